	.target	sm_90a

	.elftype	@"ET_EXEC"


//--------------------- .note.nv.tkinfo           --------------------------
	.section	.note.nv.tkinfo,"",@"SHT_NOTE"
	.sectionflags	@"SHF_NOTE_NV_TKINFO"
	.tkinfo
        /*0018*/ 	.word	0x00000002
        /*0030*/ 	.string	""
        /*0030*/ 	.string	"ptxas"
        /*0030*/ 	.string	"Cuda compilation tools, release 13.0, V13.0.88"
        /*0030*/ 	.string	"Build cuda_13.0.r13.0/compiler.36424714_0"
        /*0030*/ 	.string	"-arch sm_90a -m 64 "



//--------------------- .note.nv.cuinfo           --------------------------
	.section	.note.nv.cuinfo,"",@"SHT_NOTE"
	.sectionflags	@"SHF_NOTE_NV_CUINFO"
        /*0018*/ 	.short	0x0002
        /*001a*/ 	.short	0x005a
        /*001c*/ 	.short	0x0082
	.zero		2


//--------------------- .nv.info                  --------------------------
	.section	.nv.info,"",@"SHT_CUDA_INFO"
	.align	4


	//----- nvinfo : EIATTR_REGCOUNT
	.align		4
        /*0000*/ 	.byte	0x04, 0x2f
        /*0002*/ 	.short	(.L_41 - .L_40)
	.align		4
.L_40:
        /*0004*/ 	.word	index@(_ZN7cutlass13device_kernelIN5flash11enable_sm90INS1_16FlashAttnFwdSm90INS1_25CollectiveMainloopFwdSm90ILi2EN4cute5tupleIJNS5_1CILi1EEES8_S8_EEENS6_IJNS7_ILi192EEENS7_ILi128EEENS7_ILi64EEEEEELi64ENS_10bfloat16_tEfNS_4arch4Sm90ELb1ELb0ELb0ELb1ELb1ELb1ELb0ELb1ELb1ELb1ELb0ELb0EEENS1_21CollectiveEpilogueFwdINS6_IJSA_SC_SB_EEES9_SE_SG_Li384ELb1ELb1ELb0ELb0EEENS1_36VarlenDynamicPersistentTileSchedulerILi192ELi128ELi384ELi128ELb0ELb1ELb1ELb1ELb1ELb1EEEEEEEEEvNT_6ParamsE)
        /*0008*/ 	.word	0x00000080


	//----- nvinfo : EIATTR_FRAME_SIZE
	.align		4
.L_41:
        /*000c*/ 	.byte	0x04, 0x11
        /*000e*/ 	.short	(.L_43 - .L_42)
	.align		4
.L_42:
        /*0010*/ 	.word	index@(_ZN7cutlass13device_kernelIN5flash11enable_sm90INS1_16FlashAttnFwdSm90INS1_25CollectiveMainloopFwdSm90ILi2EN4cute5tupleIJNS5_1CILi1EEES8_S8_EEENS6_IJNS7_ILi192EEENS7_ILi128EEENS7_ILi64EEEEEELi64ENS_10bfloat16_tEfNS_4arch4Sm90ELb1ELb0ELb0ELb1ELb1ELb1ELb0ELb1ELb1ELb1ELb0ELb0EEENS1_21CollectiveEpilogueFwdINS6_IJSA_SC_SB_EEES9_SE_SG_Li384ELb1ELb1ELb0ELb0EEENS1_36VarlenDynamicPersistentTileSchedulerILi192ELi128ELi384ELi128ELb0ELb1ELb1ELb1ELb1ELb1EEEEEEEEEvNT_6ParamsE)
        /*0014*/ 	.word	0x00000078


	//----- nvinfo : EIATTR_REGCOUNT
	.align		4
.L_43:
        /*0018*/ 	.byte	0x04, 0x2f
        /*001a*/ 	.short	(.L_45 - .L_44)
	.align		4
.L_44:
        /*001c*/ 	.word	index@(_ZN7cutlass13device_kernelIN5flash11enable_sm90INS1_16FlashAttnFwdSm90INS1_25CollectiveMainloopFwdSm90ILi2EN4cute5tupleIJNS5_1CILi1EEES8_S8_EEENS6_IJNS7_ILi192EEENS7_ILi128EEENS7_ILi64EEEEEELi64ENS_10bfloat16_tEfNS_4arch4Sm90ELb1ELb0ELb0ELb1ELb1ELb0ELb0ELb1ELb1ELb1ELb0ELb0EEENS1_21CollectiveEpilogueFwdINS6_IJSA_SC_SB_EEES9_SE_SG_Li384ELb1ELb1ELb0ELb0EEENS1_36VarlenDynamicPersistentTileSchedulerILi192ELi128ELi384ELi128ELb0ELb1ELb1ELb1ELb1ELb1EEEEEEEEEvNT_6ParamsE)
        /*0020*/ 	.word	0x00000080


	//----- nvinfo : EIATTR_FRAME_SIZE
	.align		4
.L_45:
        /*0024*/ 	.byte	0x04, 0x11
        /*0026*/ 	.short	(.L_47 - .L_46)
	.align		4
.L_46:
        /*0028*/ 	.word	index@(_ZN7cutlass13device_kernelIN5flash11enable_sm90INS1_16FlashAttnFwdSm90INS1_25CollectiveMainloopFwdSm90ILi2EN4cute5tupleIJNS5_1CILi1EEES8_S8_EEENS6_IJNS7_ILi192EEENS7_ILi128EEENS7_ILi64EEEEEELi64ENS_10bfloat16_tEfNS_4arch4Sm90ELb1ELb0ELb0ELb1ELb1ELb0ELb0ELb1ELb1ELb1ELb0ELb0EEENS1_21CollectiveEpilogueFwdINS6_IJSA_SC_SB_EEES9_SE_SG_Li384ELb1ELb1ELb0ELb0EEENS1_36VarlenDynamicPersistentTileSchedulerILi192ELi128ELi384ELi128ELb0ELb1ELb1ELb1ELb1ELb1EEEEEEEEEvNT_6ParamsE)
        /*002c*/ 	.word	0x00000040


	//----- nvinfo : EIATTR_REGCOUNT
	.align		4
.L_47:
        /*0030*/ 	.byte	0x04, 0x2f
        /*0032*/ 	.short	(.L_49 - .L_48)
	.align		4
.L_48:
        /*0034*/ 	.word	index@(_ZN7cutlass13device_kernelIN5flash11enable_sm90INS1_16FlashAttnFwdSm90INS1_25CollectiveMainloopFwdSm90ILi2EN4cute5tupleIJNS5_1CILi1EEES8_S8_EEENS6_IJNS7_ILi192EEENS7_ILi128EEENS7_ILi64EEEEEELi64ENS_10bfloat16_tEfNS_4arch4Sm90ELb1ELb0ELb0ELb0ELb1ELb0ELb0ELb1ELb1ELb1ELb0ELb0EEENS1_21CollectiveEpilogueFwdINS6_IJSA_SC_SB_EEES9_SE_SG_Li384ELb0ELb1ELb0ELb0EEENS1_30DynamicPersistentTileSchedulerILi384ELi128ELb0ELb1ELb1EEEEEEEEEvNT_6ParamsE)
        /*0038*/ 	.word	0x00000080


	//----- nvinfo : EIATTR_FRAME_SIZE
	.align		4
.L_49:
        /*003c*/ 	.byte	0x04, 0x11
        /*003e*/ 	.short	(.L_51 - .L_50)
	.align		4
.L_50:
        /*0040*/ 	.word	index@(_ZN7cutlass13device_kernelIN5flash11enable_sm90INS1_16FlashAttnFwdSm90INS1_25CollectiveMainloopFwdSm90ILi2EN4cute5tupleIJNS5_1CILi1EEES8_S8_EEENS6_IJNS7_ILi192EEENS7_ILi128EEENS7_ILi64EEEEEELi64ENS_10bfloat16_tEfNS_4arch4Sm90ELb1ELb0ELb0ELb0ELb1ELb0ELb0ELb1ELb1ELb1ELb0ELb0EEENS1_21CollectiveEpilogueFwdINS6_IJSA_SC_SB_EEES9_SE_SG_Li384ELb0ELb1ELb0ELb0EEENS1_30DynamicPersistentTileSchedulerILi384ELi128ELb0ELb1ELb1EEEEEEEEEvNT_6ParamsE)
        /*0044*/ 	.word	0x00000018


	//----- nvinfo : EIATTR_REGCOUNT
	.align		4
.L_51:
        /*0048*/ 	.byte	0x04, 0x2f
        /*004a*/ 	.short	(.L_53 - .L_52)
	.align		4
.L_52:
        /*004c*/ 	.word	index@(_ZN7cutlass13device_kernelIN5flash11enable_sm90INS1_16FlashAttnFwdSm90INS1_25CollectiveMainloopFwdSm90ILi2EN4cute5tupleIJNS5_1CILi1EEES8_S8_EEENS6_IJNS7_ILi192EEENS7_ILi128EEENS7_ILi64EEEEEELi64ENS_10bfloat16_tEfNS_4arch4Sm90ELb0ELb1ELb0ELb1ELb1ELb1ELb0ELb1ELb1ELb1ELb0ELb0EEENS1_21CollectiveEpilogueFwdINS6_IJSA_SC_SB_EEES9_SE_SG_Li384ELb1ELb1ELb0ELb0EEENS1_36VarlenDynamicPersistentTileSchedulerILi192ELi128ELi384ELi128ELb0ELb1ELb1ELb1ELb0ELb1EEEEEEEEEvNT_6ParamsE)
        /*0050*/ 	.word	0x00000080


	//----- nvinfo : EIATTR_FRAME_SIZE
	.align		4
.L_53:
        /*0054*/ 	.byte	0x04, 0x11
        /*0056*/ 	.short	(.L_55 - .L_54)
	.align		4
.L_54:
        /*0058*/ 	.word	index@(_ZN7cutlass13device_kernelIN5flash11enable_sm90INS1_16FlashAttnFwdSm90INS1_25CollectiveMainloopFwdSm90ILi2EN4cute5tupleIJNS5_1CILi1EEES8_S8_EEENS6_IJNS7_ILi192EEENS7_ILi128EEENS7_ILi64EEEEEELi64ENS_10bfloat16_tEfNS_4arch4Sm90ELb0ELb1ELb0ELb1ELb1ELb1ELb0ELb1ELb1ELb1ELb0ELb0EEENS1_21CollectiveEpilogueFwdINS6_IJSA_SC_SB_EEES9_SE_SG_Li384ELb1ELb1ELb0ELb0EEENS1_36VarlenDynamicPersistentTileSchedulerILi192ELi128ELi384ELi128ELb0ELb1ELb1ELb1ELb0ELb1EEEEEEEEEvNT_6ParamsE)
        /*005c*/ 	.word	0x00000070


	//----- nvinfo : EIATTR_REGCOUNT
	.align		4
.L_55:
        /*0060*/ 	.byte	0x04, 0x2f
        /*0062*/ 	.short	(.L_57 - .L_56)
	.align		4
.L_56:
        /*0064*/ 	.word	index@(_ZN7cutlass13device_kernelIN5flash11enable_sm90INS1_16FlashAttnFwdSm90INS1_25CollectiveMainloopFwdSm90ILi2EN4cute5tupleIJNS5_1CILi1EEES8_S8_EEENS6_IJNS7_ILi192EEENS7_ILi128EEENS7_ILi64EEEEEELi64ENS_10bfloat16_tEfNS_4arch4Sm90ELb0ELb1ELb0ELb1ELb1ELb0ELb0ELb1ELb1ELb1ELb0ELb0EEENS1_21CollectiveEpilogueFwdINS6_IJSA_SC_SB_EEES9_SE_SG_Li384ELb1ELb1ELb0ELb0EEENS1_36VarlenDynamicPersistentTileSchedulerILi192ELi128ELi384ELi128ELb0ELb1ELb1ELb1ELb0ELb1EEEEEEEEEvNT_6ParamsE)
        /*0068*/ 	.word	0x00000080


	//----- nvinfo : EIATTR_FRAME_SIZE
	.align		4
.L_57:
        /*006c*/ 	.byte	0x04, 0x11
        /*006e*/ 	.short	(.L_59 - .L_58)
	.align		4
.L_58:
        /*0070*/ 	.word	index@(_ZN7cutlass13device_kernelIN5flash11enable_sm90INS1_16FlashAttnFwdSm90INS1_25CollectiveMainloopFwdSm90ILi2EN4cute5tupleIJNS5_1CILi1EEES8_S8_EEENS6_IJNS7_ILi192EEENS7_ILi128EEENS7_ILi64EEEEEELi64ENS_10bfloat16_tEfNS_4arch4Sm90ELb0ELb1ELb0ELb1ELb1ELb0ELb0ELb1ELb1ELb1ELb0ELb0EEENS1_21CollectiveEpilogueFwdINS6_IJSA_SC_SB_EEES9_SE_SG_Li384ELb1ELb1ELb0ELb0EEENS1_36VarlenDynamicPersistentTileSchedulerILi192ELi128ELi384ELi128ELb0ELb1ELb1ELb1ELb0ELb1EEEEEEEEEvNT_6ParamsE)
        /*0074*/ 	.word	0x00000038


	//----- nvinfo : EIATTR_REGCOUNT
	.align		4
.L_59:
        /*0078*/ 	.byte	0x04, 0x2f
        /*007a*/ 	.short	(.L_61 - .L_60)
	.align		4
.L_60:
        /*007c*/ 	.word	index@(_ZN7cutlass13device_kernelIN5flash11enable_sm90INS1_16FlashAttnFwdSm90INS1_25CollectiveMainloopFwdSm90ILi2EN4cute5tupleIJNS5_1CILi1EEES8_S8_EEENS6_IJNS7_ILi192EEENS7_ILi128EEENS7_ILi64EEEEEELi64ENS_10bfloat16_tEfNS_4arch4Sm90ELb0ELb1ELb0ELb0ELb1ELb0ELb0ELb1ELb1ELb1ELb0ELb0EEENS1_21CollectiveEpilogueFwdINS6_IJSA_SC_SB_EEES9_SE_SG_Li384ELb0ELb1ELb0ELb0EEENS1_30DynamicPersistentTileSchedulerILi384ELi128ELb0ELb1ELb1EEEEEEEEEvNT_6ParamsE)
        /*0080*/ 	.word	0x00000080


	//----- nvinfo : EIATTR_FRAME_SIZE
	.align		4
.L_61:
        /*0084*/ 	.byte	0x04, 0x11
        /*0086*/ 	.short	(.L_63 - .L_62)
	.align		4
.L_62:
        /*0088*/ 	.word	index@(_ZN7cutlass13device_kernelIN5flash11enable_sm90INS1_16FlashAttnFwdSm90INS1_25CollectiveMainloopFwdSm90ILi2EN4cute5tupleIJNS5_1CILi1EEES8_S8_EEENS6_IJNS7_ILi192EEENS7_ILi128EEENS7_ILi64EEEEEELi64ENS_10bfloat16_tEfNS_4arch4Sm90ELb0ELb1ELb0ELb0ELb1ELb0ELb0ELb1ELb1ELb1ELb0ELb0EEENS1_21CollectiveEpilogueFwdINS6_IJSA_SC_SB_EEES9_SE_SG_Li384ELb0ELb1ELb0ELb0EEENS1_30DynamicPersistentTileSchedulerILi384ELi128ELb0ELb1ELb1EEEEEEEEEvNT_6ParamsE)
        /*008c*/ 	.word	0x00000018


	//----- nvinfo : EIATTR_REGCOUNT
	.align		4
.L_63:
        /*0090*/ 	.byte	0x04, 0x2f
        /*0092*/ 	.short	(.L_65 - .L_64)
	.align		4
.L_64:
        /*0094*/ 	.word	index@(_ZN7cutlass13device_kernelIN5flash11enable_sm90INS1_16FlashAttnFwdSm90INS1_25CollectiveMainloopFwdSm90ILi2EN4cute5tupleIJNS5_1CILi1EEES8_S8_EEENS6_IJNS7_ILi192EEENS7_ILi128EEENS7_ILi64EEEEEELi64ENS_10bfloat16_tEfNS_4arch4Sm90ELb0ELb0ELb0ELb1ELb1ELb1ELb0ELb1ELb1ELb1ELb0ELb0EEENS1_21CollectiveEpilogueFwdINS6_IJSA_SC_SB_EEES9_SE_SG_Li384ELb1ELb1ELb0ELb0EEENS1_36VarlenDynamicPersistentTileSchedulerILi192ELi128ELi384ELi128ELb0ELb1ELb1ELb0ELb1ELb1EEEEEEEEEvNT_6ParamsE)
        /*0098*/ 	.word	0x00000080


	//----- nvinfo : EIATTR_FRAME_SIZE
	.align		4
.L_65:
        /*009c*/ 	.byte	0x04, 0x11
        /*009e*/ 	.short	(.L_67 - .L_66)
	.align		4
.L_66:
        /*00a0*/ 	.word	index@(_ZN7cutlass13device_kernelIN5flash11enable_sm90INS1_16FlashAttnFwdSm90INS1_25CollectiveMainloopFwdSm90ILi2EN4cute5tupleIJNS5_1CILi1EEES8_S8_EEENS6_IJNS7_ILi192EEENS7_ILi128EEENS7_ILi64EEEEEELi64ENS_10bfloat16_tEfNS_4arch4Sm90ELb0ELb0ELb0ELb1ELb1ELb1ELb0ELb1ELb1ELb1ELb0ELb0EEENS1_21CollectiveEpilogueFwdINS6_IJSA_SC_SB_EEES9_SE_SG_Li384ELb1ELb1ELb0ELb0EEENS1_36VarlenDynamicPersistentTileSchedulerILi192ELi128ELi384ELi128ELb0ELb1ELb1ELb0ELb1ELb1EEEEEEEEEvNT_6ParamsE)
        /*00a4*/ 	.word	0x00000078


	//----- nvinfo : EIATTR_REGCOUNT
	.align		4
.L_67:
        /*00a8*/ 	.byte	0x04, 0x2f
        /*00aa*/ 	.short	(.L_69 - .L_68)
	.align		4
.L_68:
        /*00ac*/ 	.word	index@(_ZN7cutlass13device_kernelIN5flash11enable_sm90INS1_16FlashAttnFwdSm90INS1_25CollectiveMainloopFwdSm90ILi2EN4cute5tupleIJNS5_1CILi1EEES8_S8_EEENS6_IJNS7_ILi192EEENS7_ILi128EEENS7_ILi64EEEEEELi64ENS_10bfloat16_tEfNS_4arch4Sm90ELb0ELb0ELb0ELb1ELb1ELb0ELb0ELb1ELb1ELb1ELb0ELb0EEENS1_21CollectiveEpilogueFwdINS6_IJSA_SC_SB_EEES9_SE_SG_Li384ELb1ELb1ELb0ELb0EEENS1_36VarlenDynamicPersistentTileSchedulerILi192ELi128ELi384ELi128ELb0ELb1ELb1ELb0ELb1ELb1EEEEEEEEEvNT_6ParamsE)
        /*00b0*/ 	.word	0x00000080


	//----- nvinfo : EIATTR_FRAME_SIZE
	.align		4
.L_69:
        /*00b4*/ 	.byte	0x04, 0x11
        /*00b6*/ 	.short	(.L_71 - .L_70)
	.align		4
.L_70:
        /*00b8*/ 	.word	index@(_ZN7cutlass13device_kernelIN5flash11enable_sm90INS1_16FlashAttnFwdSm90INS1_25CollectiveMainloopFwdSm90ILi2EN4cute5tupleIJNS5_1CILi1EEES8_S8_EEENS6_IJNS7_ILi192EEENS7_ILi128EEENS7_ILi64EEEEEELi64ENS_10bfloat16_tEfNS_4arch4Sm90ELb0ELb0ELb0ELb1ELb1ELb0ELb0ELb1ELb1ELb1ELb0ELb0EEENS1_21CollectiveEpilogueFwdINS6_IJSA_SC_SB_EEES9_SE_SG_Li384ELb1ELb1ELb0ELb0EEENS1_36VarlenDynamicPersistentTileSchedulerILi192ELi128ELi384ELi128ELb0ELb1ELb1ELb0ELb1ELb1EEEEEEEEEvNT_6ParamsE)
        /*00bc*/ 	.word	0x00000040


	//----- nvinfo : EIATTR_REGCOUNT
	.align		4
.L_71:
        /*00c0*/ 	.byte	0x04, 0x2f
        /*00c2*/ 	.short	(.L_73 - .L_72)
	.align		4
.L_72:
        /*00c4*/ 	.word	index@(_ZN7cutlass13device_kernelIN5flash11enable_sm90INS1_16FlashAttnFwdSm90INS1_25CollectiveMainloopFwdSm90ILi2EN4cute5tupleIJNS5_1CILi1EEES8_S8_EEENS6_IJNS7_ILi192EEENS7_ILi128EEENS7_ILi64EEEEEELi64ENS_10bfloat16_tEfNS_4arch4Sm90ELb0ELb0ELb0ELb0ELb1ELb0ELb0ELb1ELb1ELb1ELb0ELb0EEENS1_21CollectiveEpilogueFwdINS6_IJSA_SC_SB_EEES9_SE_SG_Li384ELb0ELb1ELb0ELb0EEENS1_29StaticPersistentTileSchedulerILb0EEEEEEEEEvNT_6ParamsE)
        /*00c8*/ 	.word	0x00000080


	//----- nvinfo : EIATTR_FRAME_SIZE
	.align		4
.L_73:
        /*00cc*/ 	.byte	0x04, 0x11
        /*00ce*/ 	.short	(.L_75 - .L_74)
	.align		4
.L_74:
        /*00d0*/ 	.word	index@(_ZN7cutlass13device_kernelIN5flash11enable_sm90INS1_16FlashAttnFwdSm90INS1_25CollectiveMainloopFwdSm90ILi2EN4cute5tupleIJNS5_1CILi1EEES8_S8_EEENS6_IJNS7_ILi192EEENS7_ILi128EEENS7_ILi64EEEEEELi64ENS_10bfloat16_tEfNS_4arch4Sm90ELb0ELb0ELb0ELb0ELb1ELb0ELb0ELb1ELb1ELb1ELb0ELb0EEENS1_21CollectiveEpilogueFwdINS6_IJSA_SC_SB_EEES9_SE_SG_Li384ELb0ELb1ELb0ELb0EEENS1_29StaticPersistentTileSchedulerILb0EEEEEEEEEvNT_6ParamsE)
        /*00d4*/ 	.word	0x00000010


	//----- nvinfo : EIATTR_REGCOUNT
	.align		4
.L_75:
        /*00d8*/ 	.byte	0x04, 0x2f
        /*00da*/ 	.short	(.L_77 - .L_76)
	.align		4
.L_76:
        /*00dc*/ 	.word	index@(_ZN7cutlass13device_kernelIN5flash11enable_sm90INS1_16FlashAttnFwdSm90INS1_25CollectiveMainloopFwdSm90ILi2EN4cute5tupleIJNS5_1CILi1EEES8_S8_EEENS6_IJNS7_ILi192EEENS7_ILi128EEENS7_ILi96EEEEEELi96ENS_10bfloat16_tEfNS_4arch4Sm90ELb1ELb0ELb0ELb1ELb1ELb1ELb0ELb0ELb1ELb1ELb0ELb0EEENS1_21CollectiveEpilogueFwdINS6_IJSA_SC_SB_EEES9_SE_SG_Li384ELb1ELb1ELb0ELb0EEENS1_36VarlenDynamicPersistentTileSchedulerILi192ELi128ELi384ELi128ELb0ELb1ELb1ELb1ELb1ELb1EEEEEEEEEvNT_6ParamsE)
        /*00e0*/ 	.word	0x00000080


	//----- nvinfo : EIATTR_FRAME_SIZE
	.align		4
.L_77:
        /*00e4*/ 	.byte	0x04, 0x11
        /*00e6*/ 	.short	(.L_79 - .L_78)
	.align		4
.L_78:
        /*00e8*/ 	.word	index@(_ZN7cutlass13device_kernelIN5flash11enable_sm90INS1_16FlashAttnFwdSm90INS1_25CollectiveMainloopFwdSm90ILi2EN4cute5tupleIJNS5_1CILi1EEES8_S8_EEENS6_IJNS7_ILi192EEENS7_ILi128EEENS7_ILi96EEEEEELi96ENS_10bfloat16_tEfNS_4arch4Sm90ELb1ELb0ELb0ELb1ELb1ELb1ELb0ELb0ELb1ELb1ELb0ELb0EEENS1_21CollectiveEpilogueFwdINS6_IJSA_SC_SB_EEES9_SE_SG_Li384ELb1ELb1ELb0ELb0EEENS1_36VarlenDynamicPersistentTileSchedulerILi192ELi128ELi384ELi128ELb0ELb1ELb1ELb1ELb1ELb1EEEEEEEEEvNT_6ParamsE)
        /*00ec*/ 	.word	0x00000088


	//----- nvinfo : EIATTR_REGCOUNT
	.align		4
.L_79:
        /*00f0*/ 	.byte	0x04, 0x2f
        /*00f2*/ 	.short	(.L_81 - .L_80)
	.align		4
.L_80:
        /*00f4*/ 	.word	index@(_ZN7cutlass13device_kernelIN5flash11enable_sm90INS1_16FlashAttnFwdSm90INS1_25CollectiveMainloopFwdSm90ILi2EN4cute5tupleIJNS5_1CILi1EEES8_S8_EEENS6_IJNS7_ILi192EEENS7_ILi128EEENS7_ILi96EEEEEELi96ENS_10bfloat16_tEfNS_4arch4Sm90ELb1ELb0ELb0ELb1ELb1ELb0ELb0ELb0ELb1ELb1ELb0ELb0EEENS1_21CollectiveEpilogueFwdINS6_IJSA_SC_SB_EEES9_SE_SG_Li384ELb1ELb1ELb0ELb0EEENS1_36VarlenDynamicPersistentTileSchedulerILi192ELi128ELi384ELi128ELb0ELb1ELb1ELb1ELb1ELb1EEEEEEEEEvNT_6ParamsE)
        /*00f8*/ 	.word	0x00000080


	//----- nvinfo : EIATTR_FRAME_SIZE
	.align		4
.L_81:
        /*00fc*/ 	.byte	0x04, 0x11
        /*00fe*/ 	.short	(.L_83 - .L_82)
	.align		4
.L_82:
        /*0100*/ 	.word	index@(_ZN7cutlass13device_kernelIN5flash11enable_sm90INS1_16FlashAttnFwdSm90INS1_25CollectiveMainloopFwdSm90ILi2EN4cute5tupleIJNS5_1CILi1EEES8_S8_EEENS6_IJNS7_ILi192EEENS7_ILi128EEENS7_ILi96EEEEEELi96ENS_10bfloat16_tEfNS_4arch4Sm90ELb1ELb0ELb0ELb1ELb1ELb0ELb0ELb0ELb1ELb1ELb0ELb0EEENS1_21CollectiveEpilogueFwdINS6_IJSA_SC_SB_EEES9_SE_SG_Li384ELb1ELb1ELb0ELb0EEENS1_36VarlenDynamicPersistentTileSchedulerILi192ELi128ELi384ELi128ELb0ELb1ELb1ELb1ELb1ELb1EEEEEEEEEvNT_6ParamsE)
        /*0104*/ 	.word	0x00000040


	//----- nvinfo : EIATTR_REGCOUNT
	.align		4
.L_83:
        /*0108*/ 	.byte	0x04, 0x2f
        /*010a*/ 	.short	(.L_85 - .L_84)
	.align		4
.L_84:
        /*010c*/ 	.word	index@(_ZN7cutlass13device_kernelIN5flash11enable_sm90INS1_16FlashAttnFwdSm90INS1_25CollectiveMainloopFwdSm90ILi2EN4cute5tupleIJNS5_1CILi1EEES8_S8_EEENS6_IJNS7_ILi192EEENS7_ILi128EEENS7_ILi96EEEEEELi96ENS_10bfloat16_tEfNS_4arch4Sm90ELb1ELb0ELb0ELb0ELb1ELb0ELb0ELb0ELb1ELb1ELb0ELb0EEENS1_21CollectiveEpilogueFwdINS6_IJSA_SC_SB_EEES9_SE_SG_Li384ELb0ELb1ELb0ELb0EEENS1_30DynamicPersistentTileSchedulerILi384ELi128ELb0ELb1ELb1EEEEEEEEEvNT_6ParamsE)
        /*0110*/ 	.word	0x00000080


	//----- nvinfo : EIATTR_FRAME_SIZE
	.align		4
.L_85:
        /*0114*/ 	.byte	0x04, 0x11
        /*0116*/ 	.short	(.L_87 - .L_86)
	.align		4
.L_86:
        /*0118*/ 	.word	index@(_ZN7cutlass13device_kernelIN5flash11enable_sm90INS1_16FlashAttnFwdSm90INS1_25CollectiveMainloopFwdSm90ILi2EN4cute5tupleIJNS5_1CILi1EEES8_S8_EEENS6_IJNS7_ILi192EEENS7_ILi128EEENS7_ILi96EEEEEELi96ENS_10bfloat16_tEfNS_4arch4Sm90ELb1ELb0ELb0ELb0ELb1ELb0ELb0ELb0ELb1ELb1ELb0ELb0EEENS1_21CollectiveEpilogueFwdINS6_IJSA_SC_SB_EEES9_SE_SG_Li384ELb0ELb1ELb0ELb0EEENS1_30DynamicPersistentTileSchedulerILi384ELi128ELb0ELb1ELb1EEEEEEEEEvNT_6ParamsE)
        /*011c*/ 	.word	0x00000018


	//----- nvinfo : EIATTR_REGCOUNT
	.align		4
.L_87:
        /*0120*/ 	.byte	0x04, 0x2f
        /*0122*/ 	.short	(.L_89 - .L_88)
	.align		4
.L_88:
        /*0124*/ 	.word	index@(_ZN7cutlass13device_kernelIN5flash11enable_sm90INS1_16FlashAttnFwdSm90INS1_25CollectiveMainloopFwdSm90ILi2EN4cute5tupleIJNS5_1CILi1EEES8_S8_EEENS6_IJNS7_ILi192EEENS7_ILi128EEENS7_ILi96EEEEEELi96ENS_10bfloat16_tEfNS_4arch4Sm90ELb0ELb1ELb0ELb1ELb1ELb1ELb0ELb0ELb1ELb1ELb0ELb0EEENS1_21CollectiveEpilogueFwdINS6_IJSA_SC_SB_EEES9_SE_SG_Li384ELb1ELb1ELb0ELb0EEENS1_36VarlenDynamicPersistentTileSchedulerILi192ELi128ELi384ELi128ELb0ELb1ELb1ELb1ELb0ELb1EEEEEEEEEvNT_6ParamsE)
        /*0128*/ 	.word	0x00000080


	//----- nvinfo : EIATTR_FRAME_SIZE
	.align		4
.L_89:
        /*012c*/ 	.byte	0x04, 0x11
        /*012e*/ 	.short	(.L_91 - .L_90)
	.align		4
.L_90:
        /*0130*/ 	.word	index@(_ZN7cutlass13device_kernelIN5flash11enable_sm90INS1_16FlashAttnFwdSm90INS1_25CollectiveMainloopFwdSm90ILi2EN4cute5tupleIJNS5_1CILi1EEES8_S8_EEENS6_IJNS7_ILi192EEENS7_ILi128EEENS7_ILi96EEEEEELi96ENS_10bfloat16_tEfNS_4arch4Sm90ELb0ELb1ELb0ELb1ELb1ELb1ELb0ELb0ELb1ELb1ELb0ELb0EEENS1_21CollectiveEpilogueFwdINS6_IJSA_SC_SB_EEES9_SE_SG_Li384ELb1ELb1ELb0ELb0EEENS1_36VarlenDynamicPersistentTileSchedulerILi192ELi128ELi384ELi128ELb0ELb1ELb1ELb1ELb0ELb1EEEEEEEEEvNT_6ParamsE)
        /*0134*/ 	.word	0x00000080


	//----- nvinfo : EIATTR_REGCOUNT
	.align		4
.L_91:
        /*0138*/ 	.byte	0x04, 0x2f
        /*013a*/ 	.short	(.L_93 - .L_92)
	.align		4
.L_92:
        /*013c*/ 	.word	index@(_ZN7cutlass13device_kernelIN5flash11enable_sm90INS1_16FlashAttnFwdSm90INS1_25CollectiveMainloopFwdSm90ILi2EN4cute5tupleIJNS5_1CILi1EEES8_S8_EEENS6_IJNS7_ILi192EEENS7_ILi128EEENS7_ILi96EEEEEELi96ENS_10bfloat16_tEfNS_4arch4Sm90ELb0ELb1ELb0ELb1ELb1ELb0ELb0ELb0ELb1ELb1ELb0ELb0EEENS1_21CollectiveEpilogueFwdINS6_IJSA_SC_SB_EEES9_SE_SG_Li384ELb1ELb1ELb0ELb0EEENS1_36VarlenDynamicPersistentTileSchedulerILi192ELi128ELi384ELi128ELb0ELb1ELb1ELb1ELb0ELb1EEEEEEEEEvNT_6ParamsE)
        /*0140*/ 	.word	0x00000080


	//----- nvinfo : EIATTR_FRAME_SIZE
	.align		4
.L_93:
        /*0144*/ 	.byte	0x04, 0x11
        /*0146*/ 	.short	(.L_95 - .L_94)
	.align		4
.L_94:
        /*0148*/ 	.word	index@(_ZN7cutlass13device_kernelIN5flash11enable_sm90INS1_16FlashAttnFwdSm90INS1_25CollectiveMainloopFwdSm90ILi2EN4cute5tupleIJNS5_1CILi1EEES8_S8_EEENS6_IJNS7_ILi192EEENS7_ILi128EEENS7_ILi96EEEEEELi96ENS_10bfloat16_tEfNS_4arch4Sm90ELb0ELb1ELb0ELb1ELb1ELb0ELb0ELb0ELb1ELb1ELb0ELb0EEENS1_21CollectiveEpilogueFwdINS6_IJSA_SC_SB_EEES9_SE_SG_Li384ELb1ELb1ELb0ELb0EEENS1_36VarlenDynamicPersistentTileSchedulerILi192ELi128ELi384ELi128ELb0ELb1ELb1ELb1ELb0ELb1EEEEEEEEEvNT_6ParamsE)
        /*014c*/ 	.word	0x00000030


	//----- nvinfo : EIATTR_REGCOUNT
	.align		4
.L_95:
        /*0150*/ 	.byte	0x04, 0x2f
        /*0152*/ 	.short	(.L_97 - .L_96)
	.align		4
.L_96:
        /*0154*/ 	.word	index@(_ZN7cutlass13device_kernelIN5flash11enable_sm90INS1_16FlashAttnFwdSm90INS1_25CollectiveMainloopFwdSm90ILi2EN4cute5tupleIJNS5_1CILi1EEES8_S8_EEENS6_IJNS7_ILi192EEENS7_ILi128EEENS7_ILi96EEEEEELi96ENS_10bfloat16_tEfNS_4arch4Sm90ELb0ELb1ELb0ELb0ELb1ELb0ELb0ELb0ELb1ELb1ELb0ELb0EEENS1_21CollectiveEpilogueFwdINS6_IJSA_SC_SB_EEES9_SE_SG_Li384ELb0ELb1ELb0ELb0EEENS1_30DynamicPersistentTileSchedulerILi384ELi128ELb0ELb1ELb1EEEEEEEEEvNT_6ParamsE)
        /*0158*/ 	.word	0x00000080


	//----- nvinfo : EIATTR_FRAME_SIZE
	.align		4
.L_97:
        /*015c*/ 	.byte	0x04, 0x11
        /*015e*/ 	.short	(.L_99 - .L_98)
	.align		4
.L_98:
        /*0160*/ 	.word	index@(_ZN7cutlass13device_kernelIN5flash11enable_sm90INS1_16FlashAttnFwdSm90INS1_25CollectiveMainloopFwdSm90ILi2EN4cute5tupleIJNS5_1CILi1EEES8_S8_EEENS6_IJNS7_ILi192EEENS7_ILi128EEENS7_ILi96EEEEEELi96ENS_10bfloat16_tEfNS_4arch4Sm90ELb0ELb1ELb0ELb0ELb1ELb0ELb0ELb0ELb1ELb1ELb0ELb0EEENS1_21CollectiveEpilogueFwdINS6_IJSA_SC_SB_EEES9_SE_SG_Li384ELb0ELb1ELb0ELb0EEENS1_30DynamicPersistentTileSchedulerILi384ELi128ELb0ELb1ELb1EEEEEEEEEvNT_6ParamsE)
        /*0164*/ 	.word	0x00000018


	//----- nvinfo : EIATTR_REGCOUNT
	.align		4
.L_99:
        /*0168*/ 	.byte	0x04, 0x2f
        /*016a*/ 	.short	(.L_101 - .L_100)
	.align		4
.L_100:
        /*016c*/ 	.word	index@(_ZN7cutlass13device_kernelIN5flash11enable_sm90INS1_16FlashAttnFwdSm90INS1_25CollectiveMainloopFwdSm90ILi2EN4cute5tupleIJNS5_1CILi1EEES8_S8_EEENS6_IJNS7_ILi192EEENS7_ILi128EEENS7_ILi96EEEEEELi96ENS_10bfloat16_tEfNS_4arch4Sm90ELb0ELb0ELb0ELb1ELb1ELb1ELb0ELb0ELb1ELb1ELb0ELb0EEENS1_21CollectiveEpilogueFwdINS6_IJSA_SC_SB_EEES9_SE_SG_Li384ELb1ELb1ELb0ELb0EEENS1_36VarlenDynamicPersistentTileSchedulerILi192ELi128ELi384ELi128ELb0ELb1ELb1ELb0ELb1ELb1EEEEEEEEEvNT_6ParamsE)
        /*0170*/ 	.word	0x00000080


	//----- nvinfo : EIATTR_FRAME_SIZE
	.align		4
.L_101:
        /*0174*/ 	.byte	0x04, 0x11
        /*0176*/ 	.short	(.L_103 - .L_102)
	.align		4
.L_102:
        /*0178*/ 	.word	index@(_ZN7cutlass13device_kernelIN5flash11enable_sm90INS1_16FlashAttnFwdSm90INS1_25CollectiveMainloopFwdSm90ILi2EN4cute5tupleIJNS5_1CILi1EEES8_S8_EEENS6_IJNS7_ILi192EEENS7_ILi128EEENS7_ILi96EEEEEELi96ENS_10bfloat16_tEfNS_4arch4Sm90ELb0ELb0ELb0ELb1ELb1ELb1ELb0ELb0ELb1ELb1ELb0ELb0EEENS1_21CollectiveEpilogueFwdINS6_IJSA_SC_SB_EEES9_SE_SG_Li384ELb1ELb1ELb0ELb0EEENS1_36VarlenDynamicPersistentTileSchedulerILi192ELi128ELi384ELi128ELb0ELb1ELb1ELb0ELb1ELb1EEEEEEEEEvNT_6ParamsE)
        /*017c*/ 	.word	0x00000098


	//----- nvinfo : EIATTR_REGCOUNT
	.align		4
.L_103:
        /*0180*/ 	.byte	0x04, 0x2f
        /*0182*/ 	.short	(.L_105 - .L_104)
	.align		4
.L_104:
        /*0184*/ 	.word	index@(_ZN7cutlass13device_kernelIN5flash11enable_sm90INS1_16FlashAttnFwdSm90INS1_25CollectiveMainloopFwdSm90ILi2EN4cute5tupleIJNS5_1CILi1EEES8_S8_EEENS6_IJNS7_ILi192EEENS7_ILi128EEENS7_ILi96EEEEEELi96ENS_10bfloat16_tEfNS_4arch4Sm90ELb0ELb0ELb0ELb1ELb1ELb0ELb0ELb0ELb1ELb1ELb0ELb0EEENS1_21CollectiveEpilogueFwdINS6_IJSA_SC_SB_EEES9_SE_SG_Li384ELb1ELb1ELb0ELb0EEENS1_36VarlenDynamicPersistentTileSchedulerILi192ELi128ELi384ELi128ELb0ELb1ELb1ELb0ELb1ELb1EEEEEEEEEvNT_6ParamsE)
        /*0188*/ 	.word	0x00000080


	//----- nvinfo : EIATTR_FRAME_SIZE
	.align		4
.L_105:
        /*018c*/ 	.byte	0x04, 0x11
        /*018e*/ 	.short	(.L_107 - .L_106)
	.align		4
.L_106:
        /*0190*/ 	.word	index@(_ZN7cutlass13device_kernelIN5flash11enable_sm90INS1_16FlashAttnFwdSm90INS1_25CollectiveMainloopFwdSm90ILi2EN4cute5tupleIJNS5_1CILi1EEES8_S8_EEENS6_IJNS7_ILi192EEENS7_ILi128EEENS7_ILi96EEEEEELi96ENS_10bfloat16_tEfNS_4arch4Sm90ELb0ELb0ELb0ELb1ELb1ELb0ELb0ELb0ELb1ELb1ELb0ELb0EEENS1_21CollectiveEpilogueFwdINS6_IJSA_SC_SB_EEES9_SE_SG_Li384ELb1ELb1ELb0ELb0EEENS1_36VarlenDynamicPersistentTileSchedulerILi192ELi128ELi384ELi128ELb0ELb1ELb1ELb0ELb1ELb1EEEEEEEEEvNT_6ParamsE)
        /*0194*/ 	.word	0x00000040


	//----- nvinfo : EIATTR_REGCOUNT
	.align		4
.L_107:
        /*0198*/ 	.byte	0x04, 0x2f
        /*019a*/ 	.short	(.L_109 - .L_108)
	.align		4
.L_108:
        /*019c*/ 	.word	index@(_ZN7cutlass13device_kernelIN5flash11enable_sm90INS1_16FlashAttnFwdSm90INS1_25CollectiveMainloopFwdSm90ILi2EN4cute5tupleIJNS5_1CILi1EEES8_S8_EEENS6_IJNS7_ILi192EEENS7_ILi128EEENS7_ILi96EEEEEELi96ENS_10bfloat16_tEfNS_4arch4Sm90ELb0ELb0ELb0ELb0ELb1ELb0ELb0ELb0ELb1ELb1ELb0ELb0EEENS1_21CollectiveEpilogueFwdINS6_IJSA_SC_SB_EEES9_SE_SG_Li384ELb0ELb1ELb0ELb0EEENS1_29StaticPersistentTileSchedulerILb0EEEEEEEEEvNT_6ParamsE)
        /*01a0*/ 	.word	0x00000080


	//----- nvinfo : EIATTR_FRAME_SIZE
	.align		4
.L_109:
        /*01a4*/ 	.byte	0x04, 0x11
        /*01a6*/ 	.short	(.L_111 - .L_110)
	.align		4
.L_110:
        /*01a8*/ 	.word	index@(_ZN7cutlass13device_kernelIN5flash11enable_sm90INS1_16FlashAttnFwdSm90INS1_25CollectiveMainloopFwdSm90ILi2EN4cute5tupleIJNS5_1CILi1EEES8_S8_EEENS6_IJNS7_ILi192EEENS7_ILi128EEENS7_ILi96EEEEEELi96ENS_10bfloat16_tEfNS_4arch4Sm90ELb0ELb0ELb0ELb0ELb1ELb0ELb0ELb0ELb1ELb1ELb0ELb0EEENS1_21CollectiveEpilogueFwdINS6_IJSA_SC_SB_EEES9_SE_SG_Li384ELb0ELb1ELb0ELb0EEENS1_29StaticPersistentTileSchedulerILb0EEEEEEEEEvNT_6ParamsE)
        /*01ac*/ 	.word	0x00000018


	//----- nvinfo : EIATTR_REGCOUNT
	.align		4
.L_111:
        /*01b0*/ 	.byte	0x04, 0x2f
        /*01b2*/ 	.short	(.L_113 - .L_112)
	.align		4
.L_112:
        /*01b4*/ 	.word	index@(_ZN7cutlass13device_kernelIN5flash11enable_sm90INS1_16FlashAttnFwdSm90INS1_25CollectiveMainloopFwdSm90ILi2EN4cute5tupleIJNS5_1CILi1EEES8_S8_EEENS6_IJNS7_ILi128EEESA_SA_EEELi128ENS_10bfloat16_tEfNS_4arch4Sm90ELb1ELb0ELb0ELb1ELb1ELb1ELb0ELb1ELb1ELb1ELb0ELb0EEENS1_21CollectiveEpilogueFwdISB_S9_SC_SE_Li256ELb1ELb1ELb0ELb0EEENS1_36VarlenDynamicPersistentTileSchedulerILi128ELi128ELi256ELi128ELb0ELb1ELb1ELb1ELb1ELb1EEEEEEEEEvNT_6ParamsE)
        /*01b8*/ 	.word	0x000000a8


	//----- nvinfo : EIATTR_FRAME_SIZE
	.align		4
.L_113:
        /*01bc*/ 	.byte	0x04, 0x11
        /*01be*/ 	.short	(.L_115 - .L_114)
	.align		4
.L_114:
        /*01c0*/ 	.word	index@(_ZN7cutlass13device_kernelIN5flash11enable_sm90INS1_16FlashAttnFwdSm90INS1_25CollectiveMainloopFwdSm90ILi2EN4cute5tupleIJNS5_1CILi1EEES8_S8_EEENS6_IJNS7_ILi128EEESA_SA_EEELi128ENS_10bfloat16_tEfNS_4arch4Sm90ELb1ELb0ELb0ELb1ELb1ELb1ELb0ELb1ELb1ELb1ELb0ELb0EEENS1_21CollectiveEpilogueFwdISB_S9_SC_SE_Li256ELb1ELb1ELb0ELb0EEENS1_36VarlenDynamicPersistentTileSchedulerILi128ELi128ELi256ELi128ELb0ELb1ELb1ELb1ELb1ELb1EEEEEEEEEvNT_6ParamsE)
        /*01c4*/ 	.word	0x00000028


	//----- nvinfo : EIATTR_REGCOUNT
	.align		4
.L_115:
        /*01c8*/ 	.byte	0x04, 0x2f
        /*01ca*/ 	.short	(.L_117 - .L_116)
	.align		4
.L_116:
        /*01cc*/ 	.word	index@(_ZN7cutlass13device_kernelIN5flash11enable_sm90INS1_16FlashAttnFwdSm90INS1_25CollectiveMainloopFwdSm90ILi2EN4cute5tupleIJNS5_1CILi1EEES8_S8_EEENS6_IJNS7_ILi128EEESA_SA_EEELi128ENS_10bfloat16_tEfNS_4arch4Sm90ELb1ELb0ELb0ELb1ELb1ELb0ELb0ELb1ELb1ELb1ELb0ELb0EEENS1_21CollectiveEpilogueFwdISB_S9_SC_SE_Li256ELb1ELb1ELb0ELb0EEENS1_36VarlenDynamicPersistentTileSchedulerILi128ELi128ELi256ELi128ELb0ELb1ELb1ELb1ELb1ELb1EEEEEEEEEvNT_6ParamsE)
        /*01d0*/ 	.word	0x000000a8


	//----- nvinfo : EIATTR_FRAME_SIZE
	.align		4
.L_117:
        /*01d4*/ 	.byte	0x04, 0x11
        /*01d6*/ 	.short	(.L_119 - .L_118)
	.align		4
.L_118:
        /*01d8*/ 	.word	index@(_ZN7cutlass13device_kernelIN5flash11enable_sm90INS1_16FlashAttnFwdSm90INS1_25CollectiveMainloopFwdSm90ILi2EN4cute5tupleIJNS5_1CILi1EEES8_S8_EEENS6_IJNS7_ILi128EEESA_SA_EEELi128ENS_10bfloat16_tEfNS_4arch4Sm90ELb1ELb0ELb0ELb1ELb1ELb0ELb0ELb1ELb1ELb1ELb0ELb0EEENS1_21CollectiveEpilogueFwdISB_S9_SC_SE_Li256ELb1ELb1ELb0ELb0EEENS1_36VarlenDynamicPersistentTileSchedulerILi128ELi128ELi256ELi128ELb0ELb1ELb1ELb1ELb1ELb1EEEEEEEEEvNT_6ParamsE)
        /*01dc*/ 	.word	0x00000020


	//----- nvinfo : EIATTR_REGCOUNT
	.align		4
.L_119:
        /*01e0*/ 	.byte	0x04, 0x2f
        /*01e2*/ 	.short	(.L_121 - .L_120)
	.align		4
.L_120:
        /*01e4*/ 	.word	index@(_ZN7cutlass13device_kernelIN5flash11enable_sm90INS1_16FlashAttnFwdSm90INS1_25CollectiveMainloopFwdSm90ILi2EN4cute5tupleIJNS5_1CILi1EEES8_S8_EEENS6_IJNS7_ILi128EEESA_SA_EEELi128ENS_10bfloat16_tEfNS_4arch4Sm90ELb1ELb0ELb0ELb0ELb1ELb0ELb0ELb1ELb1ELb1ELb0ELb0EEENS1_21CollectiveEpilogueFwdISB_S9_SC_SE_Li256ELb0ELb1ELb0ELb0EEENS1_30DynamicPersistentTileSchedulerILi256ELi128ELb0ELb1ELb1EEEEEEEEEvNT_6ParamsE)
        /*01e8*/ 	.word	0x000000a8


	//----- nvinfo : EIATTR_FRAME_SIZE
	.align		4
.L_121:
        /*01ec*/ 	.byte	0x04, 0x11
        /*01ee*/ 	.short	(.L_123 - .L_122)
	.align		4
.L_122:
        /*01f0*/ 	.word	index@(_ZN7cutlass13device_kernelIN5flash11enable_sm90INS1_16FlashAttnFwdSm90INS1_25CollectiveMainloopFwdSm90ILi2EN4cute5tupleIJNS5_1CILi1EEES8_S8_EEENS6_IJNS7_ILi128EEESA_SA_EEELi128ENS_10bfloat16_tEfNS_4arch4Sm90ELb1ELb0ELb0ELb0ELb1ELb0ELb0ELb1ELb1ELb1ELb0ELb0EEENS1_21CollectiveEpilogueFwdISB_S9_SC_SE_Li256ELb0ELb1ELb0ELb0EEENS1_30DynamicPersistentTileSchedulerILi256ELi128ELb0ELb1ELb1EEEEEEEEEvNT_6ParamsE)
        /*01f4*/ 	.word	0x00000000


	//----- nvinfo : EIATTR_REGCOUNT
	.align		4
.L_123:
        /*01f8*/ 	.byte	0x04, 0x2f
        /*01fa*/ 	.short	(.L_125 - .L_124)
	.align		4
.L_124:
        /*01fc*/ 	.word	index@(_ZN7cutlass13device_kernelIN5flash11enable_sm90INS1_16FlashAttnFwdSm90INS1_25CollectiveMainloopFwdSm90ILi2EN4cute5tupleIJNS5_1CILi1EEES8_S8_EEENS6_IJNS7_ILi128EEESA_SA_EEELi128ENS_10bfloat16_tEfNS_4arch4Sm90ELb0ELb1ELb0ELb1ELb1ELb1ELb0ELb1ELb1ELb1ELb0ELb0EEENS1_21CollectiveEpilogueFwdISB_S9_SC_SE_Li256ELb1ELb1ELb0ELb0EEENS1_36VarlenDynamicPersistentTileSchedulerILi128ELi128ELi256ELi128ELb0ELb1ELb1ELb1ELb0ELb1EEEEEEEEEvNT_6ParamsE)
        /*0200*/ 	.word	0x000000a8


	//----- nvinfo : EIATTR_FRAME_SIZE
	.align		4
.L_125:
        /*0204*/ 	.byte	0x04, 0x11
        /*0206*/ 	.short	(.L_127 - .L_126)
	.align		4
.L_126:
        /*0208*/ 	.word	index@(_ZN7cutlass13device_kernelIN5flash11enable_sm90INS1_16FlashAttnFwdSm90INS1_25CollectiveMainloopFwdSm90ILi2EN4cute5tupleIJNS5_1CILi1EEES8_S8_EEENS6_IJNS7_ILi128EEESA_SA_EEELi128ENS_10bfloat16_tEfNS_4arch4Sm90ELb0ELb1ELb0ELb1ELb1ELb1ELb0ELb1ELb1ELb1ELb0ELb0EEENS1_21CollectiveEpilogueFwdISB_S9_SC_SE_Li256ELb1ELb1ELb0ELb0EEENS1_36VarlenDynamicPersistentTileSchedulerILi128ELi128ELi256ELi128ELb0ELb1ELb1ELb1ELb0ELb1EEEEEEEEEvNT_6ParamsE)
        /*020c*/ 	.word	0x00000030


	//----- nvinfo : EIATTR_REGCOUNT
	.align		4
.L_127:
        /*0210*/ 	.byte	0x04, 0x2f
        /*0212*/ 	.short	(.L_129 - .L_128)
	.align		4
.L_128:
        /*0214*/ 	.word	index@(_ZN7cutlass13device_kernelIN5flash11enable_sm90INS1_16FlashAttnFwdSm90INS1_25CollectiveMainloopFwdSm90ILi2EN4cute5tupleIJNS5_1CILi1EEES8_S8_EEENS6_IJNS7_ILi128EEESA_SA_EEELi128ENS_10bfloat16_tEfNS_4arch4Sm90ELb0ELb1ELb0ELb1ELb1ELb0ELb0ELb1ELb1ELb1ELb0ELb0EEENS1_21CollectiveEpilogueFwdISB_S9_SC_SE_Li256ELb1ELb1ELb0ELb0EEENS1_36VarlenDynamicPersistentTileSchedulerILi128ELi128ELi256ELi128ELb0ELb1ELb1ELb1ELb0ELb1EEEEEEEEEvNT_6ParamsE)
        /*0218*/ 	.word	0x000000a8


	//----- nvinfo : EIATTR_FRAME_SIZE
	.align		4
.L_129:
        /*021c*/ 	.byte	0x04, 0x11
        /*021e*/ 	.short	(.L_131 - .L_130)
	.align		4
.L_130:
        /*0220*/ 	.word	index@(_ZN7cutlass13device_kernelIN5flash11enable_sm90INS1_16FlashAttnFwdSm90INS1_25CollectiveMainloopFwdSm90ILi2EN4cute5tupleIJNS5_1CILi1EEES8_S8_EEENS6_IJNS7_ILi128EEESA_SA_EEELi128ENS_10bfloat16_tEfNS_4arch4Sm90ELb0ELb1ELb0ELb1ELb1ELb0ELb0ELb1ELb1ELb1ELb0ELb0EEENS1_21CollectiveEpilogueFwdISB_S9_SC_SE_Li256ELb1ELb1ELb0ELb0EEENS1_36VarlenDynamicPersistentTileSchedulerILi128ELi128ELi256ELi128ELb0ELb1ELb1ELb1ELb0ELb1EEEEEEEEEvNT_6ParamsE)
        /*0224*/ 	.word	0x00000020


	//----- nvinfo : EIATTR_REGCOUNT
	.align		4
.L_131:
        /*0228*/ 	.byte	0x04, 0x2f
        /*022a*/ 	.short	(.L_133 - .L_132)
	.align		4
.L_132:
        /*022c*/ 	.word	index@(_ZN7cutlass13device_kernelIN5flash11enable_sm90INS1_16FlashAttnFwdSm90INS1_25CollectiveMainloopFwdSm90ILi2EN4cute5tupleIJNS5_1CILi1EEES8_S8_EEENS6_IJNS7_ILi128EEESA_SA_EEELi128ENS_10bfloat16_tEfNS_4arch4Sm90ELb0ELb1ELb0ELb0ELb1ELb0ELb0ELb1ELb1ELb1ELb0ELb0EEENS1_21CollectiveEpilogueFwdISB_S9_SC_SE_Li256ELb0ELb1ELb0ELb0EEENS1_30DynamicPersistentTileSchedulerILi256ELi128ELb0ELb1ELb1EEEEEEEEEvNT_6ParamsE)
        /*0230*/ 	.word	0x000000a8


	//----- nvinfo : EIATTR_FRAME_SIZE
	.align		4
.L_133:
        /*0234*/ 	.byte	0x04, 0x11
        /*0236*/ 	.short	(.L_135 - .L_134)
	.align		4
.L_134:
        /*0238*/ 	.word	index@(_ZN7cutlass13device_kernelIN5flash11enable_sm90INS1_16FlashAttnFwdSm90INS1_25CollectiveMainloopFwdSm90ILi2EN4cute5tupleIJNS5_1CILi1EEES8_S8_EEENS6_IJNS7_ILi128EEESA_SA_EEELi128ENS_10bfloat16_tEfNS_4arch4Sm90ELb0ELb1ELb0ELb0ELb1ELb0ELb0ELb1ELb1ELb1ELb0ELb0EEENS1_21CollectiveEpilogueFwdISB_S9_SC_SE_Li256ELb0ELb1ELb0ELb0EEENS1_30DynamicPersistentTileSchedulerILi256ELi128ELb0ELb1ELb1EEEEEEEEEvNT_6ParamsE)
        /*023c*/ 	.word	0x00000000


	//----- nvinfo : EIATTR_REGCOUNT
	.align		4
.L_135:
        /*0240*/ 	.byte	0x04, 0x2f
        /*0242*/ 	.short	(.L_137 - .L_136)
	.align		4
.L_136:
        /*0244*/ 	.word	index@(_ZN7cutlass13device_kernelIN5flash11enable_sm90INS1_16FlashAttnFwdSm90INS1_25CollectiveMainloopFwdSm90ILi2EN4cute5tupleIJNS5_1CILi1EEES8_S8_EEENS6_IJNS7_ILi128EEESA_SA_EEELi128ENS_10bfloat16_tEfNS_4arch4Sm90ELb0ELb0ELb0ELb1ELb1ELb1ELb0ELb1ELb1ELb1ELb0ELb0EEENS1_21CollectiveEpilogueFwdISB_S9_SC_SE_Li256ELb1ELb1ELb0ELb0EEENS1_36VarlenDynamicPersistentTileSchedulerILi128ELi128ELi256ELi128ELb0ELb1ELb1ELb0ELb1ELb1EEEEEEEEEvNT_6ParamsE)
        /*0248*/ 	.word	0x000000a8


	//----- nvinfo : EIATTR_FRAME_SIZE
	.align		4
.L_137:
        /*024c*/ 	.byte	0x04, 0x11
        /*024e*/ 	.short	(.L_139 - .L_138)
	.align		4
.L_138:
        /*0250*/ 	.word	index@(_ZN7cutlass13device_kernelIN5flash11enable_sm90INS1_16FlashAttnFwdSm90INS1_25CollectiveMainloopFwdSm90ILi2EN4cute5tupleIJNS5_1CILi1EEES8_S8_EEENS6_IJNS7_ILi128EEESA_SA_EEELi128ENS_10bfloat16_tEfNS_4arch4Sm90ELb0ELb0ELb0ELb1ELb1ELb1ELb0ELb1ELb1ELb1ELb0ELb0EEENS1_21CollectiveEpilogueFwdISB_S9_SC_SE_Li256ELb1ELb1ELb0ELb0EEENS1_36VarlenDynamicPersistentTileSchedulerILi128ELi128ELi256ELi128ELb0ELb1ELb1ELb0ELb1ELb1EEEEEEEEEvNT_6ParamsE)
        /*0254*/ 	.word	0x00000030


	//----- nvinfo : EIATTR_REGCOUNT
	.align		4
.L_139:
        /*0258*/ 	.byte	0x04, 0x2f
        /*025a*/ 	.short	(.L_141 - .L_140)
	.align		4
.L_140:
        /*025c*/ 	.word	index@(_ZN7cutlass13device_kernelIN5flash11enable_sm90INS1_16FlashAttnFwdSm90INS1_25CollectiveMainloopFwdSm90ILi2EN4cute5tupleIJNS5_1CILi1EEES8_S8_EEENS6_IJNS7_ILi128EEESA_SA_EEELi128ENS_10bfloat16_tEfNS_4arch4Sm90ELb0ELb0ELb0ELb1ELb1ELb0ELb0ELb1ELb1ELb1ELb0ELb0EEENS1_21CollectiveEpilogueFwdISB_S9_SC_SE_Li256ELb1ELb1ELb0ELb0EEENS1_36VarlenDynamicPersistentTileSchedulerILi128ELi128ELi256ELi128ELb0ELb1ELb1ELb0ELb1ELb1EEEEEEEEEvNT_6ParamsE)
        /*0260*/ 	.word	0x000000a8


	//----- nvinfo : EIATTR_FRAME_SIZE
	.align		4
.L_141:
        /*0264*/ 	.byte	0x04, 0x11
        /*0266*/ 	.short	(.L_143 - .L_142)
	.align		4
.L_142:
        /*0268*/ 	.word	index@(_ZN7cutlass13device_kernelIN5flash11enable_sm90INS1_16FlashAttnFwdSm90INS1_25CollectiveMainloopFwdSm90ILi2EN4cute5tupleIJNS5_1CILi1EEES8_S8_EEENS6_IJNS7_ILi128EEESA_SA_EEELi128ENS_10bfloat16_tEfNS_4arch4Sm90ELb0ELb0ELb0ELb1ELb1ELb0ELb0ELb1ELb1ELb1ELb0ELb0EEENS1_21CollectiveEpilogueFwdISB_S9_SC_SE_Li256ELb1ELb1ELb0ELb0EEENS1_36VarlenDynamicPersistentTileSchedulerILi128ELi128ELi256ELi128ELb0ELb1ELb1ELb0ELb1ELb1EEEEEEEEEvNT_6ParamsE)
        /*026c*/ 	.word	0x00000020


	//----- nvinfo : EIATTR_REGCOUNT
	.align		4
.L_143:
        /*0270*/ 	.byte	0x04, 0x2f
        /*0272*/ 	.short	(.L_145 - .L_144)
	.align		4
.L_144:
        /*0274*/ 	.word	index@(_ZN7cutlass13device_kernelIN5flash11enable_sm90INS1_16FlashAttnFwdSm90INS1_25CollectiveMainloopFwdSm90ILi2EN4cute5tupleIJNS5_1CILi1EEES8_S8_EEENS6_IJNS7_ILi128EEESA_SA_EEELi128ENS_10bfloat16_tEfNS_4arch4Sm90ELb0ELb0ELb0ELb0ELb1ELb0ELb0ELb1ELb1ELb1ELb0ELb0EEENS1_21CollectiveEpilogueFwdISB_S9_SC_SE_Li256ELb0ELb1ELb0ELb0EEENS1_29StaticPersistentTileSchedulerILb0EEEEEEEEEvNT_6ParamsE)
        /*0278*/ 	.word	0x000000a8


	//----- nvinfo : EIATTR_FRAME_SIZE
	.align		4
.L_145:
        /*027c*/ 	.byte	0x04, 0x11
        /*027e*/ 	.short	(.L_147 - .L_146)
	.align		4
.L_146:
        /*0280*/ 	.word	index@(_ZN7cutlass13device_kernelIN5flash11enable_sm90INS1_16FlashAttnFwdSm90INS1_25CollectiveMainloopFwdSm90ILi2EN4cute5tupleIJNS5_1CILi1EEES8_S8_EEENS6_IJNS7_ILi128EEESA_SA_EEELi128ENS_10bfloat16_tEfNS_4arch4Sm90ELb0ELb0ELb0ELb0ELb1ELb0ELb0ELb1ELb1ELb1ELb0ELb0EEENS1_21CollectiveEpilogueFwdISB_S9_SC_SE_Li256ELb0ELb1ELb0ELb0EEENS1_29StaticPersistentTileSchedulerILb0EEEEEEEEEvNT_6ParamsE)
        /*0284*/ 	.word	0x00000000


	//----- nvinfo : EIATTR_REGCOUNT
	.align		4
.L_147:
        /*0288*/ 	.byte	0x04, 0x2f
        /*028a*/ 	.short	(.L_149 - .L_148)
	.align		4
.L_148:
        /*028c*/ 	.word	index@(_ZN7cutlass13device_kernelIN5flash11enable_sm90INS1_16FlashAttnFwdSm90INS1_25CollectiveMainloopFwdSm90ILi2EN4cute5tupleIJNS5_1CILi1EEES8_S8_EEENS6_IJNS7_ILi128EEENS7_ILi96EEENS7_ILi192EEEEEELi192ENS_10bfloat16_tEfNS_4arch4Sm90ELb1ELb0ELb0ELb1ELb1ELb1ELb0ELb1ELb1ELb1ELb0ELb0EEENS1_21CollectiveEpilogueFwdINS6_IJSA_SC_SB_EEES9_SE_SG_Li256ELb1ELb1ELb0ELb0EEENS1_36VarlenDynamicPersistentTileSchedulerILi128ELi96ELi256ELi128ELb0ELb1ELb1ELb1ELb1ELb1EEEEEEEEEvNT_6ParamsE)
        /*0290*/ 	.word	0x000000a8


	//----- nvinfo : EIATTR_FRAME_SIZE
	.align		4
.L_149:
        /*0294*/ 	.byte	0x04, 0x11
        /*0296*/ 	.short	(.L_151 - .L_150)
	.align		4
.L_150:
        /*0298*/ 	.word	index@(_ZN7cutlass13device_kernelIN5flash11enable_sm90INS1_16FlashAttnFwdSm90INS1_25CollectiveMainloopFwdSm90ILi2EN4cute5tupleIJNS5_1CILi1EEES8_S8_EEENS6_IJNS7_ILi128EEENS7_ILi96EEENS7_ILi192EEEEEELi192ENS_10bfloat16_tEfNS_4arch4Sm90ELb1ELb0ELb0ELb1ELb1ELb1ELb0ELb1ELb1ELb1ELb0ELb0EEENS1_21CollectiveEpilogueFwdINS6_IJSA_SC_SB_EEES9_SE_SG_Li256ELb1ELb1ELb0ELb0EEENS1_36VarlenDynamicPersistentTileSchedulerILi128ELi96ELi256ELi128ELb0ELb1ELb1ELb1ELb1ELb1EEEEEEEEEvNT_6ParamsE)
        /*029c*/ 	.word	0x00000088


	//----- nvinfo : EIATTR_REGCOUNT
	.align		4
.L_151:
        /*02a0*/ 	.byte	0x04, 0x2f
        /*02a2*/ 	.short	(.L_153 - .L_152)
	.align		4
.L_152:
        /*02a4*/ 	.word	index@(_ZN7cutlass13device_kernelIN5flash11enable_sm90INS1_16FlashAttnFwdSm90INS1_25CollectiveMainloopFwdSm90ILi2EN4cute5tupleIJNS5_1CILi1EEES8_S8_EEENS6_IJNS7_ILi128EEENS7_ILi96EEENS7_ILi192EEEEEELi192ENS_10bfloat16_tEfNS_4arch4Sm90ELb1ELb0ELb0ELb1ELb1ELb0ELb0ELb1ELb1ELb1ELb0ELb0EEENS1_21CollectiveEpilogueFwdINS6_IJSA_SC_SB_EEES9_SE_SG_Li256ELb1ELb1ELb0ELb0EEENS1_36VarlenDynamicPersistentTileSchedulerILi128ELi96ELi256ELi128ELb0ELb1ELb1ELb1ELb1ELb1EEEEEEEEEvNT_6ParamsE)
        /*02a8*/ 	.word	0x000000a8


	//----- nvinfo : EIATTR_FRAME_SIZE
	.align		4
.L_153:
        /*02ac*/ 	.byte	0x04, 0x11
        /*02ae*/ 	.short	(.L_155 - .L_154)
	.align		4
.L_154:
        /*02b0*/ 	.word	index@(_ZN7cutlass13device_kernelIN5flash11enable_sm90INS1_16FlashAttnFwdSm90INS1_25CollectiveMainloopFwdSm90ILi2EN4cute5tupleIJNS5_1CILi1EEES8_S8_EEENS6_IJNS7_ILi128EEENS7_ILi96EEENS7_ILi192EEEEEELi192ENS_10bfloat16_tEfNS_4arch4Sm90ELb1ELb0ELb0ELb1ELb1ELb0ELb0ELb1ELb1ELb1ELb0ELb0EEENS1_21CollectiveEpilogueFwdINS6_IJSA_SC_SB_EEES9_SE_SG_Li256ELb1ELb1ELb0ELb0EEENS1_36VarlenDynamicPersistentTileSchedulerILi128ELi96ELi256ELi128ELb0ELb1ELb1ELb1ELb1ELb1EEEEEEEEEvNT_6ParamsE)
        /*02b4*/ 	.word	0x00000030


	//----- nvinfo : EIATTR_REGCOUNT
	.align		4
.L_155:
        /*02b8*/ 	.byte	0x04, 0x2f
        /*02ba*/ 	.short	(.L_157 - .L_156)
	.align		4
.L_156:
        /*02bc*/ 	.word	index@(_ZN7cutlass13device_kernelIN5flash11enable_sm90INS1_16FlashAttnFwdSm90INS1_25CollectiveMainloopFwdSm90ILi2EN4cute5tupleIJNS5_1CILi1EEES8_S8_EEENS6_IJNS7_ILi128EEENS7_ILi96EEENS7_ILi192EEEEEELi192ENS_10bfloat16_tEfNS_4arch4Sm90ELb1ELb0ELb0ELb0ELb1ELb0ELb0ELb1ELb1ELb1ELb0ELb0EEENS1_21CollectiveEpilogueFwdINS6_IJSA_SC_SB_EEES9_SE_SG_Li256ELb0ELb1ELb0ELb0EEENS1_30DynamicPersistentTileSchedulerILi256ELi128ELb0ELb1ELb1EEEEEEEEEvNT_6ParamsE)
        /*02c0*/ 	.word	0x000000a8


	//----- nvinfo : EIATTR_FRAME_SIZE
	.align		4
.L_157:
        /*02c4*/ 	.byte	0x04, 0x11
        /*02c6*/ 	.short	(.L_159 - .L_158)
	.align		4
.L_158:
        /*02c8*/ 	.word	index@(_ZN7cutlass13device_kernelIN5flash11enable_sm90INS1_16FlashAttnFwdSm90INS1_25CollectiveMainloopFwdSm90ILi2EN4cute5tupleIJNS5_1CILi1EEES8_S8_EEENS6_IJNS7_ILi128EEENS7_ILi96EEENS7_ILi192EEEEEELi192ENS_10bfloat16_tEfNS_4arch4Sm90ELb1ELb0ELb0ELb0ELb1ELb0ELb0ELb1ELb1ELb1ELb0ELb0EEENS1_21CollectiveEpilogueFwdINS6_IJSA_SC_SB_EEES9_SE_SG_Li256ELb0ELb1ELb0ELb0EEENS1_30DynamicPersistentTileSchedulerILi256ELi128ELb0ELb1ELb1EEEEEEEEEvNT_6ParamsE)
        /*02cc*/ 	.word	0x00000008


	//----- nvinfo : EIATTR_REGCOUNT
	.align		4
.L_159:
        /*02d0*/ 	.byte	0x04, 0x2f
        /*02d2*/ 	.short	(.L_161 - .L_160)
	.align		4
.L_160:
        /*02d4*/ 	.word	index@(_ZN7cutlass13device_kernelIN5flash11enable_sm90INS1_16FlashAttnFwdSm90INS1_25CollectiveMainloopFwdSm90ILi2EN4cute5tupleIJNS5_1CILi1EEES8_S8_EEENS6_IJNS7_ILi128EEENS7_ILi96EEENS7_ILi192EEEEEELi192ENS_10bfloat16_tEfNS_4arch4Sm90ELb0ELb1ELb0ELb1ELb1ELb1ELb0ELb1ELb1ELb1ELb0ELb0EEENS1_21CollectiveEpilogueFwdINS6_IJSA_SC_SB_EEES9_SE_SG_Li256ELb1ELb1ELb0ELb0EEENS1_36VarlenDynamicPersistentTileSchedulerILi128ELi96ELi256ELi128ELb0ELb1ELb1ELb1ELb0ELb1EEEEEEEEEvNT_6ParamsE)
        /*02d8*/ 	.word	0x000000a8


	//----- nvinfo : EIATTR_FRAME_SIZE
	.align		4
.L_161:
        /*02dc*/ 	.byte	0x04, 0x11
        /*02de*/ 	.short	(.L_163 - .L_162)
	.align		4
.L_162:
        /*02e0*/ 	.word	index@($_ZN7cutlass13device_kernelIN5flash11enable_sm90INS1_16FlashAttnFwdSm90INS1_25CollectiveMainloopFwdSm90ILi2EN4cute5tupleIJNS5_1CILi1EEES8_S8_EEENS6_IJNS7_ILi128EEENS7_ILi96EEENS7_ILi192EEEEEELi192ENS_10bfloat16_tEfNS_4arch4Sm90ELb0ELb1ELb0ELb1ELb1ELb1ELb0ELb1ELb1ELb1ELb0ELb0EEENS1_21CollectiveEpilogueFwdINS6_IJSA_SC_SB_EEES9_SE_SG_Li256ELb1ELb1ELb0ELb0EEENS1_36VarlenDynamicPersistentTileSchedulerILi128ELi96ELi256ELi128ELb0ELb1ELb1ELb1ELb0ELb1EEEEEEEEEvNT_6ParamsE$_ZZN5flash25CollectiveMainloopFwdSm90ILi2EN4cute5tupleIJNS1_1CILi1EEES4_S4_EEENS2_IJNS3_ILi128EEENS3_ILi96EEENS3_ILi192EEEEEELi192EN7cutlass10bfloat16_tEfNSA_4arch4Sm90ELb0ELb1ELb0ELb1ELb1ELb1ELb0ELb1ELb1ELb1ELb0ELb0EE12store_kv_newINS_16FlashAttnFwdSm90ISE_NS_21CollectiveEpilogueFwdINS2_IJS6_S8_S7_EEES5_SB_SD_Li256ELb1ELb1ELb0ELb0EEENS_36VarlenDynamicPersistentTileSchedulerILi128ELi96ELi256ELi128ELb0ELb1ELb1ELb1ELb0ELb1EEEE13SharedStorageEEEbRKNSE_6ParamsENSA_25PipelineTmaAsyncNoClusterILi2ENSA_16PipelineTmaAsyncILi2EEEEESU_RNSA_13PipelineStateILj2EEEiRT_RKNS_16SeqlenInfoQKNewKILb1ELb1EEENS2_IJiiiiEEEENKUliRKT_E_clISW_EEDaiS17_)
        /*02e4*/ 	.word	0x000002c0


	//----- nvinfo : EIATTR_FRAME_SIZE
	.align		4
.L_163:
        /*02e8*/ 	.byte	0x04, 0x11
        /*02ea*/ 	.short	(.L_165 - .L_164)
	.align		4
.L_164:
        /*02ec*/ 	.word	index@(_ZN7cutlass13device_kernelIN5flash11enable_sm90INS1_16FlashAttnFwdSm90INS1_25CollectiveMainloopFwdSm90ILi2EN4cute5tupleIJNS5_1CILi1EEES8_S8_EEENS6_IJNS7_ILi128EEENS7_ILi96EEENS7_ILi192EEEEEELi192ENS_10bfloat16_tEfNS_4arch4Sm90ELb0ELb1ELb0ELb1ELb1ELb1ELb0ELb1ELb1ELb1ELb0ELb0EEENS1_21CollectiveEpilogueFwdINS6_IJSA_SC_SB_EEES9_SE_SG_Li256ELb1ELb1ELb0ELb0EEENS1_36VarlenDynamicPersistentTileSchedulerILi128ELi96ELi256ELi128ELb0ELb1ELb1ELb1ELb0ELb1EEEEEEEEEvNT_6ParamsE)
        /*02f0*/ 	.word	0x000002c0


	//----- nvinfo : EIATTR_REGCOUNT
	.align		4
.L_165:
        /*02f4*/ 	.byte	0x04, 0x2f
        /*02f6*/ 	.short	(.L_167 - .L_166)
	.align		4
.L_166:
        /*02f8*/ 	.word	index@(_ZN7cutlass13device_kernelIN5flash11enable_sm90INS1_16FlashAttnFwdSm90INS1_25CollectiveMainloopFwdSm90ILi2EN4cute5tupleIJNS5_1CILi1EEES8_S8_EEENS6_IJNS7_ILi128EEENS7_ILi96EEENS7_ILi192EEEEEELi192ENS_10bfloat16_tEfNS_4arch4Sm90ELb0ELb1ELb0ELb1ELb1ELb0ELb0ELb1ELb1ELb1ELb0ELb0EEENS1_21CollectiveEpilogueFwdINS6_IJSA_SC_SB_EEES9_SE_SG_Li256ELb1ELb1ELb0ELb0EEENS1_36VarlenDynamicPersistentTileSchedulerILi128ELi96ELi256ELi128ELb0ELb1ELb1ELb1ELb0ELb1EEEEEEEEEvNT_6ParamsE)
        /*02fc*/ 	.word	0x000000a8


	//----- nvinfo : EIATTR_FRAME_SIZE
	.align		4
.L_167:
        /*0300*/ 	.byte	0x04, 0x11
        /*0302*/ 	.short	(.L_169 - .L_168)
	.align		4
.L_168:
        /*0304*/ 	.word	index@(_ZN7cutlass13device_kernelIN5flash11enable_sm90INS1_16FlashAttnFwdSm90INS1_25CollectiveMainloopFwdSm90ILi2EN4cute5tupleIJNS5_1CILi1EEES8_S8_EEENS6_IJNS7_ILi128EEENS7_ILi96EEENS7_ILi192EEEEEELi192ENS_10bfloat16_tEfNS_4arch4Sm90ELb0ELb1ELb0ELb1ELb1ELb0ELb0ELb1ELb1ELb1ELb0ELb0EEENS1_21CollectiveEpilogueFwdINS6_IJSA_SC_SB_EEES9_SE_SG_Li256ELb1ELb1ELb0ELb0EEENS1_36VarlenDynamicPersistentTileSchedulerILi128ELi96ELi256ELi128ELb0ELb1ELb1ELb1ELb0ELb1EEEEEEEEEvNT_6ParamsE)
        /*0308*/ 	.word	0x00000030


	//----- nvinfo : EIATTR_REGCOUNT
	.align		4
.L_169:
        /*030c*/ 	.byte	0x04, 0x2f
        /*030e*/ 	.short	(.L_171 - .L_170)
	.align		4
.L_170:
        /*0310*/ 	.word	index@(_ZN7cutlass13device_kernelIN5flash11enable_sm90INS1_16FlashAttnFwdSm90INS1_25CollectiveMainloopFwdSm90ILi2EN4cute5tupleIJNS5_1CILi1EEES8_S8_EEENS6_IJNS7_ILi128EEENS7_ILi96EEENS7_ILi192EEEEEELi192ENS_10bfloat16_tEfNS_4arch4Sm90ELb0ELb1ELb0ELb0ELb1ELb0ELb0ELb1ELb1ELb1ELb0ELb0EEENS1_21CollectiveEpilogueFwdINS6_IJSA_SC_SB_EEES9_SE_SG_Li256ELb0ELb1ELb0ELb0EEENS1_30DynamicPersistentTileSchedulerILi256ELi128ELb0ELb1ELb1EEEEEEEEEvNT_6ParamsE)
        /*0314*/ 	.word	0x000000a8


	//----- nvinfo : EIATTR_FRAME_SIZE
	.align		4
.L_171:
        /*0318*/ 	.byte	0x04, 0x11
        /*031a*/ 	.short	(.L_173 - .L_172)
	.align		4
.L_172:
        /*031c*/ 	.word	index@(_ZN7cutlass13device_kernelIN5flash11enable_sm90INS1_16FlashAttnFwdSm90INS1_25CollectiveMainloopFwdSm90ILi2EN4cute5tupleIJNS5_1CILi1EEES8_S8_EEENS6_IJNS7_ILi128EEENS7_ILi96EEENS7_ILi192EEEEEELi192ENS_10bfloat16_tEfNS_4arch4Sm90ELb0ELb1ELb0ELb0ELb1ELb0ELb0ELb1ELb1ELb1ELb0ELb0EEENS1_21CollectiveEpilogueFwdINS6_IJSA_SC_SB_EEES9_SE_SG_Li256ELb0ELb1ELb0ELb0EEENS1_30DynamicPersistentTileSchedulerILi256ELi128ELb0ELb1ELb1EEEEEEEEEvNT_6ParamsE)
        /*0320*/ 	.word	0x00000008


	//----- nvinfo : EIATTR_REGCOUNT
	.align		4
.L_173:
        /*0324*/ 	.byte	0x04, 0x2f
        /*0326*/ 	.short	(.L_175 - .L_174)
	.align		4
.L_174:
        /*0328*/ 	.word	index@(_ZN7cutlass13device_kernelIN5flash11enable_sm90INS1_16FlashAttnFwdSm90INS1_25CollectiveMainloopFwdSm90ILi2EN4cute5tupleIJNS5_1CILi1EEES8_S8_EEENS6_IJNS7_ILi128EEENS7_ILi96EEENS7_ILi192EEEEEELi192ENS_10bfloat16_tEfNS_4arch4Sm90ELb0ELb0ELb0ELb1ELb1ELb1ELb0ELb1ELb1ELb1ELb0ELb0EEENS1_21CollectiveEpilogueFwdINS6_IJSA_SC_SB_EEES9_SE_SG_Li256ELb1ELb1ELb0ELb0EEENS1_36VarlenDynamicPersistentTileSchedulerILi128ELi96ELi256ELi128ELb0ELb1ELb1ELb0ELb1ELb1EEEEEEEEEvNT_6ParamsE)
        /*032c*/ 	.word	0x000000a8


	//----- nvinfo : EIATTR_FRAME_SIZE
	.align		4
.L_175:
        /*0330*/ 	.byte	0x04, 0x11
        /*0332*/ 	.short	(.L_177 - .L_176)
	.align		4
.L_176:
        /*0334*/ 	.word	index@(_ZN7cutlass13device_kernelIN5flash11enable_sm90INS1_16FlashAttnFwdSm90INS1_25CollectiveMainloopFwdSm90ILi2EN4cute5tupleIJNS5_1CILi1EEES8_S8_EEENS6_IJNS7_ILi128EEENS7_ILi96EEENS7_ILi192EEEEEELi192ENS_10bfloat16_tEfNS_4arch4Sm90ELb0ELb0ELb0ELb1ELb1ELb1ELb0ELb1ELb1ELb1ELb0ELb0EEENS1_21CollectiveEpilogueFwdINS6_IJSA_SC_SB_EEES9_SE_SG_Li256ELb1ELb1ELb0ELb0EEENS1_36VarlenDynamicPersistentTileSchedulerILi128ELi96ELi256ELi128ELb0ELb1ELb1ELb0ELb1ELb1EEEEEEEEEvNT_6ParamsE)
        /*0338*/ 	.word	0x00000098


	//----- nvinfo : EIATTR_REGCOUNT
	.align		4
.L_177:
        /*033c*/ 	.byte	0x04, 0x2f
        /*033e*/ 	.short	(.L_179 - .L_178)
	.align		4
.L_178:
        /*0340*/ 	.word	index@(_ZN7cutlass13device_kernelIN5flash11enable_sm90INS1_16FlashAttnFwdSm90INS1_25CollectiveMainloopFwdSm90ILi2EN4cute5tupleIJNS5_1CILi1EEES8_S8_EEENS6_IJNS7_ILi128EEENS7_ILi96EEENS7_ILi192EEEEEELi192ENS_10bfloat16_tEfNS_4arch4Sm90ELb0ELb0ELb0ELb1ELb1ELb0ELb0ELb1ELb1ELb1ELb0ELb0EEENS1_21CollectiveEpilogueFwdINS6_IJSA_SC_SB_EEES9_SE_SG_Li256ELb1ELb1ELb0ELb0EEENS1_36VarlenDynamicPersistentTileSchedulerILi128ELi96ELi256ELi128ELb0ELb1ELb1ELb0ELb1ELb1EEEEEEEEEvNT_6ParamsE)
        /*0344*/ 	.word	0x000000a8


	//----- nvinfo : EIATTR_FRAME_SIZE
	.align		4
.L_179:
        /*0348*/ 	.byte	0x04, 0x11
        /*034a*/ 	.short	(.L_181 - .L_180)
	.align		4
.L_180:
        /*034c*/ 	.word	index@(_ZN7cutlass13device_kernelIN5flash11enable_sm90INS1_16FlashAttnFwdSm90INS1_25CollectiveMainloopFwdSm90ILi2EN4cute5tupleIJNS5_1CILi1EEES8_S8_EEENS6_IJNS7_ILi128EEENS7_ILi96EEENS7_ILi192EEEEEELi192ENS_10bfloat16_tEfNS_4arch4Sm90ELb0ELb0ELb0ELb1ELb1ELb0ELb0ELb1ELb1ELb1ELb0ELb0EEENS1_21CollectiveEpilogueFwdINS6_IJSA_SC_SB_EEES9_SE_SG_Li256ELb1ELb1ELb0ELb0EEENS1_36VarlenDynamicPersistentTileSchedulerILi128ELi96ELi256ELi128ELb0ELb1ELb1ELb0ELb1ELb1EEEEEEEEEvNT_6ParamsE)
        /*0350*/ 	.word	0x00000030


	//----- nvinfo : EIATTR_REGCOUNT
	.align		4
.L_181:
        /*0354*/ 	.byte	0x04, 0x2f
        /*0356*/ 	.short	(.L_183 - .L_182)
	.align		4
.L_182:
        /*0358*/ 	.word	index@(_ZN7cutlass13device_kernelIN5flash11enable_sm90INS1_16FlashAttnFwdSm90INS1_25CollectiveMainloopFwdSm90ILi2EN4cute5tupleIJNS5_1CILi1EEES8_S8_EEENS6_IJNS7_ILi128EEENS7_ILi96EEENS7_ILi192EEEEEELi192ENS_10bfloat16_tEfNS_4arch4Sm90ELb0ELb0ELb0ELb0ELb1ELb0ELb0ELb1ELb1ELb1ELb0ELb0EEENS1_21CollectiveEpilogueFwdINS6_IJSA_SC_SB_EEES9_SE_SG_Li256ELb0ELb1ELb0ELb0EEENS1_29StaticPersistentTileSchedulerILb0EEEEEEEEEvNT_6ParamsE)
        /*035c*/ 	.word	0x000000a8


	//----- nvinfo : EIATTR_FRAME_SIZE
	.align		4
.L_183:
        /*0360*/ 	.byte	0x04, 0x11
        /*0362*/ 	.short	(.L_185 - .L_184)
	.align		4
.L_184:
        /*0364*/ 	.word	index@(_ZN7cutlass13device_kernelIN5flash11enable_sm90INS1_16FlashAttnFwdSm90INS1_25CollectiveMainloopFwdSm90ILi2EN4cute5tupleIJNS5_1CILi1EEES8_S8_EEENS6_IJNS7_ILi128EEENS7_ILi96EEENS7_ILi192EEEEEELi192ENS_10bfloat16_tEfNS_4arch4Sm90ELb0ELb0ELb0ELb0ELb1ELb0ELb0ELb1ELb1ELb1ELb0ELb0EEENS1_21CollectiveEpilogueFwdINS6_IJSA_SC_SB_EEES9_SE_SG_Li256ELb0ELb1ELb0ELb0EEENS1_29StaticPersistentTileSchedulerILb0EEEEEEEEEvNT_6ParamsE)
        /*0368*/ 	.word	0x00000008


	//----- nvinfo : EIATTR_REGCOUNT
	.align		4
.L_185:
        /*036c*/ 	.byte	0x04, 0x2f
        /*036e*/ 	.short	(.L_187 - .L_186)
	.align		4
.L_186:
        /*0370*/ 	.word	index@(_ZN7cutlass13device_kernelIN5flash11enable_sm90INS1_16FlashAttnFwdSm90INS1_25CollectiveMainloopFwdSm90ILi2EN4cute5tupleIJNS5_1CILi1EEES8_S8_EEENS6_IJNS7_ILi128EEENS7_ILi80EEENS7_ILi256EEEEEELi256ENS_10bfloat16_tEfNS_4arch4Sm90ELb1ELb0ELb0ELb1ELb1ELb1ELb0ELb1ELb1ELb1ELb0ELb0EEENS1_21CollectiveEpilogueFwdINS6_IJSA_SC_SB_EEES9_SE_SG_Li256ELb1ELb1ELb0ELb0EEENS1_36VarlenDynamicPersistentTileSchedulerILi128ELi80ELi256ELi128ELb0ELb1ELb1ELb1ELb1ELb1EEEEEEEEEvNT_6ParamsE)
        /*0374*/ 	.word	0x000000a8


	//----- nvinfo : EIATTR_FRAME_SIZE
	.align		4
.L_187:
        /*0378*/ 	.byte	0x04, 0x11
        /*037a*/ 	.short	(.L_189 - .L_188)
	.align		4
.L_188:
        /*037c*/ 	.word	index@(_ZN7cutlass13device_kernelIN5flash11enable_sm90INS1_16FlashAttnFwdSm90INS1_25CollectiveMainloopFwdSm90ILi2EN4cute5tupleIJNS5_1CILi1EEES8_S8_EEENS6_IJNS7_ILi128EEENS7_ILi80EEENS7_ILi256EEEEEELi256ENS_10bfloat16_tEfNS_4arch4Sm90ELb1ELb0ELb0ELb1ELb1ELb1ELb0ELb1ELb1ELb1ELb0ELb0EEENS1_21CollectiveEpilogueFwdINS6_IJSA_SC_SB_EEES9_SE_SG_Li256ELb1ELb1ELb0ELb0EEENS1_36VarlenDynamicPersistentTileSchedulerILi128ELi80ELi256ELi128ELb0ELb1ELb1ELb1ELb1ELb1EEEEEEEEEvNT_6ParamsE)
        /*0380*/ 	.word	0x00000090


	//----- nvinfo : EIATTR_REGCOUNT
	.align		4
.L_189:
        /*0384*/ 	.byte	0x04, 0x2f
        /*0386*/ 	.short	(.L_191 - .L_190)
	.align		4
.L_190:
        /*0388*/ 	.word	index@(_ZN7cutlass13device_kernelIN5flash11enable_sm90INS1_16FlashAttnFwdSm90INS1_25CollectiveMainloopFwdSm90ILi2EN4cute5tupleIJNS5_1CILi1EEES8_S8_EEENS6_IJNS7_ILi128EEENS7_ILi80EEENS7_ILi256EEEEEELi256ENS_10bfloat16_tEfNS_4arch4Sm90ELb1ELb0ELb0ELb1ELb1ELb0ELb0ELb1ELb1ELb1ELb0ELb0EEENS1_21CollectiveEpilogueFwdINS6_IJSA_SC_SB_EEES9_SE_SG_Li256ELb1ELb1ELb0ELb0EEENS1_36VarlenDynamicPersistentTileSchedulerILi128ELi80ELi256ELi128ELb0ELb1ELb1ELb1ELb1ELb1EEEEEEEEEvNT_6ParamsE)
        /*038c*/ 	.word	0x000000a8


	//----- nvinfo : EIATTR_FRAME_SIZE
	.align		4
.L_191:
        /*0390*/ 	.byte	0x04, 0x11
        /*0392*/ 	.short	(.L_193 - .L_192)
	.align		4
.L_192:
        /*0394*/ 	.word	index@(_ZN7cutlass13device_kernelIN5flash11enable_sm90INS1_16FlashAttnFwdSm90INS1_25CollectiveMainloopFwdSm90ILi2EN4cute5tupleIJNS5_1CILi1EEES8_S8_EEENS6_IJNS7_ILi128EEENS7_ILi80EEENS7_ILi256EEEEEELi256ENS_10bfloat16_tEfNS_4arch4Sm90ELb1ELb0ELb0ELb1ELb1ELb0ELb0ELb1ELb1ELb1ELb0ELb0EEENS1_21CollectiveEpilogueFwdINS6_IJSA_SC_SB_EEES9_SE_SG_Li256ELb1ELb1ELb0ELb0EEENS1_36VarlenDynamicPersistentTileSchedulerILi128ELi80ELi256ELi128ELb0ELb1ELb1ELb1ELb1ELb1EEEEEEEEEvNT_6ParamsE)
        /*0398*/ 	.word	0x00000030


	//----- nvinfo : EIATTR_REGCOUNT
	.align		4
.L_193:
        /*039c*/ 	.byte	0x04, 0x2f
        /*039e*/ 	.short	(.L_195 - .L_194)
	.align		4
.L_194:
        /*03a0*/ 	.word	index@(_ZN7cutlass13device_kernelIN5flash11enable_sm90INS1_16FlashAttnFwdSm90INS1_25CollectiveMainloopFwdSm90ILi2EN4cute5tupleIJNS5_1CILi1EEES8_S8_EEENS6_IJNS7_ILi128EEENS7_ILi80EEENS7_ILi256EEEEEELi256ENS_10bfloat16_tEfNS_4arch4Sm90ELb1ELb0ELb0ELb0ELb1ELb0ELb0ELb1ELb1ELb1ELb0ELb0EEENS1_21CollectiveEpilogueFwdINS6_IJSA_SC_SB_EEES9_SE_SG_Li256ELb0ELb1ELb0ELb0EEENS1_30DynamicPersistentTileSchedulerILi256ELi128ELb0ELb1ELb1EEEEEEEEEvNT_6ParamsE)
        /*03a4*/ 	.word	0x000000a8


	//----- nvinfo : EIATTR_FRAME_SIZE
	.align		4
.L_195:
        /*03a8*/ 	.byte	0x04, 0x11
        /*03aa*/ 	.short	(.L_197 - .L_196)
	.align		4
.L_196:
        /*03ac*/ 	.word	index@(_ZN7cutlass13device_kernelIN5flash11enable_sm90INS1_16FlashAttnFwdSm90INS1_25CollectiveMainloopFwdSm90ILi2EN4cute5tupleIJNS5_1CILi1EEES8_S8_EEENS6_IJNS7_ILi128EEENS7_ILi80EEENS7_ILi256EEEEEELi256ENS_10bfloat16_tEfNS_4arch4Sm90ELb1ELb0ELb0ELb0ELb1ELb0ELb0ELb1ELb1ELb1ELb0ELb0EEENS1_21CollectiveEpilogueFwdINS6_IJSA_SC_SB_EEES9_SE_SG_Li256ELb0ELb1ELb0ELb0EEENS1_30DynamicPersistentTileSchedulerILi256ELi128ELb0ELb1ELb1EEEEEEEEEvNT_6ParamsE)
        /*03b0*/ 	.word	0x00000008


	//----- nvinfo : EIATTR_REGCOUNT
	.align		4
.L_197:
        /*03b4*/ 	.byte	0x04, 0x2f
        /*03b6*/ 	.short	(.L_199 - .L_198)
	.align		4
.L_198:
        /*03b8*/ 	.word	index@(_ZN7cutlass13device_kernelIN5flash11enable_sm90INS1_16FlashAttnFwdSm90INS1_25CollectiveMainloopFwdSm90ILi2EN4cute5tupleIJNS5_1CILi1EEES8_S8_EEENS6_IJNS7_ILi128EEENS7_ILi64EEENS7_ILi256EEEEEELi256ENS_10bfloat16_tEfNS_4arch4Sm90ELb0ELb1ELb0ELb1ELb1ELb1ELb0ELb1ELb1ELb1ELb0ELb0EEENS1_21CollectiveEpilogueFwdINS6_IJSA_SC_SB_EEES9_SE_SG_Li256ELb1ELb1ELb0ELb0EEENS1_36VarlenDynamicPersistentTileSchedulerILi128ELi64ELi256ELi128ELb0ELb1ELb1ELb1ELb0ELb1EEEEEEEEEvNT_6ParamsE)
        /*03bc*/ 	.word	0x000000a8


	//----- nvinfo : EIATTR_FRAME_SIZE
	.align		4
.L_199:
        /*03c0*/ 	.byte	0x04, 0x11
        /*03c2*/ 	.short	(.L_201 - .L_200)
	.align		4
.L_200:
        /*03c4*/ 	.word	index@(_ZN7cutlass13device_kernelIN5flash11enable_sm90INS1_16FlashAttnFwdSm90INS1_25CollectiveMainloopFwdSm90ILi2EN4cute5tupleIJNS5_1CILi1EEES8_S8_EEENS6_IJNS7_ILi128EEENS7_ILi64EEENS7_ILi256EEEEEELi256ENS_10bfloat16_tEfNS_4arch4Sm90ELb0ELb1ELb0ELb1ELb1ELb1ELb0ELb1ELb1ELb1ELb0ELb0EEENS1_21CollectiveEpilogueFwdINS6_IJSA_SC_SB_EEES9_SE_SG_Li256ELb1ELb1ELb0ELb0EEENS1_36VarlenDynamicPersistentTileSchedulerILi128ELi64ELi256ELi128ELb0ELb1ELb1ELb1ELb0ELb1EEEEEEEEEvNT_6ParamsE)
        /*03c8*/ 	.word	0x000000d8


	//----- nvinfo : EIATTR_REGCOUNT
	.align		4
.L_201:
        /*03cc*/ 	.byte	0x04, 0x2f
        /*03ce*/ 	.short	(.L_203 - .L_202)
	.align		4
.L_202:
        /*03d0*/ 	.word	index@(_ZN7cutlass13device_kernelIN5flash11enable_sm90INS1_16FlashAttnFwdSm90INS1_25CollectiveMainloopFwdSm90ILi2EN4cute5tupleIJNS5_1CILi1EEES8_S8_EEENS6_IJNS7_ILi128EEENS7_ILi64EEENS7_ILi256EEEEEELi256ENS_10bfloat16_tEfNS_4arch4Sm90ELb0ELb1ELb0ELb1ELb1ELb0ELb0ELb1ELb1ELb1ELb0ELb0EEENS1_21CollectiveEpilogueFwdINS6_IJSA_SC_SB_EEES9_SE_SG_Li256ELb1ELb1ELb0ELb0EEENS1_36VarlenDynamicPersistentTileSchedulerILi128ELi64ELi256ELi128ELb0ELb1ELb1ELb1ELb0ELb1EEEEEEEEEvNT_6ParamsE)
        /*03d4*/ 	.word	0x000000a8


	//----- nvinfo : EIATTR_FRAME_SIZE
	.align		4
.L_203:
        /*03d8*/ 	.byte	0x04, 0x11
        /*03da*/ 	.short	(.L_205 - .L_204)
	.align		4
.L_204:
        /*03dc*/ 	.word	index@(_ZN7cutlass13device_kernelIN5flash11enable_sm90INS1_16FlashAttnFwdSm90INS1_25CollectiveMainloopFwdSm90ILi2EN4cute5tupleIJNS5_1CILi1EEES8_S8_EEENS6_IJNS7_ILi128EEENS7_ILi64EEENS7_ILi256EEEEEELi256ENS_10bfloat16_tEfNS_4arch4Sm90ELb0ELb1ELb0ELb1ELb1ELb0ELb0ELb1ELb1ELb1ELb0ELb0EEENS1_21CollectiveEpilogueFwdINS6_IJSA_SC_SB_EEES9_SE_SG_Li256ELb1ELb1ELb0ELb0EEENS1_36VarlenDynamicPersistentTileSchedulerILi128ELi64ELi256ELi128ELb0ELb1ELb1ELb1ELb0ELb1EEEEEEEEEvNT_6ParamsE)
        /*03e0*/ 	.word	0x00000028


	//----- nvinfo : EIATTR_REGCOUNT
	.align		4
.L_205:
        /*03e4*/ 	.byte	0x04, 0x2f
        /*03e6*/ 	.short	(.L_207 - .L_206)
	.align		4
.L_206:
        /*03e8*/ 	.word	index@(_ZN7cutlass13device_kernelIN5flash11enable_sm90INS1_16FlashAttnFwdSm90INS1_25CollectiveMainloopFwdSm90ILi2EN4cute5tupleIJNS5_1CILi1EEES8_S8_EEENS6_IJNS7_ILi128EEENS7_ILi64EEENS7_ILi256EEEEEELi256ENS_10bfloat16_tEfNS_4arch4Sm90ELb0ELb1ELb0ELb0ELb1ELb0ELb0ELb1ELb1ELb1ELb0ELb0EEENS1_21CollectiveEpilogueFwdINS6_IJSA_SC_SB_EEES9_SE_SG_Li256ELb0ELb1ELb0ELb0EEENS1_30DynamicPersistentTileSchedulerILi256ELi128ELb0ELb1ELb1EEEEEEEEEvNT_6ParamsE)
        /*03ec*/ 	.word	0x000000a8


	//----- nvinfo : EIATTR_FRAME_SIZE
	.align		4
.L_207:
        /*03f0*/ 	.byte	0x04, 0x11
        /*03f2*/ 	.short	(.L_209 - .L_208)
	.align		4
.L_208:
        /*03f4*/ 	.word	index@(_ZN7cutlass13device_kernelIN5flash11enable_sm90INS1_16FlashAttnFwdSm90INS1_25CollectiveMainloopFwdSm90ILi2EN4cute5tupleIJNS5_1CILi1EEES8_S8_EEENS6_IJNS7_ILi128EEENS7_ILi64EEENS7_ILi256EEEEEELi256ENS_10bfloat16_tEfNS_4arch4Sm90ELb0ELb1ELb0ELb0ELb1ELb0ELb0ELb1ELb1ELb1ELb0ELb0EEENS1_21CollectiveEpilogueFwdINS6_IJSA_SC_SB_EEES9_SE_SG_Li256ELb0ELb1ELb0ELb0EEENS1_30DynamicPersistentTileSchedulerILi256ELi128ELb0ELb1ELb1EEEEEEEEEvNT_6ParamsE)
        /*03f8*/ 	.word	0x00000008


	//----- nvinfo : EIATTR_REGCOUNT
	.align		4
.L_209:
        /*03fc*/ 	.byte	0x04, 0x2f
        /*03fe*/ 	.short	(.L_211 - .L_210)
	.align		4
.L_210:
        /*0400*/ 	.word	index@(_ZN7cutlass13device_kernelIN5flash11enable_sm90INS1_16FlashAttnFwdSm90INS1_25CollectiveMainloopFwdSm90ILi2EN4cute5tupleIJNS5_1CILi1EEES8_S8_EEENS6_IJNS7_ILi128EEENS7_ILi80EEENS7_ILi256EEEEEELi256ENS_10bfloat16_tEfNS_4arch4Sm90ELb0ELb0ELb0ELb1ELb1ELb1ELb0ELb1ELb1ELb1ELb0ELb0EEENS1_21CollectiveEpilogueFwdINS6_IJSA_SC_SB_EEES9_SE_SG_Li256ELb1ELb1ELb0ELb0EEENS1_36VarlenDynamicPersistentTileSchedulerILi128ELi80ELi256ELi128ELb0ELb1ELb1ELb0ELb1ELb1EEEEEEEEEvNT_6ParamsE)
        /*0404*/ 	.word	0x000000a8


	//----- nvinfo : EIATTR_FRAME_SIZE
	.align		4
.L_211:
        /*0408*/ 	.byte	0x04, 0x11
        /*040a*/ 	.short	(.L_213 - .L_212)
	.align		4
.L_212:
        /*040c*/ 	.word	index@(_ZN7cutlass13device_kernelIN5flash11enable_sm90INS1_16FlashAttnFwdSm90INS1_25CollectiveMainloopFwdSm90ILi2EN4cute5tupleIJNS5_1CILi1EEES8_S8_EEENS6_IJNS7_ILi128EEENS7_ILi80EEENS7_ILi256EEEEEELi256ENS_10bfloat16_tEfNS_4arch4Sm90ELb0ELb0ELb0ELb1ELb1ELb1ELb0ELb1ELb1ELb1ELb0ELb0EEENS1_21CollectiveEpilogueFwdINS6_IJSA_SC_SB_EEES9_SE_SG_Li256ELb1ELb1ELb0ELb0EEENS1_36VarlenDynamicPersistentTileSchedulerILi128ELi80ELi256ELi128ELb0ELb1ELb1ELb0ELb1ELb1EEEEEEEEEvNT_6ParamsE)
        /*0410*/ 	.word	0x00000080


	//----- nvinfo : EIATTR_REGCOUNT
	.align		4
.L_213:
        /*0414*/ 	.byte	0x04, 0x2f
        /*0416*/ 	.short	(.L_215 - .L_214)
	.align		4
.L_214:
        /*0418*/ 	.word	index@(_ZN7cutlass13device_kernelIN5flash11enable_sm90INS1_16FlashAttnFwdSm90INS1_25CollectiveMainloopFwdSm90ILi2EN4cute5tupleIJNS5_1CILi1EEES8_S8_EEENS6_IJNS7_ILi128EEENS7_ILi80EEENS7_ILi256EEEEEELi256ENS_10bfloat16_tEfNS_4arch4Sm90ELb0ELb0ELb0ELb1ELb1ELb0ELb0ELb1ELb1ELb1ELb0ELb0EEENS1_21CollectiveEpilogueFwdINS6_IJSA_SC_SB_EEES9_SE_SG_Li256ELb1ELb1ELb0ELb0EEENS1_36VarlenDynamicPersistentTileSchedulerILi128ELi80ELi256ELi128ELb0ELb1ELb1ELb0ELb1ELb1EEEEEEEEEvNT_6ParamsE)
        /*041c*/ 	.word	0x000000a8


	//----- nvinfo : EIATTR_FRAME_SIZE
	.align		4
.L_215:
        /*0420*/ 	.byte	0x04, 0x11
        /*0422*/ 	.short	(.L_217 - .L_216)
	.align		4
.L_216:
        /*0424*/ 	.word	index@(_ZN7cutlass13device_kernelIN5flash11enable_sm90INS1_16FlashAttnFwdSm90INS1_25CollectiveMainloopFwdSm90ILi2EN4cute5tupleIJNS5_1CILi1EEES8_S8_EEENS6_IJNS7_ILi128EEENS7_ILi80EEENS7_ILi256EEEEEELi256ENS_10bfloat16_tEfNS_4arch4Sm90ELb0ELb0ELb0ELb1ELb1ELb0ELb0ELb1ELb1ELb1ELb0ELb0EEENS1_21CollectiveEpilogueFwdINS6_IJSA_SC_SB_EEES9_SE_SG_Li256ELb1ELb1ELb0ELb0EEENS1_36VarlenDynamicPersistentTileSchedulerILi128ELi80ELi256ELi128ELb0ELb1ELb1ELb0ELb1ELb1EEEEEEEEEvNT_6ParamsE)
        /*0428*/ 	.word	0x00000028


	//----- nvinfo : EIATTR_REGCOUNT
	.align		4
.L_217:
        /*042c*/ 	.byte	0x04, 0x2f
        /*042e*/ 	.short	(.L_219 - .L_218)
	.align		4
.L_218:
        /*0430*/ 	.word	index@(_ZN7cutlass13device_kernelIN5flash11enable_sm90INS1_16FlashAttnFwdSm90INS1_25CollectiveMainloopFwdSm90ILi2EN4cute5tupleIJNS5_1CILi1EEES8_S8_EEENS6_IJNS7_ILi128EEENS7_ILi80EEENS7_ILi256EEEEEELi256ENS_10bfloat16_tEfNS_4arch4Sm90ELb0ELb0ELb0ELb0ELb1ELb0ELb0ELb1ELb1ELb1ELb0ELb0EEENS1_21CollectiveEpilogueFwdINS6_IJSA_SC_SB_EEES9_SE_SG_Li256ELb0ELb1ELb0ELb0EEENS1_29StaticPersistentTileSchedulerILb0EEEEEEEEEvNT_6ParamsE)
        /*0434*/ 	.word	0x000000a8


	//----- nvinfo : EIATTR_FRAME_SIZE
	.align		4
.L_219:
        /*0438*/ 	.byte	0x04, 0x11
        /*043a*/ 	.short	(.L_221 - .L_220)
	.align		4
.L_220:
        /*043c*/ 	.word	index@(_ZN7cutlass13device_kernelIN5flash11enable_sm90INS1_16FlashAttnFwdSm90INS1_25CollectiveMainloopFwdSm90ILi2EN4cute5tupleIJNS5_1CILi1EEES8_S8_EEENS6_IJNS7_ILi128EEENS7_ILi80EEENS7_ILi256EEEEEELi256ENS_10bfloat16_tEfNS_4arch4Sm90ELb0ELb0ELb0ELb0ELb1ELb0ELb0ELb1ELb1ELb1ELb0ELb0EEENS1_21CollectiveEpilogueFwdINS6_IJSA_SC_SB_EEES9_SE_SG_Li256ELb0ELb1ELb0ELb0EEENS1_29StaticPersistentTileSchedulerILb0EEEEEEEEEvNT_6ParamsE)
        /*0440*/ 	.word	0x00000010


	//----- nvinfo : EIATTR_MIN_STACK_SIZE
	.align		4
.L_221:
        /*0444*/ 	.byte	0x04, 0x12
        /*0446*/ 	.short	(.L_223 - .L_222)
	.align		4
.L_222:
        /*0448*/ 	.word	index@(_ZN7cutlass13device_kernelIN5flash11enable_sm90INS1_16FlashAttnFwdSm90INS1_25CollectiveMainloopFwdSm90ILi2EN4cute5tupleIJNS5_1CILi1EEES8_S8_EEENS6_IJNS7_ILi128EEENS7_ILi80EEENS7_ILi256EEEEEELi256ENS_10bfloat16_tEfNS_4arch4Sm90ELb0ELb0ELb0ELb0ELb1ELb0ELb0ELb1ELb1ELb1ELb0ELb0EEENS1_21CollectiveEpilogueFwdINS6_IJSA_SC_SB_EEES9_SE_SG_Li256ELb0ELb1ELb0ELb0EEENS1_29StaticPersistentTileSchedulerILb0EEEEEEEEEvNT_6ParamsE)
        /*044c*/ 	.word	0x00000010


	//----- nvinfo : EIATTR_MIN_STACK_SIZE
	.align		4
.L_223:
        /*0450*/ 	.byte	0x04, 0x12
        /*0452*/ 	.short	(.L_225 - .L_224)
	.align		4
.L_224:
        /*0454*/ 	.word	index@(_ZN7cutlass13device_kernelIN5flash11enable_sm90INS1_16FlashAttnFwdSm90INS1_25CollectiveMainloopFwdSm90ILi2EN4cute5tupleIJNS5_1CILi1EEES8_S8_EEENS6_IJNS7_ILi128EEENS7_ILi80EEENS7_ILi256EEEEEELi256ENS_10bfloat16_tEfNS_4arch4Sm90ELb0ELb0ELb0ELb1ELb1ELb0ELb0ELb1ELb1ELb1ELb0ELb0EEENS1_21CollectiveEpilogueFwdINS6_IJSA_SC_SB_EEES9_SE_SG_Li256ELb1ELb1ELb0ELb0EEENS1_36VarlenDynamicPersistentTileSchedulerILi128ELi80ELi256ELi128ELb0ELb1ELb1ELb0ELb1ELb1EEEEEEEEEvNT_6ParamsE)
        /*0458*/ 	.word	0x00000028


	//----- nvinfo : EIATTR_MIN_STACK_SIZE
	.align		4
.L_225:
        /*045c*/ 	.byte	0x04, 0x12
        /*045e*/ 	.short	(.L_227 - .L_226)
	.align		4
.L_226:
        /*0460*/ 	.word	index@(_ZN7cutlass13device_kernelIN5flash11enable_sm90INS1_16FlashAttnFwdSm90INS1_25CollectiveMainloopFwdSm90ILi2EN4cute5tupleIJNS5_1CILi1EEES8_S8_EEENS6_IJNS7_ILi128EEENS7_ILi80EEENS7_ILi256EEEEEELi256ENS_10bfloat16_tEfNS_4arch4Sm90ELb0ELb0ELb0ELb1ELb1ELb1ELb0ELb1ELb1ELb1ELb0ELb0EEENS1_21CollectiveEpilogueFwdINS6_IJSA_SC_SB_EEES9_SE_SG_Li256ELb1ELb1ELb0ELb0EEENS1_36VarlenDynamicPersistentTileSchedulerILi128ELi80ELi256ELi128ELb0ELb1ELb1ELb0ELb1ELb1EEEEEEEEEvNT_6ParamsE)
        /*0464*/ 	.word	0x00000080


	//----- nvinfo : EIATTR_MIN_STACK_SIZE
	.align		4
.L_227:
        /*0468*/ 	.byte	0x04, 0x12
        /*046a*/ 	.short	(.L_229 - .L_228)
	.align		4
.L_228:
        /*046c*/ 	.word	index@(_ZN7cutlass13device_kernelIN5flash11enable_sm90INS1_16FlashAttnFwdSm90INS1_25CollectiveMainloopFwdSm90ILi2EN4cute5tupleIJNS5_1CILi1EEES8_S8_EEENS6_IJNS7_ILi128EEENS7_ILi64EEENS7_ILi256EEEEEELi256ENS_10bfloat16_tEfNS_4arch4Sm90ELb0ELb1ELb0ELb0ELb1ELb0ELb0ELb1ELb1ELb1ELb0ELb0EEENS1_21CollectiveEpilogueFwdINS6_IJSA_SC_SB_EEES9_SE_SG_Li256ELb0ELb1ELb0ELb0EEENS1_30DynamicPersistentTileSchedulerILi256ELi128ELb0ELb1ELb1EEEEEEEEEvNT_6ParamsE)
        /*0470*/ 	.word	0x00000008


	//----- nvinfo : EIATTR_MIN_STACK_SIZE
	.align		4
.L_229:
        /*0474*/ 	.byte	0x04, 0x12
        /*0476*/ 	.short	(.L_231 - .L_230)
	.align		4
.L_230:
        /*0478*/ 	.word	index@(_ZN7cutlass13device_kernelIN5flash11enable_sm90INS1_16FlashAttnFwdSm90INS1_25CollectiveMainloopFwdSm90ILi2EN4cute5tupleIJNS5_1CILi1EEES8_S8_EEENS6_IJNS7_ILi128EEENS7_ILi64EEENS7_ILi256EEEEEELi256ENS_10bfloat16_tEfNS_4arch4Sm90ELb0ELb1ELb0ELb1ELb1ELb0ELb0ELb1ELb1ELb1ELb0ELb0EEENS1_21CollectiveEpilogueFwdINS6_IJSA_SC_SB_EEES9_SE_SG_Li256ELb1ELb1ELb0ELb0EEENS1_36VarlenDynamicPersistentTileSchedulerILi128ELi64ELi256ELi128ELb0ELb1ELb1ELb1ELb0ELb1EEEEEEEEEvNT_6ParamsE)
        /*047c*/ 	.word	0x00000028


	//----- nvinfo : EIATTR_MIN_STACK_SIZE
	.align		4
.L_231:
        /*0480*/ 	.byte	0x04, 0x12
        /*0482*/ 	.short	(.L_233 - .L_232)
	.align		4
.L_232:
        /*0484*/ 	.word	index@(_ZN7cutlass13device_kernelIN5flash11enable_sm90INS1_16FlashAttnFwdSm90INS1_25CollectiveMainloopFwdSm90ILi2EN4cute5tupleIJNS5_1CILi1EEES8_S8_EEENS6_IJNS7_ILi128EEENS7_ILi64EEENS7_ILi256EEEEEELi256ENS_10bfloat16_tEfNS_4arch4Sm90ELb0ELb1ELb0ELb1ELb1ELb1ELb0ELb1ELb1ELb1ELb0ELb0EEENS1_21CollectiveEpilogueFwdINS6_IJSA_SC_SB_EEES9_SE_SG_Li256ELb1ELb1ELb0ELb0EEENS1_36VarlenDynamicPersistentTileSchedulerILi128ELi64ELi256ELi128ELb0ELb1ELb1ELb1ELb0ELb1EEEEEEEEEvNT_6ParamsE)
        /*0488*/ 	.word	0x000000d8


	//----- nvinfo : EIATTR_MIN_STACK_SIZE
	.align		4
.L_233:
        /*048c*/ 	.byte	0x04, 0x12
        /*048e*/ 	.short	(.L_235 - .L_234)
	.align		4
.L_234:
        /*0490*/ 	.word	index@(_ZN7cutlass13device_kernelIN5flash11enable_sm90INS1_16FlashAttnFwdSm90INS1_25CollectiveMainloopFwdSm90ILi2EN4cute5tupleIJNS5_1CILi1EEES8_S8_EEENS6_IJNS7_ILi128EEENS7_ILi80EEENS7_ILi256EEEEEELi256ENS_10bfloat16_tEfNS_4arch4Sm90ELb1ELb0ELb0ELb0ELb1ELb0ELb0ELb1ELb1ELb1ELb0ELb0EEENS1_21CollectiveEpilogueFwdINS6_IJSA_SC_SB_EEES9_SE_SG_Li256ELb0ELb1ELb0ELb0EEENS1_30DynamicPersistentTileSchedulerILi256ELi128ELb0ELb1ELb1EEEEEEEEEvNT_6ParamsE)
        /*0494*/ 	.word	0x00000008


	//----- nvinfo : EIATTR_MIN_STACK_SIZE
	.align		4
.L_235:
        /*0498*/ 	.byte	0x04, 0x12
        /*049a*/ 	.short	(.L_237 - .L_236)
	.align		4
.L_236:
        /*049c*/ 	.word	index@(_ZN7cutlass13device_kernelIN5flash11enable_sm90INS1_16FlashAttnFwdSm90INS1_25CollectiveMainloopFwdSm90ILi2EN4cute5tupleIJNS5_1CILi1EEES8_S8_EEENS6_IJNS7_ILi128EEENS7_ILi80EEENS7_ILi256EEEEEELi256ENS_10bfloat16_tEfNS_4arch4Sm90ELb1ELb0ELb0ELb1ELb1ELb0ELb0ELb1ELb1ELb1ELb0ELb0EEENS1_21CollectiveEpilogueFwdINS6_IJSA_SC_SB_EEES9_SE_SG_Li256ELb1ELb1ELb0ELb0EEENS1_36VarlenDynamicPersistentTileSchedulerILi128ELi80ELi256ELi128ELb0ELb1ELb1ELb1ELb1ELb1EEEEEEEEEvNT_6ParamsE)
        /*04a0*/ 	.word	0x00000030


	//----- nvinfo : EIATTR_MIN_STACK_SIZE
	.align		4
.L_237:
        /*04a4*/ 	.byte	0x04, 0x12
        /*04a6*/ 	.short	(.L_239 - .L_238)
	.align		4
.L_238:
        /*04a8*/ 	.word	index@(_ZN7cutlass13device_kernelIN5flash11enable_sm90INS1_16FlashAttnFwdSm90INS1_25CollectiveMainloopFwdSm90ILi2EN4cute5tupleIJNS5_1CILi1EEES8_S8_EEENS6_IJNS7_ILi128EEENS7_ILi80EEENS7_ILi256EEEEEELi256ENS_10bfloat16_tEfNS_4arch4Sm90ELb1ELb0ELb0ELb1ELb1ELb1ELb0ELb1ELb1ELb1ELb0ELb0EEENS1_21CollectiveEpilogueFwdINS6_IJSA_SC_SB_EEES9_SE_SG_Li256ELb1ELb1ELb0ELb0EEENS1_36VarlenDynamicPersistentTileSchedulerILi128ELi80ELi256ELi128ELb0ELb1ELb1ELb1ELb1ELb1EEEEEEEEEvNT_6ParamsE)
        /*04ac*/ 	.word	0x00000090


	//----- nvinfo : EIATTR_MIN_STACK_SIZE
	.align		4
.L_239:
        /*04b0*/ 	.byte	0x04, 0x12
        /*04b2*/ 	.short	(.L_241 - .L_240)
	.align		4
.L_240:
        /*04b4*/ 	.word	index@(_ZN7cutlass13device_kernelIN5flash11enable_sm90INS1_16FlashAttnFwdSm90INS1_25CollectiveMainloopFwdSm90ILi2EN4cute5tupleIJNS5_1CILi1EEES8_S8_EEENS6_IJNS7_ILi128EEENS7_ILi96EEENS7_ILi192EEEEEELi192ENS_10bfloat16_tEfNS_4arch4Sm90ELb0ELb0ELb0ELb0ELb1ELb0ELb0ELb1ELb1ELb1ELb0ELb0EEENS1_21CollectiveEpilogueFwdINS6_IJSA_SC_SB_EEES9_SE_SG_Li256ELb0ELb1ELb0ELb0EEENS1_29StaticPersistentTileSchedulerILb0EEEEEEEEEvNT_6ParamsE)
        /*04b8*/ 	.word	0x00000008


	//----- nvinfo : EIATTR_MIN_STACK_SIZE
	.align		4
.L_241:
        /*04bc*/ 	.byte	0x04, 0x12
        /*04be*/ 	.short	(.L_243 - .L_242)
	.align		4
.L_242:
        /*04c0*/ 	.word	index@(_ZN7cutlass13device_kernelIN5flash11enable_sm90INS1_16FlashAttnFwdSm90INS1_25CollectiveMainloopFwdSm90ILi2EN4cute5tupleIJNS5_1CILi1EEES8_S8_EEENS6_IJNS7_ILi128EEENS7_ILi96EEENS7_ILi192EEEEEELi192ENS_10bfloat16_tEfNS_4arch4Sm90ELb0ELb0ELb0ELb1ELb1ELb0ELb0ELb1ELb1ELb1ELb0ELb0EEENS1_21CollectiveEpilogueFwdINS6_IJSA_SC_SB_EEES9_SE_SG_Li256ELb1ELb1ELb0ELb0EEENS1_36VarlenDynamicPersistentTileSchedulerILi128ELi96ELi256ELi128ELb0ELb1ELb1ELb0ELb1ELb1EEEEEEEEEvNT_6ParamsE)
        /*04c4*/ 	.word	0x00000030


	//----- nvinfo : EIATTR_MIN_STACK_SIZE
	.align		4
.L_243:
        /*04c8*/ 	.byte	0x04, 0x12
        /*04ca*/ 	.short	(.L_245 - .L_244)
	.align		4
.L_244:
        /*04cc*/ 	.word	index@(_ZN7cutlass13device_kernelIN5flash11enable_sm90INS1_16FlashAttnFwdSm90INS1_25CollectiveMainloopFwdSm90ILi2EN4cute5tupleIJNS5_1CILi1EEES8_S8_EEENS6_IJNS7_ILi128EEENS7_ILi96EEENS7_ILi192EEEEEELi192ENS_10bfloat16_tEfNS_4arch4Sm90ELb0ELb0ELb0ELb1ELb1ELb1ELb0ELb1ELb1ELb1ELb0ELb0EEENS1_21CollectiveEpilogueFwdINS6_IJSA_SC_SB_EEES9_SE_SG_Li256ELb1ELb1ELb0ELb0EEENS1_36VarlenDynamicPersistentTileSchedulerILi128ELi96ELi256ELi128ELb0ELb1ELb1ELb0ELb1ELb1EEEEEEEEEvNT_6ParamsE)
        /*04d0*/ 	.word	0x00000098


	//----- nvinfo : EIATTR_MIN_STACK_SIZE
	.align		4
.L_245:
        /*04d4*/ 	.byte	0x04, 0x12
        /*04d6*/ 	.short	(.L_247 - .L_246)
	.align		4
.L_246:
        /*04d8*/ 	.word	index@(_ZN7cutlass13device_kernelIN5flash11enable_sm90INS1_16FlashAttnFwdSm90INS1_25CollectiveMainloopFwdSm90ILi2EN4cute5tupleIJNS5_1CILi1EEES8_S8_EEENS6_IJNS7_ILi128EEENS7_ILi96EEENS7_ILi192EEEEEELi192ENS_10bfloat16_tEfNS_4arch4Sm90ELb0ELb1ELb0ELb0ELb1ELb0ELb0ELb1ELb1ELb1ELb0ELb0EEENS1_21CollectiveEpilogueFwdINS6_IJSA_SC_SB_EEES9_SE_SG_Li256ELb0ELb1ELb0ELb0EEENS1_30DynamicPersistentTileSchedulerILi256ELi128ELb0ELb1ELb1EEEEEEEEEvNT_6ParamsE)
        /*04dc*/ 	.word	0x00000008


	//----- nvinfo : EIATTR_MIN_STACK_SIZE
	.align		4
.L_247:
        /*04e0*/ 	.byte	0x04, 0x12
        /*04e2*/ 	.short	(.L_249 - .L_248)
	.align		4
.L_248:
        /*04e4*/ 	.word	index@(_ZN7cutlass13device_kernelIN5flash11enable_sm90INS1_16FlashAttnFwdSm90INS1_25CollectiveMainloopFwdSm90ILi2EN4cute5tupleIJNS5_1CILi1EEES8_S8_EEENS6_IJNS7_ILi128EEENS7_ILi96EEENS7_ILi192EEEEEELi192ENS_10bfloat16_tEfNS_4arch4Sm90ELb0ELb1ELb0ELb1ELb1ELb0ELb0ELb1ELb1ELb1ELb0ELb0EEENS1_21CollectiveEpilogueFwdINS6_IJSA_SC_SB_EEES9_SE_SG_Li256ELb1ELb1ELb0ELb0EEENS1_36VarlenDynamicPersistentTileSchedulerILi128ELi96ELi256ELi128ELb0ELb1ELb1ELb1ELb0ELb1EEEEEEEEEvNT_6ParamsE)
        /*04e8*/ 	.word	0x00000030


	//----- nvinfo : EIATTR_MIN_STACK_SIZE
	.align		4
.L_249:
        /*04ec*/ 	.byte	0x04, 0x12
        /*04ee*/ 	.short	(.L_251 - .L_250)
	.align		4
.L_250:
        /*04f0*/ 	.word	index@(_ZN7cutlass13device_kernelIN5flash11enable_sm90INS1_16FlashAttnFwdSm90INS1_25CollectiveMainloopFwdSm90ILi2EN4cute5tupleIJNS5_1CILi1EEES8_S8_EEENS6_IJNS7_ILi128EEENS7_ILi96EEENS7_ILi192EEEEEELi192ENS_10bfloat16_tEfNS_4arch4Sm90ELb0ELb1ELb0ELb1ELb1ELb1ELb0ELb1ELb1ELb1ELb0ELb0EEENS1_21CollectiveEpilogueFwdINS6_IJSA_SC_SB_EEES9_SE_SG_Li256ELb1ELb1ELb0ELb0EEENS1_36VarlenDynamicPersistentTileSchedulerILi128ELi96ELi256ELi128ELb0ELb1ELb1ELb1ELb0ELb1EEEEEEEEEvNT_6ParamsE)
        /*04f4*/ 	.word	0x000002c0


	//----- nvinfo : EIATTR_MIN_STACK_SIZE
	.align		4
.L_251:
        /*04f8*/ 	.byte	0x04, 0x12
        /*04fa*/ 	.short	(.L_253 - .L_252)
	.align		4
.L_252:
        /*04fc*/ 	.word	index@(_ZN7cutlass13device_kernelIN5flash11enable_sm90INS1_16FlashAttnFwdSm90INS1_25CollectiveMainloopFwdSm90ILi2EN4cute5tupleIJNS5_1CILi1EEES8_S8_EEENS6_IJNS7_ILi128EEENS7_ILi96EEENS7_ILi192EEEEEELi192ENS_10bfloat16_tEfNS_4arch4Sm90ELb1ELb0ELb0ELb0ELb1ELb0ELb0ELb1ELb1ELb1ELb0ELb0EEENS1_21CollectiveEpilogueFwdINS6_IJSA_SC_SB_EEES9_SE_SG_Li256ELb0ELb1ELb0ELb0EEENS1_30DynamicPersistentTileSchedulerILi256ELi128ELb0ELb1ELb1EEEEEEEEEvNT_6ParamsE)
        /*0500*/ 	.word	0x00000008


	//----- nvinfo : EIATTR_MIN_STACK_SIZE
	.align		4
.L_253:
        /*0504*/ 	.byte	0x04, 0x12
        /*0506*/ 	.short	(.L_255 - .L_254)
	.align		4
.L_254:
        /*0508*/ 	.word	index@(_ZN7cutlass13device_kernelIN5flash11enable_sm90INS1_16FlashAttnFwdSm90INS1_25CollectiveMainloopFwdSm90ILi2EN4cute5tupleIJNS5_1CILi1EEES8_S8_EEENS6_IJNS7_ILi128EEENS7_ILi96EEENS7_ILi192EEEEEELi192ENS_10bfloat16_tEfNS_4arch4Sm90ELb1ELb0ELb0ELb1ELb1ELb0ELb0ELb1ELb1ELb1ELb0ELb0EEENS1_21CollectiveEpilogueFwdINS6_IJSA_SC_SB_EEES9_SE_SG_Li256ELb1ELb1ELb0ELb0EEENS1_36VarlenDynamicPersistentTileSchedulerILi128ELi96ELi256ELi128ELb0ELb1ELb1ELb1ELb1ELb1EEEEEEEEEvNT_6ParamsE)
        /*050c*/ 	.word	0x00000030


	//----- nvinfo : EIATTR_MIN_STACK_SIZE
	.align		4
.L_255:
        /*0510*/ 	.byte	0x04, 0x12
        /*0512*/ 	.short	(.L_257 - .L_256)
	.align		4
.L_256:
        /*0514*/ 	.word	index@(_ZN7cutlass13device_kernelIN5flash11enable_sm90INS1_16FlashAttnFwdSm90INS1_25CollectiveMainloopFwdSm90ILi2EN4cute5tupleIJNS5_1CILi1EEES8_S8_EEENS6_IJNS7_ILi128EEENS7_ILi96EEENS7_ILi192EEEEEELi192ENS_10bfloat16_tEfNS_4arch4Sm90ELb1ELb0ELb0ELb1ELb1ELb1ELb0ELb1ELb1ELb1ELb0ELb0EEENS1_21CollectiveEpilogueFwdINS6_IJSA_SC_SB_EEES9_SE_SG_Li256ELb1ELb1ELb0ELb0EEENS1_36VarlenDynamicPersistentTileSchedulerILi128ELi96ELi256ELi128ELb0ELb1ELb1ELb1ELb1ELb1EEEEEEEEEvNT_6ParamsE)
        /*0518*/ 	.word	0x00000088


	//----- nvinfo : EIATTR_MIN_STACK_SIZE
	.align		4
.L_257:
        /*051c*/ 	.byte	0x04, 0x12
        /*051e*/ 	.short	(.L_259 - .L_258)
	.align		4
.L_258:
        /*0520*/ 	.word	index@(_ZN7cutlass13device_kernelIN5flash11enable_sm90INS1_16FlashAttnFwdSm90INS1_25CollectiveMainloopFwdSm90ILi2EN4cute5tupleIJNS5_1CILi1EEES8_S8_EEENS6_IJNS7_ILi128EEESA_SA_EEELi128ENS_10bfloat16_tEfNS_4arch4Sm90ELb0ELb0ELb0ELb0ELb1ELb0ELb0ELb1ELb1ELb1ELb0ELb0EEENS1_21CollectiveEpilogueFwdISB_S9_SC_SE_Li256ELb0ELb1ELb0ELb0EEENS1_29StaticPersistentTileSchedulerILb0EEEEEEEEEvNT_6ParamsE)
        /*0524*/ 	.word	0x00000000


	//----- nvinfo : EIATTR_MIN_STACK_SIZE
	.align		4
.L_259:
        /*0528*/ 	.byte	0x04, 0x12
        /*052a*/ 	.short	(.L_261 - .L_260)
	.align		4
.L_260:
        /*052c*/ 	.word	index@(_ZN7cutlass13device_kernelIN5flash11enable_sm90INS1_16FlashAttnFwdSm90INS1_25CollectiveMainloopFwdSm90ILi2EN4cute5tupleIJNS5_1CILi1EEES8_S8_EEENS6_IJNS7_ILi128EEESA_SA_EEELi128ENS_10bfloat16_tEfNS_4arch4Sm90ELb0ELb0ELb0ELb1ELb1ELb0ELb0ELb1ELb1ELb1ELb0ELb0EEENS1_21CollectiveEpilogueFwdISB_S9_SC_SE_Li256ELb1ELb1ELb0ELb0EEENS1_36VarlenDynamicPersistentTileSchedulerILi128ELi128ELi256ELi128ELb0ELb1ELb1ELb0ELb1ELb1EEEEEEEEEvNT_6ParamsE)
        /*0530*/ 	.word	0x00000020


	//----- nvinfo : EIATTR_MIN_STACK_SIZE
	.align		4
.L_261:
        /*0534*/ 	.byte	0x04, 0x12
        /*0536*/ 	.short	(.L_263 - .L_262)
	.align		4
.L_262:
        /*0538*/ 	.word	index@(_ZN7cutlass13device_kernelIN5flash11enable_sm90INS1_16FlashAttnFwdSm90INS1_25CollectiveMainloopFwdSm90ILi2EN4cute5tupleIJNS5_1CILi1EEES8_S8_EEENS6_IJNS7_ILi128EEESA_SA_EEELi128ENS_10bfloat16_tEfNS_4arch4Sm90ELb0ELb0ELb0ELb1ELb1ELb1ELb0ELb1ELb1ELb1ELb0ELb0EEENS1_21CollectiveEpilogueFwdISB_S9_SC_SE_Li256ELb1ELb1ELb0ELb0EEENS1_36VarlenDynamicPersistentTileSchedulerILi128ELi128ELi256ELi128ELb0ELb1ELb1ELb0ELb1ELb1EEEEEEEEEvNT_6ParamsE)
        /*053c*/ 	.word	0x00000030


	//----- nvinfo : EIATTR_MIN_STACK_SIZE
	.align		4
.L_263:
        /*0540*/ 	.byte	0x04, 0x12
        /*0542*/ 	.short	(.L_265 - .L_264)
	.align		4
.L_264:
        /*0544*/ 	.word	index@(_ZN7cutlass13device_kernelIN5flash11enable_sm90INS1_16FlashAttnFwdSm90INS1_25CollectiveMainloopFwdSm90ILi2EN4cute5tupleIJNS5_1CILi1EEES8_S8_EEENS6_IJNS7_ILi128EEESA_SA_EEELi128ENS_10bfloat16_tEfNS_4arch4Sm90ELb0ELb1ELb0ELb0ELb1ELb0ELb0ELb1ELb1ELb1ELb0ELb0EEENS1_21CollectiveEpilogueFwdISB_S9_SC_SE_Li256ELb0ELb1ELb0ELb0EEENS1_30DynamicPersistentTileSchedulerILi256ELi128ELb0ELb1ELb1EEEEEEEEEvNT_6ParamsE)
        /*0548*/ 	.word	0x00000000


	//----- nvinfo : EIATTR_MIN_STACK_SIZE
	.align		4
.L_265:
        /*054c*/ 	.byte	0x04, 0x12
        /*054e*/ 	.short	(.L_267 - .L_266)
	.align		4
.L_266:
        /*0550*/ 	.word	index@(_ZN7cutlass13device_kernelIN5flash11enable_sm90INS1_16FlashAttnFwdSm90INS1_25CollectiveMainloopFwdSm90ILi2EN4cute5tupleIJNS5_1CILi1EEES8_S8_EEENS6_IJNS7_ILi128EEESA_SA_EEELi128ENS_10bfloat16_tEfNS_4arch4Sm90ELb0ELb1ELb0ELb1ELb1ELb0ELb0ELb1ELb1ELb1ELb0ELb0EEENS1_21CollectiveEpilogueFwdISB_S9_SC_SE_Li256ELb1ELb1ELb0ELb0EEENS1_36VarlenDynamicPersistentTileSchedulerILi128ELi128ELi256ELi128ELb0ELb1ELb1ELb1ELb0ELb1EEEEEEEEEvNT_6ParamsE)
        /*0554*/ 	.word	0x00000020


	//----- nvinfo : EIATTR_MIN_STACK_SIZE
	.align		4
.L_267:
        /*0558*/ 	.byte	0x04, 0x12
        /*055a*/ 	.short	(.L_269 - .L_268)
	.align		4
.L_268:
        /*055c*/ 	.word	index@(_ZN7cutlass13device_kernelIN5flash11enable_sm90INS1_16FlashAttnFwdSm90INS1_25CollectiveMainloopFwdSm90ILi2EN4cute5tupleIJNS5_1CILi1EEES8_S8_EEENS6_IJNS7_ILi128EEESA_SA_EEELi128ENS_10bfloat16_tEfNS_4arch4Sm90ELb0ELb1ELb0ELb1ELb1ELb1ELb0ELb1ELb1ELb1ELb0ELb0EEENS1_21CollectiveEpilogueFwdISB_S9_SC_SE_Li256ELb1ELb1ELb0ELb0EEENS1_36VarlenDynamicPersistentTileSchedulerILi128ELi128ELi256ELi128ELb0ELb1ELb1ELb1ELb0ELb1EEEEEEEEEvNT_6ParamsE)
        /*0560*/ 	.word	0x00000030


	//----- nvinfo : EIATTR_MIN_STACK_SIZE
	.align		4
.L_269:
        /*0564*/ 	.byte	0x04, 0x12
        /*0566*/ 	.short	(.L_271 - .L_270)
	.align		4
.L_270:
        /*0568*/ 	.word	index@(_ZN7cutlass13device_kernelIN5flash11enable_sm90INS1_16FlashAttnFwdSm90INS1_25CollectiveMainloopFwdSm90ILi2EN4cute5tupleIJNS5_1CILi1EEES8_S8_EEENS6_IJNS7_ILi128EEESA_SA_EEELi128ENS_10bfloat16_tEfNS_4arch4Sm90ELb1ELb0ELb0ELb0ELb1ELb0ELb0ELb1ELb1ELb1ELb0ELb0EEENS1_21CollectiveEpilogueFwdISB_S9_SC_SE_Li256ELb0ELb1ELb0ELb0EEENS1_30DynamicPersistentTileSchedulerILi256ELi128ELb0ELb1ELb1EEEEEEEEEvNT_6ParamsE)
        /*056c*/ 	.word	0x00000000


	//----- nvinfo : EIATTR_MIN_STACK_SIZE
	.align		4
.L_271:
        /*0570*/ 	.byte	0x04, 0x12
        /*0572*/ 	.short	(.L_273 - .L_272)
	.align		4
.L_272:
        /*0574*/ 	.word	index@(_ZN7cutlass13device_kernelIN5flash11enable_sm90INS1_16FlashAttnFwdSm90INS1_25CollectiveMainloopFwdSm90ILi2EN4cute5tupleIJNS5_1CILi1EEES8_S8_EEENS6_IJNS7_ILi128EEESA_SA_EEELi128ENS_10bfloat16_tEfNS_4arch4Sm90ELb1ELb0ELb0ELb1ELb1ELb0ELb0ELb1ELb1ELb1ELb0ELb0EEENS1_21CollectiveEpilogueFwdISB_S9_SC_SE_Li256ELb1ELb1ELb0ELb0EEENS1_36VarlenDynamicPersistentTileSchedulerILi128ELi128ELi256ELi128ELb0ELb1ELb1ELb1ELb1ELb1EEEEEEEEEvNT_6ParamsE)
        /*0578*/ 	.word	0x00000020


	//----- nvinfo : EIATTR_MIN_STACK_SIZE
	.align		4
.L_273:
        /*057c*/ 	.byte	0x04, 0x12
        /*057e*/ 	.short	(.L_275 - .L_274)
	.align		4
.L_274:
        /*0580*/ 	.word	index@(_ZN7cutlass13device_kernelIN5flash11enable_sm90INS1_16FlashAttnFwdSm90INS1_25CollectiveMainloopFwdSm90ILi2EN4cute5tupleIJNS5_1CILi1EEES8_S8_EEENS6_IJNS7_ILi128EEESA_SA_EEELi128ENS_10bfloat16_tEfNS_4arch4Sm90ELb1ELb0ELb0ELb1ELb1ELb1ELb0ELb1ELb1ELb1ELb0ELb0EEENS1_21CollectiveEpilogueFwdISB_S9_SC_SE_Li256ELb1ELb1ELb0ELb0EEENS1_36VarlenDynamicPersistentTileSchedulerILi128ELi128ELi256ELi128ELb0ELb1ELb1ELb1ELb1ELb1EEEEEEEEEvNT_6ParamsE)
        /*0584*/ 	.word	0x00000028


	//----- nvinfo : EIATTR_MIN_STACK_SIZE
	.align		4
.L_275:
        /*0588*/ 	.byte	0x04, 0x12
        /*058a*/ 	.short	(.L_277 - .L_276)
	.align		4
.L_276:
        /*058c*/ 	.word	index@(_ZN7cutlass13device_kernelIN5flash11enable_sm90INS1_16FlashAttnFwdSm90INS1_25CollectiveMainloopFwdSm90ILi2EN4cute5tupleIJNS5_1CILi1EEES8_S8_EEENS6_IJNS7_ILi192EEENS7_ILi128EEENS7_ILi96EEEEEELi96ENS_10bfloat16_tEfNS_4arch4Sm90ELb0ELb0ELb0ELb0ELb1ELb0ELb0ELb0ELb1ELb1ELb0ELb0EEENS1_21CollectiveEpilogueFwdINS6_IJSA_SC_SB_EEES9_SE_SG_Li384ELb0ELb1ELb0ELb0EEENS1_29StaticPersistentTileSchedulerILb0EEEEEEEEEvNT_6ParamsE)
        /*0590*/ 	.word	0x00000018


	//----- nvinfo : EIATTR_MIN_STACK_SIZE
	.align		4
.L_277:
        /*0594*/ 	.byte	0x04, 0x12
        /*0596*/ 	.short	(.L_279 - .L_278)
	.align		4
.L_278:
        /*0598*/ 	.word	index@(_ZN7cutlass13device_kernelIN5flash11enable_sm90INS1_16FlashAttnFwdSm90INS1_25CollectiveMainloopFwdSm90ILi2EN4cute5tupleIJNS5_1CILi1EEES8_S8_EEENS6_IJNS7_ILi192EEENS7_ILi128EEENS7_ILi96EEEEEELi96ENS_10bfloat16_tEfNS_4arch4Sm90ELb0ELb0ELb0ELb1ELb1ELb0ELb0ELb0ELb1ELb1ELb0ELb0EEENS1_21CollectiveEpilogueFwdINS6_IJSA_SC_SB_EEES9_SE_SG_Li384ELb1ELb1ELb0ELb0EEENS1_36VarlenDynamicPersistentTileSchedulerILi192ELi128ELi384ELi128ELb0ELb1ELb1ELb0ELb1ELb1EEEEEEEEEvNT_6ParamsE)
        /*059c*/ 	.word	0x00000040


	//----- nvinfo : EIATTR_MIN_STACK_SIZE
	.align		4
.L_279:
        /*05a0*/ 	.byte	0x04, 0x12
        /*05a2*/ 	.short	(.L_281 - .L_280)
	.align		4
.L_280:
        /*05a4*/ 	.word	index@(_ZN7cutlass13device_kernelIN5flash11enable_sm90INS1_16FlashAttnFwdSm90INS1_25CollectiveMainloopFwdSm90ILi2EN4cute5tupleIJNS5_1CILi1EEES8_S8_EEENS6_IJNS7_ILi192EEENS7_ILi128EEENS7_ILi96EEEEEELi96ENS_10bfloat16_tEfNS_4arch4Sm90ELb0ELb0ELb0ELb1ELb1ELb1ELb0ELb0ELb1ELb1ELb0ELb0EEENS1_21CollectiveEpilogueFwdINS6_IJSA_SC_SB_EEES9_SE_SG_Li384ELb1ELb1ELb0ELb0EEENS1_36VarlenDynamicPersistentTileSchedulerILi192ELi128ELi384ELi128ELb0ELb1ELb1ELb0ELb1ELb1EEEEEEEEEvNT_6ParamsE)
        /*05a8*/ 	.word	0x00000098


	//----- nvinfo : EIATTR_MIN_STACK_SIZE
	.align		4
.L_281:
        /*05ac*/ 	.byte	0x04, 0x12
        /*05ae*/ 	.short	(.L_283 - .L_282)
	.align		4
.L_282:
        /*05b0*/ 	.word	index@(_ZN7cutlass13device_kernelIN5flash11enable_sm90INS1_16FlashAttnFwdSm90INS1_25CollectiveMainloopFwdSm90ILi2EN4cute5tupleIJNS5_1CILi1EEES8_S8_EEENS6_IJNS7_ILi192EEENS7_ILi128EEENS7_ILi96EEEEEELi96ENS_10bfloat16_tEfNS_4arch4Sm90ELb0ELb1ELb0ELb0ELb1ELb0ELb0ELb0ELb1ELb1ELb0ELb0EEENS1_21CollectiveEpilogueFwdINS6_IJSA_SC_SB_EEES9_SE_SG_Li384ELb0ELb1ELb0ELb0EEENS1_30DynamicPersistentTileSchedulerILi384ELi128ELb0ELb1ELb1EEEEEEEEEvNT_6ParamsE)
        /*05b4*/ 	.word	0x00000018


	//----- nvinfo : EIATTR_MIN_STACK_SIZE
	.align		4
.L_283:
        /*05b8*/ 	.byte	0x04, 0x12
        /*05ba*/ 	.short	(.L_285 - .L_284)
	.align		4
.L_284:
        /*05bc*/ 	.word	index@(_ZN7cutlass13device_kernelIN5flash11enable_sm90INS1_16FlashAttnFwdSm90INS1_25CollectiveMainloopFwdSm90ILi2EN4cute5tupleIJNS5_1CILi1EEES8_S8_EEENS6_IJNS7_ILi192EEENS7_ILi128EEENS7_ILi96EEEEEELi96ENS_10bfloat16_tEfNS_4arch4Sm90ELb0ELb1ELb0ELb1ELb1ELb0ELb0ELb0ELb1ELb1ELb0ELb0EEENS1_21CollectiveEpilogueFwdINS6_IJSA_SC_SB_EEES9_SE_SG_Li384ELb1ELb1ELb0ELb0EEENS1_36VarlenDynamicPersistentTileSchedulerILi192ELi128ELi384ELi128ELb0ELb1ELb1ELb1ELb0ELb1EEEEEEEEEvNT_6ParamsE)
        /*05c0*/ 	.word	0x00000030


	//----- nvinfo : EIATTR_MIN_STACK_SIZE
	.align		4
.L_285:
        /*05c4*/ 	.byte	0x04, 0x12
        /*05c6*/ 	.short	(.L_287 - .L_286)
	.align		4
.L_286:
        /*05c8*/ 	.word	index@(_ZN7cutlass13device_kernelIN5flash11enable_sm90INS1_16FlashAttnFwdSm90INS1_25CollectiveMainloopFwdSm90ILi2EN4cute5tupleIJNS5_1CILi1EEES8_S8_EEENS6_IJNS7_ILi192EEENS7_ILi128EEENS7_ILi96EEEEEELi96ENS_10bfloat16_tEfNS_4arch4Sm90ELb0ELb1ELb0ELb1ELb1ELb1ELb0ELb0ELb1ELb1ELb0ELb0EEENS1_21CollectiveEpilogueFwdINS6_IJSA_SC_SB_EEES9_SE_SG_Li384ELb1ELb1ELb0ELb0EEENS1_36VarlenDynamicPersistentTileSchedulerILi192ELi128ELi384ELi128ELb0ELb1ELb1ELb1ELb0ELb1EEEEEEEEEvNT_6ParamsE)
        /*05cc*/ 	.word	0x00000080


	//----- nvinfo : EIATTR_MIN_STACK_SIZE
	.align		4
.L_287:
        /*05d0*/ 	.byte	0x04, 0x12
        /*05d2*/ 	.short	(.L_289 - .L_288)
	.align		4
.L_288:
        /*05d4*/ 	.word	index@(_ZN7cutlass13device_kernelIN5flash11enable_sm90INS1_16FlashAttnFwdSm90INS1_25CollectiveMainloopFwdSm90ILi2EN4cute5tupleIJNS5_1CILi1EEES8_S8_EEENS6_IJNS7_ILi192EEENS7_ILi128EEENS7_ILi96EEEEEELi96ENS_10bfloat16_tEfNS_4arch4Sm90ELb1ELb0ELb0ELb0ELb1ELb0ELb0ELb0ELb1ELb1ELb0ELb0EEENS1_21CollectiveEpilogueFwdINS6_IJSA_SC_SB_EEES9_SE_SG_Li384ELb0ELb1ELb0ELb0EEENS1_30DynamicPersistentTileSchedulerILi384ELi128ELb0ELb1ELb1EEEEEEEEEvNT_6ParamsE)
        /*05d8*/ 	.word	0x00000018


	//----- nvinfo : EIATTR_MIN_STACK_SIZE
	.align		4
.L_289:
        /*05dc*/ 	.byte	0x04, 0x12
        /*05de*/ 	.short	(.L_291 - .L_290)
	.align		4
.L_290:
        /*05e0*/ 	.word	index@(_ZN7cutlass13device_kernelIN5flash11enable_sm90INS1_16FlashAttnFwdSm90INS1_25CollectiveMainloopFwdSm90ILi2EN4cute5tupleIJNS5_1CILi1EEES8_S8_EEENS6_IJNS7_ILi192EEENS7_ILi128EEENS7_ILi96EEEEEELi96ENS_10bfloat16_tEfNS_4arch4Sm90ELb1ELb0ELb0ELb1ELb1ELb0ELb0ELb0ELb1ELb1ELb0ELb0EEENS1_21CollectiveEpilogueFwdINS6_IJSA_SC_SB_EEES9_SE_SG_Li384ELb1ELb1ELb0ELb0EEENS1_36VarlenDynamicPersistentTileSchedulerILi192ELi128ELi384ELi128ELb0ELb1ELb1ELb1ELb1ELb1EEEEEEEEEvNT_6ParamsE)
        /*05e4*/ 	.word	0x00000040


	//----- nvinfo : EIATTR_MIN_STACK_SIZE
	.align		4
.L_291:
        /*05e8*/ 	.byte	0x04, 0x12
        /*05ea*/ 	.short	(.L_293 - .L_292)
	.align		4
.L_292:
        /*05ec*/ 	.word	index@(_ZN7cutlass13device_kernelIN5flash11enable_sm90INS1_16FlashAttnFwdSm90INS1_25CollectiveMainloopFwdSm90ILi2EN4cute5tupleIJNS5_1CILi1EEES8_S8_EEENS6_IJNS7_ILi192EEENS7_ILi128EEENS7_ILi96EEEEEELi96ENS_10bfloat16_tEfNS_4arch4Sm90ELb1ELb0ELb0ELb1ELb1ELb1ELb0ELb0ELb1ELb1ELb0ELb0EEENS1_21CollectiveEpilogueFwdINS6_IJSA_SC_SB_EEES9_SE_SG_Li384ELb1ELb1ELb0ELb0EEENS1_36VarlenDynamicPersistentTileSchedulerILi192ELi128ELi384ELi128ELb0ELb1ELb1ELb1ELb1ELb1EEEEEEEEEvNT_6ParamsE)
        /*05f0*/ 	.word	0x00000088


	//----- nvinfo : EIATTR_MIN_STACK_SIZE
	.align		4
.L_293:
        /*05f4*/ 	.byte	0x04, 0x12
        /*05f6*/ 	.short	(.L_295 - .L_294)
	.align		4
.L_294:
        /*05f8*/ 	.word	index@(_ZN7cutlass13device_kernelIN5flash11enable_sm90INS1_16FlashAttnFwdSm90INS1_25CollectiveMainloopFwdSm90ILi2EN4cute5tupleIJNS5_1CILi1EEES8_S8_EEENS6_IJNS7_ILi192EEENS7_ILi128EEENS7_ILi64EEEEEELi64ENS_10bfloat16_tEfNS_4arch4Sm90ELb0ELb0ELb0ELb0ELb1ELb0ELb0ELb1ELb1ELb1ELb0ELb0EEENS1_21CollectiveEpilogueFwdINS6_IJSA_SC_SB_EEES9_SE_SG_Li384ELb0ELb1ELb0ELb0EEENS1_29StaticPersistentTileSchedulerILb0EEEEEEEEEvNT_6ParamsE)
        /*05fc*/ 	.word	0x00000010


	//----- nvinfo : EIATTR_MIN_STACK_SIZE
	.align		4
.L_295:
        /*0600*/ 	.byte	0x04, 0x12
        /*0602*/ 	.short	(.L_297 - .L_296)
	.align		4
.L_296:
        /*0604*/ 	.word	index@(_ZN7cutlass13device_kernelIN5flash11enable_sm90INS1_16FlashAttnFwdSm90INS1_25CollectiveMainloopFwdSm90ILi2EN4cute5tupleIJNS5_1CILi1EEES8_S8_EEENS6_IJNS7_ILi192EEENS7_ILi128EEENS7_ILi64EEEEEELi64ENS_10bfloat16_tEfNS_4arch4Sm90ELb0ELb0ELb0ELb1ELb1ELb0ELb0ELb1ELb1ELb1ELb0ELb0EEENS1_21CollectiveEpilogueFwdINS6_IJSA_SC_SB_EEES9_SE_SG_Li384ELb1ELb1ELb0ELb0EEENS1_36VarlenDynamicPersistentTileSchedulerILi192ELi128ELi384ELi128ELb0ELb1ELb1ELb0ELb1ELb1EEEEEEEEEvNT_6ParamsE)
        /*0608*/ 	.word	0x00000040


	//----- nvinfo : EIATTR_MIN_STACK_SIZE
	.align		4
.L_297:
        /*060c*/ 	.byte	0x04, 0x12
        /*060e*/ 	.short	(.L_299 - .L_298)
	.align		4
.L_298:
        /*0610*/ 	.word	index@(_ZN7cutlass13device_kernelIN5flash11enable_sm90INS1_16FlashAttnFwdSm90INS1_25CollectiveMainloopFwdSm90ILi2EN4cute5tupleIJNS5_1CILi1EEES8_S8_EEENS6_IJNS7_ILi192EEENS7_ILi128EEENS7_ILi64EEEEEELi64ENS_10bfloat16_tEfNS_4arch4Sm90ELb0ELb0ELb0ELb1ELb1ELb1ELb0ELb1ELb1ELb1ELb0ELb0EEENS1_21CollectiveEpilogueFwdINS6_IJSA_SC_SB_EEES9_SE_SG_Li384ELb1ELb1ELb0ELb0EEENS1_36VarlenDynamicPersistentTileSchedulerILi192ELi128ELi384ELi128ELb0ELb1ELb1ELb0ELb1ELb1EEEEEEEEEvNT_6ParamsE)
        /*0614*/ 	.word	0x00000078


	//----- nvinfo : EIATTR_MIN_STACK_SIZE
	.align		4
.L_299:
        /*0618*/ 	.byte	0x04, 0x12
        /*061a*/ 	.short	(.L_301 - .L_300)
	.align		4
.L_300:
        /*061c*/ 	.word	index@(_ZN7cutlass13device_kernelIN5flash11enable_sm90INS1_16FlashAttnFwdSm90INS1_25CollectiveMainloopFwdSm90ILi2EN4cute5tupleIJNS5_1CILi1EEES8_S8_EEENS6_IJNS7_ILi192EEENS7_ILi128EEENS7_ILi64EEEEEELi64ENS_10bfloat16_tEfNS_4arch4Sm90ELb0ELb1ELb0ELb0ELb1ELb0ELb0ELb1ELb1ELb1ELb0ELb0EEENS1_21CollectiveEpilogueFwdINS6_IJSA_SC_SB_EEES9_SE_SG_Li384ELb0ELb1ELb0ELb0EEENS1_30DynamicPersistentTileSchedulerILi384ELi128ELb0ELb1ELb1EEEEEEEEEvNT_6ParamsE)
        /*0620*/ 	.word	0x00000018


	//----- nvinfo : EIATTR_MIN_STACK_SIZE
	.align		4
.L_301:
        /*0624*/ 	.byte	0x04, 0x12
        /*0626*/ 	.short	(.L_303 - .L_302)
	.align		4
.L_302:
        /*0628*/ 	.word	index@(_ZN7cutlass13device_kernelIN5flash11enable_sm90INS1_16FlashAttnFwdSm90INS1_25CollectiveMainloopFwdSm90ILi2EN4cute5tupleIJNS5_1CILi1EEES8_S8_EEENS6_IJNS7_ILi192EEENS7_ILi128EEENS7_ILi64EEEEEELi64ENS_10bfloat16_tEfNS_4arch4Sm90ELb0ELb1ELb0ELb1ELb1ELb0ELb0ELb1ELb1ELb1ELb0ELb0EEENS1_21CollectiveEpilogueFwdINS6_IJSA_SC_SB_EEES9_SE_SG_Li384ELb1ELb1ELb0ELb0EEENS1_36VarlenDynamicPersistentTileSchedulerILi192ELi128ELi384ELi128ELb0ELb1ELb1ELb1ELb0ELb1EEEEEEEEEvNT_6ParamsE)
        /*062c*/ 	.word	0x00000038


	//----- nvinfo : EIATTR_MIN_STACK_SIZE
	.align		4
.L_303:
        /*0630*/ 	.byte	0x04, 0x12
        /*0632*/ 	.short	(.L_305 - .L_304)
	.align		4
.L_304:
        /*0634*/ 	.word	index@(_ZN7cutlass13device_kernelIN5flash11enable_sm90INS1_16FlashAttnFwdSm90INS1_25CollectiveMainloopFwdSm90ILi2EN4cute5tupleIJNS5_1CILi1EEES8_S8_EEENS6_IJNS7_ILi192EEENS7_ILi128EEENS7_ILi64EEEEEELi64ENS_10bfloat16_tEfNS_4arch4Sm90ELb0ELb1ELb0ELb1ELb1ELb1ELb0ELb1ELb1ELb1ELb0ELb0EEENS1_21CollectiveEpilogueFwdINS6_IJSA_SC_SB_EEES9_SE_SG_Li384ELb1ELb1ELb0ELb0EEENS1_36VarlenDynamicPersistentTileSchedulerILi192ELi128ELi384ELi128ELb0ELb1ELb1ELb1ELb0ELb1EEEEEEEEEvNT_6ParamsE)
        /*0638*/ 	.word	0x00000070


	//----- nvinfo : EIATTR_MIN_STACK_SIZE
	.align		4
.L_305:
        /*063c*/ 	.byte	0x04, 0x12
        /*063e*/ 	.short	(.L_307 - .L_306)
	.align		4
.L_306:
        /*0640*/ 	.word	index@(_ZN7cutlass13device_kernelIN5flash11enable_sm90INS1_16FlashAttnFwdSm90INS1_25CollectiveMainloopFwdSm90ILi2EN4cute5tupleIJNS5_1CILi1EEES8_S8_EEENS6_IJNS7_ILi192EEENS7_ILi128EEENS7_ILi64EEEEEELi64ENS_10bfloat16_tEfNS_4arch4Sm90ELb1ELb0ELb0ELb0ELb1ELb0ELb0ELb1ELb1ELb1ELb0ELb0EEENS1_21CollectiveEpilogueFwdINS6_IJSA_SC_SB_EEES9_SE_SG_Li384ELb0ELb1ELb0ELb0EEENS1_30DynamicPersistentTileSchedulerILi384ELi128ELb0ELb1ELb1EEEEEEEEEvNT_6ParamsE)
        /*0644*/ 	.word	0x00000018


	//----- nvinfo : EIATTR_MIN_STACK_SIZE
	.align		4
.L_307:
        /*0648*/ 	.byte	0x04, 0x12
        /*064a*/ 	.short	(.L_309 - .L_308)
	.align		4
.L_308:
        /*064c*/ 	.word	index@(_ZN7cutlass13device_kernelIN5flash11enable_sm90INS1_16FlashAttnFwdSm90INS1_25CollectiveMainloopFwdSm90ILi2EN4cute5tupleIJNS5_1CILi1EEES8_S8_EEENS6_IJNS7_ILi192EEENS7_ILi128EEENS7_ILi64EEEEEELi64ENS_10bfloat16_tEfNS_4arch4Sm90ELb1ELb0ELb0ELb1ELb1ELb0ELb0ELb1ELb1ELb1ELb0ELb0EEENS1_21CollectiveEpilogueFwdINS6_IJSA_SC_SB_EEES9_SE_SG_Li384ELb1ELb1ELb0ELb0EEENS1_36VarlenDynamicPersistentTileSchedulerILi192ELi128ELi384ELi128ELb0ELb1ELb1ELb1ELb1ELb1EEEEEEEEEvNT_6ParamsE)
        /*0650*/ 	.word	0x00000040


	//----- nvinfo : EIATTR_MIN_STACK_SIZE
	.align		4
.L_309:
        /*0654*/ 	.byte	0x04, 0x12
        /*0656*/ 	.short	(.L_311 - .L_310)
	.align		4
.L_310:
        /*0658*/ 	.word	index@(_ZN7cutlass13device_kernelIN5flash11enable_sm90INS1_16FlashAttnFwdSm90INS1_25CollectiveMainloopFwdSm90ILi2EN4cute5tupleIJNS5_1CILi1EEES8_S8_EEENS6_IJNS7_ILi192EEENS7_ILi128EEENS7_ILi64EEEEEELi64ENS_10bfloat16_tEfNS_4arch4Sm90ELb1ELb0ELb0ELb1ELb1ELb1ELb0ELb1ELb1ELb1ELb0ELb0EEENS1_21CollectiveEpilogueFwdINS6_IJSA_SC_SB_EEES9_SE_SG_Li384ELb1ELb1ELb0ELb0EEENS1_36VarlenDynamicPersistentTileSchedulerILi192ELi128ELi384ELi128ELb0ELb1ELb1ELb1ELb1ELb1EEEEEEEEEvNT_6ParamsE)
        /*065c*/ 	.word	0x00000078
.L_311:


//--------------------- .nv.compat                --------------------------
	.section	.nv.compat,"",@"SHT_CUDA_COMPAT_INFO"
	.align	4
        /*0000*/ 	.byte	0x02, 0x09, 0x01, 0x00, 0x02, 0x02, 0x04, 0x00, 0x02, 0x05, 0x05, 0x00, 0x03, 0x07, 0x01, 0x01
        /*0010*/ 	.byte	0x02, 0x03, 0x01, 0x00, 0x02, 0x06, 0x01, 0x00, 0x04, 0x0b, 0x08, 0x00, 0x00, 0x00, 0x00, 0x00
        /*0020*/ 	.byte	0x00, 0x00, 0x00, 0x00


//--------------------- .nv.info._ZN7cutlass13device_kernelIN5flash11enable_sm90INS1_16FlashAttnFwdSm90INS1_25CollectiveMainloopFwdSm90ILi2EN4cute5tupleIJNS5_1CILi1EEES8_S8_EEENS6_IJNS7_ILi128EEENS7_ILi80EEENS7_ILi256EEEEEELi256ENS_10bfloat16_tEfNS_4arch4Sm90ELb0ELb0ELb0ELb0ELb1ELb0ELb0ELb1ELb1ELb1ELb0ELb0EEENS1_21CollectiveEpilogueFwdINS6_IJSA_SC_SB_EEES9_SE_SG_Li256ELb0ELb1ELb0ELb0EEENS1_29StaticPersistentTileSchedulerILb0EEEEEEEEEvNT_6ParamsE --------------------------
	.section	.nv.info._ZN7cutlass13device_kernelIN5flash11enable_sm90INS1_16FlashAttnFwdSm90INS1_25CollectiveMainloopFwdSm90ILi2EN4cute5tupleIJNS5_1CILi1EEES8_S8_EEENS6_IJNS7_ILi128EEENS7_ILi80EEENS7_ILi256EEEEEELi256ENS_10bfloat16_tEfNS_4arch4Sm90ELb0ELb0ELb0ELb0ELb1ELb0ELb0ELb1ELb1ELb1ELb0ELb0EEENS1_21CollectiveEpilogueFwdINS6_IJSA_SC_SB_EEES9_SE_SG_Li256ELb0ELb1ELb0ELb0EEENS1_29StaticPersistentTileSchedulerILb0EEEEEEEEEvNT_6ParamsE,"",@"SHT_CUDA_INFO"
	.sectionflags	@""
	.align	4


	//----- nvinfo : EIATTR_CUDA_API_VERSION
	.align		4
        /*0000*/ 	.byte	0x04, 0x37
        /*0002*/ 	.short	(.L_313 - .L_312)
.L_312:
        /*0004*/ 	.word	0x00000082


	//----- nvinfo : EIATTR_KPARAM_INFO
	.align		4
.L_313:
        /*0008*/ 	.byte	0x04, 0x17
        /*000a*/ 	.short	(.L_315 - .L_314)
.L_314:
        /*000c*/ 	.word	0x00000000
        /*0010*/ 	.short	0x0000
        /*0012*/ 	.short	0x0070
        /*0014*/ 	.byte	0x00, 0xf0, 0x01, 0x28


	//----- nvinfo : EIATTR_SPARSE_MMA_MASK
	.align		4
.L_315:
        /*0018*/ 	.byte	0x03, 0x50
        /*001a*/ 	.short	0x0000


	//----- nvinfo : EIATTR_MAXREG_COUNT
	.align		4
        /*001c*/ 	.byte	0x03, 0x1b
        /*001e*/ 	.short	0x00a8


	//----- nvinfo : EIATTR_NUM_BARRIERS
	.align		4
        /*0020*/ 	.byte	0x02, 0x4c
        /*0022*/ 	.byte	0x09
	.zero		1


	//----- nvinfo : EIATTR_EXTERNS
	.align		4
        /*0024*/ 	.byte	0x04, 0x0f
        /*0026*/ 	.short	(.L_317 - .L_316)


	//   ....[0]....
	.align		4
.L_316:
        /*0028*/ 	.word	index@(__assertfail)


	//----- nvinfo : EIATTR_ANNOTATIONS
	.align		4
.L_317:
        /*002c*/ 	.byte	0x04, 0x55
        /*002e*/ 	.short	(.L_319 - .L_318)


	//   ....[0]....
.L_318:
        /*0030*/ 	.word	0x00000001
        /*0034*/ 	.byte	0xa0, 0x08, 0x00, 0x00, 0x01, 0x00, 0x00, 0x00, 0x50, 0x09, 0x00, 0x00, 0x01, 0x00, 0x00, 0x00
        /*0044*/ 	.byte	0x00, 0xc3, 0x00, 0x00, 0x01, 0x00, 0x00, 0x00, 0xe0, 0xc3, 0x00, 0x00, 0x01, 0x00, 0x00, 0x00
        /*0054*/ 	.byte	0xb0, 0xc6, 0x00, 0x00, 0x01, 0x00, 0x00, 0x00, 0x60, 0xc7, 0x00, 0x00, 0x01, 0x00, 0x00, 0x00
        /*0064*/ 	.byte	0x00, 0xce, 0x00, 0x00, 0x01, 0x00, 0x00, 0x00, 0xa0, 0xd9, 0x00, 0x00, 0x01, 0x00, 0x00, 0x00
        /*0074*/ 	.byte	0xe0, 0xe1, 0x00, 0x00, 0x01, 0x00, 0x00, 0x00, 0x30, 0xf9, 0x00, 0x00, 0x01, 0x00, 0x00, 0x00
        /*0084*/ 	.byte	0xe0, 0xf9, 0x00, 0x00, 0x01, 0x00, 0x00, 0x00, 0x60, 0xfb, 0x00, 0x00


	//----- nvinfo : EIATTR_MERCURY_ISA_VERSION
	.align		4
.L_319:
        /*0090*/ 	.byte	0x03, 0x5f
        /*0092*/ 	.short	0x0101


	//----- nvinfo : EIATTR_INT_WARP_WIDE_INSTR_OFFSETS
	.align		4
        /*0094*/ 	.byte	0x04, 0x31
        /*0096*/ 	.short	(.L_321 - .L_320)


	//   ....[0]....
.L_320:
        /*0098*/ 	.word	0x000000c0


	//   ....[1]....
        /*009c*/ 	.word	0x000000d0


	//   ....[2]....
        /*00a0*/ 	.word	0x00000170


	//----- nvinfo : EIATTR_COOP_GROUP_MASK_REGIDS
	.align		4
.L_321:
        /*00a4*/ 	.byte	0x04, 0x29
        /*00a6*/ 	.short	(.L_323 - .L_322)


	//   ....[0]....
.L_322:
        /*00a8*/ 	.word	0xffffffff


	//   ....[1]....
        /*00ac*/ 	.word	0xffffffff


	//   ....[2]....
        /*00b0*/ 	.word	0xffffffff


	//   ....[3]....
        /*00b4*/ 	.word	0xffffffff


	//   ....[4]....
        /*00b8*/ 	.word	0xffffffff


	//   ....[5]....
        /*00bc*/ 	.word	0xffffffff


	//   ....[6]....
        /*00c0*/ 	.word	0xffffffff


	//   ....[7]....
        /*00c4*/ 	.word	0xffffffff


	//   ....[8]....
        /*00c8*/ 	.word	0xffffffff


	//   ....[9]....
        /*00cc*/ 	.word	0xffffffff


	//   ....[10]....
        /*00d0*/ 	.word	0xffffffff


	//   ....[11]....
        /*00d4*/ 	.word	0xffffffff


	//   ....[12]....
        /*00d8*/ 	.word	0xffffffff


	//   ....[13]....
        /*00dc*/ 	.word	0xffffffff


	//   ....[14]....
        /*00e0*/ 	.word	0xffffffff


	//   ....[15]....
        /*00e4*/ 	.word	0xffffffff


	//   ....[16]....
        /*00e8*/ 	.word	0xffffffff


	//   ....[17]....
        /*00ec*/ 	.word	0xffffffff


	//   ....[18]....
        /*00f0*/ 	.word	0xffffffff


	//   ....[19]....
        /*00f4*/ 	.word	0xffffffff


	//   ....[20]....
        /*00f8*/ 	.word	0xffffffff


	//   ....[21]....
        /*00fc*/ 	.word	0xffffffff


	//   ....[22]....
        /*0100*/ 	.word	0xffffffff


	//   ....[23]....
        /*0104*/ 	.word	0xffffffff


	//   ....[24]....
        /*0108*/ 	.word	0xffffffff


	//   ....[25]....
        /*010c*/ 	.word	0xffffffff


	//   ....[26]....
        /*0110*/ 	.word	0xffffffff


	//   ....[27]....
        /*0114*/ 	.word	0xffffffff


	//   ....[28]....
        /*0118*/ 	.word	0xffffffff


	//   ....[29]....
        /*011c*/ 	.word	0xffffffff


	//   ....[30]....
        /*0120*/ 	.word	0xffffffff


	//   ....[31]....
        /*0124*/ 	.word	0xffffffff


	//   ....[32]....
        /*0128*/ 	.word	0xffffffff


	//   ....[33]....
        /*012c*/ 	.word	0xffffffff


	//   ....[34]....
        /*0130*/ 	.word	0xffffffff


	//   ....[35]....
        /*0134*/ 	.word	0xffffffff


	//   ....[36]....
        /*0138*/ 	.word	0xffffffff


	//   ....[37]....
        /*013c*/ 	.word	0xffffffff


	//   ....[38]....
        /*0140*/ 	.word	0xffffffff


	//   ....[39]....
        /*0144*/ 	.word	0xffffffff


	//   ....[40]....
        /*0148*/ 	.word	0xffffffff


	//   ....[41]....
        /*014c*/ 	.word	0xffffffff


	//   ....[42]....
        /*0150*/ 	.word	0xffffffff


	//   ....[43]....
        /*0154*/ 	.word	0xffffffff


	//   ....[44]....
        /*0158*/ 	.word	0xffffffff


	//   ....[45]....
        /*015c*/ 	.word	0xffffffff


	//   ....[46]....
        /*0160*/ 	.word	0xffffffff


	//   ....[47]....
        /*0164*/ 	.word	0xffffffff


	//   ....[48]....
        /*0168*/ 	.word	0xffffffff


	//   ....[49]....
        /*016c*/ 	.word	0xffffffff


	//   ....[50]....
        /*0170*/ 	.word	0xffffffff


	//   ....[51]....
        /*0174*/ 	.word	0xffffffff


	//   ....[52]....
        /*0178*/ 	.word	0xffffffff


	//   ....[53]....
        /*017c*/ 	.word	0xffffffff


	//   ....[54]....
        /*0180*/ 	.word	0xffffffff


	//   ....[55]....
        /*0184*/ 	.word	0xffffffff


	//   ....[56]....
        /*0188*/ 	.word	0xffffffff


	//   ....[57]....
        /*018c*/ 	.word	0xffffffff


	//   ....[58]....
        /*0190*/ 	.word	0xffffffff


	//   ....[59]....
        /*0194*/ 	.word	0xffffffff


	//   ....[60]....
        /*0198*/ 	.word	0xffffffff


	//   ....[61]....
        /*019c*/ 	.word	0xffffffff


	//   ....[62]....
        /*01a0*/ 	.word	0xffffffff


	//   ....[63]....
        /*01a4*/ 	.word	0xffffffff


	//   ....[64]....
        /*01a8*/ 	.word	0xffffffff


	//   ....[65]....
        /*01ac*/ 	.word	0xffffffff


	//   ....[66]....
        /*01b0*/ 	.word	0xffffffff


	//   ....[67]....
        /*01b4*/ 	.word	0xffffffff


	//   ....[68]....
        /*01b8*/ 	.word	0xffffffff


	//   ....[69]....
        /*01bc*/ 	.word	0xffffffff


	//   ....[70]....
        /*01c0*/ 	.word	0xffffffff


	//   ....[71]....
        /*01c4*/ 	.word	0xffffffff


	//   ....[72]....
        /*01c8*/ 	.word	0xffffffff


	//   ....[73]....
        /*01cc*/ 	.word	0xffffffff


	//   ....[74]....
        /*01d0*/ 	.word	0xffffffff


	//   ....[75]....
        /*01d4*/ 	.word	0xffffffff


	//   ....[76]....
        /*01d8*/ 	.word	0xffffffff


	//   ....[77]....
        /*01dc*/ 	.word	0xffffffff


	//   ....[78]....
        /*01e0*/ 	.word	0xffffffff


	//   ....[79]....
        /*01e4*/ 	.word	0xffffffff


	//   ....[80]....
        /*01e8*/ 	.word	0xffffffff


	//   ....[81]....
        /*01ec*/ 	.word	0xffffffff


	//   ....[82]....
        /*01f0*/ 	.word	0xffffffff


	//   ....[83]....
        /*01f4*/ 	.word	0xffffffff


	//   ....[84]....
        /*01f8*/ 	.word	0xffffffff


	//   ....[85]....
        /*01fc*/ 	.word	0xffffffff


	//   ....[86]....
        /*0200*/ 	.word	0xffffffff


	//   ....[87]....
        /*0204*/ 	.word	0xffffffff


	//   ....[88]....
        /*0208*/ 	.word	0x0500000f


	//   ....[89]....
        /*020c*/ 	.word	0x0500000f


	//   ....[90]....
        /*0210*/ 	.word	0x0500000f


	//   ....[91]....
        /*0214*/ 	.word	0x0500000f


	//   ....[92]....
        /*0218*/ 	.word	0x0500000f


	//   ....[93]....
        /*021c*/ 	.word	0x0500000f


	//   ....[94]....
        /*0220*/ 	.word	0x0500000f


	//   ....[95]....
        /*0224*/ 	.word	0x0500000f


	//   ....[96]....
        /*0228*/ 	.word	0x0500000f


	//   ....[97]....
        /*022c*/ 	.word	0x0500000f


	//   ....[98]....
        /*0230*/ 	.word	0x0500000f


	//   ....[99]....
        /*0234*/ 	.word	0x0500000f


	//   ....[100]....
        /*0238*/ 	.word	0x0500000f


	//   ....[101]....
        /*023c*/ 	.word	0x0500000f


	//   ....[102]....
        /*0240*/ 	.word	0x0500000f


	//   ....[103]....
        /*0244*/ 	.word	0x0500000f


	//   ....[104]....
        /*0248*/ 	.word	0x0500000f


	//   ....[105]....
        /*024c*/ 	.word	0x0500000f


	//   ....[106]....
        /*0250*/ 	.word	0x0500000f


	//   ....[107]....
        /*0254*/ 	.word	0x0500000f


	//   ....[108]....
        /*0258*/ 	.word	0x0500000f


	//   ....[109]....
        /*025c*/ 	.word	0x0500000f


	//   ....[110]....
        /*0260*/ 	.word	0x0500000f


	//   ....[111]....
        /*0264*/ 	.word	0x0500000f


	//   ....[112]....
        /*0268*/ 	.word	0x0500000f


	//   ....[113]....
        /*026c*/ 	.word	0x0500000f


	//   ....[114]....
        /*0270*/ 	.word	0x0500000f


	//   ....[115]....
        /*0274*/ 	.word	0x0500000f


	//   ....[116]....
        /*0278*/ 	.word	0x0500000f


	//   ....[117]....
        /*027c*/ 	.word	0x0500000f


	//   ....[118]....
        /*0280*/ 	.word	0x0500000f


	//   ....[119]....
        /*0284*/ 	.word	0x0500000f


	//   ....[120]....
        /*0288*/ 	.word	0x0500000f


	//   ....[121]....
        /*028c*/ 	.word	0x0500000f


	//   ....[122]....
        /*0290*/ 	.word	0x0500000f


	//   ....[123]....
        /*0294*/ 	.word	0x0500000f


	//   ....[124]....
        /*0298*/ 	.word	0x0500000f


	//   ....[125]....
        /*029c*/ 	.word	0x0500000f


	//   ....[126]....
        /*02a0*/ 	.word	0x0500000f


	//   ....[127]....
        /*02a4*/ 	.word	0x0500000f


	//   ....[128]....
        /*02a8*/ 	.word	0x0500000f


	//   ....[129]....
        /*02ac*/ 	.word	0x0500000f


	//   ....[130]....
        /*02b0*/ 	.word	0x0500000f


	//   ....[131]....
        /*02b4*/ 	.word	0x0500000f


	//   ....[132]....
        /*02b8*/ 	.word	0x0500000f


	//   ....[133]....
        /*02bc*/ 	.word	0x0500000f


	//   ....[134]....
        /*02c0*/ 	.word	0x0500000f


	//   ....[135]....
        /*02c4*/ 	.word	0x0500000f


	//   ....[136]....
        /*02c8*/ 	.word	0x0500000f


	//   ....[137]....
        /*02cc*/ 	.word	0x0500000f


	//   ....[138]....
        /*02d0*/ 	.word	0x0500000f


	//   ....[139]....
        /*02d4*/ 	.word	0x0500000f


	//   ....[140]....
        /*02d8*/ 	.word	0x0500000f


	//   ....[141]....
        /*02dc*/ 	.word	0x0500000f


	//   ....[142]....
        /*02e0*/ 	.word	0x0500000f


	//   ....[143]....
        /*02e4*/ 	.word	0x0500000f


	//   ....[144]....
        /*02e8*/ 	.word	0x0500000f


	//   ....[145]....
        /*02ec*/ 	.word	0x0500000f


	//----- nvinfo : EIATTR_COOP_GROUP_INSTR_OFFSETS
	.align		4
.L_323:
        /*02f0*/ 	.byte	0x04, 0x28
        /*02f2*/ 	.short	(.L_325 - .L_324)


	//   ....[0]....
.L_324:
        /*02f4*/ 	.word	0x00000070


	//   ....[1]....
        /*02f8*/ 	.word	0x000000b0


	//   ....[2]....
        /*02fc*/ 	.word	0x000002d0


	//   ....[3]....
        /*0300*/ 	.word	0x00000430


	//   ....[4]....
        /*0304*/ 	.word	0x00000550


	//   ....[5]....
        /*0308*/ 	.word	0x000006b0


	//   ....[6]....
        /*030c*/ 	.word	0x00000d40


	//   ....[7]....
        /*0310*/ 	.word	0x00004060


	//   ....[8]....
        /*0314*/ 	.word	0x00004160


	//   ....[9]....
        /*0318*/ 	.word	0x00004570


	//   ....[10]....
        /*031c*/ 	.word	0x000045f0


	//   ....[11]....
        /*0320*/ 	.word	0x000083b0


	//   ....[12]....
        /*0324*/ 	.word	0x000083c0


	//   ....[13]....
        /*0328*/ 	.word	0x000083f0


	//   ....[14]....
        /*032c*/ 	.word	0x00008400


	//   ....[15]....
        /*0330*/ 	.word	0x000097c0


	//   ....[16]....
        /*0334*/ 	.word	0x00009800


	//   ....[17]....
        /*0338*/ 	.word	0x000098a0


	//   ....[18]....
        /*033c*/ 	.word	0x000098c0


	//   ....[19]....
        /*0340*/ 	.word	0x0000b5e0


	//   ....[20]....
        /*0344*/ 	.word	0x0000b610


	//   ....[21]....
        /*0348*/ 	.word	0x0000b740


	//   ....[22]....
        /*034c*/ 	.word	0x0000b7a0


	//   ....[23]....
        /*0350*/ 	.word	0x0000bc30


	//   ....[24]....
        /*0354*/ 	.word	0x0000bc70


	//   ....[25]....
        /*0358*/ 	.word	0x0000bde0


	//   ....[26]....
        /*035c*/ 	.word	0x0000be00


	//   ....[27]....
        /*0360*/ 	.word	0x0000bf30


	//   ....[28]....
        /*0364*/ 	.word	0x0000bf50


	//   ....[29]....
        /*0368*/ 	.word	0x0000c0a0


	//   ....[30]....
        /*036c*/ 	.word	0x0000c0d0


	//   ....[31]....
        /*0370*/ 	.word	0x0000d300


	//   ....[32]....
        /*0374*/ 	.word	0x0000d330


	//   ....[33]....
        /*0378*/ 	.word	0x0000d360


	//   ....[34]....
        /*037c*/ 	.word	0x0000d3c0


	//   ....[35]....
        /*0380*/ 	.word	0x0000d420


	//   ....[36]....
        /*0384*/ 	.word	0x0000d470


	//   ....[37]....
        /*0388*/ 	.word	0x0000d520


	//   ....[38]....
        /*038c*/ 	.word	0x0000d540


	//   ....[39]....
        /*0390*/ 	.word	0x0000d5e0


	//   ....[40]....
        /*0394*/ 	.word	0x0000d600


	//   ....[41]....
        /*0398*/ 	.word	0x0000dc90


	//   ....[42]....
        /*039c*/ 	.word	0x0000dcb0


	//   ....[43]....
        /*03a0*/ 	.word	0x0000dce0


	//   ....[44]....
        /*03a4*/ 	.word	0x0000dd20


	//   ....[45]....
        /*03a8*/ 	.word	0x0000ddb0


	//   ....[46]....
        /*03ac*/ 	.word	0x0000ddd0


	//   ....[47]....
        /*03b0*/ 	.word	0x0000de70


	//   ....[48]....
        /*03b4*/ 	.word	0x0000de90


	//   ....[49]....
        /*03b8*/ 	.word	0x0000df30


	//   ....[50]....
        /*03bc*/ 	.word	0x0000df50


	//   ....[51]....
        /*03c0*/ 	.word	0x0000dff0


	//   ....[52]....
        /*03c4*/ 	.word	0x0000e010


	//   ....[53]....
        /*03c8*/ 	.word	0x0000e0b0


	//   ....[54]....
        /*03cc*/ 	.word	0x0000e0d0


	//   ....[55]....
        /*03d0*/ 	.word	0x0000e170


	//   ....[56]....
        /*03d4*/ 	.word	0x0000e190


	//   ....[57]....
        /*03d8*/ 	.word	0x0000e810


	//   ....[58]....
        /*03dc*/ 	.word	0x0000e840


	//   ....[59]....
        /*03e0*/ 	.word	0x0000e850


	//   ....[60]....
        /*03e4*/ 	.word	0x0000e870


	//   ....[61]....
        /*03e8*/ 	.word	0x0000e8e0


	//   ....[62]....
        /*03ec*/ 	.word	0x0000e900


	//   ....[63]....
        /*03f0*/ 	.word	0x0000e960


	//   ....[64]....
        /*03f4*/ 	.word	0x0000e980


	//   ....[65]....
        /*03f8*/ 	.word	0x0000e9e0


	//   ....[66]....
        /*03fc*/ 	.word	0x0000ea00


	//   ....[67]....
        /*0400*/ 	.word	0x0000ecd0


	//   ....[68]....
        /*0404*/ 	.word	0x0000ecf0


	//   ....[69]....
        /*0408*/ 	.word	0x0000ed10


	//   ....[70]....
        /*040c*/ 	.word	0x0000edb0


	//   ....[71]....
        /*0410*/ 	.word	0x0000edd0


	//   ....[72]....
        /*0414*/ 	.word	0x0000ee70


	//   ....[73]....
        /*0418*/ 	.word	0x0000ee90


	//   ....[74]....
        /*041c*/ 	.word	0x0000ef30


	//   ....[75]....
        /*0420*/ 	.word	0x0000ef50


	//   ....[76]....
        /*0424*/ 	.word	0x0000ef60


	//   ....[77]....
        /*0428*/ 	.word	0x0000f460


	//   ....[78]....
        /*042c*/ 	.word	0x0000f480


	//   ....[79]....
        /*0430*/ 	.word	0x0000f4a0


	//   ....[80]....
        /*0434*/ 	.word	0x0000f4e0


	//   ....[81]....
        /*0438*/ 	.word	0x0000f570


	//   ....[82]....
        /*043c*/ 	.word	0x0000f5a0


	//   ....[83]....
        /*0440*/ 	.word	0x0000f630


	//   ....[84]....
        /*0444*/ 	.word	0x0000f660


	//   ....[85]....
        /*0448*/ 	.word	0x0000f670


	//   ....[86]....
        /*044c*/ 	.word	0x0000f700


	//   ....[87]....
        /*0450*/ 	.word	0x0000fae0


	//   ....[88]....
        /*0454*/ 	.word	0x0000ffe0


	//   ....[89]....
        /*0458*/ 	.word	0x000100d0


	//   ....[90]....
        /*045c*/ 	.word	0x000101a0


	//   ....[91]....
        /*0460*/ 	.word	0x00010240


	//   ....[92]....
        /*0464*/ 	.word	0x00010310


	//   ....[93]....
        /*0468*/ 	.word	0x00010390


	//   ....[94]....
        /*046c*/ 	.word	0x00010480


	//   ....[95]....
        /*0470*/ 	.word	0x00010500


	//   ....[96]....
        /*0474*/ 	.word	0x000105f0


	//   ....[97]....
        /*0478*/ 	.word	0x00010680


	//   ....[98]....
        /*047c*/ 	.word	0x00010750


	//   ....[99]....
        /*0480*/ 	.word	0x000107e0


	//   ....[100]....
        /*0484*/ 	.word	0x00010850


	//   ....[101]....
        /*0488*/ 	.word	0x000108d0


	//   ....[102]....
        /*048c*/ 	.word	0x000109a0


	//   ....[103]....
        /*0490*/ 	.word	0x00010a10


	//   ....[104]....
        /*0494*/ 	.word	0x00010b10


	//   ....[105]....
        /*0498*/ 	.word	0x00010b80


	//   ....[106]....
        /*049c*/ 	.word	0x00010c80


	//   ....[107]....
        /*04a0*/ 	.word	0x00010cf0


	//   ....[108]....
        /*04a4*/ 	.word	0x00010df0


	//   ....[109]....
        /*04a8*/ 	.word	0x00010e60


	//   ....[110]....
        /*04ac*/ 	.word	0x00010f60


	//   ....[111]....
        /*04b0*/ 	.word	0x00010fd0


	//   ....[112]....
        /*04b4*/ 	.word	0x000110d0


	//   ....[113]....
        /*04b8*/ 	.word	0x00011140


	//   ....[114]....
        /*04bc*/ 	.word	0x00011220


	//   ....[115]....
        /*04c0*/ 	.word	0x00011360


	//   ....[116]....
        /*04c4*/ 	.word	0x00011410


	//   ....[117]....
        /*04c8*/ 	.word	0x00011470


	//   ....[118]....
        /*04cc*/ 	.word	0x00011540


	//   ....[119]....
        /*04d0*/ 	.word	0x000115a0


	//   ....[120]....
        /*04d4*/ 	.word	0x00011670


	//   ....[121]....
        /*04d8*/ 	.word	0x000116d0


	//   ....[122]....
        /*04dc*/ 	.word	0x000117a0


	//   ....[123]....
        /*04e0*/ 	.word	0x00011800


	//   ....[124]....
        /*04e4*/ 	.word	0x000118d0


	//   ....[125]....
        /*04e8*/ 	.word	0x000119b0


	//   ....[126]....
        /*04ec*/ 	.word	0x00011a50


	//   ....[127]....
        /*04f0*/ 	.word	0x00011ab0


	//   ....[128]....
        /*04f4*/ 	.word	0x00011bc0


	//   ....[129]....
        /*04f8*/ 	.word	0x00011c20


	//   ....[130]....
        /*04fc*/ 	.word	0x00011d30


	//   ....[131]....
        /*0500*/ 	.word	0x00011d90


	//   ....[132]....
        /*0504*/ 	.word	0x00011ea0


	//   ....[133]....
        /*0508*/ 	.word	0x00011f00


	//   ....[134]....
        /*050c*/ 	.word	0x00011fc0


	//   ....[135]....
        /*0510*/ 	.word	0x00012120


	//   ....[136]....
        /*0514*/ 	.word	0x000121c0


	//   ....[137]....
        /*0518*/ 	.word	0x00012220


	//   ....[138]....
        /*051c*/ 	.word	0x000122f0


	//   ....[139]....
        /*0520*/ 	.word	0x000123d0


	//   ....[140]....
        /*0524*/ 	.word	0x00012490


	//   ....[141]....
        /*0528*/ 	.word	0x00012570


	//   ....[142]....
        /*052c*/ 	.word	0x00012630


	//   ....[143]....
        /*0530*/ 	.word	0x00012710


	//   ....[144]....
        /*0534*/ 	.word	0x000127d0


	//   ....[145]....
        /*0538*/ 	.word	0x00012960


	//----- nvinfo : EIATTR_REG_RECONFIG
	.align		4
.L_325:
        /*053c*/ 	.byte	0x01, 0x54
	.zero		2


	//----- nvinfo : EIATTR_SYSCALL_OFFSETS
	.align		4
        /*0540*/ 	.byte	0x04, 0x46
        /*0542*/ 	.short	(.L_327 - .L_326)


	//   ....[0]....
.L_326:
        /*0544*/ 	.word	0x000010f0


	//   ....[1]....
        /*0548*/ 	.word	0x0000caf0


	//   ....[2]....
        /*054c*/ 	.word	0x0000cc30


	//   ....[3]....
        /*0550*/ 	.word	0x0000cd20


	//   ....[4]....
        /*0554*/ 	.word	0x0000d990


	//----- nvinfo : EIATTR_MBARRIER_INSTR_OFFSETS
	.align		4
.L_327:
        /*0558*/ 	.byte	0x04, 0x39
        /*055a*/ 	.short	(.L_329 - .L_328)


	//   ....[0]....
.L_328:
        /*055c*/ 	.word	0x00000180
        /*0560*/ 	.word	0x000000ff
        /*0564*/ 	.word	0x00038800
        /*0568*/ 	.short	0x0100
        /*056a*/ 	.byte	0x08
	.zero		1


	//   ....[1]....
        /*056c*/ 	.word	0x00000190
        /*0570*/ 	.word	0x000000ff
        /*0574*/ 	.word	0x00038820
        /*0578*/ 	.short	0x0100
        /*057a*/ 	.byte	0x08
	.zero		1


	//   ....[2]....
        /*057c*/ 	.word	0x00000280
        /*0580*/ 	.word	0x000000ff
        /*0584*/ 	.word	0x00038830
        /*0588*/ 	.short	0x0100
        /*058a*/ 	.byte	0x08
	.zero		1


	//   ....[3]....
        /*058c*/ 	.word	0x00000290
        /*0590*/ 	.word	0x000000ff
        /*0594*/ 	.word	0x00038840
        /*0598*/ 	.short	0x0100
        /*059a*/ 	.byte	0x08
	.zero		1


	//   ....[4]....
        /*059c*/ 	.word	0x000002a0
        /*05a0*/ 	.word	0x000000ff
        /*05a4*/ 	.word	0x00038838
        /*05a8*/ 	.short	0x0100
        /*05aa*/ 	.byte	0x08
	.zero		1


	//   ....[5]....
        /*05ac*/ 	.word	0x000002b0
        /*05b0*/ 	.word	0x000000ff
        /*05b4*/ 	.word	0x00038848
        /*05b8*/ 	.short	0x0100
        /*05ba*/ 	.byte	0x08
	.zero		1


	//   ....[6]....
        /*05bc*/ 	.word	0x000003e0
        /*05c0*/ 	.word	0x000000ff
        /*05c4*/ 	.word	0x00038850
        /*05c8*/ 	.short	0x0100
        /*05ca*/ 	.byte	0x08
	.zero		1


	//   ....[7]....
        /*05cc*/ 	.word	0x000003f0
        /*05d0*/ 	.word	0x000000ff
        /*05d4*/ 	.word	0x00038860
        /*05d8*/ 	.short	0x0100
        /*05da*/ 	.byte	0x08
	.zero		1


	//   ....[8]....
        /*05dc*/ 	.word	0x00000400
        /*05e0*/ 	.word	0x000000ff
        /*05e4*/ 	.word	0x00038858
        /*05e8*/ 	.short	0x0100
        /*05ea*/ 	.byte	0x08
	.zero		1


	//   ....[9]....
        /*05ec*/ 	.word	0x00000410
        /*05f0*/ 	.word	0x000000ff
        /*05f4*/ 	.word	0x00038868
        /*05f8*/ 	.short	0x0100
        /*05fa*/ 	.byte	0x08
	.zero		1


	//   ....[10]....
        /*05fc*/ 	.word	0x00000500
        /*0600*/ 	.word	0x000000ff
        /*0604*/ 	.word	0x00038870
        /*0608*/ 	.short	0x0100
        /*060a*/ 	.byte	0x06
	.zero		1


	//   ....[11]....
        /*060c*/ 	.word	0x00000510
        /*0610*/ 	.word	0x000000ff
        /*0614*/ 	.word	0x00038880
        /*0618*/ 	.short	0x0100
        /*061a*/ 	.byte	0x06
	.zero		1


	//   ....[12]....
        /*061c*/ 	.word	0x00000520
        /*0620*/ 	.word	0x000000ff
        /*0624*/ 	.word	0x00038878
        /*0628*/ 	.short	0x0100
        /*062a*/ 	.byte	0x06
	.zero		1


	//   ....[13]....
        /*062c*/ 	.word	0x00000530
        /*0630*/ 	.word	0x000000ff
        /*0634*/ 	.word	0x00038888
        /*0638*/ 	.short	0x0100
        /*063a*/ 	.byte	0x06
	.zero		1


	//   ....[14]....
        /*063c*/ 	.word	0x00000660
        /*0640*/ 	.word	0x000000ff
        /*0644*/ 	.word	0x00038890
        /*0648*/ 	.short	0x0100
        /*064a*/ 	.byte	0x08
	.zero		1


	//   ....[15]....
        /*064c*/ 	.word	0x00000670
        /*0650*/ 	.word	0x000000ff
        /*0654*/ 	.word	0x000388a0
        /*0658*/ 	.short	0x0100
        /*065a*/ 	.byte	0x08
	.zero		1


	//   ....[16]....
        /*065c*/ 	.word	0x00000680
        /*0660*/ 	.word	0x000000ff
        /*0664*/ 	.word	0x00038898
        /*0668*/ 	.short	0x0100
        /*066a*/ 	.byte	0x08
	.zero		1


	//   ....[17]....
        /*066c*/ 	.word	0x00000690
        /*0670*/ 	.word	0x000000ff
        /*0674*/ 	.word	0x000388a8
        /*0678*/ 	.short	0x0100
        /*067a*/ 	.byte	0x08
	.zero		1


	//   ....[18]....
        /*067c*/ 	.word	0x000007d0
        /*0680*/ 	.word	0x000000ff
        /*0684*/ 	.word	0x000388b0
        /*0688*/ 	.short	0x0100
        /*068a*/ 	.byte	0x08
	.zero		1


	//   ....[19]....
        /*068c*/ 	.word	0x000007e0
        /*0690*/ 	.word	0x000000ff
        /*0694*/ 	.word	0x000388c0
        /*0698*/ 	.short	0x0100
        /*069a*/ 	.byte	0x08
	.zero		1


	//   ....[20]....
        /*069c*/ 	.word	0x000007f0
        /*06a0*/ 	.word	0x000000ff
        /*06a4*/ 	.word	0x000388b8
        /*06a8*/ 	.short	0x0100
        /*06aa*/ 	.byte	0x08
	.zero		1


	//   ....[21]....
        /*06ac*/ 	.word	0x00000800
        /*06b0*/ 	.word	0x000000ff
        /*06b4*/ 	.word	0x000388c8
        /*06b8*/ 	.short	0x0100
        /*06ba*/ 	.byte	0x08
	.zero		1


	//   ....[22]....
        /*06bc*/ 	.word	0x00001170
        /*06c0*/ 	.word	0x000000ff
        /*06c4*/ 	.word	0x00038800
        /*06c8*/ 	.short	0x010a
        /*06ca*/ 	.byte	0x28
	.zero		1


	//   ....[23]....
        /*06cc*/ 	.word	0x00001200
        /*06d0*/ 	.word	0x00000000
        /*06d4*/ 	.word	0x00038830
        /*06d8*/ 	.short	0x010a
        /*06da*/ 	.byte	0x3f
	.zero		1


	//   ....[24]....
        /*06dc*/ 	.word	0x00001250
        /*06e0*/ 	.word	0x00000000
        /*06e4*/ 	.word	0x00038830
        /*06e8*/ 	.short	0x010a
        /*06ea*/ 	.byte	0x3f
	.zero		1


	//   ....[25]....
        /*06ec*/ 	.word	0x000038a0
        /*06f0*/ 	.word	0x000000ff
        /*06f4*/ 	.word	0x00000000
        /*06f8*/ 	.short	0x0101
        /*06fa*/ 	.byte	0x04
	.zero		1


	//   ....[26]....
        /*06fc*/ 	.word	0x000054b0
        /*0700*/ 	.word	0x000000ff
        /*0704*/ 	.word	0x00038830
        /*0708*/ 	.short	0x010a
        /*070a*/ 	.byte	0x3c
	.zero		1


	//   ....[27]....
        /*070c*/ 	.word	0x000054f0
        /*0710*/ 	.word	0x000000ff
        /*0714*/ 	.word	0x00038830
        /*0718*/ 	.short	0x010a
        /*071a*/ 	.byte	0x3c
	.zero		1


	//   ....[28]....
        /*071c*/ 	.word	0x00007e40
        /*0720*/ 	.word	0x000000ff
        /*0724*/ 	.word	0x00038850
        /*0728*/ 	.short	0x010a
        /*072a*/ 	.byte	0x04
	.zero		1


	//   ....[29]....
        /*072c*/ 	.word	0x00007e80
        /*0730*/ 	.word	0x000000ff
        /*0734*/ 	.word	0x00038850
        /*0738*/ 	.short	0x010a
        /*073a*/ 	.byte	0x04
	.zero		1


	//   ....[30]....
        /*073c*/ 	.word	0x00008250
        /*0740*/ 	.word	0x000000ff
        /*0744*/ 	.word	0x00000000
        /*0748*/ 	.short	0x0101
        /*074a*/ 	.byte	0x3c
	.zero		1


	//   ....[31]....
        /*074c*/ 	.word	0x00008d90
        /*0750*/ 	.word	0x000000ff
        /*0754*/ 	.word	0x00000000
        /*0758*/ 	.short	0x0101
        /*075a*/ 	.byte	0x04
	.zero		1


	//   ....[32]....
        /*075c*/ 	.word	0x00009710
        /*0760*/ 	.word	0x000000ff
        /*0764*/ 	.word	0x00038850
        /*0768*/ 	.short	0x010a
        /*076a*/ 	.byte	0x0c
	.zero		1


	//   ....[33]....
        /*076c*/ 	.word	0x00009750
        /*0770*/ 	.word	0x000000ff
        /*0774*/ 	.word	0x00038850
        /*0778*/ 	.short	0x010a
        /*077a*/ 	.byte	0x0c
	.zero		1


	//   ....[34]....
        /*077c*/ 	.word	0x0000a6a0
        /*0780*/ 	.word	0x000000ff
        /*0784*/ 	.word	0x00000000
        /*0788*/ 	.short	0x0101
        /*078a*/ 	.byte	0x05
	.zero		1


	//   ....[35]....
        /*078c*/ 	.word	0x0000bc60
        /*0790*/ 	.word	0x000000ff
        /*0794*/ 	.word	0x00000000
        /*0798*/ 	.short	0x0101
        /*079a*/ 	.byte	0x04
	.zero		1


	//   ....[36]....
        /*079c*/ 	.word	0x0000d180
        /*07a0*/ 	.word	0x00000000
        /*07a4*/ 	.word	0x00038840
        /*07a8*/ 	.short	0x010a
        /*07aa*/ 	.byte	0x3f
	.zero		1


	//   ....[37]....
        /*07ac*/ 	.word	0x0000d770
        /*07b0*/ 	.word	0x00000000
        /*07b4*/ 	.word	0x00038830
        /*07b8*/ 	.short	0x0107
        /*07ba*/ 	.byte	0x3f
	.zero		1


	//   ....[38]....
        /*07bc*/ 	.word	0x0000d830
        /*07c0*/ 	.word	0x00000000
        /*07c4*/ 	.word	0x00038830
        /*07c8*/ 	.short	0x0101
        /*07ca*/ 	.byte	0x3f
	.zero		1


	//   ....[39]....
        /*07cc*/ 	.word	0x0000e2a0
        /*07d0*/ 	.word	0x000000ff
        /*07d4*/ 	.word	0x00038800
        /*07d8*/ 	.short	0x0107
        /*07da*/ 	.byte	0x27
	.zero		1


	//   ....[40]....
        /*07dc*/ 	.word	0x0000e300
        /*07e0*/ 	.word	0x000000ff
        /*07e4*/ 	.word	0x00038800
        /*07e8*/ 	.short	0x0101
        /*07ea*/ 	.byte	0x27
	.zero		1


	//   ....[41]....
        /*07ec*/ 	.word	0x0000e320
        /*07f0*/ 	.word	0x000000ff
        /*07f4*/ 	.word	0x00038820
        /*07f8*/ 	.short	0x010a
        /*07fa*/ 	.byte	0x27
	.zero		1


	//   ....[42]....
        /*07fc*/ 	.word	0x0000e630
        /*0800*/ 	.word	0x00000007
        /*0804*/ 	.word	0x00038840
        /*0808*/ 	.short	0x010a
        /*080a*/ 	.byte	0x3f
	.zero		1


	//   ....[43]....
        /*080c*/ 	.word	0x0000eaf0
        /*0810*/ 	.word	0x00000007
        /*0814*/ 	.word	0x00038830
        /*0818*/ 	.short	0x0107
        /*081a*/ 	.byte	0x3f
	.zero		1


	//   ....[44]....
        /*081c*/ 	.word	0x0000eba0
        /*0820*/ 	.word	0x00000007
        /*0824*/ 	.word	0x00038830
        /*0828*/ 	.short	0x0101
        /*082a*/ 	.byte	0x3f
	.zero		1


	//   ....[45]....
        /*082c*/ 	.word	0x0000ec20
        /*0830*/ 	.word	0x00000007
        /*0834*/ 	.word	0x00038860
        /*0838*/ 	.short	0x010a
        /*083a*/ 	.byte	0x3f
	.zero		1


	//   ....[46]....
        /*083c*/ 	.word	0x0000f1a0
        /*0840*/ 	.word	0x00000007
        /*0844*/ 	.word	0x00038850
        /*0848*/ 	.short	0x0107
        /*084a*/ 	.byte	0x3f
	.zero		1


	//   ....[47]....
        /*084c*/ 	.word	0x0000f2c0
        /*0850*/ 	.word	0x00000007
        /*0854*/ 	.word	0x00038850
        /*0858*/ 	.short	0x0101
        /*085a*/ 	.byte	0x3f
	.zero		1


	//   ....[48]....
        /*085c*/ 	.word	0x0000f3a0
        /*0860*/ 	.word	0x00000004
        /*0864*/ 	.word	0x00038860
        /*0868*/ 	.short	0x010a
        /*086a*/ 	.byte	0x3f
	.zero		1


	//   ....[49]....
        /*086c*/ 	.word	0x0000f880
        /*0870*/ 	.word	0x00000004
        /*0874*/ 	.word	0x00038850
        /*0878*/ 	.short	0x0107
        /*087a*/ 	.byte	0x3f
	.zero		1


	//   ....[50]....
        /*087c*/ 	.word	0x0000f970
        /*0880*/ 	.word	0x00000004
        /*0884*/ 	.word	0x00038850
        /*0888*/ 	.short	0x0101
        /*088a*/ 	.byte	0x3f
	.zero		1


	//   ....[51]....
        /*088c*/ 	.word	0x0000fa60
        /*0890*/ 	.word	0x00000005
        /*0894*/ 	.word	0x00038820
        /*0898*/ 	.short	0x010a
        /*089a*/ 	.byte	0x3f
	.zero		1


	//   ....[52]....
        /*089c*/ 	.word	0x0000fc00
        /*08a0*/ 	.word	0x00000003
        /*08a4*/ 	.word	0x00038840
        /*08a8*/ 	.short	0x010a
        /*08aa*/ 	.byte	0x3f
	.zero		1


	//   ....[53]....
        /*08ac*/ 	.word	0x0000fca0
        /*08b0*/ 	.word	0x00000005
        /*08b4*/ 	.word	0x00038840
        /*08b8*/ 	.short	0x010a
        /*08ba*/ 	.byte	0x3f
	.zero		1


	//   ....[54]....
        /*08bc*/ 	.word	0x0000fce0
        /*08c0*/ 	.word	0x00000003
        /*08c4*/ 	.word	0x00038860
        /*08c8*/ 	.short	0x010a
        /*08ca*/ 	.byte	0x3f
	.zero		1


	//   ....[55]....
        /*08cc*/ 	.word	0x0000fd20
        /*08d0*/ 	.word	0x00000005
        /*08d4*/ 	.word	0x00038860
        /*08d8*/ 	.short	0x010a
        /*08da*/ 	.byte	0x3f
	.zero		1


	//   ....[56]....
        /*08dc*/ 	.word	0x0000fd90
        /*08e0*/ 	.word	0x00000003
        /*08e4*/ 	.word	0x00038800
        /*08e8*/ 	.short	0x010a
        /*08ea*/ 	.byte	0x3f
	.zero		1


	//   ....[57]....
        /*08ec*/ 	.word	0x0000fde0
        /*08f0*/ 	.word	0x00000000
        /*08f4*/ 	.word	0x00038830
        /*08f8*/ 	.short	0x010a
        /*08fa*/ 	.byte	0x3f
	.zero		1


	//   ....[58]....
        /*08fc*/ 	.word	0x0000fe40
        /*0900*/ 	.word	0x00000004
        /*0904*/ 	.word	0x00038830
        /*0908*/ 	.short	0x010a
        /*090a*/ 	.byte	0x3f
	.zero		1


	//   ....[59]....
        /*090c*/ 	.word	0x0000fea0
        /*0910*/ 	.word	0x00000003
        /*0914*/ 	.word	0x00038850
        /*0918*/ 	.short	0x010a
        /*091a*/ 	.byte	0x3f
	.zero		1


	//   ....[60]....
        /*091c*/ 	.word	0x0000ff00
        /*0920*/ 	.word	0x00000007
        /*0924*/ 	.word	0x00038850
        /*0928*/ 	.short	0x010a
        /*092a*/ 	.byte	0x3f
	.zero		1


	//   ....[61]....
        /*092c*/ 	.word	0x00010020
        /*0930*/ 	.word	0x00000000
        /*0934*/ 	.word	0x00038840
        /*0938*/ 	.short	0x010a
        /*093a*/ 	.byte	0x3f
	.zero		1


	//   ....[62]....
        /*093c*/ 	.word	0x00011260
        /*0940*/ 	.word	0x00000003
        /*0944*/ 	.word	0x00038820
        /*0948*/ 	.short	0x010a
        /*094a*/ 	.byte	0x3f
	.zero		1


	//   ....[63]....
        /*094c*/ 	.word	0x000112b0
        /*0950*/ 	.word	0x00000007
        /*0954*/ 	.word	0x00038840
        /*0958*/ 	.short	0x010a
        /*095a*/ 	.byte	0x3f
	.zero		1


	//   ....[64]....
        /*095c*/ 	.word	0x00011900
        /*0960*/ 	.word	0x00000007
        /*0964*/ 	.word	0x00038860
        /*0968*/ 	.short	0x010a
        /*096a*/ 	.byte	0x3f
	.zero		1


	//   ....[65]....
        /*096c*/ 	.word	0x00012070
        /*0970*/ 	.word	0x00000004
        /*0974*/ 	.word	0x00038860
        /*0978*/ 	.short	0x010a
        /*097a*/ 	.byte	0x3f
	.zero		1


	//   ....[66]....
        /*097c*/ 	.word	0x00012880
        /*0980*/ 	.word	0x00000005
        /*0984*/ 	.word	0x00038820
        /*0988*/ 	.short	0x010a
        /*098a*/ 	.byte	0x3f
	.zero		1


	//   ....[67]....
        /*098c*/ 	.word	0x00012a20
        /*0990*/ 	.word	0x00000003
        /*0994*/ 	.word	0x00038840
        /*0998*/ 	.short	0x010a
        /*099a*/ 	.byte	0x3f
	.zero		1


	//   ....[68]....
        /*099c*/ 	.word	0x00012a70
        /*09a0*/ 	.word	0x00000005
        /*09a4*/ 	.word	0x00038840
        /*09a8*/ 	.short	0x010a
        /*09aa*/ 	.byte	0x3f
	.zero		1


	//   ....[69]....
        /*09ac*/ 	.word	0x00012ac0
        /*09b0*/ 	.word	0x00000003
        /*09b4*/ 	.word	0x00038860
        /*09b8*/ 	.short	0x010a
        /*09ba*/ 	.byte	0x3f
	.zero		1


	//----- nvinfo : EIATTR_NUM_MBARRIERS
	.align		4
.L_329:
        /*09bc*/ 	.byte	0x03, 0x38
        /*09be*/ 	.short	0x0016


	//----- nvinfo : EIATTR_EXIT_INSTR_OFFSETS
	.align		4
        /*09c0*/ 	.byte	0x04, 0x1c
        /*09c2*/ 	.short	(.L_331 - .L_330)


	//   ....[0]....
.L_330:
        /*09c4*/ 	.word	0x00000940


	//   ....[1]....
        /*09c8*/ 	.word	0x0000c260


	//   ....[2]....
        /*09cc*/ 	.word	0x0000fd70


	//----- nvinfo : EIATTR_MAX_THREADS
	.align		4
.L_331:
        /*09d0*/ 	.byte	0x04, 0x05
        /*09d2*/ 	.short	(.L_333 - .L_332)
.L_332:
        /*09d4*/ 	.word	0x00000180
        /*09d8*/ 	.word	0x00000001
        /*09dc*/ 	.word	0x00000001


	//----- nvinfo : EIATTR_CRS_STACK_SIZE
	.align		4
.L_333:
        /*09e0*/ 	.byte	0x04, 0x1e
        /*09e2*/ 	.short	(.L_335 - .L_334)
.L_334:
        /*09e4*/ 	.word	0x00000000


	//----- nvinfo : EIATTR_CBANK_PARAM_SIZE
	.align		4
.L_335:
        /*09e8*/ 	.byte	0x03, 0x19
        /*09ea*/ 	.short	0x0a70


	//----- nvinfo : EIATTR_PARAM_CBANK
	.align		4
        /*09ec*/ 	.byte	0x04, 0x0a
        /*09ee*/ 	.short	(.L_337 - .L_336)
	.align		4
.L_336:
        /*09f0*/ 	.word	index@(.nv.constant0._ZN7cutlass13device_kernelIN5flash11enable_sm90INS1_16FlashAttnFwdSm90INS1_25CollectiveMainloopFwdSm90ILi2EN4cute5tupleIJNS5_1CILi1EEES8_S8_EEENS6_IJNS7_ILi128EEENS7_ILi80EEENS7_ILi256EEEEEELi256ENS_10bfloat16_tEfNS_4arch4Sm90ELb0ELb0ELb0ELb0ELb1ELb0ELb0ELb1ELb1ELb1ELb0ELb0EEENS1_21CollectiveEpilogueFwdINS6_IJSA_SC_SB_EEES9_SE_SG_Li256ELb0ELb1ELb0ELb0EEENS1_29StaticPersistentTileSchedulerILb0EEEEEEEEEvNT_6ParamsE)
        /*09f4*/ 	.short	0x0210
        /*09f6*/ 	.short	0x0a70


	//----- nvinfo : EIATTR_SW_WAR
	.align		4
.L_337:
        /*09f8*/ 	.byte	0x04, 0x36
        /*09fa*/ 	.short	(.L_339 - .L_338)
.L_338:
        /*09fc*/ 	.word	0x00000008
.L_339:


//--------------------- .nv.info._ZN7cutlass13device_kernelIN5flash11enable_sm90INS1_16FlashAttnFwdSm90INS1_25CollectiveMainloopFwdSm90ILi2EN4cute5tupleIJNS5_1CILi1EEES8_S8_EEENS6_IJNS7_ILi128EEENS7_ILi80EEENS7_ILi256EEEEEELi256ENS_10bfloat16_tEfNS_4arch4Sm90ELb0ELb0ELb0ELb1ELb1ELb0ELb0ELb1ELb1ELb1ELb0ELb0EEENS1_21CollectiveEpilogueFwdINS6_IJSA_SC_SB_EEES9_SE_SG_Li256ELb1ELb1ELb0ELb0EEENS1_36VarlenDynamicPersistentTileSchedulerILi128ELi80ELi256ELi128ELb0ELb1ELb1ELb0ELb1ELb1EEEEEEEEEvNT_6ParamsE --------------------------
	.section	.nv.info._ZN7cutlass13device_kernelIN5flash11enable_sm90INS1_16FlashAttnFwdSm90INS1_25CollectiveMainloopFwdSm90ILi2EN4cute5tupleIJNS5_1CILi1EEES8_S8_EEENS6_IJNS7_ILi128EEENS7_ILi80EEENS7_ILi256EEEEEELi256ENS_10bfloat16_tEfNS_4arch4Sm90ELb0ELb0ELb0ELb1ELb1ELb0ELb0ELb1ELb1ELb1ELb0ELb0EEENS1_21CollectiveEpilogueFwdINS6_IJSA_SC_SB_EEES9_SE_SG_Li256ELb1ELb1ELb0ELb0EEENS1_36VarlenDynamicPersistentTileSchedulerILi128ELi80ELi256ELi128ELb0ELb1ELb1ELb0ELb1ELb1EEEEEEEEEvNT_6ParamsE,"",@"SHT_CUDA_INFO"
	.sectionflags	@""
	.align	4


	//----- nvinfo : EIATTR_CUDA_API_VERSION
	.align		4
        /*0000*/ 	.byte	0x04, 0x37
        /*0002*/ 	.short	(.L_341 - .L_340)
.L_340:
        /*0004*/ 	.word	0x00000082


	//----- nvinfo : EIATTR_KPARAM_INFO
	.align		4
.L_341:
        /*0008*/ 	.byte	0x04, 0x17
        /*000a*/ 	.short	(.L_343 - .L_342)
.L_342:
        /*000c*/ 	.word	0x00000000
        /*0010*/ 	.short	0x0000
        /*0012*/ 	.short	0x0070
        /*0014*/ 	.byte	0x00, 0xf0, 0x01, 0x2a


	//----- nvinfo : EIATTR_SPARSE_MMA_MASK
	.align		4
.L_343:
        /*0018*/ 	.byte	0x03, 0x50
        /*001a*/ 	.short	0x0000


	//----- nvinfo : EIATTR_MAXREG_COUNT
	.align		4
        /*001c*/ 	.byte	0x03, 0x1b
        /*001e*/ 	.short	0x00a8


	//----- nvinfo : EIATTR_NUM_BARRIERS
	.align		4
        /*0020*/ 	.byte	0x02, 0x4c
        /*0022*/ 	.byte	0x09
	.zero		1


	//----- nvinfo : EIATTR_EXTERNS
	.align		4
        /*0024*/ 	.byte	0x04, 0x0f
        /*0026*/ 	.short	(.L_345 - .L_344)


	//   ....[0]....
	.align		4
.L_344:
        /*0028*/ 	.word	index@(__assertfail)


	//----- nvinfo : EIATTR_ANNOTATIONS
	.align		4
.L_345:
        /*002c*/ 	.byte	0x04, 0x55
        /*002e*/ 	.short	(.L_347 - .L_346)


	//   ....[0]....
.L_346:
        /*0030*/ 	.word	0x00000001
        /*0034*/ 	.byte	0xa0, 0x08, 0x00, 0x00, 0x01, 0x00, 0x00, 0x00, 0xa0, 0x09, 0x00, 0x00, 0x01, 0x00, 0x00, 0x00
        /* <DEDUP_REMOVED lines=14> */
        /*0124*/ 	.byte	0xe0, 0x2c, 0x01, 0x00, 0x01, 0x00, 0x00, 0x00, 0x80, 0x2e, 0x01, 0x00


	//----- nvinfo : EIATTR_MERCURY_ISA_VERSION
	.align		4
.L_347:
        /*0130*/ 	.byte	0x03, 0x5f
        /*0132*/ 	.short	0x0101


	//----- nvinfo : EIATTR_UNUSED_LOAD_BYTE_OFFSET
	.align		4
        /*0134*/ 	.byte	0x04, 0x44
        /*0136*/ 	.short	(.L_349 - .L_348)


	//   ....[0]....
.L_348:
        /*0138*/ 	.word	0x00000950
        /*013c*/ 	.word	0x0000fff0


	//   ....[1]....
        /*0140*/ 	.word	0x0000abb0
        /*0144*/ 	.word	0x0000fff0


	//----- nvinfo : EIATTR_INT_WARP_WIDE_INSTR_OFFSETS
	.align		4
.L_349:
        /*0148*/ 	.byte	0x04, 0x31
        /*014a*/ 	.short	(.L_351 - .L_350)


	//   ....[0]....
.L_350:
        /*014c*/ 	.word	0x000000c0


	//   ....[1]....
        /*0150*/ 	.word	0x000000d0


	//   ....[2]....
        /*0154*/ 	.word	0x00000170


	//   ....[3]....
        /*0158*/ 	.word	0x0000eb50


	//   ....[4]....
        /*015c*/ 	.word	0x0000ebe0


	//   ....[5]....
        /*0160*/ 	.word	0x00011b70


	//   ....[6]....
        /*0164*/ 	.word	0x00011c00


	//----- nvinfo : EIATTR_COOP_GROUP_MASK_REGIDS
	.align		4
.L_351:
        /*0168*/ 	.byte	0x04, 0x29
        /*016a*/ 	.short	(.L_353 - .L_352)


	//   ....[0]....
.L_352:
        /*016c*/ 	.word	0xffffffff


	//   ....[1]....
        /*0170*/ 	.word	0xffffffff


	//   ....[2]....
        /*0174*/ 	.word	0xffffffff


	//   ....[3]....
        /*0178*/ 	.word	0xffffffff


	//   ....[4]....
        /*017c*/ 	.word	0xffffffff


	//   ....[5]....
        /*0180*/ 	.word	0xffffffff


	//   ....[6]....
        /*0184*/ 	.word	0xffffffff


	//   ....[7]....
        /*0188*/ 	.word	0xffffffff


	//   ....[8]....
        /*018c*/ 	.word	0xffffffff


	//   ....[9]....
        /*0190*/ 	.word	0xffffffff


	//   ....[10]....
        /*0194*/ 	.word	0xffffffff


	//   ....[11]....
        /*0198*/ 	.word	0xffffffff


	//   ....[12]....
        /*019c*/ 	.word	0xffffffff


	//   ....[13]....
        /*01a0*/ 	.word	0xffffffff


	//   ....[14]....
        /*01a4*/ 	.word	0xffffffff


	//   ....[15]....
        /*01a8*/ 	.word	0xffffffff


	//   ....[16]....
        /*01ac*/ 	.word	0xffffffff


	//   ....[17]....
        /*01b0*/ 	.word	0xffffffff


	//   ....[18]....
        /*01b4*/ 	.word	0xffffffff


	//   ....[19]....
        /*01b8*/ 	.word	0xffffffff


	//   ....[20]....
        /*01bc*/ 	.word	0xffffffff


	//   ....[21]....
        /*01c0*/ 	.word	0xffffffff


	//   ....[22]....
        /*01c4*/ 	.word	0xffffffff


	//   ....[23]....
        /*01c8*/ 	.word	0xffffffff


	//   ....[24]....
        /*01cc*/ 	.word	0xffffffff


	//   ....[25]....
        /*01d0*/ 	.word	0xffffffff


	//   ....[26]....
        /*01d4*/ 	.word	0xffffffff


	//   ....[27]....
        /*01d8*/ 	.word	0xffffffff


	//   ....[28]....
        /*01dc*/ 	.word	0xffffffff


	//   ....[29]....
        /*01e0*/ 	.word	0xffffffff


	//   ....[30]....
        /*01e4*/ 	.word	0xffffffff


	//   ....[31]....
        /*01e8*/ 	.word	0xffffffff


	//   ....[32]....
        /*01ec*/ 	.word	0xffffffff


	//   ....[33]....
        /*01f0*/ 	.word	0xffffffff


	//   ....[34]....
        /*01f4*/ 	.word	0xffffffff


	//   ....[35]....
        /*01f8*/ 	.word	0xffffffff


	//   ....[36]....
        /*01fc*/ 	.word	0xffffffff


	//   ....[37]....
        /*0200*/ 	.word	0xffffffff


	//   ....[38]....
        /*0204*/ 	.word	0xffffffff


	//   ....[39]....
        /*0208*/ 	.word	0xffffffff


	//   ....[40]....
        /*020c*/ 	.word	0xffffffff


	//   ....[41]....
        /*0210*/ 	.word	0xffffffff


	//   ....[42]....
        /*0214*/ 	.word	0xffffffff


	//   ....[43]....
        /*0218*/ 	.word	0xffffffff


	//   ....[44]....
        /*021c*/ 	.word	0xffffffff


	//   ....[45]....
        /*0220*/ 	.word	0xffffffff


	//   ....[46]....
        /*0224*/ 	.word	0xffffffff


	//   ....[47]....
        /*0228*/ 	.word	0xffffffff


	//   ....[48]....
        /*022c*/ 	.word	0xffffffff


	//   ....[49]....
        /*0230*/ 	.word	0xffffffff


	//   ....[50]....
        /*0234*/ 	.word	0xffffffff


	//   ....[51]....
        /*0238*/ 	.word	0xffffffff


	//   ....[52]....
        /*023c*/ 	.word	0xffffffff


	//   ....[53]....
        /*0240*/ 	.word	0xffffffff


	//   ....[54]....
        /*0244*/ 	.word	0xffffffff


	//   ....[55]....
        /*0248*/ 	.word	0xffffffff


	//   ....[56]....
        /*024c*/ 	.word	0xffffffff


	//   ....[57]....
        /*0250*/ 	.word	0xffffffff


	//   ....[58]....
        /*0254*/ 	.word	0xffffffff


	//   ....[59]....
        /*0258*/ 	.word	0xffffffff


	//   ....[60]....
        /*025c*/ 	.word	0xffffffff


	//   ....[61]....
        /*0260*/ 	.word	0xffffffff


	//   ....[62]....
        /*0264*/ 	.word	0xffffffff


	//   ....[63]....
        /*0268*/ 	.word	0xffffffff


	//   ....[64]....
        /*026c*/ 	.word	0xffffffff


	//   ....[65]....
        /*0270*/ 	.word	0xffffffff


	//   ....[66]....
        /*0274*/ 	.word	0xffffffff


	//   ....[67]....
        /*0278*/ 	.word	0xffffffff


	//   ....[68]....
        /*027c*/ 	.word	0xffffffff


	//   ....[69]....
        /*0280*/ 	.word	0xffffffff


	//   ....[70]....
        /*0284*/ 	.word	0xffffffff


	//   ....[71]....
        /*0288*/ 	.word	0xffffffff


	//   ....[72]....
        /*028c*/ 	.word	0xffffffff


	//   ....[73]....
        /*0290*/ 	.word	0xffffffff


	//   ....[74]....
        /*0294*/ 	.word	0xffffffff


	//   ....[75]....
        /*0298*/ 	.word	0xffffffff


	//   ....[76]....
        /*029c*/ 	.word	0xffffffff


	//   ....[77]....
        /*02a0*/ 	.word	0xffffffff


	//   ....[78]....
        /*02a4*/ 	.word	0xffffffff


	//   ....[79]....
        /*02a8*/ 	.word	0xffffffff


	//   ....[80]....
        /*02ac*/ 	.word	0xffffffff


	//   ....[81]....
        /*02b0*/ 	.word	0xffffffff


	//   ....[82]....
        /*02b4*/ 	.word	0xffffffff


	//   ....[83]....
        /*02b8*/ 	.word	0xffffffff


	//   ....[84]....
        /*02bc*/ 	.word	0xffffffff


	//   ....[85]....
        /*02c0*/ 	.word	0xffffffff


	//   ....[86]....
        /*02c4*/ 	.word	0xffffffff


	//   ....[87]....
        /*02c8*/ 	.word	0xffffffff


	//   ....[88]....
        /*02cc*/ 	.word	0xffffffff


	//   ....[89]....
        /*02d0*/ 	.word	0xffffffff


	//   ....[90]....
        /*02d4*/ 	.word	0xffffffff


	//   ....[91]....
        /*02d8*/ 	.word	0xffffffff


	//   ....[92]....
        /*02dc*/ 	.word	0xffffffff


	//   ....[93]....
        /*02e0*/ 	.word	0xffffffff


	//   ....[94]....
        /*02e4*/ 	.word	0xffffffff


	//   ....[95]....
        /*02e8*/ 	.word	0xffffffff


	//   ....[96]....
        /*02ec*/ 	.word	0xffffffff


	//   ....[97]....
        /*02f0*/ 	.word	0xffffffff


	//   ....[98]....
        /*02f4*/ 	.word	0xffffffff


	//   ....[99]....
        /*02f8*/ 	.word	0xffffffff


	//   ....[100]....
        /*02fc*/ 	.word	0xffffffff


	//   ....[101]....
        /*0300*/ 	.word	0xffffffff


	//   ....[102]....
        /*0304*/ 	.word	0xffffffff


	//   ....[103]....
        /*0308*/ 	.word	0xffffffff


	//   ....[104]....
        /*030c*/ 	.word	0xffffffff


	//   ....[105]....
        /*0310*/ 	.word	0xffffffff


	//   ....[106]....
        /*0314*/ 	.word	0xffffffff


	//   ....[107]....
        /*0318*/ 	.word	0xffffffff


	//   ....[108]....
        /*031c*/ 	.word	0xffffffff


	//   ....[109]....
        /*0320*/ 	.word	0xffffffff


	//   ....[110]....
        /*0324*/ 	.word	0xffffffff


	//   ....[111]....
        /*0328*/ 	.word	0xffffffff


	//   ....[112]....
        /*032c*/ 	.word	0xffffffff


	//   ....[113]....
        /*0330*/ 	.word	0xffffffff


	//   ....[114]....
        /*0334*/ 	.word	0xffffffff


	//   ....[115]....
        /*0338*/ 	.word	0xffffffff


	//   ....[116]....
        /*033c*/ 	.word	0xffffffff


	//   ....[117]....
        /*0340*/ 	.word	0xffffffff


	//   ....[118]....
        /*0344*/ 	.word	0xffffffff


	//   ....[119]....
        /*0348*/ 	.word	0xffffffff


	//   ....[120]....
        /*034c*/ 	.word	0xffffffff


	//   ....[121]....
        /*0350*/ 	.word	0xffffffff


	//   ....[122]....
        /*0354*/ 	.word	0xffffffff


	//   ....[123]....
        /*0358*/ 	.word	0xffffffff


	//   ....[124]....
        /*035c*/ 	.word	0xffffffff


	//   ....[125]....
        /*0360*/ 	.word	0xffffffff


	//   ....[126]....
        /*0364*/ 	.word	0xffffffff


	//   ....[127]....
        /*0368*/ 	.word	0xffffffff


	//   ....[128]....
        /*036c*/ 	.word	0xffffffff


	//   ....[129]....
        /*0370*/ 	.word	0x0500000f


	//   ....[130]....
        /*0374*/ 	.word	0x0500000f


	//   ....[131]....
        /*0378*/ 	.word	0x0500000f


	//   ....[132]....
        /*037c*/ 	.word	0x0500000f


	//   ....[133]....
        /*0380*/ 	.word	0x0500000f


	//   ....[134]....
        /*0384*/ 	.word	0x0500000f


	//   ....[135]....
        /*0388*/ 	.word	0x0500000f


	//   ....[136]....
        /*038c*/ 	.word	0x0500000f


	//   ....[137]....
        /*0390*/ 	.word	0x0500000f


	//   ....[138]....
        /*0394*/ 	.word	0x0500000f


	//   ....[139]....
        /*0398*/ 	.word	0x0500000f


	//   ....[140]....
        /*039c*/ 	.word	0x0500000f


	//   ....[141]....
        /*03a0*/ 	.word	0x0500000f


	//   ....[142]....
        /*03a4*/ 	.word	0x0500000f


	//   ....[143]....
        /*03a8*/ 	.word	0x0500000f


	//   ....[144]....
        /*03ac*/ 	.word	0x0500000f


	//   ....[145]....
        /*03b0*/ 	.word	0x0500000f


	//   ....[146]....
        /*03b4*/ 	.word	0x0500000f


	//   ....[147]....
        /*03b8*/ 	.word	0x0500000f


	//   ....[148]....
        /*03bc*/ 	.word	0x0500000f


	//   ....[149]....
        /*03c0*/ 	.word	0x0500000f


	//   ....[150]....
        /*03c4*/ 	.word	0x0500000f


	//   ....[151]....
        /*03c8*/ 	.word	0x0500000f


	//   ....[152]....
        /*03cc*/ 	.word	0x0500000f


	//   ....[153]....
        /*03d0*/ 	.word	0x0500000f


	//   ....[154]....
        /*03d4*/ 	.word	0x0500000f


	//   ....[155]....
        /*03d8*/ 	.word	0x0500000f


	//   ....[156]....
        /*03dc*/ 	.word	0x0500000f


	//   ....[157]....
        /*03e0*/ 	.word	0x0500000f


	//   ....[158]....
        /*03e4*/ 	.word	0x0500000f


	//   ....[159]....
        /*03e8*/ 	.word	0x0500000f


	//   ....[160]....
        /*03ec*/ 	.word	0x0500000f


	//   ....[161]....
        /*03f0*/ 	.word	0x0500000f


	//   ....[162]....
        /*03f4*/ 	.word	0x0500000f


	//   ....[163]....
        /*03f8*/ 	.word	0x0500000f


	//   ....[164]....
        /*03fc*/ 	.word	0x0500000f


	//   ....[165]....
        /*0400*/ 	.word	0x0500000f


	//   ....[166]....
        /*0404*/ 	.word	0x0500000f


	//   ....[167]....
        /*0408*/ 	.word	0x0500000f


	//   ....[168]....
        /*040c*/ 	.word	0x0500000f


	//   ....[169]....
        /*0410*/ 	.word	0x0500000f


	//   ....[170]....
        /*0414*/ 	.word	0x0500000f


	//   ....[171]....
        /*0418*/ 	.word	0x0500000f


	//   ....[172]....
        /*041c*/ 	.word	0x0500000f


	//   ....[173]....
        /*0420*/ 	.word	0x0500000f


	//   ....[174]....
        /*0424*/ 	.word	0x0500000f


	//   ....[175]....
        /*0428*/ 	.word	0x0500000f


	//   ....[176]....
        /*042c*/ 	.word	0x0500000f


	//   ....[177]....
        /*0430*/ 	.word	0x0500000f


	//   ....[178]....
        /*0434*/ 	.word	0x0500000f


	//   ....[179]....
        /*0438*/ 	.word	0x0500000f


	//   ....[180]....
        /*043c*/ 	.word	0x0500000f


	//   ....[181]....
        /*0440*/ 	.word	0x0500000f


	//   ....[182]....
        /*0444*/ 	.word	0x0500000f


	//   ....[183]....
        /*0448*/ 	.word	0x0500000f


	//   ....[184]....
        /*044c*/ 	.word	0x0500000f


	//   ....[185]....
        /*0450*/ 	.word	0x0500000f


	//   ....[186]....
        /*0454*/ 	.word	0x0500000f


	//   ....[187]....
        /*0458*/ 	.word	0x0500000f


	//   ....[188]....
        /*045c*/ 	.word	0x0500000f


	//   ....[189]....
        /*0460*/ 	.word	0x0500000f


	//   ....[190]....
        /*0464*/ 	.word	0x0500000f


	//   ....[191]....
        /*0468*/ 	.word	0x0500000f


	//   ....[192]....
        /*046c*/ 	.word	0x0500000f


	//   ....[193]....
        /*0470*/ 	.word	0x0500000f


	//   ....[194]....
        /*0474*/ 	.word	0x0500000f


	//   ....[195]....
        /*0478*/ 	.word	0x0500000f


	//   ....[196]....
        /*047c*/ 	.word	0x0500000f


	//   ....[197]....
        /*0480*/ 	.word	0x0500000f


	//   ....[198]....
        /*0484*/ 	.word	0x0500000f


	//   ....[199]....
        /*0488*/ 	.word	0x0500000f


	//   ....[200]....
        /*048c*/ 	.word	0x0500000f


	//   ....[201]....
        /*0490*/ 	.word	0x0500000f


	//   ....[202]....
        /*0494*/ 	.word	0x0500000f


	//   ....[203]....
        /*0498*/ 	.word	0x0500000f


	//----- nvinfo : EIATTR_COOP_GROUP_INSTR_OFFSETS
	.align		4
.L_353:
        /*049c*/ 	.byte	0x04, 0x28
        /*049e*/ 	.short	(.L_355 - .L_354)


	//   ....[0]....
.L_354:
        /*04a0*/ 	.word	0x00000070


	//   ....[1]....
        /*04a4*/ 	.word	0x000000b0


	//   ....[2]....
        /*04a8*/ 	.word	0x000002d0


	//   ....[3]....
        /*04ac*/ 	.word	0x00000430


	//   ....[4]....
        /*04b0*/ 	.word	0x00000550


	//   ....[5]....
        /*04b4*/ 	.word	0x000006b0


	//   ....[6]....
        /*04b8*/ 	.word	0x000015f0


	//   ....[7]....
        /*04bc*/ 	.word	0x000047c0


	//   ....[8]....
        /*04c0*/ 	.word	0x000048c0


	//   ....[9]....
        /*04c4*/ 	.word	0x00004d00


	//   ....[10]....
        /*04c8*/ 	.word	0x00004d70


	//   ....[11]....
        /*04cc*/ 	.word	0x00008ab0


	//   ....[12]....
        /*04d0*/ 	.word	0x00008ac0


	//   ....[13]....
        /*04d4*/ 	.word	0x00008af0


	//   ....[14]....
        /*04d8*/ 	.word	0x00008b00


	//   ....[15]....
        /*04dc*/ 	.word	0x00009ea0


	//   ....[16]....
        /*04e0*/ 	.word	0x00009ed0


	//   ....[17]....
        /*04e4*/ 	.word	0x00009fb0


	//   ....[18]....
        /*04e8*/ 	.word	0x00009fc0


	//   ....[19]....
        /*04ec*/ 	.word	0x0000bd10


	//   ....[20]....
        /*04f0*/ 	.word	0x0000bd50


	//   ....[21]....
        /*04f4*/ 	.word	0x0000bdc0


	//   ....[22]....
        /*04f8*/ 	.word	0x0000be00


	//   ....[23]....
        /*04fc*/ 	.word	0x0000c640


	//   ....[24]....
        /*0500*/ 	.word	0x0000c680


	//   ....[25]....
        /*0504*/ 	.word	0x0000c7f0


	//   ....[26]....
        /*0508*/ 	.word	0x0000c810


	//   ....[27]....
        /*050c*/ 	.word	0x0000c950


	//   ....[28]....
        /*0510*/ 	.word	0x0000c970


	//   ....[29]....
        /*0514*/ 	.word	0x0000cac0


	//   ....[30]....
        /*0518*/ 	.word	0x0000cae0


	//   ....[31]....
        /*051c*/ 	.word	0x0000d550


	//   ....[32]....
        /*0520*/ 	.word	0x0000d570


	//   ....[33]....
        /*0524*/ 	.word	0x0000d6b0


	//   ....[34]....
        /*0528*/ 	.word	0x0000d6d0


	//   ....[35]....
        /*052c*/ 	.word	0x0000d810


	//   ....[36]....
        /*0530*/ 	.word	0x0000d830


	//   ....[37]....
        /*0534*/ 	.word	0x0000d980


	//   ....[38]....
        /*0538*/ 	.word	0x0000d9a0


	//   ....[39]....
        /*053c*/ 	.word	0x0000db70


	//   ....[40]....
        /*0540*/ 	.word	0x0000dd40


	//   ....[41]....
        /*0544*/ 	.word	0x0000dd70


	//   ....[42]....
        /*0548*/ 	.word	0x0000dda0


	//   ....[43]....
        /*054c*/ 	.word	0x0000ddd0


	//   ....[44]....
        /*0550*/ 	.word	0x0000de00


	//   ....[45]....
        /*0554*/ 	.word	0x0000de30


	//   ....[46]....
        /*0558*/ 	.word	0x0000df80


	//   ....[47]....
        /*055c*/ 	.word	0x0000dfb0


	//   ....[48]....
        /*0560*/ 	.word	0x0000dfe0


	//   ....[49]....
        /*0564*/ 	.word	0x0000e010


	//   ....[50]....
        /*0568*/ 	.word	0x0000e040


	//   ....[51]....
        /*056c*/ 	.word	0x0000e070


	//   ....[52]....
        /*0570*/ 	.word	0x0000e100


	//   ....[53]....
        /*0574*/ 	.word	0x0000e130


	//   ....[54]....
        /*0578*/ 	.word	0x0000e1b0


	//   ....[55]....
        /*057c*/ 	.word	0x0000f750


	//   ....[56]....
        /*0580*/ 	.word	0x0000f790


	//   ....[57]....
        /*0584*/ 	.word	0x0000f7c0


	//   ....[58]....
        /*0588*/ 	.word	0x0000f870


	//   ....[59]....
        /*058c*/ 	.word	0x0000f8b0


	//   ....[60]....
        /*0590*/ 	.word	0x0000f910


	//   ....[61]....
        /*0594*/ 	.word	0x0000f950


	//   ....[62]....
        /*0598*/ 	.word	0x0000f9b0


	//   ....[63]....
        /*059c*/ 	.word	0x0000f9d0


	//   ....[64]....
        /*05a0*/ 	.word	0x0000fa00


	//   ....[65]....
        /*05a4*/ 	.word	0x00010200


	//   ....[66]....
        /*05a8*/ 	.word	0x00010230


	//   ....[67]....
        /*05ac*/ 	.word	0x00010290


	//   ....[68]....
        /*05b0*/ 	.word	0x000102f0


	//   ....[69]....
        /*05b4*/ 	.word	0x00010330


	//   ....[70]....
        /*05b8*/ 	.word	0x000103b0


	//   ....[71]....
        /*05bc*/ 	.word	0x00010400


	//   ....[72]....
        /*05c0*/ 	.word	0x00010470


	//   ....[73]....
        /*05c4*/ 	.word	0x000104b0


	//   ....[74]....
        /*05c8*/ 	.word	0x00010530


	//   ....[75]....
        /*05cc*/ 	.word	0x00010580


	//   ....[76]....
        /*05d0*/ 	.word	0x000105f0


	//   ....[77]....
        /*05d4*/ 	.word	0x00010630


	//   ....[78]....
        /*05d8*/ 	.word	0x000106b0


	//   ....[79]....
        /*05dc*/ 	.word	0x00010700


	//   ....[80]....
        /*05e0*/ 	.word	0x00010750


	//   ....[81]....
        /*05e4*/ 	.word	0x00010f10


	//   ....[82]....
        /*05e8*/ 	.word	0x00010f40


	//   ....[83]....
        /*05ec*/ 	.word	0x00010f70


	//   ....[84]....
        /*05f0*/ 	.word	0x00011030


	//   ....[85]....
        /*05f4*/ 	.word	0x00011060


	//   ....[86]....
        /*05f8*/ 	.word	0x000110b0


	//   ....[87]....
        /*05fc*/ 	.word	0x000110e0


	//   ....[88]....
        /*0600*/ 	.word	0x00011130


	//   ....[89]....
        /*0604*/ 	.word	0x00011160


	//   ....[90]....
        /*0608*/ 	.word	0x000111d0


	//   ....[91]....
        /*060c*/ 	.word	0x000114b0


	//   ....[92]....
        /*0610*/ 	.word	0x000114d0


	//   ....[93]....
        /*0614*/ 	.word	0x000114e0


	//   ....[94]....
        /*0618*/ 	.word	0x00011590


	//   ....[95]....
        /*061c*/ 	.word	0x000115a0


	//   ....[96]....
        /*0620*/ 	.word	0x00011650


	//   ....[97]....
        /*0624*/ 	.word	0x00011660


	//   ....[98]....
        /*0628*/ 	.word	0x00011710


	//   ....[99]....
        /*062c*/ 	.word	0x00011720


	//   ....[100]....
        /*0630*/ 	.word	0x00011730


	//   ....[101]....
        /*0634*/ 	.word	0x00011d50


	//   ....[102]....
        /*0638*/ 	.word	0x00011d90


	//   ....[103]....
        /*063c*/ 	.word	0x00011dd0


	//   ....[104]....
        /*0640*/ 	.word	0x00011e00


	//   ....[105]....
        /*0644*/ 	.word	0x00011e20


	//   ....[106]....
        /*0648*/ 	.word	0x00011ed0


	//   ....[107]....
        /*064c*/ 	.word	0x00011f80


	//   ....[108]....
        /*0650*/ 	.word	0x00011fb0


	//   ....[109]....
        /*0654*/ 	.word	0x00011fc0


	//   ....[110]....
        /*0658*/ 	.word	0x00012050


	//   ....[111]....
        /*065c*/ 	.word	0x00012480


	//   ....[112]....
        /*0660*/ 	.word	0x000124d0


	//   ....[113]....
        /*0664*/ 	.word	0x00012500


	//   ....[114]....
        /*0668*/ 	.word	0x00012510


	//   ....[115]....
        /*066c*/ 	.word	0x00012540


	//   ....[116]....
        /*0670*/ 	.word	0x00012570


	//   ....[117]....
        /*0674*/ 	.word	0x000125a0


	//   ....[118]....
        /*0678*/ 	.word	0x000125d0


	//   ....[119]....
        /*067c*/ 	.word	0x00012750


	//   ....[120]....
        /*0680*/ 	.word	0x00012780


	//   ....[121]....
        /*0684*/ 	.word	0x000127b0


	//   ....[122]....
        /*0688*/ 	.word	0x000127e0


	//   ....[123]....
        /*068c*/ 	.word	0x00012810


	//   ....[124]....
        /*0690*/ 	.word	0x00012840


	//   ....[125]....
        /*0694*/ 	.word	0x00012900


	//   ....[126]....
        /*0698*/ 	.word	0x00012920


	//   ....[127]....
        /*069c*/ 	.word	0x00012990


	//   ....[128]....
        /*06a0*/ 	.word	0x00012e00


	//   ....[129]....
        /*06a4*/ 	.word	0x000132f0


	//   ....[130]....
        /*06a8*/ 	.word	0x000133e0


	//   ....[131]....
        /*06ac*/ 	.word	0x000134b0


	//   ....[132]....
        /*06b0*/ 	.word	0x00013520


	//   ....[133]....
        /*06b4*/ 	.word	0x000135c0


	//   ....[134]....
        /*06b8*/ 	.word	0x000136a0


	//   ....[135]....
        /*06bc*/ 	.word	0x000137a0


	//   ....[136]....
        /*06c0*/ 	.word	0x00013810


	//   ....[137]....
        /*06c4*/ 	.word	0x00013900


	//   ....[138]....
        /*06c8*/ 	.word	0x00013970


	//   ....[139]....
        /*06cc*/ 	.word	0x00013a50


	//   ....[140]....
        /*06d0*/ 	.word	0x00013b10


	//   ....[141]....
        /*06d4*/ 	.word	0x00013b70


	//   ....[142]....
        /*06d8*/ 	.word	0x00013bf0


	//   ....[143]....
        /*06dc*/ 	.word	0x00013cc0


	//   ....[144]....
        /*06e0*/ 	.word	0x00013d40


	//   ....[145]....
        /*06e4*/ 	.word	0x00013e30


	//   ....[146]....
        /*06e8*/ 	.word	0x00013eb0


	//   ....[147]....
        /*06ec*/ 	.word	0x00013fa0


	//   ....[148]....
        /*06f0*/ 	.word	0x00014020


	//   ....[149]....
        /*06f4*/ 	.word	0x00014110


	//   ....[150]....
        /*06f8*/ 	.word	0x00014190


	//   ....[151]....
        /*06fc*/ 	.word	0x00014280


	//   ....[152]....
        /*0700*/ 	.word	0x00014300


	//   ....[153]....
        /*0704*/ 	.word	0x000143f0


	//   ....[154]....
        /*0708*/ 	.word	0x00014470


	//   ....[155]....
        /*070c*/ 	.word	0x00014540


	//   ....[156]....
        /*0710*/ 	.word	0x00014670


	//   ....[157]....
        /*0714*/ 	.word	0x00014730


	//   ....[158]....
        /*0718*/ 	.word	0x00014810


	//   ....[159]....
        /*071c*/ 	.word	0x000148f0


	//   ....[160]....
        /*0720*/ 	.word	0x00014950


	//   ....[161]....
        /*0724*/ 	.word	0x00014a30


	//   ....[162]....
        /*0728*/ 	.word	0x00014a90


	//   ....[163]....
        /*072c*/ 	.word	0x00014b70


	//   ....[164]....
        /*0730*/ 	.word	0x00014bd0


	//   ....[165]....
        /*0734*/ 	.word	0x00014ce0


	//   ....[166]....
        /*0738*/ 	.word	0x00014dd0


	//   ....[167]....
        /*073c*/ 	.word	0x00014e70


	//   ....[168]....
        /*0740*/ 	.word	0x00014ed0


	//   ....[169]....
        /*0744*/ 	.word	0x00014ff0


	//   ....[170]....
        /*0748*/ 	.word	0x00015050


	//   ....[171]....
        /*074c*/ 	.word	0x00015170


	//   ....[172]....
        /*0750*/ 	.word	0x000151d0


	//   ....[173]....
        /*0754*/ 	.word	0x000152f0


	//   ....[174]....
        /*0758*/ 	.word	0x00015350


	//   ....[175]....
        /*075c*/ 	.word	0x00015420


	//   ....[176]....
        /*0760*/ 	.word	0x00015580


	//   ....[177]....
        /*0764*/ 	.word	0x00015630


	//   ....[178]....
        /*0768*/ 	.word	0x00015780


	//   ....[179]....
        /*076c*/ 	.word	0x00015830


	//   ....[180]....
        /*0770*/ 	.word	0x00015890


	//   ....[181]....
        /*0774*/ 	.word	0x00015950


	//   ....[182]....
        /*0778*/ 	.word	0x00015a30


	//   ....[183]....
        /*077c*/ 	.word	0x00015af0


	//   ....[184]....
        /*0780*/ 	.word	0x00015bd0


	//   ....[185]....
        /*0784*/ 	.word	0x00015c90


	//   ....[186]....
        /*0788*/ 	.word	0x00015da0


	//   ....[187]....
        /*078c*/ 	.word	0x00015e40


	//   ....[188]....
        /*0790*/ 	.word	0x00015f60


	//   ....[189]....
        /*0794*/ 	.word	0x00015fd0


	//   ....[190]....
        /*0798*/ 	.word	0x00016040


	//   ....[191]....
        /*079c*/ 	.word	0x000160b0


	//   ....[192]....
        /*07a0*/ 	.word	0x00016120


	//   ....[193]....
        /*07a4*/ 	.word	0x000161a0


	//   ....[194]....
        /*07a8*/ 	.word	0x00016230


	//   ....[195]....
        /*07ac*/ 	.word	0x000162c0


	//   ....[196]....
        /*07b0*/ 	.word	0x00016330


	//   ....[197]....
        /*07b4*/ 	.word	0x000163a0


	//   ....[198]....
        /*07b8*/ 	.word	0x00016410


	//   ....[199]....
        /*07bc*/ 	.word	0x00016490


	//   ....[200]....
        /*07c0*/ 	.word	0x00016500


	//   ....[201]....
        /*07c4*/ 	.word	0x000165a0


	//   ....[202]....
        /*07c8*/ 	.word	0x00016630


	//   ....[203]....
        /*07cc*/ 	.word	0x00016750


	//----- nvinfo : EIATTR_REG_RECONFIG
	.align		4
.L_355:
        /*07d0*/ 	.byte	0x01, 0x54
	.zero		2


	//----- nvinfo : EIATTR_SYSCALL_OFFSETS
	.align		4
        /*07d4*/ 	.byte	0x04, 0x46
        /*07d6*/ 	.short	(.L_357 - .L_356)


	//   ....[0]....
.L_356:
        /*07d8*/ 	.word	0x000017d0


	//   ....[1]....
        /*07dc*/ 	.word	0x0000ed40


	//   ....[2]....
        /*07e0*/ 	.word	0x0000ee90


	//   ....[3]....
        /*07e4*/ 	.word	0x0000ef80


	//   ....[4]....
        /*07e8*/ 	.word	0x0000fe50


	//----- nvinfo : EIATTR_MBARRIER_INSTR_OFFSETS
	.align		4
.L_357:
        /*07ec*/ 	.byte	0x04, 0x39
        /*07ee*/ 	.short	(.L_359 - .L_358)


	//   ....[0]....
.L_358:
        /*07f0*/ 	.word	0x00000180
        /*07f4*/ 	.word	0x000000ff
        /*07f8*/ 	.word	0x00038800
        /*07fc*/ 	.short	0x0100
        /*07fe*/ 	.byte	0x08
	.zero		1


	//   ....[1]....
        /*0800*/ 	.word	0x00000190
        /*0804*/ 	.word	0x000000ff
        /*0808*/ 	.word	0x00038820
        /*080c*/ 	.short	0x0100
        /*080e*/ 	.byte	0x08
	.zero		1


	//   ....[2]....
        /*0810*/ 	.word	0x00000280
        /*0814*/ 	.word	0x000000ff
        /*0818*/ 	.word	0x00038830
        /*081c*/ 	.short	0x0100
        /*081e*/ 	.byte	0x08
	.zero		1


	//   ....[3]....
        /*0820*/ 	.word	0x00000290
        /*0824*/ 	.word	0x000000ff
        /*0828*/ 	.word	0x00038840
        /*082c*/ 	.short	0x0100
        /*082e*/ 	.byte	0x08
	.zero		1


	//   ....[4]....
        /*0830*/ 	.word	0x000002a0
        /*0834*/ 	.word	0x000000ff
        /*0838*/ 	.word	0x00038838
        /*083c*/ 	.short	0x0100
        /*083e*/ 	.byte	0x08
	.zero		1


	//   ....[5]....
        /*0840*/ 	.word	0x000002b0
        /*0844*/ 	.word	0x000000ff
        /*0848*/ 	.word	0x00038848
        /*084c*/ 	.short	0x0100
        /*084e*/ 	.byte	0x08
	.zero		1


	//   ....[6]....
        /*0850*/ 	.word	0x000003e0
        /*0854*/ 	.word	0x000000ff
        /*0858*/ 	.word	0x00038850
        /*085c*/ 	.short	0x0100
        /*085e*/ 	.byte	0x08
	.zero		1


	//   ....[7]....
        /*0860*/ 	.word	0x000003f0
        /*0864*/ 	.word	0x000000ff
        /*0868*/ 	.word	0x00038860
        /*086c*/ 	.short	0x0100
        /*086e*/ 	.byte	0x08
	.zero		1


	//   ....[8]....
        /*0870*/ 	.word	0x00000400
        /*0874*/ 	.word	0x000000ff
        /*0878*/ 	.word	0x00038858
        /*087c*/ 	.short	0x0100
        /*087e*/ 	.byte	0x08
	.zero		1


	//   ....[9]....
        /*0880*/ 	.word	0x00000410
        /*0884*/ 	.word	0x000000ff
        /*0888*/ 	.word	0x00038868
        /*088c*/ 	.short	0x0100
        /*088e*/ 	.byte	0x08
	.zero		1


	//   ....[10]....
        /*0890*/ 	.word	0x00000500
        /*0894*/ 	.word	0x000000ff
        /*0898*/ 	.word	0x00038870
        /*089c*/ 	.short	0x0100
        /*089e*/ 	.byte	0x06
	.zero		1


	//   ....[11]....
        /*08a0*/ 	.word	0x00000510
        /*08a4*/ 	.word	0x000000ff
        /*08a8*/ 	.word	0x00038880
        /*08ac*/ 	.short	0x0100
        /*08ae*/ 	.byte	0x06
	.zero		1


	//   ....[12]....
        /*08b0*/ 	.word	0x00000520
        /*08b4*/ 	.word	0x000000ff
        /*08b8*/ 	.word	0x00038878
        /*08bc*/ 	.short	0x0100
        /*08be*/ 	.byte	0x06
	.zero		1


	//   ....[13]....
        /*08c0*/ 	.word	0x00000530
        /*08c4*/ 	.word	0x000000ff
        /*08c8*/ 	.word	0x00038888
        /*08cc*/ 	.short	0x0100
        /*08ce*/ 	.byte	0x06
	.zero		1


	//   ....[14]....
        /*08d0*/ 	.word	0x00000660
        /*08d4*/ 	.word	0x000000ff
        /*08d8*/ 	.word	0x00038890
        /*08dc*/ 	.short	0x0100
        /*08de*/ 	.byte	0x08
	.zero		1


	//   ....[15]....
        /*08e0*/ 	.word	0x00000670
        /*08e4*/ 	.word	0x000000ff
        /*08e8*/ 	.word	0x000388a0
        /*08ec*/ 	.short	0x0100
        /*08ee*/ 	.byte	0x08
	.zero		1


	//   ....[16]....
        /*08f0*/ 	.word	0x00000680
        /*08f4*/ 	.word	0x000000ff
        /*08f8*/ 	.word	0x00038898
        /*08fc*/ 	.short	0x0100
        /*08fe*/ 	.byte	0x08
	.zero		1


	//   ....[17]....
        /*0900*/ 	.word	0x00000690
        /*0904*/ 	.word	0x000000ff
        /*0908*/ 	.word	0x000388a8
        /*090c*/ 	.short	0x0100
        /*090e*/ 	.byte	0x08
	.zero		1


	//   ....[18]....
        /*0910*/ 	.word	0x000007d0
        /*0914*/ 	.word	0x000000ff
        /*0918*/ 	.word	0x000388b0
        /*091c*/ 	.short	0x0100
        /*091e*/ 	.byte	0x08
	.zero		1


	//   ....[19]....
        /*0920*/ 	.word	0x000007e0
        /*0924*/ 	.word	0x000000ff
        /*0928*/ 	.word	0x000388c0
        /*092c*/ 	.short	0x0100
        /*092e*/ 	.byte	0x08
	.zero		1


	//   ....[20]....
        /*0930*/ 	.word	0x000007f0
        /*0934*/ 	.word	0x000000ff
        /*0938*/ 	.word	0x000388b8
        /*093c*/ 	.short	0x0100
        /*093e*/ 	.byte	0x08
	.zero		1


	//   ....[21]....
        /*0940*/ 	.word	0x00000800
        /*0944*/ 	.word	0x000000ff
        /*0948*/ 	.word	0x000388c8
        /*094c*/ 	.short	0x0100
        /*094e*/ 	.byte	0x08
	.zero		1


	//   ....[22]....
        /*0950*/ 	.word	0x00001870
        /*0954*/ 	.word	0x000000ff
        /*0958*/ 	.word	0x00038800
        /*095c*/ 	.short	0x010a
        /*095e*/ 	.byte	0x28
	.zero		1


	//   ....[23]....
        /*0960*/ 	.word	0x00001900
        /*0964*/ 	.word	0x00000000
        /*0968*/ 	.word	0x00038830
        /*096c*/ 	.short	0x010a
        /*096e*/ 	.byte	0x3f
	.zero		1


	//   ....[24]....
        /*0970*/ 	.word	0x00001950
        /*0974*/ 	.word	0x00000000
        /*0978*/ 	.word	0x00038830
        /*097c*/ 	.short	0x010a
        /*097e*/ 	.byte	0x3f
	.zero		1


	//   ....[25]....
        /*0980*/ 	.word	0x00003fa0
        /*0984*/ 	.word	0x000000ff
        /*0988*/ 	.word	0x00000000
        /*098c*/ 	.short	0x0101
        /*098e*/ 	.byte	0x04
	.zero		1


	//   ....[26]....
        /*0990*/ 	.word	0x00005bb0
        /*0994*/ 	.word	0x000000ff
        /*0998*/ 	.word	0x00038830
        /*099c*/ 	.short	0x010a
        /*099e*/ 	.byte	0x3c
	.zero		1


	//   ....[27]....
        /*09a0*/ 	.word	0x00005bf0
        /*09a4*/ 	.word	0x000000ff
        /*09a8*/ 	.word	0x00038830
        /*09ac*/ 	.short	0x010a
        /*09ae*/ 	.byte	0x3c
	.zero		1


	//   ....[28]....
        /*09b0*/ 	.word	0x00008540
        /*09b4*/ 	.word	0x000000ff
        /*09b8*/ 	.word	0x00038850
        /*09bc*/ 	.short	0x010a
        /*09be*/ 	.byte	0x04
	.zero		1


	//   ....[29]....
        /*09c0*/ 	.word	0x00008580
        /*09c4*/ 	.word	0x000000ff
        /*09c8*/ 	.word	0x00038850
        /*09cc*/ 	.short	0x010a
        /*09ce*/ 	.byte	0x04
	.zero		1


	//   ....[30]....
        /*09d0*/ 	.word	0x00008950
        /*09d4*/ 	.word	0x000000ff
        /*09d8*/ 	.word	0x00000000
        /*09dc*/ 	.short	0x0101
        /*09de*/ 	.byte	0x3c
	.zero		1


	//   ....[31]....
        /*09e0*/ 	.word	0x00009490
        /*09e4*/ 	.word	0x000000ff
        /*09e8*/ 	.word	0x00000000
        /*09ec*/ 	.short	0x0101
        /*09ee*/ 	.byte	0x04
	.zero		1


	//   ....[32]....
        /*09f0*/ 	.word	0x00009e10
        /*09f4*/ 	.word	0x000000ff
        /*09f8*/ 	.word	0x00038850
        /*09fc*/ 	.short	0x010a
        /*09fe*/ 	.byte	0x07
	.zero		1


	//   ....[33]....
        /*0a00*/ 	.word	0x00009e50
        /*0a04*/ 	.word	0x000000ff
        /*0a08*/ 	.word	0x00038850
        /*0a0c*/ 	.short	0x010a
        /*0a0e*/ 	.byte	0x07
	.zero		1


	//   ....[34]....
        /*0a10*/ 	.word	0x0000a350
        /*0a14*/ 	.word	0x000000ff
        /*0a18*/ 	.word	0x00000000
        /*0a1c*/ 	.short	0x0101
        /*0a1e*/ 	.byte	0x04
	.zero		1


	//   ....[35]....
        /*0a20*/ 	.word	0x0000c660
        /*0a24*/ 	.word	0x000000ff
        /*0a28*/ 	.word	0x00000000
        /*0a2c*/ 	.short	0x0101
        /*0a2e*/ 	.byte	0x0a
	.zero		1


	//   ....[36]....
        /*0a30*/ 	.word	0x0000f560
        /*0a34*/ 	.word	0x00000005
        /*0a38*/ 	.word	0x00038840
        /*0a3c*/ 	.short	0x010a
        /*0a3e*/ 	.byte	0x3f
	.zero		1


	//   ....[37]....
        /*0a40*/ 	.word	0x0000fb70
        /*0a44*/ 	.word	0x00000005
        /*0a48*/ 	.word	0x00038830
        /*0a4c*/ 	.short	0x0107
        /*0a4e*/ 	.byte	0x3f
	.zero		1


	//   ....[38]....
        /*0a50*/ 	.word	0x0000fc50
        /*0a54*/ 	.word	0x00000005
        /*0a58*/ 	.word	0x00038830
        /*0a5c*/ 	.short	0x0101
        /*0a5e*/ 	.byte	0x3f
	.zero		1


	//   ....[39]....
        /*0a60*/ 	.word	0x00010840
        /*0a64*/ 	.word	0x00000016
        /*0a68*/ 	.word	0x00038800
        /*0a6c*/ 	.short	0x0107
        /*0a6e*/ 	.byte	0x3f
	.zero		1


	//   ....[40]....
        /*0a70*/ 	.word	0x00010940
        /*0a74*/ 	.word	0x00000016
        /*0a78*/ 	.word	0x00038800
        /*0a7c*/ 	.short	0x0101
        /*0a7e*/ 	.byte	0x3f
	.zero		1


	//   ....[41]....
        /*0a80*/ 	.word	0x00010960
        /*0a84*/ 	.word	0x00000016
        /*0a88*/ 	.word	0x00038820
        /*0a8c*/ 	.short	0x010a
        /*0a8e*/ 	.byte	0x3f
	.zero		1


	//   ....[42]....
        /*0a90*/ 	.word	0x00010d60
        /*0a94*/ 	.word	0x00000006
        /*0a98*/ 	.word	0x00038840
        /*0a9c*/ 	.short	0x010a
        /*0a9e*/ 	.byte	0x3f
	.zero		1


	//   ....[43]....
        /*0aa0*/ 	.word	0x000112e0
        /*0aa4*/ 	.word	0x00000006
        /*0aa8*/ 	.word	0x00038830
        /*0aac*/ 	.short	0x0107
        /*0aae*/ 	.byte	0x3f
	.zero		1


	//   ....[44]....
        /*0ab0*/ 	.word	0x00011390
        /*0ab4*/ 	.word	0x00000006
        /*0ab8*/ 	.word	0x00038830
        /*0abc*/ 	.short	0x0101
        /*0abe*/ 	.byte	0x3f
	.zero		1


	//   ....[45]....
        /*0ac0*/ 	.word	0x000113f0
        /*0ac4*/ 	.word	0x00000006
        /*0ac8*/ 	.word	0x00038860
        /*0acc*/ 	.short	0x010a
        /*0ace*/ 	.byte	0x3f
	.zero		1


	//   ....[46]....
        /*0ad0*/ 	.word	0x000118e0
        /*0ad4*/ 	.word	0x00000006
        /*0ad8*/ 	.word	0x00038850
        /*0adc*/ 	.short	0x0107
        /*0ade*/ 	.byte	0x3f
	.zero		1


	//   ....[47]....
        /*0ae0*/ 	.word	0x00011aa0
        /*0ae4*/ 	.word	0x00000006
        /*0ae8*/ 	.word	0x00038850
        /*0aec*/ 	.short	0x0101
        /*0aee*/ 	.byte	0x3f
	.zero		1


	//   ....[48]....
        /*0af0*/ 	.word	0x00011ca0
        /*0af4*/ 	.word	0x00000004
        /*0af8*/ 	.word	0x00038860
        /*0afc*/ 	.short	0x010a
        /*0afe*/ 	.byte	0x3f
	.zero		1


	//   ....[49]....
        /*0b00*/ 	.word	0x000121d0
        /*0b04*/ 	.word	0x00000004
        /*0b08*/ 	.word	0x00038850
        /*0b0c*/ 	.short	0x0107
        /*0b0e*/ 	.byte	0x3f
	.zero		1


	//   ....[50]....
        /*0b10*/ 	.word	0x00012280
        /*0b14*/ 	.word	0x00000004
        /*0b18*/ 	.word	0x00038850
        /*0b1c*/ 	.short	0x0101
        /*0b1e*/ 	.byte	0x3f
	.zero		1


	//   ....[51]....
        /*0b20*/ 	.word	0x00012d80
        /*0b24*/ 	.word	0x00000004
        /*0b28*/ 	.word	0x00038820
        /*0b2c*/ 	.short	0x010a
        /*0b2e*/ 	.byte	0x3f
	.zero		1


	//   ....[52]....
        /*0b30*/ 	.word	0x00012f20
        /*0b34*/ 	.word	0x00000005
        /*0b38*/ 	.word	0x00038840
        /*0b3c*/ 	.short	0x010a
        /*0b3e*/ 	.byte	0x3f
	.zero		1


	//   ....[53]....
        /*0b40*/ 	.word	0x00012fc0
        /*0b44*/ 	.word	0x0000001b
        /*0b48*/ 	.word	0x00038840
        /*0b4c*/ 	.short	0x010a
        /*0b4e*/ 	.byte	0x3f
	.zero		1


	//   ....[54]....
        /*0b50*/ 	.word	0x00013000
        /*0b54*/ 	.word	0x00000005
        /*0b58*/ 	.word	0x00038860
        /*0b5c*/ 	.short	0x010a
        /*0b5e*/ 	.byte	0x3f
	.zero		1


	//   ....[55]....
        /*0b60*/ 	.word	0x00013040
        /*0b64*/ 	.word	0x0000001b
        /*0b68*/ 	.word	0x00038860
        /*0b6c*/ 	.short	0x010a
        /*0b6e*/ 	.byte	0x3f
	.zero		1


	//   ....[56]....
        /*0b70*/ 	.word	0x000130b0
        /*0b74*/ 	.word	0x00000003
        /*0b78*/ 	.word	0x00038800
        /*0b7c*/ 	.short	0x010a
        /*0b7e*/ 	.byte	0x3f
	.zero		1


	//   ....[57]....
        /*0b80*/ 	.word	0x00013100
        /*0b84*/ 	.word	0x00000000
        /*0b88*/ 	.word	0x00038830
        /*0b8c*/ 	.short	0x010a
        /*0b8e*/ 	.byte	0x3f
	.zero		1


	//   ....[58]....
        /*0b90*/ 	.word	0x00013160
        /*0b94*/ 	.word	0x00000004
        /*0b98*/ 	.word	0x00038830
        /*0b9c*/ 	.short	0x010a
        /*0b9e*/ 	.byte	0x3f
	.zero		1


	//   ....[59]....
        /*0ba0*/ 	.word	0x000131c0
        /*0ba4*/ 	.word	0x00000002
        /*0ba8*/ 	.word	0x00038850
        /*0bac*/ 	.short	0x010a
        /*0bae*/ 	.byte	0x3f
	.zero		1


	//   ....[60]....
        /*0bb0*/ 	.word	0x00013220
        /*0bb4*/ 	.word	0x00000007
        /*0bb8*/ 	.word	0x00038850
        /*0bbc*/ 	.short	0x010a
        /*0bbe*/ 	.byte	0x3f
	.zero		1


	//   ....[61]....
        /*0bc0*/ 	.word	0x00013330
        /*0bc4*/ 	.word	0x00000005
        /*0bc8*/ 	.word	0x00038840
        /*0bcc*/ 	.short	0x010a
        /*0bce*/ 	.byte	0x3f
	.zero		1


	//   ....[62]....
        /*0bd0*/ 	.word	0x00014570
        /*0bd4*/ 	.word	0x00000016
        /*0bd8*/ 	.word	0x00038820
        /*0bdc*/ 	.short	0x010a
        /*0bde*/ 	.byte	0x3f
	.zero		1


	//   ....[63]....
        /*0be0*/ 	.word	0x000145c0
        /*0be4*/ 	.word	0x00000006
        /*0be8*/ 	.word	0x00038840
        /*0bec*/ 	.short	0x010a
        /*0bee*/ 	.byte	0x3f
	.zero		1


	//   ....[64]....
        /*0bf0*/ 	.word	0x00014d20
        /*0bf4*/ 	.word	0x00000006
        /*0bf8*/ 	.word	0x00038860
        /*0bfc*/ 	.short	0x010a
        /*0bfe*/ 	.byte	0x3f
	.zero		1


	//   ....[65]....
        /*0c00*/ 	.word	0x000154d0
        /*0c04*/ 	.word	0x00000004
        /*0c08*/ 	.word	0x00038860
        /*0c0c*/ 	.short	0x010a
        /*0c0e*/ 	.byte	0x3f
	.zero		1


	//   ....[66]....
        /*0c10*/ 	.word	0x00016670
        /*0c14*/ 	.word	0x00000004
        /*0c18*/ 	.word	0x00038820
        /*0c1c*/ 	.short	0x010a
        /*0c1e*/ 	.byte	0x3f
	.zero		1


	//   ....[67]....
        /*0c20*/ 	.word	0x00016810
        /*0c24*/ 	.word	0x00000005
        /*0c28*/ 	.word	0x00038840
        /*0c2c*/ 	.short	0x010a
        /*0c2e*/ 	.byte	0x3f
	.zero		1


	//   ....[68]....
        /*0c30*/ 	.word	0x00016860
        /*0c34*/ 	.word	0x0000001b
        /*0c38*/ 	.word	0x00038840
        /*0c3c*/ 	.short	0x010a
        /*0c3e*/ 	.byte	0x3f
	.zero		1


	//   ....[69]....
        /*0c40*/ 	.word	0x000168b0
        /*0c44*/ 	.word	0x00000005
        /*0c48*/ 	.word	0x00038860
        /*0c4c*/ 	.short	0x010a
        /*0c4e*/ 	.byte	0x3f
	.zero		1


	//----- nvinfo : EIATTR_NUM_MBARRIERS
	.align		4
.L_359:
        /*0c50*/ 	.byte	0x03, 0x38
        /*0c52*/ 	.short	0x0016


	//----- nvinfo : EIATTR_EXIT_INSTR_OFFSETS
	.align		4
        /*0c54*/ 	.byte	0x04, 0x1c
        /*0c56*/ 	.short	(.L_361 - .L_360)


	//   ....[0]....
.L_360:
        /*0c58*/ 	.word	0x00000990


	//   ....[1]....
        /*0c5c*/ 	.word	0x0000db20


	//   ....[2]....
        /*0c60*/ 	.word	0x00013090


	//----- nvinfo : EIATTR_MAX_THREADS
	.align		4
.L_361:
        /*0c64*/ 	.byte	0x04, 0x05
        /*0c66*/ 	.short	(.L_363 - .L_362)
.L_362:
        /*0c68*/ 	.word	0x00000180
        /*0c6c*/ 	.word	0x00000001
        /*0c70*/ 	.word	0x00000001


	//----- nvinfo : EIATTR_CRS_STACK_SIZE
	.align		4
.L_363:
        /*0c74*/ 	.byte	0x04, 0x1e
        /*0c76*/ 	.short	(.L_365 - .L_364)
.L_364:
        /*0c78*/ 	.word	0x00000000


	//----- nvinfo : EIATTR_CBANK_PARAM_SIZE
	.align		4
.L_365:
        /*0c7c*/ 	.byte	0x03, 0x19
        /*0c7e*/ 	.short	0x0af0


	//----- nvinfo : EIATTR_PARAM_CBANK
	.align		4
        /*0c80*/ 	.byte	0x04, 0x0a
        /*0c82*/ 	.short	(.L_367 - .L_366)
	.align		4
.L_366:
        /*0c84*/ 	.word	index@(.nv.constant0._ZN7cutlass13device_kernelIN5flash11enable_sm90INS1_16FlashAttnFwdSm90INS1_25CollectiveMainloopFwdSm90ILi2EN4cute5tupleIJNS5_1CILi1EEES8_S8_EEENS6_IJNS7_ILi128EEENS7_ILi80EEENS7_ILi256EEEEEELi256ENS_10bfloat16_tEfNS_4arch4Sm90ELb0ELb0ELb0ELb1ELb1ELb0ELb0ELb1ELb1ELb1ELb0ELb0EEENS1_21CollectiveEpilogueFwdINS6_IJSA_SC_SB_EEES9_SE_SG_Li256ELb1ELb1ELb0ELb0EEENS1_36VarlenDynamicPersistentTileSchedulerILi128ELi80ELi256ELi128ELb0ELb1ELb1ELb0ELb1ELb1EEEEEEEEEvNT_6ParamsE)
        /*0c88*/ 	.short	0x0210
        /*0c8a*/ 	.short	0x0af0


	//----- nvinfo : EIATTR_SW_WAR
	.align		4
.L_367:
        /*0c8c*/ 	.byte	0x04, 0x36
        /*0c8e*/ 	.short	(.L_369 - .L_368)
.L_368:
        /*0c90*/ 	.word	0x00000008
.L_369:


//--------------------- .nv.info._ZN7cutlass13device_kernelIN5flash11enable_sm90INS1_16FlashAttnFwdSm90INS1_25CollectiveMainloopFwdSm90ILi2EN4cute5tupleIJNS5_1CILi1EEES8_S8_EEENS6_IJNS7_ILi128EEENS7_ILi80EEENS7_ILi256EEEEEELi256ENS_10bfloat16_tEfNS_4arch4Sm90ELb0ELb0ELb0ELb1ELb1ELb1ELb0ELb1ELb1ELb1ELb0ELb0EEENS1_21CollectiveEpilogueFwdINS6_IJSA_SC_SB_EEES9_SE_SG_Li256ELb1ELb1ELb0ELb0EEENS1_36VarlenDynamicPersistentTileSchedulerILi128ELi80ELi256ELi128ELb0ELb1ELb1ELb0ELb1ELb1EEEEEEEEEvNT_6ParamsE --------------------------
	.section	.nv.info._ZN7cutlass13device_kernelIN5flash11enable_sm90INS1_16FlashAttnFwdSm90INS1_25CollectiveMainloopFwdSm90ILi2EN4cute5tupleIJNS5_1CILi1EEES8_S8_EEENS6_IJNS7_ILi128EEENS7_ILi80EEENS7_ILi256EEEEEELi256ENS_10bfloat16_tEfNS_4arch4Sm90ELb0ELb0ELb0ELb1ELb1ELb1ELb0ELb1ELb1ELb1ELb0ELb0EEENS1_21CollectiveEpilogueFwdINS6_IJSA_SC_SB_EEES9_SE_SG_Li256ELb1ELb1ELb0ELb0EEENS1_36VarlenDynamicPersistentTileSchedulerILi128ELi80ELi256ELi128ELb0ELb1ELb1ELb0ELb1ELb1EEEEEEEEEvNT_6ParamsE,"",@"SHT_CUDA_INFO"
	.sectionflags	@""
	.align	4


	//----- nvinfo : EIATTR_CUDA_API_VERSION
	.align		4
        /*0000*/ 	.byte	0x04, 0x37
        /*0002*/ 	.short	(.L_371 - .L_370)
.L_370:
        /*0004*/ 	.word	0x00000082


	//----- nvinfo : EIATTR_KPARAM_INFO
	.align		4
.L_371:
        /*0008*/ 	.byte	0x04, 0x17
        /*000a*/ 	.short	(.L_373 - .L_372)
.L_372:
        /*000c*/ 	.word	0x00000000
        /*0010*/ 	.short	0x0000
        /*0012*/ 	.short	0x0070
        /*0014*/ 	.byte	0x00, 0xf0, 0x01, 0x2a


	//----- nvinfo : EIATTR_SPARSE_MMA_MASK
	.align		4
.L_373:
        /*0018*/ 	.byte	0x03, 0x50
        /*001a*/ 	.short	0x0000


	//----- nvinfo : EIATTR_MAXREG_COUNT
	.align		4
        /*001c*/ 	.byte	0x03, 0x1b
        /*001e*/ 	.short	0x00a8


	//----- nvinfo : EIATTR_NUM_BARRIERS
	.align		4
        /*0020*/ 	.byte	0x02, 0x4c
        /*0022*/ 	.byte	0x10
	.zero		1


	//----- nvinfo : EIATTR_EXTERNS
	.align		4
        /*0024*/ 	.byte	0x04, 0x0f
        /*0026*/ 	.short	(.L_375 - .L_374)


	//   ....[0]....
	.align		4
.L_374:
        /*0028*/ 	.word	index@(__assertfail)


	//----- nvinfo : EIATTR_ANNOTATIONS
	.align		4
.L_375:
        /*002c*/ 	.byte	0x04, 0x55
        /*002e*/ 	.short	(.L_377 - .L_376)


	//   ....[0]....
.L_376:
        /* <DEDUP_REMOVED lines=54> */


	//----- nvinfo : EIATTR_MERCURY_ISA_VERSION
	.align		4
.L_377:
        /*0380*/ 	.byte	0x03, 0x5f
        /*0382*/ 	.short	0x0101


	//----- nvinfo : EIATTR_UNUSED_LOAD_BYTE_OFFSET
	.align		4
        /*0384*/ 	.byte	0x04, 0x44
        /*0386*/ 	.short	(.L_379 - .L_378)


	//   ....[0]....
.L_378:
        /*0388*/ 	.word	0x00000a30
        /*038c*/ 	.word	0x0000fff0


	//   ....[1]....
        /*0390*/ 	.word	0x0001d660
        /*0394*/ 	.word	0x0000fff0


	//----- nvinfo : EIATTR_INT_WARP_WIDE_INSTR_OFFSETS
	.align		4
.L_379:
        /*0398*/ 	.byte	0x04, 0x31
        /*039a*/ 	.short	(.L_381 - .L_380)


	//   ....[0]....
.L_380:
        /*039c*/ 	.word	0x00000130


	//   ....[1]....
        /*03a0*/ 	.word	0x00000170


	//   ....[2]....
        /*03a4*/ 	.word	0x000001e0


	//   ....[3]....
        /*03a8*/ 	.word	0x00023030


	//   ....[4]....
        /*03ac*/ 	.word	0x000230d0


	//   ....[5]....
        /*03b0*/ 	.word	0x000261a0


	//   ....[6]....
        /*03b4*/ 	.word	0x00026240


	//----- nvinfo : EIATTR_COOP_GROUP_MASK_REGIDS
	.align		4
.L_381:
        /*03b8*/ 	.byte	0x04, 0x29
        /*03ba*/ 	.short	(.L_383 - .L_382)


	//   ....[0]....
.L_382:
        /*03bc*/ 	.word	0xffffffff


	//   ....[1]....
        /*03c0*/ 	.word	0xffffffff


	//   ....[2]....
        /*03c4*/ 	.word	0xffffffff


	//   ....[3]....
        /*03c8*/ 	.word	0xffffffff


	//   ....[4]....
        /*03cc*/ 	.word	0xffffffff


	//   ....[5]....
        /*03d0*/ 	.word	0xffffffff


	//   ....[6]....
        /*03d4*/ 	.word	0xffffffff


	//   ....[7]....
        /*03d8*/ 	.word	0xffffffff


	//   ....[8]....
        /*03dc*/ 	.word	0xffffffff


	//   ....[9]....
        /*03e0*/ 	.word	0xffffffff


	//   ....[10]....
        /*03e4*/ 	.word	0xffffffff


	//   ....[11]....
        /*03e8*/ 	.word	0xffffffff


	//   ....[12]....
        /*03ec*/ 	.word	0xffffffff


	//   ....[13]....
        /*03f0*/ 	.word	0xffffffff


	//   ....[14]....
        /*03f4*/ 	.word	0xffffffff


	//   ....[15]....
        /*03f8*/ 	.word	0xffffffff


	//   ....[16]....
        /*03fc*/ 	.word	0xffffffff


	//   ....[17]....
        /*0400*/ 	.word	0xffffffff


	//   ....[18]....
        /*0404*/ 	.word	0xffffffff


	//   ....[19]....
        /*0408*/ 	.word	0xffffffff


	//   ....[20]....
        /*040c*/ 	.word	0xffffffff


	//   ....[21]....
        /*0410*/ 	.word	0xffffffff


	//   ....[22]....
        /*0414*/ 	.word	0xffffffff


	//   ....[23]....
        /*0418*/ 	.word	0xffffffff


	//   ....[24]....
        /*041c*/ 	.word	0xffffffff


	//   ....[25]....
        /*0420*/ 	.word	0xffffffff


	//   ....[26]....
        /*0424*/ 	.word	0xffffffff


	//   ....[27]....
        /*0428*/ 	.word	0xffffffff


	//   ....[28]....
        /*042c*/ 	.word	0xffffffff


	//   ....[29]....
        /*0430*/ 	.word	0xffffffff


	//   ....[30]....
        /*0434*/ 	.word	0xffffffff


	//   ....[31]....
        /*0438*/ 	.word	0xffffffff


	//   ....[32]....
        /*043c*/ 	.word	0xffffffff


	//   ....[33]....
        /*0440*/ 	.word	0xffffffff


	//   ....[34]....
        /*0444*/ 	.word	0xffffffff


	//   ....[35]....
        /*0448*/ 	.word	0xffffffff


	//   ....[36]....
        /*044c*/ 	.word	0xffffffff


	//   ....[37]....
        /*0450*/ 	.word	0xffffffff


	//   ....[38]....
        /*0454*/ 	.word	0xffffffff


	//   ....[39]....
        /*0458*/ 	.word	0xffffffff


	//   ....[40]....
        /*045c*/ 	.word	0xffffffff


	//   ....[41]....
        /*0460*/ 	.word	0xffffffff


	//   ....[42]....
        /*0464*/ 	.word	0xffffffff


	//   ....[43]....
        /*0468*/ 	.word	0xffffffff


	//   ....[44]....
        /*046c*/ 	.word	0xffffffff


	//   ....[45]....
        /*0470*/ 	.word	0xffffffff


	//   ....[46]....
        /*0474*/ 	.word	0xffffffff


	//   ....[47]....
        /*0478*/ 	.word	0xffffffff


	//   ....[48]....
        /*047c*/ 	.word	0xffffffff


	//   ....[49]....
        /*0480*/ 	.word	0xffffffff


	//   ....[50]....
        /*0484*/ 	.word	0xffffffff


	//   ....[51]....
        /*0488*/ 	.word	0xffffffff


	//   ....[52]....
        /*048c*/ 	.word	0xffffffff


	//   ....[53]....
        /*0490*/ 	.word	0xffffffff


	//   ....[54]....
        /*0494*/ 	.word	0xffffffff


	//   ....[55]....
        /*0498*/ 	.word	0xffffffff


	//   ....[56]....
        /*049c*/ 	.word	0xffffffff


	//   ....[57]....
        /*04a0*/ 	.word	0xffffffff


	//   ....[58]....
        /*04a4*/ 	.word	0xffffffff


	//   ....[59]....
        /*04a8*/ 	.word	0xffffffff


	//   ....[60]....
        /*04ac*/ 	.word	0xffffffff


	//   ....[61]....
        /*04b0*/ 	.word	0xffffffff


	//   ....[62]....
        /*04b4*/ 	.word	0xffffffff


	//   ....[63]....
        /*04b8*/ 	.word	0xffffffff


	//   ....[64]....
        /*04bc*/ 	.word	0xffffffff


	//   ....[65]....
        /*04c0*/ 	.word	0xffffffff


	//   ....[66]....
        /*04c4*/ 	.word	0xffffffff


	//   ....[67]....
        /*04c8*/ 	.word	0xffffffff


	//   ....[68]....
        /*04cc*/ 	.word	0xffffffff


	//   ....[69]....
        /*04d0*/ 	.word	0xffffffff


	//   ....[70]....
        /*04d4*/ 	.word	0xffffffff


	//   ....[71]....
        /*04d8*/ 	.word	0xffffffff


	//   ....[72]....
        /*04dc*/ 	.word	0xffffffff


	//   ....[73]....
        /*04e0*/ 	.word	0xffffffff


	//   ....[74]....
        /*04e4*/ 	.word	0xffffffff


	//   ....[75]....
        /*04e8*/ 	.word	0xffffffff


	//   ....[76]....
        /*04ec*/ 	.word	0xffffffff


	//   ....[77]....
        /*04f0*/ 	.word	0xffffffff


	//   ....[78]....
        /*04f4*/ 	.word	0xffffffff


	//   ....[79]....
        /*04f8*/ 	.word	0xffffffff


	//   ....[80]....
        /*04fc*/ 	.word	0xffffffff


	//   ....[81]....
        /*0500*/ 	.word	0xffffffff


	//   ....[82]....
        /*0504*/ 	.word	0xffffffff


	//   ....[83]....
        /*0508*/ 	.word	0xffffffff


	//   ....[84]....
        /*050c*/ 	.word	0xffffffff


	//   ....[85]....
        /*0510*/ 	.word	0xffffffff


	//   ....[86]....
        /*0514*/ 	.word	0xffffffff


	//   ....[87]....
        /*0518*/ 	.word	0xffffffff


	//   ....[88]....
        /*051c*/ 	.word	0xffffffff


	//   ....[89]....
        /*0520*/ 	.word	0xffffffff


	//   ....[90]....
        /*0524*/ 	.word	0xffffffff


	//   ....[91]....
        /*0528*/ 	.word	0xffffffff


	//   ....[92]....
        /*052c*/ 	.word	0xffffffff


	//   ....[93]....
        /*0530*/ 	.word	0xffffffff


	//   ....[94]....
        /*0534*/ 	.word	0xffffffff


	//   ....[95]....
        /*0538*/ 	.word	0xffffffff


	//   ....[96]....
        /*053c*/ 	.word	0xffffffff


	//   ....[97]....
        /*0540*/ 	.word	0xffffffff


	//   ....[98]....
        /*0544*/ 	.word	0xffffffff


	//   ....[99]....
        /*0548*/ 	.word	0xffffffff


	//   ....[100]....
        /*054c*/ 	.word	0xffffffff


	//   ....[101]....
        /*0550*/ 	.word	0xffffffff


	//   ....[102]....
        /*0554*/ 	.word	0xffffffff


	//   ....[103]....
        /*0558*/ 	.word	0xffffffff


	//   ....[104]....
        /*055c*/ 	.word	0xffffffff


	//   ....[105]....
        /*0560*/ 	.word	0xffffffff


	//   ....[106]....
        /*0564*/ 	.word	0xffffffff


	//   ....[107]....
        /*0568*/ 	.word	0xffffffff


	//   ....[108]....
        /*056c*/ 	.word	0xffffffff


	//   ....[109]....
        /*0570*/ 	.word	0xffffffff


	//   ....[110]....
        /*0574*/ 	.word	0xffffffff


	//   ....[111]....
        /*0578*/ 	.word	0xffffffff


	//   ....[112]....
        /*057c*/ 	.word	0xffffffff


	//   ....[113]....
        /*0580*/ 	.word	0xffffffff


	//   ....[114]....
        /*0584*/ 	.word	0xffffffff


	//   ....[115]....
        /*0588*/ 	.word	0xffffffff


	//   ....[116]....
        /*058c*/ 	.word	0xffffffff


	//   ....[117]....
        /*0590*/ 	.word	0xffffffff


	//   ....[118]....
        /*0594*/ 	.word	0xffffffff


	//   ....[119]....
        /*0598*/ 	.word	0xffffffff


	//   ....[120]....
        /*059c*/ 	.word	0xffffffff


	//   ....[121]....
        /*05a0*/ 	.word	0xffffffff


	//   ....[122]....
        /*05a4*/ 	.word	0xffffffff


	//   ....[123]....
        /*05a8*/ 	.word	0xffffffff


	//   ....[124]....
        /*05ac*/ 	.word	0xffffffff


	//   ....[125]....
        /*05b0*/ 	.word	0xffffffff


	//   ....[126]....
        /*05b4*/ 	.word	0xffffffff


	//   ....[127]....
        /*05b8*/ 	.word	0xffffffff


	//   ....[128]....
        /*05bc*/ 	.word	0xffffffff


	//   ....[129]....
        /*05c0*/ 	.word	0xffffffff


	//   ....[130]....
        /*05c4*/ 	.word	0xffffffff


	//   ....[131]....
        /*05c8*/ 	.word	0xffffffff


	//   ....[132]....
        /*05cc*/ 	.word	0xffffffff


	//   ....[133]....
        /*05d0*/ 	.word	0xffffffff


	//   ....[134]....
        /*05d4*/ 	.word	0xffffffff


	//   ....[135]....
        /*05d8*/ 	.word	0xffffffff


	//   ....[136]....
        /*05dc*/ 	.word	0xffffffff


	//   ....[137]....
        /*05e0*/ 	.word	0xffffffff


	//   ....[138]....
        /*05e4*/ 	.word	0xffffffff


	//   ....[139]....
        /*05e8*/ 	.word	0xffffffff


	//   ....[140]....
        /*05ec*/ 	.word	0xffffffff


	//   ....[141]....
        /*05f0*/ 	.word	0xffffffff


	//   ....[142]....
        /*05f4*/ 	.word	0xffffffff


	//   ....[143]....
        /*05f8*/ 	.word	0xffffffff


	//   ....[144]....
        /*05fc*/ 	.word	0xffffffff


	//   ....[145]....
        /*0600*/ 	.word	0xffffffff


	//   ....[146]....
        /*0604*/ 	.word	0xffffffff


	//   ....[147]....
        /*0608*/ 	.word	0xffffffff


	//   ....[148]....
        /*060c*/ 	.word	0xffffffff


	//   ....[149]....
        /*0610*/ 	.word	0xffffffff


	//   ....[150]....
        /*0614*/ 	.word	0xffffffff


	//   ....[151]....
        /*0618*/ 	.word	0xffffffff


	//   ....[152]....
        /*061c*/ 	.word	0xffffffff


	//   ....[153]....
        /*0620*/ 	.word	0xffffffff


	//   ....[154]....
        /*0624*/ 	.word	0xffffffff


	//   ....[155]....
        /*0628*/ 	.word	0xffffffff


	//   ....[156]....
        /*062c*/ 	.word	0xffffffff


	//   ....[157]....
        /*0630*/ 	.word	0xffffffff


	//   ....[158]....
        /*0634*/ 	.word	0xffffffff


	//   ....[159]....
        /*0638*/ 	.word	0xffffffff


	//   ....[160]....
        /*063c*/ 	.word	0xffffffff


	//   ....[161]....
        /*0640*/ 	.word	0xffffffff


	//   ....[162]....
        /*0644*/ 	.word	0xffffffff


	//   ....[163]....
        /*0648*/ 	.word	0x0500000f


	//   ....[164]....
        /*064c*/ 	.word	0x0500000f


	//   ....[165]....
        /*0650*/ 	.word	0x0500000f


	//   ....[166]....
        /*0654*/ 	.word	0x0500000f


	//   ....[167]....
        /*0658*/ 	.word	0x0500000f


	//   ....[168]....
        /*065c*/ 	.word	0x0500000f


	//   ....[169]....
        /*0660*/ 	.word	0x0500000f


	//   ....[170]....
        /*0664*/ 	.word	0x0500000f


	//   ....[171]....
        /*0668*/ 	.word	0x0500000f


	//   ....[172]....
        /*066c*/ 	.word	0x0500000f


	//   ....[173]....
        /*0670*/ 	.word	0x0500000f


	//   ....[174]....
        /*0674*/ 	.word	0x0500000f


	//   ....[175]....
        /*0678*/ 	.word	0x0500000f


	//   ....[176]....
        /*067c*/ 	.word	0x0500000f


	//   ....[177]....
        /*0680*/ 	.word	0x0500000f


	//   ....[178]....
        /*0684*/ 	.word	0x0500000f


	//   ....[179]....
        /*0688*/ 	.word	0x0500000f


	//   ....[180]....
        /*068c*/ 	.word	0x0500000f


	//   ....[181]....
        /*0690*/ 	.word	0x0500000f


	//   ....[182]....
        /*0694*/ 	.word	0x0500000f


	//   ....[183]....
        /*0698*/ 	.word	0x0500000f


	//   ....[184]....
        /*069c*/ 	.word	0x0500000f


	//   ....[185]....
        /*06a0*/ 	.word	0x0500000f


	//   ....[186]....
        /*06a4*/ 	.word	0x0500000f


	//   ....[187]....
        /*06a8*/ 	.word	0x0500000f


	//   ....[188]....
        /*06ac*/ 	.word	0x0500000f


	//   ....[189]....
        /*06b0*/ 	.word	0x0500000f


	//   ....[190]....
        /*06b4*/ 	.word	0x0500000f


	//   ....[191]....
        /*06b8*/ 	.word	0x0500000f


	//   ....[192]....
        /*06bc*/ 	.word	0x0500000f


	//   ....[193]....
        /*06c0*/ 	.word	0x0500000f


	//   ....[194]....
        /*06c4*/ 	.word	0x0500000f


	//   ....[195]....
        /*06c8*/ 	.word	0x0500000f


	//   ....[196]....
        /*06cc*/ 	.word	0x0500000f


	//   ....[197]....
        /*06d0*/ 	.word	0x0500000f


	//   ....[198]....
        /*06d4*/ 	.word	0x0500000f


	//   ....[199]....
        /*06d8*/ 	.word	0x0500000f


	//   ....[200]....
        /*06dc*/ 	.word	0x0500000f


	//   ....[201]....
        /*06e0*/ 	.word	0x0500000f


	//   ....[202]....
        /*06e4*/ 	.word	0x0500000f


	//   ....[203]....
        /*06e8*/ 	.word	0x0500000f


	//   ....[204]....
        /*06ec*/ 	.word	0x0500000f


	//   ....[205]....
        /*06f0*/ 	.word	0x0500000f


	//   ....[206]....
        /*06f4*/ 	.word	0x0500000f


	//   ....[207]....
        /*06f8*/ 	.word	0x0500000f


	//   ....[208]....
        /*06fc*/ 	.word	0x0500000f


	//   ....[209]....
        /*0700*/ 	.word	0x0500000f


	//   ....[210]....
        /*0704*/ 	.word	0x0500000f


	//   ....[211]....
        /*0708*/ 	.word	0x0500000f


	//   ....[212]....
        /*070c*/ 	.word	0x0500000f


	//   ....[213]....
        /*0710*/ 	.word	0x0500000f


	//   ....[214]....
        /*0714*/ 	.word	0x0500000f


	//   ....[215]....
        /*0718*/ 	.word	0x0500000f


	//   ....[216]....
        /*071c*/ 	.word	0x0500000f


	//   ....[217]....
        /*0720*/ 	.word	0x0500000f


	//   ....[218]....
        /*0724*/ 	.word	0x0500000f


	//   ....[219]....
        /*0728*/ 	.word	0x0500000f


	//   ....[220]....
        /*072c*/ 	.word	0x0500000f


	//   ....[221]....
        /*0730*/ 	.word	0x0500000f


	//   ....[222]....
        /*0734*/ 	.word	0x0500000f


	//   ....[223]....
        /*0738*/ 	.word	0x0500000f


	//   ....[224]....
        /*073c*/ 	.word	0x0500000f


	//   ....[225]....
        /*0740*/ 	.word	0x0500000f


	//   ....[226]....
        /*0744*/ 	.word	0x0500000f


	//   ....[227]....
        /*0748*/ 	.word	0x0500000f


	//   ....[228]....
        /*074c*/ 	.word	0x0500000f


	//   ....[229]....
        /*0750*/ 	.word	0x0500000f


	//   ....[230]....
        /*0754*/ 	.word	0x0500000f


	//   ....[231]....
        /*0758*/ 	.word	0x0500000f


	//   ....[232]....
        /*075c*/ 	.word	0x0500000f


	//   ....[233]....
        /*0760*/ 	.word	0x0500000f


	//   ....[234]....
        /*0764*/ 	.word	0x0500000f


	//   ....[235]....
        /*0768*/ 	.word	0x0500000f


	//   ....[236]....
        /*076c*/ 	.word	0x0500000f


	//   ....[237]....
        /*0770*/ 	.word	0x0500000f


	//   ....[238]....
        /*0774*/ 	.word	0x0500000f


	//   ....[239]....
        /*0778*/ 	.word	0x0500000f


	//   ....[240]....
        /*077c*/ 	.word	0x0500000f


	//   ....[241]....
        /*0780*/ 	.word	0x0500000f


	//   ....[242]....
        /*0784*/ 	.word	0x0500000f


	//   ....[243]....
        /*0788*/ 	.word	0x0500000f


	//   ....[244]....
        /*078c*/ 	.word	0x0500000f


	//   ....[245]....
        /*0790*/ 	.word	0x0500000f


	//   ....[246]....
        /*0794*/ 	.word	0x0500000f


	//   ....[247]....
        /*0798*/ 	.word	0x0500000f


	//   ....[248]....
        /*079c*/ 	.word	0x0500000f


	//   ....[249]....
        /*07a0*/ 	.word	0x0500000f


	//   ....[250]....
        /*07a4*/ 	.word	0x0500000f


	//   ....[251]....
        /*07a8*/ 	.word	0x0500000f


	//   ....[252]....
        /*07ac*/ 	.word	0x0500000f


	//   ....[253]....
        /*07b0*/ 	.word	0x0500000f


	//   ....[254]....
        /*07b4*/ 	.word	0x0500000f


	//   ....[255]....
        /*07b8*/ 	.word	0x0500000f


	//   ....[0]....
        /*07bc*/ 	.word	0x0500000f


	//   ....[1]....
        /*07c0*/ 	.word	0x0500000f


	//   ....[2]....
        /*07c4*/ 	.word	0x0500000f


	//   ....[3]....
        /*07c8*/ 	.word	0x0500000f


	//   ....[4]....
        /*07cc*/ 	.word	0x0500000f


	//   ....[5]....
        /*07d0*/ 	.word	0x0500000f


	//   ....[6]....
        /*07d4*/ 	.word	0x0500000f


	//   ....[7]....
        /*07d8*/ 	.word	0x0500000f


	//   ....[8]....
        /*07dc*/ 	.word	0x0500000f


	//----- nvinfo : EIATTR_COOP_GROUP_INSTR_OFFSETS
	.align		4
.L_383:
        /*07e0*/ 	.byte	0x04, 0x28
        /*07e2*/ 	.short	(.L_385 - .L_384)


	//   ....[0]....
.L_384:
        /*07e4*/ 	.word	0x00000060


	//   ....[1]....
        /*07e8*/ 	.word	0x00000140


	//   ....[2]....
        /*07ec*/ 	.word	0x00000190


	//   ....[3]....
        /*07f0*/ 	.word	0x000003c0


	//   ....[4]....
        /*07f4*/ 	.word	0x00000520


	//   ....[5]....
        /*07f8*/ 	.word	0x00000640


	//   ....[6]....
        /*07fc*/ 	.word	0x000007a0


	//   ....[7]....
        /*0800*/ 	.word	0x00003420


	//   ....[8]....
        /*0804*/ 	.word	0x00003430


	//   ....[9]....
        /*0808*/ 	.word	0x00004310


	//   ....[10]....
        /*080c*/ 	.word	0x00004320


	//   ....[11]....
        /*0810*/ 	.word	0x00005210


	//   ....[12]....
        /*0814*/ 	.word	0x00005220


	//   ....[13]....
        /*0818*/ 	.word	0x00006eb0


	//   ....[14]....
        /*081c*/ 	.word	0x00006ec0


	//   ....[15]....
        /*0820*/ 	.word	0x00007ef0


	//   ....[16]....
        /*0824*/ 	.word	0x00007f00


	//   ....[17]....
        /*0828*/ 	.word	0x00008fe0


	//   ....[18]....
        /*082c*/ 	.word	0x00008ff0


	//   ....[19]....
        /*0830*/ 	.word	0x0000a300


	//   ....[20]....
        /*0834*/ 	.word	0x0000a310


	//   ....[21]....
        /*0838*/ 	.word	0x0000a4d0


	//   ....[22]....
        /*083c*/ 	.word	0x0000a4e0


	//   ....[23]....
        /*0840*/ 	.word	0x0000a6b0


	//   ....[24]....
        /*0844*/ 	.word	0x0000a6c0


	//   ....[25]....
        /*0848*/ 	.word	0x0000ab30


	//   ....[26]....
        /*084c*/ 	.word	0x0000ab40


	//   ....[27]....
        /*0850*/ 	.word	0x0000acc0


	//   ....[28]....
        /*0854*/ 	.word	0x0000ace0


	//   ....[29]....
        /*0858*/ 	.word	0x0000ae70


	//   ....[30]....
        /*085c*/ 	.word	0x0000ae90


	//   ....[31]....
        /*0860*/ 	.word	0x0000b670


	//   ....[32]....
        /*0864*/ 	.word	0x0000bc90


	//   ....[33]....
        /*0868*/ 	.word	0x0000bca0


	//   ....[34]....
        /*086c*/ 	.word	0x0000bcb0


	//   ....[35]....
        /*0870*/ 	.word	0x0000bcc0


	//   ....[36]....
        /*0874*/ 	.word	0x0000ef20


	//   ....[37]....
        /*0878*/ 	.word	0x0000ef30


	//   ....[38]....
        /*087c*/ 	.word	0x0000ef40


	//   ....[39]....
        /*0880*/ 	.word	0x0000ef50


	//   ....[40]....
        /*0884*/ 	.word	0x000164c0


	//   ....[41]....
        /*0888*/ 	.word	0x00016510


	//   ....[42]....
        /*088c*/ 	.word	0x00016930


	//   ....[43]....
        /*0890*/ 	.word	0x000169d0


	//   ....[44]....
        /*0894*/ 	.word	0x0001b520


	//   ....[45]....
        /*0898*/ 	.word	0x0001b530


	//   ....[46]....
        /*089c*/ 	.word	0x0001b560


	//   ....[47]....
        /*08a0*/ 	.word	0x0001b570


	//   ....[48]....
        /*08a4*/ 	.word	0x0001c950


	//   ....[49]....
        /*08a8*/ 	.word	0x0001ca00


	//   ....[50]....
        /*08ac*/ 	.word	0x0001cbd0


	//   ....[51]....
        /*08b0*/ 	.word	0x0001cbf0


	//   ....[52]....
        /*08b4*/ 	.word	0x0001e930


	//   ....[53]....
        /*08b8*/ 	.word	0x0001e970


	//   ....[54]....
        /*08bc*/ 	.word	0x0001e9b0


	//   ....[55]....
        /*08c0*/ 	.word	0x0001e9e0


	//   ....[56]....
        /*08c4*/ 	.word	0x0001f1e0


	//   ....[57]....
        /*08c8*/ 	.word	0x0001f200


	//   ....[58]....
        /*08cc*/ 	.word	0x0001f350


	//   ....[59]....
        /*08d0*/ 	.word	0x0001f370


	//   ....[60]....
        /*08d4*/ 	.word	0x0001f4c0


	//   ....[61]....
        /*08d8*/ 	.word	0x0001f4e0


	//   ....[62]....
        /*08dc*/ 	.word	0x0001f640


	//   ....[63]....
        /*08e0*/ 	.word	0x0001f660


	//   ....[64]....
        /*08e4*/ 	.word	0x0001ffc0


	//   ....[65]....
        /*08e8*/ 	.word	0x0001ffe0


	//   ....[66]....
        /*08ec*/ 	.word	0x00020130


	//   ....[67]....
        /*08f0*/ 	.word	0x00020150


	//   ....[68]....
        /*08f4*/ 	.word	0x000202a0


	//   ....[69]....
        /*08f8*/ 	.word	0x000202c0


	//   ....[70]....
        /*08fc*/ 	.word	0x00020420


	//   ....[71]....
        /*0900*/ 	.word	0x00020440


	//   ....[72]....
        /*0904*/ 	.word	0x00020620


	//   ....[73]....
        /*0908*/ 	.word	0x000207e0


	//   ....[74]....
        /*090c*/ 	.word	0x00020810


	//   ....[75]....
        /*0910*/ 	.word	0x00020840


	//   ....[76]....
        /*0914*/ 	.word	0x00020870


	//   ....[77]....
        /*0918*/ 	.word	0x000208a0


	//   ....[78]....
        /*091c*/ 	.word	0x000208d0


	//   ....[79]....
        /*0920*/ 	.word	0x00020a50


	//   ....[80]....
        /*0924*/ 	.word	0x00020a80


	//   ....[81]....
        /*0928*/ 	.word	0x00020ab0


	//   ....[82]....
        /*092c*/ 	.word	0x00020ae0


	//   ....[83]....
        /*0930*/ 	.word	0x00020b10


	//   ....[84]....
        /*0934*/ 	.word	0x00020b40


	//   ....[85]....
        /*0938*/ 	.word	0x00020bd0


	//   ....[86]....
        /*093c*/ 	.word	0x00020c00


	//   ....[87]....
        /*0940*/ 	.word	0x00020c80


	//   ....[88]....
        /*0944*/ 	.word	0x000217f0


	//   ....[89]....
        /*0948*/ 	.word	0x00023c50


	//   ....[90]....
        /*094c*/ 	.word	0x00023c90


	//   ....[91]....
        /*0950*/ 	.word	0x00023cd0


	//   ....[92]....
        /*0954*/ 	.word	0x00023d90


	//   ....[93]....
        /*0958*/ 	.word	0x00023dc0


	//   ....[94]....
        /*095c*/ 	.word	0x00023e20


	//   ....[95]....
        /*0960*/ 	.word	0x00023e60


	//   ....[96]....
        /*0964*/ 	.word	0x00023ec0


	//   ....[97]....
        /*0968*/ 	.word	0x00023ee0


	//   ....[98]....
        /*096c*/ 	.word	0x00023f10


	//   ....[99]....
        /*0970*/ 	.word	0x00024770


	//   ....[100]....
        /*0974*/ 	.word	0x000247b0


	//   ....[101]....
        /*0978*/ 	.word	0x000247d0


	//   ....[102]....
        /*097c*/ 	.word	0x00024870


	//   ....[103]....
        /*0980*/ 	.word	0x00024880


	//   ....[104]....
        /*0984*/ 	.word	0x00024930


	//   ....[105]....
        /*0988*/ 	.word	0x00024940


	//   ....[106]....
        /*098c*/ 	.word	0x000249f0


	//   ....[107]....
        /*0990*/ 	.word	0x00024a00


	//   ....[108]....
        /*0994*/ 	.word	0x00024ab0


	//   ....[109]....
        /*0998*/ 	.word	0x00024ac0


	//   ....[110]....
        /*099c*/ 	.word	0x00024b70


	//   ....[111]....
        /*09a0*/ 	.word	0x00024b80


	//   ....[112]....
        /*09a4*/ 	.word	0x00024c30


	//   ....[113]....
        /*09a8*/ 	.word	0x00024c40


	//   ....[114]....
        /*09ac*/ 	.word	0x00024c90


	//   ....[115]....
        /*09b0*/ 	.word	0x000254d0


	//   ....[116]....
        /*09b4*/ 	.word	0x00025510


	//   ....[117]....
        /*09b8*/ 	.word	0x00025540


	//   ....[118]....
        /*09bc*/ 	.word	0x00025600


	//   ....[119]....
        /*09c0*/ 	.word	0x00025630


	//   ....[120]....
        /*09c4*/ 	.word	0x00025680


	//   ....[121]....
        /*09c8*/ 	.word	0x000256b0


	//   ....[122]....
        /*09cc*/ 	.word	0x00025700


	//   ....[123]....
        /*09d0*/ 	.word	0x00025730


	//   ....[124]....
        /*09d4*/ 	.word	0x000257a0


	//   ....[125]....
        /*09d8*/ 	.word	0x00025aa0


	//   ....[126]....
        /*09dc*/ 	.word	0x00025ad0


	//   ....[127]....
        /*09e0*/ 	.word	0x00025b90


	//   ....[128]....
        /*09e4*/ 	.word	0x00025ba0


	//   ....[129]....
        /*09e8*/ 	.word	0x00025c50


	//   ....[130]....
        /*09ec*/ 	.word	0x00025c60


	//   ....[131]....
        /*09f0*/ 	.word	0x00025d10


	//   ....[132]....
        /*09f4*/ 	.word	0x00025d20


	//   ....[133]....
        /*09f8*/ 	.word	0x00025d30


	//   ....[134]....
        /*09fc*/ 	.word	0x00025de0


	//   ....[135]....
        /*0a00*/ 	.word	0x000263a0


	//   ....[136]....
        /*0a04*/ 	.word	0x000263e0


	//   ....[137]....
        /*0a08*/ 	.word	0x00026480


	//   ....[138]....
        /*0a0c*/ 	.word	0x000264b0


	//   ....[139]....
        /*0a10*/ 	.word	0x00026540


	//   ....[140]....
        /*0a14*/ 	.word	0x00026570


	//   ....[141]....
        /*0a18*/ 	.word	0x00026600


	//   ....[142]....
        /*0a1c*/ 	.word	0x00026630


	//   ....[143]....
        /*0a20*/ 	.word	0x00026640


	//   ....[144]....
        /*0a24*/ 	.word	0x000266d0


	//   ....[145]....
        /*0a28*/ 	.word	0x00026b30


	//   ....[146]....
        /*0a2c*/ 	.word	0x00026b80


	//   ....[147]....
        /*0a30*/ 	.word	0x00026bb0


	//   ....[148]....
        /*0a34*/ 	.word	0x00026bc0


	//   ....[149]....
        /*0a38*/ 	.word	0x00026bf0


	//   ....[150]....
        /*0a3c*/ 	.word	0x00026c20


	//   ....[151]....
        /*0a40*/ 	.word	0x00026c50


	//   ....[152]....
        /*0a44*/ 	.word	0x00026c80


	//   ....[153]....
        /*0a48*/ 	.word	0x00026e10


	//   ....[154]....
        /*0a4c*/ 	.word	0x00026e40


	//   ....[155]....
        /*0a50*/ 	.word	0x00026e70


	//   ....[156]....
        /*0a54*/ 	.word	0x00026ea0


	//   ....[157]....
        /*0a58*/ 	.word	0x00026ed0


	//   ....[158]....
        /*0a5c*/ 	.word	0x00026f00


	//   ....[159]....
        /*0a60*/ 	.word	0x00026fc0


	//   ....[160]....
        /*0a64*/ 	.word	0x00026fe0


	//   ....[161]....
        /*0a68*/ 	.word	0x00027050


	//   ....[162]....
        /*0a6c*/ 	.word	0x000274c0


	//   ....[163]....
        /*0a70*/ 	.word	0x000277e0


	//   ....[164]....
        /*0a74*/ 	.word	0x00027870


	//   ....[165]....
        /*0a78*/ 	.word	0x00027910


	//   ....[166]....
        /*0a7c*/ 	.word	0x000279a0


	//   ....[167]....
        /*0a80*/ 	.word	0x00027a40


	//   ....[168]....
        /*0a84*/ 	.word	0x00027ad0


	//   ....[169]....
        /*0a88*/ 	.word	0x00027bc0


	//   ....[170]....
        /*0a8c*/ 	.word	0x00027c50


	//   ....[171]....
        /*0a90*/ 	.word	0x00027cf0


	//   ....[172]....
        /*0a94*/ 	.word	0x00027d80


	//   ....[173]....
        /*0a98*/ 	.word	0x00027e20


	//   ....[174]....
        /*0a9c*/ 	.word	0x00027eb0


	//   ....[175]....
        /*0aa0*/ 	.word	0x00027fa0


	//   ....[176]....
        /*0aa4*/ 	.word	0x00028030


	//   ....[177]....
        /*0aa8*/ 	.word	0x000280d0


	//   ....[178]....
        /*0aac*/ 	.word	0x00028160


	//   ....[179]....
        /*0ab0*/ 	.word	0x00028200


	//   ....[180]....
        /*0ab4*/ 	.word	0x00028290


	//   ....[181]....
        /*0ab8*/ 	.word	0x00028380


	//   ....[182]....
        /*0abc*/ 	.word	0x00028410


	//   ....[183]....
        /*0ac0*/ 	.word	0x00028460


	//   ....[184]....
        /*0ac4*/ 	.word	0x000284b0


	//   ....[185]....
        /*0ac8*/ 	.word	0x00028590


	//   ....[186]....
        /*0acc*/ 	.word	0x00028620


	//   ....[187]....
        /*0ad0*/ 	.word	0x00028670


	//   ....[188]....
        /*0ad4*/ 	.word	0x000286c0


	//   ....[189]....
        /*0ad8*/ 	.word	0x00028920


	//   ....[190]....
        /*0adc*/ 	.word	0x00028c00


	//   ....[191]....
        /*0ae0*/ 	.word	0x00028cf0


	//   ....[192]....
        /*0ae4*/ 	.word	0x00028dd0


	//   ....[193]....
        /*0ae8*/ 	.word	0x00028f20


	//   ....[194]....
        /*0aec*/ 	.word	0x00028f70


	//   ....[195]....
        /*0af0*/ 	.word	0x00029080


	//   ....[196]....
        /*0af4*/ 	.word	0x000290e0


	//   ....[197]....
        /*0af8*/ 	.word	0x000291f0


	//   ....[198]....
        /*0afc*/ 	.word	0x00029250


	//   ....[199]....
        /*0b00*/ 	.word	0x00029350


	//   ....[200]....
        /*0b04*/ 	.word	0x000293a0


	//   ....[201]....
        /*0b08*/ 	.word	0x00029450


	//   ....[202]....
        /*0b0c*/ 	.word	0x000294b0


	//   ....[203]....
        /*0b10*/ 	.word	0x000295e0


	//   ....[204]....
        /*0b14*/ 	.word	0x00029630


	//   ....[205]....
        /*0b18*/ 	.word	0x00029770


	//   ....[206]....
        /*0b1c*/ 	.word	0x000297c0


	//   ....[207]....
        /*0b20*/ 	.word	0x00029900


	//   ....[208]....
        /*0b24*/ 	.word	0x00029950


	//   ....[209]....
        /*0b28*/ 	.word	0x00029a90


	//   ....[210]....
        /*0b2c*/ 	.word	0x00029ae0


	//   ....[211]....
        /*0b30*/ 	.word	0x00029c20


	//   ....[212]....
        /*0b34*/ 	.word	0x00029c70


	//   ....[213]....
        /*0b38*/ 	.word	0x00029db0


	//   ....[214]....
        /*0b3c*/ 	.word	0x00029e00


	//   ....[215]....
        /*0b40*/ 	.word	0x00029f20


	//   ....[216]....
        /*0b44*/ 	.word	0x00029f70


	//   ....[217]....
        /*0b48*/ 	.word	0x0002a0a0


	//   ....[218]....
        /*0b4c*/ 	.word	0x0002a180


	//   ....[219]....
        /*0b50*/ 	.word	0x0002a2e0


	//   ....[220]....
        /*0b54*/ 	.word	0x0002a330


	//   ....[221]....
        /*0b58*/ 	.word	0x0002a430


	//   ....[222]....
        /*0b5c*/ 	.word	0x0002a480


	//   ....[223]....
        /*0b60*/ 	.word	0x0002a580


	//   ....[224]....
        /*0b64*/ 	.word	0x0002a5d0


	//   ....[225]....
        /*0b68*/ 	.word	0x0002a700


	//   ....[226]....
        /*0b6c*/ 	.word	0x0002a750


	//   ....[227]....
        /*0b70*/ 	.word	0x0002a840


	//   ....[228]....
        /*0b74*/ 	.word	0x0002a8e0


	//   ....[229]....
        /*0b78*/ 	.word	0x0002aa20


	//   ....[230]....
        /*0b7c*/ 	.word	0x0002aa70


	//   ....[231]....
        /*0b80*/ 	.word	0x0002abb0


	//   ....[232]....
        /*0b84*/ 	.word	0x0002ac00


	//   ....[233]....
        /*0b88*/ 	.word	0x0002ad40


	//   ....[234]....
        /*0b8c*/ 	.word	0x0002ad90


	//   ....[235]....
        /*0b90*/ 	.word	0x0002aed0


	//   ....[236]....
        /*0b94*/ 	.word	0x0002af20


	//   ....[237]....
        /*0b98*/ 	.word	0x0002b010


	//   ....[238]....
        /*0b9c*/ 	.word	0x0002b0d0


	//   ....[239]....
        /*0ba0*/ 	.word	0x0002b270


	//   ....[240]....
        /*0ba4*/ 	.word	0x0002b2c0


	//   ....[241]....
        /*0ba8*/ 	.word	0x0002b3f0


	//   ....[242]....
        /*0bac*/ 	.word	0x0002b440


	//   ....[243]....
        /*0bb0*/ 	.word	0x0002b570


	//   ....[244]....
        /*0bb4*/ 	.word	0x0002b5c0


	//   ....[245]....
        /*0bb8*/ 	.word	0x0002b6f0


	//   ....[246]....
        /*0bbc*/ 	.word	0x0002b740


	//   ....[247]....
        /*0bc0*/ 	.word	0x0002b7d0


	//   ....[248]....
        /*0bc4*/ 	.word	0x0002b870


	//   ....[249]....
        /*0bc8*/ 	.word	0x0002b9a0


	//   ....[250]....
        /*0bcc*/ 	.word	0x0002ba10


	//   ....[251]....
        /*0bd0*/ 	.word	0x0002ba80


	//   ....[252]....
        /*0bd4*/ 	.word	0x0002baf0


	//   ....[253]....
        /*0bd8*/ 	.word	0x0002bb60


	//   ....[254]....
        /*0bdc*/ 	.word	0x0002bbe0


	//   ....[255]....
        /*0be0*/ 	.word	0x0002bc70


	//   ....[0]....
        /*0be4*/ 	.word	0x0002bd00


	//   ....[1]....
        /*0be8*/ 	.word	0x0002bd70


	//   ....[2]....
        /*0bec*/ 	.word	0x0002bde0


	//   ....[3]....
        /*0bf0*/ 	.word	0x0002be50


	//   ....[4]....
        /*0bf4*/ 	.word	0x0002bed0


	//   ....[5]....
        /*0bf8*/ 	.word	0x0002bf40


	//   ....[6]....
        /*0bfc*/ 	.word	0x0002bfe0


	//   ....[7]....
        /*0c00*/ 	.word	0x0002c070


	//   ....[8]....
        /*0c04*/ 	.word	0x0002c190


	//----- nvinfo : EIATTR_REG_RECONFIG
	.align		4
.L_385:
        /*0c08*/ 	.byte	0x01, 0x54
	.zero		2


	//----- nvinfo : EIATTR_SYSCALL_OFFSETS
	.align		4
        /*0c0c*/ 	.byte	0x04, 0x46
        /*0c0e*/ 	.short	(.L_387 - .L_386)


	//   ....[0]....
.L_386:
        /*0c10*/ 	.word	0x00001690


	//   ....[1]....
        /*0c14*/ 	.word	0x000017e0


	//   ....[2]....
        /*0c18*/ 	.word	0x0000b810


	//   ....[3]....
        /*0c1c*/ 	.word	0x0000bba0


	//   ....[4]....
        /*0c20*/ 	.word	0x00023230


	//   ....[5]....
        /*0c24*/ 	.word	0x00023380


	//   ....[6]....
        /*0c28*/ 	.word	0x00023470


	//   ....[7]....
        /*0c2c*/ 	.word	0x000243a0


	//----- nvinfo : EIATTR_MBARRIER_INSTR_OFFSETS
	.align		4
.L_387:
        /*0c30*/ 	.byte	0x04, 0x39
        /*0c32*/ 	.short	(.L_389 - .L_388)


	//   ....[0]....
.L_388:
        /*0c34*/ 	.word	0x00000270
        /*0c38*/ 	.word	0x000000ff
        /*0c3c*/ 	.word	0x00038800
        /*0c40*/ 	.short	0x0100
        /*0c42*/ 	.byte	0x08
	.zero		1


	//   ....[1]....
        /*0c44*/ 	.word	0x00000280
        /*0c48*/ 	.word	0x000000ff
        /*0c4c*/ 	.word	0x00038820
        /*0c50*/ 	.short	0x0100
        /*0c52*/ 	.byte	0x08
	.zero		1


	//   ....[2]....
        /*0c54*/ 	.word	0x00000370
        /*0c58*/ 	.word	0x000000ff
        /*0c5c*/ 	.word	0x00038830
        /*0c60*/ 	.short	0x0100
        /*0c62*/ 	.byte	0x08
	.zero		1


	//   ....[3]....
        /*0c64*/ 	.word	0x00000380
        /*0c68*/ 	.word	0x000000ff
        /*0c6c*/ 	.word	0x00038840
        /*0c70*/ 	.short	0x0100
        /*0c72*/ 	.byte	0x08
	.zero		1


	//   ....[4]....
        /*0c74*/ 	.word	0x00000390
        /*0c78*/ 	.word	0x000000ff
        /*0c7c*/ 	.word	0x00038838
        /*0c80*/ 	.short	0x0100
        /*0c82*/ 	.byte	0x08
	.zero		1


	//   ....[5]....
        /*0c84*/ 	.word	0x000003a0
        /*0c88*/ 	.word	0x000000ff
        /*0c8c*/ 	.word	0x00038848
        /*0c90*/ 	.short	0x0100
        /*0c92*/ 	.byte	0x08
	.zero		1


	//   ....[6]....
        /*0c94*/ 	.word	0x000004d0
        /*0c98*/ 	.word	0x000000ff
        /*0c9c*/ 	.word	0x00038850
        /*0ca0*/ 	.short	0x0100
        /*0ca2*/ 	.byte	0x08
	.zero		1


	//   ....[7]....
        /*0ca4*/ 	.word	0x000004e0
        /*0ca8*/ 	.word	0x000000ff
        /*0cac*/ 	.word	0x00038860
        /*0cb0*/ 	.short	0x0100
        /*0cb2*/ 	.byte	0x08
	.zero		1


	//   ....[8]....
        /*0cb4*/ 	.word	0x000004f0
        /*0cb8*/ 	.word	0x000000ff
        /*0cbc*/ 	.word	0x00038858
        /*0cc0*/ 	.short	0x0100
        /*0cc2*/ 	.byte	0x08
	.zero		1


	//   ....[9]....
        /*0cc4*/ 	.word	0x00000500
        /*0cc8*/ 	.word	0x000000ff
        /*0ccc*/ 	.word	0x00038868
        /*0cd0*/ 	.short	0x0100
        /*0cd2*/ 	.byte	0x08
	.zero		1


	//   ....[10]....
        /*0cd4*/ 	.word	0x000005f0
        /*0cd8*/ 	.word	0x000000ff
        /*0cdc*/ 	.word	0x00038870
        /*0ce0*/ 	.short	0x0100
        /*0ce2*/ 	.byte	0x06
	.zero		1


	//   ....[11]....
        /*0ce4*/ 	.word	0x00000600
        /*0ce8*/ 	.word	0x000000ff
        /*0cec*/ 	.word	0x00038880
        /*0cf0*/ 	.short	0x0100
        /*0cf2*/ 	.byte	0x06
	.zero		1


	//   ....[12]....
        /*0cf4*/ 	.word	0x00000610
        /*0cf8*/ 	.word	0x000000ff
        /*0cfc*/ 	.word	0x00038878
        /*0d00*/ 	.short	0x0100
        /*0d02*/ 	.byte	0x06
	.zero		1


	//   ....[13]....
        /*0d04*/ 	.word	0x00000620
        /*0d08*/ 	.word	0x000000ff
        /*0d0c*/ 	.word	0x00038888
        /*0d10*/ 	.short	0x0100
        /*0d12*/ 	.byte	0x06
	.zero		1


	//   ....[14]....
        /*0d14*/ 	.word	0x00000750
        /*0d18*/ 	.word	0x000000ff
        /*0d1c*/ 	.word	0x00038890
        /*0d20*/ 	.short	0x0100
        /*0d22*/ 	.byte	0x08
	.zero		1


	//   ....[15]....
        /*0d24*/ 	.word	0x00000760
        /*0d28*/ 	.word	0x000000ff
        /*0d2c*/ 	.word	0x000388a0
        /*0d30*/ 	.short	0x0100
        /*0d32*/ 	.byte	0x08
	.zero		1


	//   ....[16]....
        /*0d34*/ 	.word	0x00000770
        /*0d38*/ 	.word	0x000000ff
        /*0d3c*/ 	.word	0x00038898
        /*0d40*/ 	.short	0x0100
        /*0d42*/ 	.byte	0x08
	.zero		1


	//   ....[17]....
        /*0d44*/ 	.word	0x00000780
        /*0d48*/ 	.word	0x000000ff
        /*0d4c*/ 	.word	0x000388a8
        /*0d50*/ 	.short	0x0100
        /*0d52*/ 	.byte	0x08
	.zero		1


	//   ....[18]....
        /*0d54*/ 	.word	0x000008b0
        /*0d58*/ 	.word	0x000000ff
        /*0d5c*/ 	.word	0x000388b0
        /*0d60*/ 	.short	0x0100
        /*0d62*/ 	.byte	0x08
	.zero		1


	//   ....[19]....
        /*0d64*/ 	.word	0x000008c0
        /*0d68*/ 	.word	0x000000ff
        /*0d6c*/ 	.word	0x000388c0
        /*0d70*/ 	.short	0x0100
        /*0d72*/ 	.byte	0x08
	.zero		1


	//   ....[20]....
        /*0d74*/ 	.word	0x000008d0
        /*0d78*/ 	.word	0x000000ff
        /*0d7c*/ 	.word	0x000388b8
        /*0d80*/ 	.short	0x0100
        /*0d82*/ 	.byte	0x08
	.zero		1


	//   ....[21]....
        /*0d84*/ 	.word	0x000008e0
        /*0d88*/ 	.word	0x000000ff
        /*0d8c*/ 	.word	0x000388c8
        /*0d90*/ 	.short	0x0100
        /*0d92*/ 	.byte	0x08
	.zero		1


	//   ....[22]....
        /*0d94*/ 	.word	0x000033d0
        /*0d98*/ 	.word	0x00000059
        /*0d9c*/ 	.word	0x00038890
        /*0da0*/ 	.short	0x010a
        /*0da2*/ 	.byte	0x3f
	.zero		1


	//   ....[23]....
        /*0da4*/ 	.word	0x00006e50
        /*0da8*/ 	.word	0x00000059
        /*0dac*/ 	.word	0x00038890
        /*0db0*/ 	.short	0x010a
        /*0db2*/ 	.byte	0x3f
	.zero		1


	//   ....[24]....
        /*0db4*/ 	.word	0x0000a140
        /*0db8*/ 	.word	0x00000059
        /*0dbc*/ 	.word	0x00038890
        /*0dc0*/ 	.short	0x010a
        /*0dc2*/ 	.byte	0x3f
	.zero		1


	//   ....[25]....
        /*0dc4*/ 	.word	0x0000a940
        /*0dc8*/ 	.word	0x0000000b
        /*0dcc*/ 	.word	0x00000000
        /*0dd0*/ 	.short	0x0101
        /*0dd2*/ 	.byte	0x3f
	.zero		1


	//   ....[26]....
        /*0dd4*/ 	.word	0x0000a980
        /*0dd8*/ 	.word	0x00000059
        /*0ddc*/ 	.word	0x000388b0
        /*0de0*/ 	.short	0x010a
        /*0de2*/ 	.byte	0x3f
	.zero		1


	//   ....[27]....
        /*0de4*/ 	.word	0x0000b0d0
        /*0de8*/ 	.word	0x00000059
        /*0dec*/ 	.word	0x00000000
        /*0df0*/ 	.short	0x0101
        /*0df2*/ 	.byte	0x3f
	.zero		1


	//   ....[28]....
        /*0df4*/ 	.word	0x0000b8a0
        /*0df8*/ 	.word	0x00000016
        /*0dfc*/ 	.word	0x00038800
        /*0e00*/ 	.short	0x010a
        /*0e02*/ 	.byte	0x3f
	.zero		1


	//   ....[29]....
        /*0e04*/ 	.word	0x0000b8f0
        /*0e08*/ 	.word	0x00000016
        /*0e0c*/ 	.word	0x00038800
        /*0e10*/ 	.short	0x010a
        /*0e12*/ 	.byte	0x3f
	.zero		1


	//   ....[30]....
        /*0e14*/ 	.word	0x0000c120
        /*0e18*/ 	.word	0x00000016
        /*0e1c*/ 	.word	0x00038800
        /*0e20*/ 	.short	0x010a
        /*0e22*/ 	.byte	0x3f
	.zero		1


	//   ....[31]....
        /*0e24*/ 	.word	0x0000f2c0
        /*0e28*/ 	.word	0x00000016
        /*0e2c*/ 	.word	0x00038800
        /*0e30*/ 	.short	0x010a
        /*0e32*/ 	.byte	0x3f
	.zero		1


	//   ....[32]....
        /*0e34*/ 	.word	0x00012920
        /*0e38*/ 	.word	0x00000000
        /*0e3c*/ 	.word	0x00038830
        /*0e40*/ 	.short	0x010a
        /*0e42*/ 	.byte	0x3f
	.zero		1


	//   ....[33]....
        /*0e44*/ 	.word	0x00012970
        /*0e48*/ 	.word	0x00000000
        /*0e4c*/ 	.word	0x00038830
        /*0e50*/ 	.short	0x010a
        /*0e52*/ 	.byte	0x3f
	.zero		1


	//   ....[34]....
        /*0e54*/ 	.word	0x00016840
        /*0e58*/ 	.word	0x00000000
        /*0e5c*/ 	.word	0x00000000
        /*0e60*/ 	.short	0x0101
        /*0e62*/ 	.byte	0x3f
	.zero		1


	//   ....[35]....
        /*0e64*/ 	.word	0x000177a0
        /*0e68*/ 	.word	0x00000009
        /*0e6c*/ 	.word	0x00038830
        /*0e70*/ 	.short	0x010a
        /*0e72*/ 	.byte	0x3f
	.zero		1


	//   ....[36]....
        /*0e74*/ 	.word	0x00017830
        /*0e78*/ 	.word	0x00000009
        /*0e7c*/ 	.word	0x00038830
        /*0e80*/ 	.short	0x010a
        /*0e82*/ 	.byte	0x3f
	.zero		1


	//   ....[37]....
        /*0e84*/ 	.word	0x0001af40
        /*0e88*/ 	.word	0x00000006
        /*0e8c*/ 	.word	0x00038850
        /*0e90*/ 	.short	0x010a
        /*0e92*/ 	.byte	0x3f
	.zero		1


	//   ....[38]....
        /*0e94*/ 	.word	0x0001af90
        /*0e98*/ 	.word	0x00000006
        /*0e9c*/ 	.word	0x00038850
        /*0ea0*/ 	.short	0x010a
        /*0ea2*/ 	.byte	0x3f
	.zero		1


	//   ....[39]....
        /*0ea4*/ 	.word	0x0001baf0
        /*0ea8*/ 	.word	0x000000a1
        /*0eac*/ 	.word	0x00000000
        /*0eb0*/ 	.short	0x0101
        /*0eb2*/ 	.byte	0x3f
	.zero		1


	//   ....[40]....
        /*0eb4*/ 	.word	0x0001be90
        /*0eb8*/ 	.word	0x00000006
        /*0ebc*/ 	.word	0x00000000
        /*0ec0*/ 	.short	0x0101
        /*0ec2*/ 	.byte	0x3f
	.zero		1


	//   ....[41]....
        /*0ec4*/ 	.word	0x0001c850
        /*0ec8*/ 	.word	0x00000008
        /*0ecc*/ 	.word	0x00038850
        /*0ed0*/ 	.short	0x010a
        /*0ed2*/ 	.byte	0x3f
	.zero		1


	//   ....[42]....
        /*0ed4*/ 	.word	0x0001c8f0
        /*0ed8*/ 	.word	0x00000008
        /*0edc*/ 	.word	0x00038850
        /*0ee0*/ 	.short	0x010a
        /*0ee2*/ 	.byte	0x3f
	.zero		1


	//   ....[43]....
        /*0ee4*/ 	.word	0x0001d5a0
        /*0ee8*/ 	.word	0x00000005
        /*0eec*/ 	.word	0x00000000
        /*0ef0*/ 	.short	0x0101
        /*0ef2*/ 	.byte	0x3f
	.zero		1


	//   ....[44]....
        /*0ef4*/ 	.word	0x0001f1f0
        /*0ef8*/ 	.word	0x00000000
        /*0efc*/ 	.word	0x00000000
        /*0f00*/ 	.short	0x0101
        /*0f02*/ 	.byte	0x3f
	.zero		1


	//   ....[45]....
        /*0f04*/ 	.word	0x000218d0
        /*0f08*/ 	.word	0x00000016
        /*0f0c*/ 	.word	0x00038820
        /*0f10*/ 	.short	0x010a
        /*0f12*/ 	.byte	0x3f
	.zero		1


	//   ....[46]....
        /*0f14*/ 	.word	0x00021960
        /*0f18*/ 	.word	0x00000009
        /*0f1c*/ 	.word	0x000388a0
        /*0f20*/ 	.short	0x010a
        /*0f22*/ 	.byte	0x3f
	.zero		1


	//   ....[47]....
        /*0f24*/ 	.word	0x00021eb0
        /*0f28*/ 	.word	0x00000009
        /*0f2c*/ 	.word	0x000388c0
        /*0f30*/ 	.short	0x010a
        /*0f32*/ 	.byte	0x3f
	.zero		1


	//   ....[48]....
        /*0f34*/ 	.word	0x000224b0
        /*0f38*/ 	.word	0x00000008
        /*0f3c*/ 	.word	0x000388a0
        /*0f40*/ 	.short	0x010a
        /*0f42*/ 	.byte	0x3f
	.zero		1


	//   ....[49]....
        /*0f44*/ 	.word	0x000229f0
        /*0f48*/ 	.word	0x00000008
        /*0f4c*/ 	.word	0x000388c0
        /*0f50*/ 	.short	0x010a
        /*0f52*/ 	.byte	0x3f
	.zero		1


	//   ....[50]....
        /*0f54*/ 	.word	0x00023a60
        /*0f58*/ 	.word	0x00000005
        /*0f5c*/ 	.word	0x00038840
        /*0f60*/ 	.short	0x010a
        /*0f62*/ 	.byte	0x3f
	.zero		1


	//   ....[51]....
        /*0f64*/ 	.word	0x00024090
        /*0f68*/ 	.word	0x00000005
        /*0f6c*/ 	.word	0x00038830
        /*0f70*/ 	.short	0x0107
        /*0f72*/ 	.byte	0x3f
	.zero		1


	//   ....[52]....
        /*0f74*/ 	.word	0x00024170
        /*0f78*/ 	.word	0x00000005
        /*0f7c*/ 	.word	0x00038830
        /*0f80*/ 	.short	0x0101
        /*0f82*/ 	.byte	0x3f
	.zero		1


	//   ....[53]....
        /*0f84*/ 	.word	0x00024dd0
        /*0f88*/ 	.word	0x00000016
        /*0f8c*/ 	.word	0x00038800
        /*0f90*/ 	.short	0x0107
        /*0f92*/ 	.byte	0x3f
	.zero		1


	//   ....[54]....
        /*0f94*/ 	.word	0x00024ed0
        /*0f98*/ 	.word	0x00000016
        /*0f9c*/ 	.word	0x00038800
        /*0fa0*/ 	.short	0x0101
        /*0fa2*/ 	.byte	0x3f
	.zero		1


	//   ....[55]....
        /*0fa4*/ 	.word	0x00024ef0
        /*0fa8*/ 	.word	0x00000016
        /*0fac*/ 	.word	0x00038820
        /*0fb0*/ 	.short	0x010a
        /*0fb2*/ 	.byte	0x3f
	.zero		1


	//   ....[56]....
        /*0fb4*/ 	.word	0x00025320
        /*0fb8*/ 	.word	0x00000006
        /*0fbc*/ 	.word	0x00038840
        /*0fc0*/ 	.short	0x010a
        /*0fc2*/ 	.byte	0x3f
	.zero		1


	//   ....[57]....
        /*0fc4*/ 	.word	0x000258c0
        /*0fc8*/ 	.word	0x00000006
        /*0fcc*/ 	.word	0x00038830
        /*0fd0*/ 	.short	0x0107
        /*0fd2*/ 	.byte	0x3f
	.zero		1


	//   ....[58]....
        /*0fd4*/ 	.word	0x00025980
        /*0fd8*/ 	.word	0x00000006
        /*0fdc*/ 	.word	0x00038830
        /*0fe0*/ 	.short	0x0101
        /*0fe2*/ 	.byte	0x3f
	.zero		1


	//   ....[59]....
        /*0fe4*/ 	.word	0x000259e0
        /*0fe8*/ 	.word	0x00000006
        /*0fec*/ 	.word	0x00038860
        /*0ff0*/ 	.short	0x010a
        /*0ff2*/ 	.byte	0x3f
	.zero		1


	//   ....[60]....
        /*0ff4*/ 	.word	0x00025ef0
        /*0ff8*/ 	.word	0x00000006
        /*0ffc*/ 	.word	0x00038850
        /*1000*/ 	.short	0x0107
        /*1002*/ 	.byte	0x3f
	.zero		1


	//   ....[61]....
        /*1004*/ 	.word	0x000260d0
        /*1008*/ 	.word	0x00000006
        /*100c*/ 	.word	0x00038850
        /*1010*/ 	.short	0x0101
        /*1012*/ 	.byte	0x3f
	.zero		1


	//   ....[62]....
        /*1014*/ 	.word	0x000262f0
        /*1018*/ 	.word	0x00000004
        /*101c*/ 	.word	0x00038860
        /*1020*/ 	.short	0x010a
        /*1022*/ 	.byte	0x3f
	.zero		1


	//   ....[63]....
        /*1024*/ 	.word	0x00026860
        /*1028*/ 	.word	0x00000004
        /*102c*/ 	.word	0x00038850
        /*1030*/ 	.short	0x0107
        /*1032*/ 	.byte	0x3f
	.zero		1


	//   ....[64]....
        /*1034*/ 	.word	0x00026920
        /*1038*/ 	.word	0x00000004
        /*103c*/ 	.word	0x00038850
        /*1040*/ 	.short	0x0101
        /*1042*/ 	.byte	0x3f
	.zero		1


	//   ....[65]....
        /*1044*/ 	.word	0x00027440
        /*1048*/ 	.word	0x00000005
        /*104c*/ 	.word	0x00038820
        /*1050*/ 	.short	0x010a
        /*1052*/ 	.byte	0x3f
	.zero		1


	//   ....[66]....
        /*1054*/ 	.word	0x000275b0
        /*1058*/ 	.word	0x00000003
        /*105c*/ 	.word	0x00038840
        /*1060*/ 	.short	0x010a
        /*1062*/ 	.byte	0x3f
	.zero		1


	//   ....[67]....
        /*1064*/ 	.word	0x00027650
        /*1068*/ 	.word	0x0000001b
        /*106c*/ 	.word	0x00038840
        /*1070*/ 	.short	0x010a
        /*1072*/ 	.byte	0x3f
	.zero		1


	//   ....[68]....
        /*1074*/ 	.word	0x00027690
        /*1078*/ 	.word	0x00000003
        /*107c*/ 	.word	0x00038860
        /*1080*/ 	.short	0x010a
        /*1082*/ 	.byte	0x3f
	.zero		1


	//   ....[69]....
        /*1084*/ 	.word	0x000276d0
        /*1088*/ 	.word	0x0000001b
        /*108c*/ 	.word	0x00038860
        /*1090*/ 	.short	0x010a
        /*1092*/ 	.byte	0x3f
	.zero		1


	//   ....[70]....
        /*1094*/ 	.word	0x00027730
        /*1098*/ 	.word	0x00000059
        /*109c*/ 	.word	0x00038890
        /*10a0*/ 	.short	0x010a
        /*10a2*/ 	.byte	0x3f
	.zero		1


	//   ....[71]....
        /*10a4*/ 	.word	0x00027b10
        /*10a8*/ 	.word	0x00000059
        /*10ac*/ 	.word	0x00038890
        /*10b0*/ 	.short	0x010a
        /*10b2*/ 	.byte	0x3f
	.zero		1


	//   ....[72]....
        /*10b4*/ 	.word	0x00027ef0
        /*10b8*/ 	.word	0x00000059
        /*10bc*/ 	.word	0x00038890
        /*10c0*/ 	.short	0x010a
        /*10c2*/ 	.byte	0x3f
	.zero		1


	//   ....[73]....
        /*10c4*/ 	.word	0x000282d0
        /*10c8*/ 	.word	0x00000059
        /*10cc*/ 	.word	0x000388b0
        /*10d0*/ 	.short	0x010a
        /*10d2*/ 	.byte	0x3f
	.zero		1


	//   ....[74]....
        /*10d4*/ 	.word	0x000284e0
        /*10d8*/ 	.word	0x00000016
        /*10dc*/ 	.word	0x00038800
        /*10e0*/ 	.short	0x010a
        /*10e2*/ 	.byte	0x3f
	.zero		1


	//   ....[75]....
        /*10e4*/ 	.word	0x00028700
        /*10e8*/ 	.word	0x00000016
        /*10ec*/ 	.word	0x00038800
        /*10f0*/ 	.short	0x010a
        /*10f2*/ 	.byte	0x3f
	.zero		1


	//   ....[76]....
        /*10f4*/ 	.word	0x00028750
        /*10f8*/ 	.word	0x00000000
        /*10fc*/ 	.word	0x00038830
        /*1100*/ 	.short	0x010a
        /*1102*/ 	.byte	0x3f
	.zero		1


	//   ....[77]....
        /*1104*/ 	.word	0x000287a0
        /*1108*/ 	.word	0x00000009
        /*110c*/ 	.word	0x00038830
        /*1110*/ 	.short	0x010a
        /*1112*/ 	.byte	0x3f
	.zero		1


	//   ....[78]....
        /*1114*/ 	.word	0x000287f0
        /*1118*/ 	.word	0x00000006
        /*111c*/ 	.word	0x00038850
        /*1120*/ 	.short	0x010a
        /*1122*/ 	.byte	0x3f
	.zero		1


	//   ....[79]....
        /*1124*/ 	.word	0x00028840
        /*1128*/ 	.word	0x00000008
        /*112c*/ 	.word	0x00038850
        /*1130*/ 	.short	0x010a
        /*1132*/ 	.byte	0x3f
	.zero		1


	//   ....[80]....
        /*1134*/ 	.word	0x000289e0
        /*1138*/ 	.word	0x00000016
        /*113c*/ 	.word	0x00038820
        /*1140*/ 	.short	0x010a
        /*1142*/ 	.byte	0x3f
	.zero		1


	//   ....[81]....
        /*1144*/ 	.word	0x00028a30
        /*1148*/ 	.word	0x00000009
        /*114c*/ 	.word	0x000388a0
        /*1150*/ 	.short	0x010a
        /*1152*/ 	.byte	0x3f
	.zero		1


	//   ....[82]....
        /*1154*/ 	.word	0x00028a80
        /*1158*/ 	.word	0x00000009
        /*115c*/ 	.word	0x000388c0
        /*1160*/ 	.short	0x010a
        /*1162*/ 	.byte	0x3f
	.zero		1


	//   ....[83]....
        /*1164*/ 	.word	0x00028ad0
        /*1168*/ 	.word	0x00000008
        /*116c*/ 	.word	0x000388a0
        /*1170*/ 	.short	0x010a
        /*1172*/ 	.byte	0x3f
	.zero		1


	//   ....[84]....
        /*1174*/ 	.word	0x00028b20
        /*1178*/ 	.word	0x00000008
        /*117c*/ 	.word	0x000388c0
        /*1180*/ 	.short	0x010a
        /*1182*/ 	.byte	0x3f
	.zero		1


	//   ....[85]....
        /*1184*/ 	.word	0x00028c40
        /*1188*/ 	.word	0x00000005
        /*118c*/ 	.word	0x00038840
        /*1190*/ 	.short	0x010a
        /*1192*/ 	.byte	0x3f
	.zero		1


	//   ....[86]....
        /*1194*/ 	.word	0x00029fa0
        /*1198*/ 	.word	0x00000016
        /*119c*/ 	.word	0x00038820
        /*11a0*/ 	.short	0x010a
        /*11a2*/ 	.byte	0x3f
	.zero		1


	//   ....[87]....
        /*11a4*/ 	.word	0x00029ff0
        /*11a8*/ 	.word	0x00000006
        /*11ac*/ 	.word	0x00038840
        /*11b0*/ 	.short	0x010a
        /*11b2*/ 	.byte	0x3f
	.zero		1


	//   ....[88]....
        /*11b4*/ 	.word	0x0002a790
        /*11b8*/ 	.word	0x00000006
        /*11bc*/ 	.word	0x00038860
        /*11c0*/ 	.short	0x010a
        /*11c2*/ 	.byte	0x3f
	.zero		1


	//   ....[89]....
        /*11c4*/ 	.word	0x0002af60
        /*11c8*/ 	.word	0x00000004
        /*11cc*/ 	.word	0x00038860
        /*11d0*/ 	.short	0x010a
        /*11d2*/ 	.byte	0x3f
	.zero		1


	//   ....[90]....
        /*11d4*/ 	.word	0x0002c0b0
        /*11d8*/ 	.word	0x00000005
        /*11dc*/ 	.word	0x00038820
        /*11e0*/ 	.short	0x010a
        /*11e2*/ 	.byte	0x3f
	.zero		1


	//   ....[91]....
        /*11e4*/ 	.word	0x0002c250
        /*11e8*/ 	.word	0x00000003
        /*11ec*/ 	.word	0x00038840
        /*11f0*/ 	.short	0x010a
        /*11f2*/ 	.byte	0x3f
	.zero		1


	//   ....[92]....
        /*11f4*/ 	.word	0x0002c2a0
        /*11f8*/ 	.word	0x0000001b
        /*11fc*/ 	.word	0x00038840
        /*1200*/ 	.short	0x010a
        /*1202*/ 	.byte	0x3f
	.zero		1


	//   ....[93]....
        /*1204*/ 	.word	0x0002c2f0
        /*1208*/ 	.word	0x00000003
        /*120c*/ 	.word	0x00038860
        /*1210*/ 	.short	0x010a
        /*1212*/ 	.byte	0x3f
	.zero		1


	//----- nvinfo : EIATTR_NUM_MBARRIERS
	.align		4
.L_389:
        /*1214*/ 	.byte	0x03, 0x38
        /*1216*/ 	.short	0x0016


	//----- nvinfo : EIATTR_EXIT_INSTR_OFFSETS
	.align		4
        /*1218*/ 	.byte	0x04, 0x1c
        /*121a*/ 	.short	(.L_391 - .L_390)


	//   ....[0]....
.L_390:
        /*121c*/ 	.word	0x00027720


	//----- nvinfo : EIATTR_MAX_THREADS
	.align		4
.L_391:
        /*1220*/ 	.byte	0x04, 0x05
        /*1222*/ 	.short	(.L_393 - .L_392)
.L_392:
        /*1224*/ 	.word	0x00000180
        /*1228*/ 	.word	0x00000001
        /*122c*/ 	.word	0x00000001


	//----- nvinfo : EIATTR_CRS_STACK_SIZE
	.align		4
.L_393:
        /*1230*/ 	.byte	0x04, 0x1e
        /*1232*/ 	.short	(.L_395 - .L_394)
.L_394:
        /*1234*/ 	.word	0x00000000


	//----- nvinfo : EIATTR_CBANK_PARAM_SIZE
	.align		4
.L_395:
        /*1238*/ 	.byte	0x03, 0x19
        /*123a*/ 	.short	0x0af0


	//----- nvinfo : EIATTR_PARAM_CBANK
	.align		4
        /*123c*/ 	.byte	0x04, 0x0a
        /*123e*/ 	.short	(.L_397 - .L_396)
	.align		4
.L_396:
        /*1240*/ 	.word	index@(.nv.constant0._ZN7cutlass13device_kernelIN5flash11enable_sm90INS1_16FlashAttnFwdSm90INS1_25CollectiveMainloopFwdSm90ILi2EN4cute5tupleIJNS5_1CILi1EEES8_S8_EEENS6_IJNS7_ILi128EEENS7_ILi80EEENS7_ILi256EEEEEELi256ENS_10bfloat16_tEfNS_4arch4Sm90ELb0ELb0ELb0ELb1ELb1ELb1ELb0ELb1ELb1ELb1ELb0ELb0EEENS1_21CollectiveEpilogueFwdINS6_IJSA_SC_SB_EEES9_SE_SG_Li256ELb1ELb1ELb0ELb0EEENS1_36VarlenDynamicPersistentTileSchedulerILi128ELi80ELi256ELi128ELb0ELb1ELb1ELb0ELb1ELb1EEEEEEEEEvNT_6ParamsE)
        /*1244*/ 	.short	0x0210
        /*1246*/ 	.short	0x0af0


	//----- nvinfo : EIATTR_SW_WAR
	.align		4
.L_397:
        /*1248*/ 	.byte	0x04, 0x36
        /*124a*/ 	.short	(.L_399 - .L_398)
.L_398:
        /*124c*/ 	.word	0x00000008
.L_399:


//--------------------- .nv.info._ZN7cutlass13device_kernelIN5flash11enable_sm90INS1_16FlashAttnFwdSm90INS1_25CollectiveMainloopFwdSm90ILi2EN4cute5tupleIJNS5_1CILi1EEES8_S8_EEENS6_IJNS7_ILi128EEENS7_ILi64EEENS7_ILi256EEEEEELi256ENS_10bfloat16_tEfNS_4arch4Sm90ELb0ELb1ELb0ELb0ELb1ELb0ELb0ELb1ELb1ELb1ELb0ELb0EEENS1_21CollectiveEpilogueFwdINS6_IJSA_SC_SB_EEES9_SE_SG_Li256ELb0ELb1ELb0ELb0EEENS1_30DynamicPersistentTileSchedulerILi256ELi128ELb0ELb1ELb1EEEEEEEEEvNT_6ParamsE --------------------------
	.section	.nv.info._ZN7cutlass13device_kernelIN5flash11enable_sm90INS1_16FlashAttnFwdSm90INS1_25CollectiveMainloopFwdSm90ILi2EN4cute5tupleIJNS5_1CILi1EEES8_S8_EEENS6_IJNS7_ILi128EEENS7_ILi64EEENS7_ILi256EEEEEELi256ENS_10bfloat16_tEfNS_4arch4Sm90ELb0ELb1ELb0ELb0ELb1ELb0ELb0ELb1ELb1ELb1ELb0ELb0EEENS1_21CollectiveEpilogueFwdINS6_IJSA_SC_SB_EEES9_SE_SG_Li256ELb0ELb1ELb0ELb0EEENS1_30DynamicPersistentTileSchedulerILi256ELi128ELb0ELb1ELb1EEEEEEEEEvNT_6ParamsE,"",@"SHT_CUDA_INFO"
	.sectionflags	@""
	.align	4


	//----- nvinfo : EIATTR_CUDA_API_VERSION
	.align		4
        /*0000*/ 	.byte	0x04, 0x37
        /*0002*/ 	.short	(.L_401 - .L_400)
.L_400:
        /*0004*/ 	.word	0x00000082


	//----- nvinfo : EIATTR_KPARAM_INFO
	.align		4
.L_401:
        /*0008*/ 	.byte	0x04, 0x17
        /*000a*/ 	.short	(.L_403 - .L_402)
.L_402:
        /*000c*/ 	.word	0x00000000
        /*0010*/ 	.short	0x0000
        /*0012*/ 	.short	0x0070
        /*0014*/ 	.byte	0x00, 0xf0, 0x01, 0x2a


	//----- nvinfo : EIATTR_SPARSE_MMA_MASK
	.align		4
.L_403:
        /*0018*/ 	.byte	0x03, 0x50
        /*001a*/ 	.short	0x0000


	//----- nvinfo : EIATTR_MAXREG_COUNT
	.align		4
        /*001c*/ 	.byte	0x03, 0x1b
        /*001e*/ 	.short	0x00a8


	//----- nvinfo : EIATTR_NUM_BARRIERS
	.align		4
        /*0020*/ 	.byte	0x02, 0x4c
        /*0022*/ 	.byte	0x09
	.zero		1


	//----- nvinfo : EIATTR_EXTERNS
	.align		4
        /*0024*/ 	.byte	0x04, 0x0f
        /*0026*/ 	.short	(.L_405 - .L_404)


	//   ....[0]....
	.align		4
.L_404:
        /*0028*/ 	.word	index@(__assertfail)


	//----- nvinfo : EIATTR_ANNOTATIONS
	.align		4
.L_405:
        /*002c*/ 	.byte	0x04, 0x55
        /*002e*/ 	.short	(.L_407 - .L_406)


	//   ....[0]....
.L_406:
        /*0030*/ 	.word	0x00000001
        /*0034*/ 	.byte	0xa0, 0x08, 0x00, 0x00, 0x01, 0x00, 0x00, 0x00, 0x60, 0x09, 0x00, 0x00, 0x01, 0x00, 0x00, 0x00
        /*0044*/ 	.byte	0xc0, 0xf4, 0x00, 0x00, 0x01, 0x00, 0x00, 0x00, 0x60, 0xf5, 0x00, 0x00, 0x01, 0x00, 0x00, 0x00
        /*0054*/ 	.byte	0x10, 0xf6, 0x00, 0x00, 0x01, 0x00, 0x00, 0x00, 0xe0, 0x1c, 0x01, 0x00, 0x01, 0x00, 0x00, 0x00
        /*0064*/ 	.byte	0x00, 0x1d, 0x01, 0x00, 0x01, 0x00, 0x00, 0x00, 0xf0, 0x34, 0x01, 0x00, 0x01, 0x00, 0x00, 0x00
        /*0074*/ 	.byte	0x90, 0x36, 0x01, 0x00


	//----- nvinfo : EIATTR_MERCURY_ISA_VERSION
	.align		4
.L_407:
        /*0078*/ 	.byte	0x03, 0x5f
        /*007a*/ 	.short	0x0101


	//----- nvinfo : EIATTR_INT_WARP_WIDE_INSTR_OFFSETS
	.align		4
        /*007c*/ 	.byte	0x04, 0x31
        /*007e*/ 	.short	(.L_409 - .L_408)


	//   ....[0]....
.L_408:
        /*0080*/ 	.word	0x000000c0


	//   ....[1]....
        /*0084*/ 	.word	0x000000d0


	//   ....[2]....
        /*0088*/ 	.word	0x00000170


	//   ....[3]....
        /*008c*/ 	.word	0x00010280


	//   ....[4]....
        /*0090*/ 	.word	0x00010310


	//   ....[5]....
        /*0094*/ 	.word	0x00012cf0


	//   ....[6]....
        /*0098*/ 	.word	0x00012d80


	//----- nvinfo : EIATTR_COOP_GROUP_MASK_REGIDS
	.align		4
.L_409:
        /*009c*/ 	.byte	0x04, 0x29
        /*009e*/ 	.short	(.L_411 - .L_410)


	//   ....[0]....
.L_410:
        /*00a0*/ 	.word	0xffffffff


	//   ....[1]....
        /*00a4*/ 	.word	0xffffffff


	//   ....[2]....
        /*00a8*/ 	.word	0xffffffff


	//   ....[3]....
        /*00ac*/ 	.word	0xffffffff


	//   ....[4]....
        /*00b0*/ 	.word	0xffffffff


	//   ....[5]....
        /*00b4*/ 	.word	0xffffffff


	//   ....[6]....
        /*00b8*/ 	.word	0xffffffff


	//   ....[7]....
        /*00bc*/ 	.word	0xffffffff


	//   ....[8]....
        /*00c0*/ 	.word	0xffffffff


	//   ....[9]....
        /*00c4*/ 	.word	0xffffffff


	//   ....[10]....
        /*00c8*/ 	.word	0xffffffff


	//   ....[11]....
        /*00cc*/ 	.word	0xffffffff


	//   ....[12]....
        /*00d0*/ 	.word	0xffffffff


	//   ....[13]....
        /*00d4*/ 	.word	0xffffffff


	//   ....[14]....
        /*00d8*/ 	.word	0xffffffff


	//   ....[15]....
        /*00dc*/ 	.word	0xffffffff


	//   ....[16]....
        /*00e0*/ 	.word	0xffffffff


	//   ....[17]....
        /*00e4*/ 	.word	0xffffffff


	//   ....[18]....
        /*00e8*/ 	.word	0xffffffff


	//   ....[19]....
        /*00ec*/ 	.word	0xffffffff


	//   ....[20]....
        /*00f0*/ 	.word	0xffffffff


	//   ....[21]....
        /*00f4*/ 	.word	0xffffffff


	//   ....[22]....
        /*00f8*/ 	.word	0xffffffff


	//   ....[23]....
        /*00fc*/ 	.word	0xffffffff


	//   ....[24]....
        /*0100*/ 	.word	0xffffffff


	//   ....[25]....
        /*0104*/ 	.word	0xffffffff


	//   ....[26]....
        /*0108*/ 	.word	0xffffffff


	//   ....[27]....
        /*010c*/ 	.word	0xffffffff


	//   ....[28]....
        /*0110*/ 	.word	0xffffffff


	//   ....[29]....
        /*0114*/ 	.word	0xffffffff


	//   ....[30]....
        /*0118*/ 	.word	0xffffffff


	//   ....[31]....
        /*011c*/ 	.word	0xffffffff


	//   ....[32]....
        /*0120*/ 	.word	0xffffffff


	//   ....[33]....
        /*0124*/ 	.word	0xffffffff


	//   ....[34]....
        /*0128*/ 	.word	0xffffffff


	//   ....[35]....
        /*012c*/ 	.word	0xffffffff


	//   ....[36]....
        /*0130*/ 	.word	0xffffffff


	//   ....[37]....
        /*0134*/ 	.word	0xffffffff


	//   ....[38]....
        /*0138*/ 	.word	0xffffffff


	//   ....[39]....
        /*013c*/ 	.word	0xffffffff


	//   ....[40]....
        /*0140*/ 	.word	0xffffffff


	//   ....[41]....
        /*0144*/ 	.word	0xffffffff


	//   ....[42]....
        /*0148*/ 	.word	0xffffffff


	//   ....[43]....
        /*014c*/ 	.word	0xffffffff


	//   ....[44]....
        /*0150*/ 	.word	0xffffffff


	//   ....[45]....
        /*0154*/ 	.word	0xffffffff


	//   ....[46]....
        /*0158*/ 	.word	0xffffffff


	//   ....[47]....
        /*015c*/ 	.word	0xffffffff


	//   ....[48]....
        /*0160*/ 	.word	0xffffffff


	//   ....[49]....
        /*0164*/ 	.word	0xffffffff


	//   ....[50]....
        /*0168*/ 	.word	0xffffffff


	//   ....[51]....
        /*016c*/ 	.word	0xffffffff


	//   ....[52]....
        /*0170*/ 	.word	0xffffffff


	//   ....[53]....
        /*0174*/ 	.word	0xffffffff


	//   ....[54]....
        /*0178*/ 	.word	0xffffffff


	//   ....[55]....
        /*017c*/ 	.word	0xffffffff


	//   ....[56]....
        /*0180*/ 	.word	0xffffffff


	//   ....[57]....
        /*0184*/ 	.word	0xffffffff


	//   ....[58]....
        /*0188*/ 	.word	0xffffffff


	//   ....[59]....
        /*018c*/ 	.word	0xffffffff


	//   ....[60]....
        /*0190*/ 	.word	0xffffffff


	//   ....[61]....
        /*0194*/ 	.word	0xffffffff


	//   ....[62]....
        /*0198*/ 	.word	0xffffffff


	//   ....[63]....
        /*019c*/ 	.word	0xffffffff


	//   ....[64]....
        /*01a0*/ 	.word	0xffffffff


	//   ....[65]....
        /*01a4*/ 	.word	0xffffffff


	//   ....[66]....
        /*01a8*/ 	.word	0xffffffff


	//   ....[67]....
        /*01ac*/ 	.word	0xffffffff


	//   ....[68]....
        /*01b0*/ 	.word	0xffffffff


	//   ....[69]....
        /*01b4*/ 	.word	0xffffffff


	//   ....[70]....
        /*01b8*/ 	.word	0xffffffff


	//   ....[71]....
        /*01bc*/ 	.word	0xffffffff


	//   ....[72]....
        /*01c0*/ 	.word	0xffffffff


	//   ....[73]....
        /*01c4*/ 	.word	0xffffffff


	//   ....[74]....
        /*01c8*/ 	.word	0xffffffff


	//   ....[75]....
        /*01cc*/ 	.word	0xffffffff


	//   ....[76]....
        /*01d0*/ 	.word	0xffffffff


	//   ....[77]....
        /*01d4*/ 	.word	0xffffffff


	//   ....[78]....
        /*01d8*/ 	.word	0xffffffff


	//   ....[79]....
        /*01dc*/ 	.word	0xffffffff


	//   ....[80]....
        /*01e0*/ 	.word	0xffffffff


	//   ....[81]....
        /*01e4*/ 	.word	0xffffffff


	//   ....[82]....
        /*01e8*/ 	.word	0xffffffff


	//   ....[83]....
        /*01ec*/ 	.word	0xffffffff


	//   ....[84]....
        /*01f0*/ 	.word	0xffffffff


	//   ....[85]....
        /*01f4*/ 	.word	0xffffffff


	//   ....[86]....
        /*01f8*/ 	.word	0xffffffff


	//   ....[87]....
        /*01fc*/ 	.word	0xffffffff


	//   ....[88]....
        /*0200*/ 	.word	0xffffffff


	//   ....[89]....
        /*0204*/ 	.word	0xffffffff


	//   ....[90]....
        /*0208*/ 	.word	0xffffffff


	//   ....[91]....
        /*020c*/ 	.word	0xffffffff


	//   ....[92]....
        /*0210*/ 	.word	0xffffffff


	//   ....[93]....
        /*0214*/ 	.word	0xffffffff


	//   ....[94]....
        /*0218*/ 	.word	0xffffffff


	//   ....[95]....
        /*021c*/ 	.word	0xffffffff


	//   ....[96]....
        /*0220*/ 	.word	0xffffffff


	//   ....[97]....
        /*0224*/ 	.word	0xffffffff


	//   ....[98]....
        /*0228*/ 	.word	0xffffffff


	//   ....[99]....
        /*022c*/ 	.word	0xffffffff


	//   ....[100]....
        /*0230*/ 	.word	0xffffffff


	//   ....[101]....
        /*0234*/ 	.word	0xffffffff


	//   ....[102]....
        /*0238*/ 	.word	0xffffffff


	//   ....[103]....
        /*023c*/ 	.word	0xffffffff


	//   ....[104]....
        /*0240*/ 	.word	0x0500000f


	//   ....[105]....
        /*0244*/ 	.word	0x0500000f


	//   ....[106]....
        /*0248*/ 	.word	0x0500000f


	//   ....[107]....
        /*024c*/ 	.word	0x0500000f


	//   ....[108]....
        /*0250*/ 	.word	0x0500000f


	//   ....[109]....
        /*0254*/ 	.word	0x0500000f


	//   ....[110]....
        /*0258*/ 	.word	0x0500000f


	//   ....[111]....
        /*025c*/ 	.word	0x0500000f


	//   ....[112]....
        /*0260*/ 	.word	0x0500000f


	//   ....[113]....
        /*0264*/ 	.word	0x0500000f


	//   ....[114]....
        /*0268*/ 	.word	0x0500000f


	//   ....[115]....
        /*026c*/ 	.word	0x0500000f


	//   ....[116]....
        /*0270*/ 	.word	0x0500000f


	//   ....[117]....
        /*0274*/ 	.word	0x0500000f


	//   ....[118]....
        /*0278*/ 	.word	0x0500000f


	//   ....[119]....
        /*027c*/ 	.word	0x0500000f


	//   ....[120]....
        /*0280*/ 	.word	0x0500000f


	//   ....[121]....
        /*0284*/ 	.word	0x0500000f


	//   ....[122]....
        /*0288*/ 	.word	0x0500000f


	//   ....[123]....
        /*028c*/ 	.word	0x0500000f


	//   ....[124]....
        /*0290*/ 	.word	0x0500000f


	//   ....[125]....
        /*0294*/ 	.word	0x0500000f


	//   ....[126]....
        /*0298*/ 	.word	0x0500000f


	//   ....[127]....
        /*029c*/ 	.word	0x0500000f


	//   ....[128]....
        /*02a0*/ 	.word	0x0500000f


	//   ....[129]....
        /*02a4*/ 	.word	0x0500000f


	//   ....[130]....
        /*02a8*/ 	.word	0x0500000f


	//   ....[131]....
        /*02ac*/ 	.word	0x0500000f


	//   ....[132]....
        /*02b0*/ 	.word	0x0500000f


	//   ....[133]....
        /*02b4*/ 	.word	0x0500000f


	//   ....[134]....
        /*02b8*/ 	.word	0x0500000f


	//   ....[135]....
        /*02bc*/ 	.word	0x0500000f


	//   ....[136]....
        /*02c0*/ 	.word	0x0500000f


	//   ....[137]....
        /*02c4*/ 	.word	0x0500000f


	//   ....[138]....
        /*02c8*/ 	.word	0x0500000f


	//   ....[139]....
        /*02cc*/ 	.word	0x0500000f


	//   ....[140]....
        /*02d0*/ 	.word	0x0500000f


	//   ....[141]....
        /*02d4*/ 	.word	0x0500000f


	//   ....[142]....
        /*02d8*/ 	.word	0x0500000f


	//   ....[143]....
        /*02dc*/ 	.word	0x0500000f


	//   ....[144]....
        /*02e0*/ 	.word	0x0500000f


	//   ....[145]....
        /*02e4*/ 	.word	0x0500000f


	//   ....[146]....
        /*02e8*/ 	.word	0x0500000f


	//   ....[147]....
        /*02ec*/ 	.word	0x0500000f


	//   ....[148]....
        /*02f0*/ 	.word	0x0500000f


	//   ....[149]....
        /*02f4*/ 	.word	0x0500000f


	//   ....[150]....
        /*02f8*/ 	.word	0x0500000f


	//   ....[151]....
        /*02fc*/ 	.word	0x0500000f


	//   ....[152]....
        /*0300*/ 	.word	0x0500000f


	//   ....[153]....
        /*0304*/ 	.word	0x0500000f


	//   ....[154]....
        /*0308*/ 	.word	0x0500000f


	//----- nvinfo : EIATTR_COOP_GROUP_INSTR_OFFSETS
	.align		4
.L_411:
        /*030c*/ 	.byte	0x04, 0x28
        /*030e*/ 	.short	(.L_413 - .L_412)


	//   ....[0]....
.L_412:
        /*0310*/ 	.word	0x00000070


	//   ....[1]....
        /*0314*/ 	.word	0x000000b0


	//   ....[2]....
        /*0318*/ 	.word	0x000002d0


	//   ....[3]....
        /*031c*/ 	.word	0x00000430


	//   ....[4]....
        /*0320*/ 	.word	0x00000550


	//   ....[5]....
        /*0324*/ 	.word	0x000006b0


	//   ....[6]....
        /*0328*/ 	.word	0x000019c0


	//   ....[7]....
        /*032c*/ 	.word	0x00002790


	//   ....[8]....
        /*0330*/ 	.word	0x000029f0


	//   ....[9]....
        /*0334*/ 	.word	0x00003380


	//   ....[10]....
        /*0338*/ 	.word	0x000034d0


	//   ....[11]....
        /*033c*/ 	.word	0x00003830


	//   ....[12]....
        /*0340*/ 	.word	0x000038c0


	//   ....[13]....
        /*0344*/ 	.word	0x000057d0


	//   ....[14]....
        /*0348*/ 	.word	0x00005a10


	//   ....[15]....
        /*034c*/ 	.word	0x00006100


	//   ....[16]....
        /*0350*/ 	.word	0x00006200


	//   ....[17]....
        /*0354*/ 	.word	0x00006590


	//   ....[18]....
        /*0358*/ 	.word	0x000065f0


	//   ....[19]....
        /*035c*/ 	.word	0x000083d0


	//   ....[20]....
        /*0360*/ 	.word	0x000083e0


	//   ....[21]....
        /*0364*/ 	.word	0x00008410


	//   ....[22]....
        /*0368*/ 	.word	0x00008420


	//   ....[23]....
        /*036c*/ 	.word	0x0000a020


	//   ....[24]....
        /*0370*/ 	.word	0x0000a250


	//   ....[25]....
        /*0374*/ 	.word	0x0000a940


	//   ....[26]....
        /*0378*/ 	.word	0x0000aa40


	//   ....[27]....
        /*037c*/ 	.word	0x0000add0


	//   ....[28]....
        /*0380*/ 	.word	0x0000ae30


	//   ....[29]....
        /*0384*/ 	.word	0x0000be60


	//   ....[30]....
        /*0388*/ 	.word	0x0000be90


	//   ....[31]....
        /*038c*/ 	.word	0x0000bf50


	//   ....[32]....
        /*0390*/ 	.word	0x0000bf60


	//   ....[33]....
        /*0394*/ 	.word	0x0000dcf0


	//   ....[34]....
        /*0398*/ 	.word	0x0000dd20


	//   ....[35]....
        /*039c*/ 	.word	0x0000dd50


	//   ....[36]....
        /*03a0*/ 	.word	0x0000ddb0


	//   ....[37]....
        /*03a4*/ 	.word	0x0000e2a0


	//   ....[38]....
        /*03a8*/ 	.word	0x0000e2e0


	//   ....[39]....
        /*03ac*/ 	.word	0x0000e420


	//   ....[40]....
        /*03b0*/ 	.word	0x0000e440


	//   ....[41]....
        /*03b4*/ 	.word	0x0000e580


	//   ....[42]....
        /*03b8*/ 	.word	0x0000e5a0


	//   ....[43]....
        /*03bc*/ 	.word	0x0000e6f0


	//   ....[44]....
        /*03c0*/ 	.word	0x0000e710


	//   ....[45]....
        /*03c4*/ 	.word	0x0000ee90


	//   ....[46]....
        /*03c8*/ 	.word	0x0000eeb0


	//   ....[47]....
        /*03cc*/ 	.word	0x0000eff0


	//   ....[48]....
        /*03d0*/ 	.word	0x0000f010


	//   ....[49]....
        /*03d4*/ 	.word	0x0000f150


	//   ....[50]....
        /*03d8*/ 	.word	0x0000f170


	//   ....[51]....
        /*03dc*/ 	.word	0x0000f2c0


	//   ....[52]....
        /*03e0*/ 	.word	0x0000f2e0


	//   ....[53]....
        /*03e4*/ 	.word	0x0000f4f0


	//   ....[54]....
        /*03e8*/ 	.word	0x00010e00


	//   ....[55]....
        /*03ec*/ 	.word	0x00010e20


	//   ....[56]....
        /*03f0*/ 	.word	0x00010e30


	//   ....[57]....
        /*03f4*/ 	.word	0x00010e70


	//   ....[58]....
        /*03f8*/ 	.word	0x00010f10


	//   ....[59]....
        /*03fc*/ 	.word	0x00010f30


	//   ....[60]....
        /*0400*/ 	.word	0x00010fd0


	//   ....[61]....
        /*0404*/ 	.word	0x00010ff0


	//   ....[62]....
        /*0408*/ 	.word	0x00011660


	//   ....[63]....
        /*040c*/ 	.word	0x00011680


	//   ....[64]....
        /*0410*/ 	.word	0x000116b0


	//   ....[65]....
        /*0414*/ 	.word	0x000116f0


	//   ....[66]....
        /*0418*/ 	.word	0x00011780


	//   ....[67]....
        /*041c*/ 	.word	0x000117b0


	//   ....[68]....
        /*0420*/ 	.word	0x00011840


	//   ....[69]....
        /*0424*/ 	.word	0x00011870


	//   ....[70]....
        /*0428*/ 	.word	0x00011900


	//   ....[71]....
        /*042c*/ 	.word	0x00011920


	//   ....[72]....
        /*0430*/ 	.word	0x000119c0


	//   ....[73]....
        /*0434*/ 	.word	0x000119f0


	//   ....[74]....
        /*0438*/ 	.word	0x00011a80


	//   ....[75]....
        /*043c*/ 	.word	0x00011ab0


	//   ....[76]....
        /*0440*/ 	.word	0x00011b40


	//   ....[77]....
        /*0444*/ 	.word	0x00011b60


	//   ....[78]....
        /*0448*/ 	.word	0x000122b0


	//   ....[79]....
        /*044c*/ 	.word	0x000122e0


	//   ....[80]....
        /*0450*/ 	.word	0x000122f0


	//   ....[81]....
        /*0454*/ 	.word	0x00012310


	//   ....[82]....
        /*0458*/ 	.word	0x00012380


	//   ....[83]....
        /*045c*/ 	.word	0x000123a0


	//   ....[84]....
        /*0460*/ 	.word	0x00012400


	//   ....[85]....
        /*0464*/ 	.word	0x00012420


	//   ....[86]....
        /*0468*/ 	.word	0x000126f0


	//   ....[87]....
        /*046c*/ 	.word	0x00012710


	//   ....[88]....
        /*0470*/ 	.word	0x00012730


	//   ....[89]....
        /*0474*/ 	.word	0x000127d0


	//   ....[90]....
        /*0478*/ 	.word	0x000127f0


	//   ....[91]....
        /*047c*/ 	.word	0x00012890


	//   ....[92]....
        /*0480*/ 	.word	0x000128b0


	//   ....[93]....
        /*0484*/ 	.word	0x000128c0


	//   ....[94]....
        /*0488*/ 	.word	0x00012ee0


	//   ....[95]....
        /*048c*/ 	.word	0x00012f00


	//   ....[96]....
        /*0490*/ 	.word	0x00012f10


	//   ....[97]....
        /*0494*/ 	.word	0x00012f30


	//   ....[98]....
        /*0498*/ 	.word	0x00012ff0


	//   ....[99]....
        /*049c*/ 	.word	0x00013020


	//   ....[100]....
        /*04a0*/ 	.word	0x00013030


	//   ....[101]....
        /*04a4*/ 	.word	0x000130c0


	//   ....[102]....
        /*04a8*/ 	.word	0x00013430


	//   ....[103]....
        /*04ac*/ 	.word	0x00013610


	//   ....[104]....
        /*04b0*/ 	.word	0x00013c80


	//   ....[105]....
        /*04b4*/ 	.word	0x00013d60


	//   ....[106]....
        /*04b8*/ 	.word	0x00013e00


	//   ....[107]....
        /*04bc*/ 	.word	0x00013e80


	//   ....[108]....
        /*04c0*/ 	.word	0x00013f50


	//   ....[109]....
        /*04c4*/ 	.word	0x00013fe0


	//   ....[110]....
        /*04c8*/ 	.word	0x000140c0


	//   ....[111]....
        /*04cc*/ 	.word	0x00014140


	//   ....[112]....
        /*04d0*/ 	.word	0x00014220


	//   ....[113]....
        /*04d4*/ 	.word	0x000142b0


	//   ....[114]....
        /*04d8*/ 	.word	0x00014320


	//   ....[115]....
        /*04dc*/ 	.word	0x000143a0


	//   ....[116]....
        /*04e0*/ 	.word	0x00014470


	//   ....[117]....
        /*04e4*/ 	.word	0x000144e0


	//   ....[118]....
        /*04e8*/ 	.word	0x000145e0


	//   ....[119]....
        /*04ec*/ 	.word	0x00014660


	//   ....[120]....
        /*04f0*/ 	.word	0x00014750


	//   ....[121]....
        /*04f4*/ 	.word	0x000147c0


	//   ....[122]....
        /*04f8*/ 	.word	0x000148c0


	//   ....[123]....
        /*04fc*/ 	.word	0x00014930


	//   ....[124]....
        /*0500*/ 	.word	0x00014a30


	//   ....[125]....
        /*0504*/ 	.word	0x00014aa0


	//   ....[126]....
        /*0508*/ 	.word	0x00014ba0


	//   ....[127]....
        /*050c*/ 	.word	0x00014c10


	//   ....[128]....
        /*0510*/ 	.word	0x00014cf0


	//   ....[129]....
        /*0514*/ 	.word	0x00014e20


	//   ....[130]....
        /*0518*/ 	.word	0x00014ec0


	//   ....[131]....
        /*051c*/ 	.word	0x00014f30


	//   ....[132]....
        /*0520*/ 	.word	0x00015000


	//   ....[133]....
        /*0524*/ 	.word	0x00015060


	//   ....[134]....
        /*0528*/ 	.word	0x00015130


	//   ....[135]....
        /*052c*/ 	.word	0x00015190


	//   ....[136]....
        /*0530*/ 	.word	0x00015260


	//   ....[137]....
        /*0534*/ 	.word	0x00015340


	//   ....[138]....
        /*0538*/ 	.word	0x000153e0


	//   ....[139]....
        /*053c*/ 	.word	0x00015440


	//   ....[140]....
        /*0540*/ 	.word	0x00015550


	//   ....[141]....
        /*0544*/ 	.word	0x000155b0


	//   ....[142]....
        /*0548*/ 	.word	0x000156c0


	//   ....[143]....
        /*054c*/ 	.word	0x00015720


	//   ....[144]....
        /*0550*/ 	.word	0x000157e0


	//   ....[145]....
        /*0554*/ 	.word	0x00015940


	//   ....[146]....
        /*0558*/ 	.word	0x000159e0


	//   ....[147]....
        /*055c*/ 	.word	0x00015a40


	//   ....[148]....
        /*0560*/ 	.word	0x00015b10


	//   ....[149]....
        /*0564*/ 	.word	0x00015bf0


	//   ....[150]....
        /*0568*/ 	.word	0x00015cb0


	//   ....[151]....
        /*056c*/ 	.word	0x00015d90


	//   ....[152]....
        /*0570*/ 	.word	0x00015e50


	//   ....[153]....
        /*0574*/ 	.word	0x00015f60


	//   ....[154]....
        /*0578*/ 	.word	0x00016080


	//----- nvinfo : EIATTR_REG_RECONFIG
	.align		4
.L_413:
        /*057c*/ 	.byte	0x01, 0x54
	.zero		2


	//----- nvinfo : EIATTR_SYSCALL_OFFSETS
	.align		4
        /*0580*/ 	.byte	0x04, 0x46
        /*0582*/ 	.short	(.L_415 - .L_414)


	//   ....[0]....
.L_414:
        /*0584*/ 	.word	0x00001ba0


	//   ....[1]....
        /*0588*/ 	.word	0x00010470


	//   ....[2]....
        /*058c*/ 	.word	0x000105c0


	//   ....[3]....
        /*0590*/ 	.word	0x000106b0


	//   ....[4]....
        /*0594*/ 	.word	0x00011310


	//----- nvinfo : EIATTR_MBARRIER_INSTR_OFFSETS
	.align		4
.L_415:
        /*0598*/ 	.byte	0x04, 0x39
        /*059a*/ 	.short	(.L_417 - .L_416)


	//   ....[0]....
.L_416:
        /*059c*/ 	.word	0x00000180
        /*05a0*/ 	.word	0x000000ff
        /*05a4*/ 	.word	0x00030800
        /*05a8*/ 	.short	0x0100
        /*05aa*/ 	.byte	0x08
	.zero		1


	//   ....[1]....
        /*05ac*/ 	.word	0x00000190
        /*05b0*/ 	.word	0x000000ff
        /*05b4*/ 	.word	0x00030820
        /*05b8*/ 	.short	0x0100
        /*05ba*/ 	.byte	0x08
	.zero		1


	//   ....[2]....
        /*05bc*/ 	.word	0x00000280
        /*05c0*/ 	.word	0x000000ff
        /*05c4*/ 	.word	0x00030830
        /*05c8*/ 	.short	0x0100
        /*05ca*/ 	.byte	0x08
	.zero		1


	//   ....[3]....
        /*05cc*/ 	.word	0x00000290
        /*05d0*/ 	.word	0x000000ff
        /*05d4*/ 	.word	0x00030840
        /*05d8*/ 	.short	0x0100
        /*05da*/ 	.byte	0x08
	.zero		1


	//   ....[4]....
        /*05dc*/ 	.word	0x000002a0
        /*05e0*/ 	.word	0x000000ff
        /*05e4*/ 	.word	0x00030838
        /*05e8*/ 	.short	0x0100
        /*05ea*/ 	.byte	0x08
	.zero		1


	//   ....[5]....
        /*05ec*/ 	.word	0x000002b0
        /*05f0*/ 	.word	0x000000ff
        /*05f4*/ 	.word	0x00030848
        /*05f8*/ 	.short	0x0100
        /*05fa*/ 	.byte	0x08
	.zero		1


	//   ....[6]....
        /*05fc*/ 	.word	0x000003e0
        /*0600*/ 	.word	0x000000ff
        /*0604*/ 	.word	0x00030850
        /*0608*/ 	.short	0x0100
        /*060a*/ 	.byte	0x08
	.zero		1


	//   ....[7]....
        /*060c*/ 	.word	0x000003f0
        /*0610*/ 	.word	0x000000ff
        /*0614*/ 	.word	0x00030860
        /*0618*/ 	.short	0x0100
        /*061a*/ 	.byte	0x08
	.zero		1


	//   ....[8]....
        /*061c*/ 	.word	0x00000400
        /*0620*/ 	.word	0x000000ff
        /*0624*/ 	.word	0x00030858
        /*0628*/ 	.short	0x0100
        /*062a*/ 	.byte	0x08
	.zero		1


	//   ....[9]....
        /*062c*/ 	.word	0x00000410
        /*0630*/ 	.word	0x000000ff
        /*0634*/ 	.word	0x00030868
        /*0638*/ 	.short	0x0100
        /*063a*/ 	.byte	0x08
	.zero		1


	//   ....[10]....
        /*063c*/ 	.word	0x00000500
        /*0640*/ 	.word	0x000000ff
        /*0644*/ 	.word	0x00030870
        /*0648*/ 	.short	0x0100
        /*064a*/ 	.byte	0x06
	.zero		1


	//   ....[11]....
        /*064c*/ 	.word	0x00000510
        /*0650*/ 	.word	0x000000ff
        /*0654*/ 	.word	0x00030880
        /*0658*/ 	.short	0x0100
        /*065a*/ 	.byte	0x06
	.zero		1


	//   ....[12]....
        /*065c*/ 	.word	0x00000520
        /*0660*/ 	.word	0x000000ff
        /*0664*/ 	.word	0x00030878
        /*0668*/ 	.short	0x0100
        /*066a*/ 	.byte	0x06
	.zero		1


	//   ....[13]....
        /*066c*/ 	.word	0x00000530
        /*0670*/ 	.word	0x000000ff
        /*0674*/ 	.word	0x00030888
        /*0678*/ 	.short	0x0100
        /*067a*/ 	.byte	0x06
	.zero		1


	//   ....[14]....
        /*067c*/ 	.word	0x00000660
        /*0680*/ 	.word	0x000000ff
        /*0684*/ 	.word	0x00030890
        /*0688*/ 	.short	0x0100
        /*068a*/ 	.byte	0x08
	.zero		1


	//   ....[15]....
        /*068c*/ 	.word	0x00000670
        /*0690*/ 	.word	0x000000ff
        /*0694*/ 	.word	0x000308a0
        /*0698*/ 	.short	0x0100
        /*069a*/ 	.byte	0x08
	.zero		1


	//   ....[16]....
        /*069c*/ 	.word	0x00000680
        /*06a0*/ 	.word	0x000000ff
        /*06a4*/ 	.word	0x00030898
        /*06a8*/ 	.short	0x0100
        /*06aa*/ 	.byte	0x08
	.zero		1


	//   ....[17]....
        /*06ac*/ 	.word	0x00000690
        /*06b0*/ 	.word	0x000000ff
        /*06b4*/ 	.word	0x000308a8
        /*06b8*/ 	.short	0x0100
        /*06ba*/ 	.byte	0x08
	.zero		1


	//   ....[18]....
        /*06bc*/ 	.word	0x000007d0
        /*06c0*/ 	.word	0x000000ff
        /*06c4*/ 	.word	0x000308b0
        /*06c8*/ 	.short	0x0100
        /*06ca*/ 	.byte	0x08
	.zero		1


	//   ....[19]....
        /*06cc*/ 	.word	0x000007e0
        /*06d0*/ 	.word	0x000000ff
        /*06d4*/ 	.word	0x000308c0
        /*06d8*/ 	.short	0x0100
        /*06da*/ 	.byte	0x08
	.zero		1


	//   ....[20]....
        /*06dc*/ 	.word	0x000007f0
        /*06e0*/ 	.word	0x000000ff
        /*06e4*/ 	.word	0x000308b8
        /*06e8*/ 	.short	0x0100
        /*06ea*/ 	.byte	0x08
	.zero		1


	//   ....[21]....
        /*06ec*/ 	.word	0x00000800
        /*06f0*/ 	.word	0x000000ff
        /*06f4*/ 	.word	0x000308c8
        /*06f8*/ 	.short	0x0100
        /*06fa*/ 	.byte	0x08
	.zero		1


	//   ....[22]....
        /*06fc*/ 	.word	0x00001c40
        /*0700*/ 	.word	0x000000ff
        /*0704*/ 	.word	0x00030800
        /*0708*/ 	.short	0x010a
        /*070a*/ 	.byte	0x28
	.zero		1


	//   ....[23]....
        /*070c*/ 	.word	0x00001cc0
        /*0710*/ 	.word	0x00000003
        /*0714*/ 	.word	0x00030830
        /*0718*/ 	.short	0x010a
        /*071a*/ 	.byte	0x3f
	.zero		1


	//   ....[24]....
        /*071c*/ 	.word	0x00001d00
        /*0720*/ 	.word	0x00000003
        /*0724*/ 	.word	0x00030830
        /*0728*/ 	.short	0x010a
        /*072a*/ 	.byte	0x3f
	.zero		1


	//   ....[25]....
        /*072c*/ 	.word	0x000027b0
        /*0730*/ 	.word	0x000000ff
        /*0734*/ 	.word	0x00000000
        /*0738*/ 	.short	0x0101
        /*073a*/ 	.byte	0x04
	.zero		1


	//   ....[26]....
        /*073c*/ 	.word	0x000045b0
        /*0740*/ 	.word	0x000000ff
        /*0744*/ 	.word	0x00030830
        /*0748*/ 	.short	0x010a
        /*074a*/ 	.byte	0x06
	.zero		1


	//   ....[27]....
        /*074c*/ 	.word	0x000045f0
        /*0750*/ 	.word	0x000000ff
        /*0754*/ 	.word	0x00030830
        /*0758*/ 	.short	0x010a
        /*075a*/ 	.byte	0x06
	.zero		1


	//   ....[28]....
        /*075c*/ 	.word	0x00005470
        /*0760*/ 	.word	0x000000ff
        /*0764*/ 	.word	0x00030850
        /*0768*/ 	.short	0x010a
        /*076a*/ 	.byte	0x05
	.zero		1


	//   ....[29]....
        /*076c*/ 	.word	0x000054b0
        /*0770*/ 	.word	0x000000ff
        /*0774*/ 	.word	0x00030850
        /*0778*/ 	.short	0x010a
        /*077a*/ 	.byte	0x05
	.zero		1


	//   ....[30]....
        /*077c*/ 	.word	0x00005830
        /*0780*/ 	.word	0x000000ff
        /*0784*/ 	.word	0x00000000
        /*0788*/ 	.short	0x0101
        /*078a*/ 	.byte	0x06
	.zero		1


	//   ....[31]....
        /*078c*/ 	.word	0x00006cd0
        /*0790*/ 	.word	0x000000ff
        /*0794*/ 	.word	0x00000000
        /*0798*/ 	.short	0x0101
        /*079a*/ 	.byte	0x05
	.zero		1


	//   ....[32]....
        /*079c*/ 	.word	0x00007080
        /*07a0*/ 	.word	0x000000ff
        /*07a4*/ 	.word	0x00030830
        /*07a8*/ 	.short	0x010a
        /*07aa*/ 	.byte	0x06
	.zero		1


	//   ....[33]....
        /*07ac*/ 	.word	0x000070c0
        /*07b0*/ 	.word	0x000000ff
        /*07b4*/ 	.word	0x00030830
        /*07b8*/ 	.short	0x010a
        /*07ba*/ 	.byte	0x06
	.zero		1


	//   ....[34]....
        /*07bc*/ 	.word	0x00007f40
        /*07c0*/ 	.word	0x000000ff
        /*07c4*/ 	.word	0x00030850
        /*07c8*/ 	.short	0x010a
        /*07ca*/ 	.byte	0x05
	.zero		1


	//   ....[35]....
        /*07cc*/ 	.word	0x00007f80
        /*07d0*/ 	.word	0x000000ff
        /*07d4*/ 	.word	0x00030850
        /*07d8*/ 	.short	0x010a
        /*07da*/ 	.byte	0x05
	.zero		1


	//   ....[36]....
        /*07dc*/ 	.word	0x000082f0
        /*07e0*/ 	.word	0x000000ff
        /*07e4*/ 	.word	0x00000000
        /*07e8*/ 	.short	0x0101
        /*07ea*/ 	.byte	0x06
	.zero		1


	//   ....[37]....
        /*07ec*/ 	.word	0x00008c60
        /*07f0*/ 	.word	0x000000ff
        /*07f4*/ 	.word	0x00000000
        /*07f8*/ 	.short	0x0101
        /*07fa*/ 	.byte	0x05
	.zero		1


	//   ....[38]....
        /*07fc*/ 	.word	0x00008e00
        /*0800*/ 	.word	0x000000ff
        /*0804*/ 	.word	0x00030830
        /*0808*/ 	.short	0x010a
        /*080a*/ 	.byte	0x05
	.zero		1


	//   ....[39]....
        /*080c*/ 	.word	0x00008e40
        /*0810*/ 	.word	0x000000ff
        /*0814*/ 	.word	0x00030830
        /*0818*/ 	.short	0x010a
        /*081a*/ 	.byte	0x05
	.zero		1


	//   ....[40]....
        /*081c*/ 	.word	0x00009cc0
        /*0820*/ 	.word	0x000000ff
        /*0824*/ 	.word	0x00030850
        /*0828*/ 	.short	0x010a
        /*082a*/ 	.byte	0x05
	.zero		1


	//   ....[41]....
        /*082c*/ 	.word	0x00009d00
        /*0830*/ 	.word	0x000000ff
        /*0834*/ 	.word	0x00030850
        /*0838*/ 	.short	0x010a
        /*083a*/ 	.byte	0x05
	.zero		1


	//   ....[42]....
        /*083c*/ 	.word	0x0000a040
        /*0840*/ 	.word	0x000000ff
        /*0844*/ 	.word	0x00000000
        /*0848*/ 	.short	0x0101
        /*084a*/ 	.byte	0x04
	.zero		1


	//   ....[43]....
        /*084c*/ 	.word	0x0000b530
        /*0850*/ 	.word	0x000000ff
        /*0854*/ 	.word	0x00000000
        /*0858*/ 	.short	0x0101
        /*085a*/ 	.byte	0x05
	.zero		1


	//   ....[44]....
        /*085c*/ 	.word	0x0000bdd0
        /*0860*/ 	.word	0x000000ff
        /*0864*/ 	.word	0x00030850
        /*0868*/ 	.short	0x010a
        /*086a*/ 	.byte	0x05
	.zero		1


	//   ....[45]....
        /*086c*/ 	.word	0x0000be10
        /*0870*/ 	.word	0x000000ff
        /*0874*/ 	.word	0x00030850
        /*0878*/ 	.short	0x010a
        /*087a*/ 	.byte	0x05
	.zero		1


	//   ....[46]....
        /*087c*/ 	.word	0x0000c3c0
        /*0880*/ 	.word	0x000000ff
        /*0884*/ 	.word	0x00000000
        /*0888*/ 	.short	0x0101
        /*088a*/ 	.byte	0x04
	.zero		1


	//   ....[47]....
        /*088c*/ 	.word	0x0000e2d0
        /*0890*/ 	.word	0x000000c5
        /*0894*/ 	.word	0x00000000
        /*0898*/ 	.short	0x0101
        /*089a*/ 	.byte	0x3f
	.zero		1


	//   ....[48]....
        /*089c*/ 	.word	0x00010c00
        /*08a0*/ 	.word	0x00000004
        /*08a4*/ 	.word	0x00030840
        /*08a8*/ 	.short	0x010a
        /*08aa*/ 	.byte	0x3f
	.zero		1


	//   ....[49]....
        /*08ac*/ 	.word	0x00011100
        /*08b0*/ 	.word	0x00000004
        /*08b4*/ 	.word	0x00030830
        /*08b8*/ 	.short	0x0107
        /*08ba*/ 	.byte	0x3f
	.zero		1


	//   ....[50]....
        /*08bc*/ 	.word	0x000111c0
        /*08c0*/ 	.word	0x00000004
        /*08c4*/ 	.word	0x00030830
        /*08c8*/ 	.short	0x0101
        /*08ca*/ 	.byte	0x3f
	.zero		1


	//   ....[51]....
        /*08cc*/ 	.word	0x00011c70
        /*08d0*/ 	.word	0x00000011
        /*08d4*/ 	.word	0x00030800
        /*08d8*/ 	.short	0x0107
        /*08da*/ 	.byte	0x3f
	.zero		1


	//   ....[52]....
        /*08dc*/ 	.word	0x00011d60
        /*08e0*/ 	.word	0x00000011
        /*08e4*/ 	.word	0x00030800
        /*08e8*/ 	.short	0x0101
        /*08ea*/ 	.byte	0x3f
	.zero		1


	//   ....[53]....
        /*08ec*/ 	.word	0x00011d80
        /*08f0*/ 	.word	0x00000011
        /*08f4*/ 	.word	0x00030820
        /*08f8*/ 	.short	0x010a
        /*08fa*/ 	.byte	0x3f
	.zero		1


	//   ....[54]....
        /*08fc*/ 	.word	0x000120d0
        /*0900*/ 	.word	0x00000007
        /*0904*/ 	.word	0x00030840
        /*0908*/ 	.short	0x010a
        /*090a*/ 	.byte	0x3f
	.zero		1


	//   ....[55]....
        /*090c*/ 	.word	0x00012510
        /*0910*/ 	.word	0x00000007
        /*0914*/ 	.word	0x00030830
        /*0918*/ 	.short	0x0107
        /*091a*/ 	.byte	0x3f
	.zero		1


	//   ....[56]....
        /*091c*/ 	.word	0x000125c0
        /*0920*/ 	.word	0x00000007
        /*0924*/ 	.word	0x00030830
        /*0928*/ 	.short	0x0101
        /*092a*/ 	.byte	0x3f
	.zero		1


	//   ....[57]....
        /*092c*/ 	.word	0x00012620
        /*0930*/ 	.word	0x00000007
        /*0934*/ 	.word	0x00030860
        /*0938*/ 	.short	0x010a
        /*093a*/ 	.byte	0x3f
	.zero		1


	//   ....[58]....
        /*093c*/ 	.word	0x00012ad0
        /*0940*/ 	.word	0x00000007
        /*0944*/ 	.word	0x00030850
        /*0948*/ 	.short	0x0107
        /*094a*/ 	.byte	0x3f
	.zero		1


	//   ....[59]....
        /*094c*/ 	.word	0x00012c20
        /*0950*/ 	.word	0x00000007
        /*0954*/ 	.word	0x00030850
        /*0958*/ 	.short	0x0101
        /*095a*/ 	.byte	0x3f
	.zero		1


	//   ....[60]....
        /*095c*/ 	.word	0x00012e20
        /*0960*/ 	.word	0x00000004
        /*0964*/ 	.word	0x00030860
        /*0968*/ 	.short	0x010a
        /*096a*/ 	.byte	0x3f
	.zero		1


	//   ....[61]....
        /*096c*/ 	.word	0x00013240
        /*0970*/ 	.word	0x00000004
        /*0974*/ 	.word	0x00030850
        /*0978*/ 	.short	0x0107
        /*097a*/ 	.byte	0x3f
	.zero		1


	//   ....[62]....
        /*097c*/ 	.word	0x000132f0
        /*0980*/ 	.word	0x00000004
        /*0984*/ 	.word	0x00030850
        /*0988*/ 	.short	0x0101
        /*098a*/ 	.byte	0x3f
	.zero		1


	//   ....[63]....
        /*098c*/ 	.word	0x00013590
        /*0990*/ 	.word	0x00000005
        /*0994*/ 	.word	0x00030820
        /*0998*/ 	.short	0x010a
        /*099a*/ 	.byte	0x3f
	.zero		1


	//   ....[64]....
        /*099c*/ 	.word	0x00013730
        /*09a0*/ 	.word	0x00000003
        /*09a4*/ 	.word	0x00030840
        /*09a8*/ 	.short	0x010a
        /*09aa*/ 	.byte	0x3f
	.zero		1


	//   ....[65]....
        /*09ac*/ 	.word	0x000137d0
        /*09b0*/ 	.word	0x00000017
        /*09b4*/ 	.word	0x00030840
        /*09b8*/ 	.short	0x010a
        /*09ba*/ 	.byte	0x3f
	.zero		1


	//   ....[66]....
        /*09bc*/ 	.word	0x00013810
        /*09c0*/ 	.word	0x00000003
        /*09c4*/ 	.word	0x00030860
        /*09c8*/ 	.short	0x010a
        /*09ca*/ 	.byte	0x3f
	.zero		1


	//   ....[67]....
        /*09cc*/ 	.word	0x00013850
        /*09d0*/ 	.word	0x00000017
        /*09d4*/ 	.word	0x00030860
        /*09d8*/ 	.short	0x010a
        /*09da*/ 	.byte	0x3f
	.zero		1


	//   ....[68]....
        /*09dc*/ 	.word	0x000138c0
        /*09e0*/ 	.word	0x00000003
        /*09e4*/ 	.word	0x00030800
        /*09e8*/ 	.short	0x010a
        /*09ea*/ 	.byte	0x3f
	.zero		1


	//   ....[69]....
        /*09ec*/ 	.word	0x00013910
        /*09f0*/ 	.word	0x00000003
        /*09f4*/ 	.word	0x00030830
        /*09f8*/ 	.short	0x010a
        /*09fa*/ 	.byte	0x3f
	.zero		1


	//   ....[70]....
        /*09fc*/ 	.word	0x00013970
        /*0a00*/ 	.word	0x00000004
        /*0a04*/ 	.word	0x00030830
        /*0a08*/ 	.short	0x010a
        /*0a0a*/ 	.byte	0x3f
	.zero		1


	//   ....[71]....
        /*0a0c*/ 	.word	0x000139d0
        /*0a10*/ 	.word	0x00000003
        /*0a14*/ 	.word	0x00030850
        /*0a18*/ 	.short	0x010a
        /*0a1a*/ 	.byte	0x3f
	.zero		1


	//   ....[72]....
        /*0a1c*/ 	.word	0x00013a30
        /*0a20*/ 	.word	0x00000004
        /*0a24*/ 	.word	0x00030830
        /*0a28*/ 	.short	0x010a
        /*0a2a*/ 	.byte	0x3f
	.zero		1


	//   ....[73]....
        /*0a2c*/ 	.word	0x00013a90
        /*0a30*/ 	.word	0x00000003
        /*0a34*/ 	.word	0x00030850
        /*0a38*/ 	.short	0x010a
        /*0a3a*/ 	.byte	0x3f
	.zero		1


	//   ....[74]....
        /*0a3c*/ 	.word	0x00013af0
        /*0a40*/ 	.word	0x00000004
        /*0a44*/ 	.word	0x00030830
        /*0a48*/ 	.short	0x010a
        /*0a4a*/ 	.byte	0x3f
	.zero		1


	//   ....[75]....
        /*0a4c*/ 	.word	0x00013b50
        /*0a50*/ 	.word	0x00000003
        /*0a54*/ 	.word	0x00030850
        /*0a58*/ 	.short	0x010a
        /*0a5a*/ 	.byte	0x3f
	.zero		1


	//   ....[76]....
        /*0a5c*/ 	.word	0x00013bb0
        /*0a60*/ 	.word	0x00000007
        /*0a64*/ 	.word	0x00030850
        /*0a68*/ 	.short	0x010a
        /*0a6a*/ 	.byte	0x3f
	.zero		1


	//   ....[77]....
        /*0a6c*/ 	.word	0x00013cb0
        /*0a70*/ 	.word	0x00000004
        /*0a74*/ 	.word	0x00030840
        /*0a78*/ 	.short	0x010a
        /*0a7a*/ 	.byte	0x3f
	.zero		1


	//   ....[78]....
        /*0a7c*/ 	.word	0x00014d20
        /*0a80*/ 	.word	0x00000011
        /*0a84*/ 	.word	0x00030820
        /*0a88*/ 	.short	0x010a
        /*0a8a*/ 	.byte	0x3f
	.zero		1


	//   ....[79]....
        /*0a8c*/ 	.word	0x00014d70
        /*0a90*/ 	.word	0x00000007
        /*0a94*/ 	.word	0x00030840
        /*0a98*/ 	.short	0x010a
        /*0a9a*/ 	.byte	0x3f
	.zero		1


	//   ....[80]....
        /*0a9c*/ 	.word	0x00015290
        /*0aa0*/ 	.word	0x00000007
        /*0aa4*/ 	.word	0x00030860
        /*0aa8*/ 	.short	0x010a
        /*0aaa*/ 	.byte	0x3f
	.zero		1


	//   ....[81]....
        /*0aac*/ 	.word	0x00015890
        /*0ab0*/ 	.word	0x00000004
        /*0ab4*/ 	.word	0x00030860
        /*0ab8*/ 	.short	0x010a
        /*0aba*/ 	.byte	0x3f
	.zero		1


	//   ....[82]....
        /*0abc*/ 	.word	0x00015fa0
        /*0ac0*/ 	.word	0x00000005
        /*0ac4*/ 	.word	0x00030820
        /*0ac8*/ 	.short	0x010a
        /*0aca*/ 	.byte	0x3f
	.zero		1


	//   ....[83]....
        /*0acc*/ 	.word	0x00016140
        /*0ad0*/ 	.word	0x00000003
        /*0ad4*/ 	.word	0x00030840
        /*0ad8*/ 	.short	0x010a
        /*0ada*/ 	.byte	0x3f
	.zero		1


	//   ....[84]....
        /*0adc*/ 	.word	0x00016190
        /*0ae0*/ 	.word	0x00000017
        /*0ae4*/ 	.word	0x00030840
        /*0ae8*/ 	.short	0x010a
        /*0aea*/ 	.byte	0x3f
	.zero		1


	//   ....[85]....
        /*0aec*/ 	.word	0x000161e0
        /*0af0*/ 	.word	0x00000003
        /*0af4*/ 	.word	0x00030860
        /*0af8*/ 	.short	0x010a
        /*0afa*/ 	.byte	0x3f
	.zero		1


	//----- nvinfo : EIATTR_NUM_MBARRIERS
	.align		4
.L_417:
        /*0afc*/ 	.byte	0x03, 0x38
        /*0afe*/ 	.short	0x0016


	//----- nvinfo : EIATTR_EXIT_INSTR_OFFSETS
	.align		4
        /*0b00*/ 	.byte	0x04, 0x1c
        /*0b02*/ 	.short	(.L_419 - .L_418)


	//   ....[0]....
.L_418:
        /*0b04*/ 	.word	0x00000950


	//   ....[1]....
        /*0b08*/ 	.word	0x0000f460


	//   ....[2]....
        /*0b0c*/ 	.word	0x000138a0


	//----- nvinfo : EIATTR_MAX_THREADS
	.align		4
.L_419:
        /*0b10*/ 	.byte	0x04, 0x05
        /*0b12*/ 	.short	(.L_421 - .L_420)
.L_420:
        /*0b14*/ 	.word	0x00000180
        /*0b18*/ 	.word	0x00000001
        /*0b1c*/ 	.word	0x00000001


	//----- nvinfo : EIATTR_CRS_STACK_SIZE
	.align		4
.L_421:
        /*0b20*/ 	.byte	0x04, 0x1e
        /*0b22*/ 	.short	(.L_423 - .L_422)
.L_422:
        /*0b24*/ 	.word	0x00000000


	//----- nvinfo : EIATTR_CBANK_PARAM_SIZE
	.align		4
.L_423:
        /*0b28*/ 	.byte	0x03, 0x19
        /*0b2a*/ 	.short	0x0af0


	//----- nvinfo : EIATTR_PARAM_CBANK
	.align		4
        /*0b2c*/ 	.byte	0x04, 0x0a
        /*0b2e*/ 	.short	(.L_425 - .L_424)
	.align		4
.L_424:
        /*0b30*/ 	.word	index@(.nv.constant0._ZN7cutlass13device_kernelIN5flash11enable_sm90INS1_16FlashAttnFwdSm90INS1_25CollectiveMainloopFwdSm90ILi2EN4cute5tupleIJNS5_1CILi1EEES8_S8_EEENS6_IJNS7_ILi128EEENS7_ILi64EEENS7_ILi256EEEEEELi256ENS_10bfloat16_tEfNS_4arch4Sm90ELb0ELb1ELb0ELb0ELb1ELb0ELb0ELb1ELb1ELb1ELb0ELb0EEENS1_21CollectiveEpilogueFwdINS6_IJSA_SC_SB_EEES9_SE_SG_Li256ELb0ELb1ELb0ELb0EEENS1_30DynamicPersistentTileSchedulerILi256ELi128ELb0ELb1ELb1EEEEEEEEEvNT_6ParamsE)
        /*0b34*/ 	.short	0x0210
        /*0b36*/ 	.short	0x0af0


	//----- nvinfo : EIATTR_SW_WAR
	.align		4
.L_425:
        /*0b38*/ 	.byte	0x04, 0x36
        /*0b3a*/ 	.short	(.L_427 - .L_426)
.L_426:
        /*0b3c*/ 	.word	0x00000008
.L_427:


//--------------------- .nv.info._ZN7cutlass13device_kernelIN5flash11enable_sm90INS1_16FlashAttnFwdSm90INS1_25CollectiveMainloopFwdSm90ILi2EN4cute5tupleIJNS5_1CILi1EEES8_S8_EEENS6_IJNS7_ILi128EEENS7_ILi64EEENS7_ILi256EEEEEELi256ENS_10bfloat16_tEfNS_4arch4Sm90ELb0ELb1ELb0ELb1ELb1ELb0ELb0ELb1ELb1ELb1ELb0ELb0EEENS1_21CollectiveEpilogueFwdINS6_IJSA_SC_SB_EEES9_SE_SG_Li256ELb1ELb1ELb0ELb0EEENS1_36VarlenDynamicPersistentTileSchedulerILi128ELi64ELi256ELi128ELb0ELb1ELb1ELb1ELb0ELb1EEEEEEEEEvNT_6ParamsE --------------------------
	.section	.nv.info._ZN7cutlass13device_kernelIN5flash11enable_sm90INS1_16FlashAttnFwdSm90INS1_25CollectiveMainloopFwdSm90ILi2EN4cute5tupleIJNS5_1CILi1EEES8_S8_EEENS6_IJNS7_ILi128EEENS7_ILi64EEENS7_ILi256EEEEEELi256ENS_10bfloat16_tEfNS_4arch4Sm90ELb0ELb1ELb0ELb1ELb1ELb0ELb0ELb1ELb1ELb1ELb0ELb0EEENS1_21CollectiveEpilogueFwdINS6_IJSA_SC_SB_EEES9_SE_SG_Li256ELb1ELb1ELb0ELb0EEENS1_36VarlenDynamicPersistentTileSchedulerILi128ELi64ELi256ELi128ELb0ELb1ELb1ELb1ELb0ELb1EEEEEEEEEvNT_6ParamsE,"",@"SHT_CUDA_INFO"
	.sectionflags	@""
	.align	4


	//----- nvinfo : EIATTR_CUDA_API_VERSION
	.align		4
        /*0000*/ 	.byte	0x04, 0x37
        /*0002*/ 	.short	(.L_429 - .L_428)
.L_428:
        /*0004*/ 	.word	0x00000082


	//----- nvinfo : EIATTR_KPARAM_INFO
	.align		4
.L_429:
        /*0008*/ 	.byte	0x04, 0x17
        /*000a*/ 	.short	(.L_431 - .L_430)
.L_430:
        /*000c*/ 	.word	0x00000000
        /*0010*/ 	.short	0x0000
        /*0012*/ 	.short	0x0070
        /*0014*/ 	.byte	0x00, 0xf0, 0x01, 0x2a


	//----- nvinfo : EIATTR_SPARSE_MMA_MASK
	.align		4
.L_431:
        /*0018*/ 	.byte	0x03, 0x50
        /*001a*/ 	.short	0x0000


	//----- nvinfo : EIATTR_MAXREG_COUNT
	.align		4
        /*001c*/ 	.byte	0x03, 0x1b
        /*001e*/ 	.short	0x00a8


	//----- nvinfo : EIATTR_NUM_BARRIERS
	.align		4
        /*0020*/ 	.byte	0x02, 0x4c
        /*0022*/ 	.byte	0x09
	.zero		1


	//----- nvinfo : EIATTR_EXTERNS
	.align		4
        /*0024*/ 	.byte	0x04, 0x0f
        /*0026*/ 	.short	(.L_433 - .L_432)


	//   ....[0]....
	.align		4
.L_432:
        /*0028*/ 	.word	index@(__assertfail)


	//----- nvinfo : EIATTR_ANNOTATIONS
	.align		4
.L_433:
        /*002c*/ 	.byte	0x04, 0x55
        /*002e*/ 	.short	(.L_435 - .L_434)


	//   ....[0]....
.L_434:
        /* <DEDUP_REMOVED lines=13> */


	//----- nvinfo : EIATTR_MERCURY_ISA_VERSION
	.align		4
.L_435:
        /*00f0*/ 	.byte	0x03, 0x5f
        /*00f2*/ 	.short	0x0101


	//----- nvinfo : EIATTR_UNUSED_LOAD_BYTE_OFFSET
	.align		4
        /*00f4*/ 	.byte	0x04, 0x44
        /*00f6*/ 	.short	(.L_437 - .L_436)


	//   ....[0]....
.L_436:
        /*00f8*/ 	.word	0x00000950
        /*00fc*/ 	.word	0x0000fff0


	//   ....[1]....
        /*0100*/ 	.word	0x0000cc90
        /*0104*/ 	.word	0x0000fff0


	//----- nvinfo : EIATTR_INT_WARP_WIDE_INSTR_OFFSETS
	.align		4
.L_437:
        /*0108*/ 	.byte	0x04, 0x31
        /*010a*/ 	.short	(.L_439 - .L_438)


	//   ....[0]....
.L_438:
        /*010c*/ 	.word	0x000000c0


	//   ....[1]....
        /*0110*/ 	.word	0x000000d0


	//   ....[2]....
        /*0114*/ 	.word	0x00000170


	//   ....[3]....
        /*0118*/ 	.word	0x00011070


	//   ....[4]....
        /*011c*/ 	.word	0x00011100


	//   ....[5]....
        /*0120*/ 	.word	0x00013e50


	//   ....[6]....
        /*0124*/ 	.word	0x00013ee0


	//----- nvinfo : EIATTR_COOP_GROUP_MASK_REGIDS
	.align		4
.L_439:
        /*0128*/ 	.byte	0x04, 0x29
        /*012a*/ 	.short	(.L_441 - .L_440)


	//   ....[0]....
.L_440:
        /*012c*/ 	.word	0xffffffff


	//   ....[1]....
        /*0130*/ 	.word	0xffffffff


	//   ....[2]....
        /*0134*/ 	.word	0xffffffff


	//   ....[3]....
        /*0138*/ 	.word	0xffffffff


	//   ....[4]....
        /*013c*/ 	.word	0xffffffff


	//   ....[5]....
        /*0140*/ 	.word	0xffffffff


	//   ....[6]....
        /*0144*/ 	.word	0xffffffff


	//   ....[7]....
        /*0148*/ 	.word	0xffffffff


	//   ....[8]....
        /*014c*/ 	.word	0xffffffff


	//   ....[9]....
        /*0150*/ 	.word	0xffffffff


	//   ....[10]....
        /*0154*/ 	.word	0xffffffff


	//   ....[11]....
        /*0158*/ 	.word	0xffffffff


	//   ....[12]....
        /*015c*/ 	.word	0xffffffff


	//   ....[13]....
        /*0160*/ 	.word	0xffffffff


	//   ....[14]....
        /*0164*/ 	.word	0xffffffff


	//   ....[15]....
        /*0168*/ 	.word	0xffffffff


	//   ....[16]....
        /*016c*/ 	.word	0xffffffff


	//   ....[17]....
        /*0170*/ 	.word	0xffffffff


	//   ....[18]....
        /*0174*/ 	.word	0xffffffff


	//   ....[19]....
        /*0178*/ 	.word	0xffffffff


	//   ....[20]....
        /*017c*/ 	.word	0xffffffff


	//   ....[21]....
        /*0180*/ 	.word	0xffffffff


	//   ....[22]....
        /*0184*/ 	.word	0xffffffff


	//   ....[23]....
        /*0188*/ 	.word	0xffffffff


	//   ....[24]....
        /*018c*/ 	.word	0xffffffff


	//   ....[25]....
        /*0190*/ 	.word	0xffffffff


	//   ....[26]....
        /*0194*/ 	.word	0xffffffff


	//   ....[27]....
        /*0198*/ 	.word	0xffffffff


	//   ....[28]....
        /*019c*/ 	.word	0xffffffff


	//   ....[29]....
        /*01a0*/ 	.word	0xffffffff


	//   ....[30]....
        /*01a4*/ 	.word	0xffffffff


	//   ....[31]....
        /*01a8*/ 	.word	0xffffffff


	//   ....[32]....
        /*01ac*/ 	.word	0xffffffff


	//   ....[33]....
        /*01b0*/ 	.word	0xffffffff


	//   ....[34]....
        /*01b4*/ 	.word	0xffffffff


	//   ....[35]....
        /*01b8*/ 	.word	0xffffffff


	//   ....[36]....
        /*01bc*/ 	.word	0xffffffff


	//   ....[37]....
        /*01c0*/ 	.word	0xffffffff


	//   ....[38]....
        /*01c4*/ 	.word	0xffffffff


	//   ....[39]....
        /*01c8*/ 	.word	0xffffffff


	//   ....[40]....
        /*01cc*/ 	.word	0xffffffff


	//   ....[41]....
        /*01d0*/ 	.word	0xffffffff


	//   ....[42]....
        /*01d4*/ 	.word	0xffffffff


	//   ....[43]....
        /*01d8*/ 	.word	0xffffffff


	//   ....[44]....
        /*01dc*/ 	.word	0xffffffff


	//   ....[45]....
        /*01e0*/ 	.word	0xffffffff


	//   ....[46]....
        /*01e4*/ 	.word	0xffffffff


	//   ....[47]....
        /*01e8*/ 	.word	0xffffffff


	//   ....[48]....
        /*01ec*/ 	.word	0xffffffff


	//   ....[49]....
        /*01f0*/ 	.word	0xffffffff


	//   ....[50]....
        /*01f4*/ 	.word	0xffffffff


	//   ....[51]....
        /*01f8*/ 	.word	0xffffffff


	//   ....[52]....
        /*01fc*/ 	.word	0xffffffff


	//   ....[53]....
        /*0200*/ 	.word	0xffffffff


	//   ....[54]....
        /*0204*/ 	.word	0xffffffff


	//   ....[55]....
        /*0208*/ 	.word	0xffffffff


	//   ....[56]....
        /*020c*/ 	.word	0xffffffff


	//   ....[57]....
        /*0210*/ 	.word	0xffffffff


	//   ....[58]....
        /*0214*/ 	.word	0xffffffff


	//   ....[59]....
        /*0218*/ 	.word	0xffffffff


	//   ....[60]....
        /*021c*/ 	.word	0xffffffff


	//   ....[61]....
        /*0220*/ 	.word	0xffffffff


	//   ....[62]....
        /*0224*/ 	.word	0xffffffff


	//   ....[63]....
        /*0228*/ 	.word	0xffffffff


	//   ....[64]....
        /*022c*/ 	.word	0xffffffff


	//   ....[65]....
        /*0230*/ 	.word	0xffffffff


	//   ....[66]....
        /*0234*/ 	.word	0xffffffff


	//   ....[67]....
        /*0238*/ 	.word	0xffffffff


	//   ....[68]....
        /*023c*/ 	.word	0xffffffff


	//   ....[69]....
        /*0240*/ 	.word	0xffffffff


	//   ....[70]....
        /*0244*/ 	.word	0xffffffff


	//   ....[71]....
        /*0248*/ 	.word	0xffffffff


	//   ....[72]....
        /*024c*/ 	.word	0xffffffff


	//   ....[73]....
        /*0250*/ 	.word	0xffffffff


	//   ....[74]....
        /*0254*/ 	.word	0xffffffff


	//   ....[75]....
        /*0258*/ 	.word	0xffffffff


	//   ....[76]....
        /*025c*/ 	.word	0xffffffff


	//   ....[77]....
        /*0260*/ 	.word	0xffffffff


	//   ....[78]....
        /*0264*/ 	.word	0xffffffff


	//   ....[79]....
        /*0268*/ 	.word	0xffffffff


	//   ....[80]....
        /*026c*/ 	.word	0xffffffff


	//   ....[81]....
        /*0270*/ 	.word	0xffffffff


	//   ....[82]....
        /*0274*/ 	.word	0xffffffff


	//   ....[83]....
        /*0278*/ 	.word	0xffffffff


	//   ....[84]....
        /*027c*/ 	.word	0xffffffff


	//   ....[85]....
        /*0280*/ 	.word	0xffffffff


	//   ....[86]....
        /*0284*/ 	.word	0xffffffff


	//   ....[87]....
        /*0288*/ 	.word	0xffffffff


	//   ....[88]....
        /*028c*/ 	.word	0xffffffff


	//   ....[89]....
        /*0290*/ 	.word	0xffffffff


	//   ....[90]....
        /*0294*/ 	.word	0xffffffff


	//   ....[91]....
        /*0298*/ 	.word	0xffffffff


	//   ....[92]....
        /*029c*/ 	.word	0xffffffff


	//   ....[93]....
        /*02a0*/ 	.word	0xffffffff


	//   ....[94]....
        /*02a4*/ 	.word	0xffffffff


	//   ....[95]....
        /*02a8*/ 	.word	0xffffffff


	//   ....[96]....
        /*02ac*/ 	.word	0xffffffff


	//   ....[97]....
        /*02b0*/ 	.word	0xffffffff


	//   ....[98]....
        /*02b4*/ 	.word	0xffffffff


	//   ....[99]....
        /*02b8*/ 	.word	0xffffffff


	//   ....[100]....
        /*02bc*/ 	.word	0xffffffff


	//   ....[101]....
        /*02c0*/ 	.word	0xffffffff


	//   ....[102]....
        /*02c4*/ 	.word	0xffffffff


	//   ....[103]....
        /*02c8*/ 	.word	0xffffffff


	//   ....[104]....
        /*02cc*/ 	.word	0xffffffff


	//   ....[105]....
        /*02d0*/ 	.word	0xffffffff


	//   ....[106]....
        /*02d4*/ 	.word	0xffffffff


	//   ....[107]....
        /*02d8*/ 	.word	0xffffffff


	//   ....[108]....
        /*02dc*/ 	.word	0xffffffff


	//   ....[109]....
        /*02e0*/ 	.word	0xffffffff


	//   ....[110]....
        /*02e4*/ 	.word	0xffffffff


	//   ....[111]....
        /*02e8*/ 	.word	0xffffffff


	//   ....[112]....
        /*02ec*/ 	.word	0xffffffff


	//   ....[113]....
        /*02f0*/ 	.word	0xffffffff


	//   ....[114]....
        /*02f4*/ 	.word	0xffffffff


	//   ....[115]....
        /*02f8*/ 	.word	0xffffffff


	//   ....[116]....
        /*02fc*/ 	.word	0xffffffff


	//   ....[117]....
        /*0300*/ 	.word	0xffffffff


	//   ....[118]....
        /*0304*/ 	.word	0xffffffff


	//   ....[119]....
        /*0308*/ 	.word	0xffffffff


	//   ....[120]....
        /*030c*/ 	.word	0xffffffff


	//   ....[121]....
        /*0310*/ 	.word	0xffffffff


	//   ....[122]....
        /*0314*/ 	.word	0xffffffff


	//   ....[123]....
        /*0318*/ 	.word	0xffffffff


	//   ....[124]....
        /*031c*/ 	.word	0xffffffff


	//   ....[125]....
        /*0320*/ 	.word	0xffffffff


	//   ....[126]....
        /*0324*/ 	.word	0xffffffff


	//   ....[127]....
        /*0328*/ 	.word	0xffffffff


	//   ....[128]....
        /*032c*/ 	.word	0xffffffff


	//   ....[129]....
        /*0330*/ 	.word	0xffffffff


	//   ....[130]....
        /*0334*/ 	.word	0xffffffff


	//   ....[131]....
        /*0338*/ 	.word	0xffffffff


	//   ....[132]....
        /*033c*/ 	.word	0xffffffff


	//   ....[133]....
        /*0340*/ 	.word	0xffffffff


	//   ....[134]....
        /*0344*/ 	.word	0xffffffff


	//   ....[135]....
        /*0348*/ 	.word	0x0500000f


	//   ....[136]....
        /*034c*/ 	.word	0x0500000f


	//   ....[137]....
        /*0350*/ 	.word	0x0500000f


	//   ....[138]....
        /*0354*/ 	.word	0x0500000f


	//   ....[139]....
        /*0358*/ 	.word	0x0500000f


	//   ....[140]....
        /*035c*/ 	.word	0x0500000f


	//   ....[141]....
        /*0360*/ 	.word	0x0500000f


	//   ....[142]....
        /*0364*/ 	.word	0x0500000f


	//   ....[143]....
        /*0368*/ 	.word	0x0500000f


	//   ....[144]....
        /*036c*/ 	.word	0x0500000f


	//   ....[145]....
        /*0370*/ 	.word	0x0500000f


	//   ....[146]....
        /*0374*/ 	.word	0x0500000f


	//   ....[147]....
        /*0378*/ 	.word	0x0500000f


	//   ....[148]....
        /*037c*/ 	.word	0x0500000f


	//   ....[149]....
        /*0380*/ 	.word	0x0500000f


	//   ....[150]....
        /*0384*/ 	.word	0x0500000f


	//   ....[151]....
        /*0388*/ 	.word	0x0500000f


	//   ....[152]....
        /*038c*/ 	.word	0x0500000f


	//   ....[153]....
        /*0390*/ 	.word	0x0500000f


	//   ....[154]....
        /*0394*/ 	.word	0x0500000f


	//   ....[155]....
        /*0398*/ 	.word	0x0500000f


	//   ....[156]....
        /*039c*/ 	.word	0x0500000f


	//   ....[157]....
        /*03a0*/ 	.word	0x0500000f


	//   ....[158]....
        /*03a4*/ 	.word	0x0500000f


	//   ....[159]....
        /*03a8*/ 	.word	0x0500000f


	//   ....[160]....
        /*03ac*/ 	.word	0x0500000f


	//   ....[161]....
        /*03b0*/ 	.word	0x0500000f


	//   ....[162]....
        /*03b4*/ 	.word	0x0500000f


	//   ....[163]....
        /*03b8*/ 	.word	0x0500000f


	//   ....[164]....
        /*03bc*/ 	.word	0x0500000f


	//   ....[165]....
        /*03c0*/ 	.word	0x0500000f


	//   ....[166]....
        /*03c4*/ 	.word	0x0500000f


	//   ....[167]....
        /*03c8*/ 	.word	0x0500000f


	//   ....[168]....
        /*03cc*/ 	.word	0x0500000f


	//   ....[169]....
        /*03d0*/ 	.word	0x0500000f


	//   ....[170]....
        /*03d4*/ 	.word	0x0500000f


	//   ....[171]....
        /*03d8*/ 	.word	0x0500000f


	//   ....[172]....
        /*03dc*/ 	.word	0x0500000f


	//   ....[173]....
        /*03e0*/ 	.word	0x0500000f


	//   ....[174]....
        /*03e4*/ 	.word	0x0500000f


	//   ....[175]....
        /*03e8*/ 	.word	0x0500000f


	//   ....[176]....
        /*03ec*/ 	.word	0x0500000f


	//   ....[177]....
        /*03f0*/ 	.word	0x0500000f


	//   ....[178]....
        /*03f4*/ 	.word	0x0500000f


	//   ....[179]....
        /*03f8*/ 	.word	0x0500000f


	//   ....[180]....
        /*03fc*/ 	.word	0x0500000f


	//   ....[181]....
        /*0400*/ 	.word	0x0500000f


	//   ....[182]....
        /*0404*/ 	.word	0x0500000f


	//   ....[183]....
        /*0408*/ 	.word	0x0500000f


	//   ....[184]....
        /*040c*/ 	.word	0x0500000f


	//   ....[185]....
        /*0410*/ 	.word	0x0500000f


	//   ....[186]....
        /*0414*/ 	.word	0x0500000f


	//   ....[187]....
        /*0418*/ 	.word	0x0500000f


	//   ....[188]....
        /*041c*/ 	.word	0x0500000f


	//   ....[189]....
        /*0420*/ 	.word	0x0500000f


	//   ....[190]....
        /*0424*/ 	.word	0x0500000f


	//   ....[191]....
        /*0428*/ 	.word	0x0500000f


	//   ....[192]....
        /*042c*/ 	.word	0x0500000f


	//   ....[193]....
        /*0430*/ 	.word	0x0500000f


	//   ....[194]....
        /*0434*/ 	.word	0x0500000f


	//   ....[195]....
        /*0438*/ 	.word	0x0500000f


	//   ....[196]....
        /*043c*/ 	.word	0x0500000f


	//   ....[197]....
        /*0440*/ 	.word	0x0500000f


	//   ....[198]....
        /*0444*/ 	.word	0x0500000f


	//   ....[199]....
        /*0448*/ 	.word	0x0500000f


	//   ....[200]....
        /*044c*/ 	.word	0x0500000f


	//   ....[201]....
        /*0450*/ 	.word	0x0500000f


	//----- nvinfo : EIATTR_COOP_GROUP_INSTR_OFFSETS
	.align		4
.L_441:
        /*0454*/ 	.byte	0x04, 0x28
        /*0456*/ 	.short	(.L_443 - .L_442)


	//   ....[0]....
.L_442:
        /*0458*/ 	.word	0x00000070


	//   ....[1]....
        /*045c*/ 	.word	0x000000b0


	//   ....[2]....
        /*0460*/ 	.word	0x000002d0


	//   ....[3]....
        /*0464*/ 	.word	0x00000430


	//   ....[4]....
        /*0468*/ 	.word	0x00000550


	//   ....[5]....
        /*046c*/ 	.word	0x000006b0


	//   ....[6]....
        /*0470*/ 	.word	0x00001b70


	//   ....[7]....
        /*0474*/ 	.word	0x00002920


	//   ....[8]....
        /*0478*/ 	.word	0x00002b90


	//   ....[9]....
        /*047c*/ 	.word	0x000034b0


	//   ....[10]....
        /*0480*/ 	.word	0x00003600


	//   ....[11]....
        /*0484*/ 	.word	0x00003980


	//   ....[12]....
        /*0488*/ 	.word	0x00003a60


	//   ....[13]....
        /*048c*/ 	.word	0x000059b0


	//   ....[14]....
        /*0490*/ 	.word	0x00005bb0


	//   ....[15]....
        /*0494*/ 	.word	0x000062a0


	//   ....[16]....
        /*0498*/ 	.word	0x000063a0


	//   ....[17]....
        /*049c*/ 	.word	0x00006740


	//   ....[18]....
        /*04a0*/ 	.word	0x000067a0


	//   ....[19]....
        /*04a4*/ 	.word	0x000085a0


	//   ....[20]....
        /*04a8*/ 	.word	0x000085b0


	//   ....[21]....
        /*04ac*/ 	.word	0x000085e0


	//   ....[22]....
        /*04b0*/ 	.word	0x000085f0


	//   ....[23]....
        /*04b4*/ 	.word	0x0000a210


	//   ....[24]....
        /*04b8*/ 	.word	0x0000a410


	//   ....[25]....
        /*04bc*/ 	.word	0x0000ab00


	//   ....[26]....
        /*04c0*/ 	.word	0x0000ac00


	//   ....[27]....
        /*04c4*/ 	.word	0x0000af90


	//   ....[28]....
        /*04c8*/ 	.word	0x0000aff0


	//   ....[29]....
        /*04cc*/ 	.word	0x0000c020


	//   ....[30]....
        /*04d0*/ 	.word	0x0000c050


	//   ....[31]....
        /*04d4*/ 	.word	0x0000c110


	//   ....[32]....
        /*04d8*/ 	.word	0x0000c120


	//   ....[33]....
        /*04dc*/ 	.word	0x0000dd90


	//   ....[34]....
        /*04e0*/ 	.word	0x0000ddc0


	//   ....[35]....
        /*04e4*/ 	.word	0x0000de00


	//   ....[36]....
        /*04e8*/ 	.word	0x0000de30


	//   ....[37]....
        /*04ec*/ 	.word	0x0000e6a0


	//   ....[38]....
        /*04f0*/ 	.word	0x0000e6e0


	//   ....[39]....
        /*04f4*/ 	.word	0x0000e820


	//   ....[40]....
        /*04f8*/ 	.word	0x0000e840


	//   ....[41]....
        /*04fc*/ 	.word	0x0000e980


	//   ....[42]....
        /*0500*/ 	.word	0x0000e9a0


	//   ....[43]....
        /*0504*/ 	.word	0x0000eaf0


	//   ....[44]....
        /*0508*/ 	.word	0x0000eb10


	//   ....[45]....
        /*050c*/ 	.word	0x0000f4b0


	//   ....[46]....
        /*0510*/ 	.word	0x0000f4d0


	//   ....[47]....
        /*0514*/ 	.word	0x0000f610


	//   ....[48]....
        /*0518*/ 	.word	0x0000f630


	//   ....[49]....
        /*051c*/ 	.word	0x0000f770


	//   ....[50]....
        /*0520*/ 	.word	0x0000f790


	//   ....[51]....
        /*0524*/ 	.word	0x0000f8e0


	//   ....[52]....
        /*0528*/ 	.word	0x0000f900


	//   ....[53]....
        /*052c*/ 	.word	0x0000fae0


	//   ....[54]....
        /*0530*/ 	.word	0x0000fc90


	//   ....[55]....
        /*0534*/ 	.word	0x0000fcc0


	//   ....[56]....
        /*0538*/ 	.word	0x0000fcf0


	//   ....[57]....
        /*053c*/ 	.word	0x0000fd20


	//   ....[58]....
        /*0540*/ 	.word	0x0000fd50


	//   ....[59]....
        /*0544*/ 	.word	0x0000fd80


	//   ....[60]....
        /*0548*/ 	.word	0x0000fed0


	//   ....[61]....
        /*054c*/ 	.word	0x0000ff00


	//   ....[62]....
        /*0550*/ 	.word	0x0000ff30


	//   ....[63]....
        /*0554*/ 	.word	0x0000ff60


	//   ....[64]....
        /*0558*/ 	.word	0x0000ff90


	//   ....[65]....
        /*055c*/ 	.word	0x0000ffc0


	//   ....[66]....
        /*0560*/ 	.word	0x00010050


	//   ....[67]....
        /*0564*/ 	.word	0x000100b0


	//   ....[68]....
        /*0568*/ 	.word	0x00010140


	//   ....[69]....
        /*056c*/ 	.word	0x00011cc0


	//   ....[70]....
        /*0570*/ 	.word	0x00011ce0


	//   ....[71]....
        /*0574*/ 	.word	0x00011cf0


	//   ....[72]....
        /*0578*/ 	.word	0x00011da0


	//   ....[73]....
        /*057c*/ 	.word	0x00011de0


	//   ....[74]....
        /*0580*/ 	.word	0x00011e40


	//   ....[75]....
        /*0584*/ 	.word	0x00011e80


	//   ....[76]....
        /*0588*/ 	.word	0x00011ed0


	//   ....[77]....
        /*058c*/ 	.word	0x00012600


	//   ....[78]....
        /*0590*/ 	.word	0x00012630


	//   ....[79]....
        /*0594*/ 	.word	0x00012650


	//   ....[80]....
        /*0598*/ 	.word	0x000126f0


	//   ....[81]....
        /*059c*/ 	.word	0x00012700


	//   ....[82]....
        /*05a0*/ 	.word	0x000127b0


	//   ....[83]....
        /*05a4*/ 	.word	0x000127c0


	//   ....[84]....
        /*05a8*/ 	.word	0x00012870


	//   ....[85]....
        /*05ac*/ 	.word	0x00012880


	//   ....[86]....
        /*05b0*/ 	.word	0x00012930


	//   ....[87]....
        /*05b4*/ 	.word	0x00012940


	//   ....[88]....
        /*05b8*/ 	.word	0x000129f0


	//   ....[89]....
        /*05bc*/ 	.word	0x00012a00


	//   ....[90]....
        /*05c0*/ 	.word	0x00012ab0


	//   ....[91]....
        /*05c4*/ 	.word	0x00012ac0


	//   ....[92]....
        /*05c8*/ 	.word	0x00012b10


	//   ....[93]....
        /*05cc*/ 	.word	0x00013310


	//   ....[94]....
        /*05d0*/ 	.word	0x00013350


	//   ....[95]....
        /*05d4*/ 	.word	0x00013370


	//   ....[96]....
        /*05d8*/ 	.word	0x00013430


	//   ....[97]....
        /*05dc*/ 	.word	0x00013460


	//   ....[98]....
        /*05e0*/ 	.word	0x000134b0


	//   ....[99]....
        /*05e4*/ 	.word	0x000134e0


	//   ....[100]....
        /*05e8*/ 	.word	0x00013550


	//   ....[101]....
        /*05ec*/ 	.word	0x00013830


	//   ....[102]....
        /*05f0*/ 	.word	0x00013850


	//   ....[103]....
        /*05f4*/ 	.word	0x00013910


	//   ....[104]....
        /*05f8*/ 	.word	0x00013920


	//   ....[105]....
        /*05fc*/ 	.word	0x000139d0


	//   ....[106]....
        /*0600*/ 	.word	0x000139e0


	//   ....[107]....
        /*0604*/ 	.word	0x000139f0


	//   ....[108]....
        /*0608*/ 	.word	0x00013aa0


	//   ....[109]....
        /*060c*/ 	.word	0x00014030


	//   ....[110]....
        /*0610*/ 	.word	0x00014070


	//   ....[111]....
        /*0614*/ 	.word	0x000140b0


	//   ....[112]....
        /*0618*/ 	.word	0x000140f0


	//   ....[113]....
        /*061c*/ 	.word	0x000141a0


	//   ....[114]....
        /*0620*/ 	.word	0x000141d0


	//   ....[115]....
        /*0624*/ 	.word	0x000141e0


	//   ....[116]....
        /*0628*/ 	.word	0x00014270


	//   ....[117]....
        /*062c*/ 	.word	0x000146a0


	//   ....[118]....
        /*0630*/ 	.word	0x000146d0


	//   ....[119]....
        /*0634*/ 	.word	0x00014700


	//   ....[120]....
        /*0638*/ 	.word	0x00014730


	//   ....[121]....
        /*063c*/ 	.word	0x00014760


	//   ....[122]....
        /*0640*/ 	.word	0x00014790


	//   ....[123]....
        /*0644*/ 	.word	0x000147c0


	//   ....[124]....
        /*0648*/ 	.word	0x000147f0


	//   ....[125]....
        /*064c*/ 	.word	0x00014970


	//   ....[126]....
        /*0650*/ 	.word	0x000149a0


	//   ....[127]....
        /*0654*/ 	.word	0x000149d0


	//   ....[128]....
        /*0658*/ 	.word	0x00014a00


	//   ....[129]....
        /*065c*/ 	.word	0x00014a30


	//   ....[130]....
        /*0660*/ 	.word	0x00014a60


	//   ....[131]....
        /*0664*/ 	.word	0x00014b20


	//   ....[132]....
        /*0668*/ 	.word	0x00014b40


	//   ....[133]....
        /*066c*/ 	.word	0x00014bb0


	//   ....[134]....
        /*0670*/ 	.word	0x00015250


	//   ....[135]....
        /*0674*/ 	.word	0x000158d0


	//   ....[136]....
        /*0678*/ 	.word	0x000159c0


	//   ....[137]....
        /*067c*/ 	.word	0x00015a60


	//   ....[138]....
        /*0680*/ 	.word	0x00015ac0


	//   ....[139]....
        /*0684*/ 	.word	0x00015b60


	//   ....[140]....
        /*0688*/ 	.word	0x00015c40


	//   ....[141]....
        /*068c*/ 	.word	0x00015d40


	//   ....[142]....
        /*0690*/ 	.word	0x00015db0


	//   ....[143]....
        /*0694*/ 	.word	0x00015e90


	//   ....[144]....
        /*0698*/ 	.word	0x00015f40


	//   ....[145]....
        /*069c*/ 	.word	0x00015fa0


	//   ....[146]....
        /*06a0*/ 	.word	0x00016000


	//   ....[147]....
        /*06a4*/ 	.word	0x00016110


	//   ....[148]....
        /*06a8*/ 	.word	0x00016170


	//   ....[149]....
        /*06ac*/ 	.word	0x00016290


	//   ....[150]....
        /*06b0*/ 	.word	0x000162f0


	//   ....[151]....
        /*06b4*/ 	.word	0x00016410


	//   ....[152]....
        /*06b8*/ 	.word	0x00016470


	//   ....[153]....
        /*06bc*/ 	.word	0x00016590


	//   ....[154]....
        /*06c0*/ 	.word	0x000165f0


	//   ....[155]....
        /*06c4*/ 	.word	0x00016710


	//   ....[156]....
        /*06c8*/ 	.word	0x00016770


	//   ....[157]....
        /*06cc*/ 	.word	0x00016890


	//   ....[158]....
        /*06d0*/ 	.word	0x000168f0


	//   ....[159]....
        /*06d4*/ 	.word	0x000169f0


	//   ....[160]....
        /*06d8*/ 	.word	0x00016b20


	//   ....[161]....
        /*06dc*/ 	.word	0x00016bf0


	//   ....[162]....
        /*06e0*/ 	.word	0x00016cc0


	//   ....[163]....
        /*06e4*/ 	.word	0x00016da0


	//   ....[164]....
        /*06e8*/ 	.word	0x00016e00


	//   ....[165]....
        /*06ec*/ 	.word	0x00016ee0


	//   ....[166]....
        /*06f0*/ 	.word	0x00016f40


	//   ....[167]....
        /*06f4*/ 	.word	0x00017050


	//   ....[168]....
        /*06f8*/ 	.word	0x00017140


	//   ....[169]....
        /*06fc*/ 	.word	0x000171e0


	//   ....[170]....
        /*0700*/ 	.word	0x00017240


	//   ....[171]....
        /*0704*/ 	.word	0x00017360


	//   ....[172]....
        /*0708*/ 	.word	0x000173c0


	//   ....[173]....
        /*070c*/ 	.word	0x000174e0


	//   ....[174]....
        /*0710*/ 	.word	0x00017540


	//   ....[175]....
        /*0714*/ 	.word	0x00017610


	//   ....[176]....
        /*0718*/ 	.word	0x00017780


	//   ....[177]....
        /*071c*/ 	.word	0x00017830


	//   ....[178]....
        /*0720*/ 	.word	0x00017980


	//   ....[179]....
        /*0724*/ 	.word	0x00017a30


	//   ....[180]....
        /*0728*/ 	.word	0x00017a90


	//   ....[181]....
        /*072c*/ 	.word	0x00017b50


	//   ....[182]....
        /*0730*/ 	.word	0x00017c30


	//   ....[183]....
        /*0734*/ 	.word	0x00017cf0


	//   ....[184]....
        /*0738*/ 	.word	0x00017e00


	//   ....[185]....
        /*073c*/ 	.word	0x00017ea0


	//   ....[186]....
        /*0740*/ 	.word	0x00017fc0


	//   ....[187]....
        /*0744*/ 	.word	0x00018030


	//   ....[188]....
        /*0748*/ 	.word	0x000180a0


	//   ....[189]....
        /*074c*/ 	.word	0x00018110


	//   ....[190]....
        /*0750*/ 	.word	0x00018180


	//   ....[191]....
        /*0754*/ 	.word	0x00018200


	//   ....[192]....
        /*0758*/ 	.word	0x00018290


	//   ....[193]....
        /*075c*/ 	.word	0x00018320


	//   ....[194]....
        /*0760*/ 	.word	0x00018390


	//   ....[195]....
        /*0764*/ 	.word	0x00018400


	//   ....[196]....
        /*0768*/ 	.word	0x00018470


	//   ....[197]....
        /*076c*/ 	.word	0x000184f0


	//   ....[198]....
        /*0770*/ 	.word	0x00018560


	//   ....[199]....
        /*0774*/ 	.word	0x00018600


	//   ....[200]....
        /*0778*/ 	.word	0x00018690


	//   ....[201]....
        /*077c*/ 	.word	0x000187b0


	//----- nvinfo : EIATTR_REG_RECONFIG
	.align		4
.L_443:
        /*0780*/ 	.byte	0x01, 0x54
	.zero		2


	//----- nvinfo : EIATTR_SYSCALL_OFFSETS
	.align		4
        /*0784*/ 	.byte	0x04, 0x46
        /*0786*/ 	.short	(.L_445 - .L_444)


	//   ....[0]....
.L_444:
        /*0788*/ 	.word	0x00001d50


	//   ....[1]....
        /*078c*/ 	.word	0x00011260


	//   ....[2]....
        /*0790*/ 	.word	0x000113b0


	//   ....[3]....
        /*0794*/ 	.word	0x000114a0


	//   ....[4]....
        /*0798*/ 	.word	0x00012220


	//----- nvinfo : EIATTR_MBARRIER_INSTR_OFFSETS
	.align		4
.L_445:
        /*079c*/ 	.byte	0x04, 0x39
        /*079e*/ 	.short	(.L_447 - .L_446)


	//   ....[0]....
.L_446:
        /*07a0*/ 	.word	0x00000180
        /*07a4*/ 	.word	0x000000ff
        /*07a8*/ 	.word	0x00030800
        /*07ac*/ 	.short	0x0100
        /*07ae*/ 	.byte	0x08
	.zero		1


	//   ....[1]....
        /*07b0*/ 	.word	0x00000190
        /*07b4*/ 	.word	0x000000ff
        /*07b8*/ 	.word	0x00030820
        /*07bc*/ 	.short	0x0100
        /*07be*/ 	.byte	0x08
	.zero		1


	//   ....[2]....
        /*07c0*/ 	.word	0x00000280
        /*07c4*/ 	.word	0x000000ff
        /*07c8*/ 	.word	0x00030830
        /*07cc*/ 	.short	0x0100
        /*07ce*/ 	.byte	0x08
	.zero		1


	//   ....[3]....
        /*07d0*/ 	.word	0x00000290
        /*07d4*/ 	.word	0x000000ff
        /*07d8*/ 	.word	0x00030840
        /*07dc*/ 	.short	0x0100
        /*07de*/ 	.byte	0x08
	.zero		1


	//   ....[4]....
        /*07e0*/ 	.word	0x000002a0
        /*07e4*/ 	.word	0x000000ff
        /*07e8*/ 	.word	0x00030838
        /*07ec*/ 	.short	0x0100
        /*07ee*/ 	.byte	0x08
	.zero		1


	//   ....[5]....
        /*07f0*/ 	.word	0x000002b0
        /*07f4*/ 	.word	0x000000ff
        /*07f8*/ 	.word	0x00030848
        /*07fc*/ 	.short	0x0100
        /*07fe*/ 	.byte	0x08
	.zero		1


	//   ....[6]....
        /*0800*/ 	.word	0x000003e0
        /*0804*/ 	.word	0x000000ff
        /*0808*/ 	.word	0x00030850
        /*080c*/ 	.short	0x0100
        /*080e*/ 	.byte	0x08
	.zero		1


	//   ....[7]....
        /*0810*/ 	.word	0x000003f0
        /*0814*/ 	.word	0x000000ff
        /*0818*/ 	.word	0x00030860
        /*081c*/ 	.short	0x0100
        /*081e*/ 	.byte	0x08
	.zero		1


	//   ....[8]....
        /*0820*/ 	.word	0x00000400
        /*0824*/ 	.word	0x000000ff
        /*0828*/ 	.word	0x00030858
        /*082c*/ 	.short	0x0100
        /*082e*/ 	.byte	0x08
	.zero		1


	//   ....[9]....
        /*0830*/ 	.word	0x00000410
        /*0834*/ 	.word	0x000000ff
        /*0838*/ 	.word	0x00030868
        /*083c*/ 	.short	0x0100
        /*083e*/ 	.byte	0x08
	.zero		1


	//   ....[10]....
        /*0840*/ 	.word	0x00000500
        /*0844*/ 	.word	0x000000ff
        /*0848*/ 	.word	0x00030870
        /*084c*/ 	.short	0x0100
        /*084e*/ 	.byte	0x06
	.zero		1


	//   ....[11]....
        /*0850*/ 	.word	0x00000510
        /*0854*/ 	.word	0x000000ff
        /*0858*/ 	.word	0x00030880
        /*085c*/ 	.short	0x0100
        /*085e*/ 	.byte	0x06
	.zero		1


	//   ....[12]....
        /*0860*/ 	.word	0x00000520
        /*0864*/ 	.word	0x000000ff
        /*0868*/ 	.word	0x00030878
        /*086c*/ 	.short	0x0100
        /*086e*/ 	.byte	0x06
	.zero		1


	//   ....[13]....
        /*0870*/ 	.word	0x00000530
        /*0874*/ 	.word	0x000000ff
        /*0878*/ 	.word	0x00030888
        /*087c*/ 	.short	0x0100
        /*087e*/ 	.byte	0x06
	.zero		1


	//   ....[14]....
        /*0880*/ 	.word	0x00000660
        /*0884*/ 	.word	0x000000ff
        /*0888*/ 	.word	0x00030890
        /*088c*/ 	.short	0x0100
        /*088e*/ 	.byte	0x08
	.zero		1


	//   ....[15]....
        /*0890*/ 	.word	0x00000670
        /*0894*/ 	.word	0x000000ff
        /*0898*/ 	.word	0x000308a0
        /*089c*/ 	.short	0x0100
        /*089e*/ 	.byte	0x08
	.zero		1


	//   ....[16]....
        /*08a0*/ 	.word	0x00000680
        /*08a4*/ 	.word	0x000000ff
        /*08a8*/ 	.word	0x00030898
        /*08ac*/ 	.short	0x0100
        /*08ae*/ 	.byte	0x08
	.zero		1


	//   ....[17]....
        /*08b0*/ 	.word	0x00000690
        /*08b4*/ 	.word	0x000000ff
        /*08b8*/ 	.word	0x000308a8
        /*08bc*/ 	.short	0x0100
        /*08be*/ 	.byte	0x08
	.zero		1


	//   ....[18]....
        /*08c0*/ 	.word	0x000007d0
        /*08c4*/ 	.word	0x000000ff
        /*08c8*/ 	.word	0x000308b0
        /*08cc*/ 	.short	0x0100
        /*08ce*/ 	.byte	0x08
	.zero		1


	//   ....[19]....
        /*08d0*/ 	.word	0x000007e0
        /*08d4*/ 	.word	0x000000ff
        /*08d8*/ 	.word	0x000308c0
        /*08dc*/ 	.short	0x0100
        /*08de*/ 	.byte	0x08
	.zero		1


	//   ....[20]....
        /*08e0*/ 	.word	0x000007f0
        /*08e4*/ 	.word	0x000000ff
        /*08e8*/ 	.word	0x000308b8
        /*08ec*/ 	.short	0x0100
        /*08ee*/ 	.byte	0x08
	.zero		1


	//   ....[21]....
        /*08f0*/ 	.word	0x00000800
        /*08f4*/ 	.word	0x000000ff
        /*08f8*/ 	.word	0x000308c8
        /*08fc*/ 	.short	0x0100
        /*08fe*/ 	.byte	0x08
	.zero		1


	//   ....[22]....
        /*0900*/ 	.word	0x00001df0
        /*0904*/ 	.word	0x000000ff
        /*0908*/ 	.word	0x00030800
        /*090c*/ 	.short	0x010a
        /*090e*/ 	.byte	0x28
	.zero		1


	//   ....[23]....
        /*0910*/ 	.word	0x00001e70
        /*0914*/ 	.word	0x00000003
        /*0918*/ 	.word	0x00030830
        /*091c*/ 	.short	0x010a
        /*091e*/ 	.byte	0x3f
	.zero		1


	//   ....[24]....
        /*0920*/ 	.word	0x00001eb0
        /*0924*/ 	.word	0x00000003
        /*0928*/ 	.word	0x00030830
        /*092c*/ 	.short	0x010a
        /*092e*/ 	.byte	0x3f
	.zero		1


	//   ....[25]....
        /*0930*/ 	.word	0x00002900
        /*0934*/ 	.word	0x000000ff
        /*0938*/ 	.word	0x00000000
        /*093c*/ 	.short	0x0101
        /*093e*/ 	.byte	0x04
	.zero		1


	//   ....[26]....
        /*0940*/ 	.word	0x00004760
        /*0944*/ 	.word	0x000000ff
        /*0948*/ 	.word	0x00030830
        /*094c*/ 	.short	0x010a
        /*094e*/ 	.byte	0x06
	.zero		1


	//   ....[27]....
        /*0950*/ 	.word	0x000047a0
        /*0954*/ 	.word	0x000000ff
        /*0958*/ 	.word	0x00030830
        /*095c*/ 	.short	0x010a
        /*095e*/ 	.byte	0x06
	.zero		1


	//   ....[28]....
        /*0960*/ 	.word	0x00005620
        /*0964*/ 	.word	0x000000ff
        /*0968*/ 	.word	0x00030850
        /*096c*/ 	.short	0x010a
        /*096e*/ 	.byte	0x05
	.zero		1


	//   ....[29]....
        /*0970*/ 	.word	0x00005660
        /*0974*/ 	.word	0x000000ff
        /*0978*/ 	.word	0x00030850
        /*097c*/ 	.short	0x010a
        /*097e*/ 	.byte	0x05
	.zero		1


	//   ....[30]....
        /*0980*/ 	.word	0x00005960
        /*0984*/ 	.word	0x000000ff
        /*0988*/ 	.word	0x00000000
        /*098c*/ 	.short	0x0101
        /*098e*/ 	.byte	0x06
	.zero		1


	//   ....[31]....
        /*0990*/ 	.word	0x00006e80
        /*0994*/ 	.word	0x000000ff
        /*0998*/ 	.word	0x00000000
        /*099c*/ 	.short	0x0101
        /*099e*/ 	.byte	0x05
	.zero		1


	//   ....[32]....
        /*09a0*/ 	.word	0x00007250
        /*09a4*/ 	.word	0x000000ff
        /*09a8*/ 	.word	0x00030830
        /*09ac*/ 	.short	0x010a
        /*09ae*/ 	.byte	0x06
	.zero		1


	//   ....[33]....
        /*09b0*/ 	.word	0x00007290
        /*09b4*/ 	.word	0x000000ff
        /*09b8*/ 	.word	0x00030830
        /*09bc*/ 	.short	0x010a
        /*09be*/ 	.byte	0x06
	.zero		1


	//   ....[34]....
        /*09c0*/ 	.word	0x00008110
        /*09c4*/ 	.word	0x000000ff
        /*09c8*/ 	.word	0x00030850
        /*09cc*/ 	.short	0x010a
        /*09ce*/ 	.byte	0x05
	.zero		1


	//   ....[35]....
        /*09d0*/ 	.word	0x00008150
        /*09d4*/ 	.word	0x000000ff
        /*09d8*/ 	.word	0x00030850
        /*09dc*/ 	.short	0x010a
        /*09de*/ 	.byte	0x05
	.zero		1


	//   ....[36]....
        /*09e0*/ 	.word	0x000084c0
        /*09e4*/ 	.word	0x000000ff
        /*09e8*/ 	.word	0x00000000
        /*09ec*/ 	.short	0x0101
        /*09ee*/ 	.byte	0x06
	.zero		1


	//   ....[37]....
        /*09f0*/ 	.word	0x00008e20
        /*09f4*/ 	.word	0x000000ff
        /*09f8*/ 	.word	0x00000000
        /*09fc*/ 	.short	0x0101
        /*09fe*/ 	.byte	0x05
	.zero		1


	//   ....[38]....
        /*0a00*/ 	.word	0x00008fd0
        /*0a04*/ 	.word	0x000000ff
        /*0a08*/ 	.word	0x00030830
        /*0a0c*/ 	.short	0x010a
        /*0a0e*/ 	.byte	0x05
	.zero		1


	//   ....[39]....
        /*0a10*/ 	.word	0x00009010
        /*0a14*/ 	.word	0x000000ff
        /*0a18*/ 	.word	0x00030830
        /*0a1c*/ 	.short	0x010a
        /*0a1e*/ 	.byte	0x05
	.zero		1


	//   ....[40]....
        /*0a20*/ 	.word	0x00009e90
        /*0a24*/ 	.word	0x000000ff
        /*0a28*/ 	.word	0x00030850
        /*0a2c*/ 	.short	0x010a
        /*0a2e*/ 	.byte	0x05
	.zero		1


	//   ....[41]....
        /*0a30*/ 	.word	0x00009ed0
        /*0a34*/ 	.word	0x000000ff
        /*0a38*/ 	.word	0x00030850
        /*0a3c*/ 	.short	0x010a
        /*0a3e*/ 	.byte	0x05
	.zero		1


	//   ....[42]....
        /*0a40*/ 	.word	0x0000a1d0
        /*0a44*/ 	.word	0x000000ff
        /*0a48*/ 	.word	0x00000000
        /*0a4c*/ 	.short	0x0101
        /*0a4e*/ 	.byte	0x04
	.zero		1


	//   ....[43]....
        /*0a50*/ 	.word	0x0000b6f0
        /*0a54*/ 	.word	0x000000ff
        /*0a58*/ 	.word	0x00000000
        /*0a5c*/ 	.short	0x0101
        /*0a5e*/ 	.byte	0x05
	.zero		1


	//   ....[44]....
        /*0a60*/ 	.word	0x0000bf90
        /*0a64*/ 	.word	0x000000ff
        /*0a68*/ 	.word	0x00030850
        /*0a6c*/ 	.short	0x010a
        /*0a6e*/ 	.byte	0x05
	.zero		1


	//   ....[45]....
        /*0a70*/ 	.word	0x0000bfd0
        /*0a74*/ 	.word	0x000000ff
        /*0a78*/ 	.word	0x00030850
        /*0a7c*/ 	.short	0x010a
        /*0a7e*/ 	.byte	0x05
	.zero		1


	//   ....[46]....
        /*0a80*/ 	.word	0x0000c580
        /*0a84*/ 	.word	0x000000ff
        /*0a88*/ 	.word	0x00000000
        /*0a8c*/ 	.short	0x0101
        /*0a8e*/ 	.byte	0x04
	.zero		1


	//   ....[47]....
        /*0a90*/ 	.word	0x0000e6d0
        /*0a94*/ 	.word	0x00000016
        /*0a98*/ 	.word	0x00000000
        /*0a9c*/ 	.short	0x0101
        /*0a9e*/ 	.byte	0x3f
	.zero		1


	//   ....[48]....
        /*0aa0*/ 	.word	0x00011a90
        /*0aa4*/ 	.word	0x00000006
        /*0aa8*/ 	.word	0x00030840
        /*0aac*/ 	.short	0x010a
        /*0aae*/ 	.byte	0x3f
	.zero		1


	//   ....[49]....
        /*0ab0*/ 	.word	0x00011fa0
        /*0ab4*/ 	.word	0x00000006
        /*0ab8*/ 	.word	0x00030830
        /*0abc*/ 	.short	0x0107
        /*0abe*/ 	.byte	0x3f
	.zero		1


	//   ....[50]....
        /*0ac0*/ 	.word	0x00012050
        /*0ac4*/ 	.word	0x00000006
        /*0ac8*/ 	.word	0x00030830
        /*0acc*/ 	.short	0x0101
        /*0ace*/ 	.byte	0x3f
	.zero		1


	//   ....[51]....
        /*0ad0*/ 	.word	0x00012c40
        /*0ad4*/ 	.word	0x00000016
        /*0ad8*/ 	.word	0x00030800
        /*0adc*/ 	.short	0x0107
        /*0ade*/ 	.byte	0x3f
	.zero		1


	//   ....[52]....
        /*0ae0*/ 	.word	0x00012d60
        /*0ae4*/ 	.word	0x00000016
        /*0ae8*/ 	.word	0x00030800
        /*0aec*/ 	.short	0x0101
        /*0aee*/ 	.byte	0x3f
	.zero		1


	//   ....[53]....
        /*0af0*/ 	.word	0x00012d80
        /*0af4*/ 	.word	0x00000016
        /*0af8*/ 	.word	0x00030820
        /*0afc*/ 	.short	0x010a
        /*0afe*/ 	.byte	0x3f
	.zero		1


	//   ....[54]....
        /*0b00*/ 	.word	0x00013160
        /*0b04*/ 	.word	0x00000007
        /*0b08*/ 	.word	0x00030840
        /*0b0c*/ 	.short	0x010a
        /*0b0e*/ 	.byte	0x3f
	.zero		1


	//   ....[55]....
        /*0b10*/ 	.word	0x00013660
        /*0b14*/ 	.word	0x00000007
        /*0b18*/ 	.word	0x00030830
        /*0b1c*/ 	.short	0x0107
        /*0b1e*/ 	.byte	0x3f
	.zero		1


	//   ....[56]....
        /*0b20*/ 	.word	0x00013710
        /*0b24*/ 	.word	0x00000007
        /*0b28*/ 	.word	0x00030830
        /*0b2c*/ 	.short	0x0101
        /*0b2e*/ 	.byte	0x3f
	.zero		1


	//   ....[57]....
        /*0b30*/ 	.word	0x00013770
        /*0b34*/ 	.word	0x00000007
        /*0b38*/ 	.word	0x00030860
        /*0b3c*/ 	.short	0x010a
        /*0b3e*/ 	.byte	0x3f
	.zero		1


	//   ....[58]....
        /*0b40*/ 	.word	0x00013c20
        /*0b44*/ 	.word	0x00000007
        /*0b48*/ 	.word	0x00030850
        /*0b4c*/ 	.short	0x0107
        /*0b4e*/ 	.byte	0x3f
	.zero		1


	//   ....[59]....
        /*0b50*/ 	.word	0x00013d70
        /*0b54*/ 	.word	0x00000007
        /*0b58*/ 	.word	0x00030850
        /*0b5c*/ 	.short	0x0101
        /*0b5e*/ 	.byte	0x3f
	.zero		1


	//   ....[60]....
        /*0b60*/ 	.word	0x00013f80
        /*0b64*/ 	.word	0x00000000
        /*0b68*/ 	.word	0x00030860
        /*0b6c*/ 	.short	0x010a
        /*0b6e*/ 	.byte	0x3f
	.zero		1


	//   ....[61]....
        /*0b70*/ 	.word	0x000143f0
        /*0b74*/ 	.word	0x00000000
        /*0b78*/ 	.word	0x00030850
        /*0b7c*/ 	.short	0x0107
        /*0b7e*/ 	.byte	0x3f
	.zero		1


	//   ....[62]....
        /*0b80*/ 	.word	0x000144a0
        /*0b84*/ 	.word	0x00000000
        /*0b88*/ 	.word	0x00030850
        /*0b8c*/ 	.short	0x0101
        /*0b8e*/ 	.byte	0x3f
	.zero		1


	//   ....[63]....
        /*0b90*/ 	.word	0x000151d0
        /*0b94*/ 	.word	0x00000004
        /*0b98*/ 	.word	0x00030820
        /*0b9c*/ 	.short	0x010a
        /*0b9e*/ 	.byte	0x3f
	.zero		1


	//   ....[64]....
        /*0ba0*/ 	.word	0x00015370
        /*0ba4*/ 	.word	0x00000005
        /*0ba8*/ 	.word	0x00030840
        /*0bac*/ 	.short	0x010a
        /*0bae*/ 	.byte	0x3f
	.zero		1


	//   ....[65]....
        /*0bb0*/ 	.word	0x00015410
        /*0bb4*/ 	.word	0x00000019
        /*0bb8*/ 	.word	0x00030840
        /*0bbc*/ 	.short	0x010a
        /*0bbe*/ 	.byte	0x3f
	.zero		1


	//   ....[66]....
        /*0bc0*/ 	.word	0x00015450
        /*0bc4*/ 	.word	0x00000005
        /*0bc8*/ 	.word	0x00030860
        /*0bcc*/ 	.short	0x010a
        /*0bce*/ 	.byte	0x3f
	.zero		1


	//   ....[67]....
        /*0bd0*/ 	.word	0x00015490
        /*0bd4*/ 	.word	0x00000019
        /*0bd8*/ 	.word	0x00030860
        /*0bdc*/ 	.short	0x010a
        /*0bde*/ 	.byte	0x3f
	.zero		1


	//   ....[68]....
        /*0be0*/ 	.word	0x00015500
        /*0be4*/ 	.word	0x00000003
        /*0be8*/ 	.word	0x00030800
        /*0bec*/ 	.short	0x010a
        /*0bee*/ 	.byte	0x3f
	.zero		1


	//   ....[69]....
        /*0bf0*/ 	.word	0x00015550
        /*0bf4*/ 	.word	0x00000003
        /*0bf8*/ 	.word	0x00030830
        /*0bfc*/ 	.short	0x010a
        /*0bfe*/ 	.byte	0x3f
	.zero		1


	//   ....[70]....
        /*0c00*/ 	.word	0x000155b0
        /*0c04*/ 	.word	0x00000004
        /*0c08*/ 	.word	0x00030830
        /*0c0c*/ 	.short	0x010a
        /*0c0e*/ 	.byte	0x3f
	.zero		1


	//   ....[71]....
        /*0c10*/ 	.word	0x00015610
        /*0c14*/ 	.word	0x00000003
        /*0c18*/ 	.word	0x00030850
        /*0c1c*/ 	.short	0x010a
        /*0c1e*/ 	.byte	0x3f
	.zero		1


	//   ....[72]....
        /*0c20*/ 	.word	0x00015670
        /*0c24*/ 	.word	0x00000004
        /*0c28*/ 	.word	0x00030830
        /*0c2c*/ 	.short	0x010a
        /*0c2e*/ 	.byte	0x3f
	.zero		1


	//   ....[73]....
        /*0c30*/ 	.word	0x000156d0
        /*0c34*/ 	.word	0x00000003
        /*0c38*/ 	.word	0x00030850
        /*0c3c*/ 	.short	0x010a
        /*0c3e*/ 	.byte	0x3f
	.zero		1


	//   ....[74]....
        /*0c40*/ 	.word	0x00015730
        /*0c44*/ 	.word	0x00000004
        /*0c48*/ 	.word	0x00030830
        /*0c4c*/ 	.short	0x010a
        /*0c4e*/ 	.byte	0x3f
	.zero		1


	//   ....[75]....
        /*0c50*/ 	.word	0x00015790
        /*0c54*/ 	.word	0x00000003
        /*0c58*/ 	.word	0x00030850
        /*0c5c*/ 	.short	0x010a
        /*0c5e*/ 	.byte	0x3f
	.zero		1


	//   ....[76]....
        /*0c60*/ 	.word	0x000157f0
        /*0c64*/ 	.word	0x00000007
        /*0c68*/ 	.word	0x00030850
        /*0c6c*/ 	.short	0x010a
        /*0c6e*/ 	.byte	0x3f
	.zero		1


	//   ....[77]....
        /*0c70*/ 	.word	0x00015910
        /*0c74*/ 	.word	0x00000006
        /*0c78*/ 	.word	0x00030840
        /*0c7c*/ 	.short	0x010a
        /*0c7e*/ 	.byte	0x3f
	.zero		1


	//   ....[78]....
        /*0c80*/ 	.word	0x00016a20
        /*0c84*/ 	.word	0x00000016
        /*0c88*/ 	.word	0x00030820
        /*0c8c*/ 	.short	0x010a
        /*0c8e*/ 	.byte	0x3f
	.zero		1


	//   ....[79]....
        /*0c90*/ 	.word	0x00016a70
        /*0c94*/ 	.word	0x00000007
        /*0c98*/ 	.word	0x00030840
        /*0c9c*/ 	.short	0x010a
        /*0c9e*/ 	.byte	0x3f
	.zero		1


	//   ....[80]....
        /*0ca0*/ 	.word	0x00017090
        /*0ca4*/ 	.word	0x00000007
        /*0ca8*/ 	.word	0x00030860
        /*0cac*/ 	.short	0x010a
        /*0cae*/ 	.byte	0x3f
	.zero		1


	//   ....[81]....
        /*0cb0*/ 	.word	0x000176d0
        /*0cb4*/ 	.word	0x00000000
        /*0cb8*/ 	.word	0x00030860
        /*0cbc*/ 	.short	0x010a
        /*0cbe*/ 	.byte	0x3f
	.zero		1


	//   ....[82]....
        /*0cc0*/ 	.word	0x000186d0
        /*0cc4*/ 	.word	0x00000004
        /*0cc8*/ 	.word	0x00030820
        /*0ccc*/ 	.short	0x010a
        /*0cce*/ 	.byte	0x3f
	.zero		1


	//   ....[83]....
        /*0cd0*/ 	.word	0x00018870
        /*0cd4*/ 	.word	0x00000005
        /*0cd8*/ 	.word	0x00030840
        /*0cdc*/ 	.short	0x010a
        /*0cde*/ 	.byte	0x3f
	.zero		1


	//   ....[84]....
        /*0ce0*/ 	.word	0x000188c0
        /*0ce4*/ 	.word	0x00000019
        /*0ce8*/ 	.word	0x00030840
        /*0cec*/ 	.short	0x010a
        /*0cee*/ 	.byte	0x3f
	.zero		1


	//   ....[85]....
        /*0cf0*/ 	.word	0x00018910
        /*0cf4*/ 	.word	0x00000005
        /*0cf8*/ 	.word	0x00030860
        /*0cfc*/ 	.short	0x010a
        /*0cfe*/ 	.byte	0x3f
	.zero		1


	//----- nvinfo : EIATTR_NUM_MBARRIERS
	.align		4
.L_447:
        /*0d00*/ 	.byte	0x03, 0x38
        /*0d02*/ 	.short	0x0016


	//----- nvinfo : EIATTR_EXIT_INSTR_OFFSETS
	.align		4
        /*0d04*/ 	.byte	0x04, 0x1c
        /*0d06*/ 	.short	(.L_449 - .L_448)


	//   ....[0]....
.L_448:
        /*0d08*/ 	.word	0x00000990


	//   ....[1]....
        /*0d0c*/ 	.word	0x0000fa80


	//   ....[2]....
        /*0d10*/ 	.word	0x000154e0


	//----- nvinfo : EIATTR_MAX_THREADS
	.align		4
.L_449:
        /*0d14*/ 	.byte	0x04, 0x05
        /*0d16*/ 	.short	(.L_451 - .L_450)
.L_450:
        /*0d18*/ 	.word	0x00000180
        /*0d1c*/ 	.word	0x00000001
        /*0d20*/ 	.word	0x00000001


	//----- nvinfo : EIATTR_CRS_STACK_SIZE
	.align		4
.L_451:
        /*0d24*/ 	.byte	0x04, 0x1e
        /*0d26*/ 	.short	(.L_453 - .L_452)
.L_452:
        /*0d28*/ 	.word	0x00000000


	//----- nvinfo : EIATTR_CBANK_PARAM_SIZE
	.align		4
.L_453:
        /*0d2c*/ 	.byte	0x03, 0x19
        /*0d2e*/ 	.short	0x0af0


	//----- nvinfo : EIATTR_PARAM_CBANK
	.align		4
        /*0d30*/ 	.byte	0x04, 0x0a
        /*0d32*/ 	.short	(.L_455 - .L_454)
	.align		4
.L_454:
        /*0d34*/ 	.word	index@(.nv.constant0._ZN7cutlass13device_kernelIN5flash11enable_sm90INS1_16FlashAttnFwdSm90INS1_25CollectiveMainloopFwdSm90ILi2EN4cute5tupleIJNS5_1CILi1EEES8_S8_EEENS6_IJNS7_ILi128EEENS7_ILi64EEENS7_ILi256EEEEEELi256ENS_10bfloat16_tEfNS_4arch4Sm90ELb0ELb1ELb0ELb1ELb1ELb0ELb0ELb1ELb1ELb1ELb0ELb0EEENS1_21CollectiveEpilogueFwdINS6_IJSA_SC_SB_EEES9_SE_SG_Li256ELb1ELb1ELb0ELb0EEENS1_36VarlenDynamicPersistentTileSchedulerILi128ELi64ELi256ELi128ELb0ELb1ELb1ELb1ELb0ELb1EEEEEEEEEvNT_6ParamsE)
        /*0d38*/ 	.short	0x0210
        /*0d3a*/ 	.short	0x0af0


	//----- nvinfo : EIATTR_SW_WAR
	.align		4
.L_455:
        /*0d3c*/ 	.byte	0x04, 0x36
        /*0d3e*/ 	.short	(.L_457 - .L_456)
.L_456:
        /*0d40*/ 	.word	0x00000008
.L_457:


//--------------------- .nv.info._ZN7cutlass13device_kernelIN5flash11enable_sm90INS1_16FlashAttnFwdSm90INS1_25CollectiveMainloopFwdSm90ILi2EN4cute5tupleIJNS5_1CILi1EEES8_S8_EEENS6_IJNS7_ILi128EEENS7_ILi64EEENS7_ILi256EEEEEELi256ENS_10bfloat16_tEfNS_4arch4Sm90ELb0ELb1ELb0ELb1ELb1ELb1ELb0ELb1ELb1ELb1ELb0ELb0EEENS1_21CollectiveEpilogueFwdINS6_IJSA_SC_SB_EEES9_SE_SG_Li256ELb1ELb1ELb0ELb0EEENS1_36VarlenDynamicPersistentTileSchedulerILi128ELi64ELi256ELi128ELb0ELb1ELb1ELb1ELb0ELb1EEEEEEEEEvNT_6ParamsE --------------------------
	.section	.nv.info._ZN7cutlass13device_kernelIN5flash11enable_sm90INS1_16FlashAttnFwdSm90INS1_25CollectiveMainloopFwdSm90ILi2EN4cute5tupleIJNS5_1CILi1EEES8_S8_EEENS6_IJNS7_ILi128EEENS7_ILi64EEENS7_ILi256EEEEEELi256ENS_10bfloat16_tEfNS_4arch4Sm90ELb0ELb1ELb0ELb1ELb1ELb1ELb0ELb1ELb1ELb1ELb0ELb0EEENS1_21CollectiveEpilogueFwdINS6_IJSA_SC_SB_EEES9_SE_SG_Li256ELb1ELb1ELb0ELb0EEENS1_36VarlenDynamicPersistentTileSchedulerILi128ELi64ELi256ELi128ELb0ELb1ELb1ELb1ELb0ELb1EEEEEEEEEvNT_6ParamsE,"",@"SHT_CUDA_INFO"
	.sectionflags	@""
	.align	4


	//----- nvinfo : EIATTR_CUDA_API_VERSION
	.align		4
        /*0000*/ 	.byte	0x04, 0x37
        /*0002*/ 	.short	(.L_459 - .L_458)
.L_458:
        /*0004*/ 	.word	0x00000082


	//----- nvinfo : EIATTR_KPARAM_INFO
	.align		4
.L_459:
        /*0008*/ 	.byte	0x04, 0x17
        /*000a*/ 	.short	(.L_461 - .L_460)
.L_460:
        /*000c*/ 	.word	0x00000000
        /*0010*/ 	.short	0x0000
        /*0012*/ 	.short	0x0070
        /*0014*/ 	.byte	0x00, 0xf0, 0x01, 0x2a


	//----- nvinfo : EIATTR_SPARSE_MMA_MASK
	.align		4
.L_461:
        /*0018*/ 	.byte	0x03, 0x50
        /*001a*/ 	.short	0x0000


	//----- nvinfo : EIATTR_MAXREG_COUNT
	.align		4
        /*001c*/ 	.byte	0x03, 0x1b
        /*001e*/ 	.short	0x00a8


	//----- nvinfo : EIATTR_NUM_BARRIERS
	.align		4
        /*0020*/ 	.byte	0x02, 0x4c
        /*0022*/ 	.byte	0x10
	.zero		1


	//----- nvinfo : EIATTR_EXTERNS
	.align		4
        /*0024*/ 	.byte	0x04, 0x0f
        /*0026*/ 	.short	(.L_463 - .L_462)


	//   ....[0]....
	.align		4
.L_462:
        /*0028*/ 	.word	index@(__assertfail)


	//----- nvinfo : EIATTR_ANNOTATIONS
	.align		4
.L_463:
        /*002c*/ 	.byte	0x04, 0x55
        /*002e*/ 	.short	(.L_465 - .L_464)


	//   ....[0]....
.L_464:
        /* <DEDUP_REMOVED lines=119> */
        /*0794*/ 	.byte	0xa0, 0x9a, 0x02, 0x00


	//----- nvinfo : EIATTR_MERCURY_ISA_VERSION
	.align		4
.L_465:
        /*0798*/ 	.byte	0x03, 0x5f
        /*079a*/ 	.short	0x0101


	//----- nvinfo : EIATTR_UNUSED_LOAD_BYTE_OFFSET
	.align		4
        /*079c*/ 	.byte	0x04, 0x44
        /*079e*/ 	.short	(.L_467 - .L_466)


	//   ....[0]....
.L_466:
        /*07a0*/ 	.word	0x00000a30
        /*07a4*/ 	.word	0x0000fff0


	//   ....[1]....
        /*07a8*/ 	.word	0x0001f5d0
        /*07ac*/ 	.word	0x0000fff0


	//----- nvinfo : EIATTR_INT_WARP_WIDE_INSTR_OFFSETS
	.align		4
.L_467:
        /*07b0*/ 	.byte	0x04, 0x31
        /*07b2*/ 	.short	(.L_469 - .L_468)


	//   ....[0]....
.L_468:
        /*07b4*/ 	.word	0x00000120


	//   ....[1]....
        /*07b8*/ 	.word	0x00000160


	//   ....[2]....
        /*07bc*/ 	.word	0x00000220


	//   ....[3]....
        /*07c0*/ 	.word	0x000256d0


	//   ....[4]....
        /*07c4*/ 	.word	0x00025760


	//   ....[5]....
        /*07c8*/ 	.word	0x000285f0


	//   ....[6]....
        /*07cc*/ 	.word	0x00028680


	//----- nvinfo : EIATTR_COOP_GROUP_MASK_REGIDS
	.align		4
.L_469:
        /*07d0*/ 	.byte	0x04, 0x29
        /*07d2*/ 	.short	(.L_471 - .L_470)


	//   ....[0]....
.L_470:
        /*07d4*/ 	.word	0xffffffff


	//   ....[1]....
        /*07d8*/ 	.word	0xffffffff


	//   ....[2]....
        /*07dc*/ 	.word	0xffffffff


	//   ....[3]....
        /*07e0*/ 	.word	0xffffffff


	//   ....[4]....
        /*07e4*/ 	.word	0xffffffff


	//   ....[5]....
        /*07e8*/ 	.word	0xffffffff


	//   ....[6]....
        /*07ec*/ 	.word	0xffffffff


	//   ....[7]....
        /*07f0*/ 	.word	0xffffffff


	//   ....[8]....
        /*07f4*/ 	.word	0xffffffff


	//   ....[9]....
        /*07f8*/ 	.word	0xffffffff


	//   ....[10]....
        /*07fc*/ 	.word	0xffffffff


	//   ....[11]....
        /*0800*/ 	.word	0xffffffff


	//   ....[12]....
        /*0804*/ 	.word	0xffffffff


	//   ....[13]....
        /*0808*/ 	.word	0xffffffff


	//   ....[14]....
        /*080c*/ 	.word	0xffffffff


	//   ....[15]....
        /*0810*/ 	.word	0xffffffff


	//   ....[16]....
        /*0814*/ 	.word	0xffffffff


	//   ....[17]....
        /*0818*/ 	.word	0xffffffff


	//   ....[18]....
        /*081c*/ 	.word	0xffffffff


	//   ....[19]....
        /*0820*/ 	.word	0xffffffff


	//   ....[20]....
        /*0824*/ 	.word	0xffffffff


	//   ....[21]....
        /*0828*/ 	.word	0xffffffff


	//   ....[22]....
        /*082c*/ 	.word	0xffffffff


	//   ....[23]....
        /*0830*/ 	.word	0xffffffff


	//   ....[24]....
        /*0834*/ 	.word	0xffffffff


	//   ....[25]....
        /*0838*/ 	.word	0xffffffff


	//   ....[26]....
        /*083c*/ 	.word	0xffffffff


	//   ....[27]....
        /*0840*/ 	.word	0xffffffff


	//   ....[28]....
        /*0844*/ 	.word	0xffffffff


	//   ....[29]....
        /*0848*/ 	.word	0xffffffff


	//   ....[30]....
        /*084c*/ 	.word	0xffffffff


	//   ....[31]....
        /*0850*/ 	.word	0xffffffff


	//   ....[32]....
        /*0854*/ 	.word	0xffffffff


	//   ....[33]....
        /*0858*/ 	.word	0xffffffff


	//   ....[34]....
        /*085c*/ 	.word	0xffffffff


	//   ....[35]....
        /*0860*/ 	.word	0xffffffff


	//   ....[36]....
        /*0864*/ 	.word	0xffffffff


	//   ....[37]....
        /*0868*/ 	.word	0xffffffff


	//   ....[38]....
        /*086c*/ 	.word	0xffffffff


	//   ....[39]....
        /*0870*/ 	.word	0xffffffff


	//   ....[40]....
        /*0874*/ 	.word	0xffffffff


	//   ....[41]....
        /*0878*/ 	.word	0xffffffff


	//   ....[42]....
        /*087c*/ 	.word	0xffffffff


	//   ....[43]....
        /*0880*/ 	.word	0xffffffff


	//   ....[44]....
        /*0884*/ 	.word	0xffffffff


	//   ....[45]....
        /*0888*/ 	.word	0xffffffff


	//   ....[46]....
        /*088c*/ 	.word	0xffffffff


	//   ....[47]....
        /*0890*/ 	.word	0xffffffff


	//   ....[48]....
        /*0894*/ 	.word	0xffffffff


	//   ....[49]....
        /*0898*/ 	.word	0xffffffff


	//   ....[50]....
        /*089c*/ 	.word	0xffffffff


	//   ....[51]....
        /*08a0*/ 	.word	0xffffffff


	//   ....[52]....
        /*08a4*/ 	.word	0xffffffff


	//   ....[53]....
        /*08a8*/ 	.word	0xffffffff


	//   ....[54]....
        /*08ac*/ 	.word	0xffffffff


	//   ....[55]....
        /*08b0*/ 	.word	0xffffffff


	//   ....[56]....
        /*08b4*/ 	.word	0xffffffff


	//   ....[57]....
        /*08b8*/ 	.word	0xffffffff


	//   ....[58]....
        /*08bc*/ 	.word	0xffffffff


	//   ....[59]....
        /*08c0*/ 	.word	0xffffffff


	//   ....[60]....
        /*08c4*/ 	.word	0xffffffff


	//   ....[61]....
        /*08c8*/ 	.word	0xffffffff


	//   ....[62]....
        /*08cc*/ 	.word	0xffffffff


	//   ....[63]....
        /*08d0*/ 	.word	0xffffffff


	//   ....[64]....
        /*08d4*/ 	.word	0xffffffff


	//   ....[65]....
        /*08d8*/ 	.word	0xffffffff


	//   ....[66]....
        /*08dc*/ 	.word	0xffffffff


	//   ....[67]....
        /*08e0*/ 	.word	0xffffffff


	//   ....[68]....
        /*08e4*/ 	.word	0xffffffff


	//   ....[69]....
        /*08e8*/ 	.word	0xffffffff


	//   ....[70]....
        /*08ec*/ 	.word	0xffffffff


	//   ....[71]....
        /*08f0*/ 	.word	0xffffffff


	//   ....[72]....
        /*08f4*/ 	.word	0xffffffff


	//   ....[73]....
        /*08f8*/ 	.word	0xffffffff


	//   ....[74]....
        /*08fc*/ 	.word	0xffffffff


	//   ....[75]....
        /*0900*/ 	.word	0xffffffff


	//   ....[76]....
        /*0904*/ 	.word	0xffffffff


	//   ....[77]....
        /*0908*/ 	.word	0xffffffff


	//   ....[78]....
        /*090c*/ 	.word	0xffffffff


	//   ....[79]....
        /*0910*/ 	.word	0xffffffff


	//   ....[80]....
        /*0914*/ 	.word	0xffffffff


	//   ....[81]....
        /*0918*/ 	.word	0xffffffff


	//   ....[82]....
        /*091c*/ 	.word	0xffffffff


	//   ....[83]....
        /*0920*/ 	.word	0xffffffff


	//   ....[84]....
        /*0924*/ 	.word	0xffffffff


	//   ....[85]....
        /*0928*/ 	.word	0xffffffff


	//   ....[86]....
        /*092c*/ 	.word	0xffffffff


	//   ....[87]....
        /*0930*/ 	.word	0xffffffff


	//   ....[88]....
        /*0934*/ 	.word	0xffffffff


	//   ....[89]....
        /*0938*/ 	.word	0xffffffff


	//   ....[90]....
        /*093c*/ 	.word	0xffffffff


	//   ....[91]....
        /*0940*/ 	.word	0xffffffff


	//   ....[92]....
        /*0944*/ 	.word	0xffffffff


	//   ....[93]....
        /*0948*/ 	.word	0xffffffff


	//   ....[94]....
        /*094c*/ 	.word	0xffffffff


	//   ....[95]....
        /*0950*/ 	.word	0xffffffff


	//   ....[96]....
        /*0954*/ 	.word	0xffffffff


	//   ....[97]....
        /*0958*/ 	.word	0xffffffff


	//   ....[98]....
        /*095c*/ 	.word	0xffffffff


	//   ....[99]....
        /*0960*/ 	.word	0xffffffff


	//   ....[100]....
        /*0964*/ 	.word	0xffffffff


	//   ....[101]....
        /*0968*/ 	.word	0xffffffff


	//   ....[102]....
        /*096c*/ 	.word	0xffffffff


	//   ....[103]....
        /*0970*/ 	.word	0xffffffff


	//   ....[104]....
        /*0974*/ 	.word	0xffffffff


	//   ....[105]....
        /*0978*/ 	.word	0xffffffff


	//   ....[106]....
        /*097c*/ 	.word	0xffffffff


	//   ....[107]....
        /*0980*/ 	.word	0xffffffff


	//   ....[108]....
        /*0984*/ 	.word	0xffffffff


	//   ....[109]....
        /*0988*/ 	.word	0xffffffff


	//   ....[110]....
        /*098c*/ 	.word	0xffffffff


	//   ....[111]....
        /*0990*/ 	.word	0xffffffff


	//   ....[112]....
        /*0994*/ 	.word	0xffffffff


	//   ....[113]....
        /*0998*/ 	.word	0xffffffff


	//   ....[114]....
        /*099c*/ 	.word	0xffffffff


	//   ....[115]....
        /*09a0*/ 	.word	0xffffffff


	//   ....[116]....
        /*09a4*/ 	.word	0xffffffff


	//   ....[117]....
        /*09a8*/ 	.word	0xffffffff


	//   ....[118]....
        /*09ac*/ 	.word	0xffffffff


	//   ....[119]....
        /*09b0*/ 	.word	0xffffffff


	//   ....[120]....
        /*09b4*/ 	.word	0xffffffff


	//   ....[121]....
        /*09b8*/ 	.word	0xffffffff


	//   ....[122]....
        /*09bc*/ 	.word	0xffffffff


	//   ....[123]....
        /*09c0*/ 	.word	0xffffffff


	//   ....[124]....
        /*09c4*/ 	.word	0xffffffff


	//   ....[125]....
        /*09c8*/ 	.word	0xffffffff


	//   ....[126]....
        /*09cc*/ 	.word	0xffffffff


	//   ....[127]....
        /*09d0*/ 	.word	0xffffffff


	//   ....[128]....
        /*09d4*/ 	.word	0xffffffff


	//   ....[129]....
        /*09d8*/ 	.word	0xffffffff


	//   ....[130]....
        /*09dc*/ 	.word	0xffffffff


	//   ....[131]....
        /*09e0*/ 	.word	0xffffffff


	//   ....[132]....
        /*09e4*/ 	.word	0xffffffff


	//   ....[133]....
        /*09e8*/ 	.word	0xffffffff


	//   ....[134]....
        /*09ec*/ 	.word	0xffffffff


	//   ....[135]....
        /*09f0*/ 	.word	0xffffffff


	//   ....[136]....
        /*09f4*/ 	.word	0xffffffff


	//   ....[137]....
        /*09f8*/ 	.word	0xffffffff


	//   ....[138]....
        /*09fc*/ 	.word	0xffffffff


	//   ....[139]....
        /*0a00*/ 	.word	0xffffffff


	//   ....[140]....
        /*0a04*/ 	.word	0xffffffff


	//   ....[141]....
        /*0a08*/ 	.word	0xffffffff


	//   ....[142]....
        /*0a0c*/ 	.word	0xffffffff


	//   ....[143]....
        /*0a10*/ 	.word	0xffffffff


	//   ....[144]....
        /*0a14*/ 	.word	0xffffffff


	//   ....[145]....
        /*0a18*/ 	.word	0xffffffff


	//   ....[146]....
        /*0a1c*/ 	.word	0xffffffff


	//   ....[147]....
        /*0a20*/ 	.word	0xffffffff


	//   ....[148]....
        /*0a24*/ 	.word	0xffffffff


	//   ....[149]....
        /*0a28*/ 	.word	0xffffffff


	//   ....[150]....
        /*0a2c*/ 	.word	0xffffffff


	//   ....[151]....
        /*0a30*/ 	.word	0xffffffff


	//   ....[152]....
        /*0a34*/ 	.word	0xffffffff


	//   ....[153]....
        /*0a38*/ 	.word	0xffffffff


	//   ....[154]....
        /*0a3c*/ 	.word	0xffffffff


	//   ....[155]....
        /*0a40*/ 	.word	0xffffffff


	//   ....[156]....
        /*0a44*/ 	.word	0xffffffff


	//   ....[157]....
        /*0a48*/ 	.word	0xffffffff


	//   ....[158]....
        /*0a4c*/ 	.word	0xffffffff


	//   ....[159]....
        /*0a50*/ 	.word	0xffffffff


	//   ....[160]....
        /*0a54*/ 	.word	0xffffffff


	//   ....[161]....
        /*0a58*/ 	.word	0xffffffff


	//   ....[162]....
        /*0a5c*/ 	.word	0xffffffff


	//   ....[163]....
        /*0a60*/ 	.word	0xffffffff


	//   ....[164]....
        /*0a64*/ 	.word	0xffffffff


	//   ....[165]....
        /*0a68*/ 	.word	0xffffffff


	//   ....[166]....
        /*0a6c*/ 	.word	0xffffffff


	//   ....[167]....
        /*0a70*/ 	.word	0xffffffff


	//   ....[168]....
        /*0a74*/ 	.word	0xffffffff


	//   ....[169]....
        /*0a78*/ 	.word	0xffffffff


	//   ....[170]....
        /*0a7c*/ 	.word	0xffffffff


	//   ....[171]....
        /*0a80*/ 	.word	0xffffffff


	//   ....[172]....
        /*0a84*/ 	.word	0xffffffff


	//   ....[173]....
        /*0a88*/ 	.word	0xffffffff


	//   ....[174]....
        /*0a8c*/ 	.word	0xffffffff


	//   ....[175]....
        /*0a90*/ 	.word	0xffffffff


	//   ....[176]....
        /*0a94*/ 	.word	0xffffffff


	//   ....[177]....
        /*0a98*/ 	.word	0xffffffff


	//   ....[178]....
        /*0a9c*/ 	.word	0xffffffff


	//   ....[179]....
        /*0aa0*/ 	.word	0xffffffff


	//   ....[180]....
        /*0aa4*/ 	.word	0xffffffff


	//   ....[181]....
        /*0aa8*/ 	.word	0xffffffff


	//   ....[182]....
        /*0aac*/ 	.word	0xffffffff


	//   ....[183]....
        /*0ab0*/ 	.word	0xffffffff


	//   ....[184]....
        /*0ab4*/ 	.word	0xffffffff


	//   ....[185]....
        /*0ab8*/ 	.word	0x0500000f


	//   ....[186]....
        /*0abc*/ 	.word	0x0500000f


	//   ....[187]....
        /*0ac0*/ 	.word	0x0500000f


	//   ....[188]....
        /*0ac4*/ 	.word	0x0500000f


	//   ....[189]....
        /*0ac8*/ 	.word	0x0500000f


	//   ....[190]....
        /*0acc*/ 	.word	0x0500000f


	//   ....[191]....
        /*0ad0*/ 	.word	0x0500000f


	//   ....[192]....
        /*0ad4*/ 	.word	0x0500000f


	//   ....[193]....
        /*0ad8*/ 	.word	0x0500000f


	//   ....[194]....
        /*0adc*/ 	.word	0x0500000f


	//   ....[195]....
        /*0ae0*/ 	.word	0x0500000f


	//   ....[196]....
        /*0ae4*/ 	.word	0x0500000f


	//   ....[197]....
        /*0ae8*/ 	.word	0x0500000f


	//   ....[198]....
        /*0aec*/ 	.word	0x0500000f


	//   ....[199]....
        /*0af0*/ 	.word	0x0500000f


	//   ....[200]....
        /*0af4*/ 	.word	0x0500000f


	//   ....[201]....
        /*0af8*/ 	.word	0x0500000f


	//   ....[202]....
        /*0afc*/ 	.word	0x0500000f


	//   ....[203]....
        /*0b00*/ 	.word	0x0500000f


	//   ....[204]....
        /*0b04*/ 	.word	0x0500000f


	//   ....[205]....
        /*0b08*/ 	.word	0x0500000f


	//   ....[206]....
        /*0b0c*/ 	.word	0x0500000f


	//   ....[207]....
        /*0b10*/ 	.word	0x0500000f


	//   ....[208]....
        /*0b14*/ 	.word	0x0500000f


	//   ....[209]....
        /*0b18*/ 	.word	0x0500000f


	//   ....[210]....
        /*0b1c*/ 	.word	0x0500000f


	//   ....[211]....
        /*0b20*/ 	.word	0x0500000f


	//   ....[212]....
        /*0b24*/ 	.word	0x0500000f


	//   ....[213]....
        /*0b28*/ 	.word	0x0500000f


	//   ....[214]....
        /*0b2c*/ 	.word	0x0500000f


	//   ....[215]....
        /*0b30*/ 	.word	0x0500000f


	//   ....[216]....
        /*0b34*/ 	.word	0x0500000f


	//   ....[217]....
        /*0b38*/ 	.word	0x0500000f


	//   ....[218]....
        /*0b3c*/ 	.word	0x0500000f


	//   ....[219]....
        /*0b40*/ 	.word	0x0500000f


	//   ....[220]....
        /*0b44*/ 	.word	0x0500000f


	//   ....[221]....
        /*0b48*/ 	.word	0x0500000f


	//   ....[222]....
        /*0b4c*/ 	.word	0x0500000f


	//   ....[223]....
        /*0b50*/ 	.word	0x0500000f


	//   ....[224]....
        /*0b54*/ 	.word	0x0500000f


	//   ....[225]....
        /*0b58*/ 	.word	0x0500000f


	//   ....[226]....
        /*0b5c*/ 	.word	0x0500000f


	//   ....[227]....
        /*0b60*/ 	.word	0x0500000f


	//   ....[228]....
        /*0b64*/ 	.word	0x0500000f


	//   ....[229]....
        /*0b68*/ 	.word	0x0500000f


	//   ....[230]....
        /*0b6c*/ 	.word	0x0500000f


	//   ....[231]....
        /*0b70*/ 	.word	0x0500000f


	//   ....[232]....
        /*0b74*/ 	.word	0x0500000f


	//   ....[233]....
        /*0b78*/ 	.word	0x0500000f


	//   ....[234]....
        /*0b7c*/ 	.word	0x0500000f


	//   ....[235]....
        /*0b80*/ 	.word	0x0500000f


	//   ....[236]....
        /*0b84*/ 	.word	0x0500000f


	//   ....[237]....
        /*0b88*/ 	.word	0x0500000f


	//   ....[238]....
        /*0b8c*/ 	.word	0x0500000f


	//   ....[239]....
        /*0b90*/ 	.word	0x0500000f


	//   ....[240]....
        /*0b94*/ 	.word	0x0500000f


	//   ....[241]....
        /*0b98*/ 	.word	0x0500000f


	//   ....[242]....
        /*0b9c*/ 	.word	0x0500000f


	//   ....[243]....
        /*0ba0*/ 	.word	0x0500000f


	//   ....[244]....
        /*0ba4*/ 	.word	0x0500000f


	//   ....[245]....
        /*0ba8*/ 	.word	0x0500000f


	//   ....[246]....
        /*0bac*/ 	.word	0x0500000f


	//   ....[247]....
        /*0bb0*/ 	.word	0x0500000f


	//   ....[248]....
        /*0bb4*/ 	.word	0x0500000f


	//   ....[249]....
        /*0bb8*/ 	.word	0x0500000f


	//   ....[250]....
        /*0bbc*/ 	.word	0x0500000f


	//   ....[251]....
        /*0bc0*/ 	.word	0x0500000f


	//   ....[252]....
        /*0bc4*/ 	.word	0x0500000f


	//   ....[253]....
        /*0bc8*/ 	.word	0x0500000f


	//   ....[254]....
        /*0bcc*/ 	.word	0x0500000f


	//   ....[255]....
        /*0bd0*/ 	.word	0x0500000f


	//   ....[0]....
        /*0bd4*/ 	.word	0x0500000f


	//   ....[1]....
        /*0bd8*/ 	.word	0x0500000f


	//   ....[2]....
        /*0bdc*/ 	.word	0x0500000f


	//   ....[3]....
        /*0be0*/ 	.word	0x0500000f


	//   ....[4]....
        /*0be4*/ 	.word	0x0500000f


	//   ....[5]....
        /*0be8*/ 	.word	0x0500000f


	//   ....[6]....
        /*0bec*/ 	.word	0x0500000f


	//   ....[7]....
        /*0bf0*/ 	.word	0x0500000f


	//   ....[8]....
        /*0bf4*/ 	.word	0x0500000f


	//   ....[9]....
        /*0bf8*/ 	.word	0x0500000f


	//   ....[10]....
        /*0bfc*/ 	.word	0x0500000f


	//   ....[11]....
        /*0c00*/ 	.word	0x0500000f


	//   ....[12]....
        /*0c04*/ 	.word	0x0500000f


	//   ....[13]....
        /*0c08*/ 	.word	0x0500000f


	//   ....[14]....
        /*0c0c*/ 	.word	0x0500000f


	//   ....[15]....
        /*0c10*/ 	.word	0x0500000f


	//   ....[16]....
        /*0c14*/ 	.word	0x0500000f


	//   ....[17]....
        /*0c18*/ 	.word	0x0500000f


	//   ....[18]....
        /*0c1c*/ 	.word	0x0500000f


	//   ....[19]....
        /*0c20*/ 	.word	0x0500000f


	//   ....[20]....
        /*0c24*/ 	.word	0x0500000f


	//   ....[21]....
        /*0c28*/ 	.word	0x0500000f


	//   ....[22]....
        /*0c2c*/ 	.word	0x0500000f


	//   ....[23]....
        /*0c30*/ 	.word	0x0500000f


	//   ....[24]....
        /*0c34*/ 	.word	0x0500000f


	//   ....[25]....
        /*0c38*/ 	.word	0x0500000f


	//   ....[26]....
        /*0c3c*/ 	.word	0x0500000f


	//   ....[27]....
        /*0c40*/ 	.word	0x0500000f


	//   ....[28]....
        /*0c44*/ 	.word	0x0500000f


	//   ....[29]....
        /*0c48*/ 	.word	0x0500000f


	//   ....[30]....
        /*0c4c*/ 	.word	0x0500000f


	//   ....[31]....
        /*0c50*/ 	.word	0x0500000f


	//   ....[32]....
        /*0c54*/ 	.word	0x0500000f


	//   ....[33]....
        /*0c58*/ 	.word	0x0500000f


	//   ....[34]....
        /*0c5c*/ 	.word	0x0500000f


	//   ....[35]....
        /*0c60*/ 	.word	0x0500000f


	//   ....[36]....
        /*0c64*/ 	.word	0x0500000f


	//   ....[37]....
        /*0c68*/ 	.word	0x0500000f


	//   ....[38]....
        /*0c6c*/ 	.word	0x0500000f


	//   ....[39]....
        /*0c70*/ 	.word	0x0500000f


	//   ....[40]....
        /*0c74*/ 	.word	0x0500000f


	//----- nvinfo : EIATTR_COOP_GROUP_INSTR_OFFSETS
	.align		4
.L_471:
        /*0c78*/ 	.byte	0x04, 0x28
        /*0c7a*/ 	.short	(.L_473 - .L_472)


	//   ....[0]....
.L_472:
        /*0c7c*/ 	.word	0x00000060


	//   ....[1]....
        /*0c80*/ 	.word	0x00000130


	//   ....[2]....
        /*0c84*/ 	.word	0x00000230


	//   ....[3]....
        /*0c88*/ 	.word	0x000003a0


	//   ....[4]....
        /*0c8c*/ 	.word	0x00000500


	//   ....[5]....
        /*0c90*/ 	.word	0x00000620


	//   ....[6]....
        /*0c94*/ 	.word	0x00000780


	//   ....[7]....
        /*0c98*/ 	.word	0x00003660


	//   ....[8]....
        /*0c9c*/ 	.word	0x00003670


	//   ....[9]....
        /*0ca0*/ 	.word	0x00004520


	//   ....[10]....
        /*0ca4*/ 	.word	0x00004530


	//   ....[11]....
        /*0ca8*/ 	.word	0x00005d50


	//   ....[12]....
        /*0cac*/ 	.word	0x00005d60


	//   ....[13]....
        /*0cb0*/ 	.word	0x00006d80


	//   ....[14]....
        /*0cb4*/ 	.word	0x00006d90


	//   ....[15]....
        /*0cb8*/ 	.word	0x00007fe0


	//   ....[16]....
        /*0cbc*/ 	.word	0x00007ff0


	//   ....[17]....
        /*0cc0*/ 	.word	0x000081b0


	//   ....[18]....
        /*0cc4*/ 	.word	0x000081c0


	//   ....[19]....
        /*0cc8*/ 	.word	0x00008610


	//   ....[20]....
        /*0ccc*/ 	.word	0x00008620


	//   ....[21]....
        /*0cd0*/ 	.word	0x000087d0


	//   ....[22]....
        /*0cd4*/ 	.word	0x000087f0


	//   ....[23]....
        /*0cd8*/ 	.word	0x000093b0


	//   ....[24]....
        /*0cdc*/ 	.word	0x00009b70


	//   ....[25]....
        /*0ce0*/ 	.word	0x00009b80


	//   ....[26]....
        /*0ce4*/ 	.word	0x00009b90


	//   ....[27]....
        /*0ce8*/ 	.word	0x00009ba0


	//   ....[28]....
        /*0cec*/ 	.word	0x0000a150


	//   ....[29]....
        /*0cf0*/ 	.word	0x0000a160


	//   ....[30]....
        /*0cf4*/ 	.word	0x0000a170


	//   ....[31]....
        /*0cf8*/ 	.word	0x0000a180


	//   ....[32]....
        /*0cfc*/ 	.word	0x0000a710


	//   ....[33]....
        /*0d00*/ 	.word	0x0000a720


	//   ....[34]....
        /*0d04*/ 	.word	0x0000a730


	//   ....[35]....
        /*0d08*/ 	.word	0x0000a740


	//   ....[36]....
        /*0d0c*/ 	.word	0x0000acf0


	//   ....[37]....
        /*0d10*/ 	.word	0x0000ad00


	//   ....[38]....
        /*0d14*/ 	.word	0x0000ad10


	//   ....[39]....
        /*0d18*/ 	.word	0x0000ad20


	//   ....[40]....
        /*0d1c*/ 	.word	0x0000e7e0


	//   ....[41]....
        /*0d20*/ 	.word	0x0000e7f0


	//   ....[42]....
        /*0d24*/ 	.word	0x0000e800


	//   ....[43]....
        /*0d28*/ 	.word	0x0000e810


	//   ....[44]....
        /*0d2c*/ 	.word	0x0000ecd0


	//   ....[45]....
        /*0d30*/ 	.word	0x0000ece0


	//   ....[46]....
        /*0d34*/ 	.word	0x0000ecf0


	//   ....[47]....
        /*0d38*/ 	.word	0x0000ed00


	//   ....[48]....
        /*0d3c*/ 	.word	0x0000f1a0


	//   ....[49]....
        /*0d40*/ 	.word	0x0000f1b0


	//   ....[50]....
        /*0d44*/ 	.word	0x0000f1c0


	//   ....[51]....
        /*0d48*/ 	.word	0x0000f1d0


	//   ....[52]....
        /*0d4c*/ 	.word	0x0000f690


	//   ....[53]....
        /*0d50*/ 	.word	0x0000f6a0


	//   ....[54]....
        /*0d54*/ 	.word	0x0000f6b0


	//   ....[55]....
        /*0d58*/ 	.word	0x0000f6c0


	//   ....[56]....
        /*0d5c*/ 	.word	0x00014250


	//   ....[57]....
        /*0d60*/ 	.word	0x000144b0


	//   ....[58]....
        /*0d64*/ 	.word	0x00014d90


	//   ....[59]....
        /*0d68*/ 	.word	0x00014ea0


	//   ....[60]....
        /*0d6c*/ 	.word	0x000152a0


	//   ....[61]....
        /*0d70*/ 	.word	0x00015340


	//   ....[62]....
        /*0d74*/ 	.word	0x000175d0


	//   ....[63]....
        /*0d78*/ 	.word	0x00017840


	//   ....[64]....
        /*0d7c*/ 	.word	0x00017f20


	//   ....[65]....
        /*0d80*/ 	.word	0x000180c0


	//   ....[66]....
        /*0d84*/ 	.word	0x000185a0


	//   ....[67]....
        /*0d88*/ 	.word	0x00018600


	//   ....[68]....
        /*0d8c*/ 	.word	0x0001a780


	//   ....[69]....
        /*0d90*/ 	.word	0x0001a7b0


	//   ....[70]....
        /*0d94*/ 	.word	0x0001a8d0


	//   ....[71]....
        /*0d98*/ 	.word	0x0001a8f0


	//   ....[72]....
        /*0d9c*/ 	.word	0x0001c970


	//   ....[73]....
        /*0da0*/ 	.word	0x0001cba0


	//   ....[74]....
        /*0da4*/ 	.word	0x0001d310


	//   ....[75]....
        /*0da8*/ 	.word	0x0001d410


	//   ....[76]....
        /*0dac*/ 	.word	0x0001d880


	//   ....[77]....
        /*0db0*/ 	.word	0x0001d8e0


	//   ....[78]....
        /*0db4*/ 	.word	0x0001ea70


	//   ....[79]....
        /*0db8*/ 	.word	0x0001ea90


	//   ....[80]....
        /*0dbc*/ 	.word	0x0001eb50


	//   ....[81]....
        /*0dc0*/ 	.word	0x0001eb70


	//   ....[82]....
        /*0dc4*/ 	.word	0x000205d0


	//   ....[83]....
        /*0dc8*/ 	.word	0x000206c0


	//   ....[84]....
        /*0dcc*/ 	.word	0x00020760


	//   ....[85]....
        /*0dd0*/ 	.word	0x00020770


	//   ....[86]....
        /*0dd4*/ 	.word	0x00020fa0


	//   ....[87]....
        /*0dd8*/ 	.word	0x00020fe0


	//   ....[88]....
        /*0ddc*/ 	.word	0x00021120


	//   ....[89]....
        /*0de0*/ 	.word	0x00021140


	//   ....[90]....
        /*0de4*/ 	.word	0x00021280


	//   ....[91]....
        /*0de8*/ 	.word	0x000212a0


	//   ....[92]....
        /*0dec*/ 	.word	0x000213f0


	//   ....[93]....
        /*0df0*/ 	.word	0x00021410


	//   ....[94]....
        /*0df4*/ 	.word	0x00021d10


	//   ....[95]....
        /*0df8*/ 	.word	0x00021d30


	//   ....[96]....
        /*0dfc*/ 	.word	0x00021e70


	//   ....[97]....
        /*0e00*/ 	.word	0x00021e90


	//   ....[98]....
        /*0e04*/ 	.word	0x00021fd0


	//   ....[99]....
        /*0e08*/ 	.word	0x00021ff0


	//   ....[100]....
        /*0e0c*/ 	.word	0x00022140


	//   ....[101]....
        /*0e10*/ 	.word	0x00022160


	//   ....[102]....
        /*0e14*/ 	.word	0x00022330


	//   ....[103]....
        /*0e18*/ 	.word	0x000224e0


	//   ....[104]....
        /*0e1c*/ 	.word	0x00022510


	//   ....[105]....
        /*0e20*/ 	.word	0x00022540


	//   ....[106]....
        /*0e24*/ 	.word	0x00022570


	//   ....[107]....
        /*0e28*/ 	.word	0x000225a0


	//   ....[108]....
        /*0e2c*/ 	.word	0x000225d0


	//   ....[109]....
        /*0e30*/ 	.word	0x00022740


	//   ....[110]....
        /*0e34*/ 	.word	0x00022770


	//   ....[111]....
        /*0e38*/ 	.word	0x000227a0


	//   ....[112]....
        /*0e3c*/ 	.word	0x000227d0


	//   ....[113]....
        /*0e40*/ 	.word	0x00022800


	//   ....[114]....
        /*0e44*/ 	.word	0x00022830


	//   ....[115]....
        /*0e48*/ 	.word	0x000228c0


	//   ....[116]....
        /*0e4c*/ 	.word	0x00022920


	//   ....[117]....
        /*0e50*/ 	.word	0x000229b0


	//   ....[118]....
        /*0e54*/ 	.word	0x00023a50


	//   ....[119]....
        /*0e58*/ 	.word	0x00026340


	//   ....[120]....
        /*0e5c*/ 	.word	0x00026360


	//   ....[121]....
        /*0e60*/ 	.word	0x00026370


	//   ....[122]....
        /*0e64*/ 	.word	0x00026420


	//   ....[123]....
        /*0e68*/ 	.word	0x00026460


	//   ....[124]....
        /*0e6c*/ 	.word	0x000264c0


	//   ....[125]....
        /*0e70*/ 	.word	0x000264e0


	//   ....[126]....
        /*0e74*/ 	.word	0x00026510


	//   ....[127]....
        /*0e78*/ 	.word	0x00026cf0


	//   ....[128]....
        /*0e7c*/ 	.word	0x00026d20


	//   ....[129]....
        /*0e80*/ 	.word	0x00026d50


	//   ....[130]....
        /*0e84*/ 	.word	0x00026e10


	//   ....[131]....
        /*0e88*/ 	.word	0x00026e20


	//   ....[132]....
        /*0e8c*/ 	.word	0x00026ee0


	//   ....[133]....
        /*0e90*/ 	.word	0x00026ef0


	//   ....[134]....
        /*0e94*/ 	.word	0x00026fb0


	//   ....[135]....
        /*0e98*/ 	.word	0x00026fc0


	//   ....[136]....
        /*0e9c*/ 	.word	0x00027080


	//   ....[137]....
        /*0ea0*/ 	.word	0x00027090


	//   ....[138]....
        /*0ea4*/ 	.word	0x00027150


	//   ....[139]....
        /*0ea8*/ 	.word	0x00027160


	//   ....[140]....
        /*0eac*/ 	.word	0x00027210


	//   ....[141]....
        /*0eb0*/ 	.word	0x00027220


	//   ....[142]....
        /*0eb4*/ 	.word	0x00027230


	//   ....[143]....
        /*0eb8*/ 	.word	0x00027a90


	//   ....[144]....
        /*0ebc*/ 	.word	0x00027ac0


	//   ....[145]....
        /*0ec0*/ 	.word	0x00027af0


	//   ....[146]....
        /*0ec4*/ 	.word	0x00027bb0


	//   ....[147]....
        /*0ec8*/ 	.word	0x00027be0


	//   ....[148]....
        /*0ecc*/ 	.word	0x00027c30


	//   ....[149]....
        /*0ed0*/ 	.word	0x00027c60


	//   ....[150]....
        /*0ed4*/ 	.word	0x00027cd0


	//   ....[151]....
        /*0ed8*/ 	.word	0x00027fc0


	//   ....[152]....
        /*0edc*/ 	.word	0x00027fe0


	//   ....[153]....
        /*0ee0*/ 	.word	0x000280a0


	//   ....[154]....
        /*0ee4*/ 	.word	0x000280b0


	//   ....[155]....
        /*0ee8*/ 	.word	0x00028160


	//   ....[156]....
        /*0eec*/ 	.word	0x00028170


	//   ....[157]....
        /*0ef0*/ 	.word	0x00028180


	//   ....[158]....
        /*0ef4*/ 	.word	0x00028230


	//   ....[159]....
        /*0ef8*/ 	.word	0x000287e0


	//   ....[160]....
        /*0efc*/ 	.word	0x00028820


	//   ....[161]....
        /*0f00*/ 	.word	0x000288b0


	//   ....[162]....
        /*0f04*/ 	.word	0x000288e0


	//   ....[163]....
        /*0f08*/ 	.word	0x00028970


	//   ....[164]....
        /*0f0c*/ 	.word	0x000289a0


	//   ....[165]....
        /*0f10*/ 	.word	0x000289b0


	//   ....[166]....
        /*0f14*/ 	.word	0x00028a40


	//   ....[167]....
        /*0f18*/ 	.word	0x00028e80


	//   ....[168]....
        /*0f1c*/ 	.word	0x00028ed0


	//   ....[169]....
        /*0f20*/ 	.word	0x00028f00


	//   ....[170]....
        /*0f24*/ 	.word	0x00028f30


	//   ....[171]....
        /*0f28*/ 	.word	0x00028f40


	//   ....[172]....
        /*0f2c*/ 	.word	0x00028f70


	//   ....[173]....
        /*0f30*/ 	.word	0x00028fa0


	//   ....[174]....
        /*0f34*/ 	.word	0x00028fd0


	//   ....[175]....
        /*0f38*/ 	.word	0x00029150


	//   ....[176]....
        /*0f3c*/ 	.word	0x00029180


	//   ....[177]....
        /*0f40*/ 	.word	0x000291b0


	//   ....[178]....
        /*0f44*/ 	.word	0x000291e0


	//   ....[179]....
        /*0f48*/ 	.word	0x00029210


	//   ....[180]....
        /*0f4c*/ 	.word	0x00029240


	//   ....[181]....
        /*0f50*/ 	.word	0x00029300


	//   ....[182]....
        /*0f54*/ 	.word	0x00029320


	//   ....[183]....
        /*0f58*/ 	.word	0x00029390


	//   ....[184]....
        /*0f5c*/ 	.word	0x00029a30


	//   ....[185]....
        /*0f60*/ 	.word	0x00029d50


	//   ....[186]....
        /*0f64*/ 	.word	0x00029de0


	//   ....[187]....
        /*0f68*/ 	.word	0x00029e80


	//   ....[188]....
        /*0f6c*/ 	.word	0x00029f10


	//   ....[189]....
        /*0f70*/ 	.word	0x0002a000


	//   ....[190]....
        /*0f74*/ 	.word	0x0002a090


	//   ....[191]....
        /*0f78*/ 	.word	0x0002a130


	//   ....[192]....
        /*0f7c*/ 	.word	0x0002a1c0


	//   ....[193]....
        /*0f80*/ 	.word	0x0002a2b0


	//   ....[194]....
        /*0f84*/ 	.word	0x0002a340


	//   ....[195]....
        /*0f88*/ 	.word	0x0002a3e0


	//   ....[196]....
        /*0f8c*/ 	.word	0x0002a470


	//   ....[197]....
        /*0f90*/ 	.word	0x0002a560


	//   ....[198]....
        /*0f94*/ 	.word	0x0002a5f0


	//   ....[199]....
        /*0f98*/ 	.word	0x0002a640


	//   ....[200]....
        /*0f9c*/ 	.word	0x0002a690


	//   ....[201]....
        /*0fa0*/ 	.word	0x0002a720


	//   ....[202]....
        /*0fa4*/ 	.word	0x0002a7b0


	//   ....[203]....
        /*0fa8*/ 	.word	0x0002a800


	//   ....[204]....
        /*0fac*/ 	.word	0x0002a850


	//   ....[205]....
        /*0fb0*/ 	.word	0x0002a8e0


	//   ....[206]....
        /*0fb4*/ 	.word	0x0002a970


	//   ....[207]....
        /*0fb8*/ 	.word	0x0002a9c0


	//   ....[208]....
        /*0fbc*/ 	.word	0x0002aa10


	//   ....[209]....
        /*0fc0*/ 	.word	0x0002aaa0


	//   ....[210]....
        /*0fc4*/ 	.word	0x0002ab30


	//   ....[211]....
        /*0fc8*/ 	.word	0x0002ab80


	//   ....[212]....
        /*0fcc*/ 	.word	0x0002abd0


	//   ....[213]....
        /*0fd0*/ 	.word	0x0002acc0


	//   ....[214]....
        /*0fd4*/ 	.word	0x0002ad50


	//   ....[215]....
        /*0fd8*/ 	.word	0x0002ada0


	//   ....[216]....
        /*0fdc*/ 	.word	0x0002adf0


	//   ....[217]....
        /*0fe0*/ 	.word	0x0002ae80


	//   ....[218]....
        /*0fe4*/ 	.word	0x0002af10


	//   ....[219]....
        /*0fe8*/ 	.word	0x0002af60


	//   ....[220]....
        /*0fec*/ 	.word	0x0002afb0


	//   ....[221]....
        /*0ff0*/ 	.word	0x0002b040


	//   ....[222]....
        /*0ff4*/ 	.word	0x0002b0d0


	//   ....[223]....
        /*0ff8*/ 	.word	0x0002b120


	//   ....[224]....
        /*0ffc*/ 	.word	0x0002b170


	//   ....[225]....
        /*1000*/ 	.word	0x0002b200


	//   ....[226]....
        /*1004*/ 	.word	0x0002b290


	//   ....[227]....
        /*1008*/ 	.word	0x0002b2e0


	//   ....[228]....
        /*100c*/ 	.word	0x0002b330


	//   ....[229]....
        /*1010*/ 	.word	0x0002b6d0


	//   ....[230]....
        /*1014*/ 	.word	0x0002b9b0


	//   ....[231]....
        /*1018*/ 	.word	0x0002baa0


	//   ....[232]....
        /*101c*/ 	.word	0x0002bb40


	//   ....[233]....
        /*1020*/ 	.word	0x0002bba0


	//   ....[234]....
        /*1024*/ 	.word	0x0002bc40


	//   ....[235]....
        /*1028*/ 	.word	0x0002bd20


	//   ....[236]....
        /*102c*/ 	.word	0x0002be20


	//   ....[237]....
        /*1030*/ 	.word	0x0002be90


	//   ....[238]....
        /*1034*/ 	.word	0x0002bf70


	//   ....[239]....
        /*1038*/ 	.word	0x0002c020


	//   ....[240]....
        /*103c*/ 	.word	0x0002c090


	//   ....[241]....
        /*1040*/ 	.word	0x0002c0f0


	//   ....[242]....
        /*1044*/ 	.word	0x0002c210


	//   ....[243]....
        /*1048*/ 	.word	0x0002c270


	//   ....[244]....
        /*104c*/ 	.word	0x0002c3a0


	//   ....[245]....
        /*1050*/ 	.word	0x0002c400


	//   ....[246]....
        /*1054*/ 	.word	0x0002c530


	//   ....[247]....
        /*1058*/ 	.word	0x0002c590


	//   ....[248]....
        /*105c*/ 	.word	0x0002c6c0


	//   ....[249]....
        /*1060*/ 	.word	0x0002c720


	//   ....[250]....
        /*1064*/ 	.word	0x0002c850


	//   ....[251]....
        /*1068*/ 	.word	0x0002c8b0


	//   ....[252]....
        /*106c*/ 	.word	0x0002c9e0


	//   ....[253]....
        /*1070*/ 	.word	0x0002ca40


	//   ....[254]....
        /*1074*/ 	.word	0x0002cb50


	//   ....[255]....
        /*1078*/ 	.word	0x0002cc80


	//   ....[0]....
        /*107c*/ 	.word	0x0002cd50


	//   ....[1]....
        /*1080*/ 	.word	0x0002ce20


	//   ....[2]....
        /*1084*/ 	.word	0x0002cf00


	//   ....[3]....
        /*1088*/ 	.word	0x0002cf60


	//   ....[4]....
        /*108c*/ 	.word	0x0002d040


	//   ....[5]....
        /*1090*/ 	.word	0x0002d0a0


	//   ....[6]....
        /*1094*/ 	.word	0x0002d1b0


	//   ....[7]....
        /*1098*/ 	.word	0x0002d2a0


	//   ....[8]....
        /*109c*/ 	.word	0x0002d340


	//   ....[9]....
        /*10a0*/ 	.word	0x0002d3a0


	//   ....[10]....
        /*10a4*/ 	.word	0x0002d4c0


	//   ....[11]....
        /*10a8*/ 	.word	0x0002d520


	//   ....[12]....
        /*10ac*/ 	.word	0x0002d640


	//   ....[13]....
        /*10b0*/ 	.word	0x0002d6a0


	//   ....[14]....
        /*10b4*/ 	.word	0x0002d770


	//   ....[15]....
        /*10b8*/ 	.word	0x0002d8e0


	//   ....[16]....
        /*10bc*/ 	.word	0x0002d9a0


	//   ....[17]....
        /*10c0*/ 	.word	0x0002db00


	//   ....[18]....
        /*10c4*/ 	.word	0x0002dbb0


	//   ....[19]....
        /*10c8*/ 	.word	0x0002dc10


	//   ....[20]....
        /*10cc*/ 	.word	0x0002dcd0


	//   ....[21]....
        /*10d0*/ 	.word	0x0002ddb0


	//   ....[22]....
        /*10d4*/ 	.word	0x0002de70


	//   ....[23]....
        /*10d8*/ 	.word	0x0002df80


	//   ....[24]....
        /*10dc*/ 	.word	0x0002e020


	//   ....[25]....
        /*10e0*/ 	.word	0x0002e140


	//   ....[26]....
        /*10e4*/ 	.word	0x0002e1b0


	//   ....[27]....
        /*10e8*/ 	.word	0x0002e220


	//   ....[28]....
        /*10ec*/ 	.word	0x0002e290


	//   ....[29]....
        /*10f0*/ 	.word	0x0002e300


	//   ....[30]....
        /*10f4*/ 	.word	0x0002e380


	//   ....[31]....
        /*10f8*/ 	.word	0x0002e410


	//   ....[32]....
        /*10fc*/ 	.word	0x0002e4a0


	//   ....[33]....
        /*1100*/ 	.word	0x0002e510


	//   ....[34]....
        /*1104*/ 	.word	0x0002e580


	//   ....[35]....
        /*1108*/ 	.word	0x0002e5f0


	//   ....[36]....
        /*110c*/ 	.word	0x0002e670


	//   ....[37]....
        /*1110*/ 	.word	0x0002e6e0


	//   ....[38]....
        /*1114*/ 	.word	0x0002e780


	//   ....[39]....
        /*1118*/ 	.word	0x0002e810


	//   ....[40]....
        /*111c*/ 	.word	0x0002e930


	//----- nvinfo : EIATTR_REG_RECONFIG
	.align		4
.L_473:
        /*1120*/ 	.byte	0x01, 0x54
	.zero		2


	//----- nvinfo : EIATTR_SYSCALL_OFFSETS
	.align		4
        /*1124*/ 	.byte	0x04, 0x46
        /*1126*/ 	.short	(.L_475 - .L_474)


	//   ....[0]....
.L_474:
        /*1128*/ 	.word	0x00001f30


	//   ....[1]....
        /*112c*/ 	.word	0x00002080


	//   ....[2]....
        /*1130*/ 	.word	0x00009550


	//   ....[3]....
        /*1134*/ 	.word	0x00009870


	//   ....[4]....
        /*1138*/ 	.word	0x000258c0


	//   ....[5]....
        /*113c*/ 	.word	0x00025a10


	//   ....[6]....
        /*1140*/ 	.word	0x00025b00


	//   ....[7]....
        /*1144*/ 	.word	0x00026930


	//----- nvinfo : EIATTR_MBARRIER_INSTR_OFFSETS
	.align		4
.L_475:
        /*1148*/ 	.byte	0x04, 0x39
        /*114a*/ 	.short	(.L_477 - .L_476)


	//   ....[0]....
.L_476:
        /*114c*/ 	.word	0x00000250
        /*1150*/ 	.word	0x000000ff
        /*1154*/ 	.word	0x00030800
        /*1158*/ 	.short	0x0100
        /*115a*/ 	.byte	0x08
	.zero		1


	//   ....[1]....
        /*115c*/ 	.word	0x00000260
        /*1160*/ 	.word	0x000000ff
        /*1164*/ 	.word	0x00030820
        /*1168*/ 	.short	0x0100
        /*116a*/ 	.byte	0x08
	.zero		1


	//   ....[2]....
        /*116c*/ 	.word	0x00000350
        /*1170*/ 	.word	0x000000ff
        /*1174*/ 	.word	0x00030830
        /*1178*/ 	.short	0x0100
        /*117a*/ 	.byte	0x08
	.zero		1


	//   ....[3]....
        /*117c*/ 	.word	0x00000360
        /*1180*/ 	.word	0x000000ff
        /*1184*/ 	.word	0x00030840
        /*1188*/ 	.short	0x0100
        /*118a*/ 	.byte	0x08
	.zero		1


	//   ....[4]....
        /*118c*/ 	.word	0x00000370
        /*1190*/ 	.word	0x000000ff
        /*1194*/ 	.word	0x00030838
        /*1198*/ 	.short	0x0100
        /*119a*/ 	.byte	0x08
	.zero		1


	//   ....[5]....
        /*119c*/ 	.word	0x00000380
        /*11a0*/ 	.word	0x000000ff
        /*11a4*/ 	.word	0x00030848
        /*11a8*/ 	.short	0x0100
        /*11aa*/ 	.byte	0x08
	.zero		1


	//   ....[6]....
        /*11ac*/ 	.word	0x000004b0
        /*11b0*/ 	.word	0x000000ff
        /*11b4*/ 	.word	0x00030850
        /*11b8*/ 	.short	0x0100
        /*11ba*/ 	.byte	0x08
	.zero		1


	//   ....[7]....
        /*11bc*/ 	.word	0x000004c0
        /*11c0*/ 	.word	0x000000ff
        /*11c4*/ 	.word	0x00030860
        /*11c8*/ 	.short	0x0100
        /*11ca*/ 	.byte	0x08
	.zero		1


	//   ....[8]....
        /*11cc*/ 	.word	0x000004d0
        /*11d0*/ 	.word	0x000000ff
        /*11d4*/ 	.word	0x00030858
        /*11d8*/ 	.short	0x0100
        /*11da*/ 	.byte	0x08
	.zero		1


	//   ....[9]....
        /*11dc*/ 	.word	0x000004e0
        /*11e0*/ 	.word	0x000000ff
        /*11e4*/ 	.word	0x00030868
        /*11e8*/ 	.short	0x0100
        /*11ea*/ 	.byte	0x08
	.zero		1


	//   ....[10]....
        /*11ec*/ 	.word	0x000005d0
        /*11f0*/ 	.word	0x000000ff
        /*11f4*/ 	.word	0x00030870
        /*11f8*/ 	.short	0x0100
        /*11fa*/ 	.byte	0x06
	.zero		1


	//   ....[11]....
        /*11fc*/ 	.word	0x000005e0
        /*1200*/ 	.word	0x000000ff
        /*1204*/ 	.word	0x00030880
        /*1208*/ 	.short	0x0100
        /*120a*/ 	.byte	0x06
	.zero		1


	//   ....[12]....
        /*120c*/ 	.word	0x000005f0
        /*1210*/ 	.word	0x000000ff
        /*1214*/ 	.word	0x00030878
        /*1218*/ 	.short	0x0100
        /*121a*/ 	.byte	0x06
	.zero		1


	//   ....[13]....
        /*121c*/ 	.word	0x00000600
        /*1220*/ 	.word	0x000000ff
        /*1224*/ 	.word	0x00030888
        /*1228*/ 	.short	0x0100
        /*122a*/ 	.byte	0x06
	.zero		1


	//   ....[14]....
        /*122c*/ 	.word	0x00000730
        /*1230*/ 	.word	0x000000ff
        /*1234*/ 	.word	0x00030890
        /*1238*/ 	.short	0x0100
        /*123a*/ 	.byte	0x08
	.zero		1


	//   ....[15]....
        /*123c*/ 	.word	0x00000740
        /*1240*/ 	.word	0x000000ff
        /*1244*/ 	.word	0x000308a0
        /*1248*/ 	.short	0x0100
        /*124a*/ 	.byte	0x08
	.zero		1


	//   ....[16]....
        /*124c*/ 	.word	0x00000750
        /*1250*/ 	.word	0x000000ff
        /*1254*/ 	.word	0x00030898
        /*1258*/ 	.short	0x0100
        /*125a*/ 	.byte	0x08
	.zero		1


	//   ....[17]....
        /*125c*/ 	.word	0x00000760
        /*1260*/ 	.word	0x000000ff
        /*1264*/ 	.word	0x000308a8
        /*1268*/ 	.short	0x0100
        /*126a*/ 	.byte	0x08
	.zero		1


	//   ....[18]....
        /*126c*/ 	.word	0x00000890
        /*1270*/ 	.word	0x000000ff
        /*1274*/ 	.word	0x000308b0
        /*1278*/ 	.short	0x0100
        /*127a*/ 	.byte	0x08
	.zero		1


	//   ....[19]....
        /*127c*/ 	.word	0x000008a0
        /*1280*/ 	.word	0x000000ff
        /*1284*/ 	.word	0x000308c0
        /*1288*/ 	.short	0x0100
        /*128a*/ 	.byte	0x08
	.zero		1


	//   ....[20]....
        /*128c*/ 	.word	0x000008b0
        /*1290*/ 	.word	0x000000ff
        /*1294*/ 	.word	0x000308b8
        /*1298*/ 	.short	0x0100
        /*129a*/ 	.byte	0x08
	.zero		1


	//   ....[21]....
        /*129c*/ 	.word	0x000008c0
        /*12a0*/ 	.word	0x000000ff
        /*12a4*/ 	.word	0x000308c8
        /*12a8*/ 	.short	0x0100
        /*12aa*/ 	.byte	0x08
	.zero		1


	//   ....[22]....
        /*12ac*/ 	.word	0x00003610
        /*12b0*/ 	.word	0x00000059
        /*12b4*/ 	.word	0x00030890
        /*12b8*/ 	.short	0x010a
        /*12ba*/ 	.byte	0x3f
	.zero		1


	//   ....[23]....
        /*12bc*/ 	.word	0x00005cf0
        /*12c0*/ 	.word	0x00000059
        /*12c4*/ 	.word	0x00030890
        /*12c8*/ 	.short	0x010a
        /*12ca*/ 	.byte	0x3f
	.zero		1


	//   ....[24]....
        /*12cc*/ 	.word	0x00007e10
        /*12d0*/ 	.word	0x00000059
        /*12d4*/ 	.word	0x00030890
        /*12d8*/ 	.short	0x010a
        /*12da*/ 	.byte	0x3f
	.zero		1


	//   ....[25]....
        /*12dc*/ 	.word	0x00008440
        /*12e0*/ 	.word	0x0000000b
        /*12e4*/ 	.word	0x00000000
        /*12e8*/ 	.short	0x0101
        /*12ea*/ 	.byte	0x3f
	.zero		1


	//   ....[26]....
        /*12ec*/ 	.word	0x00008480
        /*12f0*/ 	.word	0x00000059
        /*12f4*/ 	.word	0x000308b0
        /*12f8*/ 	.short	0x010a
        /*12fa*/ 	.byte	0x3f
	.zero		1


	//   ....[27]....
        /*12fc*/ 	.word	0x00008a50
        /*1300*/ 	.word	0x00000059
        /*1304*/ 	.word	0x00000000
        /*1308*/ 	.short	0x0101
        /*130a*/ 	.byte	0x3f
	.zero		1


	//   ....[28]....
        /*130c*/ 	.word	0x000095f0
        /*1310*/ 	.word	0x00000012
        /*1314*/ 	.word	0x00030800
        /*1318*/ 	.short	0x010a
        /*131a*/ 	.byte	0x3f
	.zero		1


	//   ....[29]....
        /*131c*/ 	.word	0x00009640
        /*1320*/ 	.word	0x00000012
        /*1324*/ 	.word	0x00030800
        /*1328*/ 	.short	0x010a
        /*132a*/ 	.byte	0x3f
	.zero		1


	//   ....[30]....
        /*132c*/ 	.word	0x0000b0e0
        /*1330*/ 	.word	0x00000012
        /*1334*/ 	.word	0x00030800
        /*1338*/ 	.short	0x010a
        /*133a*/ 	.byte	0x3f
	.zero		1


	//   ....[31]....
        /*133c*/ 	.word	0x0000f9a0
        /*1340*/ 	.word	0x00000012
        /*1344*/ 	.word	0x00030800
        /*1348*/ 	.short	0x010a
        /*134a*/ 	.byte	0x3f
	.zero		1


	//   ....[32]....
        /*134c*/ 	.word	0x000134c0
        /*1350*/ 	.word	0x00000008
        /*1354*/ 	.word	0x00030830
        /*1358*/ 	.short	0x010a
        /*135a*/ 	.byte	0x3f
	.zero		1


	//   ....[33]....
        /*135c*/ 	.word	0x00013570
        /*1360*/ 	.word	0x00000008
        /*1364*/ 	.word	0x00030830
        /*1368*/ 	.short	0x010a
        /*136a*/ 	.byte	0x3f
	.zero		1


	//   ....[34]....
        /*136c*/ 	.word	0x000142c0
        /*1370*/ 	.word	0x00000000
        /*1374*/ 	.word	0x00000000
        /*1378*/ 	.short	0x0101
        /*137a*/ 	.byte	0x3f
	.zero		1


	//   ....[35]....
        /*137c*/ 	.word	0x00015f90
        /*1380*/ 	.word	0x000000df
        /*1384*/ 	.word	0x00030830
        /*1388*/ 	.short	0x010a
        /*138a*/ 	.byte	0x3f
	.zero		1


	//   ....[36]....
        /*138c*/ 	.word	0x00016020
        /*1390*/ 	.word	0x000000df
        /*1394*/ 	.word	0x00030830
        /*1398*/ 	.short	0x010a
        /*139a*/ 	.byte	0x3f
	.zero		1


	//   ....[37]....
        /*139c*/ 	.word	0x00017210
        /*13a0*/ 	.word	0x000000da
        /*13a4*/ 	.word	0x00030850
        /*13a8*/ 	.short	0x010a
        /*13aa*/ 	.byte	0x3f
	.zero		1


	//   ....[38]....
        /*13ac*/ 	.word	0x00017260
        /*13b0*/ 	.word	0x000000da
        /*13b4*/ 	.word	0x00030850
        /*13b8*/ 	.short	0x010a
        /*13ba*/ 	.byte	0x3f
	.zero		1


	//   ....[39]....
        /*13bc*/ 	.word	0x00017600
        /*13c0*/ 	.word	0x000000df
        /*13c4*/ 	.word	0x00000000
        /*13c8*/ 	.short	0x0101
        /*13ca*/ 	.byte	0x3f
	.zero		1


	//   ....[40]....
        /*13cc*/ 	.word	0x00018b70
        /*13d0*/ 	.word	0x000000da
        /*13d4*/ 	.word	0x00000000
        /*13d8*/ 	.short	0x0101
        /*13da*/ 	.byte	0x3f
	.zero		1


	//   ....[41]....
        /*13dc*/ 	.word	0x000190e0
        /*13e0*/ 	.word	0x000000df
        /*13e4*/ 	.word	0x00030830
        /*13e8*/ 	.short	0x010a
        /*13ea*/ 	.byte	0x3f
	.zero		1


	//   ....[42]....
        /*13ec*/ 	.word	0x00019170
        /*13f0*/ 	.word	0x000000df
        /*13f4*/ 	.word	0x00030830
        /*13f8*/ 	.short	0x010a
        /*13fa*/ 	.byte	0x3f
	.zero		1


	//   ....[43]....
        /*13fc*/ 	.word	0x0001a380
        /*1400*/ 	.word	0x00000008
        /*1404*/ 	.word	0x00030850
        /*1408*/ 	.short	0x010a
        /*140a*/ 	.byte	0x3f
	.zero		1


	//   ....[44]....
        /*140c*/ 	.word	0x0001a3d0
        /*1410*/ 	.word	0x00000008
        /*1414*/ 	.word	0x00030850
        /*1418*/ 	.short	0x010a
        /*141a*/ 	.byte	0x3f
	.zero		1


	//   ....[45]....
        /*141c*/ 	.word	0x0001ac60
        /*1420*/ 	.word	0x000000df
        /*1424*/ 	.word	0x00000000
        /*1428*/ 	.short	0x0101
        /*142a*/ 	.byte	0x3f
	.zero		1


	//   ....[46]....
        /*142c*/ 	.word	0x0001b060
        /*1430*/ 	.word	0x00000008
        /*1434*/ 	.word	0x00000000
        /*1438*/ 	.short	0x0101
        /*143a*/ 	.byte	0x3f
	.zero		1


	//   ....[47]....
        /*143c*/ 	.word	0x0001b2d0
        /*1440*/ 	.word	0x000000df
        /*1444*/ 	.word	0x00030830
        /*1448*/ 	.short	0x010a
        /*144a*/ 	.byte	0x3f
	.zero		1


	//   ....[48]....
        /*144c*/ 	.word	0x0001b360
        /*1450*/ 	.word	0x000000df
        /*1454*/ 	.word	0x00030830
        /*1458*/ 	.short	0x010a
        /*145a*/ 	.byte	0x3f
	.zero		1


	//   ....[49]....
        /*145c*/ 	.word	0x0001c570
        /*1460*/ 	.word	0x000000de
        /*1464*/ 	.word	0x00030850
        /*1468*/ 	.short	0x010a
        /*146a*/ 	.byte	0x3f
	.zero		1


	//   ....[50]....
        /*146c*/ 	.word	0x0001c5c0
        /*1470*/ 	.word	0x000000de
        /*1474*/ 	.word	0x00030850
        /*1478*/ 	.short	0x010a
        /*147a*/ 	.byte	0x3f
	.zero		1


	//   ....[51]....
        /*147c*/ 	.word	0x0001c960
        /*1480*/ 	.word	0x000000df
        /*1484*/ 	.word	0x00000000
        /*1488*/ 	.short	0x0101
        /*148a*/ 	.byte	0x3f
	.zero		1


	//   ....[52]....
        /*148c*/ 	.word	0x0001dee0
        /*1490*/ 	.word	0x000000de
        /*1494*/ 	.word	0x00000000
        /*1498*/ 	.short	0x0101
        /*149a*/ 	.byte	0x3f
	.zero		1


	//   ....[53]....
        /*149c*/ 	.word	0x0001e860
        /*14a0*/ 	.word	0x00000008
        /*14a4*/ 	.word	0x00030850
        /*14a8*/ 	.short	0x010a
        /*14aa*/ 	.byte	0x3f
	.zero		1


	//   ....[54]....
        /*14ac*/ 	.word	0x0001e900
        /*14b0*/ 	.word	0x00000008
        /*14b4*/ 	.word	0x00030850
        /*14b8*/ 	.short	0x010a
        /*14ba*/ 	.byte	0x3f
	.zero		1


	//   ....[55]....
        /*14bc*/ 	.word	0x0001f520
        /*14c0*/ 	.word	0x00000004
        /*14c4*/ 	.word	0x00000000
        /*14c8*/ 	.short	0x0101
        /*14ca*/ 	.byte	0x3f
	.zero		1


	//   ....[56]....
        /*14cc*/ 	.word	0x00020fc0
        /*14d0*/ 	.word	0x00000000
        /*14d4*/ 	.word	0x00000000
        /*14d8*/ 	.short	0x0101
        /*14da*/ 	.byte	0x3f
	.zero		1


	//   ....[57]....
        /*14dc*/ 	.word	0x00023b30
        /*14e0*/ 	.word	0x00000017
        /*14e4*/ 	.word	0x00030820
        /*14e8*/ 	.short	0x010a
        /*14ea*/ 	.byte	0x3f
	.zero		1


	//   ....[58]....
        /*14ec*/ 	.word	0x00023bc0
        /*14f0*/ 	.word	0x0000000d
        /*14f4*/ 	.word	0x000308a0
        /*14f8*/ 	.short	0x010a
        /*14fa*/ 	.byte	0x3f
	.zero		1


	//   ....[59]....
        /*14fc*/ 	.word	0x00024120
        /*1500*/ 	.word	0x0000000d
        /*1504*/ 	.word	0x000308c0
        /*1508*/ 	.short	0x010a
        /*150a*/ 	.byte	0x3f
	.zero		1


	//   ....[60]....
        /*150c*/ 	.word	0x00024730
        /*1510*/ 	.word	0x00000006
        /*1514*/ 	.word	0x000308a0
        /*1518*/ 	.short	0x010a
        /*151a*/ 	.byte	0x3f
	.zero		1


	//   ....[61]....
        /*151c*/ 	.word	0x00024c70
        /*1520*/ 	.word	0x00000006
        /*1524*/ 	.word	0x000308c0
        /*1528*/ 	.short	0x010a
        /*152a*/ 	.byte	0x3f
	.zero		1


	//   ....[62]....
        /*152c*/ 	.word	0x00026100
        /*1530*/ 	.word	0x00000004
        /*1534*/ 	.word	0x00030840
        /*1538*/ 	.short	0x010a
        /*153a*/ 	.byte	0x3f
	.zero		1


	//   ....[63]....
        /*153c*/ 	.word	0x00026620
        /*1540*/ 	.word	0x00000004
        /*1544*/ 	.word	0x00030830
        /*1548*/ 	.short	0x0107
        /*154a*/ 	.byte	0x3f
	.zero		1


	//   ....[64]....
        /*154c*/ 	.word	0x000266e0
        /*1550*/ 	.word	0x00000004
        /*1554*/ 	.word	0x00030830
        /*1558*/ 	.short	0x0101
        /*155a*/ 	.byte	0x3f
	.zero		1


	//   ....[65]....
        /*155c*/ 	.word	0x000273b0
        /*1560*/ 	.word	0x00000017
        /*1564*/ 	.word	0x00030800
        /*1568*/ 	.short	0x0107
        /*156a*/ 	.byte	0x3f
	.zero		1


	//   ....[66]....
        /*156c*/ 	.word	0x000274d0
        /*1570*/ 	.word	0x00000017
        /*1574*/ 	.word	0x00030800
        /*1578*/ 	.short	0x0101
        /*157a*/ 	.byte	0x3f
	.zero		1


	//   ....[67]....
        /*157c*/ 	.word	0x000274f0
        /*1580*/ 	.word	0x00000017
        /*1584*/ 	.word	0x00030820
        /*1588*/ 	.short	0x010a
        /*158a*/ 	.byte	0x3f
	.zero		1


	//   ....[68]....
        /*158c*/ 	.word	0x000278e0
        /*1590*/ 	.word	0x00000007
        /*1594*/ 	.word	0x00030840
        /*1598*/ 	.short	0x010a
        /*159a*/ 	.byte	0x3f
	.zero		1


	//   ....[69]....
        /*159c*/ 	.word	0x00027de0
        /*15a0*/ 	.word	0x00000007
        /*15a4*/ 	.word	0x00030830
        /*15a8*/ 	.short	0x0107
        /*15aa*/ 	.byte	0x3f
	.zero		1


	//   ....[70]....
        /*15ac*/ 	.word	0x00027ea0
        /*15b0*/ 	.word	0x00000007
        /*15b4*/ 	.word	0x00030830
        /*15b8*/ 	.short	0x0101
        /*15ba*/ 	.byte	0x3f
	.zero		1


	//   ....[71]....
        /*15bc*/ 	.word	0x00027f00
        /*15c0*/ 	.word	0x00000007
        /*15c4*/ 	.word	0x00030860
        /*15c8*/ 	.short	0x010a
        /*15ca*/ 	.byte	0x3f
	.zero		1


	//   ....[72]....
        /*15cc*/ 	.word	0x000283b0
        /*15d0*/ 	.word	0x00000007
        /*15d4*/ 	.word	0x00030850
        /*15d8*/ 	.short	0x0107
        /*15da*/ 	.byte	0x3f
	.zero		1


	//   ....[73]....
        /*15dc*/ 	.word	0x00028510
        /*15e0*/ 	.word	0x00000007
        /*15e4*/ 	.word	0x00030850
        /*15e8*/ 	.short	0x0101
        /*15ea*/ 	.byte	0x3f
	.zero		1


	//   ....[74]....
        /*15ec*/ 	.word	0x00028730
        /*15f0*/ 	.word	0x00000004
        /*15f4*/ 	.word	0x00030860
        /*15f8*/ 	.short	0x010a
        /*15fa*/ 	.byte	0x3f
	.zero		1


	//   ....[75]....
        /*15fc*/ 	.word	0x00028bc0
        /*1600*/ 	.word	0x00000004
        /*1604*/ 	.word	0x00030850
        /*1608*/ 	.short	0x0107
        /*160a*/ 	.byte	0x3f
	.zero		1


	//   ....[76]....
        /*160c*/ 	.word	0x00028c80
        /*1610*/ 	.word	0x00000004
        /*1614*/ 	.word	0x00030850
        /*1618*/ 	.short	0x0101
        /*161a*/ 	.byte	0x3f
	.zero		1


	//   ....[77]....
        /*161c*/ 	.word	0x000299b0
        /*1620*/ 	.word	0x00000005
        /*1624*/ 	.word	0x00030820
        /*1628*/ 	.short	0x010a
        /*162a*/ 	.byte	0x3f
	.zero		1


	//   ....[78]....
        /*162c*/ 	.word	0x00029b20
        /*1630*/ 	.word	0x00000003
        /*1634*/ 	.word	0x00030840
        /*1638*/ 	.short	0x010a
        /*163a*/ 	.byte	0x3f
	.zero		1


	//   ....[79]....
        /*163c*/ 	.word	0x00029bc0
        /*1640*/ 	.word	0x00000019
        /*1644*/ 	.word	0x00030840
        /*1648*/ 	.short	0x010a
        /*164a*/ 	.byte	0x3f
	.zero		1


	//   ....[80]....
        /*164c*/ 	.word	0x00029c00
        /*1650*/ 	.word	0x00000003
        /*1654*/ 	.word	0x00030860
        /*1658*/ 	.short	0x010a
        /*165a*/ 	.byte	0x3f
	.zero		1


	//   ....[81]....
        /*165c*/ 	.word	0x00029c40
        /*1660*/ 	.word	0x00000019
        /*1664*/ 	.word	0x00030860
        /*1668*/ 	.short	0x010a
        /*166a*/ 	.byte	0x3f
	.zero		1


	//   ....[82]....
        /*166c*/ 	.word	0x00029ca0
        /*1670*/ 	.word	0x00000059
        /*1674*/ 	.word	0x00030890
        /*1678*/ 	.short	0x010a
        /*167a*/ 	.byte	0x3f
	.zero		1


	//   ....[83]....
        /*167c*/ 	.word	0x00029f50
        /*1680*/ 	.word	0x00000059
        /*1684*/ 	.word	0x00030890
        /*1688*/ 	.short	0x010a
        /*168a*/ 	.byte	0x3f
	.zero		1


	//   ....[84]....
        /*168c*/ 	.word	0x0002a200
        /*1690*/ 	.word	0x00000059
        /*1694*/ 	.word	0x00030890
        /*1698*/ 	.short	0x010a
        /*169a*/ 	.byte	0x3f
	.zero		1


	//   ....[85]....
        /*169c*/ 	.word	0x0002a4b0
        /*16a0*/ 	.word	0x00000059
        /*16a4*/ 	.word	0x000308b0
        /*16a8*/ 	.short	0x010a
        /*16aa*/ 	.byte	0x3f
	.zero		1


	//   ....[86]....
        /*16ac*/ 	.word	0x0002ac10
        /*16b0*/ 	.word	0x00000012
        /*16b4*/ 	.word	0x00030800
        /*16b8*/ 	.short	0x010a
        /*16ba*/ 	.byte	0x3f
	.zero		1


	//   ....[87]....
        /*16bc*/ 	.word	0x0002b370
        /*16c0*/ 	.word	0x00000012
        /*16c4*/ 	.word	0x00030800
        /*16c8*/ 	.short	0x010a
        /*16ca*/ 	.byte	0x3f
	.zero		1


	//   ....[88]....
        /*16cc*/ 	.word	0x0002b3c0
        /*16d0*/ 	.word	0x00000008
        /*16d4*/ 	.word	0x00030830
        /*16d8*/ 	.short	0x010a
        /*16da*/ 	.byte	0x3f
	.zero		1


	//   ....[89]....
        /*16dc*/ 	.word	0x0002b410
        /*16e0*/ 	.word	0x000000df
        /*16e4*/ 	.word	0x00030830
        /*16e8*/ 	.short	0x010a
        /*16ea*/ 	.byte	0x3f
	.zero		1


	//   ....[90]....
        /*16ec*/ 	.word	0x0002b460
        /*16f0*/ 	.word	0x000000da
        /*16f4*/ 	.word	0x00030850
        /*16f8*/ 	.short	0x010a
        /*16fa*/ 	.byte	0x3f
	.zero		1


	//   ....[91]....
        /*16fc*/ 	.word	0x0002b4b0
        /*1700*/ 	.word	0x000000df
        /*1704*/ 	.word	0x00030830
        /*1708*/ 	.short	0x010a
        /*170a*/ 	.byte	0x3f
	.zero		1


	//   ....[92]....
        /*170c*/ 	.word	0x0002b500
        /*1710*/ 	.word	0x00000008
        /*1714*/ 	.word	0x00030850
        /*1718*/ 	.short	0x010a
        /*171a*/ 	.byte	0x3f
	.zero		1


	//   ....[93]....
        /*171c*/ 	.word	0x0002b550
        /*1720*/ 	.word	0x000000df
        /*1724*/ 	.word	0x00030830
        /*1728*/ 	.short	0x010a
        /*172a*/ 	.byte	0x3f
	.zero		1


	//   ....[94]....
        /*172c*/ 	.word	0x0002b5a0
        /*1730*/ 	.word	0x000000de
        /*1734*/ 	.word	0x00030850
        /*1738*/ 	.short	0x010a
        /*173a*/ 	.byte	0x3f
	.zero		1


	//   ....[95]....
        /*173c*/ 	.word	0x0002b5f0
        /*1740*/ 	.word	0x00000008
        /*1744*/ 	.word	0x00030850
        /*1748*/ 	.short	0x010a
        /*174a*/ 	.byte	0x3f
	.zero		1


	//   ....[96]....
        /*174c*/ 	.word	0x0002b790
        /*1750*/ 	.word	0x00000017
        /*1754*/ 	.word	0x00030820
        /*1758*/ 	.short	0x010a
        /*175a*/ 	.byte	0x3f
	.zero		1


	//   ....[97]....
        /*175c*/ 	.word	0x0002b7e0
        /*1760*/ 	.word	0x0000000d
        /*1764*/ 	.word	0x000308a0
        /*1768*/ 	.short	0x010a
        /*176a*/ 	.byte	0x3f
	.zero		1


	//   ....[98]....
        /*176c*/ 	.word	0x0002b830
        /*1770*/ 	.word	0x0000000d
        /*1774*/ 	.word	0x000308c0
        /*1778*/ 	.short	0x010a
        /*177a*/ 	.byte	0x3f
	.zero		1


	//   ....[99]....
        /*177c*/ 	.word	0x0002b880
        /*1780*/ 	.word	0x00000006
        /*1784*/ 	.word	0x000308a0
        /*1788*/ 	.short	0x010a
        /*178a*/ 	.byte	0x3f
	.zero		1


	//   ....[100]....
        /*178c*/ 	.word	0x0002b8d0
        /*1790*/ 	.word	0x00000006
        /*1794*/ 	.word	0x000308c0
        /*1798*/ 	.short	0x010a
        /*179a*/ 	.byte	0x3f
	.zero		1


	//   ....[101]....
        /*179c*/ 	.word	0x0002b9f0
        /*17a0*/ 	.word	0x00000004
        /*17a4*/ 	.word	0x00030840
        /*17a8*/ 	.short	0x010a
        /*17aa*/ 	.byte	0x3f
	.zero		1


	//   ....[102]....
        /*17ac*/ 	.word	0x0002cb80
        /*17b0*/ 	.word	0x00000017
        /*17b4*/ 	.word	0x00030820
        /*17b8*/ 	.short	0x010a
        /*17ba*/ 	.byte	0x3f
	.zero		1


	//   ....[103]....
        /*17bc*/ 	.word	0x0002cbd0
        /*17c0*/ 	.word	0x00000007
        /*17c4*/ 	.word	0x00030840
        /*17c8*/ 	.short	0x010a
        /*17ca*/ 	.byte	0x3f
	.zero		1


	//   ....[104]....
        /*17cc*/ 	.word	0x0002d1f0
        /*17d0*/ 	.word	0x00000007
        /*17d4*/ 	.word	0x00030860
        /*17d8*/ 	.short	0x010a
        /*17da*/ 	.byte	0x3f
	.zero		1


	//   ....[105]....
        /*17dc*/ 	.word	0x0002d830
        /*17e0*/ 	.word	0x00000004
        /*17e4*/ 	.word	0x00030860
        /*17e8*/ 	.short	0x010a
        /*17ea*/ 	.byte	0x3f
	.zero		1


	//   ....[106]....
        /*17ec*/ 	.word	0x0002e850
        /*17f0*/ 	.word	0x00000005
        /*17f4*/ 	.word	0x00030820
        /*17f8*/ 	.short	0x010a
        /*17fa*/ 	.byte	0x3f
	.zero		1


	//   ....[107]....
        /*17fc*/ 	.word	0x0002e9f0
        /*1800*/ 	.word	0x00000003
        /*1804*/ 	.word	0x00030840
        /*1808*/ 	.short	0x010a
        /*180a*/ 	.byte	0x3f
	.zero		1


	//   ....[108]....
        /*180c*/ 	.word	0x0002ea40
        /*1810*/ 	.word	0x00000019
        /*1814*/ 	.word	0x00030840
        /*1818*/ 	.short	0x010a
        /*181a*/ 	.byte	0x3f
	.zero		1


	//   ....[109]....
        /*181c*/ 	.word	0x0002ea90
        /*1820*/ 	.word	0x00000003
        /*1824*/ 	.word	0x00030860
        /*1828*/ 	.short	0x010a
        /*182a*/ 	.byte	0x3f
	.zero		1


	//----- nvinfo : EIATTR_NUM_MBARRIERS
	.align		4
.L_477:
        /*182c*/ 	.byte	0x03, 0x38
        /*182e*/ 	.short	0x0016


	//----- nvinfo : EIATTR_EXIT_INSTR_OFFSETS
	.align		4
        /*1830*/ 	.byte	0x04, 0x1c
        /*1832*/ 	.short	(.L_479 - .L_478)


	//   ....[0]....
.L_478:
        /*1834*/ 	.word	0x00029c90


	//----- nvinfo : EIATTR_MAX_THREADS
	.align		4
.L_479:
        /*1838*/ 	.byte	0x04, 0x05
        /*183a*/ 	.short	(.L_481 - .L_480)
.L_480:
        /*183c*/ 	.word	0x00000180
        /*1840*/ 	.word	0x00000001
        /*1844*/ 	.word	0x00000001


	//----- nvinfo : EIATTR_CRS_STACK_SIZE
	.align		4
.L_481:
        /*1848*/ 	.byte	0x04, 0x1e
        /*184a*/ 	.short	(.L_483 - .L_482)
.L_482:
        /*184c*/ 	.word	0x00000000


	//----- nvinfo : EIATTR_CBANK_PARAM_SIZE
	.align		4
.L_483:
        /*1850*/ 	.byte	0x03, 0x19
        /*1852*/ 	.short	0x0af0


	//----- nvinfo : EIATTR_PARAM_CBANK
	.align		4
        /*1854*/ 	.byte	0x04, 0x0a
        /*1856*/ 	.short	(.L_485 - .L_484)
	.align		4
.L_484:
        /*1858*/ 	.word	index@(.nv.constant0._ZN7cutlass13device_kernelIN5flash11enable_sm90INS1_16FlashAttnFwdSm90INS1_25CollectiveMainloopFwdSm90ILi2EN4cute5tupleIJNS5_1CILi1EEES8_S8_EEENS6_IJNS7_ILi128EEENS7_ILi64EEENS7_ILi256EEEEEELi256ENS_10bfloat16_tEfNS_4arch4Sm90ELb0ELb1ELb0ELb1ELb1ELb1ELb0ELb1ELb1ELb1ELb0ELb0EEENS1_21CollectiveEpilogueFwdINS6_IJSA_SC_SB_EEES9_SE_SG_Li256ELb1ELb1ELb0ELb0EEENS1_36VarlenDynamicPersistentTileSchedulerILi128ELi64ELi256ELi128ELb0ELb1ELb1ELb1ELb0ELb1EEEEEEEEEvNT_6ParamsE)
        /*185c*/ 	.short	0x0210
        /*185e*/ 	.short	0x0af0


	//----- nvinfo : EIATTR_SW_WAR
	.align		4
.L_485:
        /*1860*/ 	.byte	0x04, 0x36
        /*1862*/ 	.short	(.L_487 - .L_486)
.L_486:
        /*1864*/ 	.word	0x00000008
.L_487:


//--------------------- .nv.info._ZN7cutlass13device_kernelIN5flash11enable_sm90INS1_16FlashAttnFwdSm90INS1_25CollectiveMainloopFwdSm90ILi2EN4cute5tupleIJNS5_1CILi1EEES8_S8_EEENS6_IJNS7_ILi128EEENS7_ILi80EEENS7_ILi256EEEEEELi256ENS_10bfloat16_tEfNS_4arch4Sm90ELb1ELb0ELb0ELb0ELb1ELb0ELb0ELb1ELb1ELb1ELb0ELb0EEENS1_21CollectiveEpilogueFwdINS6_IJSA_SC_SB_EEES9_SE_SG_Li256ELb0ELb1ELb0ELb0EEENS1_30DynamicPersistentTileSchedulerILi256ELi128ELb0ELb1ELb1EEEEEEEEEvNT_6ParamsE --------------------------
	.section	.nv.info._ZN7cutlass13device_kernelIN5flash11enable_sm90INS1_16FlashAttnFwdSm90INS1_25CollectiveMainloopFwdSm90ILi2EN4cute5tupleIJNS5_1CILi1EEES8_S8_EEENS6_IJNS7_ILi128EEENS7_ILi80EEENS7_ILi256EEEEEELi256ENS_10bfloat16_tEfNS_4arch4Sm90ELb1ELb0ELb0ELb0ELb1ELb0ELb0ELb1ELb1ELb1ELb0ELb0EEENS1_21CollectiveEpilogueFwdINS6_IJSA_SC_SB_EEES9_SE_SG_Li256ELb0ELb1ELb0ELb0EEENS1_30DynamicPersistentTileSchedulerILi256ELi128ELb0ELb1ELb1EEEEEEEEEvNT_6ParamsE,"",@"SHT_CUDA_INFO"
	.sectionflags	@""
	.align	4


	//----- nvinfo : EIATTR_CUDA_API_VERSION
	.align		4
        /*0000*/ 	.byte	0x04, 0x37
        /*0002*/ 	.short	(.L_489 - .L_488)
.L_488:
        /*0004*/ 	.word	0x00000082


	//----- nvinfo : EIATTR_KPARAM_INFO
	.align		4
.L_489:
        /*0008*/ 	.byte	0x04, 0x17
        /*000a*/ 	.short	(.L_491 - .L_490)
.L_490:
        /*000c*/ 	.word	0x00000000
        /*0010*/ 	.short	0x0000
        /*0012*/ 	.short	0x0070
        /*0014*/ 	.byte	0x00, 0xf0, 0x01, 0x2a


	//----- nvinfo : EIATTR_SPARSE_MMA_MASK
	.align		4
.L_491:
        /*0018*/ 	.byte	0x03, 0x50
        /*001a*/ 	.short	0x0000


	//----- nvinfo : EIATTR_MAXREG_COUNT
	.align		4
        /*001c*/ 	.byte	0x03, 0x1b
        /*001e*/ 	.short	0x00a8


	//----- nvinfo : EIATTR_NUM_BARRIERS
	.align		4
        /*0020*/ 	.byte	0x02, 0x4c
        /*0022*/ 	.byte	0x09
	.zero		1


	//----- nvinfo : EIATTR_EXTERNS
	.align		4
        /*0024*/ 	.byte	0x04, 0x0f
        /*0026*/ 	.short	(.L_493 - .L_492)


	//   ....[0]....
	.align		4
.L_492:
        /*0028*/ 	.word	index@(__assertfail)


	//----- nvinfo : EIATTR_ANNOTATIONS
	.align		4
.L_493:
        /*002c*/ 	.byte	0x04, 0x55
        /*002e*/ 	.short	(.L_495 - .L_494)


	//   ....[0]....
.L_494:
        /*0030*/ 	.word	0x00000001
        /*0034*/ 	.byte	0xa0, 0x08, 0x00, 0x00, 0x01, 0x00, 0x00, 0x00, 0x60, 0x09, 0x00, 0x00, 0x01, 0x00, 0x00, 0x00
        /*0044*/ 	.byte	0xb0, 0x0c, 0x00, 0x00, 0x01, 0x00, 0x00, 0x00, 0x70, 0x18, 0x00, 0x00, 0x01, 0x00, 0x00, 0x00
        /*0054*/ 	.byte	0xc0, 0x10, 0x01, 0x00, 0x01, 0x00, 0x00, 0x00, 0x60, 0x11, 0x01, 0x00, 0x01, 0x00, 0x00, 0x00
        /*0064*/ 	.byte	0xe0, 0x11, 0x01, 0x00, 0x01, 0x00, 0x00, 0x00, 0xa0, 0x36, 0x01, 0x00, 0x01, 0x00, 0x00, 0x00
        /*0074*/ 	.byte	0xc0, 0x36, 0x01, 0x00, 0x01, 0x00, 0x00, 0x00, 0xb0, 0x50, 0x01, 0x00, 0x01, 0x00, 0x00, 0x00
        /*0084*/ 	.byte	0x50, 0x52, 0x01, 0x00


	//----- nvinfo : EIATTR_MERCURY_ISA_VERSION
	.align		4
.L_495:
        /*0088*/ 	.byte	0x03, 0x5f
        /*008a*/ 	.short	0x0101


	//----- nvinfo : EIATTR_INT_WARP_WIDE_INSTR_OFFSETS
	.align		4
        /*008c*/ 	.byte	0x04, 0x31
        /*008e*/ 	.short	(.L_497 - .L_496)


	//   ....[0]....
.L_496:
        /*0090*/ 	.word	0x000000c0


	//   ....[1]....
        /*0094*/ 	.word	0x000000d0


	//   ....[2]....
        /*0098*/ 	.word	0x00000170


	//   ....[3]....
        /*009c*/ 	.word	0x00011af0


	//   ....[4]....
        /*00a0*/ 	.word	0x00011b80


	//   ....[5]....
        /*00a4*/ 	.word	0x000147f0


	//   ....[6]....
        /*00a8*/ 	.word	0x00014880


	//----- nvinfo : EIATTR_COOP_GROUP_MASK_REGIDS
	.align		4
.L_497:
        /*00ac*/ 	.byte	0x04, 0x29
        /*00ae*/ 	.short	(.L_499 - .L_498)


	//   ....[0]....
.L_498:
        /*00b0*/ 	.word	0xffffffff


	//   ....[1]....
        /*00b4*/ 	.word	0xffffffff


	//   ....[2]....
        /*00b8*/ 	.word	0xffffffff


	//   ....[3]....
        /*00bc*/ 	.word	0xffffffff


	//   ....[4]....
        /*00c0*/ 	.word	0xffffffff


	//   ....[5]....
        /*00c4*/ 	.word	0xffffffff


	//   ....[6]....
        /*00c8*/ 	.word	0xffffffff


	//   ....[7]....
        /*00cc*/ 	.word	0xffffffff


	//   ....[8]....
        /*00d0*/ 	.word	0xffffffff


	//   ....[9]....
        /*00d4*/ 	.word	0xffffffff


	//   ....[10]....
        /*00d8*/ 	.word	0xffffffff


	//   ....[11]....
        /*00dc*/ 	.word	0xffffffff


	//   ....[12]....
        /*00e0*/ 	.word	0xffffffff


	//   ....[13]....
        /*00e4*/ 	.word	0xffffffff


	//   ....[14]....
        /*00e8*/ 	.word	0xffffffff


	//   ....[15]....
        /*00ec*/ 	.word	0xffffffff


	//   ....[16]....
        /*00f0*/ 	.word	0xffffffff


	//   ....[17]....
        /*00f4*/ 	.word	0xffffffff


	//   ....[18]....
        /*00f8*/ 	.word	0xffffffff


	//   ....[19]....
        /*00fc*/ 	.word	0xffffffff


	//   ....[20]....
        /*0100*/ 	.word	0xffffffff


	//   ....[21]....
        /*0104*/ 	.word	0xffffffff


	//   ....[22]....
        /*0108*/ 	.word	0xffffffff


	//   ....[23]....
        /*010c*/ 	.word	0xffffffff


	//   ....[24]....
        /*0110*/ 	.word	0xffffffff


	//   ....[25]....
        /*0114*/ 	.word	0xffffffff


	//   ....[26]....
        /*0118*/ 	.word	0xffffffff


	//   ....[27]....
        /*011c*/ 	.word	0xffffffff


	//   ....[28]....
        /*0120*/ 	.word	0xffffffff


	//   ....[29]....
        /*0124*/ 	.word	0xffffffff


	//   ....[30]....
        /*0128*/ 	.word	0xffffffff


	//   ....[31]....
        /*012c*/ 	.word	0xffffffff


	//   ....[32]....
        /*0130*/ 	.word	0xffffffff


	//   ....[33]....
        /*0134*/ 	.word	0xffffffff


	//   ....[34]....
        /*0138*/ 	.word	0xffffffff


	//   ....[35]....
        /*013c*/ 	.word	0xffffffff


	//   ....[36]....
        /*0140*/ 	.word	0xffffffff


	//   ....[37]....
        /*0144*/ 	.word	0xffffffff


	//   ....[38]....
        /*0148*/ 	.word	0xffffffff


	//   ....[39]....
        /*014c*/ 	.word	0xffffffff


	//   ....[40]....
        /*0150*/ 	.word	0xffffffff


	//   ....[41]....
        /*0154*/ 	.word	0xffffffff


	//   ....[42]....
        /*0158*/ 	.word	0xffffffff


	//   ....[43]....
        /*015c*/ 	.word	0xffffffff


	//   ....[44]....
        /*0160*/ 	.word	0xffffffff


	//   ....[45]....
        /*0164*/ 	.word	0xffffffff


	//   ....[46]....
        /*0168*/ 	.word	0xffffffff


	//   ....[47]....
        /*016c*/ 	.word	0xffffffff


	//   ....[48]....
        /*0170*/ 	.word	0xffffffff


	//   ....[49]....
        /*0174*/ 	.word	0xffffffff


	//   ....[50]....
        /*0178*/ 	.word	0xffffffff


	//   ....[51]....
        /*017c*/ 	.word	0xffffffff


	//   ....[52]....
        /*0180*/ 	.word	0xffffffff


	//   ....[53]....
        /*0184*/ 	.word	0xffffffff


	//   ....[54]....
        /*0188*/ 	.word	0xffffffff


	//   ....[55]....
        /*018c*/ 	.word	0xffffffff


	//   ....[56]....
        /*0190*/ 	.word	0xffffffff


	//   ....[57]....
        /*0194*/ 	.word	0xffffffff


	//   ....[58]....
        /*0198*/ 	.word	0xffffffff


	//   ....[59]....
        /*019c*/ 	.word	0xffffffff


	//   ....[60]....
        /*01a0*/ 	.word	0xffffffff


	//   ....[61]....
        /*01a4*/ 	.word	0xffffffff


	//   ....[62]....
        /*01a8*/ 	.word	0xffffffff


	//   ....[63]....
        /*01ac*/ 	.word	0xffffffff


	//   ....[64]....
        /*01b0*/ 	.word	0xffffffff


	//   ....[65]....
        /*01b4*/ 	.word	0xffffffff


	//   ....[66]....
        /*01b8*/ 	.word	0xffffffff


	//   ....[67]....
        /*01bc*/ 	.word	0xffffffff


	//   ....[68]....
        /*01c0*/ 	.word	0xffffffff


	//   ....[69]....
        /*01c4*/ 	.word	0xffffffff


	//   ....[70]....
        /*01c8*/ 	.word	0xffffffff


	//   ....[71]....
        /*01cc*/ 	.word	0xffffffff


	//   ....[72]....
        /*01d0*/ 	.word	0xffffffff


	//   ....[73]....
        /*01d4*/ 	.word	0xffffffff


	//   ....[74]....
        /*01d8*/ 	.word	0xffffffff


	//   ....[75]....
        /*01dc*/ 	.word	0xffffffff


	//   ....[76]....
        /*01e0*/ 	.word	0xffffffff


	//   ....[77]....
        /*01e4*/ 	.word	0xffffffff


	//   ....[78]....
        /*01e8*/ 	.word	0xffffffff


	//   ....[79]....
        /*01ec*/ 	.word	0xffffffff


	//   ....[80]....
        /*01f0*/ 	.word	0xffffffff


	//   ....[81]....
        /*01f4*/ 	.word	0xffffffff


	//   ....[82]....
        /*01f8*/ 	.word	0xffffffff


	//   ....[83]....
        /*01fc*/ 	.word	0xffffffff


	//   ....[84]....
        /*0200*/ 	.word	0xffffffff


	//   ....[85]....
        /*0204*/ 	.word	0xffffffff


	//   ....[86]....
        /*0208*/ 	.word	0xffffffff


	//   ....[87]....
        /*020c*/ 	.word	0xffffffff


	//   ....[88]....
        /*0210*/ 	.word	0xffffffff


	//   ....[89]....
        /*0214*/ 	.word	0xffffffff


	//   ....[90]....
        /*0218*/ 	.word	0xffffffff


	//   ....[91]....
        /*021c*/ 	.word	0xffffffff


	//   ....[92]....
        /*0220*/ 	.word	0xffffffff


	//   ....[93]....
        /*0224*/ 	.word	0xffffffff


	//   ....[94]....
        /*0228*/ 	.word	0xffffffff


	//   ....[95]....
        /*022c*/ 	.word	0xffffffff


	//   ....[96]....
        /*0230*/ 	.word	0xffffffff


	//   ....[97]....
        /*0234*/ 	.word	0xffffffff


	//   ....[98]....
        /*0238*/ 	.word	0xffffffff


	//   ....[99]....
        /*023c*/ 	.word	0xffffffff


	//   ....[100]....
        /*0240*/ 	.word	0xffffffff


	//   ....[101]....
        /*0244*/ 	.word	0xffffffff


	//   ....[102]....
        /*0248*/ 	.word	0xffffffff


	//   ....[103]....
        /*024c*/ 	.word	0xffffffff


	//   ....[104]....
        /*0250*/ 	.word	0xffffffff


	//   ....[105]....
        /*0254*/ 	.word	0xffffffff


	//   ....[106]....
        /*0258*/ 	.word	0x0500000f


	//   ....[107]....
        /*025c*/ 	.word	0x0500000f


	//   ....[108]....
        /*0260*/ 	.word	0x0500000f


	//   ....[109]....
        /*0264*/ 	.word	0x0500000f


	//   ....[110]....
        /*0268*/ 	.word	0x0500000f


	//   ....[111]....
        /*026c*/ 	.word	0x0500000f


	//   ....[112]....
        /*0270*/ 	.word	0x0500000f


	//   ....[113]....
        /*0274*/ 	.word	0x0500000f


	//   ....[114]....
        /*0278*/ 	.word	0x0500000f


	//   ....[115]....
        /*027c*/ 	.word	0x0500000f


	//   ....[116]....
        /*0280*/ 	.word	0x0500000f


	//   ....[117]....
        /*0284*/ 	.word	0x0500000f


	//   ....[118]....
        /*0288*/ 	.word	0x0500000f


	//   ....[119]....
        /*028c*/ 	.word	0x0500000f


	//   ....[120]....
        /*0290*/ 	.word	0x0500000f


	//   ....[121]....
        /*0294*/ 	.word	0x0500000f


	//   ....[122]....
        /*0298*/ 	.word	0x0500000f


	//   ....[123]....
        /*029c*/ 	.word	0x0500000f


	//   ....[124]....
        /*02a0*/ 	.word	0x0500000f


	//   ....[125]....
        /*02a4*/ 	.word	0x0500000f


	//   ....[126]....
        /*02a8*/ 	.word	0x0500000f


	//   ....[127]....
        /*02ac*/ 	.word	0x0500000f


	//   ....[128]....
        /*02b0*/ 	.word	0x0500000f


	//   ....[129]....
        /*02b4*/ 	.word	0x0500000f


	//   ....[130]....
        /*02b8*/ 	.word	0x0500000f


	//   ....[131]....
        /*02bc*/ 	.word	0x0500000f


	//   ....[132]....
        /*02c0*/ 	.word	0x0500000f


	//   ....[133]....
        /*02c4*/ 	.word	0x0500000f


	//   ....[134]....
        /*02c8*/ 	.word	0x0500000f


	//   ....[135]....
        /*02cc*/ 	.word	0x0500000f


	//   ....[136]....
        /*02d0*/ 	.word	0x0500000f


	//   ....[137]....
        /*02d4*/ 	.word	0x0500000f


	//   ....[138]....
        /*02d8*/ 	.word	0x0500000f


	//   ....[139]....
        /*02dc*/ 	.word	0x0500000f


	//   ....[140]....
        /*02e0*/ 	.word	0x0500000f


	//   ....[141]....
        /*02e4*/ 	.word	0x0500000f


	//   ....[142]....
        /*02e8*/ 	.word	0x0500000f


	//   ....[143]....
        /*02ec*/ 	.word	0x0500000f


	//   ....[144]....
        /*02f0*/ 	.word	0x0500000f


	//   ....[145]....
        /*02f4*/ 	.word	0x0500000f


	//   ....[146]....
        /*02f8*/ 	.word	0x0500000f


	//   ....[147]....
        /*02fc*/ 	.word	0x0500000f


	//   ....[148]....
        /*0300*/ 	.word	0x0500000f


	//   ....[149]....
        /*0304*/ 	.word	0x0500000f


	//   ....[150]....
        /*0308*/ 	.word	0x0500000f


	//   ....[151]....
        /*030c*/ 	.word	0x0500000f


	//   ....[152]....
        /*0310*/ 	.word	0x0500000f


	//   ....[153]....
        /*0314*/ 	.word	0x0500000f


	//   ....[154]....
        /*0318*/ 	.word	0x0500000f


	//   ....[155]....
        /*031c*/ 	.word	0x0500000f


	//   ....[156]....
        /*0320*/ 	.word	0x0500000f


	//   ....[157]....
        /*0324*/ 	.word	0x0500000f


	//   ....[158]....
        /*0328*/ 	.word	0x0500000f


	//   ....[159]....
        /*032c*/ 	.word	0x0500000f


	//   ....[160]....
        /*0330*/ 	.word	0x0500000f


	//   ....[161]....
        /*0334*/ 	.word	0x0500000f


	//   ....[162]....
        /*0338*/ 	.word	0x0500000f


	//   ....[163]....
        /*033c*/ 	.word	0x0500000f


	//   ....[164]....
        /*0340*/ 	.word	0x0500000f


	//----- nvinfo : EIATTR_COOP_GROUP_INSTR_OFFSETS
	.align		4
.L_499:
        /*0344*/ 	.byte	0x04, 0x28
        /*0346*/ 	.short	(.L_501 - .L_500)


	//   ....[0]....
.L_500:
        /*0348*/ 	.word	0x00000070


	//   ....[1]....
        /*034c*/ 	.word	0x000000b0


	//   ....[2]....
        /*0350*/ 	.word	0x000002d0


	//   ....[3]....
        /*0354*/ 	.word	0x00000430


	//   ....[4]....
        /*0358*/ 	.word	0x00000550


	//   ....[5]....
        /*035c*/ 	.word	0x000006b0


	//   ....[6]....
        /*0360*/ 	.word	0x00001670


	//   ....[7]....
        /*0364*/ 	.word	0x000040e0


	//   ....[8]....
        /*0368*/ 	.word	0x00004120


	//   ....[9]....
        /*036c*/ 	.word	0x000047e0


	//   ....[10]....
        /*0370*/ 	.word	0x00004900


	//   ....[11]....
        /*0374*/ 	.word	0x00004bc0


	//   ....[12]....
        /*0378*/ 	.word	0x00004d30


	//   ....[13]....
        /*037c*/ 	.word	0x00008160


	//   ....[14]....
        /*0380*/ 	.word	0x00008560


	//   ....[15]....
        /*0384*/ 	.word	0x00008580


	//   ....[16]....
        /*0388*/ 	.word	0x00008600


	//   ....[17]....
        /*038c*/ 	.word	0x00008bb0


	//   ....[18]....
        /*0390*/ 	.word	0x00008c30


	//   ....[19]....
        /*0394*/ 	.word	0x0000c4d0


	//   ....[20]....
        /*0398*/ 	.word	0x0000c4e0


	//   ....[21]....
        /*039c*/ 	.word	0x0000c540


	//   ....[22]....
        /*03a0*/ 	.word	0x0000c560


	//   ....[23]....
        /*03a4*/ 	.word	0x0000d8b0


	//   ....[24]....
        /*03a8*/ 	.word	0x0000d8e0


	//   ....[25]....
        /*03ac*/ 	.word	0x0000d980


	//   ....[26]....
        /*03b0*/ 	.word	0x0000d9e0


	//   ....[27]....
        /*03b4*/ 	.word	0x0000f5f0


	//   ....[28]....
        /*03b8*/ 	.word	0x0000f620


	//   ....[29]....
        /*03bc*/ 	.word	0x0000f650


	//   ....[30]....
        /*03c0*/ 	.word	0x0000f6b0


	//   ....[31]....
        /*03c4*/ 	.word	0x0000fde0


	//   ....[32]....
        /*03c8*/ 	.word	0x0000fe10


	//   ....[33]....
        /*03cc*/ 	.word	0x0000ffa0


	//   ....[34]....
        /*03d0*/ 	.word	0x0000ffc0


	//   ....[35]....
        /*03d4*/ 	.word	0x00010100


	//   ....[36]....
        /*03d8*/ 	.word	0x00010120


	//   ....[37]....
        /*03dc*/ 	.word	0x00010270


	//   ....[38]....
        /*03e0*/ 	.word	0x00010290


	//   ....[39]....
        /*03e4*/ 	.word	0x00010a90


	//   ....[40]....
        /*03e8*/ 	.word	0x00010ab0


	//   ....[41]....
        /*03ec*/ 	.word	0x00010bf0


	//   ....[42]....
        /*03f0*/ 	.word	0x00010c10


	//   ....[43]....
        /*03f4*/ 	.word	0x00010d50


	//   ....[44]....
        /*03f8*/ 	.word	0x00010d70


	//   ....[45]....
        /*03fc*/ 	.word	0x00010ec0


	//   ....[46]....
        /*0400*/ 	.word	0x00010ee0


	//   ....[47]....
        /*0404*/ 	.word	0x000110f0


	//   ....[48]....
        /*0408*/ 	.word	0x00012630


	//   ....[49]....
        /*040c*/ 	.word	0x00012670


	//   ....[50]....
        /*0410*/ 	.word	0x000126a0


	//   ....[51]....
        /*0414*/ 	.word	0x000126e0


	//   ....[52]....
        /*0418*/ 	.word	0x00012780


	//   ....[53]....
        /*041c*/ 	.word	0x000127a0


	//   ....[54]....
        /*0420*/ 	.word	0x00012840


	//   ....[55]....
        /*0424*/ 	.word	0x00012860


	//   ....[56]....
        /*0428*/ 	.word	0x00012900


	//   ....[57]....
        /*042c*/ 	.word	0x00012920


	//   ....[58]....
        /*0430*/ 	.word	0x00013010


	//   ....[59]....
        /*0434*/ 	.word	0x00013030


	//   ....[60]....
        /*0438*/ 	.word	0x00013050


	//   ....[61]....
        /*043c*/ 	.word	0x000130b0


	//   ....[62]....
        /*0440*/ 	.word	0x00013140


	//   ....[63]....
        /*0444*/ 	.word	0x00013170


	//   ....[64]....
        /*0448*/ 	.word	0x00013200


	//   ....[65]....
        /*044c*/ 	.word	0x00013220


	//   ....[66]....
        /*0450*/ 	.word	0x000132c0


	//   ....[67]....
        /*0454*/ 	.word	0x000132f0


	//   ....[68]....
        /*0458*/ 	.word	0x00013380


	//   ....[69]....
        /*045c*/ 	.word	0x000133b0


	//   ....[70]....
        /*0460*/ 	.word	0x00013440


	//   ....[71]....
        /*0464*/ 	.word	0x00013470


	//   ....[72]....
        /*0468*/ 	.word	0x00013500


	//   ....[73]....
        /*046c*/ 	.word	0x00013520


	//   ....[74]....
        /*0470*/ 	.word	0x00013c70


	//   ....[75]....
        /*0474*/ 	.word	0x00013ca0


	//   ....[76]....
        /*0478*/ 	.word	0x00013cb0


	//   ....[77]....
        /*047c*/ 	.word	0x00013cd0


	//   ....[78]....
        /*0480*/ 	.word	0x00013d40


	//   ....[79]....
        /*0484*/ 	.word	0x00013d60


	//   ....[80]....
        /*0488*/ 	.word	0x00013dc0


	//   ....[81]....
        /*048c*/ 	.word	0x00013de0


	//   ....[82]....
        /*0490*/ 	.word	0x00013e40


	//   ....[83]....
        /*0494*/ 	.word	0x00013e60


	//   ....[84]....
        /*0498*/ 	.word	0x00014130


	//   ....[85]....
        /*049c*/ 	.word	0x00014150


	//   ....[86]....
        /*04a0*/ 	.word	0x00014170


	//   ....[87]....
        /*04a4*/ 	.word	0x00014210


	//   ....[88]....
        /*04a8*/ 	.word	0x00014230


	//   ....[89]....
        /*04ac*/ 	.word	0x000142d0


	//   ....[90]....
        /*04b0*/ 	.word	0x000142f0


	//   ....[91]....
        /*04b4*/ 	.word	0x00014390


	//   ....[92]....
        /*04b8*/ 	.word	0x000143b0


	//   ....[93]....
        /*04bc*/ 	.word	0x000143c0


	//   ....[94]....
        /*04c0*/ 	.word	0x000149e0


	//   ....[95]....
        /*04c4*/ 	.word	0x00014a00


	//   ....[96]....
        /*04c8*/ 	.word	0x00014a10


	//   ....[97]....
        /*04cc*/ 	.word	0x00014a30


	//   ....[98]....
        /*04d0*/ 	.word	0x00014af0


	//   ....[99]....
        /*04d4*/ 	.word	0x00014b20


	//   ....[100]....
        /*04d8*/ 	.word	0x00014bb0


	//   ....[101]....
        /*04dc*/ 	.word	0x00014be0


	//   ....[102]....
        /*04e0*/ 	.word	0x00014bf0


	//   ....[103]....
        /*04e4*/ 	.word	0x00014c80


	//   ....[104]....
        /*04e8*/ 	.word	0x00014ff0


	//   ....[105]....
        /*04ec*/ 	.word	0x000151d0


	//   ....[106]....
        /*04f0*/ 	.word	0x00015790


	//   ....[107]....
        /*04f4*/ 	.word	0x00015870


	//   ....[108]....
        /*04f8*/ 	.word	0x00015940


	//   ....[109]....
        /*04fc*/ 	.word	0x000159d0


	//   ....[110]....
        /*0500*/ 	.word	0x00015aa0


	//   ....[111]....
        /*0504*/ 	.word	0x00015b20


	//   ....[112]....
        /*0508*/ 	.word	0x00015c10


	//   ....[113]....
        /*050c*/ 	.word	0x00015c90


	//   ....[114]....
        /*0510*/ 	.word	0x00015d80


	//   ....[115]....
        /*0514*/ 	.word	0x00015e00


	//   ....[116]....
        /*0518*/ 	.word	0x00015ee0


	//   ....[117]....
        /*051c*/ 	.word	0x00015f70


	//   ....[118]....
        /*0520*/ 	.word	0x00015ff0


	//   ....[119]....
        /*0524*/ 	.word	0x00016070


	//   ....[120]....
        /*0528*/ 	.word	0x00016140


	//   ....[121]....
        /*052c*/ 	.word	0x000161b0


	//   ....[122]....
        /*0530*/ 	.word	0x000162b0


	//   ....[123]....
        /*0534*/ 	.word	0x00016320


	//   ....[124]....
        /*0538*/ 	.word	0x00016420


	//   ....[125]....
        /*053c*/ 	.word	0x00016490


	//   ....[126]....
        /*0540*/ 	.word	0x00016590


	//   ....[127]....
        /*0544*/ 	.word	0x00016600


	//   ....[128]....
        /*0548*/ 	.word	0x00016700


	//   ....[129]....
        /*054c*/ 	.word	0x00016780


	//   ....[130]....
        /*0550*/ 	.word	0x00016870


	//   ....[131]....
        /*0554*/ 	.word	0x000168e0


	//   ....[132]....
        /*0558*/ 	.word	0x000169c0


	//   ....[133]....
        /*055c*/ 	.word	0x00016af0


	//   ....[134]....
        /*0560*/ 	.word	0x00016ba0


	//   ....[135]....
        /*0564*/ 	.word	0x00016c00


	//   ....[136]....
        /*0568*/ 	.word	0x00016cd0


	//   ....[137]....
        /*056c*/ 	.word	0x00016d30


	//   ....[138]....
        /*0570*/ 	.word	0x00016e00


	//   ....[139]....
        /*0574*/ 	.word	0x00016e60


	//   ....[140]....
        /*0578*/ 	.word	0x00016f30


	//   ....[141]....
        /*057c*/ 	.word	0x00016f90


	//   ....[142]....
        /*0580*/ 	.word	0x00017060


	//   ....[143]....
        /*0584*/ 	.word	0x00017140


	//   ....[144]....
        /*0588*/ 	.word	0x000171e0


	//   ....[145]....
        /*058c*/ 	.word	0x00017240


	//   ....[146]....
        /*0590*/ 	.word	0x00017350


	//   ....[147]....
        /*0594*/ 	.word	0x000173b0


	//   ....[148]....
        /*0598*/ 	.word	0x000174c0


	//   ....[149]....
        /*059c*/ 	.word	0x00017520


	//   ....[150]....
        /*05a0*/ 	.word	0x00017630


	//   ....[151]....
        /*05a4*/ 	.word	0x00017690


	//   ....[152]....
        /*05a8*/ 	.word	0x00017750


	//   ....[153]....
        /*05ac*/ 	.word	0x000178b0


	//   ....[154]....
        /*05b0*/ 	.word	0x00017950


	//   ....[155]....
        /*05b4*/ 	.word	0x000179b0


	//   ....[156]....
        /*05b8*/ 	.word	0x00017a80


	//   ....[157]....
        /*05bc*/ 	.word	0x00017b60


	//   ....[158]....
        /*05c0*/ 	.word	0x00017c20


	//   ....[159]....
        /*05c4*/ 	.word	0x00017d00


	//   ....[160]....
        /*05c8*/ 	.word	0x00017dc0


	//   ....[161]....
        /*05cc*/ 	.word	0x00017ea0


	//   ....[162]....
        /*05d0*/ 	.word	0x00017f60


	//   ....[163]....
        /*05d4*/ 	.word	0x00018070


	//   ....[164]....
        /*05d8*/ 	.word	0x00018190


	//----- nvinfo : EIATTR_REG_RECONFIG
	.align		4
.L_501:
        /*05dc*/ 	.byte	0x01, 0x54
	.zero		2


	//----- nvinfo : EIATTR_SYSCALL_OFFSETS
	.align		4
        /*05e0*/ 	.byte	0x04, 0x46
        /*05e2*/ 	.short	(.L_503 - .L_502)


	//   ....[0]....
.L_502:
        /*05e4*/ 	.word	0x00001860


	//   ....[1]....
        /*05e8*/ 	.word	0x00011ce0


	//   ....[2]....
        /*05ec*/ 	.word	0x00011e30


	//   ....[3]....
        /*05f0*/ 	.word	0x00011f20


	//   ....[4]....
        /*05f4*/ 	.word	0x00012cb0


	//----- nvinfo : EIATTR_MBARRIER_INSTR_OFFSETS
	.align		4
.L_503:
        /*05f8*/ 	.byte	0x04, 0x39
        /*05fa*/ 	.short	(.L_505 - .L_504)


	//   ....[0]....
.L_504:
        /*05fc*/ 	.word	0x00000180
        /*0600*/ 	.word	0x000000ff
        /*0604*/ 	.word	0x00038800
        /*0608*/ 	.short	0x0100
        /*060a*/ 	.byte	0x08
	.zero		1


	//   ....[1]....
        /*060c*/ 	.word	0x00000190
        /*0610*/ 	.word	0x000000ff
        /*0614*/ 	.word	0x00038820
        /*0618*/ 	.short	0x0100
        /*061a*/ 	.byte	0x08
	.zero		1


	//   ....[2]....
        /*061c*/ 	.word	0x00000280
        /*0620*/ 	.word	0x000000ff
        /*0624*/ 	.word	0x00038830
        /*0628*/ 	.short	0x0100
        /*062a*/ 	.byte	0x08
	.zero		1


	//   ....[3]....
        /*062c*/ 	.word	0x00000290
        /*0630*/ 	.word	0x000000ff
        /*0634*/ 	.word	0x00038840
        /*0638*/ 	.short	0x0100
        /*063a*/ 	.byte	0x08
	.zero		1


	//   ....[4]....
        /*063c*/ 	.word	0x000002a0
        /*0640*/ 	.word	0x000000ff
        /*0644*/ 	.word	0x00038838
        /*0648*/ 	.short	0x0100
        /*064a*/ 	.byte	0x08
	.zero		1


	//   ....[5]....
        /*064c*/ 	.word	0x000002b0
        /*0650*/ 	.word	0x000000ff
        /*0654*/ 	.word	0x00038848
        /*0658*/ 	.short	0x0100
        /*065a*/ 	.byte	0x08
	.zero		1


	//   ....[6]....
        /*065c*/ 	.word	0x000003e0
        /*0660*/ 	.word	0x000000ff
        /*0664*/ 	.word	0x00038850
        /*0668*/ 	.short	0x0100
        /*066a*/ 	.byte	0x08
	.zero		1


	//   ....[7]....
        /*066c*/ 	.word	0x000003f0
        /*0670*/ 	.word	0x000000ff
        /*0674*/ 	.word	0x00038860
        /*0678*/ 	.short	0x0100
        /*067a*/ 	.byte	0x08
	.zero		1


	//   ....[8]....
        /*067c*/ 	.word	0x00000400
        /*0680*/ 	.word	0x000000ff
        /*0684*/ 	.word	0x00038858
        /*0688*/ 	.short	0x0100
        /*068a*/ 	.byte	0x08
	.zero		1


	//   ....[9]....
        /*068c*/ 	.word	0x00000410
        /*0690*/ 	.word	0x000000ff
        /*0694*/ 	.word	0x00038868
        /*0698*/ 	.short	0x0100
        /*069a*/ 	.byte	0x08
	.zero		1


	//   ....[10]....
        /*069c*/ 	.word	0x00000500
        /*06a0*/ 	.word	0x000000ff
        /*06a4*/ 	.word	0x00038870
        /*06a8*/ 	.short	0x0100
        /*06aa*/ 	.byte	0x06
	.zero		1


	//   ....[11]....
        /*06ac*/ 	.word	0x00000510
        /*06b0*/ 	.word	0x000000ff
        /*06b4*/ 	.word	0x00038880
        /*06b8*/ 	.short	0x0100
        /*06ba*/ 	.byte	0x06
	.zero		1


	//   ....[12]....
        /*06bc*/ 	.word	0x00000520
        /*06c0*/ 	.word	0x000000ff
        /*06c4*/ 	.word	0x00038878
        /*06c8*/ 	.short	0x0100
        /*06ca*/ 	.byte	0x06
	.zero		1


	//   ....[13]....
        /*06cc*/ 	.word	0x00000530
        /*06d0*/ 	.word	0x000000ff
        /*06d4*/ 	.word	0x00038888
        /*06d8*/ 	.short	0x0100
        /*06da*/ 	.byte	0x06
	.zero		1


	//   ....[14]....
        /*06dc*/ 	.word	0x00000660
        /*06e0*/ 	.word	0x000000ff
        /*06e4*/ 	.word	0x00038890
        /*06e8*/ 	.short	0x0100
        /*06ea*/ 	.byte	0x08
	.zero		1


	//   ....[15]....
        /*06ec*/ 	.word	0x00000670
        /*06f0*/ 	.word	0x000000ff
        /*06f4*/ 	.word	0x000388a0
        /*06f8*/ 	.short	0x0100
        /*06fa*/ 	.byte	0x08
	.zero		1


	//   ....[16]....
        /*06fc*/ 	.word	0x00000680
        /*0700*/ 	.word	0x000000ff
        /*0704*/ 	.word	0x00038898
        /*0708*/ 	.short	0x0100
        /*070a*/ 	.byte	0x08
	.zero		1


	//   ....[17]....
        /*070c*/ 	.word	0x00000690
        /*0710*/ 	.word	0x000000ff
        /*0714*/ 	.word	0x000388a8
        /*0718*/ 	.short	0x0100
        /*071a*/ 	.byte	0x08
	.zero		1


	//   ....[18]....
        /*071c*/ 	.word	0x000007d0
        /*0720*/ 	.word	0x000000ff
        /*0724*/ 	.word	0x000388b0
        /*0728*/ 	.short	0x0100
        /*072a*/ 	.byte	0x08
	.zero		1


	//   ....[19]....
        /*072c*/ 	.word	0x000007e0
        /*0730*/ 	.word	0x000000ff
        /*0734*/ 	.word	0x000388c0
        /*0738*/ 	.short	0x0100
        /*073a*/ 	.byte	0x08
	.zero		1


	//   ....[20]....
        /*073c*/ 	.word	0x000007f0
        /*0740*/ 	.word	0x000000ff
        /*0744*/ 	.word	0x000388b8
        /*0748*/ 	.short	0x0100
        /*074a*/ 	.byte	0x08
	.zero		1


	//   ....[21]....
        /*074c*/ 	.word	0x00000800
        /*0750*/ 	.word	0x000000ff
        /*0754*/ 	.word	0x000388c8
        /*0758*/ 	.short	0x0100
        /*075a*/ 	.byte	0x08
	.zero		1


	//   ....[22]....
        /*075c*/ 	.word	0x000018f0
        /*0760*/ 	.word	0x000000ff
        /*0764*/ 	.word	0x00038800
        /*0768*/ 	.short	0x010a
        /*076a*/ 	.byte	0x06
	.zero		1


	//   ....[23]....
        /*076c*/ 	.word	0x000019c0
        /*0770*/ 	.word	0x00000000
        /*0774*/ 	.word	0x00038830
        /*0778*/ 	.short	0x010a
        /*077a*/ 	.byte	0x3f
	.zero		1


	//   ....[24]....
        /*077c*/ 	.word	0x00001a00
        /*0780*/ 	.word	0x00000000
        /*0784*/ 	.word	0x00038830
        /*0788*/ 	.short	0x010a
        /*078a*/ 	.byte	0x3f
	.zero		1


	//   ....[25]....
        /*078c*/ 	.word	0x00004430
        /*0790*/ 	.word	0x000000ff
        /*0794*/ 	.word	0x00000000
        /*0798*/ 	.short	0x0101
        /*079a*/ 	.byte	0x04
	.zero		1


	//   ....[26]....
        /*079c*/ 	.word	0x000057e0
        /*07a0*/ 	.word	0x000000ff
        /*07a4*/ 	.word	0x00038830
        /*07a8*/ 	.short	0x010a
        /*07aa*/ 	.byte	0x3d
	.zero		1


	//   ....[27]....
        /*07ac*/ 	.word	0x00005820
        /*07b0*/ 	.word	0x000000ff
        /*07b4*/ 	.word	0x00038830
        /*07b8*/ 	.short	0x010a
        /*07ba*/ 	.byte	0x3d
	.zero		1


	//   ....[28]....
        /*07bc*/ 	.word	0x00007da0
        /*07c0*/ 	.word	0x000000ff
        /*07c4*/ 	.word	0x00038850
        /*07c8*/ 	.short	0x010a
        /*07ca*/ 	.byte	0x04
	.zero		1


	//   ....[29]....
        /*07cc*/ 	.word	0x00007de0
        /*07d0*/ 	.word	0x000000ff
        /*07d4*/ 	.word	0x00038850
        /*07d8*/ 	.short	0x010a
        /*07da*/ 	.byte	0x04
	.zero		1


	//   ....[30]....
        /*07dc*/ 	.word	0x000086d0
        /*07e0*/ 	.word	0x000000ff
        /*07e4*/ 	.word	0x00000000
        /*07e8*/ 	.short	0x0101
        /*07ea*/ 	.byte	0x3d
	.zero		1


	//   ....[31]....
        /*07ec*/ 	.word	0x00009400
        /*07f0*/ 	.word	0x000000ff
        /*07f4*/ 	.word	0x00000000
        /*07f8*/ 	.short	0x0101
        /*07fa*/ 	.byte	0x04
	.zero		1


	//   ....[32]....
        /*07fc*/ 	.word	0x000095d0
        /*0800*/ 	.word	0x000000ff
        /*0804*/ 	.word	0x00038830
        /*0808*/ 	.short	0x010a
        /*080a*/ 	.byte	0x04
	.zero		1


	//   ....[33]....
        /*080c*/ 	.word	0x00009610
        /*0810*/ 	.word	0x000000ff
        /*0814*/ 	.word	0x00038830
        /*0818*/ 	.short	0x010a
        /*081a*/ 	.byte	0x04
	.zero		1


	//   ....[34]....
        /*081c*/ 	.word	0x0000bf70
        /*0820*/ 	.word	0x000000ff
        /*0824*/ 	.word	0x00038850
        /*0828*/ 	.short	0x010a
        /*082a*/ 	.byte	0x04
	.zero		1


	//   ....[35]....
        /*082c*/ 	.word	0x0000bfb0
        /*0830*/ 	.word	0x000000ff
        /*0834*/ 	.word	0x00038850
        /*0838*/ 	.short	0x010a
        /*083a*/ 	.byte	0x04
	.zero		1


	//   ....[36]....
        /*083c*/ 	.word	0x0000c550
        /*0840*/ 	.word	0x000000ff
        /*0844*/ 	.word	0x00000000
        /*0848*/ 	.short	0x0101
        /*084a*/ 	.byte	0x06
	.zero		1


	//   ....[37]....
        /*084c*/ 	.word	0x0000cf00
        /*0850*/ 	.word	0x000000ff
        /*0854*/ 	.word	0x00000000
        /*0858*/ 	.short	0x0101
        /*085a*/ 	.byte	0x04
	.zero		1


	//   ....[38]....
        /*085c*/ 	.word	0x0000d820
        /*0860*/ 	.word	0x000000ff
        /*0864*/ 	.word	0x00038850
        /*0868*/ 	.short	0x010a
        /*086a*/ 	.byte	0x07
	.zero		1


	//   ....[39]....
        /*086c*/ 	.word	0x0000d860
        /*0870*/ 	.word	0x000000ff
        /*0874*/ 	.word	0x00038850
        /*0878*/ 	.short	0x010a
        /*087a*/ 	.byte	0x07
	.zero		1


	//   ....[40]....
        /*087c*/ 	.word	0x0000deb0
        /*0880*/ 	.word	0x000000ff
        /*0884*/ 	.word	0x00000000
        /*0888*/ 	.short	0x0101
        /*088a*/ 	.byte	0x04
	.zero		1


	//   ....[41]....
        /*088c*/ 	.word	0x0000fe00
        /*0890*/ 	.word	0x000000ff
        /*0894*/ 	.word	0x00000000
        /*0898*/ 	.short	0x0101
        /*089a*/ 	.byte	0x05
	.zero		1


	//   ....[42]....
        /*089c*/ 	.word	0x00012470
        /*08a0*/ 	.word	0x00000000
        /*08a4*/ 	.word	0x00038840
        /*08a8*/ 	.short	0x010a
        /*08aa*/ 	.byte	0x3f
	.zero		1


	//   ....[43]....
        /*08ac*/ 	.word	0x00012a90
        /*08b0*/ 	.word	0x00000000
        /*08b4*/ 	.word	0x00038830
        /*08b8*/ 	.short	0x0107
        /*08ba*/ 	.byte	0x3f
	.zero		1


	//   ....[44]....
        /*08bc*/ 	.word	0x00012b50
        /*08c0*/ 	.word	0x00000000
        /*08c4*/ 	.word	0x00038830
        /*08c8*/ 	.short	0x0101
        /*08ca*/ 	.byte	0x3f
	.zero		1


	//   ....[45]....
        /*08cc*/ 	.word	0x00013630
        /*08d0*/ 	.word	0x00000011
        /*08d4*/ 	.word	0x00038800
        /*08d8*/ 	.short	0x0107
        /*08da*/ 	.byte	0x3f
	.zero		1


	//   ....[46]....
        /*08dc*/ 	.word	0x00013720
        /*08e0*/ 	.word	0x00000011
        /*08e4*/ 	.word	0x00038800
        /*08e8*/ 	.short	0x0101
        /*08ea*/ 	.byte	0x3f
	.zero		1


	//   ....[47]....
        /*08ec*/ 	.word	0x00013740
        /*08f0*/ 	.word	0x00000011
        /*08f4*/ 	.word	0x00038820
        /*08f8*/ 	.short	0x010a
        /*08fa*/ 	.byte	0x3f
	.zero		1


	//   ....[48]....
        /*08fc*/ 	.word	0x00013a90
        /*0900*/ 	.word	0x00000006
        /*0904*/ 	.word	0x00038840
        /*0908*/ 	.short	0x010a
        /*090a*/ 	.byte	0x3f
	.zero		1


	//   ....[49]....
        /*090c*/ 	.word	0x00013f50
        /*0910*/ 	.word	0x00000006
        /*0914*/ 	.word	0x00038830
        /*0918*/ 	.short	0x0107
        /*091a*/ 	.byte	0x3f
	.zero		1


	//   ....[50]....
        /*091c*/ 	.word	0x00014000
        /*0920*/ 	.word	0x00000006
        /*0924*/ 	.word	0x00038830
        /*0928*/ 	.short	0x0101
        /*092a*/ 	.byte	0x3f
	.zero		1


	//   ....[51]....
        /*092c*/ 	.word	0x00014060
        /*0930*/ 	.word	0x00000006
        /*0934*/ 	.word	0x00038860
        /*0938*/ 	.short	0x010a
        /*093a*/ 	.byte	0x3f
	.zero		1


	//   ....[52]....
        /*093c*/ 	.word	0x00014560
        /*0940*/ 	.word	0x00000006
        /*0944*/ 	.word	0x00038850
        /*0948*/ 	.short	0x0107
        /*094a*/ 	.byte	0x3f
	.zero		1


	//   ....[53]....
        /*094c*/ 	.word	0x00014720
        /*0950*/ 	.word	0x00000006
        /*0954*/ 	.word	0x00038850
        /*0958*/ 	.short	0x0101
        /*095a*/ 	.byte	0x3f
	.zero		1


	//   ....[54]....
        /*095c*/ 	.word	0x00014920
        /*0960*/ 	.word	0x00000004
        /*0964*/ 	.word	0x00038860
        /*0968*/ 	.short	0x010a
        /*096a*/ 	.byte	0x3f
	.zero		1


	//   ....[55]....
        /*096c*/ 	.word	0x00014e00
        /*0970*/ 	.word	0x00000004
        /*0974*/ 	.word	0x00038850
        /*0978*/ 	.short	0x0107
        /*097a*/ 	.byte	0x3f
	.zero		1


	//   ....[56]....
        /*097c*/ 	.word	0x00014eb0
        /*0980*/ 	.word	0x00000004
        /*0984*/ 	.word	0x00038850
        /*0988*/ 	.short	0x0101
        /*098a*/ 	.byte	0x3f
	.zero		1


	//   ....[57]....
        /*098c*/ 	.word	0x00015150
        /*0990*/ 	.word	0x00000004
        /*0994*/ 	.word	0x00038820
        /*0998*/ 	.short	0x010a
        /*099a*/ 	.byte	0x3f
	.zero		1


	//   ....[58]....
        /*099c*/ 	.word	0x000152f0
        /*09a0*/ 	.word	0x00000005
        /*09a4*/ 	.word	0x00038840
        /*09a8*/ 	.short	0x010a
        /*09aa*/ 	.byte	0x3f
	.zero		1


	//   ....[59]....
        /*09ac*/ 	.word	0x00015390
        /*09b0*/ 	.word	0x00000017
        /*09b4*/ 	.word	0x00038840
        /*09b8*/ 	.short	0x010a
        /*09ba*/ 	.byte	0x3f
	.zero		1


	//   ....[60]....
        /*09bc*/ 	.word	0x000153d0
        /*09c0*/ 	.word	0x00000005
        /*09c4*/ 	.word	0x00038860
        /*09c8*/ 	.short	0x010a
        /*09ca*/ 	.byte	0x3f
	.zero		1


	//   ....[61]....
        /*09cc*/ 	.word	0x00015410
        /*09d0*/ 	.word	0x00000017
        /*09d4*/ 	.word	0x00038860
        /*09d8*/ 	.short	0x010a
        /*09da*/ 	.byte	0x3f
	.zero		1


	//   ....[62]....
        /*09dc*/ 	.word	0x00015490
        /*09e0*/ 	.word	0x00000003
        /*09e4*/ 	.word	0x00038800
        /*09e8*/ 	.short	0x010a
        /*09ea*/ 	.byte	0x3f
	.zero		1


	//   ....[63]....
        /*09ec*/ 	.word	0x000154e0
        /*09f0*/ 	.word	0x00000000
        /*09f4*/ 	.word	0x00038830
        /*09f8*/ 	.short	0x010a
        /*09fa*/ 	.byte	0x3f
	.zero		1


	//   ....[64]....
        /*09fc*/ 	.word	0x00015540
        /*0a00*/ 	.word	0x00000004
        /*0a04*/ 	.word	0x00038830
        /*0a08*/ 	.short	0x010a
        /*0a0a*/ 	.byte	0x3f
	.zero		1


	//   ....[65]....
        /*0a0c*/ 	.word	0x000155a0
        /*0a10*/ 	.word	0x00000002
        /*0a14*/ 	.word	0x00038850
        /*0a18*/ 	.short	0x010a
        /*0a1a*/ 	.byte	0x3f
	.zero		1


	//   ....[66]....
        /*0a1c*/ 	.word	0x00015600
        /*0a20*/ 	.word	0x00000004
        /*0a24*/ 	.word	0x00038830
        /*0a28*/ 	.short	0x010a
        /*0a2a*/ 	.byte	0x3f
	.zero		1


	//   ....[67]....
        /*0a2c*/ 	.word	0x00015660
        /*0a30*/ 	.word	0x00000002
        /*0a34*/ 	.word	0x00038850
        /*0a38*/ 	.short	0x010a
        /*0a3a*/ 	.byte	0x3f
	.zero		1


	//   ....[68]....
        /*0a3c*/ 	.word	0x000156c0
        /*0a40*/ 	.word	0x00000007
        /*0a44*/ 	.word	0x00038850
        /*0a48*/ 	.short	0x010a
        /*0a4a*/ 	.byte	0x3f
	.zero		1


	//   ....[69]....
        /*0a4c*/ 	.word	0x000157c0
        /*0a50*/ 	.word	0x00000000
        /*0a54*/ 	.word	0x00038840
        /*0a58*/ 	.short	0x010a
        /*0a5a*/ 	.byte	0x3f
	.zero		1


	//   ....[70]....
        /*0a5c*/ 	.word	0x000169f0
        /*0a60*/ 	.word	0x00000011
        /*0a64*/ 	.word	0x00038820
        /*0a68*/ 	.short	0x010a
        /*0a6a*/ 	.byte	0x3f
	.zero		1


	//   ....[71]....
        /*0a6c*/ 	.word	0x00016a40
        /*0a70*/ 	.word	0x00000006
        /*0a74*/ 	.word	0x00038840
        /*0a78*/ 	.short	0x010a
        /*0a7a*/ 	.byte	0x3f
	.zero		1


	//   ....[72]....
        /*0a7c*/ 	.word	0x00017090
        /*0a80*/ 	.word	0x00000006
        /*0a84*/ 	.word	0x00038860
        /*0a88*/ 	.short	0x010a
        /*0a8a*/ 	.byte	0x3f
	.zero		1


	//   ....[73]....
        /*0a8c*/ 	.word	0x00017800
        /*0a90*/ 	.word	0x00000004
        /*0a94*/ 	.word	0x00038860
        /*0a98*/ 	.short	0x010a
        /*0a9a*/ 	.byte	0x3f
	.zero		1


	//   ....[74]....
        /*0a9c*/ 	.word	0x000180b0
        /*0aa0*/ 	.word	0x00000004
        /*0aa4*/ 	.word	0x00038820
        /*0aa8*/ 	.short	0x010a
        /*0aaa*/ 	.byte	0x3f
	.zero		1


	//   ....[75]....
        /*0aac*/ 	.word	0x00018250
        /*0ab0*/ 	.word	0x00000005
        /*0ab4*/ 	.word	0x00038840
        /*0ab8*/ 	.short	0x010a
        /*0aba*/ 	.byte	0x3f
	.zero		1


	//   ....[76]....
        /*0abc*/ 	.word	0x000182a0
        /*0ac0*/ 	.word	0x00000017
        /*0ac4*/ 	.word	0x00038840
        /*0ac8*/ 	.short	0x010a
        /*0aca*/ 	.byte	0x3f
	.zero		1


	//   ....[77]....
        /*0acc*/ 	.word	0x000182f0
        /*0ad0*/ 	.word	0x00000005
        /*0ad4*/ 	.word	0x00038860
        /*0ad8*/ 	.short	0x010a
        /*0ada*/ 	.byte	0x3f
	.zero		1


	//----- nvinfo : EIATTR_NUM_MBARRIERS
	.align		4
.L_505:
        /*0adc*/ 	.byte	0x03, 0x38
        /*0ade*/ 	.short	0x0016


	//----- nvinfo : EIATTR_EXIT_INSTR_OFFSETS
	.align		4
        /*0ae0*/ 	.byte	0x04, 0x1c
        /*0ae2*/ 	.short	(.L_507 - .L_506)


	//   ....[0]....
.L_506:
        /*0ae4*/ 	.word	0x00000950


	//   ....[1]....
        /*0ae8*/ 	.word	0x00011060


	//   ....[2]....
        /*0aec*/ 	.word	0x00015460


	//----- nvinfo : EIATTR_MAX_THREADS
	.align		4
.L_507:
        /*0af0*/ 	.byte	0x04, 0x05
        /*0af2*/ 	.short	(.L_509 - .L_508)
.L_508:
        /*0af4*/ 	.word	0x00000180
        /*0af8*/ 	.word	0x00000001
        /*0afc*/ 	.word	0x00000001


	//----- nvinfo : EIATTR_CRS_STACK_SIZE
	.align		4
.L_509:
        /*0b00*/ 	.byte	0x04, 0x1e
        /*0b02*/ 	.short	(.L_511 - .L_510)
.L_510:
        /*0b04*/ 	.word	0x00000000


	//----- nvinfo : EIATTR_CBANK_PARAM_SIZE
	.align		4
.L_511:
        /*0b08*/ 	.byte	0x03, 0x19
        /*0b0a*/ 	.short	0x0af0


	//----- nvinfo : EIATTR_PARAM_CBANK
	.align		4
        /*0b0c*/ 	.byte	0x04, 0x0a
        /*0b0e*/ 	.short	(.L_513 - .L_512)
	.align		4
.L_512:
        /*0b10*/ 	.word	index@(.nv.constant0._ZN7cutlass13device_kernelIN5flash11enable_sm90INS1_16FlashAttnFwdSm90INS1_25CollectiveMainloopFwdSm90ILi2EN4cute5tupleIJNS5_1CILi1EEES8_S8_EEENS6_IJNS7_ILi128EEENS7_ILi80EEENS7_ILi256EEEEEELi256ENS_10bfloat16_tEfNS_4arch4Sm90ELb1ELb0ELb0ELb0ELb1ELb0ELb0ELb1ELb1ELb1ELb0ELb0EEENS1_21CollectiveEpilogueFwdINS6_IJSA_SC_SB_EEES9_SE_SG_Li256ELb0ELb1ELb0ELb0EEENS1_30DynamicPersistentTileSchedulerILi256ELi128ELb0ELb1ELb1EEEEEEEEEvNT_6ParamsE)
        /*0b14*/ 	.short	0x0210
        /*0b16*/ 	.short	0x0af0


	//----- nvinfo : EIATTR_SW_WAR
	.align		4
.L_513:
        /*0b18*/ 	.byte	0x04, 0x36
        /*0b1a*/ 	.short	(.L_515 - .L_514)
.L_514:
        /*0b1c*/ 	.word	0x00000008
.L_515:


//--------------------- .nv.info._ZN7cutlass13device_kernelIN5flash11enable_sm90INS1_16FlashAttnFwdSm90INS1_25CollectiveMainloopFwdSm90ILi2EN4cute5tupleIJNS5_1CILi1EEES8_S8_EEENS6_IJNS7_ILi128EEENS7_ILi80EEENS7_ILi256EEEEEELi256ENS_10bfloat16_tEfNS_4arch4Sm90ELb1ELb0ELb0ELb1ELb1ELb0ELb0ELb1ELb1ELb1ELb0ELb0EEENS1_21CollectiveEpilogueFwdINS6_IJSA_SC_SB_EEES9_SE_SG_Li256ELb1ELb1ELb0ELb0EEENS1_36VarlenDynamicPersistentTileSchedulerILi128ELi80ELi256ELi128ELb0ELb1ELb1ELb1ELb1ELb1EEEEEEEEEvNT_6ParamsE --------------------------
	.section	.nv.info._ZN7cutlass13device_kernelIN5flash11enable_sm90INS1_16FlashAttnFwdSm90INS1_25CollectiveMainloopFwdSm90ILi2EN4cute5tupleIJNS5_1CILi1EEES8_S8_EEENS6_IJNS7_ILi128EEENS7_ILi80EEENS7_ILi256EEEEEELi256ENS_10bfloat16_tEfNS_4arch4Sm90ELb1ELb0ELb0ELb1ELb1ELb0ELb0ELb1ELb1ELb1ELb0ELb0EEENS1_21CollectiveEpilogueFwdINS6_IJSA_SC_SB_EEES9_SE_SG_Li256ELb1ELb1ELb0ELb0EEENS1_36VarlenDynamicPersistentTileSchedulerILi128ELi80ELi256ELi128ELb0ELb1ELb1ELb1ELb1ELb1EEEEEEEEEvNT_6ParamsE,"",@"SHT_CUDA_INFO"
	.sectionflags	@""
	.align	4


	//----- nvinfo : EIATTR_CUDA_API_VERSION
	.align		4
        /*0000*/ 	.byte	0x04, 0x37
        /*0002*/ 	.short	(.L_517 - .L_516)
.L_516:
        /*0004*/ 	.word	0x00000082


	//----- nvinfo : EIATTR_KPARAM_INFO
	.align		4
.L_517:
        /*0008*/ 	.byte	0x04, 0x17
        /*000a*/ 	.short	(.L_519 - .L_518)
.L_518:
        /*000c*/ 	.word	0x00000000
        /*0010*/ 	.short	0x0000
        /*0012*/ 	.short	0x0070
        /*0014*/ 	.byte	0x00, 0xf0, 0x01, 0x2a


	//----- nvinfo : EIATTR_SPARSE_MMA_MASK
	.align		4
.L_519:
        /*0018*/ 	.byte	0x03, 0x50
        /*001a*/ 	.short	0x0000


	//----- nvinfo : EIATTR_MAXREG_COUNT
	.align		4
        /*001c*/ 	.byte	0x03, 0x1b
        /*001e*/ 	.short	0x00a8


	//----- nvinfo : EIATTR_NUM_BARRIERS
	.align		4
        /*0020*/ 	.byte	0x02, 0x4c
        /*0022*/ 	.byte	0x09
	.zero		1


	//----- nvinfo : EIATTR_EXTERNS
	.align		4
        /*0024*/ 	.byte	0x04, 0x0f
        /*0026*/ 	.short	(.L_521 - .L_520)


	//   ....[0]....
	.align		4
.L_520:
        /*0028*/ 	.word	index@(__assertfail)


	//----- nvinfo : EIATTR_ANNOTATIONS
	.align		4
.L_521:
        /*002c*/ 	.byte	0x04, 0x55
        /*002e*/ 	.short	(.L_523 - .L_522)


	//   ....[0]....
.L_522:
        /* <DEDUP_REMOVED lines=20> */


	//----- nvinfo : EIATTR_MERCURY_ISA_VERSION
	.align		4
.L_523:
        /*0160*/ 	.byte	0x03, 0x5f
        /*0162*/ 	.short	0x0101


	//----- nvinfo : EIATTR_UNUSED_LOAD_BYTE_OFFSET
	.align		4
        /*0164*/ 	.byte	0x04, 0x44
        /*0166*/ 	.short	(.L_525 - .L_524)


	//   ....[0]....
.L_524:
        /*0168*/ 	.word	0x00000950
        /*016c*/ 	.word	0x0000fff0


	//   ....[1]....
        /*0170*/ 	.word	0x0000e7e0
        /*0174*/ 	.word	0x0000fff0


	//----- nvinfo : EIATTR_INT_WARP_WIDE_INSTR_OFFSETS
	.align		4
.L_525:
        /*0178*/ 	.byte	0x04, 0x31
        /*017a*/ 	.short	(.L_527 - .L_526)


	//   ....[0]....
.L_526:
        /*017c*/ 	.word	0x000000c0


	//   ....[1]....
        /*0180*/ 	.word	0x000000d0


	//   ....[2]....
        /*0184*/ 	.word	0x00000170


	//   ....[3]....
        /*0188*/ 	.word	0x00012a80


	//   ....[4]....
        /*018c*/ 	.word	0x00012b10


	//   ....[5]....
        /*0190*/ 	.word	0x00015ac0


	//   ....[6]....
        /*0194*/ 	.word	0x00015b50


	//----- nvinfo : EIATTR_COOP_GROUP_MASK_REGIDS
	.align		4
.L_527:
        /*0198*/ 	.byte	0x04, 0x29
        /*019a*/ 	.short	(.L_529 - .L_528)


	//   ....[0]....
.L_528:
        /*019c*/ 	.word	0xffffffff


	//   ....[1]....
        /*01a0*/ 	.word	0xffffffff


	//   ....[2]....
        /*01a4*/ 	.word	0xffffffff


	//   ....[3]....
        /*01a8*/ 	.word	0xffffffff


	//   ....[4]....
        /*01ac*/ 	.word	0xffffffff


	//   ....[5]....
        /*01b0*/ 	.word	0xffffffff


	//   ....[6]....
        /*01b4*/ 	.word	0xffffffff


	//   ....[7]....
        /*01b8*/ 	.word	0xffffffff


	//   ....[8]....
        /*01bc*/ 	.word	0xffffffff


	//   ....[9]....
        /*01c0*/ 	.word	0xffffffff


	//   ....[10]....
        /*01c4*/ 	.word	0xffffffff


	//   ....[11]....
        /*01c8*/ 	.word	0xffffffff


	//   ....[12]....
        /*01cc*/ 	.word	0xffffffff


	//   ....[13]....
        /*01d0*/ 	.word	0xffffffff


	//   ....[14]....
        /*01d4*/ 	.word	0xffffffff


	//   ....[15]....
        /*01d8*/ 	.word	0xffffffff


	//   ....[16]....
        /*01dc*/ 	.word	0xffffffff


	//   ....[17]....
        /*01e0*/ 	.word	0xffffffff


	//   ....[18]....
        /*01e4*/ 	.word	0xffffffff


	//   ....[19]....
        /*01e8*/ 	.word	0xffffffff


	//   ....[20]....
        /*01ec*/ 	.word	0xffffffff


	//   ....[21]....
        /*01f0*/ 	.word	0xffffffff


	//   ....[22]....
        /*01f4*/ 	.word	0xffffffff


	//   ....[23]....
        /*01f8*/ 	.word	0xffffffff


	//   ....[24]....
        /*01fc*/ 	.word	0xffffffff


	//   ....[25]....
        /*0200*/ 	.word	0xffffffff


	//   ....[26]....
        /*0204*/ 	.word	0xffffffff


	//   ....[27]....
        /*0208*/ 	.word	0xffffffff


	//   ....[28]....
        /*020c*/ 	.word	0xffffffff


	//   ....[29]....
        /*0210*/ 	.word	0xffffffff


	//   ....[30]....
        /*0214*/ 	.word	0xffffffff


	//   ....[31]....
        /*0218*/ 	.word	0xffffffff


	//   ....[32]....
        /*021c*/ 	.word	0xffffffff


	//   ....[33]....
        /*0220*/ 	.word	0xffffffff


	//   ....[34]....
        /*0224*/ 	.word	0xffffffff


	//   ....[35]....
        /*0228*/ 	.word	0xffffffff


	//   ....[36]....
        /*022c*/ 	.word	0xffffffff


	//   ....[37]....
        /*0230*/ 	.word	0xffffffff


	//   ....[38]....
        /*0234*/ 	.word	0xffffffff


	//   ....[39]....
        /*0238*/ 	.word	0xffffffff


	//   ....[40]....
        /*023c*/ 	.word	0xffffffff


	//   ....[41]....
        /*0240*/ 	.word	0xffffffff


	//   ....[42]....
        /*0244*/ 	.word	0xffffffff


	//   ....[43]....
        /*0248*/ 	.word	0xffffffff


	//   ....[44]....
        /*024c*/ 	.word	0xffffffff


	//   ....[45]....
        /*0250*/ 	.word	0xffffffff


	//   ....[46]....
        /*0254*/ 	.word	0xffffffff


	//   ....[47]....
        /*0258*/ 	.word	0xffffffff


	//   ....[48]....
        /*025c*/ 	.word	0xffffffff


	//   ....[49]....
        /*0260*/ 	.word	0xffffffff


	//   ....[50]....
        /*0264*/ 	.word	0xffffffff


	//   ....[51]....
        /*0268*/ 	.word	0xffffffff


	//   ....[52]....
        /*026c*/ 	.word	0xffffffff


	//   ....[53]....
        /*0270*/ 	.word	0xffffffff


	//   ....[54]....
        /*0274*/ 	.word	0xffffffff


	//   ....[55]....
        /*0278*/ 	.word	0xffffffff


	//   ....[56]....
        /*027c*/ 	.word	0xffffffff


	//   ....[57]....
        /*0280*/ 	.word	0xffffffff


	//   ....[58]....
        /*0284*/ 	.word	0xffffffff


	//   ....[59]....
        /*0288*/ 	.word	0xffffffff


	//   ....[60]....
        /*028c*/ 	.word	0xffffffff


	//   ....[61]....
        /*0290*/ 	.word	0xffffffff


	//   ....[62]....
        /*0294*/ 	.word	0xffffffff


	//   ....[63]....
        /*0298*/ 	.word	0xffffffff


	//   ....[64]....
        /*029c*/ 	.word	0xffffffff


	//   ....[65]....
        /*02a0*/ 	.word	0xffffffff


	//   ....[66]....
        /*02a4*/ 	.word	0xffffffff


	//   ....[67]....
        /*02a8*/ 	.word	0xffffffff


	//   ....[68]....
        /*02ac*/ 	.word	0xffffffff


	//   ....[69]....
        /*02b0*/ 	.word	0xffffffff


	//   ....[70]....
        /*02b4*/ 	.word	0xffffffff


	//   ....[71]....
        /*02b8*/ 	.word	0xffffffff


	//   ....[72]....
        /*02bc*/ 	.word	0xffffffff


	//   ....[73]....
        /*02c0*/ 	.word	0xffffffff


	//   ....[74]....
        /*02c4*/ 	.word	0xffffffff


	//   ....[75]....
        /*02c8*/ 	.word	0xffffffff


	//   ....[76]....
        /*02cc*/ 	.word	0xffffffff


	//   ....[77]....
        /*02d0*/ 	.word	0xffffffff


	//   ....[78]....
        /*02d4*/ 	.word	0xffffffff


	//   ....[79]....
        /*02d8*/ 	.word	0xffffffff


	//   ....[80]....
        /*02dc*/ 	.word	0xffffffff


	//   ....[81]....
        /*02e0*/ 	.word	0xffffffff


	//   ....[82]....
        /*02e4*/ 	.word	0xffffffff


	//   ....[83]....
        /*02e8*/ 	.word	0xffffffff


	//   ....[84]....
        /*02ec*/ 	.word	0xffffffff


	//   ....[85]....
        /*02f0*/ 	.word	0xffffffff


	//   ....[86]....
        /*02f4*/ 	.word	0xffffffff


	//   ....[87]....
        /*02f8*/ 	.word	0xffffffff


	//   ....[88]....
        /*02fc*/ 	.word	0xffffffff


	//   ....[89]....
        /*0300*/ 	.word	0xffffffff


	//   ....[90]....
        /*0304*/ 	.word	0xffffffff


	//   ....[91]....
        /*0308*/ 	.word	0xffffffff


	//   ....[92]....
        /*030c*/ 	.word	0xffffffff


	//   ....[93]....
        /*0310*/ 	.word	0xffffffff


	//   ....[94]....
        /*0314*/ 	.word	0xffffffff


	//   ....[95]....
        /*0318*/ 	.word	0xffffffff


	//   ....[96]....
        /*031c*/ 	.word	0xffffffff


	//   ....[97]....
        /*0320*/ 	.word	0xffffffff


	//   ....[98]....
        /*0324*/ 	.word	0xffffffff


	//   ....[99]....
        /*0328*/ 	.word	0xffffffff


	//   ....[100]....
        /*032c*/ 	.word	0xffffffff


	//   ....[101]....
        /*0330*/ 	.word	0xffffffff


	//   ....[102]....
        /*0334*/ 	.word	0xffffffff


	//   ....[103]....
        /*0338*/ 	.word	0xffffffff


	//   ....[104]....
        /*033c*/ 	.word	0xffffffff


	//   ....[105]....
        /*0340*/ 	.word	0xffffffff


	//   ....[106]....
        /*0344*/ 	.word	0xffffffff


	//   ....[107]....
        /*0348*/ 	.word	0xffffffff


	//   ....[108]....
        /*034c*/ 	.word	0xffffffff


	//   ....[109]....
        /*0350*/ 	.word	0xffffffff


	//   ....[110]....
        /*0354*/ 	.word	0xffffffff


	//   ....[111]....
        /*0358*/ 	.word	0xffffffff


	//   ....[112]....
        /*035c*/ 	.word	0xffffffff


	//   ....[113]....
        /*0360*/ 	.word	0xffffffff


	//   ....[114]....
        /*0364*/ 	.word	0xffffffff


	//   ....[115]....
        /*0368*/ 	.word	0xffffffff


	//   ....[116]....
        /*036c*/ 	.word	0xffffffff


	//   ....[117]....
        /*0370*/ 	.word	0xffffffff


	//   ....[118]....
        /*0374*/ 	.word	0xffffffff


	//   ....[119]....
        /*0378*/ 	.word	0xffffffff


	//   ....[120]....
        /*037c*/ 	.word	0xffffffff


	//   ....[121]....
        /*0380*/ 	.word	0xffffffff


	//   ....[122]....
        /*0384*/ 	.word	0xffffffff


	//   ....[123]....
        /*0388*/ 	.word	0xffffffff


	//   ....[124]....
        /*038c*/ 	.word	0xffffffff


	//   ....[125]....
        /*0390*/ 	.word	0xffffffff


	//   ....[126]....
        /*0394*/ 	.word	0xffffffff


	//   ....[127]....
        /*0398*/ 	.word	0xffffffff


	//   ....[128]....
        /*039c*/ 	.word	0xffffffff


	//   ....[129]....
        /*03a0*/ 	.word	0xffffffff


	//   ....[130]....
        /*03a4*/ 	.word	0xffffffff


	//   ....[131]....
        /*03a8*/ 	.word	0xffffffff


	//   ....[132]....
        /*03ac*/ 	.word	0xffffffff


	//   ....[133]....
        /*03b0*/ 	.word	0xffffffff


	//   ....[134]....
        /*03b4*/ 	.word	0xffffffff


	//   ....[135]....
        /*03b8*/ 	.word	0xffffffff


	//   ....[136]....
        /*03bc*/ 	.word	0xffffffff


	//   ....[137]....
        /*03c0*/ 	.word	0x0500000f


	//   ....[138]....
        /*03c4*/ 	.word	0x0500000f


	//   ....[139]....
        /*03c8*/ 	.word	0x0500000f


	//   ....[140]....
        /*03cc*/ 	.word	0x0500000f


	//   ....[141]....
        /*03d0*/ 	.word	0x0500000f


	//   ....[142]....
        /*03d4*/ 	.word	0x0500000f


	//   ....[143]....
        /*03d8*/ 	.word	0x0500000f


	//   ....[144]....
        /*03dc*/ 	.word	0x0500000f


	//   ....[145]....
        /*03e0*/ 	.word	0x0500000f


	//   ....[146]....
        /*03e4*/ 	.word	0x0500000f


	//   ....[147]....
        /*03e8*/ 	.word	0x0500000f


	//   ....[148]....
        /*03ec*/ 	.word	0x0500000f


	//   ....[149]....
        /*03f0*/ 	.word	0x0500000f


	//   ....[150]....
        /*03f4*/ 	.word	0x0500000f


	//   ....[151]....
        /*03f8*/ 	.word	0x0500000f


	//   ....[152]....
        /*03fc*/ 	.word	0x0500000f


	//   ....[153]....
        /*0400*/ 	.word	0x0500000f


	//   ....[154]....
        /*0404*/ 	.word	0x0500000f


	//   ....[155]....
        /*0408*/ 	.word	0x0500000f


	//   ....[156]....
        /*040c*/ 	.word	0x0500000f


	//   ....[157]....
        /*0410*/ 	.word	0x0500000f


	//   ....[158]....
        /*0414*/ 	.word	0x0500000f


	//   ....[159]....
        /*0418*/ 	.word	0x0500000f


	//   ....[160]....
        /*041c*/ 	.word	0x0500000f


	//   ....[161]....
        /*0420*/ 	.word	0x0500000f


	//   ....[162]....
        /*0424*/ 	.word	0x0500000f


	//   ....[163]....
        /*0428*/ 	.word	0x0500000f


	//   ....[164]....
        /*042c*/ 	.word	0x0500000f


	//   ....[165]....
        /*0430*/ 	.word	0x0500000f


	//   ....[166]....
        /*0434*/ 	.word	0x0500000f


	//   ....[167]....
        /*0438*/ 	.word	0x0500000f


	//   ....[168]....
        /*043c*/ 	.word	0x0500000f


	//   ....[169]....
        /*0440*/ 	.word	0x0500000f


	//   ....[170]....
        /*0444*/ 	.word	0x0500000f


	//   ....[171]....
        /*0448*/ 	.word	0x0500000f


	//   ....[172]....
        /*044c*/ 	.word	0x0500000f


	//   ....[173]....
        /*0450*/ 	.word	0x0500000f


	//   ....[174]....
        /*0454*/ 	.word	0x0500000f


	//   ....[175]....
        /*0458*/ 	.word	0x0500000f


	//   ....[176]....
        /*045c*/ 	.word	0x0500000f


	//   ....[177]....
        /*0460*/ 	.word	0x0500000f


	//   ....[178]....
        /*0464*/ 	.word	0x0500000f


	//   ....[179]....
        /*0468*/ 	.word	0x0500000f


	//   ....[180]....
        /*046c*/ 	.word	0x0500000f


	//   ....[181]....
        /*0470*/ 	.word	0x0500000f


	//   ....[182]....
        /*0474*/ 	.word	0x0500000f


	//   ....[183]....
        /*0478*/ 	.word	0x0500000f


	//   ....[184]....
        /*047c*/ 	.word	0x0500000f


	//   ....[185]....
        /*0480*/ 	.word	0x0500000f


	//   ....[186]....
        /*0484*/ 	.word	0x0500000f


	//   ....[187]....
        /*0488*/ 	.word	0x0500000f


	//   ....[188]....
        /*048c*/ 	.word	0x0500000f


	//   ....[189]....
        /*0490*/ 	.word	0x0500000f


	//   ....[190]....
        /*0494*/ 	.word	0x0500000f


	//   ....[191]....
        /*0498*/ 	.word	0x0500000f


	//   ....[192]....
        /*049c*/ 	.word	0x0500000f


	//   ....[193]....
        /*04a0*/ 	.word	0x0500000f


	//   ....[194]....
        /*04a4*/ 	.word	0x0500000f


	//   ....[195]....
        /*04a8*/ 	.word	0x0500000f


	//   ....[196]....
        /*04ac*/ 	.word	0x0500000f


	//   ....[197]....
        /*04b0*/ 	.word	0x0500000f


	//   ....[198]....
        /*04b4*/ 	.word	0x0500000f


	//   ....[199]....
        /*04b8*/ 	.word	0x0500000f


	//   ....[200]....
        /*04bc*/ 	.word	0x0500000f


	//   ....[201]....
        /*04c0*/ 	.word	0x0500000f


	//   ....[202]....
        /*04c4*/ 	.word	0x0500000f


	//   ....[203]....
        /*04c8*/ 	.word	0x0500000f


	//   ....[204]....
        /*04cc*/ 	.word	0x0500000f


	//   ....[205]....
        /*04d0*/ 	.word	0x0500000f


	//   ....[206]....
        /*04d4*/ 	.word	0x0500000f


	//   ....[207]....
        /*04d8*/ 	.word	0x0500000f


	//   ....[208]....
        /*04dc*/ 	.word	0x0500000f


	//   ....[209]....
        /*04e0*/ 	.word	0x0500000f


	//   ....[210]....
        /*04e4*/ 	.word	0x0500000f


	//   ....[211]....
        /*04e8*/ 	.word	0x0500000f


	//----- nvinfo : EIATTR_COOP_GROUP_INSTR_OFFSETS
	.align		4
.L_529:
        /*04ec*/ 	.byte	0x04, 0x28
        /*04ee*/ 	.short	(.L_531 - .L_530)


	//   ....[0]....
.L_530:
        /*04f0*/ 	.word	0x00000070


	//   ....[1]....
        /*04f4*/ 	.word	0x000000b0


	//   ....[2]....
        /*04f8*/ 	.word	0x000002d0


	//   ....[3]....
        /*04fc*/ 	.word	0x00000430


	//   ....[4]....
        /*0500*/ 	.word	0x00000550


	//   ....[5]....
        /*0504*/ 	.word	0x000006b0


	//   ....[6]....
        /*0508*/ 	.word	0x00001900


	//   ....[7]....
        /*050c*/ 	.word	0x00004370


	//   ....[8]....
        /*0510*/ 	.word	0x000043b0


	//   ....[9]....
        /*0514*/ 	.word	0x00004a20


	//   ....[10]....
        /*0518*/ 	.word	0x00004b50


	//   ....[11]....
        /*051c*/ 	.word	0x00004e10


	//   ....[12]....
        /*0520*/ 	.word	0x00004f80


	//   ....[13]....
        /*0524*/ 	.word	0x000083a0


	//   ....[14]....
        /*0528*/ 	.word	0x000087d0


	//   ....[15]....
        /*052c*/ 	.word	0x000087f0


	//   ....[16]....
        /*0530*/ 	.word	0x00008850


	//   ....[17]....
        /*0534*/ 	.word	0x00008df0


	//   ....[18]....
        /*0538*/ 	.word	0x00008e50


	//   ....[19]....
        /*053c*/ 	.word	0x0000c700


	//   ....[20]....
        /*0540*/ 	.word	0x0000c710


	//   ....[21]....
        /*0544*/ 	.word	0x0000c770


	//   ....[22]....
        /*0548*/ 	.word	0x0000c790


	//   ....[23]....
        /*054c*/ 	.word	0x0000dae0


	//   ....[24]....
        /*0550*/ 	.word	0x0000db10


	//   ....[25]....
        /*0554*/ 	.word	0x0000dba0


	//   ....[26]....
        /*0558*/ 	.word	0x0000dbc0


	//   ....[27]....
        /*055c*/ 	.word	0x0000f930


	//   ....[28]....
        /*0560*/ 	.word	0x0000f960


	//   ....[29]....
        /*0564*/ 	.word	0x0000f990


	//   ....[30]....
        /*0568*/ 	.word	0x0000f9c0


	//   ....[31]....
        /*056c*/ 	.word	0x000102a0


	//   ....[32]....
        /*0570*/ 	.word	0x000102c0


	//   ....[33]....
        /*0574*/ 	.word	0x00010410


	//   ....[34]....
        /*0578*/ 	.word	0x00010430


	//   ....[35]....
        /*057c*/ 	.word	0x00010570


	//   ....[36]....
        /*0580*/ 	.word	0x00010590


	//   ....[37]....
        /*0584*/ 	.word	0x000106e0


	//   ....[38]....
        /*0588*/ 	.word	0x00010700


	//   ....[39]....
        /*058c*/ 	.word	0x00011160


	//   ....[40]....
        /*0590*/ 	.word	0x00011170


	//   ....[41]....
        /*0594*/ 	.word	0x000112b0


	//   ....[42]....
        /*0598*/ 	.word	0x000112d0


	//   ....[43]....
        /*059c*/ 	.word	0x00011410


	//   ....[44]....
        /*05a0*/ 	.word	0x00011430


	//   ....[45]....
        /*05a4*/ 	.word	0x00011580


	//   ....[46]....
        /*05a8*/ 	.word	0x000115a0


	//   ....[47]....
        /*05ac*/ 	.word	0x00011760


	//   ....[48]....
        /*05b0*/ 	.word	0x00011930


	//   ....[49]....
        /*05b4*/ 	.word	0x00011960


	//   ....[50]....
        /*05b8*/ 	.word	0x00011990


	//   ....[51]....
        /*05bc*/ 	.word	0x000119c0


	//   ....[52]....
        /*05c0*/ 	.word	0x000119f0


	//   ....[53]....
        /*05c4*/ 	.word	0x00011a20


	//   ....[54]....
        /*05c8*/ 	.word	0x00011b70


	//   ....[55]....
        /*05cc*/ 	.word	0x00011ba0


	//   ....[56]....
        /*05d0*/ 	.word	0x00011bd0


	//   ....[57]....
        /*05d4*/ 	.word	0x00011c00


	//   ....[58]....
        /*05d8*/ 	.word	0x00011c30


	//   ....[59]....
        /*05dc*/ 	.word	0x00011c60


	//   ....[60]....
        /*05e0*/ 	.word	0x00011cf0


	//   ....[61]....
        /*05e4*/ 	.word	0x00011d50


	//   ....[62]....
        /*05e8*/ 	.word	0x00011de0


	//   ....[63]....
        /*05ec*/ 	.word	0x00013690


	//   ....[64]....
        /*05f0*/ 	.word	0x000136d0


	//   ....[65]....
        /*05f4*/ 	.word	0x00013700


	//   ....[66]....
        /*05f8*/ 	.word	0x000137b0


	//   ....[67]....
        /*05fc*/ 	.word	0x000137f0


	//   ....[68]....
        /*0600*/ 	.word	0x00013850


	//   ....[69]....
        /*0604*/ 	.word	0x00013890


	//   ....[70]....
        /*0608*/ 	.word	0x000138f0


	//   ....[71]....
        /*060c*/ 	.word	0x00013910


	//   ....[72]....
        /*0610*/ 	.word	0x00013940


	//   ....[73]....
        /*0614*/ 	.word	0x00014160


	//   ....[74]....
        /*0618*/ 	.word	0x00014190


	//   ....[75]....
        /*061c*/ 	.word	0x000141f0


	//   ....[76]....
        /*0620*/ 	.word	0x00014260


	//   ....[77]....
        /*0624*/ 	.word	0x000142b0


	//   ....[78]....
        /*0628*/ 	.word	0x00014320


	//   ....[79]....
        /*062c*/ 	.word	0x00014370


	//   ....[80]....
        /*0630*/ 	.word	0x000143e0


	//   ....[81]....
        /*0634*/ 	.word	0x00014420


	//   ....[82]....
        /*0638*/ 	.word	0x000144a0


	//   ....[83]....
        /*063c*/ 	.word	0x000144f0


	//   ....[84]....
        /*0640*/ 	.word	0x00014560


	//   ....[85]....
        /*0644*/ 	.word	0x000145b0


	//   ....[86]....
        /*0648*/ 	.word	0x00014610


	//   ....[87]....
        /*064c*/ 	.word	0x00014620


	//   ....[88]....
        /*0650*/ 	.word	0x00014660


	//   ....[89]....
        /*0654*/ 	.word	0x00014e60


	//   ....[90]....
        /*0658*/ 	.word	0x00014e90


	//   ....[91]....
        /*065c*/ 	.word	0x00014ec0


	//   ....[92]....
        /*0660*/ 	.word	0x00014f80


	//   ....[93]....
        /*0664*/ 	.word	0x00014fb0


	//   ....[94]....
        /*0668*/ 	.word	0x00015000


	//   ....[95]....
        /*066c*/ 	.word	0x00015030


	//   ....[96]....
        /*0670*/ 	.word	0x00015080


	//   ....[97]....
        /*0674*/ 	.word	0x000150b0


	//   ....[98]....
        /*0678*/ 	.word	0x00015120


	//   ....[99]....
        /*067c*/ 	.word	0x00015400


	//   ....[100]....
        /*0680*/ 	.word	0x00015420


	//   ....[101]....
        /*0684*/ 	.word	0x00015430


	//   ....[102]....
        /*0688*/ 	.word	0x000154e0


	//   ....[103]....
        /*068c*/ 	.word	0x000154f0


	//   ....[104]....
        /*0690*/ 	.word	0x000155a0


	//   ....[105]....
        /*0694*/ 	.word	0x000155b0


	//   ....[106]....
        /*0698*/ 	.word	0x00015660


	//   ....[107]....
        /*069c*/ 	.word	0x00015670


	//   ....[108]....
        /*06a0*/ 	.word	0x00015680


	//   ....[109]....
        /*06a4*/ 	.word	0x00015ca0


	//   ....[110]....
        /*06a8*/ 	.word	0x00015ce0


	//   ....[111]....
        /*06ac*/ 	.word	0x00015d20


	//   ....[112]....
        /*06b0*/ 	.word	0x00015d50


	//   ....[113]....
        /*06b4*/ 	.word	0x00015d70


	//   ....[114]....
        /*06b8*/ 	.word	0x00015e20


	//   ....[115]....
        /*06bc*/ 	.word	0x00015ed0


	//   ....[116]....
        /*06c0*/ 	.word	0x00015f00


	//   ....[117]....
        /*06c4*/ 	.word	0x00015f10


	//   ....[118]....
        /*06c8*/ 	.word	0x00015fa0


	//   ....[119]....
        /*06cc*/ 	.word	0x000163d0


	//   ....[120]....
        /*06d0*/ 	.word	0x00016400


	//   ....[121]....
        /*06d4*/ 	.word	0x00016430


	//   ....[122]....
        /*06d8*/ 	.word	0x00016460


	//   ....[123]....
        /*06dc*/ 	.word	0x00016490


	//   ....[124]....
        /*06e0*/ 	.word	0x000164c0


	//   ....[125]....
        /*06e4*/ 	.word	0x000164f0


	//   ....[126]....
        /*06e8*/ 	.word	0x00016520


	//   ....[127]....
        /*06ec*/ 	.word	0x000166a0


	//   ....[128]....
        /*06f0*/ 	.word	0x000166d0


	//   ....[129]....
        /*06f4*/ 	.word	0x00016700


	//   ....[130]....
        /*06f8*/ 	.word	0x00016730


	//   ....[131]....
        /*06fc*/ 	.word	0x00016760


	//   ....[132]....
        /*0700*/ 	.word	0x00016790


	//   ....[133]....
        /*0704*/ 	.word	0x00016850


	//   ....[134]....
        /*0708*/ 	.word	0x00016870


	//   ....[135]....
        /*070c*/ 	.word	0x000168e0


	//   ....[136]....
        /*0710*/ 	.word	0x00016f80


	//   ....[137]....
        /*0714*/ 	.word	0x00017550


	//   ....[138]....
        /*0718*/ 	.word	0x00017640


	//   ....[139]....
        /*071c*/ 	.word	0x00017710


	//   ....[140]....
        /*0720*/ 	.word	0x00017780


	//   ....[141]....
        /*0724*/ 	.word	0x00017820


	//   ....[142]....
        /*0728*/ 	.word	0x00017900


	//   ....[143]....
        /*072c*/ 	.word	0x00017a00


	//   ....[144]....
        /*0730*/ 	.word	0x00017a70


	//   ....[145]....
        /*0734*/ 	.word	0x00017b60


	//   ....[146]....
        /*0738*/ 	.word	0x00017bd0


	//   ....[147]....
        /*073c*/ 	.word	0x00017cb0


	//   ....[148]....
        /*0740*/ 	.word	0x00017d60


	//   ....[149]....
        /*0744*/ 	.word	0x00017dd0


	//   ....[150]....
        /*0748*/ 	.word	0x00017e50


	//   ....[151]....
        /*074c*/ 	.word	0x00017f30


	//   ....[152]....
        /*0750*/ 	.word	0x00017fb0


	//   ....[153]....
        /*0754*/ 	.word	0x000180a0


	//   ....[154]....
        /*0758*/ 	.word	0x00018120


	//   ....[155]....
        /*075c*/ 	.word	0x00018210


	//   ....[156]....
        /*0760*/ 	.word	0x00018290


	//   ....[157]....
        /*0764*/ 	.word	0x00018380


	//   ....[158]....
        /*0768*/ 	.word	0x00018400


	//   ....[159]....
        /*076c*/ 	.word	0x000184f0


	//   ....[160]....
        /*0770*/ 	.word	0x00018570


	//   ....[161]....
        /*0774*/ 	.word	0x00018650


	//   ....[162]....
        /*0778*/ 	.word	0x000186d0


	//   ....[163]....
        /*077c*/ 	.word	0x000187a0


	//   ....[164]....
        /*0780*/ 	.word	0x000188d0


	//   ....[165]....
        /*0784*/ 	.word	0x000189a0


	//   ....[166]....
        /*0788*/ 	.word	0x00018a70


	//   ....[167]....
        /*078c*/ 	.word	0x00018b50


	//   ....[168]....
        /*0790*/ 	.word	0x00018bb0


	//   ....[169]....
        /*0794*/ 	.word	0x00018c90


	//   ....[170]....
        /*0798*/ 	.word	0x00018cf0


	//   ....[171]....
        /*079c*/ 	.word	0x00018dd0


	//   ....[172]....
        /*07a0*/ 	.word	0x00018e30


	//   ....[173]....
        /*07a4*/ 	.word	0x00018f40


	//   ....[174]....
        /*07a8*/ 	.word	0x00019030


	//   ....[175]....
        /*07ac*/ 	.word	0x000190d0


	//   ....[176]....
        /*07b0*/ 	.word	0x00019130


	//   ....[177]....
        /*07b4*/ 	.word	0x00019250


	//   ....[178]....
        /*07b8*/ 	.word	0x000192b0


	//   ....[179]....
        /*07bc*/ 	.word	0x000193d0


	//   ....[180]....
        /*07c0*/ 	.word	0x00019430


	//   ....[181]....
        /*07c4*/ 	.word	0x00019550


	//   ....[182]....
        /*07c8*/ 	.word	0x000195b0


	//   ....[183]....
        /*07cc*/ 	.word	0x00019680


	//   ....[184]....
        /*07d0*/ 	.word	0x000197e0


	//   ....[185]....
        /*07d4*/ 	.word	0x00019890


	//   ....[186]....
        /*07d8*/ 	.word	0x000199e0


	//   ....[187]....
        /*07dc*/ 	.word	0x00019a90


	//   ....[188]....
        /*07e0*/ 	.word	0x00019af0


	//   ....[189]....
        /*07e4*/ 	.word	0x00019bb0


	//   ....[190]....
        /*07e8*/ 	.word	0x00019c90


	//   ....[191]....
        /*07ec*/ 	.word	0x00019d50


	//   ....[192]....
        /*07f0*/ 	.word	0x00019e30


	//   ....[193]....
        /*07f4*/ 	.word	0x00019ef0


	//   ....[194]....
        /*07f8*/ 	.word	0x0001a000


	//   ....[195]....
        /*07fc*/ 	.word	0x0001a0a0


	//   ....[196]....
        /*0800*/ 	.word	0x0001a1c0


	//   ....[197]....
        /*0804*/ 	.word	0x0001a230


	//   ....[198]....
        /*0808*/ 	.word	0x0001a2a0


	//   ....[199]....
        /*080c*/ 	.word	0x0001a310


	//   ....[200]....
        /*0810*/ 	.word	0x0001a380


	//   ....[201]....
        /*0814*/ 	.word	0x0001a400


	//   ....[202]....
        /*0818*/ 	.word	0x0001a490


	//   ....[203]....
        /*081c*/ 	.word	0x0001a520


	//   ....[204]....
        /*0820*/ 	.word	0x0001a590


	//   ....[205]....
        /*0824*/ 	.word	0x0001a600


	//   ....[206]....
        /*0828*/ 	.word	0x0001a670


	//   ....[207]....
        /*082c*/ 	.word	0x0001a6f0


	//   ....[208]....
        /*0830*/ 	.word	0x0001a760


	//   ....[209]....
        /*0834*/ 	.word	0x0001a800


	//   ....[210]....
        /*0838*/ 	.word	0x0001a890


	//   ....[211]....
        /*083c*/ 	.word	0x0001a9b0


	//----- nvinfo : EIATTR_REG_RECONFIG
	.align		4
.L_531:
        /*0840*/ 	.byte	0x01, 0x54
	.zero		2


	//----- nvinfo : EIATTR_SYSCALL_OFFSETS
	.align		4
        /*0844*/ 	.byte	0x04, 0x46
        /*0846*/ 	.short	(.L_533 - .L_532)


	//   ....[0]....
.L_532:
        /*0848*/ 	.word	0x00001af0


	//   ....[1]....
        /*084c*/ 	.word	0x00012c70


	//   ....[2]....
        /*0850*/ 	.word	0x00012dc0


	//   ....[3]....
        /*0854*/ 	.word	0x00012eb0


	//   ....[4]....
        /*0858*/ 	.word	0x00013d90


	//----- nvinfo : EIATTR_MBARRIER_INSTR_OFFSETS
	.align		4
.L_533:
        /*085c*/ 	.byte	0x04, 0x39
        /*085e*/ 	.short	(.L_535 - .L_534)


	//   ....[0]....
.L_534:
        /*0860*/ 	.word	0x00000180
        /*0864*/ 	.word	0x000000ff
        /*0868*/ 	.word	0x00038800
        /*086c*/ 	.short	0x0100
        /*086e*/ 	.byte	0x08
	.zero		1


	//   ....[1]....
        /*0870*/ 	.word	0x00000190
        /*0874*/ 	.word	0x000000ff
        /*0878*/ 	.word	0x00038820
        /*087c*/ 	.short	0x0100
        /*087e*/ 	.byte	0x08
	.zero		1


	//   ....[2]....
        /*0880*/ 	.word	0x00000280
        /*0884*/ 	.word	0x000000ff
        /*0888*/ 	.word	0x00038830
        /*088c*/ 	.short	0x0100
        /*088e*/ 	.byte	0x08
	.zero		1


	//   ....[3]....
        /*0890*/ 	.word	0x00000290
        /*0894*/ 	.word	0x000000ff
        /*0898*/ 	.word	0x00038840
        /*089c*/ 	.short	0x0100
        /*089e*/ 	.byte	0x08
	.zero		1


	//   ....[4]....
        /*08a0*/ 	.word	0x000002a0
        /*08a4*/ 	.word	0x000000ff
        /*08a8*/ 	.word	0x00038838
        /*08ac*/ 	.short	0x0100
        /*08ae*/ 	.byte	0x08
	.zero		1


	//   ....[5]....
        /*08b0*/ 	.word	0x000002b0
        /*08b4*/ 	.word	0x000000ff
        /*08b8*/ 	.word	0x00038848
        /*08bc*/ 	.short	0x0100
        /*08be*/ 	.byte	0x08
	.zero		1


	//   ....[6]....
        /*08c0*/ 	.word	0x000003e0
        /*08c4*/ 	.word	0x000000ff
        /*08c8*/ 	.word	0x00038850
        /*08cc*/ 	.short	0x0100
        /*08ce*/ 	.byte	0x08
	.zero		1


	//   ....[7]....
        /*08d0*/ 	.word	0x000003f0
        /*08d4*/ 	.word	0x000000ff
        /*08d8*/ 	.word	0x00038860
        /*08dc*/ 	.short	0x0100
        /*08de*/ 	.byte	0x08
	.zero		1


	//   ....[8]....
        /*08e0*/ 	.word	0x00000400
        /*08e4*/ 	.word	0x000000ff
        /*08e8*/ 	.word	0x00038858
        /*08ec*/ 	.short	0x0100
        /*08ee*/ 	.byte	0x08
	.zero		1


	//   ....[9]....
        /*08f0*/ 	.word	0x00000410
        /*08f4*/ 	.word	0x000000ff
        /*08f8*/ 	.word	0x00038868
        /*08fc*/ 	.short	0x0100
        /*08fe*/ 	.byte	0x08
	.zero		1


	//   ....[10]....
        /*0900*/ 	.word	0x00000500
        /*0904*/ 	.word	0x000000ff
        /*0908*/ 	.word	0x00038870
        /*090c*/ 	.short	0x0100
        /*090e*/ 	.byte	0x06
	.zero		1


	//   ....[11]....
        /*0910*/ 	.word	0x00000510
        /*0914*/ 	.word	0x000000ff
        /*0918*/ 	.word	0x00038880
        /*091c*/ 	.short	0x0100
        /*091e*/ 	.byte	0x06
	.zero		1


	//   ....[12]....
        /*0920*/ 	.word	0x00000520
        /*0924*/ 	.word	0x000000ff
        /*0928*/ 	.word	0x00038878
        /*092c*/ 	.short	0x0100
        /*092e*/ 	.byte	0x06
	.zero		1


	//   ....[13]....
        /*0930*/ 	.word	0x00000530
        /*0934*/ 	.word	0x000000ff
        /*0938*/ 	.word	0x00038888
        /*093c*/ 	.short	0x0100
        /*093e*/ 	.byte	0x06
	.zero		1


	//   ....[14]....
        /*0940*/ 	.word	0x00000660
        /*0944*/ 	.word	0x000000ff
        /*0948*/ 	.word	0x00038890
        /*094c*/ 	.short	0x0100
        /*094e*/ 	.byte	0x08
	.zero		1


	//   ....[15]....
        /*0950*/ 	.word	0x00000670
        /*0954*/ 	.word	0x000000ff
        /*0958*/ 	.word	0x000388a0
        /*095c*/ 	.short	0x0100
        /*095e*/ 	.byte	0x08
	.zero		1


	//   ....[16]....
        /*0960*/ 	.word	0x00000680
        /*0964*/ 	.word	0x000000ff
        /*0968*/ 	.word	0x00038898
        /*096c*/ 	.short	0x0100
        /*096e*/ 	.byte	0x08
	.zero		1


	//   ....[17]....
        /*0970*/ 	.word	0x00000690
        /*0974*/ 	.word	0x000000ff
        /*0978*/ 	.word	0x000388a8
        /*097c*/ 	.short	0x0100
        /*097e*/ 	.byte	0x08
	.zero		1


	//   ....[18]....
        /*0980*/ 	.word	0x000007d0
        /*0984*/ 	.word	0x000000ff
        /*0988*/ 	.word	0x000388b0
        /*098c*/ 	.short	0x0100
        /*098e*/ 	.byte	0x08
	.zero		1


	//   ....[19]....
        /*0990*/ 	.word	0x000007e0
        /*0994*/ 	.word	0x000000ff
        /*0998*/ 	.word	0x000388c0
        /*099c*/ 	.short	0x0100
        /*099e*/ 	.byte	0x08
	.zero		1


	//   ....[20]....
        /*09a0*/ 	.word	0x000007f0
        /*09a4*/ 	.word	0x000000ff
        /*09a8*/ 	.word	0x000388b8
        /*09ac*/ 	.short	0x0100
        /*09ae*/ 	.byte	0x08
	.zero		1


	//   ....[21]....
        /*09b0*/ 	.word	0x00000800
        /*09b4*/ 	.word	0x000000ff
        /*09b8*/ 	.word	0x000388c8
        /*09bc*/ 	.short	0x0100
        /*09be*/ 	.byte	0x08
	.zero		1


	//   ....[22]....
        /*09c0*/ 	.word	0x00001b80
        /*09c4*/ 	.word	0x000000ff
        /*09c8*/ 	.word	0x00038800
        /*09cc*/ 	.short	0x010a
        /*09ce*/ 	.byte	0x06
	.zero		1


	//   ....[23]....
        /*09d0*/ 	.word	0x00001c50
        /*09d4*/ 	.word	0x00000000
        /*09d8*/ 	.word	0x00038830
        /*09dc*/ 	.short	0x010a
        /*09de*/ 	.byte	0x3f
	.zero		1


	//   ....[24]....
        /*09e0*/ 	.word	0x00001c90
        /*09e4*/ 	.word	0x00000000
        /*09e8*/ 	.word	0x00038830
        /*09ec*/ 	.short	0x010a
        /*09ee*/ 	.byte	0x3f
	.zero		1


	//   ....[25]....
        /*09f0*/ 	.word	0x000045c0
        /*09f4*/ 	.word	0x000000ff
        /*09f8*/ 	.word	0x00000000
        /*09fc*/ 	.short	0x0101
        /*09fe*/ 	.byte	0x04
	.zero		1


	//   ....[26]....
        /*0a00*/ 	.word	0x00005a30
        /*0a04*/ 	.word	0x000000ff
        /*0a08*/ 	.word	0x00038830
        /*0a0c*/ 	.short	0x010a
        /*0a0e*/ 	.byte	0x3d
	.zero		1


	//   ....[27]....
        /*0a10*/ 	.word	0x00005a70
        /*0a14*/ 	.word	0x000000ff
        /*0a18*/ 	.word	0x00038830
        /*0a1c*/ 	.short	0x010a
        /*0a1e*/ 	.byte	0x3d
	.zero		1


	//   ....[28]....
        /*0a20*/ 	.word	0x00007fe0
        /*0a24*/ 	.word	0x000000ff
        /*0a28*/ 	.word	0x00038850
        /*0a2c*/ 	.short	0x010a
        /*0a2e*/ 	.byte	0x04
	.zero		1


	//   ....[29]....
        /*0a30*/ 	.word	0x00008020
        /*0a34*/ 	.word	0x000000ff
        /*0a38*/ 	.word	0x00038850
        /*0a3c*/ 	.short	0x010a
        /*0a3e*/ 	.byte	0x04
	.zero		1


	//   ....[30]....
        /*0a40*/ 	.word	0x00008490
        /*0a44*/ 	.word	0x000000ff
        /*0a48*/ 	.word	0x00000000
        /*0a4c*/ 	.short	0x0101
        /*0a4e*/ 	.byte	0x3d
	.zero		1


	//   ....[31]....
        /*0a50*/ 	.word	0x00009640
        /*0a54*/ 	.word	0x000000ff
        /*0a58*/ 	.word	0x00000000
        /*0a5c*/ 	.short	0x0101
        /*0a5e*/ 	.byte	0x04
	.zero		1


	//   ....[32]....
        /*0a60*/ 	.word	0x00009810
        /*0a64*/ 	.word	0x000000ff
        /*0a68*/ 	.word	0x00038830
        /*0a6c*/ 	.short	0x010a
        /*0a6e*/ 	.byte	0x04
	.zero		1


	//   ....[33]....
        /*0a70*/ 	.word	0x00009850
        /*0a74*/ 	.word	0x000000ff
        /*0a78*/ 	.word	0x00038830
        /*0a7c*/ 	.short	0x010a
        /*0a7e*/ 	.byte	0x04
	.zero		1


	//   ....[34]....
        /*0a80*/ 	.word	0x0000c1a0
        /*0a84*/ 	.word	0x000000ff
        /*0a88*/ 	.word	0x00038850
        /*0a8c*/ 	.short	0x010a
        /*0a8e*/ 	.byte	0x04
	.zero		1


	//   ....[35]....
        /*0a90*/ 	.word	0x0000c1e0
        /*0a94*/ 	.word	0x000000ff
        /*0a98*/ 	.word	0x00038850
        /*0a9c*/ 	.short	0x010a
        /*0a9e*/ 	.byte	0x04
	.zero		1


	//   ....[36]....
        /*0aa0*/ 	.word	0x0000c780
        /*0aa4*/ 	.word	0x000000ff
        /*0aa8*/ 	.word	0x00000000
        /*0aac*/ 	.short	0x0101
        /*0aae*/ 	.byte	0x06
	.zero		1


	//   ....[37]....
        /*0ab0*/ 	.word	0x0000d140
        /*0ab4*/ 	.word	0x000000ff
        /*0ab8*/ 	.word	0x00000000
        /*0abc*/ 	.short	0x0101
        /*0abe*/ 	.byte	0x04
	.zero		1


	//   ....[38]....
        /*0ac0*/ 	.word	0x0000da50
        /*0ac4*/ 	.word	0x000000ff
        /*0ac8*/ 	.word	0x00038850
        /*0acc*/ 	.short	0x010a
        /*0ace*/ 	.byte	0x08
	.zero		1


	//   ....[39]....
        /*0ad0*/ 	.word	0x0000da90
        /*0ad4*/ 	.word	0x000000ff
        /*0ad8*/ 	.word	0x00038850
        /*0adc*/ 	.short	0x010a
        /*0ade*/ 	.byte	0x08
	.zero		1


	//   ....[40]....
        /*0ae0*/ 	.word	0x0000e0b0
        /*0ae4*/ 	.word	0x000000ff
        /*0ae8*/ 	.word	0x00000000
        /*0aec*/ 	.short	0x0101
        /*0aee*/ 	.byte	0x04
	.zero		1


	//   ....[41]....
        /*0af0*/ 	.word	0x000102d0
        /*0af4*/ 	.word	0x000000ff
        /*0af8*/ 	.word	0x00000000
        /*0afc*/ 	.short	0x0101
        /*0afe*/ 	.byte	0x07
	.zero		1


	//   ....[42]....
        /*0b00*/ 	.word	0x000134a0
        /*0b04*/ 	.word	0x00000005
        /*0b08*/ 	.word	0x00038840
        /*0b0c*/ 	.short	0x010a
        /*0b0e*/ 	.byte	0x3f
	.zero		1


	//   ....[43]....
        /*0b10*/ 	.word	0x00013ab0
        /*0b14*/ 	.word	0x00000005
        /*0b18*/ 	.word	0x00038830
        /*0b1c*/ 	.short	0x0107
        /*0b1e*/ 	.byte	0x3f
	.zero		1


	//   ....[44]....
        /*0b20*/ 	.word	0x00013b90
        /*0b24*/ 	.word	0x00000005
        /*0b28*/ 	.word	0x00038830
        /*0b2c*/ 	.short	0x0101
        /*0b2e*/ 	.byte	0x3f
	.zero		1


	//   ....[45]....
        /*0b30*/ 	.word	0x000147a0
        /*0b34*/ 	.word	0x00000016
        /*0b38*/ 	.word	0x00038800
        /*0b3c*/ 	.short	0x0107
        /*0b3e*/ 	.byte	0x3f
	.zero		1


	//   ....[46]....
        /*0b40*/ 	.word	0x000148a0
        /*0b44*/ 	.word	0x00000016
        /*0b48*/ 	.word	0x00038800
        /*0b4c*/ 	.short	0x0101
        /*0b4e*/ 	.byte	0x3f
	.zero		1


	//   ....[47]....
        /*0b50*/ 	.word	0x000148c0
        /*0b54*/ 	.word	0x00000016
        /*0b58*/ 	.word	0x00038820
        /*0b5c*/ 	.short	0x010a
        /*0b5e*/ 	.byte	0x3f
	.zero		1


	//   ....[48]....
        /*0b60*/ 	.word	0x00014cb0
        /*0b64*/ 	.word	0x00000006
        /*0b68*/ 	.word	0x00038840
        /*0b6c*/ 	.short	0x010a
        /*0b6e*/ 	.byte	0x3f
	.zero		1


	//   ....[49]....
        /*0b70*/ 	.word	0x00015230
        /*0b74*/ 	.word	0x00000006
        /*0b78*/ 	.word	0x00038830
        /*0b7c*/ 	.short	0x0107
        /*0b7e*/ 	.byte	0x3f
	.zero		1


	//   ....[50]....
        /*0b80*/ 	.word	0x000152e0
        /*0b84*/ 	.word	0x00000006
        /*0b88*/ 	.word	0x00038830
        /*0b8c*/ 	.short	0x0101
        /*0b8e*/ 	.byte	0x3f
	.zero		1


	//   ....[51]....
        /*0b90*/ 	.word	0x00015340
        /*0b94*/ 	.word	0x00000006
        /*0b98*/ 	.word	0x00038860
        /*0b9c*/ 	.short	0x010a
        /*0b9e*/ 	.byte	0x3f
	.zero		1


	//   ....[52]....
        /*0ba0*/ 	.word	0x00015830
        /*0ba4*/ 	.word	0x00000006
        /*0ba8*/ 	.word	0x00038850
        /*0bac*/ 	.short	0x0107
        /*0bae*/ 	.byte	0x3f
	.zero		1


	//   ....[53]....
        /*0bb0*/ 	.word	0x000159f0
        /*0bb4*/ 	.word	0x00000006
        /*0bb8*/ 	.word	0x00038850
        /*0bbc*/ 	.short	0x0101
        /*0bbe*/ 	.byte	0x3f
	.zero		1


	//   ....[54]....
        /*0bc0*/ 	.word	0x00015bf0
        /*0bc4*/ 	.word	0x00000004
        /*0bc8*/ 	.word	0x00038860
        /*0bcc*/ 	.short	0x010a
        /*0bce*/ 	.byte	0x3f
	.zero		1


	//   ....[55]....
        /*0bd0*/ 	.word	0x00016120
        /*0bd4*/ 	.word	0x00000004
        /*0bd8*/ 	.word	0x00038850
        /*0bdc*/ 	.short	0x0107
        /*0bde*/ 	.byte	0x3f
	.zero		1


	//   ....[56]....
        /*0be0*/ 	.word	0x000161d0
        /*0be4*/ 	.word	0x00000004
        /*0be8*/ 	.word	0x00038850
        /*0bec*/ 	.short	0x0101
        /*0bee*/ 	.byte	0x3f
	.zero		1


	//   ....[57]....
        /*0bf0*/ 	.word	0x00016f00
        /*0bf4*/ 	.word	0x00000004
        /*0bf8*/ 	.word	0x00038820
        /*0bfc*/ 	.short	0x010a
        /*0bfe*/ 	.byte	0x3f
	.zero		1


	//   ....[58]....
        /*0c00*/ 	.word	0x000170a0
        /*0c04*/ 	.word	0x00000005
        /*0c08*/ 	.word	0x00038840
        /*0c0c*/ 	.short	0x010a
        /*0c0e*/ 	.byte	0x3f
	.zero		1


	//   ....[59]....
        /*0c10*/ 	.word	0x00017140
        /*0c14*/ 	.word	0x0000001b
        /*0c18*/ 	.word	0x00038840
        /*0c1c*/ 	.short	0x010a
        /*0c1e*/ 	.byte	0x3f
	.zero		1


	//   ....[60]....
        /*0c20*/ 	.word	0x00017180
        /*0c24*/ 	.word	0x00000005
        /*0c28*/ 	.word	0x00038860
        /*0c2c*/ 	.short	0x010a
        /*0c2e*/ 	.byte	0x3f
	.zero		1


	//   ....[61]....
        /*0c30*/ 	.word	0x000171c0
        /*0c34*/ 	.word	0x0000001b
        /*0c38*/ 	.word	0x00038860
        /*0c3c*/ 	.short	0x010a
        /*0c3e*/ 	.byte	0x3f
	.zero		1


	//   ....[62]....
        /*0c40*/ 	.word	0x00017240
        /*0c44*/ 	.word	0x00000003
        /*0c48*/ 	.word	0x00038800
        /*0c4c*/ 	.short	0x010a
        /*0c4e*/ 	.byte	0x3f
	.zero		1


	//   ....[63]....
        /*0c50*/ 	.word	0x00017290
        /*0c54*/ 	.word	0x00000000
        /*0c58*/ 	.word	0x00038830
        /*0c5c*/ 	.short	0x010a
        /*0c5e*/ 	.byte	0x3f
	.zero		1


	//   ....[64]....
        /*0c60*/ 	.word	0x000172f0
        /*0c64*/ 	.word	0x00000004
        /*0c68*/ 	.word	0x00038830
        /*0c6c*/ 	.short	0x010a
        /*0c6e*/ 	.byte	0x3f
	.zero		1


	//   ....[65]....
        /*0c70*/ 	.word	0x00017350
        /*0c74*/ 	.word	0x00000002
        /*0c78*/ 	.word	0x00038850
        /*0c7c*/ 	.short	0x010a
        /*0c7e*/ 	.byte	0x3f
	.zero		1


	//   ....[66]....
        /*0c80*/ 	.word	0x000173b0
        /*0c84*/ 	.word	0x00000004
        /*0c88*/ 	.word	0x00038830
        /*0c8c*/ 	.short	0x010a
        /*0c8e*/ 	.byte	0x3f
	.zero		1


	//   ....[67]....
        /*0c90*/ 	.word	0x00017410
        /*0c94*/ 	.word	0x00000002
        /*0c98*/ 	.word	0x00038850
        /*0c9c*/ 	.short	0x010a
        /*0c9e*/ 	.byte	0x3f
	.zero		1


	//   ....[68]....
        /*0ca0*/ 	.word	0x00017470
        /*0ca4*/ 	.word	0x00000007
        /*0ca8*/ 	.word	0x00038850
        /*0cac*/ 	.short	0x010a
        /*0cae*/ 	.byte	0x3f
	.zero		1


	//   ....[69]....
        /*0cb0*/ 	.word	0x00017590
        /*0cb4*/ 	.word	0x00000005
        /*0cb8*/ 	.word	0x00038840
        /*0cbc*/ 	.short	0x010a
        /*0cbe*/ 	.byte	0x3f
	.zero		1


	//   ....[70]....
        /*0cc0*/ 	.word	0x000187d0
        /*0cc4*/ 	.word	0x00000016
        /*0cc8*/ 	.word	0x00038820
        /*0ccc*/ 	.short	0x010a
        /*0cce*/ 	.byte	0x3f
	.zero		1


	//   ....[71]....
        /*0cd0*/ 	.word	0x00018820
        /*0cd4*/ 	.word	0x00000006
        /*0cd8*/ 	.word	0x00038840
        /*0cdc*/ 	.short	0x010a
        /*0cde*/ 	.byte	0x3f
	.zero		1


	//   ....[72]....
        /*0ce0*/ 	.word	0x00018f80
        /*0ce4*/ 	.word	0x00000006
        /*0ce8*/ 	.word	0x00038860
        /*0cec*/ 	.short	0x010a
        /*0cee*/ 	.byte	0x3f
	.zero		1


	//   ....[73]....
        /*0cf0*/ 	.word	0x00019730
        /*0cf4*/ 	.word	0x00000004
        /*0cf8*/ 	.word	0x00038860
        /*0cfc*/ 	.short	0x010a
        /*0cfe*/ 	.byte	0x3f
	.zero		1


	//   ....[74]....
        /*0d00*/ 	.word	0x0001a8d0
        /*0d04*/ 	.word	0x00000004
        /*0d08*/ 	.word	0x00038820
        /*0d0c*/ 	.short	0x010a
        /*0d0e*/ 	.byte	0x3f
	.zero		1


	//   ....[75]....
        /*0d10*/ 	.word	0x0001aa70
        /*0d14*/ 	.word	0x00000005
        /*0d18*/ 	.word	0x00038840
        /*0d1c*/ 	.short	0x010a
        /*0d1e*/ 	.byte	0x3f
	.zero		1


	//   ....[76]....
        /*0d20*/ 	.word	0x0001aac0
        /*0d24*/ 	.word	0x0000001b
        /*0d28*/ 	.word	0x00038840
        /*0d2c*/ 	.short	0x010a
        /*0d2e*/ 	.byte	0x3f
	.zero		1


	//   ....[77]....
        /*0d30*/ 	.word	0x0001ab10
        /*0d34*/ 	.word	0x00000005
        /*0d38*/ 	.word	0x00038860
        /*0d3c*/ 	.short	0x010a
        /*0d3e*/ 	.byte	0x3f
	.zero		1


	//----- nvinfo : EIATTR_NUM_MBARRIERS
	.align		4
.L_535:
        /*0d40*/ 	.byte	0x03, 0x38
        /*0d42*/ 	.short	0x0016


	//----- nvinfo : EIATTR_EXIT_INSTR_OFFSETS
	.align		4
        /*0d44*/ 	.byte	0x04, 0x1c
        /*0d46*/ 	.short	(.L_537 - .L_536)


	//   ....[0]....
.L_536:
        /*0d48*/ 	.word	0x00000990


	//   ....[1]....
        /*0d4c*/ 	.word	0x00011710


	//   ....[2]....
        /*0d50*/ 	.word	0x00017210


	//----- nvinfo : EIATTR_MAX_THREADS
	.align		4
.L_537:
        /*0d54*/ 	.byte	0x04, 0x05
        /*0d56*/ 	.short	(.L_539 - .L_538)
.L_538:
        /*0d58*/ 	.word	0x00000180
        /*0d5c*/ 	.word	0x00000001
        /*0d60*/ 	.word	0x00000001


	//----- nvinfo : EIATTR_CRS_STACK_SIZE
	.align		4
.L_539:
        /*0d64*/ 	.byte	0x04, 0x1e
        /*0d66*/ 	.short	(.L_541 - .L_540)
.L_540:
        /*0d68*/ 	.word	0x00000000


	//----- nvinfo : EIATTR_CBANK_PARAM_SIZE
	.align		4
.L_541:
        /*0d6c*/ 	.byte	0x03, 0x19
        /*0d6e*/ 	.short	0x0af0


	//----- nvinfo : EIATTR_PARAM_CBANK
	.align		4
        /*0d70*/ 	.byte	0x04, 0x0a
        /*0d72*/ 	.short	(.L_543 - .L_542)
	.align		4
.L_542:
        /*0d74*/ 	.word	index@(.nv.constant0._ZN7cutlass13device_kernelIN5flash11enable_sm90INS1_16FlashAttnFwdSm90INS1_25CollectiveMainloopFwdSm90ILi2EN4cute5tupleIJNS5_1CILi1EEES8_S8_EEENS6_IJNS7_ILi128EEENS7_ILi80EEENS7_ILi256EEEEEELi256ENS_10bfloat16_tEfNS_4arch4Sm90ELb1ELb0ELb0ELb1ELb1ELb0ELb0ELb1ELb1ELb1ELb0ELb0EEENS1_21CollectiveEpilogueFwdINS6_IJSA_SC_SB_EEES9_SE_SG_Li256ELb1ELb1ELb0ELb0EEENS1_36VarlenDynamicPersistentTileSchedulerILi128ELi80ELi256ELi128ELb0ELb1ELb1ELb1ELb1ELb1EEEEEEEEEvNT_6ParamsE)
        /*0d78*/ 	.short	0x0210
        /*0d7a*/ 	.short	0x0af0


	//----- nvinfo : EIATTR_SW_WAR
	.align		4
.L_543:
        /*0d7c*/ 	.byte	0x04, 0x36
        /*0d7e*/ 	.short	(.L_545 - .L_544)
.L_544:
        /*0d80*/ 	.word	0x00000008
.L_545:


//--------------------- .nv.info._ZN7cutlass13device_kernelIN5flash11enable_sm90INS1_16FlashAttnFwdSm90INS1_25CollectiveMainloopFwdSm90ILi2EN4cute5tupleIJNS5_1CILi1EEES8_S8_EEENS6_IJNS7_ILi128EEENS7_ILi80EEENS7_ILi256EEEEEELi256ENS_10bfloat16_tEfNS_4arch4Sm90ELb1ELb0ELb0ELb1ELb1ELb1ELb0ELb1ELb1ELb1ELb0ELb0EEENS1_21CollectiveEpilogueFwdINS6_IJSA_SC_SB_EEES9_SE_SG_Li256ELb1ELb1ELb0ELb0EEENS1_36VarlenDynamicPersistentTileSchedulerILi128ELi80ELi256ELi128ELb0ELb1ELb1ELb1ELb1ELb1EEEEEEEEEvNT_6ParamsE --------------------------
	.section	.nv.info._ZN7cutlass13device_kernelIN5flash11enable_sm90INS1_16FlashAttnFwdSm90INS1_25CollectiveMainloopFwdSm90ILi2EN4cute5tupleIJNS5_1CILi1EEES8_S8_EEENS6_IJNS7_ILi128EEENS7_ILi80EEENS7_ILi256EEEEEELi256ENS_10bfloat16_tEfNS_4arch4Sm90ELb1ELb0ELb0ELb1ELb1ELb1ELb0ELb1ELb1ELb1ELb0ELb0EEENS1_21CollectiveEpilogueFwdINS6_IJSA_SC_SB_EEES9_SE_SG_Li256ELb1ELb1ELb0ELb0EEENS1_36VarlenDynamicPersistentTileSchedulerILi128ELi80ELi256ELi128ELb0ELb1ELb1ELb1ELb1ELb1EEEEEEEEEvNT_6ParamsE,"",@"SHT_CUDA_INFO"
	.sectionflags	@""
	.align	4


	//----- nvinfo : EIATTR_CUDA_API_VERSION
	.align		4
        /*0000*/ 	.byte	0x04, 0x37
        /*0002*/ 	.short	(.L_547 - .L_546)
.L_546:
        /*0004*/ 	.word	0x00000082


	//----- nvinfo : EIATTR_KPARAM_INFO
	.align		4
.L_547:
        /*0008*/ 	.byte	0x04, 0x17
        /*000a*/ 	.short	(.L_549 - .L_548)
.L_548:
        /*000c*/ 	.word	0x00000000
        /*0010*/ 	.short	0x0000
        /*0012*/ 	.short	0x0070
        /*0014*/ 	.byte	0x00, 0xf0, 0x01, 0x2a


	//----- nvinfo : EIATTR_SPARSE_MMA_MASK
	.align		4
.L_549:
        /*0018*/ 	.byte	0x03, 0x50
        /*001a*/ 	.short	0x0000


	//----- nvinfo : EIATTR_MAXREG_COUNT
	.align		4
        /*001c*/ 	.byte	0x03, 0x1b
        /*001e*/ 	.short	0x00a8


	//----- nvinfo : EIATTR_NUM_BARRIERS
	.align		4
        /*0020*/ 	.byte	0x02, 0x4c
        /*0022*/ 	.byte	0x10
	.zero		1


	//----- nvinfo : EIATTR_EXTERNS
	.align		4
        /*0024*/ 	.byte	0x04, 0x0f
        /*0026*/ 	.short	(.L_551 - .L_550)


	//   ....[0]....
	.align		4
.L_550:
        /*0028*/ 	.word	index@(__assertfail)


	//----- nvinfo : EIATTR_ANNOTATIONS
	.align		4
.L_551:
        /*002c*/ 	.byte	0x04, 0x55
        /*002e*/ 	.short	(.L_553 - .L_552)


	//   ....[0]....
.L_552:
        /* <DEDUP_REMOVED lines=66> */


	//----- nvinfo : EIATTR_MERCURY_ISA_VERSION
	.align		4
.L_553:
        /*0440*/ 	.byte	0x03, 0x5f
        /*0442*/ 	.short	0x0101


	//----- nvinfo : EIATTR_UNUSED_LOAD_BYTE_OFFSET
	.align		4
        /*0444*/ 	.byte	0x04, 0x44
        /*0446*/ 	.short	(.L_555 - .L_554)


	//   ....[0]....
.L_554:
        /*0448*/ 	.word	0x00000a30
        /*044c*/ 	.word	0x0000fff0


	//   ....[1]....
        /*0450*/ 	.word	0x000255e0
        /*0454*/ 	.word	0x0000fff0


	//----- nvinfo : EIATTR_INT_WARP_WIDE_INSTR_OFFSETS
	.align		4
.L_555:
        /*0458*/ 	.byte	0x04, 0x31
        /*045a*/ 	.short	(.L_557 - .L_556)


	//   ....[0]....
.L_556:
        /*045c*/ 	.word	0x00000130


	//   ....[1]....
        /*0460*/ 	.word	0x00000170


	//   ....[2]....
        /*0464*/ 	.word	0x000001e0


	//   ....[3]....
        /*0468*/ 	.word	0x0002b3b0


	//   ....[4]....
        /*046c*/ 	.word	0x0002b450


	//   ....[5]....
        /*0470*/ 	.word	0x0002e500


	//   ....[6]....
        /*0474*/ 	.word	0x0002e5a0


	//----- nvinfo : EIATTR_COOP_GROUP_MASK_REGIDS
	.align		4
.L_557:
        /*0478*/ 	.byte	0x04, 0x29
        /*047a*/ 	.short	(.L_559 - .L_558)


	//   ....[0]....
.L_558:
        /*047c*/ 	.word	0xffffffff


	//   ....[1]....
        /*0480*/ 	.word	0xffffffff


	//   ....[2]....
        /*0484*/ 	.word	0xffffffff


	//   ....[3]....
        /*0488*/ 	.word	0xffffffff


	//   ....[4]....
        /*048c*/ 	.word	0xffffffff


	//   ....[5]....
        /*0490*/ 	.word	0xffffffff


	//   ....[6]....
        /*0494*/ 	.word	0xffffffff


	//   ....[7]....
        /*0498*/ 	.word	0xffffffff


	//   ....[8]....
        /*049c*/ 	.word	0xffffffff


	//   ....[9]....
        /*04a0*/ 	.word	0xffffffff


	//   ....[10]....
        /*04a4*/ 	.word	0xffffffff


	//   ....[11]....
        /*04a8*/ 	.word	0xffffffff


	//   ....[12]....
        /*04ac*/ 	.word	0xffffffff


	//   ....[13]....
        /*04b0*/ 	.word	0xffffffff


	//   ....[14]....
        /*04b4*/ 	.word	0xffffffff


	//   ....[15]....
        /*04b8*/ 	.word	0xffffffff


	//   ....[16]....
        /*04bc*/ 	.word	0xffffffff


	//   ....[17]....
        /*04c0*/ 	.word	0xffffffff


	//   ....[18]....
        /*04c4*/ 	.word	0xffffffff


	//   ....[19]....
        /*04c8*/ 	.word	0xffffffff


	//   ....[20]....
        /*04cc*/ 	.word	0xffffffff


	//   ....[21]....
        /*04d0*/ 	.word	0xffffffff


	//   ....[22]....
        /*04d4*/ 	.word	0xffffffff


	//   ....[23]....
        /*04d8*/ 	.word	0xffffffff


	//   ....[24]....
        /*04dc*/ 	.word	0xffffffff


	//   ....[25]....
        /*04e0*/ 	.word	0xffffffff


	//   ....[26]....
        /*04e4*/ 	.word	0xffffffff


	//   ....[27]....
        /*04e8*/ 	.word	0xffffffff


	//   ....[28]....
        /*04ec*/ 	.word	0xffffffff


	//   ....[29]....
        /*04f0*/ 	.word	0xffffffff


	//   ....[30]....
        /*04f4*/ 	.word	0xffffffff


	//   ....[31]....
        /*04f8*/ 	.word	0xffffffff


	//   ....[32]....
        /*04fc*/ 	.word	0xffffffff


	//   ....[33]....
        /*0500*/ 	.word	0xffffffff


	//   ....[34]....
        /*0504*/ 	.word	0xffffffff


	//   ....[35]....
        /*0508*/ 	.word	0xffffffff


	//   ....[36]....
        /*050c*/ 	.word	0xffffffff


	//   ....[37]....
        /*0510*/ 	.word	0xffffffff


	//   ....[38]....
        /*0514*/ 	.word	0xffffffff


	//   ....[39]....
        /*0518*/ 	.word	0xffffffff


	//   ....[40]....
        /*051c*/ 	.word	0xffffffff


	//   ....[41]....
        /*0520*/ 	.word	0xffffffff


	//   ....[42]....
        /*0524*/ 	.word	0xffffffff


	//   ....[43]....
        /*0528*/ 	.word	0xffffffff


	//   ....[44]....
        /*052c*/ 	.word	0xffffffff


	//   ....[45]....
        /*0530*/ 	.word	0xffffffff


	//   ....[46]....
        /*0534*/ 	.word	0xffffffff


	//   ....[47]....
        /*0538*/ 	.word	0xffffffff


	//   ....[48]....
        /*053c*/ 	.word	0xffffffff


	//   ....[49]....
        /*0540*/ 	.word	0xffffffff


	//   ....[50]....
        /*0544*/ 	.word	0xffffffff


	//   ....[51]....
        /*0548*/ 	.word	0xffffffff


	//   ....[52]....
        /*054c*/ 	.word	0xffffffff


	//   ....[53]....
        /*0550*/ 	.word	0xffffffff


	//   ....[54]....
        /*0554*/ 	.word	0xffffffff


	//   ....[55]....
        /*0558*/ 	.word	0xffffffff


	//   ....[56]....
        /*055c*/ 	.word	0xffffffff


	//   ....[57]....
        /*0560*/ 	.word	0xffffffff


	//   ....[58]....
        /*0564*/ 	.word	0xffffffff


	//   ....[59]....
        /*0568*/ 	.word	0xffffffff


	//   ....[60]....
        /*056c*/ 	.word	0xffffffff


	//   ....[61]....
        /*0570*/ 	.word	0xffffffff


	//   ....[62]....
        /*0574*/ 	.word	0xffffffff


	//   ....[63]....
        /*0578*/ 	.word	0xffffffff


	//   ....[64]....
        /*057c*/ 	.word	0xffffffff


	//   ....[65]....
        /*0580*/ 	.word	0xffffffff


	//   ....[66]....
        /*0584*/ 	.word	0xffffffff


	//   ....[67]....
        /*0588*/ 	.word	0xffffffff


	//   ....[68]....
        /*058c*/ 	.word	0xffffffff


	//   ....[69]....
        /*0590*/ 	.word	0xffffffff


	//   ....[70]....
        /*0594*/ 	.word	0xffffffff


	//   ....[71]....
        /*0598*/ 	.word	0xffffffff


	//   ....[72]....
        /*059c*/ 	.word	0xffffffff


	//   ....[73]....
        /*05a0*/ 	.word	0xffffffff


	//   ....[74]....
        /*05a4*/ 	.word	0xffffffff


	//   ....[75]....
        /*05a8*/ 	.word	0xffffffff


	//   ....[76]....
        /*05ac*/ 	.word	0xffffffff


	//   ....[77]....
        /*05b0*/ 	.word	0xffffffff


	//   ....[78]....
        /*05b4*/ 	.word	0xffffffff


	//   ....[79]....
        /*05b8*/ 	.word	0xffffffff


	//   ....[80]....
        /*05bc*/ 	.word	0xffffffff


	//   ....[81]....
        /*05c0*/ 	.word	0xffffffff


	//   ....[82]....
        /*05c4*/ 	.word	0xffffffff


	//   ....[83]....
        /*05c8*/ 	.word	0xffffffff


	//   ....[84]....
        /*05cc*/ 	.word	0xffffffff


	//   ....[85]....
        /*05d0*/ 	.word	0xffffffff


	//   ....[86]....
        /*05d4*/ 	.word	0xffffffff


	//   ....[87]....
        /*05d8*/ 	.word	0xffffffff


	//   ....[88]....
        /*05dc*/ 	.word	0xffffffff


	//   ....[89]....
        /*05e0*/ 	.word	0xffffffff


	//   ....[90]....
        /*05e4*/ 	.word	0xffffffff


	//   ....[91]....
        /*05e8*/ 	.word	0xffffffff


	//   ....[92]....
        /*05ec*/ 	.word	0xffffffff


	//   ....[93]....
        /*05f0*/ 	.word	0xffffffff


	//   ....[94]....
        /*05f4*/ 	.word	0xffffffff


	//   ....[95]....
        /*05f8*/ 	.word	0xffffffff


	//   ....[96]....
        /*05fc*/ 	.word	0xffffffff


	//   ....[97]....
        /*0600*/ 	.word	0xffffffff


	//   ....[98]....
        /*0604*/ 	.word	0xffffffff


	//   ....[99]....
        /*0608*/ 	.word	0xffffffff


	//   ....[100]....
        /*060c*/ 	.word	0xffffffff


	//   ....[101]....
        /*0610*/ 	.word	0xffffffff


	//   ....[102]....
        /*0614*/ 	.word	0xffffffff


	//   ....[103]....
        /*0618*/ 	.word	0xffffffff


	//   ....[104]....
        /*061c*/ 	.word	0xffffffff


	//   ....[105]....
        /*0620*/ 	.word	0xffffffff


	//   ....[106]....
        /*0624*/ 	.word	0xffffffff


	//   ....[107]....
        /*0628*/ 	.word	0xffffffff


	//   ....[108]....
        /*062c*/ 	.word	0xffffffff


	//   ....[109]....
        /*0630*/ 	.word	0xffffffff


	//   ....[110]....
        /*0634*/ 	.word	0xffffffff


	//   ....[111]....
        /*0638*/ 	.word	0xffffffff


	//   ....[112]....
        /*063c*/ 	.word	0xffffffff


	//   ....[113]....
        /*0640*/ 	.word	0xffffffff


	//   ....[114]....
        /*0644*/ 	.word	0xffffffff


	//   ....[115]....
        /*0648*/ 	.word	0xffffffff


	//   ....[116]....
        /*064c*/ 	.word	0xffffffff


	//   ....[117]....
        /*0650*/ 	.word	0xffffffff


	//   ....[118]....
        /*0654*/ 	.word	0xffffffff


	//   ....[119]....
        /*0658*/ 	.word	0xffffffff


	//   ....[120]....
        /*065c*/ 	.word	0xffffffff


	//   ....[121]....
        /*0660*/ 	.word	0xffffffff


	//   ....[122]....
        /*0664*/ 	.word	0xffffffff


	//   ....[123]....
        /*0668*/ 	.word	0xffffffff


	//   ....[124]....
        /*066c*/ 	.word	0xffffffff


	//   ....[125]....
        /*0670*/ 	.word	0xffffffff


	//   ....[126]....
        /*0674*/ 	.word	0xffffffff


	//   ....[127]....
        /*0678*/ 	.word	0xffffffff


	//   ....[128]....
        /*067c*/ 	.word	0xffffffff


	//   ....[129]....
        /*0680*/ 	.word	0xffffffff


	//   ....[130]....
        /*0684*/ 	.word	0xffffffff


	//   ....[131]....
        /*0688*/ 	.word	0xffffffff


	//   ....[132]....
        /*068c*/ 	.word	0xffffffff


	//   ....[133]....
        /*0690*/ 	.word	0xffffffff


	//   ....[134]....
        /*0694*/ 	.word	0xffffffff


	//   ....[135]....
        /*0698*/ 	.word	0xffffffff


	//   ....[136]....
        /*069c*/ 	.word	0xffffffff


	//   ....[137]....
        /*06a0*/ 	.word	0xffffffff


	//   ....[138]....
        /*06a4*/ 	.word	0xffffffff


	//   ....[139]....
        /*06a8*/ 	.word	0xffffffff


	//   ....[140]....
        /*06ac*/ 	.word	0xffffffff


	//   ....[141]....
        /*06b0*/ 	.word	0xffffffff


	//   ....[142]....
        /*06b4*/ 	.word	0xffffffff


	//   ....[143]....
        /*06b8*/ 	.word	0xffffffff


	//   ....[144]....
        /*06bc*/ 	.word	0xffffffff


	//   ....[145]....
        /*06c0*/ 	.word	0xffffffff


	//   ....[146]....
        /*06c4*/ 	.word	0xffffffff


	//   ....[147]....
        /*06c8*/ 	.word	0xffffffff


	//   ....[148]....
        /*06cc*/ 	.word	0xffffffff


	//   ....[149]....
        /*06d0*/ 	.word	0xffffffff


	//   ....[150]....
        /*06d4*/ 	.word	0xffffffff


	//   ....[151]....
        /*06d8*/ 	.word	0xffffffff


	//   ....[152]....
        /*06dc*/ 	.word	0xffffffff


	//   ....[153]....
        /*06e0*/ 	.word	0xffffffff


	//   ....[154]....
        /*06e4*/ 	.word	0xffffffff


	//   ....[155]....
        /*06e8*/ 	.word	0xffffffff


	//   ....[156]....
        /*06ec*/ 	.word	0xffffffff


	//   ....[157]....
        /*06f0*/ 	.word	0xffffffff


	//   ....[158]....
        /*06f4*/ 	.word	0xffffffff


	//   ....[159]....
        /*06f8*/ 	.word	0xffffffff


	//   ....[160]....
        /*06fc*/ 	.word	0xffffffff


	//   ....[161]....
        /*0700*/ 	.word	0xffffffff


	//   ....[162]....
        /*0704*/ 	.word	0xffffffff


	//   ....[163]....
        /*0708*/ 	.word	0xffffffff


	//   ....[164]....
        /*070c*/ 	.word	0xffffffff


	//   ....[165]....
        /*0710*/ 	.word	0xffffffff


	//   ....[166]....
        /*0714*/ 	.word	0xffffffff


	//   ....[167]....
        /*0718*/ 	.word	0xffffffff


	//   ....[168]....
        /*071c*/ 	.word	0xffffffff


	//   ....[169]....
        /*0720*/ 	.word	0xffffffff


	//   ....[170]....
        /*0724*/ 	.word	0xffffffff


	//   ....[171]....
        /*0728*/ 	.word	0xffffffff


	//   ....[172]....
        /*072c*/ 	.word	0xffffffff


	//   ....[173]....
        /*0730*/ 	.word	0xffffffff


	//   ....[174]....
        /*0734*/ 	.word	0xffffffff


	//   ....[175]....
        /*0738*/ 	.word	0xffffffff


	//   ....[176]....
        /*073c*/ 	.word	0xffffffff


	//   ....[177]....
        /*0740*/ 	.word	0xffffffff


	//   ....[178]....
        /*0744*/ 	.word	0xffffffff


	//   ....[179]....
        /*0748*/ 	.word	0xffffffff


	//   ....[180]....
        /*074c*/ 	.word	0xffffffff


	//   ....[181]....
        /*0750*/ 	.word	0xffffffff


	//   ....[182]....
        /*0754*/ 	.word	0xffffffff


	//   ....[183]....
        /*0758*/ 	.word	0xffffffff


	//   ....[184]....
        /*075c*/ 	.word	0xffffffff


	//   ....[185]....
        /*0760*/ 	.word	0xffffffff


	//   ....[186]....
        /*0764*/ 	.word	0xffffffff


	//   ....[187]....
        /*0768*/ 	.word	0xffffffff


	//   ....[188]....
        /*076c*/ 	.word	0xffffffff


	//   ....[189]....
        /*0770*/ 	.word	0xffffffff


	//   ....[190]....
        /*0774*/ 	.word	0xffffffff


	//   ....[191]....
        /*0778*/ 	.word	0xffffffff


	//   ....[192]....
        /*077c*/ 	.word	0xffffffff


	//   ....[193]....
        /*0780*/ 	.word	0xffffffff


	//   ....[194]....
        /*0784*/ 	.word	0xffffffff


	//   ....[195]....
        /*0788*/ 	.word	0x0500000f


	//   ....[196]....
        /*078c*/ 	.word	0x0500000f


	//   ....[197]....
        /*0790*/ 	.word	0x0500000f


	//   ....[198]....
        /*0794*/ 	.word	0x0500000f


	//   ....[199]....
        /*0798*/ 	.word	0x0500000f


	//   ....[200]....
        /*079c*/ 	.word	0x0500000f


	//   ....[201]....
        /*07a0*/ 	.word	0x0500000f


	//   ....[202]....
        /*07a4*/ 	.word	0x0500000f


	//   ....[203]....
        /*07a8*/ 	.word	0x0500000f


	//   ....[204]....
        /*07ac*/ 	.word	0x0500000f


	//   ....[205]....
        /*07b0*/ 	.word	0x0500000f


	//   ....[206]....
        /*07b4*/ 	.word	0x0500000f


	//   ....[207]....
        /*07b8*/ 	.word	0x0500000f


	//   ....[208]....
        /*07bc*/ 	.word	0x0500000f


	//   ....[209]....
        /*07c0*/ 	.word	0x0500000f


	//   ....[210]....
        /*07c4*/ 	.word	0x0500000f


	//   ....[211]....
        /*07c8*/ 	.word	0x0500000f


	//   ....[212]....
        /*07cc*/ 	.word	0x0500000f


	//   ....[213]....
        /*07d0*/ 	.word	0x0500000f


	//   ....[214]....
        /*07d4*/ 	.word	0x0500000f


	//   ....[215]....
        /*07d8*/ 	.word	0x0500000f


	//   ....[216]....
        /*07dc*/ 	.word	0x0500000f


	//   ....[217]....
        /*07e0*/ 	.word	0x0500000f


	//   ....[218]....
        /*07e4*/ 	.word	0x0500000f


	//   ....[219]....
        /*07e8*/ 	.word	0x0500000f


	//   ....[220]....
        /*07ec*/ 	.word	0x0500000f


	//   ....[221]....
        /*07f0*/ 	.word	0x0500000f


	//   ....[222]....
        /*07f4*/ 	.word	0x0500000f


	//   ....[223]....
        /*07f8*/ 	.word	0x0500000f


	//   ....[224]....
        /*07fc*/ 	.word	0x0500000f


	//   ....[225]....
        /*0800*/ 	.word	0x0500000f


	//   ....[226]....
        /*0804*/ 	.word	0x0500000f


	//   ....[227]....
        /*0808*/ 	.word	0x0500000f


	//   ....[228]....
        /*080c*/ 	.word	0x0500000f


	//   ....[229]....
        /*0810*/ 	.word	0x0500000f


	//   ....[230]....
        /*0814*/ 	.word	0x0500000f


	//   ....[231]....
        /*0818*/ 	.word	0x0500000f


	//   ....[232]....
        /*081c*/ 	.word	0x0500000f


	//   ....[233]....
        /*0820*/ 	.word	0x0500000f


	//   ....[234]....
        /*0824*/ 	.word	0x0500000f


	//   ....[235]....
        /*0828*/ 	.word	0x0500000f


	//   ....[236]....
        /*082c*/ 	.word	0x0500000f


	//   ....[237]....
        /*0830*/ 	.word	0x0500000f


	//   ....[238]....
        /*0834*/ 	.word	0x0500000f


	//   ....[239]....
        /*0838*/ 	.word	0x0500000f


	//   ....[240]....
        /*083c*/ 	.word	0x0500000f


	//   ....[241]....
        /*0840*/ 	.word	0x0500000f


	//   ....[242]....
        /*0844*/ 	.word	0x0500000f


	//   ....[243]....
        /*0848*/ 	.word	0x0500000f


	//   ....[244]....
        /*084c*/ 	.word	0x0500000f


	//   ....[245]....
        /*0850*/ 	.word	0x0500000f


	//   ....[246]....
        /*0854*/ 	.word	0x0500000f


	//   ....[247]....
        /*0858*/ 	.word	0x0500000f


	//   ....[248]....
        /*085c*/ 	.word	0x0500000f


	//   ....[249]....
        /*0860*/ 	.word	0x0500000f


	//   ....[250]....
        /*0864*/ 	.word	0x0500000f


	//   ....[251]....
        /*0868*/ 	.word	0x0500000f


	//   ....[252]....
        /*086c*/ 	.word	0x0500000f


	//   ....[253]....
        /*0870*/ 	.word	0x0500000f


	//   ....[254]....
        /*0874*/ 	.word	0x0500000f


	//   ....[255]....
        /*0878*/ 	.word	0x0500000f


	//   ....[0]....
        /*087c*/ 	.word	0x0500000f


	//   ....[1]....
        /*0880*/ 	.word	0x0500000f


	//   ....[2]....
        /*0884*/ 	.word	0x0500000f


	//   ....[3]....
        /*0888*/ 	.word	0x0500000f


	//   ....[4]....
        /*088c*/ 	.word	0x0500000f


	//   ....[5]....
        /*0890*/ 	.word	0x0500000f


	//   ....[6]....
        /*0894*/ 	.word	0x0500000f


	//   ....[7]....
        /*0898*/ 	.word	0x0500000f


	//   ....[8]....
        /*089c*/ 	.word	0x0500000f


	//   ....[9]....
        /*08a0*/ 	.word	0x0500000f


	//   ....[10]....
        /*08a4*/ 	.word	0x0500000f


	//   ....[11]....
        /*08a8*/ 	.word	0x0500000f


	//   ....[12]....
        /*08ac*/ 	.word	0x0500000f


	//   ....[13]....
        /*08b0*/ 	.word	0x0500000f


	//   ....[14]....
        /*08b4*/ 	.word	0x0500000f


	//   ....[15]....
        /*08b8*/ 	.word	0x0500000f


	//   ....[16]....
        /*08bc*/ 	.word	0x0500000f


	//   ....[17]....
        /*08c0*/ 	.word	0x0500000f


	//   ....[18]....
        /*08c4*/ 	.word	0x0500000f


	//   ....[19]....
        /*08c8*/ 	.word	0x0500000f


	//   ....[20]....
        /*08cc*/ 	.word	0x0500000f


	//   ....[21]....
        /*08d0*/ 	.word	0x0500000f


	//   ....[22]....
        /*08d4*/ 	.word	0x0500000f


	//   ....[23]....
        /*08d8*/ 	.word	0x0500000f


	//   ....[24]....
        /*08dc*/ 	.word	0x0500000f


	//   ....[25]....
        /*08e0*/ 	.word	0x0500000f


	//   ....[26]....
        /*08e4*/ 	.word	0x0500000f


	//   ....[27]....
        /*08e8*/ 	.word	0x0500000f


	//   ....[28]....
        /*08ec*/ 	.word	0x0500000f


	//   ....[29]....
        /*08f0*/ 	.word	0x0500000f


	//   ....[30]....
        /*08f4*/ 	.word	0x0500000f


	//   ....[31]....
        /*08f8*/ 	.word	0x0500000f


	//   ....[32]....
        /*08fc*/ 	.word	0x0500000f


	//   ....[33]....
        /*0900*/ 	.word	0x0500000f


	//   ....[34]....
        /*0904*/ 	.word	0x0500000f


	//   ....[35]....
        /*0908*/ 	.word	0x0500000f


	//   ....[36]....
        /*090c*/ 	.word	0x0500000f


	//   ....[37]....
        /*0910*/ 	.word	0x0500000f


	//   ....[38]....
        /*0914*/ 	.word	0x0500000f


	//   ....[39]....
        /*0918*/ 	.word	0x0500000f


	//   ....[40]....
        /*091c*/ 	.word	0x0500000f


	//   ....[41]....
        /*0920*/ 	.word	0x0500000f


	//   ....[42]....
        /*0924*/ 	.word	0x0500000f


	//   ....[43]....
        /*0928*/ 	.word	0x0500000f


	//   ....[44]....
        /*092c*/ 	.word	0x0500000f


	//   ....[45]....
        /*0930*/ 	.word	0x0500000f


	//   ....[46]....
        /*0934*/ 	.word	0x0500000f


	//   ....[47]....
        /*0938*/ 	.word	0x0500000f


	//   ....[48]....
        /*093c*/ 	.word	0x0500000f


	//   ....[49]....
        /*0940*/ 	.word	0x0500000f


	//   ....[50]....
        /*0944*/ 	.word	0x0500000f


	//   ....[51]....
        /*0948*/ 	.word	0x0500000f


	//   ....[52]....
        /*094c*/ 	.word	0x0500000f


	//   ....[53]....
        /*0950*/ 	.word	0x0500000f


	//   ....[54]....
        /*0954*/ 	.word	0x0500000f


	//   ....[55]....
        /*0958*/ 	.word	0x0500000f


	//   ....[56]....
        /*095c*/ 	.word	0x0500000f


	//   ....[57]....
        /*0960*/ 	.word	0x0500000f


	//   ....[58]....
        /*0964*/ 	.word	0x0500000f


	//   ....[59]....
        /*0968*/ 	.word	0x0500000f


	//   ....[60]....
        /*096c*/ 	.word	0x0500000f


	//   ....[61]....
        /*0970*/ 	.word	0x0500000f


	//   ....[62]....
        /*0974*/ 	.word	0x0500000f


	//   ....[63]....
        /*0978*/ 	.word	0x0500000f


	//   ....[64]....
        /*097c*/ 	.word	0x0500000f


	//----- nvinfo : EIATTR_COOP_GROUP_INSTR_OFFSETS
	.align		4
.L_559:
        /*0980*/ 	.byte	0x04, 0x28
        /*0982*/ 	.short	(.L_561 - .L_560)


	//   ....[0]....
.L_560:
        /*0984*/ 	.word	0x00000060


	//   ....[1]....
        /*0988*/ 	.word	0x00000140


	//   ....[2]....
        /*098c*/ 	.word	0x00000190


	//   ....[3]....
        /*0990*/ 	.word	0x000003c0


	//   ....[4]....
        /*0994*/ 	.word	0x00000520


	//   ....[5]....
        /*0998*/ 	.word	0x00000640


	//   ....[6]....
        /*099c*/ 	.word	0x000007a0


	//   ....[7]....
        /*09a0*/ 	.word	0x00003720


	//   ....[8]....
        /*09a4*/ 	.word	0x00003730


	//   ....[9]....
        /*09a8*/ 	.word	0x00004600


	//   ....[10]....
        /*09ac*/ 	.word	0x00004610


	//   ....[11]....
        /*09b0*/ 	.word	0x000054f0


	//   ....[12]....
        /*09b4*/ 	.word	0x00005500


	//   ....[13]....
        /*09b8*/ 	.word	0x00007190


	//   ....[14]....
        /*09bc*/ 	.word	0x000071a0


	//   ....[15]....
        /*09c0*/ 	.word	0x000081b0


	//   ....[16]....
        /*09c4*/ 	.word	0x000081c0


	//   ....[17]....
        /*09c8*/ 	.word	0x000092c0


	//   ....[18]....
        /*09cc*/ 	.word	0x000092d0


	//   ....[19]....
        /*09d0*/ 	.word	0x0000a4e0


	//   ....[20]....
        /*09d4*/ 	.word	0x0000a4f0


	//   ....[21]....
        /*09d8*/ 	.word	0x0000a6b0


	//   ....[22]....
        /*09dc*/ 	.word	0x0000a6c0


	//   ....[23]....
        /*09e0*/ 	.word	0x0000a890


	//   ....[24]....
        /*09e4*/ 	.word	0x0000a8a0


	//   ....[25]....
        /*09e8*/ 	.word	0x0000ad10


	//   ....[26]....
        /*09ec*/ 	.word	0x0000ad20


	//   ....[27]....
        /*09f0*/ 	.word	0x0000aea0


	//   ....[28]....
        /*09f4*/ 	.word	0x0000aec0


	//   ....[29]....
        /*09f8*/ 	.word	0x0000b050


	//   ....[30]....
        /*09fc*/ 	.word	0x0000b070


	//   ....[31]....
        /*0a00*/ 	.word	0x0000b920


	//   ....[32]....
        /*0a04*/ 	.word	0x0000c130


	//   ....[33]....
        /*0a08*/ 	.word	0x0000c140


	//   ....[34]....
        /*0a0c*/ 	.word	0x0000c150


	//   ....[35]....
        /*0a10*/ 	.word	0x0000c160


	//   ....[36]....
        /*0a14*/ 	.word	0x0000c760


	//   ....[37]....
        /*0a18*/ 	.word	0x0000c770


	//   ....[38]....
        /*0a1c*/ 	.word	0x0000c780


	//   ....[39]....
        /*0a20*/ 	.word	0x0000c790


	//   ....[40]....
        /*0a24*/ 	.word	0x0000cd60


	//   ....[41]....
        /*0a28*/ 	.word	0x0000cd70


	//   ....[42]....
        /*0a2c*/ 	.word	0x0000cd80


	//   ....[43]....
        /*0a30*/ 	.word	0x0000cd90


	//   ....[44]....
        /*0a34*/ 	.word	0x0000d380


	//   ....[45]....
        /*0a38*/ 	.word	0x0000d390


	//   ....[46]....
        /*0a3c*/ 	.word	0x0000d3a0


	//   ....[47]....
        /*0a40*/ 	.word	0x0000d3b0


	//   ....[48]....
        /*0a44*/ 	.word	0x00010e70


	//   ....[49]....
        /*0a48*/ 	.word	0x00010e80


	//   ....[50]....
        /*0a4c*/ 	.word	0x00010e90


	//   ....[51]....
        /*0a50*/ 	.word	0x00010ea0


	//   ....[52]....
        /*0a54*/ 	.word	0x00011380


	//   ....[53]....
        /*0a58*/ 	.word	0x00011390


	//   ....[54]....
        /*0a5c*/ 	.word	0x000113a0


	//   ....[55]....
        /*0a60*/ 	.word	0x000113b0


	//   ....[56]....
        /*0a64*/ 	.word	0x00011860


	//   ....[57]....
        /*0a68*/ 	.word	0x00011870


	//   ....[58]....
        /*0a6c*/ 	.word	0x00011880


	//   ....[59]....
        /*0a70*/ 	.word	0x00011890


	//   ....[60]....
        /*0a74*/ 	.word	0x00011d60


	//   ....[61]....
        /*0a78*/ 	.word	0x00011d70


	//   ....[62]....
        /*0a7c*/ 	.word	0x00011d80


	//   ....[63]....
        /*0a80*/ 	.word	0x00011d90


	//   ....[64]....
        /*0a84*/ 	.word	0x00018f60


	//   ....[65]....
        /*0a88*/ 	.word	0x00019370


	//   ....[66]....
        /*0a8c*/ 	.word	0x000193b0


	//   ....[67]....
        /*0a90*/ 	.word	0x00019460


	//   ....[68]....
        /*0a94*/ 	.word	0x00019800


	//   ....[69]....
        /*0a98*/ 	.word	0x00019830


	//   ....[70]....
        /*0a9c*/ 	.word	0x0001e2d0


	//   ....[71]....
        /*0aa0*/ 	.word	0x0001e6a0


	//   ....[72]....
        /*0aa4*/ 	.word	0x0001e6f0


	//   ....[73]....
        /*0aa8*/ 	.word	0x0001e7a0


	//   ....[74]....
        /*0aac*/ 	.word	0x0001ed10


	//   ....[75]....
        /*0ab0*/ 	.word	0x0001ed80


	//   ....[76]....
        /*0ab4*/ 	.word	0x000234b0


	//   ....[77]....
        /*0ab8*/ 	.word	0x000234c0


	//   ....[78]....
        /*0abc*/ 	.word	0x000234f0


	//   ....[79]....
        /*0ac0*/ 	.word	0x00023500


	//   ....[80]....
        /*0ac4*/ 	.word	0x00024a70


	//   ....[81]....
        /*0ac8*/ 	.word	0x00024af0


	//   ....[82]....
        /*0acc*/ 	.word	0x00024b10


	//   ....[83]....
        /*0ad0*/ 	.word	0x00024b20


	//   ....[84]....
        /*0ad4*/ 	.word	0x00026a20


	//   ....[85]....
        /*0ad8*/ 	.word	0x00026a60


	//   ....[86]....
        /*0adc*/ 	.word	0x00026aa0


	//   ....[87]....
        /*0ae0*/ 	.word	0x00026af0


	//   ....[88]....
        /*0ae4*/ 	.word	0x00027120


	//   ....[89]....
        /*0ae8*/ 	.word	0x00027150


	//   ....[90]....
        /*0aec*/ 	.word	0x000272a0


	//   ....[91]....
        /*0af0*/ 	.word	0x000272c0


	//   ....[92]....
        /*0af4*/ 	.word	0x00027410


	//   ....[93]....
        /*0af8*/ 	.word	0x00027430


	//   ....[94]....
        /*0afc*/ 	.word	0x00027590


	//   ....[95]....
        /*0b00*/ 	.word	0x000275b0


	//   ....[96]....
        /*0b04*/ 	.word	0x00027f50


	//   ....[97]....
        /*0b08*/ 	.word	0x00027f60


	//   ....[98]....
        /*0b0c*/ 	.word	0x000280c0


	//   ....[99]....
        /*0b10*/ 	.word	0x000280e0


	//   ....[100]....
        /*0b14*/ 	.word	0x00028230


	//   ....[101]....
        /*0b18*/ 	.word	0x00028250


	//   ....[102]....
        /*0b1c*/ 	.word	0x000283b0


	//   ....[103]....
        /*0b20*/ 	.word	0x000283d0


	//   ....[104]....
        /*0b24*/ 	.word	0x000285b0


	//   ....[105]....
        /*0b28*/ 	.word	0x00028770


	//   ....[106]....
        /*0b2c*/ 	.word	0x000287a0


	//   ....[107]....
        /*0b30*/ 	.word	0x000287d0


	//   ....[108]....
        /*0b34*/ 	.word	0x00028800


	//   ....[109]....
        /*0b38*/ 	.word	0x00028830


	//   ....[110]....
        /*0b3c*/ 	.word	0x00028860


	//   ....[111]....
        /*0b40*/ 	.word	0x000289e0


	//   ....[112]....
        /*0b44*/ 	.word	0x00028a10


	//   ....[113]....
        /*0b48*/ 	.word	0x00028a40


	//   ....[114]....
        /*0b4c*/ 	.word	0x00028a70


	//   ....[115]....
        /*0b50*/ 	.word	0x00028aa0


	//   ....[116]....
        /*0b54*/ 	.word	0x00028ad0


	//   ....[117]....
        /*0b58*/ 	.word	0x00028b70


	//   ....[118]....
        /*0b5c*/ 	.word	0x00028bd0


	//   ....[119]....
        /*0b60*/ 	.word	0x00028c60


	//   ....[120]....
        /*0b64*/ 	.word	0x00029ab0


	//   ....[121]....
        /*0b68*/ 	.word	0x0002bfd0


	//   ....[122]....
        /*0b6c*/ 	.word	0x0002c010


	//   ....[123]....
        /*0b70*/ 	.word	0x0002c050


	//   ....[124]....
        /*0b74*/ 	.word	0x0002c110


	//   ....[125]....
        /*0b78*/ 	.word	0x0002c140


	//   ....[126]....
        /*0b7c*/ 	.word	0x0002c1a0


	//   ....[127]....
        /*0b80*/ 	.word	0x0002c1e0


	//   ....[128]....
        /*0b84*/ 	.word	0x0002c240


	//   ....[129]....
        /*0b88*/ 	.word	0x0002c260


	//   ....[130]....
        /*0b8c*/ 	.word	0x0002c290


	//   ....[131]....
        /*0b90*/ 	.word	0x0002cae0


	//   ....[132]....
        /*0b94*/ 	.word	0x0002cb20


	//   ....[133]....
        /*0b98*/ 	.word	0x0002cb40


	//   ....[134]....
        /*0b9c*/ 	.word	0x0002cbe0


	//   ....[135]....
        /*0ba0*/ 	.word	0x0002cbf0


	//   ....[136]....
        /*0ba4*/ 	.word	0x0002cca0


	//   ....[137]....
        /*0ba8*/ 	.word	0x0002ccb0


	//   ....[138]....
        /*0bac*/ 	.word	0x0002cd60


	//   ....[139]....
        /*0bb0*/ 	.word	0x0002cd70


	//   ....[140]....
        /*0bb4*/ 	.word	0x0002ce20


	//   ....[141]....
        /*0bb8*/ 	.word	0x0002ce30


	//   ....[142]....
        /*0bbc*/ 	.word	0x0002cee0


	//   ....[143]....
        /*0bc0*/ 	.word	0x0002cef0


	//   ....[144]....
        /*0bc4*/ 	.word	0x0002cfa0


	//   ....[145]....
        /*0bc8*/ 	.word	0x0002cfb0


	//   ....[146]....
        /*0bcc*/ 	.word	0x0002d000


	//   ....[147]....
        /*0bd0*/ 	.word	0x0002d830


	//   ....[148]....
        /*0bd4*/ 	.word	0x0002d870


	//   ....[149]....
        /*0bd8*/ 	.word	0x0002d8a0


	//   ....[150]....
        /*0bdc*/ 	.word	0x0002d960


	//   ....[151]....
        /*0be0*/ 	.word	0x0002d990


	//   ....[152]....
        /*0be4*/ 	.word	0x0002d9e0


	//   ....[153]....
        /*0be8*/ 	.word	0x0002da10


	//   ....[154]....
        /*0bec*/ 	.word	0x0002da60


	//   ....[155]....
        /*0bf0*/ 	.word	0x0002da90


	//   ....[156]....
        /*0bf4*/ 	.word	0x0002db00


	//   ....[157]....
        /*0bf8*/ 	.word	0x0002de00


	//   ....[158]....
        /*0bfc*/ 	.word	0x0002de30


	//   ....[159]....
        /*0c00*/ 	.word	0x0002def0


	//   ....[160]....
        /*0c04*/ 	.word	0x0002df00


	//   ....[161]....
        /*0c08*/ 	.word	0x0002dfb0


	//   ....[162]....
        /*0c0c*/ 	.word	0x0002dfc0


	//   ....[163]....
        /*0c10*/ 	.word	0x0002e070


	//   ....[164]....
        /*0c14*/ 	.word	0x0002e080


	//   ....[165]....
        /*0c18*/ 	.word	0x0002e090


	//   ....[166]....
        /*0c1c*/ 	.word	0x0002e140


	//   ....[167]....
        /*0c20*/ 	.word	0x0002e700


	//   ....[168]....
        /*0c24*/ 	.word	0x0002e740


	//   ....[169]....
        /*0c28*/ 	.word	0x0002e7e0


	//   ....[170]....
        /*0c2c*/ 	.word	0x0002e810


	//   ....[171]....
        /*0c30*/ 	.word	0x0002e8a0


	//   ....[172]....
        /*0c34*/ 	.word	0x0002e8d0


	//   ....[173]....
        /*0c38*/ 	.word	0x0002e960


	//   ....[174]....
        /*0c3c*/ 	.word	0x0002e990


	//   ....[175]....
        /*0c40*/ 	.word	0x0002e9a0


	//   ....[176]....
        /*0c44*/ 	.word	0x0002ea30


	//   ....[177]....
        /*0c48*/ 	.word	0x0002ee90


	//   ....[178]....
        /*0c4c*/ 	.word	0x0002eec0


	//   ....[179]....
        /*0c50*/ 	.word	0x0002eef0


	//   ....[180]....
        /*0c54*/ 	.word	0x0002ef20


	//   ....[181]....
        /*0c58*/ 	.word	0x0002ef50


	//   ....[182]....
        /*0c5c*/ 	.word	0x0002ef80


	//   ....[183]....
        /*0c60*/ 	.word	0x0002efb0


	//   ....[184]....
        /*0c64*/ 	.word	0x0002efe0


	//   ....[185]....
        /*0c68*/ 	.word	0x0002f170


	//   ....[186]....
        /*0c6c*/ 	.word	0x0002f1a0


	//   ....[187]....
        /*0c70*/ 	.word	0x0002f1d0


	//   ....[188]....
        /*0c74*/ 	.word	0x0002f200


	//   ....[189]....
        /*0c78*/ 	.word	0x0002f230


	//   ....[190]....
        /*0c7c*/ 	.word	0x0002f260


	//   ....[191]....
        /*0c80*/ 	.word	0x0002f320


	//   ....[192]....
        /*0c84*/ 	.word	0x0002f340


	//   ....[193]....
        /*0c88*/ 	.word	0x0002f3b0


	//   ....[194]....
        /*0c8c*/ 	.word	0x0002fa60


	//   ....[195]....
        /*0c90*/ 	.word	0x0002fd80


	//   ....[196]....
        /*0c94*/ 	.word	0x0002fe10


	//   ....[197]....
        /*0c98*/ 	.word	0x0002feb0


	//   ....[198]....
        /*0c9c*/ 	.word	0x0002ff40


	//   ....[199]....
        /*0ca0*/ 	.word	0x0002ffe0


	//   ....[200]....
        /*0ca4*/ 	.word	0x00030070


	//   ....[201]....
        /*0ca8*/ 	.word	0x00030160


	//   ....[202]....
        /*0cac*/ 	.word	0x000301f0


	//   ....[203]....
        /*0cb0*/ 	.word	0x00030290


	//   ....[204]....
        /*0cb4*/ 	.word	0x00030320


	//   ....[205]....
        /*0cb8*/ 	.word	0x000303c0


	//   ....[206]....
        /*0cbc*/ 	.word	0x00030450


	//   ....[207]....
        /*0cc0*/ 	.word	0x00030540


	//   ....[208]....
        /*0cc4*/ 	.word	0x000305d0


	//   ....[209]....
        /*0cc8*/ 	.word	0x00030670


	//   ....[210]....
        /*0ccc*/ 	.word	0x00030700


	//   ....[211]....
        /*0cd0*/ 	.word	0x000307a0


	//   ....[212]....
        /*0cd4*/ 	.word	0x00030830


	//   ....[213]....
        /*0cd8*/ 	.word	0x00030920


	//   ....[214]....
        /*0cdc*/ 	.word	0x000309b0


	//   ....[215]....
        /*0ce0*/ 	.word	0x00030a00


	//   ....[216]....
        /*0ce4*/ 	.word	0x00030a50


	//   ....[217]....
        /*0ce8*/ 	.word	0x00030ae0


	//   ....[218]....
        /*0cec*/ 	.word	0x00030b70


	//   ....[219]....
        /*0cf0*/ 	.word	0x00030bc0


	//   ....[220]....
        /*0cf4*/ 	.word	0x00030c10


	//   ....[221]....
        /*0cf8*/ 	.word	0x00030ca0


	//   ....[222]....
        /*0cfc*/ 	.word	0x00030d30


	//   ....[223]....
        /*0d00*/ 	.word	0x00030d80


	//   ....[224]....
        /*0d04*/ 	.word	0x00030dd0


	//   ....[225]....
        /*0d08*/ 	.word	0x00030e60


	//   ....[226]....
        /*0d0c*/ 	.word	0x00030ef0


	//   ....[227]....
        /*0d10*/ 	.word	0x00030f40


	//   ....[228]....
        /*0d14*/ 	.word	0x00030f90


	//   ....[229]....
        /*0d18*/ 	.word	0x00031070


	//   ....[230]....
        /*0d1c*/ 	.word	0x00031100


	//   ....[231]....
        /*0d20*/ 	.word	0x00031150


	//   ....[232]....
        /*0d24*/ 	.word	0x000311a0


	//   ....[233]....
        /*0d28*/ 	.word	0x00031230


	//   ....[234]....
        /*0d2c*/ 	.word	0x000312c0


	//   ....[235]....
        /*0d30*/ 	.word	0x00031310


	//   ....[236]....
        /*0d34*/ 	.word	0x00031360


	//   ....[237]....
        /*0d38*/ 	.word	0x000313f0


	//   ....[238]....
        /*0d3c*/ 	.word	0x00031480


	//   ....[239]....
        /*0d40*/ 	.word	0x000314d0


	//   ....[240]....
        /*0d44*/ 	.word	0x00031520


	//   ....[241]....
        /*0d48*/ 	.word	0x000315b0


	//   ....[242]....
        /*0d4c*/ 	.word	0x00031640


	//   ....[243]....
        /*0d50*/ 	.word	0x00031690


	//   ....[244]....
        /*0d54*/ 	.word	0x000316e0


	//   ....[245]....
        /*0d58*/ 	.word	0x000319e0


	//   ....[246]....
        /*0d5c*/ 	.word	0x00031cc0


	//   ....[247]....
        /*0d60*/ 	.word	0x00031db0


	//   ....[248]....
        /*0d64*/ 	.word	0x00031e90


	//   ....[249]....
        /*0d68*/ 	.word	0x00031fe0


	//   ....[250]....
        /*0d6c*/ 	.word	0x00032030


	//   ....[251]....
        /*0d70*/ 	.word	0x00032140


	//   ....[252]....
        /*0d74*/ 	.word	0x000321a0


	//   ....[253]....
        /*0d78*/ 	.word	0x000322b0


	//   ....[254]....
        /*0d7c*/ 	.word	0x00032310


	//   ....[255]....
        /*0d80*/ 	.word	0x00032410


	//   ....[0]....
        /*0d84*/ 	.word	0x00032460


	//   ....[1]....
        /*0d88*/ 	.word	0x00032510


	//   ....[2]....
        /*0d8c*/ 	.word	0x00032570


	//   ....[3]....
        /*0d90*/ 	.word	0x000326a0


	//   ....[4]....
        /*0d94*/ 	.word	0x000326f0


	//   ....[5]....
        /*0d98*/ 	.word	0x00032830


	//   ....[6]....
        /*0d9c*/ 	.word	0x00032880


	//   ....[7]....
        /*0da0*/ 	.word	0x000329c0


	//   ....[8]....
        /*0da4*/ 	.word	0x00032a10


	//   ....[9]....
        /*0da8*/ 	.word	0x00032b50


	//   ....[10]....
        /*0dac*/ 	.word	0x00032ba0


	//   ....[11]....
        /*0db0*/ 	.word	0x00032ce0


	//   ....[12]....
        /*0db4*/ 	.word	0x00032d30


	//   ....[13]....
        /*0db8*/ 	.word	0x00032e70


	//   ....[14]....
        /*0dbc*/ 	.word	0x00032ec0


	//   ....[15]....
        /*0dc0*/ 	.word	0x00032fe0


	//   ....[16]....
        /*0dc4*/ 	.word	0x00033030


	//   ....[17]....
        /*0dc8*/ 	.word	0x00033160


	//   ....[18]....
        /*0dcc*/ 	.word	0x00033230


	//   ....[19]....
        /*0dd0*/ 	.word	0x000333a0


	//   ....[20]....
        /*0dd4*/ 	.word	0x000333f0


	//   ....[21]....
        /*0dd8*/ 	.word	0x000334f0


	//   ....[22]....
        /*0ddc*/ 	.word	0x00033540


	//   ....[23]....
        /*0de0*/ 	.word	0x00033640


	//   ....[24]....
        /*0de4*/ 	.word	0x00033690


	//   ....[25]....
        /*0de8*/ 	.word	0x000337c0


	//   ....[26]....
        /*0dec*/ 	.word	0x00033810


	//   ....[27]....
        /*0df0*/ 	.word	0x00033900


	//   ....[28]....
        /*0df4*/ 	.word	0x000339a0


	//   ....[29]....
        /*0df8*/ 	.word	0x00033ae0


	//   ....[30]....
        /*0dfc*/ 	.word	0x00033b30


	//   ....[31]....
        /*0e00*/ 	.word	0x00033c70


	//   ....[32]....
        /*0e04*/ 	.word	0x00033cc0


	//   ....[33]....
        /*0e08*/ 	.word	0x00033e00


	//   ....[34]....
        /*0e0c*/ 	.word	0x00033e50


	//   ....[35]....
        /*0e10*/ 	.word	0x00033f90


	//   ....[36]....
        /*0e14*/ 	.word	0x00033fe0


	//   ....[37]....
        /*0e18*/ 	.word	0x000340d0


	//   ....[38]....
        /*0e1c*/ 	.word	0x00034190


	//   ....[39]....
        /*0e20*/ 	.word	0x00034330


	//   ....[40]....
        /*0e24*/ 	.word	0x00034380


	//   ....[41]....
        /*0e28*/ 	.word	0x000344b0


	//   ....[42]....
        /*0e2c*/ 	.word	0x00034500


	//   ....[43]....
        /*0e30*/ 	.word	0x00034630


	//   ....[44]....
        /*0e34*/ 	.word	0x00034680


	//   ....[45]....
        /*0e38*/ 	.word	0x000347b0


	//   ....[46]....
        /*0e3c*/ 	.word	0x00034800


	//   ....[47]....
        /*0e40*/ 	.word	0x00034890


	//   ....[48]....
        /*0e44*/ 	.word	0x00034930


	//   ....[49]....
        /*0e48*/ 	.word	0x00034a60


	//   ....[50]....
        /*0e4c*/ 	.word	0x00034ad0


	//   ....[51]....
        /*0e50*/ 	.word	0x00034b40


	//   ....[52]....
        /*0e54*/ 	.word	0x00034bb0


	//   ....[53]....
        /*0e58*/ 	.word	0x00034c20


	//   ....[54]....
        /*0e5c*/ 	.word	0x00034ca0


	//   ....[55]....
        /*0e60*/ 	.word	0x00034d30


	//   ....[56]....
        /*0e64*/ 	.word	0x00034dc0


	//   ....[57]....
        /*0e68*/ 	.word	0x00034e30


	//   ....[58]....
        /*0e6c*/ 	.word	0x00034ea0


	//   ....[59]....
        /*0e70*/ 	.word	0x00034f10


	//   ....[60]....
        /*0e74*/ 	.word	0x00034f90


	//   ....[61]....
        /*0e78*/ 	.word	0x00035000


	//   ....[62]....
        /*0e7c*/ 	.word	0x000350a0


	//   ....[63]....
        /*0e80*/ 	.word	0x00035130


	//   ....[64]....
        /*0e84*/ 	.word	0x00035250


	//----- nvinfo : EIATTR_REG_RECONFIG
	.align		4
.L_561:
        /*0e88*/ 	.byte	0x01, 0x54
	.zero		2


	//----- nvinfo : EIATTR_SYSCALL_OFFSETS
	.align		4
        /*0e8c*/ 	.byte	0x04, 0x46
        /*0e8e*/ 	.short	(.L_563 - .L_562)


	//   ....[0]....
.L_562:
        /*0e90*/ 	.word	0x00001950


	//   ....[1]....
        /*0e94*/ 	.word	0x00001aa0


	//   ....[2]....
        /*0e98*/ 	.word	0x0000bac0


	//   ....[3]....
        /*0e9c*/ 	.word	0x0000bdf0


	//   ....[4]....
        /*0ea0*/ 	.word	0x0002b5b0


	//   ....[5]....
        /*0ea4*/ 	.word	0x0002b700


	//   ....[6]....
        /*0ea8*/ 	.word	0x0002b7f0


	//   ....[7]....
        /*0eac*/ 	.word	0x0002c720


	//----- nvinfo : EIATTR_MBARRIER_INSTR_OFFSETS
	.align		4
.L_563:
        /*0eb0*/ 	.byte	0x04, 0x39
        /*0eb2*/ 	.short	(.L_565 - .L_564)


	//   ....[0]....
.L_564:
        /*0eb4*/ 	.word	0x00000270
        /*0eb8*/ 	.word	0x000000ff
        /*0ebc*/ 	.word	0x00038800
        /*0ec0*/ 	.short	0x0100
        /*0ec2*/ 	.byte	0x08
	.zero		1


	//   ....[1]....
        /*0ec4*/ 	.word	0x00000280
        /*0ec8*/ 	.word	0x000000ff
        /*0ecc*/ 	.word	0x00038820
        /*0ed0*/ 	.short	0x0100
        /*0ed2*/ 	.byte	0x08
	.zero		1


	//   ....[2]....
        /*0ed4*/ 	.word	0x00000370
        /*0ed8*/ 	.word	0x000000ff
        /*0edc*/ 	.word	0x00038830
        /*0ee0*/ 	.short	0x0100
        /*0ee2*/ 	.byte	0x08
	.zero		1


	//   ....[3]....
        /*0ee4*/ 	.word	0x00000380
        /*0ee8*/ 	.word	0x000000ff
        /*0eec*/ 	.word	0x00038840
        /*0ef0*/ 	.short	0x0100
        /*0ef2*/ 	.byte	0x08
	.zero		1


	//   ....[4]....
        /*0ef4*/ 	.word	0x00000390
        /*0ef8*/ 	.word	0x000000ff
        /*0efc*/ 	.word	0x00038838
        /*0f00*/ 	.short	0x0100
        /*0f02*/ 	.byte	0x08
	.zero		1


	//   ....[5]....
        /*0f04*/ 	.word	0x000003a0
        /*0f08*/ 	.word	0x000000ff
        /*0f0c*/ 	.word	0x00038848
        /*0f10*/ 	.short	0x0100
        /*0f12*/ 	.byte	0x08
	.zero		1


	//   ....[6]....
        /*0f14*/ 	.word	0x000004d0
        /*0f18*/ 	.word	0x000000ff
        /*0f1c*/ 	.word	0x00038850
        /*0f20*/ 	.short	0x0100
        /*0f22*/ 	.byte	0x08
	.zero		1


	//   ....[7]....
        /*0f24*/ 	.word	0x000004e0
        /*0f28*/ 	.word	0x000000ff
        /*0f2c*/ 	.word	0x00038860
        /*0f30*/ 	.short	0x0100
        /*0f32*/ 	.byte	0x08
	.zero		1


	//   ....[8]....
        /*0f34*/ 	.word	0x000004f0
        /*0f38*/ 	.word	0x000000ff
        /*0f3c*/ 	.word	0x00038858
        /*0f40*/ 	.short	0x0100
        /*0f42*/ 	.byte	0x08
	.zero		1


	//   ....[9]....
        /*0f44*/ 	.word	0x00000500
        /*0f48*/ 	.word	0x000000ff
        /*0f4c*/ 	.word	0x00038868
        /*0f50*/ 	.short	0x0100
        /*0f52*/ 	.byte	0x08
	.zero		1


	//   ....[10]....
        /*0f54*/ 	.word	0x000005f0
        /*0f58*/ 	.word	0x000000ff
        /*0f5c*/ 	.word	0x00038870
        /*0f60*/ 	.short	0x0100
        /*0f62*/ 	.byte	0x06
	.zero		1


	//   ....[11]....
        /*0f64*/ 	.word	0x00000600
        /*0f68*/ 	.word	0x000000ff
        /*0f6c*/ 	.word	0x00038880
        /*0f70*/ 	.short	0x0100
        /*0f72*/ 	.byte	0x06
	.zero		1


	//   ....[12]....
        /*0f74*/ 	.word	0x00000610
        /*0f78*/ 	.word	0x000000ff
        /*0f7c*/ 	.word	0x00038878
        /*0f80*/ 	.short	0x0100
        /*0f82*/ 	.byte	0x06
	.zero		1


	//   ....[13]....
        /*0f84*/ 	.word	0x00000620
        /*0f88*/ 	.word	0x000000ff
        /*0f8c*/ 	.word	0x00038888
        /*0f90*/ 	.short	0x0100
        /*0f92*/ 	.byte	0x06
	.zero		1


	//   ....[14]....
        /*0f94*/ 	.word	0x00000750
        /*0f98*/ 	.word	0x000000ff
        /*0f9c*/ 	.word	0x00038890
        /*0fa0*/ 	.short	0x0100
        /*0fa2*/ 	.byte	0x08
	.zero		1


	//   ....[15]....
        /*0fa4*/ 	.word	0x00000760
        /*0fa8*/ 	.word	0x000000ff
        /*0fac*/ 	.word	0x000388a0
        /*0fb0*/ 	.short	0x0100
        /*0fb2*/ 	.byte	0x08
	.zero		1


	//   ....[16]....
        /*0fb4*/ 	.word	0x00000770
        /*0fb8*/ 	.word	0x000000ff
        /*0fbc*/ 	.word	0x00038898
        /*0fc0*/ 	.short	0x0100
        /*0fc2*/ 	.byte	0x08
	.zero		1


	//   ....[17]....
        /*0fc4*/ 	.word	0x00000780
        /*0fc8*/ 	.word	0x000000ff
        /*0fcc*/ 	.word	0x000388a8
        /*0fd0*/ 	.short	0x0100
        /*0fd2*/ 	.byte	0x08
	.zero		1


	//   ....[18]....
        /*0fd4*/ 	.word	0x000008b0
        /*0fd8*/ 	.word	0x000000ff
        /*0fdc*/ 	.word	0x000388b0
        /*0fe0*/ 	.short	0x0100
        /*0fe2*/ 	.byte	0x08
	.zero		1


	//   ....[19]....
        /*0fe4*/ 	.word	0x000008c0
        /*0fe8*/ 	.word	0x000000ff
        /*0fec*/ 	.word	0x000388c0
        /*0ff0*/ 	.short	0x0100
        /*0ff2*/ 	.byte	0x08
	.zero		1


	//   ....[20]....
        /*0ff4*/ 	.word	0x000008d0
        /*0ff8*/ 	.word	0x000000ff
        /*0ffc*/ 	.word	0x000388b8
        /*1000*/ 	.short	0x0100
        /*1002*/ 	.byte	0x08
	.zero		1


	//   ....[21]....
        /*1004*/ 	.word	0x000008e0
        /*1008*/ 	.word	0x000000ff
        /*100c*/ 	.word	0x000388c8
        /*1010*/ 	.short	0x0100
        /*1012*/ 	.byte	0x08
	.zero		1


	//   ....[22]....
        /*1014*/ 	.word	0x000036d0
        /*1018*/ 	.word	0x00000059
        /*101c*/ 	.word	0x00038890
        /*1020*/ 	.short	0x010a
        /*1022*/ 	.byte	0x3f
	.zero		1


	//   ....[23]....
        /*1024*/ 	.word	0x00007130
        /*1028*/ 	.word	0x00000059
        /*102c*/ 	.word	0x00038890
        /*1030*/ 	.short	0x010a
        /*1032*/ 	.byte	0x3f
	.zero		1


	//   ....[24]....
        /*1034*/ 	.word	0x0000a320
        /*1038*/ 	.word	0x00000059
        /*103c*/ 	.word	0x00038890
        /*1040*/ 	.short	0x010a
        /*1042*/ 	.byte	0x3f
	.zero		1


	//   ....[25]....
        /*1044*/ 	.word	0x0000ab20
        /*1048*/ 	.word	0x0000000b
        /*104c*/ 	.word	0x00000000
        /*1050*/ 	.short	0x0101
        /*1052*/ 	.byte	0x3f
	.zero		1


	//   ....[26]....
        /*1054*/ 	.word	0x0000ab60
        /*1058*/ 	.word	0x00000059
        /*105c*/ 	.word	0x000388b0
        /*1060*/ 	.short	0x010a
        /*1062*/ 	.byte	0x3f
	.zero		1


	//   ....[27]....
        /*1064*/ 	.word	0x0000b2b0
        /*1068*/ 	.word	0x00000059
        /*106c*/ 	.word	0x00000000
        /*1070*/ 	.short	0x0101
        /*1072*/ 	.byte	0x3f
	.zero		1


	//   ....[28]....
        /*1074*/ 	.word	0x0000bb50
        /*1078*/ 	.word	0x00000016
        /*107c*/ 	.word	0x00038800
        /*1080*/ 	.short	0x010a
        /*1082*/ 	.byte	0x3f
	.zero		1


	//   ....[29]....
        /*1084*/ 	.word	0x0000bba0
        /*1088*/ 	.word	0x00000016
        /*108c*/ 	.word	0x00038800
        /*1090*/ 	.short	0x010a
        /*1092*/ 	.byte	0x3f
	.zero		1


	//   ....[30]....
        /*1094*/ 	.word	0x0000d7b0
        /*1098*/ 	.word	0x00000016
        /*109c*/ 	.word	0x00038800
        /*10a0*/ 	.short	0x010a
        /*10a2*/ 	.byte	0x3f
	.zero		1


	//   ....[31]....
        /*10a4*/ 	.word	0x00012080
        /*10a8*/ 	.word	0x00000016
        /*10ac*/ 	.word	0x00038800
        /*10b0*/ 	.short	0x010a
        /*10b2*/ 	.byte	0x3f
	.zero		1


	//   ....[32]....
        /*10b4*/ 	.word	0x00015e00
        /*10b8*/ 	.word	0x00000000
        /*10bc*/ 	.word	0x00038830
        /*10c0*/ 	.short	0x010a
        /*10c2*/ 	.byte	0x3f
	.zero		1


	//   ....[33]....
        /*10c4*/ 	.word	0x00015e40
        /*10c8*/ 	.word	0x00000000
        /*10cc*/ 	.word	0x00038830
        /*10d0*/ 	.short	0x010a
        /*10d2*/ 	.byte	0x3f
	.zero		1


	//   ....[34]....
        /*10d4*/ 	.word	0x00019b50
        /*10d8*/ 	.word	0x00000000
        /*10dc*/ 	.word	0x00000000
        /*10e0*/ 	.short	0x0101
        /*10e2*/ 	.byte	0x3f
	.zero		1


	//   ....[35]....
        /*10e4*/ 	.word	0x0001a740
        /*10e8*/ 	.word	0x0000000a
        /*10ec*/ 	.word	0x00038830
        /*10f0*/ 	.short	0x010a
        /*10f2*/ 	.byte	0x3f
	.zero		1


	//   ....[36]....
        /*10f4*/ 	.word	0x0001a7d0
        /*10f8*/ 	.word	0x0000000a
        /*10fc*/ 	.word	0x00038830
        /*1100*/ 	.short	0x010a
        /*1102*/ 	.byte	0x3f
	.zero		1


	//   ....[37]....
        /*1104*/ 	.word	0x0001ded0
        /*1108*/ 	.word	0x00000006
        /*110c*/ 	.word	0x00038850
        /*1110*/ 	.short	0x010a
        /*1112*/ 	.byte	0x3f
	.zero		1


	//   ....[38]....
        /*1114*/ 	.word	0x0001df20
        /*1118*/ 	.word	0x00000006
        /*111c*/ 	.word	0x00038850
        /*1120*/ 	.short	0x010a
        /*1122*/ 	.byte	0x3f
	.zero		1


	//   ....[39]....
        /*1124*/ 	.word	0x0001f0f0
        /*1128*/ 	.word	0x0000000a
        /*112c*/ 	.word	0x00000000
        /*1130*/ 	.short	0x0101
        /*1132*/ 	.byte	0x3f
	.zero		1


	//   ....[40]....
        /*1134*/ 	.word	0x0001f4b0
        /*1138*/ 	.word	0x00000006
        /*113c*/ 	.word	0x00000000
        /*1140*/ 	.short	0x0101
        /*1142*/ 	.byte	0x3f
	.zero		1


	//   ....[41]....
        /*1144*/ 	.word	0x0001f720
        /*1148*/ 	.word	0x00000003
        /*114c*/ 	.word	0x00038830
        /*1150*/ 	.short	0x010a
        /*1152*/ 	.byte	0x3f
	.zero		1


	//   ....[42]....
        /*1154*/ 	.word	0x0001f7b0
        /*1158*/ 	.word	0x00000003
        /*115c*/ 	.word	0x00038830
        /*1160*/ 	.short	0x010a
        /*1162*/ 	.byte	0x3f
	.zero		1


	//   ....[43]....
        /*1164*/ 	.word	0x00022ec0
        /*1168*/ 	.word	0x00000006
        /*116c*/ 	.word	0x00038850
        /*1170*/ 	.short	0x010a
        /*1172*/ 	.byte	0x3f
	.zero		1


	//   ....[44]....
        /*1174*/ 	.word	0x00022f10
        /*1178*/ 	.word	0x00000006
        /*117c*/ 	.word	0x00038850
        /*1180*/ 	.short	0x010a
        /*1182*/ 	.byte	0x3f
	.zero		1


	//   ....[45]....
        /*1184*/ 	.word	0x00023a20
        /*1188*/ 	.word	0x000000a4
        /*118c*/ 	.word	0x00000000
        /*1190*/ 	.short	0x0101
        /*1192*/ 	.byte	0x3f
	.zero		1


	//   ....[46]....
        /*1194*/ 	.word	0x00023e30
        /*1198*/ 	.word	0x00000006
        /*119c*/ 	.word	0x00000000
        /*11a0*/ 	.short	0x0101
        /*11a2*/ 	.byte	0x3f
	.zero		1


	//   ....[47]....
        /*11a4*/ 	.word	0x000247d0
        /*11a8*/ 	.word	0x00000008
        /*11ac*/ 	.word	0x00038850
        /*11b0*/ 	.short	0x010a
        /*11b2*/ 	.byte	0x3f
	.zero		1


	//   ....[48]....
        /*11b4*/ 	.word	0x00024870
        /*11b8*/ 	.word	0x00000008
        /*11bc*/ 	.word	0x00038850
        /*11c0*/ 	.short	0x010a
        /*11c2*/ 	.byte	0x3f
	.zero		1


	//   ....[49]....
        /*11c4*/ 	.word	0x00025530
        /*11c8*/ 	.word	0x00000004
        /*11cc*/ 	.word	0x00000000
        /*11d0*/ 	.short	0x0101
        /*11d2*/ 	.byte	0x3f
	.zero		1


	//   ....[50]....
        /*11d4*/ 	.word	0x00027140
        /*11d8*/ 	.word	0x00000000
        /*11dc*/ 	.word	0x00000000
        /*11e0*/ 	.short	0x0101
        /*11e2*/ 	.byte	0x3f
	.zero		1


	//   ....[51]....
        /*11e4*/ 	.word	0x00029b90
        /*11e8*/ 	.word	0x00000016
        /*11ec*/ 	.word	0x00038820
        /*11f0*/ 	.short	0x010a
        /*11f2*/ 	.byte	0x3f
	.zero		1


	//   ....[52]....
        /*11f4*/ 	.word	0x00029c20
        /*11f8*/ 	.word	0x0000000b
        /*11fc*/ 	.word	0x000388a0
        /*1200*/ 	.short	0x010a
        /*1202*/ 	.byte	0x3f
	.zero		1


	//   ....[53]....
        /*1204*/ 	.word	0x0002a170
        /*1208*/ 	.word	0x0000000b
        /*120c*/ 	.word	0x000388c0
        /*1210*/ 	.short	0x010a
        /*1212*/ 	.byte	0x3f
	.zero		1


	//   ....[54]....
        /*1214*/ 	.word	0x0002a770
        /*1218*/ 	.word	0x0000000a
        /*121c*/ 	.word	0x000388a0
        /*1220*/ 	.short	0x010a
        /*1222*/ 	.byte	0x3f
	.zero		1


	//   ....[55]....
        /*1224*/ 	.word	0x0002acb0
        /*1228*/ 	.word	0x0000000a
        /*122c*/ 	.word	0x000388c0
        /*1230*/ 	.short	0x010a
        /*1232*/ 	.byte	0x3f
	.zero		1


	//   ....[56]....
        /*1234*/ 	.word	0x0002bde0
        /*1238*/ 	.word	0x00000005
        /*123c*/ 	.word	0x00038840
        /*1240*/ 	.short	0x010a
        /*1242*/ 	.byte	0x3f
	.zero		1


	//   ....[57]....
        /*1244*/ 	.word	0x0002c410
        /*1248*/ 	.word	0x00000005
        /*124c*/ 	.word	0x00038830
        /*1250*/ 	.short	0x0107
        /*1252*/ 	.byte	0x3f
	.zero		1


	//   ....[58]....
        /*1254*/ 	.word	0x0002c4f0
        /*1258*/ 	.word	0x00000005
        /*125c*/ 	.word	0x00038830
        /*1260*/ 	.short	0x0101
        /*1262*/ 	.byte	0x3f
	.zero		1


	//   ....[59]....
        /*1264*/ 	.word	0x0002d140
        /*1268*/ 	.word	0x00000016
        /*126c*/ 	.word	0x00038800
        /*1270*/ 	.short	0x0107
        /*1272*/ 	.byte	0x3f
	.zero		1


	//   ....[60]....
        /*1274*/ 	.word	0x0002d240
        /*1278*/ 	.word	0x00000016
        /*127c*/ 	.word	0x00038800
        /*1280*/ 	.short	0x0101
        /*1282*/ 	.byte	0x3f
	.zero		1


	//   ....[61]....
        /*1284*/ 	.word	0x0002d260
        /*1288*/ 	.word	0x00000016
        /*128c*/ 	.word	0x00038820
        /*1290*/ 	.short	0x010a
        /*1292*/ 	.byte	0x3f
	.zero		1


	//   ....[62]....
        /*1294*/ 	.word	0x0002d680
        /*1298*/ 	.word	0x00000006
        /*129c*/ 	.word	0x00038840
        /*12a0*/ 	.short	0x010a
        /*12a2*/ 	.byte	0x3f
	.zero		1


	//   ....[63]....
        /*12a4*/ 	.word	0x0002dc20
        /*12a8*/ 	.word	0x00000006
        /*12ac*/ 	.word	0x00038830
        /*12b0*/ 	.short	0x0107
        /*12b2*/ 	.byte	0x3f
	.zero		1


	//   ....[64]....
        /*12b4*/ 	.word	0x0002dce0
        /*12b8*/ 	.word	0x00000006
        /*12bc*/ 	.word	0x00038830
        /*12c0*/ 	.short	0x0101
        /*12c2*/ 	.byte	0x3f
	.zero		1


	//   ....[65]....
        /*12c4*/ 	.word	0x0002dd40
        /*12c8*/ 	.word	0x00000006
        /*12cc*/ 	.word	0x00038860
        /*12d0*/ 	.short	0x010a
        /*12d2*/ 	.byte	0x3f
	.zero		1


	//   ....[66]....
        /*12d4*/ 	.word	0x0002e250
        /*12d8*/ 	.word	0x00000006
        /*12dc*/ 	.word	0x00038850
        /*12e0*/ 	.short	0x0107
        /*12e2*/ 	.byte	0x3f
	.zero		1


	//   ....[67]....
        /*12e4*/ 	.word	0x0002e430
        /*12e8*/ 	.word	0x00000006
        /*12ec*/ 	.word	0x00038850
        /*12f0*/ 	.short	0x0101
        /*12f2*/ 	.byte	0x3f
	.zero		1


	//   ....[68]....
        /*12f4*/ 	.word	0x0002e650
        /*12f8*/ 	.word	0x00000004
        /*12fc*/ 	.word	0x00038860
        /*1300*/ 	.short	0x010a
        /*1302*/ 	.byte	0x3f
	.zero		1


	//   ....[69]....
        /*1304*/ 	.word	0x0002ebc0
        /*1308*/ 	.word	0x00000004
        /*130c*/ 	.word	0x00038850
        /*1310*/ 	.short	0x0107
        /*1312*/ 	.byte	0x3f
	.zero		1


	//   ....[70]....
        /*1314*/ 	.word	0x0002ec80
        /*1318*/ 	.word	0x00000004
        /*131c*/ 	.word	0x00038850
        /*1320*/ 	.short	0x0101
        /*1322*/ 	.byte	0x3f
	.zero		1


	//   ....[71]....
        /*1324*/ 	.word	0x0002f9e0
        /*1328*/ 	.word	0x00000005
        /*132c*/ 	.word	0x00038820
        /*1330*/ 	.short	0x010a
        /*1332*/ 	.byte	0x3f
	.zero		1


	//   ....[72]....
        /*1334*/ 	.word	0x0002fb50
        /*1338*/ 	.word	0x00000003
        /*133c*/ 	.word	0x00038840
        /*1340*/ 	.short	0x010a
        /*1342*/ 	.byte	0x3f
	.zero		1


	//   ....[73]....
        /*1344*/ 	.word	0x0002fbf0
        /*1348*/ 	.word	0x0000001b
        /*134c*/ 	.word	0x00038840
        /*1350*/ 	.short	0x010a
        /*1352*/ 	.byte	0x3f
	.zero		1


	//   ....[74]....
        /*1354*/ 	.word	0x0002fc30
        /*1358*/ 	.word	0x00000003
        /*135c*/ 	.word	0x00038860
        /*1360*/ 	.short	0x010a
        /*1362*/ 	.byte	0x3f
	.zero		1


	//   ....[75]....
        /*1364*/ 	.word	0x0002fc70
        /*1368*/ 	.word	0x0000001b
        /*136c*/ 	.word	0x00038860
        /*1370*/ 	.short	0x010a
        /*1372*/ 	.byte	0x3f
	.zero		1


	//   ....[76]....
        /*1374*/ 	.word	0x0002fcd0
        /*1378*/ 	.word	0x00000059
        /*137c*/ 	.word	0x00038890
        /*1380*/ 	.short	0x010a
        /*1382*/ 	.byte	0x3f
	.zero		1


	//   ....[77]....
        /*1384*/ 	.word	0x000300b0
        /*1388*/ 	.word	0x00000059
        /*138c*/ 	.word	0x00038890
        /*1390*/ 	.short	0x010a
        /*1392*/ 	.byte	0x3f
	.zero		1


	//   ....[78]....
        /*1394*/ 	.word	0x00030490
        /*1398*/ 	.word	0x00000059
        /*139c*/ 	.word	0x00038890
        /*13a0*/ 	.short	0x010a
        /*13a2*/ 	.byte	0x3f
	.zero		1


	//   ....[79]....
        /*13a4*/ 	.word	0x00030870
        /*13a8*/ 	.word	0x00000059
        /*13ac*/ 	.word	0x000388b0
        /*13b0*/ 	.short	0x010a
        /*13b2*/ 	.byte	0x3f
	.zero		1


	//   ....[80]....
        /*13b4*/ 	.word	0x00030fc0
        /*13b8*/ 	.word	0x00000016
        /*13bc*/ 	.word	0x00038800
        /*13c0*/ 	.short	0x010a
        /*13c2*/ 	.byte	0x3f
	.zero		1


	//   ....[81]....
        /*13c4*/ 	.word	0x00031720
        /*13c8*/ 	.word	0x00000016
        /*13cc*/ 	.word	0x00038800
        /*13d0*/ 	.short	0x010a
        /*13d2*/ 	.byte	0x3f
	.zero		1


	//   ....[82]....
        /*13d4*/ 	.word	0x00031770
        /*13d8*/ 	.word	0x00000000
        /*13dc*/ 	.word	0x00038830
        /*13e0*/ 	.short	0x010a
        /*13e2*/ 	.byte	0x3f
	.zero		1


	//   ....[83]....
        /*13e4*/ 	.word	0x000317c0
        /*13e8*/ 	.word	0x0000000a
        /*13ec*/ 	.word	0x00038830
        /*13f0*/ 	.short	0x010a
        /*13f2*/ 	.byte	0x3f
	.zero		1


	//   ....[84]....
        /*13f4*/ 	.word	0x00031810
        /*13f8*/ 	.word	0x00000006
        /*13fc*/ 	.word	0x00038850
        /*1400*/ 	.short	0x010a
        /*1402*/ 	.byte	0x3f
	.zero		1


	//   ....[85]....
        /*1404*/ 	.word	0x00031860
        /*1408*/ 	.word	0x00000003
        /*140c*/ 	.word	0x00038830
        /*1410*/ 	.short	0x010a
        /*1412*/ 	.byte	0x3f
	.zero		1


	//   ....[86]....
        /*1414*/ 	.word	0x000318b0
        /*1418*/ 	.word	0x00000006
        /*141c*/ 	.word	0x00038850
        /*1420*/ 	.short	0x010a
        /*1422*/ 	.byte	0x3f
	.zero		1


	//   ....[87]....
        /*1424*/ 	.word	0x00031900
        /*1428*/ 	.word	0x00000008
        /*142c*/ 	.word	0x00038850
        /*1430*/ 	.short	0x010a
        /*1432*/ 	.byte	0x3f
	.zero		1


	//   ....[88]....
        /*1434*/ 	.word	0x00031aa0
        /*1438*/ 	.word	0x00000016
        /*143c*/ 	.word	0x00038820
        /*1440*/ 	.short	0x010a
        /*1442*/ 	.byte	0x3f
	.zero		1


	//   ....[89]....
        /*1444*/ 	.word	0x00031af0
        /*1448*/ 	.word	0x0000000b
        /*144c*/ 	.word	0x000388a0
        /*1450*/ 	.short	0x010a
        /*1452*/ 	.byte	0x3f
	.zero		1


	//   ....[90]....
        /*1454*/ 	.word	0x00031b40
        /*1458*/ 	.word	0x0000000b
        /*145c*/ 	.word	0x000388c0
        /*1460*/ 	.short	0x010a
        /*1462*/ 	.byte	0x3f
	.zero		1


	//   ....[91]....
        /*1464*/ 	.word	0x00031b90
        /*1468*/ 	.word	0x0000000a
        /*146c*/ 	.word	0x000388a0
        /*1470*/ 	.short	0x010a
        /*1472*/ 	.byte	0x3f
	.zero		1


	//   ....[92]....
        /*1474*/ 	.word	0x00031be0
        /*1478*/ 	.word	0x0000000a
        /*147c*/ 	.word	0x000388c0
        /*1480*/ 	.short	0x010a
        /*1482*/ 	.byte	0x3f
	.zero		1


	//   ....[93]....
        /*1484*/ 	.word	0x00031d00
        /*1488*/ 	.word	0x00000005
        /*148c*/ 	.word	0x00038840
        /*1490*/ 	.short	0x010a
        /*1492*/ 	.byte	0x3f
	.zero		1


	//   ....[94]....
        /*1494*/ 	.word	0x00033060
        /*1498*/ 	.word	0x00000016
        /*149c*/ 	.word	0x00038820
        /*14a0*/ 	.short	0x010a
        /*14a2*/ 	.byte	0x3f
	.zero		1


	//   ....[95]....
        /*14a4*/ 	.word	0x000330b0
        /*14a8*/ 	.word	0x00000006
        /*14ac*/ 	.word	0x00038840
        /*14b0*/ 	.short	0x010a
        /*14b2*/ 	.byte	0x3f
	.zero		1


	//   ....[96]....
        /*14b4*/ 	.word	0x00033850
        /*14b8*/ 	.word	0x00000006
        /*14bc*/ 	.word	0x00038860
        /*14c0*/ 	.short	0x010a
        /*14c2*/ 	.byte	0x3f
	.zero		1


	//   ....[97]....
        /*14c4*/ 	.word	0x00034020
        /*14c8*/ 	.word	0x00000004
        /*14cc*/ 	.word	0x00038860
        /*14d0*/ 	.short	0x010a
        /*14d2*/ 	.byte	0x3f
	.zero		1


	//   ....[98]....
        /*14d4*/ 	.word	0x00035170
        /*14d8*/ 	.word	0x00000005
        /*14dc*/ 	.word	0x00038820
        /*14e0*/ 	.short	0x010a
        /*14e2*/ 	.byte	0x3f
	.zero		1


	//   ....[99]....
        /*14e4*/ 	.word	0x00035310
        /*14e8*/ 	.word	0x00000003
        /*14ec*/ 	.word	0x00038840
        /*14f0*/ 	.short	0x010a
        /*14f2*/ 	.byte	0x3f
	.zero		1


	//   ....[100]....
        /*14f4*/ 	.word	0x00035360
        /*14f8*/ 	.word	0x0000001b
        /*14fc*/ 	.word	0x00038840
        /*1500*/ 	.short	0x010a
        /*1502*/ 	.byte	0x3f
	.zero		1


	//   ....[101]....
        /*1504*/ 	.word	0x000353b0
        /*1508*/ 	.word	0x00000003
        /*150c*/ 	.word	0x00038860
        /*1510*/ 	.short	0x010a
        /*1512*/ 	.byte	0x3f
	.zero		1


	//----- nvinfo : EIATTR_NUM_MBARRIERS
	.align		4
.L_565:
        /*1514*/ 	.byte	0x03, 0x38
        /*1516*/ 	.short	0x0016


	//----- nvinfo : EIATTR_EXIT_INSTR_OFFSETS
	.align		4
        /*1518*/ 	.byte	0x04, 0x1c
        /*151a*/ 	.short	(.L_567 - .L_566)


	//   ....[0]....
.L_566:
        /*151c*/ 	.word	0x0002fcc0


	//----- nvinfo : EIATTR_MAX_THREADS
	.align		4
.L_567:
        /*1520*/ 	.byte	0x04, 0x05
        /*1522*/ 	.short	(.L_569 - .L_568)
.L_568:
        /*1524*/ 	.word	0x00000180
        /*1528*/ 	.word	0x00000001
        /*152c*/ 	.word	0x00000001


	//----- nvinfo : EIATTR_CRS_STACK_SIZE
	.align		4
.L_569:
        /*1530*/ 	.byte	0x04, 0x1e
        /*1532*/ 	.short	(.L_571 - .L_570)
.L_570:
        /*1534*/ 	.word	0x00000000


	//----- nvinfo : EIATTR_CBANK_PARAM_SIZE
	.align		4
.L_571:
        /*1538*/ 	.byte	0x03, 0x19
        /*153a*/ 	.short	0x0af0


	//----- nvinfo : EIATTR_PARAM_CBANK
	.align		4
        /*153c*/ 	.byte	0x04, 0x0a
        /*153e*/ 	.short	(.L_573 - .L_572)
	.align		4
.L_572:
        /*1540*/ 	.word	index@(.nv.constant0._ZN7cutlass13device_kernelIN5flash11enable_sm90INS1_16FlashAttnFwdSm90INS1_25CollectiveMainloopFwdSm90ILi2EN4cute5tupleIJNS5_1CILi1EEES8_S8_EEENS6_IJNS7_ILi128EEENS7_ILi80EEENS7_ILi256EEEEEELi256ENS_10bfloat16_tEfNS_4arch4Sm90ELb1ELb0ELb0ELb1ELb1ELb1ELb0ELb1ELb1ELb1ELb0ELb0EEENS1_21CollectiveEpilogueFwdINS6_IJSA_SC_SB_EEES9_SE_SG_Li256ELb1ELb1ELb0ELb0EEENS1_36VarlenDynamicPersistentTileSchedulerILi128ELi80ELi256ELi128ELb0ELb1ELb1ELb1ELb1ELb1EEEEEEEEEvNT_6ParamsE)
        /*1544*/ 	.short	0x0210
        /*1546*/ 	.short	0x0af0


	//----- nvinfo : EIATTR_SW_WAR
	.align		4
.L_573:
        /*1548*/ 	.byte	0x04, 0x36
        /*154a*/ 	.short	(.L_575 - .L_574)
.L_574:
        /*154c*/ 	.word	0x00000008
.L_575:


//--------------------- .nv.info._ZN7cutlass13device_kernelIN5flash11enable_sm90INS1_16FlashAttnFwdSm90INS1_25CollectiveMainloopFwdSm90ILi2EN4cute5tupleIJNS5_1CILi1EEES8_S8_EEENS6_IJNS7_ILi128EEENS7_ILi96EEENS7_ILi192EEEEEELi192ENS_10bfloat16_tEfNS_4arch4Sm90ELb0ELb0ELb0ELb0ELb1ELb0ELb0ELb1ELb1ELb1ELb0ELb0EEENS1_21CollectiveEpilogueFwdINS6_IJSA_SC_SB_EEES9_SE_SG_Li256ELb0ELb1ELb0ELb0EEENS1_29StaticPersistentTileSchedulerILb0EEEEEEEEEvNT_6ParamsE --------------------------
	.section	.nv.info._ZN7cutlass13device_kernelIN5flash11enable_sm90INS1_16FlashAttnFwdSm90INS1_25CollectiveMainloopFwdSm90ILi2EN4cute5tupleIJNS5_1CILi1EEES8_S8_EEENS6_IJNS7_ILi128EEENS7_ILi96EEENS7_ILi192EEEEEELi192ENS_10bfloat16_tEfNS_4arch4Sm90ELb0ELb0ELb0ELb0ELb1ELb0ELb0ELb1ELb1ELb1ELb0ELb0EEENS1_21CollectiveEpilogueFwdINS6_IJSA_SC_SB_EEES9_SE_SG_Li256ELb0ELb1ELb0ELb0EEENS1_29StaticPersistentTileSchedulerILb0EEEEEEEEEvNT_6ParamsE,"",@"SHT_CUDA_INFO"
	.sectionflags	@""
	.align	4


	//----- nvinfo : EIATTR_CUDA_API_VERSION
	.align		4
        /*0000*/ 	.byte	0x04, 0x37
        /*0002*/ 	.short	(.L_577 - .L_576)
.L_576:
        /*0004*/ 	.word	0x00000082


	//----- nvinfo : EIATTR_KPARAM_INFO
	.align		4
.L_577:
        /*0008*/ 	.byte	0x04, 0x17
        /*000a*/ 	.short	(.L_579 - .L_578)
.L_578:
        /*000c*/ 	.word	0x00000000
        /*0010*/ 	.short	0x0000
        /*0012*/ 	.short	0x0070
        /*0014*/ 	.byte	0x00, 0xf0, 0x01, 0x28


	//----- nvinfo : EIATTR_SPARSE_MMA_MASK
	.align		4
.L_579:
        /*0018*/ 	.byte	0x03, 0x50
        /*001a*/ 	.short	0x0000


	//----- nvinfo : EIATTR_MAXREG_COUNT
	.align		4
        /*001c*/ 	.byte	0x03, 0x1b
        /*001e*/ 	.short	0x00a8


	//----- nvinfo : EIATTR_NUM_BARRIERS
	.align		4
        /*0020*/ 	.byte	0x02, 0x4c
        /*0022*/ 	.byte	0x09
	.zero		1


	//----- nvinfo : EIATTR_EXTERNS
	.align		4
        /*0024*/ 	.byte	0x04, 0x0f
        /*0026*/ 	.short	(.L_581 - .L_580)


	//   ....[0]....
	.align		4
.L_580:
        /*0028*/ 	.word	index@(__assertfail)


	//----- nvinfo : EIATTR_ANNOTATIONS
	.align		4
.L_581:
        /*002c*/ 	.byte	0x04, 0x55
        /*002e*/ 	.short	(.L_583 - .L_582)


	//   ....[0]....
.L_582:
        /*0030*/ 	.word	0x00000001
        /*0034*/ 	.byte	0xa0, 0x08, 0x00, 0x00, 0x01, 0x00, 0x00, 0x00, 0x50, 0x09, 0x00, 0x00, 0x01, 0x00, 0x00, 0x00
        /*0044*/ 	.byte	0x00, 0x7e, 0x00, 0x00, 0x01, 0x00, 0x00, 0x00, 0x90, 0x7e, 0x00, 0x00, 0x01, 0x00, 0x00, 0x00
        /*0054*/ 	.byte	0x90, 0x9b, 0x00, 0x00, 0x01, 0x00, 0x00, 0x00, 0xc0, 0xb2, 0x00, 0x00, 0x01, 0x00, 0x00, 0x00
        /*0064*/ 	.byte	0x70, 0xb3, 0x00, 0x00, 0x01, 0x00, 0x00, 0x00, 0xf0, 0xb4, 0x00, 0x00


	//----- nvinfo : EIATTR_MERCURY_ISA_VERSION
	.align		4
.L_583:
        /*0070*/ 	.byte	0x03, 0x5f
        /*0072*/ 	.short	0x0101


	//----- nvinfo : EIATTR_INT_WARP_WIDE_INSTR_OFFSETS
	.align		4
        /*0074*/ 	.byte	0x04, 0x31
        /*0076*/ 	.short	(.L_585 - .L_584)


	//   ....[0]....
.L_584:
        /*0078*/ 	.word	0x000000c0


	//   ....[1]....
        /*007c*/ 	.word	0x000000d0


	//   ....[2]....
        /*0080*/ 	.word	0x00000170


	//----- nvinfo : EIATTR_COOP_GROUP_MASK_REGIDS
	.align		4
.L_585:
        /*0084*/ 	.byte	0x04, 0x29
        /*0086*/ 	.short	(.L_587 - .L_586)


	//   ....[0]....
.L_586:
        /*0088*/ 	.word	0xffffffff


	//   ....[1]....
        /*008c*/ 	.word	0xffffffff


	//   ....[2]....
        /*0090*/ 	.word	0xffffffff


	//   ....[3]....
        /*0094*/ 	.word	0xffffffff


	//   ....[4]....
        /*0098*/ 	.word	0xffffffff


	//   ....[5]....
        /*009c*/ 	.word	0xffffffff


	//   ....[6]....
        /*00a0*/ 	.word	0xffffffff


	//   ....[7]....
        /*00a4*/ 	.word	0xffffffff


	//   ....[8]....
        /*00a8*/ 	.word	0xffffffff


	//   ....[9]....
        /*00ac*/ 	.word	0xffffffff


	//   ....[10]....
        /*00b0*/ 	.word	0xffffffff


	//   ....[11]....
        /*00b4*/ 	.word	0xffffffff


	//   ....[12]....
        /*00b8*/ 	.word	0xffffffff


	//   ....[13]....
        /*00bc*/ 	.word	0xffffffff


	//   ....[14]....
        /*00c0*/ 	.word	0xffffffff


	//   ....[15]....
        /*00c4*/ 	.word	0xffffffff


	//   ....[16]....
        /*00c8*/ 	.word	0xffffffff


	//   ....[17]....
        /*00cc*/ 	.word	0xffffffff


	//   ....[18]....
        /*00d0*/ 	.word	0xffffffff


	//   ....[19]....
        /*00d4*/ 	.word	0xffffffff


	//   ....[20]....
        /*00d8*/ 	.word	0xffffffff


	//   ....[21]....
        /*00dc*/ 	.word	0xffffffff


	//   ....[22]....
        /*00e0*/ 	.word	0xffffffff


	//   ....[23]....
        /*00e4*/ 	.word	0xffffffff


	//   ....[24]....
        /*00e8*/ 	.word	0xffffffff


	//   ....[25]....
        /*00ec*/ 	.word	0xffffffff


	//   ....[26]....
        /*00f0*/ 	.word	0xffffffff


	//   ....[27]....
        /*00f4*/ 	.word	0xffffffff


	//   ....[28]....
        /*00f8*/ 	.word	0xffffffff


	//   ....[29]....
        /*00fc*/ 	.word	0xffffffff


	//   ....[30]....
        /*0100*/ 	.word	0xffffffff


	//   ....[31]....
        /*0104*/ 	.word	0xffffffff


	//   ....[32]....
        /*0108*/ 	.word	0xffffffff


	//   ....[33]....
        /*010c*/ 	.word	0xffffffff


	//   ....[34]....
        /*0110*/ 	.word	0xffffffff


	//   ....[35]....
        /*0114*/ 	.word	0xffffffff


	//   ....[36]....
        /*0118*/ 	.word	0xffffffff


	//   ....[37]....
        /*011c*/ 	.word	0xffffffff


	//   ....[38]....
        /*0120*/ 	.word	0xffffffff


	//   ....[39]....
        /*0124*/ 	.word	0xffffffff


	//   ....[40]....
        /*0128*/ 	.word	0xffffffff


	//   ....[41]....
        /*012c*/ 	.word	0xffffffff


	//   ....[42]....
        /*0130*/ 	.word	0xffffffff


	//   ....[43]....
        /*0134*/ 	.word	0xffffffff


	//   ....[44]....
        /*0138*/ 	.word	0xffffffff


	//   ....[45]....
        /*013c*/ 	.word	0xffffffff


	//   ....[46]....
        /*0140*/ 	.word	0xffffffff


	//   ....[47]....
        /*0144*/ 	.word	0xffffffff


	//   ....[48]....
        /*0148*/ 	.word	0xffffffff


	//   ....[49]....
        /*014c*/ 	.word	0xffffffff


	//   ....[50]....
        /*0150*/ 	.word	0xffffffff


	//   ....[51]....
        /*0154*/ 	.word	0xffffffff


	//   ....[52]....
        /*0158*/ 	.word	0xffffffff


	//   ....[53]....
        /*015c*/ 	.word	0xffffffff


	//   ....[54]....
        /*0160*/ 	.word	0xffffffff


	//   ....[55]....
        /*0164*/ 	.word	0xffffffff


	//   ....[56]....
        /*0168*/ 	.word	0xffffffff


	//   ....[57]....
        /*016c*/ 	.word	0xffffffff


	//   ....[58]....
        /*0170*/ 	.word	0xffffffff


	//   ....[59]....
        /*0174*/ 	.word	0xffffffff


	//   ....[60]....
        /*0178*/ 	.word	0xffffffff


	//   ....[61]....
        /*017c*/ 	.word	0xffffffff


	//   ....[62]....
        /*0180*/ 	.word	0xffffffff


	//   ....[63]....
        /*0184*/ 	.word	0xffffffff


	//   ....[64]....
        /*0188*/ 	.word	0xffffffff


	//   ....[65]....
        /*018c*/ 	.word	0xffffffff


	//   ....[66]....
        /*0190*/ 	.word	0xffffffff


	//   ....[67]....
        /*0194*/ 	.word	0xffffffff


	//   ....[68]....
        /*0198*/ 	.word	0xffffffff


	//   ....[69]....
        /*019c*/ 	.word	0xffffffff


	//   ....[70]....
        /*01a0*/ 	.word	0xffffffff


	//   ....[71]....
        /*01a4*/ 	.word	0xffffffff


	//   ....[72]....
        /*01a8*/ 	.word	0xffffffff


	//   ....[73]....
        /*01ac*/ 	.word	0xffffffff


	//   ....[74]....
        /*01b0*/ 	.word	0xffffffff


	//   ....[75]....
        /*01b4*/ 	.word	0xffffffff


	//   ....[76]....
        /*01b8*/ 	.word	0xffffffff


	//   ....[77]....
        /*01bc*/ 	.word	0xffffffff


	//   ....[78]....
        /*01c0*/ 	.word	0xffffffff


	//   ....[79]....
        /*01c4*/ 	.word	0xffffffff


	//   ....[80]....
        /*01c8*/ 	.word	0xffffffff


	//   ....[81]....
        /*01cc*/ 	.word	0xffffffff


	//   ....[82]....
        /*01d0*/ 	.word	0xffffffff


	//   ....[83]....
        /*01d4*/ 	.word	0xffffffff


	//   ....[84]....
        /*01d8*/ 	.word	0xffffffff


	//   ....[85]....
        /*01dc*/ 	.word	0xffffffff


	//   ....[86]....
        /*01e0*/ 	.word	0xffffffff


	//   ....[87]....
        /*01e4*/ 	.word	0xffffffff


	//   ....[88]....
        /*01e8*/ 	.word	0xffffffff


	//   ....[89]....
        /*01ec*/ 	.word	0xffffffff


	//   ....[90]....
        /*01f0*/ 	.word	0xffffffff


	//   ....[91]....
        /*01f4*/ 	.word	0xffffffff


	//   ....[92]....
        /*01f8*/ 	.word	0xffffffff


	//   ....[93]....
        /*01fc*/ 	.word	0xffffffff


	//   ....[94]....
        /*0200*/ 	.word	0xffffffff


	//   ....[95]....
        /*0204*/ 	.word	0xffffffff


	//   ....[96]....
        /*0208*/ 	.word	0x0500000f


	//   ....[97]....
        /*020c*/ 	.word	0x0500000f


	//   ....[98]....
        /*0210*/ 	.word	0x0500000f


	//   ....[99]....
        /*0214*/ 	.word	0x0500000f


	//   ....[100]....
        /*0218*/ 	.word	0x0500000f


	//   ....[101]....
        /*021c*/ 	.word	0x0500000f


	//   ....[102]....
        /*0220*/ 	.word	0x0500000f


	//   ....[103]....
        /*0224*/ 	.word	0x0500000f


	//   ....[104]....
        /*0228*/ 	.word	0x0500000f


	//   ....[105]....
        /*022c*/ 	.word	0x0500000f


	//   ....[106]....
        /*0230*/ 	.word	0x0500000f


	//   ....[107]....
        /*0234*/ 	.word	0x0500000f


	//   ....[108]....
        /*0238*/ 	.word	0x0500000f


	//   ....[109]....
        /*023c*/ 	.word	0x0500000f


	//   ....[110]....
        /*0240*/ 	.word	0x0500000f


	//   ....[111]....
        /*0244*/ 	.word	0x0500000f


	//   ....[112]....
        /*0248*/ 	.word	0x0500000f


	//   ....[113]....
        /*024c*/ 	.word	0x0500000f


	//   ....[114]....
        /*0250*/ 	.word	0x0500000f


	//   ....[115]....
        /*0254*/ 	.word	0x0500000f


	//   ....[116]....
        /*0258*/ 	.word	0x0500000f


	//   ....[117]....
        /*025c*/ 	.word	0x0500000f


	//   ....[118]....
        /*0260*/ 	.word	0x0500000f


	//   ....[119]....
        /*0264*/ 	.word	0x0500000f


	//   ....[120]....
        /*0268*/ 	.word	0x0500000f


	//   ....[121]....
        /*026c*/ 	.word	0x0500000f


	//   ....[122]....
        /*0270*/ 	.word	0x0500000f


	//   ....[123]....
        /*0274*/ 	.word	0x0500000f


	//   ....[124]....
        /*0278*/ 	.word	0x0500000f


	//   ....[125]....
        /*027c*/ 	.word	0x0500000f


	//   ....[126]....
        /*0280*/ 	.word	0x0500000f


	//   ....[127]....
        /*0284*/ 	.word	0x0500000f


	//   ....[128]....
        /*0288*/ 	.word	0x0500000f


	//   ....[129]....
        /*028c*/ 	.word	0x0500000f


	//   ....[130]....
        /*0290*/ 	.word	0x0500000f


	//   ....[131]....
        /*0294*/ 	.word	0x0500000f


	//   ....[132]....
        /*0298*/ 	.word	0x0500000f


	//   ....[133]....
        /*029c*/ 	.word	0x0500000f


	//   ....[134]....
        /*02a0*/ 	.word	0x0500000f


	//   ....[135]....
        /*02a4*/ 	.word	0x0500000f


	//   ....[136]....
        /*02a8*/ 	.word	0x0500000f


	//   ....[137]....
        /*02ac*/ 	.word	0x0500000f


	//   ....[138]....
        /*02b0*/ 	.word	0x0500000f


	//   ....[139]....
        /*02b4*/ 	.word	0x0500000f


	//   ....[140]....
        /*02b8*/ 	.word	0x0500000f


	//   ....[141]....
        /*02bc*/ 	.word	0x0500000f


	//   ....[142]....
        /*02c0*/ 	.word	0x0500000f


	//   ....[143]....
        /*02c4*/ 	.word	0x0500000f


	//   ....[144]....
        /*02c8*/ 	.word	0x0500000f


	//   ....[145]....
        /*02cc*/ 	.word	0x0500000f


	//   ....[146]....
        /*02d0*/ 	.word	0x0500000f


	//   ....[147]....
        /*02d4*/ 	.word	0x0500000f


	//   ....[148]....
        /*02d8*/ 	.word	0x0500000f


	//   ....[149]....
        /*02dc*/ 	.word	0x0500000f


	//   ....[150]....
        /*02e0*/ 	.word	0x0500000f


	//   ....[151]....
        /*02e4*/ 	.word	0x0500000f


	//   ....[152]....
        /*02e8*/ 	.word	0x0500000f


	//   ....[153]....
        /*02ec*/ 	.word	0x0500000f


	//   ....[154]....
        /*02f0*/ 	.word	0x0500000f


	//   ....[155]....
        /*02f4*/ 	.word	0x0500000f


	//   ....[156]....
        /*02f8*/ 	.word	0x0500000f


	//   ....[157]....
        /*02fc*/ 	.word	0x0500000f


	//   ....[158]....
        /*0300*/ 	.word	0x0500000f


	//   ....[159]....
        /*0304*/ 	.word	0x0500000f


	//   ....[160]....
        /*0308*/ 	.word	0x0500000f


	//   ....[161]....
        /*030c*/ 	.word	0x0500000f


	//----- nvinfo : EIATTR_COOP_GROUP_INSTR_OFFSETS
	.align		4
.L_587:
        /*0310*/ 	.byte	0x04, 0x28
        /*0312*/ 	.short	(.L_589 - .L_588)


	//   ....[0]....
.L_588:
        /*0314*/ 	.word	0x00000070


	//   ....[1]....
        /*0318*/ 	.word	0x000000b0


	//   ....[2]....
        /*031c*/ 	.word	0x000002d0


	//   ....[3]....
        /*0320*/ 	.word	0x00000430


	//   ....[4]....
        /*0324*/ 	.word	0x00000550


	//   ....[5]....
        /*0328*/ 	.word	0x000006b0


	//   ....[6]....
        /*032c*/ 	.word	0x00000d10


	//   ....[7]....
        /*0330*/ 	.word	0x00001ff0


	//   ....[8]....
        /*0334*/ 	.word	0x00002110


	//   ....[9]....
        /*0338*/ 	.word	0x000025e0


	//   ....[10]....
        /*033c*/ 	.word	0x00002660


	//   ....[11]....
        /*0340*/ 	.word	0x00004710


	//   ....[12]....
        /*0344*/ 	.word	0x00004720


	//   ....[13]....
        /*0348*/ 	.word	0x00004760


	//   ....[14]....
        /*034c*/ 	.word	0x00004770


	//   ....[15]....
        /*0350*/ 	.word	0x00005aa0


	//   ....[16]....
        /*0354*/ 	.word	0x00005ad0


	//   ....[17]....
        /*0358*/ 	.word	0x00005b90


	//   ....[18]....
        /*035c*/ 	.word	0x00005ba0


	//   ....[19]....
        /*0360*/ 	.word	0x000070f0


	//   ....[20]....
        /*0364*/ 	.word	0x00007120


	//   ....[21]....
        /*0368*/ 	.word	0x000071b0


	//   ....[22]....
        /*036c*/ 	.word	0x00007210


	//   ....[23]....
        /*0370*/ 	.word	0x00007860


	//   ....[24]....
        /*0374*/ 	.word	0x000078a0


	//   ....[25]....
        /*0378*/ 	.word	0x000079b0


	//   ....[26]....
        /*037c*/ 	.word	0x000079d0


	//   ....[27]....
        /*0380*/ 	.word	0x00007ac0


	//   ....[28]....
        /*0384*/ 	.word	0x00007ae0


	//   ....[29]....
        /*0388*/ 	.word	0x00007bf0


	//   ....[30]....
        /*038c*/ 	.word	0x00007c20


	//   ....[31]....
        /*0390*/ 	.word	0x00008d80


	//   ....[32]....
        /*0394*/ 	.word	0x00008da0


	//   ....[33]....
        /*0398*/ 	.word	0x00008db0


	//   ....[34]....
        /*039c*/ 	.word	0x00008e00


	//   ....[35]....
        /*03a0*/ 	.word	0x00008e50


	//   ....[36]....
        /*03a4*/ 	.word	0x00008ea0


	//   ....[37]....
        /*03a8*/ 	.word	0x00008f40


	//   ....[38]....
        /*03ac*/ 	.word	0x00008f60


	//   ....[39]....
        /*03b0*/ 	.word	0x00008ff0


	//   ....[40]....
        /*03b4*/ 	.word	0x00009010


	//   ....[41]....
        /*03b8*/ 	.word	0x000090b0


	//   ....[42]....
        /*03bc*/ 	.word	0x000090f0


	//   ....[43]....
        /*03c0*/ 	.word	0x000096b0


	//   ....[44]....
        /*03c4*/ 	.word	0x000096d0


	//   ....[45]....
        /*03c8*/ 	.word	0x00009700


	//   ....[46]....
        /*03cc*/ 	.word	0x00009740


	//   ....[47]....
        /*03d0*/ 	.word	0x000097c0


	//   ....[48]....
        /*03d4*/ 	.word	0x000097f0


	//   ....[49]....
        /*03d8*/ 	.word	0x00009870


	//   ....[50]....
        /*03dc*/ 	.word	0x000098a0


	//   ....[51]....
        /*03e0*/ 	.word	0x00009920


	//   ....[52]....
        /*03e4*/ 	.word	0x00009950


	//   ....[53]....
        /*03e8*/ 	.word	0x000099d0


	//   ....[54]....
        /*03ec*/ 	.word	0x00009a00


	//   ....[55]....
        /*03f0*/ 	.word	0x00009a80


	//   ....[56]....
        /*03f4*/ 	.word	0x00009ab0


	//   ....[57]....
        /*03f8*/ 	.word	0x00009b30


	//   ....[58]....
        /*03fc*/ 	.word	0x00009b50


	//   ....[59]....
        /*0400*/ 	.word	0x0000a1a0


	//   ....[60]....
        /*0404*/ 	.word	0x0000a1d0


	//   ....[61]....
        /*0408*/ 	.word	0x0000a1e0


	//   ....[62]....
        /*040c*/ 	.word	0x0000a200


	//   ....[63]....
        /*0410*/ 	.word	0x0000a250


	//   ....[64]....
        /*0414*/ 	.word	0x0000a270


	//   ....[65]....
        /*0418*/ 	.word	0x0000a2d0


	//   ....[66]....
        /*041c*/ 	.word	0x0000a2f0


	//   ....[67]....
        /*0420*/ 	.word	0x0000a340


	//   ....[68]....
        /*0424*/ 	.word	0x0000a360


	//   ....[69]....
        /*0428*/ 	.word	0x0000a3b0


	//   ....[70]....
        /*042c*/ 	.word	0x0000a3d0


	//   ....[71]....
        /*0430*/ 	.word	0x0000a670


	//   ....[72]....
        /*0434*/ 	.word	0x0000a690


	//   ....[73]....
        /*0438*/ 	.word	0x0000a6b0


	//   ....[74]....
        /*043c*/ 	.word	0x0000a730


	//   ....[75]....
        /*0440*/ 	.word	0x0000a750


	//   ....[76]....
        /*0444*/ 	.word	0x0000a7d0


	//   ....[77]....
        /*0448*/ 	.word	0x0000a7f0


	//   ....[78]....
        /*044c*/ 	.word	0x0000a870


	//   ....[79]....
        /*0450*/ 	.word	0x0000a890


	//   ....[80]....
        /*0454*/ 	.word	0x0000a910


	//   ....[81]....
        /*0458*/ 	.word	0x0000a930


	//   ....[82]....
        /*045c*/ 	.word	0x0000a940


	//   ....[83]....
        /*0460*/ 	.word	0x0000adf0


	//   ....[84]....
        /*0464*/ 	.word	0x0000ae10


	//   ....[85]....
        /*0468*/ 	.word	0x0000ae30


	//   ....[86]....
        /*046c*/ 	.word	0x0000ae70


	//   ....[87]....
        /*0470*/ 	.word	0x0000aee0


	//   ....[88]....
        /*0474*/ 	.word	0x0000af10


	//   ....[89]....
        /*0478*/ 	.word	0x0000af80


	//   ....[90]....
        /*047c*/ 	.word	0x0000afb0


	//   ....[91]....
        /*0480*/ 	.word	0x0000b020


	//   ....[92]....
        /*0484*/ 	.word	0x0000b050


	//   ....[93]....
        /*0488*/ 	.word	0x0000b0c0


	//   ....[94]....
        /*048c*/ 	.word	0x0000b0f0


	//   ....[95]....
        /*0490*/ 	.word	0x0000b470


	//   ....[96]....
        /*0494*/ 	.word	0x0000b970


	//   ....[97]....
        /*0498*/ 	.word	0x0000ba60


	//   ....[98]....
        /*049c*/ 	.word	0x0000bb00


	//   ....[99]....
        /*04a0*/ 	.word	0x0000bb90


	//   ....[100]....
        /*04a4*/ 	.word	0x0000bc50


	//   ....[101]....
        /*04a8*/ 	.word	0x0000bce0


	//   ....[102]....
        /*04ac*/ 	.word	0x0000bdb0


	//   ....[103]....
        /*04b0*/ 	.word	0x0000be40


	//   ....[104]....
        /*04b4*/ 	.word	0x0000bf10


	//   ....[105]....
        /*04b8*/ 	.word	0x0000bf90


	//   ....[106]....
        /*04bc*/ 	.word	0x0000c070


	//   ....[107]....
        /*04c0*/ 	.word	0x0000c0f0


	//   ....[108]....
        /*04c4*/ 	.word	0x0000c1c0


	//   ....[109]....
        /*04c8*/ 	.word	0x0000c250


	//   ....[110]....
        /*04cc*/ 	.word	0x0000c2c0


	//   ....[111]....
        /*04d0*/ 	.word	0x0000c340


	//   ....[112]....
        /*04d4*/ 	.word	0x0000c400


	//   ....[113]....
        /*04d8*/ 	.word	0x0000c470


	//   ....[114]....
        /*04dc*/ 	.word	0x0000c560


	//   ....[115]....
        /*04e0*/ 	.word	0x0000c5d0


	//   ....[116]....
        /*04e4*/ 	.word	0x0000c6c0


	//   ....[117]....
        /*04e8*/ 	.word	0x0000c730


	//   ....[118]....
        /*04ec*/ 	.word	0x0000c820


	//   ....[119]....
        /*04f0*/ 	.word	0x0000c890


	//   ....[120]....
        /*04f4*/ 	.word	0x0000c980


	//   ....[121]....
        /*04f8*/ 	.word	0x0000c9f0


	//   ....[122]....
        /*04fc*/ 	.word	0x0000cae0


	//   ....[123]....
        /*0500*/ 	.word	0x0000cb50


	//   ....[124]....
        /*0504*/ 	.word	0x0000cc20


	//   ....[125]....
        /*0508*/ 	.word	0x0000cd60


	//   ....[126]....
        /*050c*/ 	.word	0x0000ce10


	//   ....[127]....
        /*0510*/ 	.word	0x0000ce70


	//   ....[128]....
        /*0514*/ 	.word	0x0000cf30


	//   ....[129]....
        /*0518*/ 	.word	0x0000cf90


	//   ....[130]....
        /*051c*/ 	.word	0x0000d050


	//   ....[131]....
        /*0520*/ 	.word	0x0000d0b0


	//   ....[132]....
        /*0524*/ 	.word	0x0000d170


	//   ....[133]....
        /*0528*/ 	.word	0x0000d1d0


	//   ....[134]....
        /*052c*/ 	.word	0x0000d290


	//   ....[135]....
        /*0530*/ 	.word	0x0000d2f0


	//   ....[136]....
        /*0534*/ 	.word	0x0000d3b0


	//   ....[137]....
        /*0538*/ 	.word	0x0000d490


	//   ....[138]....
        /*053c*/ 	.word	0x0000d530


	//   ....[139]....
        /*0540*/ 	.word	0x0000d590


	//   ....[140]....
        /*0544*/ 	.word	0x0000d680


	//   ....[141]....
        /*0548*/ 	.word	0x0000d6e0


	//   ....[142]....
        /*054c*/ 	.word	0x0000d7d0


	//   ....[143]....
        /*0550*/ 	.word	0x0000d830


	//   ....[144]....
        /*0554*/ 	.word	0x0000d920


	//   ....[145]....
        /*0558*/ 	.word	0x0000d980


	//   ....[146]....
        /*055c*/ 	.word	0x0000da70


	//   ....[147]....
        /*0560*/ 	.word	0x0000dad0


	//   ....[148]....
        /*0564*/ 	.word	0x0000db90


	//   ....[149]....
        /*0568*/ 	.word	0x0000dcd0


	//   ....[150]....
        /*056c*/ 	.word	0x0000dd70


	//   ....[151]....
        /*0570*/ 	.word	0x0000ddd0


	//   ....[152]....
        /*0574*/ 	.word	0x0000dea0


	//   ....[153]....
        /*0578*/ 	.word	0x0000df60


	//   ....[154]....
        /*057c*/ 	.word	0x0000e020


	//   ....[155]....
        /*0580*/ 	.word	0x0000e0e0


	//   ....[156]....
        /*0584*/ 	.word	0x0000e1a0


	//   ....[157]....
        /*0588*/ 	.word	0x0000e260


	//   ....[158]....
        /*058c*/ 	.word	0x0000e320


	//   ....[159]....
        /*0590*/ 	.word	0x0000e3e0


	//   ....[160]....
        /*0594*/ 	.word	0x0000e4a0


	//   ....[161]....
        /*0598*/ 	.word	0x0000e610


	//----- nvinfo : EIATTR_REG_RECONFIG
	.align		4
.L_589:
        /*059c*/ 	.byte	0x01, 0x54
	.zero		2


	//----- nvinfo : EIATTR_SYSCALL_OFFSETS
	.align		4
        /*05a0*/ 	.byte	0x04, 0x46
        /*05a2*/ 	.short	(.L_591 - .L_590)


	//   ....[0]....
.L_590:
        /*05a4*/ 	.word	0x00001080


	//   ....[1]....
        /*05a8*/ 	.word	0x00008530


	//   ....[2]....
        /*05ac*/ 	.word	0x00008670


	//   ....[3]....
        /*05b0*/ 	.word	0x00008760


	//   ....[4]....
        /*05b4*/ 	.word	0x000093c0


	//----- nvinfo : EIATTR_MBARRIER_INSTR_OFFSETS
	.align		4
.L_591:
        /*05b8*/ 	.byte	0x04, 0x39
        /*05ba*/ 	.short	(.L_593 - .L_592)


	//   ....[0]....
.L_592:
        /*05bc*/ 	.word	0x00000180
        /*05c0*/ 	.word	0x000000ff
        /*05c4*/ 	.word	0x00030800
        /*05c8*/ 	.short	0x0100
        /*05ca*/ 	.byte	0x08
	.zero		1


	//   ....[1]....
        /*05cc*/ 	.word	0x00000190
        /*05d0*/ 	.word	0x000000ff
        /*05d4*/ 	.word	0x00030820
        /*05d8*/ 	.short	0x0100
        /*05da*/ 	.byte	0x08
	.zero		1


	//   ....[2]....
        /*05dc*/ 	.word	0x00000280
        /*05e0*/ 	.word	0x000000ff
        /*05e4*/ 	.word	0x00030830
        /*05e8*/ 	.short	0x0100
        /*05ea*/ 	.byte	0x08
	.zero		1


	//   ....[3]....
        /*05ec*/ 	.word	0x00000290
        /*05f0*/ 	.word	0x000000ff
        /*05f4*/ 	.word	0x00030840
        /*05f8*/ 	.short	0x0100
        /*05fa*/ 	.byte	0x08
	.zero		1


	//   ....[4]....
        /*05fc*/ 	.word	0x000002a0
        /*0600*/ 	.word	0x000000ff
        /*0604*/ 	.word	0x00030838
        /*0608*/ 	.short	0x0100
        /*060a*/ 	.byte	0x08
	.zero		1


	//   ....[5]....
        /*060c*/ 	.word	0x000002b0
        /*0610*/ 	.word	0x000000ff
        /*0614*/ 	.word	0x00030848
        /*0618*/ 	.short	0x0100
        /*061a*/ 	.byte	0x08
	.zero		1


	//   ....[6]....
        /*061c*/ 	.word	0x000003e0
        /*0620*/ 	.word	0x000000ff
        /*0624*/ 	.word	0x00030850
        /*0628*/ 	.short	0x0100
        /*062a*/ 	.byte	0x08
	.zero		1


	//   ....[7]....
        /*062c*/ 	.word	0x000003f0
        /*0630*/ 	.word	0x000000ff
        /*0634*/ 	.word	0x00030860
        /*0638*/ 	.short	0x0100
        /*063a*/ 	.byte	0x08
	.zero		1


	//   ....[8]....
        /*063c*/ 	.word	0x00000400
        /*0640*/ 	.word	0x000000ff
        /*0644*/ 	.word	0x00030858
        /*0648*/ 	.short	0x0100
        /*064a*/ 	.byte	0x08
	.zero		1


	//   ....[9]....
        /*064c*/ 	.word	0x00000410
        /*0650*/ 	.word	0x000000ff
        /*0654*/ 	.word	0x00030868
        /*0658*/ 	.short	0x0100
        /*065a*/ 	.byte	0x08
	.zero		1


	//   ....[10]....
        /*065c*/ 	.word	0x00000500
        /*0660*/ 	.word	0x000000ff
        /*0664*/ 	.word	0x00030870
        /*0668*/ 	.short	0x0100
        /*066a*/ 	.byte	0x06
	.zero		1


	//   ....[11]....
        /*066c*/ 	.word	0x00000510
        /*0670*/ 	.word	0x000000ff
        /*0674*/ 	.word	0x00030880
        /*0678*/ 	.short	0x0100
        /*067a*/ 	.byte	0x06
	.zero		1


	//   ....[12]....
        /*067c*/ 	.word	0x00000520
        /*0680*/ 	.word	0x000000ff
        /*0684*/ 	.word	0x00030878
        /*0688*/ 	.short	0x0100
        /*068a*/ 	.byte	0x06
	.zero		1


	//   ....[13]....
        /*068c*/ 	.word	0x00000530
        /*0690*/ 	.word	0x000000ff
        /*0694*/ 	.word	0x00030888
        /*0698*/ 	.short	0x0100
        /*069a*/ 	.byte	0x06
	.zero		1


	//   ....[14]....
        /*069c*/ 	.word	0x00000660
        /*06a0*/ 	.word	0x000000ff
        /*06a4*/ 	.word	0x00030890
        /*06a8*/ 	.short	0x0100
        /*06aa*/ 	.byte	0x08
	.zero		1


	//   ....[15]....
        /*06ac*/ 	.word	0x00000670
        /*06b0*/ 	.word	0x000000ff
        /*06b4*/ 	.word	0x000308a0
        /*06b8*/ 	.short	0x0100
        /*06ba*/ 	.byte	0x08
	.zero		1


	//   ....[16]....
        /*06bc*/ 	.word	0x00000680
        /*06c0*/ 	.word	0x000000ff
        /*06c4*/ 	.word	0x00030898
        /*06c8*/ 	.short	0x0100
        /*06ca*/ 	.byte	0x08
	.zero		1


	//   ....[17]....
        /*06cc*/ 	.word	0x00000690
        /*06d0*/ 	.word	0x000000ff
        /*06d4*/ 	.word	0x000308a8
        /*06d8*/ 	.short	0x0100
        /*06da*/ 	.byte	0x08
	.zero		1


	//   ....[18]....
        /*06dc*/ 	.word	0x000007d0
        /*06e0*/ 	.word	0x000000ff
        /*06e4*/ 	.word	0x000308b0
        /*06e8*/ 	.short	0x0100
        /*06ea*/ 	.byte	0x08
	.zero		1


	//   ....[19]....
        /*06ec*/ 	.word	0x000007e0
        /*06f0*/ 	.word	0x000000ff
        /*06f4*/ 	.word	0x000308c0
        /*06f8*/ 	.short	0x0100
        /*06fa*/ 	.byte	0x08
	.zero		1


	//   ....[20]....
        /*06fc*/ 	.word	0x000007f0
        /*0700*/ 	.word	0x000000ff
        /*0704*/ 	.word	0x000308b8
        /*0708*/ 	.short	0x0100
        /*070a*/ 	.byte	0x08
	.zero		1


	//   ....[21]....
        /*070c*/ 	.word	0x00000800
        /*0710*/ 	.word	0x000000ff
        /*0714*/ 	.word	0x000308c8
        /*0718*/ 	.short	0x0100
        /*071a*/ 	.byte	0x08
	.zero		1


	//   ....[22]....
        /*071c*/ 	.word	0x00001100
        /*0720*/ 	.word	0x000000ff
        /*0724*/ 	.word	0x00030800
        /*0728*/ 	.short	0x010a
        /*072a*/ 	.byte	0x2b
	.zero		1


	//   ....[23]....
        /*072c*/ 	.word	0x00001180
        /*0730*/ 	.word	0x00000002
        /*0734*/ 	.word	0x00030830
        /*0738*/ 	.short	0x010a
        /*073a*/ 	.byte	0x3f
	.zero		1


	//   ....[24]....
        /*073c*/ 	.word	0x000011d0
        /*0740*/ 	.word	0x00000002
        /*0744*/ 	.word	0x00030830
        /*0748*/ 	.short	0x010a
        /*074a*/ 	.byte	0x3f
	.zero		1


	//   ....[25]....
        /*074c*/ 	.word	0x000020f0
        /*0750*/ 	.word	0x000000ff
        /*0754*/ 	.word	0x00000000
        /*0758*/ 	.short	0x0101
        /*075a*/ 	.byte	0x04
	.zero		1


	//   ....[26]....
        /*075c*/ 	.word	0x000035f0
        /*0760*/ 	.word	0x000000ff
        /*0764*/ 	.word	0x00030830
        /*0768*/ 	.short	0x010a
        /*076a*/ 	.byte	0x08
	.zero		1


	//   ....[27]....
        /*076c*/ 	.word	0x00003630
        /*0770*/ 	.word	0x000000ff
        /*0774*/ 	.word	0x00030830
        /*0778*/ 	.short	0x010a
        /*077a*/ 	.byte	0x08
	.zero		1


	//   ....[28]....
        /*077c*/ 	.word	0x00004130
        /*0780*/ 	.word	0x000000ff
        /*0784*/ 	.word	0x00030850
        /*0788*/ 	.short	0x010a
        /*078a*/ 	.byte	0x09
	.zero		1


	//   ....[29]....
        /*078c*/ 	.word	0x00004170
        /*0790*/ 	.word	0x000000ff
        /*0794*/ 	.word	0x00030850
        /*0798*/ 	.short	0x010a
        /*079a*/ 	.byte	0x09
	.zero		1


	//   ....[30]....
        /*079c*/ 	.word	0x00004480
        /*07a0*/ 	.word	0x000000ff
        /*07a4*/ 	.word	0x00000000
        /*07a8*/ 	.short	0x0101
        /*07aa*/ 	.byte	0x08
	.zero		1


	//   ....[31]....
        /*07ac*/ 	.word	0x00005210
        /*07b0*/ 	.word	0x000000ff
        /*07b4*/ 	.word	0x00000000
        /*07b8*/ 	.short	0x0101
        /*07ba*/ 	.byte	0x09
	.zero		1


	//   ....[32]....
        /*07bc*/ 	.word	0x000059f0
        /*07c0*/ 	.word	0x000000ff
        /*07c4*/ 	.word	0x00030850
        /*07c8*/ 	.short	0x010a
        /*07ca*/ 	.byte	0x0a
	.zero		1


	//   ....[33]....
        /*07cc*/ 	.word	0x00005a30
        /*07d0*/ 	.word	0x000000ff
        /*07d4*/ 	.word	0x00030850
        /*07d8*/ 	.short	0x010a
        /*07da*/ 	.byte	0x0a
	.zero		1


	//   ....[34]....
        /*07dc*/ 	.word	0x000068d0
        /*07e0*/ 	.word	0x000000ff
        /*07e4*/ 	.word	0x00000000
        /*07e8*/ 	.short	0x0101
        /*07ea*/ 	.byte	0x05
	.zero		1


	//   ....[35]....
        /*07ec*/ 	.word	0x00007880
        /*07f0*/ 	.word	0x000000ff
        /*07f4*/ 	.word	0x00000000
        /*07f8*/ 	.short	0x0101
        /*07fa*/ 	.byte	0x04
	.zero		1


	//   ....[36]....
        /*07fc*/ 	.word	0x00008bd0
        /*0800*/ 	.word	0x00000000
        /*0804*/ 	.word	0x00030840
        /*0808*/ 	.short	0x010a
        /*080a*/ 	.byte	0x3f
	.zero		1


	//   ....[37]....
        /*080c*/ 	.word	0x000091b0
        /*0810*/ 	.word	0x00000000
        /*0814*/ 	.word	0x00030830
        /*0818*/ 	.short	0x0107
        /*081a*/ 	.byte	0x3f
	.zero		1


	//   ....[38]....
        /*081c*/ 	.word	0x00009260
        /*0820*/ 	.word	0x00000000
        /*0824*/ 	.word	0x00030830
        /*0828*/ 	.short	0x0101
        /*082a*/ 	.byte	0x3f
	.zero		1


	//   ....[39]....
        /*082c*/ 	.word	0x00009c40
        /*0830*/ 	.word	0x000000ff
        /*0834*/ 	.word	0x00030800
        /*0838*/ 	.short	0x0107
        /*083a*/ 	.byte	0x27
	.zero		1


	//   ....[40]....
        /*083c*/ 	.word	0x00009ca0
        /*0840*/ 	.word	0x000000ff
        /*0844*/ 	.word	0x00030800
        /*0848*/ 	.short	0x0101
        /*084a*/ 	.byte	0x27
	.zero		1


	//   ....[41]....
        /*084c*/ 	.word	0x00009cc0
        /*0850*/ 	.word	0x000000ff
        /*0854*/ 	.word	0x00030820
        /*0858*/ 	.short	0x010a
        /*085a*/ 	.byte	0x27
	.zero		1


	//   ....[42]....
        /*085c*/ 	.word	0x00009fd0
        /*0860*/ 	.word	0x00000006
        /*0864*/ 	.word	0x00030840
        /*0868*/ 	.short	0x010a
        /*086a*/ 	.byte	0x3f
	.zero		1


	//   ....[43]....
        /*086c*/ 	.word	0x0000a4a0
        /*0870*/ 	.word	0x00000006
        /*0874*/ 	.word	0x00030830
        /*0878*/ 	.short	0x0107
        /*087a*/ 	.byte	0x3f
	.zero		1


	//   ....[44]....
        /*087c*/ 	.word	0x0000a550
        /*0880*/ 	.word	0x00000006
        /*0884*/ 	.word	0x00030830
        /*0888*/ 	.short	0x0101
        /*088a*/ 	.byte	0x3f
	.zero		1


	//   ....[45]....
        /*088c*/ 	.word	0x0000a5d0
        /*0890*/ 	.word	0x00000006
        /*0894*/ 	.word	0x00030860
        /*0898*/ 	.short	0x010a
        /*089a*/ 	.byte	0x3f
	.zero		1


	//   ....[46]....
        /*089c*/ 	.word	0x0000ab40
        /*08a0*/ 	.word	0x00000006
        /*08a4*/ 	.word	0x00030850
        /*08a8*/ 	.short	0x0107
        /*08aa*/ 	.byte	0x3f
	.zero		1


	//   ....[47]....
        /*08ac*/ 	.word	0x0000ac60
        /*08b0*/ 	.word	0x00000006
        /*08b4*/ 	.word	0x00030850
        /*08b8*/ 	.short	0x0101
        /*08ba*/ 	.byte	0x3f
	.zero		1


	//   ....[48]....
        /*08bc*/ 	.word	0x0000ad50
        /*08c0*/ 	.word	0x00000004
        /*08c4*/ 	.word	0x00030860
        /*08c8*/ 	.short	0x010a
        /*08ca*/ 	.byte	0x3f
	.zero		1


	//   ....[49]....
        /*08cc*/ 	.word	0x0000b210
        /*08d0*/ 	.word	0x00000004
        /*08d4*/ 	.word	0x00030850
        /*08d8*/ 	.short	0x0107
        /*08da*/ 	.byte	0x3f
	.zero		1


	//   ....[50]....
        /*08dc*/ 	.word	0x0000b300
        /*08e0*/ 	.word	0x00000004
        /*08e4*/ 	.word	0x00030850
        /*08e8*/ 	.short	0x0101
        /*08ea*/ 	.byte	0x3f
	.zero		1


	//   ....[51]....
        /*08ec*/ 	.word	0x0000b3f0
        /*08f0*/ 	.word	0x00000005
        /*08f4*/ 	.word	0x00030820
        /*08f8*/ 	.short	0x010a
        /*08fa*/ 	.byte	0x3f
	.zero		1


	//   ....[52]....
        /*08fc*/ 	.word	0x0000b590
        /*0900*/ 	.word	0x00000003
        /*0904*/ 	.word	0x00030840
        /*0908*/ 	.short	0x010a
        /*090a*/ 	.byte	0x3f
	.zero		1


	//   ....[53]....
        /*090c*/ 	.word	0x0000b630
        /*0910*/ 	.word	0x00000005
        /*0914*/ 	.word	0x00030840
        /*0918*/ 	.short	0x010a
        /*091a*/ 	.byte	0x3f
	.zero		1


	//   ....[54]....
        /*091c*/ 	.word	0x0000b670
        /*0920*/ 	.word	0x00000003
        /*0924*/ 	.word	0x00030860
        /*0928*/ 	.short	0x010a
        /*092a*/ 	.byte	0x3f
	.zero		1


	//   ....[55]....
        /*092c*/ 	.word	0x0000b6b0
        /*0930*/ 	.word	0x00000005
        /*0934*/ 	.word	0x00030860
        /*0938*/ 	.short	0x010a
        /*093a*/ 	.byte	0x3f
	.zero		1


	//   ....[56]....
        /*093c*/ 	.word	0x0000b720
        /*0940*/ 	.word	0x00000003
        /*0944*/ 	.word	0x00030800
        /*0948*/ 	.short	0x010a
        /*094a*/ 	.byte	0x3f
	.zero		1


	//   ....[57]....
        /*094c*/ 	.word	0x0000b770
        /*0950*/ 	.word	0x00000002
        /*0954*/ 	.word	0x00030830
        /*0958*/ 	.short	0x010a
        /*095a*/ 	.byte	0x3f
	.zero		1


	//   ....[58]....
        /*095c*/ 	.word	0x0000b7d0
        /*0960*/ 	.word	0x00000003
        /*0964*/ 	.word	0x00030830
        /*0968*/ 	.short	0x010a
        /*096a*/ 	.byte	0x3f
	.zero		1


	//   ....[59]....
        /*096c*/ 	.word	0x0000b830
        /*0970*/ 	.word	0x00000003
        /*0974*/ 	.word	0x00030850
        /*0978*/ 	.short	0x010a
        /*097a*/ 	.byte	0x3f
	.zero		1


	//   ....[60]....
        /*097c*/ 	.word	0x0000b890
        /*0980*/ 	.word	0x00000007
        /*0984*/ 	.word	0x00030850
        /*0988*/ 	.short	0x010a
        /*098a*/ 	.byte	0x3f
	.zero		1


	//   ....[61]....
        /*098c*/ 	.word	0x0000b9b0
        /*0990*/ 	.word	0x00000000
        /*0994*/ 	.word	0x00030840
        /*0998*/ 	.short	0x010a
        /*099a*/ 	.byte	0x3f
	.zero		1


	//   ....[62]....
        /*099c*/ 	.word	0x0000cc60
        /*09a0*/ 	.word	0x00000003
        /*09a4*/ 	.word	0x00030820
        /*09a8*/ 	.short	0x010a
        /*09aa*/ 	.byte	0x3f
	.zero		1


	//   ....[63]....
        /*09ac*/ 	.word	0x0000ccb0
        /*09b0*/ 	.word	0x00000006
        /*09b4*/ 	.word	0x00030840
        /*09b8*/ 	.short	0x010a
        /*09ba*/ 	.byte	0x3f
	.zero		1


	//   ....[64]....
        /*09bc*/ 	.word	0x0000d3e0
        /*09c0*/ 	.word	0x00000006
        /*09c4*/ 	.word	0x00030860
        /*09c8*/ 	.short	0x010a
        /*09ca*/ 	.byte	0x3f
	.zero		1


	//   ....[65]....
        /*09cc*/ 	.word	0x0000dc20
        /*09d0*/ 	.word	0x00000004
        /*09d4*/ 	.word	0x00030860
        /*09d8*/ 	.short	0x010a
        /*09da*/ 	.byte	0x3f
	.zero		1


	//   ....[66]....
        /*09dc*/ 	.word	0x0000e530
        /*09e0*/ 	.word	0x00000005
        /*09e4*/ 	.word	0x00030820
        /*09e8*/ 	.short	0x010a
        /*09ea*/ 	.byte	0x3f
	.zero		1


	//   ....[67]....
        /*09ec*/ 	.word	0x0000e6d0
        /*09f0*/ 	.word	0x00000003
        /*09f4*/ 	.word	0x00030840
        /*09f8*/ 	.short	0x010a
        /*09fa*/ 	.byte	0x3f
	.zero		1


	//   ....[68]....
        /*09fc*/ 	.word	0x0000e720
        /*0a00*/ 	.word	0x00000005
        /*0a04*/ 	.word	0x00030840
        /*0a08*/ 	.short	0x010a
        /*0a0a*/ 	.byte	0x3f
	.zero		1


	//   ....[69]....
        /*0a0c*/ 	.word	0x0000e770
        /*0a10*/ 	.word	0x00000003
        /*0a14*/ 	.word	0x00030860
        /*0a18*/ 	.short	0x010a
        /*0a1a*/ 	.byte	0x3f
	.zero		1


	//----- nvinfo : EIATTR_NUM_MBARRIERS
	.align		4
.L_593:
        /*0a1c*/ 	.byte	0x03, 0x38
        /*0a1e*/ 	.short	0x0016


	//----- nvinfo : EIATTR_EXIT_INSTR_OFFSETS
	.align		4
        /*0a20*/ 	.byte	0x04, 0x1c
        /*0a22*/ 	.short	(.L_595 - .L_594)


	//   ....[0]....
.L_594:
        /*0a24*/ 	.word	0x00000940


	//   ....[1]....
        /*0a28*/ 	.word	0x00007d60


	//   ....[2]....
        /*0a2c*/ 	.word	0x0000b700


	//----- nvinfo : EIATTR_MAX_THREADS
	.align		4
.L_595:
        /*0a30*/ 	.byte	0x04, 0x05
        /*0a32*/ 	.short	(.L_597 - .L_596)
.L_596:
        /*0a34*/ 	.word	0x00000180
        /*0a38*/ 	.word	0x00000001
        /*0a3c*/ 	.word	0x00000001


	//----- nvinfo : EIATTR_CRS_STACK_SIZE
	.align		4
.L_597:
        /*0a40*/ 	.byte	0x04, 0x1e
        /*0a42*/ 	.short	(.L_599 - .L_598)
.L_598:
        /*0a44*/ 	.word	0x00000000


	//----- nvinfo : EIATTR_CBANK_PARAM_SIZE
	.align		4
.L_599:
        /*0a48*/ 	.byte	0x03, 0x19
        /*0a4a*/ 	.short	0x0a70


	//----- nvinfo : EIATTR_PARAM_CBANK
	.align		4
        /*0a4c*/ 	.byte	0x04, 0x0a
        /*0a4e*/ 	.short	(.L_601 - .L_600)
	.align		4
.L_600:
        /*0a50*/ 	.word	index@(.nv.constant0._ZN7cutlass13device_kernelIN5flash11enable_sm90INS1_16FlashAttnFwdSm90INS1_25CollectiveMainloopFwdSm90ILi2EN4cute5tupleIJNS5_1CILi1EEES8_S8_EEENS6_IJNS7_ILi128EEENS7_ILi96EEENS7_ILi192EEEEEELi192ENS_10bfloat16_tEfNS_4arch4Sm90ELb0ELb0ELb0ELb0ELb1ELb0ELb0ELb1ELb1ELb1ELb0ELb0EEENS1_21CollectiveEpilogueFwdINS6_IJSA_SC_SB_EEES9_SE_SG_Li256ELb0ELb1ELb0ELb0EEENS1_29StaticPersistentTileSchedulerILb0EEEEEEEEEvNT_6ParamsE)
        /*0a54*/ 	.short	0x0210
        /*0a56*/ 	.short	0x0a70


	//----- nvinfo : EIATTR_SW_WAR
	.align		4
.L_601:
        /*0a58*/ 	.byte	0x04, 0x36
        /*0a5a*/ 	.short	(.L_603 - .L_602)
.L_602:
        /*0a5c*/ 	.word	0x00000008
.L_603:


//--------------------- .nv.info._ZN7cutlass13device_kernelIN5flash11enable_sm90INS1_16FlashAttnFwdSm90INS1_25CollectiveMainloopFwdSm90ILi2EN4cute5tupleIJNS5_1CILi1EEES8_S8_EEENS6_IJNS7_ILi128EEENS7_ILi96EEENS7_ILi192EEEEEELi192ENS_10bfloat16_tEfNS_4arch4Sm90ELb0ELb0ELb0ELb1ELb1ELb0ELb0ELb1ELb1ELb1ELb0ELb0EEENS1_21CollectiveEpilogueFwdINS6_IJSA_SC_SB_EEES9_SE_SG_Li256ELb1ELb1ELb0ELb0EEENS1_36VarlenDynamicPersistentTileSchedulerILi128ELi96ELi256ELi128ELb0ELb1ELb1ELb0ELb1ELb1EEEEEEEEEvNT_6ParamsE --------------------------
	.section	.nv.info._ZN7cutlass13device_kernelIN5flash11enable_sm90INS1_16FlashAttnFwdSm90INS1_25CollectiveMainloopFwdSm90ILi2EN4cute5tupleIJNS5_1CILi1EEES8_S8_EEENS6_IJNS7_ILi128EEENS7_ILi96EEENS7_ILi192EEEEEELi192ENS_10bfloat16_tEfNS_4arch4Sm90ELb0ELb0ELb0ELb1ELb1ELb0ELb0ELb1ELb1ELb1ELb0ELb0EEENS1_21CollectiveEpilogueFwdINS6_IJSA_SC_SB_EEES9_SE_SG_Li256ELb1ELb1ELb0ELb0EEENS1_36VarlenDynamicPersistentTileSchedulerILi128ELi96ELi256ELi128ELb0ELb1ELb1ELb0ELb1ELb1EEEEEEEEEvNT_6ParamsE,"",@"SHT_CUDA_INFO"
	.sectionflags	@""
	.align	4


	//----- nvinfo : EIATTR_CUDA_API_VERSION
	.align		4
        /*0000*/ 	.byte	0x04, 0x37
        /*0002*/ 	.short	(.L_605 - .L_604)
.L_604:
        /*0004*/ 	.word	0x00000082


	//----- nvinfo : EIATTR_KPARAM_INFO
	.align		4
.L_605:
        /*0008*/ 	.byte	0x04, 0x17
        /*000a*/ 	.short	(.L_607 - .L_606)
.L_606:
        /*000c*/ 	.word	0x00000000
        /*0010*/ 	.short	0x0000
        /*0012*/ 	.short	0x0070
        /*0014*/ 	.byte	0x00, 0xf0, 0x01, 0x2a


	//----- nvinfo : EIATTR_SPARSE_MMA_MASK
	.align		4
.L_607:
        /*0018*/ 	.byte	0x03, 0x50
        /*001a*/ 	.short	0x0000


	//----- nvinfo : EIATTR_MAXREG_COUNT
	.align		4
        /*001c*/ 	.byte	0x03, 0x1b
        /*001e*/ 	.short	0x00a8


	//----- nvinfo : EIATTR_NUM_BARRIERS
	.align		4
        /*0020*/ 	.byte	0x02, 0x4c
        /*0022*/ 	.byte	0x09
	.zero		1


	//----- nvinfo : EIATTR_EXTERNS
	.align		4
        /*0024*/ 	.byte	0x04, 0x0f
        /*0026*/ 	.short	(.L_609 - .L_608)


	//   ....[0]....
	.align		4
.L_608:
        /*0028*/ 	.word	index@(__assertfail)


	//----- nvinfo : EIATTR_ANNOTATIONS
	.align		4
.L_609:
        /*002c*/ 	.byte	0x04, 0x55
        /*002e*/ 	.short	(.L_611 - .L_610)


	//   ....[0]....
.L_610:
        /* <DEDUP_REMOVED lines=17> */


	//----- nvinfo : EIATTR_MERCURY_ISA_VERSION
	.align		4
.L_611:
        /*0130*/ 	.byte	0x03, 0x5f
        /*0132*/ 	.short	0x0101


	//----- nvinfo : EIATTR_UNUSED_LOAD_BYTE_OFFSET
	.align		4
        /*0134*/ 	.byte	0x04, 0x44
        /*0136*/ 	.short	(.L_613 - .L_612)


	//   ....[0]....
.L_612:
        /*0138*/ 	.word	0x00000950
        /*013c*/ 	.word	0x0000fff0


	//   ....[1]....
        /*0140*/ 	.word	0x00006bc0
        /*0144*/ 	.word	0x0000fff0


	//----- nvinfo : EIATTR_INT_WARP_WIDE_INSTR_OFFSETS
	.align		4
.L_613:
        /*0148*/ 	.byte	0x04, 0x31
        /*014a*/ 	.short	(.L_615 - .L_614)


	//   ....[0]....
.L_614:
        /*014c*/ 	.word	0x000000c0


	//   ....[1]....
        /*0150*/ 	.word	0x000000d0


	//   ....[2]....
        /*0154*/ 	.word	0x00000170


	//   ....[3]....
        /*0158*/ 	.word	0x0000a3f0


	//   ....[4]....
        /*015c*/ 	.word	0x0000a480


	//   ....[5]....
        /*0160*/ 	.word	0x0000d300


	//   ....[6]....
        /*0164*/ 	.word	0x0000d390


	//----- nvinfo : EIATTR_COOP_GROUP_MASK_REGIDS
	.align		4
.L_615:
        /*0168*/ 	.byte	0x04, 0x29
        /*016a*/ 	.short	(.L_617 - .L_616)


	//   ....[0]....
.L_616:
        /*016c*/ 	.word	0xffffffff


	//   ....[1]....
        /*0170*/ 	.word	0xffffffff


	//   ....[2]....
        /*0174*/ 	.word	0xffffffff


	//   ....[3]....
        /*0178*/ 	.word	0xffffffff


	//   ....[4]....
        /*017c*/ 	.word	0xffffffff


	//   ....[5]....
        /*0180*/ 	.word	0xffffffff


	//   ....[6]....
        /*0184*/ 	.word	0xffffffff


	//   ....[7]....
        /*0188*/ 	.word	0xffffffff


	//   ....[8]....
        /*018c*/ 	.word	0xffffffff


	//   ....[9]....
        /*0190*/ 	.word	0xffffffff


	//   ....[10]....
        /*0194*/ 	.word	0xffffffff


	//   ....[11]....
        /*0198*/ 	.word	0xffffffff


	//   ....[12]....
        /*019c*/ 	.word	0xffffffff


	//   ....[13]....
        /*01a0*/ 	.word	0xffffffff


	//   ....[14]....
        /*01a4*/ 	.word	0xffffffff


	//   ....[15]....
        /*01a8*/ 	.word	0xffffffff


	//   ....[16]....
        /*01ac*/ 	.word	0xffffffff


	//   ....[17]....
        /*01b0*/ 	.word	0xffffffff


	//   ....[18]....
        /*01b4*/ 	.word	0xffffffff


	//   ....[19]....
        /*01b8*/ 	.word	0xffffffff


	//   ....[20]....
        /*01bc*/ 	.word	0xffffffff


	//   ....[21]....
        /*01c0*/ 	.word	0xffffffff


	//   ....[22]....
        /*01c4*/ 	.word	0xffffffff


	//   ....[23]....
        /*01c8*/ 	.word	0xffffffff


	//   ....[24]....
        /*01cc*/ 	.word	0xffffffff


	//   ....[25]....
        /*01d0*/ 	.word	0xffffffff


	//   ....[26]....
        /*01d4*/ 	.word	0xffffffff


	//   ....[27]....
        /*01d8*/ 	.word	0xffffffff


	//   ....[28]....
        /*01dc*/ 	.word	0xffffffff


	//   ....[29]....
        /*01e0*/ 	.word	0xffffffff


	//   ....[30]....
        /*01e4*/ 	.word	0xffffffff


	//   ....[31]....
        /*01e8*/ 	.word	0xffffffff


	//   ....[32]....
        /*01ec*/ 	.word	0xffffffff


	//   ....[33]....
        /*01f0*/ 	.word	0xffffffff


	//   ....[34]....
        /*01f4*/ 	.word	0xffffffff


	//   ....[35]....
        /*01f8*/ 	.word	0xffffffff


	//   ....[36]....
        /*01fc*/ 	.word	0xffffffff


	//   ....[37]....
        /*0200*/ 	.word	0xffffffff


	//   ....[38]....
        /*0204*/ 	.word	0xffffffff


	//   ....[39]....
        /*0208*/ 	.word	0xffffffff


	//   ....[40]....
        /*020c*/ 	.word	0xffffffff


	//   ....[41]....
        /*0210*/ 	.word	0xffffffff


	//   ....[42]....
        /*0214*/ 	.word	0xffffffff


	//   ....[43]....
        /*0218*/ 	.word	0xffffffff


	//   ....[44]....
        /*021c*/ 	.word	0xffffffff


	//   ....[45]....
        /*0220*/ 	.word	0xffffffff


	//   ....[46]....
        /*0224*/ 	.word	0xffffffff


	//   ....[47]....
        /*0228*/ 	.word	0xffffffff


	//   ....[48]....
        /*022c*/ 	.word	0xffffffff


	//   ....[49]....
        /*0230*/ 	.word	0xffffffff


	//   ....[50]....
        /*0234*/ 	.word	0xffffffff


	//   ....[51]....
        /*0238*/ 	.word	0xffffffff


	//   ....[52]....
        /*023c*/ 	.word	0xffffffff


	//   ....[53]....
        /*0240*/ 	.word	0xffffffff


	//   ....[54]....
        /*0244*/ 	.word	0xffffffff


	//   ....[55]....
        /*0248*/ 	.word	0xffffffff


	//   ....[56]....
        /*024c*/ 	.word	0xffffffff


	//   ....[57]....
        /*0250*/ 	.word	0xffffffff


	//   ....[58]....
        /*0254*/ 	.word	0xffffffff


	//   ....[59]....
        /*0258*/ 	.word	0xffffffff


	//   ....[60]....
        /*025c*/ 	.word	0xffffffff


	//   ....[61]....
        /*0260*/ 	.word	0xffffffff


	//   ....[62]....
        /*0264*/ 	.word	0xffffffff


	//   ....[63]....
        /*0268*/ 	.word	0xffffffff


	//   ....[64]....
        /*026c*/ 	.word	0xffffffff


	//   ....[65]....
        /*0270*/ 	.word	0xffffffff


	//   ....[66]....
        /*0274*/ 	.word	0xffffffff


	//   ....[67]....
        /*0278*/ 	.word	0xffffffff


	//   ....[68]....
        /*027c*/ 	.word	0xffffffff


	//   ....[69]....
        /*0280*/ 	.word	0xffffffff


	//   ....[70]....
        /*0284*/ 	.word	0xffffffff


	//   ....[71]....
        /*0288*/ 	.word	0xffffffff


	//   ....[72]....
        /*028c*/ 	.word	0xffffffff


	//   ....[73]....
        /*0290*/ 	.word	0xffffffff


	//   ....[74]....
        /*0294*/ 	.word	0xffffffff


	//   ....[75]....
        /*0298*/ 	.word	0xffffffff


	//   ....[76]....
        /*029c*/ 	.word	0xffffffff


	//   ....[77]....
        /*02a0*/ 	.word	0xffffffff


	//   ....[78]....
        /*02a4*/ 	.word	0xffffffff


	//   ....[79]....
        /*02a8*/ 	.word	0xffffffff


	//   ....[80]....
        /*02ac*/ 	.word	0xffffffff


	//   ....[81]....
        /*02b0*/ 	.word	0xffffffff


	//   ....[82]....
        /*02b4*/ 	.word	0xffffffff


	//   ....[83]....
        /*02b8*/ 	.word	0xffffffff


	//   ....[84]....
        /*02bc*/ 	.word	0xffffffff


	//   ....[85]....
        /*02c0*/ 	.word	0xffffffff


	//   ....[86]....
        /*02c4*/ 	.word	0xffffffff


	//   ....[87]....
        /*02c8*/ 	.word	0xffffffff


	//   ....[88]....
        /*02cc*/ 	.word	0xffffffff


	//   ....[89]....
        /*02d0*/ 	.word	0xffffffff


	//   ....[90]....
        /*02d4*/ 	.word	0xffffffff


	//   ....[91]....
        /*02d8*/ 	.word	0xffffffff


	//   ....[92]....
        /*02dc*/ 	.word	0xffffffff


	//   ....[93]....
        /*02e0*/ 	.word	0xffffffff


	//   ....[94]....
        /*02e4*/ 	.word	0xffffffff


	//   ....[95]....
        /*02e8*/ 	.word	0xffffffff


	//   ....[96]....
        /*02ec*/ 	.word	0xffffffff


	//   ....[97]....
        /*02f0*/ 	.word	0xffffffff


	//   ....[98]....
        /*02f4*/ 	.word	0xffffffff


	//   ....[99]....
        /*02f8*/ 	.word	0xffffffff


	//   ....[100]....
        /*02fc*/ 	.word	0xffffffff


	//   ....[101]....
        /*0300*/ 	.word	0xffffffff


	//   ....[102]....
        /*0304*/ 	.word	0xffffffff


	//   ....[103]....
        /*0308*/ 	.word	0xffffffff


	//   ....[104]....
        /*030c*/ 	.word	0xffffffff


	//   ....[105]....
        /*0310*/ 	.word	0xffffffff


	//   ....[106]....
        /*0314*/ 	.word	0xffffffff


	//   ....[107]....
        /*0318*/ 	.word	0xffffffff


	//   ....[108]....
        /*031c*/ 	.word	0xffffffff


	//   ....[109]....
        /*0320*/ 	.word	0xffffffff


	//   ....[110]....
        /*0324*/ 	.word	0xffffffff


	//   ....[111]....
        /*0328*/ 	.word	0xffffffff


	//   ....[112]....
        /*032c*/ 	.word	0xffffffff


	//   ....[113]....
        /*0330*/ 	.word	0xffffffff


	//   ....[114]....
        /*0334*/ 	.word	0xffffffff


	//   ....[115]....
        /*0338*/ 	.word	0xffffffff


	//   ....[116]....
        /*033c*/ 	.word	0xffffffff


	//   ....[117]....
        /*0340*/ 	.word	0xffffffff


	//   ....[118]....
        /*0344*/ 	.word	0xffffffff


	//   ....[119]....
        /*0348*/ 	.word	0xffffffff


	//   ....[120]....
        /*034c*/ 	.word	0xffffffff


	//   ....[121]....
        /*0350*/ 	.word	0xffffffff


	//   ....[122]....
        /*0354*/ 	.word	0xffffffff


	//   ....[123]....
        /*0358*/ 	.word	0xffffffff


	//   ....[124]....
        /*035c*/ 	.word	0xffffffff


	//   ....[125]....
        /*0360*/ 	.word	0xffffffff


	//   ....[126]....
        /*0364*/ 	.word	0xffffffff


	//   ....[127]....
        /*0368*/ 	.word	0xffffffff


	//   ....[128]....
        /*036c*/ 	.word	0xffffffff


	//   ....[129]....
        /*0370*/ 	.word	0xffffffff


	//   ....[130]....
        /*0374*/ 	.word	0xffffffff


	//   ....[131]....
        /*0378*/ 	.word	0xffffffff


	//   ....[132]....
        /*037c*/ 	.word	0xffffffff


	//   ....[133]....
        /*0380*/ 	.word	0xffffffff


	//   ....[134]....
        /*0384*/ 	.word	0xffffffff


	//   ....[135]....
        /*0388*/ 	.word	0xffffffff


	//   ....[136]....
        /*038c*/ 	.word	0xffffffff


	//   ....[137]....
        /*0390*/ 	.word	0x0500000f


	//   ....[138]....
        /*0394*/ 	.word	0x0500000f


	//   ....[139]....
        /*0398*/ 	.word	0x0500000f


	//   ....[140]....
        /*039c*/ 	.word	0x0500000f


	//   ....[141]....
        /*03a0*/ 	.word	0x0500000f


	//   ....[142]....
        /*03a4*/ 	.word	0x0500000f


	//   ....[143]....
        /*03a8*/ 	.word	0x0500000f


	//   ....[144]....
        /*03ac*/ 	.word	0x0500000f


	//   ....[145]....
        /*03b0*/ 	.word	0x0500000f


	//   ....[146]....
        /*03b4*/ 	.word	0x0500000f


	//   ....[147]....
        /*03b8*/ 	.word	0x0500000f


	//   ....[148]....
        /*03bc*/ 	.word	0x0500000f


	//   ....[149]....
        /*03c0*/ 	.word	0x0500000f


	//   ....[150]....
        /*03c4*/ 	.word	0x0500000f


	//   ....[151]....
        /*03c8*/ 	.word	0x0500000f


	//   ....[152]....
        /*03cc*/ 	.word	0x0500000f


	//   ....[153]....
        /*03d0*/ 	.word	0x0500000f


	//   ....[154]....
        /*03d4*/ 	.word	0x0500000f


	//   ....[155]....
        /*03d8*/ 	.word	0x0500000f


	//   ....[156]....
        /*03dc*/ 	.word	0x0500000f


	//   ....[157]....
        /*03e0*/ 	.word	0x0500000f


	//   ....[158]....
        /*03e4*/ 	.word	0x0500000f


	//   ....[159]....
        /*03e8*/ 	.word	0x0500000f


	//   ....[160]....
        /*03ec*/ 	.word	0x0500000f


	//   ....[161]....
        /*03f0*/ 	.word	0x0500000f


	//   ....[162]....
        /*03f4*/ 	.word	0x0500000f


	//   ....[163]....
        /*03f8*/ 	.word	0x0500000f


	//   ....[164]....
        /*03fc*/ 	.word	0x0500000f


	//   ....[165]....
        /*0400*/ 	.word	0x0500000f


	//   ....[166]....
        /*0404*/ 	.word	0x0500000f


	//   ....[167]....
        /*0408*/ 	.word	0x0500000f


	//   ....[168]....
        /*040c*/ 	.word	0x0500000f


	//   ....[169]....
        /*0410*/ 	.word	0x0500000f


	//   ....[170]....
        /*0414*/ 	.word	0x0500000f


	//   ....[171]....
        /*0418*/ 	.word	0x0500000f


	//   ....[172]....
        /*041c*/ 	.word	0x0500000f


	//   ....[173]....
        /*0420*/ 	.word	0x0500000f


	//   ....[174]....
        /*0424*/ 	.word	0x0500000f


	//   ....[175]....
        /*0428*/ 	.word	0x0500000f


	//   ....[176]....
        /*042c*/ 	.word	0x0500000f


	//   ....[177]....
        /*0430*/ 	.word	0x0500000f


	//   ....[178]....
        /*0434*/ 	.word	0x0500000f


	//   ....[179]....
        /*0438*/ 	.word	0x0500000f


	//   ....[180]....
        /*043c*/ 	.word	0x0500000f


	//   ....[181]....
        /*0440*/ 	.word	0x0500000f


	//   ....[182]....
        /*0444*/ 	.word	0x0500000f


	//   ....[183]....
        /*0448*/ 	.word	0x0500000f


	//   ....[184]....
        /*044c*/ 	.word	0x0500000f


	//   ....[185]....
        /*0450*/ 	.word	0x0500000f


	//   ....[186]....
        /*0454*/ 	.word	0x0500000f


	//   ....[187]....
        /*0458*/ 	.word	0x0500000f


	//   ....[188]....
        /*045c*/ 	.word	0x0500000f


	//   ....[189]....
        /*0460*/ 	.word	0x0500000f


	//   ....[190]....
        /*0464*/ 	.word	0x0500000f


	//   ....[191]....
        /*0468*/ 	.word	0x0500000f


	//   ....[192]....
        /*046c*/ 	.word	0x0500000f


	//   ....[193]....
        /*0470*/ 	.word	0x0500000f


	//   ....[194]....
        /*0474*/ 	.word	0x0500000f


	//   ....[195]....
        /*0478*/ 	.word	0x0500000f


	//   ....[196]....
        /*047c*/ 	.word	0x0500000f


	//   ....[197]....
        /*0480*/ 	.word	0x0500000f


	//   ....[198]....
        /*0484*/ 	.word	0x0500000f


	//   ....[199]....
        /*0488*/ 	.word	0x0500000f


	//   ....[200]....
        /*048c*/ 	.word	0x0500000f


	//   ....[201]....
        /*0490*/ 	.word	0x0500000f


	//   ....[202]....
        /*0494*/ 	.word	0x0500000f


	//   ....[203]....
        /*0498*/ 	.word	0x0500000f


	//   ....[204]....
        /*049c*/ 	.word	0x0500000f


	//   ....[205]....
        /*04a0*/ 	.word	0x0500000f


	//   ....[206]....
        /*04a4*/ 	.word	0x0500000f


	//   ....[207]....
        /*04a8*/ 	.word	0x0500000f


	//   ....[208]....
        /*04ac*/ 	.word	0x0500000f


	//   ....[209]....
        /*04b0*/ 	.word	0x0500000f


	//   ....[210]....
        /*04b4*/ 	.word	0x0500000f


	//   ....[211]....
        /*04b8*/ 	.word	0x0500000f


	//   ....[212]....
        /*04bc*/ 	.word	0x0500000f


	//   ....[213]....
        /*04c0*/ 	.word	0x0500000f


	//   ....[214]....
        /*04c4*/ 	.word	0x0500000f


	//   ....[215]....
        /*04c8*/ 	.word	0x0500000f


	//   ....[216]....
        /*04cc*/ 	.word	0x0500000f


	//   ....[217]....
        /*04d0*/ 	.word	0x0500000f


	//   ....[218]....
        /*04d4*/ 	.word	0x0500000f


	//   ....[219]....
        /*04d8*/ 	.word	0x0500000f


	//----- nvinfo : EIATTR_COOP_GROUP_INSTR_OFFSETS
	.align		4
.L_617:
        /*04dc*/ 	.byte	0x04, 0x28
        /*04de*/ 	.short	(.L_619 - .L_618)


	//   ....[0]....
.L_618:
        /*04e0*/ 	.word	0x00000070


	//   ....[1]....
        /*04e4*/ 	.word	0x000000b0


	//   ....[2]....
        /*04e8*/ 	.word	0x000002d0


	//   ....[3]....
        /*04ec*/ 	.word	0x00000430


	//   ....[4]....
        /*04f0*/ 	.word	0x00000550


	//   ....[5]....
        /*04f4*/ 	.word	0x000006b0


	//   ....[6]....
        /*04f8*/ 	.word	0x000014c0


	//   ....[7]....
        /*04fc*/ 	.word	0x000026e0


	//   ....[8]....
        /*0500*/ 	.word	0x00002790


	//   ....[9]....
        /*0504*/ 	.word	0x00002c20


	//   ....[10]....
        /*0508*/ 	.word	0x00002ca0


	//   ....[11]....
        /*050c*/ 	.word	0x00004d50


	//   ....[12]....
        /*0510*/ 	.word	0x00004d60


	//   ....[13]....
        /*0514*/ 	.word	0x00004da0


	//   ....[14]....
        /*0518*/ 	.word	0x00004db0


	//   ....[15]....
        /*051c*/ 	.word	0x000060c0


	//   ....[16]....
        /*0520*/ 	.word	0x000060f0


	//   ....[17]....
        /*0524*/ 	.word	0x000061c0


	//   ....[18]....
        /*0528*/ 	.word	0x000061d0


	//   ....[19]....
        /*052c*/ 	.word	0x000079d0


	//   ....[20]....
        /*0530*/ 	.word	0x00007a10


	//   ....[21]....
        /*0534*/ 	.word	0x00007a50


	//   ....[22]....
        /*0538*/ 	.word	0x00007ab0


	//   ....[23]....
        /*053c*/ 	.word	0x000081d0


	//   ....[24]....
        /*0540*/ 	.word	0x00008210


	//   ....[25]....
        /*0544*/ 	.word	0x00008310


	//   ....[26]....
        /*0548*/ 	.word	0x00008330


	//   ....[27]....
        /*054c*/ 	.word	0x00008430


	//   ....[28]....
        /*0550*/ 	.word	0x00008450


	//   ....[29]....
        /*0554*/ 	.word	0x00008560


	//   ....[30]....
        /*0558*/ 	.word	0x00008580


	//   ....[31]....
        /*055c*/ 	.word	0x00008f10


	//   ....[32]....
        /*0560*/ 	.word	0x00008f30


	//   ....[33]....
        /*0564*/ 	.word	0x00009030


	//   ....[34]....
        /*0568*/ 	.word	0x00009050


	//   ....[35]....
        /*056c*/ 	.word	0x00009150


	//   ....[36]....
        /*0570*/ 	.word	0x00009170


	//   ....[37]....
        /*0574*/ 	.word	0x00009280


	//   ....[38]....
        /*0578*/ 	.word	0x000092a0


	//   ....[39]....
        /*057c*/ 	.word	0x00009420


	//   ....[40]....
        /*0580*/ 	.word	0x000095f0


	//   ....[41]....
        /*0584*/ 	.word	0x00009620


	//   ....[42]....
        /*0588*/ 	.word	0x00009650


	//   ....[43]....
        /*058c*/ 	.word	0x00009680


	//   ....[44]....
        /*0590*/ 	.word	0x000096b0


	//   ....[45]....
        /*0594*/ 	.word	0x000096e0


	//   ....[46]....
        /*0598*/ 	.word	0x00009830


	//   ....[47]....
        /*059c*/ 	.word	0x00009860


	//   ....[48]....
        /*05a0*/ 	.word	0x00009890


	//   ....[49]....
        /*05a4*/ 	.word	0x000098c0


	//   ....[50]....
        /*05a8*/ 	.word	0x000098f0


	//   ....[51]....
        /*05ac*/ 	.word	0x00009920


	//   ....[52]....
        /*05b0*/ 	.word	0x000099b0


	//   ....[53]....
        /*05b4*/ 	.word	0x000099e0


	//   ....[54]....
        /*05b8*/ 	.word	0x00009a60


	//   ....[55]....
        /*05bc*/ 	.word	0x0000afe0


	//   ....[56]....
        /*05c0*/ 	.word	0x0000b000


	//   ....[57]....
        /*05c4*/ 	.word	0x0000b0b0


	//   ....[58]....
        /*05c8*/ 	.word	0x0000b0d0


	//   ....[59]....
        /*05cc*/ 	.word	0x0000b170


	//   ....[60]....
        /*05d0*/ 	.word	0x0000b190


	//   ....[61]....
        /*05d4*/ 	.word	0x0000b230


	//   ....[62]....
        /*05d8*/ 	.word	0x0000b250


	//   ....[63]....
        /*05dc*/ 	.word	0x0000b2f0


	//   ....[64]....
        /*05e0*/ 	.word	0x0000b310


	//   ....[65]....
        /*05e4*/ 	.word	0x0000b320


	//   ....[66]....
        /*05e8*/ 	.word	0x0000b3b0


	//   ....[67]....
        /*05ec*/ 	.word	0x0000bad0


	//   ....[68]....
        /*05f0*/ 	.word	0x0000bb00


	//   ....[69]....
        /*05f4*/ 	.word	0x0000bb60


	//   ....[70]....
        /*05f8*/ 	.word	0x0000bbb0


	//   ....[71]....
        /*05fc*/ 	.word	0x0000bc00


	//   ....[72]....
        /*0600*/ 	.word	0x0000bc60


	//   ....[73]....
        /*0604*/ 	.word	0x0000bca0


	//   ....[74]....
        /*0608*/ 	.word	0x0000bd10


	//   ....[75]....
        /*060c*/ 	.word	0x0000bd60


	//   ....[76]....
        /*0610*/ 	.word	0x0000bdc0


	//   ....[77]....
        /*0614*/ 	.word	0x0000be10


	//   ....[78]....
        /*0618*/ 	.word	0x0000be70


	//   ....[79]....
        /*061c*/ 	.word	0x0000beb0


	//   ....[80]....
        /*0620*/ 	.word	0x0000bf20


	//   ....[81]....
        /*0624*/ 	.word	0x0000bf40


	//   ....[82]....
        /*0628*/ 	.word	0x0000bf80


	//   ....[83]....
        /*062c*/ 	.word	0x0000c750


	//   ....[84]....
        /*0630*/ 	.word	0x0000c790


	//   ....[85]....
        /*0634*/ 	.word	0x0000c7a0


	//   ....[86]....
        /*0638*/ 	.word	0x0000c800


	//   ....[87]....
        /*063c*/ 	.word	0x0000c810


	//   ....[88]....
        /*0640*/ 	.word	0x0000c870


	//   ....[89]....
        /*0644*/ 	.word	0x0000c8a0


	//   ....[90]....
        /*0648*/ 	.word	0x0000c8e0


	//   ....[91]....
        /*064c*/ 	.word	0x0000c910


	//   ....[92]....
        /*0650*/ 	.word	0x0000c950


	//   ....[93]....
        /*0654*/ 	.word	0x0000c980


	//   ....[94]....
        /*0658*/ 	.word	0x0000c9c0


	//   ....[95]....
        /*065c*/ 	.word	0x0000cc40


	//   ....[96]....
        /*0660*/ 	.word	0x0000cc60


	//   ....[97]....
        /*0664*/ 	.word	0x0000cc70


	//   ....[98]....
        /*0668*/ 	.word	0x0000cd00


	//   ....[99]....
        /*066c*/ 	.word	0x0000cd10


	//   ....[100]....
        /*0670*/ 	.word	0x0000cda0


	//   ....[101]....
        /*0674*/ 	.word	0x0000cdb0


	//   ....[102]....
        /*0678*/ 	.word	0x0000ce40


	//   ....[103]....
        /*067c*/ 	.word	0x0000ce50


	//   ....[104]....
        /*0680*/ 	.word	0x0000cee0


	//   ....[105]....
        /*0684*/ 	.word	0x0000cef0


	//   ....[106]....
        /*0688*/ 	.word	0x0000cf00


	//   ....[107]....
        /*068c*/ 	.word	0x0000d4e0


	//   ....[108]....
        /*0690*/ 	.word	0x0000d520


	//   ....[109]....
        /*0694*/ 	.word	0x0000d550


	//   ....[110]....
        /*0698*/ 	.word	0x0000d590


	//   ....[111]....
        /*069c*/ 	.word	0x0000d620


	//   ....[112]....
        /*06a0*/ 	.word	0x0000d650


	//   ....[113]....
        /*06a4*/ 	.word	0x0000d6c0


	//   ....[114]....
        /*06a8*/ 	.word	0x0000d6f0


	//   ....[115]....
        /*06ac*/ 	.word	0x0000d760


	//   ....[116]....
        /*06b0*/ 	.word	0x0000d790


	//   ....[117]....
        /*06b4*/ 	.word	0x0000d7c0


	//   ....[118]....
        /*06b8*/ 	.word	0x0000d810


	//   ....[119]....
        /*06bc*/ 	.word	0x0000dbf0


	//   ....[120]....
        /*06c0*/ 	.word	0x0000dc40


	//   ....[121]....
        /*06c4*/ 	.word	0x0000dc70


	//   ....[122]....
        /*06c8*/ 	.word	0x0000dc80


	//   ....[123]....
        /*06cc*/ 	.word	0x0000dcb0


	//   ....[124]....
        /*06d0*/ 	.word	0x0000dce0


	//   ....[125]....
        /*06d4*/ 	.word	0x0000dd10


	//   ....[126]....
        /*06d8*/ 	.word	0x0000dd40


	//   ....[127]....
        /*06dc*/ 	.word	0x0000dec0


	//   ....[128]....
        /*06e0*/ 	.word	0x0000def0


	//   ....[129]....
        /*06e4*/ 	.word	0x0000df20


	//   ....[130]....
        /*06e8*/ 	.word	0x0000df50


	//   ....[131]....
        /*06ec*/ 	.word	0x0000df80


	//   ....[132]....
        /*06f0*/ 	.word	0x0000dfb0


	//   ....[133]....
        /*06f4*/ 	.word	0x0000e070


	//   ....[134]....
        /*06f8*/ 	.word	0x0000e090


	//   ....[135]....
        /*06fc*/ 	.word	0x0000e100


	//   ....[136]....
        /*0700*/ 	.word	0x0000e570


	//   ....[137]....
        /*0704*/ 	.word	0x0000ea60


	//   ....[138]....
        /*0708*/ 	.word	0x0000eb50


	//   ....[139]....
        /*070c*/ 	.word	0x0000ebf0


	//   ....[140]....
        /*0710*/ 	.word	0x0000ec50


	//   ....[141]....
        /*0714*/ 	.word	0x0000ed60


	//   ....[142]....
        /*0718*/ 	.word	0x0000edd0


	//   ....[143]....
        /*071c*/ 	.word	0x0000eee0


	//   ....[144]....
        /*0720*/ 	.word	0x0000ef50


	//   ....[145]....
        /*0724*/ 	.word	0x0000f060


	//   ....[146]....
        /*0728*/ 	.word	0x0000f0d0


	//   ....[147]....
        /*072c*/ 	.word	0x0000f1e0


	//   ....[148]....
        /*0730*/ 	.word	0x0000f250


	//   ....[149]....
        /*0734*/ 	.word	0x0000f2f0


	//   ....[150]....
        /*0738*/ 	.word	0x0000f400


	//   ....[151]....
        /*073c*/ 	.word	0x0000f470


	//   ....[152]....
        /*0740*/ 	.word	0x0000f4f0


	//   ....[153]....
        /*0744*/ 	.word	0x0000f5b0


	//   ....[154]....
        /*0748*/ 	.word	0x0000f630


	//   ....[155]....
        /*074c*/ 	.word	0x0000f710


	//   ....[156]....
        /*0750*/ 	.word	0x0000f790


	//   ....[157]....
        /*0754*/ 	.word	0x0000f870


	//   ....[158]....
        /*0758*/ 	.word	0x0000f8f0


	//   ....[159]....
        /*075c*/ 	.word	0x0000f9d0


	//   ....[160]....
        /*0760*/ 	.word	0x0000fa50


	//   ....[161]....
        /*0764*/ 	.word	0x0000fb30


	//   ....[162]....
        /*0768*/ 	.word	0x0000fbb0


	//   ....[163]....
        /*076c*/ 	.word	0x0000fc90


	//   ....[164]....
        /*0770*/ 	.word	0x0000fd10


	//   ....[165]....
        /*0774*/ 	.word	0x0000fdd0


	//   ....[166]....
        /*0778*/ 	.word	0x0000ff00


	//   ....[167]....
        /*077c*/ 	.word	0x0000ffd0


	//   ....[168]....
        /*0780*/ 	.word	0x00010040


	//   ....[169]....
        /*0784*/ 	.word	0x00010110


	//   ....[170]....
        /*0788*/ 	.word	0x00010170


	//   ....[171]....
        /*078c*/ 	.word	0x00010240


	//   ....[172]....
        /*0790*/ 	.word	0x000102a0


	//   ....[173]....
        /*0794*/ 	.word	0x00010370


	//   ....[174]....
        /*0798*/ 	.word	0x000103d0


	//   ....[175]....
        /*079c*/ 	.word	0x000104a0


	//   ....[176]....
        /*07a0*/ 	.word	0x00010500


	//   ....[177]....
        /*07a4*/ 	.word	0x000105e0


	//   ....[178]....
        /*07a8*/ 	.word	0x000106d0


	//   ....[179]....
        /*07ac*/ 	.word	0x00010770


	//   ....[180]....
        /*07b0*/ 	.word	0x000107d0


	//   ....[181]....
        /*07b4*/ 	.word	0x000108d0


	//   ....[182]....
        /*07b8*/ 	.word	0x00010930


	//   ....[183]....
        /*07bc*/ 	.word	0x00010a30


	//   ....[184]....
        /*07c0*/ 	.word	0x00010a90


	//   ....[185]....
        /*07c4*/ 	.word	0x00010b90


	//   ....[186]....
        /*07c8*/ 	.word	0x00010bf0


	//   ....[187]....
        /*07cc*/ 	.word	0x00010cf0


	//   ....[188]....
        /*07d0*/ 	.word	0x00010d50


	//   ....[189]....
        /*07d4*/ 	.word	0x00010e20


	//   ....[190]....
        /*07d8*/ 	.word	0x00010f60


	//   ....[191]....
        /*07dc*/ 	.word	0x00011000


	//   ....[192]....
        /*07e0*/ 	.word	0x000110e0


	//   ....[193]....
        /*07e4*/ 	.word	0x000111b0


	//   ....[194]....
        /*07e8*/ 	.word	0x00011210


	//   ....[195]....
        /*07ec*/ 	.word	0x00011300


	//   ....[196]....
        /*07f0*/ 	.word	0x00011360


	//   ....[197]....
        /*07f4*/ 	.word	0x00011450


	//   ....[198]....
        /*07f8*/ 	.word	0x000114b0


	//   ....[199]....
        /*07fc*/ 	.word	0x000115a0


	//   ....[200]....
        /*0800*/ 	.word	0x00011600


	//   ....[201]....
        /*0804*/ 	.word	0x000116e0


	//   ....[202]....
        /*0808*/ 	.word	0x00011770


	//   ....[203]....
        /*080c*/ 	.word	0x00011810


	//   ....[204]....
        /*0810*/ 	.word	0x00011930


	//   ....[205]....
        /*0814*/ 	.word	0x000119a0


	//   ....[206]....
        /*0818*/ 	.word	0x00011a10


	//   ....[207]....
        /*081c*/ 	.word	0x00011a80


	//   ....[208]....
        /*0820*/ 	.word	0x00011af0


	//   ....[209]....
        /*0824*/ 	.word	0x00011b70


	//   ....[210]....
        /*0828*/ 	.word	0x00011c00


	//   ....[211]....
        /*082c*/ 	.word	0x00011c90


	//   ....[212]....
        /*0830*/ 	.word	0x00011d00


	//   ....[213]....
        /*0834*/ 	.word	0x00011d70


	//   ....[214]....
        /*0838*/ 	.word	0x00011de0


	//   ....[215]....
        /*083c*/ 	.word	0x00011e60


	//   ....[216]....
        /*0840*/ 	.word	0x00011ed0


	//   ....[217]....
        /*0844*/ 	.word	0x00011f70


	//   ....[218]....
        /*0848*/ 	.word	0x00012000


	//   ....[219]....
        /*084c*/ 	.word	0x00012120


	//----- nvinfo : EIATTR_REG_RECONFIG
	.align		4
.L_619:
        /*0850*/ 	.byte	0x01, 0x54
	.zero		2


	//----- nvinfo : EIATTR_SYSCALL_OFFSETS
	.align		4
        /*0854*/ 	.byte	0x04, 0x46
        /*0856*/ 	.short	(.L_621 - .L_620)


	//   ....[0]....
.L_620:
        /*0858*/ 	.word	0x000016a0


	//   ....[1]....
        /*085c*/ 	.word	0x0000a5e0


	//   ....[2]....
        /*0860*/ 	.word	0x0000a730


	//   ....[3]....
        /*0864*/ 	.word	0x0000a820


	//   ....[4]....
        /*0868*/ 	.word	0x0000b740


	//----- nvinfo : EIATTR_MBARRIER_INSTR_OFFSETS
	.align		4
.L_621:
        /*086c*/ 	.byte	0x04, 0x39
        /*086e*/ 	.short	(.L_623 - .L_622)


	//   ....[0]....
.L_622:
        /*0870*/ 	.word	0x00000180
        /*0874*/ 	.word	0x000000ff
        /*0878*/ 	.word	0x00030800
        /*087c*/ 	.short	0x0100
        /*087e*/ 	.byte	0x08
	.zero		1


	//   ....[1]....
        /*0880*/ 	.word	0x00000190
        /*0884*/ 	.word	0x000000ff
        /*0888*/ 	.word	0x00030820
        /*088c*/ 	.short	0x0100
        /*088e*/ 	.byte	0x08
	.zero		1


	//   ....[2]....
        /*0890*/ 	.word	0x00000280
        /*0894*/ 	.word	0x000000ff
        /*0898*/ 	.word	0x00030830
        /*089c*/ 	.short	0x0100
        /*089e*/ 	.byte	0x08
	.zero		1


	//   ....[3]....
        /*08a0*/ 	.word	0x00000290
        /*08a4*/ 	.word	0x000000ff
        /*08a8*/ 	.word	0x00030840
        /*08ac*/ 	.short	0x0100
        /*08ae*/ 	.byte	0x08
	.zero		1


	//   ....[4]....
        /*08b0*/ 	.word	0x000002a0
        /*08b4*/ 	.word	0x000000ff
        /*08b8*/ 	.word	0x00030838
        /*08bc*/ 	.short	0x0100
        /*08be*/ 	.byte	0x08
	.zero		1


	//   ....[5]....
        /*08c0*/ 	.word	0x000002b0
        /*08c4*/ 	.word	0x000000ff
        /*08c8*/ 	.word	0x00030848
        /*08cc*/ 	.short	0x0100
        /*08ce*/ 	.byte	0x08
	.zero		1


	//   ....[6]....
        /*08d0*/ 	.word	0x000003e0
        /*08d4*/ 	.word	0x000000ff
        /*08d8*/ 	.word	0x00030850
        /*08dc*/ 	.short	0x0100
        /*08de*/ 	.byte	0x08
	.zero		1


	//   ....[7]....
        /*08e0*/ 	.word	0x000003f0
        /*08e4*/ 	.word	0x000000ff
        /*08e8*/ 	.word	0x00030860
        /*08ec*/ 	.short	0x0100
        /*08ee*/ 	.byte	0x08
	.zero		1


	//   ....[8]....
        /*08f0*/ 	.word	0x00000400
        /*08f4*/ 	.word	0x000000ff
        /*08f8*/ 	.word	0x00030858
        /*08fc*/ 	.short	0x0100
        /*08fe*/ 	.byte	0x08
	.zero		1


	//   ....[9]....
        /*0900*/ 	.word	0x00000410
        /*0904*/ 	.word	0x000000ff
        /*0908*/ 	.word	0x00030868
        /*090c*/ 	.short	0x0100
        /*090e*/ 	.byte	0x08
	.zero		1


	//   ....[10]....
        /*0910*/ 	.word	0x00000500
        /*0914*/ 	.word	0x000000ff
        /*0918*/ 	.word	0x00030870
        /*091c*/ 	.short	0x0100
        /*091e*/ 	.byte	0x06
	.zero		1


	//   ....[11]....
        /*0920*/ 	.word	0x00000510
        /*0924*/ 	.word	0x000000ff
        /*0928*/ 	.word	0x00030880
        /*092c*/ 	.short	0x0100
        /*092e*/ 	.byte	0x06
	.zero		1


	//   ....[12]....
        /*0930*/ 	.word	0x00000520
        /*0934*/ 	.word	0x000000ff
        /*0938*/ 	.word	0x00030878
        /*093c*/ 	.short	0x0100
        /*093e*/ 	.byte	0x06
	.zero		1


	//   ....[13]....
        /*0940*/ 	.word	0x00000530
        /*0944*/ 	.word	0x000000ff
        /*0948*/ 	.word	0x00030888
        /*094c*/ 	.short	0x0100
        /*094e*/ 	.byte	0x06
	.zero		1


	//   ....[14]....
        /*0950*/ 	.word	0x00000660
        /*0954*/ 	.word	0x000000ff
        /*0958*/ 	.word	0x00030890
        /*095c*/ 	.short	0x0100
        /*095e*/ 	.byte	0x08
	.zero		1


	//   ....[15]....
        /*0960*/ 	.word	0x00000670
        /*0964*/ 	.word	0x000000ff
        /*0968*/ 	.word	0x000308a0
        /*096c*/ 	.short	0x0100
        /*096e*/ 	.byte	0x08
	.zero		1


	//   ....[16]....
        /*0970*/ 	.word	0x00000680
        /*0974*/ 	.word	0x000000ff
        /*0978*/ 	.word	0x00030898
        /*097c*/ 	.short	0x0100
        /*097e*/ 	.byte	0x08
	.zero		1


	//   ....[17]....
        /*0980*/ 	.word	0x00000690
        /*0984*/ 	.word	0x000000ff
        /*0988*/ 	.word	0x000308a8
        /*098c*/ 	.short	0x0100
        /*098e*/ 	.byte	0x08
	.zero		1


	//   ....[18]....
        /*0990*/ 	.word	0x000007d0
        /*0994*/ 	.word	0x000000ff
        /*0998*/ 	.word	0x000308b0
        /*099c*/ 	.short	0x0100
        /*099e*/ 	.byte	0x08
	.zero		1


	//   ....[19]....
        /*09a0*/ 	.word	0x000007e0
        /*09a4*/ 	.word	0x000000ff
        /*09a8*/ 	.word	0x000308c0
        /*09ac*/ 	.short	0x0100
        /*09ae*/ 	.byte	0x08
	.zero		1


	//   ....[20]....
        /*09b0*/ 	.word	0x000007f0
        /*09b4*/ 	.word	0x000000ff
        /*09b8*/ 	.word	0x000308b8
        /*09bc*/ 	.short	0x0100
        /*09be*/ 	.byte	0x08
	.zero		1


	//   ....[21]....
        /*09c0*/ 	.word	0x00000800
        /*09c4*/ 	.word	0x000000ff
        /*09c8*/ 	.word	0x000308c8
        /*09cc*/ 	.short	0x0100
        /*09ce*/ 	.byte	0x08
	.zero		1


	//   ....[22]....
        /*09d0*/ 	.word	0x00001740
        /*09d4*/ 	.word	0x000000ff
        /*09d8*/ 	.word	0x00030800
        /*09dc*/ 	.short	0x010a
        /*09de*/ 	.byte	0x2b
	.zero		1


	//   ....[23]....
        /*09e0*/ 	.word	0x000017c0
        /*09e4*/ 	.word	0x00000002
        /*09e8*/ 	.word	0x00030830
        /*09ec*/ 	.short	0x010a
        /*09ee*/ 	.byte	0x3f
	.zero		1


	//   ....[24]....
        /*09f0*/ 	.word	0x00001810
        /*09f4*/ 	.word	0x00000002
        /*09f8*/ 	.word	0x00030830
        /*09fc*/ 	.short	0x010a
        /*09fe*/ 	.byte	0x3f
	.zero		1


	//   ....[25]....
        /*0a00*/ 	.word	0x00002780
        /*0a04*/ 	.word	0x000000ff
        /*0a08*/ 	.word	0x00000000
        /*0a0c*/ 	.short	0x0101
        /*0a0e*/ 	.byte	0x04
	.zero		1


	//   ....[26]....
        /*0a10*/ 	.word	0x00003c30
        /*0a14*/ 	.word	0x000000ff
        /*0a18*/ 	.word	0x00030830
        /*0a1c*/ 	.short	0x010a
        /*0a1e*/ 	.byte	0x08
	.zero		1


	//   ....[27]....
        /*0a20*/ 	.word	0x00003c70
        /*0a24*/ 	.word	0x000000ff
        /*0a28*/ 	.word	0x00030830
        /*0a2c*/ 	.short	0x010a
        /*0a2e*/ 	.byte	0x08
	.zero		1


	//   ....[28]....
        /*0a30*/ 	.word	0x00004770
        /*0a34*/ 	.word	0x000000ff
        /*0a38*/ 	.word	0x00030850
        /*0a3c*/ 	.short	0x010a
        /*0a3e*/ 	.byte	0x09
	.zero		1


	//   ....[29]....
        /*0a40*/ 	.word	0x000047b0
        /*0a44*/ 	.word	0x000000ff
        /*0a48*/ 	.word	0x00030850
        /*0a4c*/ 	.short	0x010a
        /*0a4e*/ 	.byte	0x09
	.zero		1


	//   ....[30]....
        /*0a50*/ 	.word	0x00004ac0
        /*0a54*/ 	.word	0x000000ff
        /*0a58*/ 	.word	0x00000000
        /*0a5c*/ 	.short	0x0101
        /*0a5e*/ 	.byte	0x08
	.zero		1


	//   ....[31]....
        /*0a60*/ 	.word	0x00005840
        /*0a64*/ 	.word	0x000000ff
        /*0a68*/ 	.word	0x00000000
        /*0a6c*/ 	.short	0x0101
        /*0a6e*/ 	.byte	0x09
	.zero		1


	//   ....[32]....
        /*0a70*/ 	.word	0x00006030
        /*0a74*/ 	.word	0x000000ff
        /*0a78*/ 	.word	0x00030850
        /*0a7c*/ 	.short	0x010a
        /*0a7e*/ 	.byte	0x05
	.zero		1


	//   ....[33]....
        /*0a80*/ 	.word	0x00006070
        /*0a84*/ 	.word	0x000000ff
        /*0a88*/ 	.word	0x00030850
        /*0a8c*/ 	.short	0x010a
        /*0a8e*/ 	.byte	0x05
	.zero		1


	//   ....[34]....
        /*0a90*/ 	.word	0x00006590
        /*0a94*/ 	.word	0x000000ff
        /*0a98*/ 	.word	0x00000000
        /*0a9c*/ 	.short	0x0101
        /*0a9e*/ 	.byte	0x04
	.zero		1


	//   ....[35]....
        /*0aa0*/ 	.word	0x00008200
        /*0aa4*/ 	.word	0x0000002e
        /*0aa8*/ 	.word	0x00000000
        /*0aac*/ 	.short	0x0101
        /*0aae*/ 	.byte	0x3f
	.zero		1


	//   ....[36]....
        /*0ab0*/ 	.word	0x0000adc0
        /*0ab4*/ 	.word	0x00000007
        /*0ab8*/ 	.word	0x00030840
        /*0abc*/ 	.short	0x010a
        /*0abe*/ 	.byte	0x3f
	.zero		1


	//   ....[37]....
        /*0ac0*/ 	.word	0x0000b470
        /*0ac4*/ 	.word	0x00000007
        /*0ac8*/ 	.word	0x00030830
        /*0acc*/ 	.short	0x0107
        /*0ace*/ 	.byte	0x3f
	.zero		1


	//   ....[38]....
        /*0ad0*/ 	.word	0x0000b540
        /*0ad4*/ 	.word	0x00000007
        /*0ad8*/ 	.word	0x00030830
        /*0adc*/ 	.short	0x0101
        /*0ade*/ 	.byte	0x3f
	.zero		1


	//   ....[39]....
        /*0ae0*/ 	.word	0x0000c090
        /*0ae4*/ 	.word	0x00000016
        /*0ae8*/ 	.word	0x00030800
        /*0aec*/ 	.short	0x0107
        /*0aee*/ 	.byte	0x3f
	.zero		1


	//   ....[40]....
        /*0af0*/ 	.word	0x0000c190
        /*0af4*/ 	.word	0x00000016
        /*0af8*/ 	.word	0x00030800
        /*0afc*/ 	.short	0x0101
        /*0afe*/ 	.byte	0x3f
	.zero		1


	//   ....[41]....
        /*0b00*/ 	.word	0x0000c1b0
        /*0b04*/ 	.word	0x00000016
        /*0b08*/ 	.word	0x00030820
        /*0b0c*/ 	.short	0x010a
        /*0b0e*/ 	.byte	0x3f
	.zero		1


	//   ....[42]....
        /*0b10*/ 	.word	0x0000c590
        /*0b14*/ 	.word	0x00000007
        /*0b18*/ 	.word	0x00030840
        /*0b1c*/ 	.short	0x010a
        /*0b1e*/ 	.byte	0x3f
	.zero		1


	//   ....[43]....
        /*0b20*/ 	.word	0x0000ca70
        /*0b24*/ 	.word	0x00000007
        /*0b28*/ 	.word	0x00030830
        /*0b2c*/ 	.short	0x0107
        /*0b2e*/ 	.byte	0x3f
	.zero		1


	//   ....[44]....
        /*0b30*/ 	.word	0x0000cb20
        /*0b34*/ 	.word	0x00000007
        /*0b38*/ 	.word	0x00030830
        /*0b3c*/ 	.short	0x0101
        /*0b3e*/ 	.byte	0x3f
	.zero		1


	//   ....[45]....
        /*0b40*/ 	.word	0x0000cb90
        /*0b44*/ 	.word	0x00000006
        /*0b48*/ 	.word	0x00030860
        /*0b4c*/ 	.short	0x010a
        /*0b4e*/ 	.byte	0x3f
	.zero		1


	//   ....[46]....
        /*0b50*/ 	.word	0x0000d0e0
        /*0b54*/ 	.word	0x00000006
        /*0b58*/ 	.word	0x00030850
        /*0b5c*/ 	.short	0x0107
        /*0b5e*/ 	.byte	0x3f
	.zero		1


	//   ....[47]....
        /*0b60*/ 	.word	0x0000d230
        /*0b64*/ 	.word	0x00000006
        /*0b68*/ 	.word	0x00030850
        /*0b6c*/ 	.short	0x0101
        /*0b6e*/ 	.byte	0x3f
	.zero		1


	//   ....[48]....
        /*0b70*/ 	.word	0x0000d430
        /*0b74*/ 	.word	0x00000000
        /*0b78*/ 	.word	0x00030860
        /*0b7c*/ 	.short	0x010a
        /*0b7e*/ 	.byte	0x3f
	.zero		1


	//   ....[49]....
        /*0b80*/ 	.word	0x0000d940
        /*0b84*/ 	.word	0x00000000
        /*0b88*/ 	.word	0x00030850
        /*0b8c*/ 	.short	0x0107
        /*0b8e*/ 	.byte	0x3f
	.zero		1


	//   ....[50]....
        /*0b90*/ 	.word	0x0000d9f0
        /*0b94*/ 	.word	0x00000000
        /*0b98*/ 	.word	0x00030850
        /*0b9c*/ 	.short	0x0101
        /*0b9e*/ 	.byte	0x3f
	.zero		1


	//   ....[51]....
        /*0ba0*/ 	.word	0x0000e4f0
        /*0ba4*/ 	.word	0x00000004
        /*0ba8*/ 	.word	0x00030820
        /*0bac*/ 	.short	0x010a
        /*0bae*/ 	.byte	0x3f
	.zero		1


	//   ....[52]....
        /*0bb0*/ 	.word	0x0000e690
        /*0bb4*/ 	.word	0x00000005
        /*0bb8*/ 	.word	0x00030840
        /*0bbc*/ 	.short	0x010a
        /*0bbe*/ 	.byte	0x3f
	.zero		1


	//   ....[53]....
        /*0bc0*/ 	.word	0x0000e730
        /*0bc4*/ 	.word	0x0000001b
        /*0bc8*/ 	.word	0x00030840
        /*0bcc*/ 	.short	0x010a
        /*0bce*/ 	.byte	0x3f
	.zero		1


	//   ....[54]....
        /*0bd0*/ 	.word	0x0000e770
        /*0bd4*/ 	.word	0x00000005
        /*0bd8*/ 	.word	0x00030860
        /*0bdc*/ 	.short	0x010a
        /*0bde*/ 	.byte	0x3f
	.zero		1


	//   ....[55]....
        /*0be0*/ 	.word	0x0000e7b0
        /*0be4*/ 	.word	0x0000001b
        /*0be8*/ 	.word	0x00030860
        /*0bec*/ 	.short	0x010a
        /*0bee*/ 	.byte	0x3f
	.zero		1


	//   ....[56]....
        /*0bf0*/ 	.word	0x0000e820
        /*0bf4*/ 	.word	0x00000003
        /*0bf8*/ 	.word	0x00030800
        /*0bfc*/ 	.short	0x010a
        /*0bfe*/ 	.byte	0x3f
	.zero		1


	//   ....[57]....
        /*0c00*/ 	.word	0x0000e870
        /*0c04*/ 	.word	0x00000002
        /*0c08*/ 	.word	0x00030830
        /*0c0c*/ 	.short	0x010a
        /*0c0e*/ 	.byte	0x3f
	.zero		1


	//   ....[58]....
        /*0c10*/ 	.word	0x0000e8d0
        /*0c14*/ 	.word	0x00000003
        /*0c18*/ 	.word	0x00030830
        /*0c1c*/ 	.short	0x010a
        /*0c1e*/ 	.byte	0x3f
	.zero		1


	//   ....[59]....
        /*0c20*/ 	.word	0x0000e930
        /*0c24*/ 	.word	0x00000003
        /*0c28*/ 	.word	0x00030850
        /*0c2c*/ 	.short	0x010a
        /*0c2e*/ 	.byte	0x3f
	.zero		1


	//   ....[60]....
        /*0c30*/ 	.word	0x0000e990
        /*0c34*/ 	.word	0x00000007
        /*0c38*/ 	.word	0x00030850
        /*0c3c*/ 	.short	0x010a
        /*0c3e*/ 	.byte	0x3f
	.zero		1


	//   ....[61]....
        /*0c40*/ 	.word	0x0000eaa0
        /*0c44*/ 	.word	0x00000007
        /*0c48*/ 	.word	0x00030840
        /*0c4c*/ 	.short	0x010a
        /*0c4e*/ 	.byte	0x3f
	.zero		1


	//   ....[62]....
        /*0c50*/ 	.word	0x0000fe00
        /*0c54*/ 	.word	0x00000016
        /*0c58*/ 	.word	0x00030820
        /*0c5c*/ 	.short	0x010a
        /*0c5e*/ 	.byte	0x3f
	.zero		1


	//   ....[63]....
        /*0c60*/ 	.word	0x0000fe50
        /*0c64*/ 	.word	0x00000007
        /*0c68*/ 	.word	0x00030840
        /*0c6c*/ 	.short	0x010a
        /*0c6e*/ 	.byte	0x3f
	.zero		1


	//   ....[64]....
        /*0c70*/ 	.word	0x00010620
        /*0c74*/ 	.word	0x00000006
        /*0c78*/ 	.word	0x00030860
        /*0c7c*/ 	.short	0x010a
        /*0c7e*/ 	.byte	0x3f
	.zero		1


	//   ....[65]....
        /*0c80*/ 	.word	0x00010eb0
        /*0c84*/ 	.word	0x00000000
        /*0c88*/ 	.word	0x00030860
        /*0c8c*/ 	.short	0x010a
        /*0c8e*/ 	.byte	0x3f
	.zero		1


	//   ....[66]....
        /*0c90*/ 	.word	0x00012040
        /*0c94*/ 	.word	0x00000004
        /*0c98*/ 	.word	0x00030820
        /*0c9c*/ 	.short	0x010a
        /*0c9e*/ 	.byte	0x3f
	.zero		1


	//   ....[67]....
        /*0ca0*/ 	.word	0x000121e0
        /*0ca4*/ 	.word	0x00000005
        /*0ca8*/ 	.word	0x00030840
        /*0cac*/ 	.short	0x010a
        /*0cae*/ 	.byte	0x3f
	.zero		1


	//   ....[68]....
        /*0cb0*/ 	.word	0x00012230
        /*0cb4*/ 	.word	0x0000001b
        /*0cb8*/ 	.word	0x00030840
        /*0cbc*/ 	.short	0x010a
        /*0cbe*/ 	.byte	0x3f
	.zero		1


	//   ....[69]....
        /*0cc0*/ 	.word	0x00012280
        /*0cc4*/ 	.word	0x00000005
        /*0cc8*/ 	.word	0x00030860
        /*0ccc*/ 	.short	0x010a
        /*0cce*/ 	.byte	0x3f
	.zero		1


	//----- nvinfo : EIATTR_NUM_MBARRIERS
	.align		4
.L_623:
        /*0cd0*/ 	.byte	0x03, 0x38
        /*0cd2*/ 	.short	0x0016


	//----- nvinfo : EIATTR_EXIT_INSTR_OFFSETS
	.align		4
        /*0cd4*/ 	.byte	0x04, 0x1c
        /*0cd6*/ 	.short	(.L_625 - .L_624)


	//   ....[0]....
.L_624:
        /*0cd8*/ 	.word	0x00000990


	//   ....[1]....
        /*0cdc*/ 	.word	0x000093d0


	//   ....[2]....
        /*0ce0*/ 	.word	0x0000e800


	//----- nvinfo : EIATTR_MAX_THREADS
	.align		4
.L_625:
        /*0ce4*/ 	.byte	0x04, 0x05
        /*0ce6*/ 	.short	(.L_627 - .L_626)
.L_626:
        /*0ce8*/ 	.word	0x00000180
        /*0cec*/ 	.word	0x00000001
        /*0cf0*/ 	.word	0x00000001


	//----- nvinfo : EIATTR_CRS_STACK_SIZE
	.align		4
.L_627:
        /*0cf4*/ 	.byte	0x04, 0x1e
        /*0cf6*/ 	.short	(.L_629 - .L_628)
.L_628:
        /*0cf8*/ 	.word	0x00000000


	//----- nvinfo : EIATTR_CBANK_PARAM_SIZE
	.align		4
.L_629:
        /*0cfc*/ 	.byte	0x03, 0x19
        /*0cfe*/ 	.short	0x0af0


	//----- nvinfo : EIATTR_PARAM_CBANK
	.align		4
        /*0d00*/ 	.byte	0x04, 0x0a
        /*0d02*/ 	.short	(.L_631 - .L_630)
	.align		4
.L_630:
        /*0d04*/ 	.word	index@(.nv.constant0._ZN7cutlass13device_kernelIN5flash11enable_sm90INS1_16FlashAttnFwdSm90INS1_25CollectiveMainloopFwdSm90ILi2EN4cute5tupleIJNS5_1CILi1EEES8_S8_EEENS6_IJNS7_ILi128EEENS7_ILi96EEENS7_ILi192EEEEEELi192ENS_10bfloat16_tEfNS_4arch4Sm90ELb0ELb0ELb0ELb1ELb1ELb0ELb0ELb1ELb1ELb1ELb0ELb0EEENS1_21CollectiveEpilogueFwdINS6_IJSA_SC_SB_EEES9_SE_SG_Li256ELb1ELb1ELb0ELb0EEENS1_36VarlenDynamicPersistentTileSchedulerILi128ELi96ELi256ELi128ELb0ELb1ELb1ELb0ELb1ELb1EEEEEEEEEvNT_6ParamsE)
        /*0d08*/ 	.short	0x0210
        /*0d0a*/ 	.short	0x0af0


	//----- nvinfo : EIATTR_SW_WAR
	.align		4
.L_631:
        /*0d0c*/ 	.byte	0x04, 0x36
        /*0d0e*/ 	.short	(.L_633 - .L_632)
.L_632:
        /*0d10*/ 	.word	0x00000008
.L_633:


//--------------------- .nv.info._ZN7cutlass13device_kernelIN5flash11enable_sm90INS1_16FlashAttnFwdSm90INS1_25CollectiveMainloopFwdSm90ILi2EN4cute5tupleIJNS5_1CILi1EEES8_S8_EEENS6_IJNS7_ILi128EEENS7_ILi96EEENS7_ILi192EEEEEELi192ENS_10bfloat16_tEfNS_4arch4Sm90ELb0ELb0ELb0ELb1ELb1ELb1ELb0ELb1ELb1ELb1ELb0ELb0EEENS1_21CollectiveEpilogueFwdINS6_IJSA_SC_SB_EEES9_SE_SG_Li256ELb1ELb1ELb0ELb0EEENS1_36VarlenDynamicPersistentTileSchedulerILi128ELi96ELi256ELi128ELb0ELb1ELb1ELb0ELb1ELb1EEEEEEEEEvNT_6ParamsE --------------------------
	.section	.nv.info._ZN7cutlass13device_kernelIN5flash11enable_sm90INS1_16FlashAttnFwdSm90INS1_25CollectiveMainloopFwdSm90ILi2EN4cute5tupleIJNS5_1CILi1EEES8_S8_EEENS6_IJNS7_ILi128EEENS7_ILi96EEENS7_ILi192EEEEEELi192ENS_10bfloat16_tEfNS_4arch4Sm90ELb0ELb0ELb0ELb1ELb1ELb1ELb0ELb1ELb1ELb1ELb0ELb0EEENS1_21CollectiveEpilogueFwdINS6_IJSA_SC_SB_EEES9_SE_SG_Li256ELb1ELb1ELb0ELb0EEENS1_36VarlenDynamicPersistentTileSchedulerILi128ELi96ELi256ELi128ELb0ELb1ELb1ELb0ELb1ELb1EEEEEEEEEvNT_6ParamsE,"",@"SHT_CUDA_INFO"
	.sectionflags	@""
	.align	4


	//----- nvinfo : EIATTR_CUDA_API_VERSION
	.align		4
        /*0000*/ 	.byte	0x04, 0x37
        /*0002*/ 	.short	(.L_635 - .L_634)
.L_634:
        /*0004*/ 	.word	0x00000082


	//----- nvinfo : EIATTR_KPARAM_INFO
	.align		4
.L_635:
        /*0008*/ 	.byte	0x04, 0x17
        /*000a*/ 	.short	(.L_637 - .L_636)
.L_636:
        /*000c*/ 	.word	0x00000000
        /*0010*/ 	.short	0x0000
        /*0012*/ 	.short	0x0070
        /*0014*/ 	.byte	0x00, 0xf0, 0x01, 0x2a


	//----- nvinfo : EIATTR_SPARSE_MMA_MASK
	.align		4
.L_637:
        /*0018*/ 	.byte	0x03, 0x50
        /*001a*/ 	.short	0x0000


	//----- nvinfo : EIATTR_MAXREG_COUNT
	.align		4
        /*001c*/ 	.byte	0x03, 0x1b
        /*001e*/ 	.short	0x00a8


	//----- nvinfo : EIATTR_NUM_BARRIERS
	.align		4
        /*0020*/ 	.byte	0x02, 0x4c
        /*0022*/ 	.byte	0x10
	.zero		1


	//----- nvinfo : EIATTR_EXTERNS
	.align		4
        /*0024*/ 	.byte	0x04, 0x0f
        /*0026*/ 	.short	(.L_639 - .L_638)


	//   ....[0]....
	.align		4
.L_638:
        /*0028*/ 	.word	index@(__assertfail)


	//----- nvinfo : EIATTR_ANNOTATIONS
	.align		4
.L_639:
        /*002c*/ 	.byte	0x04, 0x55
        /*002e*/ 	.short	(.L_641 - .L_640)


	//   ....[0]....
.L_640:
        /* <DEDUP_REMOVED lines=59> */


	//----- nvinfo : EIATTR_MERCURY_ISA_VERSION
	.align		4
.L_641:
        /*03d0*/ 	.byte	0x03, 0x5f
        /*03d2*/ 	.short	0x0101


	//----- nvinfo : EIATTR_UNUSED_LOAD_BYTE_OFFSET
	.align		4
        /*03d4*/ 	.byte	0x04, 0x44
        /*03d6*/ 	.short	(.L_643 - .L_642)


	//   ....[0]....
.L_642:
        /*03d8*/ 	.word	0x00000a30
        /*03dc*/ 	.word	0x0000fff0


	//   ....[1]....
        /*03e0*/ 	.word	0x00016d10
        /*03e4*/ 	.word	0x0000fff0


	//----- nvinfo : EIATTR_INT_WARP_WIDE_INSTR_OFFSETS
	.align		4
.L_643:
        /*03e8*/ 	.byte	0x04, 0x31
        /*03ea*/ 	.short	(.L_645 - .L_644)


	//   ....[0]....
.L_644:
        /*03ec*/ 	.word	0x00000130


	//   ....[1]....
        /*03f0*/ 	.word	0x00000170


	//   ....[2]....
        /*03f4*/ 	.word	0x000001e0


	//   ....[3]....
        /*03f8*/ 	.word	0x0001ba60


	//   ....[4]....
        /*03fc*/ 	.word	0x0001baf0


	//   ....[5]....
        /*0400*/ 	.word	0x0001ea20


	//   ....[6]....
        /*0404*/ 	.word	0x0001eab0


	//----- nvinfo : EIATTR_COOP_GROUP_MASK_REGIDS
	.align		4
.L_645:
        /*0408*/ 	.byte	0x04, 0x29
        /*040a*/ 	.short	(.L_647 - .L_646)


	//   ....[0]....
.L_646:
        /*040c*/ 	.word	0xffffffff


	//   ....[1]....
        /*0410*/ 	.word	0xffffffff


	//   ....[2]....
        /*0414*/ 	.word	0xffffffff


	//   ....[3]....
        /*0418*/ 	.word	0xffffffff


	//   ....[4]....
        /*041c*/ 	.word	0xffffffff


	//   ....[5]....
        /*0420*/ 	.word	0xffffffff


	//   ....[6]....
        /*0424*/ 	.word	0xffffffff


	//   ....[7]....
        /*0428*/ 	.word	0xffffffff


	//   ....[8]....
        /*042c*/ 	.word	0xffffffff


	//   ....[9]....
        /*0430*/ 	.word	0xffffffff


	//   ....[10]....
        /*0434*/ 	.word	0xffffffff


	//   ....[11]....
        /*0438*/ 	.word	0xffffffff


	//   ....[12]....
        /*043c*/ 	.word	0xffffffff


	//   ....[13]....
        /*0440*/ 	.word	0xffffffff


	//   ....[14]....
        /*0444*/ 	.word	0xffffffff


	//   ....[15]....
        /*0448*/ 	.word	0xffffffff


	//   ....[16]....
        /*044c*/ 	.word	0xffffffff


	//   ....[17]....
        /*0450*/ 	.word	0xffffffff


	//   ....[18]....
        /*0454*/ 	.word	0xffffffff


	//   ....[19]....
        /*0458*/ 	.word	0xffffffff


	//   ....[20]....
        /*045c*/ 	.word	0xffffffff


	//   ....[21]....
        /*0460*/ 	.word	0xffffffff


	//   ....[22]....
        /*0464*/ 	.word	0xffffffff


	//   ....[23]....
        /*0468*/ 	.word	0xffffffff


	//   ....[24]....
        /*046c*/ 	.word	0xffffffff


	//   ....[25]....
        /*0470*/ 	.word	0xffffffff


	//   ....[26]....
        /*0474*/ 	.word	0xffffffff


	//   ....[27]....
        /*0478*/ 	.word	0xffffffff


	//   ....[28]....
        /*047c*/ 	.word	0xffffffff


	//   ....[29]....
        /*0480*/ 	.word	0xffffffff


	//   ....[30]....
        /*0484*/ 	.word	0xffffffff


	//   ....[31]....
        /*0488*/ 	.word	0xffffffff


	//   ....[32]....
        /*048c*/ 	.word	0xffffffff


	//   ....[33]....
        /*0490*/ 	.word	0xffffffff


	//   ....[34]....
        /*0494*/ 	.word	0xffffffff


	//   ....[35]....
        /*0498*/ 	.word	0xffffffff


	//   ....[36]....
        /*049c*/ 	.word	0xffffffff


	//   ....[37]....
        /*04a0*/ 	.word	0xffffffff


	//   ....[38]....
        /*04a4*/ 	.word	0xffffffff


	//   ....[39]....
        /*04a8*/ 	.word	0xffffffff


	//   ....[40]....
        /*04ac*/ 	.word	0xffffffff


	//   ....[41]....
        /*04b0*/ 	.word	0xffffffff


	//   ....[42]....
        /*04b4*/ 	.word	0xffffffff


	//   ....[43]....
        /*04b8*/ 	.word	0xffffffff


	//   ....[44]....
        /*04bc*/ 	.word	0xffffffff


	//   ....[45]....
        /*04c0*/ 	.word	0xffffffff


	//   ....[46]....
        /*04c4*/ 	.word	0xffffffff


	//   ....[47]....
        /*04c8*/ 	.word	0xffffffff


	//   ....[48]....
        /*04cc*/ 	.word	0xffffffff


	//   ....[49]....
        /*04d0*/ 	.word	0xffffffff


	//   ....[50]....
        /*04d4*/ 	.word	0xffffffff


	//   ....[51]....
        /*04d8*/ 	.word	0xffffffff


	//   ....[52]....
        /*04dc*/ 	.word	0xffffffff


	//   ....[53]....
        /*04e0*/ 	.word	0xffffffff


	//   ....[54]....
        /*04e4*/ 	.word	0xffffffff


	//   ....[55]....
        /*04e8*/ 	.word	0xffffffff


	//   ....[56]....
        /*04ec*/ 	.word	0xffffffff


	//   ....[57]....
        /*04f0*/ 	.word	0xffffffff


	//   ....[58]....
        /*04f4*/ 	.word	0xffffffff


	//   ....[59]....
        /*04f8*/ 	.word	0xffffffff


	//   ....[60]....
        /*04fc*/ 	.word	0xffffffff


	//   ....[61]....
        /*0500*/ 	.word	0xffffffff


	//   ....[62]....
        /*0504*/ 	.word	0xffffffff


	//   ....[63]....
        /*0508*/ 	.word	0xffffffff


	//   ....[64]....
        /*050c*/ 	.word	0xffffffff


	//   ....[65]....
        /*0510*/ 	.word	0xffffffff


	//   ....[66]....
        /*0514*/ 	.word	0xffffffff


	//   ....[67]....
        /*0518*/ 	.word	0xffffffff


	//   ....[68]....
        /*051c*/ 	.word	0xffffffff


	//   ....[69]....
        /*0520*/ 	.word	0xffffffff


	//   ....[70]....
        /*0524*/ 	.word	0xffffffff


	//   ....[71]....
        /*0528*/ 	.word	0xffffffff


	//   ....[72]....
        /*052c*/ 	.word	0xffffffff


	//   ....[73]....
        /*0530*/ 	.word	0xffffffff


	//   ....[74]....
        /*0534*/ 	.word	0xffffffff


	//   ....[75]....
        /*0538*/ 	.word	0xffffffff


	//   ....[76]....
        /*053c*/ 	.word	0xffffffff


	//   ....[77]....
        /*0540*/ 	.word	0xffffffff


	//   ....[78]....
        /*0544*/ 	.word	0xffffffff


	//   ....[79]....
        /*0548*/ 	.word	0xffffffff


	//   ....[80]....
        /*054c*/ 	.word	0xffffffff


	//   ....[81]....
        /*0550*/ 	.word	0xffffffff


	//   ....[82]....
        /*0554*/ 	.word	0xffffffff


	//   ....[83]....
        /*0558*/ 	.word	0xffffffff


	//   ....[84]....
        /*055c*/ 	.word	0xffffffff


	//   ....[85]....
        /*0560*/ 	.word	0xffffffff


	//   ....[86]....
        /*0564*/ 	.word	0xffffffff


	//   ....[87]....
        /*0568*/ 	.word	0xffffffff


	//   ....[88]....
        /*056c*/ 	.word	0xffffffff


	//   ....[89]....
        /*0570*/ 	.word	0xffffffff


	//   ....[90]....
        /*0574*/ 	.word	0xffffffff


	//   ....[91]....
        /*0578*/ 	.word	0xffffffff


	//   ....[92]....
        /*057c*/ 	.word	0xffffffff


	//   ....[93]....
        /*0580*/ 	.word	0xffffffff


	//   ....[94]....
        /*0584*/ 	.word	0xffffffff


	//   ....[95]....
        /*0588*/ 	.word	0xffffffff


	//   ....[96]....
        /*058c*/ 	.word	0xffffffff


	//   ....[97]....
        /*0590*/ 	.word	0xffffffff


	//   ....[98]....
        /*0594*/ 	.word	0xffffffff


	//   ....[99]....
        /*0598*/ 	.word	0xffffffff


	//   ....[100]....
        /*059c*/ 	.word	0xffffffff


	//   ....[101]....
        /*05a0*/ 	.word	0xffffffff


	//   ....[102]....
        /*05a4*/ 	.word	0xffffffff


	//   ....[103]....
        /*05a8*/ 	.word	0xffffffff


	//   ....[104]....
        /*05ac*/ 	.word	0xffffffff


	//   ....[105]....
        /*05b0*/ 	.word	0xffffffff


	//   ....[106]....
        /*05b4*/ 	.word	0xffffffff


	//   ....[107]....
        /*05b8*/ 	.word	0xffffffff


	//   ....[108]....
        /*05bc*/ 	.word	0xffffffff


	//   ....[109]....
        /*05c0*/ 	.word	0xffffffff


	//   ....[110]....
        /*05c4*/ 	.word	0xffffffff


	//   ....[111]....
        /*05c8*/ 	.word	0xffffffff


	//   ....[112]....
        /*05cc*/ 	.word	0xffffffff


	//   ....[113]....
        /*05d0*/ 	.word	0xffffffff


	//   ....[114]....
        /*05d4*/ 	.word	0xffffffff


	//   ....[115]....
        /*05d8*/ 	.word	0xffffffff


	//   ....[116]....
        /*05dc*/ 	.word	0xffffffff


	//   ....[117]....
        /*05e0*/ 	.word	0xffffffff


	//   ....[118]....
        /*05e4*/ 	.word	0xffffffff


	//   ....[119]....
        /*05e8*/ 	.word	0xffffffff


	//   ....[120]....
        /*05ec*/ 	.word	0xffffffff


	//   ....[121]....
        /*05f0*/ 	.word	0xffffffff


	//   ....[122]....
        /*05f4*/ 	.word	0xffffffff


	//   ....[123]....
        /*05f8*/ 	.word	0xffffffff


	//   ....[124]....
        /*05fc*/ 	.word	0xffffffff


	//   ....[125]....
        /*0600*/ 	.word	0xffffffff


	//   ....[126]....
        /*0604*/ 	.word	0xffffffff


	//   ....[127]....
        /*0608*/ 	.word	0xffffffff


	//   ....[128]....
        /*060c*/ 	.word	0xffffffff


	//   ....[129]....
        /*0610*/ 	.word	0xffffffff


	//   ....[130]....
        /*0614*/ 	.word	0xffffffff


	//   ....[131]....
        /*0618*/ 	.word	0xffffffff


	//   ....[132]....
        /*061c*/ 	.word	0xffffffff


	//   ....[133]....
        /*0620*/ 	.word	0xffffffff


	//   ....[134]....
        /*0624*/ 	.word	0xffffffff


	//   ....[135]....
        /*0628*/ 	.word	0xffffffff


	//   ....[136]....
        /*062c*/ 	.word	0xffffffff


	//   ....[137]....
        /*0630*/ 	.word	0xffffffff


	//   ....[138]....
        /*0634*/ 	.word	0xffffffff


	//   ....[139]....
        /*0638*/ 	.word	0xffffffff


	//   ....[140]....
        /*063c*/ 	.word	0xffffffff


	//   ....[141]....
        /*0640*/ 	.word	0xffffffff


	//   ....[142]....
        /*0644*/ 	.word	0xffffffff


	//   ....[143]....
        /*0648*/ 	.word	0xffffffff


	//   ....[144]....
        /*064c*/ 	.word	0xffffffff


	//   ....[145]....
        /*0650*/ 	.word	0xffffffff


	//   ....[146]....
        /*0654*/ 	.word	0xffffffff


	//   ....[147]....
        /*0658*/ 	.word	0xffffffff


	//   ....[148]....
        /*065c*/ 	.word	0xffffffff


	//   ....[149]....
        /*0660*/ 	.word	0xffffffff


	//   ....[150]....
        /*0664*/ 	.word	0xffffffff


	//   ....[151]....
        /*0668*/ 	.word	0xffffffff


	//   ....[152]....
        /*066c*/ 	.word	0xffffffff


	//   ....[153]....
        /*0670*/ 	.word	0xffffffff


	//   ....[154]....
        /*0674*/ 	.word	0xffffffff


	//   ....[155]....
        /*0678*/ 	.word	0xffffffff


	//   ....[156]....
        /*067c*/ 	.word	0xffffffff


	//   ....[157]....
        /*0680*/ 	.word	0xffffffff


	//   ....[158]....
        /*0684*/ 	.word	0xffffffff


	//   ....[159]....
        /*0688*/ 	.word	0xffffffff


	//   ....[160]....
        /*068c*/ 	.word	0xffffffff


	//   ....[161]....
        /*0690*/ 	.word	0xffffffff


	//   ....[162]....
        /*0694*/ 	.word	0xffffffff


	//   ....[163]....
        /*0698*/ 	.word	0x0500000f


	//   ....[164]....
        /*069c*/ 	.word	0x0500000f


	//   ....[165]....
        /*06a0*/ 	.word	0x0500000f


	//   ....[166]....
        /*06a4*/ 	.word	0x0500000f


	//   ....[167]....
        /*06a8*/ 	.word	0x0500000f


	//   ....[168]....
        /*06ac*/ 	.word	0x0500000f


	//   ....[169]....
        /*06b0*/ 	.word	0x0500000f


	//   ....[170]....
        /*06b4*/ 	.word	0x0500000f


	//   ....[171]....
        /*06b8*/ 	.word	0x0500000f


	//   ....[172]....
        /*06bc*/ 	.word	0x0500000f


	//   ....[173]....
        /*06c0*/ 	.word	0x0500000f


	//   ....[174]....
        /*06c4*/ 	.word	0x0500000f


	//   ....[175]....
        /*06c8*/ 	.word	0x0500000f


	//   ....[176]....
        /*06cc*/ 	.word	0x0500000f


	//   ....[177]....
        /*06d0*/ 	.word	0x0500000f


	//   ....[178]....
        /*06d4*/ 	.word	0x0500000f


	//   ....[179]....
        /*06d8*/ 	.word	0x0500000f


	//   ....[180]....
        /*06dc*/ 	.word	0x0500000f


	//   ....[181]....
        /*06e0*/ 	.word	0x0500000f


	//   ....[182]....
        /*06e4*/ 	.word	0x0500000f


	//   ....[183]....
        /*06e8*/ 	.word	0x0500000f


	//   ....[184]....
        /*06ec*/ 	.word	0x0500000f


	//   ....[185]....
        /*06f0*/ 	.word	0x0500000f


	//   ....[186]....
        /*06f4*/ 	.word	0x0500000f


	//   ....[187]....
        /*06f8*/ 	.word	0x0500000f


	//   ....[188]....
        /*06fc*/ 	.word	0x0500000f


	//   ....[189]....
        /*0700*/ 	.word	0x0500000f


	//   ....[190]....
        /*0704*/ 	.word	0x0500000f


	//   ....[191]....
        /*0708*/ 	.word	0x0500000f


	//   ....[192]....
        /*070c*/ 	.word	0x0500000f


	//   ....[193]....
        /*0710*/ 	.word	0x0500000f


	//   ....[194]....
        /*0714*/ 	.word	0x0500000f


	//   ....[195]....
        /*0718*/ 	.word	0x0500000f


	//   ....[196]....
        /*071c*/ 	.word	0x0500000f


	//   ....[197]....
        /*0720*/ 	.word	0x0500000f


	//   ....[198]....
        /*0724*/ 	.word	0x0500000f


	//   ....[199]....
        /*0728*/ 	.word	0x0500000f


	//   ....[200]....
        /*072c*/ 	.word	0x0500000f


	//   ....[201]....
        /*0730*/ 	.word	0x0500000f


	//   ....[202]....
        /*0734*/ 	.word	0x0500000f


	//   ....[203]....
        /*0738*/ 	.word	0x0500000f


	//   ....[204]....
        /*073c*/ 	.word	0x0500000f


	//   ....[205]....
        /*0740*/ 	.word	0x0500000f


	//   ....[206]....
        /*0744*/ 	.word	0x0500000f


	//   ....[207]....
        /*0748*/ 	.word	0x0500000f


	//   ....[208]....
        /*074c*/ 	.word	0x0500000f


	//   ....[209]....
        /*0750*/ 	.word	0x0500000f


	//   ....[210]....
        /*0754*/ 	.word	0x0500000f


	//   ....[211]....
        /*0758*/ 	.word	0x0500000f


	//   ....[212]....
        /*075c*/ 	.word	0x0500000f


	//   ....[213]....
        /*0760*/ 	.word	0x0500000f


	//   ....[214]....
        /*0764*/ 	.word	0x0500000f


	//   ....[215]....
        /*0768*/ 	.word	0x0500000f


	//   ....[216]....
        /*076c*/ 	.word	0x0500000f


	//   ....[217]....
        /*0770*/ 	.word	0x0500000f


	//   ....[218]....
        /*0774*/ 	.word	0x0500000f


	//   ....[219]....
        /*0778*/ 	.word	0x0500000f


	//   ....[220]....
        /*077c*/ 	.word	0x0500000f


	//   ....[221]....
        /*0780*/ 	.word	0x0500000f


	//   ....[222]....
        /*0784*/ 	.word	0x0500000f


	//   ....[223]....
        /*0788*/ 	.word	0x0500000f


	//   ....[224]....
        /*078c*/ 	.word	0x0500000f


	//   ....[225]....
        /*0790*/ 	.word	0x0500000f


	//   ....[226]....
        /*0794*/ 	.word	0x0500000f


	//   ....[227]....
        /*0798*/ 	.word	0x0500000f


	//   ....[228]....
        /*079c*/ 	.word	0x0500000f


	//   ....[229]....
        /*07a0*/ 	.word	0x0500000f


	//   ....[230]....
        /*07a4*/ 	.word	0x0500000f


	//   ....[231]....
        /*07a8*/ 	.word	0x0500000f


	//   ....[232]....
        /*07ac*/ 	.word	0x0500000f


	//   ....[233]....
        /*07b0*/ 	.word	0x0500000f


	//   ....[234]....
        /*07b4*/ 	.word	0x0500000f


	//   ....[235]....
        /*07b8*/ 	.word	0x0500000f


	//   ....[236]....
        /*07bc*/ 	.word	0x0500000f


	//   ....[237]....
        /*07c0*/ 	.word	0x0500000f


	//   ....[238]....
        /*07c4*/ 	.word	0x0500000f


	//   ....[239]....
        /*07c8*/ 	.word	0x0500000f


	//   ....[240]....
        /*07cc*/ 	.word	0x0500000f


	//   ....[241]....
        /*07d0*/ 	.word	0x0500000f


	//   ....[242]....
        /*07d4*/ 	.word	0x0500000f


	//   ....[243]....
        /*07d8*/ 	.word	0x0500000f


	//   ....[244]....
        /*07dc*/ 	.word	0x0500000f


	//   ....[245]....
        /*07e0*/ 	.word	0x0500000f


	//   ....[246]....
        /*07e4*/ 	.word	0x0500000f


	//   ....[247]....
        /*07e8*/ 	.word	0x0500000f


	//   ....[248]....
        /*07ec*/ 	.word	0x0500000f


	//   ....[249]....
        /*07f0*/ 	.word	0x0500000f


	//   ....[250]....
        /*07f4*/ 	.word	0x0500000f


	//   ....[251]....
        /*07f8*/ 	.word	0x0500000f


	//   ....[252]....
        /*07fc*/ 	.word	0x0500000f


	//   ....[253]....
        /*0800*/ 	.word	0x0500000f


	//   ....[254]....
        /*0804*/ 	.word	0x0500000f


	//   ....[255]....
        /*0808*/ 	.word	0x0500000f


	//   ....[0]....
        /*080c*/ 	.word	0x0500000f


	//   ....[1]....
        /*0810*/ 	.word	0x0500000f


	//   ....[2]....
        /*0814*/ 	.word	0x0500000f


	//   ....[3]....
        /*0818*/ 	.word	0x0500000f


	//   ....[4]....
        /*081c*/ 	.word	0x0500000f


	//   ....[5]....
        /*0820*/ 	.word	0x0500000f


	//   ....[6]....
        /*0824*/ 	.word	0x0500000f


	//   ....[7]....
        /*0828*/ 	.word	0x0500000f


	//   ....[8]....
        /*082c*/ 	.word	0x0500000f


	//   ....[9]....
        /*0830*/ 	.word	0x0500000f


	//   ....[10]....
        /*0834*/ 	.word	0x0500000f


	//----- nvinfo : EIATTR_COOP_GROUP_INSTR_OFFSETS
	.align		4
.L_647:
        /*0838*/ 	.byte	0x04, 0x28
        /*083a*/ 	.short	(.L_649 - .L_648)


	//   ....[0]....
.L_648:
        /*083c*/ 	.word	0x00000060


	//   ....[1]....
        /*0840*/ 	.word	0x00000140


	//   ....[2]....
        /*0844*/ 	.word	0x00000190


	//   ....[3]....
        /*0848*/ 	.word	0x000003c0


	//   ....[4]....
        /*084c*/ 	.word	0x00000520


	//   ....[5]....
        /*0850*/ 	.word	0x00000640


	//   ....[6]....
        /*0854*/ 	.word	0x000007a0


	//   ....[7]....
        /*0858*/ 	.word	0x00003820


	//   ....[8]....
        /*085c*/ 	.word	0x00003830


	//   ....[9]....
        /*0860*/ 	.word	0x00004e00


	//   ....[10]....
        /*0864*/ 	.word	0x00004e10


	//   ....[11]....
        /*0868*/ 	.word	0x00006fb0


	//   ....[12]....
        /*086c*/ 	.word	0x00006fc0


	//   ....[13]....
        /*0870*/ 	.word	0x000087a0


	//   ....[14]....
        /*0874*/ 	.word	0x000087b0


	//   ....[15]....
        /*0878*/ 	.word	0x0000a1b0


	//   ....[16]....
        /*087c*/ 	.word	0x0000a1c0


	//   ....[17]....
        /*0880*/ 	.word	0x0000a450


	//   ....[18]....
        /*0884*/ 	.word	0x0000a460


	//   ....[19]....
        /*0888*/ 	.word	0x0000a980


	//   ....[20]....
        /*088c*/ 	.word	0x0000a9a0


	//   ....[21]....
        /*0890*/ 	.word	0x0000abe0


	//   ....[22]....
        /*0894*/ 	.word	0x0000ac00


	//   ....[23]....
        /*0898*/ 	.word	0x0000b3a0


	//   ....[24]....
        /*089c*/ 	.word	0x0000b900


	//   ....[25]....
        /*08a0*/ 	.word	0x0000b910


	//   ....[26]....
        /*08a4*/ 	.word	0x0000b920


	//   ....[27]....
        /*08a8*/ 	.word	0x0000b930


	//   ....[28]....
        /*08ac*/ 	.word	0x0000e430


	//   ....[29]....
        /*08b0*/ 	.word	0x0000e440


	//   ....[30]....
        /*08b4*/ 	.word	0x0000e450


	//   ....[31]....
        /*08b8*/ 	.word	0x0000e460


	//   ....[32]....
        /*08bc*/ 	.word	0x00012370


	//   ....[33]....
        /*08c0*/ 	.word	0x00012400


	//   ....[34]....
        /*08c4*/ 	.word	0x000128e0


	//   ....[35]....
        /*08c8*/ 	.word	0x00012960


	//   ....[36]....
        /*08cc*/ 	.word	0x00014e10


	//   ....[37]....
        /*08d0*/ 	.word	0x00014e20


	//   ....[38]....
        /*08d4*/ 	.word	0x00014e50


	//   ....[39]....
        /*08d8*/ 	.word	0x00014e60


	//   ....[40]....
        /*08dc*/ 	.word	0x000163d0


	//   ....[41]....
        /*08e0*/ 	.word	0x00016400


	//   ....[42]....
        /*08e4*/ 	.word	0x000164b0


	//   ....[43]....
        /*08e8*/ 	.word	0x000164d0


	//   ....[44]....
        /*08ec*/ 	.word	0x00017ad0


	//   ....[45]....
        /*08f0*/ 	.word	0x00017b30


	//   ....[46]....
        /*08f4*/ 	.word	0x00017b70


	//   ....[47]....
        /*08f8*/ 	.word	0x00017b90


	//   ....[48]....
        /*08fc*/ 	.word	0x000182d0


	//   ....[49]....
        /*0900*/ 	.word	0x000182f0


	//   ....[50]....
        /*0904*/ 	.word	0x00018410


	//   ....[51]....
        /*0908*/ 	.word	0x00018430


	//   ....[52]....
        /*090c*/ 	.word	0x00018530


	//   ....[53]....
        /*0910*/ 	.word	0x00018550


	//   ....[54]....
        /*0914*/ 	.word	0x00018660


	//   ....[55]....
        /*0918*/ 	.word	0x00018680


	//   ....[56]....
        /*091c*/ 	.word	0x00018f50


	//   ....[57]....
        /*0920*/ 	.word	0x00018f90


	//   ....[58]....
        /*0924*/ 	.word	0x000190a0


	//   ....[59]....
        /*0928*/ 	.word	0x000190c0


	//   ....[60]....
        /*092c*/ 	.word	0x000191c0


	//   ....[61]....
        /*0930*/ 	.word	0x000191e0


	//   ....[62]....
        /*0934*/ 	.word	0x000192f0


	//   ....[63]....
        /*0938*/ 	.word	0x00019310


	//   ....[64]....
        /*093c*/ 	.word	0x000194a0


	//   ....[65]....
        /*0940*/ 	.word	0x00019670


	//   ....[66]....
        /*0944*/ 	.word	0x000196a0


	//   ....[67]....
        /*0948*/ 	.word	0x000196d0


	//   ....[68]....
        /*094c*/ 	.word	0x00019700


	//   ....[69]....
        /*0950*/ 	.word	0x00019730


	//   ....[70]....
        /*0954*/ 	.word	0x00019760


	//   ....[71]....
        /*0958*/ 	.word	0x000198d0


	//   ....[72]....
        /*095c*/ 	.word	0x00019900


	//   ....[73]....
        /*0960*/ 	.word	0x00019930


	//   ....[74]....
        /*0964*/ 	.word	0x00019960


	//   ....[75]....
        /*0968*/ 	.word	0x00019990


	//   ....[76]....
        /*096c*/ 	.word	0x000199c0


	//   ....[77]....
        /*0970*/ 	.word	0x00019a50


	//   ....[78]....
        /*0974*/ 	.word	0x00019a80


	//   ....[79]....
        /*0978*/ 	.word	0x00019b00


	//   ....[80]....
        /*097c*/ 	.word	0x0001a600


	//   ....[81]....
        /*0980*/ 	.word	0x0001c670


	//   ....[82]....
        /*0984*/ 	.word	0x0001c690


	//   ....[83]....
        /*0988*/ 	.word	0x0001c740


	//   ....[84]....
        /*098c*/ 	.word	0x0001c760


	//   ....[85]....
        /*0990*/ 	.word	0x0001c800


	//   ....[86]....
        /*0994*/ 	.word	0x0001c820


	//   ....[87]....
        /*0998*/ 	.word	0x0001c8c0


	//   ....[88]....
        /*099c*/ 	.word	0x0001c8e0


	//   ....[89]....
        /*09a0*/ 	.word	0x0001c980


	//   ....[90]....
        /*09a4*/ 	.word	0x0001c9a0


	//   ....[91]....
        /*09a8*/ 	.word	0x0001c9b0


	//   ....[92]....
        /*09ac*/ 	.word	0x0001ca40


	//   ....[93]....
        /*09b0*/ 	.word	0x0001d1a0


	//   ....[94]....
        /*09b4*/ 	.word	0x0001d1d0


	//   ....[95]....
        /*09b8*/ 	.word	0x0001d230


	//   ....[96]....
        /*09bc*/ 	.word	0x0001d280


	//   ....[97]....
        /*09c0*/ 	.word	0x0001d2d0


	//   ....[98]....
        /*09c4*/ 	.word	0x0001d330


	//   ....[99]....
        /*09c8*/ 	.word	0x0001d380


	//   ....[100]....
        /*09cc*/ 	.word	0x0001d3e0


	//   ....[101]....
        /*09d0*/ 	.word	0x0001d430


	//   ....[102]....
        /*09d4*/ 	.word	0x0001d490


	//   ....[103]....
        /*09d8*/ 	.word	0x0001d4e0


	//   ....[104]....
        /*09dc*/ 	.word	0x0001d540


	//   ....[105]....
        /*09e0*/ 	.word	0x0001d580


	//   ....[106]....
        /*09e4*/ 	.word	0x0001d5f0


	//   ....[107]....
        /*09e8*/ 	.word	0x0001d610


	//   ....[108]....
        /*09ec*/ 	.word	0x0001d650


	//   ....[109]....
        /*09f0*/ 	.word	0x0001de60


	//   ....[110]....
        /*09f4*/ 	.word	0x0001de70


	//   ....[111]....
        /*09f8*/ 	.word	0x0001dea0


	//   ....[112]....
        /*09fc*/ 	.word	0x0001def0


	//   ....[113]....
        /*0a00*/ 	.word	0x0001df00


	//   ....[114]....
        /*0a04*/ 	.word	0x0001df60


	//   ....[115]....
        /*0a08*/ 	.word	0x0001df90


	//   ....[116]....
        /*0a0c*/ 	.word	0x0001dfd0


	//   ....[117]....
        /*0a10*/ 	.word	0x0001e000


	//   ....[118]....
        /*0a14*/ 	.word	0x0001e040


	//   ....[119]....
        /*0a18*/ 	.word	0x0001e070


	//   ....[120]....
        /*0a1c*/ 	.word	0x0001e0b0


	//   ....[121]....
        /*0a20*/ 	.word	0x0001e350


	//   ....[122]....
        /*0a24*/ 	.word	0x0001e370


	//   ....[123]....
        /*0a28*/ 	.word	0x0001e380


	//   ....[124]....
        /*0a2c*/ 	.word	0x0001e410


	//   ....[125]....
        /*0a30*/ 	.word	0x0001e420


	//   ....[126]....
        /*0a34*/ 	.word	0x0001e4b0


	//   ....[127]....
        /*0a38*/ 	.word	0x0001e4c0


	//   ....[128]....
        /*0a3c*/ 	.word	0x0001e550


	//   ....[129]....
        /*0a40*/ 	.word	0x0001e560


	//   ....[130]....
        /*0a44*/ 	.word	0x0001e5f0


	//   ....[131]....
        /*0a48*/ 	.word	0x0001e600


	//   ....[132]....
        /*0a4c*/ 	.word	0x0001e610


	//   ....[133]....
        /*0a50*/ 	.word	0x0001ec10


	//   ....[134]....
        /*0a54*/ 	.word	0x0001ec50


	//   ....[135]....
        /*0a58*/ 	.word	0x0001ec90


	//   ....[136]....
        /*0a5c*/ 	.word	0x0001ecc0


	//   ....[137]....
        /*0a60*/ 	.word	0x0001ed50


	//   ....[138]....
        /*0a64*/ 	.word	0x0001ed80


	//   ....[139]....
        /*0a68*/ 	.word	0x0001edf0


	//   ....[140]....
        /*0a6c*/ 	.word	0x0001ee20


	//   ....[141]....
        /*0a70*/ 	.word	0x0001ee90


	//   ....[142]....
        /*0a74*/ 	.word	0x0001eec0


	//   ....[143]....
        /*0a78*/ 	.word	0x0001eef0


	//   ....[144]....
        /*0a7c*/ 	.word	0x0001ef40


	//   ....[145]....
        /*0a80*/ 	.word	0x0001f340


	//   ....[146]....
        /*0a84*/ 	.word	0x0001f390


	//   ....[147]....
        /*0a88*/ 	.word	0x0001f3c0


	//   ....[148]....
        /*0a8c*/ 	.word	0x0001f3d0


	//   ....[149]....
        /*0a90*/ 	.word	0x0001f400


	//   ....[150]....
        /*0a94*/ 	.word	0x0001f430


	//   ....[151]....
        /*0a98*/ 	.word	0x0001f460


	//   ....[152]....
        /*0a9c*/ 	.word	0x0001f490


	//   ....[153]....
        /*0aa0*/ 	.word	0x0001f610


	//   ....[154]....
        /*0aa4*/ 	.word	0x0001f640


	//   ....[155]....
        /*0aa8*/ 	.word	0x0001f670


	//   ....[156]....
        /*0aac*/ 	.word	0x0001f6a0


	//   ....[157]....
        /*0ab0*/ 	.word	0x0001f6d0


	//   ....[158]....
        /*0ab4*/ 	.word	0x0001f700


	//   ....[159]....
        /*0ab8*/ 	.word	0x0001f7c0


	//   ....[160]....
        /*0abc*/ 	.word	0x0001f7e0


	//   ....[161]....
        /*0ac0*/ 	.word	0x0001f850


	//   ....[162]....
        /*0ac4*/ 	.word	0x0001fcc0


	//   ....[163]....
        /*0ac8*/ 	.word	0x0001ffe0


	//   ....[164]....
        /*0acc*/ 	.word	0x00020070


	//   ....[165]....
        /*0ad0*/ 	.word	0x00020110


	//   ....[166]....
        /*0ad4*/ 	.word	0x000201a0


	//   ....[167]....
        /*0ad8*/ 	.word	0x00020290


	//   ....[168]....
        /*0adc*/ 	.word	0x00020320


	//   ....[169]....
        /*0ae0*/ 	.word	0x000203c0


	//   ....[170]....
        /*0ae4*/ 	.word	0x00020450


	//   ....[171]....
        /*0ae8*/ 	.word	0x00020540


	//   ....[172]....
        /*0aec*/ 	.word	0x000205d0


	//   ....[173]....
        /*0af0*/ 	.word	0x00020670


	//   ....[174]....
        /*0af4*/ 	.word	0x00020700


	//   ....[175]....
        /*0af8*/ 	.word	0x000207f0


	//   ....[176]....
        /*0afc*/ 	.word	0x00020880


	//   ....[177]....
        /*0b00*/ 	.word	0x000208d0


	//   ....[178]....
        /*0b04*/ 	.word	0x00020920


	//   ....[179]....
        /*0b08*/ 	.word	0x00020a00


	//   ....[180]....
        /*0b0c*/ 	.word	0x00020a90


	//   ....[181]....
        /*0b10*/ 	.word	0x00020ae0


	//   ....[182]....
        /*0b14*/ 	.word	0x00020b30


	//   ....[183]....
        /*0b18*/ 	.word	0x00020d90


	//   ....[184]....
        /*0b1c*/ 	.word	0x00021070


	//   ....[185]....
        /*0b20*/ 	.word	0x00021160


	//   ....[186]....
        /*0b24*/ 	.word	0x00021200


	//   ....[187]....
        /*0b28*/ 	.word	0x00021260


	//   ....[188]....
        /*0b2c*/ 	.word	0x00021370


	//   ....[189]....
        /*0b30*/ 	.word	0x000213e0


	//   ....[190]....
        /*0b34*/ 	.word	0x000214f0


	//   ....[191]....
        /*0b38*/ 	.word	0x00021560


	//   ....[192]....
        /*0b3c*/ 	.word	0x00021670


	//   ....[193]....
        /*0b40*/ 	.word	0x000216e0


	//   ....[194]....
        /*0b44*/ 	.word	0x000217f0


	//   ....[195]....
        /*0b48*/ 	.word	0x00021860


	//   ....[196]....
        /*0b4c*/ 	.word	0x00021940


	//   ....[197]....
        /*0b50*/ 	.word	0x00021a40


	//   ....[198]....
        /*0b54*/ 	.word	0x00021ab0


	//   ....[199]....
        /*0b58*/ 	.word	0x00021b30


	//   ....[200]....
        /*0b5c*/ 	.word	0x00021bf0


	//   ....[201]....
        /*0b60*/ 	.word	0x00021c70


	//   ....[202]....
        /*0b64*/ 	.word	0x00021d50


	//   ....[203]....
        /*0b68*/ 	.word	0x00021dd0


	//   ....[204]....
        /*0b6c*/ 	.word	0x00021eb0


	//   ....[205]....
        /*0b70*/ 	.word	0x00021f30


	//   ....[206]....
        /*0b74*/ 	.word	0x00022010


	//   ....[207]....
        /*0b78*/ 	.word	0x00022090


	//   ....[208]....
        /*0b7c*/ 	.word	0x00022170


	//   ....[209]....
        /*0b80*/ 	.word	0x000221f0


	//   ....[210]....
        /*0b84*/ 	.word	0x000222d0


	//   ....[211]....
        /*0b88*/ 	.word	0x00022350


	//   ....[212]....
        /*0b8c*/ 	.word	0x00022410


	//   ....[213]....
        /*0b90*/ 	.word	0x00022540


	//   ....[214]....
        /*0b94*/ 	.word	0x00022600


	//   ....[215]....
        /*0b98*/ 	.word	0x00022670


	//   ....[216]....
        /*0b9c*/ 	.word	0x00022780


	//   ....[217]....
        /*0ba0*/ 	.word	0x000227e0


	//   ....[218]....
        /*0ba4*/ 	.word	0x000228b0


	//   ....[219]....
        /*0ba8*/ 	.word	0x00022910


	//   ....[220]....
        /*0bac*/ 	.word	0x000229e0


	//   ....[221]....
        /*0bb0*/ 	.word	0x00022a40


	//   ....[222]....
        /*0bb4*/ 	.word	0x00022b10


	//   ....[223]....
        /*0bb8*/ 	.word	0x00022c00


	//   ....[224]....
        /*0bbc*/ 	.word	0x00022c90


	//   ....[225]....
        /*0bc0*/ 	.word	0x00022d80


	//   ....[226]....
        /*0bc4*/ 	.word	0x00022e20


	//   ....[227]....
        /*0bc8*/ 	.word	0x00022e80


	//   ....[228]....
        /*0bcc*/ 	.word	0x00022f80


	//   ....[229]....
        /*0bd0*/ 	.word	0x00022fe0


	//   ....[230]....
        /*0bd4*/ 	.word	0x000230e0


	//   ....[231]....
        /*0bd8*/ 	.word	0x00023140


	//   ....[232]....
        /*0bdc*/ 	.word	0x00023240


	//   ....[233]....
        /*0be0*/ 	.word	0x000232a0


	//   ....[234]....
        /*0be4*/ 	.word	0x000233a0


	//   ....[235]....
        /*0be8*/ 	.word	0x00023400


	//   ....[236]....
        /*0bec*/ 	.word	0x000234d0


	//   ....[237]....
        /*0bf0*/ 	.word	0x00023610


	//   ....[238]....
        /*0bf4*/ 	.word	0x000236b0


	//   ....[239]....
        /*0bf8*/ 	.word	0x00023790


	//   ....[240]....
        /*0bfc*/ 	.word	0x00023860


	//   ....[241]....
        /*0c00*/ 	.word	0x000238c0


	//   ....[242]....
        /*0c04*/ 	.word	0x000239b0


	//   ....[243]....
        /*0c08*/ 	.word	0x00023a10


	//   ....[244]....
        /*0c0c*/ 	.word	0x00023b00


	//   ....[245]....
        /*0c10*/ 	.word	0x00023b60


	//   ....[246]....
        /*0c14*/ 	.word	0x00023c50


	//   ....[247]....
        /*0c18*/ 	.word	0x00023cb0


	//   ....[248]....
        /*0c1c*/ 	.word	0x00023d90


	//   ....[249]....
        /*0c20*/ 	.word	0x00023e20


	//   ....[250]....
        /*0c24*/ 	.word	0x00023ec0


	//   ....[251]....
        /*0c28*/ 	.word	0x00023fe0


	//   ....[252]....
        /*0c2c*/ 	.word	0x00024050


	//   ....[253]....
        /*0c30*/ 	.word	0x000240c0


	//   ....[254]....
        /*0c34*/ 	.word	0x00024130


	//   ....[255]....
        /*0c38*/ 	.word	0x000241a0


	//   ....[0]....
        /*0c3c*/ 	.word	0x00024220


	//   ....[1]....
        /*0c40*/ 	.word	0x000242b0


	//   ....[2]....
        /*0c44*/ 	.word	0x00024340


	//   ....[3]....
        /*0c48*/ 	.word	0x000243b0


	//   ....[4]....
        /*0c4c*/ 	.word	0x00024420


	//   ....[5]....
        /*0c50*/ 	.word	0x00024490


	//   ....[6]....
        /*0c54*/ 	.word	0x00024510


	//   ....[7]....
        /*0c58*/ 	.word	0x00024580


	//   ....[8]....
        /*0c5c*/ 	.word	0x00024620


	//   ....[9]....
        /*0c60*/ 	.word	0x000246b0


	//   ....[10]....
        /*0c64*/ 	.word	0x000247d0


	//----- nvinfo : EIATTR_REG_RECONFIG
	.align		4
.L_649:
        /*0c68*/ 	.byte	0x01, 0x54
	.zero		2


	//----- nvinfo : EIATTR_SYSCALL_OFFSETS
	.align		4
        /*0c6c*/ 	.byte	0x04, 0x46
        /*0c6e*/ 	.short	(.L_651 - .L_650)


	//   ....[0]....
.L_650:
        /*0c70*/ 	.word	0x00001af0


	//   ....[1]....
        /*0c74*/ 	.word	0x00001c40


	//   ....[2]....
        /*0c78*/ 	.word	0x0000b510


	//   ....[3]....
        /*0c7c*/ 	.word	0x0000b880


	//   ....[4]....
        /*0c80*/ 	.word	0x0001bc50


	//   ....[5]....
        /*0c84*/ 	.word	0x0001bda0


	//   ....[6]....
        /*0c88*/ 	.word	0x0001be90


	//   ....[7]....
        /*0c8c*/ 	.word	0x0001ce00


	//----- nvinfo : EIATTR_MBARRIER_INSTR_OFFSETS
	.align		4
.L_651:
        /*0c90*/ 	.byte	0x04, 0x39
        /*0c92*/ 	.short	(.L_653 - .L_652)


	//   ....[0]....
.L_652:
        /*0c94*/ 	.word	0x00000270
        /*0c98*/ 	.word	0x000000ff
        /*0c9c*/ 	.word	0x00030800
        /*0ca0*/ 	.short	0x0100
        /*0ca2*/ 	.byte	0x08
	.zero		1


	//   ....[1]....
        /*0ca4*/ 	.word	0x00000280
        /*0ca8*/ 	.word	0x000000ff
        /*0cac*/ 	.word	0x00030820
        /*0cb0*/ 	.short	0x0100
        /*0cb2*/ 	.byte	0x08
	.zero		1


	//   ....[2]....
        /*0cb4*/ 	.word	0x00000370
        /*0cb8*/ 	.word	0x000000ff
        /*0cbc*/ 	.word	0x00030830
        /*0cc0*/ 	.short	0x0100
        /*0cc2*/ 	.byte	0x08
	.zero		1


	//   ....[3]....
        /*0cc4*/ 	.word	0x00000380
        /*0cc8*/ 	.word	0x000000ff
        /*0ccc*/ 	.word	0x00030840
        /*0cd0*/ 	.short	0x0100
        /*0cd2*/ 	.byte	0x08
	.zero		1


	//   ....[4]....
        /*0cd4*/ 	.word	0x00000390
        /*0cd8*/ 	.word	0x000000ff
        /*0cdc*/ 	.word	0x00030838
        /*0ce0*/ 	.short	0x0100
        /*0ce2*/ 	.byte	0x08
	.zero		1


	//   ....[5]....
        /*0ce4*/ 	.word	0x000003a0
        /*0ce8*/ 	.word	0x000000ff
        /*0cec*/ 	.word	0x00030848
        /*0cf0*/ 	.short	0x0100
        /*0cf2*/ 	.byte	0x08
	.zero		1


	//   ....[6]....
        /*0cf4*/ 	.word	0x000004d0
        /*0cf8*/ 	.word	0x000000ff
        /*0cfc*/ 	.word	0x00030850
        /*0d00*/ 	.short	0x0100
        /*0d02*/ 	.byte	0x08
	.zero		1


	//   ....[7]....
        /*0d04*/ 	.word	0x000004e0
        /*0d08*/ 	.word	0x000000ff
        /*0d0c*/ 	.word	0x00030860
        /*0d10*/ 	.short	0x0100
        /*0d12*/ 	.byte	0x08
	.zero		1


	//   ....[8]....
        /*0d14*/ 	.word	0x000004f0
        /*0d18*/ 	.word	0x000000ff
        /*0d1c*/ 	.word	0x00030858
        /*0d20*/ 	.short	0x0100
        /*0d22*/ 	.byte	0x08
	.zero		1


	//   ....[9]....
        /*0d24*/ 	.word	0x00000500
        /*0d28*/ 	.word	0x000000ff
        /*0d2c*/ 	.word	0x00030868
        /*0d30*/ 	.short	0x0100
        /*0d32*/ 	.byte	0x08
	.zero		1


	//   ....[10]....
        /*0d34*/ 	.word	0x000005f0
        /*0d38*/ 	.word	0x000000ff
        /*0d3c*/ 	.word	0x00030870
        /*0d40*/ 	.short	0x0100
        /*0d42*/ 	.byte	0x06
	.zero		1


	//   ....[11]....
        /*0d44*/ 	.word	0x00000600
        /*0d48*/ 	.word	0x000000ff
        /*0d4c*/ 	.word	0x00030880
        /*0d50*/ 	.short	0x0100
        /*0d52*/ 	.byte	0x06
	.zero		1


	//   ....[12]....
        /*0d54*/ 	.word	0x00000610
        /*0d58*/ 	.word	0x000000ff
        /*0d5c*/ 	.word	0x00030878
        /*0d60*/ 	.short	0x0100
        /*0d62*/ 	.byte	0x06
	.zero		1


	//   ....[13]....
        /*0d64*/ 	.word	0x00000620
        /*0d68*/ 	.word	0x000000ff
        /*0d6c*/ 	.word	0x00030888
        /*0d70*/ 	.short	0x0100
        /*0d72*/ 	.byte	0x06
	.zero		1


	//   ....[14]....
        /*0d74*/ 	.word	0x00000750
        /*0d78*/ 	.word	0x000000ff
        /*0d7c*/ 	.word	0x00030890
        /*0d80*/ 	.short	0x0100
        /*0d82*/ 	.byte	0x08
	.zero		1


	//   ....[15]....
        /*0d84*/ 	.word	0x00000760
        /*0d88*/ 	.word	0x000000ff
        /*0d8c*/ 	.word	0x000308a0
        /*0d90*/ 	.short	0x0100
        /*0d92*/ 	.byte	0x08
	.zero		1


	//   ....[16]....
        /*0d94*/ 	.word	0x00000770
        /*0d98*/ 	.word	0x000000ff
        /*0d9c*/ 	.word	0x00030898
        /*0da0*/ 	.short	0x0100
        /*0da2*/ 	.byte	0x08
	.zero		1


	//   ....[17]....
        /*0da4*/ 	.word	0x00000780
        /*0da8*/ 	.word	0x000000ff
        /*0dac*/ 	.word	0x000308a8
        /*0db0*/ 	.short	0x0100
        /*0db2*/ 	.byte	0x08
	.zero		1


	//   ....[18]....
        /*0db4*/ 	.word	0x000008b0
        /*0db8*/ 	.word	0x000000ff
        /*0dbc*/ 	.word	0x000308b0
        /*0dc0*/ 	.short	0x0100
        /*0dc2*/ 	.byte	0x08
	.zero		1


	//   ....[19]....
        /*0dc4*/ 	.word	0x000008c0
        /*0dc8*/ 	.word	0x000000ff
        /*0dcc*/ 	.word	0x000308c0
        /*0dd0*/ 	.short	0x0100
        /*0dd2*/ 	.byte	0x08
	.zero		1


	//   ....[20]....
        /*0dd4*/ 	.word	0x000008d0
        /*0dd8*/ 	.word	0x000000ff
        /*0ddc*/ 	.word	0x000308b8
        /*0de0*/ 	.short	0x0100
        /*0de2*/ 	.byte	0x08
	.zero		1


	//   ....[21]....
        /*0de4*/ 	.word	0x000008e0
        /*0de8*/ 	.word	0x000000ff
        /*0dec*/ 	.word	0x000308c8
        /*0df0*/ 	.short	0x0100
        /*0df2*/ 	.byte	0x08
	.zero		1


	//   ....[22]....
        /*0df4*/ 	.word	0x000037d0
        /*0df8*/ 	.word	0x00000056
        /*0dfc*/ 	.word	0x00030890
        /*0e00*/ 	.short	0x010a
        /*0e02*/ 	.byte	0x3f
	.zero		1


	//   ....[23]....
        /*0e04*/ 	.word	0x00006f50
        /*0e08*/ 	.word	0x00000056
        /*0e0c*/ 	.word	0x00030890
        /*0e10*/ 	.short	0x010a
        /*0e12*/ 	.byte	0x3f
	.zero		1


	//   ....[24]....
        /*0e14*/ 	.word	0x00009ff0
        /*0e18*/ 	.word	0x00000056
        /*0e1c*/ 	.word	0x00030890
        /*0e20*/ 	.short	0x010a
        /*0e22*/ 	.byte	0x3f
	.zero		1


	//   ....[25]....
        /*0e24*/ 	.word	0x0000a7b0
        /*0e28*/ 	.word	0x0000000b
        /*0e2c*/ 	.word	0x00000000
        /*0e30*/ 	.short	0x0101
        /*0e32*/ 	.byte	0x3f
	.zero		1


	//   ....[26]....
        /*0e34*/ 	.word	0x0000a7f0
        /*0e38*/ 	.word	0x00000056
        /*0e3c*/ 	.word	0x000308b0
        /*0e40*/ 	.short	0x010a
        /*0e42*/ 	.byte	0x3f
	.zero		1


	//   ....[27]....
        /*0e44*/ 	.word	0x0000aef0
        /*0e48*/ 	.word	0x00000056
        /*0e4c*/ 	.word	0x00000000
        /*0e50*/ 	.short	0x0101
        /*0e52*/ 	.byte	0x3f
	.zero		1


	//   ....[28]....
        /*0e54*/ 	.word	0x0000b5a0
        /*0e58*/ 	.word	0x00000012
        /*0e5c*/ 	.word	0x00030800
        /*0e60*/ 	.short	0x010a
        /*0e62*/ 	.byte	0x3f
	.zero		1


	//   ....[29]....
        /*0e64*/ 	.word	0x0000b5f0
        /*0e68*/ 	.word	0x00000012
        /*0e6c*/ 	.word	0x00030800
        /*0e70*/ 	.short	0x010a
        /*0e72*/ 	.byte	0x3f
	.zero		1


	//   ....[30]....
        /*0e74*/ 	.word	0x0000c3c0
        /*0e78*/ 	.word	0x00000012
        /*0e7c*/ 	.word	0x00030800
        /*0e80*/ 	.short	0x010a
        /*0e82*/ 	.byte	0x3f
	.zero		1


	//   ....[31]....
        /*0e84*/ 	.word	0x0000eca0
        /*0e88*/ 	.word	0x00000012
        /*0e8c*/ 	.word	0x00030800
        /*0e90*/ 	.short	0x010a
        /*0e92*/ 	.byte	0x3f
	.zero		1


	//   ....[32]....
        /*0e94*/ 	.word	0x00011160
        /*0e98*/ 	.word	0x00000003
        /*0e9c*/ 	.word	0x00030830
        /*0ea0*/ 	.short	0x010a
        /*0ea2*/ 	.byte	0x3f
	.zero		1


	//   ....[33]....
        /*0ea4*/ 	.word	0x000111b0
        /*0ea8*/ 	.word	0x00000003
        /*0eac*/ 	.word	0x00030830
        /*0eb0*/ 	.short	0x010a
        /*0eb2*/ 	.byte	0x3f
	.zero		1


	//   ....[34]....
        /*0eb4*/ 	.word	0x00012e60
        /*0eb8*/ 	.word	0x0000000a
        /*0ebc*/ 	.word	0x00000000
        /*0ec0*/ 	.short	0x0101
        /*0ec2*/ 	.byte	0x3f
	.zero		1


	//   ....[35]....
        /*0ec4*/ 	.word	0x00013860
        /*0ec8*/ 	.word	0x0000000a
        /*0ecc*/ 	.word	0x00030830
        /*0ed0*/ 	.short	0x010a
        /*0ed2*/ 	.byte	0x3f
	.zero		1


	//   ....[36]....
        /*0ed4*/ 	.word	0x000138e0
        /*0ed8*/ 	.word	0x0000000a
        /*0edc*/ 	.word	0x00030830
        /*0ee0*/ 	.short	0x010a
        /*0ee2*/ 	.byte	0x3f
	.zero		1


	//   ....[37]....
        /*0ee4*/ 	.word	0x00014790
        /*0ee8*/ 	.word	0x0000000b
        /*0eec*/ 	.word	0x00030850
        /*0ef0*/ 	.short	0x010a
        /*0ef2*/ 	.byte	0x3f
	.zero		1


	//   ....[38]....
        /*0ef4*/ 	.word	0x000147e0
        /*0ef8*/ 	.word	0x0000000b
        /*0efc*/ 	.word	0x00030850
        /*0f00*/ 	.short	0x010a
        /*0f02*/ 	.byte	0x3f
	.zero		1


	//   ....[39]....
        /*0f04*/ 	.word	0x00015230
        /*0f08*/ 	.word	0x00000081
        /*0f0c*/ 	.word	0x00000000
        /*0f10*/ 	.short	0x0101
        /*0f12*/ 	.byte	0x3f
	.zero		1


	//   ....[40]....
        /*0f14*/ 	.word	0x00015900
        /*0f18*/ 	.word	0x0000000b
        /*0f1c*/ 	.word	0x00000000
        /*0f20*/ 	.short	0x0101
        /*0f22*/ 	.byte	0x3f
	.zero		1


	//   ....[41]....
        /*0f24*/ 	.word	0x000160f0
        /*0f28*/ 	.word	0x00000008
        /*0f2c*/ 	.word	0x00030850
        /*0f30*/ 	.short	0x010a
        /*0f32*/ 	.byte	0x3f
	.zero		1


	//   ....[42]....
        /*0f34*/ 	.word	0x00016190
        /*0f38*/ 	.word	0x00000008
        /*0f3c*/ 	.word	0x00030850
        /*0f40*/ 	.short	0x010a
        /*0f42*/ 	.byte	0x3f
	.zero		1


	//   ....[43]....
        /*0f44*/ 	.word	0x00016690
        /*0f48*/ 	.word	0x00000008
        /*0f4c*/ 	.word	0x00000000
        /*0f50*/ 	.short	0x0101
        /*0f52*/ 	.byte	0x3f
	.zero		1


	//   ....[44]....
        /*0f54*/ 	.word	0x00018300
        /*0f58*/ 	.word	0x00000000
        /*0f5c*/ 	.word	0x00000000
        /*0f60*/ 	.short	0x0101
        /*0f62*/ 	.byte	0x3f
	.zero		1


	//   ....[45]....
        /*0f64*/ 	.word	0x0001a6e0
        /*0f68*/ 	.word	0x00000016
        /*0f6c*/ 	.word	0x00030820
        /*0f70*/ 	.short	0x010a
        /*0f72*/ 	.byte	0x3f
	.zero		1


	//   ....[46]....
        /*0f74*/ 	.word	0x0001a770
        /*0f78*/ 	.word	0x00000009
        /*0f7c*/ 	.word	0x000308a0
        /*0f80*/ 	.short	0x010a
        /*0f82*/ 	.byte	0x3f
	.zero		1


	//   ....[47]....
        /*0f84*/ 	.word	0x0001abc0
        /*0f88*/ 	.word	0x00000009
        /*0f8c*/ 	.word	0x000308c0
        /*0f90*/ 	.short	0x010a
        /*0f92*/ 	.byte	0x3f
	.zero		1


	//   ....[48]....
        /*0f94*/ 	.word	0x0001b0d0
        /*0f98*/ 	.word	0x00000008
        /*0f9c*/ 	.word	0x000308a0
        /*0fa0*/ 	.short	0x010a
        /*0fa2*/ 	.byte	0x3f
	.zero		1


	//   ....[49]....
        /*0fa4*/ 	.word	0x0001b510
        /*0fa8*/ 	.word	0x00000008
        /*0fac*/ 	.word	0x000308c0
        /*0fb0*/ 	.short	0x010a
        /*0fb2*/ 	.byte	0x3f
	.zero		1


	//   ....[50]....
        /*0fb4*/ 	.word	0x0001c440
        /*0fb8*/ 	.word	0x00000007
        /*0fbc*/ 	.word	0x00030840
        /*0fc0*/ 	.short	0x010a
        /*0fc2*/ 	.byte	0x3f
	.zero		1


	//   ....[51]....
        /*0fc4*/ 	.word	0x0001cb00
        /*0fc8*/ 	.word	0x00000007
        /*0fcc*/ 	.word	0x00030830
        /*0fd0*/ 	.short	0x0107
        /*0fd2*/ 	.byte	0x3f
	.zero		1


	//   ....[52]....
        /*0fd4*/ 	.word	0x0001cbd0
        /*0fd8*/ 	.word	0x00000007
        /*0fdc*/ 	.word	0x00030830
        /*0fe0*/ 	.short	0x0101
        /*0fe2*/ 	.byte	0x3f
	.zero		1


	//   ....[53]....
        /*0fe4*/ 	.word	0x0001d760
        /*0fe8*/ 	.word	0x00000016
        /*0fec*/ 	.word	0x00030800
        /*0ff0*/ 	.short	0x0107
        /*0ff2*/ 	.byte	0x3f
	.zero		1


	//   ....[54]....
        /*0ff4*/ 	.word	0x0001d860
        /*0ff8*/ 	.word	0x00000016
        /*0ffc*/ 	.word	0x00030800
        /*1000*/ 	.short	0x0101
        /*1002*/ 	.byte	0x3f
	.zero		1


	//   ....[55]....
        /*1004*/ 	.word	0x0001d880
        /*1008*/ 	.word	0x00000016
        /*100c*/ 	.word	0x00030820
        /*1010*/ 	.short	0x010a
        /*1012*/ 	.byte	0x3f
	.zero		1


	//   ....[56]....
        /*1014*/ 	.word	0x0001dc60
        /*1018*/ 	.word	0x00000007
        /*101c*/ 	.word	0x00030840
        /*1020*/ 	.short	0x010a
        /*1022*/ 	.byte	0x3f
	.zero		1


	//   ....[57]....
        /*1024*/ 	.word	0x0001e170
        /*1028*/ 	.word	0x00000007
        /*102c*/ 	.word	0x00030830
        /*1030*/ 	.short	0x0107
        /*1032*/ 	.byte	0x3f
	.zero		1


	//   ....[58]....
        /*1034*/ 	.word	0x0001e230
        /*1038*/ 	.word	0x00000007
        /*103c*/ 	.word	0x00030830
        /*1040*/ 	.short	0x0101
        /*1042*/ 	.byte	0x3f
	.zero		1


	//   ....[59]....
        /*1044*/ 	.word	0x0001e290
        /*1048*/ 	.word	0x00000006
        /*104c*/ 	.word	0x00030860
        /*1050*/ 	.short	0x010a
        /*1052*/ 	.byte	0x3f
	.zero		1


	//   ....[60]....
        /*1054*/ 	.word	0x0001e7f0
        /*1058*/ 	.word	0x00000006
        /*105c*/ 	.word	0x00030850
        /*1060*/ 	.short	0x0107
        /*1062*/ 	.byte	0x3f
	.zero		1


	//   ....[61]....
        /*1064*/ 	.word	0x0001e950
        /*1068*/ 	.word	0x00000006
        /*106c*/ 	.word	0x00030850
        /*1070*/ 	.short	0x0101
        /*1072*/ 	.byte	0x3f
	.zero		1


	//   ....[62]....
        /*1074*/ 	.word	0x0001eb60
        /*1078*/ 	.word	0x00000000
        /*107c*/ 	.word	0x00030860
        /*1080*/ 	.short	0x010a
        /*1082*/ 	.byte	0x3f
	.zero		1


	//   ....[63]....
        /*1084*/ 	.word	0x0001f070
        /*1088*/ 	.word	0x00000000
        /*108c*/ 	.word	0x00030850
        /*1090*/ 	.short	0x0107
        /*1092*/ 	.byte	0x3f
	.zero		1


	//   ....[64]....
        /*1094*/ 	.word	0x0001f130
        /*1098*/ 	.word	0x00000000
        /*109c*/ 	.word	0x00030850
        /*10a0*/ 	.short	0x0101
        /*10a2*/ 	.byte	0x3f
	.zero		1


	//   ....[65]....
        /*10a4*/ 	.word	0x0001fc40
        /*10a8*/ 	.word	0x00000007
        /*10ac*/ 	.word	0x00030820
        /*10b0*/ 	.short	0x010a
        /*10b2*/ 	.byte	0x3f
	.zero		1


	//   ....[66]....
        /*10b4*/ 	.word	0x0001fdb0
        /*10b8*/ 	.word	0x00000005
        /*10bc*/ 	.word	0x00030840
        /*10c0*/ 	.short	0x010a
        /*10c2*/ 	.byte	0x3f
	.zero		1


	//   ....[67]....
        /*10c4*/ 	.word	0x0001fe50
        /*10c8*/ 	.word	0x00000003
        /*10cc*/ 	.word	0x00030840
        /*10d0*/ 	.short	0x010a
        /*10d2*/ 	.byte	0x3f
	.zero		1


	//   ....[68]....
        /*10d4*/ 	.word	0x0001fe90
        /*10d8*/ 	.word	0x00000005
        /*10dc*/ 	.word	0x00030860
        /*10e0*/ 	.short	0x010a
        /*10e2*/ 	.byte	0x3f
	.zero		1


	//   ....[69]....
        /*10e4*/ 	.word	0x0001fed0
        /*10e8*/ 	.word	0x00000003
        /*10ec*/ 	.word	0x00030860
        /*10f0*/ 	.short	0x010a
        /*10f2*/ 	.byte	0x3f
	.zero		1


	//   ....[70]....
        /*10f4*/ 	.word	0x0001ff30
        /*10f8*/ 	.word	0x00000056
        /*10fc*/ 	.word	0x00030890
        /*1100*/ 	.short	0x010a
        /*1102*/ 	.byte	0x3f
	.zero		1


	//   ....[71]....
        /*1104*/ 	.word	0x000201e0
        /*1108*/ 	.word	0x00000056
        /*110c*/ 	.word	0x00030890
        /*1110*/ 	.short	0x010a
        /*1112*/ 	.byte	0x3f
	.zero		1


	//   ....[72]....
        /*1114*/ 	.word	0x00020490
        /*1118*/ 	.word	0x00000056
        /*111c*/ 	.word	0x00030890
        /*1120*/ 	.short	0x010a
        /*1122*/ 	.byte	0x3f
	.zero		1


	//   ....[73]....
        /*1124*/ 	.word	0x00020740
        /*1128*/ 	.word	0x00000056
        /*112c*/ 	.word	0x000308b0
        /*1130*/ 	.short	0x010a
        /*1132*/ 	.byte	0x3f
	.zero		1


	//   ....[74]....
        /*1134*/ 	.word	0x00020950
        /*1138*/ 	.word	0x00000012
        /*113c*/ 	.word	0x00030800
        /*1140*/ 	.short	0x010a
        /*1142*/ 	.byte	0x3f
	.zero		1


	//   ....[75]....
        /*1144*/ 	.word	0x00020b70
        /*1148*/ 	.word	0x00000012
        /*114c*/ 	.word	0x00030800
        /*1150*/ 	.short	0x010a
        /*1152*/ 	.byte	0x3f
	.zero		1


	//   ....[76]....
        /*1154*/ 	.word	0x00020bc0
        /*1158*/ 	.word	0x00000003
        /*115c*/ 	.word	0x00030830
        /*1160*/ 	.short	0x010a
        /*1162*/ 	.byte	0x3f
	.zero		1


	//   ....[77]....
        /*1164*/ 	.word	0x00020c10
        /*1168*/ 	.word	0x0000000a
        /*116c*/ 	.word	0x00030830
        /*1170*/ 	.short	0x010a
        /*1172*/ 	.byte	0x3f
	.zero		1


	//   ....[78]....
        /*1174*/ 	.word	0x00020c60
        /*1178*/ 	.word	0x0000000b
        /*117c*/ 	.word	0x00030850
        /*1180*/ 	.short	0x010a
        /*1182*/ 	.byte	0x3f
	.zero		1


	//   ....[79]....
        /*1184*/ 	.word	0x00020cb0
        /*1188*/ 	.word	0x00000008
        /*118c*/ 	.word	0x00030850
        /*1190*/ 	.short	0x010a
        /*1192*/ 	.byte	0x3f
	.zero		1


	//   ....[80]....
        /*1194*/ 	.word	0x00020e50
        /*1198*/ 	.word	0x00000016
        /*119c*/ 	.word	0x00030820
        /*11a0*/ 	.short	0x010a
        /*11a2*/ 	.byte	0x3f
	.zero		1


	//   ....[81]....
        /*11a4*/ 	.word	0x00020ea0
        /*11a8*/ 	.word	0x00000009
        /*11ac*/ 	.word	0x000308a0
        /*11b0*/ 	.short	0x010a
        /*11b2*/ 	.byte	0x3f
	.zero		1


	//   ....[82]....
        /*11b4*/ 	.word	0x00020ef0
        /*11b8*/ 	.word	0x00000009
        /*11bc*/ 	.word	0x000308c0
        /*11c0*/ 	.short	0x010a
        /*11c2*/ 	.byte	0x3f
	.zero		1


	//   ....[83]....
        /*11c4*/ 	.word	0x00020f40
        /*11c8*/ 	.word	0x00000008
        /*11cc*/ 	.word	0x000308a0
        /*11d0*/ 	.short	0x010a
        /*11d2*/ 	.byte	0x3f
	.zero		1


	//   ....[84]....
        /*11d4*/ 	.word	0x00020f90
        /*11d8*/ 	.word	0x00000008
        /*11dc*/ 	.word	0x000308c0
        /*11e0*/ 	.short	0x010a
        /*11e2*/ 	.byte	0x3f
	.zero		1


	//   ....[85]....
        /*11e4*/ 	.word	0x000210b0
        /*11e8*/ 	.word	0x00000007
        /*11ec*/ 	.word	0x00030840
        /*11f0*/ 	.short	0x010a
        /*11f2*/ 	.byte	0x3f
	.zero		1


	//   ....[86]....
        /*11f4*/ 	.word	0x00022440
        /*11f8*/ 	.word	0x00000016
        /*11fc*/ 	.word	0x00030820
        /*1200*/ 	.short	0x010a
        /*1202*/ 	.byte	0x3f
	.zero		1


	//   ....[87]....
        /*1204*/ 	.word	0x00022490
        /*1208*/ 	.word	0x00000007
        /*120c*/ 	.word	0x00030840
        /*1210*/ 	.short	0x010a
        /*1212*/ 	.byte	0x3f
	.zero		1


	//   ....[88]....
        /*1214*/ 	.word	0x00022cd0
        /*1218*/ 	.word	0x00000006
        /*121c*/ 	.word	0x00030860
        /*1220*/ 	.short	0x010a
        /*1222*/ 	.byte	0x3f
	.zero		1


	//   ....[89]....
        /*1224*/ 	.word	0x00023560
        /*1228*/ 	.word	0x00000000
        /*122c*/ 	.word	0x00030860
        /*1230*/ 	.short	0x010a
        /*1232*/ 	.byte	0x3f
	.zero		1


	//   ....[90]....
        /*1234*/ 	.word	0x000246f0
        /*1238*/ 	.word	0x00000007
        /*123c*/ 	.word	0x00030820
        /*1240*/ 	.short	0x010a
        /*1242*/ 	.byte	0x3f
	.zero		1


	//   ....[91]....
        /*1244*/ 	.word	0x00024890
        /*1248*/ 	.word	0x00000005
        /*124c*/ 	.word	0x00030840
        /*1250*/ 	.short	0x010a
        /*1252*/ 	.byte	0x3f
	.zero		1


	//   ....[92]....
        /*1254*/ 	.word	0x000248e0
        /*1258*/ 	.word	0x00000003
        /*125c*/ 	.word	0x00030840
        /*1260*/ 	.short	0x010a
        /*1262*/ 	.byte	0x3f
	.zero		1


	//   ....[93]....
        /*1264*/ 	.word	0x00024930
        /*1268*/ 	.word	0x00000005
        /*126c*/ 	.word	0x00030860
        /*1270*/ 	.short	0x010a
        /*1272*/ 	.byte	0x3f
	.zero		1


	//----- nvinfo : EIATTR_NUM_MBARRIERS
	.align		4
.L_653:
        /*1274*/ 	.byte	0x03, 0x38
        /*1276*/ 	.short	0x0016


	//----- nvinfo : EIATTR_EXIT_INSTR_OFFSETS
	.align		4
        /*1278*/ 	.byte	0x04, 0x1c
        /*127a*/ 	.short	(.L_655 - .L_654)


	//   ....[0]....
.L_654:
        /*127c*/ 	.word	0x0001ff20


	//----- nvinfo : EIATTR_MAX_THREADS
	.align		4
.L_655:
        /*1280*/ 	.byte	0x04, 0x05
        /*1282*/ 	.short	(.L_657 - .L_656)
.L_656:
        /*1284*/ 	.word	0x00000180
        /*1288*/ 	.word	0x00000001
        /*128c*/ 	.word	0x00000001


	//----- nvinfo : EIATTR_CRS_STACK_SIZE
	.align		4
.L_657:
        /*1290*/ 	.byte	0x04, 0x1e
        /*1292*/ 	.short	(.L_659 - .L_658)
.L_658:
        /*1294*/ 	.word	0x00000000


	//----- nvinfo : EIATTR_CBANK_PARAM_SIZE
	.align		4
.L_659:
        /*1298*/ 	.byte	0x03, 0x19
        /*129a*/ 	.short	0x0af0


	//----- nvinfo : EIATTR_PARAM_CBANK
	.align		4
        /*129c*/ 	.byte	0x04, 0x0a
        /*129e*/ 	.short	(.L_661 - .L_660)
	.align		4
.L_660:
        /*12a0*/ 	.word	index@(.nv.constant0._ZN7cutlass13device_kernelIN5flash11enable_sm90INS1_16FlashAttnFwdSm90INS1_25CollectiveMainloopFwdSm90ILi2EN4cute5tupleIJNS5_1CILi1EEES8_S8_EEENS6_IJNS7_ILi128EEENS7_ILi96EEENS7_ILi192EEEEEELi192ENS_10bfloat16_tEfNS_4arch4Sm90ELb0ELb0ELb0ELb1ELb1ELb1ELb0ELb1ELb1ELb1ELb0ELb0EEENS1_21CollectiveEpilogueFwdINS6_IJSA_SC_SB_EEES9_SE_SG_Li256ELb1ELb1ELb0ELb0EEENS1_36VarlenDynamicPersistentTileSchedulerILi128ELi96ELi256ELi128ELb0ELb1ELb1ELb0ELb1ELb1EEEEEEEEEvNT_6ParamsE)
        /*12a4*/ 	.short	0x0210
        /*12a6*/ 	.short	0x0af0


	//----- nvinfo : EIATTR_SW_WAR
	.align		4
.L_661:
        /*12a8*/ 	.byte	0x04, 0x36
        /*12aa*/ 	.short	(.L_663 - .L_662)
.L_662:
        /*12ac*/ 	.word	0x00000008
.L_663:


//--------------------- .nv.info._ZN7cutlass13device_kernelIN5flash11enable_sm90INS1_16FlashAttnFwdSm90INS1_25CollectiveMainloopFwdSm90ILi2EN4cute5tupleIJNS5_1CILi1EEES8_S8_EEENS6_IJNS7_ILi128EEENS7_ILi96EEENS7_ILi192EEEEEELi192ENS_10bfloat16_tEfNS_4arch4Sm90ELb0ELb1ELb0ELb0ELb1ELb0ELb0ELb1ELb1ELb1ELb0ELb0EEENS1_21CollectiveEpilogueFwdINS6_IJSA_SC_SB_EEES9_SE_SG_Li256ELb0ELb1ELb0ELb0EEENS1_30DynamicPersistentTileSchedulerILi256ELi128ELb0ELb1ELb1EEEEEEEEEvNT_6ParamsE --------------------------
	.section	.nv.info._ZN7cutlass13device_kernelIN5flash11enable_sm90INS1_16FlashAttnFwdSm90INS1_25CollectiveMainloopFwdSm90ILi2EN4cute5tupleIJNS5_1CILi1EEES8_S8_EEENS6_IJNS7_ILi128EEENS7_ILi96EEENS7_ILi192EEEEEELi192ENS_10bfloat16_tEfNS_4arch4Sm90ELb0ELb1ELb0ELb0ELb1ELb0ELb0ELb1ELb1ELb1ELb0ELb0EEENS1_21CollectiveEpilogueFwdINS6_IJSA_SC_SB_EEES9_SE_SG_Li256ELb0ELb1ELb0ELb0EEENS1_30DynamicPersistentTileSchedulerILi256ELi128ELb0ELb1ELb1EEEEEEEEEvNT_6ParamsE,"",@"SHT_CUDA_INFO"
	.sectionflags	@""
	.align	4


	//----- nvinfo : EIATTR_CUDA_API_VERSION
	.align		4
        /*0000*/ 	.byte	0x04, 0x37
        /*0002*/ 	.short	(.L_665 - .L_664)
.L_664:
        /*0004*/ 	.word	0x00000082


	//----- nvinfo : EIATTR_KPARAM_INFO
	.align		4
.L_665:
        /*0008*/ 	.byte	0x04, 0x17
        /*000a*/ 	.short	(.L_667 - .L_666)
.L_666:
        /*000c*/ 	.word	0x00000000
        /*0010*/ 	.short	0x0000
        /*0012*/ 	.short	0x0070
        /*0014*/ 	.byte	0x00, 0xf0, 0x01, 0x2a


	//----- nvinfo : EIATTR_SPARSE_MMA_MASK
	.align		4
.L_667:
        /*0018*/ 	.byte	0x03, 0x50
        /*001a*/ 	.short	0x0000


	//----- nvinfo : EIATTR_MAXREG_COUNT
	.align		4
        /*001c*/ 	.byte	0x03, 0x1b
        /*001e*/ 	.short	0x00a8


	//----- nvinfo : EIATTR_NUM_BARRIERS
	.align		4
        /*0020*/ 	.byte	0x02, 0x4c
        /*0022*/ 	.byte	0x09
	.zero		1


	//----- nvinfo : EIATTR_EXTERNS
	.align		4
        /*0024*/ 	.byte	0x04, 0x0f
        /*0026*/ 	.short	(.L_669 - .L_668)


	//   ....[0]....
	.align		4
.L_668:
        /*0028*/ 	.word	index@(__assertfail)


	//----- nvinfo : EIATTR_ANNOTATIONS
	.align		4
.L_669:
        /*002c*/ 	.byte	0x04, 0x55
        /*002e*/ 	.short	(.L_671 - .L_670)


	//   ....[0]....
.L_670:
        /*0030*/ 	.word	0x00000001
        /*0034*/ 	.byte	0xa0, 0x08, 0x00, 0x00, 0x01, 0x00, 0x00, 0x00, 0x60, 0x09, 0x00, 0x00, 0x01, 0x00, 0x00, 0x00
        /*0044*/ 	.byte	0x80, 0x00, 0x01, 0x00, 0x01, 0x00, 0x00, 0x00, 0x20, 0x01, 0x01, 0x00, 0x01, 0x00, 0x00, 0x00
        /*0054*/ 	.byte	0xa0, 0x01, 0x01, 0x00, 0x01, 0x00, 0x00, 0x00, 0x90, 0x28, 0x01, 0x00, 0x01, 0x00, 0x00, 0x00
        /*0064*/ 	.byte	0xb0, 0x28, 0x01, 0x00, 0x01, 0x00, 0x00, 0x00, 0x90, 0x42, 0x01, 0x00, 0x01, 0x00, 0x00, 0x00
        /*0074*/ 	.byte	0x30, 0x44, 0x01, 0x00


	//----- nvinfo : EIATTR_MERCURY_ISA_VERSION
	.align		4
.L_671:
        /*0078*/ 	.byte	0x03, 0x5f
        /*007a*/ 	.short	0x0101


	//----- nvinfo : EIATTR_INT_WARP_WIDE_INSTR_OFFSETS
	.align		4
        /*007c*/ 	.byte	0x04, 0x31
        /*007e*/ 	.short	(.L_673 - .L_672)


	//   ....[0]....
.L_672:
        /*0080*/ 	.word	0x000000c0


	//   ....[1]....
        /*0084*/ 	.word	0x000000d0


	//   ....[2]....
        /*0088*/ 	.word	0x00000170


	//   ....[3]....
        /*008c*/ 	.word	0x00010db0


	//   ....[4]....
        /*0090*/ 	.word	0x00010e40


	//   ....[5]....
        /*0094*/ 	.word	0x000139e0


	//   ....[6]....
        /*0098*/ 	.word	0x00013a70


	//----- nvinfo : EIATTR_COOP_GROUP_MASK_REGIDS
	.align		4
.L_673:
        /*009c*/ 	.byte	0x04, 0x29
        /*009e*/ 	.short	(.L_675 - .L_674)


	//   ....[0]....
.L_674:
        /*00a0*/ 	.word	0xffffffff


	//   ....[1]....
        /*00a4*/ 	.word	0xffffffff


	//   ....[2]....
        /*00a8*/ 	.word	0xffffffff


	//   ....[3]....
        /*00ac*/ 	.word	0xffffffff


	//   ....[4]....
        /*00b0*/ 	.word	0xffffffff


	//   ....[5]....
        /*00b4*/ 	.word	0xffffffff


	//   ....[6]....
        /*00b8*/ 	.word	0xffffffff


	//   ....[7]....
        /*00bc*/ 	.word	0xffffffff


	//   ....[8]....
        /*00c0*/ 	.word	0xffffffff


	//   ....[9]....
        /*00c4*/ 	.word	0xffffffff


	//   ....[10]....
        /*00c8*/ 	.word	0xffffffff


	//   ....[11]....
        /*00cc*/ 	.word	0xffffffff


	//   ....[12]....
        /*00d0*/ 	.word	0xffffffff


	//   ....[13]....
        /*00d4*/ 	.word	0xffffffff


	//   ....[14]....
        /*00d8*/ 	.word	0xffffffff


	//   ....[15]....
        /*00dc*/ 	.word	0xffffffff


	//   ....[16]....
        /*00e0*/ 	.word	0xffffffff


	//   ....[17]....
        /*00e4*/ 	.word	0xffffffff


	//   ....[18]....
        /*00e8*/ 	.word	0xffffffff


	//   ....[19]....
        /*00ec*/ 	.word	0xffffffff


	//   ....[20]....
        /*00f0*/ 	.word	0xffffffff


	//   ....[21]....
        /*00f4*/ 	.word	0xffffffff


	//   ....[22]....
        /*00f8*/ 	.word	0xffffffff


	//   ....[23]....
        /*00fc*/ 	.word	0xffffffff


	//   ....[24]....
        /*0100*/ 	.word	0xffffffff


	//   ....[25]....
        /*0104*/ 	.word	0xffffffff


	//   ....[26]....
        /*0108*/ 	.word	0xffffffff


	//   ....[27]....
        /*010c*/ 	.word	0xffffffff


	//   ....[28]....
        /*0110*/ 	.word	0xffffffff


	//   ....[29]....
        /*0114*/ 	.word	0xffffffff


	//   ....[30]....
        /*0118*/ 	.word	0xffffffff


	//   ....[31]....
        /*011c*/ 	.word	0xffffffff


	//   ....[32]....
        /*0120*/ 	.word	0xffffffff


	//   ....[33]....
        /*0124*/ 	.word	0xffffffff


	//   ....[34]....
        /*0128*/ 	.word	0xffffffff


	//   ....[35]....
        /*012c*/ 	.word	0xffffffff


	//   ....[36]....
        /*0130*/ 	.word	0xffffffff


	//   ....[37]....
        /*0134*/ 	.word	0xffffffff


	//   ....[38]....
        /*0138*/ 	.word	0xffffffff


	//   ....[39]....
        /*013c*/ 	.word	0xffffffff


	//   ....[40]....
        /*0140*/ 	.word	0xffffffff


	//   ....[41]....
        /*0144*/ 	.word	0xffffffff


	//   ....[42]....
        /*0148*/ 	.word	0xffffffff


	//   ....[43]....
        /*014c*/ 	.word	0xffffffff


	//   ....[44]....
        /*0150*/ 	.word	0xffffffff


	//   ....[45]....
        /*0154*/ 	.word	0xffffffff


	//   ....[46]....
        /*0158*/ 	.word	0xffffffff


	//   ....[47]....
        /*015c*/ 	.word	0xffffffff


	//   ....[48]....
        /*0160*/ 	.word	0xffffffff


	//   ....[49]....
        /*0164*/ 	.word	0xffffffff


	//   ....[50]....
        /*0168*/ 	.word	0xffffffff


	//   ....[51]....
        /*016c*/ 	.word	0xffffffff


	//   ....[52]....
        /*0170*/ 	.word	0xffffffff


	//   ....[53]....
        /*0174*/ 	.word	0xffffffff


	//   ....[54]....
        /*0178*/ 	.word	0xffffffff


	//   ....[55]....
        /*017c*/ 	.word	0xffffffff


	//   ....[56]....
        /*0180*/ 	.word	0xffffffff


	//   ....[57]....
        /*0184*/ 	.word	0xffffffff


	//   ....[58]....
        /*0188*/ 	.word	0xffffffff


	//   ....[59]....
        /*018c*/ 	.word	0xffffffff


	//   ....[60]....
        /*0190*/ 	.word	0xffffffff


	//   ....[61]....
        /*0194*/ 	.word	0xffffffff


	//   ....[62]....
        /*0198*/ 	.word	0xffffffff


	//   ....[63]....
        /*019c*/ 	.word	0xffffffff


	//   ....[64]....
        /*01a0*/ 	.word	0xffffffff


	//   ....[65]....
        /*01a4*/ 	.word	0xffffffff


	//   ....[66]....
        /*01a8*/ 	.word	0xffffffff


	//   ....[67]....
        /*01ac*/ 	.word	0xffffffff


	//   ....[68]....
        /*01b0*/ 	.word	0xffffffff


	//   ....[69]....
        /*01b4*/ 	.word	0xffffffff


	//   ....[70]....
        /*01b8*/ 	.word	0xffffffff


	//   ....[71]....
        /*01bc*/ 	.word	0xffffffff


	//   ....[72]....
        /*01c0*/ 	.word	0xffffffff


	//   ....[73]....
        /*01c4*/ 	.word	0xffffffff


	//   ....[74]....
        /*01c8*/ 	.word	0xffffffff


	//   ....[75]....
        /*01cc*/ 	.word	0xffffffff


	//   ....[76]....
        /*01d0*/ 	.word	0xffffffff


	//   ....[77]....
        /*01d4*/ 	.word	0xffffffff


	//   ....[78]....
        /*01d8*/ 	.word	0xffffffff


	//   ....[79]....
        /*01dc*/ 	.word	0xffffffff


	//   ....[80]....
        /*01e0*/ 	.word	0xffffffff


	//   ....[81]....
        /*01e4*/ 	.word	0xffffffff


	//   ....[82]....
        /*01e8*/ 	.word	0xffffffff


	//   ....[83]....
        /*01ec*/ 	.word	0xffffffff


	//   ....[84]....
        /*01f0*/ 	.word	0xffffffff


	//   ....[85]....
        /*01f4*/ 	.word	0xffffffff


	//   ....[86]....
        /*01f8*/ 	.word	0xffffffff


	//   ....[87]....
        /*01fc*/ 	.word	0xffffffff


	//   ....[88]....
        /*0200*/ 	.word	0xffffffff


	//   ....[89]....
        /*0204*/ 	.word	0xffffffff


	//   ....[90]....
        /*0208*/ 	.word	0xffffffff


	//   ....[91]....
        /*020c*/ 	.word	0xffffffff


	//   ....[92]....
        /*0210*/ 	.word	0xffffffff


	//   ....[93]....
        /*0214*/ 	.word	0xffffffff


	//   ....[94]....
        /*0218*/ 	.word	0xffffffff


	//   ....[95]....
        /*021c*/ 	.word	0xffffffff


	//   ....[96]....
        /*0220*/ 	.word	0xffffffff


	//   ....[97]....
        /*0224*/ 	.word	0xffffffff


	//   ....[98]....
        /*0228*/ 	.word	0xffffffff


	//   ....[99]....
        /*022c*/ 	.word	0xffffffff


	//   ....[100]....
        /*0230*/ 	.word	0xffffffff


	//   ....[101]....
        /*0234*/ 	.word	0xffffffff


	//   ....[102]....
        /*0238*/ 	.word	0xffffffff


	//   ....[103]....
        /*023c*/ 	.word	0xffffffff


	//   ....[104]....
        /*0240*/ 	.word	0xffffffff


	//   ....[105]....
        /*0244*/ 	.word	0xffffffff


	//   ....[106]....
        /*0248*/ 	.word	0xffffffff


	//   ....[107]....
        /*024c*/ 	.word	0xffffffff


	//   ....[108]....
        /*0250*/ 	.word	0xffffffff


	//   ....[109]....
        /*0254*/ 	.word	0xffffffff


	//   ....[110]....
        /*0258*/ 	.word	0xffffffff


	//   ....[111]....
        /*025c*/ 	.word	0xffffffff


	//   ....[112]....
        /*0260*/ 	.word	0xffffffff


	//   ....[113]....
        /*0264*/ 	.word	0xffffffff


	//   ....[114]....
        /*0268*/ 	.word	0xffffffff


	//   ....[115]....
        /*026c*/ 	.word	0xffffffff


	//   ....[116]....
        /*0270*/ 	.word	0xffffffff


	//   ....[117]....
        /*0274*/ 	.word	0xffffffff


	//   ....[118]....
        /*0278*/ 	.word	0xffffffff


	//   ....[119]....
        /*027c*/ 	.word	0xffffffff


	//   ....[120]....
        /*0280*/ 	.word	0x0500000f


	//   ....[121]....
        /*0284*/ 	.word	0x0500000f


	//   ....[122]....
        /*0288*/ 	.word	0x0500000f


	//   ....[123]....
        /*028c*/ 	.word	0x0500000f


	//   ....[124]....
        /*0290*/ 	.word	0x0500000f


	//   ....[125]....
        /*0294*/ 	.word	0x0500000f


	//   ....[126]....
        /*0298*/ 	.word	0x0500000f


	//   ....[127]....
        /*029c*/ 	.word	0x0500000f


	//   ....[128]....
        /*02a0*/ 	.word	0x0500000f


	//   ....[129]....
        /*02a4*/ 	.word	0x0500000f


	//   ....[130]....
        /*02a8*/ 	.word	0x0500000f


	//   ....[131]....
        /*02ac*/ 	.word	0x0500000f


	//   ....[132]....
        /*02b0*/ 	.word	0x0500000f


	//   ....[133]....
        /*02b4*/ 	.word	0x0500000f


	//   ....[134]....
        /*02b8*/ 	.word	0x0500000f


	//   ....[135]....
        /*02bc*/ 	.word	0x0500000f


	//   ....[136]....
        /*02c0*/ 	.word	0x0500000f


	//   ....[137]....
        /*02c4*/ 	.word	0x0500000f


	//   ....[138]....
        /*02c8*/ 	.word	0x0500000f


	//   ....[139]....
        /*02cc*/ 	.word	0x0500000f


	//   ....[140]....
        /*02d0*/ 	.word	0x0500000f


	//   ....[141]....
        /*02d4*/ 	.word	0x0500000f


	//   ....[142]....
        /*02d8*/ 	.word	0x0500000f


	//   ....[143]....
        /*02dc*/ 	.word	0x0500000f


	//   ....[144]....
        /*02e0*/ 	.word	0x0500000f


	//   ....[145]....
        /*02e4*/ 	.word	0x0500000f


	//   ....[146]....
        /*02e8*/ 	.word	0x0500000f


	//   ....[147]....
        /*02ec*/ 	.word	0x0500000f


	//   ....[148]....
        /*02f0*/ 	.word	0x0500000f


	//   ....[149]....
        /*02f4*/ 	.word	0x0500000f


	//   ....[150]....
        /*02f8*/ 	.word	0x0500000f


	//   ....[151]....
        /*02fc*/ 	.word	0x0500000f


	//   ....[152]....
        /*0300*/ 	.word	0x0500000f


	//   ....[153]....
        /*0304*/ 	.word	0x0500000f


	//   ....[154]....
        /*0308*/ 	.word	0x0500000f


	//   ....[155]....
        /*030c*/ 	.word	0x0500000f


	//   ....[156]....
        /*0310*/ 	.word	0x0500000f


	//   ....[157]....
        /*0314*/ 	.word	0x0500000f


	//   ....[158]....
        /*0318*/ 	.word	0x0500000f


	//   ....[159]....
        /*031c*/ 	.word	0x0500000f


	//   ....[160]....
        /*0320*/ 	.word	0x0500000f


	//   ....[161]....
        /*0324*/ 	.word	0x0500000f


	//   ....[162]....
        /*0328*/ 	.word	0x0500000f


	//   ....[163]....
        /*032c*/ 	.word	0x0500000f


	//   ....[164]....
        /*0330*/ 	.word	0x0500000f


	//   ....[165]....
        /*0334*/ 	.word	0x0500000f


	//   ....[166]....
        /*0338*/ 	.word	0x0500000f


	//   ....[167]....
        /*033c*/ 	.word	0x0500000f


	//   ....[168]....
        /*0340*/ 	.word	0x0500000f


	//   ....[169]....
        /*0344*/ 	.word	0x0500000f


	//   ....[170]....
        /*0348*/ 	.word	0x0500000f


	//   ....[171]....
        /*034c*/ 	.word	0x0500000f


	//   ....[172]....
        /*0350*/ 	.word	0x0500000f


	//   ....[173]....
        /*0354*/ 	.word	0x0500000f


	//   ....[174]....
        /*0358*/ 	.word	0x0500000f


	//   ....[175]....
        /*035c*/ 	.word	0x0500000f


	//   ....[176]....
        /*0360*/ 	.word	0x0500000f


	//   ....[177]....
        /*0364*/ 	.word	0x0500000f


	//   ....[178]....
        /*0368*/ 	.word	0x0500000f


	//   ....[179]....
        /*036c*/ 	.word	0x0500000f


	//   ....[180]....
        /*0370*/ 	.word	0x0500000f


	//   ....[181]....
        /*0374*/ 	.word	0x0500000f


	//   ....[182]....
        /*0378*/ 	.word	0x0500000f


	//   ....[183]....
        /*037c*/ 	.word	0x0500000f


	//   ....[184]....
        /*0380*/ 	.word	0x0500000f


	//   ....[185]....
        /*0384*/ 	.word	0x0500000f


	//   ....[186]....
        /*0388*/ 	.word	0x0500000f


	//----- nvinfo : EIATTR_COOP_GROUP_INSTR_OFFSETS
	.align		4
.L_675:
        /*038c*/ 	.byte	0x04, 0x28
        /*038e*/ 	.short	(.L_677 - .L_676)


	//   ....[0]....
.L_676:
        /*0390*/ 	.word	0x00000070


	//   ....[1]....
        /*0394*/ 	.word	0x000000b0


	//   ....[2]....
        /*0398*/ 	.word	0x000002d0


	//   ....[3]....
        /*039c*/ 	.word	0x00000430


	//   ....[4]....
        /*03a0*/ 	.word	0x00000550


	//   ....[5]....
        /*03a4*/ 	.word	0x000006b0


	//   ....[6]....
        /*03a8*/ 	.word	0x000018b0


	//   ....[7]....
        /*03ac*/ 	.word	0x00002380


	//   ....[8]....
        /*03b0*/ 	.word	0x000025b0


	//   ....[9]....
        /*03b4*/ 	.word	0x000032e0


	//   ....[10]....
        /*03b8*/ 	.word	0x000033f0


	//   ....[11]....
        /*03bc*/ 	.word	0x00003a30


	//   ....[12]....
        /*03c0*/ 	.word	0x00003aa0


	//   ....[13]....
        /*03c4*/ 	.word	0x000057f0


	//   ....[14]....
        /*03c8*/ 	.word	0x000059e0


	//   ....[15]....
        /*03cc*/ 	.word	0x00006860


	//   ....[16]....
        /*03d0*/ 	.word	0x00006980


	//   ....[17]....
        /*03d4*/ 	.word	0x00006f00


	//   ....[18]....
        /*03d8*/ 	.word	0x00006f50


	//   ....[19]....
        /*03dc*/ 	.word	0x00008db0


	//   ....[20]....
        /*03e0*/ 	.word	0x00008dc0


	//   ....[21]....
        /*03e4*/ 	.word	0x00008df0


	//   ....[22]....
        /*03e8*/ 	.word	0x00008e00


	//   ....[23]....
        /*03ec*/ 	.word	0x0000a9e0


	//   ....[24]....
        /*03f0*/ 	.word	0x0000abd0


	//   ....[25]....
        /*03f4*/ 	.word	0x0000ba30


	//   ....[26]....
        /*03f8*/ 	.word	0x0000bb40


	//   ....[27]....
        /*03fc*/ 	.word	0x0000c100


	//   ....[28]....
        /*0400*/ 	.word	0x0000c150


	//   ....[29]....
        /*0404*/ 	.word	0x0000d210


	//   ....[30]....
        /*0408*/ 	.word	0x0000d240


	//   ....[31]....
        /*040c*/ 	.word	0x0000d300


	//   ....[32]....
        /*0410*/ 	.word	0x0000d310


	//   ....[33]....
        /*0414*/ 	.word	0x0000e8d0


	//   ....[34]....
        /*0418*/ 	.word	0x0000e900


	//   ....[35]....
        /*041c*/ 	.word	0x0000e930


	//   ....[36]....
        /*0420*/ 	.word	0x0000e9c0


	//   ....[37]....
        /*0424*/ 	.word	0x0000f070


	//   ....[38]....
        /*0428*/ 	.word	0x0000f0a0


	//   ....[39]....
        /*042c*/ 	.word	0x0000f1a0


	//   ....[40]....
        /*0430*/ 	.word	0x0000f1c0


	//   ....[41]....
        /*0434*/ 	.word	0x0000f2c0


	//   ....[42]....
        /*0438*/ 	.word	0x0000f2e0


	//   ....[43]....
        /*043c*/ 	.word	0x0000f3f0


	//   ....[44]....
        /*0440*/ 	.word	0x0000f410


	//   ....[45]....
        /*0444*/ 	.word	0x0000fb30


	//   ....[46]....
        /*0448*/ 	.word	0x0000fb60


	//   ....[47]....
        /*044c*/ 	.word	0x0000fc70


	//   ....[48]....
        /*0450*/ 	.word	0x0000fc90


	//   ....[49]....
        /*0454*/ 	.word	0x0000fd90


	//   ....[50]....
        /*0458*/ 	.word	0x0000fdb0


	//   ....[51]....
        /*045c*/ 	.word	0x0000fec0


	//   ....[52]....
        /*0460*/ 	.word	0x0000fee0


	//   ....[53]....
        /*0464*/ 	.word	0x000100b0


	//   ....[54]....
        /*0468*/ 	.word	0x00011920


	//   ....[55]....
        /*046c*/ 	.word	0x00011940


	//   ....[56]....
        /*0470*/ 	.word	0x00011950


	//   ....[57]....
        /*0474*/ 	.word	0x00011990


	//   ....[58]....
        /*0478*/ 	.word	0x00011a20


	//   ....[59]....
        /*047c*/ 	.word	0x00011a40


	//   ....[60]....
        /*0480*/ 	.word	0x00011ad0


	//   ....[61]....
        /*0484*/ 	.word	0x00011af0


	//   ....[62]....
        /*0488*/ 	.word	0x00011b80


	//   ....[63]....
        /*048c*/ 	.word	0x00011ba0


	//   ....[64]....
        /*0490*/ 	.word	0x00011c30


	//   ....[65]....
        /*0494*/ 	.word	0x00011c50


	//   ....[66]....
        /*0498*/ 	.word	0x00012290


	//   ....[67]....
        /*049c*/ 	.word	0x000122b0


	//   ....[68]....
        /*04a0*/ 	.word	0x000122e0


	//   ....[69]....
        /*04a4*/ 	.word	0x00012320


	//   ....[70]....
        /*04a8*/ 	.word	0x000123a0


	//   ....[71]....
        /*04ac*/ 	.word	0x000123d0


	//   ....[72]....
        /*04b0*/ 	.word	0x00012450


	//   ....[73]....
        /*04b4*/ 	.word	0x00012480


	//   ....[74]....
        /*04b8*/ 	.word	0x00012500


	//   ....[75]....
        /*04bc*/ 	.word	0x00012530


	//   ....[76]....
        /*04c0*/ 	.word	0x000125b0


	//   ....[77]....
        /*04c4*/ 	.word	0x000125e0


	//   ....[78]....
        /*04c8*/ 	.word	0x00012660


	//   ....[79]....
        /*04cc*/ 	.word	0x00012690


	//   ....[80]....
        /*04d0*/ 	.word	0x00012710


	//   ....[81]....
        /*04d4*/ 	.word	0x00012730


	//   ....[82]....
        /*04d8*/ 	.word	0x00012e50


	//   ....[83]....
        /*04dc*/ 	.word	0x00012e80


	//   ....[84]....
        /*04e0*/ 	.word	0x00012e90


	//   ....[85]....
        /*04e4*/ 	.word	0x00012eb0


	//   ....[86]....
        /*04e8*/ 	.word	0x00012f00


	//   ....[87]....
        /*04ec*/ 	.word	0x00012f20


	//   ....[88]....
        /*04f0*/ 	.word	0x00012f80


	//   ....[89]....
        /*04f4*/ 	.word	0x00012fa0


	//   ....[90]....
        /*04f8*/ 	.word	0x00012ff0


	//   ....[91]....
        /*04fc*/ 	.word	0x00013010


	//   ....[92]....
        /*0500*/ 	.word	0x00013060


	//   ....[93]....
        /*0504*/ 	.word	0x00013080


	//   ....[94]....
        /*0508*/ 	.word	0x00013320


	//   ....[95]....
        /*050c*/ 	.word	0x00013340


	//   ....[96]....
        /*0510*/ 	.word	0x00013360


	//   ....[97]....
        /*0514*/ 	.word	0x000133e0


	//   ....[98]....
        /*0518*/ 	.word	0x00013400


	//   ....[99]....
        /*051c*/ 	.word	0x00013480


	//   ....[100]....
        /*0520*/ 	.word	0x000134a0


	//   ....[101]....
        /*0524*/ 	.word	0x00013520


	//   ....[102]....
        /*0528*/ 	.word	0x00013540


	//   ....[103]....
        /*052c*/ 	.word	0x000135c0


	//   ....[104]....
        /*0530*/ 	.word	0x000135e0


	//   ....[105]....
        /*0534*/ 	.word	0x000135f0


	//   ....[106]....
        /*0538*/ 	.word	0x00013bc0


	//   ....[107]....
        /*053c*/ 	.word	0x00013be0


	//   ....[108]....
        /*0540*/ 	.word	0x00013bf0


	//   ....[109]....
        /*0544*/ 	.word	0x00013c10


	//   ....[110]....
        /*0548*/ 	.word	0x00013cb0


	//   ....[111]....
        /*054c*/ 	.word	0x00013ce0


	//   ....[112]....
        /*0550*/ 	.word	0x00013d50


	//   ....[113]....
        /*0554*/ 	.word	0x00013d80


	//   ....[114]....
        /*0558*/ 	.word	0x00013df0


	//   ....[115]....
        /*055c*/ 	.word	0x00013e20


	//   ....[116]....
        /*0560*/ 	.word	0x00013e90


	//   ....[117]....
        /*0564*/ 	.word	0x00013ec0


	//   ....[118]....
        /*0568*/ 	.word	0x000141d0


	//   ....[119]....
        /*056c*/ 	.word	0x000143b0


	//   ....[120]....
        /*0570*/ 	.word	0x00014a20


	//   ....[121]....
        /*0574*/ 	.word	0x00014b00


	//   ....[122]....
        /*0578*/ 	.word	0x00014ba0


	//   ....[123]....
        /*057c*/ 	.word	0x00014c20


	//   ....[124]....
        /*0580*/ 	.word	0x00014ce0


	//   ....[125]....
        /*0584*/ 	.word	0x00014d60


	//   ....[126]....
        /*0588*/ 	.word	0x00014e40


	//   ....[127]....
        /*058c*/ 	.word	0x00014ec0


	//   ....[128]....
        /*0590*/ 	.word	0x00014fa0


	//   ....[129]....
        /*0594*/ 	.word	0x00015020


	//   ....[130]....
        /*0598*/ 	.word	0x00015100


	//   ....[131]....
        /*059c*/ 	.word	0x00015180


	//   ....[132]....
        /*05a0*/ 	.word	0x00015250


	//   ....[133]....
        /*05a4*/ 	.word	0x000152e0


	//   ....[134]....
        /*05a8*/ 	.word	0x00015350


	//   ....[135]....
        /*05ac*/ 	.word	0x000153d0


	//   ....[136]....
        /*05b0*/ 	.word	0x00015490


	//   ....[137]....
        /*05b4*/ 	.word	0x00015500


	//   ....[138]....
        /*05b8*/ 	.word	0x000155f0


	//   ....[139]....
        /*05bc*/ 	.word	0x00015660


	//   ....[140]....
        /*05c0*/ 	.word	0x00015750


	//   ....[141]....
        /*05c4*/ 	.word	0x000157c0


	//   ....[142]....
        /*05c8*/ 	.word	0x000158b0


	//   ....[143]....
        /*05cc*/ 	.word	0x00015920


	//   ....[144]....
        /*05d0*/ 	.word	0x00015a10


	//   ....[145]....
        /*05d4*/ 	.word	0x00015a80


	//   ....[146]....
        /*05d8*/ 	.word	0x00015b70


	//   ....[147]....
        /*05dc*/ 	.word	0x00015be0


	//   ....[148]....
        /*05e0*/ 	.word	0x00015cb0


	//   ....[149]....
        /*05e4*/ 	.word	0x00015de0


	//   ....[150]....
        /*05e8*/ 	.word	0x00015e80


	//   ....[151]....
        /*05ec*/ 	.word	0x00015ef0


	//   ....[152]....
        /*05f0*/ 	.word	0x00015fb0


	//   ....[153]....
        /*05f4*/ 	.word	0x00016010


	//   ....[154]....
        /*05f8*/ 	.word	0x000160d0


	//   ....[155]....
        /*05fc*/ 	.word	0x00016130


	//   ....[156]....
        /*0600*/ 	.word	0x000161f0


	//   ....[157]....
        /*0604*/ 	.word	0x00016250


	//   ....[158]....
        /*0608*/ 	.word	0x00016310


	//   ....[159]....
        /*060c*/ 	.word	0x00016370


	//   ....[160]....
        /*0610*/ 	.word	0x00016430


	//   ....[161]....
        /*0614*/ 	.word	0x00016510


	//   ....[162]....
        /*0618*/ 	.word	0x000165b0


	//   ....[163]....
        /*061c*/ 	.word	0x00016610


	//   ....[164]....
        /*0620*/ 	.word	0x00016700


	//   ....[165]....
        /*0624*/ 	.word	0x00016760


	//   ....[166]....
        /*0628*/ 	.word	0x00016850


	//   ....[167]....
        /*062c*/ 	.word	0x000168b0


	//   ....[168]....
        /*0630*/ 	.word	0x000169a0


	//   ....[169]....
        /*0634*/ 	.word	0x00016a00


	//   ....[170]....
        /*0638*/ 	.word	0x00016af0


	//   ....[171]....
        /*063c*/ 	.word	0x00016b50


	//   ....[172]....
        /*0640*/ 	.word	0x00016c10


	//   ....[173]....
        /*0644*/ 	.word	0x00016d50


	//   ....[174]....
        /*0648*/ 	.word	0x00016df0


	//   ....[175]....
        /*064c*/ 	.word	0x00016e50


	//   ....[176]....
        /*0650*/ 	.word	0x00016f20


	//   ....[177]....
        /*0654*/ 	.word	0x00016fe0


	//   ....[178]....
        /*0658*/ 	.word	0x000170a0


	//   ....[179]....
        /*065c*/ 	.word	0x00017160


	//   ....[180]....
        /*0660*/ 	.word	0x00017220


	//   ....[181]....
        /*0664*/ 	.word	0x000172e0


	//   ....[182]....
        /*0668*/ 	.word	0x000173a0


	//   ....[183]....
        /*066c*/ 	.word	0x00017460


	//   ....[184]....
        /*0670*/ 	.word	0x00017520


	//   ....[185]....
        /*0674*/ 	.word	0x00017610


	//   ....[186]....
        /*0678*/ 	.word	0x00017730


	//----- nvinfo : EIATTR_REG_RECONFIG
	.align		4
.L_677:
        /*067c*/ 	.byte	0x01, 0x54
	.zero		2


	//----- nvinfo : EIATTR_SYSCALL_OFFSETS
	.align		4
        /*0680*/ 	.byte	0x04, 0x46
        /*0682*/ 	.short	(.L_679 - .L_678)


	//   ....[0]....
.L_678:
        /*0684*/ 	.word	0x00001a90


	//   ....[1]....
        /*0688*/ 	.word	0x00010fa0


	//   ....[2]....
        /*068c*/ 	.word	0x000110f0


	//   ....[3]....
        /*0690*/ 	.word	0x000111e0


	//   ....[4]....
        /*0694*/ 	.word	0x00011f50


	//----- nvinfo : EIATTR_MBARRIER_INSTR_OFFSETS
	.align		4
.L_679:
        /*0698*/ 	.byte	0x04, 0x39
        /*069a*/ 	.short	(.L_681 - .L_680)


	//   ....[0]....
.L_680:
        /*069c*/ 	.word	0x00000180
        /*06a0*/ 	.word	0x000000ff
        /*06a4*/ 	.word	0x00030800
        /*06a8*/ 	.short	0x0100
        /*06aa*/ 	.byte	0x08
	.zero		1


	//   ....[1]....
        /*06ac*/ 	.word	0x00000190
        /*06b0*/ 	.word	0x000000ff
        /*06b4*/ 	.word	0x00030820
        /*06b8*/ 	.short	0x0100
        /*06ba*/ 	.byte	0x08
	.zero		1


	//   ....[2]....
        /*06bc*/ 	.word	0x00000280
        /*06c0*/ 	.word	0x000000ff
        /*06c4*/ 	.word	0x00030830
        /*06c8*/ 	.short	0x0100
        /*06ca*/ 	.byte	0x08
	.zero		1


	//   ....[3]....
        /*06cc*/ 	.word	0x00000290
        /*06d0*/ 	.word	0x000000ff
        /*06d4*/ 	.word	0x00030840
        /*06d8*/ 	.short	0x0100
        /*06da*/ 	.byte	0x08
	.zero		1


	//   ....[4]....
        /*06dc*/ 	.word	0x000002a0
        /*06e0*/ 	.word	0x000000ff
        /*06e4*/ 	.word	0x00030838
        /*06e8*/ 	.short	0x0100
        /*06ea*/ 	.byte	0x08
	.zero		1


	//   ....[5]....
        /*06ec*/ 	.word	0x000002b0
        /*06f0*/ 	.word	0x000000ff
        /*06f4*/ 	.word	0x00030848
        /*06f8*/ 	.short	0x0100
        /*06fa*/ 	.byte	0x08
	.zero		1


	//   ....[6]....
        /*06fc*/ 	.word	0x000003e0
        /*0700*/ 	.word	0x000000ff
        /*0704*/ 	.word	0x00030850
        /*0708*/ 	.short	0x0100
        /*070a*/ 	.byte	0x08
	.zero		1


	//   ....[7]....
        /*070c*/ 	.word	0x000003f0
        /*0710*/ 	.word	0x000000ff
        /*0714*/ 	.word	0x00030860
        /*0718*/ 	.short	0x0100
        /*071a*/ 	.byte	0x08
	.zero		1


	//   ....[8]....
        /*071c*/ 	.word	0x00000400
        /*0720*/ 	.word	0x000000ff
        /*0724*/ 	.word	0x00030858
        /*0728*/ 	.short	0x0100
        /*072a*/ 	.byte	0x08
	.zero		1


	//   ....[9]....
        /*072c*/ 	.word	0x00000410
        /*0730*/ 	.word	0x000000ff
        /*0734*/ 	.word	0x00030868
        /*0738*/ 	.short	0x0100
        /*073a*/ 	.byte	0x08
	.zero		1


	//   ....[10]....
        /*073c*/ 	.word	0x00000500
        /*0740*/ 	.word	0x000000ff
        /*0744*/ 	.word	0x00030870
        /*0748*/ 	.short	0x0100
        /*074a*/ 	.byte	0x06
	.zero		1


	//   ....[11]....
        /*074c*/ 	.word	0x00000510
        /*0750*/ 	.word	0x000000ff
        /*0754*/ 	.word	0x00030880
        /*0758*/ 	.short	0x0100
        /*075a*/ 	.byte	0x06
	.zero		1


	//   ....[12]....
        /*075c*/ 	.word	0x00000520
        /*0760*/ 	.word	0x000000ff
        /*0764*/ 	.word	0x00030878
        /*0768*/ 	.short	0x0100
        /*076a*/ 	.byte	0x06
	.zero		1


	//   ....[13]....
        /*076c*/ 	.word	0x00000530
        /*0770*/ 	.word	0x000000ff
        /*0774*/ 	.word	0x00030888
        /*0778*/ 	.short	0x0100
        /*077a*/ 	.byte	0x06
	.zero		1


	//   ....[14]....
        /*077c*/ 	.word	0x00000660
        /*0780*/ 	.word	0x000000ff
        /*0784*/ 	.word	0x00030890
        /*0788*/ 	.short	0x0100
        /*078a*/ 	.byte	0x08
	.zero		1


	//   ....[15]....
        /*078c*/ 	.word	0x00000670
        /*0790*/ 	.word	0x000000ff
        /*0794*/ 	.word	0x000308a0
        /*0798*/ 	.short	0x0100
        /*079a*/ 	.byte	0x08
	.zero		1


	//   ....[16]....
        /*079c*/ 	.word	0x00000680
        /*07a0*/ 	.word	0x000000ff
        /*07a4*/ 	.word	0x00030898
        /*07a8*/ 	.short	0x0100
        /*07aa*/ 	.byte	0x08
	.zero		1


	//   ....[17]....
        /*07ac*/ 	.word	0x00000690
        /*07b0*/ 	.word	0x000000ff
        /*07b4*/ 	.word	0x000308a8
        /*07b8*/ 	.short	0x0100
        /*07ba*/ 	.byte	0x08
	.zero		1


	//   ....[18]....
        /*07bc*/ 	.word	0x000007d0
        /*07c0*/ 	.word	0x000000ff
        /*07c4*/ 	.word	0x000308b0
        /*07c8*/ 	.short	0x0100
        /*07ca*/ 	.byte	0x08
	.zero		1


	//   ....[19]....
        /*07cc*/ 	.word	0x000007e0
        /*07d0*/ 	.word	0x000000ff
        /*07d4*/ 	.word	0x000308c0
        /*07d8*/ 	.short	0x0100
        /*07da*/ 	.byte	0x08
	.zero		1


	//   ....[20]....
        /*07dc*/ 	.word	0x000007f0
        /*07e0*/ 	.word	0x000000ff
        /*07e4*/ 	.word	0x000308b8
        /*07e8*/ 	.short	0x0100
        /*07ea*/ 	.byte	0x08
	.zero		1


	//   ....[21]....
        /*07ec*/ 	.word	0x00000800
        /*07f0*/ 	.word	0x000000ff
        /*07f4*/ 	.word	0x000308c8
        /*07f8*/ 	.short	0x0100
        /*07fa*/ 	.byte	0x08
	.zero		1


	//   ....[22]....
        /*07fc*/ 	.word	0x00001b30
        /*0800*/ 	.word	0x000000ff
        /*0804*/ 	.word	0x00030800
        /*0808*/ 	.short	0x010a
        /*080a*/ 	.byte	0x28
	.zero		1


	//   ....[23]....
        /*080c*/ 	.word	0x00001bb0
        /*0810*/ 	.word	0x00000003
        /*0814*/ 	.word	0x00030830
        /*0818*/ 	.short	0x010a
        /*081a*/ 	.byte	0x3f
	.zero		1


	//   ....[24]....
        /*081c*/ 	.word	0x00001bf0
        /*0820*/ 	.word	0x00000003
        /*0824*/ 	.word	0x00030830
        /*0828*/ 	.short	0x010a
        /*082a*/ 	.byte	0x3f
	.zero		1


	//   ....[25]....
        /*082c*/ 	.word	0x00002300
        /*0830*/ 	.word	0x000000ff
        /*0834*/ 	.word	0x00000000
        /*0838*/ 	.short	0x0101
        /*083a*/ 	.byte	0x04
	.zero		1


	//   ....[26]....
        /*083c*/ 	.word	0x00004960
        /*0840*/ 	.word	0x000000ff
        /*0844*/ 	.word	0x00030830
        /*0848*/ 	.short	0x010a
        /*084a*/ 	.byte	0x06
	.zero		1


	//   ....[27]....
        /*084c*/ 	.word	0x000049a0
        /*0850*/ 	.word	0x000000ff
        /*0854*/ 	.word	0x00030830
        /*0858*/ 	.short	0x010a
        /*085a*/ 	.byte	0x06
	.zero		1


	//   ....[28]....
        /*085c*/ 	.word	0x00005460
        /*0860*/ 	.word	0x000000ff
        /*0864*/ 	.word	0x00030850
        /*0868*/ 	.short	0x010a
        /*086a*/ 	.byte	0x05
	.zero		1


	//   ....[29]....
        /*086c*/ 	.word	0x000054a0
        /*0870*/ 	.word	0x000000ff
        /*0874*/ 	.word	0x00030850
        /*0878*/ 	.short	0x010a
        /*087a*/ 	.byte	0x05
	.zero		1


	//   ....[30]....
        /*087c*/ 	.word	0x000057b0
        /*0880*/ 	.word	0x000000ff
        /*0884*/ 	.word	0x00000000
        /*0888*/ 	.short	0x0101
        /*088a*/ 	.byte	0x06
	.zero		1


	//   ....[31]....
        /*088c*/ 	.word	0x000077d0
        /*0890*/ 	.word	0x000000ff
        /*0894*/ 	.word	0x00000000
        /*0898*/ 	.short	0x0101
        /*089a*/ 	.byte	0x05
	.zero		1


	//   ....[32]....
        /*089c*/ 	.word	0x00007cc0
        /*08a0*/ 	.word	0x000000ff
        /*08a4*/ 	.word	0x00030830
        /*08a8*/ 	.short	0x010a
        /*08aa*/ 	.byte	0x06
	.zero		1


	//   ....[33]....
        /*08ac*/ 	.word	0x00007d00
        /*08b0*/ 	.word	0x000000ff
        /*08b4*/ 	.word	0x00030830
        /*08b8*/ 	.short	0x010a
        /*08ba*/ 	.byte	0x06
	.zero		1


	//   ....[34]....
        /*08bc*/ 	.word	0x000087c0
        /*08c0*/ 	.word	0x000000ff
        /*08c4*/ 	.word	0x00030850
        /*08c8*/ 	.short	0x010a
        /*08ca*/ 	.byte	0x05
	.zero		1


	//   ....[35]....
        /*08cc*/ 	.word	0x00008800
        /*08d0*/ 	.word	0x000000ff
        /*08d4*/ 	.word	0x00030850
        /*08d8*/ 	.short	0x010a
        /*08da*/ 	.byte	0x05
	.zero		1


	//   ....[36]....
        /*08dc*/ 	.word	0x00008b30
        /*08e0*/ 	.word	0x000000ff
        /*08e4*/ 	.word	0x00000000
        /*08e8*/ 	.short	0x0101
        /*08ea*/ 	.byte	0x06
	.zero		1


	//   ....[37]....
        /*08ec*/ 	.word	0x00009890
        /*08f0*/ 	.word	0x000000ff
        /*08f4*/ 	.word	0x00000000
        /*08f8*/ 	.short	0x0101
        /*08fa*/ 	.byte	0x05
	.zero		1


	//   ....[38]....
        /*08fc*/ 	.word	0x00009b50
        /*0900*/ 	.word	0x000000ff
        /*0904*/ 	.word	0x00030830
        /*0908*/ 	.short	0x010a
        /*090a*/ 	.byte	0x05
	.zero		1


	//   ....[39]....
        /*090c*/ 	.word	0x00009b90
        /*0910*/ 	.word	0x000000ff
        /*0914*/ 	.word	0x00030830
        /*0918*/ 	.short	0x010a
        /*091a*/ 	.byte	0x05
	.zero		1


	//   ....[40]....
        /*091c*/ 	.word	0x0000a650
        /*0920*/ 	.word	0x000000ff
        /*0924*/ 	.word	0x00030850
        /*0928*/ 	.short	0x010a
        /*092a*/ 	.byte	0x05
	.zero		1


	//   ....[41]....
        /*092c*/ 	.word	0x0000a690
        /*0930*/ 	.word	0x000000ff
        /*0934*/ 	.word	0x00030850
        /*0938*/ 	.short	0x010a
        /*093a*/ 	.byte	0x05
	.zero		1


	//   ....[42]....
        /*093c*/ 	.word	0x0000a990
        /*0940*/ 	.word	0x000000ff
        /*0944*/ 	.word	0x00000000
        /*0948*/ 	.short	0x0101
        /*094a*/ 	.byte	0x04
	.zero		1


	//   ....[43]....
        /*094c*/ 	.word	0x0000c9c0
        /*0950*/ 	.word	0x000000ff
        /*0954*/ 	.word	0x00000000
        /*0958*/ 	.short	0x0101
        /*095a*/ 	.byte	0x05
	.zero		1


	//   ....[44]....
        /*095c*/ 	.word	0x0000d180
        /*0960*/ 	.word	0x000000ff
        /*0964*/ 	.word	0x00030850
        /*0968*/ 	.short	0x010a
        /*096a*/ 	.byte	0x05
	.zero		1


	//   ....[45]....
        /*096c*/ 	.word	0x0000d1c0
        /*0970*/ 	.word	0x000000ff
        /*0974*/ 	.word	0x00030850
        /*0978*/ 	.short	0x010a
        /*097a*/ 	.byte	0x05
	.zero		1


	//   ....[46]....
        /*097c*/ 	.word	0x0000d6c0
        /*0980*/ 	.word	0x000000ff
        /*0984*/ 	.word	0x00000000
        /*0988*/ 	.short	0x0101
        /*098a*/ 	.byte	0x04
	.zero		1


	//   ....[47]....
        /*098c*/ 	.word	0x0000f060
        /*0990*/ 	.word	0x00000011
        /*0994*/ 	.word	0x00000000
        /*0998*/ 	.short	0x0101
        /*099a*/ 	.byte	0x3f
	.zero		1


	//   ....[48]....
        /*099c*/ 	.word	0x00011730
        /*09a0*/ 	.word	0x00000000
        /*09a4*/ 	.word	0x00030840
        /*09a8*/ 	.short	0x010a
        /*09aa*/ 	.byte	0x3f
	.zero		1


	//   ....[49]....
        /*09ac*/ 	.word	0x00011d40
        /*09b0*/ 	.word	0x00000000
        /*09b4*/ 	.word	0x00030830
        /*09b8*/ 	.short	0x0107
        /*09ba*/ 	.byte	0x3f
	.zero		1


	//   ....[50]....
        /*09bc*/ 	.word	0x00011df0
        /*09c0*/ 	.word	0x00000000
        /*09c4*/ 	.word	0x00030830
        /*09c8*/ 	.short	0x0101
        /*09ca*/ 	.byte	0x3f
	.zero		1


	//   ....[51]....
        /*09cc*/ 	.word	0x00012820
        /*09d0*/ 	.word	0x00000011
        /*09d4*/ 	.word	0x00030800
        /*09d8*/ 	.short	0x0107
        /*09da*/ 	.byte	0x3f
	.zero		1


	//   ....[52]....
        /*09dc*/ 	.word	0x00012910
        /*09e0*/ 	.word	0x00000011
        /*09e4*/ 	.word	0x00030800
        /*09e8*/ 	.short	0x0101
        /*09ea*/ 	.byte	0x3f
	.zero		1


	//   ....[53]....
        /*09ec*/ 	.word	0x00012930
        /*09f0*/ 	.word	0x00000011
        /*09f4*/ 	.word	0x00030820
        /*09f8*/ 	.short	0x010a
        /*09fa*/ 	.byte	0x3f
	.zero		1


	//   ....[54]....
        /*09fc*/ 	.word	0x00012c80
        /*0a00*/ 	.word	0x00000006
        /*0a04*/ 	.word	0x00030840
        /*0a08*/ 	.short	0x010a
        /*0a0a*/ 	.byte	0x3f
	.zero		1


	//   ....[55]....
        /*0a0c*/ 	.word	0x00013150
        /*0a10*/ 	.word	0x00000006
        /*0a14*/ 	.word	0x00030830
        /*0a18*/ 	.short	0x0107
        /*0a1a*/ 	.byte	0x3f
	.zero		1


	//   ....[56]....
        /*0a1c*/ 	.word	0x00013200
        /*0a20*/ 	.word	0x00000006
        /*0a24*/ 	.word	0x00030830
        /*0a28*/ 	.short	0x0101
        /*0a2a*/ 	.byte	0x3f
	.zero		1


	//   ....[57]....
        /*0a2c*/ 	.word	0x00013260
        /*0a30*/ 	.word	0x00000006
        /*0a34*/ 	.word	0x00030860
        /*0a38*/ 	.short	0x010a
        /*0a3a*/ 	.byte	0x3f
	.zero		1


	//   ....[58]....
        /*0a3c*/ 	.word	0x000137c0
        /*0a40*/ 	.word	0x00000006
        /*0a44*/ 	.word	0x00030850
        /*0a48*/ 	.short	0x0107
        /*0a4a*/ 	.byte	0x3f
	.zero		1


	//   ....[59]....
        /*0a4c*/ 	.word	0x00013910
        /*0a50*/ 	.word	0x00000006
        /*0a54*/ 	.word	0x00030850
        /*0a58*/ 	.short	0x0101
        /*0a5a*/ 	.byte	0x3f
	.zero		1


	//   ....[60]....
        /*0a5c*/ 	.word	0x00013b10
        /*0a60*/ 	.word	0x00000004
        /*0a64*/ 	.word	0x00030860
        /*0a68*/ 	.short	0x010a
        /*0a6a*/ 	.byte	0x3f
	.zero		1


	//   ....[61]....
        /*0a6c*/ 	.word	0x00013fe0
        /*0a70*/ 	.word	0x00000004
        /*0a74*/ 	.word	0x00030850
        /*0a78*/ 	.short	0x0107
        /*0a7a*/ 	.byte	0x3f
	.zero		1


	//   ....[62]....
        /*0a7c*/ 	.word	0x00014090
        /*0a80*/ 	.word	0x00000004
        /*0a84*/ 	.word	0x00030850
        /*0a88*/ 	.short	0x0101
        /*0a8a*/ 	.byte	0x3f
	.zero		1


	//   ....[63]....
        /*0a8c*/ 	.word	0x00014330
        /*0a90*/ 	.word	0x00000004
        /*0a94*/ 	.word	0x00030820
        /*0a98*/ 	.short	0x010a
        /*0a9a*/ 	.byte	0x3f
	.zero		1


	//   ....[64]....
        /*0a9c*/ 	.word	0x000144d0
        /*0aa0*/ 	.word	0x00000005
        /*0aa4*/ 	.word	0x00030840
        /*0aa8*/ 	.short	0x010a
        /*0aaa*/ 	.byte	0x3f
	.zero		1


	//   ....[65]....
        /*0aac*/ 	.word	0x00014570
        /*0ab0*/ 	.word	0x00000017
        /*0ab4*/ 	.word	0x00030840
        /*0ab8*/ 	.short	0x010a
        /*0aba*/ 	.byte	0x3f
	.zero		1


	//   ....[66]....
        /*0abc*/ 	.word	0x000145b0
        /*0ac0*/ 	.word	0x00000005
        /*0ac4*/ 	.word	0x00030860
        /*0ac8*/ 	.short	0x010a
        /*0aca*/ 	.byte	0x3f
	.zero		1


	//   ....[67]....
        /*0acc*/ 	.word	0x000145f0
        /*0ad0*/ 	.word	0x00000017
        /*0ad4*/ 	.word	0x00030860
        /*0ad8*/ 	.short	0x010a
        /*0ada*/ 	.byte	0x3f
	.zero		1


	//   ....[68]....
        /*0adc*/ 	.word	0x00014660
        /*0ae0*/ 	.word	0x00000003
        /*0ae4*/ 	.word	0x00030800
        /*0ae8*/ 	.short	0x010a
        /*0aea*/ 	.byte	0x3f
	.zero		1


	//   ....[69]....
        /*0aec*/ 	.word	0x000146b0
        /*0af0*/ 	.word	0x00000003
        /*0af4*/ 	.word	0x00030830
        /*0af8*/ 	.short	0x010a
        /*0afa*/ 	.byte	0x3f
	.zero		1


	//   ....[70]....
        /*0afc*/ 	.word	0x00014710
        /*0b00*/ 	.word	0x00000004
        /*0b04*/ 	.word	0x00030830
        /*0b08*/ 	.short	0x010a
        /*0b0a*/ 	.byte	0x3f
	.zero		1


	//   ....[71]....
        /*0b0c*/ 	.word	0x00014770
        /*0b10*/ 	.word	0x00000003
        /*0b14*/ 	.word	0x00030850
        /*0b18*/ 	.short	0x010a
        /*0b1a*/ 	.byte	0x3f
	.zero		1


	//   ....[72]....
        /*0b1c*/ 	.word	0x000147d0
        /*0b20*/ 	.word	0x00000004
        /*0b24*/ 	.word	0x00030830
        /*0b28*/ 	.short	0x010a
        /*0b2a*/ 	.byte	0x3f
	.zero		1


	//   ....[73]....
        /*0b2c*/ 	.word	0x00014830
        /*0b30*/ 	.word	0x00000003
        /*0b34*/ 	.word	0x00030850
        /*0b38*/ 	.short	0x010a
        /*0b3a*/ 	.byte	0x3f
	.zero		1


	//   ....[74]....
        /*0b3c*/ 	.word	0x00014890
        /*0b40*/ 	.word	0x00000004
        /*0b44*/ 	.word	0x00030830
        /*0b48*/ 	.short	0x010a
        /*0b4a*/ 	.byte	0x3f
	.zero		1


	//   ....[75]....
        /*0b4c*/ 	.word	0x000148f0
        /*0b50*/ 	.word	0x00000003
        /*0b54*/ 	.word	0x00030850
        /*0b58*/ 	.short	0x010a
        /*0b5a*/ 	.byte	0x3f
	.zero		1


	//   ....[76]....
        /*0b5c*/ 	.word	0x00014950
        /*0b60*/ 	.word	0x00000007
        /*0b64*/ 	.word	0x00030850
        /*0b68*/ 	.short	0x010a
        /*0b6a*/ 	.byte	0x3f
	.zero		1


	//   ....[77]....
        /*0b6c*/ 	.word	0x00014a50
        /*0b70*/ 	.word	0x00000000
        /*0b74*/ 	.word	0x00030840
        /*0b78*/ 	.short	0x010a
        /*0b7a*/ 	.byte	0x3f
	.zero		1


	//   ....[78]....
        /*0b7c*/ 	.word	0x00015ce0
        /*0b80*/ 	.word	0x00000011
        /*0b84*/ 	.word	0x00030820
        /*0b88*/ 	.short	0x010a
        /*0b8a*/ 	.byte	0x3f
	.zero		1


	//   ....[79]....
        /*0b8c*/ 	.word	0x00015d30
        /*0b90*/ 	.word	0x00000006
        /*0b94*/ 	.word	0x00030840
        /*0b98*/ 	.short	0x010a
        /*0b9a*/ 	.byte	0x3f
	.zero		1


	//   ....[80]....
        /*0b9c*/ 	.word	0x00016460
        /*0ba0*/ 	.word	0x00000006
        /*0ba4*/ 	.word	0x00030860
        /*0ba8*/ 	.short	0x010a
        /*0baa*/ 	.byte	0x3f
	.zero		1


	//   ....[81]....
        /*0bac*/ 	.word	0x00016ca0
        /*0bb0*/ 	.word	0x00000004
        /*0bb4*/ 	.word	0x00030860
        /*0bb8*/ 	.short	0x010a
        /*0bba*/ 	.byte	0x3f
	.zero		1


	//   ....[82]....
        /*0bbc*/ 	.word	0x00017650
        /*0bc0*/ 	.word	0x00000004
        /*0bc4*/ 	.word	0x00030820
        /*0bc8*/ 	.short	0x010a
        /*0bca*/ 	.byte	0x3f
	.zero		1


	//   ....[83]....
        /*0bcc*/ 	.word	0x000177f0
        /*0bd0*/ 	.word	0x00000005
        /*0bd4*/ 	.word	0x00030840
        /*0bd8*/ 	.short	0x010a
        /*0bda*/ 	.byte	0x3f
	.zero		1


	//   ....[84]....
        /*0bdc*/ 	.word	0x00017840
        /*0be0*/ 	.word	0x00000017
        /*0be4*/ 	.word	0x00030840
        /*0be8*/ 	.short	0x010a
        /*0bea*/ 	.byte	0x3f
	.zero		1


	//   ....[85]....
        /*0bec*/ 	.word	0x00017890
        /*0bf0*/ 	.word	0x00000005
        /*0bf4*/ 	.word	0x00030860
        /*0bf8*/ 	.short	0x010a
        /*0bfa*/ 	.byte	0x3f
	.zero		1


	//----- nvinfo : EIATTR_NUM_MBARRIERS
	.align		4
.L_681:
        /*0bfc*/ 	.byte	0x03, 0x38
        /*0bfe*/ 	.short	0x0016


	//----- nvinfo : EIATTR_EXIT_INSTR_OFFSETS
	.align		4
        /*0c00*/ 	.byte	0x04, 0x1c
        /*0c02*/ 	.short	(.L_683 - .L_682)


	//   ....[0]....
.L_682:
        /*0c04*/ 	.word	0x00000950


	//   ....[1]....
        /*0c08*/ 	.word	0x00010020


	//   ....[2]....
        /*0c0c*/ 	.word	0x00014640


	//----- nvinfo : EIATTR_MAX_THREADS
	.align		4
.L_683:
        /*0c10*/ 	.byte	0x04, 0x05
        /*0c12*/ 	.short	(.L_685 - .L_684)
.L_684:
        /*0c14*/ 	.word	0x00000180
        /*0c18*/ 	.word	0x00000001
        /*0c1c*/ 	.word	0x00000001


	//----- nvinfo : EIATTR_CRS_STACK_SIZE
	.align		4
.L_685:
        /*0c20*/ 	.byte	0x04, 0x1e
        /*0c22*/ 	.short	(.L_687 - .L_686)
.L_686:
        /*0c24*/ 	.word	0x00000000


	//----- nvinfo : EIATTR_CBANK_PARAM_SIZE
	.align		4
.L_687:
        /*0c28*/ 	.byte	0x03, 0x19
        /*0c2a*/ 	.short	0x0af0


	//----- nvinfo : EIATTR_PARAM_CBANK
	.align		4
        /*0c2c*/ 	.byte	0x04, 0x0a
        /*0c2e*/ 	.short	(.L_689 - .L_688)
	.align		4
.L_688:
        /*0c30*/ 	.word	index@(.nv.constant0._ZN7cutlass13device_kernelIN5flash11enable_sm90INS1_16FlashAttnFwdSm90INS1_25CollectiveMainloopFwdSm90ILi2EN4cute5tupleIJNS5_1CILi1EEES8_S8_EEENS6_IJNS7_ILi128EEENS7_ILi96EEENS7_ILi192EEEEEELi192ENS_10bfloat16_tEfNS_4arch4Sm90ELb0ELb1ELb0ELb0ELb1ELb0ELb0ELb1ELb1ELb1ELb0ELb0EEENS1_21CollectiveEpilogueFwdINS6_IJSA_SC_SB_EEES9_SE_SG_Li256ELb0ELb1ELb0ELb0EEENS1_30DynamicPersistentTileSchedulerILi256ELi128ELb0ELb1ELb1EEEEEEEEEvNT_6ParamsE)
        /*0c34*/ 	.short	0x0210
        /*0c36*/ 	.short	0x0af0


	//----- nvinfo : EIATTR_SW_WAR
	.align		4
.L_689:
        /*0c38*/ 	.byte	0x04, 0x36
        /*0c3a*/ 	.short	(.L_691 - .L_690)
.L_690:
        /*0c3c*/ 	.word	0x00000008
.L_691:


//--------------------- .nv.info._ZN7cutlass13device_kernelIN5flash11enable_sm90INS1_16FlashAttnFwdSm90INS1_25CollectiveMainloopFwdSm90ILi2EN4cute5tupleIJNS5_1CILi1EEES8_S8_EEENS6_IJNS7_ILi128EEENS7_ILi96EEENS7_ILi192EEEEEELi192ENS_10bfloat16_tEfNS_4arch4Sm90ELb0ELb1ELb0ELb1ELb1ELb0ELb0ELb1ELb1ELb1ELb0ELb0EEENS1_21CollectiveEpilogueFwdINS6_IJSA_SC_SB_EEES9_SE_SG_Li256ELb1ELb1ELb0ELb0EEENS1_36VarlenDynamicPersistentTileSchedulerILi128ELi96ELi256ELi128ELb0ELb1ELb1ELb1ELb0ELb1EEEEEEEEEvNT_6ParamsE --------------------------
	.section	.nv.info._ZN7cutlass13device_kernelIN5flash11enable_sm90INS1_16FlashAttnFwdSm90INS1_25CollectiveMainloopFwdSm90ILi2EN4cute5tupleIJNS5_1CILi1EEES8_S8_EEENS6_IJNS7_ILi128EEENS7_ILi96EEENS7_ILi192EEEEEELi192ENS_10bfloat16_tEfNS_4arch4Sm90ELb0ELb1ELb0ELb1ELb1ELb0ELb0ELb1ELb1ELb1ELb0ELb0EEENS1_21CollectiveEpilogueFwdINS6_IJSA_SC_SB_EEES9_SE_SG_Li256ELb1ELb1ELb0ELb0EEENS1_36VarlenDynamicPersistentTileSchedulerILi128ELi96ELi256ELi128ELb0ELb1ELb1ELb1ELb0ELb1EEEEEEEEEvNT_6ParamsE,"",@"SHT_CUDA_INFO"
	.sectionflags	@""
	.align	4


	//----- nvinfo : EIATTR_CUDA_API_VERSION
	.align		4
        /*0000*/ 	.byte	0x04, 0x37
        /*0002*/ 	.short	(.L_693 - .L_692)
.L_692:
        /*0004*/ 	.word	0x00000082


	//----- nvinfo : EIATTR_KPARAM_INFO
	.align		4
.L_693:
        /*0008*/ 	.byte	0x04, 0x17
        /*000a*/ 	.short	(.L_695 - .L_694)
.L_694:
        /*000c*/ 	.word	0x00000000
        /*0010*/ 	.short	0x0000
        /*0012*/ 	.short	0x0070
        /*0014*/ 	.byte	0x00, 0xf0, 0x01, 0x2a


	//----- nvinfo : EIATTR_SPARSE_MMA_MASK
	.align		4
.L_695:
        /*0018*/ 	.byte	0x03, 0x50
        /*001a*/ 	.short	0x0000


	//----- nvinfo : EIATTR_MAXREG_COUNT
	.align		4
        /*001c*/ 	.byte	0x03, 0x1b
        /*001e*/ 	.short	0x00a8


	//----- nvinfo : EIATTR_NUM_BARRIERS
	.align		4
        /*0020*/ 	.byte	0x02, 0x4c
        /*0022*/ 	.byte	0x09
	.zero		1


	//----- nvinfo : EIATTR_EXTERNS
	.align		4
        /*0024*/ 	.byte	0x04, 0x0f
        /*0026*/ 	.short	(.L_697 - .L_696)


	//   ....[0]....
	.align		4
.L_696:
        /*0028*/ 	.word	index@(__assertfail)


	//----- nvinfo : EIATTR_ANNOTATIONS
	.align		4
.L_697:
        /*002c*/ 	.byte	0x04, 0x55
        /*002e*/ 	.short	(.L_699 - .L_698)


	//   ....[0]....
.L_698:
        /* <DEDUP_REMOVED lines=17> */


	//----- nvinfo : EIATTR_MERCURY_ISA_VERSION
	.align		4
.L_699:
        /*0130*/ 	.byte	0x03, 0x5f
        /*0132*/ 	.short	0x0101


	//----- nvinfo : EIATTR_UNUSED_LOAD_BYTE_OFFSET
	.align		4
        /*0134*/ 	.byte	0x04, 0x44
        /*0136*/ 	.short	(.L_701 - .L_700)


	//   ....[0]....
.L_700:
        /*0138*/ 	.word	0x00000920
        /*013c*/ 	.word	0x0000fff0


	//   ....[1]....
        /*0140*/ 	.word	0x0000db50
        /*0144*/ 	.word	0x0000fff0


	//----- nvinfo : EIATTR_INT_WARP_WIDE_INSTR_OFFSETS
	.align		4
.L_701:
        /*0148*/ 	.byte	0x04, 0x31
        /*014a*/ 	.short	(.L_703 - .L_702)


	//   ....[0]....
.L_702:
        /*014c*/ 	.word	0x000000c0


	//   ....[1]....
        /*0150*/ 	.word	0x000000d0


	//   ....[2]....
        /*0154*/ 	.word	0x00000170


	//   ....[3]....
        /*0158*/ 	.word	0x000116a0


	//   ....[4]....
        /*015c*/ 	.word	0x00011730


	//   ....[5]....
        /*0160*/ 	.word	0x000145e0


	//   ....[6]....
        /*0164*/ 	.word	0x00014670


	//----- nvinfo : EIATTR_COOP_GROUP_MASK_REGIDS
	.align		4
.L_703:
        /*0168*/ 	.byte	0x04, 0x29
        /*016a*/ 	.short	(.L_705 - .L_704)


	//   ....[0]....
.L_704:
        /*016c*/ 	.word	0xffffffff


	//   ....[1]....
        /*0170*/ 	.word	0xffffffff


	//   ....[2]....
        /*0174*/ 	.word	0xffffffff


	//   ....[3]....
        /*0178*/ 	.word	0xffffffff


	//   ....[4]....
        /*017c*/ 	.word	0xffffffff


	//   ....[5]....
        /*0180*/ 	.word	0xffffffff


	//   ....[6]....
        /*0184*/ 	.word	0xffffffff


	//   ....[7]....
        /*0188*/ 	.word	0xffffffff


	//   ....[8]....
        /*018c*/ 	.word	0xffffffff


	//   ....[9]....
        /*0190*/ 	.word	0xffffffff


	//   ....[10]....
        /*0194*/ 	.word	0xffffffff


	//   ....[11]....
        /*0198*/ 	.word	0xffffffff


	//   ....[12]....
        /*019c*/ 	.word	0xffffffff


	//   ....[13]....
        /*01a0*/ 	.word	0xffffffff


	//   ....[14]....
        /*01a4*/ 	.word	0xffffffff


	//   ....[15]....
        /*01a8*/ 	.word	0xffffffff


	//   ....[16]....
        /*01ac*/ 	.word	0xffffffff


	//   ....[17]....
        /*01b0*/ 	.word	0xffffffff


	//   ....[18]....
        /*01b4*/ 	.word	0xffffffff


	//   ....[19]....
        /*01b8*/ 	.word	0xffffffff


	//   ....[20]....
        /*01bc*/ 	.word	0xffffffff


	//   ....[21]....
        /*01c0*/ 	.word	0xffffffff


	//   ....[22]....
        /*01c4*/ 	.word	0xffffffff


	//   ....[23]....
        /*01c8*/ 	.word	0xffffffff


	//   ....[24]....
        /*01cc*/ 	.word	0xffffffff


	//   ....[25]....
        /*01d0*/ 	.word	0xffffffff


	//   ....[26]....
        /*01d4*/ 	.word	0xffffffff


	//   ....[27]....
        /*01d8*/ 	.word	0xffffffff


	//   ....[28]....
        /*01dc*/ 	.word	0xffffffff


	//   ....[29]....
        /*01e0*/ 	.word	0xffffffff


	//   ....[30]....
        /*01e4*/ 	.word	0xffffffff


	//   ....[31]....
        /*01e8*/ 	.word	0xffffffff


	//   ....[32]....
        /*01ec*/ 	.word	0xffffffff


	//   ....[33]....
        /*01f0*/ 	.word	0xffffffff


	//   ....[34]....
        /*01f4*/ 	.word	0xffffffff


	//   ....[35]....
        /*01f8*/ 	.word	0xffffffff


	//   ....[36]....
        /*01fc*/ 	.word	0xffffffff


	//   ....[37]....
        /*0200*/ 	.word	0xffffffff


	//   ....[38]....
        /*0204*/ 	.word	0xffffffff


	//   ....[39]....
        /*0208*/ 	.word	0xffffffff


	//   ....[40]....
        /*020c*/ 	.word	0xffffffff


	//   ....[41]....
        /*0210*/ 	.word	0xffffffff


	//   ....[42]....
        /*0214*/ 	.word	0xffffffff


	//   ....[43]....
        /*0218*/ 	.word	0xffffffff


	//   ....[44]....
        /*021c*/ 	.word	0xffffffff


	//   ....[45]....
        /*0220*/ 	.word	0xffffffff


	//   ....[46]....
        /*0224*/ 	.word	0xffffffff


	//   ....[47]....
        /*0228*/ 	.word	0xffffffff


	//   ....[48]....
        /*022c*/ 	.word	0xffffffff


	//   ....[49]....
        /*0230*/ 	.word	0xffffffff


	//   ....[50]....
        /*0234*/ 	.word	0xffffffff


	//   ....[51]....
        /*0238*/ 	.word	0xffffffff


	//   ....[52]....
        /*023c*/ 	.word	0xffffffff


	//   ....[53]....
        /*0240*/ 	.word	0xffffffff


	//   ....[54]....
        /*0244*/ 	.word	0xffffffff


	//   ....[55]....
        /*0248*/ 	.word	0xffffffff


	//   ....[56]....
        /*024c*/ 	.word	0xffffffff


	//   ....[57]....
        /*0250*/ 	.word	0xffffffff


	//   ....[58]....
        /*0254*/ 	.word	0xffffffff


	//   ....[59]....
        /*0258*/ 	.word	0xffffffff


	//   ....[60]....
        /*025c*/ 	.word	0xffffffff


	//   ....[61]....
        /*0260*/ 	.word	0xffffffff


	//   ....[62]....
        /*0264*/ 	.word	0xffffffff


	//   ....[63]....
        /*0268*/ 	.word	0xffffffff


	//   ....[64]....
        /*026c*/ 	.word	0xffffffff


	//   ....[65]....
        /*0270*/ 	.word	0xffffffff


	//   ....[66]....
        /*0274*/ 	.word	0xffffffff


	//   ....[67]....
        /*0278*/ 	.word	0xffffffff


	//   ....[68]....
        /*027c*/ 	.word	0xffffffff


	//   ....[69]....
        /*0280*/ 	.word	0xffffffff


	//   ....[70]....
        /*0284*/ 	.word	0xffffffff


	//   ....[71]....
        /*0288*/ 	.word	0xffffffff


	//   ....[72]....
        /*028c*/ 	.word	0xffffffff


	//   ....[73]....
        /*0290*/ 	.word	0xffffffff


	//   ....[74]....
        /*0294*/ 	.word	0xffffffff


	//   ....[75]....
        /*0298*/ 	.word	0xffffffff


	//   ....[76]....
        /*029c*/ 	.word	0xffffffff


	//   ....[77]....
        /*02a0*/ 	.word	0xffffffff


	//   ....[78]....
        /*02a4*/ 	.word	0xffffffff


	//   ....[79]....
        /*02a8*/ 	.word	0xffffffff


	//   ....[80]....
        /*02ac*/ 	.word	0xffffffff


	//   ....[81]....
        /*02b0*/ 	.word	0xffffffff


	//   ....[82]....
        /*02b4*/ 	.word	0xffffffff


	//   ....[83]....
        /*02b8*/ 	.word	0xffffffff


	//   ....[84]....
        /*02bc*/ 	.word	0xffffffff


	//   ....[85]....
        /*02c0*/ 	.word	0xffffffff


	//   ....[86]....
        /*02c4*/ 	.word	0xffffffff


	//   ....[87]....
        /*02c8*/ 	.word	0xffffffff


	//   ....[88]....
        /*02cc*/ 	.word	0xffffffff


	//   ....[89]....
        /*02d0*/ 	.word	0xffffffff


	//   ....[90]....
        /*02d4*/ 	.word	0xffffffff


	//   ....[91]....
        /*02d8*/ 	.word	0xffffffff


	//   ....[92]....
        /*02dc*/ 	.word	0xffffffff


	//   ....[93]....
        /*02e0*/ 	.word	0xffffffff


	//   ....[94]....
        /*02e4*/ 	.word	0xffffffff


	//   ....[95]....
        /*02e8*/ 	.word	0xffffffff


	//   ....[96]....
        /*02ec*/ 	.word	0xffffffff


	//   ....[97]....
        /*02f0*/ 	.word	0xffffffff


	//   ....[98]....
        /*02f4*/ 	.word	0xffffffff


	//   ....[99]....
        /*02f8*/ 	.word	0xffffffff


	//   ....[100]....
        /*02fc*/ 	.word	0xffffffff


	//   ....[101]....
        /*0300*/ 	.word	0xffffffff


	//   ....[102]....
        /*0304*/ 	.word	0xffffffff


	//   ....[103]....
        /*0308*/ 	.word	0xffffffff


	//   ....[104]....
        /*030c*/ 	.word	0xffffffff


	//   ....[105]....
        /*0310*/ 	.word	0xffffffff


	//   ....[106]....
        /*0314*/ 	.word	0xffffffff


	//   ....[107]....
        /*0318*/ 	.word	0xffffffff


	//   ....[108]....
        /*031c*/ 	.word	0xffffffff


	//   ....[109]....
        /*0320*/ 	.word	0xffffffff


	//   ....[110]....
        /*0324*/ 	.word	0xffffffff


	//   ....[111]....
        /*0328*/ 	.word	0xffffffff


	//   ....[112]....
        /*032c*/ 	.word	0xffffffff


	//   ....[113]....
        /*0330*/ 	.word	0xffffffff


	//   ....[114]....
        /*0334*/ 	.word	0xffffffff


	//   ....[115]....
        /*0338*/ 	.word	0xffffffff


	//   ....[116]....
        /*033c*/ 	.word	0xffffffff


	//   ....[117]....
        /*0340*/ 	.word	0xffffffff


	//   ....[118]....
        /*0344*/ 	.word	0xffffffff


	//   ....[119]....
        /*0348*/ 	.word	0xffffffff


	//   ....[120]....
        /*034c*/ 	.word	0xffffffff


	//   ....[121]....
        /*0350*/ 	.word	0xffffffff


	//   ....[122]....
        /*0354*/ 	.word	0xffffffff


	//   ....[123]....
        /*0358*/ 	.word	0xffffffff


	//   ....[124]....
        /*035c*/ 	.word	0xffffffff


	//   ....[125]....
        /*0360*/ 	.word	0xffffffff


	//   ....[126]....
        /*0364*/ 	.word	0xffffffff


	//   ....[127]....
        /*0368*/ 	.word	0xffffffff


	//   ....[128]....
        /*036c*/ 	.word	0xffffffff


	//   ....[129]....
        /*0370*/ 	.word	0xffffffff


	//   ....[130]....
        /*0374*/ 	.word	0xffffffff


	//   ....[131]....
        /*0378*/ 	.word	0xffffffff


	//   ....[132]....
        /*037c*/ 	.word	0xffffffff


	//   ....[133]....
        /*0380*/ 	.word	0xffffffff


	//   ....[134]....
        /*0384*/ 	.word	0xffffffff


	//   ....[135]....
        /*0388*/ 	.word	0xffffffff


	//   ....[136]....
        /*038c*/ 	.word	0xffffffff


	//   ....[137]....
        /*0390*/ 	.word	0xffffffff


	//   ....[138]....
        /*0394*/ 	.word	0xffffffff


	//   ....[139]....
        /*0398*/ 	.word	0xffffffff


	//   ....[140]....
        /*039c*/ 	.word	0xffffffff


	//   ....[141]....
        /*03a0*/ 	.word	0xffffffff


	//   ....[142]....
        /*03a4*/ 	.word	0xffffffff


	//   ....[143]....
        /*03a8*/ 	.word	0xffffffff


	//   ....[144]....
        /*03ac*/ 	.word	0xffffffff


	//   ....[145]....
        /*03b0*/ 	.word	0xffffffff


	//   ....[146]....
        /*03b4*/ 	.word	0xffffffff


	//   ....[147]....
        /*03b8*/ 	.word	0xffffffff


	//   ....[148]....
        /*03bc*/ 	.word	0xffffffff


	//   ....[149]....
        /*03c0*/ 	.word	0xffffffff


	//   ....[150]....
        /*03c4*/ 	.word	0xffffffff


	//   ....[151]....
        /*03c8*/ 	.word	0x0500000f


	//   ....[152]....
        /*03cc*/ 	.word	0x0500000f


	//   ....[153]....
        /*03d0*/ 	.word	0x0500000f


	//   ....[154]....
        /*03d4*/ 	.word	0x0500000f


	//   ....[155]....
        /*03d8*/ 	.word	0x0500000f


	//   ....[156]....
        /*03dc*/ 	.word	0x0500000f


	//   ....[157]....
        /*03e0*/ 	.word	0x0500000f


	//   ....[158]....
        /*03e4*/ 	.word	0x0500000f


	//   ....[159]....
        /*03e8*/ 	.word	0x0500000f


	//   ....[160]....
        /*03ec*/ 	.word	0x0500000f


	//   ....[161]....
        /*03f0*/ 	.word	0x0500000f


	//   ....[162]....
        /*03f4*/ 	.word	0x0500000f


	//   ....[163]....
        /*03f8*/ 	.word	0x0500000f


	//   ....[164]....
        /*03fc*/ 	.word	0x0500000f


	//   ....[165]....
        /*0400*/ 	.word	0x0500000f


	//   ....[166]....
        /*0404*/ 	.word	0x0500000f


	//   ....[167]....
        /*0408*/ 	.word	0x0500000f


	//   ....[168]....
        /*040c*/ 	.word	0x0500000f


	//   ....[169]....
        /*0410*/ 	.word	0x0500000f


	//   ....[170]....
        /*0414*/ 	.word	0x0500000f


	//   ....[171]....
        /*0418*/ 	.word	0x0500000f


	//   ....[172]....
        /*041c*/ 	.word	0x0500000f


	//   ....[173]....
        /*0420*/ 	.word	0x0500000f


	//   ....[174]....
        /*0424*/ 	.word	0x0500000f


	//   ....[175]....
        /*0428*/ 	.word	0x0500000f


	//   ....[176]....
        /*042c*/ 	.word	0x0500000f


	//   ....[177]....
        /*0430*/ 	.word	0x0500000f


	//   ....[178]....
        /*0434*/ 	.word	0x0500000f


	//   ....[179]....
        /*0438*/ 	.word	0x0500000f


	//   ....[180]....
        /*043c*/ 	.word	0x0500000f


	//   ....[181]....
        /*0440*/ 	.word	0x0500000f


	//   ....[182]....
        /*0444*/ 	.word	0x0500000f


	//   ....[183]....
        /*0448*/ 	.word	0x0500000f


	//   ....[184]....
        /*044c*/ 	.word	0x0500000f


	//   ....[185]....
        /*0450*/ 	.word	0x0500000f


	//   ....[186]....
        /*0454*/ 	.word	0x0500000f


	//   ....[187]....
        /*0458*/ 	.word	0x0500000f


	//   ....[188]....
        /*045c*/ 	.word	0x0500000f


	//   ....[189]....
        /*0460*/ 	.word	0x0500000f


	//   ....[190]....
        /*0464*/ 	.word	0x0500000f


	//   ....[191]....
        /*0468*/ 	.word	0x0500000f


	//   ....[192]....
        /*046c*/ 	.word	0x0500000f


	//   ....[193]....
        /*0470*/ 	.word	0x0500000f


	//   ....[194]....
        /*0474*/ 	.word	0x0500000f


	//   ....[195]....
        /*0478*/ 	.word	0x0500000f


	//   ....[196]....
        /*047c*/ 	.word	0x0500000f


	//   ....[197]....
        /*0480*/ 	.word	0x0500000f


	//   ....[198]....
        /*0484*/ 	.word	0x0500000f


	//   ....[199]....
        /*0488*/ 	.word	0x0500000f


	//   ....[200]....
        /*048c*/ 	.word	0x0500000f


	//   ....[201]....
        /*0490*/ 	.word	0x0500000f


	//   ....[202]....
        /*0494*/ 	.word	0x0500000f


	//   ....[203]....
        /*0498*/ 	.word	0x0500000f


	//   ....[204]....
        /*049c*/ 	.word	0x0500000f


	//   ....[205]....
        /*04a0*/ 	.word	0x0500000f


	//   ....[206]....
        /*04a4*/ 	.word	0x0500000f


	//   ....[207]....
        /*04a8*/ 	.word	0x0500000f


	//   ....[208]....
        /*04ac*/ 	.word	0x0500000f


	//   ....[209]....
        /*04b0*/ 	.word	0x0500000f


	//   ....[210]....
        /*04b4*/ 	.word	0x0500000f


	//   ....[211]....
        /*04b8*/ 	.word	0x0500000f


	//   ....[212]....
        /*04bc*/ 	.word	0x0500000f


	//   ....[213]....
        /*04c0*/ 	.word	0x0500000f


	//   ....[214]....
        /*04c4*/ 	.word	0x0500000f


	//   ....[215]....
        /*04c8*/ 	.word	0x0500000f


	//   ....[216]....
        /*04cc*/ 	.word	0x0500000f


	//   ....[217]....
        /*04d0*/ 	.word	0x0500000f


	//   ....[218]....
        /*04d4*/ 	.word	0x0500000f


	//   ....[219]....
        /*04d8*/ 	.word	0x0500000f


	//   ....[220]....
        /*04dc*/ 	.word	0x0500000f


	//   ....[221]....
        /*04e0*/ 	.word	0x0500000f


	//   ....[222]....
        /*04e4*/ 	.word	0x0500000f


	//   ....[223]....
        /*04e8*/ 	.word	0x0500000f


	//   ....[224]....
        /*04ec*/ 	.word	0x0500000f


	//   ....[225]....
        /*04f0*/ 	.word	0x0500000f


	//   ....[226]....
        /*04f4*/ 	.word	0x0500000f


	//   ....[227]....
        /*04f8*/ 	.word	0x0500000f


	//   ....[228]....
        /*04fc*/ 	.word	0x0500000f


	//   ....[229]....
        /*0500*/ 	.word	0x0500000f


	//   ....[230]....
        /*0504*/ 	.word	0x0500000f


	//   ....[231]....
        /*0508*/ 	.word	0x0500000f


	//   ....[232]....
        /*050c*/ 	.word	0x0500000f


	//   ....[233]....
        /*0510*/ 	.word	0x0500000f


	//----- nvinfo : EIATTR_COOP_GROUP_INSTR_OFFSETS
	.align		4
.L_705:
        /*0514*/ 	.byte	0x04, 0x28
        /*0516*/ 	.short	(.L_707 - .L_706)


	//   ....[0]....
.L_706:
        /*0518*/ 	.word	0x00000070


	//   ....[1]....
        /*051c*/ 	.word	0x000000b0


	//   ....[2]....
        /*0520*/ 	.word	0x000002d0


	//   ....[3]....
        /*0524*/ 	.word	0x00000430


	//   ....[4]....
        /*0528*/ 	.word	0x00000550


	//   ....[5]....
        /*052c*/ 	.word	0x000006b0


	//   ....[6]....
        /*0530*/ 	.word	0x00001820


	//   ....[7]....
        /*0534*/ 	.word	0x00002290


	//   ....[8]....
        /*0538*/ 	.word	0x00002bd0


	//   ....[9]....
        /*053c*/ 	.word	0x00003220


	//   ....[10]....
        /*0540*/ 	.word	0x00003330


	//   ....[11]....
        /*0544*/ 	.word	0x00003890


	//   ....[12]....
        /*0548*/ 	.word	0x00003930


	//   ....[13]....
        /*054c*/ 	.word	0x000056c0


	//   ....[14]....
        /*0550*/ 	.word	0x000058b0


	//   ....[15]....
        /*0554*/ 	.word	0x00006730


	//   ....[16]....
        /*0558*/ 	.word	0x00006850


	//   ....[17]....
        /*055c*/ 	.word	0x00006dd0


	//   ....[18]....
        /*0560*/ 	.word	0x00006e40


	//   ....[19]....
        /*0564*/ 	.word	0x00008c10


	//   ....[20]....
        /*0568*/ 	.word	0x00008c20


	//   ....[21]....
        /*056c*/ 	.word	0x00008c60


	//   ....[22]....
        /*0570*/ 	.word	0x00008c70


	//   ....[23]....
        /*0574*/ 	.word	0x0000a880


	//   ....[24]....
        /*0578*/ 	.word	0x0000aa70


	//   ....[25]....
        /*057c*/ 	.word	0x0000b8f0


	//   ....[26]....
        /*0580*/ 	.word	0x0000ba10


	//   ....[27]....
        /*0584*/ 	.word	0x0000bf90


	//   ....[28]....
        /*0588*/ 	.word	0x0000c000


	//   ....[29]....
        /*058c*/ 	.word	0x0000d0b0


	//   ....[30]....
        /*0590*/ 	.word	0x0000d0e0


	//   ....[31]....
        /*0594*/ 	.word	0x0000d190


	//   ....[32]....
        /*0598*/ 	.word	0x0000d1a0


	//   ....[33]....
        /*059c*/ 	.word	0x0000e880


	//   ....[34]....
        /*05a0*/ 	.word	0x0000e8c0


	//   ....[35]....
        /*05a4*/ 	.word	0x0000e900


	//   ....[36]....
        /*05a8*/ 	.word	0x0000e930


	//   ....[37]....
        /*05ac*/ 	.word	0x0000f000


	//   ....[38]....
        /*05b0*/ 	.word	0x0000f040


	//   ....[39]....
        /*05b4*/ 	.word	0x0000f140


	//   ....[40]....
        /*05b8*/ 	.word	0x0000f160


	//   ....[41]....
        /*05bc*/ 	.word	0x0000f260


	//   ....[42]....
        /*05c0*/ 	.word	0x0000f280


	//   ....[43]....
        /*05c4*/ 	.word	0x0000f390


	//   ....[44]....
        /*05c8*/ 	.word	0x0000f3b0


	//   ....[45]....
        /*05cc*/ 	.word	0x0000fc00


	//   ....[46]....
        /*05d0*/ 	.word	0x0000fc20


	//   ....[47]....
        /*05d4*/ 	.word	0x0000fd20


	//   ....[48]....
        /*05d8*/ 	.word	0x0000fd40


	//   ....[49]....
        /*05dc*/ 	.word	0x0000fe40


	//   ....[50]....
        /*05e0*/ 	.word	0x0000fe60


	//   ....[51]....
        /*05e4*/ 	.word	0x0000ff70


	//   ....[52]....
        /*05e8*/ 	.word	0x0000ff90


	//   ....[53]....
        /*05ec*/ 	.word	0x00010120


	//   ....[54]....
        /*05f0*/ 	.word	0x000102d0


	//   ....[55]....
        /*05f4*/ 	.word	0x00010300


	//   ....[56]....
        /*05f8*/ 	.word	0x00010330


	//   ....[57]....
        /*05fc*/ 	.word	0x00010360


	//   ....[58]....
        /*0600*/ 	.word	0x00010390


	//   ....[59]....
        /*0604*/ 	.word	0x000103c0


	//   ....[60]....
        /*0608*/ 	.word	0x00010510


	//   ....[61]....
        /*060c*/ 	.word	0x00010540


	//   ....[62]....
        /*0610*/ 	.word	0x00010570


	//   ....[63]....
        /*0614*/ 	.word	0x000105a0


	//   ....[64]....
        /*0618*/ 	.word	0x000105d0


	//   ....[65]....
        /*061c*/ 	.word	0x00010600


	//   ....[66]....
        /*0620*/ 	.word	0x00010690


	//   ....[67]....
        /*0624*/ 	.word	0x000106f0


	//   ....[68]....
        /*0628*/ 	.word	0x00010780


	//   ....[69]....
        /*062c*/ 	.word	0x00012280


	//   ....[70]....
        /*0630*/ 	.word	0x000122a0


	//   ....[71]....
        /*0634*/ 	.word	0x00012350


	//   ....[72]....
        /*0638*/ 	.word	0x00012370


	//   ....[73]....
        /*063c*/ 	.word	0x00012410


	//   ....[74]....
        /*0640*/ 	.word	0x00012430


	//   ....[75]....
        /*0644*/ 	.word	0x000124d0


	//   ....[76]....
        /*0648*/ 	.word	0x000124f0


	//   ....[77]....
        /*064c*/ 	.word	0x00012590


	//   ....[78]....
        /*0650*/ 	.word	0x000125b0


	//   ....[79]....
        /*0654*/ 	.word	0x000125c0


	//   ....[80]....
        /*0658*/ 	.word	0x00012650


	//   ....[81]....
        /*065c*/ 	.word	0x00012d60


	//   ....[82]....
        /*0660*/ 	.word	0x00012d90


	//   ....[83]....
        /*0664*/ 	.word	0x00012db0


	//   ....[84]....
        /*0668*/ 	.word	0x00012e40


	//   ....[85]....
        /*066c*/ 	.word	0x00012e50


	//   ....[86]....
        /*0670*/ 	.word	0x00012ef0


	//   ....[87]....
        /*0674*/ 	.word	0x00012f00


	//   ....[88]....
        /*0678*/ 	.word	0x00012fa0


	//   ....[89]....
        /*067c*/ 	.word	0x00012fb0


	//   ....[90]....
        /*0680*/ 	.word	0x00013050


	//   ....[91]....
        /*0684*/ 	.word	0x00013060


	//   ....[92]....
        /*0688*/ 	.word	0x00013100


	//   ....[93]....
        /*068c*/ 	.word	0x00013110


	//   ....[94]....
        /*0690*/ 	.word	0x000131b0


	//   ....[95]....
        /*0694*/ 	.word	0x000131c0


	//   ....[96]....
        /*0698*/ 	.word	0x000131d0


	//   ....[97]....
        /*069c*/ 	.word	0x000139f0


	//   ....[98]....
        /*06a0*/ 	.word	0x00013a30


	//   ....[99]....
        /*06a4*/ 	.word	0x00013a40


	//   ....[100]....
        /*06a8*/ 	.word	0x00013aa0


	//   ....[101]....
        /*06ac*/ 	.word	0x00013ab0


	//   ....[102]....
        /*06b0*/ 	.word	0x00013b10


	//   ....[103]....
        /*06b4*/ 	.word	0x00013b40


	//   ....[104]....
        /*06b8*/ 	.word	0x00013b80


	//   ....[105]....
        /*06bc*/ 	.word	0x00013bb0


	//   ....[106]....
        /*06c0*/ 	.word	0x00013bf0


	//   ....[107]....
        /*06c4*/ 	.word	0x00013c20


	//   ....[108]....
        /*06c8*/ 	.word	0x00013c60


	//   ....[109]....
        /*06cc*/ 	.word	0x00013ef0


	//   ....[110]....
        /*06d0*/ 	.word	0x00013f10


	//   ....[111]....
        /*06d4*/ 	.word	0x00013fb0


	//   ....[112]....
        /*06d8*/ 	.word	0x00013fc0


	//   ....[113]....
        /*06dc*/ 	.word	0x00014050


	//   ....[114]....
        /*06e0*/ 	.word	0x00014060


	//   ....[115]....
        /*06e4*/ 	.word	0x000140f0


	//   ....[116]....
        /*06e8*/ 	.word	0x00014100


	//   ....[117]....
        /*06ec*/ 	.word	0x00014190


	//   ....[118]....
        /*06f0*/ 	.word	0x000141a0


	//   ....[119]....
        /*06f4*/ 	.word	0x000141b0


	//   ....[120]....
        /*06f8*/ 	.word	0x00014240


	//   ....[121]....
        /*06fc*/ 	.word	0x000147d0


	//   ....[122]....
        /*0700*/ 	.word	0x00014810


	//   ....[123]....
        /*0704*/ 	.word	0x00014850


	//   ....[124]....
        /*0708*/ 	.word	0x00014880


	//   ....[125]....
        /*070c*/ 	.word	0x00014910


	//   ....[126]....
        /*0710*/ 	.word	0x00014940


	//   ....[127]....
        /*0714*/ 	.word	0x000149b0


	//   ....[128]....
        /*0718*/ 	.word	0x000149e0


	//   ....[129]....
        /*071c*/ 	.word	0x00014a50


	//   ....[130]....
        /*0720*/ 	.word	0x00014a80


	//   ....[131]....
        /*0724*/ 	.word	0x00014ab0


	//   ....[132]....
        /*0728*/ 	.word	0x00014b00


	//   ....[133]....
        /*072c*/ 	.word	0x00014ef0


	//   ....[134]....
        /*0730*/ 	.word	0x00014f20


	//   ....[135]....
        /*0734*/ 	.word	0x00014f50


	//   ....[136]....
        /*0738*/ 	.word	0x00014f80


	//   ....[137]....
        /*073c*/ 	.word	0x00014fb0


	//   ....[138]....
        /*0740*/ 	.word	0x00014fe0


	//   ....[139]....
        /*0744*/ 	.word	0x00015010


	//   ....[140]....
        /*0748*/ 	.word	0x00015040


	//   ....[141]....
        /*074c*/ 	.word	0x000151c0


	//   ....[142]....
        /*0750*/ 	.word	0x000151f0


	//   ....[143]....
        /*0754*/ 	.word	0x00015220


	//   ....[144]....
        /*0758*/ 	.word	0x00015250


	//   ....[145]....
        /*075c*/ 	.word	0x00015280


	//   ....[146]....
        /*0760*/ 	.word	0x000152b0


	//   ....[147]....
        /*0764*/ 	.word	0x00015370


	//   ....[148]....
        /*0768*/ 	.word	0x00015390


	//   ....[149]....
        /*076c*/ 	.word	0x00015400


	//   ....[150]....
        /*0770*/ 	.word	0x00015aa0


	//   ....[151]....
        /*0774*/ 	.word	0x00016100


	//   ....[152]....
        /*0778*/ 	.word	0x000161f0


	//   ....[153]....
        /*077c*/ 	.word	0x00016290


	//   ....[154]....
        /*0780*/ 	.word	0x000162f0


	//   ....[155]....
        /*0784*/ 	.word	0x00016400


	//   ....[156]....
        /*0788*/ 	.word	0x00016470


	//   ....[157]....
        /*078c*/ 	.word	0x00016580


	//   ....[158]....
        /*0790*/ 	.word	0x000165f0


	//   ....[159]....
        /*0794*/ 	.word	0x00016700


	//   ....[160]....
        /*0798*/ 	.word	0x00016770


	//   ....[161]....
        /*079c*/ 	.word	0x00016880


	//   ....[162]....
        /*07a0*/ 	.word	0x000168f0


	//   ....[163]....
        /*07a4*/ 	.word	0x00016990


	//   ....[164]....
        /*07a8*/ 	.word	0x00016aa0


	//   ....[165]....
        /*07ac*/ 	.word	0x00016b10


	//   ....[166]....
        /*07b0*/ 	.word	0x00016b70


	//   ....[167]....
        /*07b4*/ 	.word	0x00016c60


	//   ....[168]....
        /*07b8*/ 	.word	0x00016cc0


	//   ....[169]....
        /*07bc*/ 	.word	0x00016dd0


	//   ....[170]....
        /*07c0*/ 	.word	0x00016e30


	//   ....[171]....
        /*07c4*/ 	.word	0x00016f40


	//   ....[172]....
        /*07c8*/ 	.word	0x00016fa0


	//   ....[173]....
        /*07cc*/ 	.word	0x000170b0


	//   ....[174]....
        /*07d0*/ 	.word	0x00017110


	//   ....[175]....
        /*07d4*/ 	.word	0x00017220


	//   ....[176]....
        /*07d8*/ 	.word	0x00017280


	//   ....[177]....
        /*07dc*/ 	.word	0x00017390


	//   ....[178]....
        /*07e0*/ 	.word	0x000173f0


	//   ....[179]....
        /*07e4*/ 	.word	0x000174e0


	//   ....[180]....
        /*07e8*/ 	.word	0x00017610


	//   ....[181]....
        /*07ec*/ 	.word	0x000176e0


	//   ....[182]....
        /*07f0*/ 	.word	0x00017750


	//   ....[183]....
        /*07f4*/ 	.word	0x00017820


	//   ....[184]....
        /*07f8*/ 	.word	0x00017880


	//   ....[185]....
        /*07fc*/ 	.word	0x00017950


	//   ....[186]....
        /*0800*/ 	.word	0x000179b0


	//   ....[187]....
        /*0804*/ 	.word	0x00017a80


	//   ....[188]....
        /*0808*/ 	.word	0x00017ae0


	//   ....[189]....
        /*080c*/ 	.word	0x00017bb0


	//   ....[190]....
        /*0810*/ 	.word	0x00017c10


	//   ....[191]....
        /*0814*/ 	.word	0x00017cf0


	//   ....[192]....
        /*0818*/ 	.word	0x00017de0


	//   ....[193]....
        /*081c*/ 	.word	0x00017e80


	//   ....[194]....
        /*0820*/ 	.word	0x00017ee0


	//   ....[195]....
        /*0824*/ 	.word	0x00017fe0


	//   ....[196]....
        /*0828*/ 	.word	0x00018040


	//   ....[197]....
        /*082c*/ 	.word	0x00018140


	//   ....[198]....
        /*0830*/ 	.word	0x000181a0


	//   ....[199]....
        /*0834*/ 	.word	0x000182a0


	//   ....[200]....
        /*0838*/ 	.word	0x00018300


	//   ....[201]....
        /*083c*/ 	.word	0x00018400


	//   ....[202]....
        /*0840*/ 	.word	0x00018460


	//   ....[203]....
        /*0844*/ 	.word	0x00018530


	//   ....[204]....
        /*0848*/ 	.word	0x00018680


	//   ....[205]....
        /*084c*/ 	.word	0x00018720


	//   ....[206]....
        /*0850*/ 	.word	0x00018800


	//   ....[207]....
        /*0854*/ 	.word	0x000188d0


	//   ....[208]....
        /*0858*/ 	.word	0x00018930


	//   ....[209]....
        /*085c*/ 	.word	0x00018a20


	//   ....[210]....
        /*0860*/ 	.word	0x00018a80


	//   ....[211]....
        /*0864*/ 	.word	0x00018b70


	//   ....[212]....
        /*0868*/ 	.word	0x00018bd0


	//   ....[213]....
        /*086c*/ 	.word	0x00018cc0


	//   ....[214]....
        /*0870*/ 	.word	0x00018d20


	//   ....[215]....
        /*0874*/ 	.word	0x00018e00


	//   ....[216]....
        /*0878*/ 	.word	0x00018e90


	//   ....[217]....
        /*087c*/ 	.word	0x00018f30


	//   ....[218]....
        /*0880*/ 	.word	0x00019050


	//   ....[219]....
        /*0884*/ 	.word	0x000190c0


	//   ....[220]....
        /*0888*/ 	.word	0x00019130


	//   ....[221]....
        /*088c*/ 	.word	0x000191a0


	//   ....[222]....
        /*0890*/ 	.word	0x00019210


	//   ....[223]....
        /*0894*/ 	.word	0x00019290


	//   ....[224]....
        /*0898*/ 	.word	0x00019320


	//   ....[225]....
        /*089c*/ 	.word	0x000193b0


	//   ....[226]....
        /*08a0*/ 	.word	0x00019420


	//   ....[227]....
        /*08a4*/ 	.word	0x00019490


	//   ....[228]....
        /*08a8*/ 	.word	0x00019500


	//   ....[229]....
        /*08ac*/ 	.word	0x00019580


	//   ....[230]....
        /*08b0*/ 	.word	0x000195f0


	//   ....[231]....
        /*08b4*/ 	.word	0x00019690


	//   ....[232]....
        /*08b8*/ 	.word	0x00019720


	//   ....[233]....
        /*08bc*/ 	.word	0x00019840


	//----- nvinfo : EIATTR_REG_RECONFIG
	.align		4
.L_707:
        /*08c0*/ 	.byte	0x01, 0x54
	.zero		2


	//----- nvinfo : EIATTR_SYSCALL_OFFSETS
	.align		4
        /*08c4*/ 	.byte	0x04, 0x46
        /*08c6*/ 	.short	(.L_709 - .L_708)


	//   ....[0]....
.L_708:
        /*08c8*/ 	.word	0x00001a00


	//   ....[1]....
        /*08cc*/ 	.word	0x00011890


	//   ....[2]....
        /*08d0*/ 	.word	0x000119e0


	//   ....[3]....
        /*08d4*/ 	.word	0x00011ad0


	//   ....[4]....
        /*08d8*/ 	.word	0x000129a0


	//----- nvinfo : EIATTR_MBARRIER_INSTR_OFFSETS
	.align		4
.L_709:
        /*08dc*/ 	.byte	0x04, 0x39
        /*08de*/ 	.short	(.L_711 - .L_710)


	//   ....[0]....
.L_710:
        /*08e0*/ 	.word	0x00000180
        /*08e4*/ 	.word	0x000000ff
        /*08e8*/ 	.word	0x00030800
        /*08ec*/ 	.short	0x0100
        /*08ee*/ 	.byte	0x08
	.zero		1


	//   ....[1]....
        /*08f0*/ 	.word	0x00000190
        /*08f4*/ 	.word	0x000000ff
        /*08f8*/ 	.word	0x00030820
        /*08fc*/ 	.short	0x0100
        /*08fe*/ 	.byte	0x08
	.zero		1


	//   ....[2]....
        /*0900*/ 	.word	0x00000280
        /*0904*/ 	.word	0x000000ff
        /*0908*/ 	.word	0x00030830
        /*090c*/ 	.short	0x0100
        /*090e*/ 	.byte	0x08
	.zero		1


	//   ....[3]....
        /*0910*/ 	.word	0x00000290
        /*0914*/ 	.word	0x000000ff
        /*0918*/ 	.word	0x00030840
        /*091c*/ 	.short	0x0100
        /*091e*/ 	.byte	0x08
	.zero		1


	//   ....[4]....
        /*0920*/ 	.word	0x000002a0
        /*0924*/ 	.word	0x000000ff
        /*0928*/ 	.word	0x00030838
        /*092c*/ 	.short	0x0100
        /*092e*/ 	.byte	0x08
	.zero		1


	//   ....[5]....
        /*0930*/ 	.word	0x000002b0
        /*0934*/ 	.word	0x000000ff
        /*0938*/ 	.word	0x00030848
        /*093c*/ 	.short	0x0100
        /*093e*/ 	.byte	0x08
	.zero		1


	//   ....[6]....
        /*0940*/ 	.word	0x000003e0
        /*0944*/ 	.word	0x000000ff
        /*0948*/ 	.word	0x00030850
        /*094c*/ 	.short	0x0100
        /*094e*/ 	.byte	0x08
	.zero		1


	//   ....[7]....
        /*0950*/ 	.word	0x000003f0
        /*0954*/ 	.word	0x000000ff
        /*0958*/ 	.word	0x00030860
        /*095c*/ 	.short	0x0100
        /*095e*/ 	.byte	0x08
	.zero		1


	//   ....[8]....
        /*0960*/ 	.word	0x00000400
        /*0964*/ 	.word	0x000000ff
        /*0968*/ 	.word	0x00030858
        /*096c*/ 	.short	0x0100
        /*096e*/ 	.byte	0x08
	.zero		1


	//   ....[9]....
        /*0970*/ 	.word	0x00000410
        /*0974*/ 	.word	0x000000ff
        /*0978*/ 	.word	0x00030868
        /*097c*/ 	.short	0x0100
        /*097e*/ 	.byte	0x08
	.zero		1


	//   ....[10]....
        /*0980*/ 	.word	0x00000500
        /*0984*/ 	.word	0x000000ff
        /*0988*/ 	.word	0x00030870
        /*098c*/ 	.short	0x0100
        /*098e*/ 	.byte	0x06
	.zero		1


	//   ....[11]....
        /*0990*/ 	.word	0x00000510
        /*0994*/ 	.word	0x000000ff
        /*0998*/ 	.word	0x00030880
        /*099c*/ 	.short	0x0100
        /*099e*/ 	.byte	0x06
	.zero		1


	//   ....[12]....
        /*09a0*/ 	.word	0x00000520
        /*09a4*/ 	.word	0x000000ff
        /*09a8*/ 	.word	0x00030878
        /*09ac*/ 	.short	0x0100
        /*09ae*/ 	.byte	0x06
	.zero		1


	//   ....[13]....
        /*09b0*/ 	.word	0x00000530
        /*09b4*/ 	.word	0x000000ff
        /*09b8*/ 	.word	0x00030888
        /*09bc*/ 	.short	0x0100
        /*09be*/ 	.byte	0x06
	.zero		1


	//   ....[14]....
        /*09c0*/ 	.word	0x00000660
        /*09c4*/ 	.word	0x000000ff
        /*09c8*/ 	.word	0x00030890
        /*09cc*/ 	.short	0x0100
        /*09ce*/ 	.byte	0x08
	.zero		1


	//   ....[15]....
        /*09d0*/ 	.word	0x00000670
        /*09d4*/ 	.word	0x000000ff
        /*09d8*/ 	.word	0x000308a0
        /*09dc*/ 	.short	0x0100
        /*09de*/ 	.byte	0x08
	.zero		1


	//   ....[16]....
        /*09e0*/ 	.word	0x00000680
        /*09e4*/ 	.word	0x000000ff
        /*09e8*/ 	.word	0x00030898
        /*09ec*/ 	.short	0x0100
        /*09ee*/ 	.byte	0x08
	.zero		1


	//   ....[17]....
        /*09f0*/ 	.word	0x00000690
        /*09f4*/ 	.word	0x000000ff
        /*09f8*/ 	.word	0x000308a8
        /*09fc*/ 	.short	0x0100
        /*09fe*/ 	.byte	0x08
	.zero		1


	//   ....[18]....
        /*0a00*/ 	.word	0x000007c0
        /*0a04*/ 	.word	0x000000ff
        /*0a08*/ 	.word	0x000308b0
        /*0a0c*/ 	.short	0x0100
        /*0a0e*/ 	.byte	0x08
	.zero		1


	//   ....[19]....
        /*0a10*/ 	.word	0x000007d0
        /*0a14*/ 	.word	0x000000ff
        /*0a18*/ 	.word	0x000308c0
        /*0a1c*/ 	.short	0x0100
        /*0a1e*/ 	.byte	0x08
	.zero		1


	//   ....[20]....
        /*0a20*/ 	.word	0x000007e0
        /*0a24*/ 	.word	0x000000ff
        /*0a28*/ 	.word	0x000308b8
        /*0a2c*/ 	.short	0x0100
        /*0a2e*/ 	.byte	0x08
	.zero		1


	//   ....[21]....
        /*0a30*/ 	.word	0x000007f0
        /*0a34*/ 	.word	0x000000ff
        /*0a38*/ 	.word	0x000308c8
        /*0a3c*/ 	.short	0x0100
        /*0a3e*/ 	.byte	0x08
	.zero		1


	//   ....[22]....
        /*0a40*/ 	.word	0x00001a60
        /*0a44*/ 	.word	0x000000ff
        /*0a48*/ 	.word	0x00030800
        /*0a4c*/ 	.short	0x010a
        /*0a4e*/ 	.byte	0x28
	.zero		1


	//   ....[23]....
        /*0a50*/ 	.word	0x00001ae0
        /*0a54*/ 	.word	0x00000003
        /*0a58*/ 	.word	0x00030830
        /*0a5c*/ 	.short	0x010a
        /*0a5e*/ 	.byte	0x3f
	.zero		1


	//   ....[24]....
        /*0a60*/ 	.word	0x00001b20
        /*0a64*/ 	.word	0x00000003
        /*0a68*/ 	.word	0x00030830
        /*0a6c*/ 	.short	0x010a
        /*0a6e*/ 	.byte	0x3f
	.zero		1


	//   ....[25]....
        /*0a70*/ 	.word	0x00002220
        /*0a74*/ 	.word	0x000000ff
        /*0a78*/ 	.word	0x00000000
        /*0a7c*/ 	.short	0x0101
        /*0a7e*/ 	.byte	0x04
	.zero		1


	//   ....[26]....
        /*0a80*/ 	.word	0x00004830
        /*0a84*/ 	.word	0x000000ff
        /*0a88*/ 	.word	0x00030830
        /*0a8c*/ 	.short	0x010a
        /*0a8e*/ 	.byte	0x06
	.zero		1


	//   ....[27]....
        /*0a90*/ 	.word	0x00004870
        /*0a94*/ 	.word	0x000000ff
        /*0a98*/ 	.word	0x00030830
        /*0a9c*/ 	.short	0x010a
        /*0a9e*/ 	.byte	0x06
	.zero		1


	//   ....[28]....
        /*0aa0*/ 	.word	0x00005330
        /*0aa4*/ 	.word	0x000000ff
        /*0aa8*/ 	.word	0x00030850
        /*0aac*/ 	.short	0x010a
        /*0aae*/ 	.byte	0x05
	.zero		1


	//   ....[29]....
        /*0ab0*/ 	.word	0x00005370
        /*0ab4*/ 	.word	0x000000ff
        /*0ab8*/ 	.word	0x00030850
        /*0abc*/ 	.short	0x010a
        /*0abe*/ 	.byte	0x05
	.zero		1


	//   ....[30]....
        /*0ac0*/ 	.word	0x00005680
        /*0ac4*/ 	.word	0x000000ff
        /*0ac8*/ 	.word	0x00000000
        /*0acc*/ 	.short	0x0101
        /*0ace*/ 	.byte	0x06
	.zero		1


	//   ....[31]....
        /*0ad0*/ 	.word	0x000076a0
        /*0ad4*/ 	.word	0x000000ff
        /*0ad8*/ 	.word	0x00000000
        /*0adc*/ 	.short	0x0101
        /*0ade*/ 	.byte	0x05
	.zero		1


	//   ....[32]....
        /*0ae0*/ 	.word	0x00007b20
        /*0ae4*/ 	.word	0x000000ff
        /*0ae8*/ 	.word	0x00030830
        /*0aec*/ 	.short	0x010a
        /*0aee*/ 	.byte	0x06
	.zero		1


	//   ....[33]....
        /*0af0*/ 	.word	0x00007b60
        /*0af4*/ 	.word	0x000000ff
        /*0af8*/ 	.word	0x00030830
        /*0afc*/ 	.short	0x010a
        /*0afe*/ 	.byte	0x06
	.zero		1


	//   ....[34]....
        /*0b00*/ 	.word	0x00008620
        /*0b04*/ 	.word	0x000000ff
        /*0b08*/ 	.word	0x00030850
        /*0b0c*/ 	.short	0x010a
        /*0b0e*/ 	.byte	0x05
	.zero		1


	//   ....[35]....
        /*0b10*/ 	.word	0x00008660
        /*0b14*/ 	.word	0x000000ff
        /*0b18*/ 	.word	0x00030850
        /*0b1c*/ 	.short	0x010a
        /*0b1e*/ 	.byte	0x05
	.zero		1


	//   ....[36]....
        /*0b20*/ 	.word	0x00008980
        /*0b24*/ 	.word	0x000000ff
        /*0b28*/ 	.word	0x00000000
        /*0b2c*/ 	.short	0x0101
        /*0b2e*/ 	.byte	0x06
	.zero		1


	//   ....[37]....
        /*0b30*/ 	.word	0x00009700
        /*0b34*/ 	.word	0x000000ff
        /*0b38*/ 	.word	0x00000000
        /*0b3c*/ 	.short	0x0101
        /*0b3e*/ 	.byte	0x05
	.zero		1


	//   ....[38]....
        /*0b40*/ 	.word	0x000099a0
        /*0b44*/ 	.word	0x000000ff
        /*0b48*/ 	.word	0x00030830
        /*0b4c*/ 	.short	0x010a
        /*0b4e*/ 	.byte	0x05
	.zero		1


	//   ....[39]....
        /*0b50*/ 	.word	0x000099e0
        /*0b54*/ 	.word	0x000000ff
        /*0b58*/ 	.word	0x00030830
        /*0b5c*/ 	.short	0x010a
        /*0b5e*/ 	.byte	0x05
	.zero		1


	//   ....[40]....
        /*0b60*/ 	.word	0x0000a4a0
        /*0b64*/ 	.word	0x000000ff
        /*0b68*/ 	.word	0x00030850
        /*0b6c*/ 	.short	0x010a
        /*0b6e*/ 	.byte	0x05
	.zero		1


	//   ....[41]....
        /*0b70*/ 	.word	0x0000a4e0
        /*0b74*/ 	.word	0x000000ff
        /*0b78*/ 	.word	0x00030850
        /*0b7c*/ 	.short	0x010a
        /*0b7e*/ 	.byte	0x05
	.zero		1


	//   ....[42]....
        /*0b80*/ 	.word	0x0000a830
        /*0b84*/ 	.word	0x000000ff
        /*0b88*/ 	.word	0x00000000
        /*0b8c*/ 	.short	0x0101
        /*0b8e*/ 	.byte	0x04
	.zero		1


	//   ....[43]....
        /*0b90*/ 	.word	0x0000c860
        /*0b94*/ 	.word	0x000000ff
        /*0b98*/ 	.word	0x00000000
        /*0b9c*/ 	.short	0x0101
        /*0b9e*/ 	.byte	0x05
	.zero		1


	//   ....[44]....
        /*0ba0*/ 	.word	0x0000d020
        /*0ba4*/ 	.word	0x000000ff
        /*0ba8*/ 	.word	0x00030850
        /*0bac*/ 	.short	0x010a
        /*0bae*/ 	.byte	0x05
	.zero		1


	//   ....[45]....
        /*0bb0*/ 	.word	0x0000d060
        /*0bb4*/ 	.word	0x000000ff
        /*0bb8*/ 	.word	0x00030850
        /*0bbc*/ 	.short	0x010a
        /*0bbe*/ 	.byte	0x05
	.zero		1


	//   ....[46]....
        /*0bc0*/ 	.word	0x0000d530
        /*0bc4*/ 	.word	0x000000ff
        /*0bc8*/ 	.word	0x00000000
        /*0bcc*/ 	.short	0x0101
        /*0bce*/ 	.byte	0x04
	.zero		1


	//   ....[47]....
        /*0bd0*/ 	.word	0x0000f030
        /*0bd4*/ 	.word	0x00000011
        /*0bd8*/ 	.word	0x00000000
        /*0bdc*/ 	.short	0x0101
        /*0bde*/ 	.byte	0x3f
	.zero		1


	//   ....[48]....
        /*0be0*/ 	.word	0x00012060
        /*0be4*/ 	.word	0x00000007
        /*0be8*/ 	.word	0x00030840
        /*0bec*/ 	.short	0x010a
        /*0bee*/ 	.byte	0x3f
	.zero		1


	//   ....[49]....
        /*0bf0*/ 	.word	0x00012710
        /*0bf4*/ 	.word	0x00000007
        /*0bf8*/ 	.word	0x00030830
        /*0bfc*/ 	.short	0x0107
        /*0bfe*/ 	.byte	0x3f
	.zero		1


	//   ....[50]....
        /*0c00*/ 	.word	0x000127d0
        /*0c04*/ 	.word	0x00000007
        /*0c08*/ 	.word	0x00030830
        /*0c0c*/ 	.short	0x0101
        /*0c0e*/ 	.byte	0x3f
	.zero		1


	//   ....[51]....
        /*0c10*/ 	.word	0x00013320
        /*0c14*/ 	.word	0x00000011
        /*0c18*/ 	.word	0x00030800
        /*0c1c*/ 	.short	0x0107
        /*0c1e*/ 	.byte	0x3f
	.zero		1


	//   ....[52]....
        /*0c20*/ 	.word	0x00013440
        /*0c24*/ 	.word	0x00000011
        /*0c28*/ 	.word	0x00030800
        /*0c2c*/ 	.short	0x0101
        /*0c2e*/ 	.byte	0x3f
	.zero		1


	//   ....[53]....
        /*0c30*/ 	.word	0x00013460
        /*0c34*/ 	.word	0x00000011
        /*0c38*/ 	.word	0x00030820
        /*0c3c*/ 	.short	0x010a
        /*0c3e*/ 	.byte	0x3f
	.zero		1


	//   ....[54]....
        /*0c40*/ 	.word	0x00013830
        /*0c44*/ 	.word	0x00000007
        /*0c48*/ 	.word	0x00030840
        /*0c4c*/ 	.short	0x010a
        /*0c4e*/ 	.byte	0x3f
	.zero		1


	//   ....[55]....
        /*0c50*/ 	.word	0x00013d10
        /*0c54*/ 	.word	0x00000007
        /*0c58*/ 	.word	0x00030830
        /*0c5c*/ 	.short	0x0107
        /*0c5e*/ 	.byte	0x3f
	.zero		1


	//   ....[56]....
        /*0c60*/ 	.word	0x00013dd0
        /*0c64*/ 	.word	0x00000007
        /*0c68*/ 	.word	0x00030830
        /*0c6c*/ 	.short	0x0101
        /*0c6e*/ 	.byte	0x3f
	.zero		1


	//   ....[57]....
        /*0c70*/ 	.word	0x00013e30
        /*0c74*/ 	.word	0x00000006
        /*0c78*/ 	.word	0x00030860
        /*0c7c*/ 	.short	0x010a
        /*0c7e*/ 	.byte	0x3f
	.zero		1


	//   ....[58]....
        /*0c80*/ 	.word	0x000143a0
        /*0c84*/ 	.word	0x00000006
        /*0c88*/ 	.word	0x00030850
        /*0c8c*/ 	.short	0x0107
        /*0c8e*/ 	.byte	0x3f
	.zero		1


	//   ....[59]....
        /*0c90*/ 	.word	0x00014500
        /*0c94*/ 	.word	0x00000006
        /*0c98*/ 	.word	0x00030850
        /*0c9c*/ 	.short	0x0101
        /*0c9e*/ 	.byte	0x3f
	.zero		1


	//   ....[60]....
        /*0ca0*/ 	.word	0x00014720
        /*0ca4*/ 	.word	0x00000000
        /*0ca8*/ 	.word	0x00030860
        /*0cac*/ 	.short	0x010a
        /*0cae*/ 	.byte	0x3f
	.zero		1


	//   ....[61]....
        /*0cb0*/ 	.word	0x00014c30
        /*0cb4*/ 	.word	0x00000000
        /*0cb8*/ 	.word	0x00030850
        /*0cbc*/ 	.short	0x0107
        /*0cbe*/ 	.byte	0x3f
	.zero		1


	//   ....[62]....
        /*0cc0*/ 	.word	0x00014cf0
        /*0cc4*/ 	.word	0x00000000
        /*0cc8*/ 	.word	0x00030850
        /*0ccc*/ 	.short	0x0101
        /*0cce*/ 	.byte	0x3f
	.zero		1


	//   ....[63]....
        /*0cd0*/ 	.word	0x00015a20
        /*0cd4*/ 	.word	0x00000004
        /*0cd8*/ 	.word	0x00030820
        /*0cdc*/ 	.short	0x010a
        /*0cde*/ 	.byte	0x3f
	.zero		1


	//   ....[64]....
        /*0ce0*/ 	.word	0x00015ba0
        /*0ce4*/ 	.word	0x00000005
        /*0ce8*/ 	.word	0x00030840
        /*0cec*/ 	.short	0x010a
        /*0cee*/ 	.byte	0x3f
	.zero		1


	//   ....[65]....
        /*0cf0*/ 	.word	0x00015c40
        /*0cf4*/ 	.word	0x00000017
        /*0cf8*/ 	.word	0x00030840
        /*0cfc*/ 	.short	0x010a
        /*0cfe*/ 	.byte	0x3f
	.zero		1


	//   ....[66]....
        /*0d00*/ 	.word	0x00015c80
        /*0d04*/ 	.word	0x00000005
        /*0d08*/ 	.word	0x00030860
        /*0d0c*/ 	.short	0x010a
        /*0d0e*/ 	.byte	0x3f
	.zero		1


	//   ....[67]....
        /*0d10*/ 	.word	0x00015cc0
        /*0d14*/ 	.word	0x00000017
        /*0d18*/ 	.word	0x00030860
        /*0d1c*/ 	.short	0x010a
        /*0d1e*/ 	.byte	0x3f
	.zero		1


	//   ....[68]....
        /*0d20*/ 	.word	0x00015d30
        /*0d24*/ 	.word	0x00000003
        /*0d28*/ 	.word	0x00030800
        /*0d2c*/ 	.short	0x010a
        /*0d2e*/ 	.byte	0x3f
	.zero		1


	//   ....[69]....
        /*0d30*/ 	.word	0x00015d80
        /*0d34*/ 	.word	0x00000003
        /*0d38*/ 	.word	0x00030830
        /*0d3c*/ 	.short	0x010a
        /*0d3e*/ 	.byte	0x3f
	.zero		1


	//   ....[70]....
        /*0d40*/ 	.word	0x00015de0
        /*0d44*/ 	.word	0x00000005
        /*0d48*/ 	.word	0x00030830
        /*0d4c*/ 	.short	0x010a
        /*0d4e*/ 	.byte	0x3f
	.zero		1


	//   ....[71]....
        /*0d50*/ 	.word	0x00015e40
        /*0d54*/ 	.word	0x00000003
        /*0d58*/ 	.word	0x00030850
        /*0d5c*/ 	.short	0x010a
        /*0d5e*/ 	.byte	0x3f
	.zero		1


	//   ....[72]....
        /*0d60*/ 	.word	0x00015ea0
        /*0d64*/ 	.word	0x00000005
        /*0d68*/ 	.word	0x00030830
        /*0d6c*/ 	.short	0x010a
        /*0d6e*/ 	.byte	0x3f
	.zero		1


	//   ....[73]....
        /*0d70*/ 	.word	0x00015f00
        /*0d74*/ 	.word	0x00000003
        /*0d78*/ 	.word	0x00030850
        /*0d7c*/ 	.short	0x010a
        /*0d7e*/ 	.byte	0x3f
	.zero		1


	//   ....[74]....
        /*0d80*/ 	.word	0x00015f60
        /*0d84*/ 	.word	0x00000005
        /*0d88*/ 	.word	0x00030830
        /*0d8c*/ 	.short	0x010a
        /*0d8e*/ 	.byte	0x3f
	.zero		1


	//   ....[75]....
        /*0d90*/ 	.word	0x00015fc0
        /*0d94*/ 	.word	0x00000003
        /*0d98*/ 	.word	0x00030850
        /*0d9c*/ 	.short	0x010a
        /*0d9e*/ 	.byte	0x3f
	.zero		1


	//   ....[76]....
        /*0da0*/ 	.word	0x00016020
        /*0da4*/ 	.word	0x00000003
        /*0da8*/ 	.word	0x00030850
        /*0dac*/ 	.short	0x010a
        /*0dae*/ 	.byte	0x3f
	.zero		1


	//   ....[77]....
        /*0db0*/ 	.word	0x00016140
        /*0db4*/ 	.word	0x00000007
        /*0db8*/ 	.word	0x00030840
        /*0dbc*/ 	.short	0x010a
        /*0dbe*/ 	.byte	0x3f
	.zero		1


	//   ....[78]....
        /*0dc0*/ 	.word	0x00017510
        /*0dc4*/ 	.word	0x00000011
        /*0dc8*/ 	.word	0x00030820
        /*0dcc*/ 	.short	0x010a
        /*0dce*/ 	.byte	0x3f
	.zero		1


	//   ....[79]....
        /*0dd0*/ 	.word	0x00017560
        /*0dd4*/ 	.word	0x00000007
        /*0dd8*/ 	.word	0x00030840
        /*0ddc*/ 	.short	0x010a
        /*0dde*/ 	.byte	0x3f
	.zero		1


	//   ....[80]....
        /*0de0*/ 	.word	0x00017d30
        /*0de4*/ 	.word	0x00000006
        /*0de8*/ 	.word	0x00030860
        /*0dec*/ 	.short	0x010a
        /*0dee*/ 	.byte	0x3f
	.zero		1


	//   ....[81]....
        /*0df0*/ 	.word	0x000185d0
        /*0df4*/ 	.word	0x00000000
        /*0df8*/ 	.word	0x00030860
        /*0dfc*/ 	.short	0x010a
        /*0dfe*/ 	.byte	0x3f
	.zero		1


	//   ....[82]....
        /*0e00*/ 	.word	0x00019760
        /*0e04*/ 	.word	0x00000004
        /*0e08*/ 	.word	0x00030820
        /*0e0c*/ 	.short	0x010a
        /*0e0e*/ 	.byte	0x3f
	.zero		1


	//   ....[83]....
        /*0e10*/ 	.word	0x00019900
        /*0e14*/ 	.word	0x00000005
        /*0e18*/ 	.word	0x00030840
        /*0e1c*/ 	.short	0x010a
        /*0e1e*/ 	.byte	0x3f
	.zero		1


	//   ....[84]....
        /*0e20*/ 	.word	0x00019950
        /*0e24*/ 	.word	0x00000017
        /*0e28*/ 	.word	0x00030840
        /*0e2c*/ 	.short	0x010a
        /*0e2e*/ 	.byte	0x3f
	.zero		1


	//   ....[85]....
        /*0e30*/ 	.word	0x000199a0
        /*0e34*/ 	.word	0x00000005
        /*0e38*/ 	.word	0x00030860
        /*0e3c*/ 	.short	0x010a
        /*0e3e*/ 	.byte	0x3f
	.zero		1


	//----- nvinfo : EIATTR_NUM_MBARRIERS
	.align		4
.L_711:
        /*0e40*/ 	.byte	0x03, 0x38
        /*0e42*/ 	.short	0x0016


	//----- nvinfo : EIATTR_EXIT_INSTR_OFFSETS
	.align		4
        /*0e44*/ 	.byte	0x04, 0x1c
        /*0e46*/ 	.short	(.L_713 - .L_712)


	//   ....[0]....
.L_712:
        /*0e48*/ 	.word	0x00000960


	//   ....[1]....
        /*0e4c*/ 	.word	0x000100c0


	//   ....[2]....
        /*0e50*/ 	.word	0x00015d10


	//----- nvinfo : EIATTR_MAX_THREADS
	.align		4
.L_713:
        /*0e54*/ 	.byte	0x04, 0x05
        /*0e56*/ 	.short	(.L_715 - .L_714)
.L_714:
        /*0e58*/ 	.word	0x00000180
        /*0e5c*/ 	.word	0x00000001
        /*0e60*/ 	.word	0x00000001


	//----- nvinfo : EIATTR_CRS_STACK_SIZE
	.align		4
.L_715:
        /*0e64*/ 	.byte	0x04, 0x1e
        /*0e66*/ 	.short	(.L_717 - .L_716)
.L_716:
        /*0e68*/ 	.word	0x00000000


	//----- nvinfo : EIATTR_CBANK_PARAM_SIZE
	.align		4
.L_717:
        /*0e6c*/ 	.byte	0x03, 0x19
        /*0e6e*/ 	.short	0x0af0


	//----- nvinfo : EIATTR_PARAM_CBANK
	.align		4
        /*0e70*/ 	.byte	0x04, 0x0a
        /*0e72*/ 	.short	(.L_719 - .L_718)
	.align		4
.L_718:
        /*0e74*/ 	.word	index@(.nv.constant0._ZN7cutlass13device_kernelIN5flash11enable_sm90INS1_16FlashAttnFwdSm90INS1_25CollectiveMainloopFwdSm90ILi2EN4cute5tupleIJNS5_1CILi1EEES8_S8_EEENS6_IJNS7_ILi128EEENS7_ILi96EEENS7_ILi192EEEEEELi192ENS_10bfloat16_tEfNS_4arch4Sm90ELb0ELb1ELb0ELb1ELb1ELb0ELb0ELb1ELb1ELb1ELb0ELb0EEENS1_21CollectiveEpilogueFwdINS6_IJSA_SC_SB_EEES9_SE_SG_Li256ELb1ELb1ELb0ELb0EEENS1_36VarlenDynamicPersistentTileSchedulerILi128ELi96ELi256ELi128ELb0ELb1ELb1ELb1ELb0ELb1EEEEEEEEEvNT_6ParamsE)
        /*0e78*/ 	.short	0x0210
        /*0e7a*/ 	.short	0x0af0


	//----- nvinfo : EIATTR_SW_WAR
	.align		4
.L_719:
        /*0e7c*/ 	.byte	0x04, 0x36
        /*0e7e*/ 	.short	(.L_721 - .L_720)
.L_720:
        /*0e80*/ 	.word	0x00000008
.L_721:


//--------------------- .nv.info._ZN7cutlass13device_kernelIN5flash11enable_sm90INS1_16FlashAttnFwdSm90INS1_25CollectiveMainloopFwdSm90ILi2EN4cute5tupleIJNS5_1CILi1EEES8_S8_EEENS6_IJNS7_ILi128EEENS7_ILi96EEENS7_ILi192EEEEEELi192ENS_10bfloat16_tEfNS_4arch4Sm90ELb0ELb1ELb0ELb1ELb1ELb1ELb0ELb1ELb1ELb1ELb0ELb0EEENS1_21CollectiveEpilogueFwdINS6_IJSA_SC_SB_EEES9_SE_SG_Li256ELb1ELb1ELb0ELb0EEENS1_36VarlenDynamicPersistentTileSchedulerILi128ELi96ELi256ELi128ELb0ELb1ELb1ELb1ELb0ELb1EEEEEEEEEvNT_6ParamsE --------------------------
	.section	.nv.info._ZN7cutlass13device_kernelIN5flash11enable_sm90INS1_16FlashAttnFwdSm90INS1_25CollectiveMainloopFwdSm90ILi2EN4cute5tupleIJNS5_1CILi1EEES8_S8_EEENS6_IJNS7_ILi128EEENS7_ILi96EEENS7_ILi192EEEEEELi192ENS_10bfloat16_tEfNS_4arch4Sm90ELb0ELb1ELb0ELb1ELb1ELb1ELb0ELb1ELb1ELb1ELb0ELb0EEENS1_21CollectiveEpilogueFwdINS6_IJSA_SC_SB_EEES9_SE_SG_Li256ELb1ELb1ELb0ELb0EEENS1_36VarlenDynamicPersistentTileSchedulerILi128ELi96ELi256ELi128ELb0ELb1ELb1ELb1ELb0ELb1EEEEEEEEEvNT_6ParamsE,"",@"SHT_CUDA_INFO"
	.sectionflags	@""
	.align	4


	//----- nvinfo : EIATTR_CUDA_API_VERSION
	.align		4
        /*0000*/ 	.byte	0x04, 0x37
        /*0002*/ 	.short	(.L_723 - .L_722)
.L_722:
        /*0004*/ 	.word	0x00000082


	//----- nvinfo : EIATTR_KPARAM_INFO
	.align		4
.L_723:
        /*0008*/ 	.byte	0x04, 0x17
        /*000a*/ 	.short	(.L_725 - .L_724)
.L_724:
        /*000c*/ 	.word	0x00000000
        /*0010*/ 	.short	0x0000
        /*0012*/ 	.short	0x0070
        /*0014*/ 	.byte	0x00, 0xf0, 0x01, 0x2a


	//----- nvinfo : EIATTR_SPARSE_MMA_MASK
	.align		4
.L_725:
        /*0018*/ 	.byte	0x03, 0x50
        /*001a*/ 	.short	0x0000


	//----- nvinfo : EIATTR_MAXREG_COUNT
	.align		4
        /*001c*/ 	.byte	0x03, 0x1b
        /*001e*/ 	.short	0x00a8


	//----- nvinfo : EIATTR_NUM_BARRIERS
	.align		4
        /*0020*/ 	.byte	0x02, 0x4c
        /*0022*/ 	.byte	0x10
	.zero		1


	//----- nvinfo : EIATTR_EXTERNS
	.align		4
        /*0024*/ 	.byte	0x04, 0x0f
        /*0026*/ 	.short	(.L_727 - .L_726)


	//   ....[0]....
	.align		4
.L_726:
        /*0028*/ 	.word	index@(__assertfail)


	//----- nvinfo : EIATTR_ANNOTATIONS
	.align		4
.L_727:
        /*002c*/ 	.byte	0x04, 0x55
        /*002e*/ 	.short	(.L_729 - .L_728)


	//   ....[0]....
.L_728:
        /* <DEDUP_REMOVED lines=29> */


	//----- nvinfo : EIATTR_MERCURY_ISA_VERSION
	.align		4
.L_729:
        /*01e8*/ 	.byte	0x03, 0x5f
        /*01ea*/ 	.short	0x0101


	//----- nvinfo : EIATTR_UNUSED_LOAD_BYTE_OFFSET
	.align		4
        /*01ec*/ 	.byte	0x04, 0x44
        /*01ee*/ 	.short	(.L_731 - .L_730)


	//   ....[0]....
.L_730:
        /*01f0*/ 	.word	0x00000ae0
        /*01f4*/ 	.word	0x0000fff0


	//   ....[1]....
        /*01f8*/ 	.word	0x000186b0
        /*01fc*/ 	.word	0x0000fff0


	//----- nvinfo : EIATTR_INT_WARP_WIDE_INSTR_OFFSETS
	.align		4
.L_731:
        /*0200*/ 	.byte	0x04, 0x31
        /*0202*/ 	.short	(.L_733 - .L_732)


	//   ....[0]....
.L_732:
        /*0204*/ 	.word	0x000001c0


	//   ....[1]....
        /*0208*/ 	.word	0x00000200


	//   ....[2]....
        /*020c*/ 	.word	0x00000270


	//   ....[3]....
        /*0210*/ 	.word	0x0001de10


	//   ....[4]....
        /*0214*/ 	.word	0x0001dea0


	//   ....[5]....
        /*0218*/ 	.word	0x00020e80


	//   ....[6]....
        /*021c*/ 	.word	0x00020f10


	//----- nvinfo : EIATTR_COOP_GROUP_MASK_REGIDS
	.align		4
.L_733:
        /*0220*/ 	.byte	0x04, 0x29
        /*0222*/ 	.short	(.L_735 - .L_734)


	//   ....[0]....
.L_734:
        /*0224*/ 	.word	0xffffffff


	//   ....[1]....
        /*0228*/ 	.word	0xffffffff


	//   ....[2]....
        /*022c*/ 	.word	0xffffffff


	//   ....[3]....
        /*0230*/ 	.word	0xffffffff


	//   ....[4]....
        /*0234*/ 	.word	0xffffffff


	//   ....[5]....
        /*0238*/ 	.word	0xffffffff


	//   ....[6]....
        /*023c*/ 	.word	0xffffffff


	//   ....[7]....
        /*0240*/ 	.word	0xffffffff


	//   ....[8]....
        /*0244*/ 	.word	0xffffffff


	//   ....[9]....
        /*0248*/ 	.word	0xffffffff


	//   ....[10]....
        /*024c*/ 	.word	0xffffffff


	//   ....[11]....
        /*0250*/ 	.word	0xffffffff


	//   ....[12]....
        /*0254*/ 	.word	0xffffffff


	//   ....[13]....
        /*0258*/ 	.word	0xffffffff


	//   ....[14]....
        /*025c*/ 	.word	0xffffffff


	//   ....[15]....
        /*0260*/ 	.word	0xffffffff


	//   ....[16]....
        /*0264*/ 	.word	0xffffffff


	//   ....[17]....
        /*0268*/ 	.word	0xffffffff


	//   ....[18]....
        /*026c*/ 	.word	0xffffffff


	//   ....[19]....
        /*0270*/ 	.word	0xffffffff


	//   ....[20]....
        /*0274*/ 	.word	0xffffffff


	//   ....[21]....
        /*0278*/ 	.word	0xffffffff


	//   ....[22]....
        /*027c*/ 	.word	0xffffffff


	//   ....[23]....
        /*0280*/ 	.word	0xffffffff


	//   ....[24]....
        /*0284*/ 	.word	0xffffffff


	//   ....[25]....
        /*0288*/ 	.word	0xffffffff


	//   ....[26]....
        /*028c*/ 	.word	0xffffffff


	//   ....[27]....
        /*0290*/ 	.word	0xffffffff


	//   ....[28]....
        /*0294*/ 	.word	0xffffffff


	//   ....[29]....
        /*0298*/ 	.word	0xffffffff


	//   ....[30]....
        /*029c*/ 	.word	0xffffffff


	//   ....[31]....
        /*02a0*/ 	.word	0xffffffff


	//   ....[32]....
        /*02a4*/ 	.word	0xffffffff


	//   ....[33]....
        /*02a8*/ 	.word	0xffffffff


	//   ....[34]....
        /*02ac*/ 	.word	0xffffffff


	//   ....[35]....
        /*02b0*/ 	.word	0xffffffff


	//   ....[36]....
        /*02b4*/ 	.word	0xffffffff


	//   ....[37]....
        /*02b8*/ 	.word	0xffffffff


	//   ....[38]....
        /*02bc*/ 	.word	0xffffffff


	//   ....[39]....
        /*02c0*/ 	.word	0xffffffff


	//   ....[40]....
        /*02c4*/ 	.word	0xffffffff


	//   ....[41]....
        /*02c8*/ 	.word	0xffffffff


	//   ....[42]....
        /*02cc*/ 	.word	0xffffffff


	//   ....[43]....
        /*02d0*/ 	.word	0xffffffff


	//   ....[44]....
        /*02d4*/ 	.word	0xffffffff


	//   ....[45]....
        /*02d8*/ 	.word	0xffffffff


	//   ....[46]....
        /*02dc*/ 	.word	0xffffffff


	//   ....[47]....
        /*02e0*/ 	.word	0xffffffff


	//   ....[48]....
        /*02e4*/ 	.word	0xffffffff


	//   ....[49]....
        /*02e8*/ 	.word	0xffffffff


	//   ....[50]....
        /*02ec*/ 	.word	0xffffffff


	//   ....[51]....
        /*02f0*/ 	.word	0xffffffff


	//   ....[52]....
        /*02f4*/ 	.word	0xffffffff


	//   ....[53]....
        /*02f8*/ 	.word	0xffffffff


	//   ....[54]....
        /*02fc*/ 	.word	0xffffffff


	//   ....[55]....
        /*0300*/ 	.word	0xffffffff


	//   ....[56]....
        /*0304*/ 	.word	0xffffffff


	//   ....[57]....
        /*0308*/ 	.word	0xffffffff


	//   ....[58]....
        /*030c*/ 	.word	0xffffffff


	//   ....[59]....
        /*0310*/ 	.word	0xffffffff


	//   ....[60]....
        /*0314*/ 	.word	0xffffffff


	//   ....[61]....
        /*0318*/ 	.word	0xffffffff


	//   ....[62]....
        /*031c*/ 	.word	0xffffffff


	//   ....[63]....
        /*0320*/ 	.word	0xffffffff


	//   ....[64]....
        /*0324*/ 	.word	0xffffffff


	//   ....[65]....
        /*0328*/ 	.word	0xffffffff


	//   ....[66]....
        /*032c*/ 	.word	0xffffffff


	//   ....[67]....
        /*0330*/ 	.word	0xffffffff


	//   ....[68]....
        /*0334*/ 	.word	0xffffffff


	//   ....[69]....
        /*0338*/ 	.word	0xffffffff


	//   ....[70]....
        /*033c*/ 	.word	0xffffffff


	//   ....[71]....
        /*0340*/ 	.word	0xffffffff


	//   ....[72]....
        /*0344*/ 	.word	0xffffffff


	//   ....[73]....
        /*0348*/ 	.word	0xffffffff


	//   ....[74]....
        /*034c*/ 	.word	0xffffffff


	//   ....[75]....
        /*0350*/ 	.word	0xffffffff


	//   ....[76]....
        /*0354*/ 	.word	0xffffffff


	//   ....[77]....
        /*0358*/ 	.word	0xffffffff


	//   ....[78]....
        /*035c*/ 	.word	0xffffffff


	//   ....[79]....
        /*0360*/ 	.word	0xffffffff


	//   ....[80]....
        /*0364*/ 	.word	0xffffffff


	//   ....[81]....
        /*0368*/ 	.word	0xffffffff


	//   ....[82]....
        /*036c*/ 	.word	0xffffffff


	//   ....[83]....
        /*0370*/ 	.word	0xffffffff


	//   ....[84]....
        /*0374*/ 	.word	0xffffffff


	//   ....[85]....
        /*0378*/ 	.word	0xffffffff


	//   ....[86]....
        /*037c*/ 	.word	0xffffffff


	//   ....[87]....
        /*0380*/ 	.word	0xffffffff


	//   ....[88]....
        /*0384*/ 	.word	0xffffffff


	//   ....[89]....
        /*0388*/ 	.word	0xffffffff


	//   ....[90]....
        /*038c*/ 	.word	0xffffffff


	//   ....[91]....
        /*0390*/ 	.word	0xffffffff


	//   ....[92]....
        /*0394*/ 	.word	0xffffffff


	//   ....[93]....
        /*0398*/ 	.word	0xffffffff


	//   ....[94]....
        /*039c*/ 	.word	0xffffffff


	//   ....[95]....
        /*03a0*/ 	.word	0xffffffff


	//   ....[96]....
        /*03a4*/ 	.word	0xffffffff


	//   ....[97]....
        /*03a8*/ 	.word	0xffffffff


	//   ....[98]....
        /*03ac*/ 	.word	0xffffffff


	//   ....[99]....
        /*03b0*/ 	.word	0xffffffff


	//   ....[100]....
        /*03b4*/ 	.word	0xffffffff


	//   ....[101]....
        /*03b8*/ 	.word	0xffffffff


	//   ....[102]....
        /*03bc*/ 	.word	0xffffffff


	//   ....[103]....
        /*03c0*/ 	.word	0xffffffff


	//   ....[104]....
        /*03c4*/ 	.word	0xffffffff


	//   ....[105]....
        /*03c8*/ 	.word	0xffffffff


	//   ....[106]....
        /*03cc*/ 	.word	0xffffffff


	//   ....[107]....
        /*03d0*/ 	.word	0xffffffff


	//   ....[108]....
        /*03d4*/ 	.word	0xffffffff


	//   ....[109]....
        /*03d8*/ 	.word	0xffffffff


	//   ....[110]....
        /*03dc*/ 	.word	0xffffffff


	//   ....[111]....
        /*03e0*/ 	.word	0xffffffff


	//   ....[112]....
        /*03e4*/ 	.word	0xffffffff


	//   ....[113]....
        /*03e8*/ 	.word	0xffffffff


	//   ....[114]....
        /*03ec*/ 	.word	0xffffffff


	//   ....[115]....
        /*03f0*/ 	.word	0xffffffff


	//   ....[116]....
        /*03f4*/ 	.word	0xffffffff


	//   ....[117]....
        /*03f8*/ 	.word	0xffffffff


	//   ....[118]....
        /*03fc*/ 	.word	0xffffffff


	//   ....[119]....
        /*0400*/ 	.word	0xffffffff


	//   ....[120]....
        /*0404*/ 	.word	0xffffffff


	//   ....[121]....
        /*0408*/ 	.word	0xffffffff


	//   ....[122]....
        /*040c*/ 	.word	0xffffffff


	//   ....[123]....
        /*0410*/ 	.word	0xffffffff


	//   ....[124]....
        /*0414*/ 	.word	0xffffffff


	//   ....[125]....
        /*0418*/ 	.word	0xffffffff


	//   ....[126]....
        /*041c*/ 	.word	0xffffffff


	//   ....[127]....
        /*0420*/ 	.word	0xffffffff


	//   ....[128]....
        /*0424*/ 	.word	0xffffffff


	//   ....[129]....
        /*0428*/ 	.word	0xffffffff


	//   ....[130]....
        /*042c*/ 	.word	0xffffffff


	//   ....[131]....
        /*0430*/ 	.word	0xffffffff


	//   ....[132]....
        /*0434*/ 	.word	0xffffffff


	//   ....[133]....
        /*0438*/ 	.word	0xffffffff


	//   ....[134]....
        /*043c*/ 	.word	0xffffffff


	//   ....[135]....
        /*0440*/ 	.word	0xffffffff


	//   ....[136]....
        /*0444*/ 	.word	0xffffffff


	//   ....[137]....
        /*0448*/ 	.word	0xffffffff


	//   ....[138]....
        /*044c*/ 	.word	0xffffffff


	//   ....[139]....
        /*0450*/ 	.word	0xffffffff


	//   ....[140]....
        /*0454*/ 	.word	0xffffffff


	//   ....[141]....
        /*0458*/ 	.word	0xffffffff


	//   ....[142]....
        /*045c*/ 	.word	0xffffffff


	//   ....[143]....
        /*0460*/ 	.word	0xffffffff


	//   ....[144]....
        /*0464*/ 	.word	0xffffffff


	//   ....[145]....
        /*0468*/ 	.word	0xffffffff


	//   ....[146]....
        /*046c*/ 	.word	0xffffffff


	//   ....[147]....
        /*0470*/ 	.word	0xffffffff


	//   ....[148]....
        /*0474*/ 	.word	0xffffffff


	//   ....[149]....
        /*0478*/ 	.word	0xffffffff


	//   ....[150]....
        /*047c*/ 	.word	0xffffffff


	//   ....[151]....
        /*0480*/ 	.word	0xffffffff


	//   ....[152]....
        /*0484*/ 	.word	0xffffffff


	//   ....[153]....
        /*0488*/ 	.word	0xffffffff


	//   ....[154]....
        /*048c*/ 	.word	0xffffffff


	//   ....[155]....
        /*0490*/ 	.word	0xffffffff


	//   ....[156]....
        /*0494*/ 	.word	0xffffffff


	//   ....[157]....
        /*0498*/ 	.word	0xffffffff


	//   ....[158]....
        /*049c*/ 	.word	0xffffffff


	//   ....[159]....
        /*04a0*/ 	.word	0xffffffff


	//   ....[160]....
        /*04a4*/ 	.word	0xffffffff


	//   ....[161]....
        /*04a8*/ 	.word	0xffffffff


	//   ....[162]....
        /*04ac*/ 	.word	0xffffffff


	//   ....[163]....
        /*04b0*/ 	.word	0xffffffff


	//   ....[164]....
        /*04b4*/ 	.word	0xffffffff


	//   ....[165]....
        /*04b8*/ 	.word	0xffffffff


	//   ....[166]....
        /*04bc*/ 	.word	0xffffffff


	//   ....[167]....
        /*04c0*/ 	.word	0xffffffff


	//   ....[168]....
        /*04c4*/ 	.word	0xffffffff


	//   ....[169]....
        /*04c8*/ 	.word	0xffffffff


	//   ....[170]....
        /*04cc*/ 	.word	0xffffffff


	//   ....[171]....
        /*04d0*/ 	.word	0xffffffff


	//   ....[172]....
        /*04d4*/ 	.word	0xffffffff


	//   ....[173]....
        /*04d8*/ 	.word	0x0500000f


	//   ....[174]....
        /*04dc*/ 	.word	0x0500000f


	//   ....[175]....
        /*04e0*/ 	.word	0x0500000f


	//   ....[176]....
        /*04e4*/ 	.word	0x0500000f


	//   ....[177]....
        /*04e8*/ 	.word	0x0500000f


	//   ....[178]....
        /*04ec*/ 	.word	0x0500000f


	//   ....[179]....
        /*04f0*/ 	.word	0x0500000f


	//   ....[180]....
        /*04f4*/ 	.word	0x0500000f


	//   ....[181]....
        /*04f8*/ 	.word	0x0500000f


	//   ....[182]....
        /*04fc*/ 	.word	0x0500000f


	//   ....[183]....
        /*0500*/ 	.word	0x0500000f


	//   ....[184]....
        /*0504*/ 	.word	0x0500000f


	//   ....[185]....
        /*0508*/ 	.word	0x0500000f


	//   ....[186]....
        /*050c*/ 	.word	0x0500000f


	//   ....[187]....
        /*0510*/ 	.word	0x0500000f


	//   ....[188]....
        /*0514*/ 	.word	0x0500000f


	//   ....[189]....
        /*0518*/ 	.word	0x0500000f


	//   ....[190]....
        /*051c*/ 	.word	0x0500000f


	//   ....[191]....
        /*0520*/ 	.word	0x0500000f


	//   ....[192]....
        /*0524*/ 	.word	0x0500000f


	//   ....[193]....
        /*0528*/ 	.word	0x0500000f


	//   ....[194]....
        /*052c*/ 	.word	0x0500000f


	//   ....[195]....
        /*0530*/ 	.word	0x0500000f


	//   ....[196]....
        /*0534*/ 	.word	0x0500000f


	//   ....[197]....
        /*0538*/ 	.word	0x0500000f


	//   ....[198]....
        /*053c*/ 	.word	0x0500000f


	//   ....[199]....
        /*0540*/ 	.word	0x0500000f


	//   ....[200]....
        /*0544*/ 	.word	0x0500000f


	//   ....[201]....
        /*0548*/ 	.word	0x0500000f


	//   ....[202]....
        /*054c*/ 	.word	0x0500000f


	//   ....[203]....
        /*0550*/ 	.word	0x0500000f


	//   ....[204]....
        /*0554*/ 	.word	0x0500000f


	//   ....[205]....
        /*0558*/ 	.word	0x0500000f


	//   ....[206]....
        /*055c*/ 	.word	0x0500000f


	//   ....[207]....
        /*0560*/ 	.word	0x0500000f


	//   ....[208]....
        /*0564*/ 	.word	0x0500000f


	//   ....[209]....
        /*0568*/ 	.word	0x0500000f


	//   ....[210]....
        /*056c*/ 	.word	0x0500000f


	//   ....[211]....
        /*0570*/ 	.word	0x0500000f


	//   ....[212]....
        /*0574*/ 	.word	0x0500000f


	//   ....[213]....
        /*0578*/ 	.word	0x0500000f


	//   ....[214]....
        /*057c*/ 	.word	0x0500000f


	//   ....[215]....
        /*0580*/ 	.word	0x0500000f


	//   ....[216]....
        /*0584*/ 	.word	0x0500000f


	//   ....[217]....
        /*0588*/ 	.word	0x0500000f


	//   ....[218]....
        /*058c*/ 	.word	0x0500000f


	//   ....[219]....
        /*0590*/ 	.word	0x0500000f


	//   ....[220]....
        /*0594*/ 	.word	0x0500000f


	//   ....[221]....
        /*0598*/ 	.word	0x0500000f


	//   ....[222]....
        /*059c*/ 	.word	0x0500000f


	//   ....[223]....
        /*05a0*/ 	.word	0x0500000f


	//   ....[224]....
        /*05a4*/ 	.word	0x0500000f


	//   ....[225]....
        /*05a8*/ 	.word	0x0500000f


	//   ....[226]....
        /*05ac*/ 	.word	0x0500000f


	//   ....[227]....
        /*05b0*/ 	.word	0x0500000f


	//   ....[228]....
        /*05b4*/ 	.word	0x0500000f


	//   ....[229]....
        /*05b8*/ 	.word	0x0500000f


	//   ....[230]....
        /*05bc*/ 	.word	0x0500000f


	//   ....[231]....
        /*05c0*/ 	.word	0x0500000f


	//   ....[232]....
        /*05c4*/ 	.word	0x0500000f


	//   ....[233]....
        /*05c8*/ 	.word	0x0500000f


	//   ....[234]....
        /*05cc*/ 	.word	0x0500000f


	//   ....[235]....
        /*05d0*/ 	.word	0x0500000f


	//   ....[236]....
        /*05d4*/ 	.word	0x0500000f


	//   ....[237]....
        /*05d8*/ 	.word	0x0500000f


	//   ....[238]....
        /*05dc*/ 	.word	0x0500000f


	//   ....[239]....
        /*05e0*/ 	.word	0x0500000f


	//   ....[240]....
        /*05e4*/ 	.word	0x0500000f


	//   ....[241]....
        /*05e8*/ 	.word	0x0500000f


	//   ....[242]....
        /*05ec*/ 	.word	0x0500000f


	//   ....[243]....
        /*05f0*/ 	.word	0x0500000f


	//   ....[244]....
        /*05f4*/ 	.word	0x0500000f


	//   ....[245]....
        /*05f8*/ 	.word	0x0500000f


	//   ....[246]....
        /*05fc*/ 	.word	0x0500000f


	//   ....[247]....
        /*0600*/ 	.word	0x0500000f


	//   ....[248]....
        /*0604*/ 	.word	0x0500000f


	//   ....[249]....
        /*0608*/ 	.word	0x0500000f


	//   ....[250]....
        /*060c*/ 	.word	0x0500000f


	//   ....[251]....
        /*0610*/ 	.word	0x0500000f


	//   ....[252]....
        /*0614*/ 	.word	0x0500000f


	//   ....[253]....
        /*0618*/ 	.word	0x0500000f


	//   ....[254]....
        /*061c*/ 	.word	0x0500000f


	//   ....[255]....
        /*0620*/ 	.word	0x0500000f


	//   ....[0]....
        /*0624*/ 	.word	0x0500000f


	//   ....[1]....
        /*0628*/ 	.word	0x0500000f


	//   ....[2]....
        /*062c*/ 	.word	0x0500000f


	//   ....[3]....
        /*0630*/ 	.word	0x0500000f


	//   ....[4]....
        /*0634*/ 	.word	0x0500000f


	//   ....[5]....
        /*0638*/ 	.word	0x0500000f


	//   ....[6]....
        /*063c*/ 	.word	0x0500000f


	//   ....[7]....
        /*0640*/ 	.word	0x0500000f


	//   ....[8]....
        /*0644*/ 	.word	0x0500000f


	//   ....[9]....
        /*0648*/ 	.word	0x0500000f


	//   ....[10]....
        /*064c*/ 	.word	0x0500000f


	//   ....[11]....
        /*0650*/ 	.word	0x0500000f


	//   ....[12]....
        /*0654*/ 	.word	0x0500000f


	//   ....[13]....
        /*0658*/ 	.word	0x0500000f


	//   ....[14]....
        /*065c*/ 	.word	0x0500000f


	//   ....[15]....
        /*0660*/ 	.word	0x0500000f


	//   ....[16]....
        /*0664*/ 	.word	0x0500000f


	//   ....[17]....
        /*0668*/ 	.word	0x0500000f


	//   ....[18]....
        /*066c*/ 	.word	0x0500000f


	//   ....[19]....
        /*0670*/ 	.word	0x0500000f


	//   ....[20]....
        /*0674*/ 	.word	0x0500000f


	//   ....[21]....
        /*0678*/ 	.word	0xffffffff


	//   ....[22]....
        /*067c*/ 	.word	0xffffffff


	//   ....[23]....
        /*0680*/ 	.word	0xffffffff


	//   ....[24]....
        /*0684*/ 	.word	0xffffffff


	//   ....[25]....
        /*0688*/ 	.word	0xffffffff


	//   ....[26]....
        /*068c*/ 	.word	0xffffffff


	//   ....[27]....
        /*0690*/ 	.word	0xffffffff


	//   ....[28]....
        /*0694*/ 	.word	0xffffffff


	//   ....[29]....
        /*0698*/ 	.word	0xffffffff


	//   ....[30]....
        /*069c*/ 	.word	0xffffffff


	//   ....[31]....
        /*06a0*/ 	.word	0xffffffff


	//   ....[32]....
        /*06a4*/ 	.word	0xffffffff


	//   ....[33]....
        /*06a8*/ 	.word	0x0500000f


	//   ....[34]....
        /*06ac*/ 	.word	0x0500000f


	//   ....[35]....
        /*06b0*/ 	.word	0x0500000f


	//   ....[36]....
        /*06b4*/ 	.word	0x0500000f


	//   ....[37]....
        /*06b8*/ 	.word	0x0500000f


	//   ....[38]....
        /*06bc*/ 	.word	0x0500000f


	//   ....[39]....
        /*06c0*/ 	.word	0x0500000f


	//   ....[40]....
        /*06c4*/ 	.word	0x0500000f


	//   ....[41]....
        /*06c8*/ 	.word	0x0500000f


	//   ....[42]....
        /*06cc*/ 	.word	0x0500000f


	//   ....[43]....
        /*06d0*/ 	.word	0x0500000f


	//   ....[44]....
        /*06d4*/ 	.word	0x0500000f


	//----- nvinfo : EIATTR_COOP_GROUP_INSTR_OFFSETS
	.align		4
.L_735:
        /*06d8*/ 	.byte	0x04, 0x28
        /*06da*/ 	.short	(.L_737 - .L_736)


	//   ....[0]....
.L_736:
        /*06dc*/ 	.word	0x000000d0


	//   ....[1]....
        /*06e0*/ 	.word	0x000001d0


	//   ....[2]....
        /*06e4*/ 	.word	0x00000220


	//   ....[3]....
        /*06e8*/ 	.word	0x00000450


	//   ....[4]....
        /*06ec*/ 	.word	0x000005b0


	//   ....[5]....
        /*06f0*/ 	.word	0x000006d0


	//   ....[6]....
        /*06f4*/ 	.word	0x00000830


	//   ....[7]....
        /*06f8*/ 	.word	0x00003cd0


	//   ....[8]....
        /*06fc*/ 	.word	0x00003ce0


	//   ....[9]....
        /*0700*/ 	.word	0x000040d0


	//   ....[10]....
        /*0704*/ 	.word	0x000040e0


	//   ....[11]....
        /*0708*/ 	.word	0x00004de0


	//   ....[12]....
        /*070c*/ 	.word	0x00005580


	//   ....[13]....
        /*0710*/ 	.word	0x00005590


	//   ....[14]....
        /*0714*/ 	.word	0x000055a0


	//   ....[15]....
        /*0718*/ 	.word	0x000055b0


	//   ....[16]....
        /*071c*/ 	.word	0x00005e00


	//   ....[17]....
        /*0720*/ 	.word	0x00005e10


	//   ....[18]....
        /*0724*/ 	.word	0x00005e20


	//   ....[19]....
        /*0728*/ 	.word	0x00005e30


	//   ....[20]....
        /*072c*/ 	.word	0x00008ef0


	//   ....[21]....
        /*0730*/ 	.word	0x00008f00


	//   ....[22]....
        /*0734*/ 	.word	0x00008f10


	//   ....[23]....
        /*0738*/ 	.word	0x00008f20


	//   ....[24]....
        /*073c*/ 	.word	0x000095b0


	//   ....[25]....
        /*0740*/ 	.word	0x000095c0


	//   ....[26]....
        /*0744*/ 	.word	0x000095d0


	//   ....[27]....
        /*0748*/ 	.word	0x000095e0


	//   ....[28]....
        /*074c*/ 	.word	0x0000ce00


	//   ....[29]....
        /*0750*/ 	.word	0x0000d740


	//   ....[30]....
        /*0754*/ 	.word	0x0000dde0


	//   ....[31]....
        /*0758*/ 	.word	0x0000def0


	//   ....[32]....
        /*075c*/ 	.word	0x0000e520


	//   ....[33]....
        /*0760*/ 	.word	0x0000e590


	//   ....[34]....
        /*0764*/ 	.word	0x000101e0


	//   ....[35]....
        /*0768*/ 	.word	0x00010bd0


	//   ....[36]....
        /*076c*/ 	.word	0x00011220


	//   ....[37]....
        /*0770*/ 	.word	0x00011330


	//   ....[38]....
        /*0774*/ 	.word	0x000118f0


	//   ....[39]....
        /*0778*/ 	.word	0x00011960


	//   ....[40]....
        /*077c*/ 	.word	0x000137a0


	//   ....[41]....
        /*0780*/ 	.word	0x000137b0


	//   ....[42]....
        /*0784*/ 	.word	0x000137e0


	//   ....[43]....
        /*0788*/ 	.word	0x000137f0


	//   ....[44]....
        /*078c*/ 	.word	0x000153c0


	//   ....[45]....
        /*0790*/ 	.word	0x00015d80


	//   ....[46]....
        /*0794*/ 	.word	0x000163e0


	//   ....[47]....
        /*0798*/ 	.word	0x000164f0


	//   ....[48]....
        /*079c*/ 	.word	0x00016ab0


	//   ....[49]....
        /*07a0*/ 	.word	0x00016b00


	//   ....[50]....
        /*07a4*/ 	.word	0x00017bd0


	//   ....[51]....
        /*07a8*/ 	.word	0x00017c00


	//   ....[52]....
        /*07ac*/ 	.word	0x00017cb0


	//   ....[53]....
        /*07b0*/ 	.word	0x00017cd0


	//   ....[54]....
        /*07b4*/ 	.word	0x000194e0


	//   ....[55]....
        /*07b8*/ 	.word	0x00019520


	//   ....[56]....
        /*07bc*/ 	.word	0x00019550


	//   ....[57]....
        /*07c0*/ 	.word	0x00019880


	//   ....[58]....
        /*07c4*/ 	.word	0x00019c80


	//   ....[59]....
        /*07c8*/ 	.word	0x00019cb0


	//   ....[60]....
        /*07cc*/ 	.word	0x00019db0


	//   ....[61]....
        /*07d0*/ 	.word	0x00019dd0


	//   ....[62]....
        /*07d4*/ 	.word	0x00019ed0


	//   ....[63]....
        /*07d8*/ 	.word	0x00019ef0


	//   ....[64]....
        /*07dc*/ 	.word	0x0001a000


	//   ....[65]....
        /*07e0*/ 	.word	0x0001a020


	//   ....[66]....
        /*07e4*/ 	.word	0x0001a920


	//   ....[67]....
        /*07e8*/ 	.word	0x0001a940


	//   ....[68]....
        /*07ec*/ 	.word	0x0001aa40


	//   ....[69]....
        /*07f0*/ 	.word	0x0001aa60


	//   ....[70]....
        /*07f4*/ 	.word	0x0001ab60


	//   ....[71]....
        /*07f8*/ 	.word	0x0001ab80


	//   ....[72]....
        /*07fc*/ 	.word	0x0001ac90


	//   ....[73]....
        /*0800*/ 	.word	0x0001acb0


	//   ....[74]....
        /*0804*/ 	.word	0x0001ae30


	//   ....[75]....
        /*0808*/ 	.word	0x0001b000


	//   ....[76]....
        /*080c*/ 	.word	0x0001b030


	//   ....[77]....
        /*0810*/ 	.word	0x0001b060


	//   ....[78]....
        /*0814*/ 	.word	0x0001b090


	//   ....[79]....
        /*0818*/ 	.word	0x0001b0c0


	//   ....[80]....
        /*081c*/ 	.word	0x0001b0f0


	//   ....[81]....
        /*0820*/ 	.word	0x0001b260


	//   ....[82]....
        /*0824*/ 	.word	0x0001b290


	//   ....[83]....
        /*0828*/ 	.word	0x0001b2c0


	//   ....[84]....
        /*082c*/ 	.word	0x0001b2f0


	//   ....[85]....
        /*0830*/ 	.word	0x0001b320


	//   ....[86]....
        /*0834*/ 	.word	0x0001b350


	//   ....[87]....
        /*0838*/ 	.word	0x0001b3e0


	//   ....[88]....
        /*083c*/ 	.word	0x0001b440


	//   ....[89]....
        /*0840*/ 	.word	0x0001b4d0


	//   ....[90]....
        /*0844*/ 	.word	0x0001c590


	//   ....[91]....
        /*0848*/ 	.word	0x0001ea50


	//   ....[92]....
        /*084c*/ 	.word	0x0001ea70


	//   ....[93]....
        /*0850*/ 	.word	0x0001eb20


	//   ....[94]....
        /*0854*/ 	.word	0x0001eb40


	//   ....[95]....
        /*0858*/ 	.word	0x0001ebe0


	//   ....[96]....
        /*085c*/ 	.word	0x0001ec00


	//   ....[97]....
        /*0860*/ 	.word	0x0001eca0


	//   ....[98]....
        /*0864*/ 	.word	0x0001ecc0


	//   ....[99]....
        /*0868*/ 	.word	0x0001ed60


	//   ....[100]....
        /*086c*/ 	.word	0x0001ed80


	//   ....[101]....
        /*0870*/ 	.word	0x0001ed90


	//   ....[102]....
        /*0874*/ 	.word	0x0001ee20


	//   ....[103]....
        /*0878*/ 	.word	0x0001f570


	//   ....[104]....
        /*087c*/ 	.word	0x0001f5a0


	//   ....[105]....
        /*0880*/ 	.word	0x0001f5c0


	//   ....[106]....
        /*0884*/ 	.word	0x0001f650


	//   ....[107]....
        /*0888*/ 	.word	0x0001f660


	//   ....[108]....
        /*088c*/ 	.word	0x0001f700


	//   ....[109]....
        /*0890*/ 	.word	0x0001f710


	//   ....[110]....
        /*0894*/ 	.word	0x0001f7b0


	//   ....[111]....
        /*0898*/ 	.word	0x0001f7c0


	//   ....[112]....
        /*089c*/ 	.word	0x0001f860


	//   ....[113]....
        /*08a0*/ 	.word	0x0001f870


	//   ....[114]....
        /*08a4*/ 	.word	0x0001f910


	//   ....[115]....
        /*08a8*/ 	.word	0x0001f920


	//   ....[116]....
        /*08ac*/ 	.word	0x0001f9c0


	//   ....[117]....
        /*08b0*/ 	.word	0x0001f9d0


	//   ....[118]....
        /*08b4*/ 	.word	0x0001f9e0


	//   ....[119]....
        /*08b8*/ 	.word	0x00020260


	//   ....[120]....
        /*08bc*/ 	.word	0x000202a0


	//   ....[121]....
        /*08c0*/ 	.word	0x000202b0


	//   ....[122]....
        /*08c4*/ 	.word	0x00020310


	//   ....[123]....
        /*08c8*/ 	.word	0x00020320


	//   ....[124]....
        /*08cc*/ 	.word	0x00020380


	//   ....[125]....
        /*08d0*/ 	.word	0x000203b0


	//   ....[126]....
        /*08d4*/ 	.word	0x000203f0


	//   ....[127]....
        /*08d8*/ 	.word	0x00020420


	//   ....[128]....
        /*08dc*/ 	.word	0x00020460


	//   ....[129]....
        /*08e0*/ 	.word	0x00020490


	//   ....[130]....
        /*08e4*/ 	.word	0x000204d0


	//   ....[131]....
        /*08e8*/ 	.word	0x000207a0


	//   ....[132]....
        /*08ec*/ 	.word	0x000207c0


	//   ....[133]....
        /*08f0*/ 	.word	0x00020860


	//   ....[134]....
        /*08f4*/ 	.word	0x00020870


	//   ....[135]....
        /*08f8*/ 	.word	0x00020900


	//   ....[136]....
        /*08fc*/ 	.word	0x00020910


	//   ....[137]....
        /*0900*/ 	.word	0x000209a0


	//   ....[138]....
        /*0904*/ 	.word	0x000209b0


	//   ....[139]....
        /*0908*/ 	.word	0x00020a40


	//   ....[140]....
        /*090c*/ 	.word	0x00020a50


	//   ....[141]....
        /*0910*/ 	.word	0x00020a60


	//   ....[142]....
        /*0914*/ 	.word	0x00020af0


	//   ....[143]....
        /*0918*/ 	.word	0x000210c0


	//   ....[144]....
        /*091c*/ 	.word	0x00021100


	//   ....[145]....
        /*0920*/ 	.word	0x00021140


	//   ....[146]....
        /*0924*/ 	.word	0x00021170


	//   ....[147]....
        /*0928*/ 	.word	0x00021200


	//   ....[148]....
        /*092c*/ 	.word	0x00021230


	//   ....[149]....
        /*0930*/ 	.word	0x000212a0


	//   ....[150]....
        /*0934*/ 	.word	0x000212d0


	//   ....[151]....
        /*0938*/ 	.word	0x00021340


	//   ....[152]....
        /*093c*/ 	.word	0x00021370


	//   ....[153]....
        /*0940*/ 	.word	0x000213a0


	//   ....[154]....
        /*0944*/ 	.word	0x000213f0


	//   ....[155]....
        /*0948*/ 	.word	0x000217d0


	//   ....[156]....
        /*094c*/ 	.word	0x00021800


	//   ....[157]....
        /*0950*/ 	.word	0x00021830


	//   ....[158]....
        /*0954*/ 	.word	0x00021860


	//   ....[159]....
        /*0958*/ 	.word	0x00021890


	//   ....[160]....
        /*095c*/ 	.word	0x000218c0


	//   ....[161]....
        /*0960*/ 	.word	0x000218f0


	//   ....[162]....
        /*0964*/ 	.word	0x00021920


	//   ....[163]....
        /*0968*/ 	.word	0x00021aa0


	//   ....[164]....
        /*096c*/ 	.word	0x00021ad0


	//   ....[165]....
        /*0970*/ 	.word	0x00021b00


	//   ....[166]....
        /*0974*/ 	.word	0x00021b30


	//   ....[167]....
        /*0978*/ 	.word	0x00021b60


	//   ....[168]....
        /*097c*/ 	.word	0x00021b90


	//   ....[169]....
        /*0980*/ 	.word	0x00021c50


	//   ....[170]....
        /*0984*/ 	.word	0x00021c70


	//   ....[171]....
        /*0988*/ 	.word	0x00021ce0


	//   ....[172]....
        /*098c*/ 	.word	0x00022380


	//   ....[173]....
        /*0990*/ 	.word	0x000226d0


	//   ....[174]....
        /*0994*/ 	.word	0x00022760


	//   ....[175]....
        /*0998*/ 	.word	0x000227f0


	//   ....[176]....
        /*099c*/ 	.word	0x00022880


	//   ....[177]....
        /*09a0*/ 	.word	0x00022900


	//   ....[178]....
        /*09a4*/ 	.word	0x00022950


	//   ....[179]....
        /*09a8*/ 	.word	0x000229a0


	//   ....[180]....
        /*09ac*/ 	.word	0x000229f0


	//   ....[181]....
        /*09b0*/ 	.word	0x00022a80


	//   ....[182]....
        /*09b4*/ 	.word	0x00022b10


	//   ....[183]....
        /*09b8*/ 	.word	0x00022b60


	//   ....[184]....
        /*09bc*/ 	.word	0x00022bb0


	//   ....[185]....
        /*09c0*/ 	.word	0x00022c90


	//   ....[186]....
        /*09c4*/ 	.word	0x00022ce0


	//   ....[187]....
        /*09c8*/ 	.word	0x00022d30


	//   ....[188]....
        /*09cc*/ 	.word	0x00022d80


	//   ....[189]....
        /*09d0*/ 	.word	0x00022e30


	//   ....[190]....
        /*09d4*/ 	.word	0x00022ec0


	//   ....[191]....
        /*09d8*/ 	.word	0x00022f10


	//   ....[192]....
        /*09dc*/ 	.word	0x00022f60


	//   ....[193]....
        /*09e0*/ 	.word	0x00023370


	//   ....[194]....
        /*09e4*/ 	.word	0x00023650


	//   ....[195]....
        /*09e8*/ 	.word	0x00023740


	//   ....[196]....
        /*09ec*/ 	.word	0x000237e0


	//   ....[197]....
        /*09f0*/ 	.word	0x00023840


	//   ....[198]....
        /*09f4*/ 	.word	0x00023950


	//   ....[199]....
        /*09f8*/ 	.word	0x000239c0


	//   ....[200]....
        /*09fc*/ 	.word	0x00023ad0


	//   ....[201]....
        /*0a00*/ 	.word	0x00023b40


	//   ....[202]....
        /*0a04*/ 	.word	0x00023c50


	//   ....[203]....
        /*0a08*/ 	.word	0x00023cc0


	//   ....[204]....
        /*0a0c*/ 	.word	0x00023dd0


	//   ....[205]....
        /*0a10*/ 	.word	0x00023e40


	//   ....[206]....
        /*0a14*/ 	.word	0x00023ee0


	//   ....[207]....
        /*0a18*/ 	.word	0x00023ff0


	//   ....[208]....
        /*0a1c*/ 	.word	0x00024060


	//   ....[209]....
        /*0a20*/ 	.word	0x000240c0


	//   ....[210]....
        /*0a24*/ 	.word	0x000241b0


	//   ....[211]....
        /*0a28*/ 	.word	0x00024210


	//   ....[212]....
        /*0a2c*/ 	.word	0x00024320


	//   ....[213]....
        /*0a30*/ 	.word	0x00024380


	//   ....[214]....
        /*0a34*/ 	.word	0x00024490


	//   ....[215]....
        /*0a38*/ 	.word	0x000244f0


	//   ....[216]....
        /*0a3c*/ 	.word	0x00024600


	//   ....[217]....
        /*0a40*/ 	.word	0x00024660


	//   ....[218]....
        /*0a44*/ 	.word	0x00024770


	//   ....[219]....
        /*0a48*/ 	.word	0x000247d0


	//   ....[220]....
        /*0a4c*/ 	.word	0x000248e0


	//   ....[221]....
        /*0a50*/ 	.word	0x00024940


	//   ....[222]....
        /*0a54*/ 	.word	0x00024a30


	//   ....[223]....
        /*0a58*/ 	.word	0x00024b60


	//   ....[224]....
        /*0a5c*/ 	.word	0x00024c30


	//   ....[225]....
        /*0a60*/ 	.word	0x00024ca0


	//   ....[226]....
        /*0a64*/ 	.word	0x00024d70


	//   ....[227]....
        /*0a68*/ 	.word	0x00024dd0


	//   ....[228]....
        /*0a6c*/ 	.word	0x00024ea0


	//   ....[229]....
        /*0a70*/ 	.word	0x00024f00


	//   ....[230]....
        /*0a74*/ 	.word	0x00024fd0


	//   ....[231]....
        /*0a78*/ 	.word	0x00025030


	//   ....[232]....
        /*0a7c*/ 	.word	0x00025100


	//   ....[233]....
        /*0a80*/ 	.word	0x00025160


	//   ....[234]....
        /*0a84*/ 	.word	0x00025240


	//   ....[235]....
        /*0a88*/ 	.word	0x00025330


	//   ....[236]....
        /*0a8c*/ 	.word	0x000253d0


	//   ....[237]....
        /*0a90*/ 	.word	0x00025430


	//   ....[238]....
        /*0a94*/ 	.word	0x00025530


	//   ....[239]....
        /*0a98*/ 	.word	0x00025590


	//   ....[240]....
        /*0a9c*/ 	.word	0x00025690


	//   ....[241]....
        /*0aa0*/ 	.word	0x000256f0


	//   ....[242]....
        /*0aa4*/ 	.word	0x000257f0


	//   ....[243]....
        /*0aa8*/ 	.word	0x00025850


	//   ....[244]....
        /*0aac*/ 	.word	0x00025950


	//   ....[245]....
        /*0ab0*/ 	.word	0x000259b0


	//   ....[246]....
        /*0ab4*/ 	.word	0x00025a80


	//   ....[247]....
        /*0ab8*/ 	.word	0x00025bd0


	//   ....[248]....
        /*0abc*/ 	.word	0x00025c70


	//   ....[249]....
        /*0ac0*/ 	.word	0x00025d50


	//   ....[250]....
        /*0ac4*/ 	.word	0x00025e20


	//   ....[251]....
        /*0ac8*/ 	.word	0x00025e80


	//   ....[252]....
        /*0acc*/ 	.word	0x00025f70


	//   ....[253]....
        /*0ad0*/ 	.word	0x00025fd0


	//   ....[254]....
        /*0ad4*/ 	.word	0x000260c0


	//   ....[255]....
        /*0ad8*/ 	.word	0x00026120


	//   ....[0]....
        /*0adc*/ 	.word	0x00026210


	//   ....[1]....
        /*0ae0*/ 	.word	0x00026270


	//   ....[2]....
        /*0ae4*/ 	.word	0x00026350


	//   ....[3]....
        /*0ae8*/ 	.word	0x000263e0


	//   ....[4]....
        /*0aec*/ 	.word	0x00026480


	//   ....[5]....
        /*0af0*/ 	.word	0x000265a0


	//   ....[6]....
        /*0af4*/ 	.word	0x00026610


	//   ....[7]....
        /*0af8*/ 	.word	0x00026680


	//   ....[8]....
        /*0afc*/ 	.word	0x000266f0


	//   ....[9]....
        /*0b00*/ 	.word	0x00026760


	//   ....[10]....
        /*0b04*/ 	.word	0x000267e0


	//   ....[11]....
        /*0b08*/ 	.word	0x00026870


	//   ....[12]....
        /*0b0c*/ 	.word	0x00026900


	//   ....[13]....
        /*0b10*/ 	.word	0x00026970


	//   ....[14]....
        /*0b14*/ 	.word	0x000269e0


	//   ....[15]....
        /*0b18*/ 	.word	0x00026a50


	//   ....[16]....
        /*0b1c*/ 	.word	0x00026ad0


	//   ....[17]....
        /*0b20*/ 	.word	0x00026b40


	//   ....[18]....
        /*0b24*/ 	.word	0x00026be0


	//   ....[19]....
        /*0b28*/ 	.word	0x00026c70


	//   ....[20]....
        /*0b2c*/ 	.word	0x00026d90


	//   ....[21]....
        /*0b30*/ 	.word	0x00028510


	//   ....[22]....
        /*0b34*/ 	.word	0x00028520


	//   ....[23]....
        /*0b38*/ 	.word	0x0002a090


	//   ....[24]....
        /*0b3c*/ 	.word	0x0002a0a0


	//   ....[25]....
        /*0b40*/ 	.word	0x0002cdd0


	//   ....[26]....
        /*0b44*/ 	.word	0x0002cde0


	//   ....[27]....
        /*0b48*/ 	.word	0x0002ecc0


	//   ....[28]....
        /*0b4c*/ 	.word	0x0002ecd0


	//   ....[29]....
        /*0b50*/ 	.word	0x00031000


	//   ....[30]....
        /*0b54*/ 	.word	0x00031010


	//   ....[31]....
        /*0b58*/ 	.word	0x00031580


	//   ....[32]....
        /*0b5c*/ 	.word	0x00031590


	//   ....[33]....
        /*0b60*/ 	.word	0x00031cc0


	//   ....[34]....
        /*0b64*/ 	.word	0x00031d50


	//   ....[35]....
        /*0b68*/ 	.word	0x00031de0


	//   ....[36]....
        /*0b6c*/ 	.word	0x00031e70


	//   ....[37]....
        /*0b70*/ 	.word	0x00031f50


	//   ....[38]....
        /*0b74*/ 	.word	0x00031fe0


	//   ....[39]....
        /*0b78*/ 	.word	0x00032070


	//   ....[40]....
        /*0b7c*/ 	.word	0x00032100


	//   ....[41]....
        /*0b80*/ 	.word	0x000321e0


	//   ....[42]....
        /*0b84*/ 	.word	0x00032270


	//   ....[43]....
        /*0b88*/ 	.word	0x00032300


	//   ....[44]....
        /*0b8c*/ 	.word	0x00032390


	//----- nvinfo : EIATTR_REG_RECONFIG
	.align		4
.L_737:
        /*0b90*/ 	.byte	0x01, 0x54
	.zero		2


	//----- nvinfo : EIATTR_SYSCALL_OFFSETS
	.align		4
        /*0b94*/ 	.byte	0x04, 0x46
        /*0b96*/ 	.short	(.L_739 - .L_738)


	//   ....[0]....
.L_738:
        /*0b98*/ 	.word	0x00002020


	//   ....[1]....
        /*0b9c*/ 	.word	0x00002220


	//   ....[2]....
        /*0ba0*/ 	.word	0x00004f90


	//   ....[3]....
        /*0ba4*/ 	.word	0x000052f0


	//   ....[4]....
        /*0ba8*/ 	.word	0x0001e000


	//   ....[5]....
        /*0bac*/ 	.word	0x0001e150


	//   ....[6]....
        /*0bb0*/ 	.word	0x0001e240


	//   ....[7]....
        /*0bb4*/ 	.word	0x0001f1e0


	//----- nvinfo : EIATTR_MBARRIER_INSTR_OFFSETS
	.align		4
.L_739:
        /*0bb8*/ 	.byte	0x04, 0x39
        /*0bba*/ 	.short	(.L_741 - .L_740)


	//   ....[0]....
.L_740:
        /*0bbc*/ 	.word	0x00000300
        /*0bc0*/ 	.word	0x000000ff
        /*0bc4*/ 	.word	0x00030800
        /*0bc8*/ 	.short	0x0100
        /*0bca*/ 	.byte	0x08
	.zero		1


	//   ....[1]....
        /*0bcc*/ 	.word	0x00000310
        /*0bd0*/ 	.word	0x000000ff
        /*0bd4*/ 	.word	0x00030820
        /*0bd8*/ 	.short	0x0100
        /*0bda*/ 	.byte	0x08
	.zero		1


	//   ....[2]....
        /*0bdc*/ 	.word	0x00000400
        /*0be0*/ 	.word	0x000000ff
        /*0be4*/ 	.word	0x00030830
        /*0be8*/ 	.short	0x0100
        /*0bea*/ 	.byte	0x08
	.zero		1


	//   ....[3]....
        /*0bec*/ 	.word	0x00000410
        /*0bf0*/ 	.word	0x000000ff
        /*0bf4*/ 	.word	0x00030840
        /*0bf8*/ 	.short	0x0100
        /*0bfa*/ 	.byte	0x08
	.zero		1


	//   ....[4]....
        /*0bfc*/ 	.word	0x00000420
        /*0c00*/ 	.word	0x000000ff
        /*0c04*/ 	.word	0x00030838
        /*0c08*/ 	.short	0x0100
        /*0c0a*/ 	.byte	0x08
	.zero		1


	//   ....[5]....
        /*0c0c*/ 	.word	0x00000430
        /*0c10*/ 	.word	0x000000ff
        /*0c14*/ 	.word	0x00030848
        /*0c18*/ 	.short	0x0100
        /*0c1a*/ 	.byte	0x08
	.zero		1


	//   ....[6]....
        /*0c1c*/ 	.word	0x00000560
        /*0c20*/ 	.word	0x000000ff
        /*0c24*/ 	.word	0x00030850
        /*0c28*/ 	.short	0x0100
        /*0c2a*/ 	.byte	0x08
	.zero		1


	//   ....[7]....
        /*0c2c*/ 	.word	0x00000570
        /*0c30*/ 	.word	0x000000ff
        /*0c34*/ 	.word	0x00030860
        /*0c38*/ 	.short	0x0100
        /*0c3a*/ 	.byte	0x08
	.zero		1


	//   ....[8]....
        /*0c3c*/ 	.word	0x00000580
        /*0c40*/ 	.word	0x000000ff
        /*0c44*/ 	.word	0x00030858
        /*0c48*/ 	.short	0x0100
        /*0c4a*/ 	.byte	0x08
	.zero		1


	//   ....[9]....
        /*0c4c*/ 	.word	0x00000590
        /*0c50*/ 	.word	0x000000ff
        /*0c54*/ 	.word	0x00030868
        /*0c58*/ 	.short	0x0100
        /*0c5a*/ 	.byte	0x08
	.zero		1


	//   ....[10]....
        /*0c5c*/ 	.word	0x00000680
        /*0c60*/ 	.word	0x000000ff
        /*0c64*/ 	.word	0x00030870
        /*0c68*/ 	.short	0x0100
        /*0c6a*/ 	.byte	0x06
	.zero		1


	//   ....[11]....
        /*0c6c*/ 	.word	0x00000690
        /*0c70*/ 	.word	0x000000ff
        /*0c74*/ 	.word	0x00030880
        /*0c78*/ 	.short	0x0100
        /*0c7a*/ 	.byte	0x06
	.zero		1


	//   ....[12]....
        /*0c7c*/ 	.word	0x000006a0
        /*0c80*/ 	.word	0x000000ff
        /*0c84*/ 	.word	0x00030878
        /*0c88*/ 	.short	0x0100
        /*0c8a*/ 	.byte	0x06
	.zero		1


	//   ....[13]....
        /*0c8c*/ 	.word	0x000006b0
        /*0c90*/ 	.word	0x000000ff
        /*0c94*/ 	.word	0x00030888
        /*0c98*/ 	.short	0x0100
        /*0c9a*/ 	.byte	0x06
	.zero		1


	//   ....[14]....
        /*0c9c*/ 	.word	0x000007e0
        /*0ca0*/ 	.word	0x000000ff
        /*0ca4*/ 	.word	0x00030890
        /*0ca8*/ 	.short	0x0100
        /*0caa*/ 	.byte	0x08
	.zero		1


	//   ....[15]....
        /*0cac*/ 	.word	0x000007f0
        /*0cb0*/ 	.word	0x000000ff
        /*0cb4*/ 	.word	0x000308a0
        /*0cb8*/ 	.short	0x0100
        /*0cba*/ 	.byte	0x08
	.zero		1


	//   ....[16]....
        /*0cbc*/ 	.word	0x00000800
        /*0cc0*/ 	.word	0x000000ff
        /*0cc4*/ 	.word	0x00030898
        /*0cc8*/ 	.short	0x0100
        /*0cca*/ 	.byte	0x08
	.zero		1


	//   ....[17]....
        /*0ccc*/ 	.word	0x00000810
        /*0cd0*/ 	.word	0x000000ff
        /*0cd4*/ 	.word	0x000308a8
        /*0cd8*/ 	.short	0x0100
        /*0cda*/ 	.byte	0x08
	.zero		1


	//   ....[18]....
        /*0cdc*/ 	.word	0x00000940
        /*0ce0*/ 	.word	0x000000ff
        /*0ce4*/ 	.word	0x000308b0
        /*0ce8*/ 	.short	0x0100
        /*0cea*/ 	.byte	0x08
	.zero		1


	//   ....[19]....
        /*0cec*/ 	.word	0x00000950
        /*0cf0*/ 	.word	0x000000ff
        /*0cf4*/ 	.word	0x000308c0
        /*0cf8*/ 	.short	0x0100
        /*0cfa*/ 	.byte	0x08
	.zero		1


	//   ....[20]....
        /*0cfc*/ 	.word	0x00000960
        /*0d00*/ 	.word	0x000000ff
        /*0d04*/ 	.word	0x000308b8
        /*0d08*/ 	.short	0x0100
        /*0d0a*/ 	.byte	0x08
	.zero		1


	//   ....[21]....
        /*0d0c*/ 	.word	0x00000970
        /*0d10*/ 	.word	0x000000ff
        /*0d14*/ 	.word	0x000308c8
        /*0d18*/ 	.short	0x0100
        /*0d1a*/ 	.byte	0x08
	.zero		1


	//   ....[22]....
        /*0d1c*/ 	.word	0x00003ab0
        /*0d20*/ 	.word	0x00000021
        /*0d24*/ 	.word	0x000308b0
        /*0d28*/ 	.short	0x010a
        /*0d2a*/ 	.byte	0x3f
	.zero		1


	//   ....[23]....
        /*0d2c*/ 	.word	0x00004530
        /*0d30*/ 	.word	0x00000021
        /*0d34*/ 	.word	0x00000000
        /*0d38*/ 	.short	0x0101
        /*0d3a*/ 	.byte	0x3f
	.zero		1


	//   ....[24]....
        /*0d3c*/ 	.word	0x00005040
        /*0d40*/ 	.word	0x00000003
        /*0d44*/ 	.word	0x00030800
        /*0d48*/ 	.short	0x010a
        /*0d4a*/ 	.byte	0x3f
	.zero		1


	//   ....[25]....
        /*0d4c*/ 	.word	0x00005090
        /*0d50*/ 	.word	0x00000003
        /*0d54*/ 	.word	0x00030800
        /*0d58*/ 	.short	0x010a
        /*0d5a*/ 	.byte	0x3f
	.zero		1


	//   ....[26]....
        /*0d5c*/ 	.word	0x000065a0
        /*0d60*/ 	.word	0x000000ff
        /*0d64*/ 	.word	0x00030800
        /*0d68*/ 	.short	0x010a
        /*0d6a*/ 	.byte	0x29
	.zero		1


	//   ....[27]....
        /*0d6c*/ 	.word	0x00009b30
        /*0d70*/ 	.word	0x000000ff
        /*0d74*/ 	.word	0x00030800
        /*0d78*/ 	.short	0x010a
        /*0d7a*/ 	.byte	0x29
	.zero		1


	//   ....[28]....
        /*0d7c*/ 	.word	0x0000c660
        /*0d80*/ 	.word	0x00000003
        /*0d84*/ 	.word	0x00030830
        /*0d88*/ 	.short	0x010a
        /*0d8a*/ 	.byte	0x3f
	.zero		1


	//   ....[29]....
        /*0d8c*/ 	.word	0x0000c6a0
        /*0d90*/ 	.word	0x00000003
        /*0d94*/ 	.word	0x00030830
        /*0d98*/ 	.short	0x010a
        /*0d9a*/ 	.byte	0x3f
	.zero		1


	//   ....[30]....
        /*0d9c*/ 	.word	0x0000cde0
        /*0da0*/ 	.word	0x000000ff
        /*0da4*/ 	.word	0x00000000
        /*0da8*/ 	.short	0x0101
        /*0daa*/ 	.byte	0x04
	.zero		1


	//   ....[31]....
        /*0dac*/ 	.word	0x0000f350
        /*0db0*/ 	.word	0x000000ff
        /*0db4*/ 	.word	0x00030830
        /*0db8*/ 	.short	0x010a
        /*0dba*/ 	.byte	0x06
	.zero		1


	//   ....[32]....
        /*0dbc*/ 	.word	0x0000f390
        /*0dc0*/ 	.word	0x000000ff
        /*0dc4*/ 	.word	0x00030830
        /*0dc8*/ 	.short	0x010a
        /*0dca*/ 	.byte	0x06
	.zero		1


	//   ....[33]....
        /*0dcc*/ 	.word	0x0000fe10
        /*0dd0*/ 	.word	0x000000ff
        /*0dd4*/ 	.word	0x00030850
        /*0dd8*/ 	.short	0x010a
        /*0dda*/ 	.byte	0x05
	.zero		1


	//   ....[34]....
        /*0ddc*/ 	.word	0x0000fe50
        /*0de0*/ 	.word	0x000000ff
        /*0de4*/ 	.word	0x00030850
        /*0de8*/ 	.short	0x010a
        /*0dea*/ 	.byte	0x05
	.zero		1


	//   ....[35]....
        /*0dec*/ 	.word	0x000101a0
        /*0df0*/ 	.word	0x000000ff
        /*0df4*/ 	.word	0x00000000
        /*0df8*/ 	.short	0x0101
        /*0dfa*/ 	.byte	0x06
	.zero		1


	//   ....[36]....
        /*0dfc*/ 	.word	0x000121b0
        /*0e00*/ 	.word	0x000000ff
        /*0e04*/ 	.word	0x00000000
        /*0e08*/ 	.short	0x0101
        /*0e0a*/ 	.byte	0x05
	.zero		1


	//   ....[37]....
        /*0e0c*/ 	.word	0x000126f0
        /*0e10*/ 	.word	0x000000ff
        /*0e14*/ 	.word	0x00030830
        /*0e18*/ 	.short	0x010a
        /*0e1a*/ 	.byte	0x06
	.zero		1


	//   ....[38]....
        /*0e1c*/ 	.word	0x00012730
        /*0e20*/ 	.word	0x000000ff
        /*0e24*/ 	.word	0x00030830
        /*0e28*/ 	.short	0x010a
        /*0e2a*/ 	.byte	0x06
	.zero		1


	//   ....[39]....
        /*0e2c*/ 	.word	0x000131b0
        /*0e30*/ 	.word	0x000000ff
        /*0e34*/ 	.word	0x00030850
        /*0e38*/ 	.short	0x010a
        /*0e3a*/ 	.byte	0x05
	.zero		1


	//   ....[40]....
        /*0e3c*/ 	.word	0x000131f0
        /*0e40*/ 	.word	0x000000ff
        /*0e44*/ 	.word	0x00030850
        /*0e48*/ 	.short	0x010a
        /*0e4a*/ 	.byte	0x05
	.zero		1


	//   ....[41]....
        /*0e4c*/ 	.word	0x00013520
        /*0e50*/ 	.word	0x000000ff
        /*0e54*/ 	.word	0x00000000
        /*0e58*/ 	.short	0x0101
        /*0e5a*/ 	.byte	0x06
	.zero		1


	//   ....[42]....
        /*0e5c*/ 	.word	0x00014280
        /*0e60*/ 	.word	0x000000ff
        /*0e64*/ 	.word	0x00000000
        /*0e68*/ 	.short	0x0101
        /*0e6a*/ 	.byte	0x05
	.zero		1


	//   ....[43]....
        /*0e6c*/ 	.word	0x00014520
        /*0e70*/ 	.word	0x000000ff
        /*0e74*/ 	.word	0x00030830
        /*0e78*/ 	.short	0x010a
        /*0e7a*/ 	.byte	0x06
	.zero		1


	//   ....[44]....
        /*0e7c*/ 	.word	0x00014560
        /*0e80*/ 	.word	0x000000ff
        /*0e84*/ 	.word	0x00030830
        /*0e88*/ 	.short	0x010a
        /*0e8a*/ 	.byte	0x06
	.zero		1


	//   ....[45]....
        /*0e8c*/ 	.word	0x00014fe0
        /*0e90*/ 	.word	0x000000ff
        /*0e94*/ 	.word	0x00030850
        /*0e98*/ 	.short	0x010a
        /*0e9a*/ 	.byte	0x05
	.zero		1


	//   ....[46]....
        /*0e9c*/ 	.word	0x00015020
        /*0ea0*/ 	.word	0x000000ff
        /*0ea4*/ 	.word	0x00030850
        /*0ea8*/ 	.short	0x010a
        /*0eaa*/ 	.byte	0x05
	.zero		1


	//   ....[47]....
        /*0eac*/ 	.word	0x00015370
        /*0eb0*/ 	.word	0x000000ff
        /*0eb4*/ 	.word	0x00000000
        /*0eb8*/ 	.short	0x0101
        /*0eba*/ 	.byte	0x06
	.zero		1


	//   ....[48]....
        /*0ebc*/ 	.word	0x00017380
        /*0ec0*/ 	.word	0x000000ff
        /*0ec4*/ 	.word	0x00000000
        /*0ec8*/ 	.short	0x0101
        /*0eca*/ 	.byte	0x05
	.zero		1


	//   ....[49]....
        /*0ecc*/ 	.word	0x00017b40
        /*0ed0*/ 	.word	0x000000ff
        /*0ed4*/ 	.word	0x00030850
        /*0ed8*/ 	.short	0x010a
        /*0eda*/ 	.byte	0x05
	.zero		1


	//   ....[50]....
        /*0edc*/ 	.word	0x00017b80
        /*0ee0*/ 	.word	0x000000ff
        /*0ee4*/ 	.word	0x00030850
        /*0ee8*/ 	.short	0x010a
        /*0eea*/ 	.byte	0x05
	.zero		1


	//   ....[51]....
        /*0eec*/ 	.word	0x000180a0
        /*0ef0*/ 	.word	0x000000ff
        /*0ef4*/ 	.word	0x00000000
        /*0ef8*/ 	.short	0x0101
        /*0efa*/ 	.byte	0x04
	.zero		1


	//   ....[52]....
        /*0efc*/ 	.word	0x00019c90
        /*0f00*/ 	.word	0x000000ff
        /*0f04*/ 	.word	0x00000000
        /*0f08*/ 	.short	0x0101
        /*0f0a*/ 	.byte	0x04
	.zero		1


	//   ....[53]....
        /*0f0c*/ 	.word	0x0001c670
        /*0f10*/ 	.word	0x00000017
        /*0f14*/ 	.word	0x00030820
        /*0f18*/ 	.short	0x010a
        /*0f1a*/ 	.byte	0x3f
	.zero		1


	//   ....[54]....
        /*0f1c*/ 	.word	0x0001c700
        /*0f20*/ 	.word	0x0000000c
        /*0f24*/ 	.word	0x000308a0
        /*0f28*/ 	.short	0x010a
        /*0f2a*/ 	.byte	0x3f
	.zero		1


	//   ....[55]....
        /*0f2c*/ 	.word	0x0001cb50
        /*0f30*/ 	.word	0x0000000c
        /*0f34*/ 	.word	0x000308c0
        /*0f38*/ 	.short	0x010a
        /*0f3a*/ 	.byte	0x3f
	.zero		1


	//   ....[56]....
        /*0f3c*/ 	.word	0x0001d080
        /*0f40*/ 	.word	0x0000000b
        /*0f44*/ 	.word	0x000308a0
        /*0f48*/ 	.short	0x010a
        /*0f4a*/ 	.byte	0x3f
	.zero		1


	//   ....[57]....
        /*0f4c*/ 	.word	0x0001d4a0
        /*0f50*/ 	.word	0x0000000b
        /*0f54*/ 	.word	0x000308c0
        /*0f58*/ 	.short	0x010a
        /*0f5a*/ 	.byte	0x3f
	.zero		1


	//   ....[58]....
        /*0f5c*/ 	.word	0x0001e7d0
        /*0f60*/ 	.word	0x00000007
        /*0f64*/ 	.word	0x00030840
        /*0f68*/ 	.short	0x010a
        /*0f6a*/ 	.byte	0x3f
	.zero		1


	//   ....[59]....
        /*0f6c*/ 	.word	0x0001eee0
        /*0f70*/ 	.word	0x00000007
        /*0f74*/ 	.word	0x00030830
        /*0f78*/ 	.short	0x0107
        /*0f7a*/ 	.byte	0x3f
	.zero		1


	//   ....[60]....
        /*0f7c*/ 	.word	0x0001ef90
        /*0f80*/ 	.word	0x00000007
        /*0f84*/ 	.word	0x00030830
        /*0f88*/ 	.short	0x0101
        /*0f8a*/ 	.byte	0x3f
	.zero		1


	//   ....[61]....
        /*0f8c*/ 	.word	0x0001fb30
        /*0f90*/ 	.word	0x00000017
        /*0f94*/ 	.word	0x00030800
        /*0f98*/ 	.short	0x0107
        /*0f9a*/ 	.byte	0x3f
	.zero		1


	//   ....[62]....
        /*0f9c*/ 	.word	0x0001fc40
        /*0fa0*/ 	.word	0x00000017
        /*0fa4*/ 	.word	0x00030800
        /*0fa8*/ 	.short	0x0101
        /*0faa*/ 	.byte	0x3f
	.zero		1


	//   ....[63]....
        /*0fac*/ 	.word	0x0001fc60
        /*0fb0*/ 	.word	0x00000017
        /*0fb4*/ 	.word	0x00030820
        /*0fb8*/ 	.short	0x010a
        /*0fba*/ 	.byte	0x3f
	.zero		1


	//   ....[64]....
        /*0fbc*/ 	.word	0x00020020
        /*0fc0*/ 	.word	0x00000007
        /*0fc4*/ 	.word	0x00030840
        /*0fc8*/ 	.short	0x010a
        /*0fca*/ 	.byte	0x3f
	.zero		1


	//   ....[65]....
        /*0fcc*/ 	.word	0x00020580
        /*0fd0*/ 	.word	0x00000007
        /*0fd4*/ 	.word	0x00030830
        /*0fd8*/ 	.short	0x0107
        /*0fda*/ 	.byte	0x3f
	.zero		1


	//   ....[66]....
        /*0fdc*/ 	.word	0x00020630
        /*0fe0*/ 	.word	0x00000007
        /*0fe4*/ 	.word	0x00030830
        /*0fe8*/ 	.short	0x0101
        /*0fea*/ 	.byte	0x3f
	.zero		1


	//   ....[67]....
        /*0fec*/ 	.word	0x00020690
        /*0ff0*/ 	.word	0x00000006
        /*0ff4*/ 	.word	0x00030860
        /*0ff8*/ 	.short	0x010a
        /*0ffa*/ 	.byte	0x3f
	.zero		1


	//   ....[68]....
        /*0ffc*/ 	.word	0x00020c50
        /*1000*/ 	.word	0x00000006
        /*1004*/ 	.word	0x00030850
        /*1008*/ 	.short	0x0107
        /*100a*/ 	.byte	0x3f
	.zero		1


	//   ....[69]....
        /*100c*/ 	.word	0x00020da0
        /*1010*/ 	.word	0x00000006
        /*1014*/ 	.word	0x00030850
        /*1018*/ 	.short	0x0101
        /*101a*/ 	.byte	0x3f
	.zero		1


	//   ....[70]....
        /*101c*/ 	.word	0x00020fb0
        /*1020*/ 	.word	0x00000000
        /*1024*/ 	.word	0x00030860
        /*1028*/ 	.short	0x010a
        /*102a*/ 	.byte	0x3f
	.zero		1


	//   ....[71]....
        /*102c*/ 	.word	0x00021520
        /*1030*/ 	.word	0x00000000
        /*1034*/ 	.word	0x00030850
        /*1038*/ 	.short	0x0107
        /*103a*/ 	.byte	0x3f
	.zero		1


	//   ....[72]....
        /*103c*/ 	.word	0x000215e0
        /*1040*/ 	.word	0x00000000
        /*1044*/ 	.word	0x00030850
        /*1048*/ 	.short	0x0101
        /*104a*/ 	.byte	0x3f
	.zero		1


	//   ....[73]....
        /*104c*/ 	.word	0x00022300
        /*1050*/ 	.word	0x00000005
        /*1054*/ 	.word	0x00030820
        /*1058*/ 	.short	0x010a
        /*105a*/ 	.byte	0x3f
	.zero		1


	//   ....[74]....
        /*105c*/ 	.word	0x000224a0
        /*1060*/ 	.word	0x00000003
        /*1064*/ 	.word	0x00030840
        /*1068*/ 	.short	0x010a
        /*106a*/ 	.byte	0x3f
	.zero		1


	//   ....[75]....
        /*106c*/ 	.word	0x00022540
        /*1070*/ 	.word	0x00000005
        /*1074*/ 	.word	0x00030840
        /*1078*/ 	.short	0x010a
        /*107a*/ 	.byte	0x3f
	.zero		1


	//   ....[76]....
        /*107c*/ 	.word	0x00022580
        /*1080*/ 	.word	0x00000003
        /*1084*/ 	.word	0x00030860
        /*1088*/ 	.short	0x010a
        /*108a*/ 	.byte	0x3f
	.zero		1


	//   ....[77]....
        /*108c*/ 	.word	0x000225c0
        /*1090*/ 	.word	0x00000005
        /*1094*/ 	.word	0x00030860
        /*1098*/ 	.short	0x010a
        /*109a*/ 	.byte	0x3f
	.zero		1


	//   ....[78]....
        /*109c*/ 	.word	0x00022620
        /*10a0*/ 	.word	0x00000021
        /*10a4*/ 	.word	0x000308b0
        /*10a8*/ 	.short	0x010a
        /*10aa*/ 	.byte	0x3f
	.zero		1


	//   ....[79]....
        /*10ac*/ 	.word	0x00022bf0
        /*10b0*/ 	.word	0x00000005
        /*10b4*/ 	.word	0x00030800
        /*10b8*/ 	.short	0x010a
        /*10ba*/ 	.byte	0x3f
	.zero		1


	//   ....[80]....
        /*10bc*/ 	.word	0x00022fa0
        /*10c0*/ 	.word	0x0000003d
        /*10c4*/ 	.word	0x00030800
        /*10c8*/ 	.short	0x010a
        /*10ca*/ 	.byte	0x3f
	.zero		1


	//   ....[81]....
        /*10cc*/ 	.word	0x00022ff0
        /*10d0*/ 	.word	0x00000003
        /*10d4*/ 	.word	0x00030830
        /*10d8*/ 	.short	0x010a
        /*10da*/ 	.byte	0x3f
	.zero		1


	//   ....[82]....
        /*10dc*/ 	.word	0x00023050
        /*10e0*/ 	.word	0x0000000d
        /*10e4*/ 	.word	0x00030830
        /*10e8*/ 	.short	0x010a
        /*10ea*/ 	.byte	0x3f
	.zero		1


	//   ....[83]....
        /*10ec*/ 	.word	0x000230b0
        /*10f0*/ 	.word	0x00000002
        /*10f4*/ 	.word	0x00030850
        /*10f8*/ 	.short	0x010a
        /*10fa*/ 	.byte	0x3f
	.zero		1


	//   ....[84]....
        /*10fc*/ 	.word	0x00023110
        /*1100*/ 	.word	0x00000004
        /*1104*/ 	.word	0x00030830
        /*1108*/ 	.short	0x010a
        /*110a*/ 	.byte	0x3f
	.zero		1


	//   ....[85]....
        /*110c*/ 	.word	0x00023170
        /*1110*/ 	.word	0x00000002
        /*1114*/ 	.word	0x00030850
        /*1118*/ 	.short	0x010a
        /*111a*/ 	.byte	0x3f
	.zero		1


	//   ....[86]....
        /*111c*/ 	.word	0x000231d0
        /*1120*/ 	.word	0x00000004
        /*1124*/ 	.word	0x00030830
        /*1128*/ 	.short	0x010a
        /*112a*/ 	.byte	0x3f
	.zero		1


	//   ....[87]....
        /*112c*/ 	.word	0x00023230
        /*1130*/ 	.word	0x00000002
        /*1134*/ 	.word	0x00030850
        /*1138*/ 	.short	0x010a
        /*113a*/ 	.byte	0x3f
	.zero		1


	//   ....[88]....
        /*113c*/ 	.word	0x00023290
        /*1140*/ 	.word	0x00000007
        /*1144*/ 	.word	0x00030850
        /*1148*/ 	.short	0x010a
        /*114a*/ 	.byte	0x3f
	.zero		1


	//   ....[89]....
        /*114c*/ 	.word	0x00023430
        /*1150*/ 	.word	0x00000017
        /*1154*/ 	.word	0x00030820
        /*1158*/ 	.short	0x010a
        /*115a*/ 	.byte	0x3f
	.zero		1


	//   ....[90]....
        /*115c*/ 	.word	0x00023480
        /*1160*/ 	.word	0x0000000c
        /*1164*/ 	.word	0x000308a0
        /*1168*/ 	.short	0x010a
        /*116a*/ 	.byte	0x3f
	.zero		1


	//   ....[91]....
        /*116c*/ 	.word	0x000234d0
        /*1170*/ 	.word	0x0000000c
        /*1174*/ 	.word	0x000308c0
        /*1178*/ 	.short	0x010a
        /*117a*/ 	.byte	0x3f
	.zero		1


	//   ....[92]....
        /*117c*/ 	.word	0x00023520
        /*1180*/ 	.word	0x0000000b
        /*1184*/ 	.word	0x000308a0
        /*1188*/ 	.short	0x010a
        /*118a*/ 	.byte	0x3f
	.zero		1


	//   ....[93]....
        /*118c*/ 	.word	0x00023570
        /*1190*/ 	.word	0x0000000b
        /*1194*/ 	.word	0x000308c0
        /*1198*/ 	.short	0x010a
        /*119a*/ 	.byte	0x3f
	.zero		1


	//   ....[94]....
        /*119c*/ 	.word	0x00023690
        /*11a0*/ 	.word	0x00000007
        /*11a4*/ 	.word	0x00030840
        /*11a8*/ 	.short	0x010a
        /*11aa*/ 	.byte	0x3f
	.zero		1


	//   ....[95]....
        /*11ac*/ 	.word	0x00024a60
        /*11b0*/ 	.word	0x00000017
        /*11b4*/ 	.word	0x00030820
        /*11b8*/ 	.short	0x010a
        /*11ba*/ 	.byte	0x3f
	.zero		1


	//   ....[96]....
        /*11bc*/ 	.word	0x00024ab0
        /*11c0*/ 	.word	0x00000007
        /*11c4*/ 	.word	0x00030840
        /*11c8*/ 	.short	0x010a
        /*11ca*/ 	.byte	0x3f
	.zero		1


	//   ....[97]....
        /*11cc*/ 	.word	0x00025280
        /*11d0*/ 	.word	0x00000006
        /*11d4*/ 	.word	0x00030860
        /*11d8*/ 	.short	0x010a
        /*11da*/ 	.byte	0x3f
	.zero		1


	//   ....[98]....
        /*11dc*/ 	.word	0x00025b20
        /*11e0*/ 	.word	0x00000000
        /*11e4*/ 	.word	0x00030860
        /*11e8*/ 	.short	0x010a
        /*11ea*/ 	.byte	0x3f
	.zero		1


	//   ....[99]....
        /*11ec*/ 	.word	0x00026cb0
        /*11f0*/ 	.word	0x00000005
        /*11f4*/ 	.word	0x00030820
        /*11f8*/ 	.short	0x010a
        /*11fa*/ 	.byte	0x3f
	.zero		1


	//   ....[100]....
        /*11fc*/ 	.word	0x00026e50
        /*1200*/ 	.word	0x00000003
        /*1204*/ 	.word	0x00030840
        /*1208*/ 	.short	0x010a
        /*120a*/ 	.byte	0x3f
	.zero		1


	//   ....[101]....
        /*120c*/ 	.word	0x00026ea0
        /*1210*/ 	.word	0x00000005
        /*1214*/ 	.word	0x00030840
        /*1218*/ 	.short	0x010a
        /*121a*/ 	.byte	0x3f
	.zero		1


	//   ....[102]....
        /*121c*/ 	.word	0x00026ef0
        /*1220*/ 	.word	0x00000003
        /*1224*/ 	.word	0x00030860
        /*1228*/ 	.short	0x010a
        /*122a*/ 	.byte	0x3f
	.zero		1


	//   ....[103]....
        /*122c*/ 	.word	0x000282c0
        /*1230*/ 	.word	0x00000006
        /*1234*/ 	.word	0x00000000
        /*1238*/ 	.short	0x010a
        /*123a*/ 	.byte	0x3f
	.zero		1


	//   ....[104]....
        /*123c*/ 	.word	0x0002cc10
        /*1240*/ 	.word	0x0000000a
        /*1244*/ 	.word	0x00000000
        /*1248*/ 	.short	0x010a
        /*124a*/ 	.byte	0x3f
	.zero		1


	//   ....[105]....
        /*124c*/ 	.word	0x00030ce0
        /*1250*/ 	.word	0x00000006
        /*1254*/ 	.word	0x00000000
        /*1258*/ 	.short	0x010a
        /*125a*/ 	.byte	0x3f
	.zero		1


	//   ....[106]....
        /*125c*/ 	.word	0x00031bd0
        /*1260*/ 	.word	0x00000006
        /*1264*/ 	.word	0x00000000
        /*1268*/ 	.short	0x0101
        /*126a*/ 	.byte	0x3f
	.zero		1


	//   ....[107]....
        /*126c*/ 	.word	0x00031c10
        /*1270*/ 	.word	0x00000006
        /*1274*/ 	.word	0x00000000
        /*1278*/ 	.short	0x010a
        /*127a*/ 	.byte	0x3f
	.zero		1


	//   ....[108]....
        /*127c*/ 	.word	0x00031ea0
        /*1280*/ 	.word	0x0000000a
        /*1284*/ 	.word	0x00000000
        /*1288*/ 	.short	0x010a
        /*128a*/ 	.byte	0x3f
	.zero		1


	//   ....[109]....
        /*128c*/ 	.word	0x00032130
        /*1290*/ 	.word	0x00000006
        /*1294*/ 	.word	0x00000000
        /*1298*/ 	.short	0x010a
        /*129a*/ 	.byte	0x3f
	.zero		1


	//----- nvinfo : EIATTR_NUM_MBARRIERS
	.align		4
.L_741:
        /*129c*/ 	.byte	0x03, 0x38
        /*129e*/ 	.short	0x0016


	//----- nvinfo : EIATTR_EXIT_INSTR_OFFSETS
	.align		4
        /*12a0*/ 	.byte	0x04, 0x1c
        /*12a2*/ 	.short	(.L_743 - .L_742)


	//   ....[0]....
.L_742:
        /*12a4*/ 	.word	0x00000b10


	//   ....[1]....
        /*12a8*/ 	.word	0x0001ade0


	//   ....[2]....
        /*12ac*/ 	.word	0x00022610


	//----- nvinfo : EIATTR_MAX_THREADS
	.align		4
.L_743:
        /*12b0*/ 	.byte	0x04, 0x05
        /*12b2*/ 	.short	(.L_745 - .L_744)
.L_744:
        /*12b4*/ 	.word	0x00000180
        /*12b8*/ 	.word	0x00000001
        /*12bc*/ 	.word	0x00000001


	//----- nvinfo : EIATTR_CRS_STACK_SIZE
	.align		4
.L_745:
        /*12c0*/ 	.byte	0x04, 0x1e
        /*12c2*/ 	.short	(.L_747 - .L_746)
.L_746:
        /*12c4*/ 	.word	0x00000000


	//----- nvinfo : EIATTR_CBANK_PARAM_SIZE
	.align		4
.L_747:
        /*12c8*/ 	.byte	0x03, 0x19
        /*12ca*/ 	.short	0x0af0


	//----- nvinfo : EIATTR_PARAM_CBANK
	.align		4
        /*12cc*/ 	.byte	0x04, 0x0a
        /*12ce*/ 	.short	(.L_749 - .L_748)
	.align		4
.L_748:
        /*12d0*/ 	.word	index@(.nv.constant0._ZN7cutlass13device_kernelIN5flash11enable_sm90INS1_16FlashAttnFwdSm90INS1_25CollectiveMainloopFwdSm90ILi2EN4cute5tupleIJNS5_1CILi1EEES8_S8_EEENS6_IJNS7_ILi128EEENS7_ILi96EEENS7_ILi192EEEEEELi192ENS_10bfloat16_tEfNS_4arch4Sm90ELb0ELb1ELb0ELb1ELb1ELb1ELb0ELb1ELb1ELb1ELb0ELb0EEENS1_21CollectiveEpilogueFwdINS6_IJSA_SC_SB_EEES9_SE_SG_Li256ELb1ELb1ELb0ELb0EEENS1_36VarlenDynamicPersistentTileSchedulerILi128ELi96ELi256ELi128ELb0ELb1ELb1ELb1ELb0ELb1EEEEEEEEEvNT_6ParamsE)
        /*12d4*/ 	.short	0x0210
        /*12d6*/ 	.short	0x0af0


	//----- nvinfo : EIATTR_SW_WAR
	.align		4
.L_749:
        /*12d8*/ 	.byte	0x04, 0x36
        /*12da*/ 	.short	(.L_751 - .L_750)
.L_750:
        /*12dc*/ 	.word	0x00000008
.L_751:


//--------------------- .nv.info._ZN7cutlass13device_kernelIN5flash11enable_sm90INS1_16FlashAttnFwdSm90INS1_25CollectiveMainloopFwdSm90ILi2EN4cute5tupleIJNS5_1CILi1EEES8_S8_EEENS6_IJNS7_ILi128EEENS7_ILi96EEENS7_ILi192EEEEEELi192ENS_10bfloat16_tEfNS_4arch4Sm90ELb1ELb0ELb0ELb0ELb1ELb0ELb0ELb1ELb1ELb1ELb0ELb0EEENS1_21CollectiveEpilogueFwdINS6_IJSA_SC_SB_EEES9_SE_SG_Li256ELb0ELb1ELb0ELb0EEENS1_30DynamicPersistentTileSchedulerILi256ELi128ELb0ELb1ELb1EEEEEEEEEvNT_6ParamsE --------------------------
	.section	.nv.info._ZN7cutlass13device_kernelIN5flash11enable_sm90INS1_16FlashAttnFwdSm90INS1_25CollectiveMainloopFwdSm90ILi2EN4cute5tupleIJNS5_1CILi1EEES8_S8_EEENS6_IJNS7_ILi128EEENS7_ILi96EEENS7_ILi192EEEEEELi192ENS_10bfloat16_tEfNS_4arch4Sm90ELb1ELb0ELb0ELb0ELb1ELb0ELb0ELb1ELb1ELb1ELb0ELb0EEENS1_21CollectiveEpilogueFwdINS6_IJSA_SC_SB_EEES9_SE_SG_Li256ELb0ELb1ELb0ELb0EEENS1_30DynamicPersistentTileSchedulerILi256ELi128ELb0ELb1ELb1EEEEEEEEEvNT_6ParamsE,"",@"SHT_CUDA_INFO"
	.sectionflags	@""
	.align	4


	//----- nvinfo : EIATTR_CUDA_API_VERSION
	.align		4
        /*0000*/ 	.byte	0x04, 0x37
        /*0002*/ 	.short	(.L_753 - .L_752)
.L_752:
        /*0004*/ 	.word	0x00000082


	//----- nvinfo : EIATTR_KPARAM_INFO
	.align		4
.L_753:
        /*0008*/ 	.byte	0x04, 0x17
        /*000a*/ 	.short	(.L_755 - .L_754)
.L_754:
        /*000c*/ 	.word	0x00000000
        /*0010*/ 	.short	0x0000
        /*0012*/ 	.short	0x0070
        /*0014*/ 	.byte	0x00, 0xf0, 0x01, 0x2a


	//----- nvinfo : EIATTR_SPARSE_MMA_MASK
	.align		4
.L_755:
        /*0018*/ 	.byte	0x03, 0x50
        /*001a*/ 	.short	0x0000


	//----- nvinfo : EIATTR_MAXREG_COUNT
	.align		4
        /*001c*/ 	.byte	0x03, 0x1b
        /*001e*/ 	.short	0x00a8


	//----- nvinfo : EIATTR_NUM_BARRIERS
	.align		4
        /*0020*/ 	.byte	0x02, 0x4c
        /*0022*/ 	.byte	0x09
	.zero		1


	//----- nvinfo : EIATTR_EXTERNS
	.align		4
        /*0024*/ 	.byte	0x04, 0x0f
        /*0026*/ 	.short	(.L_757 - .L_756)


	//   ....[0]....
	.align		4
.L_756:
        /*0028*/ 	.word	index@(__assertfail)


	//----- nvinfo : EIATTR_ANNOTATIONS
	.align		4
.L_757:
        /*002c*/ 	.byte	0x04, 0x55
        /*002e*/ 	.short	(.L_759 - .L_758)


	//   ....[0]....
.L_758:
        /*0030*/ 	.word	0x00000001
        /*0034*/ 	.byte	0xa0, 0x08, 0x00, 0x00, 0x01, 0x00, 0x00, 0x00, 0x60, 0x09, 0x00, 0x00, 0x01, 0x00, 0x00, 0x00
        /*0044*/ 	.byte	0xd0, 0xb3, 0x00, 0x00, 0x01, 0x00, 0x00, 0x00, 0x70, 0xb4, 0x00, 0x00, 0x01, 0x00, 0x00, 0x00
        /*0054*/ 	.byte	0xf0, 0xb4, 0x00, 0x00, 0x01, 0x00, 0x00, 0x00, 0x60, 0xd8, 0x00, 0x00, 0x01, 0x00, 0x00, 0x00
        /*0064*/ 	.byte	0x80, 0xd8, 0x00, 0x00, 0x01, 0x00, 0x00, 0x00, 0x60, 0xf2, 0x00, 0x00, 0x01, 0x00, 0x00, 0x00
        /*0074*/ 	.byte	0x00, 0xf4, 0x00, 0x00


	//----- nvinfo : EIATTR_MERCURY_ISA_VERSION
	.align		4
.L_759:
        /*0078*/ 	.byte	0x03, 0x5f
        /*007a*/ 	.short	0x0101


	//----- nvinfo : EIATTR_INT_WARP_WIDE_INSTR_OFFSETS
	.align		4
        /*007c*/ 	.byte	0x04, 0x31
        /*007e*/ 	.short	(.L_761 - .L_760)


	//   ....[0]....
.L_760:
        /*0080*/ 	.word	0x000000c0


	//   ....[1]....
        /*0084*/ 	.word	0x000000d0


	//   ....[2]....
        /*0088*/ 	.word	0x00000170


	//   ....[3]....
        /*008c*/ 	.word	0x0000bd60


	//   ....[4]....
        /*0090*/ 	.word	0x0000bdf0


	//   ....[5]....
        /*0094*/ 	.word	0x0000e9b0


	//   ....[6]....
        /*0098*/ 	.word	0x0000ea40


	//----- nvinfo : EIATTR_COOP_GROUP_MASK_REGIDS
	.align		4
.L_761:
        /*009c*/ 	.byte	0x04, 0x29
        /*009e*/ 	.short	(.L_763 - .L_762)


	//   ....[0]....
.L_762:
        /*00a0*/ 	.word	0xffffffff


	//   ....[1]....
        /*00a4*/ 	.word	0xffffffff


	//   ....[2]....
        /*00a8*/ 	.word	0xffffffff


	//   ....[3]....
        /*00ac*/ 	.word	0xffffffff


	//   ....[4]....
        /*00b0*/ 	.word	0xffffffff


	//   ....[5]....
        /*00b4*/ 	.word	0xffffffff


	//   ....[6]....
        /*00b8*/ 	.word	0xffffffff


	//   ....[7]....
        /*00bc*/ 	.word	0xffffffff


	//   ....[8]....
        /*00c0*/ 	.word	0xffffffff


	//   ....[9]....
        /*00c4*/ 	.word	0xffffffff


	//   ....[10]....
        /*00c8*/ 	.word	0xffffffff


	//   ....[11]....
        /*00cc*/ 	.word	0xffffffff


	//   ....[12]....
        /*00d0*/ 	.word	0xffffffff


	//   ....[13]....
        /*00d4*/ 	.word	0xffffffff


	//   ....[14]....
        /*00d8*/ 	.word	0xffffffff


	//   ....[15]....
        /*00dc*/ 	.word	0xffffffff


	//   ....[16]....
        /*00e0*/ 	.word	0xffffffff


	//   ....[17]....
        /*00e4*/ 	.word	0xffffffff


	//   ....[18]....
        /*00e8*/ 	.word	0xffffffff


	//   ....[19]....
        /*00ec*/ 	.word	0xffffffff


	//   ....[20]....
        /*00f0*/ 	.word	0xffffffff


	//   ....[21]....
        /*00f4*/ 	.word	0xffffffff


	//   ....[22]....
        /*00f8*/ 	.word	0xffffffff


	//   ....[23]....
        /*00fc*/ 	.word	0xffffffff


	//   ....[24]....
        /*0100*/ 	.word	0xffffffff


	//   ....[25]....
        /*0104*/ 	.word	0xffffffff


	//   ....[26]....
        /*0108*/ 	.word	0xffffffff


	//   ....[27]....
        /*010c*/ 	.word	0xffffffff


	//   ....[28]....
        /*0110*/ 	.word	0xffffffff


	//   ....[29]....
        /*0114*/ 	.word	0xffffffff


	//   ....[30]....
        /*0118*/ 	.word	0xffffffff


	//   ....[31]....
        /*011c*/ 	.word	0xffffffff


	//   ....[32]....
        /*0120*/ 	.word	0xffffffff


	//   ....[33]....
        /*0124*/ 	.word	0xffffffff


	//   ....[34]....
        /*0128*/ 	.word	0xffffffff


	//   ....[35]....
        /*012c*/ 	.word	0xffffffff


	//   ....[36]....
        /*0130*/ 	.word	0xffffffff


	//   ....[37]....
        /*0134*/ 	.word	0xffffffff


	//   ....[38]....
        /*0138*/ 	.word	0xffffffff


	//   ....[39]....
        /*013c*/ 	.word	0xffffffff


	//   ....[40]....
        /*0140*/ 	.word	0xffffffff


	//   ....[41]....
        /*0144*/ 	.word	0xffffffff


	//   ....[42]....
        /*0148*/ 	.word	0xffffffff


	//   ....[43]....
        /*014c*/ 	.word	0xffffffff


	//   ....[44]....
        /*0150*/ 	.word	0xffffffff


	//   ....[45]....
        /*0154*/ 	.word	0xffffffff


	//   ....[46]....
        /*0158*/ 	.word	0xffffffff


	//   ....[47]....
        /*015c*/ 	.word	0xffffffff


	//   ....[48]....
        /*0160*/ 	.word	0xffffffff


	//   ....[49]....
        /*0164*/ 	.word	0xffffffff


	//   ....[50]....
        /*0168*/ 	.word	0xffffffff


	//   ....[51]....
        /*016c*/ 	.word	0xffffffff


	//   ....[52]....
        /*0170*/ 	.word	0xffffffff


	//   ....[53]....
        /*0174*/ 	.word	0xffffffff


	//   ....[54]....
        /*0178*/ 	.word	0xffffffff


	//   ....[55]....
        /*017c*/ 	.word	0xffffffff


	//   ....[56]....
        /*0180*/ 	.word	0xffffffff


	//   ....[57]....
        /*0184*/ 	.word	0xffffffff


	//   ....[58]....
        /*0188*/ 	.word	0xffffffff


	//   ....[59]....
        /*018c*/ 	.word	0xffffffff


	//   ....[60]....
        /*0190*/ 	.word	0xffffffff


	//   ....[61]....
        /*0194*/ 	.word	0xffffffff


	//   ....[62]....
        /*0198*/ 	.word	0xffffffff


	//   ....[63]....
        /*019c*/ 	.word	0xffffffff


	//   ....[64]....
        /*01a0*/ 	.word	0xffffffff


	//   ....[65]....
        /*01a4*/ 	.word	0xffffffff


	//   ....[66]....
        /*01a8*/ 	.word	0xffffffff


	//   ....[67]....
        /*01ac*/ 	.word	0xffffffff


	//   ....[68]....
        /*01b0*/ 	.word	0xffffffff


	//   ....[69]....
        /*01b4*/ 	.word	0xffffffff


	//   ....[70]....
        /*01b8*/ 	.word	0xffffffff


	//   ....[71]....
        /*01bc*/ 	.word	0xffffffff


	//   ....[72]....
        /*01c0*/ 	.word	0xffffffff


	//   ....[73]....
        /*01c4*/ 	.word	0xffffffff


	//   ....[74]....
        /*01c8*/ 	.word	0xffffffff


	//   ....[75]....
        /*01cc*/ 	.word	0xffffffff


	//   ....[76]....
        /*01d0*/ 	.word	0xffffffff


	//   ....[77]....
        /*01d4*/ 	.word	0xffffffff


	//   ....[78]....
        /*01d8*/ 	.word	0xffffffff


	//   ....[79]....
        /*01dc*/ 	.word	0xffffffff


	//   ....[80]....
        /*01e0*/ 	.word	0xffffffff


	//   ....[81]....
        /*01e4*/ 	.word	0xffffffff


	//   ....[82]....
        /*01e8*/ 	.word	0xffffffff


	//   ....[83]....
        /*01ec*/ 	.word	0xffffffff


	//   ....[84]....
        /*01f0*/ 	.word	0xffffffff


	//   ....[85]....
        /*01f4*/ 	.word	0xffffffff


	//   ....[86]....
        /*01f8*/ 	.word	0xffffffff


	//   ....[87]....
        /*01fc*/ 	.word	0xffffffff


	//   ....[88]....
        /*0200*/ 	.word	0xffffffff


	//   ....[89]....
        /*0204*/ 	.word	0xffffffff


	//   ....[90]....
        /*0208*/ 	.word	0xffffffff


	//   ....[91]....
        /*020c*/ 	.word	0xffffffff


	//   ....[92]....
        /*0210*/ 	.word	0xffffffff


	//   ....[93]....
        /*0214*/ 	.word	0xffffffff


	//   ....[94]....
        /*0218*/ 	.word	0xffffffff


	//   ....[95]....
        /*021c*/ 	.word	0xffffffff


	//   ....[96]....
        /*0220*/ 	.word	0xffffffff


	//   ....[97]....
        /*0224*/ 	.word	0xffffffff


	//   ....[98]....
        /*0228*/ 	.word	0xffffffff


	//   ....[99]....
        /*022c*/ 	.word	0xffffffff


	//   ....[100]....
        /*0230*/ 	.word	0xffffffff


	//   ....[101]....
        /*0234*/ 	.word	0xffffffff


	//   ....[102]....
        /*0238*/ 	.word	0xffffffff


	//   ....[103]....
        /*023c*/ 	.word	0xffffffff


	//   ....[104]....
        /*0240*/ 	.word	0xffffffff


	//   ....[105]....
        /*0244*/ 	.word	0xffffffff


	//   ....[106]....
        /*0248*/ 	.word	0xffffffff


	//   ....[107]....
        /*024c*/ 	.word	0xffffffff


	//   ....[108]....
        /*0250*/ 	.word	0xffffffff


	//   ....[109]....
        /*0254*/ 	.word	0xffffffff


	//   ....[110]....
        /*0258*/ 	.word	0xffffffff


	//   ....[111]....
        /*025c*/ 	.word	0xffffffff


	//   ....[112]....
        /*0260*/ 	.word	0xffffffff


	//   ....[113]....
        /*0264*/ 	.word	0xffffffff


	//   ....[114]....
        /*0268*/ 	.word	0x0500000f


	//   ....[115]....
        /*026c*/ 	.word	0x0500000f


	//   ....[116]....
        /*0270*/ 	.word	0x0500000f


	//   ....[117]....
        /*0274*/ 	.word	0x0500000f


	//   ....[118]....
        /*0278*/ 	.word	0x0500000f


	//   ....[119]....
        /*027c*/ 	.word	0x0500000f


	//   ....[120]....
        /*0280*/ 	.word	0x0500000f


	//   ....[121]....
        /*0284*/ 	.word	0x0500000f


	//   ....[122]....
        /*0288*/ 	.word	0x0500000f


	//   ....[123]....
        /*028c*/ 	.word	0x0500000f


	//   ....[124]....
        /*0290*/ 	.word	0x0500000f


	//   ....[125]....
        /*0294*/ 	.word	0x0500000f


	//   ....[126]....
        /*0298*/ 	.word	0x0500000f


	//   ....[127]....
        /*029c*/ 	.word	0x0500000f


	//   ....[128]....
        /*02a0*/ 	.word	0x0500000f


	//   ....[129]....
        /*02a4*/ 	.word	0x0500000f


	//   ....[130]....
        /*02a8*/ 	.word	0x0500000f


	//   ....[131]....
        /*02ac*/ 	.word	0x0500000f


	//   ....[132]....
        /*02b0*/ 	.word	0x0500000f


	//   ....[133]....
        /*02b4*/ 	.word	0x0500000f


	//   ....[134]....
        /*02b8*/ 	.word	0x0500000f


	//   ....[135]....
        /*02bc*/ 	.word	0x0500000f


	//   ....[136]....
        /*02c0*/ 	.word	0x0500000f


	//   ....[137]....
        /*02c4*/ 	.word	0x0500000f


	//   ....[138]....
        /*02c8*/ 	.word	0x0500000f


	//   ....[139]....
        /*02cc*/ 	.word	0x0500000f


	//   ....[140]....
        /*02d0*/ 	.word	0x0500000f


	//   ....[141]....
        /*02d4*/ 	.word	0x0500000f


	//   ....[142]....
        /*02d8*/ 	.word	0x0500000f


	//   ....[143]....
        /*02dc*/ 	.word	0x0500000f


	//   ....[144]....
        /*02e0*/ 	.word	0x0500000f


	//   ....[145]....
        /*02e4*/ 	.word	0x0500000f


	//   ....[146]....
        /*02e8*/ 	.word	0x0500000f


	//   ....[147]....
        /*02ec*/ 	.word	0x0500000f


	//   ....[148]....
        /*02f0*/ 	.word	0x0500000f


	//   ....[149]....
        /*02f4*/ 	.word	0x0500000f


	//   ....[150]....
        /*02f8*/ 	.word	0x0500000f


	//   ....[151]....
        /*02fc*/ 	.word	0x0500000f


	//   ....[152]....
        /*0300*/ 	.word	0x0500000f


	//   ....[153]....
        /*0304*/ 	.word	0x0500000f


	//   ....[154]....
        /*0308*/ 	.word	0x0500000f


	//   ....[155]....
        /*030c*/ 	.word	0x0500000f


	//   ....[156]....
        /*0310*/ 	.word	0x0500000f


	//   ....[157]....
        /*0314*/ 	.word	0x0500000f


	//   ....[158]....
        /*0318*/ 	.word	0x0500000f


	//   ....[159]....
        /*031c*/ 	.word	0x0500000f


	//   ....[160]....
        /*0320*/ 	.word	0x0500000f


	//   ....[161]....
        /*0324*/ 	.word	0x0500000f


	//   ....[162]....
        /*0328*/ 	.word	0x0500000f


	//   ....[163]....
        /*032c*/ 	.word	0x0500000f


	//   ....[164]....
        /*0330*/ 	.word	0x0500000f


	//   ....[165]....
        /*0334*/ 	.word	0x0500000f


	//   ....[166]....
        /*0338*/ 	.word	0x0500000f


	//   ....[167]....
        /*033c*/ 	.word	0x0500000f


	//   ....[168]....
        /*0340*/ 	.word	0x0500000f


	//   ....[169]....
        /*0344*/ 	.word	0x0500000f


	//   ....[170]....
        /*0348*/ 	.word	0x0500000f


	//   ....[171]....
        /*034c*/ 	.word	0x0500000f


	//   ....[172]....
        /*0350*/ 	.word	0x0500000f


	//   ....[173]....
        /*0354*/ 	.word	0x0500000f


	//   ....[174]....
        /*0358*/ 	.word	0x0500000f


	//   ....[175]....
        /*035c*/ 	.word	0x0500000f


	//   ....[176]....
        /*0360*/ 	.word	0x0500000f


	//   ....[177]....
        /*0364*/ 	.word	0x0500000f


	//   ....[178]....
        /*0368*/ 	.word	0x0500000f


	//   ....[179]....
        /*036c*/ 	.word	0x0500000f


	//   ....[180]....
        /*0370*/ 	.word	0x0500000f


	//----- nvinfo : EIATTR_COOP_GROUP_INSTR_OFFSETS
	.align		4
.L_763:
        /*0374*/ 	.byte	0x04, 0x28
        /*0376*/ 	.short	(.L_765 - .L_764)


	//   ....[0]....
.L_764:
        /*0378*/ 	.word	0x00000070


	//   ....[1]....
        /*037c*/ 	.word	0x000000b0


	//   ....[2]....
        /*0380*/ 	.word	0x000002d0


	//   ....[3]....
        /*0384*/ 	.word	0x00000430


	//   ....[4]....
        /*0388*/ 	.word	0x00000550


	//   ....[5]....
        /*038c*/ 	.word	0x000006b0


	//   ....[6]....
        /*0390*/ 	.word	0x00001540


	//   ....[7]....
        /*0394*/ 	.word	0x000020a0


	//   ....[8]....
        /*0398*/ 	.word	0x000020e0


	//   ....[9]....
        /*039c*/ 	.word	0x000027e0


	//   ....[10]....
        /*03a0*/ 	.word	0x000028e0


	//   ....[11]....
        /*03a4*/ 	.word	0x00002f30


	//   ....[12]....
        /*03a8*/ 	.word	0x00002fc0


	//   ....[13]....
        /*03ac*/ 	.word	0x00004950


	//   ....[14]....
        /*03b0*/ 	.word	0x00004e30


	//   ....[15]....
        /*03b4*/ 	.word	0x00004e50


	//   ....[16]....
        /*03b8*/ 	.word	0x00004ec0


	//   ....[17]....
        /*03bc*/ 	.word	0x00005550


	//   ....[18]....
        /*03c0*/ 	.word	0x000055b0


	//   ....[19]....
        /*03c4*/ 	.word	0x00007250


	//   ....[20]....
        /*03c8*/ 	.word	0x00007260


	//   ....[21]....
        /*03cc*/ 	.word	0x00007290


	//   ....[22]....
        /*03d0*/ 	.word	0x000072a0


	//   ....[23]....
        /*03d4*/ 	.word	0x00008590


	//   ....[24]....
        /*03d8*/ 	.word	0x000085c0


	//   ....[25]....
        /*03dc*/ 	.word	0x00008680


	//   ....[26]....
        /*03e0*/ 	.word	0x00008690


	//   ....[27]....
        /*03e4*/ 	.word	0x00009ba0


	//   ....[28]....
        /*03e8*/ 	.word	0x00009c60


	//   ....[29]....
        /*03ec*/ 	.word	0x00009c90


	//   ....[30]....
        /*03f0*/ 	.word	0x00009cc0


	//   ....[31]....
        /*03f4*/ 	.word	0x0000a3f0


	//   ....[32]....
        /*03f8*/ 	.word	0x0000a410


	//   ....[33]....
        /*03fc*/ 	.word	0x0000a520


	//   ....[34]....
        /*0400*/ 	.word	0x0000a540


	//   ....[35]....
        /*0404*/ 	.word	0x0000a640


	//   ....[36]....
        /*0408*/ 	.word	0x0000a660


	//   ....[37]....
        /*040c*/ 	.word	0x0000a770


	//   ....[38]....
        /*0410*/ 	.word	0x0000a790


	//   ....[39]....
        /*0414*/ 	.word	0x0000ae80


	//   ....[40]....
        /*0418*/ 	.word	0x0000aeb0


	//   ....[41]....
        /*041c*/ 	.word	0x0000afc0


	//   ....[42]....
        /*0420*/ 	.word	0x0000afe0


	//   ....[43]....
        /*0424*/ 	.word	0x0000b0e0


	//   ....[44]....
        /*0428*/ 	.word	0x0000b100


	//   ....[45]....
        /*042c*/ 	.word	0x0000b210


	//   ....[46]....
        /*0430*/ 	.word	0x0000b230


	//   ....[47]....
        /*0434*/ 	.word	0x0000b400


	//   ....[48]....
        /*0438*/ 	.word	0x0000c8d0


	//   ....[49]....
        /*043c*/ 	.word	0x0000c8f0


	//   ....[50]....
        /*0440*/ 	.word	0x0000c900


	//   ....[51]....
        /*0444*/ 	.word	0x0000c940


	//   ....[52]....
        /*0448*/ 	.word	0x0000c9d0


	//   ....[53]....
        /*044c*/ 	.word	0x0000c9f0


	//   ....[54]....
        /*0450*/ 	.word	0x0000ca80


	//   ....[55]....
        /*0454*/ 	.word	0x0000caa0


	//   ....[56]....
        /*0458*/ 	.word	0x0000cb30


	//   ....[57]....
        /*045c*/ 	.word	0x0000cb50


	//   ....[58]....
        /*0460*/ 	.word	0x0000cbe0


	//   ....[59]....
        /*0464*/ 	.word	0x0000cc00


	//   ....[60]....
        /*0468*/ 	.word	0x0000d250


	//   ....[61]....
        /*046c*/ 	.word	0x0000d270


	//   ....[62]....
        /*0470*/ 	.word	0x0000d290


	//   ....[63]....
        /*0474*/ 	.word	0x0000d2f0


	//   ....[64]....
        /*0478*/ 	.word	0x0000d370


	//   ....[65]....
        /*047c*/ 	.word	0x0000d3a0


	//   ....[66]....
        /*0480*/ 	.word	0x0000d420


	//   ....[67]....
        /*0484*/ 	.word	0x0000d450


	//   ....[68]....
        /*0488*/ 	.word	0x0000d4d0


	//   ....[69]....
        /*048c*/ 	.word	0x0000d500


	//   ....[70]....
        /*0490*/ 	.word	0x0000d580


	//   ....[71]....
        /*0494*/ 	.word	0x0000d5b0


	//   ....[72]....
        /*0498*/ 	.word	0x0000d630


	//   ....[73]....
        /*049c*/ 	.word	0x0000d660


	//   ....[74]....
        /*04a0*/ 	.word	0x0000d6e0


	//   ....[75]....
        /*04a4*/ 	.word	0x0000d700


	//   ....[76]....
        /*04a8*/ 	.word	0x0000de20


	//   ....[77]....
        /*04ac*/ 	.word	0x0000de50


	//   ....[78]....
        /*04b0*/ 	.word	0x0000de60


	//   ....[79]....
        /*04b4*/ 	.word	0x0000de80


	//   ....[80]....
        /*04b8*/ 	.word	0x0000ded0


	//   ....[81]....
        /*04bc*/ 	.word	0x0000def0


	//   ....[82]....
        /*04c0*/ 	.word	0x0000df50


	//   ....[83]....
        /*04c4*/ 	.word	0x0000df70


	//   ....[84]....
        /*04c8*/ 	.word	0x0000dfc0


	//   ....[85]....
        /*04cc*/ 	.word	0x0000dfe0


	//   ....[86]....
        /*04d0*/ 	.word	0x0000e030


	//   ....[87]....
        /*04d4*/ 	.word	0x0000e050


	//   ....[88]....
        /*04d8*/ 	.word	0x0000e2f0


	//   ....[89]....
        /*04dc*/ 	.word	0x0000e310


	//   ....[90]....
        /*04e0*/ 	.word	0x0000e330


	//   ....[91]....
        /*04e4*/ 	.word	0x0000e3b0


	//   ....[92]....
        /*04e8*/ 	.word	0x0000e3d0


	//   ....[93]....
        /*04ec*/ 	.word	0x0000e450


	//   ....[94]....
        /*04f0*/ 	.word	0x0000e470


	//   ....[95]....
        /*04f4*/ 	.word	0x0000e4f0


	//   ....[96]....
        /*04f8*/ 	.word	0x0000e510


	//   ....[97]....
        /*04fc*/ 	.word	0x0000e590


	//   ....[98]....
        /*0500*/ 	.word	0x0000e5b0


	//   ....[99]....
        /*0504*/ 	.word	0x0000e5c0


	//   ....[100]....
        /*0508*/ 	.word	0x0000eb90


	//   ....[101]....
        /*050c*/ 	.word	0x0000ebb0


	//   ....[102]....
        /*0510*/ 	.word	0x0000ebc0


	//   ....[103]....
        /*0514*/ 	.word	0x0000ebe0


	//   ....[104]....
        /*0518*/ 	.word	0x0000ec80


	//   ....[105]....
        /*051c*/ 	.word	0x0000ecb0


	//   ....[106]....
        /*0520*/ 	.word	0x0000ed20


	//   ....[107]....
        /*0524*/ 	.word	0x0000ed50


	//   ....[108]....
        /*0528*/ 	.word	0x0000edc0


	//   ....[109]....
        /*052c*/ 	.word	0x0000edf0


	//   ....[110]....
        /*0530*/ 	.word	0x0000ee60


	//   ....[111]....
        /*0534*/ 	.word	0x0000ee90


	//   ....[112]....
        /*0538*/ 	.word	0x0000f1a0


	//   ....[113]....
        /*053c*/ 	.word	0x0000f380


	//   ....[114]....
        /*0540*/ 	.word	0x0000f930


	//   ....[115]....
        /*0544*/ 	.word	0x0000fa10


	//   ....[116]....
        /*0548*/ 	.word	0x0000fab0


	//   ....[117]....
        /*054c*/ 	.word	0x0000fb30


	//   ....[118]....
        /*0550*/ 	.word	0x0000fbf0


	//   ....[119]....
        /*0554*/ 	.word	0x0000fc70


	//   ....[120]....
        /*0558*/ 	.word	0x0000fd50


	//   ....[121]....
        /*055c*/ 	.word	0x0000fdd0


	//   ....[122]....
        /*0560*/ 	.word	0x0000feb0


	//   ....[123]....
        /*0564*/ 	.word	0x0000ff30


	//   ....[124]....
        /*0568*/ 	.word	0x00010010


	//   ....[125]....
        /*056c*/ 	.word	0x00010090


	//   ....[126]....
        /*0570*/ 	.word	0x00010160


	//   ....[127]....
        /*0574*/ 	.word	0x000101f0


	//   ....[128]....
        /*0578*/ 	.word	0x00010270


	//   ....[129]....
        /*057c*/ 	.word	0x000102f0


	//   ....[130]....
        /*0580*/ 	.word	0x000103b0


	//   ....[131]....
        /*0584*/ 	.word	0x00010420


	//   ....[132]....
        /*0588*/ 	.word	0x00010510


	//   ....[133]....
        /*058c*/ 	.word	0x00010580


	//   ....[134]....
        /*0590*/ 	.word	0x00010670


	//   ....[135]....
        /*0594*/ 	.word	0x000106e0


	//   ....[136]....
        /*0598*/ 	.word	0x000107d0


	//   ....[137]....
        /*059c*/ 	.word	0x00010840


	//   ....[138]....
        /*05a0*/ 	.word	0x00010930


	//   ....[139]....
        /*05a4*/ 	.word	0x000109a0


	//   ....[140]....
        /*05a8*/ 	.word	0x00010a90


	//   ....[141]....
        /*05ac*/ 	.word	0x00010b00


	//   ....[142]....
        /*05b0*/ 	.word	0x00010bd0


	//   ....[143]....
        /*05b4*/ 	.word	0x00010d00


	//   ....[144]....
        /*05b8*/ 	.word	0x00010da0


	//   ....[145]....
        /*05bc*/ 	.word	0x00010e10


	//   ....[146]....
        /*05c0*/ 	.word	0x00010ed0


	//   ....[147]....
        /*05c4*/ 	.word	0x00010f30


	//   ....[148]....
        /*05c8*/ 	.word	0x00010ff0


	//   ....[149]....
        /*05cc*/ 	.word	0x00011050


	//   ....[150]....
        /*05d0*/ 	.word	0x00011110


	//   ....[151]....
        /*05d4*/ 	.word	0x00011170


	//   ....[152]....
        /*05d8*/ 	.word	0x00011230


	//   ....[153]....
        /*05dc*/ 	.word	0x00011290


	//   ....[154]....
        /*05e0*/ 	.word	0x00011350


	//   ....[155]....
        /*05e4*/ 	.word	0x00011430


	//   ....[156]....
        /*05e8*/ 	.word	0x000114d0


	//   ....[157]....
        /*05ec*/ 	.word	0x00011530


	//   ....[158]....
        /*05f0*/ 	.word	0x00011620


	//   ....[159]....
        /*05f4*/ 	.word	0x00011680


	//   ....[160]....
        /*05f8*/ 	.word	0x00011770


	//   ....[161]....
        /*05fc*/ 	.word	0x000117d0


	//   ....[162]....
        /*0600*/ 	.word	0x000118c0


	//   ....[163]....
        /*0604*/ 	.word	0x00011920


	//   ....[164]....
        /*0608*/ 	.word	0x00011a10


	//   ....[165]....
        /*060c*/ 	.word	0x00011a70


	//   ....[166]....
        /*0610*/ 	.word	0x00011b30


	//   ....[167]....
        /*0614*/ 	.word	0x00011c70


	//   ....[168]....
        /*0618*/ 	.word	0x00011d10


	//   ....[169]....
        /*061c*/ 	.word	0x00011d70


	//   ....[170]....
        /*0620*/ 	.word	0x00011e40


	//   ....[171]....
        /*0624*/ 	.word	0x00011f00


	//   ....[172]....
        /*0628*/ 	.word	0x00011fc0


	//   ....[173]....
        /*062c*/ 	.word	0x00012080


	//   ....[174]....
        /*0630*/ 	.word	0x00012140


	//   ....[175]....
        /*0634*/ 	.word	0x00012200


	//   ....[176]....
        /*0638*/ 	.word	0x000122c0


	//   ....[177]....
        /*063c*/ 	.word	0x00012380


	//   ....[178]....
        /*0640*/ 	.word	0x00012440


	//   ....[179]....
        /*0644*/ 	.word	0x00012530


	//   ....[180]....
        /*0648*/ 	.word	0x00012650


	//----- nvinfo : EIATTR_REG_RECONFIG
	.align		4
.L_765:
        /*064c*/ 	.byte	0x01, 0x54
	.zero		2


	//----- nvinfo : EIATTR_SYSCALL_OFFSETS
	.align		4
        /*0650*/ 	.byte	0x04, 0x46
        /*0652*/ 	.short	(.L_767 - .L_766)


	//   ....[0]....
.L_766:
        /*0654*/ 	.word	0x00001720


	//   ....[1]....
        /*0658*/ 	.word	0x0000bf50


	//   ....[2]....
        /*065c*/ 	.word	0x0000c0a0


	//   ....[3]....
        /*0660*/ 	.word	0x0000c190


	//   ....[4]....
        /*0664*/ 	.word	0x0000cf00


	//----- nvinfo : EIATTR_MBARRIER_INSTR_OFFSETS
	.align		4
.L_767:
        /*0668*/ 	.byte	0x04, 0x39
        /*066a*/ 	.short	(.L_769 - .L_768)


	//   ....[0]....
.L_768:
        /*066c*/ 	.word	0x00000180
        /*0670*/ 	.word	0x000000ff
        /*0674*/ 	.word	0x00030800
        /*0678*/ 	.short	0x0100
        /*067a*/ 	.byte	0x08
	.zero		1


	//   ....[1]....
        /*067c*/ 	.word	0x00000190
        /*0680*/ 	.word	0x000000ff
        /*0684*/ 	.word	0x00030820
        /*0688*/ 	.short	0x0100
        /*068a*/ 	.byte	0x08
	.zero		1


	//   ....[2]....
        /*068c*/ 	.word	0x00000280
        /*0690*/ 	.word	0x000000ff
        /*0694*/ 	.word	0x00030830
        /*0698*/ 	.short	0x0100
        /*069a*/ 	.byte	0x08
	.zero		1


	//   ....[3]....
        /*069c*/ 	.word	0x00000290
        /*06a0*/ 	.word	0x000000ff
        /*06a4*/ 	.word	0x00030840
        /*06a8*/ 	.short	0x0100
        /*06aa*/ 	.byte	0x08
	.zero		1


	//   ....[4]....
        /*06ac*/ 	.word	0x000002a0
        /*06b0*/ 	.word	0x000000ff
        /*06b4*/ 	.word	0x00030838
        /*06b8*/ 	.short	0x0100
        /*06ba*/ 	.byte	0x08
	.zero		1


	//   ....[5]....
        /*06bc*/ 	.word	0x000002b0
        /*06c0*/ 	.word	0x000000ff
        /*06c4*/ 	.word	0x00030848
        /*06c8*/ 	.short	0x0100
        /*06ca*/ 	.byte	0x08
	.zero		1


	//   ....[6]....
        /*06cc*/ 	.word	0x000003e0
        /*06d0*/ 	.word	0x000000ff
        /*06d4*/ 	.word	0x00030850
        /*06d8*/ 	.short	0x0100
        /*06da*/ 	.byte	0x08
	.zero		1


	//   ....[7]....
        /*06dc*/ 	.word	0x000003f0
        /*06e0*/ 	.word	0x000000ff
        /*06e4*/ 	.word	0x00030860
        /*06e8*/ 	.short	0x0100
        /*06ea*/ 	.byte	0x08
	.zero		1


	//   ....[8]....
        /*06ec*/ 	.word	0x00000400
        /*06f0*/ 	.word	0x000000ff
        /*06f4*/ 	.word	0x00030858
        /*06f8*/ 	.short	0x0100
        /*06fa*/ 	.byte	0x08
	.zero		1


	//   ....[9]....
        /*06fc*/ 	.word	0x00000410
        /*0700*/ 	.word	0x000000ff
        /*0704*/ 	.word	0x00030868
        /*0708*/ 	.short	0x0100
        /*070a*/ 	.byte	0x08
	.zero		1


	//   ....[10]....
        /*070c*/ 	.word	0x00000500
        /*0710*/ 	.word	0x000000ff
        /*0714*/ 	.word	0x00030870
        /*0718*/ 	.short	0x0100
        /*071a*/ 	.byte	0x06
	.zero		1


	//   ....[11]....
        /*071c*/ 	.word	0x00000510
        /*0720*/ 	.word	0x000000ff
        /*0724*/ 	.word	0x00030880
        /*0728*/ 	.short	0x0100
        /*072a*/ 	.byte	0x06
	.zero		1


	//   ....[12]....
        /*072c*/ 	.word	0x00000520
        /*0730*/ 	.word	0x000000ff
        /*0734*/ 	.word	0x00030878
        /*0738*/ 	.short	0x0100
        /*073a*/ 	.byte	0x06
	.zero		1


	//   ....[13]....
        /*073c*/ 	.word	0x00000530
        /*0740*/ 	.word	0x000000ff
        /*0744*/ 	.word	0x00030888
        /*0748*/ 	.short	0x0100
        /*074a*/ 	.byte	0x06
	.zero		1


	//   ....[14]....
        /*074c*/ 	.word	0x00000660
        /*0750*/ 	.word	0x000000ff
        /*0754*/ 	.word	0x00030890
        /*0758*/ 	.short	0x0100
        /*075a*/ 	.byte	0x08
	.zero		1


	//   ....[15]....
        /*075c*/ 	.word	0x00000670
        /*0760*/ 	.word	0x000000ff
        /*0764*/ 	.word	0x000308a0
        /*0768*/ 	.short	0x0100
        /*076a*/ 	.byte	0x08
	.zero		1


	//   ....[16]....
        /*076c*/ 	.word	0x00000680
        /*0770*/ 	.word	0x000000ff
        /*0774*/ 	.word	0x00030898
        /*0778*/ 	.short	0x0100
        /*077a*/ 	.byte	0x08
	.zero		1


	//   ....[17]....
        /*077c*/ 	.word	0x00000690
        /*0780*/ 	.word	0x000000ff
        /*0784*/ 	.word	0x000308a8
        /*0788*/ 	.short	0x0100
        /*078a*/ 	.byte	0x08
	.zero		1


	//   ....[18]....
        /*078c*/ 	.word	0x000007d0
        /*0790*/ 	.word	0x000000ff
        /*0794*/ 	.word	0x000308b0
        /*0798*/ 	.short	0x0100
        /*079a*/ 	.byte	0x08
	.zero		1


	//   ....[19]....
        /*079c*/ 	.word	0x000007e0
        /*07a0*/ 	.word	0x000000ff
        /*07a4*/ 	.word	0x000308c0
        /*07a8*/ 	.short	0x0100
        /*07aa*/ 	.byte	0x08
	.zero		1


	//   ....[20]....
        /*07ac*/ 	.word	0x000007f0
        /*07b0*/ 	.word	0x000000ff
        /*07b4*/ 	.word	0x000308b8
        /*07b8*/ 	.short	0x0100
        /*07ba*/ 	.byte	0x08
	.zero		1


	//   ....[21]....
        /*07bc*/ 	.word	0x00000800
        /*07c0*/ 	.word	0x000000ff
        /*07c4*/ 	.word	0x000308c8
        /*07c8*/ 	.short	0x0100
        /*07ca*/ 	.byte	0x08
	.zero		1


	//   ....[22]....
        /*07cc*/ 	.word	0x000017c0
        /*07d0*/ 	.word	0x000000ff
        /*07d4*/ 	.word	0x00030800
        /*07d8*/ 	.short	0x010a
        /*07da*/ 	.byte	0x28
	.zero		1


	//   ....[23]....
        /*07dc*/ 	.word	0x00001840
        /*07e0*/ 	.word	0x00000000
        /*07e4*/ 	.word	0x00030830
        /*07e8*/ 	.short	0x010a
        /*07ea*/ 	.byte	0x3f
	.zero		1


	//   ....[24]....
        /*07ec*/ 	.word	0x00001880
        /*07f0*/ 	.word	0x00000000
        /*07f4*/ 	.word	0x00030830
        /*07f8*/ 	.short	0x010a
        /*07fa*/ 	.byte	0x3f
	.zero		1


	//   ....[25]....
        /*07fc*/ 	.word	0x000023a0
        /*0800*/ 	.word	0x000000ff
        /*0804*/ 	.word	0x00000000
        /*0808*/ 	.short	0x0101
        /*080a*/ 	.byte	0x05
	.zero		1


	//   ....[26]....
        /*080c*/ 	.word	0x00003a50
        /*0810*/ 	.word	0x000000ff
        /*0814*/ 	.word	0x00030830
        /*0818*/ 	.short	0x010a
        /*081a*/ 	.byte	0x07
	.zero		1


	//   ....[27]....
        /*081c*/ 	.word	0x00003a90
        /*0820*/ 	.word	0x000000ff
        /*0824*/ 	.word	0x00030830
        /*0828*/ 	.short	0x010a
        /*082a*/ 	.byte	0x07
	.zero		1


	//   ....[28]....
        /*082c*/ 	.word	0x000045d0
        /*0830*/ 	.word	0x000000ff
        /*0834*/ 	.word	0x00030850
        /*0838*/ 	.short	0x010a
        /*083a*/ 	.byte	0x0a
	.zero		1


	//   ....[29]....
        /*083c*/ 	.word	0x00004610
        /*0840*/ 	.word	0x000000ff
        /*0844*/ 	.word	0x00030850
        /*0848*/ 	.short	0x010a
        /*084a*/ 	.byte	0x0a
	.zero		1


	//   ....[30]....
        /*084c*/ 	.word	0x000049a0
        /*0850*/ 	.word	0x000000ff
        /*0854*/ 	.word	0x00000000
        /*0858*/ 	.short	0x0101
        /*085a*/ 	.byte	0x07
	.zero		1


	//   ....[31]....
        /*085c*/ 	.word	0x00005ee0
        /*0860*/ 	.word	0x000000ff
        /*0864*/ 	.word	0x00000000
        /*0868*/ 	.short	0x0101
        /*086a*/ 	.byte	0x0a
	.zero		1


	//   ....[32]....
        /*086c*/ 	.word	0x000060c0
        /*0870*/ 	.word	0x000000ff
        /*0874*/ 	.word	0x00030830
        /*0878*/ 	.short	0x010a
        /*087a*/ 	.byte	0x07
	.zero		1


	//   ....[33]....
        /*087c*/ 	.word	0x00006100
        /*0880*/ 	.word	0x000000ff
        /*0884*/ 	.word	0x00030830
        /*0888*/ 	.short	0x010a
        /*088a*/ 	.byte	0x07
	.zero		1


	//   ....[34]....
        /*088c*/ 	.word	0x00006c40
        /*0890*/ 	.word	0x000000ff
        /*0894*/ 	.word	0x00030850
        /*0898*/ 	.short	0x010a
        /*089a*/ 	.byte	0x0e
	.zero		1


	//   ....[35]....
        /*089c*/ 	.word	0x00006c80
        /*08a0*/ 	.word	0x000000ff
        /*08a4*/ 	.word	0x00030850
        /*08a8*/ 	.short	0x010a
        /*08aa*/ 	.byte	0x0e
	.zero		1


	//   ....[36]....
        /*08ac*/ 	.word	0x00007070
        /*08b0*/ 	.word	0x000000ff
        /*08b4*/ 	.word	0x00000000
        /*08b8*/ 	.short	0x0101
        /*08ba*/ 	.byte	0x05
	.zero		1


	//   ....[37]....
        /*08bc*/ 	.word	0x00007dd0
        /*08c0*/ 	.word	0x000000ff
        /*08c4*/ 	.word	0x00000000
        /*08c8*/ 	.short	0x0101
        /*08ca*/ 	.byte	0x0e
	.zero		1


	//   ....[38]....
        /*08cc*/ 	.word	0x00008500
        /*08d0*/ 	.word	0x000000ff
        /*08d4*/ 	.word	0x00030850
        /*08d8*/ 	.short	0x010a
        /*08da*/ 	.byte	0x05
	.zero		1


	//   ....[39]....
        /*08dc*/ 	.word	0x00008540
        /*08e0*/ 	.word	0x000000ff
        /*08e4*/ 	.word	0x00030850
        /*08e8*/ 	.short	0x010a
        /*08ea*/ 	.byte	0x05
	.zero		1


	//   ....[40]....
        /*08ec*/ 	.word	0x00008b70
        /*08f0*/ 	.word	0x000000ff
        /*08f4*/ 	.word	0x00000000
        /*08f8*/ 	.short	0x0101
        /*08fa*/ 	.byte	0x04
	.zero		1


	//   ....[41]....
        /*08fc*/ 	.word	0x0000a3e0
        /*0900*/ 	.word	0x00000034
        /*0904*/ 	.word	0x00000000
        /*0908*/ 	.short	0x0101
        /*090a*/ 	.byte	0x3f
	.zero		1


	//   ....[42]....
        /*090c*/ 	.word	0x0000c6e0
        /*0910*/ 	.word	0x00000000
        /*0914*/ 	.word	0x00030840
        /*0918*/ 	.short	0x010a
        /*091a*/ 	.byte	0x3f
	.zero		1


	//   ....[43]....
        /*091c*/ 	.word	0x0000ccf0
        /*0920*/ 	.word	0x00000000
        /*0924*/ 	.word	0x00030830
        /*0928*/ 	.short	0x0107
        /*092a*/ 	.byte	0x3f
	.zero		1


	//   ....[44]....
        /*092c*/ 	.word	0x0000cda0
        /*0930*/ 	.word	0x00000000
        /*0934*/ 	.word	0x00030830
        /*0938*/ 	.short	0x0101
        /*093a*/ 	.byte	0x3f
	.zero		1


	//   ....[45]....
        /*093c*/ 	.word	0x0000d7f0
        /*0940*/ 	.word	0x00000011
        /*0944*/ 	.word	0x00030800
        /*0948*/ 	.short	0x0107
        /*094a*/ 	.byte	0x3f
	.zero		1


	//   ....[46]....
        /*094c*/ 	.word	0x0000d8e0
        /*0950*/ 	.word	0x00000011
        /*0954*/ 	.word	0x00030800
        /*0958*/ 	.short	0x0101
        /*095a*/ 	.byte	0x3f
	.zero		1


	//   ....[47]....
        /*095c*/ 	.word	0x0000d900
        /*0960*/ 	.word	0x00000011
        /*0964*/ 	.word	0x00030820
        /*0968*/ 	.short	0x010a
        /*096a*/ 	.byte	0x3f
	.zero		1


	//   ....[48]....
        /*096c*/ 	.word	0x0000dc50
        /*0970*/ 	.word	0x00000006
        /*0974*/ 	.word	0x00030840
        /*0978*/ 	.short	0x010a
        /*097a*/ 	.byte	0x3f
	.zero		1


	//   ....[49]....
        /*097c*/ 	.word	0x0000e120
        /*0980*/ 	.word	0x00000006
        /*0984*/ 	.word	0x00030830
        /*0988*/ 	.short	0x0107
        /*098a*/ 	.byte	0x3f
	.zero		1


	//   ....[50]....
        /*098c*/ 	.word	0x0000e1d0
        /*0990*/ 	.word	0x00000006
        /*0994*/ 	.word	0x00030830
        /*0998*/ 	.short	0x0101
        /*099a*/ 	.byte	0x3f
	.zero		1


	//   ....[51]....
        /*099c*/ 	.word	0x0000e230
        /*09a0*/ 	.word	0x00000006
        /*09a4*/ 	.word	0x00030860
        /*09a8*/ 	.short	0x010a
        /*09aa*/ 	.byte	0x3f
	.zero		1


	//   ....[52]....
        /*09ac*/ 	.word	0x0000e790
        /*09b0*/ 	.word	0x00000006
        /*09b4*/ 	.word	0x00030850
        /*09b8*/ 	.short	0x0107
        /*09ba*/ 	.byte	0x3f
	.zero		1


	//   ....[53]....
        /*09bc*/ 	.word	0x0000e8e0
        /*09c0*/ 	.word	0x00000006
        /*09c4*/ 	.word	0x00030850
        /*09c8*/ 	.short	0x0101
        /*09ca*/ 	.byte	0x3f
	.zero		1


	//   ....[54]....
        /*09cc*/ 	.word	0x0000eaf0
        /*09d0*/ 	.word	0x00000004
        /*09d4*/ 	.word	0x00030860
        /*09d8*/ 	.short	0x010a
        /*09da*/ 	.byte	0x3f
	.zero		1


	//   ....[55]....
        /*09dc*/ 	.word	0x0000efb0
        /*09e0*/ 	.word	0x00000004
        /*09e4*/ 	.word	0x00030850
        /*09e8*/ 	.short	0x0107
        /*09ea*/ 	.byte	0x3f
	.zero		1


	//   ....[56]....
        /*09ec*/ 	.word	0x0000f060
        /*09f0*/ 	.word	0x00000004
        /*09f4*/ 	.word	0x00030850
        /*09f8*/ 	.short	0x0101
        /*09fa*/ 	.byte	0x3f
	.zero		1


	//   ....[57]....
        /*09fc*/ 	.word	0x0000f300
        /*0a00*/ 	.word	0x00000004
        /*0a04*/ 	.word	0x00030820
        /*0a08*/ 	.short	0x010a
        /*0a0a*/ 	.byte	0x3f
	.zero		1


	//   ....[58]....
        /*0a0c*/ 	.word	0x0000f4a0
        /*0a10*/ 	.word	0x00000005
        /*0a14*/ 	.word	0x00030840
        /*0a18*/ 	.short	0x010a
        /*0a1a*/ 	.byte	0x3f
	.zero		1


	//   ....[59]....
        /*0a1c*/ 	.word	0x0000f540
        /*0a20*/ 	.word	0x00000017
        /*0a24*/ 	.word	0x00030840
        /*0a28*/ 	.short	0x010a
        /*0a2a*/ 	.byte	0x3f
	.zero		1


	//   ....[60]....
        /*0a2c*/ 	.word	0x0000f580
        /*0a30*/ 	.word	0x00000005
        /*0a34*/ 	.word	0x00030860
        /*0a38*/ 	.short	0x010a
        /*0a3a*/ 	.byte	0x3f
	.zero		1


	//   ....[61]....
        /*0a3c*/ 	.word	0x0000f5c0
        /*0a40*/ 	.word	0x00000017
        /*0a44*/ 	.word	0x00030860
        /*0a48*/ 	.short	0x010a
        /*0a4a*/ 	.byte	0x3f
	.zero		1


	//   ....[62]....
        /*0a4c*/ 	.word	0x0000f630
        /*0a50*/ 	.word	0x00000003
        /*0a54*/ 	.word	0x00030800
        /*0a58*/ 	.short	0x010a
        /*0a5a*/ 	.byte	0x3f
	.zero		1


	//   ....[63]....
        /*0a5c*/ 	.word	0x0000f680
        /*0a60*/ 	.word	0x00000000
        /*0a64*/ 	.word	0x00030830
        /*0a68*/ 	.short	0x010a
        /*0a6a*/ 	.byte	0x3f
	.zero		1


	//   ....[64]....
        /*0a6c*/ 	.word	0x0000f6e0
        /*0a70*/ 	.word	0x00000004
        /*0a74*/ 	.word	0x00030830
        /*0a78*/ 	.short	0x010a
        /*0a7a*/ 	.byte	0x3f
	.zero		1


	//   ....[65]....
        /*0a7c*/ 	.word	0x0000f740
        /*0a80*/ 	.word	0x00000003
        /*0a84*/ 	.word	0x00030850
        /*0a88*/ 	.short	0x010a
        /*0a8a*/ 	.byte	0x3f
	.zero		1


	//   ....[66]....
        /*0a8c*/ 	.word	0x0000f7a0
        /*0a90*/ 	.word	0x00000004
        /*0a94*/ 	.word	0x00030830
        /*0a98*/ 	.short	0x010a
        /*0a9a*/ 	.byte	0x3f
	.zero		1


	//   ....[67]....
        /*0a9c*/ 	.word	0x0000f800
        /*0aa0*/ 	.word	0x00000003
        /*0aa4*/ 	.word	0x00030850
        /*0aa8*/ 	.short	0x010a
        /*0aaa*/ 	.byte	0x3f
	.zero		1


	//   ....[68]....
        /*0aac*/ 	.word	0x0000f860
        /*0ab0*/ 	.word	0x00000007
        /*0ab4*/ 	.word	0x00030850
        /*0ab8*/ 	.short	0x010a
        /*0aba*/ 	.byte	0x3f
	.zero		1


	//   ....[69]....
        /*0abc*/ 	.word	0x0000f960
        /*0ac0*/ 	.word	0x00000000
        /*0ac4*/ 	.word	0x00030840
        /*0ac8*/ 	.short	0x010a
        /*0aca*/ 	.byte	0x3f
	.zero		1


	//   ....[70]....
        /*0acc*/ 	.word	0x00010c00
        /*0ad0*/ 	.word	0x00000011
        /*0ad4*/ 	.word	0x00030820
        /*0ad8*/ 	.short	0x010a
        /*0ada*/ 	.byte	0x3f
	.zero		1


	//   ....[71]....
        /*0adc*/ 	.word	0x00010c50
        /*0ae0*/ 	.word	0x00000006
        /*0ae4*/ 	.word	0x00030840
        /*0ae8*/ 	.short	0x010a
        /*0aea*/ 	.byte	0x3f
	.zero		1


	//   ....[72]....
        /*0aec*/ 	.word	0x00011380
        /*0af0*/ 	.word	0x00000006
        /*0af4*/ 	.word	0x00030860
        /*0af8*/ 	.short	0x010a
        /*0afa*/ 	.byte	0x3f
	.zero		1


	//   ....[73]....
        /*0afc*/ 	.word	0x00011bc0
        /*0b00*/ 	.word	0x00000004
        /*0b04*/ 	.word	0x00030860
        /*0b08*/ 	.short	0x010a
        /*0b0a*/ 	.byte	0x3f
	.zero		1


	//   ....[74]....
        /*0b0c*/ 	.word	0x00012570
        /*0b10*/ 	.word	0x00000004
        /*0b14*/ 	.word	0x00030820
        /*0b18*/ 	.short	0x010a
        /*0b1a*/ 	.byte	0x3f
	.zero		1


	//   ....[75]....
        /*0b1c*/ 	.word	0x00012710
        /*0b20*/ 	.word	0x00000005
        /*0b24*/ 	.word	0x00030840
        /*0b28*/ 	.short	0x010a
        /*0b2a*/ 	.byte	0x3f
	.zero		1


	//   ....[76]....
        /*0b2c*/ 	.word	0x00012760
        /*0b30*/ 	.word	0x00000017
        /*0b34*/ 	.word	0x00030840
        /*0b38*/ 	.short	0x010a
        /*0b3a*/ 	.byte	0x3f
	.zero		1


	//   ....[77]....
        /*0b3c*/ 	.word	0x000127b0
        /*0b40*/ 	.word	0x00000005
        /*0b44*/ 	.word	0x00030860
        /*0b48*/ 	.short	0x010a
        /*0b4a*/ 	.byte	0x3f
	.zero		1


	//----- nvinfo : EIATTR_NUM_MBARRIERS
	.align		4
.L_769:
        /*0b4c*/ 	.byte	0x03, 0x38
        /*0b4e*/ 	.short	0x0016


	//----- nvinfo : EIATTR_EXIT_INSTR_OFFSETS
	.align		4
        /*0b50*/ 	.byte	0x04, 0x1c
        /*0b52*/ 	.short	(.L_771 - .L_770)


	//   ....[0]....
.L_770:
        /*0b54*/ 	.word	0x00000950


	//   ....[1]....
        /*0b58*/ 	.word	0x0000b370


	//   ....[2]....
        /*0b5c*/ 	.word	0x0000f610


	//----- nvinfo : EIATTR_MAX_THREADS
	.align		4
.L_771:
        /*0b60*/ 	.byte	0x04, 0x05
        /*0b62*/ 	.short	(.L_773 - .L_772)
.L_772:
        /*0b64*/ 	.word	0x00000180
        /*0b68*/ 	.word	0x00000001
        /*0b6c*/ 	.word	0x00000001


	//----- nvinfo : EIATTR_CRS_STACK_SIZE
	.align		4
.L_773:
        /*0b70*/ 	.byte	0x04, 0x1e
        /*0b72*/ 	.short	(.L_775 - .L_774)
.L_774:
        /*0b74*/ 	.word	0x00000000


	//----- nvinfo : EIATTR_CBANK_PARAM_SIZE
	.align		4
.L_775:
        /*0b78*/ 	.byte	0x03, 0x19
        /*0b7a*/ 	.short	0x0af0


	//----- nvinfo : EIATTR_PARAM_CBANK
	.align		4
        /*0b7c*/ 	.byte	0x04, 0x0a
        /*0b7e*/ 	.short	(.L_777 - .L_776)
	.align		4
.L_776:
        /*0b80*/ 	.word	index@(.nv.constant0._ZN7cutlass13device_kernelIN5flash11enable_sm90INS1_16FlashAttnFwdSm90INS1_25CollectiveMainloopFwdSm90ILi2EN4cute5tupleIJNS5_1CILi1EEES8_S8_EEENS6_IJNS7_ILi128EEENS7_ILi96EEENS7_ILi192EEEEEELi192ENS_10bfloat16_tEfNS_4arch4Sm90ELb1ELb0ELb0ELb0ELb1ELb0ELb0ELb1ELb1ELb1ELb0ELb0EEENS1_21CollectiveEpilogueFwdINS6_IJSA_SC_SB_EEES9_SE_SG_Li256ELb0ELb1ELb0ELb0EEENS1_30DynamicPersistentTileSchedulerILi256ELi128ELb0ELb1ELb1EEEEEEEEEvNT_6ParamsE)
        /*0b84*/ 	.short	0x0210
        /*0b86*/ 	.short	0x0af0


	//----- nvinfo : EIATTR_SW_WAR
	.align		4
.L_777:
        /*0b88*/ 	.byte	0x04, 0x36
        /*0b8a*/ 	.short	(.L_779 - .L_778)
.L_778:
        /*0b8c*/ 	.word	0x00000008
.L_779:


//--------------------- .nv.info._ZN7cutlass13device_kernelIN5flash11enable_sm90INS1_16FlashAttnFwdSm90INS1_25CollectiveMainloopFwdSm90ILi2EN4cute5tupleIJNS5_1CILi1EEES8_S8_EEENS6_IJNS7_ILi128EEENS7_ILi96EEENS7_ILi192EEEEEELi192ENS_10bfloat16_tEfNS_4arch4Sm90ELb1ELb0ELb0ELb1ELb1ELb0ELb0ELb1ELb1ELb1ELb0ELb0EEENS1_21CollectiveEpilogueFwdINS6_IJSA_SC_SB_EEES9_SE_SG_Li256ELb1ELb1ELb0ELb0EEENS1_36VarlenDynamicPersistentTileSchedulerILi128ELi96ELi256ELi128ELb0ELb1ELb1ELb1ELb1ELb1EEEEEEEEEvNT_6ParamsE --------------------------
	.section	.nv.info._ZN7cutlass13device_kernelIN5flash11enable_sm90INS1_16FlashAttnFwdSm90INS1_25CollectiveMainloopFwdSm90ILi2EN4cute5tupleIJNS5_1CILi1EEES8_S8_EEENS6_IJNS7_ILi128EEENS7_ILi96EEENS7_ILi192EEEEEELi192ENS_10bfloat16_tEfNS_4arch4Sm90ELb1ELb0ELb0ELb1ELb1ELb0ELb0ELb1ELb1ELb1ELb0ELb0EEENS1_21CollectiveEpilogueFwdINS6_IJSA_SC_SB_EEES9_SE_SG_Li256ELb1ELb1ELb0ELb0EEENS1_36VarlenDynamicPersistentTileSchedulerILi128ELi96ELi256ELi128ELb0ELb1ELb1ELb1ELb1ELb1EEEEEEEEEvNT_6ParamsE,"",@"SHT_CUDA_INFO"
	.sectionflags	@""
	.align	4


	//----- nvinfo : EIATTR_CUDA_API_VERSION
	.align		4
        /*0000*/ 	.byte	0x04, 0x37
        /*0002*/ 	.short	(.L_781 - .L_780)
.L_780:
        /*0004*/ 	.word	0x00000082


	//----- nvinfo : EIATTR_KPARAM_INFO
	.align		4
.L_781:
        /*0008*/ 	.byte	0x04, 0x17
        /*000a*/ 	.short	(.L_783 - .L_782)
.L_782:
        /*000c*/ 	.word	0x00000000
        /*0010*/ 	.short	0x0000
        /*0012*/ 	.short	0x0070
        /*0014*/ 	.byte	0x00, 0xf0, 0x01, 0x2a


	//----- nvinfo : EIATTR_SPARSE_MMA_MASK
	.align		4
.L_783:
        /*0018*/ 	.byte	0x03, 0x50
        /*001a*/ 	.short	0x0000


	//----- nvinfo : EIATTR_MAXREG_COUNT
	.align		4
        /*001c*/ 	.byte	0x03, 0x1b
        /*001e*/ 	.short	0x00a8


	//----- nvinfo : EIATTR_NUM_BARRIERS
	.align		4
        /*0020*/ 	.byte	0x02, 0x4c
        /*0022*/ 	.byte	0x09
	.zero		1


	//----- nvinfo : EIATTR_EXTERNS
	.align		4
        /*0024*/ 	.byte	0x04, 0x0f
        /*0026*/ 	.short	(.L_785 - .L_784)


	//   ....[0]....
	.align		4
.L_784:
        /*0028*/ 	.word	index@(__assertfail)


	//----- nvinfo : EIATTR_ANNOTATIONS
	.align		4
.L_785:
        /*002c*/ 	.byte	0x04, 0x55
        /*002e*/ 	.short	(.L_787 - .L_786)


	//   ....[0]....
.L_786:
        /* <DEDUP_REMOVED lines=17> */


	//----- nvinfo : EIATTR_MERCURY_ISA_VERSION
	.align		4
.L_787:
        /*0130*/ 	.byte	0x03, 0x5f
        /*0132*/ 	.short	0x0101


	//----- nvinfo : EIATTR_UNUSED_LOAD_BYTE_OFFSET
	.align		4
        /*0134*/ 	.byte	0x04, 0x44
        /*0136*/ 	.short	(.L_789 - .L_788)


	//   ....[0]....
.L_788:
        /*0138*/ 	.word	0x00000950
        /*013c*/ 	.word	0x0000fff0


	//   ....[1]....
        /*0140*/ 	.word	0x00009220
        /*0144*/ 	.word	0x0000fff0


	//----- nvinfo : EIATTR_INT_WARP_WIDE_INSTR_OFFSETS
	.align		4
.L_789:
        /*0148*/ 	.byte	0x04, 0x31
        /*014a*/ 	.short	(.L_791 - .L_790)


	//   ....[0]....
.L_790:
        /*014c*/ 	.word	0x000000c0


	//   ....[1]....
        /*0150*/ 	.word	0x000000d0


	//   ....[2]....
        /*0154*/ 	.word	0x00000170


	//   ....[3]....
        /*0158*/ 	.word	0x0000cd50


	//   ....[4]....
        /*015c*/ 	.word	0x0000cde0


	//   ....[5]....
        /*0160*/ 	.word	0x0000fc50


	//   ....[6]....
        /*0164*/ 	.word	0x0000fce0


	//----- nvinfo : EIATTR_COOP_GROUP_MASK_REGIDS
	.align		4
.L_791:
        /*0168*/ 	.byte	0x04, 0x29
        /*016a*/ 	.short	(.L_793 - .L_792)


	//   ....[0]....
.L_792:
        /*016c*/ 	.word	0xffffffff


	//   ....[1]....
        /*0170*/ 	.word	0xffffffff


	//   ....[2]....
        /*0174*/ 	.word	0xffffffff


	//   ....[3]....
        /*0178*/ 	.word	0xffffffff


	//   ....[4]....
        /*017c*/ 	.word	0xffffffff


	//   ....[5]....
        /*0180*/ 	.word	0xffffffff


	//   ....[6]....
        /*0184*/ 	.word	0xffffffff


	//   ....[7]....
        /*0188*/ 	.word	0xffffffff


	//   ....[8]....
        /*018c*/ 	.word	0xffffffff


	//   ....[9]....
        /*0190*/ 	.word	0xffffffff


	//   ....[10]....
        /*0194*/ 	.word	0xffffffff


	//   ....[11]....
        /*0198*/ 	.word	0xffffffff


	//   ....[12]....
        /*019c*/ 	.word	0xffffffff


	//   ....[13]....
        /*01a0*/ 	.word	0xffffffff


	//   ....[14]....
        /*01a4*/ 	.word	0xffffffff


	//   ....[15]....
        /*01a8*/ 	.word	0xffffffff


	//   ....[16]....
        /*01ac*/ 	.word	0xffffffff


	//   ....[17]....
        /*01b0*/ 	.word	0xffffffff


	//   ....[18]....
        /*01b4*/ 	.word	0xffffffff


	//   ....[19]....
        /*01b8*/ 	.word	0xffffffff


	//   ....[20]....
        /*01bc*/ 	.word	0xffffffff


	//   ....[21]....
        /*01c0*/ 	.word	0xffffffff


	//   ....[22]....
        /*01c4*/ 	.word	0xffffffff


	//   ....[23]....
        /*01c8*/ 	.word	0xffffffff


	//   ....[24]....
        /*01cc*/ 	.word	0xffffffff


	//   ....[25]....
        /*01d0*/ 	.word	0xffffffff


	//   ....[26]....
        /*01d4*/ 	.word	0xffffffff


	//   ....[27]....
        /*01d8*/ 	.word	0xffffffff


	//   ....[28]....
        /*01dc*/ 	.word	0xffffffff


	//   ....[29]....
        /*01e0*/ 	.word	0xffffffff


	//   ....[30]....
        /*01e4*/ 	.word	0xffffffff


	//   ....[31]....
        /*01e8*/ 	.word	0xffffffff


	//   ....[32]....
        /*01ec*/ 	.word	0xffffffff


	//   ....[33]....
        /*01f0*/ 	.word	0xffffffff


	//   ....[34]....
        /*01f4*/ 	.word	0xffffffff


	//   ....[35]....
        /*01f8*/ 	.word	0xffffffff


	//   ....[36]....
        /*01fc*/ 	.word	0xffffffff


	//   ....[37]....
        /*0200*/ 	.word	0xffffffff


	//   ....[38]....
        /*0204*/ 	.word	0xffffffff


	//   ....[39]....
        /*0208*/ 	.word	0xffffffff


	//   ....[40]....
        /*020c*/ 	.word	0xffffffff


	//   ....[41]....
        /*0210*/ 	.word	0xffffffff


	//   ....[42]....
        /*0214*/ 	.word	0xffffffff


	//   ....[43]....
        /*0218*/ 	.word	0xffffffff


	//   ....[44]....
        /*021c*/ 	.word	0xffffffff


	//   ....[45]....
        /*0220*/ 	.word	0xffffffff


	//   ....[46]....
        /*0224*/ 	.word	0xffffffff


	//   ....[47]....
        /*0228*/ 	.word	0xffffffff


	//   ....[48]....
        /*022c*/ 	.word	0xffffffff


	//   ....[49]....
        /*0230*/ 	.word	0xffffffff


	//   ....[50]....
        /*0234*/ 	.word	0xffffffff


	//   ....[51]....
        /*0238*/ 	.word	0xffffffff


	//   ....[52]....
        /*023c*/ 	.word	0xffffffff


	//   ....[53]....
        /*0240*/ 	.word	0xffffffff


	//   ....[54]....
        /*0244*/ 	.word	0xffffffff


	//   ....[55]....
        /*0248*/ 	.word	0xffffffff


	//   ....[56]....
        /*024c*/ 	.word	0xffffffff


	//   ....[57]....
        /*0250*/ 	.word	0xffffffff


	//   ....[58]....
        /*0254*/ 	.word	0xffffffff


	//   ....[59]....
        /*0258*/ 	.word	0xffffffff


	//   ....[60]....
        /*025c*/ 	.word	0xffffffff


	//   ....[61]....
        /*0260*/ 	.word	0xffffffff


	//   ....[62]....
        /*0264*/ 	.word	0xffffffff


	//   ....[63]....
        /*0268*/ 	.word	0xffffffff


	//   ....[64]....
        /*026c*/ 	.word	0xffffffff


	//   ....[65]....
        /*0270*/ 	.word	0xffffffff


	//   ....[66]....
        /*0274*/ 	.word	0xffffffff


	//   ....[67]....
        /*0278*/ 	.word	0xffffffff


	//   ....[68]....
        /*027c*/ 	.word	0xffffffff


	//   ....[69]....
        /*0280*/ 	.word	0xffffffff


	//   ....[70]....
        /*0284*/ 	.word	0xffffffff


	//   ....[71]....
        /*0288*/ 	.word	0xffffffff


	//   ....[72]....
        /*028c*/ 	.word	0xffffffff


	//   ....[73]....
        /*0290*/ 	.word	0xffffffff


	//   ....[74]....
        /*0294*/ 	.word	0xffffffff


	//   ....[75]....
        /*0298*/ 	.word	0xffffffff


	//   ....[76]....
        /*029c*/ 	.word	0xffffffff


	//   ....[77]....
        /*02a0*/ 	.word	0xffffffff


	//   ....[78]....
        /*02a4*/ 	.word	0xffffffff


	//   ....[79]....
        /*02a8*/ 	.word	0xffffffff


	//   ....[80]....
        /*02ac*/ 	.word	0xffffffff


	//   ....[81]....
        /*02b0*/ 	.word	0xffffffff


	//   ....[82]....
        /*02b4*/ 	.word	0xffffffff


	//   ....[83]....
        /*02b8*/ 	.word	0xffffffff


	//   ....[84]....
        /*02bc*/ 	.word	0xffffffff


	//   ....[85]....
        /*02c0*/ 	.word	0xffffffff


	//   ....[86]....
        /*02c4*/ 	.word	0xffffffff


	//   ....[87]....
        /*02c8*/ 	.word	0xffffffff


	//   ....[88]....
        /*02cc*/ 	.word	0xffffffff


	//   ....[89]....
        /*02d0*/ 	.word	0xffffffff


	//   ....[90]....
        /*02d4*/ 	.word	0xffffffff


	//   ....[91]....
        /*02d8*/ 	.word	0xffffffff


	//   ....[92]....
        /*02dc*/ 	.word	0xffffffff


	//   ....[93]....
        /*02e0*/ 	.word	0xffffffff


	//   ....[94]....
        /*02e4*/ 	.word	0xffffffff


	//   ....[95]....
        /*02e8*/ 	.word	0xffffffff


	//   ....[96]....
        /*02ec*/ 	.word	0xffffffff


	//   ....[97]....
        /*02f0*/ 	.word	0xffffffff


	//   ....[98]....
        /*02f4*/ 	.word	0xffffffff


	//   ....[99]....
        /*02f8*/ 	.word	0xffffffff


	//   ....[100]....
        /*02fc*/ 	.word	0xffffffff


	//   ....[101]....
        /*0300*/ 	.word	0xffffffff


	//   ....[102]....
        /*0304*/ 	.word	0xffffffff


	//   ....[103]....
        /*0308*/ 	.word	0xffffffff


	//   ....[104]....
        /*030c*/ 	.word	0xffffffff


	//   ....[105]....
        /*0310*/ 	.word	0xffffffff


	//   ....[106]....
        /*0314*/ 	.word	0xffffffff


	//   ....[107]....
        /*0318*/ 	.word	0xffffffff


	//   ....[108]....
        /*031c*/ 	.word	0xffffffff


	//   ....[109]....
        /*0320*/ 	.word	0xffffffff


	//   ....[110]....
        /*0324*/ 	.word	0xffffffff


	//   ....[111]....
        /*0328*/ 	.word	0xffffffff


	//   ....[112]....
        /*032c*/ 	.word	0xffffffff


	//   ....[113]....
        /*0330*/ 	.word	0xffffffff


	//   ....[114]....
        /*0334*/ 	.word	0xffffffff


	//   ....[115]....
        /*0338*/ 	.word	0xffffffff


	//   ....[116]....
        /*033c*/ 	.word	0xffffffff


	//   ....[117]....
        /*0340*/ 	.word	0xffffffff


	//   ....[118]....
        /*0344*/ 	.word	0xffffffff


	//   ....[119]....
        /*0348*/ 	.word	0xffffffff


	//   ....[120]....
        /*034c*/ 	.word	0xffffffff


	//   ....[121]....
        /*0350*/ 	.word	0xffffffff


	//   ....[122]....
        /*0354*/ 	.word	0xffffffff


	//   ....[123]....
        /*0358*/ 	.word	0xffffffff


	//   ....[124]....
        /*035c*/ 	.word	0xffffffff


	//   ....[125]....
        /*0360*/ 	.word	0xffffffff


	//   ....[126]....
        /*0364*/ 	.word	0xffffffff


	//   ....[127]....
        /*0368*/ 	.word	0xffffffff


	//   ....[128]....
        /*036c*/ 	.word	0xffffffff


	//   ....[129]....
        /*0370*/ 	.word	0xffffffff


	//   ....[130]....
        /*0374*/ 	.word	0xffffffff


	//   ....[131]....
        /*0378*/ 	.word	0xffffffff


	//   ....[132]....
        /*037c*/ 	.word	0xffffffff


	//   ....[133]....
        /*0380*/ 	.word	0xffffffff


	//   ....[134]....
        /*0384*/ 	.word	0xffffffff


	//   ....[135]....
        /*0388*/ 	.word	0xffffffff


	//   ....[136]....
        /*038c*/ 	.word	0xffffffff


	//   ....[137]....
        /*0390*/ 	.word	0xffffffff


	//   ....[138]....
        /*0394*/ 	.word	0xffffffff


	//   ....[139]....
        /*0398*/ 	.word	0xffffffff


	//   ....[140]....
        /*039c*/ 	.word	0xffffffff


	//   ....[141]....
        /*03a0*/ 	.word	0xffffffff


	//   ....[142]....
        /*03a4*/ 	.word	0xffffffff


	//   ....[143]....
        /*03a8*/ 	.word	0xffffffff


	//   ....[144]....
        /*03ac*/ 	.word	0xffffffff


	//   ....[145]....
        /*03b0*/ 	.word	0x0500000f


	//   ....[146]....
        /*03b4*/ 	.word	0x0500000f


	//   ....[147]....
        /*03b8*/ 	.word	0x0500000f


	//   ....[148]....
        /*03bc*/ 	.word	0x0500000f


	//   ....[149]....
        /*03c0*/ 	.word	0x0500000f


	//   ....[150]....
        /*03c4*/ 	.word	0x0500000f


	//   ....[151]....
        /*03c8*/ 	.word	0x0500000f


	//   ....[152]....
        /*03cc*/ 	.word	0x0500000f


	//   ....[153]....
        /*03d0*/ 	.word	0x0500000f


	//   ....[154]....
        /*03d4*/ 	.word	0x0500000f


	//   ....[155]....
        /*03d8*/ 	.word	0x0500000f


	//   ....[156]....
        /*03dc*/ 	.word	0x0500000f


	//   ....[157]....
        /*03e0*/ 	.word	0x0500000f


	//   ....[158]....
        /*03e4*/ 	.word	0x0500000f


	//   ....[159]....
        /*03e8*/ 	.word	0x0500000f


	//   ....[160]....
        /*03ec*/ 	.word	0x0500000f


	//   ....[161]....
        /*03f0*/ 	.word	0x0500000f


	//   ....[162]....
        /*03f4*/ 	.word	0x0500000f


	//   ....[163]....
        /*03f8*/ 	.word	0x0500000f


	//   ....[164]....
        /*03fc*/ 	.word	0x0500000f


	//   ....[165]....
        /*0400*/ 	.word	0x0500000f


	//   ....[166]....
        /*0404*/ 	.word	0x0500000f


	//   ....[167]....
        /*0408*/ 	.word	0x0500000f


	//   ....[168]....
        /*040c*/ 	.word	0x0500000f


	//   ....[169]....
        /*0410*/ 	.word	0x0500000f


	//   ....[170]....
        /*0414*/ 	.word	0x0500000f


	//   ....[171]....
        /*0418*/ 	.word	0x0500000f


	//   ....[172]....
        /*041c*/ 	.word	0x0500000f


	//   ....[173]....
        /*0420*/ 	.word	0x0500000f


	//   ....[174]....
        /*0424*/ 	.word	0x0500000f


	//   ....[175]....
        /*0428*/ 	.word	0x0500000f


	//   ....[176]....
        /*042c*/ 	.word	0x0500000f


	//   ....[177]....
        /*0430*/ 	.word	0x0500000f


	//   ....[178]....
        /*0434*/ 	.word	0x0500000f


	//   ....[179]....
        /*0438*/ 	.word	0x0500000f


	//   ....[180]....
        /*043c*/ 	.word	0x0500000f


	//   ....[181]....
        /*0440*/ 	.word	0x0500000f


	//   ....[182]....
        /*0444*/ 	.word	0x0500000f


	//   ....[183]....
        /*0448*/ 	.word	0x0500000f


	//   ....[184]....
        /*044c*/ 	.word	0x0500000f


	//   ....[185]....
        /*0450*/ 	.word	0x0500000f


	//   ....[186]....
        /*0454*/ 	.word	0x0500000f


	//   ....[187]....
        /*0458*/ 	.word	0x0500000f


	//   ....[188]....
        /*045c*/ 	.word	0x0500000f


	//   ....[189]....
        /*0460*/ 	.word	0x0500000f


	//   ....[190]....
        /*0464*/ 	.word	0x0500000f


	//   ....[191]....
        /*0468*/ 	.word	0x0500000f


	//   ....[192]....
        /*046c*/ 	.word	0x0500000f


	//   ....[193]....
        /*0470*/ 	.word	0x0500000f


	//   ....[194]....
        /*0474*/ 	.word	0x0500000f


	//   ....[195]....
        /*0478*/ 	.word	0x0500000f


	//   ....[196]....
        /*047c*/ 	.word	0x0500000f


	//   ....[197]....
        /*0480*/ 	.word	0x0500000f


	//   ....[198]....
        /*0484*/ 	.word	0x0500000f


	//   ....[199]....
        /*0488*/ 	.word	0x0500000f


	//   ....[200]....
        /*048c*/ 	.word	0x0500000f


	//   ....[201]....
        /*0490*/ 	.word	0x0500000f


	//   ....[202]....
        /*0494*/ 	.word	0x0500000f


	//   ....[203]....
        /*0498*/ 	.word	0x0500000f


	//   ....[204]....
        /*049c*/ 	.word	0x0500000f


	//   ....[205]....
        /*04a0*/ 	.word	0x0500000f


	//   ....[206]....
        /*04a4*/ 	.word	0x0500000f


	//   ....[207]....
        /*04a8*/ 	.word	0x0500000f


	//   ....[208]....
        /*04ac*/ 	.word	0x0500000f


	//   ....[209]....
        /*04b0*/ 	.word	0x0500000f


	//   ....[210]....
        /*04b4*/ 	.word	0x0500000f


	//   ....[211]....
        /*04b8*/ 	.word	0x0500000f


	//   ....[212]....
        /*04bc*/ 	.word	0x0500000f


	//   ....[213]....
        /*04c0*/ 	.word	0x0500000f


	//   ....[214]....
        /*04c4*/ 	.word	0x0500000f


	//   ....[215]....
        /*04c8*/ 	.word	0x0500000f


	//   ....[216]....
        /*04cc*/ 	.word	0x0500000f


	//   ....[217]....
        /*04d0*/ 	.word	0x0500000f


	//   ....[218]....
        /*04d4*/ 	.word	0x0500000f


	//   ....[219]....
        /*04d8*/ 	.word	0x0500000f


	//   ....[220]....
        /*04dc*/ 	.word	0x0500000f


	//   ....[221]....
        /*04e0*/ 	.word	0x0500000f


	//   ....[222]....
        /*04e4*/ 	.word	0x0500000f


	//   ....[223]....
        /*04e8*/ 	.word	0x0500000f


	//   ....[224]....
        /*04ec*/ 	.word	0x0500000f


	//   ....[225]....
        /*04f0*/ 	.word	0x0500000f


	//   ....[226]....
        /*04f4*/ 	.word	0x0500000f


	//   ....[227]....
        /*04f8*/ 	.word	0x0500000f


	//----- nvinfo : EIATTR_COOP_GROUP_INSTR_OFFSETS
	.align		4
.L_793:
        /*04fc*/ 	.byte	0x04, 0x28
        /*04fe*/ 	.short	(.L_795 - .L_794)


	//   ....[0]....
.L_794:
        /*0500*/ 	.word	0x00000070


	//   ....[1]....
        /*0504*/ 	.word	0x000000b0


	//   ....[2]....
        /*0508*/ 	.word	0x000002d0


	//   ....[3]....
        /*050c*/ 	.word	0x00000430


	//   ....[4]....
        /*0510*/ 	.word	0x00000550


	//   ....[5]....
        /*0514*/ 	.word	0x000006b0


	//   ....[6]....
        /*0518*/ 	.word	0x00001740


	//   ....[7]....
        /*051c*/ 	.word	0x000022a0


	//   ....[8]....
        /*0520*/ 	.word	0x000022e0


	//   ....[9]....
        /*0524*/ 	.word	0x00002980


	//   ....[10]....
        /*0528*/ 	.word	0x00002a80


	//   ....[11]....
        /*052c*/ 	.word	0x000030e0


	//   ....[12]....
        /*0530*/ 	.word	0x00003170


	//   ....[13]....
        /*0534*/ 	.word	0x00004b00


	//   ....[14]....
        /*0538*/ 	.word	0x00004fd0


	//   ....[15]....
        /*053c*/ 	.word	0x00004ff0


	//   ....[16]....
        /*0540*/ 	.word	0x00005050


	//   ....[17]....
        /*0544*/ 	.word	0x000056f0


	//   ....[18]....
        /*0548*/ 	.word	0x00005750


	//   ....[19]....
        /*054c*/ 	.word	0x000073f0


	//   ....[20]....
        /*0550*/ 	.word	0x00007400


	//   ....[21]....
        /*0554*/ 	.word	0x00007430


	//   ....[22]....
        /*0558*/ 	.word	0x00007440


	//   ....[23]....
        /*055c*/ 	.word	0x00008730


	//   ....[24]....
        /*0560*/ 	.word	0x00008770


	//   ....[25]....
        /*0564*/ 	.word	0x00008820


	//   ....[26]....
        /*0568*/ 	.word	0x00008830


	//   ....[27]....
        /*056c*/ 	.word	0x0000a060


	//   ....[28]....
        /*0570*/ 	.word	0x0000a090


	//   ....[29]....
        /*0574*/ 	.word	0x0000a0c0


	//   ....[30]....
        /*0578*/ 	.word	0x0000a130


	//   ....[31]....
        /*057c*/ 	.word	0x0000a800


	//   ....[32]....
        /*0580*/ 	.word	0x0000a820


	//   ....[33]....
        /*0584*/ 	.word	0x0000a930


	//   ....[34]....
        /*0588*/ 	.word	0x0000a950


	//   ....[35]....
        /*058c*/ 	.word	0x0000aa50


	//   ....[36]....
        /*0590*/ 	.word	0x0000aa70


	//   ....[37]....
        /*0594*/ 	.word	0x0000ab80


	//   ....[38]....
        /*0598*/ 	.word	0x0000aba0


	//   ....[39]....
        /*059c*/ 	.word	0x0000b530


	//   ....[40]....
        /*05a0*/ 	.word	0x0000b550


	//   ....[41]....
        /*05a4*/ 	.word	0x0000b650


	//   ....[42]....
        /*05a8*/ 	.word	0x0000b670


	//   ....[43]....
        /*05ac*/ 	.word	0x0000b770


	//   ....[44]....
        /*05b0*/ 	.word	0x0000b790


	//   ....[45]....
        /*05b4*/ 	.word	0x0000b8a0


	//   ....[46]....
        /*05b8*/ 	.word	0x0000b8c0


	//   ....[47]....
        /*05bc*/ 	.word	0x0000ba40


	//   ....[48]....
        /*05c0*/ 	.word	0x0000bc10


	//   ....[49]....
        /*05c4*/ 	.word	0x0000bc40


	//   ....[50]....
        /*05c8*/ 	.word	0x0000bc70


	//   ....[51]....
        /*05cc*/ 	.word	0x0000bca0


	//   ....[52]....
        /*05d0*/ 	.word	0x0000bcd0


	//   ....[53]....
        /*05d4*/ 	.word	0x0000bd00


	//   ....[54]....
        /*05d8*/ 	.word	0x0000be50


	//   ....[55]....
        /*05dc*/ 	.word	0x0000be80


	//   ....[56]....
        /*05e0*/ 	.word	0x0000beb0


	//   ....[57]....
        /*05e4*/ 	.word	0x0000bee0


	//   ....[58]....
        /*05e8*/ 	.word	0x0000bf10


	//   ....[59]....
        /*05ec*/ 	.word	0x0000bf40


	//   ....[60]....
        /*05f0*/ 	.word	0x0000bfd0


	//   ....[61]....
        /*05f4*/ 	.word	0x0000c030


	//   ....[62]....
        /*05f8*/ 	.word	0x0000c0c0


	//   ....[63]....
        /*05fc*/ 	.word	0x0000d940


	//   ....[64]....
        /*0600*/ 	.word	0x0000d960


	//   ....[65]....
        /*0604*/ 	.word	0x0000da10


	//   ....[66]....
        /*0608*/ 	.word	0x0000da30


	//   ....[67]....
        /*060c*/ 	.word	0x0000dad0


	//   ....[68]....
        /*0610*/ 	.word	0x0000daf0


	//   ....[69]....
        /*0614*/ 	.word	0x0000db90


	//   ....[70]....
        /*0618*/ 	.word	0x0000dbb0


	//   ....[71]....
        /*061c*/ 	.word	0x0000dc50


	//   ....[72]....
        /*0620*/ 	.word	0x0000dc70


	//   ....[73]....
        /*0624*/ 	.word	0x0000dc80


	//   ....[74]....
        /*0628*/ 	.word	0x0000dd10


	//   ....[75]....
        /*062c*/ 	.word	0x0000e430


	//   ....[76]....
        /*0630*/ 	.word	0x0000e460


	//   ....[77]....
        /*0634*/ 	.word	0x0000e4c0


	//   ....[78]....
        /*0638*/ 	.word	0x0000e520


	//   ....[79]....
        /*063c*/ 	.word	0x0000e570


	//   ....[80]....
        /*0640*/ 	.word	0x0000e5d0


	//   ....[81]....
        /*0644*/ 	.word	0x0000e620


	//   ....[82]....
        /*0648*/ 	.word	0x0000e680


	//   ....[83]....
        /*064c*/ 	.word	0x0000e6c0


	//   ....[84]....
        /*0650*/ 	.word	0x0000e730


	//   ....[85]....
        /*0654*/ 	.word	0x0000e780


	//   ....[86]....
        /*0658*/ 	.word	0x0000e7e0


	//   ....[87]....
        /*065c*/ 	.word	0x0000e820


	//   ....[88]....
        /*0660*/ 	.word	0x0000e880


	//   ....[89]....
        /*0664*/ 	.word	0x0000e8a0


	//   ....[90]....
        /*0668*/ 	.word	0x0000e8e0


	//   ....[91]....
        /*066c*/ 	.word	0x0000f0a0


	//   ....[92]....
        /*0670*/ 	.word	0x0000f0e0


	//   ....[93]....
        /*0674*/ 	.word	0x0000f0f0


	//   ....[94]....
        /*0678*/ 	.word	0x0000f150


	//   ....[95]....
        /*067c*/ 	.word	0x0000f160


	//   ....[96]....
        /*0680*/ 	.word	0x0000f1c0


	//   ....[97]....
        /*0684*/ 	.word	0x0000f1f0


	//   ....[98]....
        /*0688*/ 	.word	0x0000f230


	//   ....[99]....
        /*068c*/ 	.word	0x0000f260


	//   ....[100]....
        /*0690*/ 	.word	0x0000f2a0


	//   ....[101]....
        /*0694*/ 	.word	0x0000f2d0


	//   ....[102]....
        /*0698*/ 	.word	0x0000f310


	//   ....[103]....
        /*069c*/ 	.word	0x0000f590


	//   ....[104]....
        /*06a0*/ 	.word	0x0000f5b0


	//   ....[105]....
        /*06a4*/ 	.word	0x0000f5c0


	//   ....[106]....
        /*06a8*/ 	.word	0x0000f650


	//   ....[107]....
        /*06ac*/ 	.word	0x0000f660


	//   ....[108]....
        /*06b0*/ 	.word	0x0000f6f0


	//   ....[109]....
        /*06b4*/ 	.word	0x0000f700


	//   ....[110]....
        /*06b8*/ 	.word	0x0000f790


	//   ....[111]....
        /*06bc*/ 	.word	0x0000f7a0


	//   ....[112]....
        /*06c0*/ 	.word	0x0000f830


	//   ....[113]....
        /*06c4*/ 	.word	0x0000f840


	//   ....[114]....
        /*06c8*/ 	.word	0x0000f850


	//   ....[115]....
        /*06cc*/ 	.word	0x0000fe30


	//   ....[116]....
        /*06d0*/ 	.word	0x0000fe70


	//   ....[117]....
        /*06d4*/ 	.word	0x0000feb0


	//   ....[118]....
        /*06d8*/ 	.word	0x0000fee0


	//   ....[119]....
        /*06dc*/ 	.word	0x0000ff70


	//   ....[120]....
        /*06e0*/ 	.word	0x0000ffa0


	//   ....[121]....
        /*06e4*/ 	.word	0x00010010


	//   ....[122]....
        /*06e8*/ 	.word	0x00010040


	//   ....[123]....
        /*06ec*/ 	.word	0x000100b0


	//   ....[124]....
        /*06f0*/ 	.word	0x000100e0


	//   ....[125]....
        /*06f4*/ 	.word	0x00010110


	//   ....[126]....
        /*06f8*/ 	.word	0x00010160


	//   ....[127]....
        /*06fc*/ 	.word	0x00010540


	//   ....[128]....
        /*0700*/ 	.word	0x00010570


	//   ....[129]....
        /*0704*/ 	.word	0x000105a0


	//   ....[130]....
        /*0708*/ 	.word	0x000105d0


	//   ....[131]....
        /*070c*/ 	.word	0x00010600


	//   ....[132]....
        /*0710*/ 	.word	0x00010630


	//   ....[133]....
        /*0714*/ 	.word	0x00010660


	//   ....[134]....
        /*0718*/ 	.word	0x00010690


	//   ....[135]....
        /*071c*/ 	.word	0x00010810


	//   ....[136]....
        /*0720*/ 	.word	0x00010840


	//   ....[137]....
        /*0724*/ 	.word	0x00010870


	//   ....[138]....
        /*0728*/ 	.word	0x000108a0


	//   ....[139]....
        /*072c*/ 	.word	0x000108d0


	//   ....[140]....
        /*0730*/ 	.word	0x00010900


	//   ....[141]....
        /*0734*/ 	.word	0x000109c0


	//   ....[142]....
        /*0738*/ 	.word	0x000109e0


	//   ....[143]....
        /*073c*/ 	.word	0x00010a50


	//   ....[144]....
        /*0740*/ 	.word	0x000110f0


	//   ....[145]....
        /*0744*/ 	.word	0x000116a0


	//   ....[146]....
        /*0748*/ 	.word	0x00011790


	//   ....[147]....
        /*074c*/ 	.word	0x00011830


	//   ....[148]....
        /*0750*/ 	.word	0x00011890


	//   ....[149]....
        /*0754*/ 	.word	0x000119a0


	//   ....[150]....
        /*0758*/ 	.word	0x00011a10


	//   ....[151]....
        /*075c*/ 	.word	0x00011b20


	//   ....[152]....
        /*0760*/ 	.word	0x00011b90


	//   ....[153]....
        /*0764*/ 	.word	0x00011ca0


	//   ....[154]....
        /*0768*/ 	.word	0x00011d10


	//   ....[155]....
        /*076c*/ 	.word	0x00011e20


	//   ....[156]....
        /*0770*/ 	.word	0x00011e90


	//   ....[157]....
        /*0774*/ 	.word	0x00011f30


	//   ....[158]....
        /*0778*/ 	.word	0x00012040


	//   ....[159]....
        /*077c*/ 	.word	0x000120b0


	//   ....[160]....
        /*0780*/ 	.word	0x00012130


	//   ....[161]....
        /*0784*/ 	.word	0x00012200


	//   ....[162]....
        /*0788*/ 	.word	0x00012280


	//   ....[163]....
        /*078c*/ 	.word	0x00012360


	//   ....[164]....
        /*0790*/ 	.word	0x000123e0


	//   ....[165]....
        /*0794*/ 	.word	0x000124c0


	//   ....[166]....
        /*0798*/ 	.word	0x00012540


	//   ....[167]....
        /*079c*/ 	.word	0x00012620


	//   ....[168]....
        /*07a0*/ 	.word	0x000126a0


	//   ....[169]....
        /*07a4*/ 	.word	0x00012780


	//   ....[170]....
        /*07a8*/ 	.word	0x00012800


	//   ....[171]....
        /*07ac*/ 	.word	0x000128d0


	//   ....[172]....
        /*07b0*/ 	.word	0x00012950


	//   ....[173]....
        /*07b4*/ 	.word	0x00012a10


	//   ....[174]....
        /*07b8*/ 	.word	0x00012b40


	//   ....[175]....
        /*07bc*/ 	.word	0x00012c00


	//   ....[176]....
        /*07c0*/ 	.word	0x00012c80


	//   ....[177]....
        /*07c4*/ 	.word	0x00012d50


	//   ....[178]....
        /*07c8*/ 	.word	0x00012db0


	//   ....[179]....
        /*07cc*/ 	.word	0x00012e80


	//   ....[180]....
        /*07d0*/ 	.word	0x00012ee0


	//   ....[181]....
        /*07d4*/ 	.word	0x00012fb0


	//   ....[182]....
        /*07d8*/ 	.word	0x00013010


	//   ....[183]....
        /*07dc*/ 	.word	0x000130e0


	//   ....[184]....
        /*07e0*/ 	.word	0x00013140


	//   ....[185]....
        /*07e4*/ 	.word	0x00013220


	//   ....[186]....
        /*07e8*/ 	.word	0x00013310


	//   ....[187]....
        /*07ec*/ 	.word	0x000133b0


	//   ....[188]....
        /*07f0*/ 	.word	0x00013410


	//   ....[189]....
        /*07f4*/ 	.word	0x00013510


	//   ....[190]....
        /*07f8*/ 	.word	0x00013570


	//   ....[191]....
        /*07fc*/ 	.word	0x00013670


	//   ....[192]....
        /*0800*/ 	.word	0x000136d0


	//   ....[193]....
        /*0804*/ 	.word	0x000137d0


	//   ....[194]....
        /*0808*/ 	.word	0x00013830


	//   ....[195]....
        /*080c*/ 	.word	0x00013930


	//   ....[196]....
        /*0810*/ 	.word	0x00013990


	//   ....[197]....
        /*0814*/ 	.word	0x00013a60


	//   ....[198]....
        /*0818*/ 	.word	0x00013ba0


	//   ....[199]....
        /*081c*/ 	.word	0x00013c50


	//   ....[200]....
        /*0820*/ 	.word	0x00013d20


	//   ....[201]....
        /*0824*/ 	.word	0x00013df0


	//   ....[202]....
        /*0828*/ 	.word	0x00013e50


	//   ....[203]....
        /*082c*/ 	.word	0x00013f40


	//   ....[204]....
        /*0830*/ 	.word	0x00013fa0


	//   ....[205]....
        /*0834*/ 	.word	0x00014090


	//   ....[206]....
        /*0838*/ 	.word	0x000140f0


	//   ....[207]....
        /*083c*/ 	.word	0x000141e0


	//   ....[208]....
        /*0840*/ 	.word	0x00014240


	//   ....[209]....
        /*0844*/ 	.word	0x00014320


	//   ....[210]....
        /*0848*/ 	.word	0x000143b0


	//   ....[211]....
        /*084c*/ 	.word	0x00014450


	//   ....[212]....
        /*0850*/ 	.word	0x00014570


	//   ....[213]....
        /*0854*/ 	.word	0x000145e0


	//   ....[214]....
        /*0858*/ 	.word	0x00014650


	//   ....[215]....
        /*085c*/ 	.word	0x000146c0


	//   ....[216]....
        /*0860*/ 	.word	0x00014730


	//   ....[217]....
        /*0864*/ 	.word	0x000147b0


	//   ....[218]....
        /*0868*/ 	.word	0x00014840


	//   ....[219]....
        /*086c*/ 	.word	0x000148d0


	//   ....[220]....
        /*0870*/ 	.word	0x00014940


	//   ....[221]....
        /*0874*/ 	.word	0x000149b0


	//   ....[222]....
        /*0878*/ 	.word	0x00014a20


	//   ....[223]....
        /*087c*/ 	.word	0x00014aa0


	//   ....[224]....
        /*0880*/ 	.word	0x00014b10


	//   ....[225]....
        /*0884*/ 	.word	0x00014bb0


	//   ....[226]....
        /*0888*/ 	.word	0x00014c40


	//   ....[227]....
        /*088c*/ 	.word	0x00014d60


	//----- nvinfo : EIATTR_REG_RECONFIG
	.align		4
.L_795:
        /*0890*/ 	.byte	0x01, 0x54
	.zero		2


	//----- nvinfo : EIATTR_SYSCALL_OFFSETS
	.align		4
        /*0894*/ 	.byte	0x04, 0x46
        /*0896*/ 	.short	(.L_797 - .L_796)


	//   ....[0]....
.L_796:
        /*0898*/ 	.word	0x00001920


	//   ....[1]....
        /*089c*/ 	.word	0x0000cf40


	//   ....[2]....
        /*08a0*/ 	.word	0x0000d090


	//   ....[3]....
        /*08a4*/ 	.word	0x0000d180


	//   ....[4]....
        /*08a8*/ 	.word	0x0000e0a0


	//----- nvinfo : EIATTR_MBARRIER_INSTR_OFFSETS
	.align		4
.L_797:
        /*08ac*/ 	.byte	0x04, 0x39
        /*08ae*/ 	.short	(.L_799 - .L_798)


	//   ....[0]....
.L_798:
        /*08b0*/ 	.word	0x00000180
        /*08b4*/ 	.word	0x000000ff
        /*08b8*/ 	.word	0x00030800
        /*08bc*/ 	.short	0x0100
        /*08be*/ 	.byte	0x08
	.zero		1


	//   ....[1]....
        /*08c0*/ 	.word	0x00000190
        /*08c4*/ 	.word	0x000000ff
        /*08c8*/ 	.word	0x00030820
        /*08cc*/ 	.short	0x0100
        /*08ce*/ 	.byte	0x08
	.zero		1


	//   ....[2]....
        /*08d0*/ 	.word	0x00000280
        /*08d4*/ 	.word	0x000000ff
        /*08d8*/ 	.word	0x00030830
        /*08dc*/ 	.short	0x0100
        /*08de*/ 	.byte	0x08
	.zero		1


	//   ....[3]....
        /*08e0*/ 	.word	0x00000290
        /*08e4*/ 	.word	0x000000ff
        /*08e8*/ 	.word	0x00030840
        /*08ec*/ 	.short	0x0100
        /*08ee*/ 	.byte	0x08
	.zero		1


	//   ....[4]....
        /*08f0*/ 	.word	0x000002a0
        /*08f4*/ 	.word	0x000000ff
        /*08f8*/ 	.word	0x00030838
        /*08fc*/ 	.short	0x0100
        /*08fe*/ 	.byte	0x08
	.zero		1


	//   ....[5]....
        /*0900*/ 	.word	0x000002b0
        /*0904*/ 	.word	0x000000ff
        /*0908*/ 	.word	0x00030848
        /*090c*/ 	.short	0x0100
        /*090e*/ 	.byte	0x08
	.zero		1


	//   ....[6]....
        /*0910*/ 	.word	0x000003e0
        /*0914*/ 	.word	0x000000ff
        /*0918*/ 	.word	0x00030850
        /*091c*/ 	.short	0x0100
        /*091e*/ 	.byte	0x08
	.zero		1


	//   ....[7]....
        /*0920*/ 	.word	0x000003f0
        /*0924*/ 	.word	0x000000ff
        /*0928*/ 	.word	0x00030860
        /*092c*/ 	.short	0x0100
        /*092e*/ 	.byte	0x08
	.zero		1


	//   ....[8]....
        /*0930*/ 	.word	0x00000400
        /*0934*/ 	.word	0x000000ff
        /*0938*/ 	.word	0x00030858
        /*093c*/ 	.short	0x0100
        /*093e*/ 	.byte	0x08
	.zero		1


	//   ....[9]....
        /*0940*/ 	.word	0x00000410
        /*0944*/ 	.word	0x000000ff
        /*0948*/ 	.word	0x00030868
        /*094c*/ 	.short	0x0100
        /*094e*/ 	.byte	0x08
	.zero		1


	//   ....[10]....
        /*0950*/ 	.word	0x00000500
        /*0954*/ 	.word	0x000000ff
        /*0958*/ 	.word	0x00030870
        /*095c*/ 	.short	0x0100
        /*095e*/ 	.byte	0x06
	.zero		1


	//   ....[11]....
        /*0960*/ 	.word	0x00000510
        /*0964*/ 	.word	0x000000ff
        /*0968*/ 	.word	0x00030880
        /*096c*/ 	.short	0x0100
        /*096e*/ 	.byte	0x06
	.zero		1


	//   ....[12]....
        /*0970*/ 	.word	0x00000520
        /*0974*/ 	.word	0x000000ff
        /*0978*/ 	.word	0x00030878
        /*097c*/ 	.short	0x0100
        /*097e*/ 	.byte	0x06
	.zero		1


	//   ....[13]....
        /*0980*/ 	.word	0x00000530
        /*0984*/ 	.word	0x000000ff
        /*0988*/ 	.word	0x00030888
        /*098c*/ 	.short	0x0100
        /*098e*/ 	.byte	0x06
	.zero		1


	//   ....[14]....
        /*0990*/ 	.word	0x00000660
        /*0994*/ 	.word	0x000000ff
        /*0998*/ 	.word	0x00030890
        /*099c*/ 	.short	0x0100
        /*099e*/ 	.byte	0x08
	.zero		1


	//   ....[15]....
        /*09a0*/ 	.word	0x00000670
        /*09a4*/ 	.word	0x000000ff
        /*09a8*/ 	.word	0x000308a0
        /*09ac*/ 	.short	0x0100
        /*09ae*/ 	.byte	0x08
	.zero		1


	//   ....[16]....
        /*09b0*/ 	.word	0x00000680
        /*09b4*/ 	.word	0x000000ff
        /*09b8*/ 	.word	0x00030898
        /*09bc*/ 	.short	0x0100
        /*09be*/ 	.byte	0x08
	.zero		1


	//   ....[17]....
        /*09c0*/ 	.word	0x00000690
        /*09c4*/ 	.word	0x000000ff
        /*09c8*/ 	.word	0x000308a8
        /*09cc*/ 	.short	0x0100
        /*09ce*/ 	.byte	0x08
	.zero		1


	//   ....[18]....
        /*09d0*/ 	.word	0x000007d0
        /*09d4*/ 	.word	0x000000ff
        /*09d8*/ 	.word	0x000308b0
        /*09dc*/ 	.short	0x0100
        /*09de*/ 	.byte	0x08
	.zero		1


	//   ....[19]....
        /*09e0*/ 	.word	0x000007e0
        /*09e4*/ 	.word	0x000000ff
        /*09e8*/ 	.word	0x000308c0
        /*09ec*/ 	.short	0x0100
        /*09ee*/ 	.byte	0x08
	.zero		1


	//   ....[20]....
        /*09f0*/ 	.word	0x000007f0
        /*09f4*/ 	.word	0x000000ff
        /*09f8*/ 	.word	0x000308b8
        /*09fc*/ 	.short	0x0100
        /*09fe*/ 	.byte	0x08
	.zero		1


	//   ....[21]....
        /*0a00*/ 	.word	0x00000800
        /*0a04*/ 	.word	0x000000ff
        /*0a08*/ 	.word	0x000308c8
        /*0a0c*/ 	.short	0x0100
        /*0a0e*/ 	.byte	0x08
	.zero		1


	//   ....[22]....
        /*0a10*/ 	.word	0x000019c0
        /*0a14*/ 	.word	0x000000ff
        /*0a18*/ 	.word	0x00030800
        /*0a1c*/ 	.short	0x010a
        /*0a1e*/ 	.byte	0x28
	.zero		1


	//   ....[23]....
        /*0a20*/ 	.word	0x00001a40
        /*0a24*/ 	.word	0x00000000
        /*0a28*/ 	.word	0x00030830
        /*0a2c*/ 	.short	0x010a
        /*0a2e*/ 	.byte	0x3f
	.zero		1


	//   ....[24]....
        /*0a30*/ 	.word	0x00001a80
        /*0a34*/ 	.word	0x00000000
        /*0a38*/ 	.word	0x00030830
        /*0a3c*/ 	.short	0x010a
        /*0a3e*/ 	.byte	0x3f
	.zero		1


	//   ....[25]....
        /*0a40*/ 	.word	0x00002520
        /*0a44*/ 	.word	0x000000ff
        /*0a48*/ 	.word	0x00000000
        /*0a4c*/ 	.short	0x0101
        /*0a4e*/ 	.byte	0x05
	.zero		1


	//   ....[26]....
        /*0a50*/ 	.word	0x00003bf0
        /*0a54*/ 	.word	0x000000ff
        /*0a58*/ 	.word	0x00030830
        /*0a5c*/ 	.short	0x010a
        /*0a5e*/ 	.byte	0x07
	.zero		1


	//   ....[27]....
        /*0a60*/ 	.word	0x00003c30
        /*0a64*/ 	.word	0x000000ff
        /*0a68*/ 	.word	0x00030830
        /*0a6c*/ 	.short	0x010a
        /*0a6e*/ 	.byte	0x07
	.zero		1


	//   ....[28]....
        /*0a70*/ 	.word	0x00004770
        /*0a74*/ 	.word	0x000000ff
        /*0a78*/ 	.word	0x00030850
        /*0a7c*/ 	.short	0x010a
        /*0a7e*/ 	.byte	0x0a
	.zero		1


	//   ....[29]....
        /*0a80*/ 	.word	0x000047b0
        /*0a84*/ 	.word	0x000000ff
        /*0a88*/ 	.word	0x00030850
        /*0a8c*/ 	.short	0x010a
        /*0a8e*/ 	.byte	0x0a
	.zero		1


	//   ....[30]....
        /*0a90*/ 	.word	0x00004b20
        /*0a94*/ 	.word	0x000000ff
        /*0a98*/ 	.word	0x00000000
        /*0a9c*/ 	.short	0x0101
        /*0a9e*/ 	.byte	0x07
	.zero		1


	//   ....[31]....
        /*0aa0*/ 	.word	0x00006070
        /*0aa4*/ 	.word	0x000000ff
        /*0aa8*/ 	.word	0x00000000
        /*0aac*/ 	.short	0x0101
        /*0aae*/ 	.byte	0x0a
	.zero		1


	//   ....[32]....
        /*0ab0*/ 	.word	0x00006260
        /*0ab4*/ 	.word	0x000000ff
        /*0ab8*/ 	.word	0x00030830
        /*0abc*/ 	.short	0x010a
        /*0abe*/ 	.byte	0x07
	.zero		1


	//   ....[33]....
        /*0ac0*/ 	.word	0x000062a0
        /*0ac4*/ 	.word	0x000000ff
        /*0ac8*/ 	.word	0x00030830
        /*0acc*/ 	.short	0x010a
        /*0ace*/ 	.byte	0x07
	.zero		1


	//   ....[34]....
        /*0ad0*/ 	.word	0x00006de0
        /*0ad4*/ 	.word	0x000000ff
        /*0ad8*/ 	.word	0x00030850
        /*0adc*/ 	.short	0x010a
        /*0ade*/ 	.byte	0x0e
	.zero		1


	//   ....[35]....
        /*0ae0*/ 	.word	0x00006e20
        /*0ae4*/ 	.word	0x000000ff
        /*0ae8*/ 	.word	0x00030850
        /*0aec*/ 	.short	0x010a
        /*0aee*/ 	.byte	0x0e
	.zero		1


	//   ....[36]....
        /*0af0*/ 	.word	0x00007210
        /*0af4*/ 	.word	0x000000ff
        /*0af8*/ 	.word	0x00000000
        /*0afc*/ 	.short	0x0101
        /*0afe*/ 	.byte	0x05
	.zero		1


	//   ....[37]....
        /*0b00*/ 	.word	0x00007f80
        /*0b04*/ 	.word	0x000000ff
        /*0b08*/ 	.word	0x00000000
        /*0b0c*/ 	.short	0x0101
        /*0b0e*/ 	.byte	0x0e
	.zero		1


	//   ....[38]....
        /*0b10*/ 	.word	0x000086a0
        /*0b14*/ 	.word	0x000000ff
        /*0b18*/ 	.word	0x00030850
        /*0b1c*/ 	.short	0x010a
        /*0b1e*/ 	.byte	0x05
	.zero		1


	//   ....[39]....
        /*0b20*/ 	.word	0x000086e0
        /*0b24*/ 	.word	0x000000ff
        /*0b28*/ 	.word	0x00030850
        /*0b2c*/ 	.short	0x010a
        /*0b2e*/ 	.byte	0x05
	.zero		1


	//   ....[40]....
        /*0b30*/ 	.word	0x00008d10
        /*0b34*/ 	.word	0x000000ff
        /*0b38*/ 	.word	0x00000000
        /*0b3c*/ 	.short	0x0101
        /*0b3e*/ 	.byte	0x04
	.zero		1


	//   ....[41]....
        /*0b40*/ 	.word	0x0000a7f0
        /*0b44*/ 	.word	0x0000002a
        /*0b48*/ 	.word	0x00000000
        /*0b4c*/ 	.short	0x0101
        /*0b4e*/ 	.byte	0x3f
	.zero		1


	//   ....[42]....
        /*0b50*/ 	.word	0x0000d720
        /*0b54*/ 	.word	0x00000007
        /*0b58*/ 	.word	0x00030840
        /*0b5c*/ 	.short	0x010a
        /*0b5e*/ 	.byte	0x3f
	.zero		1


	//   ....[43]....
        /*0b60*/ 	.word	0x0000ddd0
        /*0b64*/ 	.word	0x00000007
        /*0b68*/ 	.word	0x00030830
        /*0b6c*/ 	.short	0x0107
        /*0b6e*/ 	.byte	0x3f
	.zero		1


	//   ....[44]....
        /*0b70*/ 	.word	0x0000dea0
        /*0b74*/ 	.word	0x00000007
        /*0b78*/ 	.word	0x00030830
        /*0b7c*/ 	.short	0x0101
        /*0b7e*/ 	.byte	0x3f
	.zero		1


	//   ....[45]....
        /*0b80*/ 	.word	0x0000e9f0
        /*0b84*/ 	.word	0x00000016
        /*0b88*/ 	.word	0x00030800
        /*0b8c*/ 	.short	0x0107
        /*0b8e*/ 	.byte	0x3f
	.zero		1


	//   ....[46]....
        /*0b90*/ 	.word	0x0000eaf0
        /*0b94*/ 	.word	0x00000016
        /*0b98*/ 	.word	0x00030800
        /*0b9c*/ 	.short	0x0101
        /*0b9e*/ 	.byte	0x3f
	.zero		1


	//   ....[47]....
        /*0ba0*/ 	.word	0x0000eb10
        /*0ba4*/ 	.word	0x00000016
        /*0ba8*/ 	.word	0x00030820
        /*0bac*/ 	.short	0x010a
        /*0bae*/ 	.byte	0x3f
	.zero		1


	//   ....[48]....
        /*0bb0*/ 	.word	0x0000eee0
        /*0bb4*/ 	.word	0x00000007
        /*0bb8*/ 	.word	0x00030840
        /*0bbc*/ 	.short	0x010a
        /*0bbe*/ 	.byte	0x3f
	.zero		1


	//   ....[49]....
        /*0bc0*/ 	.word	0x0000f3c0
        /*0bc4*/ 	.word	0x00000007
        /*0bc8*/ 	.word	0x00030830
        /*0bcc*/ 	.short	0x0107
        /*0bce*/ 	.byte	0x3f
	.zero		1


	//   ....[50]....
        /*0bd0*/ 	.word	0x0000f470
        /*0bd4*/ 	.word	0x00000007
        /*0bd8*/ 	.word	0x00030830
        /*0bdc*/ 	.short	0x0101
        /*0bde*/ 	.byte	0x3f
	.zero		1


	//   ....[51]....
        /*0be0*/ 	.word	0x0000f4e0
        /*0be4*/ 	.word	0x00000006
        /*0be8*/ 	.word	0x00030860
        /*0bec*/ 	.short	0x010a
        /*0bee*/ 	.byte	0x3f
	.zero		1


	//   ....[52]....
        /*0bf0*/ 	.word	0x0000fa30
        /*0bf4*/ 	.word	0x00000006
        /*0bf8*/ 	.word	0x00030850
        /*0bfc*/ 	.short	0x0107
        /*0bfe*/ 	.byte	0x3f
	.zero		1


	//   ....[53]....
        /*0c00*/ 	.word	0x0000fb80
        /*0c04*/ 	.word	0x00000006
        /*0c08*/ 	.word	0x00030850
        /*0c0c*/ 	.short	0x0101
        /*0c0e*/ 	.byte	0x3f
	.zero		1


	//   ....[54]....
        /*0c10*/ 	.word	0x0000fd80
        /*0c14*/ 	.word	0x00000000
        /*0c18*/ 	.word	0x00030860
        /*0c1c*/ 	.short	0x010a
        /*0c1e*/ 	.byte	0x3f
	.zero		1


	//   ....[55]....
        /*0c20*/ 	.word	0x00010290
        /*0c24*/ 	.word	0x00000000
        /*0c28*/ 	.word	0x00030850
        /*0c2c*/ 	.short	0x0107
        /*0c2e*/ 	.byte	0x3f
	.zero		1


	//   ....[56]....
        /*0c30*/ 	.word	0x00010340
        /*0c34*/ 	.word	0x00000000
        /*0c38*/ 	.word	0x00030850
        /*0c3c*/ 	.short	0x0101
        /*0c3e*/ 	.byte	0x3f
	.zero		1


	//   ....[57]....
        /*0c40*/ 	.word	0x00011070
        /*0c44*/ 	.word	0x00000004
        /*0c48*/ 	.word	0x00030820
        /*0c4c*/ 	.short	0x010a
        /*0c4e*/ 	.byte	0x3f
	.zero		1


	//   ....[58]....
        /*0c50*/ 	.word	0x00011210
        /*0c54*/ 	.word	0x00000005
        /*0c58*/ 	.word	0x00030840
        /*0c5c*/ 	.short	0x010a
        /*0c5e*/ 	.byte	0x3f
	.zero		1


	//   ....[59]....
        /*0c60*/ 	.word	0x000112b0
        /*0c64*/ 	.word	0x0000001b
        /*0c68*/ 	.word	0x00030840
        /*0c6c*/ 	.short	0x010a
        /*0c6e*/ 	.byte	0x3f
	.zero		1


	//   ....[60]....
        /*0c70*/ 	.word	0x000112f0
        /*0c74*/ 	.word	0x00000005
        /*0c78*/ 	.word	0x00030860
        /*0c7c*/ 	.short	0x010a
        /*0c7e*/ 	.byte	0x3f
	.zero		1


	//   ....[61]....
        /*0c80*/ 	.word	0x00011330
        /*0c84*/ 	.word	0x0000001b
        /*0c88*/ 	.word	0x00030860
        /*0c8c*/ 	.short	0x010a
        /*0c8e*/ 	.byte	0x3f
	.zero		1


	//   ....[62]....
        /*0c90*/ 	.word	0x000113a0
        /*0c94*/ 	.word	0x00000003
        /*0c98*/ 	.word	0x00030800
        /*0c9c*/ 	.short	0x010a
        /*0c9e*/ 	.byte	0x3f
	.zero		1


	//   ....[63]....
        /*0ca0*/ 	.word	0x000113f0
        /*0ca4*/ 	.word	0x00000000
        /*0ca8*/ 	.word	0x00030830
        /*0cac*/ 	.short	0x010a
        /*0cae*/ 	.byte	0x3f
	.zero		1


	//   ....[64]....
        /*0cb0*/ 	.word	0x00011450
        /*0cb4*/ 	.word	0x00000004
        /*0cb8*/ 	.word	0x00030830
        /*0cbc*/ 	.short	0x010a
        /*0cbe*/ 	.byte	0x3f
	.zero		1


	//   ....[65]....
        /*0cc0*/ 	.word	0x000114b0
        /*0cc4*/ 	.word	0x00000003
        /*0cc8*/ 	.word	0x00030850
        /*0ccc*/ 	.short	0x010a
        /*0cce*/ 	.byte	0x3f
	.zero		1


	//   ....[66]....
        /*0cd0*/ 	.word	0x00011510
        /*0cd4*/ 	.word	0x00000004
        /*0cd8*/ 	.word	0x00030830
        /*0cdc*/ 	.short	0x010a
        /*0cde*/ 	.byte	0x3f
	.zero		1


	//   ....[67]....
        /*0ce0*/ 	.word	0x00011570
        /*0ce4*/ 	.word	0x00000003
        /*0ce8*/ 	.word	0x00030850
        /*0cec*/ 	.short	0x010a
        /*0cee*/ 	.byte	0x3f
	.zero		1


	//   ....[68]....
        /*0cf0*/ 	.word	0x000115d0
        /*0cf4*/ 	.word	0x00000007
        /*0cf8*/ 	.word	0x00030850
        /*0cfc*/ 	.short	0x010a
        /*0cfe*/ 	.byte	0x3f
	.zero		1


	//   ....[69]....
        /*0d00*/ 	.word	0x000116e0
        /*0d04*/ 	.word	0x00000007
        /*0d08*/ 	.word	0x00030840
        /*0d0c*/ 	.short	0x010a
        /*0d0e*/ 	.byte	0x3f
	.zero		1


	//   ....[70]....
        /*0d10*/ 	.word	0x00012a40
        /*0d14*/ 	.word	0x00000016
        /*0d18*/ 	.word	0x00030820
        /*0d1c*/ 	.short	0x010a
        /*0d1e*/ 	.byte	0x3f
	.zero		1


	//   ....[71]....
        /*0d20*/ 	.word	0x00012a90
        /*0d24*/ 	.word	0x00000007
        /*0d28*/ 	.word	0x00030840
        /*0d2c*/ 	.short	0x010a
        /*0d2e*/ 	.byte	0x3f
	.zero		1


	//   ....[72]....
        /*0d30*/ 	.word	0x00013260
        /*0d34*/ 	.word	0x00000006
        /*0d38*/ 	.word	0x00030860
        /*0d3c*/ 	.short	0x010a
        /*0d3e*/ 	.byte	0x3f
	.zero		1


	//   ....[73]....
        /*0d40*/ 	.word	0x00013af0
        /*0d44*/ 	.word	0x00000000
        /*0d48*/ 	.word	0x00030860
        /*0d4c*/ 	.short	0x010a
        /*0d4e*/ 	.byte	0x3f
	.zero		1


	//   ....[74]....
        /*0d50*/ 	.word	0x00014c80
        /*0d54*/ 	.word	0x00000004
        /*0d58*/ 	.word	0x00030820
        /*0d5c*/ 	.short	0x010a
        /*0d5e*/ 	.byte	0x3f
	.zero		1


	//   ....[75]....
        /*0d60*/ 	.word	0x00014e20
        /*0d64*/ 	.word	0x00000005
        /*0d68*/ 	.word	0x00030840
        /*0d6c*/ 	.short	0x010a
        /*0d6e*/ 	.byte	0x3f
	.zero		1


	//   ....[76]....
        /*0d70*/ 	.word	0x00014e70
        /*0d74*/ 	.word	0x0000001b
        /*0d78*/ 	.word	0x00030840
        /*0d7c*/ 	.short	0x010a
        /*0d7e*/ 	.byte	0x3f
	.zero		1


	//   ....[77]....
        /*0d80*/ 	.word	0x00014ec0
        /*0d84*/ 	.word	0x00000005
        /*0d88*/ 	.word	0x00030860
        /*0d8c*/ 	.short	0x010a
        /*0d8e*/ 	.byte	0x3f
	.zero		1


	//----- nvinfo : EIATTR_NUM_MBARRIERS
	.align		4
.L_799:
        /*0d90*/ 	.byte	0x03, 0x38
        /*0d92*/ 	.short	0x0016


	//----- nvinfo : EIATTR_EXIT_INSTR_OFFSETS
	.align		4
        /*0d94*/ 	.byte	0x04, 0x1c
        /*0d96*/ 	.short	(.L_801 - .L_800)


	//   ....[0]....
.L_800:
        /*0d98*/ 	.word	0x00000990


	//   ....[1]....
        /*0d9c*/ 	.word	0x0000b9f0


	//   ....[2]....
        /*0da0*/ 	.word	0x00011380


	//----- nvinfo : EIATTR_MAX_THREADS
	.align		4
.L_801:
        /*0da4*/ 	.byte	0x04, 0x05
        /*0da6*/ 	.short	(.L_803 - .L_802)
.L_802:
        /*0da8*/ 	.word	0x00000180
        /*0dac*/ 	.word	0x00000001
        /*0db0*/ 	.word	0x00000001


	//----- nvinfo : EIATTR_CRS_STACK_SIZE
	.align		4
.L_803:
        /*0db4*/ 	.byte	0x04, 0x1e
        /*0db6*/ 	.short	(.L_805 - .L_804)
.L_804:
        /*0db8*/ 	.word	0x00000000


	//----- nvinfo : EIATTR_CBANK_PARAM_SIZE
	.align		4
.L_805:
        /*0dbc*/ 	.byte	0x03, 0x19
        /*0dbe*/ 	.short	0x0af0


	//----- nvinfo : EIATTR_PARAM_CBANK
	.align		4
        /*0dc0*/ 	.byte	0x04, 0x0a
        /*0dc2*/ 	.short	(.L_807 - .L_806)
	.align		4
.L_806:
        /*0dc4*/ 	.word	index@(.nv.constant0._ZN7cutlass13device_kernelIN5flash11enable_sm90INS1_16FlashAttnFwdSm90INS1_25CollectiveMainloopFwdSm90ILi2EN4cute5tupleIJNS5_1CILi1EEES8_S8_EEENS6_IJNS7_ILi128EEENS7_ILi96EEENS7_ILi192EEEEEELi192ENS_10bfloat16_tEfNS_4arch4Sm90ELb1ELb0ELb0ELb1ELb1ELb0ELb0ELb1ELb1ELb1ELb0ELb0EEENS1_21CollectiveEpilogueFwdINS6_IJSA_SC_SB_EEES9_SE_SG_Li256ELb1ELb1ELb0ELb0EEENS1_36VarlenDynamicPersistentTileSchedulerILi128ELi96ELi256ELi128ELb0ELb1ELb1ELb1ELb1ELb1EEEEEEEEEvNT_6ParamsE)
        /*0dc8*/ 	.short	0x0210
        /*0dca*/ 	.short	0x0af0


	//----- nvinfo : EIATTR_SW_WAR
	.align		4
.L_807:
        /*0dcc*/ 	.byte	0x04, 0x36
        /*0dce*/ 	.short	(.L_809 - .L_808)
.L_808:
        /*0dd0*/ 	.word	0x00000008
.L_809:


//--------------------- .nv.info._ZN7cutlass13device_kernelIN5flash11enable_sm90INS1_16FlashAttnFwdSm90INS1_25CollectiveMainloopFwdSm90ILi2EN4cute5tupleIJNS5_1CILi1EEES8_S8_EEENS6_IJNS7_ILi128EEENS7_ILi96EEENS7_ILi192EEEEEELi192ENS_10bfloat16_tEfNS_4arch4Sm90ELb1ELb0ELb0ELb1ELb1ELb1ELb0ELb1ELb1ELb1ELb0ELb0EEENS1_21CollectiveEpilogueFwdINS6_IJSA_SC_SB_EEES9_SE_SG_Li256ELb1ELb1ELb0ELb0EEENS1_36VarlenDynamicPersistentTileSchedulerILi128ELi96ELi256ELi128ELb0ELb1ELb1ELb1ELb1ELb1EEEEEEEEEvNT_6ParamsE --------------------------
	.section	.nv.info._ZN7cutlass13device_kernelIN5flash11enable_sm90INS1_16FlashAttnFwdSm90INS1_25CollectiveMainloopFwdSm90ILi2EN4cute5tupleIJNS5_1CILi1EEES8_S8_EEENS6_IJNS7_ILi128EEENS7_ILi96EEENS7_ILi192EEEEEELi192ENS_10bfloat16_tEfNS_4arch4Sm90ELb1ELb0ELb0ELb1ELb1ELb1ELb0ELb1ELb1ELb1ELb0ELb0EEENS1_21CollectiveEpilogueFwdINS6_IJSA_SC_SB_EEES9_SE_SG_Li256ELb1ELb1ELb0ELb0EEENS1_36VarlenDynamicPersistentTileSchedulerILi128ELi96ELi256ELi128ELb0ELb1ELb1ELb1ELb1ELb1EEEEEEEEEvNT_6ParamsE,"",@"SHT_CUDA_INFO"
	.sectionflags	@""
	.align	4


	//----- nvinfo : EIATTR_CUDA_API_VERSION
	.align		4
        /*0000*/ 	.byte	0x04, 0x37
        /*0002*/ 	.short	(.L_811 - .L_810)
.L_810:
        /*0004*/ 	.word	0x00000082


	//----- nvinfo : EIATTR_KPARAM_INFO
	.align		4
.L_811:
        /*0008*/ 	.byte	0x04, 0x17
        /*000a*/ 	.short	(.L_813 - .L_812)
.L_812:
        /*000c*/ 	.word	0x00000000
        /*0010*/ 	.short	0x0000
        /*0012*/ 	.short	0x0070
        /*0014*/ 	.byte	0x00, 0xf0, 0x01, 0x2a


	//----- nvinfo : EIATTR_SPARSE_MMA_MASK
	.align		4
.L_813:
        /*0018*/ 	.byte	0x03, 0x50
        /*001a*/ 	.short	0x0000


	//----- nvinfo : EIATTR_MAXREG_COUNT
	.align		4
        /*001c*/ 	.byte	0x03, 0x1b
        /*001e*/ 	.short	0x00a8


	//----- nvinfo : EIATTR_NUM_BARRIERS
	.align		4
        /*0020*/ 	.byte	0x02, 0x4c
        /*0022*/ 	.byte	0x10
	.zero		1


	//----- nvinfo : EIATTR_EXTERNS
	.align		4
        /*0024*/ 	.byte	0x04, 0x0f
        /*0026*/ 	.short	(.L_815 - .L_814)


	//   ....[0]....
	.align		4
.L_814:
        /*0028*/ 	.word	index@(__assertfail)


	//----- nvinfo : EIATTR_ANNOTATIONS
	.align		4
.L_815:
        /*002c*/ 	.byte	0x04, 0x55
        /*002e*/ 	.short	(.L_817 - .L_816)


	//   ....[0]....
.L_816:
        /* <DEDUP_REMOVED lines=60> */


	//----- nvinfo : EIATTR_MERCURY_ISA_VERSION
	.align		4
.L_817:
        /*03d8*/ 	.byte	0x03, 0x5f
        /*03da*/ 	.short	0x0101


	//----- nvinfo : EIATTR_UNUSED_LOAD_BYTE_OFFSET
	.align		4
        /*03dc*/ 	.byte	0x04, 0x44
        /*03de*/ 	.short	(.L_819 - .L_818)


	//   ....[0]....
.L_818:
        /*03e0*/ 	.word	0x00000a20
        /*03e4*/ 	.word	0x0000fff0


	//   ....[1]....
        /*03e8*/ 	.word	0x0001ae40
        /*03ec*/ 	.word	0x0000fff0


	//----- nvinfo : EIATTR_INT_WARP_WIDE_INSTR_OFFSETS
	.align		4
.L_819:
        /*03f0*/ 	.byte	0x04, 0x31
        /*03f2*/ 	.short	(.L_821 - .L_820)


	//   ....[0]....
.L_820:
        /*03f4*/ 	.word	0x00000130


	//   ....[1]....
        /*03f8*/ 	.word	0x00000170


	//   ....[2]....
        /*03fc*/ 	.word	0x000001e0


	//   ....[3]....
        /*0400*/ 	.word	0x00020020


	//   ....[4]....
        /*0404*/ 	.word	0x000200c0


	//   ....[5]....
        /*0408*/ 	.word	0x00023070


	//   ....[6]....
        /*040c*/ 	.word	0x00023110


	//----- nvinfo : EIATTR_COOP_GROUP_MASK_REGIDS
	.align		4
.L_821:
        /*0410*/ 	.byte	0x04, 0x29
        /*0412*/ 	.short	(.L_823 - .L_822)


	//   ....[0]....
.L_822:
        /*0414*/ 	.word	0xffffffff


	//   ....[1]....
        /*0418*/ 	.word	0xffffffff


	//   ....[2]....
        /*041c*/ 	.word	0xffffffff


	//   ....[3]....
        /*0420*/ 	.word	0xffffffff


	//   ....[4]....
        /*0424*/ 	.word	0xffffffff


	//   ....[5]....
        /*0428*/ 	.word	0xffffffff


	//   ....[6]....
        /*042c*/ 	.word	0xffffffff


	//   ....[7]....
        /*0430*/ 	.word	0xffffffff


	//   ....[8]....
        /*0434*/ 	.word	0xffffffff


	//   ....[9]....
        /*0438*/ 	.word	0xffffffff


	//   ....[10]....
        /*043c*/ 	.word	0xffffffff


	//   ....[11]....
        /*0440*/ 	.word	0xffffffff


	//   ....[12]....
        /*0444*/ 	.word	0xffffffff


	//   ....[13]....
        /*0448*/ 	.word	0xffffffff


	//   ....[14]....
        /*044c*/ 	.word	0xffffffff


	//   ....[15]....
        /*0450*/ 	.word	0xffffffff


	//   ....[16]....
        /*0454*/ 	.word	0xffffffff


	//   ....[17]....
        /*0458*/ 	.word	0xffffffff


	//   ....[18]....
        /*045c*/ 	.word	0xffffffff


	//   ....[19]....
        /*0460*/ 	.word	0xffffffff


	//   ....[20]....
        /*0464*/ 	.word	0xffffffff


	//   ....[21]....
        /*0468*/ 	.word	0xffffffff


	//   ....[22]....
        /*046c*/ 	.word	0xffffffff


	//   ....[23]....
        /*0470*/ 	.word	0xffffffff


	//   ....[24]....
        /*0474*/ 	.word	0xffffffff


	//   ....[25]....
        /*0478*/ 	.word	0xffffffff


	//   ....[26]....
        /*047c*/ 	.word	0xffffffff


	//   ....[27]....
        /*0480*/ 	.word	0xffffffff


	//   ....[28]....
        /*0484*/ 	.word	0xffffffff


	//   ....[29]....
        /*0488*/ 	.word	0xffffffff


	//   ....[30]....
        /*048c*/ 	.word	0xffffffff


	//   ....[31]....
        /*0490*/ 	.word	0xffffffff


	//   ....[32]....
        /*0494*/ 	.word	0xffffffff


	//   ....[33]....
        /*0498*/ 	.word	0xffffffff


	//   ....[34]....
        /*049c*/ 	.word	0xffffffff


	//   ....[35]....
        /*04a0*/ 	.word	0xffffffff


	//   ....[36]....
        /*04a4*/ 	.word	0xffffffff


	//   ....[37]....
        /*04a8*/ 	.word	0xffffffff


	//   ....[38]....
        /*04ac*/ 	.word	0xffffffff


	//   ....[39]....
        /*04b0*/ 	.word	0xffffffff


	//   ....[40]....
        /*04b4*/ 	.word	0xffffffff


	//   ....[41]....
        /*04b8*/ 	.word	0xffffffff


	//   ....[42]....
        /*04bc*/ 	.word	0xffffffff


	//   ....[43]....
        /*04c0*/ 	.word	0xffffffff


	//   ....[44]....
        /*04c4*/ 	.word	0xffffffff


	//   ....[45]....
        /*04c8*/ 	.word	0xffffffff


	//   ....[46]....
        /*04cc*/ 	.word	0xffffffff


	//   ....[47]....
        /*04d0*/ 	.word	0xffffffff


	//   ....[48]....
        /*04d4*/ 	.word	0xffffffff


	//   ....[49]....
        /*04d8*/ 	.word	0xffffffff


	//   ....[50]....
        /*04dc*/ 	.word	0xffffffff


	//   ....[51]....
        /*04e0*/ 	.word	0xffffffff


	//   ....[52]....
        /*04e4*/ 	.word	0xffffffff


	//   ....[53]....
        /*04e8*/ 	.word	0xffffffff


	//   ....[54]....
        /*04ec*/ 	.word	0xffffffff


	//   ....[55]....
        /*04f0*/ 	.word	0xffffffff


	//   ....[56]....
        /*04f4*/ 	.word	0xffffffff


	//   ....[57]....
        /*04f8*/ 	.word	0xffffffff


	//   ....[58]....
        /*04fc*/ 	.word	0xffffffff


	//   ....[59]....
        /*0500*/ 	.word	0xffffffff


	//   ....[60]....
        /*0504*/ 	.word	0xffffffff


	//   ....[61]....
        /*0508*/ 	.word	0xffffffff


	//   ....[62]....
        /*050c*/ 	.word	0xffffffff


	//   ....[63]....
        /*0510*/ 	.word	0xffffffff


	//   ....[64]....
        /*0514*/ 	.word	0xffffffff


	//   ....[65]....
        /*0518*/ 	.word	0xffffffff


	//   ....[66]....
        /*051c*/ 	.word	0xffffffff


	//   ....[67]....
        /*0520*/ 	.word	0xffffffff


	//   ....[68]....
        /*0524*/ 	.word	0xffffffff


	//   ....[69]....
        /*0528*/ 	.word	0xffffffff


	//   ....[70]....
        /*052c*/ 	.word	0xffffffff


	//   ....[71]....
        /*0530*/ 	.word	0xffffffff


	//   ....[72]....
        /*0534*/ 	.word	0xffffffff


	//   ....[73]....
        /*0538*/ 	.word	0xffffffff


	//   ....[74]....
        /*053c*/ 	.word	0xffffffff


	//   ....[75]....
        /*0540*/ 	.word	0xffffffff


	//   ....[76]....
        /*0544*/ 	.word	0xffffffff


	//   ....[77]....
        /*0548*/ 	.word	0xffffffff


	//   ....[78]....
        /*054c*/ 	.word	0xffffffff


	//   ....[79]....
        /*0550*/ 	.word	0xffffffff


	//   ....[80]....
        /*0554*/ 	.word	0xffffffff


	//   ....[81]....
        /*0558*/ 	.word	0xffffffff


	//   ....[82]....
        /*055c*/ 	.word	0xffffffff


	//   ....[83]....
        /*0560*/ 	.word	0xffffffff


	//   ....[84]....
        /*0564*/ 	.word	0xffffffff


	//   ....[85]....
        /*0568*/ 	.word	0xffffffff


	//   ....[86]....
        /*056c*/ 	.word	0xffffffff


	//   ....[87]....
        /*0570*/ 	.word	0xffffffff


	//   ....[88]....
        /*0574*/ 	.word	0xffffffff


	//   ....[89]....
        /*0578*/ 	.word	0xffffffff


	//   ....[90]....
        /*057c*/ 	.word	0xffffffff


	//   ....[91]....
        /*0580*/ 	.word	0xffffffff


	//   ....[92]....
        /*0584*/ 	.word	0xffffffff


	//   ....[93]....
        /*0588*/ 	.word	0xffffffff


	//   ....[94]....
        /*058c*/ 	.word	0xffffffff


	//   ....[95]....
        /*0590*/ 	.word	0xffffffff


	//   ....[96]....
        /*0594*/ 	.word	0xffffffff


	//   ....[97]....
        /*0598*/ 	.word	0xffffffff


	//   ....[98]....
        /*059c*/ 	.word	0xffffffff


	//   ....[99]....
        /*05a0*/ 	.word	0xffffffff


	//   ....[100]....
        /*05a4*/ 	.word	0xffffffff


	//   ....[101]....
        /*05a8*/ 	.word	0xffffffff


	//   ....[102]....
        /*05ac*/ 	.word	0xffffffff


	//   ....[103]....
        /*05b0*/ 	.word	0xffffffff


	//   ....[104]....
        /*05b4*/ 	.word	0xffffffff


	//   ....[105]....
        /*05b8*/ 	.word	0xffffffff


	//   ....[106]....
        /*05bc*/ 	.word	0xffffffff


	//   ....[107]....
        /*05c0*/ 	.word	0xffffffff


	//   ....[108]....
        /*05c4*/ 	.word	0xffffffff


	//   ....[109]....
        /*05c8*/ 	.word	0xffffffff


	//   ....[110]....
        /*05cc*/ 	.word	0xffffffff


	//   ....[111]....
        /*05d0*/ 	.word	0xffffffff


	//   ....[112]....
        /*05d4*/ 	.word	0xffffffff


	//   ....[113]....
        /*05d8*/ 	.word	0xffffffff


	//   ....[114]....
        /*05dc*/ 	.word	0xffffffff


	//   ....[115]....
        /*05e0*/ 	.word	0xffffffff


	//   ....[116]....
        /*05e4*/ 	.word	0xffffffff


	//   ....[117]....
        /*05e8*/ 	.word	0xffffffff


	//   ....[118]....
        /*05ec*/ 	.word	0xffffffff


	//   ....[119]....
        /*05f0*/ 	.word	0xffffffff


	//   ....[120]....
        /*05f4*/ 	.word	0xffffffff


	//   ....[121]....
        /*05f8*/ 	.word	0xffffffff


	//   ....[122]....
        /*05fc*/ 	.word	0xffffffff


	//   ....[123]....
        /*0600*/ 	.word	0xffffffff


	//   ....[124]....
        /*0604*/ 	.word	0xffffffff


	//   ....[125]....
        /*0608*/ 	.word	0xffffffff


	//   ....[126]....
        /*060c*/ 	.word	0xffffffff


	//   ....[127]....
        /*0610*/ 	.word	0xffffffff


	//   ....[128]....
        /*0614*/ 	.word	0xffffffff


	//   ....[129]....
        /*0618*/ 	.word	0xffffffff


	//   ....[130]....
        /*061c*/ 	.word	0xffffffff


	//   ....[131]....
        /*0620*/ 	.word	0xffffffff


	//   ....[132]....
        /*0624*/ 	.word	0xffffffff


	//   ....[133]....
        /*0628*/ 	.word	0xffffffff


	//   ....[134]....
        /*062c*/ 	.word	0xffffffff


	//   ....[135]....
        /*0630*/ 	.word	0xffffffff


	//   ....[136]....
        /*0634*/ 	.word	0xffffffff


	//   ....[137]....
        /*0638*/ 	.word	0xffffffff


	//   ....[138]....
        /*063c*/ 	.word	0xffffffff


	//   ....[139]....
        /*0640*/ 	.word	0xffffffff


	//   ....[140]....
        /*0644*/ 	.word	0xffffffff


	//   ....[141]....
        /*0648*/ 	.word	0xffffffff


	//   ....[142]....
        /*064c*/ 	.word	0xffffffff


	//   ....[143]....
        /*0650*/ 	.word	0xffffffff


	//   ....[144]....
        /*0654*/ 	.word	0xffffffff


	//   ....[145]....
        /*0658*/ 	.word	0xffffffff


	//   ....[146]....
        /*065c*/ 	.word	0xffffffff


	//   ....[147]....
        /*0660*/ 	.word	0xffffffff


	//   ....[148]....
        /*0664*/ 	.word	0xffffffff


	//   ....[149]....
        /*0668*/ 	.word	0xffffffff


	//   ....[150]....
        /*066c*/ 	.word	0xffffffff


	//   ....[151]....
        /*0670*/ 	.word	0xffffffff


	//   ....[152]....
        /*0674*/ 	.word	0xffffffff


	//   ....[153]....
        /*0678*/ 	.word	0xffffffff


	//   ....[154]....
        /*067c*/ 	.word	0xffffffff


	//   ....[155]....
        /*0680*/ 	.word	0xffffffff


	//   ....[156]....
        /*0684*/ 	.word	0xffffffff


	//   ....[157]....
        /*0688*/ 	.word	0xffffffff


	//   ....[158]....
        /*068c*/ 	.word	0xffffffff


	//   ....[159]....
        /*0690*/ 	.word	0xffffffff


	//   ....[160]....
        /*0694*/ 	.word	0xffffffff


	//   ....[161]....
        /*0698*/ 	.word	0xffffffff


	//   ....[162]....
        /*069c*/ 	.word	0xffffffff


	//   ....[163]....
        /*06a0*/ 	.word	0xffffffff


	//   ....[164]....
        /*06a4*/ 	.word	0xffffffff


	//   ....[165]....
        /*06a8*/ 	.word	0xffffffff


	//   ....[166]....
        /*06ac*/ 	.word	0xffffffff


	//   ....[167]....
        /*06b0*/ 	.word	0xffffffff


	//   ....[168]....
        /*06b4*/ 	.word	0xffffffff


	//   ....[169]....
        /*06b8*/ 	.word	0xffffffff


	//   ....[170]....
        /*06bc*/ 	.word	0xffffffff


	//   ....[171]....
        /*06c0*/ 	.word	0xffffffff


	//   ....[172]....
        /*06c4*/ 	.word	0xffffffff


	//   ....[173]....
        /*06c8*/ 	.word	0xffffffff


	//   ....[174]....
        /*06cc*/ 	.word	0xffffffff


	//   ....[175]....
        /*06d0*/ 	.word	0xffffffff


	//   ....[176]....
        /*06d4*/ 	.word	0xffffffff


	//   ....[177]....
        /*06d8*/ 	.word	0xffffffff


	//   ....[178]....
        /*06dc*/ 	.word	0xffffffff


	//   ....[179]....
        /*06e0*/ 	.word	0x0500000f


	//   ....[180]....
        /*06e4*/ 	.word	0x0500000f


	//   ....[181]....
        /*06e8*/ 	.word	0x0500000f


	//   ....[182]....
        /*06ec*/ 	.word	0x0500000f


	//   ....[183]....
        /*06f0*/ 	.word	0x0500000f


	//   ....[184]....
        /*06f4*/ 	.word	0x0500000f


	//   ....[185]....
        /*06f8*/ 	.word	0x0500000f


	//   ....[186]....
        /*06fc*/ 	.word	0x0500000f


	//   ....[187]....
        /*0700*/ 	.word	0x0500000f


	//   ....[188]....
        /*0704*/ 	.word	0x0500000f


	//   ....[189]....
        /*0708*/ 	.word	0x0500000f


	//   ....[190]....
        /*070c*/ 	.word	0x0500000f


	//   ....[191]....
        /*0710*/ 	.word	0x0500000f


	//   ....[192]....
        /*0714*/ 	.word	0x0500000f


	//   ....[193]....
        /*0718*/ 	.word	0x0500000f


	//   ....[194]....
        /*071c*/ 	.word	0x0500000f


	//   ....[195]....
        /*0720*/ 	.word	0x0500000f


	//   ....[196]....
        /*0724*/ 	.word	0x0500000f


	//   ....[197]....
        /*0728*/ 	.word	0x0500000f


	//   ....[198]....
        /*072c*/ 	.word	0x0500000f


	//   ....[199]....
        /*0730*/ 	.word	0x0500000f


	//   ....[200]....
        /*0734*/ 	.word	0x0500000f


	//   ....[201]....
        /*0738*/ 	.word	0x0500000f


	//   ....[202]....
        /*073c*/ 	.word	0x0500000f


	//   ....[203]....
        /*0740*/ 	.word	0x0500000f


	//   ....[204]....
        /*0744*/ 	.word	0x0500000f


	//   ....[205]....
        /*0748*/ 	.word	0x0500000f


	//   ....[206]....
        /*074c*/ 	.word	0x0500000f


	//   ....[207]....
        /*0750*/ 	.word	0x0500000f


	//   ....[208]....
        /*0754*/ 	.word	0x0500000f


	//   ....[209]....
        /*0758*/ 	.word	0x0500000f


	//   ....[210]....
        /*075c*/ 	.word	0x0500000f


	//   ....[211]....
        /*0760*/ 	.word	0x0500000f


	//   ....[212]....
        /*0764*/ 	.word	0x0500000f


	//   ....[213]....
        /*0768*/ 	.word	0x0500000f


	//   ....[214]....
        /*076c*/ 	.word	0x0500000f


	//   ....[215]....
        /*0770*/ 	.word	0x0500000f


	//   ....[216]....
        /*0774*/ 	.word	0x0500000f


	//   ....[217]....
        /*0778*/ 	.word	0x0500000f


	//   ....[218]....
        /*077c*/ 	.word	0x0500000f


	//   ....[219]....
        /*0780*/ 	.word	0x0500000f


	//   ....[220]....
        /*0784*/ 	.word	0x0500000f


	//   ....[221]....
        /*0788*/ 	.word	0x0500000f


	//   ....[222]....
        /*078c*/ 	.word	0x0500000f


	//   ....[223]....
        /*0790*/ 	.word	0x0500000f


	//   ....[224]....
        /*0794*/ 	.word	0x0500000f


	//   ....[225]....
        /*0798*/ 	.word	0x0500000f


	//   ....[226]....
        /*079c*/ 	.word	0x0500000f


	//   ....[227]....
        /*07a0*/ 	.word	0x0500000f


	//   ....[228]....
        /*07a4*/ 	.word	0x0500000f


	//   ....[229]....
        /*07a8*/ 	.word	0x0500000f


	//   ....[230]....
        /*07ac*/ 	.word	0x0500000f


	//   ....[231]....
        /*07b0*/ 	.word	0x0500000f


	//   ....[232]....
        /*07b4*/ 	.word	0x0500000f


	//   ....[233]....
        /*07b8*/ 	.word	0x0500000f


	//   ....[234]....
        /*07bc*/ 	.word	0x0500000f


	//   ....[235]....
        /*07c0*/ 	.word	0x0500000f


	//   ....[236]....
        /*07c4*/ 	.word	0x0500000f


	//   ....[237]....
        /*07c8*/ 	.word	0x0500000f


	//   ....[238]....
        /*07cc*/ 	.word	0x0500000f


	//   ....[239]....
        /*07d0*/ 	.word	0x0500000f


	//   ....[240]....
        /*07d4*/ 	.word	0x0500000f


	//   ....[241]....
        /*07d8*/ 	.word	0x0500000f


	//   ....[242]....
        /*07dc*/ 	.word	0x0500000f


	//   ....[243]....
        /*07e0*/ 	.word	0x0500000f


	//   ....[244]....
        /*07e4*/ 	.word	0x0500000f


	//   ....[245]....
        /*07e8*/ 	.word	0x0500000f


	//   ....[246]....
        /*07ec*/ 	.word	0x0500000f


	//   ....[247]....
        /*07f0*/ 	.word	0x0500000f


	//   ....[248]....
        /*07f4*/ 	.word	0x0500000f


	//   ....[249]....
        /*07f8*/ 	.word	0x0500000f


	//   ....[250]....
        /*07fc*/ 	.word	0x0500000f


	//   ....[251]....
        /*0800*/ 	.word	0x0500000f


	//   ....[252]....
        /*0804*/ 	.word	0x0500000f


	//   ....[253]....
        /*0808*/ 	.word	0x0500000f


	//   ....[254]....
        /*080c*/ 	.word	0x0500000f


	//   ....[255]....
        /*0810*/ 	.word	0x0500000f


	//   ....[0]....
        /*0814*/ 	.word	0x0500000f


	//   ....[1]....
        /*0818*/ 	.word	0x0500000f


	//   ....[2]....
        /*081c*/ 	.word	0x0500000f


	//   ....[3]....
        /*0820*/ 	.word	0x0500000f


	//   ....[4]....
        /*0824*/ 	.word	0x0500000f


	//   ....[5]....
        /*0828*/ 	.word	0x0500000f


	//   ....[6]....
        /*082c*/ 	.word	0x0500000f


	//   ....[7]....
        /*0830*/ 	.word	0x0500000f


	//   ....[8]....
        /*0834*/ 	.word	0x0500000f


	//   ....[9]....
        /*0838*/ 	.word	0x0500000f


	//   ....[10]....
        /*083c*/ 	.word	0x0500000f


	//   ....[11]....
        /*0840*/ 	.word	0x0500000f


	//   ....[12]....
        /*0844*/ 	.word	0x0500000f


	//   ....[13]....
        /*0848*/ 	.word	0x0500000f


	//   ....[14]....
        /*084c*/ 	.word	0x0500000f


	//   ....[15]....
        /*0850*/ 	.word	0x0500000f


	//   ....[16]....
        /*0854*/ 	.word	0x0500000f


	//   ....[17]....
        /*0858*/ 	.word	0x0500000f


	//   ....[18]....
        /*085c*/ 	.word	0x0500000f


	//   ....[19]....
        /*0860*/ 	.word	0x0500000f


	//   ....[20]....
        /*0864*/ 	.word	0x0500000f


	//   ....[21]....
        /*0868*/ 	.word	0x0500000f


	//   ....[22]....
        /*086c*/ 	.word	0x0500000f


	//   ....[23]....
        /*0870*/ 	.word	0x0500000f


	//   ....[24]....
        /*0874*/ 	.word	0x0500000f


	//   ....[25]....
        /*0878*/ 	.word	0x0500000f


	//   ....[26]....
        /*087c*/ 	.word	0x0500000f


	//   ....[27]....
        /*0880*/ 	.word	0x0500000f


	//   ....[28]....
        /*0884*/ 	.word	0x0500000f


	//   ....[29]....
        /*0888*/ 	.word	0x0500000f


	//   ....[30]....
        /*088c*/ 	.word	0x0500000f


	//   ....[31]....
        /*0890*/ 	.word	0x0500000f


	//   ....[32]....
        /*0894*/ 	.word	0x0500000f


	//   ....[33]....
        /*0898*/ 	.word	0x0500000f


	//   ....[34]....
        /*089c*/ 	.word	0x0500000f


	//----- nvinfo : EIATTR_COOP_GROUP_INSTR_OFFSETS
	.align		4
.L_823:
        /*08a0*/ 	.byte	0x04, 0x28
        /*08a2*/ 	.short	(.L_825 - .L_824)


	//   ....[0]....
.L_824:
        /*08a4*/ 	.word	0x00000060


	//   ....[1]....
        /*08a8*/ 	.word	0x00000140


	//   ....[2]....
        /*08ac*/ 	.word	0x00000190


	//   ....[3]....
        /*08b0*/ 	.word	0x000003c0


	//   ....[4]....
        /*08b4*/ 	.word	0x00000520


	//   ....[5]....
        /*08b8*/ 	.word	0x00000640


	//   ....[6]....
        /*08bc*/ 	.word	0x000007a0


	//   ....[7]....
        /*08c0*/ 	.word	0x000038a0


	//   ....[8]....
        /*08c4*/ 	.word	0x000038b0


	//   ....[9]....
        /*08c8*/ 	.word	0x00004f10


	//   ....[10]....
        /*08cc*/ 	.word	0x00004f20


	//   ....[11]....
        /*08d0*/ 	.word	0x00007170


	//   ....[12]....
        /*08d4*/ 	.word	0x00007180


	//   ....[13]....
        /*08d8*/ 	.word	0x00008990


	//   ....[14]....
        /*08dc*/ 	.word	0x000089a0


	//   ....[15]....
        /*08e0*/ 	.word	0x0000a3c0


	//   ....[16]....
        /*08e4*/ 	.word	0x0000a3d0


	//   ....[17]....
        /*08e8*/ 	.word	0x0000a670


	//   ....[18]....
        /*08ec*/ 	.word	0x0000a680


	//   ....[19]....
        /*08f0*/ 	.word	0x0000abb0


	//   ....[20]....
        /*08f4*/ 	.word	0x0000abd0


	//   ....[21]....
        /*08f8*/ 	.word	0x0000ae20


	//   ....[22]....
        /*08fc*/ 	.word	0x0000ae40


	//   ....[23]....
        /*0900*/ 	.word	0x0000b660


	//   ....[24]....
        /*0904*/ 	.word	0x0000bdd0


	//   ....[25]....
        /*0908*/ 	.word	0x0000bde0


	//   ....[26]....
        /*090c*/ 	.word	0x0000bdf0


	//   ....[27]....
        /*0910*/ 	.word	0x0000be00


	//   ....[28]....
        /*0914*/ 	.word	0x0000c680


	//   ....[29]....
        /*0918*/ 	.word	0x0000c690


	//   ....[30]....
        /*091c*/ 	.word	0x0000c6a0


	//   ....[31]....
        /*0920*/ 	.word	0x0000c6b0


	//   ....[32]....
        /*0924*/ 	.word	0x0000f7a0


	//   ....[33]....
        /*0928*/ 	.word	0x0000f7b0


	//   ....[34]....
        /*092c*/ 	.word	0x0000f7c0


	//   ....[35]....
        /*0930*/ 	.word	0x0000f7d0


	//   ....[36]....
        /*0934*/ 	.word	0x0000fe80


	//   ....[37]....
        /*0938*/ 	.word	0x0000fe90


	//   ....[38]....
        /*093c*/ 	.word	0x0000fea0


	//   ....[39]....
        /*0940*/ 	.word	0x0000feb0


	//   ....[40]....
        /*0944*/ 	.word	0x00013a60


	//   ....[41]....
        /*0948*/ 	.word	0x00013a80


	//   ....[42]....
        /*094c*/ 	.word	0x00013f20


	//   ....[43]....
        /*0950*/ 	.word	0x00013f60


	//   ....[44]....
        /*0954*/ 	.word	0x00014720


	//   ....[45]....
        /*0958*/ 	.word	0x000147a0


	//   ....[46]....
        /*095c*/ 	.word	0x00016450


	//   ....[47]....
        /*0960*/ 	.word	0x00016920


	//   ....[48]....
        /*0964*/ 	.word	0x00016940


	//   ....[49]....
        /*0968*/ 	.word	0x00016950


	//   ....[50]....
        /*096c*/ 	.word	0x00017010


	//   ....[51]....
        /*0970*/ 	.word	0x00017060


	//   ....[52]....
        /*0974*/ 	.word	0x00018f30


	//   ....[53]....
        /*0978*/ 	.word	0x00018f50


	//   ....[54]....
        /*097c*/ 	.word	0x00018f70


	//   ....[55]....
        /*0980*/ 	.word	0x00018f90


	//   ....[56]....
        /*0984*/ 	.word	0x0001a320


	//   ....[57]....
        /*0988*/ 	.word	0x0001a510


	//   ....[58]....
        /*098c*/ 	.word	0x0001a590


	//   ....[59]....
        /*0990*/ 	.word	0x0001a5b0


	//   ....[60]....
        /*0994*/ 	.word	0x0001bba0


	//   ....[61]....
        /*0998*/ 	.word	0x0001bc20


	//   ....[62]....
        /*099c*/ 	.word	0x0001bda0


	//   ....[63]....
        /*09a0*/ 	.word	0x0001bde0


	//   ....[64]....
        /*09a4*/ 	.word	0x0001c3a0


	//   ....[65]....
        /*09a8*/ 	.word	0x0001c3d0


	//   ....[66]....
        /*09ac*/ 	.word	0x0001c500


	//   ....[67]....
        /*09b0*/ 	.word	0x0001c520


	//   ....[68]....
        /*09b4*/ 	.word	0x0001c630


	//   ....[69]....
        /*09b8*/ 	.word	0x0001c650


	//   ....[70]....
        /*09bc*/ 	.word	0x0001c770


	//   ....[71]....
        /*09c0*/ 	.word	0x0001c790


	//   ....[72]....
        /*09c4*/ 	.word	0x0001d090


	//   ....[73]....
        /*09c8*/ 	.word	0x0001d0b0


	//   ....[74]....
        /*09cc*/ 	.word	0x0001d1c0


	//   ....[75]....
        /*09d0*/ 	.word	0x0001d1e0


	//   ....[76]....
        /*09d4*/ 	.word	0x0001d2f0


	//   ....[77]....
        /*09d8*/ 	.word	0x0001d310


	//   ....[78]....
        /*09dc*/ 	.word	0x0001d430


	//   ....[79]....
        /*09e0*/ 	.word	0x0001d450


	//   ....[80]....
        /*09e4*/ 	.word	0x0001d5f0


	//   ....[81]....
        /*09e8*/ 	.word	0x0001d7d0


	//   ....[82]....
        /*09ec*/ 	.word	0x0001d800


	//   ....[83]....
        /*09f0*/ 	.word	0x0001d830


	//   ....[84]....
        /*09f4*/ 	.word	0x0001d860


	//   ....[85]....
        /*09f8*/ 	.word	0x0001d890


	//   ....[86]....
        /*09fc*/ 	.word	0x0001d8c0


	//   ....[87]....
        /*0a00*/ 	.word	0x0001da40


	//   ....[88]....
        /*0a04*/ 	.word	0x0001da70


	//   ....[89]....
        /*0a08*/ 	.word	0x0001daa0


	//   ....[90]....
        /*0a0c*/ 	.word	0x0001dad0


	//   ....[91]....
        /*0a10*/ 	.word	0x0001db00


	//   ....[92]....
        /*0a14*/ 	.word	0x0001db30


	//   ....[93]....
        /*0a18*/ 	.word	0x0001dbd0


	//   ....[94]....
        /*0a1c*/ 	.word	0x0001dc30


	//   ....[95]....
        /*0a20*/ 	.word	0x0001dcc0


	//   ....[96]....
        /*0a24*/ 	.word	0x0001eb00


	//   ....[97]....
        /*0a28*/ 	.word	0x00020c50


	//   ....[98]....
        /*0a2c*/ 	.word	0x00020c80


	//   ....[99]....
        /*0a30*/ 	.word	0x00020d30


	//   ....[100]....
        /*0a34*/ 	.word	0x00020d50


	//   ....[101]....
        /*0a38*/ 	.word	0x00020df0


	//   ....[102]....
        /*0a3c*/ 	.word	0x00020e10


	//   ....[103]....
        /*0a40*/ 	.word	0x00020eb0


	//   ....[104]....
        /*0a44*/ 	.word	0x00020ed0


	//   ....[105]....
        /*0a48*/ 	.word	0x00020f70


	//   ....[106]....
        /*0a4c*/ 	.word	0x00020f90


	//   ....[107]....
        /*0a50*/ 	.word	0x00020fa0


	//   ....[108]....
        /*0a54*/ 	.word	0x00021030


	//   ....[109]....
        /*0a58*/ 	.word	0x00021790


	//   ....[110]....
        /*0a5c*/ 	.word	0x000217d0


	//   ....[111]....
        /*0a60*/ 	.word	0x00021830


	//   ....[112]....
        /*0a64*/ 	.word	0x00021890


	//   ....[113]....
        /*0a68*/ 	.word	0x000218e0


	//   ....[114]....
        /*0a6c*/ 	.word	0x00021940


	//   ....[115]....
        /*0a70*/ 	.word	0x00021990


	//   ....[116]....
        /*0a74*/ 	.word	0x000219f0


	//   ....[117]....
        /*0a78*/ 	.word	0x00021a40


	//   ....[118]....
        /*0a7c*/ 	.word	0x00021aa0


	//   ....[119]....
        /*0a80*/ 	.word	0x00021af0


	//   ....[120]....
        /*0a84*/ 	.word	0x00021b50


	//   ....[121]....
        /*0a88*/ 	.word	0x00021ba0


	//   ....[122]....
        /*0a8c*/ 	.word	0x00021bf0


	//   ....[123]....
        /*0a90*/ 	.word	0x00021c10


	//   ....[124]....
        /*0a94*/ 	.word	0x00021c50


	//   ....[125]....
        /*0a98*/ 	.word	0x00022480


	//   ....[126]....
        /*0a9c*/ 	.word	0x00022490


	//   ....[127]....
        /*0aa0*/ 	.word	0x000224c0


	//   ....[128]....
        /*0aa4*/ 	.word	0x00022510


	//   ....[129]....
        /*0aa8*/ 	.word	0x00022520


	//   ....[130]....
        /*0aac*/ 	.word	0x00022580


	//   ....[131]....
        /*0ab0*/ 	.word	0x000225b0


	//   ....[132]....
        /*0ab4*/ 	.word	0x000225f0


	//   ....[133]....
        /*0ab8*/ 	.word	0x00022620


	//   ....[134]....
        /*0abc*/ 	.word	0x00022660


	//   ....[135]....
        /*0ac0*/ 	.word	0x00022690


	//   ....[136]....
        /*0ac4*/ 	.word	0x000226d0


	//   ....[137]....
        /*0ac8*/ 	.word	0x00022980


	//   ....[138]....
        /*0acc*/ 	.word	0x000229b0


	//   ....[139]....
        /*0ad0*/ 	.word	0x000229c0


	//   ....[140]....
        /*0ad4*/ 	.word	0x00022a50


	//   ....[141]....
        /*0ad8*/ 	.word	0x00022a60


	//   ....[142]....
        /*0adc*/ 	.word	0x00022af0


	//   ....[143]....
        /*0ae0*/ 	.word	0x00022b00


	//   ....[144]....
        /*0ae4*/ 	.word	0x00022b90


	//   ....[145]....
        /*0ae8*/ 	.word	0x00022ba0


	//   ....[146]....
        /*0aec*/ 	.word	0x00022c30


	//   ....[147]....
        /*0af0*/ 	.word	0x00022c40


	//   ....[148]....
        /*0af4*/ 	.word	0x00022c50


	//   ....[149]....
        /*0af8*/ 	.word	0x00023270


	//   ....[150]....
        /*0afc*/ 	.word	0x000232b0


	//   ....[151]....
        /*0b00*/ 	.word	0x00023300


	//   ....[152]....
        /*0b04*/ 	.word	0x00023330


	//   ....[153]....
        /*0b08*/ 	.word	0x000233c0


	//   ....[154]....
        /*0b0c*/ 	.word	0x000233f0


	//   ....[155]....
        /*0b10*/ 	.word	0x00023460


	//   ....[156]....
        /*0b14*/ 	.word	0x00023490


	//   ....[157]....
        /*0b18*/ 	.word	0x00023500


	//   ....[158]....
        /*0b1c*/ 	.word	0x00023530


	//   ....[159]....
        /*0b20*/ 	.word	0x00023560


	//   ....[160]....
        /*0b24*/ 	.word	0x000235b0


	//   ....[161]....
        /*0b28*/ 	.word	0x000239d0


	//   ....[162]....
        /*0b2c*/ 	.word	0x00023a00


	//   ....[163]....
        /*0b30*/ 	.word	0x00023a30


	//   ....[164]....
        /*0b34*/ 	.word	0x00023a60


	//   ....[165]....
        /*0b38*/ 	.word	0x00023a90


	//   ....[166]....
        /*0b3c*/ 	.word	0x00023ac0


	//   ....[167]....
        /*0b40*/ 	.word	0x00023af0


	//   ....[168]....
        /*0b44*/ 	.word	0x00023b20


	//   ....[169]....
        /*0b48*/ 	.word	0x00023cb0


	//   ....[170]....
        /*0b4c*/ 	.word	0x00023ce0


	//   ....[171]....
        /*0b50*/ 	.word	0x00023d10


	//   ....[172]....
        /*0b54*/ 	.word	0x00023d40


	//   ....[173]....
        /*0b58*/ 	.word	0x00023d70


	//   ....[174]....
        /*0b5c*/ 	.word	0x00023da0


	//   ....[175]....
        /*0b60*/ 	.word	0x00023e60


	//   ....[176]....
        /*0b64*/ 	.word	0x00023e80


	//   ....[177]....
        /*0b68*/ 	.word	0x00023ef0


	//   ....[178]....
        /*0b6c*/ 	.word	0x000245a0


	//   ....[179]....
        /*0b70*/ 	.word	0x000248c0


	//   ....[180]....
        /*0b74*/ 	.word	0x00024950


	//   ....[181]....
        /*0b78*/ 	.word	0x000249f0


	//   ....[182]....
        /*0b7c*/ 	.word	0x00024a80


	//   ....[183]....
        /*0b80*/ 	.word	0x00024b70


	//   ....[184]....
        /*0b84*/ 	.word	0x00024c00


	//   ....[185]....
        /*0b88*/ 	.word	0x00024ca0


	//   ....[186]....
        /*0b8c*/ 	.word	0x00024d30


	//   ....[187]....
        /*0b90*/ 	.word	0x00024e20


	//   ....[188]....
        /*0b94*/ 	.word	0x00024eb0


	//   ....[189]....
        /*0b98*/ 	.word	0x00024f50


	//   ....[190]....
        /*0b9c*/ 	.word	0x00024fe0


	//   ....[191]....
        /*0ba0*/ 	.word	0x000250d0


	//   ....[192]....
        /*0ba4*/ 	.word	0x00025160


	//   ....[193]....
        /*0ba8*/ 	.word	0x000251b0


	//   ....[194]....
        /*0bac*/ 	.word	0x00025200


	//   ....[195]....
        /*0bb0*/ 	.word	0x00025290


	//   ....[196]....
        /*0bb4*/ 	.word	0x00025320


	//   ....[197]....
        /*0bb8*/ 	.word	0x00025370


	//   ....[198]....
        /*0bbc*/ 	.word	0x000253c0


	//   ....[199]....
        /*0bc0*/ 	.word	0x000254b0


	//   ....[200]....
        /*0bc4*/ 	.word	0x00025540


	//   ....[201]....
        /*0bc8*/ 	.word	0x00025590


	//   ....[202]....
        /*0bcc*/ 	.word	0x000255e0


	//   ....[203]....
        /*0bd0*/ 	.word	0x00025670


	//   ....[204]....
        /*0bd4*/ 	.word	0x00025700


	//   ....[205]....
        /*0bd8*/ 	.word	0x00025750


	//   ....[206]....
        /*0bdc*/ 	.word	0x000257a0


	//   ....[207]....
        /*0be0*/ 	.word	0x00025aa0


	//   ....[208]....
        /*0be4*/ 	.word	0x00025d80


	//   ....[209]....
        /*0be8*/ 	.word	0x00025e70


	//   ....[210]....
        /*0bec*/ 	.word	0x00025f10


	//   ....[211]....
        /*0bf0*/ 	.word	0x00026040


	//   ....[212]....
        /*0bf4*/ 	.word	0x000260a0


	//   ....[213]....
        /*0bf8*/ 	.word	0x000261d0


	//   ....[214]....
        /*0bfc*/ 	.word	0x00026230


	//   ....[215]....
        /*0c00*/ 	.word	0x00026360


	//   ....[216]....
        /*0c04*/ 	.word	0x000263c0


	//   ....[217]....
        /*0c08*/ 	.word	0x000264f0


	//   ....[218]....
        /*0c0c*/ 	.word	0x00026550


	//   ....[219]....
        /*0c10*/ 	.word	0x00026670


	//   ....[220]....
        /*0c14*/ 	.word	0x000266c0


	//   ....[221]....
        /*0c18*/ 	.word	0x00026770


	//   ....[222]....
        /*0c1c*/ 	.word	0x000267e0


	//   ....[223]....
        /*0c20*/ 	.word	0x000268f0


	//   ....[224]....
        /*0c24*/ 	.word	0x00026940


	//   ....[225]....
        /*0c28*/ 	.word	0x00026a60


	//   ....[226]....
        /*0c2c*/ 	.word	0x00026ab0


	//   ....[227]....
        /*0c30*/ 	.word	0x00026bd0


	//   ....[228]....
        /*0c34*/ 	.word	0x00026c20


	//   ....[229]....
        /*0c38*/ 	.word	0x00026d40


	//   ....[230]....
        /*0c3c*/ 	.word	0x00026d90


	//   ....[231]....
        /*0c40*/ 	.word	0x00026eb0


	//   ....[232]....
        /*0c44*/ 	.word	0x00026f00


	//   ....[233]....
        /*0c48*/ 	.word	0x00027010


	//   ....[234]....
        /*0c4c*/ 	.word	0x00027060


	//   ....[235]....
        /*0c50*/ 	.word	0x00027160


	//   ....[236]....
        /*0c54*/ 	.word	0x000271b0


	//   ....[237]....
        /*0c58*/ 	.word	0x000272e0


	//   ....[238]....
        /*0c5c*/ 	.word	0x000273a0


	//   ....[239]....
        /*0c60*/ 	.word	0x000274e0


	//   ....[240]....
        /*0c64*/ 	.word	0x00027530


	//   ....[241]....
        /*0c68*/ 	.word	0x00027620


	//   ....[242]....
        /*0c6c*/ 	.word	0x00027670


	//   ....[243]....
        /*0c70*/ 	.word	0x00027760


	//   ....[244]....
        /*0c74*/ 	.word	0x000277b0


	//   ....[245]....
        /*0c78*/ 	.word	0x000278a0


	//   ....[246]....
        /*0c7c*/ 	.word	0x000278f0


	//   ....[247]....
        /*0c80*/ 	.word	0x00027a00


	//   ....[248]....
        /*0c84*/ 	.word	0x00027a50


	//   ....[249]....
        /*0c88*/ 	.word	0x00027b40


	//   ....[250]....
        /*0c8c*/ 	.word	0x00027be0


	//   ....[251]....
        /*0c90*/ 	.word	0x00027d00


	//   ....[252]....
        /*0c94*/ 	.word	0x00027d50


	//   ....[253]....
        /*0c98*/ 	.word	0x00027e70


	//   ....[254]....
        /*0c9c*/ 	.word	0x00027ec0


	//   ....[255]....
        /*0ca0*/ 	.word	0x00027fe0


	//   ....[0]....
        /*0ca4*/ 	.word	0x00028030


	//   ....[1]....
        /*0ca8*/ 	.word	0x00028150


	//   ....[2]....
        /*0cac*/ 	.word	0x000281a0


	//   ....[3]....
        /*0cb0*/ 	.word	0x000282c0


	//   ....[4]....
        /*0cb4*/ 	.word	0x00028310


	//   ....[5]....
        /*0cb8*/ 	.word	0x000283f0


	//   ....[6]....
        /*0cbc*/ 	.word	0x00028490


	//   ....[7]....
        /*0cc0*/ 	.word	0x00028600


	//   ....[8]....
        /*0cc4*/ 	.word	0x00028650


	//   ....[9]....
        /*0cc8*/ 	.word	0x00028760


	//   ....[10]....
        /*0ccc*/ 	.word	0x000287b0


	//   ....[11]....
        /*0cd0*/ 	.word	0x000288c0


	//   ....[12]....
        /*0cd4*/ 	.word	0x00028910


	//   ....[13]....
        /*0cd8*/ 	.word	0x00028a20


	//   ....[14]....
        /*0cdc*/ 	.word	0x00028a70


	//   ....[15]....
        /*0ce0*/ 	.word	0x00028b70


	//   ....[16]....
        /*0ce4*/ 	.word	0x00028bc0


	//   ....[17]....
        /*0ce8*/ 	.word	0x00028c50


	//   ....[18]....
        /*0cec*/ 	.word	0x00028cf0


	//   ....[19]....
        /*0cf0*/ 	.word	0x00028e20


	//   ....[20]....
        /*0cf4*/ 	.word	0x00028e90


	//   ....[21]....
        /*0cf8*/ 	.word	0x00028f00


	//   ....[22]....
        /*0cfc*/ 	.word	0x00028f70


	//   ....[23]....
        /*0d00*/ 	.word	0x00028fe0


	//   ....[24]....
        /*0d04*/ 	.word	0x00029060


	//   ....[25]....
        /*0d08*/ 	.word	0x000290f0


	//   ....[26]....
        /*0d0c*/ 	.word	0x00029180


	//   ....[27]....
        /*0d10*/ 	.word	0x000291f0


	//   ....[28]....
        /*0d14*/ 	.word	0x00029260


	//   ....[29]....
        /*0d18*/ 	.word	0x000292d0


	//   ....[30]....
        /*0d1c*/ 	.word	0x00029350


	//   ....[31]....
        /*0d20*/ 	.word	0x000293c0


	//   ....[32]....
        /*0d24*/ 	.word	0x00029460


	//   ....[33]....
        /*0d28*/ 	.word	0x000294f0


	//   ....[34]....
        /*0d2c*/ 	.word	0x00029610


	//----- nvinfo : EIATTR_REG_RECONFIG
	.align		4
.L_825:
        /*0d30*/ 	.byte	0x01, 0x54
	.zero		2


	//----- nvinfo : EIATTR_SYSCALL_OFFSETS
	.align		4
        /*0d34*/ 	.byte	0x04, 0x46
        /*0d36*/ 	.short	(.L_827 - .L_826)


	//   ....[0]....
.L_826:
        /*0d38*/ 	.word	0x00001b70


	//   ....[1]....
        /*0d3c*/ 	.word	0x00001cc0


	//   ....[2]....
        /*0d40*/ 	.word	0x0000b800


	//   ....[3]....
        /*0d44*/ 	.word	0x0000bb30


	//   ....[4]....
        /*0d48*/ 	.word	0x00020220


	//   ....[5]....
        /*0d4c*/ 	.word	0x00020370


	//   ....[6]....
        /*0d50*/ 	.word	0x00020460


	//   ....[7]....
        /*0d54*/ 	.word	0x00021400


	//----- nvinfo : EIATTR_MBARRIER_INSTR_OFFSETS
	.align		4
.L_827:
        /*0d58*/ 	.byte	0x04, 0x39
        /*0d5a*/ 	.short	(.L_829 - .L_828)


	//   ....[0]....
.L_828:
        /*0d5c*/ 	.word	0x00000270
        /*0d60*/ 	.word	0x000000ff
        /*0d64*/ 	.word	0x00030800
        /*0d68*/ 	.short	0x0100
        /*0d6a*/ 	.byte	0x08
	.zero		1


	//   ....[1]....
        /*0d6c*/ 	.word	0x00000280
        /*0d70*/ 	.word	0x000000ff
        /*0d74*/ 	.word	0x00030820
        /*0d78*/ 	.short	0x0100
        /*0d7a*/ 	.byte	0x08
	.zero		1


	//   ....[2]....
        /*0d7c*/ 	.word	0x00000370
        /*0d80*/ 	.word	0x000000ff
        /*0d84*/ 	.word	0x00030830
        /*0d88*/ 	.short	0x0100
        /*0d8a*/ 	.byte	0x08
	.zero		1


	//   ....[3]....
        /*0d8c*/ 	.word	0x00000380
        /*0d90*/ 	.word	0x000000ff
        /*0d94*/ 	.word	0x00030840
        /*0d98*/ 	.short	0x0100
        /*0d9a*/ 	.byte	0x08
	.zero		1


	//   ....[4]....
        /*0d9c*/ 	.word	0x00000390
        /*0da0*/ 	.word	0x000000ff
        /*0da4*/ 	.word	0x00030838
        /*0da8*/ 	.short	0x0100
        /*0daa*/ 	.byte	0x08
	.zero		1


	//   ....[5]....
        /*0dac*/ 	.word	0x000003a0
        /*0db0*/ 	.word	0x000000ff
        /*0db4*/ 	.word	0x00030848
        /*0db8*/ 	.short	0x0100
        /*0dba*/ 	.byte	0x08
	.zero		1


	//   ....[6]....
        /*0dbc*/ 	.word	0x000004d0
        /*0dc0*/ 	.word	0x000000ff
        /*0dc4*/ 	.word	0x00030850
        /*0dc8*/ 	.short	0x0100
        /*0dca*/ 	.byte	0x08
	.zero		1


	//   ....[7]....
        /*0dcc*/ 	.word	0x000004e0
        /*0dd0*/ 	.word	0x000000ff
        /*0dd4*/ 	.word	0x00030860
        /*0dd8*/ 	.short	0x0100
        /*0dda*/ 	.byte	0x08
	.zero		1


	//   ....[8]....
        /*0ddc*/ 	.word	0x000004f0
        /*0de0*/ 	.word	0x000000ff
        /*0de4*/ 	.word	0x00030858
        /*0de8*/ 	.short	0x0100
        /*0dea*/ 	.byte	0x08
	.zero		1


	//   ....[9]....
        /*0dec*/ 	.word	0x00000500
        /*0df0*/ 	.word	0x000000ff
        /*0df4*/ 	.word	0x00030868
        /*0df8*/ 	.short	0x0100
        /*0dfa*/ 	.byte	0x08
	.zero		1


	//   ....[10]....
        /*0dfc*/ 	.word	0x000005f0
        /*0e00*/ 	.word	0x000000ff
        /*0e04*/ 	.word	0x00030870
        /*0e08*/ 	.short	0x0100
        /*0e0a*/ 	.byte	0x06
	.zero		1


	//   ....[11]....
        /*0e0c*/ 	.word	0x00000600
        /*0e10*/ 	.word	0x000000ff
        /*0e14*/ 	.word	0x00030880
        /*0e18*/ 	.short	0x0100
        /*0e1a*/ 	.byte	0x06
	.zero		1


	//   ....[12]....
        /*0e1c*/ 	.word	0x00000610
        /*0e20*/ 	.word	0x000000ff
        /*0e24*/ 	.word	0x00030878
        /*0e28*/ 	.short	0x0100
        /*0e2a*/ 	.byte	0x06
	.zero		1


	//   ....[13]....
        /*0e2c*/ 	.word	0x00000620
        /*0e30*/ 	.word	0x000000ff
        /*0e34*/ 	.word	0x00030888
        /*0e38*/ 	.short	0x0100
        /*0e3a*/ 	.byte	0x06
	.zero		1


	//   ....[14]....
        /*0e3c*/ 	.word	0x00000750
        /*0e40*/ 	.word	0x000000ff
        /*0e44*/ 	.word	0x00030890
        /*0e48*/ 	.short	0x0100
        /*0e4a*/ 	.byte	0x08
	.zero		1


	//   ....[15]....
        /*0e4c*/ 	.word	0x00000760
        /*0e50*/ 	.word	0x000000ff
        /*0e54*/ 	.word	0x000308a0
        /*0e58*/ 	.short	0x0100
        /*0e5a*/ 	.byte	0x08
	.zero		1


	//   ....[16]....
        /*0e5c*/ 	.word	0x00000770
        /*0e60*/ 	.word	0x000000ff
        /*0e64*/ 	.word	0x00030898
        /*0e68*/ 	.short	0x0100
        /*0e6a*/ 	.byte	0x08
	.zero		1


	//   ....[17]....
        /*0e6c*/ 	.word	0x00000780
        /*0e70*/ 	.word	0x000000ff
        /*0e74*/ 	.word	0x000308a8
        /*0e78*/ 	.short	0x0100
        /*0e7a*/ 	.byte	0x08
	.zero		1


	//   ....[18]....
        /*0e7c*/ 	.word	0x000008b0
        /*0e80*/ 	.word	0x000000ff
        /*0e84*/ 	.word	0x000308b0
        /*0e88*/ 	.short	0x0100
        /*0e8a*/ 	.byte	0x08
	.zero		1


	//   ....[19]....
        /*0e8c*/ 	.word	0x000008c0
        /*0e90*/ 	.word	0x000000ff
        /*0e94*/ 	.word	0x000308c0
        /*0e98*/ 	.short	0x0100
        /*0e9a*/ 	.byte	0x08
	.zero		1


	//   ....[20]....
        /*0e9c*/ 	.word	0x000008d0
        /*0ea0*/ 	.word	0x000000ff
        /*0ea4*/ 	.word	0x000308b8
        /*0ea8*/ 	.short	0x0100
        /*0eaa*/ 	.byte	0x08
	.zero		1


	//   ....[21]....
        /*0eac*/ 	.word	0x000008e0
        /*0eb0*/ 	.word	0x000000ff
        /*0eb4*/ 	.word	0x000308c8
        /*0eb8*/ 	.short	0x0100
        /*0eba*/ 	.byte	0x08
	.zero		1


	//   ....[22]....
        /*0ebc*/ 	.word	0x00003850
        /*0ec0*/ 	.word	0x00000057
        /*0ec4*/ 	.word	0x00030890
        /*0ec8*/ 	.short	0x010a
        /*0eca*/ 	.byte	0x3f
	.zero		1


	//   ....[23]....
        /*0ecc*/ 	.word	0x00007110
        /*0ed0*/ 	.word	0x00000057
        /*0ed4*/ 	.word	0x00030890
        /*0ed8*/ 	.short	0x010a
        /*0eda*/ 	.byte	0x3f
	.zero		1


	//   ....[24]....
        /*0edc*/ 	.word	0x0000a200
        /*0ee0*/ 	.word	0x00000057
        /*0ee4*/ 	.word	0x00030890
        /*0ee8*/ 	.short	0x010a
        /*0eea*/ 	.byte	0x3f
	.zero		1


	//   ....[25]....
        /*0eec*/ 	.word	0x0000a9e0
        /*0ef0*/ 	.word	0x0000000b
        /*0ef4*/ 	.word	0x00000000
        /*0ef8*/ 	.short	0x0101
        /*0efa*/ 	.byte	0x3f
	.zero		1


	//   ....[26]....
        /*0efc*/ 	.word	0x0000aa20
        /*0f00*/ 	.word	0x00000057
        /*0f04*/ 	.word	0x000308b0
        /*0f08*/ 	.short	0x010a
        /*0f0a*/ 	.byte	0x3f
	.zero		1


	//   ....[27]....
        /*0f0c*/ 	.word	0x0000b140
        /*0f10*/ 	.word	0x00000057
        /*0f14*/ 	.word	0x00000000
        /*0f18*/ 	.short	0x0101
        /*0f1a*/ 	.byte	0x3f
	.zero		1


	//   ....[28]....
        /*0f1c*/ 	.word	0x0000b890
        /*0f20*/ 	.word	0x00000012
        /*0f24*/ 	.word	0x00030800
        /*0f28*/ 	.short	0x010a
        /*0f2a*/ 	.byte	0x3f
	.zero		1


	//   ....[29]....
        /*0f2c*/ 	.word	0x0000b8e0
        /*0f30*/ 	.word	0x00000012
        /*0f34*/ 	.word	0x00030800
        /*0f38*/ 	.short	0x010a
        /*0f3a*/ 	.byte	0x3f
	.zero		1


	//   ....[30]....
        /*0f3c*/ 	.word	0x0000cea0
        /*0f40*/ 	.word	0x00000012
        /*0f44*/ 	.word	0x00030800
        /*0f48*/ 	.short	0x010a
        /*0f4a*/ 	.byte	0x3f
	.zero		1


	//   ....[31]....
        /*0f4c*/ 	.word	0x000104d0
        /*0f50*/ 	.word	0x00000012
        /*0f54*/ 	.word	0x00030800
        /*0f58*/ 	.short	0x010a
        /*0f5a*/ 	.byte	0x3f
	.zero		1


	//   ....[32]....
        /*0f5c*/ 	.word	0x00012f70
        /*0f60*/ 	.word	0x00000000
        /*0f64*/ 	.word	0x00030830
        /*0f68*/ 	.short	0x010a
        /*0f6a*/ 	.byte	0x3f
	.zero		1


	//   ....[33]....
        /*0f6c*/ 	.word	0x00012fb0
        /*0f70*/ 	.word	0x00000000
        /*0f74*/ 	.word	0x00030830
        /*0f78*/ 	.short	0x010a
        /*0f7a*/ 	.byte	0x3f
	.zero		1


	//   ....[34]....
        /*0f7c*/ 	.word	0x00014ad0
        /*0f80*/ 	.word	0x00000007
        /*0f84*/ 	.word	0x00000000
        /*0f88*/ 	.short	0x0101
        /*0f8a*/ 	.byte	0x3f
	.zero		1


	//   ....[35]....
        /*0f8c*/ 	.word	0x00015330
        /*0f90*/ 	.word	0x0000000c
        /*0f94*/ 	.word	0x00030830
        /*0f98*/ 	.short	0x010a
        /*0f9a*/ 	.byte	0x3f
	.zero		1


	//   ....[36]....
        /*0f9c*/ 	.word	0x000153b0
        /*0fa0*/ 	.word	0x0000000c
        /*0fa4*/ 	.word	0x00030830
        /*0fa8*/ 	.short	0x010a
        /*0faa*/ 	.byte	0x3f
	.zero		1


	//   ....[37]....
        /*0fac*/ 	.word	0x00016030
        /*0fb0*/ 	.word	0x0000000d
        /*0fb4*/ 	.word	0x00030850
        /*0fb8*/ 	.short	0x010a
        /*0fba*/ 	.byte	0x3f
	.zero		1


	//   ....[38]....
        /*0fbc*/ 	.word	0x00016080
        /*0fc0*/ 	.word	0x0000000d
        /*0fc4*/ 	.word	0x00030850
        /*0fc8*/ 	.short	0x010a
        /*0fca*/ 	.byte	0x3f
	.zero		1


	//   ....[39]....
        /*0fcc*/ 	.word	0x00016410
        /*0fd0*/ 	.word	0x0000000c
        /*0fd4*/ 	.word	0x00000000
        /*0fd8*/ 	.short	0x0101
        /*0fda*/ 	.byte	0x3f
	.zero		1


	//   ....[40]....
        /*0fdc*/ 	.word	0x000178f0
        /*0fe0*/ 	.word	0x0000000d
        /*0fe4*/ 	.word	0x00000000
        /*0fe8*/ 	.short	0x0101
        /*0fea*/ 	.byte	0x3f
	.zero		1


	//   ....[41]....
        /*0fec*/ 	.word	0x00017ba0
        /*0ff0*/ 	.word	0x00000002
        /*0ff4*/ 	.word	0x00030830
        /*0ff8*/ 	.short	0x010a
        /*0ffa*/ 	.byte	0x3f
	.zero		1


	//   ....[42]....
        /*0ffc*/ 	.word	0x00017c20
        /*1000*/ 	.word	0x00000002
        /*1004*/ 	.word	0x00030830
        /*1008*/ 	.short	0x010a
        /*100a*/ 	.byte	0x3f
	.zero		1


	//   ....[43]....
        /*100c*/ 	.word	0x000188a0
        /*1010*/ 	.word	0x0000000c
        /*1014*/ 	.word	0x00030850
        /*1018*/ 	.short	0x010a
        /*101a*/ 	.byte	0x3f
	.zero		1


	//   ....[44]....
        /*101c*/ 	.word	0x000188f0
        /*1020*/ 	.word	0x0000000c
        /*1024*/ 	.word	0x00030850
        /*1028*/ 	.short	0x010a
        /*102a*/ 	.byte	0x3f
	.zero		1


	//   ....[45]....
        /*102c*/ 	.word	0x00019180
        /*1030*/ 	.word	0x00000082
        /*1034*/ 	.word	0x00000000
        /*1038*/ 	.short	0x0101
        /*103a*/ 	.byte	0x3f
	.zero		1


	//   ....[46]....
        /*103c*/ 	.word	0x00019a20
        /*1040*/ 	.word	0x0000000c
        /*1044*/ 	.word	0x00000000
        /*1048*/ 	.short	0x0101
        /*104a*/ 	.byte	0x3f
	.zero		1


	//   ....[47]....
        /*104c*/ 	.word	0x0001a220
        /*1050*/ 	.word	0x0000000a
        /*1054*/ 	.word	0x00030850
        /*1058*/ 	.short	0x010a
        /*105a*/ 	.byte	0x3f
	.zero		1


	//   ....[48]....
        /*105c*/ 	.word	0x0001a2c0
        /*1060*/ 	.word	0x0000000a
        /*1064*/ 	.word	0x00030850
        /*1068*/ 	.short	0x010a
        /*106a*/ 	.byte	0x3f
	.zero		1


	//   ....[49]....
        /*106c*/ 	.word	0x0001a7c0
        /*1070*/ 	.word	0x000000d4
        /*1074*/ 	.word	0x00000000
        /*1078*/ 	.short	0x0101
        /*107a*/ 	.byte	0x3f
	.zero		1


	//   ....[50]....
        /*107c*/ 	.word	0x0001c390
        /*1080*/ 	.word	0x00000000
        /*1084*/ 	.word	0x00000000
        /*1088*/ 	.short	0x0101
        /*108a*/ 	.byte	0x3f
	.zero		1


	//   ....[51]....
        /*108c*/ 	.word	0x0001ebe0
        /*1090*/ 	.word	0x00000016
        /*1094*/ 	.word	0x00030820
        /*1098*/ 	.short	0x010a
        /*109a*/ 	.byte	0x3f
	.zero		1


	//   ....[52]....
        /*109c*/ 	.word	0x0001ec70
        /*10a0*/ 	.word	0x0000000b
        /*10a4*/ 	.word	0x000308a0
        /*10a8*/ 	.short	0x010a
        /*10aa*/ 	.byte	0x3f
	.zero		1


	//   ....[53]....
        /*10ac*/ 	.word	0x0001f0c0
        /*10b0*/ 	.word	0x0000000b
        /*10b4*/ 	.word	0x000308c0
        /*10b8*/ 	.short	0x010a
        /*10ba*/ 	.byte	0x3f
	.zero		1


	//   ....[54]....
        /*10bc*/ 	.word	0x0001f5d0
        /*10c0*/ 	.word	0x0000000a
        /*10c4*/ 	.word	0x000308a0
        /*10c8*/ 	.short	0x010a
        /*10ca*/ 	.byte	0x3f
	.zero		1


	//   ....[55]....
        /*10cc*/ 	.word	0x0001fa10
        /*10d0*/ 	.word	0x0000000a
        /*10d4*/ 	.word	0x000308c0
        /*10d8*/ 	.short	0x010a
        /*10da*/ 	.byte	0x3f
	.zero		1


	//   ....[56]....
        /*10dc*/ 	.word	0x00020a20
        /*10e0*/ 	.word	0x00000007
        /*10e4*/ 	.word	0x00030840
        /*10e8*/ 	.short	0x010a
        /*10ea*/ 	.byte	0x3f
	.zero		1


	//   ....[57]....
        /*10ec*/ 	.word	0x00021100
        /*10f0*/ 	.word	0x00000007
        /*10f4*/ 	.word	0x00030830
        /*10f8*/ 	.short	0x0107
        /*10fa*/ 	.byte	0x3f
	.zero		1


	//   ....[58]....
        /*10fc*/ 	.word	0x000211d0
        /*1100*/ 	.word	0x00000007
        /*1104*/ 	.word	0x00030830
        /*1108*/ 	.short	0x0101
        /*110a*/ 	.byte	0x3f
	.zero		1


	//   ....[59]....
        /*110c*/ 	.word	0x00021d70
        /*1110*/ 	.word	0x00000016
        /*1114*/ 	.word	0x00030800
        /*1118*/ 	.short	0x0107
        /*111a*/ 	.byte	0x3f
	.zero		1


	//   ....[60]....
        /*111c*/ 	.word	0x00021e70
        /*1120*/ 	.word	0x00000016
        /*1124*/ 	.word	0x00030800
        /*1128*/ 	.short	0x0101
        /*112a*/ 	.byte	0x3f
	.zero		1


	//   ....[61]....
        /*112c*/ 	.word	0x00021e90
        /*1130*/ 	.word	0x00000016
        /*1134*/ 	.word	0x00030820
        /*1138*/ 	.short	0x010a
        /*113a*/ 	.byte	0x3f
	.zero		1


	//   ....[62]....
        /*113c*/ 	.word	0x00022270
        /*1140*/ 	.word	0x00000007
        /*1144*/ 	.word	0x00030840
        /*1148*/ 	.short	0x010a
        /*114a*/ 	.byte	0x3f
	.zero		1


	//   ....[63]....
        /*114c*/ 	.word	0x000227a0
        /*1150*/ 	.word	0x00000007
        /*1154*/ 	.word	0x00030830
        /*1158*/ 	.short	0x0107
        /*115a*/ 	.byte	0x3f
	.zero		1


	//   ....[64]....
        /*115c*/ 	.word	0x00022860
        /*1160*/ 	.word	0x00000007
        /*1164*/ 	.word	0x00030830
        /*1168*/ 	.short	0x0101
        /*116a*/ 	.byte	0x3f
	.zero		1


	//   ....[65]....
        /*116c*/ 	.word	0x000228c0
        /*1170*/ 	.word	0x00000006
        /*1174*/ 	.word	0x00030860
        /*1178*/ 	.short	0x010a
        /*117a*/ 	.byte	0x3f
	.zero		1


	//   ....[66]....
        /*117c*/ 	.word	0x00022e40
        /*1180*/ 	.word	0x00000006
        /*1184*/ 	.word	0x00030850
        /*1188*/ 	.short	0x0107
        /*118a*/ 	.byte	0x3f
	.zero		1


	//   ....[67]....
        /*118c*/ 	.word	0x00022fa0
        /*1190*/ 	.word	0x00000006
        /*1194*/ 	.word	0x00030850
        /*1198*/ 	.short	0x0101
        /*119a*/ 	.byte	0x3f
	.zero		1


	//   ....[68]....
        /*119c*/ 	.word	0x000231c0
        /*11a0*/ 	.word	0x00000000
        /*11a4*/ 	.word	0x00030860
        /*11a8*/ 	.short	0x010a
        /*11aa*/ 	.byte	0x3f
	.zero		1


	//   ....[69]....
        /*11ac*/ 	.word	0x000236f0
        /*11b0*/ 	.word	0x00000000
        /*11b4*/ 	.word	0x00030850
        /*11b8*/ 	.short	0x0107
        /*11ba*/ 	.byte	0x3f
	.zero		1


	//   ....[70]....
        /*11bc*/ 	.word	0x000237b0
        /*11c0*/ 	.word	0x00000000
        /*11c4*/ 	.word	0x00030850
        /*11c8*/ 	.short	0x0101
        /*11ca*/ 	.byte	0x3f
	.zero		1


	//   ....[71]....
        /*11cc*/ 	.word	0x00024520
        /*11d0*/ 	.word	0x00000007
        /*11d4*/ 	.word	0x00030820
        /*11d8*/ 	.short	0x010a
        /*11da*/ 	.byte	0x3f
	.zero		1


	//   ....[72]....
        /*11dc*/ 	.word	0x00024690
        /*11e0*/ 	.word	0x00000005
        /*11e4*/ 	.word	0x00030840
        /*11e8*/ 	.short	0x010a
        /*11ea*/ 	.byte	0x3f
	.zero		1


	//   ....[73]....
        /*11ec*/ 	.word	0x00024730
        /*11f0*/ 	.word	0x00000003
        /*11f4*/ 	.word	0x00030840
        /*11f8*/ 	.short	0x010a
        /*11fa*/ 	.byte	0x3f
	.zero		1


	//   ....[74]....
        /*11fc*/ 	.word	0x00024770
        /*1200*/ 	.word	0x00000005
        /*1204*/ 	.word	0x00030860
        /*1208*/ 	.short	0x010a
        /*120a*/ 	.byte	0x3f
	.zero		1


	//   ....[75]....
        /*120c*/ 	.word	0x000247b0
        /*1210*/ 	.word	0x00000003
        /*1214*/ 	.word	0x00030860
        /*1218*/ 	.short	0x010a
        /*121a*/ 	.byte	0x3f
	.zero		1


	//   ....[76]....
        /*121c*/ 	.word	0x00024810
        /*1220*/ 	.word	0x00000057
        /*1224*/ 	.word	0x00030890
        /*1228*/ 	.short	0x010a
        /*122a*/ 	.byte	0x3f
	.zero		1


	//   ....[77]....
        /*122c*/ 	.word	0x00024ac0
        /*1230*/ 	.word	0x00000057
        /*1234*/ 	.word	0x00030890
        /*1238*/ 	.short	0x010a
        /*123a*/ 	.byte	0x3f
	.zero		1


	//   ....[78]....
        /*123c*/ 	.word	0x00024d70
        /*1240*/ 	.word	0x00000057
        /*1244*/ 	.word	0x00030890
        /*1248*/ 	.short	0x010a
        /*124a*/ 	.byte	0x3f
	.zero		1


	//   ....[79]....
        /*124c*/ 	.word	0x00025020
        /*1250*/ 	.word	0x00000057
        /*1254*/ 	.word	0x000308b0
        /*1258*/ 	.short	0x010a
        /*125a*/ 	.byte	0x3f
	.zero		1


	//   ....[80]....
        /*125c*/ 	.word	0x00025400
        /*1260*/ 	.word	0x00000012
        /*1264*/ 	.word	0x00030800
        /*1268*/ 	.short	0x010a
        /*126a*/ 	.byte	0x3f
	.zero		1


	//   ....[81]....
        /*126c*/ 	.word	0x000257e0
        /*1270*/ 	.word	0x00000012
        /*1274*/ 	.word	0x00030800
        /*1278*/ 	.short	0x010a
        /*127a*/ 	.byte	0x3f
	.zero		1


	//   ....[82]....
        /*127c*/ 	.word	0x00025830
        /*1280*/ 	.word	0x00000000
        /*1284*/ 	.word	0x00030830
        /*1288*/ 	.short	0x010a
        /*128a*/ 	.byte	0x3f
	.zero		1


	//   ....[83]....
        /*128c*/ 	.word	0x00025880
        /*1290*/ 	.word	0x0000000c
        /*1294*/ 	.word	0x00030830
        /*1298*/ 	.short	0x010a
        /*129a*/ 	.byte	0x3f
	.zero		1


	//   ....[84]....
        /*129c*/ 	.word	0x000258d0
        /*12a0*/ 	.word	0x0000000d
        /*12a4*/ 	.word	0x00030850
        /*12a8*/ 	.short	0x010a
        /*12aa*/ 	.byte	0x3f
	.zero		1


	//   ....[85]....
        /*12ac*/ 	.word	0x00025920
        /*12b0*/ 	.word	0x00000002
        /*12b4*/ 	.word	0x00030830
        /*12b8*/ 	.short	0x010a
        /*12ba*/ 	.byte	0x3f
	.zero		1


	//   ....[86]....
        /*12bc*/ 	.word	0x00025970
        /*12c0*/ 	.word	0x0000000c
        /*12c4*/ 	.word	0x00030850
        /*12c8*/ 	.short	0x010a
        /*12ca*/ 	.byte	0x3f
	.zero		1


	//   ....[87]....
        /*12cc*/ 	.word	0x000259c0
        /*12d0*/ 	.word	0x0000000a
        /*12d4*/ 	.word	0x00030850
        /*12d8*/ 	.short	0x010a
        /*12da*/ 	.byte	0x3f
	.zero		1


	//   ....[88]....
        /*12dc*/ 	.word	0x00025b60
        /*12e0*/ 	.word	0x00000016
        /*12e4*/ 	.word	0x00030820
        /*12e8*/ 	.short	0x010a
        /*12ea*/ 	.byte	0x3f
	.zero		1


	//   ....[89]....
        /*12ec*/ 	.word	0x00025bb0
        /*12f0*/ 	.word	0x0000000b
        /*12f4*/ 	.word	0x000308a0
        /*12f8*/ 	.short	0x010a
        /*12fa*/ 	.byte	0x3f
	.zero		1


	//   ....[90]....
        /*12fc*/ 	.word	0x00025c00
        /*1300*/ 	.word	0x0000000b
        /*1304*/ 	.word	0x000308c0
        /*1308*/ 	.short	0x010a
        /*130a*/ 	.byte	0x3f
	.zero		1


	//   ....[91]....
        /*130c*/ 	.word	0x00025c50
        /*1310*/ 	.word	0x0000000a
        /*1314*/ 	.word	0x000308a0
        /*1318*/ 	.short	0x010a
        /*131a*/ 	.byte	0x3f
	.zero		1


	//   ....[92]....
        /*131c*/ 	.word	0x00025ca0
        /*1320*/ 	.word	0x0000000a
        /*1324*/ 	.word	0x000308c0
        /*1328*/ 	.short	0x010a
        /*132a*/ 	.byte	0x3f
	.zero		1


	//   ....[93]....
        /*132c*/ 	.word	0x00025dc0
        /*1330*/ 	.word	0x00000007
        /*1334*/ 	.word	0x00030840
        /*1338*/ 	.short	0x010a
        /*133a*/ 	.byte	0x3f
	.zero		1


	//   ....[94]....
        /*133c*/ 	.word	0x000271e0
        /*1340*/ 	.word	0x00000016
        /*1344*/ 	.word	0x00030820
        /*1348*/ 	.short	0x010a
        /*134a*/ 	.byte	0x3f
	.zero		1


	//   ....[95]....
        /*134c*/ 	.word	0x00027230
        /*1350*/ 	.word	0x00000007
        /*1354*/ 	.word	0x00030840
        /*1358*/ 	.short	0x010a
        /*135a*/ 	.byte	0x3f
	.zero		1


	//   ....[96]....
        /*135c*/ 	.word	0x00027a90
        /*1360*/ 	.word	0x00000006
        /*1364*/ 	.word	0x00030860
        /*1368*/ 	.short	0x010a
        /*136a*/ 	.byte	0x3f
	.zero		1


	//   ....[97]....
        /*136c*/ 	.word	0x00028340
        /*1370*/ 	.word	0x00000000
        /*1374*/ 	.word	0x00030860
        /*1378*/ 	.short	0x010a
        /*137a*/ 	.byte	0x3f
	.zero		1


	//   ....[98]....
        /*137c*/ 	.word	0x00029530
        /*1380*/ 	.word	0x00000007
        /*1384*/ 	.word	0x00030820
        /*1388*/ 	.short	0x010a
        /*138a*/ 	.byte	0x3f
	.zero		1


	//   ....[99]....
        /*138c*/ 	.word	0x000296d0
        /*1390*/ 	.word	0x00000005
        /*1394*/ 	.word	0x00030840
        /*1398*/ 	.short	0x010a
        /*139a*/ 	.byte	0x3f
	.zero		1


	//   ....[100]....
        /*139c*/ 	.word	0x00029720
        /*13a0*/ 	.word	0x00000003
        /*13a4*/ 	.word	0x00030840
        /*13a8*/ 	.short	0x010a
        /*13aa*/ 	.byte	0x3f
	.zero		1


	//   ....[101]....
        /*13ac*/ 	.word	0x00029770
        /*13b0*/ 	.word	0x00000005
        /*13b4*/ 	.word	0x00030860
        /*13b8*/ 	.short	0x010a
        /*13ba*/ 	.byte	0x3f
	.zero		1


	//----- nvinfo : EIATTR_NUM_MBARRIERS
	.align		4
.L_829:
        /*13bc*/ 	.byte	0x03, 0x38
        /*13be*/ 	.short	0x0016


	//----- nvinfo : EIATTR_EXIT_INSTR_OFFSETS
	.align		4
        /*13c0*/ 	.byte	0x04, 0x1c
        /*13c2*/ 	.short	(.L_831 - .L_830)


	//   ....[0]....
.L_830:
        /*13c4*/ 	.word	0x00024800


	//----- nvinfo : EIATTR_MAX_THREADS
	.align		4
.L_831:
        /*13c8*/ 	.byte	0x04, 0x05
        /*13ca*/ 	.short	(.L_833 - .L_832)
.L_832:
        /*13cc*/ 	.word	0x00000180
        /*13d0*/ 	.word	0x00000001
        /*13d4*/ 	.word	0x00000001


	//----- nvinfo : EIATTR_CRS_STACK_SIZE
	.align		4
.L_833:
        /*13d8*/ 	.byte	0x04, 0x1e
        /*13da*/ 	.short	(.L_835 - .L_834)
.L_834:
        /*13dc*/ 	.word	0x00000000


	//----- nvinfo : EIATTR_CBANK_PARAM_SIZE
	.align		4
.L_835:
        /*13e0*/ 	.byte	0x03, 0x19
        /*13e2*/ 	.short	0x0af0


	//----- nvinfo : EIATTR_PARAM_CBANK
	.align		4
        /*13e4*/ 	.byte	0x04, 0x0a
        /*13e6*/ 	.short	(.L_837 - .L_836)
	.align		4
.L_836:
        /*13e8*/ 	.word	index@(.nv.constant0._ZN7cutlass13device_kernelIN5flash11enable_sm90INS1_16FlashAttnFwdSm90INS1_25CollectiveMainloopFwdSm90ILi2EN4cute5tupleIJNS5_1CILi1EEES8_S8_EEENS6_IJNS7_ILi128EEENS7_ILi96EEENS7_ILi192EEEEEELi192ENS_10bfloat16_tEfNS_4arch4Sm90ELb1ELb0ELb0ELb1ELb1ELb1ELb0ELb1ELb1ELb1ELb0ELb0EEENS1_21CollectiveEpilogueFwdINS6_IJSA_SC_SB_EEES9_SE_SG_Li256ELb1ELb1ELb0ELb0EEENS1_36VarlenDynamicPersistentTileSchedulerILi128ELi96ELi256ELi128ELb0ELb1ELb1ELb1ELb1ELb1EEEEEEEEEvNT_6ParamsE)
        /*13ec*/ 	.short	0x0210
        /*13ee*/ 	.short	0x0af0


	//----- nvinfo : EIATTR_SW_WAR
	.align		4
.L_837:
        /*13f0*/ 	.byte	0x04, 0x36
        /*13f2*/ 	.short	(.L_839 - .L_838)
.L_838:
        /*13f4*/ 	.word	0x00000008
.L_839:


//--------------------- .nv.info._ZN7cutlass13device_kernelIN5flash11enable_sm90INS1_16FlashAttnFwdSm90INS1_25CollectiveMainloopFwdSm90ILi2EN4cute5tupleIJNS5_1CILi1EEES8_S8_EEENS6_IJNS7_ILi128EEESA_SA_EEELi128ENS_10bfloat16_tEfNS_4arch4Sm90ELb0ELb0ELb0ELb0ELb1ELb0ELb0ELb1ELb1ELb1ELb0ELb0EEENS1_21CollectiveEpilogueFwdISB_S9_SC_SE_Li256ELb0ELb1ELb0ELb0EEENS1_29StaticPersistentTileSchedulerILb0EEEEEEEEEvNT_6ParamsE --------------------------
	.section	.nv.info._ZN7cutlass13device_kernelIN5flash11enable_sm90INS1_16FlashAttnFwdSm90INS1_25CollectiveMainloopFwdSm90ILi2EN4cute5tupleIJNS5_1CILi1EEES8_S8_EEENS6_IJNS7_ILi128EEESA_SA_EEELi128ENS_10bfloat16_tEfNS_4arch4Sm90ELb0ELb0ELb0ELb0ELb1ELb0ELb0ELb1ELb1ELb1ELb0ELb0EEENS1_21CollectiveEpilogueFwdISB_S9_SC_SE_Li256ELb0ELb1ELb0ELb0EEENS1_29StaticPersistentTileSchedulerILb0EEEEEEEEEvNT_6ParamsE,"",@"SHT_CUDA_INFO"
	.sectionflags	@""
	.align	4


	//----- nvinfo : EIATTR_CUDA_API_VERSION
	.align		4
        /*0000*/ 	.byte	0x04, 0x37
        /*0002*/ 	.short	(.L_841 - .L_840)
.L_840:
        /*0004*/ 	.word	0x00000082


	//----- nvinfo : EIATTR_KPARAM_INFO
	.align		4
.L_841:
        /*0008*/ 	.byte	0x04, 0x17
        /*000a*/ 	.short	(.L_843 - .L_842)
.L_842:
        /*000c*/ 	.word	0x00000000
        /*0010*/ 	.short	0x0000
        /*0012*/ 	.short	0x0070
        /*0014*/ 	.byte	0x00, 0xf0, 0x01, 0x28


	//----- nvinfo : EIATTR_SPARSE_MMA_MASK
	.align		4
.L_843:
        /*0018*/ 	.byte	0x03, 0x50
        /*001a*/ 	.short	0x0000


	//----- nvinfo : EIATTR_MAXREG_COUNT
	.align		4
        /*001c*/ 	.byte	0x03, 0x1b
        /*001e*/ 	.short	0x00a8


	//----- nvinfo : EIATTR_NUM_BARRIERS
	.align		4
        /*0020*/ 	.byte	0x02, 0x4c
        /*0022*/ 	.byte	0x10
	.zero		1


	//----- nvinfo : EIATTR_EXTERNS
	.align		4
        /*0024*/ 	.byte	0x04, 0x0f
        /*0026*/ 	.short	(.L_845 - .L_844)


	//   ....[0]....
	.align		4
.L_844:
        /*0028*/ 	.word	index@(__assertfail)


	//----- nvinfo : EIATTR_MERCURY_ISA_VERSION
	.align		4
.L_845:
        /*002c*/ 	.byte	0x03, 0x5f
        /*002e*/ 	.short	0x0101


	//----- nvinfo : EIATTR_INT_WARP_WIDE_INSTR_OFFSETS
	.align		4
        /*0030*/ 	.byte	0x04, 0x31
        /*0032*/ 	.short	(.L_847 - .L_846)


	//   ....[0]....
.L_846:
        /*0034*/ 	.word	0x000000b0


	//   ....[1]....
        /*0038*/ 	.word	0x000000c0


	//   ....[2]....
        /*003c*/ 	.word	0x00000160


	//----- nvinfo : EIATTR_COOP_GROUP_MASK_REGIDS
	.align		4
.L_847:
        /*0040*/ 	.byte	0x04, 0x29
        /*0042*/ 	.short	(.L_849 - .L_848)


	//   ....[0]....
.L_848:
        /*0044*/ 	.word	0xffffffff


	//   ....[1]....
        /*0048*/ 	.word	0xffffffff


	//   ....[2]....
        /*004c*/ 	.word	0xffffffff


	//   ....[3]....
        /*0050*/ 	.word	0xffffffff


	//   ....[4]....
        /*0054*/ 	.word	0xffffffff


	//   ....[5]....
        /*0058*/ 	.word	0xffffffff


	//   ....[6]....
        /*005c*/ 	.word	0xffffffff


	//   ....[7]....
        /*0060*/ 	.word	0xffffffff


	//   ....[8]....
        /*0064*/ 	.word	0xffffffff


	//   ....[9]....
        /*0068*/ 	.word	0xffffffff


	//   ....[10]....
        /*006c*/ 	.word	0xffffffff


	//   ....[11]....
        /*0070*/ 	.word	0xffffffff


	//   ....[12]....
        /*0074*/ 	.word	0xffffffff


	//   ....[13]....
        /*0078*/ 	.word	0xffffffff


	//   ....[14]....
        /*007c*/ 	.word	0xffffffff


	//   ....[15]....
        /*0080*/ 	.word	0xffffffff


	//   ....[16]....
        /*0084*/ 	.word	0xffffffff


	//   ....[17]....
        /*0088*/ 	.word	0xffffffff


	//   ....[18]....
        /*008c*/ 	.word	0xffffffff


	//   ....[19]....
        /*0090*/ 	.word	0xffffffff


	//   ....[20]....
        /*0094*/ 	.word	0xffffffff


	//   ....[21]....
        /*0098*/ 	.word	0xffffffff


	//   ....[22]....
        /*009c*/ 	.word	0xffffffff


	//   ....[23]....
        /*00a0*/ 	.word	0xffffffff


	//   ....[24]....
        /*00a4*/ 	.word	0xffffffff


	//   ....[25]....
        /*00a8*/ 	.word	0xffffffff


	//   ....[26]....
        /*00ac*/ 	.word	0xffffffff


	//   ....[27]....
        /*00b0*/ 	.word	0xffffffff


	//   ....[28]....
        /*00b4*/ 	.word	0xffffffff


	//   ....[29]....
        /*00b8*/ 	.word	0xffffffff


	//   ....[30]....
        /*00bc*/ 	.word	0xffffffff


	//   ....[31]....
        /*00c0*/ 	.word	0xffffffff


	//   ....[32]....
        /*00c4*/ 	.word	0xffffffff


	//   ....[33]....
        /*00c8*/ 	.word	0xffffffff


	//   ....[34]....
        /*00cc*/ 	.word	0xffffffff


	//   ....[35]....
        /*00d0*/ 	.word	0xffffffff


	//   ....[36]....
        /*00d4*/ 	.word	0xffffffff


	//   ....[37]....
        /*00d8*/ 	.word	0xffffffff


	//   ....[38]....
        /*00dc*/ 	.word	0xffffffff


	//   ....[39]....
        /*00e0*/ 	.word	0xffffffff


	//   ....[40]....
        /*00e4*/ 	.word	0xffffffff


	//   ....[41]....
        /*00e8*/ 	.word	0xffffffff


	//   ....[42]....
        /*00ec*/ 	.word	0xffffffff


	//   ....[43]....
        /*00f0*/ 	.word	0xffffffff


	//   ....[44]....
        /*00f4*/ 	.word	0xffffffff


	//   ....[45]....
        /*00f8*/ 	.word	0xffffffff


	//   ....[46]....
        /*00fc*/ 	.word	0xffffffff


	//   ....[47]....
        /*0100*/ 	.word	0xffffffff


	//   ....[48]....
        /*0104*/ 	.word	0xffffffff


	//   ....[49]....
        /*0108*/ 	.word	0xffffffff


	//   ....[50]....
        /*010c*/ 	.word	0xffffffff


	//   ....[51]....
        /*0110*/ 	.word	0xffffffff


	//   ....[52]....
        /*0114*/ 	.word	0xffffffff


	//   ....[53]....
        /*0118*/ 	.word	0xffffffff


	//   ....[54]....
        /*011c*/ 	.word	0xffffffff


	//   ....[55]....
        /*0120*/ 	.word	0xffffffff


	//   ....[56]....
        /*0124*/ 	.word	0xffffffff


	//   ....[57]....
        /*0128*/ 	.word	0xffffffff


	//   ....[58]....
        /*012c*/ 	.word	0xffffffff


	//   ....[59]....
        /*0130*/ 	.word	0xffffffff


	//   ....[60]....
        /*0134*/ 	.word	0xffffffff


	//   ....[61]....
        /*0138*/ 	.word	0xffffffff


	//   ....[62]....
        /*013c*/ 	.word	0xffffffff


	//   ....[63]....
        /*0140*/ 	.word	0xffffffff


	//   ....[64]....
        /*0144*/ 	.word	0xffffffff


	//   ....[65]....
        /*0148*/ 	.word	0xffffffff


	//   ....[66]....
        /*014c*/ 	.word	0xffffffff


	//   ....[67]....
        /*0150*/ 	.word	0xffffffff


	//   ....[68]....
        /*0154*/ 	.word	0xffffffff


	//   ....[69]....
        /*0158*/ 	.word	0xffffffff


	//   ....[70]....
        /*015c*/ 	.word	0xffffffff


	//   ....[71]....
        /*0160*/ 	.word	0xffffffff


	//   ....[72]....
        /*0164*/ 	.word	0xffffffff


	//   ....[73]....
        /*0168*/ 	.word	0xffffffff


	//   ....[74]....
        /*016c*/ 	.word	0xffffffff


	//   ....[75]....
        /*0170*/ 	.word	0xffffffff


	//   ....[76]....
        /*0174*/ 	.word	0xffffffff


	//   ....[77]....
        /*0178*/ 	.word	0xffffffff


	//   ....[78]....
        /*017c*/ 	.word	0xffffffff


	//   ....[79]....
        /*0180*/ 	.word	0xffffffff


	//   ....[80]....
        /*0184*/ 	.word	0xffffffff


	//   ....[81]....
        /*0188*/ 	.word	0xffffffff


	//   ....[82]....
        /*018c*/ 	.word	0xffffffff


	//   ....[83]....
        /*0190*/ 	.word	0xffffffff


	//   ....[84]....
        /*0194*/ 	.word	0xffffffff


	//   ....[85]....
        /*0198*/ 	.word	0xffffffff


	//   ....[86]....
        /*019c*/ 	.word	0xffffffff


	//   ....[87]....
        /*01a0*/ 	.word	0xffffffff


	//   ....[88]....
        /*01a4*/ 	.word	0xffffffff


	//   ....[89]....
        /*01a8*/ 	.word	0xffffffff


	//   ....[90]....
        /*01ac*/ 	.word	0xffffffff


	//   ....[91]....
        /*01b0*/ 	.word	0xffffffff


	//   ....[92]....
        /*01b4*/ 	.word	0xffffffff


	//   ....[93]....
        /*01b8*/ 	.word	0xffffffff


	//   ....[94]....
        /*01bc*/ 	.word	0xffffffff


	//   ....[95]....
        /*01c0*/ 	.word	0xffffffff


	//   ....[96]....
        /*01c4*/ 	.word	0xffffffff


	//   ....[97]....
        /*01c8*/ 	.word	0xffffffff


	//   ....[98]....
        /*01cc*/ 	.word	0xffffffff


	//   ....[99]....
        /*01d0*/ 	.word	0xffffffff


	//   ....[100]....
        /*01d4*/ 	.word	0xffffffff


	//   ....[101]....
        /*01d8*/ 	.word	0xffffffff


	//   ....[102]....
        /*01dc*/ 	.word	0xffffffff


	//   ....[103]....
        /*01e0*/ 	.word	0xffffffff


	//   ....[104]....
        /*01e4*/ 	.word	0xffffffff


	//   ....[105]....
        /*01e8*/ 	.word	0xffffffff


	//   ....[106]....
        /*01ec*/ 	.word	0xffffffff


	//   ....[107]....
        /*01f0*/ 	.word	0xffffffff


	//   ....[108]....
        /*01f4*/ 	.word	0xffffffff


	//   ....[109]....
        /*01f8*/ 	.word	0xffffffff


	//   ....[110]....
        /*01fc*/ 	.word	0xffffffff


	//   ....[111]....
        /*0200*/ 	.word	0xffffffff


	//   ....[112]....
        /*0204*/ 	.word	0x0500000f


	//   ....[113]....
        /*0208*/ 	.word	0x0500000f


	//   ....[114]....
        /*020c*/ 	.word	0x0500000f


	//   ....[115]....
        /*0210*/ 	.word	0x0500000f


	//   ....[116]....
        /*0214*/ 	.word	0x0500000f


	//   ....[117]....
        /*0218*/ 	.word	0x0500000f


	//   ....[118]....
        /*021c*/ 	.word	0x0500000f


	//   ....[119]....
        /*0220*/ 	.word	0x0500000f


	//   ....[120]....
        /*0224*/ 	.word	0x0500000f


	//   ....[121]....
        /*0228*/ 	.word	0x0500000f


	//   ....[122]....
        /*022c*/ 	.word	0x0500000f


	//   ....[123]....
        /*0230*/ 	.word	0x0500000f


	//   ....[124]....
        /*0234*/ 	.word	0x0500000f


	//   ....[125]....
        /*0238*/ 	.word	0x0500000f


	//   ....[126]....
        /*023c*/ 	.word	0x0500000f


	//   ....[127]....
        /*0240*/ 	.word	0x0500000f


	//   ....[128]....
        /*0244*/ 	.word	0x0500000f


	//   ....[129]....
        /*0248*/ 	.word	0x0500000f


	//   ....[130]....
        /*024c*/ 	.word	0x0500000f


	//   ....[131]....
        /*0250*/ 	.word	0x0500000f


	//   ....[132]....
        /*0254*/ 	.word	0x0500000f


	//   ....[133]....
        /*0258*/ 	.word	0x0500000f


	//   ....[134]....
        /*025c*/ 	.word	0x0500000f


	//   ....[135]....
        /*0260*/ 	.word	0x0500000f


	//   ....[136]....
        /*0264*/ 	.word	0x0500000f


	//   ....[137]....
        /*0268*/ 	.word	0x0500000f


	//   ....[138]....
        /*026c*/ 	.word	0x0500000f


	//   ....[139]....
        /*0270*/ 	.word	0x0500000f


	//   ....[140]....
        /*0274*/ 	.word	0x0500000f


	//   ....[141]....
        /*0278*/ 	.word	0x0500000f


	//   ....[142]....
        /*027c*/ 	.word	0x0500000f


	//   ....[143]....
        /*0280*/ 	.word	0x0500000f


	//   ....[144]....
        /*0284*/ 	.word	0x0500000f


	//   ....[145]....
        /*0288*/ 	.word	0x0500000f


	//   ....[146]....
        /*028c*/ 	.word	0x0500000f


	//   ....[147]....
        /*0290*/ 	.word	0x0500000f


	//   ....[148]....
        /*0294*/ 	.word	0x0500000f


	//   ....[149]....
        /*0298*/ 	.word	0x0500000f


	//   ....[150]....
        /*029c*/ 	.word	0x0500000f


	//   ....[151]....
        /*02a0*/ 	.word	0x0500000f


	//   ....[152]....
        /*02a4*/ 	.word	0x0500000f


	//   ....[153]....
        /*02a8*/ 	.word	0x0500000f


	//   ....[154]....
        /*02ac*/ 	.word	0x0500000f


	//   ....[155]....
        /*02b0*/ 	.word	0x0500000f


	//   ....[156]....
        /*02b4*/ 	.word	0x0500000f


	//   ....[157]....
        /*02b8*/ 	.word	0x0500000f


	//   ....[158]....
        /*02bc*/ 	.word	0x0500000f


	//   ....[159]....
        /*02c0*/ 	.word	0x0500000f


	//   ....[160]....
        /*02c4*/ 	.word	0x0500000f


	//   ....[161]....
        /*02c8*/ 	.word	0x0500000f


	//   ....[162]....
        /*02cc*/ 	.word	0x0500000f


	//   ....[163]....
        /*02d0*/ 	.word	0x0500000f


	//   ....[164]....
        /*02d4*/ 	.word	0x0500000f


	//   ....[165]....
        /*02d8*/ 	.word	0x0500000f


	//   ....[166]....
        /*02dc*/ 	.word	0x0500000f


	//   ....[167]....
        /*02e0*/ 	.word	0x0500000f


	//   ....[168]....
        /*02e4*/ 	.word	0x0500000f


	//   ....[169]....
        /*02e8*/ 	.word	0x0500000f


	//   ....[170]....
        /*02ec*/ 	.word	0x0500000f


	//   ....[171]....
        /*02f0*/ 	.word	0x0500000f


	//   ....[172]....
        /*02f4*/ 	.word	0x0500000f


	//   ....[173]....
        /*02f8*/ 	.word	0x0500000f


	//   ....[174]....
        /*02fc*/ 	.word	0x0500000f


	//   ....[175]....
        /*0300*/ 	.word	0x0500000f


	//   ....[176]....
        /*0304*/ 	.word	0x0500000f


	//   ....[177]....
        /*0308*/ 	.word	0x0500000f


	//   ....[178]....
        /*030c*/ 	.word	0x0500000f


	//   ....[179]....
        /*0310*/ 	.word	0x0500000f


	//   ....[180]....
        /*0314*/ 	.word	0x0500000f


	//   ....[181]....
        /*0318*/ 	.word	0x0500000f


	//   ....[182]....
        /*031c*/ 	.word	0x0500000f


	//   ....[183]....
        /*0320*/ 	.word	0x0500000f


	//   ....[184]....
        /*0324*/ 	.word	0x0500000f


	//   ....[185]....
        /*0328*/ 	.word	0x0500000f


	//   ....[186]....
        /*032c*/ 	.word	0x0500000f


	//   ....[187]....
        /*0330*/ 	.word	0x0500000f


	//   ....[188]....
        /*0334*/ 	.word	0x0500000f


	//   ....[189]....
        /*0338*/ 	.word	0x0500000f


	//   ....[190]....
        /*033c*/ 	.word	0x0500000f


	//   ....[191]....
        /*0340*/ 	.word	0x0500000f


	//   ....[192]....
        /*0344*/ 	.word	0x0500000f


	//   ....[193]....
        /*0348*/ 	.word	0x0500000f


	//----- nvinfo : EIATTR_COOP_GROUP_INSTR_OFFSETS
	.align		4
.L_849:
        /*034c*/ 	.byte	0x04, 0x28
        /*034e*/ 	.short	(.L_851 - .L_850)


	//   ....[0]....
.L_850:
        /*0350*/ 	.word	0x00000060


	//   ....[1]....
        /*0354*/ 	.word	0x000000a0


	//   ....[2]....
        /*0358*/ 	.word	0x000002c0


	//   ....[3]....
        /*035c*/ 	.word	0x00000420


	//   ....[4]....
        /*0360*/ 	.word	0x00000540


	//   ....[5]....
        /*0364*/ 	.word	0x000006a0


	//   ....[6]....
        /*0368*/ 	.word	0x00000cb0


	//   ....[7]....
        /*036c*/ 	.word	0x00001f50


	//   ....[8]....
        /*0370*/ 	.word	0x00002050


	//   ....[9]....
        /*0374*/ 	.word	0x00002770


	//   ....[10]....
        /*0378*/ 	.word	0x00002800


	//   ....[11]....
        /*037c*/ 	.word	0x000041d0


	//   ....[12]....
        /*0380*/ 	.word	0x000041e0


	//   ....[13]....
        /*0384*/ 	.word	0x00004220


	//   ....[14]....
        /*0388*/ 	.word	0x00004230


	//   ....[15]....
        /*038c*/ 	.word	0x000056b0


	//   ....[16]....
        /*0390*/ 	.word	0x000056f0


	//   ....[17]....
        /*0394*/ 	.word	0x000057a0


	//   ....[18]....
        /*0398*/ 	.word	0x000057b0


	//   ....[19]....
        /*039c*/ 	.word	0x00006810


	//   ....[20]....
        /*03a0*/ 	.word	0x00006870


	//   ....[21]....
        /*03a4*/ 	.word	0x000068a0


	//   ....[22]....
        /*03a8*/ 	.word	0x00006900


	//   ....[23]....
        /*03ac*/ 	.word	0x00006ec0


	//   ....[24]....
        /*03b0*/ 	.word	0x00006f00


	//   ....[25]....
        /*03b4*/ 	.word	0x00006fd0


	//   ....[26]....
        /*03b8*/ 	.word	0x00006ff0


	//   ....[27]....
        /*03bc*/ 	.word	0x000070a0


	//   ....[28]....
        /*03c0*/ 	.word	0x000070c0


	//   ....[29]....
        /*03c4*/ 	.word	0x00007180


	//   ....[30]....
        /*03c8*/ 	.word	0x000071c0


	//   ....[31]....
        /*03cc*/ 	.word	0x00008180


	//   ....[32]....
        /*03d0*/ 	.word	0x000081a0


	//   ....[33]....
        /*03d4*/ 	.word	0x000081b0


	//   ....[34]....
        /*03d8*/ 	.word	0x00008200


	//   ....[35]....
        /*03dc*/ 	.word	0x00008240


	//   ....[36]....
        /*03e0*/ 	.word	0x00008290


	//   ....[37]....
        /*03e4*/ 	.word	0x00008320


	//   ....[38]....
        /*03e8*/ 	.word	0x00008340


	//   ....[39]....
        /*03ec*/ 	.word	0x000083c0


	//   ....[40]....
        /*03f0*/ 	.word	0x000083e0


	//   ....[41]....
        /*03f4*/ 	.word	0x00008460


	//   ....[42]....
        /*03f8*/ 	.word	0x00008480


	//   ....[43]....
        /*03fc*/ 	.word	0x00008500


	//   ....[44]....
        /*0400*/ 	.word	0x00008520


	//   ....[45]....
        /*0404*/ 	.word	0x000085a0


	//   ....[46]....
        /*0408*/ 	.word	0x000085c0


	//   ....[47]....
        /*040c*/ 	.word	0x00008bc0


	//   ....[48]....
        /*0410*/ 	.word	0x00008be0


	//   ....[49]....
        /*0414*/ 	.word	0x00008c10


	//   ....[50]....
        /*0418*/ 	.word	0x00008c50


	//   ....[51]....
        /*041c*/ 	.word	0x00008cc0


	//   ....[52]....
        /*0420*/ 	.word	0x00008ce0


	//   ....[53]....
        /*0424*/ 	.word	0x00008d60


	//   ....[54]....
        /*0428*/ 	.word	0x00008d80


	//   ....[55]....
        /*042c*/ 	.word	0x00008e00


	//   ....[56]....
        /*0430*/ 	.word	0x00008e20


	//   ....[57]....
        /*0434*/ 	.word	0x00008ea0


	//   ....[58]....
        /*0438*/ 	.word	0x00008ec0


	//   ....[59]....
        /*043c*/ 	.word	0x00008f40


	//   ....[60]....
        /*0440*/ 	.word	0x00008f60


	//   ....[61]....
        /*0444*/ 	.word	0x00008fe0


	//   ....[62]....
        /*0448*/ 	.word	0x00009000


	//   ....[63]....
        /*044c*/ 	.word	0x00009630


	//   ....[64]....
        /*0450*/ 	.word	0x00009660


	//   ....[65]....
        /*0454*/ 	.word	0x00009680


	//   ....[66]....
        /*0458*/ 	.word	0x000096c0


	//   ....[67]....
        /*045c*/ 	.word	0x000096e0


	//   ....[68]....
        /*0460*/ 	.word	0x00009720


	//   ....[69]....
        /*0464*/ 	.word	0x00009740


	//   ....[70]....
        /*0468*/ 	.word	0x00009780


	//   ....[71]....
        /*046c*/ 	.word	0x000097a0


	//   ....[72]....
        /*0470*/ 	.word	0x000097e0


	//   ....[73]....
        /*0474*/ 	.word	0x00009800


	//   ....[74]....
        /*0478*/ 	.word	0x00009840


	//   ....[75]....
        /*047c*/ 	.word	0x00009860


	//   ....[76]....
        /*0480*/ 	.word	0x000098a0


	//   ....[77]....
        /*0484*/ 	.word	0x000098c0


	//   ....[78]....
        /*0488*/ 	.word	0x000098d0


	//   ....[79]....
        /*048c*/ 	.word	0x00009b60


	//   ....[80]....
        /*0490*/ 	.word	0x00009b80


	//   ....[81]....
        /*0494*/ 	.word	0x00009ba0


	//   ....[82]....
        /*0498*/ 	.word	0x00009c00


	//   ....[83]....
        /*049c*/ 	.word	0x00009c20


	//   ....[84]....
        /*04a0*/ 	.word	0x00009c80


	//   ....[85]....
        /*04a4*/ 	.word	0x00009ca0


	//   ....[86]....
        /*04a8*/ 	.word	0x00009d00


	//   ....[87]....
        /*04ac*/ 	.word	0x00009d20


	//   ....[88]....
        /*04b0*/ 	.word	0x00009d80


	//   ....[89]....
        /*04b4*/ 	.word	0x00009da0


	//   ....[90]....
        /*04b8*/ 	.word	0x00009e00


	//   ....[91]....
        /*04bc*/ 	.word	0x00009e20


	//   ....[92]....
        /*04c0*/ 	.word	0x00009e80


	//   ....[93]....
        /*04c4*/ 	.word	0x00009ea0


	//   ....[94]....
        /*04c8*/ 	.word	0x00009eb0


	//   ....[95]....
        /*04cc*/ 	.word	0x0000a330


	//   ....[96]....
        /*04d0*/ 	.word	0x0000a350


	//   ....[97]....
        /*04d4*/ 	.word	0x0000a370


	//   ....[98]....
        /*04d8*/ 	.word	0x0000a3b0


	//   ....[99]....
        /*04dc*/ 	.word	0x0000a400


	//   ....[100]....
        /*04e0*/ 	.word	0x0000a430


	//   ....[101]....
        /*04e4*/ 	.word	0x0000a480


	//   ....[102]....
        /*04e8*/ 	.word	0x0000a4b0


	//   ....[103]....
        /*04ec*/ 	.word	0x0000a500


	//   ....[104]....
        /*04f0*/ 	.word	0x0000a530


	//   ....[105]....
        /*04f4*/ 	.word	0x0000a580


	//   ....[106]....
        /*04f8*/ 	.word	0x0000a5b0


	//   ....[107]....
        /*04fc*/ 	.word	0x0000a600


	//   ....[108]....
        /*0500*/ 	.word	0x0000a630


	//   ....[109]....
        /*0504*/ 	.word	0x0000a680


	//   ....[110]....
        /*0508*/ 	.word	0x0000a6b0


	//   ....[111]....
        /*050c*/ 	.word	0x0000a9e0


	//   ....[112]....
        /*0510*/ 	.word	0x0000aec0


	//   ....[113]....
        /*0514*/ 	.word	0x0000afb0


	//   ....[114]....
        /*0518*/ 	.word	0x0000b050


	//   ....[115]....
        /*051c*/ 	.word	0x0000b0e0


	//   ....[116]....
        /*0520*/ 	.word	0x0000b1a0


	//   ....[117]....
        /*0524*/ 	.word	0x0000b220


	//   ....[118]....
        /*0528*/ 	.word	0x0000b2e0


	//   ....[119]....
        /*052c*/ 	.word	0x0000b370


	//   ....[120]....
        /*0530*/ 	.word	0x0000b440


	//   ....[121]....
        /*0534*/ 	.word	0x0000b4b0


	//   ....[122]....
        /*0538*/ 	.word	0x0000b580


	//   ....[123]....
        /*053c*/ 	.word	0x0000b600


	//   ....[124]....
        /*0540*/ 	.word	0x0000b6d0


	//   ....[125]....
        /*0544*/ 	.word	0x0000b750


	//   ....[126]....
        /*0548*/ 	.word	0x0000b820


	//   ....[127]....
        /*054c*/ 	.word	0x0000b8a0


	//   ....[128]....
        /*0550*/ 	.word	0x0000b960


	//   ....[129]....
        /*0554*/ 	.word	0x0000b9f0


	//   ....[130]....
        /*0558*/ 	.word	0x0000ba60


	//   ....[131]....
        /*055c*/ 	.word	0x0000bae0


	//   ....[132]....
        /*0560*/ 	.word	0x0000bb90


	//   ....[133]....
        /*0564*/ 	.word	0x0000bc00


	//   ....[134]....
        /*0568*/ 	.word	0x0000bce0


	//   ....[135]....
        /*056c*/ 	.word	0x0000bd50


	//   ....[136]....
        /*0570*/ 	.word	0x0000be30


	//   ....[137]....
        /*0574*/ 	.word	0x0000beb0


	//   ....[138]....
        /*0578*/ 	.word	0x0000bf80


	//   ....[139]....
        /*057c*/ 	.word	0x0000bff0


	//   ....[140]....
        /*0580*/ 	.word	0x0000c0d0


	//   ....[141]....
        /*0584*/ 	.word	0x0000c140


	//   ....[142]....
        /*0588*/ 	.word	0x0000c220


	//   ....[143]....
        /*058c*/ 	.word	0x0000c2a0


	//   ....[144]....
        /*0590*/ 	.word	0x0000c350


	//   ....[145]....
        /*0594*/ 	.word	0x0000c490


	//   ....[146]....
        /*0598*/ 	.word	0x0000c540


	//   ....[147]....
        /*059c*/ 	.word	0x0000c5a0


	//   ....[148]....
        /*05a0*/ 	.word	0x0000c650


	//   ....[149]....
        /*05a4*/ 	.word	0x0000c6b0


	//   ....[150]....
        /*05a8*/ 	.word	0x0000c760


	//   ....[151]....
        /*05ac*/ 	.word	0x0000c7c0


	//   ....[152]....
        /*05b0*/ 	.word	0x0000c870


	//   ....[153]....
        /*05b4*/ 	.word	0x0000c8d0


	//   ....[154]....
        /*05b8*/ 	.word	0x0000c980


	//   ....[155]....
        /*05bc*/ 	.word	0x0000c9e0


	//   ....[156]....
        /*05c0*/ 	.word	0x0000ca90


	//   ....[157]....
        /*05c4*/ 	.word	0x0000caf0


	//   ....[158]....
        /*05c8*/ 	.word	0x0000cba0


	//   ....[159]....
        /*05cc*/ 	.word	0x0000cc00


	//   ....[160]....
        /*05d0*/ 	.word	0x0000ccb0


	//   ....[161]....
        /*05d4*/ 	.word	0x0000cd90


	//   ....[162]....
        /*05d8*/ 	.word	0x0000ce30


	//   ....[163]....
        /*05dc*/ 	.word	0x0000ce90


	//   ....[164]....
        /*05e0*/ 	.word	0x0000cf60


	//   ....[165]....
        /*05e4*/ 	.word	0x0000cfc0


	//   ....[166]....
        /*05e8*/ 	.word	0x0000d090


	//   ....[167]....
        /*05ec*/ 	.word	0x0000d0f0


	//   ....[168]....
        /*05f0*/ 	.word	0x0000d1c0


	//   ....[169]....
        /*05f4*/ 	.word	0x0000d220


	//   ....[170]....
        /*05f8*/ 	.word	0x0000d2f0


	//   ....[171]....
        /*05fc*/ 	.word	0x0000d350


	//   ....[172]....
        /*0600*/ 	.word	0x0000d420


	//   ....[173]....
        /*0604*/ 	.word	0x0000d480


	//   ....[174]....
        /*0608*/ 	.word	0x0000d550


	//   ....[175]....
        /*060c*/ 	.word	0x0000d5b0


	//   ....[176]....
        /*0610*/ 	.word	0x0000d670


	//   ....[177]....
        /*0614*/ 	.word	0x0000d790


	//   ....[178]....
        /*0618*/ 	.word	0x0000d830


	//   ....[179]....
        /*061c*/ 	.word	0x0000d890


	//   ....[180]....
        /*0620*/ 	.word	0x0000d960


	//   ....[181]....
        /*0624*/ 	.word	0x0000da00


	//   ....[182]....
        /*0628*/ 	.word	0x0000dac0


	//   ....[183]....
        /*062c*/ 	.word	0x0000db60


	//   ....[184]....
        /*0630*/ 	.word	0x0000dc20


	//   ....[185]....
        /*0634*/ 	.word	0x0000dcc0


	//   ....[186]....
        /*0638*/ 	.word	0x0000dd80


	//   ....[187]....
        /*063c*/ 	.word	0x0000de20


	//   ....[188]....
        /*0640*/ 	.word	0x0000dee0


	//   ....[189]....
        /*0644*/ 	.word	0x0000df80


	//   ....[190]....
        /*0648*/ 	.word	0x0000e040


	//   ....[191]....
        /*064c*/ 	.word	0x0000e0e0


	//   ....[192]....
        /*0650*/ 	.word	0x0000e1a0


	//   ....[193]....
        /*0654*/ 	.word	0x0000e2f0


	//----- nvinfo : EIATTR_REG_RECONFIG
	.align		4
.L_851:
        /*0658*/ 	.byte	0x01, 0x54
	.zero		2


	//----- nvinfo : EIATTR_SYSCALL_OFFSETS
	.align		4
        /*065c*/ 	.byte	0x04, 0x46
        /*065e*/ 	.short	(.L_853 - .L_852)


	//   ....[0]....
.L_852:
        /*0660*/ 	.word	0x00001010


	//   ....[1]....
        /*0664*/ 	.word	0x00007960


	//   ....[2]....
        /*0668*/ 	.word	0x00007aa0


	//   ....[3]....
        /*066c*/ 	.word	0x00007b90


	//   ....[4]....
        /*0670*/ 	.word	0x000088b0


	//----- nvinfo : EIATTR_MBARRIER_INSTR_OFFSETS
	.align		4
.L_853:
        /*0674*/ 	.byte	0x04, 0x39
        /*0676*/ 	.short	(.L_855 - .L_854)


	//   ....[0]....
.L_854:
        /*0678*/ 	.word	0x00000170
        /*067c*/ 	.word	0x000000ff
        /*0680*/ 	.word	0x00028800
        /*0684*/ 	.short	0x0100
        /*0686*/ 	.byte	0x08
	.zero		1


	//   ....[1]....
        /*0688*/ 	.word	0x00000180
        /*068c*/ 	.word	0x000000ff
        /*0690*/ 	.word	0x00028820
        /*0694*/ 	.short	0x0100
        /*0696*/ 	.byte	0x08
	.zero		1


	//   ....[2]....
        /*0698*/ 	.word	0x00000270
        /*069c*/ 	.word	0x000000ff
        /*06a0*/ 	.word	0x00028830
        /*06a4*/ 	.short	0x0100
        /*06a6*/ 	.byte	0x08
	.zero		1


	//   ....[3]....
        /*06a8*/ 	.word	0x00000280
        /*06ac*/ 	.word	0x000000ff
        /*06b0*/ 	.word	0x00028840
        /*06b4*/ 	.short	0x0100
        /*06b6*/ 	.byte	0x08
	.zero		1


	//   ....[4]....
        /*06b8*/ 	.word	0x00000290
        /*06bc*/ 	.word	0x000000ff
        /*06c0*/ 	.word	0x00028838
        /*06c4*/ 	.short	0x0100
        /*06c6*/ 	.byte	0x08
	.zero		1


	//   ....[5]....
        /*06c8*/ 	.word	0x000002a0
        /*06cc*/ 	.word	0x000000ff
        /*06d0*/ 	.word	0x00028848
        /*06d4*/ 	.short	0x0100
        /*06d6*/ 	.byte	0x08
	.zero		1


	//   ....[6]....
        /*06d8*/ 	.word	0x000003d0
        /*06dc*/ 	.word	0x000000ff
        /*06e0*/ 	.word	0x00028850
        /*06e4*/ 	.short	0x0100
        /*06e6*/ 	.byte	0x08
	.zero		1


	//   ....[7]....
        /*06e8*/ 	.word	0x000003e0
        /*06ec*/ 	.word	0x000000ff
        /*06f0*/ 	.word	0x00028860
        /*06f4*/ 	.short	0x0100
        /*06f6*/ 	.byte	0x08
	.zero		1


	//   ....[8]....
        /*06f8*/ 	.word	0x000003f0
        /*06fc*/ 	.word	0x000000ff
        /*0700*/ 	.word	0x00028858
        /*0704*/ 	.short	0x0100
        /*0706*/ 	.byte	0x08
	.zero		1


	//   ....[9]....
        /*0708*/ 	.word	0x00000400
        /*070c*/ 	.word	0x000000ff
        /*0710*/ 	.word	0x00028868
        /*0714*/ 	.short	0x0100
        /*0716*/ 	.byte	0x08
	.zero		1


	//   ....[10]....
        /*0718*/ 	.word	0x000004f0
        /*071c*/ 	.word	0x000000ff
        /*0720*/ 	.word	0x00028870
        /*0724*/ 	.short	0x0100
        /*0726*/ 	.byte	0x06
	.zero		1


	//   ....[11]....
        /*0728*/ 	.word	0x00000500
        /*072c*/ 	.word	0x000000ff
        /*0730*/ 	.word	0x00028880
        /*0734*/ 	.short	0x0100
        /*0736*/ 	.byte	0x06
	.zero		1


	//   ....[12]....
        /*0738*/ 	.word	0x00000510
        /*073c*/ 	.word	0x000000ff
        /*0740*/ 	.word	0x00028878
        /*0744*/ 	.short	0x0100
        /*0746*/ 	.byte	0x06
	.zero		1


	//   ....[13]....
        /*0748*/ 	.word	0x00000520
        /*074c*/ 	.word	0x000000ff
        /*0750*/ 	.word	0x00028888
        /*0754*/ 	.short	0x0100
        /*0756*/ 	.byte	0x06
	.zero		1


	//   ....[14]....
        /*0758*/ 	.word	0x00000650
        /*075c*/ 	.word	0x000000ff
        /*0760*/ 	.word	0x00028890
        /*0764*/ 	.short	0x0100
        /*0766*/ 	.byte	0x08
	.zero		1


	//   ....[15]....
        /*0768*/ 	.word	0x00000660
        /*076c*/ 	.word	0x000000ff
        /*0770*/ 	.word	0x000288a0
        /*0774*/ 	.short	0x0100
        /*0776*/ 	.byte	0x08
	.zero		1


	//   ....[16]....
        /*0778*/ 	.word	0x00000670
        /*077c*/ 	.word	0x000000ff
        /*0780*/ 	.word	0x00028898
        /*0784*/ 	.short	0x0100
        /*0786*/ 	.byte	0x08
	.zero		1


	//   ....[17]....
        /*0788*/ 	.word	0x00000680
        /*078c*/ 	.word	0x000000ff
        /*0790*/ 	.word	0x000288a8
        /*0794*/ 	.short	0x0100
        /*0796*/ 	.byte	0x08
	.zero		1


	//   ....[18]....
        /*0798*/ 	.word	0x000007c0
        /*079c*/ 	.word	0x000000ff
        /*07a0*/ 	.word	0x000288b0
        /*07a4*/ 	.short	0x0100
        /*07a6*/ 	.byte	0x08
	.zero		1


	//   ....[19]....
        /*07a8*/ 	.word	0x000007d0
        /*07ac*/ 	.word	0x000000ff
        /*07b0*/ 	.word	0x000288c0
        /*07b4*/ 	.short	0x0100
        /*07b6*/ 	.byte	0x08
	.zero		1


	//   ....[20]....
        /*07b8*/ 	.word	0x000007e0
        /*07bc*/ 	.word	0x000000ff
        /*07c0*/ 	.word	0x000288b8
        /*07c4*/ 	.short	0x0100
        /*07c6*/ 	.byte	0x08
	.zero		1


	//   ....[21]....
        /*07c8*/ 	.word	0x000007f0
        /*07cc*/ 	.word	0x000000ff
        /*07d0*/ 	.word	0x000288c8
        /*07d4*/ 	.short	0x0100
        /*07d6*/ 	.byte	0x08
	.zero		1


	//   ....[22]....
        /*07d8*/ 	.word	0x00001070
        /*07dc*/ 	.word	0x000000ff
        /*07e0*/ 	.word	0x00028800
        /*07e4*/ 	.short	0x010a
        /*07e6*/ 	.byte	0x27
	.zero		1


	//   ....[23]....
        /*07e8*/ 	.word	0x000010f0
        /*07ec*/ 	.word	0x00000005
        /*07f0*/ 	.word	0x00028830
        /*07f4*/ 	.short	0x010a
        /*07f6*/ 	.byte	0x3f
	.zero		1


	//   ....[24]....
        /*07f8*/ 	.word	0x00001140
        /*07fc*/ 	.word	0x00000005
        /*0800*/ 	.word	0x00028830
        /*0804*/ 	.short	0x010a
        /*0806*/ 	.byte	0x3f
	.zero		1


	//   ....[25]....
        /*0808*/ 	.word	0x00002130
        /*080c*/ 	.word	0x000000ff
        /*0810*/ 	.word	0x00000000
        /*0814*/ 	.short	0x0101
        /*0816*/ 	.byte	0x06
	.zero		1


	//   ....[26]....
        /*0818*/ 	.word	0x00003690
        /*081c*/ 	.word	0x000000ff
        /*0820*/ 	.word	0x00028830
        /*0824*/ 	.short	0x010a
        /*0826*/ 	.byte	0x06
	.zero		1


	//   ....[27]....
        /*0828*/ 	.word	0x000036d0
        /*082c*/ 	.word	0x000000ff
        /*0830*/ 	.word	0x00028830
        /*0834*/ 	.short	0x010a
        /*0836*/ 	.byte	0x06
	.zero		1


	//   ....[28]....
        /*0838*/ 	.word	0x00003a20
        /*083c*/ 	.word	0x000000ff
        /*0840*/ 	.word	0x00028850
        /*0844*/ 	.short	0x010a
        /*0846*/ 	.byte	0x06
	.zero		1


	//   ....[29]....
        /*0848*/ 	.word	0x00003a60
        /*084c*/ 	.word	0x000000ff
        /*0850*/ 	.word	0x00028850
        /*0854*/ 	.short	0x010a
        /*0856*/ 	.byte	0x06
	.zero		1


	//   ....[30]....
        /*0858*/ 	.word	0x00003e60
        /*085c*/ 	.word	0x000000ff
        /*0860*/ 	.word	0x00000000
        /*0864*/ 	.short	0x0101
        /*0866*/ 	.byte	0x06
	.zero		1


	//   ....[31]....
        /*0868*/ 	.word	0x00005010
        /*086c*/ 	.word	0x000000ff
        /*0870*/ 	.word	0x00000000
        /*0874*/ 	.short	0x0101
        /*0876*/ 	.byte	0x06
	.zero		1


	//   ....[32]....
        /*0878*/ 	.word	0x00005620
        /*087c*/ 	.word	0x000000ff
        /*0880*/ 	.word	0x00028850
        /*0884*/ 	.short	0x010a
        /*0886*/ 	.byte	0x0a
	.zero		1


	//   ....[33]....
        /*0888*/ 	.word	0x00005660
        /*088c*/ 	.word	0x000000ff
        /*0890*/ 	.word	0x00028850
        /*0894*/ 	.short	0x010a
        /*0896*/ 	.byte	0x0a
	.zero		1


	//   ....[34]....
        /*0898*/ 	.word	0x00005ff0
        /*089c*/ 	.word	0x000000ff
        /*08a0*/ 	.word	0x00000000
        /*08a4*/ 	.short	0x0101
        /*08a6*/ 	.byte	0x04
	.zero		1


	//   ....[35]....
        /*08a8*/ 	.word	0x00006ee0
        /*08ac*/ 	.word	0x000000ff
        /*08b0*/ 	.word	0x00000000
        /*08b4*/ 	.short	0x0101
        /*08b6*/ 	.byte	0x27
	.zero		1


	//   ....[36]....
        /*08b8*/ 	.word	0x00007fe0
        /*08bc*/ 	.word	0x00000000
        /*08c0*/ 	.word	0x00028840
        /*08c4*/ 	.short	0x010a
        /*08c6*/ 	.byte	0x3f
	.zero		1


	//   ....[37]....
        /*08c8*/ 	.word	0x00008690
        /*08cc*/ 	.word	0x00000000
        /*08d0*/ 	.word	0x00028830
        /*08d4*/ 	.short	0x0107
        /*08d6*/ 	.byte	0x3f
	.zero		1


	//   ....[38]....
        /*08d8*/ 	.word	0x00008750
        /*08dc*/ 	.word	0x00000000
        /*08e0*/ 	.word	0x00028830
        /*08e4*/ 	.short	0x0101
        /*08e6*/ 	.byte	0x3f
	.zero		1


	//   ....[39]....
        /*08e8*/ 	.word	0x000090e0
        /*08ec*/ 	.word	0x000000ff
        /*08f0*/ 	.word	0x00028800
        /*08f4*/ 	.short	0x0107
        /*08f6*/ 	.byte	0x27
	.zero		1


	//   ....[40]....
        /*08f8*/ 	.word	0x00009120
        /*08fc*/ 	.word	0x000000ff
        /*0900*/ 	.word	0x00028800
        /*0904*/ 	.short	0x0101
        /*0906*/ 	.byte	0x27
	.zero		1


	//   ....[41]....
        /*0908*/ 	.word	0x00009140
        /*090c*/ 	.word	0x000000ff
        /*0910*/ 	.word	0x00028820
        /*0914*/ 	.short	0x010a
        /*0916*/ 	.byte	0x27
	.zero		1


	//   ....[42]....
        /*0918*/ 	.word	0x00009480
        /*091c*/ 	.word	0x00000006
        /*0920*/ 	.word	0x00028840
        /*0924*/ 	.short	0x010a
        /*0926*/ 	.byte	0x3f
	.zero		1


	//   ....[43]....
        /*0928*/ 	.word	0x00009990
        /*092c*/ 	.word	0x00000006
        /*0930*/ 	.word	0x00028830
        /*0934*/ 	.short	0x0107
        /*0936*/ 	.byte	0x3f
	.zero		1


	//   ....[44]....
        /*0938*/ 	.word	0x00009a50
        /*093c*/ 	.word	0x00000006
        /*0940*/ 	.word	0x00028830
        /*0944*/ 	.short	0x0101
        /*0946*/ 	.byte	0x3f
	.zero		1


	//   ....[45]....
        /*0948*/ 	.word	0x00009ad0
        /*094c*/ 	.word	0x00000006
        /*0950*/ 	.word	0x00028860
        /*0954*/ 	.short	0x010a
        /*0956*/ 	.byte	0x3f
	.zero		1


	//   ....[46]....
        /*0958*/ 	.word	0x0000a070
        /*095c*/ 	.word	0x00000006
        /*0960*/ 	.word	0x00028850
        /*0964*/ 	.short	0x0107
        /*0966*/ 	.byte	0x3f
	.zero		1


	//   ....[47]....
        /*0968*/ 	.word	0x0000a1a0
        /*096c*/ 	.word	0x00000006
        /*0970*/ 	.word	0x00028850
        /*0974*/ 	.short	0x0101
        /*0976*/ 	.byte	0x3f
	.zero		1


	//   ....[48]....
        /*0978*/ 	.word	0x0000a2a0
        /*097c*/ 	.word	0x00000004
        /*0980*/ 	.word	0x00028860
        /*0984*/ 	.short	0x010a
        /*0986*/ 	.byte	0x3f
	.zero		1


	//   ....[49]....
        /*0988*/ 	.word	0x0000a790
        /*098c*/ 	.word	0x00000004
        /*0990*/ 	.word	0x00028850
        /*0994*/ 	.short	0x0107
        /*0996*/ 	.byte	0x3f
	.zero		1


	//   ....[50]....
        /*0998*/ 	.word	0x0000a880
        /*099c*/ 	.word	0x00000004
        /*09a0*/ 	.word	0x00028850
        /*09a4*/ 	.short	0x0101
        /*09a6*/ 	.byte	0x3f
	.zero		1


	//   ....[51]....
        /*09a8*/ 	.word	0x0000a960
        /*09ac*/ 	.word	0x00000005
        /*09b0*/ 	.word	0x00028820
        /*09b4*/ 	.short	0x010a
        /*09b6*/ 	.byte	0x3f
	.zero		1


	//   ....[52]....
        /*09b8*/ 	.word	0x0000aae0
        /*09bc*/ 	.word	0x00000003
        /*09c0*/ 	.word	0x00028840
        /*09c4*/ 	.short	0x010a
        /*09c6*/ 	.byte	0x3f
	.zero		1


	//   ....[53]....
        /*09c8*/ 	.word	0x0000ab80
        /*09cc*/ 	.word	0x00000005
        /*09d0*/ 	.word	0x00028840
        /*09d4*/ 	.short	0x010a
        /*09d6*/ 	.byte	0x3f
	.zero		1


	//   ....[54]....
        /*09d8*/ 	.word	0x0000abc0
        /*09dc*/ 	.word	0x00000003
        /*09e0*/ 	.word	0x00028860
        /*09e4*/ 	.short	0x010a
        /*09e6*/ 	.byte	0x3f
	.zero		1


	//   ....[55]....
        /*09e8*/ 	.word	0x0000ac00
        /*09ec*/ 	.word	0x00000005
        /*09f0*/ 	.word	0x00028860
        /*09f4*/ 	.short	0x010a
        /*09f6*/ 	.byte	0x3f
	.zero		1


	//   ....[56]....
        /*09f8*/ 	.word	0x0000ac70
        /*09fc*/ 	.word	0x00000003
        /*0a00*/ 	.word	0x00028800
        /*0a04*/ 	.short	0x010a
        /*0a06*/ 	.byte	0x3f
	.zero		1


	//   ....[57]....
        /*0a08*/ 	.word	0x0000acc0
        /*0a0c*/ 	.word	0x00000005
        /*0a10*/ 	.word	0x00028830
        /*0a14*/ 	.short	0x010a
        /*0a16*/ 	.byte	0x3f
	.zero		1


	//   ....[58]....
        /*0a18*/ 	.word	0x0000ad20
        /*0a1c*/ 	.word	0x00000003
        /*0a20*/ 	.word	0x00028830
        /*0a24*/ 	.short	0x010a
        /*0a26*/ 	.byte	0x3f
	.zero		1


	//   ....[59]....
        /*0a28*/ 	.word	0x0000ad80
        /*0a2c*/ 	.word	0x00000003
        /*0a30*/ 	.word	0x00028850
        /*0a34*/ 	.short	0x010a
        /*0a36*/ 	.byte	0x3f
	.zero		1


	//   ....[60]....
        /*0a38*/ 	.word	0x0000ade0
        /*0a3c*/ 	.word	0x00000008
        /*0a40*/ 	.word	0x00028850
        /*0a44*/ 	.short	0x010a
        /*0a46*/ 	.byte	0x3f
	.zero		1


	//   ....[61]....
        /*0a48*/ 	.word	0x0000af00
        /*0a4c*/ 	.word	0x00000000
        /*0a50*/ 	.word	0x00028840
        /*0a54*/ 	.short	0x010a
        /*0a56*/ 	.byte	0x3f
	.zero		1


	//   ....[62]....
        /*0a58*/ 	.word	0x0000c390
        /*0a5c*/ 	.word	0x00000003
        /*0a60*/ 	.word	0x00028820
        /*0a64*/ 	.short	0x010a
        /*0a66*/ 	.byte	0x3f
	.zero		1


	//   ....[63]....
        /*0a68*/ 	.word	0x0000c3e0
        /*0a6c*/ 	.word	0x00000006
        /*0a70*/ 	.word	0x00028840
        /*0a74*/ 	.short	0x010a
        /*0a76*/ 	.byte	0x3f
	.zero		1


	//   ....[64]....
        /*0a78*/ 	.word	0x0000cce0
        /*0a7c*/ 	.word	0x00000006
        /*0a80*/ 	.word	0x00028860
        /*0a84*/ 	.short	0x010a
        /*0a86*/ 	.byte	0x3f
	.zero		1


	//   ....[65]....
        /*0a88*/ 	.word	0x0000d6e0
        /*0a8c*/ 	.word	0x00000004
        /*0a90*/ 	.word	0x00028860
        /*0a94*/ 	.short	0x010a
        /*0a96*/ 	.byte	0x3f
	.zero		1


	//   ....[66]....
        /*0a98*/ 	.word	0x0000e210
        /*0a9c*/ 	.word	0x00000005
        /*0aa0*/ 	.word	0x00028820
        /*0aa4*/ 	.short	0x010a
        /*0aa6*/ 	.byte	0x3f
	.zero		1


	//   ....[67]....
        /*0aa8*/ 	.word	0x0000e3b0
        /*0aac*/ 	.word	0x00000003
        /*0ab0*/ 	.word	0x00028840
        /*0ab4*/ 	.short	0x010a
        /*0ab6*/ 	.byte	0x3f
	.zero		1


	//   ....[68]....
        /*0ab8*/ 	.word	0x0000e400
        /*0abc*/ 	.word	0x00000005
        /*0ac0*/ 	.word	0x00028840
        /*0ac4*/ 	.short	0x010a
        /*0ac6*/ 	.byte	0x3f
	.zero		1


	//   ....[69]....
        /*0ac8*/ 	.word	0x0000e450
        /*0acc*/ 	.word	0x00000003
        /*0ad0*/ 	.word	0x00028860
        /*0ad4*/ 	.short	0x010a
        /*0ad6*/ 	.byte	0x3f
	.zero		1


	//----- nvinfo : EIATTR_NUM_MBARRIERS
	.align		4
.L_855:
        /*0ad8*/ 	.byte	0x03, 0x38
        /*0ada*/ 	.short	0x0016


	//----- nvinfo : EIATTR_EXIT_INSTR_OFFSETS
	.align		4
        /*0adc*/ 	.byte	0x04, 0x1c
        /*0ade*/ 	.short	(.L_857 - .L_856)


	//   ....[0]....
.L_856:
        /*0ae0*/ 	.word	0x00000940


	//   ....[1]....
        /*0ae4*/ 	.word	0x000072a0


	//   ....[2]....
        /*0ae8*/ 	.word	0x0000ac50


	//----- nvinfo : EIATTR_MAX_THREADS
	.align		4
.L_857:
        /*0aec*/ 	.byte	0x04, 0x05
        /*0aee*/ 	.short	(.L_859 - .L_858)
.L_858:
        /*0af0*/ 	.word	0x00000180
        /*0af4*/ 	.word	0x00000001
        /*0af8*/ 	.word	0x00000001


	//----- nvinfo : EIATTR_CRS_STACK_SIZE
	.align		4
.L_859:
        /*0afc*/ 	.byte	0x04, 0x1e
        /*0afe*/ 	.short	(.L_861 - .L_860)
.L_860:
        /*0b00*/ 	.word	0x00000000


	//----- nvinfo : EIATTR_CBANK_PARAM_SIZE
	.align		4
.L_861:
        /*0b04*/ 	.byte	0x03, 0x19
        /*0b06*/ 	.short	0x0a70


	//----- nvinfo : EIATTR_PARAM_CBANK
	.align		4
        /*0b08*/ 	.byte	0x04, 0x0a
        /*0b0a*/ 	.short	(.L_863 - .L_862)
	.align		4
.L_862:
        /*0b0c*/ 	.word	index@(.nv.constant0._ZN7cutlass13device_kernelIN5flash11enable_sm90INS1_16FlashAttnFwdSm90INS1_25CollectiveMainloopFwdSm90ILi2EN4cute5tupleIJNS5_1CILi1EEES8_S8_EEENS6_IJNS7_ILi128EEESA_SA_EEELi128ENS_10bfloat16_tEfNS_4arch4Sm90ELb0ELb0ELb0ELb0ELb1ELb0ELb0ELb1ELb1ELb1ELb0ELb0EEENS1_21CollectiveEpilogueFwdISB_S9_SC_SE_Li256ELb0ELb1ELb0ELb0EEENS1_29StaticPersistentTileSchedulerILb0EEEEEEEEEvNT_6ParamsE)
        /*0b10*/ 	.short	0x0210
        /*0b12*/ 	.short	0x0a70


	//----- nvinfo : EIATTR_SW_WAR
	.align		4
.L_863:
        /*0b14*/ 	.byte	0x04, 0x36
        /*0b16*/ 	.short	(.L_865 - .L_864)
.L_864:
        /*0b18*/ 	.word	0x00000008
.L_865:


//--------------------- .nv.info._ZN7cutlass13device_kernelIN5flash11enable_sm90INS1_16FlashAttnFwdSm90INS1_25CollectiveMainloopFwdSm90ILi2EN4cute5tupleIJNS5_1CILi1EEES8_S8_EEENS6_IJNS7_ILi128EEESA_SA_EEELi128ENS_10bfloat16_tEfNS_4arch4Sm90ELb0ELb0ELb0ELb1ELb1ELb0ELb0ELb1ELb1ELb1ELb0ELb0EEENS1_21CollectiveEpilogueFwdISB_S9_SC_SE_Li256ELb1ELb1ELb0ELb0EEENS1_36VarlenDynamicPersistentTileSchedulerILi128ELi128ELi256ELi128ELb0ELb1ELb1ELb0ELb1ELb1EEEEEEEEEvNT_6ParamsE --------------------------
	.section	.nv.info._ZN7cutlass13device_kernelIN5flash11enable_sm90INS1_16FlashAttnFwdSm90INS1_25CollectiveMainloopFwdSm90ILi2EN4cute5tupleIJNS5_1CILi1EEES8_S8_EEENS6_IJNS7_ILi128EEESA_SA_EEELi128ENS_10bfloat16_tEfNS_4arch4Sm90ELb0ELb0ELb0ELb1ELb1ELb0ELb0ELb1ELb1ELb1ELb0ELb0EEENS1_21CollectiveEpilogueFwdISB_S9_SC_SE_Li256ELb1ELb1ELb0ELb0EEENS1_36VarlenDynamicPersistentTileSchedulerILi128ELi128ELi256ELi128ELb0ELb1ELb1ELb0ELb1ELb1EEEEEEEEEvNT_6ParamsE,"",@"SHT_CUDA_INFO"
	.sectionflags	@""
	.align	4


	//----- nvinfo : EIATTR_CUDA_API_VERSION
	.align		4
        /*0000*/ 	.byte	0x04, 0x37
        /*0002*/ 	.short	(.L_867 - .L_866)
.L_866:
        /*0004*/ 	.word	0x00000082


	//----- nvinfo : EIATTR_KPARAM_INFO
	.align		4
.L_867:
        /*0008*/ 	.byte	0x04, 0x17
        /*000a*/ 	.short	(.L_869 - .L_868)
.L_868:
        /*000c*/ 	.word	0x00000000
        /*0010*/ 	.short	0x0000
        /*0012*/ 	.short	0x0070
        /*0014*/ 	.byte	0x00, 0xf0, 0x01, 0x2a


	//----- nvinfo : EIATTR_SPARSE_MMA_MASK
	.align		4
.L_869:
        /*0018*/ 	.byte	0x03, 0x50
        /*001a*/ 	.short	0x0000


	//----- nvinfo : EIATTR_MAXREG_COUNT
	.align		4
        /*001c*/ 	.byte	0x03, 0x1b
        /*001e*/ 	.short	0x00a8


	//----- nvinfo : EIATTR_NUM_BARRIERS
	.align		4
        /*0020*/ 	.byte	0x02, 0x4c
        /*0022*/ 	.byte	0x10
	.zero		1


	//----- nvinfo : EIATTR_EXTERNS
	.align		4
        /*0024*/ 	.byte	0x04, 0x0f
        /*0026*/ 	.short	(.L_871 - .L_870)


	//   ....[0]....
	.align		4
.L_870:
        /*0028*/ 	.word	index@(__assertfail)


	//----- nvinfo : EIATTR_ANNOTATIONS
	.align		4
.L_871:
        /*002c*/ 	.byte	0x04, 0x55
        /*002e*/ 	.short	(.L_873 - .L_872)


	//   ....[0]....
.L_872:
        /* <DEDUP_REMOVED lines=13> */


	//----- nvinfo : EIATTR_MERCURY_ISA_VERSION
	.align		4
.L_873:
        /*00e8*/ 	.byte	0x03, 0x5f
        /*00ea*/ 	.short	0x0101


	//----- nvinfo : EIATTR_UNUSED_LOAD_BYTE_OFFSET
	.align		4
        /*00ec*/ 	.byte	0x04, 0x44
        /*00ee*/ 	.short	(.L_875 - .L_874)


	//   ....[0]....
.L_874:
        /*00f0*/ 	.word	0x00000970
        /*00f4*/ 	.word	0x0000fff0


	//   ....[1]....
        /*00f8*/ 	.word	0x00006640
        /*00fc*/ 	.word	0x0000fff0


	//----- nvinfo : EIATTR_INT_WARP_WIDE_INSTR_OFFSETS
	.align		4
.L_875:
        /*0100*/ 	.byte	0x04, 0x31
        /*0102*/ 	.short	(.L_877 - .L_876)


	//   ....[0]....
.L_876:
        /*0104*/ 	.word	0x000000c0


	//   ....[1]....
        /*0108*/ 	.word	0x000000d0


	//   ....[2]....
        /*010c*/ 	.word	0x00000170


	//   ....[3]....
        /*0110*/ 	.word	0x00009720


	//   ....[4]....
        /*0114*/ 	.word	0x000097b0


	//   ....[5]....
        /*0118*/ 	.word	0x0000c640


	//   ....[6]....
        /*011c*/ 	.word	0x0000c6d0


	//----- nvinfo : EIATTR_COOP_GROUP_MASK_REGIDS
	.align		4
.L_877:
        /*0120*/ 	.byte	0x04, 0x29
        /*0122*/ 	.short	(.L_879 - .L_878)


	//   ....[0]....
.L_878:
        /*0124*/ 	.word	0xffffffff


	//   ....[1]....
        /*0128*/ 	.word	0xffffffff


	//   ....[2]....
        /*012c*/ 	.word	0xffffffff


	//   ....[3]....
        /*0130*/ 	.word	0xffffffff


	//   ....[4]....
        /*0134*/ 	.word	0xffffffff


	//   ....[5]....
        /*0138*/ 	.word	0xffffffff


	//   ....[6]....
        /*013c*/ 	.word	0xffffffff


	//   ....[7]....
        /*0140*/ 	.word	0xffffffff


	//   ....[8]....
        /*0144*/ 	.word	0xffffffff


	//   ....[9]....
        /*0148*/ 	.word	0xffffffff


	//   ....[10]....
        /*014c*/ 	.word	0xffffffff


	//   ....[11]....
        /*0150*/ 	.word	0xffffffff


	//   ....[12]....
        /*0154*/ 	.word	0xffffffff


	//   ....[13]....
        /*0158*/ 	.word	0xffffffff


	//   ....[14]....
        /*015c*/ 	.word	0xffffffff


	//   ....[15]....
        /*0160*/ 	.word	0xffffffff


	//   ....[16]....
        /*0164*/ 	.word	0xffffffff


	//   ....[17]....
        /*0168*/ 	.word	0xffffffff


	//   ....[18]....
        /*016c*/ 	.word	0xffffffff


	//   ....[19]....
        /*0170*/ 	.word	0xffffffff


	//   ....[20]....
        /*0174*/ 	.word	0xffffffff


	//   ....[21]....
        /*0178*/ 	.word	0xffffffff


	//   ....[22]....
        /*017c*/ 	.word	0xffffffff


	//   ....[23]....
        /*0180*/ 	.word	0xffffffff


	//   ....[24]....
        /*0184*/ 	.word	0xffffffff


	//   ....[25]....
        /*0188*/ 	.word	0xffffffff


	//   ....[26]....
        /*018c*/ 	.word	0xffffffff


	//   ....[27]....
        /*0190*/ 	.word	0xffffffff


	//   ....[28]....
        /*0194*/ 	.word	0xffffffff


	//   ....[29]....
        /*0198*/ 	.word	0xffffffff


	//   ....[30]....
        /*019c*/ 	.word	0xffffffff


	//   ....[31]....
        /*01a0*/ 	.word	0xffffffff


	//   ....[32]....
        /*01a4*/ 	.word	0xffffffff


	//   ....[33]....
        /*01a8*/ 	.word	0xffffffff


	//   ....[34]....
        /*01ac*/ 	.word	0xffffffff


	//   ....[35]....
        /*01b0*/ 	.word	0xffffffff


	//   ....[36]....
        /*01b4*/ 	.word	0xffffffff


	//   ....[37]....
        /*01b8*/ 	.word	0xffffffff


	//   ....[38]....
        /*01bc*/ 	.word	0xffffffff


	//   ....[39]....
        /*01c0*/ 	.word	0xffffffff


	//   ....[40]....
        /*01c4*/ 	.word	0xffffffff


	//   ....[41]....
        /*01c8*/ 	.word	0xffffffff


	//   ....[42]....
        /*01cc*/ 	.word	0xffffffff


	//   ....[43]....
        /*01d0*/ 	.word	0xffffffff


	//   ....[44]....
        /*01d4*/ 	.word	0xffffffff


	//   ....[45]....
        /*01d8*/ 	.word	0xffffffff


	//   ....[46]....
        /*01dc*/ 	.word	0xffffffff


	//   ....[47]....
        /*01e0*/ 	.word	0xffffffff


	//   ....[48]....
        /*01e4*/ 	.word	0xffffffff


	//   ....[49]....
        /*01e8*/ 	.word	0xffffffff


	//   ....[50]....
        /*01ec*/ 	.word	0xffffffff


	//   ....[51]....
        /*01f0*/ 	.word	0xffffffff


	//   ....[52]....
        /*01f4*/ 	.word	0xffffffff


	//   ....[53]....
        /*01f8*/ 	.word	0xffffffff


	//   ....[54]....
        /*01fc*/ 	.word	0xffffffff


	//   ....[55]....
        /*0200*/ 	.word	0xffffffff


	//   ....[56]....
        /*0204*/ 	.word	0xffffffff


	//   ....[57]....
        /*0208*/ 	.word	0xffffffff


	//   ....[58]....
        /*020c*/ 	.word	0xffffffff


	//   ....[59]....
        /*0210*/ 	.word	0xffffffff


	//   ....[60]....
        /*0214*/ 	.word	0xffffffff


	//   ....[61]....
        /*0218*/ 	.word	0xffffffff


	//   ....[62]....
        /*021c*/ 	.word	0xffffffff


	//   ....[63]....
        /*0220*/ 	.word	0xffffffff


	//   ....[64]....
        /*0224*/ 	.word	0xffffffff


	//   ....[65]....
        /*0228*/ 	.word	0xffffffff


	//   ....[66]....
        /*022c*/ 	.word	0xffffffff


	//   ....[67]....
        /*0230*/ 	.word	0xffffffff


	//   ....[68]....
        /*0234*/ 	.word	0xffffffff


	//   ....[69]....
        /*0238*/ 	.word	0xffffffff


	//   ....[70]....
        /*023c*/ 	.word	0xffffffff


	//   ....[71]....
        /*0240*/ 	.word	0xffffffff


	//   ....[72]....
        /*0244*/ 	.word	0xffffffff


	//   ....[73]....
        /*0248*/ 	.word	0xffffffff


	//   ....[74]....
        /*024c*/ 	.word	0xffffffff


	//   ....[75]....
        /*0250*/ 	.word	0xffffffff


	//   ....[76]....
        /*0254*/ 	.word	0xffffffff


	//   ....[77]....
        /*0258*/ 	.word	0xffffffff


	//   ....[78]....
        /*025c*/ 	.word	0xffffffff


	//   ....[79]....
        /*0260*/ 	.word	0xffffffff


	//   ....[80]....
        /*0264*/ 	.word	0xffffffff


	//   ....[81]....
        /*0268*/ 	.word	0xffffffff


	//   ....[82]....
        /*026c*/ 	.word	0xffffffff


	//   ....[83]....
        /*0270*/ 	.word	0xffffffff


	//   ....[84]....
        /*0274*/ 	.word	0xffffffff


	//   ....[85]....
        /*0278*/ 	.word	0xffffffff


	//   ....[86]....
        /*027c*/ 	.word	0xffffffff


	//   ....[87]....
        /*0280*/ 	.word	0xffffffff


	//   ....[88]....
        /*0284*/ 	.word	0xffffffff


	//   ....[89]....
        /*0288*/ 	.word	0xffffffff


	//   ....[90]....
        /*028c*/ 	.word	0xffffffff


	//   ....[91]....
        /*0290*/ 	.word	0xffffffff


	//   ....[92]....
        /*0294*/ 	.word	0xffffffff


	//   ....[93]....
        /*0298*/ 	.word	0xffffffff


	//   ....[94]....
        /*029c*/ 	.word	0xffffffff


	//   ....[95]....
        /*02a0*/ 	.word	0xffffffff


	//   ....[96]....
        /*02a4*/ 	.word	0xffffffff


	//   ....[97]....
        /*02a8*/ 	.word	0xffffffff


	//   ....[98]....
        /*02ac*/ 	.word	0xffffffff


	//   ....[99]....
        /*02b0*/ 	.word	0xffffffff


	//   ....[100]....
        /*02b4*/ 	.word	0xffffffff


	//   ....[101]....
        /*02b8*/ 	.word	0xffffffff


	//   ....[102]....
        /*02bc*/ 	.word	0xffffffff


	//   ....[103]....
        /*02c0*/ 	.word	0xffffffff


	//   ....[104]....
        /*02c4*/ 	.word	0xffffffff


	//   ....[105]....
        /*02c8*/ 	.word	0xffffffff


	//   ....[106]....
        /*02cc*/ 	.word	0xffffffff


	//   ....[107]....
        /*02d0*/ 	.word	0xffffffff


	//   ....[108]....
        /*02d4*/ 	.word	0xffffffff


	//   ....[109]....
        /*02d8*/ 	.word	0xffffffff


	//   ....[110]....
        /*02dc*/ 	.word	0xffffffff


	//   ....[111]....
        /*02e0*/ 	.word	0xffffffff


	//   ....[112]....
        /*02e4*/ 	.word	0xffffffff


	//   ....[113]....
        /*02e8*/ 	.word	0xffffffff


	//   ....[114]....
        /*02ec*/ 	.word	0xffffffff


	//   ....[115]....
        /*02f0*/ 	.word	0xffffffff


	//   ....[116]....
        /*02f4*/ 	.word	0xffffffff


	//   ....[117]....
        /*02f8*/ 	.word	0xffffffff


	//   ....[118]....
        /*02fc*/ 	.word	0xffffffff


	//   ....[119]....
        /*0300*/ 	.word	0xffffffff


	//   ....[120]....
        /*0304*/ 	.word	0xffffffff


	//   ....[121]....
        /*0308*/ 	.word	0xffffffff


	//   ....[122]....
        /*030c*/ 	.word	0xffffffff


	//   ....[123]....
        /*0310*/ 	.word	0xffffffff


	//   ....[124]....
        /*0314*/ 	.word	0xffffffff


	//   ....[125]....
        /*0318*/ 	.word	0xffffffff


	//   ....[126]....
        /*031c*/ 	.word	0xffffffff


	//   ....[127]....
        /*0320*/ 	.word	0xffffffff


	//   ....[128]....
        /*0324*/ 	.word	0xffffffff


	//   ....[129]....
        /*0328*/ 	.word	0xffffffff


	//   ....[130]....
        /*032c*/ 	.word	0xffffffff


	//   ....[131]....
        /*0330*/ 	.word	0xffffffff


	//   ....[132]....
        /*0334*/ 	.word	0xffffffff


	//   ....[133]....
        /*0338*/ 	.word	0xffffffff


	//   ....[134]....
        /*033c*/ 	.word	0xffffffff


	//   ....[135]....
        /*0340*/ 	.word	0xffffffff


	//   ....[136]....
        /*0344*/ 	.word	0xffffffff


	//   ....[137]....
        /*0348*/ 	.word	0xffffffff


	//   ....[138]....
        /*034c*/ 	.word	0xffffffff


	//   ....[139]....
        /*0350*/ 	.word	0xffffffff


	//   ....[140]....
        /*0354*/ 	.word	0xffffffff


	//   ....[141]....
        /*0358*/ 	.word	0xffffffff


	//   ....[142]....
        /*035c*/ 	.word	0xffffffff


	//   ....[143]....
        /*0360*/ 	.word	0xffffffff


	//   ....[144]....
        /*0364*/ 	.word	0xffffffff


	//   ....[145]....
        /*0368*/ 	.word	0xffffffff


	//   ....[146]....
        /*036c*/ 	.word	0xffffffff


	//   ....[147]....
        /*0370*/ 	.word	0xffffffff


	//   ....[148]....
        /*0374*/ 	.word	0xffffffff


	//   ....[149]....
        /*0378*/ 	.word	0xffffffff


	//   ....[150]....
        /*037c*/ 	.word	0xffffffff


	//   ....[151]....
        /*0380*/ 	.word	0xffffffff


	//   ....[152]....
        /*0384*/ 	.word	0xffffffff


	//   ....[153]....
        /*0388*/ 	.word	0x0500000f


	//   ....[154]....
        /*038c*/ 	.word	0x0500000f


	//   ....[155]....
        /*0390*/ 	.word	0x0500000f


	//   ....[156]....
        /*0394*/ 	.word	0x0500000f


	//   ....[157]....
        /*0398*/ 	.word	0x0500000f


	//   ....[158]....
        /*039c*/ 	.word	0x0500000f


	//   ....[159]....
        /*03a0*/ 	.word	0x0500000f


	//   ....[160]....
        /*03a4*/ 	.word	0x0500000f


	//   ....[161]....
        /*03a8*/ 	.word	0x0500000f


	//   ....[162]....
        /*03ac*/ 	.word	0x0500000f


	//   ....[163]....
        /*03b0*/ 	.word	0x0500000f


	//   ....[164]....
        /*03b4*/ 	.word	0x0500000f


	//   ....[165]....
        /*03b8*/ 	.word	0x0500000f


	//   ....[166]....
        /*03bc*/ 	.word	0x0500000f


	//   ....[167]....
        /*03c0*/ 	.word	0x0500000f


	//   ....[168]....
        /*03c4*/ 	.word	0x0500000f


	//   ....[169]....
        /*03c8*/ 	.word	0x0500000f


	//   ....[170]....
        /*03cc*/ 	.word	0x0500000f


	//   ....[171]....
        /*03d0*/ 	.word	0x0500000f


	//   ....[172]....
        /*03d4*/ 	.word	0x0500000f


	//   ....[173]....
        /*03d8*/ 	.word	0x0500000f


	//   ....[174]....
        /*03dc*/ 	.word	0x0500000f


	//   ....[175]....
        /*03e0*/ 	.word	0x0500000f


	//   ....[176]....
        /*03e4*/ 	.word	0x0500000f


	//   ....[177]....
        /*03e8*/ 	.word	0x0500000f


	//   ....[178]....
        /*03ec*/ 	.word	0x0500000f


	//   ....[179]....
        /*03f0*/ 	.word	0x0500000f


	//   ....[180]....
        /*03f4*/ 	.word	0x0500000f


	//   ....[181]....
        /*03f8*/ 	.word	0x0500000f


	//   ....[182]....
        /*03fc*/ 	.word	0x0500000f


	//   ....[183]....
        /*0400*/ 	.word	0x0500000f


	//   ....[184]....
        /*0404*/ 	.word	0x0500000f


	//   ....[185]....
        /*0408*/ 	.word	0x0500000f


	//   ....[186]....
        /*040c*/ 	.word	0x0500000f


	//   ....[187]....
        /*0410*/ 	.word	0x0500000f


	//   ....[188]....
        /*0414*/ 	.word	0x0500000f


	//   ....[189]....
        /*0418*/ 	.word	0x0500000f


	//   ....[190]....
        /*041c*/ 	.word	0x0500000f


	//   ....[191]....
        /*0420*/ 	.word	0x0500000f


	//   ....[192]....
        /*0424*/ 	.word	0x0500000f


	//   ....[193]....
        /*0428*/ 	.word	0x0500000f


	//   ....[194]....
        /*042c*/ 	.word	0x0500000f


	//   ....[195]....
        /*0430*/ 	.word	0x0500000f


	//   ....[196]....
        /*0434*/ 	.word	0x0500000f


	//   ....[197]....
        /*0438*/ 	.word	0x0500000f


	//   ....[198]....
        /*043c*/ 	.word	0x0500000f


	//   ....[199]....
        /*0440*/ 	.word	0x0500000f


	//   ....[200]....
        /*0444*/ 	.word	0x0500000f


	//   ....[201]....
        /*0448*/ 	.word	0x0500000f


	//   ....[202]....
        /*044c*/ 	.word	0x0500000f


	//   ....[203]....
        /*0450*/ 	.word	0x0500000f


	//   ....[204]....
        /*0454*/ 	.word	0x0500000f


	//   ....[205]....
        /*0458*/ 	.word	0x0500000f


	//   ....[206]....
        /*045c*/ 	.word	0x0500000f


	//   ....[207]....
        /*0460*/ 	.word	0x0500000f


	//   ....[208]....
        /*0464*/ 	.word	0x0500000f


	//   ....[209]....
        /*0468*/ 	.word	0x0500000f


	//   ....[210]....
        /*046c*/ 	.word	0x0500000f


	//   ....[211]....
        /*0470*/ 	.word	0x0500000f


	//   ....[212]....
        /*0474*/ 	.word	0x0500000f


	//   ....[213]....
        /*0478*/ 	.word	0x0500000f


	//   ....[214]....
        /*047c*/ 	.word	0x0500000f


	//   ....[215]....
        /*0480*/ 	.word	0x0500000f


	//   ....[216]....
        /*0484*/ 	.word	0x0500000f


	//   ....[217]....
        /*0488*/ 	.word	0x0500000f


	//   ....[218]....
        /*048c*/ 	.word	0x0500000f


	//   ....[219]....
        /*0490*/ 	.word	0x0500000f


	//   ....[220]....
        /*0494*/ 	.word	0x0500000f


	//   ....[221]....
        /*0498*/ 	.word	0x0500000f


	//   ....[222]....
        /*049c*/ 	.word	0x0500000f


	//   ....[223]....
        /*04a0*/ 	.word	0x0500000f


	//   ....[224]....
        /*04a4*/ 	.word	0x0500000f


	//   ....[225]....
        /*04a8*/ 	.word	0x0500000f


	//   ....[226]....
        /*04ac*/ 	.word	0x0500000f


	//   ....[227]....
        /*04b0*/ 	.word	0x0500000f


	//   ....[228]....
        /*04b4*/ 	.word	0x0500000f


	//   ....[229]....
        /*04b8*/ 	.word	0x0500000f


	//   ....[230]....
        /*04bc*/ 	.word	0x0500000f


	//   ....[231]....
        /*04c0*/ 	.word	0x0500000f


	//   ....[232]....
        /*04c4*/ 	.word	0x0500000f


	//   ....[233]....
        /*04c8*/ 	.word	0x0500000f


	//   ....[234]....
        /*04cc*/ 	.word	0x0500000f


	//   ....[235]....
        /*04d0*/ 	.word	0x0500000f


	//   ....[236]....
        /*04d4*/ 	.word	0x0500000f


	//   ....[237]....
        /*04d8*/ 	.word	0x0500000f


	//   ....[238]....
        /*04dc*/ 	.word	0x0500000f


	//   ....[239]....
        /*04e0*/ 	.word	0x0500000f


	//   ....[240]....
        /*04e4*/ 	.word	0x0500000f


	//   ....[241]....
        /*04e8*/ 	.word	0x0500000f


	//   ....[242]....
        /*04ec*/ 	.word	0x0500000f


	//   ....[243]....
        /*04f0*/ 	.word	0x0500000f


	//   ....[244]....
        /*04f4*/ 	.word	0x0500000f


	//   ....[245]....
        /*04f8*/ 	.word	0x0500000f


	//   ....[246]....
        /*04fc*/ 	.word	0x0500000f


	//   ....[247]....
        /*0500*/ 	.word	0x0500000f


	//   ....[248]....
        /*0504*/ 	.word	0x0500000f


	//   ....[249]....
        /*0508*/ 	.word	0x0500000f


	//   ....[250]....
        /*050c*/ 	.word	0x0500000f


	//   ....[251]....
        /*0510*/ 	.word	0x0500000f


	//----- nvinfo : EIATTR_COOP_GROUP_INSTR_OFFSETS
	.align		4
.L_879:
        /*0514*/ 	.byte	0x04, 0x28
        /*0516*/ 	.short	(.L_881 - .L_880)


	//   ....[0]....
.L_880:
        /*0518*/ 	.word	0x00000070


	//   ....[1]....
        /*051c*/ 	.word	0x000000b0


	//   ....[2]....
        /*0520*/ 	.word	0x000002d0


	//   ....[3]....
        /*0524*/ 	.word	0x00000430


	//   ....[4]....
        /*0528*/ 	.word	0x00000550


	//   ....[5]....
        /*052c*/ 	.word	0x000006b0


	//   ....[6]....
        /*0530*/ 	.word	0x00001330


	//   ....[7]....
        /*0534*/ 	.word	0x000024e0


	//   ....[8]....
        /*0538*/ 	.word	0x000025e0


	//   ....[9]....
        /*053c*/ 	.word	0x00002cb0


	//   ....[10]....
        /*0540*/ 	.word	0x00002d40


	//   ....[11]....
        /*0544*/ 	.word	0x00004790


	//   ....[12]....
        /*0548*/ 	.word	0x000047a0


	//   ....[13]....
        /*054c*/ 	.word	0x000047e0


	//   ....[14]....
        /*0550*/ 	.word	0x000047f0


	//   ....[15]....
        /*0554*/ 	.word	0x00005ca0


	//   ....[16]....
        /*0558*/ 	.word	0x00005ce0


	//   ....[17]....
        /*055c*/ 	.word	0x00005dc0


	//   ....[18]....
        /*0560*/ 	.word	0x00005dd0


	//   ....[19]....
        /*0564*/ 	.word	0x00007170


	//   ....[20]....
        /*0568*/ 	.word	0x000071a0


	//   ....[21]....
        /*056c*/ 	.word	0x000071e0


	//   ....[22]....
        /*0570*/ 	.word	0x00007210


	//   ....[23]....
        /*0574*/ 	.word	0x000077d0


	//   ....[24]....
        /*0578*/ 	.word	0x00007800


	//   ....[25]....
        /*057c*/ 	.word	0x000078c0


	//   ....[26]....
        /*0580*/ 	.word	0x000078e0


	//   ....[27]....
        /*0584*/ 	.word	0x000079a0


	//   ....[28]....
        /*0588*/ 	.word	0x000079c0


	//   ....[29]....
        /*058c*/ 	.word	0x00007a90


	//   ....[30]....
        /*0590*/ 	.word	0x00007ab0


	//   ....[31]....
        /*0594*/ 	.word	0x000083c0


	//   ....[32]....
        /*0598*/ 	.word	0x000083e0


	//   ....[33]....
        /*059c*/ 	.word	0x000084a0


	//   ....[34]....
        /*05a0*/ 	.word	0x000084c0


	//   ....[35]....
        /*05a4*/ 	.word	0x00008580


	//   ....[36]....
        /*05a8*/ 	.word	0x000085a0


	//   ....[37]....
        /*05ac*/ 	.word	0x00008670


	//   ....[38]....
        /*05b0*/ 	.word	0x00008690


	//   ....[39]....
        /*05b4*/ 	.word	0x000087d0


	//   ....[40]....
        /*05b8*/ 	.word	0x000089a0


	//   ....[41]....
        /*05bc*/ 	.word	0x000089d0


	//   ....[42]....
        /*05c0*/ 	.word	0x00008a00


	//   ....[43]....
        /*05c4*/ 	.word	0x00008a30


	//   ....[44]....
        /*05c8*/ 	.word	0x00008a60


	//   ....[45]....
        /*05cc*/ 	.word	0x00008a90


	//   ....[46]....
        /*05d0*/ 	.word	0x00008be0


	//   ....[47]....
        /*05d4*/ 	.word	0x00008c10


	//   ....[48]....
        /*05d8*/ 	.word	0x00008c40


	//   ....[49]....
        /*05dc*/ 	.word	0x00008c70


	//   ....[50]....
        /*05e0*/ 	.word	0x00008ca0


	//   ....[51]....
        /*05e4*/ 	.word	0x00008cd0


	//   ....[52]....
        /*05e8*/ 	.word	0x00008d60


	//   ....[53]....
        /*05ec*/ 	.word	0x00008d90


	//   ....[54]....
        /*05f0*/ 	.word	0x00008e10


	//   ....[55]....
        /*05f4*/ 	.word	0x0000a250


	//   ....[56]....
        /*05f8*/ 	.word	0x0000a270


	//   ....[57]....
        /*05fc*/ 	.word	0x0000a310


	//   ....[58]....
        /*0600*/ 	.word	0x0000a330


	//   ....[59]....
        /*0604*/ 	.word	0x0000a3c0


	//   ....[60]....
        /*0608*/ 	.word	0x0000a3e0


	//   ....[61]....
        /*060c*/ 	.word	0x0000a470


	//   ....[62]....
        /*0610*/ 	.word	0x0000a490


	//   ....[63]....
        /*0614*/ 	.word	0x0000a520


	//   ....[64]....
        /*0618*/ 	.word	0x0000a540


	//   ....[65]....
        /*061c*/ 	.word	0x0000a5d0


	//   ....[66]....
        /*0620*/ 	.word	0x0000a5f0


	//   ....[67]....
        /*0624*/ 	.word	0x0000a680


	//   ....[68]....
        /*0628*/ 	.word	0x0000a6a0


	//   ....[69]....
        /*062c*/ 	.word	0x0000a6b0


	//   ....[70]....
        /*0630*/ 	.word	0x0000a730


	//   ....[71]....
        /*0634*/ 	.word	0x0000ae50


	//   ....[72]....
        /*0638*/ 	.word	0x0000ae80


	//   ....[73]....
        /*063c*/ 	.word	0x0000aee0


	//   ....[74]....
        /*0640*/ 	.word	0x0000af20


	//   ....[75]....
        /*0644*/ 	.word	0x0000af60


	//   ....[76]....
        /*0648*/ 	.word	0x0000afc0


	//   ....[77]....
        /*064c*/ 	.word	0x0000b010


	//   ....[78]....
        /*0650*/ 	.word	0x0000b060


	//   ....[79]....
        /*0654*/ 	.word	0x0000b0a0


	//   ....[80]....
        /*0658*/ 	.word	0x0000b100


	//   ....[81]....
        /*065c*/ 	.word	0x0000b150


	//   ....[82]....
        /*0660*/ 	.word	0x0000b1a0


	//   ....[83]....
        /*0664*/ 	.word	0x0000b1e0


	//   ....[84]....
        /*0668*/ 	.word	0x0000b240


	//   ....[85]....
        /*066c*/ 	.word	0x0000b260


	//   ....[86]....
        /*0670*/ 	.word	0x0000b2a0


	//   ....[87]....
        /*0674*/ 	.word	0x0000b9f0


	//   ....[88]....
        /*0678*/ 	.word	0x0000ba20


	//   ....[89]....
        /*067c*/ 	.word	0x0000ba80


	//   ....[90]....
        /*0680*/ 	.word	0x0000ba90


	//   ....[91]....
        /*0684*/ 	.word	0x0000bae0


	//   ....[92]....
        /*0688*/ 	.word	0x0000baf0


	//   ....[93]....
        /*068c*/ 	.word	0x0000bb40


	//   ....[94]....
        /*0690*/ 	.word	0x0000bb50


	//   ....[95]....
        /*0694*/ 	.word	0x0000bba0


	//   ....[96]....
        /*0698*/ 	.word	0x0000bbb0


	//   ....[97]....
        /*069c*/ 	.word	0x0000bc00


	//   ....[98]....
        /*06a0*/ 	.word	0x0000bc10


	//   ....[99]....
        /*06a4*/ 	.word	0x0000bc60


	//   ....[100]....
        /*06a8*/ 	.word	0x0000bc70


	//   ....[101]....
        /*06ac*/ 	.word	0x0000bc80


	//   ....[102]....
        /*06b0*/ 	.word	0x0000bcd0


	//   ....[103]....
        /*06b4*/ 	.word	0x0000bf30


	//   ....[104]....
        /*06b8*/ 	.word	0x0000bf50


	//   ....[105]....
        /*06bc*/ 	.word	0x0000bf70


	//   ....[106]....
        /*06c0*/ 	.word	0x0000bfd0


	//   ....[107]....
        /*06c4*/ 	.word	0x0000bff0


	//   ....[108]....
        /*06c8*/ 	.word	0x0000c050


	//   ....[109]....
        /*06cc*/ 	.word	0x0000c070


	//   ....[110]....
        /*06d0*/ 	.word	0x0000c0d0


	//   ....[111]....
        /*06d4*/ 	.word	0x0000c0f0


	//   ....[112]....
        /*06d8*/ 	.word	0x0000c150


	//   ....[113]....
        /*06dc*/ 	.word	0x0000c170


	//   ....[114]....
        /*06e0*/ 	.word	0x0000c1d0


	//   ....[115]....
        /*06e4*/ 	.word	0x0000c1f0


	//   ....[116]....
        /*06e8*/ 	.word	0x0000c250


	//   ....[117]....
        /*06ec*/ 	.word	0x0000c270


	//   ....[118]....
        /*06f0*/ 	.word	0x0000c280


	//   ....[119]....
        /*06f4*/ 	.word	0x0000c820


	//   ....[120]....
        /*06f8*/ 	.word	0x0000c860


	//   ....[121]....
        /*06fc*/ 	.word	0x0000c8a0


	//   ....[122]....
        /*0700*/ 	.word	0x0000c8c0


	//   ....[123]....
        /*0704*/ 	.word	0x0000c8d0


	//   ....[124]....
        /*0708*/ 	.word	0x0000c8f0


	//   ....[125]....
        /*070c*/ 	.word	0x0000c960


	//   ....[126]....
        /*0710*/ 	.word	0x0000c980


	//   ....[127]....
        /*0714*/ 	.word	0x0000c9e0


	//   ....[128]....
        /*0718*/ 	.word	0x0000ca00


	//   ....[129]....
        /*071c*/ 	.word	0x0000ca60


	//   ....[130]....
        /*0720*/ 	.word	0x0000ca80


	//   ....[131]....
        /*0724*/ 	.word	0x0000cae0


	//   ....[132]....
        /*0728*/ 	.word	0x0000cb00


	//   ....[133]....
        /*072c*/ 	.word	0x0000cb50


	//   ....[134]....
        /*0730*/ 	.word	0x0000cb70


	//   ....[135]....
        /*0734*/ 	.word	0x0000cf70


	//   ....[136]....
        /*0738*/ 	.word	0x0000cfc0


	//   ....[137]....
        /*073c*/ 	.word	0x0000cff0


	//   ....[138]....
        /*0740*/ 	.word	0x0000d000


	//   ....[139]....
        /*0744*/ 	.word	0x0000d030


	//   ....[140]....
        /*0748*/ 	.word	0x0000d060


	//   ....[141]....
        /*074c*/ 	.word	0x0000d090


	//   ....[142]....
        /*0750*/ 	.word	0x0000d0c0


	//   ....[143]....
        /*0754*/ 	.word	0x0000d240


	//   ....[144]....
        /*0758*/ 	.word	0x0000d270


	//   ....[145]....
        /*075c*/ 	.word	0x0000d2a0


	//   ....[146]....
        /*0760*/ 	.word	0x0000d2d0


	//   ....[147]....
        /*0764*/ 	.word	0x0000d300


	//   ....[148]....
        /*0768*/ 	.word	0x0000d330


	//   ....[149]....
        /*076c*/ 	.word	0x0000d3f0


	//   ....[150]....
        /*0770*/ 	.word	0x0000d410


	//   ....[151]....
        /*0774*/ 	.word	0x0000d480


	//   ....[152]....
        /*0778*/ 	.word	0x0000d8f0


	//   ....[153]....
        /*077c*/ 	.word	0x0000ddd0


	//   ....[154]....
        /*0780*/ 	.word	0x0000dec0


	//   ....[155]....
        /*0784*/ 	.word	0x0000df60


	//   ....[156]....
        /*0788*/ 	.word	0x0000dfc0


	//   ....[157]....
        /*078c*/ 	.word	0x0000e0c0


	//   ....[158]....
        /*0790*/ 	.word	0x0000e130


	//   ....[159]....
        /*0794*/ 	.word	0x0000e230


	//   ....[160]....
        /*0798*/ 	.word	0x0000e2a0


	//   ....[161]....
        /*079c*/ 	.word	0x0000e3a0


	//   ....[162]....
        /*07a0*/ 	.word	0x0000e410


	//   ....[163]....
        /*07a4*/ 	.word	0x0000e510


	//   ....[164]....
        /*07a8*/ 	.word	0x0000e580


	//   ....[165]....
        /*07ac*/ 	.word	0x0000e680


	//   ....[166]....
        /*07b0*/ 	.word	0x0000e6f0


	//   ....[167]....
        /*07b4*/ 	.word	0x0000e7f0


	//   ....[168]....
        /*07b8*/ 	.word	0x0000e860


	//   ....[169]....
        /*07bc*/ 	.word	0x0000e900


	//   ....[170]....
        /*07c0*/ 	.word	0x0000ea00


	//   ....[171]....
        /*07c4*/ 	.word	0x0000ea70


	//   ....[172]....
        /*07c8*/ 	.word	0x0000eaf0


	//   ....[173]....
        /*07cc*/ 	.word	0x0000eba0


	//   ....[174]....
        /*07d0*/ 	.word	0x0000ec20


	//   ....[175]....
        /*07d4*/ 	.word	0x0000ecf0


	//   ....[176]....
        /*07d8*/ 	.word	0x0000ed70


	//   ....[177]....
        /*07dc*/ 	.word	0x0000ee40


	//   ....[178]....
        /*07e0*/ 	.word	0x0000eec0


	//   ....[179]....
        /*07e4*/ 	.word	0x0000ef90


	//   ....[180]....
        /*07e8*/ 	.word	0x0000f010


	//   ....[181]....
        /*07ec*/ 	.word	0x0000f0e0


	//   ....[182]....
        /*07f0*/ 	.word	0x0000f160


	//   ....[183]....
        /*07f4*/ 	.word	0x0000f230


	//   ....[184]....
        /*07f8*/ 	.word	0x0000f2b0


	//   ....[185]....
        /*07fc*/ 	.word	0x0000f360


	//   ....[186]....
        /*0800*/ 	.word	0x0000f490


	//   ....[187]....
        /*0804*/ 	.word	0x0000f530


	//   ....[188]....
        /*0808*/ 	.word	0x0000f5a0


	//   ....[189]....
        /*080c*/ 	.word	0x0000f660


	//   ....[190]....
        /*0810*/ 	.word	0x0000f6c0


	//   ....[191]....
        /*0814*/ 	.word	0x0000f780


	//   ....[192]....
        /*0818*/ 	.word	0x0000f7e0


	//   ....[193]....
        /*081c*/ 	.word	0x0000f8a0


	//   ....[194]....
        /*0820*/ 	.word	0x0000f900


	//   ....[195]....
        /*0824*/ 	.word	0x0000f9c0


	//   ....[196]....
        /*0828*/ 	.word	0x0000fa20


	//   ....[197]....
        /*082c*/ 	.word	0x0000fae0


	//   ....[198]....
        /*0830*/ 	.word	0x0000fb40


	//   ....[199]....
        /*0834*/ 	.word	0x0000fc00


	//   ....[200]....
        /*0838*/ 	.word	0x0000fc60


	//   ....[201]....
        /*083c*/ 	.word	0x0000fd20


	//   ....[202]....
        /*0840*/ 	.word	0x0000fe10


	//   ....[203]....
        /*0844*/ 	.word	0x0000feb0


	//   ....[204]....
        /*0848*/ 	.word	0x0000ff10


	//   ....[205]....
        /*084c*/ 	.word	0x0000ffe0


	//   ....[206]....
        /*0850*/ 	.word	0x00010040


	//   ....[207]....
        /*0854*/ 	.word	0x00010110


	//   ....[208]....
        /*0858*/ 	.word	0x00010170


	//   ....[209]....
        /*085c*/ 	.word	0x00010240


	//   ....[210]....
        /*0860*/ 	.word	0x000102a0


	//   ....[211]....
        /*0864*/ 	.word	0x00010370


	//   ....[212]....
        /*0868*/ 	.word	0x000103d0


	//   ....[213]....
        /*086c*/ 	.word	0x000104a0


	//   ....[214]....
        /*0870*/ 	.word	0x00010500


	//   ....[215]....
        /*0874*/ 	.word	0x000105d0


	//   ....[216]....
        /*0878*/ 	.word	0x00010630


	//   ....[217]....
        /*087c*/ 	.word	0x000106f0


	//   ....[218]....
        /*0880*/ 	.word	0x00010810


	//   ....[219]....
        /*0884*/ 	.word	0x000108b0


	//   ....[220]....
        /*0888*/ 	.word	0x00010970


	//   ....[221]....
        /*088c*/ 	.word	0x00010a40


	//   ....[222]....
        /*0890*/ 	.word	0x00010aa0


	//   ....[223]....
        /*0894*/ 	.word	0x00010b80


	//   ....[224]....
        /*0898*/ 	.word	0x00010be0


	//   ....[225]....
        /*089c*/ 	.word	0x00010cb0


	//   ....[226]....
        /*08a0*/ 	.word	0x00010d10


	//   ....[227]....
        /*08a4*/ 	.word	0x00010de0


	//   ....[228]....
        /*08a8*/ 	.word	0x00010e40


	//   ....[229]....
        /*08ac*/ 	.word	0x00010f20


	//   ....[230]....
        /*08b0*/ 	.word	0x00010f80


	//   ....[231]....
        /*08b4*/ 	.word	0x00011050


	//   ....[232]....
        /*08b8*/ 	.word	0x000110b0


	//   ....[233]....
        /*08bc*/ 	.word	0x00011170


	//   ....[234]....
        /*08c0*/ 	.word	0x00011200


	//   ....[235]....
        /*08c4*/ 	.word	0x000112a0


	//   ....[236]....
        /*08c8*/ 	.word	0x000113c0


	//   ....[237]....
        /*08cc*/ 	.word	0x00011430


	//   ....[238]....
        /*08d0*/ 	.word	0x000114a0


	//   ....[239]....
        /*08d4*/ 	.word	0x00011510


	//   ....[240]....
        /*08d8*/ 	.word	0x00011580


	//   ....[241]....
        /*08dc*/ 	.word	0x00011600


	//   ....[242]....
        /*08e0*/ 	.word	0x00011690


	//   ....[243]....
        /*08e4*/ 	.word	0x00011720


	//   ....[244]....
        /*08e8*/ 	.word	0x00011790


	//   ....[245]....
        /*08ec*/ 	.word	0x00011800


	//   ....[246]....
        /*08f0*/ 	.word	0x00011870


	//   ....[247]....
        /*08f4*/ 	.word	0x000118f0


	//   ....[248]....
        /*08f8*/ 	.word	0x00011960


	//   ....[249]....
        /*08fc*/ 	.word	0x00011a00


	//   ....[250]....
        /*0900*/ 	.word	0x00011a90


	//   ....[251]....
        /*0904*/ 	.word	0x00011bb0


	//----- nvinfo : EIATTR_REG_RECONFIG
	.align		4
.L_881:
        /*0908*/ 	.byte	0x01, 0x54
	.zero		2


	//----- nvinfo : EIATTR_SYSCALL_OFFSETS
	.align		4
        /*090c*/ 	.byte	0x04, 0x46
        /*090e*/ 	.short	(.L_883 - .L_882)


	//   ....[0]....
.L_882:
        /*0910*/ 	.word	0x00001520


	//   ....[1]....
        /*0914*/ 	.word	0x00009910


	//   ....[2]....
        /*0918*/ 	.word	0x00009a60


	//   ....[3]....
        /*091c*/ 	.word	0x00009b50


	//   ....[4]....
        /*0920*/ 	.word	0x0000aae0


	//----- nvinfo : EIATTR_MBARRIER_INSTR_OFFSETS
	.align		4
.L_883:
        /*0924*/ 	.byte	0x04, 0x39
        /*0926*/ 	.short	(.L_885 - .L_884)


	//   ....[0]....
.L_884:
        /*0928*/ 	.word	0x00000180
        /*092c*/ 	.word	0x000000ff
        /*0930*/ 	.word	0x00028800
        /*0934*/ 	.short	0x0100
        /*0936*/ 	.byte	0x08
	.zero		1


	//   ....[1]....
        /*0938*/ 	.word	0x00000190
        /*093c*/ 	.word	0x000000ff
        /*0940*/ 	.word	0x00028820
        /*0944*/ 	.short	0x0100
        /*0946*/ 	.byte	0x08
	.zero		1


	//   ....[2]....
        /*0948*/ 	.word	0x00000280
        /*094c*/ 	.word	0x000000ff
        /*0950*/ 	.word	0x00028830
        /*0954*/ 	.short	0x0100
        /*0956*/ 	.byte	0x08
	.zero		1


	//   ....[3]....
        /*0958*/ 	.word	0x00000290
        /*095c*/ 	.word	0x000000ff
        /*0960*/ 	.word	0x00028840
        /*0964*/ 	.short	0x0100
        /*0966*/ 	.byte	0x08
	.zero		1


	//   ....[4]....
        /*0968*/ 	.word	0x000002a0
        /*096c*/ 	.word	0x000000ff
        /*0970*/ 	.word	0x00028838
        /*0974*/ 	.short	0x0100
        /*0976*/ 	.byte	0x08
	.zero		1


	//   ....[5]....
        /*0978*/ 	.word	0x000002b0
        /*097c*/ 	.word	0x000000ff
        /*0980*/ 	.word	0x00028848
        /*0984*/ 	.short	0x0100
        /*0986*/ 	.byte	0x08
	.zero		1


	//   ....[6]....
        /*0988*/ 	.word	0x000003e0
        /*098c*/ 	.word	0x000000ff
        /*0990*/ 	.word	0x00028850
        /*0994*/ 	.short	0x0100
        /*0996*/ 	.byte	0x08
	.zero		1


	//   ....[7]....
        /*0998*/ 	.word	0x000003f0
        /*099c*/ 	.word	0x000000ff
        /*09a0*/ 	.word	0x00028860
        /*09a4*/ 	.short	0x0100
        /*09a6*/ 	.byte	0x08
	.zero		1


	//   ....[8]....
        /*09a8*/ 	.word	0x00000400
        /*09ac*/ 	.word	0x000000ff
        /*09b0*/ 	.word	0x00028858
        /*09b4*/ 	.short	0x0100
        /*09b6*/ 	.byte	0x08
	.zero		1


	//   ....[9]....
        /*09b8*/ 	.word	0x00000410
        /*09bc*/ 	.word	0x000000ff
        /*09c0*/ 	.word	0x00028868
        /*09c4*/ 	.short	0x0100
        /*09c6*/ 	.byte	0x08
	.zero		1


	//   ....[10]....
        /*09c8*/ 	.word	0x00000500
        /*09cc*/ 	.word	0x000000ff
        /*09d0*/ 	.word	0x00028870
        /*09d4*/ 	.short	0x0100
        /*09d6*/ 	.byte	0x06
	.zero		1


	//   ....[11]....
        /*09d8*/ 	.word	0x00000510
        /*09dc*/ 	.word	0x000000ff
        /*09e0*/ 	.word	0x00028880
        /*09e4*/ 	.short	0x0100
        /*09e6*/ 	.byte	0x06
	.zero		1


	//   ....[12]....
        /*09e8*/ 	.word	0x00000520
        /*09ec*/ 	.word	0x000000ff
        /*09f0*/ 	.word	0x00028878
        /*09f4*/ 	.short	0x0100
        /*09f6*/ 	.byte	0x06
	.zero		1


	//   ....[13]....
        /*09f8*/ 	.word	0x00000530
        /*09fc*/ 	.word	0x000000ff
        /*0a00*/ 	.word	0x00028888
        /*0a04*/ 	.short	0x0100
        /*0a06*/ 	.byte	0x06
	.zero		1


	//   ....[14]....
        /*0a08*/ 	.word	0x00000660
        /*0a0c*/ 	.word	0x000000ff
        /*0a10*/ 	.word	0x00028890
        /*0a14*/ 	.short	0x0100
        /*0a16*/ 	.byte	0x08
	.zero		1


	//   ....[15]....
        /*0a18*/ 	.word	0x00000670
        /*0a1c*/ 	.word	0x000000ff
        /*0a20*/ 	.word	0x000288a0
        /*0a24*/ 	.short	0x0100
        /*0a26*/ 	.byte	0x08
	.zero		1


	//   ....[16]....
        /*0a28*/ 	.word	0x00000680
        /*0a2c*/ 	.word	0x000000ff
        /*0a30*/ 	.word	0x00028898
        /*0a34*/ 	.short	0x0100
        /*0a36*/ 	.byte	0x08
	.zero		1


	//   ....[17]....
        /*0a38*/ 	.word	0x00000690
        /*0a3c*/ 	.word	0x000000ff
        /*0a40*/ 	.word	0x000288a8
        /*0a44*/ 	.short	0x0100
        /*0a46*/ 	.byte	0x08
	.zero		1


	//   ....[18]....
        /*0a48*/ 	.word	0x000007d0
        /*0a4c*/ 	.word	0x000000ff
        /*0a50*/ 	.word	0x000288b0
        /*0a54*/ 	.short	0x0100
        /*0a56*/ 	.byte	0x08
	.zero		1


	//   ....[19]....
        /*0a58*/ 	.word	0x000007e0
        /*0a5c*/ 	.word	0x000000ff
        /*0a60*/ 	.word	0x000288c0
        /*0a64*/ 	.short	0x0100
        /*0a66*/ 	.byte	0x08
	.zero		1


	//   ....[20]....
        /*0a68*/ 	.word	0x000007f0
        /*0a6c*/ 	.word	0x000000ff
        /*0a70*/ 	.word	0x000288b8
        /*0a74*/ 	.short	0x0100
        /*0a76*/ 	.byte	0x08
	.zero		1


	//   ....[21]....
        /*0a78*/ 	.word	0x00000800
        /*0a7c*/ 	.word	0x000000ff
        /*0a80*/ 	.word	0x000288c8
        /*0a84*/ 	.short	0x0100
        /*0a86*/ 	.byte	0x08
	.zero		1


	//   ....[22]....
        /*0a88*/ 	.word	0x000015a0
        /*0a8c*/ 	.word	0x000000ff
        /*0a90*/ 	.word	0x00028800
        /*0a94*/ 	.short	0x010a
        /*0a96*/ 	.byte	0x31
	.zero		1


	//   ....[23]....
        /*0a98*/ 	.word	0x00001620
        /*0a9c*/ 	.word	0x00000005
        /*0aa0*/ 	.word	0x00028830
        /*0aa4*/ 	.short	0x010a
        /*0aa6*/ 	.byte	0x3f
	.zero		1


	//   ....[24]....
        /*0aa8*/ 	.word	0x00001670
        /*0aac*/ 	.word	0x00000005
        /*0ab0*/ 	.word	0x00028830
        /*0ab4*/ 	.short	0x010a
        /*0ab6*/ 	.byte	0x3f
	.zero		1


	//   ....[25]....
        /*0ab8*/ 	.word	0x00002660
        /*0abc*/ 	.word	0x000000ff
        /*0ac0*/ 	.word	0x00000000
        /*0ac4*/ 	.short	0x0101
        /*0ac6*/ 	.byte	0x06
	.zero		1


	//   ....[26]....
        /*0ac8*/ 	.word	0x00003bf0
        /*0acc*/ 	.word	0x000000ff
        /*0ad0*/ 	.word	0x00028830
        /*0ad4*/ 	.short	0x010a
        /*0ad6*/ 	.byte	0x06
	.zero		1


	//   ....[27]....
        /*0ad8*/ 	.word	0x00003c30
        /*0adc*/ 	.word	0x000000ff
        /*0ae0*/ 	.word	0x00028830
        /*0ae4*/ 	.short	0x010a
        /*0ae6*/ 	.byte	0x06
	.zero		1


	//   ....[28]....
        /*0ae8*/ 	.word	0x00003fb0
        /*0aec*/ 	.word	0x000000ff
        /*0af0*/ 	.word	0x00028850
        /*0af4*/ 	.short	0x010a
        /*0af6*/ 	.byte	0x06
	.zero		1


	//   ....[29]....
        /*0af8*/ 	.word	0x00003ff0
        /*0afc*/ 	.word	0x000000ff
        /*0b00*/ 	.word	0x00028850
        /*0b04*/ 	.short	0x010a
        /*0b06*/ 	.byte	0x06
	.zero		1


	//   ....[30]....
        /*0b08*/ 	.word	0x00004420
        /*0b0c*/ 	.word	0x000000ff
        /*0b10*/ 	.word	0x00000000
        /*0b14*/ 	.short	0x0101
        /*0b16*/ 	.byte	0x06
	.zero		1


	//   ....[31]....
        /*0b18*/ 	.word	0x000055d0
        /*0b1c*/ 	.word	0x000000ff
        /*0b20*/ 	.word	0x00000000
        /*0b24*/ 	.short	0x0101
        /*0b26*/ 	.byte	0x06
	.zero		1


	//   ....[32]....
        /*0b28*/ 	.word	0x00005c10
        /*0b2c*/ 	.word	0x000000ff
        /*0b30*/ 	.word	0x00028850
        /*0b34*/ 	.short	0x010a
        /*0b36*/ 	.byte	0x05
	.zero		1


	//   ....[33]....
        /*0b38*/ 	.word	0x00005c50
        /*0b3c*/ 	.word	0x000000ff
        /*0b40*/ 	.word	0x00028850
        /*0b44*/ 	.short	0x010a
        /*0b46*/ 	.byte	0x05
	.zero		1


	//   ....[34]....
        /*0b48*/ 	.word	0x00006220
        /*0b4c*/ 	.word	0x000000ff
        /*0b50*/ 	.word	0x00000000
        /*0b54*/ 	.short	0x0101
        /*0b56*/ 	.byte	0x04
	.zero		1


	//   ....[35]....
        /*0b58*/ 	.word	0x000077f0
        /*0b5c*/ 	.word	0x00000000
        /*0b60*/ 	.word	0x00000000
        /*0b64*/ 	.short	0x0101
        /*0b66*/ 	.byte	0x3f
	.zero		1


	//   ....[36]....
        /*0b68*/ 	.word	0x0000a060
        /*0b6c*/ 	.word	0x00000007
        /*0b70*/ 	.word	0x00028840
        /*0b74*/ 	.short	0x010a
        /*0b76*/ 	.byte	0x3f
	.zero		1


	//   ....[37]....
        /*0b78*/ 	.word	0x0000a7e0
        /*0b7c*/ 	.word	0x00000007
        /*0b80*/ 	.word	0x00028830
        /*0b84*/ 	.short	0x0107
        /*0b86*/ 	.byte	0x3f
	.zero		1


	//   ....[38]....
        /*0b88*/ 	.word	0x0000a8b0
        /*0b8c*/ 	.word	0x00000007
        /*0b90*/ 	.word	0x00028830
        /*0b94*/ 	.short	0x0101
        /*0b96*/ 	.byte	0x3f
	.zero		1


	//   ....[39]....
        /*0b98*/ 	.word	0x0000b390
        /*0b9c*/ 	.word	0x00000016
        /*0ba0*/ 	.word	0x00028800
        /*0ba4*/ 	.short	0x0107
        /*0ba6*/ 	.byte	0x3f
	.zero		1


	//   ....[40]....
        /*0ba8*/ 	.word	0x0000b490
        /*0bac*/ 	.word	0x00000016
        /*0bb0*/ 	.word	0x00028800
        /*0bb4*/ 	.short	0x0101
        /*0bb6*/ 	.byte	0x3f
	.zero		1


	//   ....[41]....
        /*0bb8*/ 	.word	0x0000b4c0
        /*0bbc*/ 	.word	0x00000016
        /*0bc0*/ 	.word	0x00028820
        /*0bc4*/ 	.short	0x010a
        /*0bc6*/ 	.byte	0x3f
	.zero		1


	//   ....[42]....
        /*0bc8*/ 	.word	0x0000b840
        /*0bcc*/ 	.word	0x00000006
        /*0bd0*/ 	.word	0x00028840
        /*0bd4*/ 	.short	0x010a
        /*0bd6*/ 	.byte	0x3f
	.zero		1


	//   ....[43]....
        /*0bd8*/ 	.word	0x0000bd60
        /*0bdc*/ 	.word	0x00000006
        /*0be0*/ 	.word	0x00028830
        /*0be4*/ 	.short	0x0107
        /*0be6*/ 	.byte	0x3f
	.zero		1


	//   ....[44]....
        /*0be8*/ 	.word	0x0000be20
        /*0bec*/ 	.word	0x00000006
        /*0bf0*/ 	.word	0x00028830
        /*0bf4*/ 	.short	0x0101
        /*0bf6*/ 	.byte	0x3f
	.zero		1


	//   ....[45]....
        /*0bf8*/ 	.word	0x0000be90
        /*0bfc*/ 	.word	0x00000006
        /*0c00*/ 	.word	0x00028860
        /*0c04*/ 	.short	0x010a
        /*0c06*/ 	.byte	0x3f
	.zero		1


	//   ....[46]....
        /*0c08*/ 	.word	0x0000c410
        /*0c0c*/ 	.word	0x00000006
        /*0c10*/ 	.word	0x00028850
        /*0c14*/ 	.short	0x0107
        /*0c16*/ 	.byte	0x3f
	.zero		1


	//   ....[47]....
        /*0c18*/ 	.word	0x0000c570
        /*0c1c*/ 	.word	0x00000006
        /*0c20*/ 	.word	0x00028850
        /*0c24*/ 	.short	0x0101
        /*0c26*/ 	.byte	0x3f
	.zero		1


	//   ....[48]....
        /*0c28*/ 	.word	0x0000c780
        /*0c2c*/ 	.word	0x00000000
        /*0c30*/ 	.word	0x00028860
        /*0c34*/ 	.short	0x010a
        /*0c36*/ 	.byte	0x3f
	.zero		1


	//   ....[49]....
        /*0c38*/ 	.word	0x0000ccb0
        /*0c3c*/ 	.word	0x00000000
        /*0c40*/ 	.word	0x00028850
        /*0c44*/ 	.short	0x0107
        /*0c46*/ 	.byte	0x3f
	.zero		1


	//   ....[50]....
        /*0c48*/ 	.word	0x0000cd70
        /*0c4c*/ 	.word	0x00000000
        /*0c50*/ 	.word	0x00028850
        /*0c54*/ 	.short	0x0101
        /*0c56*/ 	.byte	0x3f
	.zero		1


	//   ....[51]....
        /*0c58*/ 	.word	0x0000d870
        /*0c5c*/ 	.word	0x00000004
        /*0c60*/ 	.word	0x00028820
        /*0c64*/ 	.short	0x010a
        /*0c66*/ 	.byte	0x3f
	.zero		1


	//   ....[52]....
        /*0c68*/ 	.word	0x0000d9f0
        /*0c6c*/ 	.word	0x00000005
        /*0c70*/ 	.word	0x00028840
        /*0c74*/ 	.short	0x010a
        /*0c76*/ 	.byte	0x3f
	.zero		1


	//   ....[53]....
        /*0c78*/ 	.word	0x0000da90
        /*0c7c*/ 	.word	0x00000019
        /*0c80*/ 	.word	0x00028840
        /*0c84*/ 	.short	0x010a
        /*0c86*/ 	.byte	0x3f
	.zero		1


	//   ....[54]....
        /*0c88*/ 	.word	0x0000dad0
        /*0c8c*/ 	.word	0x00000005
        /*0c90*/ 	.word	0x00028860
        /*0c94*/ 	.short	0x010a
        /*0c96*/ 	.byte	0x3f
	.zero		1


	//   ....[55]....
        /*0c98*/ 	.word	0x0000db10
        /*0c9c*/ 	.word	0x00000019
        /*0ca0*/ 	.word	0x00028860
        /*0ca4*/ 	.short	0x010a
        /*0ca6*/ 	.byte	0x3f
	.zero		1


	//   ....[56]....
        /*0ca8*/ 	.word	0x0000db80
        /*0cac*/ 	.word	0x00000003
        /*0cb0*/ 	.word	0x00028800
        /*0cb4*/ 	.short	0x010a
        /*0cb6*/ 	.byte	0x3f
	.zero		1


	//   ....[57]....
        /*0cb8*/ 	.word	0x0000dbd0
        /*0cbc*/ 	.word	0x00000005
        /*0cc0*/ 	.word	0x00028830
        /*0cc4*/ 	.short	0x010a
        /*0cc6*/ 	.byte	0x3f
	.zero		1


	//   ....[58]....
        /*0cc8*/ 	.word	0x0000dc30
        /*0ccc*/ 	.word	0x00000003
        /*0cd0*/ 	.word	0x00028830
        /*0cd4*/ 	.short	0x010a
        /*0cd6*/ 	.byte	0x3f
	.zero		1


	//   ....[59]....
        /*0cd8*/ 	.word	0x0000dc90
        /*0cdc*/ 	.word	0x00000003
        /*0ce0*/ 	.word	0x00028850
        /*0ce4*/ 	.short	0x010a
        /*0ce6*/ 	.byte	0x3f
	.zero		1


	//   ....[60]....
        /*0ce8*/ 	.word	0x0000dcf0
        /*0cec*/ 	.word	0x00000008
        /*0cf0*/ 	.word	0x00028850
        /*0cf4*/ 	.short	0x010a
        /*0cf6*/ 	.byte	0x3f
	.zero		1


	//   ....[61]....
        /*0cf8*/ 	.word	0x0000de10
        /*0cfc*/ 	.word	0x00000007
        /*0d00*/ 	.word	0x00028840
        /*0d04*/ 	.short	0x010a
        /*0d06*/ 	.byte	0x3f
	.zero		1


	//   ....[62]....
        /*0d08*/ 	.word	0x0000f390
        /*0d0c*/ 	.word	0x00000016
        /*0d10*/ 	.word	0x00028820
        /*0d14*/ 	.short	0x010a
        /*0d16*/ 	.byte	0x3f
	.zero		1


	//   ....[63]....
        /*0d18*/ 	.word	0x0000f3e0
        /*0d1c*/ 	.word	0x00000006
        /*0d20*/ 	.word	0x00028840
        /*0d24*/ 	.short	0x010a
        /*0d26*/ 	.byte	0x3f
	.zero		1


	//   ....[64]....
        /*0d28*/ 	.word	0x0000fd60
        /*0d2c*/ 	.word	0x00000006
        /*0d30*/ 	.word	0x00028860
        /*0d34*/ 	.short	0x010a
        /*0d36*/ 	.byte	0x3f
	.zero		1


	//   ....[65]....
        /*0d38*/ 	.word	0x00010760
        /*0d3c*/ 	.word	0x00000000
        /*0d40*/ 	.word	0x00028860
        /*0d44*/ 	.short	0x010a
        /*0d46*/ 	.byte	0x3f
	.zero		1


	//   ....[66]....
        /*0d48*/ 	.word	0x00011ad0
        /*0d4c*/ 	.word	0x00000004
        /*0d50*/ 	.word	0x00028820
        /*0d54*/ 	.short	0x010a
        /*0d56*/ 	.byte	0x3f
	.zero		1


	//   ....[67]....
        /*0d58*/ 	.word	0x00011c70
        /*0d5c*/ 	.word	0x00000005
        /*0d60*/ 	.word	0x00028840
        /*0d64*/ 	.short	0x010a
        /*0d66*/ 	.byte	0x3f
	.zero		1


	//   ....[68]....
        /*0d68*/ 	.word	0x00011cc0
        /*0d6c*/ 	.word	0x00000019
        /*0d70*/ 	.word	0x00028840
        /*0d74*/ 	.short	0x010a
        /*0d76*/ 	.byte	0x3f
	.zero		1


	//   ....[69]....
        /*0d78*/ 	.word	0x00011d10
        /*0d7c*/ 	.word	0x00000005
        /*0d80*/ 	.word	0x00028860
        /*0d84*/ 	.short	0x010a
        /*0d86*/ 	.byte	0x3f
	.zero		1


	//----- nvinfo : EIATTR_NUM_MBARRIERS
	.align		4
.L_885:
        /*0d88*/ 	.byte	0x03, 0x38
        /*0d8a*/ 	.short	0x0016


	//----- nvinfo : EIATTR_EXIT_INSTR_OFFSETS
	.align		4
        /*0d8c*/ 	.byte	0x04, 0x1c
        /*0d8e*/ 	.short	(.L_887 - .L_886)


	//   ....[0]....
.L_886:
        /*0d90*/ 	.word	0x000009b0


	//   ....[1]....
        /*0d94*/ 	.word	0x00008780


	//   ....[2]....
        /*0d98*/ 	.word	0x0000db60


	//----- nvinfo : EIATTR_MAX_THREADS
	.align		4
.L_887:
        /*0d9c*/ 	.byte	0x04, 0x05
        /*0d9e*/ 	.short	(.L_889 - .L_888)
.L_888:
        /*0da0*/ 	.word	0x00000180
        /*0da4*/ 	.word	0x00000001
        /*0da8*/ 	.word	0x00000001


	//----- nvinfo : EIATTR_CRS_STACK_SIZE
	.align		4
.L_889:
        /*0dac*/ 	.byte	0x04, 0x1e
        /*0dae*/ 	.short	(.L_891 - .L_890)
.L_890:
        /*0db0*/ 	.word	0x00000000


	//----- nvinfo : EIATTR_CBANK_PARAM_SIZE
	.align		4
.L_891:
        /*0db4*/ 	.byte	0x03, 0x19
        /*0db6*/ 	.short	0x0af0


	//----- nvinfo : EIATTR_PARAM_CBANK
	.align		4
        /*0db8*/ 	.byte	0x04, 0x0a
        /*0dba*/ 	.short	(.L_893 - .L_892)
	.align		4
.L_892:
        /*0dbc*/ 	.word	index@(.nv.constant0._ZN7cutlass13device_kernelIN5flash11enable_sm90INS1_16FlashAttnFwdSm90INS1_25CollectiveMainloopFwdSm90ILi2EN4cute5tupleIJNS5_1CILi1EEES8_S8_EEENS6_IJNS7_ILi128EEESA_SA_EEELi128ENS_10bfloat16_tEfNS_4arch4Sm90ELb0ELb0ELb0ELb1ELb1ELb0ELb0ELb1ELb1ELb1ELb0ELb0EEENS1_21CollectiveEpilogueFwdISB_S9_SC_SE_Li256ELb1ELb1ELb0ELb0EEENS1_36VarlenDynamicPersistentTileSchedulerILi128ELi128ELi256ELi128ELb0ELb1ELb1ELb0ELb1ELb1EEEEEEEEEvNT_6ParamsE)
        /*0dc0*/ 	.short	0x0210
        /*0dc2*/ 	.short	0x0af0


	//----- nvinfo : EIATTR_SW_WAR
	.align		4
.L_893:
        /*0dc4*/ 	.byte	0x04, 0x36
        /*0dc6*/ 	.short	(.L_895 - .L_894)
.L_894:
        /*0dc8*/ 	.word	0x00000008
.L_895:


//--------------------- .nv.info._ZN7cutlass13device_kernelIN5flash11enable_sm90INS1_16FlashAttnFwdSm90INS1_25CollectiveMainloopFwdSm90ILi2EN4cute5tupleIJNS5_1CILi1EEES8_S8_EEENS6_IJNS7_ILi128EEESA_SA_EEELi128ENS_10bfloat16_tEfNS_4arch4Sm90ELb0ELb0ELb0ELb1ELb1ELb1ELb0ELb1ELb1ELb1ELb0ELb0EEENS1_21CollectiveEpilogueFwdISB_S9_SC_SE_Li256ELb1ELb1ELb0ELb0EEENS1_36VarlenDynamicPersistentTileSchedulerILi128ELi128ELi256ELi128ELb0ELb1ELb1ELb0ELb1ELb1EEEEEEEEEvNT_6ParamsE --------------------------
	.section	.nv.info._ZN7cutlass13device_kernelIN5flash11enable_sm90INS1_16FlashAttnFwdSm90INS1_25CollectiveMainloopFwdSm90ILi2EN4cute5tupleIJNS5_1CILi1EEES8_S8_EEENS6_IJNS7_ILi128EEESA_SA_EEELi128ENS_10bfloat16_tEfNS_4arch4Sm90ELb0ELb0ELb0ELb1ELb1ELb1ELb0ELb1ELb1ELb1ELb0ELb0EEENS1_21CollectiveEpilogueFwdISB_S9_SC_SE_Li256ELb1ELb1ELb0ELb0EEENS1_36VarlenDynamicPersistentTileSchedulerILi128ELi128ELi256ELi128ELb0ELb1ELb1ELb0ELb1ELb1EEEEEEEEEvNT_6ParamsE,"",@"SHT_CUDA_INFO"
	.sectionflags	@""
	.align	4


	//----- nvinfo : EIATTR_CUDA_API_VERSION
	.align		4
        /*0000*/ 	.byte	0x04, 0x37
        /*0002*/ 	.short	(.L_897 - .L_896)
.L_896:
        /*0004*/ 	.word	0x00000082


	//----- nvinfo : EIATTR_KPARAM_INFO
	.align		4
.L_897:
        /*0008*/ 	.byte	0x04, 0x17
        /*000a*/ 	.short	(.L_899 - .L_898)
.L_898:
        /*000c*/ 	.word	0x00000000
        /*0010*/ 	.short	0x0000
        /*0012*/ 	.short	0x0070
        /*0014*/ 	.byte	0x00, 0xf0, 0x01, 0x2a


	//----- nvinfo : EIATTR_SPARSE_MMA_MASK
	.align		4
.L_899:
        /*0018*/ 	.byte	0x03, 0x50
        /*001a*/ 	.short	0x0000


	//----- nvinfo : EIATTR_MAXREG_COUNT
	.align		4
        /*001c*/ 	.byte	0x03, 0x1b
        /*001e*/ 	.short	0x00a8


	//----- nvinfo : EIATTR_NUM_BARRIERS
	.align		4
        /*0020*/ 	.byte	0x02, 0x4c
        /*0022*/ 	.byte	0x10
	.zero		1


	//----- nvinfo : EIATTR_EXTERNS
	.align		4
        /*0024*/ 	.byte	0x04, 0x0f
        /*0026*/ 	.short	(.L_901 - .L_900)


	//   ....[0]....
	.align		4
.L_900:
        /*0028*/ 	.word	index@(__assertfail)


	//----- nvinfo : EIATTR_ANNOTATIONS
	.align		4
.L_901:
        /*002c*/ 	.byte	0x04, 0x55
        /*002e*/ 	.short	(.L_903 - .L_902)


	//   ....[0]....
.L_902:
        /* <DEDUP_REMOVED lines=22> */


	//----- nvinfo : EIATTR_MERCURY_ISA_VERSION
	.align		4
.L_903:
        /*0178*/ 	.byte	0x03, 0x5f
        /*017a*/ 	.short	0x0101


	//----- nvinfo : EIATTR_UNUSED_LOAD_BYTE_OFFSET
	.align		4
        /*017c*/ 	.byte	0x04, 0x44
        /*017e*/ 	.short	(.L_905 - .L_904)


	//   ....[0]....
.L_904:
        /*0180*/ 	.word	0x00000a40
        /*0184*/ 	.word	0x0000fff0


	//   ....[1]....
        /*0188*/ 	.word	0x00011690
        /*018c*/ 	.word	0x0000fff0


	//----- nvinfo : EIATTR_INT_WARP_WIDE_INSTR_OFFSETS
	.align		4
.L_905:
        /*0190*/ 	.byte	0x04, 0x31
        /*0192*/ 	.short	(.L_907 - .L_906)


	//   ....[0]....
.L_906:
        /*0194*/ 	.word	0x00000120


	//   ....[1]....
        /*0198*/ 	.word	0x000001c0


	//   ....[2]....
        /*019c*/ 	.word	0x00000230


	//   ....[3]....
        /*01a0*/ 	.word	0x00015860


	//   ....[4]....
        /*01a4*/ 	.word	0x000158f0


	//   ....[5]....
        /*01a8*/ 	.word	0x000187c0


	//   ....[6]....
        /*01ac*/ 	.word	0x00018850


	//----- nvinfo : EIATTR_COOP_GROUP_MASK_REGIDS
	.align		4
.L_907:
        /*01b0*/ 	.byte	0x04, 0x29
        /*01b2*/ 	.short	(.L_909 - .L_908)


	//   ....[0]....
.L_908:
        /*01b4*/ 	.word	0xffffffff


	//   ....[1]....
        /*01b8*/ 	.word	0xffffffff


	//   ....[2]....
        /*01bc*/ 	.word	0xffffffff


	//   ....[3]....
        /*01c0*/ 	.word	0xffffffff


	//   ....[4]....
        /*01c4*/ 	.word	0xffffffff


	//   ....[5]....
        /*01c8*/ 	.word	0xffffffff


	//   ....[6]....
        /*01cc*/ 	.word	0xffffffff


	//   ....[7]....
        /*01d0*/ 	.word	0xffffffff


	//   ....[8]....
        /*01d4*/ 	.word	0xffffffff


	//   ....[9]....
        /*01d8*/ 	.word	0xffffffff


	//   ....[10]....
        /*01dc*/ 	.word	0xffffffff


	//   ....[11]....
        /*01e0*/ 	.word	0xffffffff


	//   ....[12]....
        /*01e4*/ 	.word	0xffffffff


	//   ....[13]....
        /*01e8*/ 	.word	0xffffffff


	//   ....[14]....
        /*01ec*/ 	.word	0xffffffff


	//   ....[15]....
        /*01f0*/ 	.word	0xffffffff


	//   ....[16]....
        /*01f4*/ 	.word	0xffffffff


	//   ....[17]....
        /*01f8*/ 	.word	0xffffffff


	//   ....[18]....
        /*01fc*/ 	.word	0xffffffff


	//   ....[19]....
        /*0200*/ 	.word	0xffffffff


	//   ....[20]....
        /*0204*/ 	.word	0xffffffff


	//   ....[21]....
        /*0208*/ 	.word	0xffffffff


	//   ....[22]....
        /*020c*/ 	.word	0xffffffff


	//   ....[23]....
        /*0210*/ 	.word	0xffffffff


	//   ....[24]....
        /*0214*/ 	.word	0xffffffff


	//   ....[25]....
        /*0218*/ 	.word	0xffffffff


	//   ....[26]....
        /*021c*/ 	.word	0xffffffff


	//   ....[27]....
        /*0220*/ 	.word	0xffffffff


	//   ....[28]....
        /*0224*/ 	.word	0xffffffff


	//   ....[29]....
        /*0228*/ 	.word	0xffffffff


	//   ....[30]....
        /*022c*/ 	.word	0xffffffff


	//   ....[31]....
        /*0230*/ 	.word	0xffffffff


	//   ....[32]....
        /*0234*/ 	.word	0xffffffff


	//   ....[33]....
        /*0238*/ 	.word	0xffffffff


	//   ....[34]....
        /*023c*/ 	.word	0xffffffff


	//   ....[35]....
        /*0240*/ 	.word	0xffffffff


	//   ....[36]....
        /*0244*/ 	.word	0xffffffff


	//   ....[37]....
        /*0248*/ 	.word	0xffffffff


	//   ....[38]....
        /*024c*/ 	.word	0xffffffff


	//   ....[39]....
        /*0250*/ 	.word	0xffffffff


	//   ....[40]....
        /*0254*/ 	.word	0xffffffff


	//   ....[41]....
        /*0258*/ 	.word	0xffffffff


	//   ....[42]....
        /*025c*/ 	.word	0xffffffff


	//   ....[43]....
        /*0260*/ 	.word	0xffffffff


	//   ....[44]....
        /*0264*/ 	.word	0xffffffff


	//   ....[45]....
        /*0268*/ 	.word	0xffffffff


	//   ....[46]....
        /*026c*/ 	.word	0xffffffff


	//   ....[47]....
        /*0270*/ 	.word	0xffffffff


	//   ....[48]....
        /*0274*/ 	.word	0xffffffff


	//   ....[49]....
        /*0278*/ 	.word	0xffffffff


	//   ....[50]....
        /*027c*/ 	.word	0xffffffff


	//   ....[51]....
        /*0280*/ 	.word	0xffffffff


	//   ....[52]....
        /*0284*/ 	.word	0xffffffff


	//   ....[53]....
        /*0288*/ 	.word	0xffffffff


	//   ....[54]....
        /*028c*/ 	.word	0xffffffff


	//   ....[55]....
        /*0290*/ 	.word	0xffffffff


	//   ....[56]....
        /*0294*/ 	.word	0xffffffff


	//   ....[57]....
        /*0298*/ 	.word	0xffffffff


	//   ....[58]....
        /*029c*/ 	.word	0xffffffff


	//   ....[59]....
        /*02a0*/ 	.word	0xffffffff


	//   ....[60]....
        /*02a4*/ 	.word	0xffffffff


	//   ....[61]....
        /*02a8*/ 	.word	0xffffffff


	//   ....[62]....
        /*02ac*/ 	.word	0xffffffff


	//   ....[63]....
        /*02b0*/ 	.word	0xffffffff


	//   ....[64]....
        /*02b4*/ 	.word	0xffffffff


	//   ....[65]....
        /*02b8*/ 	.word	0xffffffff


	//   ....[66]....
        /*02bc*/ 	.word	0xffffffff


	//   ....[67]....
        /*02c0*/ 	.word	0xffffffff


	//   ....[68]....
        /*02c4*/ 	.word	0xffffffff


	//   ....[69]....
        /*02c8*/ 	.word	0xffffffff


	//   ....[70]....
        /*02cc*/ 	.word	0xffffffff


	//   ....[71]....
        /*02d0*/ 	.word	0xffffffff


	//   ....[72]....
        /*02d4*/ 	.word	0xffffffff


	//   ....[73]....
        /*02d8*/ 	.word	0xffffffff


	//   ....[74]....
        /*02dc*/ 	.word	0xffffffff


	//   ....[75]....
        /*02e0*/ 	.word	0xffffffff


	//   ....[76]....
        /*02e4*/ 	.word	0xffffffff


	//   ....[77]....
        /*02e8*/ 	.word	0xffffffff


	//   ....[78]....
        /*02ec*/ 	.word	0xffffffff


	//   ....[79]....
        /*02f0*/ 	.word	0xffffffff


	//   ....[80]....
        /*02f4*/ 	.word	0xffffffff


	//   ....[81]....
        /*02f8*/ 	.word	0xffffffff


	//   ....[82]....
        /*02fc*/ 	.word	0xffffffff


	//   ....[83]....
        /*0300*/ 	.word	0xffffffff


	//   ....[84]....
        /*0304*/ 	.word	0xffffffff


	//   ....[85]....
        /*0308*/ 	.word	0xffffffff


	//   ....[86]....
        /*030c*/ 	.word	0xffffffff


	//   ....[87]....
        /*0310*/ 	.word	0xffffffff


	//   ....[88]....
        /*0314*/ 	.word	0xffffffff


	//   ....[89]....
        /*0318*/ 	.word	0xffffffff


	//   ....[90]....
        /*031c*/ 	.word	0xffffffff


	//   ....[91]....
        /*0320*/ 	.word	0xffffffff


	//   ....[92]....
        /*0324*/ 	.word	0xffffffff


	//   ....[93]....
        /*0328*/ 	.word	0xffffffff


	//   ....[94]....
        /*032c*/ 	.word	0xffffffff


	//   ....[95]....
        /*0330*/ 	.word	0xffffffff


	//   ....[96]....
        /*0334*/ 	.word	0xffffffff


	//   ....[97]....
        /*0338*/ 	.word	0xffffffff


	//   ....[98]....
        /*033c*/ 	.word	0xffffffff


	//   ....[99]....
        /*0340*/ 	.word	0xffffffff


	//   ....[100]....
        /*0344*/ 	.word	0xffffffff


	//   ....[101]....
        /*0348*/ 	.word	0xffffffff


	//   ....[102]....
        /*034c*/ 	.word	0xffffffff


	//   ....[103]....
        /*0350*/ 	.word	0xffffffff


	//   ....[104]....
        /*0354*/ 	.word	0xffffffff


	//   ....[105]....
        /*0358*/ 	.word	0xffffffff


	//   ....[106]....
        /*035c*/ 	.word	0xffffffff


	//   ....[107]....
        /*0360*/ 	.word	0xffffffff


	//   ....[108]....
        /*0364*/ 	.word	0xffffffff


	//   ....[109]....
        /*0368*/ 	.word	0xffffffff


	//   ....[110]....
        /*036c*/ 	.word	0xffffffff


	//   ....[111]....
        /*0370*/ 	.word	0xffffffff


	//   ....[112]....
        /*0374*/ 	.word	0xffffffff


	//   ....[113]....
        /*0378*/ 	.word	0xffffffff


	//   ....[114]....
        /*037c*/ 	.word	0xffffffff


	//   ....[115]....
        /*0380*/ 	.word	0xffffffff


	//   ....[116]....
        /*0384*/ 	.word	0xffffffff


	//   ....[117]....
        /*0388*/ 	.word	0xffffffff


	//   ....[118]....
        /*038c*/ 	.word	0xffffffff


	//   ....[119]....
        /*0390*/ 	.word	0xffffffff


	//   ....[120]....
        /*0394*/ 	.word	0xffffffff


	//   ....[121]....
        /*0398*/ 	.word	0xffffffff


	//   ....[122]....
        /*039c*/ 	.word	0xffffffff


	//   ....[123]....
        /*03a0*/ 	.word	0xffffffff


	//   ....[124]....
        /*03a4*/ 	.word	0xffffffff


	//   ....[125]....
        /*03a8*/ 	.word	0xffffffff


	//   ....[126]....
        /*03ac*/ 	.word	0xffffffff


	//   ....[127]....
        /*03b0*/ 	.word	0xffffffff


	//   ....[128]....
        /*03b4*/ 	.word	0xffffffff


	//   ....[129]....
        /*03b8*/ 	.word	0xffffffff


	//   ....[130]....
        /*03bc*/ 	.word	0xffffffff


	//   ....[131]....
        /*03c0*/ 	.word	0xffffffff


	//   ....[132]....
        /*03c4*/ 	.word	0xffffffff


	//   ....[133]....
        /*03c8*/ 	.word	0xffffffff


	//   ....[134]....
        /*03cc*/ 	.word	0xffffffff


	//   ....[135]....
        /*03d0*/ 	.word	0xffffffff


	//   ....[136]....
        /*03d4*/ 	.word	0xffffffff


	//   ....[137]....
        /*03d8*/ 	.word	0xffffffff


	//   ....[138]....
        /*03dc*/ 	.word	0xffffffff


	//   ....[139]....
        /*03e0*/ 	.word	0xffffffff


	//   ....[140]....
        /*03e4*/ 	.word	0xffffffff


	//   ....[141]....
        /*03e8*/ 	.word	0xffffffff


	//   ....[142]....
        /*03ec*/ 	.word	0xffffffff


	//   ....[143]....
        /*03f0*/ 	.word	0xffffffff


	//   ....[144]....
        /*03f4*/ 	.word	0xffffffff


	//   ....[145]....
        /*03f8*/ 	.word	0xffffffff


	//   ....[146]....
        /*03fc*/ 	.word	0xffffffff


	//   ....[147]....
        /*0400*/ 	.word	0xffffffff


	//   ....[148]....
        /*0404*/ 	.word	0xffffffff


	//   ....[149]....
        /*0408*/ 	.word	0xffffffff


	//   ....[150]....
        /*040c*/ 	.word	0xffffffff


	//   ....[151]....
        /*0410*/ 	.word	0xffffffff


	//   ....[152]....
        /*0414*/ 	.word	0xffffffff


	//   ....[153]....
        /*0418*/ 	.word	0xffffffff


	//   ....[154]....
        /*041c*/ 	.word	0xffffffff


	//   ....[155]....
        /*0420*/ 	.word	0xffffffff


	//   ....[156]....
        /*0424*/ 	.word	0xffffffff


	//   ....[157]....
        /*0428*/ 	.word	0xffffffff


	//   ....[158]....
        /*042c*/ 	.word	0xffffffff


	//   ....[159]....
        /*0430*/ 	.word	0xffffffff


	//   ....[160]....
        /*0434*/ 	.word	0xffffffff


	//   ....[161]....
        /*0438*/ 	.word	0xffffffff


	//   ....[162]....
        /*043c*/ 	.word	0xffffffff


	//   ....[163]....
        /*0440*/ 	.word	0xffffffff


	//   ....[164]....
        /*0444*/ 	.word	0xffffffff


	//   ....[165]....
        /*0448*/ 	.word	0xffffffff


	//   ....[166]....
        /*044c*/ 	.word	0xffffffff


	//   ....[167]....
        /*0450*/ 	.word	0xffffffff


	//   ....[168]....
        /*0454*/ 	.word	0xffffffff


	//   ....[169]....
        /*0458*/ 	.word	0xffffffff


	//   ....[170]....
        /*045c*/ 	.word	0xffffffff


	//   ....[171]....
        /*0460*/ 	.word	0xffffffff


	//   ....[172]....
        /*0464*/ 	.word	0xffffffff


	//   ....[173]....
        /*0468*/ 	.word	0xffffffff


	//   ....[174]....
        /*046c*/ 	.word	0xffffffff


	//   ....[175]....
        /*0470*/ 	.word	0xffffffff


	//   ....[176]....
        /*0474*/ 	.word	0xffffffff


	//   ....[177]....
        /*0478*/ 	.word	0xffffffff


	//   ....[178]....
        /*047c*/ 	.word	0xffffffff


	//   ....[179]....
        /*0480*/ 	.word	0xffffffff


	//   ....[180]....
        /*0484*/ 	.word	0xffffffff


	//   ....[181]....
        /*0488*/ 	.word	0xffffffff


	//   ....[182]....
        /*048c*/ 	.word	0xffffffff


	//   ....[183]....
        /*0490*/ 	.word	0xffffffff


	//   ....[184]....
        /*0494*/ 	.word	0xffffffff


	//   ....[185]....
        /*0498*/ 	.word	0xffffffff


	//   ....[186]....
        /*049c*/ 	.word	0xffffffff


	//   ....[187]....
        /*04a0*/ 	.word	0xffffffff


	//   ....[188]....
        /*04a4*/ 	.word	0xffffffff


	//   ....[189]....
        /*04a8*/ 	.word	0xffffffff


	//   ....[190]....
        /*04ac*/ 	.word	0xffffffff


	//   ....[191]....
        /*04b0*/ 	.word	0xffffffff


	//   ....[192]....
        /*04b4*/ 	.word	0xffffffff


	//   ....[193]....
        /*04b8*/ 	.word	0xffffffff


	//   ....[194]....
        /*04bc*/ 	.word	0xffffffff


	//   ....[195]....
        /*04c0*/ 	.word	0x0500000f


	//   ....[196]....
        /*04c4*/ 	.word	0x0500000f


	//   ....[197]....
        /*04c8*/ 	.word	0x0500000f


	//   ....[198]....
        /*04cc*/ 	.word	0x0500000f


	//   ....[199]....
        /*04d0*/ 	.word	0x0500000f


	//   ....[200]....
        /*04d4*/ 	.word	0x0500000f


	//   ....[201]....
        /*04d8*/ 	.word	0x0500000f


	//   ....[202]....
        /*04dc*/ 	.word	0x0500000f


	//   ....[203]....
        /*04e0*/ 	.word	0x0500000f


	//   ....[204]....
        /*04e4*/ 	.word	0x0500000f


	//   ....[205]....
        /*04e8*/ 	.word	0x0500000f


	//   ....[206]....
        /*04ec*/ 	.word	0x0500000f


	//   ....[207]....
        /*04f0*/ 	.word	0x0500000f


	//   ....[208]....
        /*04f4*/ 	.word	0x0500000f


	//   ....[209]....
        /*04f8*/ 	.word	0x0500000f


	//   ....[210]....
        /*04fc*/ 	.word	0x0500000f


	//   ....[211]....
        /*0500*/ 	.word	0x0500000f


	//   ....[212]....
        /*0504*/ 	.word	0x0500000f


	//   ....[213]....
        /*0508*/ 	.word	0x0500000f


	//   ....[214]....
        /*050c*/ 	.word	0x0500000f


	//   ....[215]....
        /*0510*/ 	.word	0x0500000f


	//   ....[216]....
        /*0514*/ 	.word	0x0500000f


	//   ....[217]....
        /*0518*/ 	.word	0x0500000f


	//   ....[218]....
        /*051c*/ 	.word	0x0500000f


	//   ....[219]....
        /*0520*/ 	.word	0x0500000f


	//   ....[220]....
        /*0524*/ 	.word	0x0500000f


	//   ....[221]....
        /*0528*/ 	.word	0x0500000f


	//   ....[222]....
        /*052c*/ 	.word	0x0500000f


	//   ....[223]....
        /*0530*/ 	.word	0x0500000f


	//   ....[224]....
        /*0534*/ 	.word	0x0500000f


	//   ....[225]....
        /*0538*/ 	.word	0x0500000f


	//   ....[226]....
        /*053c*/ 	.word	0x0500000f


	//   ....[227]....
        /*0540*/ 	.word	0x0500000f


	//   ....[228]....
        /*0544*/ 	.word	0x0500000f


	//   ....[229]....
        /*0548*/ 	.word	0x0500000f


	//   ....[230]....
        /*054c*/ 	.word	0x0500000f


	//   ....[231]....
        /*0550*/ 	.word	0x0500000f


	//   ....[232]....
        /*0554*/ 	.word	0x0500000f


	//   ....[233]....
        /*0558*/ 	.word	0x0500000f


	//   ....[234]....
        /*055c*/ 	.word	0x0500000f


	//   ....[235]....
        /*0560*/ 	.word	0x0500000f


	//   ....[236]....
        /*0564*/ 	.word	0x0500000f


	//   ....[237]....
        /*0568*/ 	.word	0x0500000f


	//   ....[238]....
        /*056c*/ 	.word	0x0500000f


	//   ....[239]....
        /*0570*/ 	.word	0x0500000f


	//   ....[240]....
        /*0574*/ 	.word	0x0500000f


	//   ....[241]....
        /*0578*/ 	.word	0x0500000f


	//   ....[242]....
        /*057c*/ 	.word	0x0500000f


	//   ....[243]....
        /*0580*/ 	.word	0x0500000f


	//   ....[244]....
        /*0584*/ 	.word	0x0500000f


	//   ....[245]....
        /*0588*/ 	.word	0x0500000f


	//   ....[246]....
        /*058c*/ 	.word	0x0500000f


	//   ....[247]....
        /*0590*/ 	.word	0x0500000f


	//   ....[248]....
        /*0594*/ 	.word	0x0500000f


	//   ....[249]....
        /*0598*/ 	.word	0x0500000f


	//   ....[250]....
        /*059c*/ 	.word	0x0500000f


	//   ....[251]....
        /*05a0*/ 	.word	0x0500000f


	//   ....[252]....
        /*05a4*/ 	.word	0x0500000f


	//   ....[253]....
        /*05a8*/ 	.word	0x0500000f


	//   ....[254]....
        /*05ac*/ 	.word	0x0500000f


	//   ....[255]....
        /*05b0*/ 	.word	0x0500000f


	//   ....[0]....
        /*05b4*/ 	.word	0x0500000f


	//   ....[1]....
        /*05b8*/ 	.word	0x0500000f


	//   ....[2]....
        /*05bc*/ 	.word	0x0500000f


	//   ....[3]....
        /*05c0*/ 	.word	0x0500000f


	//   ....[4]....
        /*05c4*/ 	.word	0x0500000f


	//   ....[5]....
        /*05c8*/ 	.word	0x0500000f


	//   ....[6]....
        /*05cc*/ 	.word	0x0500000f


	//   ....[7]....
        /*05d0*/ 	.word	0x0500000f


	//   ....[8]....
        /*05d4*/ 	.word	0x0500000f


	//   ....[9]....
        /*05d8*/ 	.word	0x0500000f


	//   ....[10]....
        /*05dc*/ 	.word	0x0500000f


	//   ....[11]....
        /*05e0*/ 	.word	0x0500000f


	//   ....[12]....
        /*05e4*/ 	.word	0x0500000f


	//   ....[13]....
        /*05e8*/ 	.word	0x0500000f


	//   ....[14]....
        /*05ec*/ 	.word	0x0500000f


	//   ....[15]....
        /*05f0*/ 	.word	0x0500000f


	//   ....[16]....
        /*05f4*/ 	.word	0x0500000f


	//   ....[17]....
        /*05f8*/ 	.word	0x0500000f


	//   ....[18]....
        /*05fc*/ 	.word	0x0500000f


	//   ....[19]....
        /*0600*/ 	.word	0x0500000f


	//   ....[20]....
        /*0604*/ 	.word	0x0500000f


	//   ....[21]....
        /*0608*/ 	.word	0x0500000f


	//   ....[22]....
        /*060c*/ 	.word	0x0500000f


	//   ....[23]....
        /*0610*/ 	.word	0x0500000f


	//   ....[24]....
        /*0614*/ 	.word	0x0500000f


	//   ....[25]....
        /*0618*/ 	.word	0x0500000f


	//   ....[26]....
        /*061c*/ 	.word	0x0500000f


	//   ....[27]....
        /*0620*/ 	.word	0x0500000f


	//   ....[28]....
        /*0624*/ 	.word	0x0500000f


	//   ....[29]....
        /*0628*/ 	.word	0x0500000f


	//   ....[30]....
        /*062c*/ 	.word	0x0500000f


	//   ....[31]....
        /*0630*/ 	.word	0x0500000f


	//   ....[32]....
        /*0634*/ 	.word	0x0500000f


	//   ....[33]....
        /*0638*/ 	.word	0x0500000f


	//   ....[34]....
        /*063c*/ 	.word	0x0500000f


	//   ....[35]....
        /*0640*/ 	.word	0x0500000f


	//   ....[36]....
        /*0644*/ 	.word	0x0500000f


	//   ....[37]....
        /*0648*/ 	.word	0x0500000f


	//   ....[38]....
        /*064c*/ 	.word	0x0500000f


	//   ....[39]....
        /*0650*/ 	.word	0x0500000f


	//   ....[40]....
        /*0654*/ 	.word	0x0500000f


	//   ....[41]....
        /*0658*/ 	.word	0x0500000f


	//   ....[42]....
        /*065c*/ 	.word	0x0500000f


	//   ....[43]....
        /*0660*/ 	.word	0x0500000f


	//   ....[44]....
        /*0664*/ 	.word	0x0500000f


	//   ....[45]....
        /*0668*/ 	.word	0x0500000f


	//   ....[46]....
        /*066c*/ 	.word	0x0500000f


	//   ....[47]....
        /*0670*/ 	.word	0x0500000f


	//   ....[48]....
        /*0674*/ 	.word	0x0500000f


	//   ....[49]....
        /*0678*/ 	.word	0x0500000f


	//   ....[50]....
        /*067c*/ 	.word	0x0500000f


	//   ....[51]....
        /*0680*/ 	.word	0x0500000f


	//   ....[52]....
        /*0684*/ 	.word	0x0500000f


	//   ....[53]....
        /*0688*/ 	.word	0x0500000f


	//   ....[54]....
        /*068c*/ 	.word	0x0500000f


	//   ....[55]....
        /*0690*/ 	.word	0x0500000f


	//   ....[56]....
        /*0694*/ 	.word	0x0500000f


	//   ....[57]....
        /*0698*/ 	.word	0x0500000f


	//   ....[58]....
        /*069c*/ 	.word	0x0500000f


	//   ....[59]....
        /*06a0*/ 	.word	0x0500000f


	//   ....[60]....
        /*06a4*/ 	.word	0x0500000f


	//   ....[61]....
        /*06a8*/ 	.word	0x0500000f


	//   ....[62]....
        /*06ac*/ 	.word	0x0500000f


	//   ....[63]....
        /*06b0*/ 	.word	0x0500000f


	//   ....[64]....
        /*06b4*/ 	.word	0x0500000f


	//   ....[65]....
        /*06b8*/ 	.word	0x0500000f


	//   ....[66]....
        /*06bc*/ 	.word	0x0500000f


	//   ....[67]....
        /*06c0*/ 	.word	0x0500000f


	//   ....[68]....
        /*06c4*/ 	.word	0x0500000f


	//   ....[69]....
        /*06c8*/ 	.word	0x0500000f


	//   ....[70]....
        /*06cc*/ 	.word	0x0500000f


	//   ....[71]....
        /*06d0*/ 	.word	0x0500000f


	//   ....[72]....
        /*06d4*/ 	.word	0x0500000f


	//   ....[73]....
        /*06d8*/ 	.word	0x0500000f


	//   ....[74]....
        /*06dc*/ 	.word	0x0500000f


	//   ....[75]....
        /*06e0*/ 	.word	0x0500000f


	//   ....[76]....
        /*06e4*/ 	.word	0x0500000f


	//   ....[77]....
        /*06e8*/ 	.word	0x0500000f


	//   ....[78]....
        /*06ec*/ 	.word	0x0500000f


	//   ....[79]....
        /*06f0*/ 	.word	0x0500000f


	//----- nvinfo : EIATTR_COOP_GROUP_INSTR_OFFSETS
	.align		4
.L_909:
        /*06f4*/ 	.byte	0x04, 0x28
        /*06f6*/ 	.short	(.L_911 - .L_910)


	//   ....[0]....
.L_910:
        /*06f8*/ 	.word	0x00000060


	//   ....[1]....
        /*06fc*/ 	.word	0x00000130


	//   ....[2]....
        /*0700*/ 	.word	0x000001e0


	//   ....[3]....
        /*0704*/ 	.word	0x000003a0


	//   ....[4]....
        /*0708*/ 	.word	0x00000500


	//   ....[5]....
        /*070c*/ 	.word	0x00000620


	//   ....[6]....
        /*0710*/ 	.word	0x00000780


	//   ....[7]....
        /*0714*/ 	.word	0x00003040


	//   ....[8]....
        /*0718*/ 	.word	0x00003050


	//   ....[9]....
        /*071c*/ 	.word	0x000037c0


	//   ....[10]....
        /*0720*/ 	.word	0x000037d0


	//   ....[11]....
        /*0724*/ 	.word	0x00003f40


	//   ....[12]....
        /*0728*/ 	.word	0x00003f50


	//   ....[13]....
        /*072c*/ 	.word	0x000046b0


	//   ....[14]....
        /*0730*/ 	.word	0x000046c0


	//   ....[15]....
        /*0734*/ 	.word	0x00005800


	//   ....[16]....
        /*0738*/ 	.word	0x00005810


	//   ....[17]....
        /*073c*/ 	.word	0x00006000


	//   ....[18]....
        /*0740*/ 	.word	0x00006010


	//   ....[19]....
        /*0744*/ 	.word	0x000067e0


	//   ....[20]....
        /*0748*/ 	.word	0x000067f0


	//   ....[21]....
        /*074c*/ 	.word	0x00006fc0


	//   ....[22]....
        /*0750*/ 	.word	0x00006fd0


	//   ....[23]....
        /*0754*/ 	.word	0x000079c0


	//   ....[24]....
        /*0758*/ 	.word	0x000079d0


	//   ....[25]....
        /*075c*/ 	.word	0x00007ae0


	//   ....[26]....
        /*0760*/ 	.word	0x00007af0


	//   ....[27]....
        /*0764*/ 	.word	0x00007c10


	//   ....[28]....
        /*0768*/ 	.word	0x00007c20


	//   ....[29]....
        /*076c*/ 	.word	0x00007d40


	//   ....[30]....
        /*0770*/ 	.word	0x00007d50


	//   ....[31]....
        /*0774*/ 	.word	0x000080f0


	//   ....[32]....
        /*0778*/ 	.word	0x00008110


	//   ....[33]....
        /*077c*/ 	.word	0x000081f0


	//   ....[34]....
        /*0780*/ 	.word	0x00008210


	//   ....[35]....
        /*0784*/ 	.word	0x000082f0


	//   ....[36]....
        /*0788*/ 	.word	0x00008310


	//   ....[37]....
        /*078c*/ 	.word	0x000083f0


	//   ....[38]....
        /*0790*/ 	.word	0x00008410


	//   ....[39]....
        /*0794*/ 	.word	0x00008900


	//   ....[40]....
        /*0798*/ 	.word	0x00008e60


	//   ....[41]....
        /*079c*/ 	.word	0x00008e70


	//   ....[42]....
        /*07a0*/ 	.word	0x00008e80


	//   ....[43]....
        /*07a4*/ 	.word	0x00008e90


	//   ....[44]....
        /*07a8*/ 	.word	0x0000a880


	//   ....[45]....
        /*07ac*/ 	.word	0x0000a890


	//   ....[46]....
        /*07b0*/ 	.word	0x0000a8a0


	//   ....[47]....
        /*07b4*/ 	.word	0x0000a8b0


	//   ....[48]....
        /*07b8*/ 	.word	0x0000d3c0


	//   ....[49]....
        /*07bc*/ 	.word	0x0000d4a0


	//   ....[50]....
        /*07c0*/ 	.word	0x0000da70


	//   ....[51]....
        /*07c4*/ 	.word	0x0000db10


	//   ....[52]....
        /*07c8*/ 	.word	0x0000f740


	//   ....[53]....
        /*07cc*/ 	.word	0x0000f750


	//   ....[54]....
        /*07d0*/ 	.word	0x0000f780


	//   ....[55]....
        /*07d4*/ 	.word	0x0000f7a0


	//   ....[56]....
        /*07d8*/ 	.word	0x00010cd0


	//   ....[57]....
        /*07dc*/ 	.word	0x00010d00


	//   ....[58]....
        /*07e0*/ 	.word	0x00010db0


	//   ....[59]....
        /*07e4*/ 	.word	0x00011030


	//   ....[60]....
        /*07e8*/ 	.word	0x000120a0


	//   ....[61]....
        /*07ec*/ 	.word	0x000120e0


	//   ....[62]....
        /*07f0*/ 	.word	0x00012120


	//   ....[63]....
        /*07f4*/ 	.word	0x00012150


	//   ....[64]....
        /*07f8*/ 	.word	0x00012710


	//   ....[65]....
        /*07fc*/ 	.word	0x00012740


	//   ....[66]....
        /*0800*/ 	.word	0x00012800


	//   ....[67]....
        /*0804*/ 	.word	0x00012820


	//   ....[68]....
        /*0808*/ 	.word	0x000128e0


	//   ....[69]....
        /*080c*/ 	.word	0x00012900


	//   ....[70]....
        /*0810*/ 	.word	0x000129d0


	//   ....[71]....
        /*0814*/ 	.word	0x000129f0


	//   ....[72]....
        /*0818*/ 	.word	0x000131e0


	//   ....[73]....
        /*081c*/ 	.word	0x000131f0


	//   ....[74]....
        /*0820*/ 	.word	0x00013300


	//   ....[75]....
        /*0824*/ 	.word	0x00013310


	//   ....[76]....
        /*0828*/ 	.word	0x00013420


	//   ....[77]....
        /*082c*/ 	.word	0x00013430


	//   ....[78]....
        /*0830*/ 	.word	0x00013540


	//   ....[79]....
        /*0834*/ 	.word	0x00013550


	//   ....[80]....
        /*0838*/ 	.word	0x000136c0


	//   ....[81]....
        /*083c*/ 	.word	0x00013870


	//   ....[82]....
        /*0840*/ 	.word	0x000138a0


	//   ....[83]....
        /*0844*/ 	.word	0x000138d0


	//   ....[84]....
        /*0848*/ 	.word	0x00013900


	//   ....[85]....
        /*084c*/ 	.word	0x00013930


	//   ....[86]....
        /*0850*/ 	.word	0x00013960


	//   ....[87]....
        /*0854*/ 	.word	0x00013ad0


	//   ....[88]....
        /*0858*/ 	.word	0x00013b00


	//   ....[89]....
        /*085c*/ 	.word	0x00013b30


	//   ....[90]....
        /*0860*/ 	.word	0x00013b60


	//   ....[91]....
        /*0864*/ 	.word	0x00013b90


	//   ....[92]....
        /*0868*/ 	.word	0x00013bc0


	//   ....[93]....
        /*086c*/ 	.word	0x00013c50


	//   ....[94]....
        /*0870*/ 	.word	0x00013c80


	//   ....[95]....
        /*0874*/ 	.word	0x00013d00


	//   ....[96]....
        /*0878*/ 	.word	0x000147d0


	//   ....[97]....
        /*087c*/ 	.word	0x000163a0


	//   ....[98]....
        /*0880*/ 	.word	0x000163c0


	//   ....[99]....
        /*0884*/ 	.word	0x00016460


	//   ....[100]....
        /*0888*/ 	.word	0x00016480


	//   ....[101]....
        /*088c*/ 	.word	0x00016510


	//   ....[102]....
        /*0890*/ 	.word	0x00016530


	//   ....[103]....
        /*0894*/ 	.word	0x000165c0


	//   ....[104]....
        /*0898*/ 	.word	0x000165e0


	//   ....[105]....
        /*089c*/ 	.word	0x00016670


	//   ....[106]....
        /*08a0*/ 	.word	0x00016690


	//   ....[107]....
        /*08a4*/ 	.word	0x00016720


	//   ....[108]....
        /*08a8*/ 	.word	0x00016740


	//   ....[109]....
        /*08ac*/ 	.word	0x000167d0


	//   ....[110]....
        /*08b0*/ 	.word	0x000167f0


	//   ....[111]....
        /*08b4*/ 	.word	0x00016800


	//   ....[112]....
        /*08b8*/ 	.word	0x00016880


	//   ....[113]....
        /*08bc*/ 	.word	0x00016fc0


	//   ....[114]....
        /*08c0*/ 	.word	0x00016ff0


	//   ....[115]....
        /*08c4*/ 	.word	0x00017050


	//   ....[116]....
        /*08c8*/ 	.word	0x00017090


	//   ....[117]....
        /*08cc*/ 	.word	0x000170d0


	//   ....[118]....
        /*08d0*/ 	.word	0x00017130


	//   ....[119]....
        /*08d4*/ 	.word	0x00017180


	//   ....[120]....
        /*08d8*/ 	.word	0x000171d0


	//   ....[121]....
        /*08dc*/ 	.word	0x00017220


	//   ....[122]....
        /*08e0*/ 	.word	0x00017270


	//   ....[123]....
        /*08e4*/ 	.word	0x000172b0


	//   ....[124]....
        /*08e8*/ 	.word	0x00017310


	//   ....[125]....
        /*08ec*/ 	.word	0x00017360


	//   ....[126]....
        /*08f0*/ 	.word	0x000173b0


	//   ....[127]....
        /*08f4*/ 	.word	0x000173d0


	//   ....[128]....
        /*08f8*/ 	.word	0x00017410


	//   ....[129]....
        /*08fc*/ 	.word	0x00017b70


	//   ....[130]....
        /*0900*/ 	.word	0x00017ba0


	//   ....[131]....
        /*0904*/ 	.word	0x00017c00


	//   ....[132]....
        /*0908*/ 	.word	0x00017c10


	//   ....[133]....
        /*090c*/ 	.word	0x00017c60


	//   ....[134]....
        /*0910*/ 	.word	0x00017c70


	//   ....[135]....
        /*0914*/ 	.word	0x00017cc0


	//   ....[136]....
        /*0918*/ 	.word	0x00017cd0


	//   ....[137]....
        /*091c*/ 	.word	0x00017d20


	//   ....[138]....
        /*0920*/ 	.word	0x00017d30


	//   ....[139]....
        /*0924*/ 	.word	0x00017d80


	//   ....[140]....
        /*0928*/ 	.word	0x00017d90


	//   ....[141]....
        /*092c*/ 	.word	0x00017de0


	//   ....[142]....
        /*0930*/ 	.word	0x00017df0


	//   ....[143]....
        /*0934*/ 	.word	0x00017e00


	//   ....[144]....
        /*0938*/ 	.word	0x00017e50


	//   ....[145]....
        /*093c*/ 	.word	0x000180b0


	//   ....[146]....
        /*0940*/ 	.word	0x000180d0


	//   ....[147]....
        /*0944*/ 	.word	0x000180e0


	//   ....[148]....
        /*0948*/ 	.word	0x00018150


	//   ....[149]....
        /*094c*/ 	.word	0x00018160


	//   ....[150]....
        /*0950*/ 	.word	0x000181d0


	//   ....[151]....
        /*0954*/ 	.word	0x000181e0


	//   ....[152]....
        /*0958*/ 	.word	0x00018250


	//   ....[153]....
        /*095c*/ 	.word	0x00018260


	//   ....[154]....
        /*0960*/ 	.word	0x000182d0


	//   ....[155]....
        /*0964*/ 	.word	0x000182e0


	//   ....[156]....
        /*0968*/ 	.word	0x00018350


	//   ....[157]....
        /*096c*/ 	.word	0x00018360


	//   ....[158]....
        /*0970*/ 	.word	0x000183d0


	//   ....[159]....
        /*0974*/ 	.word	0x000183e0


	//   ....[160]....
        /*0978*/ 	.word	0x000183f0


	//   ....[161]....
        /*097c*/ 	.word	0x000189a0


	//   ....[162]....
        /*0980*/ 	.word	0x000189e0


	//   ....[163]....
        /*0984*/ 	.word	0x00018a10


	//   ....[164]....
        /*0988*/ 	.word	0x00018a40


	//   ....[165]....
        /*098c*/ 	.word	0x00018a50


	//   ....[166]....
        /*0990*/ 	.word	0x00018a70


	//   ....[167]....
        /*0994*/ 	.word	0x00018ae0


	//   ....[168]....
        /*0998*/ 	.word	0x00018b00


	//   ....[169]....
        /*099c*/ 	.word	0x00018b60


	//   ....[170]....
        /*09a0*/ 	.word	0x00018b80


	//   ....[171]....
        /*09a4*/ 	.word	0x00018be0


	//   ....[172]....
        /*09a8*/ 	.word	0x00018c00


	//   ....[173]....
        /*09ac*/ 	.word	0x00018c60


	//   ....[174]....
        /*09b0*/ 	.word	0x00018c80


	//   ....[175]....
        /*09b4*/ 	.word	0x00018cd0


	//   ....[176]....
        /*09b8*/ 	.word	0x00018cf0


	//   ....[177]....
        /*09bc*/ 	.word	0x000190f0


	//   ....[178]....
        /*09c0*/ 	.word	0x00019140


	//   ....[179]....
        /*09c4*/ 	.word	0x00019170


	//   ....[180]....
        /*09c8*/ 	.word	0x00019180


	//   ....[181]....
        /*09cc*/ 	.word	0x000191b0


	//   ....[182]....
        /*09d0*/ 	.word	0x000191e0


	//   ....[183]....
        /*09d4*/ 	.word	0x00019210


	//   ....[184]....
        /*09d8*/ 	.word	0x00019240


	//   ....[185]....
        /*09dc*/ 	.word	0x000193c0


	//   ....[186]....
        /*09e0*/ 	.word	0x000193f0


	//   ....[187]....
        /*09e4*/ 	.word	0x00019420


	//   ....[188]....
        /*09e8*/ 	.word	0x00019450


	//   ....[189]....
        /*09ec*/ 	.word	0x00019480


	//   ....[190]....
        /*09f0*/ 	.word	0x000194b0


	//   ....[191]....
        /*09f4*/ 	.word	0x00019570


	//   ....[192]....
        /*09f8*/ 	.word	0x00019590


	//   ....[193]....
        /*09fc*/ 	.word	0x00019600


	//   ....[194]....
        /*0a00*/ 	.word	0x00019a70


	//   ....[195]....
        /*0a04*/ 	.word	0x00019d90


	//   ....[196]....
        /*0a08*/ 	.word	0x00019e20


	//   ....[197]....
        /*0a0c*/ 	.word	0x00019ec0


	//   ....[198]....
        /*0a10*/ 	.word	0x00019f50


	//   ....[199]....
        /*0a14*/ 	.word	0x00019ff0


	//   ....[200]....
        /*0a18*/ 	.word	0x0001a080


	//   ....[201]....
        /*0a1c*/ 	.word	0x0001a120


	//   ....[202]....
        /*0a20*/ 	.word	0x0001a1b0


	//   ....[203]....
        /*0a24*/ 	.word	0x0001a2a0


	//   ....[204]....
        /*0a28*/ 	.word	0x0001a330


	//   ....[205]....
        /*0a2c*/ 	.word	0x0001a3d0


	//   ....[206]....
        /*0a30*/ 	.word	0x0001a460


	//   ....[207]....
        /*0a34*/ 	.word	0x0001a500


	//   ....[208]....
        /*0a38*/ 	.word	0x0001a590


	//   ....[209]....
        /*0a3c*/ 	.word	0x0001a630


	//   ....[210]....
        /*0a40*/ 	.word	0x0001a6c0


	//   ....[211]....
        /*0a44*/ 	.word	0x0001a7b0


	//   ....[212]....
        /*0a48*/ 	.word	0x0001a840


	//   ....[213]....
        /*0a4c*/ 	.word	0x0001a8d0


	//   ....[214]....
        /*0a50*/ 	.word	0x0001a960


	//   ....[215]....
        /*0a54*/ 	.word	0x0001a9f0


	//   ....[216]....
        /*0a58*/ 	.word	0x0001aa80


	//   ....[217]....
        /*0a5c*/ 	.word	0x0001ab10


	//   ....[218]....
        /*0a60*/ 	.word	0x0001aba0


	//   ....[219]....
        /*0a64*/ 	.word	0x0001ac80


	//   ....[220]....
        /*0a68*/ 	.word	0x0001ad30


	//   ....[221]....
        /*0a6c*/ 	.word	0x0001adc0


	//   ....[222]....
        /*0a70*/ 	.word	0x0001ae10


	//   ....[223]....
        /*0a74*/ 	.word	0x0001ae60


	//   ....[224]....
        /*0a78*/ 	.word	0x0001af40


	//   ....[225]....
        /*0a7c*/ 	.word	0x0001afd0


	//   ....[226]....
        /*0a80*/ 	.word	0x0001b020


	//   ....[227]....
        /*0a84*/ 	.word	0x0001b070


	//   ....[228]....
        /*0a88*/ 	.word	0x0001b280


	//   ....[229]....
        /*0a8c*/ 	.word	0x0001b2d0


	//   ....[230]....
        /*0a90*/ 	.word	0x0001b360


	//   ....[231]....
        /*0a94*/ 	.word	0x0001b3f0


	//   ....[232]....
        /*0a98*/ 	.word	0x0001b480


	//   ....[233]....
        /*0a9c*/ 	.word	0x0001b510


	//   ....[234]....
        /*0aa0*/ 	.word	0x0001b5a0


	//   ....[235]....
        /*0aa4*/ 	.word	0x0001b630


	//   ....[236]....
        /*0aa8*/ 	.word	0x0001b6f0


	//   ....[237]....
        /*0aac*/ 	.word	0x0001b9d0


	//   ....[238]....
        /*0ab0*/ 	.word	0x0001bac0


	//   ....[239]....
        /*0ab4*/ 	.word	0x0001bb60


	//   ....[240]....
        /*0ab8*/ 	.word	0x0001bbc0


	//   ....[241]....
        /*0abc*/ 	.word	0x0001bcc0


	//   ....[242]....
        /*0ac0*/ 	.word	0x0001bd30


	//   ....[243]....
        /*0ac4*/ 	.word	0x0001be30


	//   ....[244]....
        /*0ac8*/ 	.word	0x0001bea0


	//   ....[245]....
        /*0acc*/ 	.word	0x0001bfa0


	//   ....[246]....
        /*0ad0*/ 	.word	0x0001c010


	//   ....[247]....
        /*0ad4*/ 	.word	0x0001c110


	//   ....[248]....
        /*0ad8*/ 	.word	0x0001c180


	//   ....[249]....
        /*0adc*/ 	.word	0x0001c280


	//   ....[250]....
        /*0ae0*/ 	.word	0x0001c2f0


	//   ....[251]....
        /*0ae4*/ 	.word	0x0001c3f0


	//   ....[252]....
        /*0ae8*/ 	.word	0x0001c460


	//   ....[253]....
        /*0aec*/ 	.word	0x0001c500


	//   ....[254]....
        /*0af0*/ 	.word	0x0001c600


	//   ....[255]....
        /*0af4*/ 	.word	0x0001c670


	//   ....[0]....
        /*0af8*/ 	.word	0x0001c6f0


	//   ....[1]....
        /*0afc*/ 	.word	0x0001c7a0


	//   ....[2]....
        /*0b00*/ 	.word	0x0001c820


	//   ....[3]....
        /*0b04*/ 	.word	0x0001c8f0


	//   ....[4]....
        /*0b08*/ 	.word	0x0001c970


	//   ....[5]....
        /*0b0c*/ 	.word	0x0001ca40


	//   ....[6]....
        /*0b10*/ 	.word	0x0001cac0


	//   ....[7]....
        /*0b14*/ 	.word	0x0001cb90


	//   ....[8]....
        /*0b18*/ 	.word	0x0001cc10


	//   ....[9]....
        /*0b1c*/ 	.word	0x0001cce0


	//   ....[10]....
        /*0b20*/ 	.word	0x0001cd60


	//   ....[11]....
        /*0b24*/ 	.word	0x0001ce20


	//   ....[12]....
        /*0b28*/ 	.word	0x0001ceb0


	//   ....[13]....
        /*0b2c*/ 	.word	0x0001cf60


	//   ....[14]....
        /*0b30*/ 	.word	0x0001d090


	//   ....[15]....
        /*0b34*/ 	.word	0x0001d130


	//   ....[16]....
        /*0b38*/ 	.word	0x0001d1a0


	//   ....[17]....
        /*0b3c*/ 	.word	0x0001d260


	//   ....[18]....
        /*0b40*/ 	.word	0x0001d2c0


	//   ....[19]....
        /*0b44*/ 	.word	0x0001d380


	//   ....[20]....
        /*0b48*/ 	.word	0x0001d3e0


	//   ....[21]....
        /*0b4c*/ 	.word	0x0001d4a0


	//   ....[22]....
        /*0b50*/ 	.word	0x0001d500


	//   ....[23]....
        /*0b54*/ 	.word	0x0001d5c0


	//   ....[24]....
        /*0b58*/ 	.word	0x0001d620


	//   ....[25]....
        /*0b5c*/ 	.word	0x0001d6e0


	//   ....[26]....
        /*0b60*/ 	.word	0x0001d740


	//   ....[27]....
        /*0b64*/ 	.word	0x0001d800


	//   ....[28]....
        /*0b68*/ 	.word	0x0001d860


	//   ....[29]....
        /*0b6c*/ 	.word	0x0001d920


	//   ....[30]....
        /*0b70*/ 	.word	0x0001da10


	//   ....[31]....
        /*0b74*/ 	.word	0x0001dab0


	//   ....[32]....
        /*0b78*/ 	.word	0x0001db10


	//   ....[33]....
        /*0b7c*/ 	.word	0x0001dbf0


	//   ....[34]....
        /*0b80*/ 	.word	0x0001dc50


	//   ....[35]....
        /*0b84*/ 	.word	0x0001dd30


	//   ....[36]....
        /*0b88*/ 	.word	0x0001dd90


	//   ....[37]....
        /*0b8c*/ 	.word	0x0001de70


	//   ....[38]....
        /*0b90*/ 	.word	0x0001ded0


	//   ....[39]....
        /*0b94*/ 	.word	0x0001dfb0


	//   ....[40]....
        /*0b98*/ 	.word	0x0001e010


	//   ....[41]....
        /*0b9c*/ 	.word	0x0001e0f0


	//   ....[42]....
        /*0ba0*/ 	.word	0x0001e150


	//   ....[43]....
        /*0ba4*/ 	.word	0x0001e230


	//   ....[44]....
        /*0ba8*/ 	.word	0x0001e290


	//   ....[45]....
        /*0bac*/ 	.word	0x0001e360


	//   ....[46]....
        /*0bb0*/ 	.word	0x0001e480


	//   ....[47]....
        /*0bb4*/ 	.word	0x0001e530


	//   ....[48]....
        /*0bb8*/ 	.word	0x0001e5e0


	//   ....[49]....
        /*0bbc*/ 	.word	0x0001e6b0


	//   ....[50]....
        /*0bc0*/ 	.word	0x0001e710


	//   ....[51]....
        /*0bc4*/ 	.word	0x0001e7f0


	//   ....[52]....
        /*0bc8*/ 	.word	0x0001e850


	//   ....[53]....
        /*0bcc*/ 	.word	0x0001e920


	//   ....[54]....
        /*0bd0*/ 	.word	0x0001e980


	//   ....[55]....
        /*0bd4*/ 	.word	0x0001ea50


	//   ....[56]....
        /*0bd8*/ 	.word	0x0001eab0


	//   ....[57]....
        /*0bdc*/ 	.word	0x0001eb90


	//   ....[58]....
        /*0be0*/ 	.word	0x0001ebf0


	//   ....[59]....
        /*0be4*/ 	.word	0x0001ecc0


	//   ....[60]....
        /*0be8*/ 	.word	0x0001ed20


	//   ....[61]....
        /*0bec*/ 	.word	0x0001ede0


	//   ....[62]....
        /*0bf0*/ 	.word	0x0001ee70


	//   ....[63]....
        /*0bf4*/ 	.word	0x0001ef10


	//   ....[64]....
        /*0bf8*/ 	.word	0x0001f030


	//   ....[65]....
        /*0bfc*/ 	.word	0x0001f0a0


	//   ....[66]....
        /*0c00*/ 	.word	0x0001f110


	//   ....[67]....
        /*0c04*/ 	.word	0x0001f180


	//   ....[68]....
        /*0c08*/ 	.word	0x0001f1f0


	//   ....[69]....
        /*0c0c*/ 	.word	0x0001f270


	//   ....[70]....
        /*0c10*/ 	.word	0x0001f300


	//   ....[71]....
        /*0c14*/ 	.word	0x0001f390


	//   ....[72]....
        /*0c18*/ 	.word	0x0001f400


	//   ....[73]....
        /*0c1c*/ 	.word	0x0001f470


	//   ....[74]....
        /*0c20*/ 	.word	0x0001f4e0


	//   ....[75]....
        /*0c24*/ 	.word	0x0001f560


	//   ....[76]....
        /*0c28*/ 	.word	0x0001f5d0


	//   ....[77]....
        /*0c2c*/ 	.word	0x0001f670


	//   ....[78]....
        /*0c30*/ 	.word	0x0001f700


	//   ....[79]....
        /*0c34*/ 	.word	0x0001f820


	//----- nvinfo : EIATTR_REG_RECONFIG
	.align		4
.L_911:
        /*0c38*/ 	.byte	0x01, 0x54
	.zero		2


	//----- nvinfo : EIATTR_SYSCALL_OFFSETS
	.align		4
        /*0c3c*/ 	.byte	0x04, 0x46
        /*0c3e*/ 	.short	(.L_913 - .L_912)


	//   ....[0]....
.L_912:
        /*0c40*/ 	.word	0x00001890


	//   ....[1]....
        /*0c44*/ 	.word	0x000019e0


	//   ....[2]....
        /*0c48*/ 	.word	0x00008a90


	//   ....[3]....
        /*0c4c*/ 	.word	0x00008de0


	//   ....[4]....
        /*0c50*/ 	.word	0x00015a50


	//   ....[5]....
        /*0c54*/ 	.word	0x00015ba0


	//   ....[6]....
        /*0c58*/ 	.word	0x00015c90


	//   ....[7]....
        /*0c5c*/ 	.word	0x00016c50


	//----- nvinfo : EIATTR_MBARRIER_INSTR_OFFSETS
	.align		4
.L_913:
        /*0c60*/ 	.byte	0x04, 0x39
        /*0c62*/ 	.short	(.L_915 - .L_914)


	//   ....[0]....
.L_914:
        /*0c64*/ 	.word	0x00000250
        /*0c68*/ 	.word	0x000000ff
        /*0c6c*/ 	.word	0x00028800
        /*0c70*/ 	.short	0x0100
        /*0c72*/ 	.byte	0x08
	.zero		1


	//   ....[1]....
        /*0c74*/ 	.word	0x00000260
        /*0c78*/ 	.word	0x000000ff
        /*0c7c*/ 	.word	0x00028820
        /*0c80*/ 	.short	0x0100
        /*0c82*/ 	.byte	0x08
	.zero		1


	//   ....[2]....
        /*0c84*/ 	.word	0x00000350
        /*0c88*/ 	.word	0x000000ff
        /*0c8c*/ 	.word	0x00028830
        /*0c90*/ 	.short	0x0100
        /*0c92*/ 	.byte	0x08
	.zero		1


	//   ....[3]....
        /*0c94*/ 	.word	0x00000360
        /*0c98*/ 	.word	0x000000ff
        /*0c9c*/ 	.word	0x00028840
        /*0ca0*/ 	.short	0x0100
        /*0ca2*/ 	.byte	0x08
	.zero		1


	//   ....[4]....
        /*0ca4*/ 	.word	0x00000370
        /*0ca8*/ 	.word	0x000000ff
        /*0cac*/ 	.word	0x00028838
        /*0cb0*/ 	.short	0x0100
        /*0cb2*/ 	.byte	0x08
	.zero		1


	//   ....[5]....
        /*0cb4*/ 	.word	0x00000380
        /*0cb8*/ 	.word	0x000000ff
        /*0cbc*/ 	.word	0x00028848
        /*0cc0*/ 	.short	0x0100
        /*0cc2*/ 	.byte	0x08
	.zero		1


	//   ....[6]....
        /*0cc4*/ 	.word	0x000004b0
        /*0cc8*/ 	.word	0x000000ff
        /*0ccc*/ 	.word	0x00028850
        /*0cd0*/ 	.short	0x0100
        /*0cd2*/ 	.byte	0x08
	.zero		1


	//   ....[7]....
        /*0cd4*/ 	.word	0x000004c0
        /*0cd8*/ 	.word	0x000000ff
        /*0cdc*/ 	.word	0x00028860
        /*0ce0*/ 	.short	0x0100
        /*0ce2*/ 	.byte	0x08
	.zero		1


	//   ....[8]....
        /*0ce4*/ 	.word	0x000004d0
        /*0ce8*/ 	.word	0x000000ff
        /*0cec*/ 	.word	0x00028858
        /*0cf0*/ 	.short	0x0100
        /*0cf2*/ 	.byte	0x08
	.zero		1


	//   ....[9]....
        /*0cf4*/ 	.word	0x000004e0
        /*0cf8*/ 	.word	0x000000ff
        /*0cfc*/ 	.word	0x00028868
        /*0d00*/ 	.short	0x0100
        /*0d02*/ 	.byte	0x08
	.zero		1


	//   ....[10]....
        /*0d04*/ 	.word	0x000005d0
        /*0d08*/ 	.word	0x000000ff
        /*0d0c*/ 	.word	0x00028870
        /*0d10*/ 	.short	0x0100
        /*0d12*/ 	.byte	0x06
	.zero		1


	//   ....[11]....
        /*0d14*/ 	.word	0x000005e0
        /*0d18*/ 	.word	0x000000ff
        /*0d1c*/ 	.word	0x00028880
        /*0d20*/ 	.short	0x0100
        /*0d22*/ 	.byte	0x06
	.zero		1


	//   ....[12]....
        /*0d24*/ 	.word	0x000005f0
        /*0d28*/ 	.word	0x000000ff
        /*0d2c*/ 	.word	0x00028878
        /*0d30*/ 	.short	0x0100
        /*0d32*/ 	.byte	0x06
	.zero		1


	//   ....[13]....
        /*0d34*/ 	.word	0x00000600
        /*0d38*/ 	.word	0x000000ff
        /*0d3c*/ 	.word	0x00028888
        /*0d40*/ 	.short	0x0100
        /*0d42*/ 	.byte	0x06
	.zero		1


	//   ....[14]....
        /*0d44*/ 	.word	0x00000730
        /*0d48*/ 	.word	0x000000ff
        /*0d4c*/ 	.word	0x00028890
        /*0d50*/ 	.short	0x0100
        /*0d52*/ 	.byte	0x08
	.zero		1


	//   ....[15]....
        /*0d54*/ 	.word	0x00000740
        /*0d58*/ 	.word	0x000000ff
        /*0d5c*/ 	.word	0x000288a0
        /*0d60*/ 	.short	0x0100
        /*0d62*/ 	.byte	0x08
	.zero		1


	//   ....[16]....
        /*0d64*/ 	.word	0x00000750
        /*0d68*/ 	.word	0x000000ff
        /*0d6c*/ 	.word	0x00028898
        /*0d70*/ 	.short	0x0100
        /*0d72*/ 	.byte	0x08
	.zero		1


	//   ....[17]....
        /*0d74*/ 	.word	0x00000760
        /*0d78*/ 	.word	0x000000ff
        /*0d7c*/ 	.word	0x000288a8
        /*0d80*/ 	.short	0x0100
        /*0d82*/ 	.byte	0x08
	.zero		1


	//   ....[18]....
        /*0d84*/ 	.word	0x00000890
        /*0d88*/ 	.word	0x000000ff
        /*0d8c*/ 	.word	0x000288b0
        /*0d90*/ 	.short	0x0100
        /*0d92*/ 	.byte	0x08
	.zero		1


	//   ....[19]....
        /*0d94*/ 	.word	0x000008a0
        /*0d98*/ 	.word	0x000000ff
        /*0d9c*/ 	.word	0x000288c0
        /*0da0*/ 	.short	0x0100
        /*0da2*/ 	.byte	0x08
	.zero		1


	//   ....[20]....
        /*0da4*/ 	.word	0x000008b0
        /*0da8*/ 	.word	0x000000ff
        /*0dac*/ 	.word	0x000288b8
        /*0db0*/ 	.short	0x0100
        /*0db2*/ 	.byte	0x08
	.zero		1


	//   ....[21]....
        /*0db4*/ 	.word	0x000008c0
        /*0db8*/ 	.word	0x000000ff
        /*0dbc*/ 	.word	0x000288c8
        /*0dc0*/ 	.short	0x0100
        /*0dc2*/ 	.byte	0x08
	.zero		1


	//   ....[22]....
        /*0dc4*/ 	.word	0x00002ff0
        /*0dc8*/ 	.word	0x0000005c
        /*0dcc*/ 	.word	0x00028890
        /*0dd0*/ 	.short	0x010a
        /*0dd2*/ 	.byte	0x3f
	.zero		1


	//   ....[23]....
        /*0dd4*/ 	.word	0x000057a0
        /*0dd8*/ 	.word	0x0000005c
        /*0ddc*/ 	.word	0x00028890
        /*0de0*/ 	.short	0x010a
        /*0de2*/ 	.byte	0x3f
	.zero		1


	//   ....[24]....
        /*0de4*/ 	.word	0x00007800
        /*0de8*/ 	.word	0x0000005c
        /*0dec*/ 	.word	0x00028890
        /*0df0*/ 	.short	0x010a
        /*0df2*/ 	.byte	0x3f
	.zero		1


	//   ....[25]....
        /*0df4*/ 	.word	0x00007f20
        /*0df8*/ 	.word	0x0000000b
        /*0dfc*/ 	.word	0x00000000
        /*0e00*/ 	.short	0x0101
        /*0e02*/ 	.byte	0x3f
	.zero		1


	//   ....[26]....
        /*0e04*/ 	.word	0x00007f60
        /*0e08*/ 	.word	0x0000005c
        /*0e0c*/ 	.word	0x000288b0
        /*0e10*/ 	.short	0x010a
        /*0e12*/ 	.byte	0x3f
	.zero		1


	//   ....[27]....
        /*0e14*/ 	.word	0x00008590
        /*0e18*/ 	.word	0x0000005c
        /*0e1c*/ 	.word	0x00000000
        /*0e20*/ 	.short	0x0101
        /*0e22*/ 	.byte	0x3f
	.zero		1


	//   ....[28]....
        /*0e24*/ 	.word	0x00008b10
        /*0e28*/ 	.word	0x0000009c
        /*0e2c*/ 	.word	0x00028800
        /*0e30*/ 	.short	0x010a
        /*0e32*/ 	.byte	0x3f
	.zero		1


	//   ....[29]....
        /*0e34*/ 	.word	0x00008b60
        /*0e38*/ 	.word	0x0000009c
        /*0e3c*/ 	.word	0x00028800
        /*0e40*/ 	.short	0x010a
        /*0e42*/ 	.byte	0x3f
	.zero		1


	//   ....[30]....
        /*0e44*/ 	.word	0x000090d0
        /*0e48*/ 	.word	0x0000009c
        /*0e4c*/ 	.word	0x00028800
        /*0e50*/ 	.short	0x010a
        /*0e52*/ 	.byte	0x3f
	.zero		1


	//   ....[31]....
        /*0e54*/ 	.word	0x0000aa70
        /*0e58*/ 	.word	0x0000009c
        /*0e5c*/ 	.word	0x00028800
        /*0e60*/ 	.short	0x010a
        /*0e62*/ 	.byte	0x3f
	.zero		1


	//   ....[32]....
        /*0e64*/ 	.word	0x0000c3d0
        /*0e68*/ 	.word	0x00000003
        /*0e6c*/ 	.word	0x00028830
        /*0e70*/ 	.short	0x010a
        /*0e72*/ 	.byte	0x3f
	.zero		1


	//   ....[33]....
        /*0e74*/ 	.word	0x0000c420
        /*0e78*/ 	.word	0x00000003
        /*0e7c*/ 	.word	0x00028830
        /*0e80*/ 	.short	0x010a
        /*0e82*/ 	.byte	0x3f
	.zero		1


	//   ....[34]....
        /*0e84*/ 	.word	0x0000ca00
        /*0e88*/ 	.word	0x00000003
        /*0e8c*/ 	.word	0x00000000
        /*0e90*/ 	.short	0x0101
        /*0e92*/ 	.byte	0x3f
	.zero		1


	//   ....[35]....
        /*0e94*/ 	.word	0x0000ea20
        /*0e98*/ 	.word	0x00000005
        /*0e9c*/ 	.word	0x00028830
        /*0ea0*/ 	.short	0x010a
        /*0ea2*/ 	.byte	0x3f
	.zero		1


	//   ....[36]....
        /*0ea4*/ 	.word	0x0000ea70
        /*0ea8*/ 	.word	0x00000005
        /*0eac*/ 	.word	0x00028830
        /*0eb0*/ 	.short	0x010a
        /*0eb2*/ 	.byte	0x3f
	.zero		1


	//   ....[37]....
        /*0eb4*/ 	.word	0x0000eeb0
        /*0eb8*/ 	.word	0x00000005
        /*0ebc*/ 	.word	0x00028850
        /*0ec0*/ 	.short	0x010a
        /*0ec2*/ 	.byte	0x3f
	.zero		1


	//   ....[38]....
        /*0ec4*/ 	.word	0x0000eef0
        /*0ec8*/ 	.word	0x00000005
        /*0ecc*/ 	.word	0x00028850
        /*0ed0*/ 	.short	0x010a
        /*0ed2*/ 	.byte	0x3f
	.zero		1


	//   ....[39]....
        /*0ed4*/ 	.word	0x000102e0
        /*0ed8*/ 	.word	0x00000003
        /*0edc*/ 	.word	0x00000000
        /*0ee0*/ 	.short	0x0101
        /*0ee2*/ 	.byte	0x3f
	.zero		1


	//   ....[40]....
        /*0ee4*/ 	.word	0x00010580
        /*0ee8*/ 	.word	0x0000000b
        /*0eec*/ 	.word	0x00000000
        /*0ef0*/ 	.short	0x0101
        /*0ef2*/ 	.byte	0x3f
	.zero		1


	//   ....[41]....
        /*0ef4*/ 	.word	0x00010bc0
        /*0ef8*/ 	.word	0x0000000d
        /*0efc*/ 	.word	0x00028850
        /*0f00*/ 	.short	0x010a
        /*0f02*/ 	.byte	0x3f
	.zero		1


	//   ....[42]....
        /*0f04*/ 	.word	0x00010c40
        /*0f08*/ 	.word	0x0000000d
        /*0f0c*/ 	.word	0x00028850
        /*0f10*/ 	.short	0x010a
        /*0f12*/ 	.byte	0x3f
	.zero		1


	//   ....[43]....
        /*0f14*/ 	.word	0x00011220
        /*0f18*/ 	.word	0x00000005
        /*0f1c*/ 	.word	0x00000000
        /*0f20*/ 	.short	0x0101
        /*0f22*/ 	.byte	0x3f
	.zero		1


	//   ....[44]....
        /*0f24*/ 	.word	0x00012730
        /*0f28*/ 	.word	0x00000000
        /*0f2c*/ 	.word	0x00000000
        /*0f30*/ 	.short	0x0101
        /*0f32*/ 	.byte	0x3f
	.zero		1


	//   ....[45]....
        /*0f34*/ 	.word	0x000148b0
        /*0f38*/ 	.word	0x00000016
        /*0f3c*/ 	.word	0x00028820
        /*0f40*/ 	.short	0x010a
        /*0f42*/ 	.byte	0x3f
	.zero		1


	//   ....[46]....
        /*0f44*/ 	.word	0x00014940
        /*0f48*/ 	.word	0x00000005
        /*0f4c*/ 	.word	0x000288a0
        /*0f50*/ 	.short	0x010a
        /*0f52*/ 	.byte	0x3f
	.zero		1


	//   ....[47]....
        /*0f54*/ 	.word	0x00014ca0
        /*0f58*/ 	.word	0x00000005
        /*0f5c*/ 	.word	0x000288c0
        /*0f60*/ 	.short	0x010a
        /*0f62*/ 	.byte	0x3f
	.zero		1


	//   ....[48]....
        /*0f64*/ 	.word	0x000150d0
        /*0f68*/ 	.word	0x00000008
        /*0f6c*/ 	.word	0x000288a0
        /*0f70*/ 	.short	0x010a
        /*0f72*/ 	.byte	0x3f
	.zero		1


	//   ....[49]....
        /*0f74*/ 	.word	0x00015410
        /*0f78*/ 	.word	0x00000008
        /*0f7c*/ 	.word	0x000288c0
        /*0f80*/ 	.short	0x010a
        /*0f82*/ 	.byte	0x3f
	.zero		1


	//   ....[50]....
        /*0f84*/ 	.word	0x000161b0
        /*0f88*/ 	.word	0x00000007
        /*0f8c*/ 	.word	0x00028840
        /*0f90*/ 	.short	0x010a
        /*0f92*/ 	.byte	0x3f
	.zero		1


	//   ....[51]....
        /*0f94*/ 	.word	0x00016930
        /*0f98*/ 	.word	0x00000007
        /*0f9c*/ 	.word	0x00028830
        /*0fa0*/ 	.short	0x0107
        /*0fa2*/ 	.byte	0x3f
	.zero		1


	//   ....[52]....
        /*0fa4*/ 	.word	0x00016a00
        /*0fa8*/ 	.word	0x00000007
        /*0fac*/ 	.word	0x00028830
        /*0fb0*/ 	.short	0x0101
        /*0fb2*/ 	.byte	0x3f
	.zero		1


	//   ....[53]....
        /*0fb4*/ 	.word	0x00017500
        /*0fb8*/ 	.word	0x00000016
        /*0fbc*/ 	.word	0x00028800
        /*0fc0*/ 	.short	0x0107
        /*0fc2*/ 	.byte	0x3f
	.zero		1


	//   ....[54]....
        /*0fc4*/ 	.word	0x00017600
        /*0fc8*/ 	.word	0x00000016
        /*0fcc*/ 	.word	0x00028800
        /*0fd0*/ 	.short	0x0101
        /*0fd2*/ 	.byte	0x3f
	.zero		1


	//   ....[55]....
        /*0fd4*/ 	.word	0x00017630
        /*0fd8*/ 	.word	0x00000016
        /*0fdc*/ 	.word	0x00028820
        /*0fe0*/ 	.short	0x010a
        /*0fe2*/ 	.byte	0x3f
	.zero		1


	//   ....[56]....
        /*0fe4*/ 	.word	0x000179c0
        /*0fe8*/ 	.word	0x00000006
        /*0fec*/ 	.word	0x00028840
        /*0ff0*/ 	.short	0x010a
        /*0ff2*/ 	.byte	0x3f
	.zero		1


	//   ....[57]....
        /*0ff4*/ 	.word	0x00017ee0
        /*0ff8*/ 	.word	0x00000006
        /*0ffc*/ 	.word	0x00028830
        /*1000*/ 	.short	0x0107
        /*1002*/ 	.byte	0x3f
	.zero		1


	//   ....[58]....
        /*1004*/ 	.word	0x00017fa0
        /*1008*/ 	.word	0x00000006
        /*100c*/ 	.word	0x00028830
        /*1010*/ 	.short	0x0101
        /*1012*/ 	.byte	0x3f
	.zero		1


	//   ....[59]....
        /*1014*/ 	.word	0x00018000
        /*1018*/ 	.word	0x00000006
        /*101c*/ 	.word	0x00028860
        /*1020*/ 	.short	0x010a
        /*1022*/ 	.byte	0x3f
	.zero		1


	//   ....[60]....
        /*1024*/ 	.word	0x00018540
        /*1028*/ 	.word	0x00000006
        /*102c*/ 	.word	0x00028850
        /*1030*/ 	.short	0x0107
        /*1032*/ 	.byte	0x3f
	.zero		1


	//   ....[61]....
        /*1034*/ 	.word	0x000186f0
        /*1038*/ 	.word	0x00000006
        /*103c*/ 	.word	0x00028850
        /*1040*/ 	.short	0x0101
        /*1042*/ 	.byte	0x3f
	.zero		1


	//   ....[62]....
        /*1044*/ 	.word	0x00018900
        /*1048*/ 	.word	0x00000000
        /*104c*/ 	.word	0x00028860
        /*1050*/ 	.short	0x010a
        /*1052*/ 	.byte	0x3f
	.zero		1


	//   ....[63]....
        /*1054*/ 	.word	0x00018e30
        /*1058*/ 	.word	0x00000000
        /*105c*/ 	.word	0x00028850
        /*1060*/ 	.short	0x0107
        /*1062*/ 	.byte	0x3f
	.zero		1


	//   ....[64]....
        /*1064*/ 	.word	0x00018ef0
        /*1068*/ 	.word	0x00000000
        /*106c*/ 	.word	0x00028850
        /*1070*/ 	.short	0x0101
        /*1072*/ 	.byte	0x3f
	.zero		1


	//   ....[65]....
        /*1074*/ 	.word	0x000199f0
        /*1078*/ 	.word	0x00000004
        /*107c*/ 	.word	0x00028820
        /*1080*/ 	.short	0x010a
        /*1082*/ 	.byte	0x3f
	.zero		1


	//   ....[66]....
        /*1084*/ 	.word	0x00019b60
        /*1088*/ 	.word	0x00000005
        /*108c*/ 	.word	0x00028840
        /*1090*/ 	.short	0x010a
        /*1092*/ 	.byte	0x3f
	.zero		1


	//   ....[67]....
        /*1094*/ 	.word	0x00019c00
        /*1098*/ 	.word	0x00000019
        /*109c*/ 	.word	0x00028840
        /*10a0*/ 	.short	0x010a
        /*10a2*/ 	.byte	0x3f
	.zero		1


	//   ....[68]....
        /*10a4*/ 	.word	0x00019c40
        /*10a8*/ 	.word	0x00000005
        /*10ac*/ 	.word	0x00028860
        /*10b0*/ 	.short	0x010a
        /*10b2*/ 	.byte	0x3f
	.zero		1


	//   ....[69]....
        /*10b4*/ 	.word	0x00019c80
        /*10b8*/ 	.word	0x00000019
        /*10bc*/ 	.word	0x00028860
        /*10c0*/ 	.short	0x010a
        /*10c2*/ 	.byte	0x3f
	.zero		1


	//   ....[70]....
        /*10c4*/ 	.word	0x00019ce0
        /*10c8*/ 	.word	0x0000005c
        /*10cc*/ 	.word	0x00028890
        /*10d0*/ 	.short	0x010a
        /*10d2*/ 	.byte	0x3f
	.zero		1


	//   ....[71]....
        /*10d4*/ 	.word	0x0001a1f0
        /*10d8*/ 	.word	0x0000005c
        /*10dc*/ 	.word	0x00028890
        /*10e0*/ 	.short	0x010a
        /*10e2*/ 	.byte	0x3f
	.zero		1


	//   ....[72]....
        /*10e4*/ 	.word	0x0001a700
        /*10e8*/ 	.word	0x0000005c
        /*10ec*/ 	.word	0x00028890
        /*10f0*/ 	.short	0x010a
        /*10f2*/ 	.byte	0x3f
	.zero		1


	//   ....[73]....
        /*10f4*/ 	.word	0x0001abd0
        /*10f8*/ 	.word	0x0000005c
        /*10fc*/ 	.word	0x000288b0
        /*1100*/ 	.short	0x010a
        /*1102*/ 	.byte	0x3f
	.zero		1


	//   ....[74]....
        /*1104*/ 	.word	0x0001ae90
        /*1108*/ 	.word	0x0000009c
        /*110c*/ 	.word	0x00028800
        /*1110*/ 	.short	0x010a
        /*1112*/ 	.byte	0x3f
	.zero		1


	//   ....[75]....
        /*1114*/ 	.word	0x0001b0a0
        /*1118*/ 	.word	0x0000009c
        /*111c*/ 	.word	0x00028800
        /*1120*/ 	.short	0x010a
        /*1122*/ 	.byte	0x3f
	.zero		1


	//   ....[76]....
        /*1124*/ 	.word	0x0001b0f0
        /*1128*/ 	.word	0x00000003
        /*112c*/ 	.word	0x00028830
        /*1130*/ 	.short	0x010a
        /*1132*/ 	.byte	0x3f
	.zero		1


	//   ....[77]....
        /*1134*/ 	.word	0x0001b140
        /*1138*/ 	.word	0x00000005
        /*113c*/ 	.word	0x00028830
        /*1140*/ 	.short	0x010a
        /*1142*/ 	.byte	0x3f
	.zero		1


	//   ....[78]....
        /*1144*/ 	.word	0x0001b190
        /*1148*/ 	.word	0x00000005
        /*114c*/ 	.word	0x00028850
        /*1150*/ 	.short	0x010a
        /*1152*/ 	.byte	0x3f
	.zero		1


	//   ....[79]....
        /*1154*/ 	.word	0x0001b1e0
        /*1158*/ 	.word	0x0000000d
        /*115c*/ 	.word	0x00028850
        /*1160*/ 	.short	0x010a
        /*1162*/ 	.byte	0x3f
	.zero		1


	//   ....[80]....
        /*1164*/ 	.word	0x0001b7b0
        /*1168*/ 	.word	0x00000016
        /*116c*/ 	.word	0x00028820
        /*1170*/ 	.short	0x010a
        /*1172*/ 	.byte	0x3f
	.zero		1


	//   ....[81]....
        /*1174*/ 	.word	0x0001b800
        /*1178*/ 	.word	0x00000005
        /*117c*/ 	.word	0x000288a0
        /*1180*/ 	.short	0x010a
        /*1182*/ 	.byte	0x3f
	.zero		1


	//   ....[82]....
        /*1184*/ 	.word	0x0001b850
        /*1188*/ 	.word	0x00000005
        /*118c*/ 	.word	0x000288c0
        /*1190*/ 	.short	0x010a
        /*1192*/ 	.byte	0x3f
	.zero		1


	//   ....[83]....
        /*1194*/ 	.word	0x0001b8a0
        /*1198*/ 	.word	0x00000008
        /*119c*/ 	.word	0x000288a0
        /*11a0*/ 	.short	0x010a
        /*11a2*/ 	.byte	0x3f
	.zero		1


	//   ....[84]....
        /*11a4*/ 	.word	0x0001b8f0
        /*11a8*/ 	.word	0x00000008
        /*11ac*/ 	.word	0x000288c0
        /*11b0*/ 	.short	0x010a
        /*11b2*/ 	.byte	0x3f
	.zero		1


	//   ....[85]....
        /*11b4*/ 	.word	0x0001ba10
        /*11b8*/ 	.word	0x00000007
        /*11bc*/ 	.word	0x00028840
        /*11c0*/ 	.short	0x010a
        /*11c2*/ 	.byte	0x3f
	.zero		1


	//   ....[86]....
        /*11c4*/ 	.word	0x0001cf90
        /*11c8*/ 	.word	0x00000016
        /*11cc*/ 	.word	0x00028820
        /*11d0*/ 	.short	0x010a
        /*11d2*/ 	.byte	0x3f
	.zero		1


	//   ....[87]....
        /*11d4*/ 	.word	0x0001cfe0
        /*11d8*/ 	.word	0x00000006
        /*11dc*/ 	.word	0x00028840
        /*11e0*/ 	.short	0x010a
        /*11e2*/ 	.byte	0x3f
	.zero		1


	//   ....[88]....
        /*11e4*/ 	.word	0x0001d960
        /*11e8*/ 	.word	0x00000006
        /*11ec*/ 	.word	0x00028860
        /*11f0*/ 	.short	0x010a
        /*11f2*/ 	.byte	0x3f
	.zero		1


	//   ....[89]....
        /*11f4*/ 	.word	0x0001e3d0
        /*11f8*/ 	.word	0x00000000
        /*11fc*/ 	.word	0x00028860
        /*1200*/ 	.short	0x010a
        /*1202*/ 	.byte	0x3f
	.zero		1


	//   ....[90]....
        /*1204*/ 	.word	0x0001f740
        /*1208*/ 	.word	0x00000004
        /*120c*/ 	.word	0x00028820
        /*1210*/ 	.short	0x010a
        /*1212*/ 	.byte	0x3f
	.zero		1


	//   ....[91]....
        /*1214*/ 	.word	0x0001f8e0
        /*1218*/ 	.word	0x00000005
        /*121c*/ 	.word	0x00028840
        /*1220*/ 	.short	0x010a
        /*1222*/ 	.byte	0x3f
	.zero		1


	//   ....[92]....
        /*1224*/ 	.word	0x0001f930
        /*1228*/ 	.word	0x00000019
        /*122c*/ 	.word	0x00028840
        /*1230*/ 	.short	0x010a
        /*1232*/ 	.byte	0x3f
	.zero		1


	//   ....[93]....
        /*1234*/ 	.word	0x0001f980
        /*1238*/ 	.word	0x00000005
        /*123c*/ 	.word	0x00028860
        /*1240*/ 	.short	0x010a
        /*1242*/ 	.byte	0x3f
	.zero		1


	//----- nvinfo : EIATTR_NUM_MBARRIERS
	.align		4
.L_915:
        /*1244*/ 	.byte	0x03, 0x38
        /*1246*/ 	.short	0x0016


	//----- nvinfo : EIATTR_EXIT_INSTR_OFFSETS
	.align		4
        /*1248*/ 	.byte	0x04, 0x1c
        /*124a*/ 	.short	(.L_917 - .L_916)


	//   ....[0]....
.L_916:
        /*124c*/ 	.word	0x00019cd0


	//----- nvinfo : EIATTR_MAX_THREADS
	.align		4
.L_917:
        /*1250*/ 	.byte	0x04, 0x05
        /*1252*/ 	.short	(.L_919 - .L_918)
.L_918:
        /*1254*/ 	.word	0x00000180
        /*1258*/ 	.word	0x00000001
        /*125c*/ 	.word	0x00000001


	//----- nvinfo : EIATTR_CRS_STACK_SIZE
	.align		4
.L_919:
        /*1260*/ 	.byte	0x04, 0x1e
        /*1262*/ 	.short	(.L_921 - .L_920)
.L_920:
        /*1264*/ 	.word	0x00000000


	//----- nvinfo : EIATTR_CBANK_PARAM_SIZE
	.align		4
.L_921:
        /*1268*/ 	.byte	0x03, 0x19
        /*126a*/ 	.short	0x0af0


	//----- nvinfo : EIATTR_PARAM_CBANK
	.align		4
        /*126c*/ 	.byte	0x04, 0x0a
        /*126e*/ 	.short	(.L_923 - .L_922)
	.align		4
.L_922:
        /*1270*/ 	.word	index@(.nv.constant0._ZN7cutlass13device_kernelIN5flash11enable_sm90INS1_16FlashAttnFwdSm90INS1_25CollectiveMainloopFwdSm90ILi2EN4cute5tupleIJNS5_1CILi1EEES8_S8_EEENS6_IJNS7_ILi128EEESA_SA_EEELi128ENS_10bfloat16_tEfNS_4arch4Sm90ELb0ELb0ELb0ELb1ELb1ELb1ELb0ELb1ELb1ELb1ELb0ELb0EEENS1_21CollectiveEpilogueFwdISB_S9_SC_SE_Li256ELb1ELb1ELb0ELb0EEENS1_36VarlenDynamicPersistentTileSchedulerILi128ELi128ELi256ELi128ELb0ELb1ELb1ELb0ELb1ELb1EEEEEEEEEvNT_6ParamsE)
        /*1274*/ 	.short	0x0210
        /*1276*/ 	.short	0x0af0


	//----- nvinfo : EIATTR_SW_WAR
	.align		4
.L_923:
        /*1278*/ 	.byte	0x04, 0x36
        /*127a*/ 	.short	(.L_925 - .L_924)
.L_924:
        /*127c*/ 	.word	0x00000008
.L_925:


//--------------------- .nv.info._ZN7cutlass13device_kernelIN5flash11enable_sm90INS1_16FlashAttnFwdSm90INS1_25CollectiveMainloopFwdSm90ILi2EN4cute5tupleIJNS5_1CILi1EEES8_S8_EEENS6_IJNS7_ILi128EEESA_SA_EEELi128ENS_10bfloat16_tEfNS_4arch4Sm90ELb0ELb1ELb0ELb0ELb1ELb0ELb0ELb1ELb1ELb1ELb0ELb0EEENS1_21CollectiveEpilogueFwdISB_S9_SC_SE_Li256ELb0ELb1ELb0ELb0EEENS1_30DynamicPersistentTileSchedulerILi256ELi128ELb0ELb1ELb1EEEEEEEEEvNT_6ParamsE --------------------------
	.section	.nv.info._ZN7cutlass13device_kernelIN5flash11enable_sm90INS1_16FlashAttnFwdSm90INS1_25CollectiveMainloopFwdSm90ILi2EN4cute5tupleIJNS5_1CILi1EEES8_S8_EEENS6_IJNS7_ILi128EEESA_SA_EEELi128ENS_10bfloat16_tEfNS_4arch4Sm90ELb0ELb1ELb0ELb0ELb1ELb0ELb0ELb1ELb1ELb1ELb0ELb0EEENS1_21CollectiveEpilogueFwdISB_S9_SC_SE_Li256ELb0ELb1ELb0ELb0EEENS1_30DynamicPersistentTileSchedulerILi256ELi128ELb0ELb1ELb1EEEEEEEEEvNT_6ParamsE,"",@"SHT_CUDA_INFO"
	.sectionflags	@""
	.align	4


	//----- nvinfo : EIATTR_CUDA_API_VERSION
	.align		4
        /*0000*/ 	.byte	0x04, 0x37
        /*0002*/ 	.short	(.L_927 - .L_926)
.L_926:
        /*0004*/ 	.word	0x00000082


	//----- nvinfo : EIATTR_KPARAM_INFO
	.align		4
.L_927:
        /*0008*/ 	.byte	0x04, 0x17
        /*000a*/ 	.short	(.L_929 - .L_928)
.L_928:
        /*000c*/ 	.word	0x00000000
        /*0010*/ 	.short	0x0000
        /*0012*/ 	.short	0x0070
        /*0014*/ 	.byte	0x00, 0xf0, 0x01, 0x2a


	//----- nvinfo : EIATTR_SPARSE_MMA_MASK
	.align		4
.L_929:
        /*0018*/ 	.byte	0x03, 0x50
        /*001a*/ 	.short	0x0000


	//----- nvinfo : EIATTR_MAXREG_COUNT
	.align		4
        /*001c*/ 	.byte	0x03, 0x1b
        /*001e*/ 	.short	0x00a8


	//----- nvinfo : EIATTR_NUM_BARRIERS
	.align		4
        /*0020*/ 	.byte	0x02, 0x4c
        /*0022*/ 	.byte	0x10
	.zero		1


	//----- nvinfo : EIATTR_EXTERNS
	.align		4
        /*0024*/ 	.byte	0x04, 0x0f
        /*0026*/ 	.short	(.L_931 - .L_930)


	//   ....[0]....
	.align		4
.L_930:
        /*0028*/ 	.word	index@(__assertfail)


	//----- nvinfo : EIATTR_MERCURY_ISA_VERSION
	.align		4
.L_931:
        /*002c*/ 	.byte	0x03, 0x5f
        /*002e*/ 	.short	0x0101


	//----- nvinfo : EIATTR_INT_WARP_WIDE_INSTR_OFFSETS
	.align		4
        /*0030*/ 	.byte	0x04, 0x31
        /*0032*/ 	.short	(.L_933 - .L_932)


	//   ....[0]....
.L_932:
        /*0034*/ 	.word	0x000000b0


	//   ....[1]....
        /*0038*/ 	.word	0x000000c0


	//   ....[2]....
        /*003c*/ 	.word	0x00000160


	//   ....[3]....
        /*0040*/ 	.word	0x000105a0


	//   ....[4]....
        /*0044*/ 	.word	0x00010630


	//   ....[5]....
        /*0048*/ 	.word	0x00013250


	//   ....[6]....
        /*004c*/ 	.word	0x000132e0


	//----- nvinfo : EIATTR_COOP_GROUP_MASK_REGIDS
	.align		4
.L_933:
        /*0050*/ 	.byte	0x04, 0x29
        /*0052*/ 	.short	(.L_935 - .L_934)


	//   ....[0]....
.L_934:
        /*0054*/ 	.word	0xffffffff


	//   ....[1]....
        /*0058*/ 	.word	0xffffffff


	//   ....[2]....
        /*005c*/ 	.word	0xffffffff


	//   ....[3]....
        /*0060*/ 	.word	0xffffffff


	//   ....[4]....
        /*0064*/ 	.word	0xffffffff


	//   ....[5]....
        /*0068*/ 	.word	0xffffffff


	//   ....[6]....
        /*006c*/ 	.word	0xffffffff


	//   ....[7]....
        /*0070*/ 	.word	0xffffffff


	//   ....[8]....
        /*0074*/ 	.word	0xffffffff


	//   ....[9]....
        /*0078*/ 	.word	0xffffffff


	//   ....[10]....
        /*007c*/ 	.word	0xffffffff


	//   ....[11]....
        /*0080*/ 	.word	0xffffffff


	//   ....[12]....
        /*0084*/ 	.word	0xffffffff


	//   ....[13]....
        /*0088*/ 	.word	0xffffffff


	//   ....[14]....
        /*008c*/ 	.word	0xffffffff


	//   ....[15]....
        /*0090*/ 	.word	0xffffffff


	//   ....[16]....
        /*0094*/ 	.word	0xffffffff


	//   ....[17]....
        /*0098*/ 	.word	0xffffffff


	//   ....[18]....
        /*009c*/ 	.word	0xffffffff


	//   ....[19]....
        /*00a0*/ 	.word	0xffffffff


	//   ....[20]....
        /*00a4*/ 	.word	0xffffffff


	//   ....[21]....
        /*00a8*/ 	.word	0xffffffff


	//   ....[22]....
        /*00ac*/ 	.word	0xffffffff


	//   ....[23]....
        /*00b0*/ 	.word	0xffffffff


	//   ....[24]....
        /*00b4*/ 	.word	0xffffffff


	//   ....[25]....
        /*00b8*/ 	.word	0xffffffff


	//   ....[26]....
        /*00bc*/ 	.word	0xffffffff


	//   ....[27]....
        /*00c0*/ 	.word	0xffffffff


	//   ....[28]....
        /*00c4*/ 	.word	0xffffffff


	//   ....[29]....
        /*00c8*/ 	.word	0xffffffff


	//   ....[30]....
        /*00cc*/ 	.word	0xffffffff


	//   ....[31]....
        /*00d0*/ 	.word	0xffffffff


	//   ....[32]....
        /*00d4*/ 	.word	0xffffffff


	//   ....[33]....
        /*00d8*/ 	.word	0xffffffff


	//   ....[34]....
        /*00dc*/ 	.word	0xffffffff


	//   ....[35]....
        /*00e0*/ 	.word	0xffffffff


	//   ....[36]....
        /*00e4*/ 	.word	0xffffffff


	//   ....[37]....
        /*00e8*/ 	.word	0xffffffff


	//   ....[38]....
        /*00ec*/ 	.word	0xffffffff


	//   ....[39]....
        /*00f0*/ 	.word	0xffffffff


	//   ....[40]....
        /*00f4*/ 	.word	0xffffffff


	//   ....[41]....
        /*00f8*/ 	.word	0xffffffff


	//   ....[42]....
        /*00fc*/ 	.word	0xffffffff


	//   ....[43]....
        /*0100*/ 	.word	0xffffffff


	//   ....[44]....
        /*0104*/ 	.word	0xffffffff


	//   ....[45]....
        /*0108*/ 	.word	0xffffffff


	//   ....[46]....
        /*010c*/ 	.word	0xffffffff


	//   ....[47]....
        /*0110*/ 	.word	0xffffffff


	//   ....[48]....
        /*0114*/ 	.word	0xffffffff


	//   ....[49]....
        /*0118*/ 	.word	0xffffffff


	//   ....[50]....
        /*011c*/ 	.word	0xffffffff


	//   ....[51]....
        /*0120*/ 	.word	0xffffffff


	//   ....[52]....
        /*0124*/ 	.word	0xffffffff


	//   ....[53]....
        /*0128*/ 	.word	0xffffffff


	//   ....[54]....
        /*012c*/ 	.word	0xffffffff


	//   ....[55]....
        /*0130*/ 	.word	0xffffffff


	//   ....[56]....
        /*0134*/ 	.word	0xffffffff


	//   ....[57]....
        /*0138*/ 	.word	0xffffffff


	//   ....[58]....
        /*013c*/ 	.word	0xffffffff


	//   ....[59]....
        /*0140*/ 	.word	0xffffffff


	//   ....[60]....
        /*0144*/ 	.word	0xffffffff


	//   ....[61]....
        /*0148*/ 	.word	0xffffffff


	//   ....[62]....
        /*014c*/ 	.word	0xffffffff


	//   ....[63]....
        /*0150*/ 	.word	0xffffffff


	//   ....[64]....
        /*0154*/ 	.word	0xffffffff


	//   ....[65]....
        /*0158*/ 	.word	0xffffffff


	//   ....[66]....
        /*015c*/ 	.word	0xffffffff


	//   ....[67]....
        /*0160*/ 	.word	0xffffffff


	//   ....[68]....
        /*0164*/ 	.word	0xffffffff


	//   ....[69]....
        /*0168*/ 	.word	0xffffffff


	//   ....[70]....
        /*016c*/ 	.word	0xffffffff


	//   ....[71]....
        /*0170*/ 	.word	0xffffffff


	//   ....[72]....
        /*0174*/ 	.word	0xffffffff


	//   ....[73]....
        /*0178*/ 	.word	0xffffffff


	//   ....[74]....
        /*017c*/ 	.word	0xffffffff


	//   ....[75]....
        /*0180*/ 	.word	0xffffffff


	//   ....[76]....
        /*0184*/ 	.word	0xffffffff


	//   ....[77]....
        /*0188*/ 	.word	0xffffffff


	//   ....[78]....
        /*018c*/ 	.word	0xffffffff


	//   ....[79]....
        /*0190*/ 	.word	0xffffffff


	//   ....[80]....
        /*0194*/ 	.word	0xffffffff


	//   ....[81]....
        /*0198*/ 	.word	0xffffffff


	//   ....[82]....
        /*019c*/ 	.word	0xffffffff


	//   ....[83]....
        /*01a0*/ 	.word	0xffffffff


	//   ....[84]....
        /*01a4*/ 	.word	0xffffffff


	//   ....[85]....
        /*01a8*/ 	.word	0xffffffff


	//   ....[86]....
        /*01ac*/ 	.word	0xffffffff


	//   ....[87]....
        /*01b0*/ 	.word	0xffffffff


	//   ....[88]....
        /*01b4*/ 	.word	0xffffffff


	//   ....[89]....
        /*01b8*/ 	.word	0xffffffff


	//   ....[90]....
        /*01bc*/ 	.word	0xffffffff


	//   ....[91]....
        /*01c0*/ 	.word	0xffffffff


	//   ....[92]....
        /*01c4*/ 	.word	0xffffffff


	//   ....[93]....
        /*01c8*/ 	.word	0xffffffff


	//   ....[94]....
        /*01cc*/ 	.word	0xffffffff


	//   ....[95]....
        /*01d0*/ 	.word	0xffffffff


	//   ....[96]....
        /*01d4*/ 	.word	0xffffffff


	//   ....[97]....
        /*01d8*/ 	.word	0xffffffff


	//   ....[98]....
        /*01dc*/ 	.word	0xffffffff


	//   ....[99]....
        /*01e0*/ 	.word	0xffffffff


	//   ....[100]....
        /*01e4*/ 	.word	0xffffffff


	//   ....[101]....
        /*01e8*/ 	.word	0xffffffff


	//   ....[102]....
        /*01ec*/ 	.word	0xffffffff


	//   ....[103]....
        /*01f0*/ 	.word	0xffffffff


	//   ....[104]....
        /*01f4*/ 	.word	0xffffffff


	//   ....[105]....
        /*01f8*/ 	.word	0xffffffff


	//   ....[106]....
        /*01fc*/ 	.word	0xffffffff


	//   ....[107]....
        /*0200*/ 	.word	0xffffffff


	//   ....[108]....
        /*0204*/ 	.word	0xffffffff


	//   ....[109]....
        /*0208*/ 	.word	0xffffffff


	//   ....[110]....
        /*020c*/ 	.word	0xffffffff


	//   ....[111]....
        /*0210*/ 	.word	0xffffffff


	//   ....[112]....
        /*0214*/ 	.word	0xffffffff


	//   ....[113]....
        /*0218*/ 	.word	0xffffffff


	//   ....[114]....
        /*021c*/ 	.word	0xffffffff


	//   ....[115]....
        /*0220*/ 	.word	0xffffffff


	//   ....[116]....
        /*0224*/ 	.word	0xffffffff


	//   ....[117]....
        /*0228*/ 	.word	0xffffffff


	//   ....[118]....
        /*022c*/ 	.word	0xffffffff


	//   ....[119]....
        /*0230*/ 	.word	0xffffffff


	//   ....[120]....
        /*0234*/ 	.word	0xffffffff


	//   ....[121]....
        /*0238*/ 	.word	0xffffffff


	//   ....[122]....
        /*023c*/ 	.word	0xffffffff


	//   ....[123]....
        /*0240*/ 	.word	0xffffffff


	//   ....[124]....
        /*0244*/ 	.word	0xffffffff


	//   ....[125]....
        /*0248*/ 	.word	0xffffffff


	//   ....[126]....
        /*024c*/ 	.word	0xffffffff


	//   ....[127]....
        /*0250*/ 	.word	0xffffffff


	//   ....[128]....
        /*0254*/ 	.word	0xffffffff


	//   ....[129]....
        /*0258*/ 	.word	0xffffffff


	//   ....[130]....
        /*025c*/ 	.word	0xffffffff


	//   ....[131]....
        /*0260*/ 	.word	0xffffffff


	//   ....[132]....
        /*0264*/ 	.word	0xffffffff


	//   ....[133]....
        /*0268*/ 	.word	0xffffffff


	//   ....[134]....
        /*026c*/ 	.word	0xffffffff


	//   ....[135]....
        /*0270*/ 	.word	0xffffffff


	//   ....[136]....
        /*0274*/ 	.word	0x0500000f


	//   ....[137]....
        /*0278*/ 	.word	0x0500000f


	//   ....[138]....
        /*027c*/ 	.word	0x0500000f


	//   ....[139]....
        /*0280*/ 	.word	0x0500000f


	//   ....[140]....
        /*0284*/ 	.word	0x0500000f


	//   ....[141]....
        /*0288*/ 	.word	0x0500000f


	//   ....[142]....
        /*028c*/ 	.word	0x0500000f


	//   ....[143]....
        /*0290*/ 	.word	0x0500000f


	//   ....[144]....
        /*0294*/ 	.word	0x0500000f


	//   ....[145]....
        /*0298*/ 	.word	0x0500000f


	//   ....[146]....
        /*029c*/ 	.word	0x0500000f


	//   ....[147]....
        /*02a0*/ 	.word	0x0500000f


	//   ....[148]....
        /*02a4*/ 	.word	0x0500000f


	//   ....[149]....
        /*02a8*/ 	.word	0x0500000f


	//   ....[150]....
        /*02ac*/ 	.word	0x0500000f


	//   ....[151]....
        /*02b0*/ 	.word	0x0500000f


	//   ....[152]....
        /*02b4*/ 	.word	0x0500000f


	//   ....[153]....
        /*02b8*/ 	.word	0x0500000f


	//   ....[154]....
        /*02bc*/ 	.word	0x0500000f


	//   ....[155]....
        /*02c0*/ 	.word	0x0500000f


	//   ....[156]....
        /*02c4*/ 	.word	0x0500000f


	//   ....[157]....
        /*02c8*/ 	.word	0x0500000f


	//   ....[158]....
        /*02cc*/ 	.word	0x0500000f


	//   ....[159]....
        /*02d0*/ 	.word	0x0500000f


	//   ....[160]....
        /*02d4*/ 	.word	0x0500000f


	//   ....[161]....
        /*02d8*/ 	.word	0x0500000f


	//   ....[162]....
        /*02dc*/ 	.word	0x0500000f


	//   ....[163]....
        /*02e0*/ 	.word	0x0500000f


	//   ....[164]....
        /*02e4*/ 	.word	0x0500000f


	//   ....[165]....
        /*02e8*/ 	.word	0x0500000f


	//   ....[166]....
        /*02ec*/ 	.word	0x0500000f


	//   ....[167]....
        /*02f0*/ 	.word	0x0500000f


	//   ....[168]....
        /*02f4*/ 	.word	0x0500000f


	//   ....[169]....
        /*02f8*/ 	.word	0x0500000f


	//   ....[170]....
        /*02fc*/ 	.word	0x0500000f


	//   ....[171]....
        /*0300*/ 	.word	0x0500000f


	//   ....[172]....
        /*0304*/ 	.word	0x0500000f


	//   ....[173]....
        /*0308*/ 	.word	0x0500000f


	//   ....[174]....
        /*030c*/ 	.word	0x0500000f


	//   ....[175]....
        /*0310*/ 	.word	0x0500000f


	//   ....[176]....
        /*0314*/ 	.word	0x0500000f


	//   ....[177]....
        /*0318*/ 	.word	0x0500000f


	//   ....[178]....
        /*031c*/ 	.word	0x0500000f


	//   ....[179]....
        /*0320*/ 	.word	0x0500000f


	//   ....[180]....
        /*0324*/ 	.word	0x0500000f


	//   ....[181]....
        /*0328*/ 	.word	0x0500000f


	//   ....[182]....
        /*032c*/ 	.word	0x0500000f


	//   ....[183]....
        /*0330*/ 	.word	0x0500000f


	//   ....[184]....
        /*0334*/ 	.word	0x0500000f


	//   ....[185]....
        /*0338*/ 	.word	0x0500000f


	//   ....[186]....
        /*033c*/ 	.word	0x0500000f


	//   ....[187]....
        /*0340*/ 	.word	0x0500000f


	//   ....[188]....
        /*0344*/ 	.word	0x0500000f


	//   ....[189]....
        /*0348*/ 	.word	0x0500000f


	//   ....[190]....
        /*034c*/ 	.word	0x0500000f


	//   ....[191]....
        /*0350*/ 	.word	0x0500000f


	//   ....[192]....
        /*0354*/ 	.word	0x0500000f


	//   ....[193]....
        /*0358*/ 	.word	0x0500000f


	//   ....[194]....
        /*035c*/ 	.word	0x0500000f


	//   ....[195]....
        /*0360*/ 	.word	0x0500000f


	//   ....[196]....
        /*0364*/ 	.word	0x0500000f


	//   ....[197]....
        /*0368*/ 	.word	0x0500000f


	//   ....[198]....
        /*036c*/ 	.word	0x0500000f


	//   ....[199]....
        /*0370*/ 	.word	0x0500000f


	//   ....[200]....
        /*0374*/ 	.word	0x0500000f


	//   ....[201]....
        /*0378*/ 	.word	0x0500000f


	//   ....[202]....
        /*037c*/ 	.word	0x0500000f


	//   ....[203]....
        /*0380*/ 	.word	0x0500000f


	//   ....[204]....
        /*0384*/ 	.word	0x0500000f


	//   ....[205]....
        /*0388*/ 	.word	0x0500000f


	//   ....[206]....
        /*038c*/ 	.word	0x0500000f


	//   ....[207]....
        /*0390*/ 	.word	0x0500000f


	//   ....[208]....
        /*0394*/ 	.word	0x0500000f


	//   ....[209]....
        /*0398*/ 	.word	0x0500000f


	//   ....[210]....
        /*039c*/ 	.word	0x0500000f


	//   ....[211]....
        /*03a0*/ 	.word	0x0500000f


	//   ....[212]....
        /*03a4*/ 	.word	0x0500000f


	//   ....[213]....
        /*03a8*/ 	.word	0x0500000f


	//   ....[214]....
        /*03ac*/ 	.word	0x0500000f


	//   ....[215]....
        /*03b0*/ 	.word	0x0500000f


	//   ....[216]....
        /*03b4*/ 	.word	0x0500000f


	//   ....[217]....
        /*03b8*/ 	.word	0x0500000f


	//   ....[218]....
        /*03bc*/ 	.word	0x0500000f


	//----- nvinfo : EIATTR_COOP_GROUP_INSTR_OFFSETS
	.align		4
.L_935:
        /*03c0*/ 	.byte	0x04, 0x28
        /*03c2*/ 	.short	(.L_937 - .L_936)


	//   ....[0]....
.L_936:
        /*03c4*/ 	.word	0x00000070


	//   ....[1]....
        /*03c8*/ 	.word	0x00000080


	//   ....[2]....
        /*03cc*/ 	.word	0x000002c0


	//   ....[3]....
        /*03d0*/ 	.word	0x00000420


	//   ....[4]....
        /*03d4*/ 	.word	0x00000540


	//   ....[5]....
        /*03d8*/ 	.word	0x000006a0


	//   ....[6]....
        /*03dc*/ 	.word	0x00001720


	//   ....[7]....
        /*03e0*/ 	.word	0x00001fc0


	//   ....[8]....
        /*03e4*/ 	.word	0x00002210


	//   ....[9]....
        /*03e8*/ 	.word	0x00003600


	//   ....[10]....
        /*03ec*/ 	.word	0x000036a0


	//   ....[11]....
        /*03f0*/ 	.word	0x00003d40


	//   ....[12]....
        /*03f4*/ 	.word	0x00003da0


	//   ....[13]....
        /*03f8*/ 	.word	0x00005600


	//   ....[14]....
        /*03fc*/ 	.word	0x00005800


	//   ....[15]....
        /*0400*/ 	.word	0x000063e0


	//   ....[16]....
        /*0404*/ 	.word	0x00006400


	//   ....[17]....
        /*0408*/ 	.word	0x00006d80


	//   ....[18]....
        /*040c*/ 	.word	0x00006e00


	//   ....[19]....
        /*0410*/ 	.word	0x00008cc0


	//   ....[20]....
        /*0414*/ 	.word	0x00008cd0


	//   ....[21]....
        /*0418*/ 	.word	0x00008d00


	//   ....[22]....
        /*041c*/ 	.word	0x00008d20


	//   ....[23]....
        /*0420*/ 	.word	0x0000aa20


	//   ....[24]....
        /*0424*/ 	.word	0x0000ac10


	//   ....[25]....
        /*0428*/ 	.word	0x0000b7f0


	//   ....[26]....
        /*042c*/ 	.word	0x0000b860


	//   ....[27]....
        /*0430*/ 	.word	0x0000c170


	//   ....[28]....
        /*0434*/ 	.word	0x0000c1e0


	//   ....[29]....
        /*0438*/ 	.word	0x0000d310


	//   ....[30]....
        /*043c*/ 	.word	0x0000d340


	//   ....[31]....
        /*0440*/ 	.word	0x0000d400


	//   ....[32]....
        /*0444*/ 	.word	0x0000d410


	//   ....[33]....
        /*0448*/ 	.word	0x0000e5a0


	//   ....[34]....
        /*044c*/ 	.word	0x0000e600


	//   ....[35]....
        /*0450*/ 	.word	0x0000e650


	//   ....[36]....
        /*0454*/ 	.word	0x0000e6b0


	//   ....[37]....
        /*0458*/ 	.word	0x0000eb90


	//   ....[38]....
        /*045c*/ 	.word	0x0000eba0


	//   ....[39]....
        /*0460*/ 	.word	0x0000ec60


	//   ....[40]....
        /*0464*/ 	.word	0x0000ec80


	//   ....[41]....
        /*0468*/ 	.word	0x0000ed40


	//   ....[42]....
        /*046c*/ 	.word	0x0000ed60


	//   ....[43]....
        /*0470*/ 	.word	0x0000ee30


	//   ....[44]....
        /*0474*/ 	.word	0x0000ee50


	//   ....[45]....
        /*0478*/ 	.word	0x0000f4f0


	//   ....[46]....
        /*047c*/ 	.word	0x0000f510


	//   ....[47]....
        /*0480*/ 	.word	0x0000f5d0


	//   ....[48]....
        /*0484*/ 	.word	0x0000f5f0


	//   ....[49]....
        /*0488*/ 	.word	0x0000f6b0


	//   ....[50]....
        /*048c*/ 	.word	0x0000f6d0


	//   ....[51]....
        /*0490*/ 	.word	0x0000f7a0


	//   ....[52]....
        /*0494*/ 	.word	0x0000f7c0


	//   ....[53]....
        /*0498*/ 	.word	0x0000f930


	//   ....[54]....
        /*049c*/ 	.word	0x000110b0


	//   ....[55]....
        /*04a0*/ 	.word	0x000110d0


	//   ....[56]....
        /*04a4*/ 	.word	0x000110e0


	//   ....[57]....
        /*04a8*/ 	.word	0x00011120


	//   ....[58]....
        /*04ac*/ 	.word	0x000111a0


	//   ....[59]....
        /*04b0*/ 	.word	0x000111c0


	//   ....[60]....
        /*04b4*/ 	.word	0x00011240


	//   ....[61]....
        /*04b8*/ 	.word	0x00011260


	//   ....[62]....
        /*04bc*/ 	.word	0x000112e0


	//   ....[63]....
        /*04c0*/ 	.word	0x00011300


	//   ....[64]....
        /*04c4*/ 	.word	0x00011380


	//   ....[65]....
        /*04c8*/ 	.word	0x000113a0


	//   ....[66]....
        /*04cc*/ 	.word	0x00011420


	//   ....[67]....
        /*04d0*/ 	.word	0x00011440


	//   ....[68]....
        /*04d4*/ 	.word	0x000114c0


	//   ....[69]....
        /*04d8*/ 	.word	0x000114e0


	//   ....[70]....
        /*04dc*/ 	.word	0x00011b10


	//   ....[71]....
        /*04e0*/ 	.word	0x00011b30


	//   ....[72]....
        /*04e4*/ 	.word	0x00011b60


	//   ....[73]....
        /*04e8*/ 	.word	0x00011ba0


	//   ....[74]....
        /*04ec*/ 	.word	0x00011c10


	//   ....[75]....
        /*04f0*/ 	.word	0x00011c30


	//   ....[76]....
        /*04f4*/ 	.word	0x00011cb0


	//   ....[77]....
        /*04f8*/ 	.word	0x00011cd0


	//   ....[78]....
        /*04fc*/ 	.word	0x00011d50


	//   ....[79]....
        /*0500*/ 	.word	0x00011d70


	//   ....[80]....
        /*0504*/ 	.word	0x00011df0


	//   ....[81]....
        /*0508*/ 	.word	0x00011e10


	//   ....[82]....
        /*050c*/ 	.word	0x00011e90


	//   ....[83]....
        /*0510*/ 	.word	0x00011eb0


	//   ....[84]....
        /*0514*/ 	.word	0x00011f30


	//   ....[85]....
        /*0518*/ 	.word	0x00011f50


	//   ....[86]....
        /*051c*/ 	.word	0x00012610


	//   ....[87]....
        /*0520*/ 	.word	0x00012640


	//   ....[88]....
        /*0524*/ 	.word	0x00012650


	//   ....[89]....
        /*0528*/ 	.word	0x000126a0


	//   ....[90]....
        /*052c*/ 	.word	0x000126b0


	//   ....[91]....
        /*0530*/ 	.word	0x00012700


	//   ....[92]....
        /*0534*/ 	.word	0x00012710


	//   ....[93]....
        /*0538*/ 	.word	0x00012760


	//   ....[94]....
        /*053c*/ 	.word	0x00012770


	//   ....[95]....
        /*0540*/ 	.word	0x000127c0


	//   ....[96]....
        /*0544*/ 	.word	0x000127d0


	//   ....[97]....
        /*0548*/ 	.word	0x00012820


	//   ....[98]....
        /*054c*/ 	.word	0x00012830


	//   ....[99]....
        /*0550*/ 	.word	0x00012880


	//   ....[100]....
        /*0554*/ 	.word	0x00012890


	//   ....[101]....
        /*0558*/ 	.word	0x000128a0


	//   ....[102]....
        /*055c*/ 	.word	0x00012b40


	//   ....[103]....
        /*0560*/ 	.word	0x00012b60


	//   ....[104]....
        /*0564*/ 	.word	0x00012b80


	//   ....[105]....
        /*0568*/ 	.word	0x00012be0


	//   ....[106]....
        /*056c*/ 	.word	0x00012c00


	//   ....[107]....
        /*0570*/ 	.word	0x00012c60


	//   ....[108]....
        /*0574*/ 	.word	0x00012c80


	//   ....[109]....
        /*0578*/ 	.word	0x00012ce0


	//   ....[110]....
        /*057c*/ 	.word	0x00012d00


	//   ....[111]....
        /*0580*/ 	.word	0x00012d60


	//   ....[112]....
        /*0584*/ 	.word	0x00012d80


	//   ....[113]....
        /*0588*/ 	.word	0x00012de0


	//   ....[114]....
        /*058c*/ 	.word	0x00012e00


	//   ....[115]....
        /*0590*/ 	.word	0x00012e60


	//   ....[116]....
        /*0594*/ 	.word	0x00012e80


	//   ....[117]....
        /*0598*/ 	.word	0x00012e90


	//   ....[118]....
        /*059c*/ 	.word	0x00013430


	//   ....[119]....
        /*05a0*/ 	.word	0x00013450


	//   ....[120]....
        /*05a4*/ 	.word	0x00013470


	//   ....[121]....
        /*05a8*/ 	.word	0x000134b0


	//   ....[122]....
        /*05ac*/ 	.word	0x00013500


	//   ....[123]....
        /*05b0*/ 	.word	0x00013530


	//   ....[124]....
        /*05b4*/ 	.word	0x00013580


	//   ....[125]....
        /*05b8*/ 	.word	0x000135b0


	//   ....[126]....
        /*05bc*/ 	.word	0x00013600


	//   ....[127]....
        /*05c0*/ 	.word	0x00013630


	//   ....[128]....
        /*05c4*/ 	.word	0x00013680


	//   ....[129]....
        /*05c8*/ 	.word	0x000136b0


	//   ....[130]....
        /*05cc*/ 	.word	0x00013700


	//   ....[131]....
        /*05d0*/ 	.word	0x00013730


	//   ....[132]....
        /*05d4*/ 	.word	0x00013780


	//   ....[133]....
        /*05d8*/ 	.word	0x000137b0


	//   ....[134]....
        /*05dc*/ 	.word	0x00013a90


	//   ....[135]....
        /*05e0*/ 	.word	0x00013c60


	//   ....[136]....
        /*05e4*/ 	.word	0x000142b0


	//   ....[137]....
        /*05e8*/ 	.word	0x00014390


	//   ....[138]....
        /*05ec*/ 	.word	0x00014430


	//   ....[139]....
        /*05f0*/ 	.word	0x000144b0


	//   ....[140]....
        /*05f4*/ 	.word	0x00014570


	//   ....[141]....
        /*05f8*/ 	.word	0x000145e0


	//   ....[142]....
        /*05fc*/ 	.word	0x000146b0


	//   ....[143]....
        /*0600*/ 	.word	0x00014730


	//   ....[144]....
        /*0604*/ 	.word	0x00014800


	//   ....[145]....
        /*0608*/ 	.word	0x00014880


	//   ....[146]....
        /*060c*/ 	.word	0x00014950


	//   ....[147]....
        /*0610*/ 	.word	0x000149d0


	//   ....[148]....
        /*0614*/ 	.word	0x00014aa0


	//   ....[149]....
        /*0618*/ 	.word	0x00014b20


	//   ....[150]....
        /*061c*/ 	.word	0x00014bf0


	//   ....[151]....
        /*0620*/ 	.word	0x00014c70


	//   ....[152]....
        /*0624*/ 	.word	0x00014d30


	//   ....[153]....
        /*0628*/ 	.word	0x00014dc0


	//   ....[154]....
        /*062c*/ 	.word	0x00014e30


	//   ....[155]....
        /*0630*/ 	.word	0x00014eb0


	//   ....[156]....
        /*0634*/ 	.word	0x00014f60


	//   ....[157]....
        /*0638*/ 	.word	0x00014fd0


	//   ....[158]....
        /*063c*/ 	.word	0x000150b0


	//   ....[159]....
        /*0640*/ 	.word	0x00015120


	//   ....[160]....
        /*0644*/ 	.word	0x00015200


	//   ....[161]....
        /*0648*/ 	.word	0x00015270


	//   ....[162]....
        /*064c*/ 	.word	0x00015350


	//   ....[163]....
        /*0650*/ 	.word	0x000153c0


	//   ....[164]....
        /*0654*/ 	.word	0x000154a0


	//   ....[165]....
        /*0658*/ 	.word	0x00015510


	//   ....[166]....
        /*065c*/ 	.word	0x000155f0


	//   ....[167]....
        /*0660*/ 	.word	0x00015660


	//   ....[168]....
        /*0664*/ 	.word	0x00015720


	//   ....[169]....
        /*0668*/ 	.word	0x00015850


	//   ....[170]....
        /*066c*/ 	.word	0x000158f0


	//   ....[171]....
        /*0670*/ 	.word	0x00015960


	//   ....[172]....
        /*0674*/ 	.word	0x00015a20


	//   ....[173]....
        /*0678*/ 	.word	0x00015a80


	//   ....[174]....
        /*067c*/ 	.word	0x00015b40


	//   ....[175]....
        /*0680*/ 	.word	0x00015ba0


	//   ....[176]....
        /*0684*/ 	.word	0x00015c60


	//   ....[177]....
        /*0688*/ 	.word	0x00015cc0


	//   ....[178]....
        /*068c*/ 	.word	0x00015d80


	//   ....[179]....
        /*0690*/ 	.word	0x00015de0


	//   ....[180]....
        /*0694*/ 	.word	0x00015ea0


	//   ....[181]....
        /*0698*/ 	.word	0x00015f00


	//   ....[182]....
        /*069c*/ 	.word	0x00015fc0


	//   ....[183]....
        /*06a0*/ 	.word	0x00016020


	//   ....[184]....
        /*06a4*/ 	.word	0x000160e0


	//   ....[185]....
        /*06a8*/ 	.word	0x000161c0


	//   ....[186]....
        /*06ac*/ 	.word	0x00016260


	//   ....[187]....
        /*06b0*/ 	.word	0x000162c0


	//   ....[188]....
        /*06b4*/ 	.word	0x00016390


	//   ....[189]....
        /*06b8*/ 	.word	0x000163f0


	//   ....[190]....
        /*06bc*/ 	.word	0x000164c0


	//   ....[191]....
        /*06c0*/ 	.word	0x00016520


	//   ....[192]....
        /*06c4*/ 	.word	0x000165f0


	//   ....[193]....
        /*06c8*/ 	.word	0x00016650


	//   ....[194]....
        /*06cc*/ 	.word	0x00016720


	//   ....[195]....
        /*06d0*/ 	.word	0x00016780


	//   ....[196]....
        /*06d4*/ 	.word	0x00016850


	//   ....[197]....
        /*06d8*/ 	.word	0x000168b0


	//   ....[198]....
        /*06dc*/ 	.word	0x00016980


	//   ....[199]....
        /*06e0*/ 	.word	0x000169e0


	//   ....[200]....
        /*06e4*/ 	.word	0x00016aa0


	//   ....[201]....
        /*06e8*/ 	.word	0x00016bc0


	//   ....[202]....
        /*06ec*/ 	.word	0x00016c60


	//   ....[203]....
        /*06f0*/ 	.word	0x00016cc0


	//   ....[204]....
        /*06f4*/ 	.word	0x00016d90


	//   ....[205]....
        /*06f8*/ 	.word	0x00016e30


	//   ....[206]....
        /*06fc*/ 	.word	0x00016ef0


	//   ....[207]....
        /*0700*/ 	.word	0x00016f90


	//   ....[208]....
        /*0704*/ 	.word	0x00017050


	//   ....[209]....
        /*0708*/ 	.word	0x000170f0


	//   ....[210]....
        /*070c*/ 	.word	0x000171b0


	//   ....[211]....
        /*0710*/ 	.word	0x00017250


	//   ....[212]....
        /*0714*/ 	.word	0x00017310


	//   ....[213]....
        /*0718*/ 	.word	0x000173b0


	//   ....[214]....
        /*071c*/ 	.word	0x00017470


	//   ....[215]....
        /*0720*/ 	.word	0x00017510


	//   ....[216]....
        /*0724*/ 	.word	0x000175d0


	//   ....[217]....
        /*0728*/ 	.word	0x000176a0


	//   ....[218]....
        /*072c*/ 	.word	0x000177c0


	//----- nvinfo : EIATTR_REG_RECONFIG
	.align		4
.L_937:
        /*0730*/ 	.byte	0x01, 0x54
	.zero		2


	//----- nvinfo : EIATTR_SYSCALL_OFFSETS
	.align		4
        /*0734*/ 	.byte	0x04, 0x46
        /*0736*/ 	.short	(.L_939 - .L_938)


	//   ....[0]....
.L_938:
        /*0738*/ 	.word	0x00001900


	//   ....[1]....
        /*073c*/ 	.word	0x00010790


	//   ....[2]....
        /*0740*/ 	.word	0x000108e0


	//   ....[3]....
        /*0744*/ 	.word	0x000109d0


	//   ....[4]....
        /*0748*/ 	.word	0x000117d0


	//----- nvinfo : EIATTR_MBARRIER_INSTR_OFFSETS
	.align		4
.L_939:
        /*074c*/ 	.byte	0x04, 0x39
        /*074e*/ 	.short	(.L_941 - .L_940)


	//   ....[0]....
.L_940:
        /*0750*/ 	.word	0x00000170
        /*0754*/ 	.word	0x000000ff
        /*0758*/ 	.word	0x00028800
        /*075c*/ 	.short	0x0100
        /*075e*/ 	.byte	0x08
	.zero		1


	//   ....[1]....
        /*0760*/ 	.word	0x00000180
        /*0764*/ 	.word	0x000000ff
        /*0768*/ 	.word	0x00028820
        /*076c*/ 	.short	0x0100
        /*076e*/ 	.byte	0x08
	.zero		1


	//   ....[2]....
        /*0770*/ 	.word	0x00000270
        /*0774*/ 	.word	0x000000ff
        /*0778*/ 	.word	0x00028830
        /*077c*/ 	.short	0x0100
        /*077e*/ 	.byte	0x08
	.zero		1


	//   ....[3]....
        /*0780*/ 	.word	0x00000280
        /*0784*/ 	.word	0x000000ff
        /*0788*/ 	.word	0x00028840
        /*078c*/ 	.short	0x0100
        /*078e*/ 	.byte	0x08
	.zero		1


	//   ....[4]....
        /*0790*/ 	.word	0x00000290
        /*0794*/ 	.word	0x000000ff
        /*0798*/ 	.word	0x00028838
        /*079c*/ 	.short	0x0100
        /*079e*/ 	.byte	0x08
	.zero		1


	//   ....[5]....
        /*07a0*/ 	.word	0x000002a0
        /*07a4*/ 	.word	0x000000ff
        /*07a8*/ 	.word	0x00028848
        /*07ac*/ 	.short	0x0100
        /*07ae*/ 	.byte	0x08
	.zero		1


	//   ....[6]....
        /*07b0*/ 	.word	0x000003d0
        /*07b4*/ 	.word	0x000000ff
        /*07b8*/ 	.word	0x00028850
        /*07bc*/ 	.short	0x0100
        /*07be*/ 	.byte	0x08
	.zero		1


	//   ....[7]....
        /*07c0*/ 	.word	0x000003e0
        /*07c4*/ 	.word	0x000000ff
        /*07c8*/ 	.word	0x00028860
        /*07cc*/ 	.short	0x0100
        /*07ce*/ 	.byte	0x08
	.zero		1


	//   ....[8]....
        /*07d0*/ 	.word	0x000003f0
        /*07d4*/ 	.word	0x000000ff
        /*07d8*/ 	.word	0x00028858
        /*07dc*/ 	.short	0x0100
        /*07de*/ 	.byte	0x08
	.zero		1


	//   ....[9]....
        /*07e0*/ 	.word	0x00000400
        /*07e4*/ 	.word	0x000000ff
        /*07e8*/ 	.word	0x00028868
        /*07ec*/ 	.short	0x0100
        /*07ee*/ 	.byte	0x08
	.zero		1


	//   ....[10]....
        /*07f0*/ 	.word	0x000004f0
        /*07f4*/ 	.word	0x000000ff
        /*07f8*/ 	.word	0x00028870
        /*07fc*/ 	.short	0x0100
        /*07fe*/ 	.byte	0x06
	.zero		1


	//   ....[11]....
        /*0800*/ 	.word	0x00000500
        /*0804*/ 	.word	0x000000ff
        /*0808*/ 	.word	0x00028880
        /*080c*/ 	.short	0x0100
        /*080e*/ 	.byte	0x06
	.zero		1


	//   ....[12]....
        /*0810*/ 	.word	0x00000510
        /*0814*/ 	.word	0x000000ff
        /*0818*/ 	.word	0x00028878
        /*081c*/ 	.short	0x0100
        /*081e*/ 	.byte	0x06
	.zero		1


	//   ....[13]....
        /*0820*/ 	.word	0x00000520
        /*0824*/ 	.word	0x000000ff
        /*0828*/ 	.word	0x00028888
        /*082c*/ 	.short	0x0100
        /*082e*/ 	.byte	0x06
	.zero		1


	//   ....[14]....
        /*0830*/ 	.word	0x00000650
        /*0834*/ 	.word	0x000000ff
        /*0838*/ 	.word	0x00028890
        /*083c*/ 	.short	0x0100
        /*083e*/ 	.byte	0x08
	.zero		1


	//   ....[15]....
        /*0840*/ 	.word	0x00000660
        /*0844*/ 	.word	0x000000ff
        /*0848*/ 	.word	0x000288a0
        /*084c*/ 	.short	0x0100
        /*084e*/ 	.byte	0x08
	.zero		1


	//   ....[16]....
        /*0850*/ 	.word	0x00000670
        /*0854*/ 	.word	0x000000ff
        /*0858*/ 	.word	0x00028898
        /*085c*/ 	.short	0x0100
        /*085e*/ 	.byte	0x08
	.zero		1


	//   ....[17]....
        /*0860*/ 	.word	0x00000680
        /*0864*/ 	.word	0x000000ff
        /*0868*/ 	.word	0x000288a8
        /*086c*/ 	.short	0x0100
        /*086e*/ 	.byte	0x08
	.zero		1


	//   ....[18]....
        /*0870*/ 	.word	0x000007c0
        /*0874*/ 	.word	0x000000ff
        /*0878*/ 	.word	0x000288b0
        /*087c*/ 	.short	0x0100
        /*087e*/ 	.byte	0x08
	.zero		1


	//   ....[19]....
        /*0880*/ 	.word	0x000007d0
        /*0884*/ 	.word	0x000000ff
        /*0888*/ 	.word	0x000288c0
        /*088c*/ 	.short	0x0100
        /*088e*/ 	.byte	0x08
	.zero		1


	//   ....[20]....
        /*0890*/ 	.word	0x000007e0
        /*0894*/ 	.word	0x000000ff
        /*0898*/ 	.word	0x000288b8
        /*089c*/ 	.short	0x0100
        /*089e*/ 	.byte	0x08
	.zero		1


	//   ....[21]....
        /*08a0*/ 	.word	0x000007f0
        /*08a4*/ 	.word	0x000000ff
        /*08a8*/ 	.word	0x000288c8
        /*08ac*/ 	.short	0x0100
        /*08ae*/ 	.byte	0x08
	.zero		1


	//   ....[22]....
        /*08b0*/ 	.word	0x00001980
        /*08b4*/ 	.word	0x000000ff
        /*08b8*/ 	.word	0x00028800
        /*08bc*/ 	.short	0x010a
        /*08be*/ 	.byte	0x29
	.zero		1


	//   ....[23]....
        /*08c0*/ 	.word	0x00001a00
        /*08c4*/ 	.word	0x00000003
        /*08c8*/ 	.word	0x00028830
        /*08cc*/ 	.short	0x010a
        /*08ce*/ 	.byte	0x3f
	.zero		1


	//   ....[24]....
        /*08d0*/ 	.word	0x00001a40
        /*08d4*/ 	.word	0x00000003
        /*08d8*/ 	.word	0x00028830
        /*08dc*/ 	.short	0x010a
        /*08de*/ 	.byte	0x3f
	.zero		1


	//   ....[25]....
        /*08e0*/ 	.word	0x00001fe0
        /*08e4*/ 	.word	0x000000ff
        /*08e8*/ 	.word	0x00000000
        /*08ec*/ 	.short	0x0101
        /*08ee*/ 	.byte	0x06
	.zero		1


	//   ....[26]....
        /*08f0*/ 	.word	0x00004dc0
        /*08f4*/ 	.word	0x000000ff
        /*08f8*/ 	.word	0x00028830
        /*08fc*/ 	.short	0x010a
        /*08fe*/ 	.byte	0x06
	.zero		1


	//   ....[27]....
        /*0900*/ 	.word	0x00004e00
        /*0904*/ 	.word	0x000000ff
        /*0908*/ 	.word	0x00028830
        /*090c*/ 	.short	0x010a
        /*090e*/ 	.byte	0x06
	.zero		1


	//   ....[28]....
        /*0910*/ 	.word	0x00005150
        /*0914*/ 	.word	0x000000ff
        /*0918*/ 	.word	0x00028850
        /*091c*/ 	.short	0x010a
        /*091e*/ 	.byte	0x06
	.zero		1


	//   ....[29]....
        /*0920*/ 	.word	0x00005190
        /*0924*/ 	.word	0x000000ff
        /*0928*/ 	.word	0x00028850
        /*092c*/ 	.short	0x010a
        /*092e*/ 	.byte	0x06
	.zero		1


	//   ....[30]....
        /*0930*/ 	.word	0x000055c0
        /*0934*/ 	.word	0x000000ff
        /*0938*/ 	.word	0x00000000
        /*093c*/ 	.short	0x0101
        /*093e*/ 	.byte	0x06
	.zero		1


	//   ....[31]....
        /*0940*/ 	.word	0x00007870
        /*0944*/ 	.word	0x000000ff
        /*0948*/ 	.word	0x00000000
        /*094c*/ 	.short	0x0101
        /*094e*/ 	.byte	0x06
	.zero		1


	//   ....[32]....
        /*0950*/ 	.word	0x00008180
        /*0954*/ 	.word	0x000000ff
        /*0958*/ 	.word	0x00028830
        /*095c*/ 	.short	0x010a
        /*095e*/ 	.byte	0x06
	.zero		1


	//   ....[33]....
        /*0960*/ 	.word	0x000081c0
        /*0964*/ 	.word	0x000000ff
        /*0968*/ 	.word	0x00028830
        /*096c*/ 	.short	0x010a
        /*096e*/ 	.byte	0x06
	.zero		1


	//   ....[34]....
        /*0970*/ 	.word	0x00008510
        /*0974*/ 	.word	0x000000ff
        /*0978*/ 	.word	0x00028850
        /*097c*/ 	.short	0x010a
        /*097e*/ 	.byte	0x06
	.zero		1


	//   ....[35]....
        /*0980*/ 	.word	0x00008550
        /*0984*/ 	.word	0x000000ff
        /*0988*/ 	.word	0x00028850
        /*098c*/ 	.short	0x010a
        /*098e*/ 	.byte	0x06
	.zero		1


	//   ....[36]....
        /*0990*/ 	.word	0x00008950
        /*0994*/ 	.word	0x000000ff
        /*0998*/ 	.word	0x00000000
        /*099c*/ 	.short	0x0101
        /*099e*/ 	.byte	0x06
	.zero		1


	//   ....[37]....
        /*09a0*/ 	.word	0x00009b00
        /*09a4*/ 	.word	0x000000ff
        /*09a8*/ 	.word	0x00000000
        /*09ac*/ 	.short	0x0101
        /*09ae*/ 	.byte	0x06
	.zero		1


	//   ....[38]....
        /*09b0*/ 	.word	0x0000a210
        /*09b4*/ 	.word	0x000000ff
        /*09b8*/ 	.word	0x00028830
        /*09bc*/ 	.short	0x010a
        /*09be*/ 	.byte	0x06
	.zero		1


	//   ....[39]....
        /*09c0*/ 	.word	0x0000a250
        /*09c4*/ 	.word	0x000000ff
        /*09c8*/ 	.word	0x00028830
        /*09cc*/ 	.short	0x010a
        /*09ce*/ 	.byte	0x06
	.zero		1


	//   ....[40]....
        /*09d0*/ 	.word	0x0000a570
        /*09d4*/ 	.word	0x000000ff
        /*09d8*/ 	.word	0x00028850
        /*09dc*/ 	.short	0x010a
        /*09de*/ 	.byte	0x06
	.zero		1


	//   ....[41]....
        /*09e0*/ 	.word	0x0000a5b0
        /*09e4*/ 	.word	0x000000ff
        /*09e8*/ 	.word	0x00028850
        /*09ec*/ 	.short	0x010a
        /*09ee*/ 	.byte	0x06
	.zero		1


	//   ....[42]....
        /*09f0*/ 	.word	0x0000a9e0
        /*09f4*/ 	.word	0x000000ff
        /*09f8*/ 	.word	0x00000000
        /*09fc*/ 	.short	0x0101
        /*09fe*/ 	.byte	0x06
	.zero		1


	//   ....[43]....
        /*0a00*/ 	.word	0x0000cc80
        /*0a04*/ 	.word	0x000000ff
        /*0a08*/ 	.word	0x00000000
        /*0a0c*/ 	.short	0x0101
        /*0a0e*/ 	.byte	0x06
	.zero		1


	//   ....[44]....
        /*0a10*/ 	.word	0x0000d280
        /*0a14*/ 	.word	0x000000ff
        /*0a18*/ 	.word	0x00028850
        /*0a1c*/ 	.short	0x010a
        /*0a1e*/ 	.byte	0x05
	.zero		1


	//   ....[45]....
        /*0a20*/ 	.word	0x0000d2c0
        /*0a24*/ 	.word	0x000000ff
        /*0a28*/ 	.word	0x00028850
        /*0a2c*/ 	.short	0x010a
        /*0a2e*/ 	.byte	0x05
	.zero		1


	//   ....[46]....
        /*0a30*/ 	.word	0x0000d830
        /*0a34*/ 	.word	0x000000ff
        /*0a38*/ 	.word	0x00000000
        /*0a3c*/ 	.short	0x0101
        /*0a3e*/ 	.byte	0x04
	.zero		1


	//   ....[47]....
        /*0a40*/ 	.word	0x0000eb80
        /*0a44*/ 	.word	0x00000000
        /*0a48*/ 	.word	0x00000000
        /*0a4c*/ 	.short	0x0101
        /*0a4e*/ 	.byte	0x3f
	.zero		1


	//   ....[48]....
        /*0a50*/ 	.word	0x00010ef0
        /*0a54*/ 	.word	0x00000007
        /*0a58*/ 	.word	0x00028840
        /*0a5c*/ 	.short	0x010a
        /*0a5e*/ 	.byte	0x3f
	.zero		1


	//   ....[49]....
        /*0a60*/ 	.word	0x000115b0
        /*0a64*/ 	.word	0x00000007
        /*0a68*/ 	.word	0x00028830
        /*0a6c*/ 	.short	0x0107
        /*0a6e*/ 	.byte	0x3f
	.zero		1


	//   ....[50]....
        /*0a70*/ 	.word	0x00011680
        /*0a74*/ 	.word	0x00000007
        /*0a78*/ 	.word	0x00028830
        /*0a7c*/ 	.short	0x0101
        /*0a7e*/ 	.byte	0x3f
	.zero		1


	//   ....[51]....
        /*0a80*/ 	.word	0x00012020
        /*0a84*/ 	.word	0x00000010
        /*0a88*/ 	.word	0x00028800
        /*0a8c*/ 	.short	0x0107
        /*0a8e*/ 	.byte	0x3f
	.zero		1


	//   ....[52]....
        /*0a90*/ 	.word	0x000120f0
        /*0a94*/ 	.word	0x00000010
        /*0a98*/ 	.word	0x00028800
        /*0a9c*/ 	.short	0x0101
        /*0a9e*/ 	.byte	0x3f
	.zero		1


	//   ....[53]....
        /*0aa0*/ 	.word	0x00012110
        /*0aa4*/ 	.word	0x00000010
        /*0aa8*/ 	.word	0x00028820
        /*0aac*/ 	.short	0x010a
        /*0aae*/ 	.byte	0x3f
	.zero		1


	//   ....[54]....
        /*0ab0*/ 	.word	0x00012460
        /*0ab4*/ 	.word	0x00000006
        /*0ab8*/ 	.word	0x00028840
        /*0abc*/ 	.short	0x010a
        /*0abe*/ 	.byte	0x3f
	.zero		1


	//   ....[55]....
        /*0ac0*/ 	.word	0x00012970
        /*0ac4*/ 	.word	0x00000006
        /*0ac8*/ 	.word	0x00028830
        /*0acc*/ 	.short	0x0107
        /*0ace*/ 	.byte	0x3f
	.zero		1


	//   ....[56]....
        /*0ad0*/ 	.word	0x00012a30
        /*0ad4*/ 	.word	0x00000006
        /*0ad8*/ 	.word	0x00028830
        /*0adc*/ 	.short	0x0101
        /*0ade*/ 	.byte	0x3f
	.zero		1


	//   ....[57]....
        /*0ae0*/ 	.word	0x00012a90
        /*0ae4*/ 	.word	0x00000006
        /*0ae8*/ 	.word	0x00028860
        /*0aec*/ 	.short	0x010a
        /*0aee*/ 	.byte	0x3f
	.zero		1


	//   ....[58]....
        /*0af0*/ 	.word	0x00013020
        /*0af4*/ 	.word	0x00000006
        /*0af8*/ 	.word	0x00028850
        /*0afc*/ 	.short	0x0107
        /*0afe*/ 	.byte	0x3f
	.zero		1


	//   ....[59]....
        /*0b00*/ 	.word	0x00013180
        /*0b04*/ 	.word	0x00000006
        /*0b08*/ 	.word	0x00028850
        /*0b0c*/ 	.short	0x0101
        /*0b0e*/ 	.byte	0x3f
	.zero		1


	//   ....[60]....
        /*0b10*/ 	.word	0x00013390
        /*0b14*/ 	.word	0x00000004
        /*0b18*/ 	.word	0x00028860
        /*0b1c*/ 	.short	0x010a
        /*0b1e*/ 	.byte	0x3f
	.zero		1


	//   ....[61]....
        /*0b20*/ 	.word	0x00013890
        /*0b24*/ 	.word	0x00000004
        /*0b28*/ 	.word	0x00028850
        /*0b2c*/ 	.short	0x0107
        /*0b2e*/ 	.byte	0x3f
	.zero		1


	//   ....[62]....
        /*0b30*/ 	.word	0x00013950
        /*0b34*/ 	.word	0x00000004
        /*0b38*/ 	.word	0x00028850
        /*0b3c*/ 	.short	0x0101
        /*0b3e*/ 	.byte	0x3f
	.zero		1


	//   ....[63]....
        /*0b40*/ 	.word	0x00013be0
        /*0b44*/ 	.word	0x00000004
        /*0b48*/ 	.word	0x00028820
        /*0b4c*/ 	.short	0x010a
        /*0b4e*/ 	.byte	0x3f
	.zero		1


	//   ....[64]....
        /*0b50*/ 	.word	0x00013d60
        /*0b54*/ 	.word	0x00000005
        /*0b58*/ 	.word	0x00028840
        /*0b5c*/ 	.short	0x010a
        /*0b5e*/ 	.byte	0x3f
	.zero		1


	//   ....[65]....
        /*0b60*/ 	.word	0x00013e00
        /*0b64*/ 	.word	0x00000017
        /*0b68*/ 	.word	0x00028840
        /*0b6c*/ 	.short	0x010a
        /*0b6e*/ 	.byte	0x3f
	.zero		1


	//   ....[66]....
        /*0b70*/ 	.word	0x00013e40
        /*0b74*/ 	.word	0x00000005
        /*0b78*/ 	.word	0x00028860
        /*0b7c*/ 	.short	0x010a
        /*0b7e*/ 	.byte	0x3f
	.zero		1


	//   ....[67]....
        /*0b80*/ 	.word	0x00013e80
        /*0b84*/ 	.word	0x00000017
        /*0b88*/ 	.word	0x00028860
        /*0b8c*/ 	.short	0x010a
        /*0b8e*/ 	.byte	0x3f
	.zero		1


	//   ....[68]....
        /*0b90*/ 	.word	0x00013ef0
        /*0b94*/ 	.word	0x00000003
        /*0b98*/ 	.word	0x00028800
        /*0b9c*/ 	.short	0x010a
        /*0b9e*/ 	.byte	0x3f
	.zero		1


	//   ....[69]....
        /*0ba0*/ 	.word	0x00013f40
        /*0ba4*/ 	.word	0x00000003
        /*0ba8*/ 	.word	0x00028830
        /*0bac*/ 	.short	0x010a
        /*0bae*/ 	.byte	0x3f
	.zero		1


	//   ....[70]....
        /*0bb0*/ 	.word	0x00013fa0
        /*0bb4*/ 	.word	0x00000005
        /*0bb8*/ 	.word	0x00028830
        /*0bbc*/ 	.short	0x010a
        /*0bbe*/ 	.byte	0x3f
	.zero		1


	//   ....[71]....
        /*0bc0*/ 	.word	0x00014000
        /*0bc4*/ 	.word	0x00000005
        /*0bc8*/ 	.word	0x00028850
        /*0bcc*/ 	.short	0x010a
        /*0bce*/ 	.byte	0x3f
	.zero		1


	//   ....[72]....
        /*0bd0*/ 	.word	0x00014060
        /*0bd4*/ 	.word	0x00000007
        /*0bd8*/ 	.word	0x00028830
        /*0bdc*/ 	.short	0x010a
        /*0bde*/ 	.byte	0x3f
	.zero		1


	//   ....[73]....
        /*0be0*/ 	.word	0x000140c0
        /*0be4*/ 	.word	0x00000007
        /*0be8*/ 	.word	0x00028850
        /*0bec*/ 	.short	0x010a
        /*0bee*/ 	.byte	0x3f
	.zero		1


	//   ....[74]....
        /*0bf0*/ 	.word	0x00014120
        /*0bf4*/ 	.word	0x00000007
        /*0bf8*/ 	.word	0x00028830
        /*0bfc*/ 	.short	0x010a
        /*0bfe*/ 	.byte	0x3f
	.zero		1


	//   ....[75]....
        /*0c00*/ 	.word	0x00014180
        /*0c04*/ 	.word	0x00000007
        /*0c08*/ 	.word	0x00028850
        /*0c0c*/ 	.short	0x010a
        /*0c0e*/ 	.byte	0x3f
	.zero		1


	//   ....[76]....
        /*0c10*/ 	.word	0x000141e0
        /*0c14*/ 	.word	0x00000006
        /*0c18*/ 	.word	0x00028850
        /*0c1c*/ 	.short	0x010a
        /*0c1e*/ 	.byte	0x3f
	.zero		1


	//   ....[77]....
        /*0c20*/ 	.word	0x000142e0
        /*0c24*/ 	.word	0x00000007
        /*0c28*/ 	.word	0x00028840
        /*0c2c*/ 	.short	0x010a
        /*0c2e*/ 	.byte	0x3f
	.zero		1


	//   ....[78]....
        /*0c30*/ 	.word	0x00015750
        /*0c34*/ 	.word	0x00000010
        /*0c38*/ 	.word	0x00028820
        /*0c3c*/ 	.short	0x010a
        /*0c3e*/ 	.byte	0x3f
	.zero		1


	//   ....[79]....
        /*0c40*/ 	.word	0x000157a0
        /*0c44*/ 	.word	0x00000006
        /*0c48*/ 	.word	0x00028840
        /*0c4c*/ 	.short	0x010a
        /*0c4e*/ 	.byte	0x3f
	.zero		1


	//   ....[80]....
        /*0c50*/ 	.word	0x00016110
        /*0c54*/ 	.word	0x00000006
        /*0c58*/ 	.word	0x00028860
        /*0c5c*/ 	.short	0x010a
        /*0c5e*/ 	.byte	0x3f
	.zero		1


	//   ....[81]....
        /*0c60*/ 	.word	0x00016b10
        /*0c64*/ 	.word	0x00000004
        /*0c68*/ 	.word	0x00028860
        /*0c6c*/ 	.short	0x010a
        /*0c6e*/ 	.byte	0x3f
	.zero		1


	//   ....[82]....
        /*0c70*/ 	.word	0x000176e0
        /*0c74*/ 	.word	0x00000004
        /*0c78*/ 	.word	0x00028820
        /*0c7c*/ 	.short	0x010a
        /*0c7e*/ 	.byte	0x3f
	.zero		1


	//   ....[83]....
        /*0c80*/ 	.word	0x00017880
        /*0c84*/ 	.word	0x00000005
        /*0c88*/ 	.word	0x00028840
        /*0c8c*/ 	.short	0x010a
        /*0c8e*/ 	.byte	0x3f
	.zero		1


	//   ....[84]....
        /*0c90*/ 	.word	0x000178d0
        /*0c94*/ 	.word	0x00000017
        /*0c98*/ 	.word	0x00028840
        /*0c9c*/ 	.short	0x010a
        /*0c9e*/ 	.byte	0x3f
	.zero		1


	//   ....[85]....
        /*0ca0*/ 	.word	0x00017920
        /*0ca4*/ 	.word	0x00000005
        /*0ca8*/ 	.word	0x00028860
        /*0cac*/ 	.short	0x010a
        /*0cae*/ 	.byte	0x3f
	.zero		1


	//----- nvinfo : EIATTR_NUM_MBARRIERS
	.align		4
.L_941:
        /*0cb0*/ 	.byte	0x03, 0x38
        /*0cb2*/ 	.short	0x0016


	//----- nvinfo : EIATTR_EXIT_INSTR_OFFSETS
	.align		4
        /*0cb4*/ 	.byte	0x04, 0x1c
        /*0cb6*/ 	.short	(.L_943 - .L_942)


	//   ....[0]....
.L_942:
        /*0cb8*/ 	.word	0x00000960


	//   ....[1]....
        /*0cbc*/ 	.word	0x0000f8c0


	//   ....[2]....
        /*0cc0*/ 	.word	0x00013ed0


	//----- nvinfo : EIATTR_MAX_THREADS
	.align		4
.L_943:
        /*0cc4*/ 	.byte	0x04, 0x05
        /*0cc6*/ 	.short	(.L_945 - .L_944)
.L_944:
        /*0cc8*/ 	.word	0x00000180
        /*0ccc*/ 	.word	0x00000001
        /*0cd0*/ 	.word	0x00000001


	//----- nvinfo : EIATTR_CRS_STACK_SIZE
	.align		4
.L_945:
        /*0cd4*/ 	.byte	0x04, 0x1e
        /*0cd6*/ 	.short	(.L_947 - .L_946)
.L_946:
        /*0cd8*/ 	.word	0x00000000


	//----- nvinfo : EIATTR_CBANK_PARAM_SIZE
	.align		4
.L_947:
        /*0cdc*/ 	.byte	0x03, 0x19
        /*0cde*/ 	.short	0x0af0


	//----- nvinfo : EIATTR_PARAM_CBANK
	.align		4
        /*0ce0*/ 	.byte	0x04, 0x0a
        /*0ce2*/ 	.short	(.L_949 - .L_948)
	.align		4
.L_948:
        /*0ce4*/ 	.word	index@(.nv.constant0._ZN7cutlass13device_kernelIN5flash11enable_sm90INS1_16FlashAttnFwdSm90INS1_25CollectiveMainloopFwdSm90ILi2EN4cute5tupleIJNS5_1CILi1EEES8_S8_EEENS6_IJNS7_ILi128EEESA_SA_EEELi128ENS_10bfloat16_tEfNS_4arch4Sm90ELb0ELb1ELb0ELb0ELb1ELb0ELb0ELb1ELb1ELb1ELb0ELb0EEENS1_21CollectiveEpilogueFwdISB_S9_SC_SE_Li256ELb0ELb1ELb0ELb0EEENS1_30DynamicPersistentTileSchedulerILi256ELi128ELb0ELb1ELb1EEEEEEEEEvNT_6ParamsE)
        /*0ce8*/ 	.short	0x0210
        /*0cea*/ 	.short	0x0af0


	//----- nvinfo : EIATTR_SW_WAR
	.align		4
.L_949:
        /*0cec*/ 	.byte	0x04, 0x36
        /*0cee*/ 	.short	(.L_951 - .L_950)
.L_950:
        /*0cf0*/ 	.word	0x00000008
.L_951:


//--------------------- .nv.info._ZN7cutlass13device_kernelIN5flash11enable_sm90INS1_16FlashAttnFwdSm90INS1_25CollectiveMainloopFwdSm90ILi2EN4cute5tupleIJNS5_1CILi1EEES8_S8_EEENS6_IJNS7_ILi128EEESA_SA_EEELi128ENS_10bfloat16_tEfNS_4arch4Sm90ELb0ELb1ELb0ELb1ELb1ELb0ELb0ELb1ELb1ELb1ELb0ELb0EEENS1_21CollectiveEpilogueFwdISB_S9_SC_SE_Li256ELb1ELb1ELb0ELb0EEENS1_36VarlenDynamicPersistentTileSchedulerILi128ELi128ELi256ELi128ELb0ELb1ELb1ELb1ELb0ELb1EEEEEEEEEvNT_6ParamsE --------------------------
	.section	.nv.info._ZN7cutlass13device_kernelIN5flash11enable_sm90INS1_16FlashAttnFwdSm90INS1_25CollectiveMainloopFwdSm90ILi2EN4cute5tupleIJNS5_1CILi1EEES8_S8_EEENS6_IJNS7_ILi128EEESA_SA_EEELi128ENS_10bfloat16_tEfNS_4arch4Sm90ELb0ELb1ELb0ELb1ELb1ELb0ELb0ELb1ELb1ELb1ELb0ELb0EEENS1_21CollectiveEpilogueFwdISB_S9_SC_SE_Li256ELb1ELb1ELb0ELb0EEENS1_36VarlenDynamicPersistentTileSchedulerILi128ELi128ELi256ELi128ELb0ELb1ELb1ELb1ELb0ELb1EEEEEEEEEvNT_6ParamsE,"",@"SHT_CUDA_INFO"
	.sectionflags	@""
	.align	4


	//----- nvinfo : EIATTR_CUDA_API_VERSION
	.align		4
        /*0000*/ 	.byte	0x04, 0x37
        /*0002*/ 	.short	(.L_953 - .L_952)
.L_952:
        /*0004*/ 	.word	0x00000082


	//----- nvinfo : EIATTR_KPARAM_INFO
	.align		4
.L_953:
        /*0008*/ 	.byte	0x04, 0x17
        /*000a*/ 	.short	(.L_955 - .L_954)
.L_954:
        /*000c*/ 	.word	0x00000000
        /*0010*/ 	.short	0x0000
        /*0012*/ 	.short	0x0070
        /*0014*/ 	.byte	0x00, 0xf0, 0x01, 0x2a


	//----- nvinfo : EIATTR_SPARSE_MMA_MASK
	.align		4
.L_955:
        /*0018*/ 	.byte	0x03, 0x50
        /*001a*/ 	.short	0x0000


	//----- nvinfo : EIATTR_MAXREG_COUNT
	.align		4
        /*001c*/ 	.byte	0x03, 0x1b
        /*001e*/ 	.short	0x00a8


	//----- nvinfo : EIATTR_NUM_BARRIERS
	.align		4
        /*0020*/ 	.byte	0x02, 0x4c
        /*0022*/ 	.byte	0x10
	.zero		1


	//----- nvinfo : EIATTR_EXTERNS
	.align		4
        /*0024*/ 	.byte	0x04, 0x0f
        /*0026*/ 	.short	(.L_957 - .L_956)


	//   ....[0]....
	.align		4
.L_956:
        /*0028*/ 	.word	index@(__assertfail)


	//----- nvinfo : EIATTR_ANNOTATIONS
	.align		4
.L_957:
        /*002c*/ 	.byte	0x04, 0x55
        /*002e*/ 	.short	(.L_959 - .L_958)


	//   ....[0]....
.L_958:
        /* <DEDUP_REMOVED lines=10> */


	//----- nvinfo : EIATTR_MERCURY_ISA_VERSION
	.align		4
.L_959:
        /*00b8*/ 	.byte	0x03, 0x5f
        /*00ba*/ 	.short	0x0101


	//----- nvinfo : EIATTR_UNUSED_LOAD_BYTE_OFFSET
	.align		4
        /*00bc*/ 	.byte	0x04, 0x44
        /*00be*/ 	.short	(.L_961 - .L_960)


	//   ....[0]....
.L_960:
        /*00c0*/ 	.word	0x00000970
        /*00c4*/ 	.word	0x0000fff0


	//   ....[1]....
        /*00c8*/ 	.word	0x0000ddd0
        /*00cc*/ 	.word	0x0000fff0


	//----- nvinfo : EIATTR_INT_WARP_WIDE_INSTR_OFFSETS
	.align		4
.L_961:
        /*00d0*/ 	.byte	0x04, 0x31
        /*00d2*/ 	.short	(.L_963 - .L_962)


	//   ....[0]....
.L_962:
        /*00d4*/ 	.word	0x000000c0


	//   ....[1]....
        /*00d8*/ 	.word	0x000000d0


	//   ....[2]....
        /*00dc*/ 	.word	0x00000170


	//   ....[3]....
        /*00e0*/ 	.word	0x00011490


	//   ....[4]....
        /*00e4*/ 	.word	0x00011520


	//   ....[5]....
        /*00e8*/ 	.word	0x00014400


	//   ....[6]....
        /*00ec*/ 	.word	0x00014490


	//----- nvinfo : EIATTR_COOP_GROUP_MASK_REGIDS
	.align		4
.L_963:
        /*00f0*/ 	.byte	0x04, 0x29
        /*00f2*/ 	.short	(.L_965 - .L_964)


	//   ....[0]....
.L_964:
        /*00f4*/ 	.word	0xffffffff


	//   ....[1]....
        /*00f8*/ 	.word	0xffffffff


	//   ....[2]....
        /*00fc*/ 	.word	0xffffffff


	//   ....[3]....
        /*0100*/ 	.word	0xffffffff


	//   ....[4]....
        /*0104*/ 	.word	0xffffffff


	//   ....[5]....
        /*0108*/ 	.word	0xffffffff


	//   ....[6]....
        /*010c*/ 	.word	0xffffffff


	//   ....[7]....
        /*0110*/ 	.word	0xffffffff


	//   ....[8]....
        /*0114*/ 	.word	0xffffffff


	//   ....[9]....
        /*0118*/ 	.word	0xffffffff


	//   ....[10]....
        /*011c*/ 	.word	0xffffffff


	//   ....[11]....
        /*0120*/ 	.word	0xffffffff


	//   ....[12]....
        /*0124*/ 	.word	0xffffffff


	//   ....[13]....
        /*0128*/ 	.word	0xffffffff


	//   ....[14]....
        /*012c*/ 	.word	0xffffffff


	//   ....[15]....
        /*0130*/ 	.word	0xffffffff


	//   ....[16]....
        /*0134*/ 	.word	0xffffffff


	//   ....[17]....
        /*0138*/ 	.word	0xffffffff


	//   ....[18]....
        /*013c*/ 	.word	0xffffffff


	//   ....[19]....
        /*0140*/ 	.word	0xffffffff


	//   ....[20]....
        /*0144*/ 	.word	0xffffffff


	//   ....[21]....
        /*0148*/ 	.word	0xffffffff


	//   ....[22]....
        /*014c*/ 	.word	0xffffffff


	//   ....[23]....
        /*0150*/ 	.word	0xffffffff


	//   ....[24]....
        /*0154*/ 	.word	0xffffffff


	//   ....[25]....
        /*0158*/ 	.word	0xffffffff


	//   ....[26]....
        /*015c*/ 	.word	0xffffffff


	//   ....[27]....
        /*0160*/ 	.word	0xffffffff


	//   ....[28]....
        /*0164*/ 	.word	0xffffffff


	//   ....[29]....
        /*0168*/ 	.word	0xffffffff


	//   ....[30]....
        /*016c*/ 	.word	0xffffffff


	//   ....[31]....
        /*0170*/ 	.word	0xffffffff


	//   ....[32]....
        /*0174*/ 	.word	0xffffffff


	//   ....[33]....
        /*0178*/ 	.word	0xffffffff


	//   ....[34]....
        /*017c*/ 	.word	0xffffffff


	//   ....[35]....
        /*0180*/ 	.word	0xffffffff


	//   ....[36]....
        /*0184*/ 	.word	0xffffffff


	//   ....[37]....
        /*0188*/ 	.word	0xffffffff


	//   ....[38]....
        /*018c*/ 	.word	0xffffffff


	//   ....[39]....
        /*0190*/ 	.word	0xffffffff


	//   ....[40]....
        /*0194*/ 	.word	0xffffffff


	//   ....[41]....
        /*0198*/ 	.word	0xffffffff


	//   ....[42]....
        /*019c*/ 	.word	0xffffffff


	//   ....[43]....
        /*01a0*/ 	.word	0xffffffff


	//   ....[44]....
        /*01a4*/ 	.word	0xffffffff


	//   ....[45]....
        /*01a8*/ 	.word	0xffffffff


	//   ....[46]....
        /*01ac*/ 	.word	0xffffffff


	//   ....[47]....
        /*01b0*/ 	.word	0xffffffff


	//   ....[48]....
        /*01b4*/ 	.word	0xffffffff


	//   ....[49]....
        /*01b8*/ 	.word	0xffffffff


	//   ....[50]....
        /*01bc*/ 	.word	0xffffffff


	//   ....[51]....
        /*01c0*/ 	.word	0xffffffff


	//   ....[52]....
        /*01c4*/ 	.word	0xffffffff


	//   ....[53]....
        /*01c8*/ 	.word	0xffffffff


	//   ....[54]....
        /*01cc*/ 	.word	0xffffffff


	//   ....[55]....
        /*01d0*/ 	.word	0xffffffff


	//   ....[56]....
        /*01d4*/ 	.word	0xffffffff


	//   ....[57]....
        /*01d8*/ 	.word	0xffffffff


	//   ....[58]....
        /*01dc*/ 	.word	0xffffffff


	//   ....[59]....
        /*01e0*/ 	.word	0xffffffff


	//   ....[60]....
        /*01e4*/ 	.word	0xffffffff


	//   ....[61]....
        /*01e8*/ 	.word	0xffffffff


	//   ....[62]....
        /*01ec*/ 	.word	0xffffffff


	//   ....[63]....
        /*01f0*/ 	.word	0xffffffff


	//   ....[64]....
        /*01f4*/ 	.word	0xffffffff


	//   ....[65]....
        /*01f8*/ 	.word	0xffffffff


	//   ....[66]....
        /*01fc*/ 	.word	0xffffffff


	//   ....[67]....
        /*0200*/ 	.word	0xffffffff


	//   ....[68]....
        /*0204*/ 	.word	0xffffffff


	//   ....[69]....
        /*0208*/ 	.word	0xffffffff


	//   ....[70]....
        /*020c*/ 	.word	0xffffffff


	//   ....[71]....
        /*0210*/ 	.word	0xffffffff


	//   ....[72]....
        /*0214*/ 	.word	0xffffffff


	//   ....[73]....
        /*0218*/ 	.word	0xffffffff


	//   ....[74]....
        /*021c*/ 	.word	0xffffffff


	//   ....[75]....
        /*0220*/ 	.word	0xffffffff


	//   ....[76]....
        /*0224*/ 	.word	0xffffffff


	//   ....[77]....
        /*0228*/ 	.word	0xffffffff


	//   ....[78]....
        /*022c*/ 	.word	0xffffffff


	//   ....[79]....
        /*0230*/ 	.word	0xffffffff


	//   ....[80]....
        /*0234*/ 	.word	0xffffffff


	//   ....[81]....
        /*0238*/ 	.word	0xffffffff


	//   ....[82]....
        /*023c*/ 	.word	0xffffffff


	//   ....[83]....
        /*0240*/ 	.word	0xffffffff


	//   ....[84]....
        /*0244*/ 	.word	0xffffffff


	//   ....[85]....
        /*0248*/ 	.word	0xffffffff


	//   ....[86]....
        /*024c*/ 	.word	0xffffffff


	//   ....[87]....
        /*0250*/ 	.word	0xffffffff


	//   ....[88]....
        /*0254*/ 	.word	0xffffffff


	//   ....[89]....
        /*0258*/ 	.word	0xffffffff


	//   ....[90]....
        /*025c*/ 	.word	0xffffffff


	//   ....[91]....
        /*0260*/ 	.word	0xffffffff


	//   ....[92]....
        /*0264*/ 	.word	0xffffffff


	//   ....[93]....
        /*0268*/ 	.word	0xffffffff


	//   ....[94]....
        /*026c*/ 	.word	0xffffffff


	//   ....[95]....
        /*0270*/ 	.word	0xffffffff


	//   ....[96]....
        /*0274*/ 	.word	0xffffffff


	//   ....[97]....
        /*0278*/ 	.word	0xffffffff


	//   ....[98]....
        /*027c*/ 	.word	0xffffffff


	//   ....[99]....
        /*0280*/ 	.word	0xffffffff


	//   ....[100]....
        /*0284*/ 	.word	0xffffffff


	//   ....[101]....
        /*0288*/ 	.word	0xffffffff


	//   ....[102]....
        /*028c*/ 	.word	0xffffffff


	//   ....[103]....
        /*0290*/ 	.word	0xffffffff


	//   ....[104]....
        /*0294*/ 	.word	0xffffffff


	//   ....[105]....
        /*0298*/ 	.word	0xffffffff


	//   ....[106]....
        /*029c*/ 	.word	0xffffffff


	//   ....[107]....
        /*02a0*/ 	.word	0xffffffff


	//   ....[108]....
        /*02a4*/ 	.word	0xffffffff


	//   ....[109]....
        /*02a8*/ 	.word	0xffffffff


	//   ....[110]....
        /*02ac*/ 	.word	0xffffffff


	//   ....[111]....
        /*02b0*/ 	.word	0xffffffff


	//   ....[112]....
        /*02b4*/ 	.word	0xffffffff


	//   ....[113]....
        /*02b8*/ 	.word	0xffffffff


	//   ....[114]....
        /*02bc*/ 	.word	0xffffffff


	//   ....[115]....
        /*02c0*/ 	.word	0xffffffff


	//   ....[116]....
        /*02c4*/ 	.word	0xffffffff


	//   ....[117]....
        /*02c8*/ 	.word	0xffffffff


	//   ....[118]....
        /*02cc*/ 	.word	0xffffffff


	//   ....[119]....
        /*02d0*/ 	.word	0xffffffff


	//   ....[120]....
        /*02d4*/ 	.word	0xffffffff


	//   ....[121]....
        /*02d8*/ 	.word	0xffffffff


	//   ....[122]....
        /*02dc*/ 	.word	0xffffffff


	//   ....[123]....
        /*02e0*/ 	.word	0xffffffff


	//   ....[124]....
        /*02e4*/ 	.word	0xffffffff


	//   ....[125]....
        /*02e8*/ 	.word	0xffffffff


	//   ....[126]....
        /*02ec*/ 	.word	0xffffffff


	//   ....[127]....
        /*02f0*/ 	.word	0xffffffff


	//   ....[128]....
        /*02f4*/ 	.word	0xffffffff


	//   ....[129]....
        /*02f8*/ 	.word	0xffffffff


	//   ....[130]....
        /*02fc*/ 	.word	0xffffffff


	//   ....[131]....
        /*0300*/ 	.word	0xffffffff


	//   ....[132]....
        /*0304*/ 	.word	0xffffffff


	//   ....[133]....
        /*0308*/ 	.word	0xffffffff


	//   ....[134]....
        /*030c*/ 	.word	0xffffffff


	//   ....[135]....
        /*0310*/ 	.word	0xffffffff


	//   ....[136]....
        /*0314*/ 	.word	0xffffffff


	//   ....[137]....
        /*0318*/ 	.word	0xffffffff


	//   ....[138]....
        /*031c*/ 	.word	0xffffffff


	//   ....[139]....
        /*0320*/ 	.word	0xffffffff


	//   ....[140]....
        /*0324*/ 	.word	0xffffffff


	//   ....[141]....
        /*0328*/ 	.word	0xffffffff


	//   ....[142]....
        /*032c*/ 	.word	0xffffffff


	//   ....[143]....
        /*0330*/ 	.word	0xffffffff


	//   ....[144]....
        /*0334*/ 	.word	0xffffffff


	//   ....[145]....
        /*0338*/ 	.word	0xffffffff


	//   ....[146]....
        /*033c*/ 	.word	0xffffffff


	//   ....[147]....
        /*0340*/ 	.word	0xffffffff


	//   ....[148]....
        /*0344*/ 	.word	0xffffffff


	//   ....[149]....
        /*0348*/ 	.word	0xffffffff


	//   ....[150]....
        /*034c*/ 	.word	0xffffffff


	//   ....[151]....
        /*0350*/ 	.word	0xffffffff


	//   ....[152]....
        /*0354*/ 	.word	0xffffffff


	//   ....[153]....
        /*0358*/ 	.word	0xffffffff


	//   ....[154]....
        /*035c*/ 	.word	0xffffffff


	//   ....[155]....
        /*0360*/ 	.word	0xffffffff


	//   ....[156]....
        /*0364*/ 	.word	0xffffffff


	//   ....[157]....
        /*0368*/ 	.word	0xffffffff


	//   ....[158]....
        /*036c*/ 	.word	0xffffffff


	//   ....[159]....
        /*0370*/ 	.word	0xffffffff


	//   ....[160]....
        /*0374*/ 	.word	0xffffffff


	//   ....[161]....
        /*0378*/ 	.word	0xffffffff


	//   ....[162]....
        /*037c*/ 	.word	0xffffffff


	//   ....[163]....
        /*0380*/ 	.word	0xffffffff


	//   ....[164]....
        /*0384*/ 	.word	0xffffffff


	//   ....[165]....
        /*0388*/ 	.word	0xffffffff


	//   ....[166]....
        /*038c*/ 	.word	0xffffffff


	//   ....[167]....
        /*0390*/ 	.word	0x0500000f


	//   ....[168]....
        /*0394*/ 	.word	0x0500000f


	//   ....[169]....
        /*0398*/ 	.word	0x0500000f


	//   ....[170]....
        /*039c*/ 	.word	0x0500000f


	//   ....[171]....
        /*03a0*/ 	.word	0x0500000f


	//   ....[172]....
        /*03a4*/ 	.word	0x0500000f


	//   ....[173]....
        /*03a8*/ 	.word	0x0500000f


	//   ....[174]....
        /*03ac*/ 	.word	0x0500000f


	//   ....[175]....
        /*03b0*/ 	.word	0x0500000f


	//   ....[176]....
        /*03b4*/ 	.word	0x0500000f


	//   ....[177]....
        /*03b8*/ 	.word	0x0500000f


	//   ....[178]....
        /*03bc*/ 	.word	0x0500000f


	//   ....[179]....
        /*03c0*/ 	.word	0x0500000f


	//   ....[180]....
        /*03c4*/ 	.word	0x0500000f


	//   ....[181]....
        /*03c8*/ 	.word	0x0500000f


	//   ....[182]....
        /*03cc*/ 	.word	0x0500000f


	//   ....[183]....
        /*03d0*/ 	.word	0x0500000f


	//   ....[184]....
        /*03d4*/ 	.word	0x0500000f


	//   ....[185]....
        /*03d8*/ 	.word	0x0500000f


	//   ....[186]....
        /*03dc*/ 	.word	0x0500000f


	//   ....[187]....
        /*03e0*/ 	.word	0x0500000f


	//   ....[188]....
        /*03e4*/ 	.word	0x0500000f


	//   ....[189]....
        /*03e8*/ 	.word	0x0500000f


	//   ....[190]....
        /*03ec*/ 	.word	0x0500000f


	//   ....[191]....
        /*03f0*/ 	.word	0x0500000f


	//   ....[192]....
        /*03f4*/ 	.word	0x0500000f


	//   ....[193]....
        /*03f8*/ 	.word	0x0500000f


	//   ....[194]....
        /*03fc*/ 	.word	0x0500000f


	//   ....[195]....
        /*0400*/ 	.word	0x0500000f


	//   ....[196]....
        /*0404*/ 	.word	0x0500000f


	//   ....[197]....
        /*0408*/ 	.word	0x0500000f


	//   ....[198]....
        /*040c*/ 	.word	0x0500000f


	//   ....[199]....
        /*0410*/ 	.word	0x0500000f


	//   ....[200]....
        /*0414*/ 	.word	0x0500000f


	//   ....[201]....
        /*0418*/ 	.word	0x0500000f


	//   ....[202]....
        /*041c*/ 	.word	0x0500000f


	//   ....[203]....
        /*0420*/ 	.word	0x0500000f


	//   ....[204]....
        /*0424*/ 	.word	0x0500000f


	//   ....[205]....
        /*0428*/ 	.word	0x0500000f


	//   ....[206]....
        /*042c*/ 	.word	0x0500000f


	//   ....[207]....
        /*0430*/ 	.word	0x0500000f


	//   ....[208]....
        /*0434*/ 	.word	0x0500000f


	//   ....[209]....
        /*0438*/ 	.word	0x0500000f


	//   ....[210]....
        /*043c*/ 	.word	0x0500000f


	//   ....[211]....
        /*0440*/ 	.word	0x0500000f


	//   ....[212]....
        /*0444*/ 	.word	0x0500000f


	//   ....[213]....
        /*0448*/ 	.word	0x0500000f


	//   ....[214]....
        /*044c*/ 	.word	0x0500000f


	//   ....[215]....
        /*0450*/ 	.word	0x0500000f


	//   ....[216]....
        /*0454*/ 	.word	0x0500000f


	//   ....[217]....
        /*0458*/ 	.word	0x0500000f


	//   ....[218]....
        /*045c*/ 	.word	0x0500000f


	//   ....[219]....
        /*0460*/ 	.word	0x0500000f


	//   ....[220]....
        /*0464*/ 	.word	0x0500000f


	//   ....[221]....
        /*0468*/ 	.word	0x0500000f


	//   ....[222]....
        /*046c*/ 	.word	0x0500000f


	//   ....[223]....
        /*0470*/ 	.word	0x0500000f


	//   ....[224]....
        /*0474*/ 	.word	0x0500000f


	//   ....[225]....
        /*0478*/ 	.word	0x0500000f


	//   ....[226]....
        /*047c*/ 	.word	0x0500000f


	//   ....[227]....
        /*0480*/ 	.word	0x0500000f


	//   ....[228]....
        /*0484*/ 	.word	0x0500000f


	//   ....[229]....
        /*0488*/ 	.word	0x0500000f


	//   ....[230]....
        /*048c*/ 	.word	0x0500000f


	//   ....[231]....
        /*0490*/ 	.word	0x0500000f


	//   ....[232]....
        /*0494*/ 	.word	0x0500000f


	//   ....[233]....
        /*0498*/ 	.word	0x0500000f


	//   ....[234]....
        /*049c*/ 	.word	0x0500000f


	//   ....[235]....
        /*04a0*/ 	.word	0x0500000f


	//   ....[236]....
        /*04a4*/ 	.word	0x0500000f


	//   ....[237]....
        /*04a8*/ 	.word	0x0500000f


	//   ....[238]....
        /*04ac*/ 	.word	0x0500000f


	//   ....[239]....
        /*04b0*/ 	.word	0x0500000f


	//   ....[240]....
        /*04b4*/ 	.word	0x0500000f


	//   ....[241]....
        /*04b8*/ 	.word	0x0500000f


	//   ....[242]....
        /*04bc*/ 	.word	0x0500000f


	//   ....[243]....
        /*04c0*/ 	.word	0x0500000f


	//   ....[244]....
        /*04c4*/ 	.word	0x0500000f


	//   ....[245]....
        /*04c8*/ 	.word	0x0500000f


	//   ....[246]....
        /*04cc*/ 	.word	0x0500000f


	//   ....[247]....
        /*04d0*/ 	.word	0x0500000f


	//   ....[248]....
        /*04d4*/ 	.word	0x0500000f


	//   ....[249]....
        /*04d8*/ 	.word	0x0500000f


	//   ....[250]....
        /*04dc*/ 	.word	0x0500000f


	//   ....[251]....
        /*04e0*/ 	.word	0x0500000f


	//   ....[252]....
        /*04e4*/ 	.word	0x0500000f


	//   ....[253]....
        /*04e8*/ 	.word	0x0500000f


	//   ....[254]....
        /*04ec*/ 	.word	0x0500000f


	//   ....[255]....
        /*04f0*/ 	.word	0x0500000f


	//   ....[0]....
        /*04f4*/ 	.word	0x0500000f


	//   ....[1]....
        /*04f8*/ 	.word	0x0500000f


	//   ....[2]....
        /*04fc*/ 	.word	0x0500000f


	//   ....[3]....
        /*0500*/ 	.word	0x0500000f


	//   ....[4]....
        /*0504*/ 	.word	0x0500000f


	//   ....[5]....
        /*0508*/ 	.word	0x0500000f


	//   ....[6]....
        /*050c*/ 	.word	0x0500000f


	//   ....[7]....
        /*0510*/ 	.word	0x0500000f


	//   ....[8]....
        /*0514*/ 	.word	0x0500000f


	//   ....[9]....
        /*0518*/ 	.word	0x0500000f


	//----- nvinfo : EIATTR_COOP_GROUP_INSTR_OFFSETS
	.align		4
.L_965:
        /*051c*/ 	.byte	0x04, 0x28
        /*051e*/ 	.short	(.L_967 - .L_966)


	//   ....[0]....
.L_966:
        /*0520*/ 	.word	0x00000080


	//   ....[1]....
        /*0524*/ 	.word	0x00000090


	//   ....[2]....
        /*0528*/ 	.word	0x000002d0


	//   ....[3]....
        /*052c*/ 	.word	0x00000430


	//   ....[4]....
        /*0530*/ 	.word	0x00000550


	//   ....[5]....
        /*0534*/ 	.word	0x000006b0


	//   ....[6]....
        /*0538*/ 	.word	0x000018d0


	//   ....[7]....
        /*053c*/ 	.word	0x00002160


	//   ....[8]....
        /*0540*/ 	.word	0x00002460


	//   ....[9]....
        /*0544*/ 	.word	0x00003530


	//   ....[10]....
        /*0548*/ 	.word	0x00003680


	//   ....[11]....
        /*054c*/ 	.word	0x00003ed0


	//   ....[12]....
        /*0550*/ 	.word	0x00003f30


	//   ....[13]....
        /*0554*/ 	.word	0x00005780


	//   ....[14]....
        /*0558*/ 	.word	0x00005970


	//   ....[15]....
        /*055c*/ 	.word	0x00006550


	//   ....[16]....
        /*0560*/ 	.word	0x000065c0


	//   ....[17]....
        /*0564*/ 	.word	0x00006ee0


	//   ....[18]....
        /*0568*/ 	.word	0x00006f50


	//   ....[19]....
        /*056c*/ 	.word	0x00008e70


	//   ....[20]....
        /*0570*/ 	.word	0x00008e80


	//   ....[21]....
        /*0574*/ 	.word	0x00008eb0


	//   ....[22]....
        /*0578*/ 	.word	0x00008ec0


	//   ....[23]....
        /*057c*/ 	.word	0x0000aba0


	//   ....[24]....
        /*0580*/ 	.word	0x0000ad90


	//   ....[25]....
        /*0584*/ 	.word	0x0000b970


	//   ....[26]....
        /*0588*/ 	.word	0x0000b9e0


	//   ....[27]....
        /*058c*/ 	.word	0x0000c300


	//   ....[28]....
        /*0590*/ 	.word	0x0000c370


	//   ....[29]....
        /*0594*/ 	.word	0x0000d490


	//   ....[30]....
        /*0598*/ 	.word	0x0000d4c0


	//   ....[31]....
        /*059c*/ 	.word	0x0000d580


	//   ....[32]....
        /*05a0*/ 	.word	0x0000d590


	//   ....[33]....
        /*05a4*/ 	.word	0x0000e910


	//   ....[34]....
        /*05a8*/ 	.word	0x0000e950


	//   ....[35]....
        /*05ac*/ 	.word	0x0000e980


	//   ....[36]....
        /*05b0*/ 	.word	0x0000e9b0


	//   ....[37]....
        /*05b4*/ 	.word	0x0000ef60


	//   ....[38]....
        /*05b8*/ 	.word	0x0000ef70


	//   ....[39]....
        /*05bc*/ 	.word	0x0000f030


	//   ....[40]....
        /*05c0*/ 	.word	0x0000f050


	//   ....[41]....
        /*05c4*/ 	.word	0x0000f110


	//   ....[42]....
        /*05c8*/ 	.word	0x0000f130


	//   ....[43]....
        /*05cc*/ 	.word	0x0000f200


	//   ....[44]....
        /*05d0*/ 	.word	0x0000f220


	//   ....[45]....
        /*05d4*/ 	.word	0x0000faf0


	//   ....[46]....
        /*05d8*/ 	.word	0x0000fb10


	//   ....[47]....
        /*05dc*/ 	.word	0x0000fbd0


	//   ....[48]....
        /*05e0*/ 	.word	0x0000fbf0


	//   ....[49]....
        /*05e4*/ 	.word	0x0000fcb0


	//   ....[50]....
        /*05e8*/ 	.word	0x0000fcd0


	//   ....[51]....
        /*05ec*/ 	.word	0x0000fda0


	//   ....[52]....
        /*05f0*/ 	.word	0x0000fdc0


	//   ....[53]....
        /*05f4*/ 	.word	0x0000ff10


	//   ....[54]....
        /*05f8*/ 	.word	0x000100e0


	//   ....[55]....
        /*05fc*/ 	.word	0x00010110


	//   ....[56]....
        /*0600*/ 	.word	0x00010140


	//   ....[57]....
        /*0604*/ 	.word	0x00010170


	//   ....[58]....
        /*0608*/ 	.word	0x000101a0


	//   ....[59]....
        /*060c*/ 	.word	0x000101d0


	//   ....[60]....
        /*0610*/ 	.word	0x00010320


	//   ....[61]....
        /*0614*/ 	.word	0x00010350


	//   ....[62]....
        /*0618*/ 	.word	0x00010380


	//   ....[63]....
        /*061c*/ 	.word	0x000103b0


	//   ....[64]....
        /*0620*/ 	.word	0x000103e0


	//   ....[65]....
        /*0624*/ 	.word	0x00010410


	//   ....[66]....
        /*0628*/ 	.word	0x000104a0


	//   ....[67]....
        /*062c*/ 	.word	0x00010500


	//   ....[68]....
        /*0630*/ 	.word	0x00010590


	//   ....[69]....
        /*0634*/ 	.word	0x00011fe0


	//   ....[70]....
        /*0638*/ 	.word	0x00012000


	//   ....[71]....
        /*063c*/ 	.word	0x000120a0


	//   ....[72]....
        /*0640*/ 	.word	0x000120c0


	//   ....[73]....
        /*0644*/ 	.word	0x00012150


	//   ....[74]....
        /*0648*/ 	.word	0x00012170


	//   ....[75]....
        /*064c*/ 	.word	0x00012200


	//   ....[76]....
        /*0650*/ 	.word	0x00012220


	//   ....[77]....
        /*0654*/ 	.word	0x000122b0


	//   ....[78]....
        /*0658*/ 	.word	0x000122d0


	//   ....[79]....
        /*065c*/ 	.word	0x00012360


	//   ....[80]....
        /*0660*/ 	.word	0x00012380


	//   ....[81]....
        /*0664*/ 	.word	0x00012410


	//   ....[82]....
        /*0668*/ 	.word	0x00012430


	//   ....[83]....
        /*066c*/ 	.word	0x00012440


	//   ....[84]....
        /*0670*/ 	.word	0x000124c0


	//   ....[85]....
        /*0674*/ 	.word	0x00012c00


	//   ....[86]....
        /*0678*/ 	.word	0x00012c30


	//   ....[87]....
        /*067c*/ 	.word	0x00012c90


	//   ....[88]....
        /*0680*/ 	.word	0x00012ce0


	//   ....[89]....
        /*0684*/ 	.word	0x00012d30


	//   ....[90]....
        /*0688*/ 	.word	0x00012d80


	//   ....[91]....
        /*068c*/ 	.word	0x00012dd0


	//   ....[92]....
        /*0690*/ 	.word	0x00012e20


	//   ....[93]....
        /*0694*/ 	.word	0x00012e70


	//   ....[94]....
        /*0698*/ 	.word	0x00012ec0


	//   ....[95]....
        /*069c*/ 	.word	0x00012f10


	//   ....[96]....
        /*06a0*/ 	.word	0x00012f60


	//   ....[97]....
        /*06a4*/ 	.word	0x00012fb0


	//   ....[98]....
        /*06a8*/ 	.word	0x00012ff0


	//   ....[99]....
        /*06ac*/ 	.word	0x00013010


	//   ....[100]....
        /*06b0*/ 	.word	0x00013050


	//   ....[101]....
        /*06b4*/ 	.word	0x000137b0


	//   ....[102]....
        /*06b8*/ 	.word	0x000137e0


	//   ....[103]....
        /*06bc*/ 	.word	0x00013840


	//   ....[104]....
        /*06c0*/ 	.word	0x00013850


	//   ....[105]....
        /*06c4*/ 	.word	0x000138a0


	//   ....[106]....
        /*06c8*/ 	.word	0x000138b0


	//   ....[107]....
        /*06cc*/ 	.word	0x00013900


	//   ....[108]....
        /*06d0*/ 	.word	0x00013910


	//   ....[109]....
        /*06d4*/ 	.word	0x00013960


	//   ....[110]....
        /*06d8*/ 	.word	0x00013970


	//   ....[111]....
        /*06dc*/ 	.word	0x000139c0


	//   ....[112]....
        /*06e0*/ 	.word	0x000139d0


	//   ....[113]....
        /*06e4*/ 	.word	0x00013a20


	//   ....[114]....
        /*06e8*/ 	.word	0x00013a30


	//   ....[115]....
        /*06ec*/ 	.word	0x00013a40


	//   ....[116]....
        /*06f0*/ 	.word	0x00013a90


	//   ....[117]....
        /*06f4*/ 	.word	0x00013cf0


	//   ....[118]....
        /*06f8*/ 	.word	0x00013d10


	//   ....[119]....
        /*06fc*/ 	.word	0x00013d20


	//   ....[120]....
        /*0700*/ 	.word	0x00013d90


	//   ....[121]....
        /*0704*/ 	.word	0x00013da0


	//   ....[122]....
        /*0708*/ 	.word	0x00013e10


	//   ....[123]....
        /*070c*/ 	.word	0x00013e20


	//   ....[124]....
        /*0710*/ 	.word	0x00013e90


	//   ....[125]....
        /*0714*/ 	.word	0x00013ea0


	//   ....[126]....
        /*0718*/ 	.word	0x00013f10


	//   ....[127]....
        /*071c*/ 	.word	0x00013f20


	//   ....[128]....
        /*0720*/ 	.word	0x00013f90


	//   ....[129]....
        /*0724*/ 	.word	0x00013fa0


	//   ....[130]....
        /*0728*/ 	.word	0x00014010


	//   ....[131]....
        /*072c*/ 	.word	0x00014020


	//   ....[132]....
        /*0730*/ 	.word	0x00014030


	//   ....[133]....
        /*0734*/ 	.word	0x000145e0


	//   ....[134]....
        /*0738*/ 	.word	0x00014620


	//   ....[135]....
        /*073c*/ 	.word	0x00014660


	//   ....[136]....
        /*0740*/ 	.word	0x00014680


	//   ....[137]....
        /*0744*/ 	.word	0x00014690


	//   ....[138]....
        /*0748*/ 	.word	0x000146b0


	//   ....[139]....
        /*074c*/ 	.word	0x00014720


	//   ....[140]....
        /*0750*/ 	.word	0x00014740


	//   ....[141]....
        /*0754*/ 	.word	0x000147a0


	//   ....[142]....
        /*0758*/ 	.word	0x000147c0


	//   ....[143]....
        /*075c*/ 	.word	0x00014820


	//   ....[144]....
        /*0760*/ 	.word	0x00014840


	//   ....[145]....
        /*0764*/ 	.word	0x000148a0


	//   ....[146]....
        /*0768*/ 	.word	0x000148c0


	//   ....[147]....
        /*076c*/ 	.word	0x00014910


	//   ....[148]....
        /*0770*/ 	.word	0x00014930


	//   ....[149]....
        /*0774*/ 	.word	0x00014d30


	//   ....[150]....
        /*0778*/ 	.word	0x00014d80


	//   ....[151]....
        /*077c*/ 	.word	0x00014db0


	//   ....[152]....
        /*0780*/ 	.word	0x00014dc0


	//   ....[153]....
        /*0784*/ 	.word	0x00014df0


	//   ....[154]....
        /*0788*/ 	.word	0x00014e20


	//   ....[155]....
        /*078c*/ 	.word	0x00014e50


	//   ....[156]....
        /*0790*/ 	.word	0x00014e80


	//   ....[157]....
        /*0794*/ 	.word	0x00015000


	//   ....[158]....
        /*0798*/ 	.word	0x00015030


	//   ....[159]....
        /*079c*/ 	.word	0x00015060


	//   ....[160]....
        /*07a0*/ 	.word	0x00015090


	//   ....[161]....
        /*07a4*/ 	.word	0x000150c0


	//   ....[162]....
        /*07a8*/ 	.word	0x000150f0


	//   ....[163]....
        /*07ac*/ 	.word	0x000151b0


	//   ....[164]....
        /*07b0*/ 	.word	0x000151d0


	//   ....[165]....
        /*07b4*/ 	.word	0x00015240


	//   ....[166]....
        /*07b8*/ 	.word	0x000158e0


	//   ....[167]....
        /*07bc*/ 	.word	0x00015f40


	//   ....[168]....
        /*07c0*/ 	.word	0x00016030


	//   ....[169]....
        /*07c4*/ 	.word	0x000160d0


	//   ....[170]....
        /*07c8*/ 	.word	0x00016130


	//   ....[171]....
        /*07cc*/ 	.word	0x00016230


	//   ....[172]....
        /*07d0*/ 	.word	0x000162a0


	//   ....[173]....
        /*07d4*/ 	.word	0x000163a0


	//   ....[174]....
        /*07d8*/ 	.word	0x00016410


	//   ....[175]....
        /*07dc*/ 	.word	0x00016510


	//   ....[176]....
        /*07e0*/ 	.word	0x00016580


	//   ....[177]....
        /*07e4*/ 	.word	0x00016680


	//   ....[178]....
        /*07e8*/ 	.word	0x000166f0


	//   ....[179]....
        /*07ec*/ 	.word	0x000167f0


	//   ....[180]....
        /*07f0*/ 	.word	0x00016860


	//   ....[181]....
        /*07f4*/ 	.word	0x00016960


	//   ....[182]....
        /*07f8*/ 	.word	0x000169d0


	//   ....[183]....
        /*07fc*/ 	.word	0x00016a70


	//   ....[184]....
        /*0800*/ 	.word	0x00016b70


	//   ....[185]....
        /*0804*/ 	.word	0x00016be0


	//   ....[186]....
        /*0808*/ 	.word	0x00016c60


	//   ....[187]....
        /*080c*/ 	.word	0x00016d20


	//   ....[188]....
        /*0810*/ 	.word	0x00016da0


	//   ....[189]....
        /*0814*/ 	.word	0x00016e70


	//   ....[190]....
        /*0818*/ 	.word	0x00016ef0


	//   ....[191]....
        /*081c*/ 	.word	0x00016fc0


	//   ....[192]....
        /*0820*/ 	.word	0x00017040


	//   ....[193]....
        /*0824*/ 	.word	0x00017110


	//   ....[194]....
        /*0828*/ 	.word	0x00017190


	//   ....[195]....
        /*082c*/ 	.word	0x00017260


	//   ....[196]....
        /*0830*/ 	.word	0x000172e0


	//   ....[197]....
        /*0834*/ 	.word	0x000173a0


	//   ....[198]....
        /*0838*/ 	.word	0x00017420


	//   ....[199]....
        /*083c*/ 	.word	0x000174d0


	//   ....[200]....
        /*0840*/ 	.word	0x00017600


	//   ....[201]....
        /*0844*/ 	.word	0x000176a0


	//   ....[202]....
        /*0848*/ 	.word	0x00017710


	//   ....[203]....
        /*084c*/ 	.word	0x000177d0


	//   ....[204]....
        /*0850*/ 	.word	0x00017830


	//   ....[205]....
        /*0854*/ 	.word	0x000178f0


	//   ....[206]....
        /*0858*/ 	.word	0x00017950


	//   ....[207]....
        /*085c*/ 	.word	0x00017a10


	//   ....[208]....
        /*0860*/ 	.word	0x00017a70


	//   ....[209]....
        /*0864*/ 	.word	0x00017b30


	//   ....[210]....
        /*0868*/ 	.word	0x00017b90


	//   ....[211]....
        /*086c*/ 	.word	0x00017c50


	//   ....[212]....
        /*0870*/ 	.word	0x00017cb0


	//   ....[213]....
        /*0874*/ 	.word	0x00017d70


	//   ....[214]....
        /*0878*/ 	.word	0x00017dd0


	//   ....[215]....
        /*087c*/ 	.word	0x00017e90


	//   ....[216]....
        /*0880*/ 	.word	0x00017f80


	//   ....[217]....
        /*0884*/ 	.word	0x00018020


	//   ....[218]....
        /*0888*/ 	.word	0x00018080


	//   ....[219]....
        /*088c*/ 	.word	0x00018160


	//   ....[220]....
        /*0890*/ 	.word	0x000181c0


	//   ....[221]....
        /*0894*/ 	.word	0x000182a0


	//   ....[222]....
        /*0898*/ 	.word	0x00018300


	//   ....[223]....
        /*089c*/ 	.word	0x000183e0


	//   ....[224]....
        /*08a0*/ 	.word	0x00018440


	//   ....[225]....
        /*08a4*/ 	.word	0x00018520


	//   ....[226]....
        /*08a8*/ 	.word	0x00018580


	//   ....[227]....
        /*08ac*/ 	.word	0x00018660


	//   ....[228]....
        /*08b0*/ 	.word	0x000186c0


	//   ....[229]....
        /*08b4*/ 	.word	0x000187a0


	//   ....[230]....
        /*08b8*/ 	.word	0x00018800


	//   ....[231]....
        /*08bc*/ 	.word	0x000188d0


	//   ....[232]....
        /*08c0*/ 	.word	0x000189f0


	//   ....[233]....
        /*08c4*/ 	.word	0x00018a90


	//   ....[234]....
        /*08c8*/ 	.word	0x00018b50


	//   ....[235]....
        /*08cc*/ 	.word	0x00018c20


	//   ....[236]....
        /*08d0*/ 	.word	0x00018c80


	//   ....[237]....
        /*08d4*/ 	.word	0x00018d60


	//   ....[238]....
        /*08d8*/ 	.word	0x00018dc0


	//   ....[239]....
        /*08dc*/ 	.word	0x00018e90


	//   ....[240]....
        /*08e0*/ 	.word	0x00018ef0


	//   ....[241]....
        /*08e4*/ 	.word	0x00018fc0


	//   ....[242]....
        /*08e8*/ 	.word	0x00019020


	//   ....[243]....
        /*08ec*/ 	.word	0x00019100


	//   ....[244]....
        /*08f0*/ 	.word	0x00019160


	//   ....[245]....
        /*08f4*/ 	.word	0x00019230


	//   ....[246]....
        /*08f8*/ 	.word	0x00019290


	//   ....[247]....
        /*08fc*/ 	.word	0x00019350


	//   ....[248]....
        /*0900*/ 	.word	0x000193e0


	//   ....[249]....
        /*0904*/ 	.word	0x00019480


	//   ....[250]....
        /*0908*/ 	.word	0x000195a0


	//   ....[251]....
        /*090c*/ 	.word	0x00019610


	//   ....[252]....
        /*0910*/ 	.word	0x00019680


	//   ....[253]....
        /*0914*/ 	.word	0x000196f0


	//   ....[254]....
        /*0918*/ 	.word	0x00019760


	//   ....[255]....
        /*091c*/ 	.word	0x000197e0


	//   ....[0]....
        /*0920*/ 	.word	0x00019870


	//   ....[1]....
        /*0924*/ 	.word	0x00019900


	//   ....[2]....
        /*0928*/ 	.word	0x00019970


	//   ....[3]....
        /*092c*/ 	.word	0x000199e0


	//   ....[4]....
        /*0930*/ 	.word	0x00019a50


	//   ....[5]....
        /*0934*/ 	.word	0x00019ad0


	//   ....[6]....
        /*0938*/ 	.word	0x00019b40


	//   ....[7]....
        /*093c*/ 	.word	0x00019be0


	//   ....[8]....
        /*0940*/ 	.word	0x00019c70


	//   ....[9]....
        /*0944*/ 	.word	0x00019d90


	//----- nvinfo : EIATTR_REG_RECONFIG
	.align		4
.L_967:
        /*0948*/ 	.byte	0x01, 0x54
	.zero		2


	//----- nvinfo : EIATTR_SYSCALL_OFFSETS
	.align		4
        /*094c*/ 	.byte	0x04, 0x46
        /*094e*/ 	.short	(.L_969 - .L_968)


	//   ....[0]....
.L_968:
        /*0950*/ 	.word	0x00001ab0


	//   ....[1]....
        /*0954*/ 	.word	0x00011680


	//   ....[2]....
        /*0958*/ 	.word	0x000117d0


	//   ....[3]....
        /*095c*/ 	.word	0x000118c0


	//   ....[4]....
        /*0960*/ 	.word	0x00012820


	//----- nvinfo : EIATTR_MBARRIER_INSTR_OFFSETS
	.align		4
.L_969:
        /*0964*/ 	.byte	0x04, 0x39
        /*0966*/ 	.short	(.L_971 - .L_970)


	//   ....[0]....
.L_970:
        /*0968*/ 	.word	0x00000180
        /*096c*/ 	.word	0x000000ff
        /*0970*/ 	.word	0x00028800
        /*0974*/ 	.short	0x0100
        /*0976*/ 	.byte	0x08
	.zero		1


	//   ....[1]....
        /*0978*/ 	.word	0x00000190
        /*097c*/ 	.word	0x000000ff
        /*0980*/ 	.word	0x00028820
        /*0984*/ 	.short	0x0100
        /*0986*/ 	.byte	0x08
	.zero		1


	//   ....[2]....
        /*0988*/ 	.word	0x00000280
        /*098c*/ 	.word	0x000000ff
        /*0990*/ 	.word	0x00028830
        /*0994*/ 	.short	0x0100
        /*0996*/ 	.byte	0x08
	.zero		1


	//   ....[3]....
        /*0998*/ 	.word	0x00000290
        /*099c*/ 	.word	0x000000ff
        /*09a0*/ 	.word	0x00028840
        /*09a4*/ 	.short	0x0100
        /*09a6*/ 	.byte	0x08
	.zero		1


	//   ....[4]....
        /*09a8*/ 	.word	0x000002a0
        /*09ac*/ 	.word	0x000000ff
        /*09b0*/ 	.word	0x00028838
        /*09b4*/ 	.short	0x0100
        /*09b6*/ 	.byte	0x08
	.zero		1


	//   ....[5]....
        /*09b8*/ 	.word	0x000002b0
        /*09bc*/ 	.word	0x000000ff
        /*09c0*/ 	.word	0x00028848
        /*09c4*/ 	.short	0x0100
        /*09c6*/ 	.byte	0x08
	.zero		1


	//   ....[6]....
        /*09c8*/ 	.word	0x000003e0
        /*09cc*/ 	.word	0x000000ff
        /*09d0*/ 	.word	0x00028850
        /*09d4*/ 	.short	0x0100
        /*09d6*/ 	.byte	0x08
	.zero		1


	//   ....[7]....
        /*09d8*/ 	.word	0x000003f0
        /*09dc*/ 	.word	0x000000ff
        /*09e0*/ 	.word	0x00028860
        /*09e4*/ 	.short	0x0100
        /*09e6*/ 	.byte	0x08
	.zero		1


	//   ....[8]....
        /*09e8*/ 	.word	0x00000400
        /*09ec*/ 	.word	0x000000ff
        /*09f0*/ 	.word	0x00028858
        /*09f4*/ 	.short	0x0100
        /*09f6*/ 	.byte	0x08
	.zero		1


	//   ....[9]....
        /*09f8*/ 	.word	0x00000410
        /*09fc*/ 	.word	0x000000ff
        /*0a00*/ 	.word	0x00028868
        /*0a04*/ 	.short	0x0100
        /*0a06*/ 	.byte	0x08
	.zero		1


	//   ....[10]....
        /*0a08*/ 	.word	0x00000500
        /*0a0c*/ 	.word	0x000000ff
        /*0a10*/ 	.word	0x00028870
        /*0a14*/ 	.short	0x0100
        /*0a16*/ 	.byte	0x06
	.zero		1


	//   ....[11]....
        /*0a18*/ 	.word	0x00000510
        /*0a1c*/ 	.word	0x000000ff
        /*0a20*/ 	.word	0x00028880
        /*0a24*/ 	.short	0x0100
        /*0a26*/ 	.byte	0x06
	.zero		1


	//   ....[12]....
        /*0a28*/ 	.word	0x00000520
        /*0a2c*/ 	.word	0x000000ff
        /*0a30*/ 	.word	0x00028878
        /*0a34*/ 	.short	0x0100
        /*0a36*/ 	.byte	0x06
	.zero		1


	//   ....[13]....
        /*0a38*/ 	.word	0x00000530
        /*0a3c*/ 	.word	0x000000ff
        /*0a40*/ 	.word	0x00028888
        /*0a44*/ 	.short	0x0100
        /*0a46*/ 	.byte	0x06
	.zero		1


	//   ....[14]....
        /*0a48*/ 	.word	0x00000660
        /*0a4c*/ 	.word	0x000000ff
        /*0a50*/ 	.word	0x00028890
        /*0a54*/ 	.short	0x0100
        /*0a56*/ 	.byte	0x08
	.zero		1


	//   ....[15]....
        /*0a58*/ 	.word	0x00000670
        /*0a5c*/ 	.word	0x000000ff
        /*0a60*/ 	.word	0x000288a0
        /*0a64*/ 	.short	0x0100
        /*0a66*/ 	.byte	0x08
	.zero		1


	//   ....[16]....
        /*0a68*/ 	.word	0x00000680
        /*0a6c*/ 	.word	0x000000ff
        /*0a70*/ 	.word	0x00028898
        /*0a74*/ 	.short	0x0100
        /*0a76*/ 	.byte	0x08
	.zero		1


	//   ....[17]....
        /*0a78*/ 	.word	0x00000690
        /*0a7c*/ 	.word	0x000000ff
        /*0a80*/ 	.word	0x000288a8
        /*0a84*/ 	.short	0x0100
        /*0a86*/ 	.byte	0x08
	.zero		1


	//   ....[18]....
        /*0a88*/ 	.word	0x000007d0
        /*0a8c*/ 	.word	0x000000ff
        /*0a90*/ 	.word	0x000288b0
        /*0a94*/ 	.short	0x0100
        /*0a96*/ 	.byte	0x08
	.zero		1


	//   ....[19]....
        /*0a98*/ 	.word	0x000007e0
        /*0a9c*/ 	.word	0x000000ff
        /*0aa0*/ 	.word	0x000288c0
        /*0aa4*/ 	.short	0x0100
        /*0aa6*/ 	.byte	0x08
	.zero		1


	//   ....[20]....
        /*0aa8*/ 	.word	0x000007f0
        /*0aac*/ 	.word	0x000000ff
        /*0ab0*/ 	.word	0x000288b8
        /*0ab4*/ 	.short	0x0100
        /*0ab6*/ 	.byte	0x08
	.zero		1


	//   ....[21]....
        /*0ab8*/ 	.word	0x00000800
        /*0abc*/ 	.word	0x000000ff
        /*0ac0*/ 	.word	0x000288c8
        /*0ac4*/ 	.short	0x0100
        /*0ac6*/ 	.byte	0x08
	.zero		1


	//   ....[22]....
        /*0ac8*/ 	.word	0x00001b30
        /*0acc*/ 	.word	0x000000ff
        /*0ad0*/ 	.word	0x00028800
        /*0ad4*/ 	.short	0x010a
        /*0ad6*/ 	.byte	0x29
	.zero		1


	//   ....[23]....
        /*0ad8*/ 	.word	0x00001bb0
        /*0adc*/ 	.word	0x00000003
        /*0ae0*/ 	.word	0x00028830
        /*0ae4*/ 	.short	0x010a
        /*0ae6*/ 	.byte	0x3f
	.zero		1


	//   ....[24]....
        /*0ae8*/ 	.word	0x00001bf0
        /*0aec*/ 	.word	0x00000003
        /*0af0*/ 	.word	0x00028830
        /*0af4*/ 	.short	0x010a
        /*0af6*/ 	.byte	0x3f
	.zero		1


	//   ....[25]....
        /*0af8*/ 	.word	0x00002170
        /*0afc*/ 	.word	0x000000ff
        /*0b00*/ 	.word	0x00000000
        /*0b04*/ 	.short	0x0101
        /*0b06*/ 	.byte	0x06
	.zero		1


	//   ....[26]....
        /*0b08*/ 	.word	0x00004f50
        /*0b0c*/ 	.word	0x000000ff
        /*0b10*/ 	.word	0x00028830
        /*0b14*/ 	.short	0x010a
        /*0b16*/ 	.byte	0x06
	.zero		1


	//   ....[27]....
        /*0b18*/ 	.word	0x00004f90
        /*0b1c*/ 	.word	0x000000ff
        /*0b20*/ 	.word	0x00028830
        /*0b24*/ 	.short	0x010a
        /*0b26*/ 	.byte	0x06
	.zero		1


	//   ....[28]....
        /*0b28*/ 	.word	0x000052e0
        /*0b2c*/ 	.word	0x000000ff
        /*0b30*/ 	.word	0x00028850
        /*0b34*/ 	.short	0x010a
        /*0b36*/ 	.byte	0x06
	.zero		1


	//   ....[29]....
        /*0b38*/ 	.word	0x00005320
        /*0b3c*/ 	.word	0x000000ff
        /*0b40*/ 	.word	0x00028850
        /*0b44*/ 	.short	0x010a
        /*0b46*/ 	.byte	0x06
	.zero		1


	//   ....[30]....
        /*0b48*/ 	.word	0x00005740
        /*0b4c*/ 	.word	0x000000ff
        /*0b50*/ 	.word	0x00000000
        /*0b54*/ 	.short	0x0101
        /*0b56*/ 	.byte	0x06
	.zero		1


	//   ....[31]....
        /*0b58*/ 	.word	0x000079e0
        /*0b5c*/ 	.word	0x000000ff
        /*0b60*/ 	.word	0x00000000
        /*0b64*/ 	.short	0x0101
        /*0b66*/ 	.byte	0x06
	.zero		1


	//   ....[32]....
        /*0b68*/ 	.word	0x00008320
        /*0b6c*/ 	.word	0x000000ff
        /*0b70*/ 	.word	0x00028830
        /*0b74*/ 	.short	0x010a
        /*0b76*/ 	.byte	0x06
	.zero		1


	//   ....[33]....
        /*0b78*/ 	.word	0x00008360
        /*0b7c*/ 	.word	0x000000ff
        /*0b80*/ 	.word	0x00028830
        /*0b84*/ 	.short	0x010a
        /*0b86*/ 	.byte	0x06
	.zero		1


	//   ....[34]....
        /*0b88*/ 	.word	0x000086b0
        /*0b8c*/ 	.word	0x000000ff
        /*0b90*/ 	.word	0x00028850
        /*0b94*/ 	.short	0x010a
        /*0b96*/ 	.byte	0x06
	.zero		1


	//   ....[35]....
        /*0b98*/ 	.word	0x000086f0
        /*0b9c*/ 	.word	0x000000ff
        /*0ba0*/ 	.word	0x00028850
        /*0ba4*/ 	.short	0x010a
        /*0ba6*/ 	.byte	0x06
	.zero		1


	//   ....[36]....
        /*0ba8*/ 	.word	0x00008af0
        /*0bac*/ 	.word	0x000000ff
        /*0bb0*/ 	.word	0x00000000
        /*0bb4*/ 	.short	0x0101
        /*0bb6*/ 	.byte	0x06
	.zero		1


	//   ....[37]....
        /*0bb8*/ 	.word	0x00009ca0
        /*0bbc*/ 	.word	0x000000ff
        /*0bc0*/ 	.word	0x00000000
        /*0bc4*/ 	.short	0x0101
        /*0bc6*/ 	.byte	0x06
	.zero		1


	//   ....[38]....
        /*0bc8*/ 	.word	0x0000a3a0
        /*0bcc*/ 	.word	0x000000ff
        /*0bd0*/ 	.word	0x00028830
        /*0bd4*/ 	.short	0x010a
        /*0bd6*/ 	.byte	0x06
	.zero		1


	//   ....[39]....
        /*0bd8*/ 	.word	0x0000a3e0
        /*0bdc*/ 	.word	0x000000ff
        /*0be0*/ 	.word	0x00028830
        /*0be4*/ 	.short	0x010a
        /*0be6*/ 	.byte	0x06
	.zero		1


	//   ....[40]....
        /*0be8*/ 	.word	0x0000a700
        /*0bec*/ 	.word	0x000000ff
        /*0bf0*/ 	.word	0x00028850
        /*0bf4*/ 	.short	0x010a
        /*0bf6*/ 	.byte	0x06
	.zero		1


	//   ....[41]....
        /*0bf8*/ 	.word	0x0000a740
        /*0bfc*/ 	.word	0x000000ff
        /*0c00*/ 	.word	0x00028850
        /*0c04*/ 	.short	0x010a
        /*0c06*/ 	.byte	0x06
	.zero		1


	//   ....[42]....
        /*0c08*/ 	.word	0x0000ab60
        /*0c0c*/ 	.word	0x000000ff
        /*0c10*/ 	.word	0x00000000
        /*0c14*/ 	.short	0x0101
        /*0c16*/ 	.byte	0x06
	.zero		1


	//   ....[43]....
        /*0c18*/ 	.word	0x0000ce00
        /*0c1c*/ 	.word	0x000000ff
        /*0c20*/ 	.word	0x00000000
        /*0c24*/ 	.short	0x0101
        /*0c26*/ 	.byte	0x06
	.zero		1


	//   ....[44]....
        /*0c28*/ 	.word	0x0000d400
        /*0c2c*/ 	.word	0x000000ff
        /*0c30*/ 	.word	0x00028850
        /*0c34*/ 	.short	0x010a
        /*0c36*/ 	.byte	0x05
	.zero		1


	//   ....[45]....
        /*0c38*/ 	.word	0x0000d440
        /*0c3c*/ 	.word	0x000000ff
        /*0c40*/ 	.word	0x00028850
        /*0c44*/ 	.short	0x010a
        /*0c46*/ 	.byte	0x05
	.zero		1


	//   ....[46]....
        /*0c48*/ 	.word	0x0000d9b0
        /*0c4c*/ 	.word	0x000000ff
        /*0c50*/ 	.word	0x00000000
        /*0c54*/ 	.short	0x0101
        /*0c56*/ 	.byte	0x04
	.zero		1


	//   ....[47]....
        /*0c58*/ 	.word	0x0000ef50
        /*0c5c*/ 	.word	0x00000000
        /*0c60*/ 	.word	0x00000000
        /*0c64*/ 	.short	0x0101
        /*0c66*/ 	.byte	0x3f
	.zero		1


	//   ....[48]....
        /*0c68*/ 	.word	0x00011df0
        /*0c6c*/ 	.word	0x00000007
        /*0c70*/ 	.word	0x00028840
        /*0c74*/ 	.short	0x010a
        /*0c76*/ 	.byte	0x3f
	.zero		1


	//   ....[49]....
        /*0c78*/ 	.word	0x00012570
        /*0c7c*/ 	.word	0x00000007
        /*0c80*/ 	.word	0x00028830
        /*0c84*/ 	.short	0x0107
        /*0c86*/ 	.byte	0x3f
	.zero		1


	//   ....[50]....
        /*0c88*/ 	.word	0x00012640
        /*0c8c*/ 	.word	0x00000007
        /*0c90*/ 	.word	0x00028830
        /*0c94*/ 	.short	0x0101
        /*0c96*/ 	.byte	0x3f
	.zero		1


	//   ....[51]....
        /*0c98*/ 	.word	0x00013140
        /*0c9c*/ 	.word	0x00000016
        /*0ca0*/ 	.word	0x00028800
        /*0ca4*/ 	.short	0x0107
        /*0ca6*/ 	.byte	0x3f
	.zero		1


	//   ....[52]....
        /*0ca8*/ 	.word	0x00013250
        /*0cac*/ 	.word	0x00000016
        /*0cb0*/ 	.word	0x00028800
        /*0cb4*/ 	.short	0x0101
        /*0cb6*/ 	.byte	0x3f
	.zero		1


	//   ....[53]....
        /*0cb8*/ 	.word	0x00013270
        /*0cbc*/ 	.word	0x00000016
        /*0cc0*/ 	.word	0x00028820
        /*0cc4*/ 	.short	0x010a
        /*0cc6*/ 	.byte	0x3f
	.zero		1


	//   ....[54]....
        /*0cc8*/ 	.word	0x00013600
        /*0ccc*/ 	.word	0x00000006
        /*0cd0*/ 	.word	0x00028840
        /*0cd4*/ 	.short	0x010a
        /*0cd6*/ 	.byte	0x3f
	.zero		1


	//   ....[55]....
        /*0cd8*/ 	.word	0x00013b20
        /*0cdc*/ 	.word	0x00000006
        /*0ce0*/ 	.word	0x00028830
        /*0ce4*/ 	.short	0x0107
        /*0ce6*/ 	.byte	0x3f
	.zero		1


	//   ....[56]....
        /*0ce8*/ 	.word	0x00013be0
        /*0cec*/ 	.word	0x00000006
        /*0cf0*/ 	.word	0x00028830
        /*0cf4*/ 	.short	0x0101
        /*0cf6*/ 	.byte	0x3f
	.zero		1


	//   ....[57]....
        /*0cf8*/ 	.word	0x00013c40
        /*0cfc*/ 	.word	0x00000006
        /*0d00*/ 	.word	0x00028860
        /*0d04*/ 	.short	0x010a
        /*0d06*/ 	.byte	0x3f
	.zero		1


	//   ....[58]....
        /*0d08*/ 	.word	0x000141d0
        /*0d0c*/ 	.word	0x00000006
        /*0d10*/ 	.word	0x00028850
        /*0d14*/ 	.short	0x0107
        /*0d16*/ 	.byte	0x3f
	.zero		1


	//   ....[59]....
        /*0d18*/ 	.word	0x00014330
        /*0d1c*/ 	.word	0x00000006
        /*0d20*/ 	.word	0x00028850
        /*0d24*/ 	.short	0x0101
        /*0d26*/ 	.byte	0x3f
	.zero		1


	//   ....[60]....
        /*0d28*/ 	.word	0x00014540
        /*0d2c*/ 	.word	0x00000000
        /*0d30*/ 	.word	0x00028860
        /*0d34*/ 	.short	0x010a
        /*0d36*/ 	.byte	0x3f
	.zero		1


	//   ....[61]....
        /*0d38*/ 	.word	0x00014a70
        /*0d3c*/ 	.word	0x00000000
        /*0d40*/ 	.word	0x00028850
        /*0d44*/ 	.short	0x0107
        /*0d46*/ 	.byte	0x3f
	.zero		1


	//   ....[62]....
        /*0d48*/ 	.word	0x00014b30
        /*0d4c*/ 	.word	0x00000000
        /*0d50*/ 	.word	0x00028850
        /*0d54*/ 	.short	0x0101
        /*0d56*/ 	.byte	0x3f
	.zero		1


	//   ....[63]....
        /*0d58*/ 	.word	0x00015860
        /*0d5c*/ 	.word	0x00000007
        /*0d60*/ 	.word	0x00028820
        /*0d64*/ 	.short	0x010a
        /*0d66*/ 	.byte	0x3f
	.zero		1


	//   ....[64]....
        /*0d68*/ 	.word	0x000159e0
        /*0d6c*/ 	.word	0x00000005
        /*0d70*/ 	.word	0x00028840
        /*0d74*/ 	.short	0x010a
        /*0d76*/ 	.byte	0x3f
	.zero		1


	//   ....[65]....
        /*0d78*/ 	.word	0x00015a80
        /*0d7c*/ 	.word	0x00000003
        /*0d80*/ 	.word	0x00028840
        /*0d84*/ 	.short	0x010a
        /*0d86*/ 	.byte	0x3f
	.zero		1


	//   ....[66]....
        /*0d88*/ 	.word	0x00015ac0
        /*0d8c*/ 	.word	0x00000005
        /*0d90*/ 	.word	0x00028860
        /*0d94*/ 	.short	0x010a
        /*0d96*/ 	.byte	0x3f
	.zero		1


	//   ....[67]....
        /*0d98*/ 	.word	0x00015b00
        /*0d9c*/ 	.word	0x00000003
        /*0da0*/ 	.word	0x00028860
        /*0da4*/ 	.short	0x010a
        /*0da6*/ 	.byte	0x3f
	.zero		1


	//   ....[68]....
        /*0da8*/ 	.word	0x00015b70
        /*0dac*/ 	.word	0x00000003
        /*0db0*/ 	.word	0x00028800
        /*0db4*/ 	.short	0x010a
        /*0db6*/ 	.byte	0x3f
	.zero		1


	//   ....[69]....
        /*0db8*/ 	.word	0x00015bc0
        /*0dbc*/ 	.word	0x00000003
        /*0dc0*/ 	.word	0x00028830
        /*0dc4*/ 	.short	0x010a
        /*0dc6*/ 	.byte	0x3f
	.zero		1


	//   ....[70]....
        /*0dc8*/ 	.word	0x00015c20
        /*0dcc*/ 	.word	0x00000005
        /*0dd0*/ 	.word	0x00028830
        /*0dd4*/ 	.short	0x010a
        /*0dd6*/ 	.byte	0x3f
	.zero		1


	//   ....[71]....
        /*0dd8*/ 	.word	0x00015c80
        /*0ddc*/ 	.word	0x00000005
        /*0de0*/ 	.word	0x00028850
        /*0de4*/ 	.short	0x010a
        /*0de6*/ 	.byte	0x3f
	.zero		1


	//   ....[72]....
        /*0de8*/ 	.word	0x00015ce0
        /*0dec*/ 	.word	0x00000005
        /*0df0*/ 	.word	0x00028830
        /*0df4*/ 	.short	0x010a
        /*0df6*/ 	.byte	0x3f
	.zero		1


	//   ....[73]....
        /*0df8*/ 	.word	0x00015d40
        /*0dfc*/ 	.word	0x00000005
        /*0e00*/ 	.word	0x00028850
        /*0e04*/ 	.short	0x010a
        /*0e06*/ 	.byte	0x3f
	.zero		1


	//   ....[74]....
        /*0e08*/ 	.word	0x00015da0
        /*0e0c*/ 	.word	0x00000005
        /*0e10*/ 	.word	0x00028830
        /*0e14*/ 	.short	0x010a
        /*0e16*/ 	.byte	0x3f
	.zero		1


	//   ....[75]....
        /*0e18*/ 	.word	0x00015e00
        /*0e1c*/ 	.word	0x00000005
        /*0e20*/ 	.word	0x00028850
        /*0e24*/ 	.short	0x010a
        /*0e26*/ 	.byte	0x3f
	.zero		1


	//   ....[76]....
        /*0e28*/ 	.word	0x00015e60
        /*0e2c*/ 	.word	0x00000007
        /*0e30*/ 	.word	0x00028850
        /*0e34*/ 	.short	0x010a
        /*0e36*/ 	.byte	0x3f
	.zero		1


	//   ....[77]....
        /*0e38*/ 	.word	0x00015f80
        /*0e3c*/ 	.word	0x00000007
        /*0e40*/ 	.word	0x00028840
        /*0e44*/ 	.short	0x010a
        /*0e46*/ 	.byte	0x3f
	.zero		1


	//   ....[78]....
        /*0e48*/ 	.word	0x00017500
        /*0e4c*/ 	.word	0x00000016
        /*0e50*/ 	.word	0x00028820
        /*0e54*/ 	.short	0x010a
        /*0e56*/ 	.byte	0x3f
	.zero		1


	//   ....[79]....
        /*0e58*/ 	.word	0x00017550
        /*0e5c*/ 	.word	0x00000006
        /*0e60*/ 	.word	0x00028840
        /*0e64*/ 	.short	0x010a
        /*0e66*/ 	.byte	0x3f
	.zero		1


	//   ....[80]....
        /*0e68*/ 	.word	0x00017ed0
        /*0e6c*/ 	.word	0x00000006
        /*0e70*/ 	.word	0x00028860
        /*0e74*/ 	.short	0x010a
        /*0e76*/ 	.byte	0x3f
	.zero		1


	//   ....[81]....
        /*0e78*/ 	.word	0x00018940
        /*0e7c*/ 	.word	0x00000000
        /*0e80*/ 	.word	0x00028860
        /*0e84*/ 	.short	0x010a
        /*0e86*/ 	.byte	0x3f
	.zero		1


	//   ....[82]....
        /*0e88*/ 	.word	0x00019cb0
        /*0e8c*/ 	.word	0x00000007
        /*0e90*/ 	.word	0x00028820
        /*0e94*/ 	.short	0x010a
        /*0e96*/ 	.byte	0x3f
	.zero		1


	//   ....[83]....
        /*0e98*/ 	.word	0x00019e50
        /*0e9c*/ 	.word	0x00000005
        /*0ea0*/ 	.word	0x00028840
        /*0ea4*/ 	.short	0x010a
        /*0ea6*/ 	.byte	0x3f
	.zero		1


	//   ....[84]....
        /*0ea8*/ 	.word	0x00019ea0
        /*0eac*/ 	.word	0x00000003
        /*0eb0*/ 	.word	0x00028840
        /*0eb4*/ 	.short	0x010a
        /*0eb6*/ 	.byte	0x3f
	.zero		1


	//   ....[85]....
        /*0eb8*/ 	.word	0x00019ef0
        /*0ebc*/ 	.word	0x00000005
        /*0ec0*/ 	.word	0x00028860
        /*0ec4*/ 	.short	0x010a
        /*0ec6*/ 	.byte	0x3f
	.zero		1


	//----- nvinfo : EIATTR_NUM_MBARRIERS
	.align		4
.L_971:
        /*0ec8*/ 	.byte	0x03, 0x38
        /*0eca*/ 	.short	0x0016


	//----- nvinfo : EIATTR_EXIT_INSTR_OFFSETS
	.align		4
        /*0ecc*/ 	.byte	0x04, 0x1c
        /*0ece*/ 	.short	(.L_973 - .L_972)


	//   ....[0]....
.L_972:
        /*0ed0*/ 	.word	0x000009b0


	//   ....[1]....
        /*0ed4*/ 	.word	0x0000fec0


	//   ....[2]....
        /*0ed8*/ 	.word	0x00015b50


	//----- nvinfo : EIATTR_MAX_THREADS
	.align		4
.L_973:
        /*0edc*/ 	.byte	0x04, 0x05
        /*0ede*/ 	.short	(.L_975 - .L_974)
.L_974:
        /*0ee0*/ 	.word	0x00000180
        /*0ee4*/ 	.word	0x00000001
        /*0ee8*/ 	.word	0x00000001


	//----- nvinfo : EIATTR_CRS_STACK_SIZE
	.align		4
.L_975:
        /*0eec*/ 	.byte	0x04, 0x1e
        /*0eee*/ 	.short	(.L_977 - .L_976)
.L_976:
        /*0ef0*/ 	.word	0x00000000


	//----- nvinfo : EIATTR_CBANK_PARAM_SIZE
	.align		4
.L_977:
        /*0ef4*/ 	.byte	0x03, 0x19
        /*0ef6*/ 	.short	0x0af0


	//----- nvinfo : EIATTR_PARAM_CBANK
	.align		4
        /*0ef8*/ 	.byte	0x04, 0x0a
        /*0efa*/ 	.short	(.L_979 - .L_978)
	.align		4
.L_978:
        /*0efc*/ 	.word	index@(.nv.constant0._ZN7cutlass13device_kernelIN5flash11enable_sm90INS1_16FlashAttnFwdSm90INS1_25CollectiveMainloopFwdSm90ILi2EN4cute5tupleIJNS5_1CILi1EEES8_S8_EEENS6_IJNS7_ILi128EEESA_SA_EEELi128ENS_10bfloat16_tEfNS_4arch4Sm90ELb0ELb1ELb0ELb1ELb1ELb0ELb0ELb1ELb1ELb1ELb0ELb0EEENS1_21CollectiveEpilogueFwdISB_S9_SC_SE_Li256ELb1ELb1ELb0ELb0EEENS1_36VarlenDynamicPersistentTileSchedulerILi128ELi128ELi256ELi128ELb0ELb1ELb1ELb1ELb0ELb1EEEEEEEEEvNT_6ParamsE)
        /*0f00*/ 	.short	0x0210
        /*0f02*/ 	.short	0x0af0


	//----- nvinfo : EIATTR_SW_WAR
	.align		4
.L_979:
        /*0f04*/ 	.byte	0x04, 0x36
        /*0f06*/ 	.short	(.L_981 - .L_980)
.L_980:
        /*0f08*/ 	.word	0x00000008
.L_981:


//--------------------- .nv.info._ZN7cutlass13device_kernelIN5flash11enable_sm90INS1_16FlashAttnFwdSm90INS1_25CollectiveMainloopFwdSm90ILi2EN4cute5tupleIJNS5_1CILi1EEES8_S8_EEENS6_IJNS7_ILi128EEESA_SA_EEELi128ENS_10bfloat16_tEfNS_4arch4Sm90ELb0ELb1ELb0ELb1ELb1ELb1ELb0ELb1ELb1ELb1ELb0ELb0EEENS1_21CollectiveEpilogueFwdISB_S9_SC_SE_Li256ELb1ELb1ELb0ELb0EEENS1_36VarlenDynamicPersistentTileSchedulerILi128ELi128ELi256ELi128ELb0ELb1ELb1ELb1ELb0ELb1EEEEEEEEEvNT_6ParamsE --------------------------
	.section	.nv.info._ZN7cutlass13device_kernelIN5flash11enable_sm90INS1_16FlashAttnFwdSm90INS1_25CollectiveMainloopFwdSm90ILi2EN4cute5tupleIJNS5_1CILi1EEES8_S8_EEENS6_IJNS7_ILi128EEESA_SA_EEELi128ENS_10bfloat16_tEfNS_4arch4Sm90ELb0ELb1ELb0ELb1ELb1ELb1ELb0ELb1ELb1ELb1ELb0ELb0EEENS1_21CollectiveEpilogueFwdISB_S9_SC_SE_Li256ELb1ELb1ELb0ELb0EEENS1_36VarlenDynamicPersistentTileSchedulerILi128ELi128ELi256ELi128ELb0ELb1ELb1ELb1ELb0ELb1EEEEEEEEEvNT_6ParamsE,"",@"SHT_CUDA_INFO"
	.sectionflags	@""
	.align	4


	//----- nvinfo : EIATTR_CUDA_API_VERSION
	.align		4
        /*0000*/ 	.byte	0x04, 0x37
        /*0002*/ 	.short	(.L_983 - .L_982)
.L_982:
        /*0004*/ 	.word	0x00000082


	//----- nvinfo : EIATTR_KPARAM_INFO
	.align		4
.L_983:
        /*0008*/ 	.byte	0x04, 0x17
        /*000a*/ 	.short	(.L_985 - .L_984)
.L_984:
        /*000c*/ 	.word	0x00000000
        /*0010*/ 	.short	0x0000
        /*0012*/ 	.short	0x0070
        /*0014*/ 	.byte	0x00, 0xf0, 0x01, 0x2a


	//----- nvinfo : EIATTR_SPARSE_MMA_MASK
	.align		4
.L_985:
        /*0018*/ 	.byte	0x03, 0x50
        /*001a*/ 	.short	0x0000


	//----- nvinfo : EIATTR_MAXREG_COUNT
	.align		4
        /*001c*/ 	.byte	0x03, 0x1b
        /*001e*/ 	.short	0x00a8


	//----- nvinfo : EIATTR_NUM_BARRIERS
	.align		4
        /*0020*/ 	.byte	0x02, 0x4c
        /*0022*/ 	.byte	0x10
	.zero		1


	//----- nvinfo : EIATTR_EXTERNS
	.align		4
        /*0024*/ 	.byte	0x04, 0x0f
        /*0026*/ 	.short	(.L_987 - .L_986)


	//   ....[0]....
	.align		4
.L_986:
        /*0028*/ 	.word	index@(__assertfail)


	//----- nvinfo : EIATTR_ANNOTATIONS
	.align		4
.L_987:
        /*002c*/ 	.byte	0x04, 0x55
        /*002e*/ 	.short	(.L_989 - .L_988)


	//   ....[0]....
.L_988:
        /* <DEDUP_REMOVED lines=15> */


	//----- nvinfo : EIATTR_MERCURY_ISA_VERSION
	.align		4
.L_989:
        /*0110*/ 	.byte	0x03, 0x5f
        /*0112*/ 	.short	0x0101


	//----- nvinfo : EIATTR_UNUSED_LOAD_BYTE_OFFSET
	.align		4
        /*0114*/ 	.byte	0x04, 0x44
        /*0116*/ 	.short	(.L_991 - .L_990)


	//   ....[0]....
.L_990:
        /*0118*/ 	.word	0x00000a60
        /*011c*/ 	.word	0x0000fff0


	//   ....[1]....
        /*0120*/ 	.word	0x0001b230
        /*0124*/ 	.word	0x0000fff0


	//----- nvinfo : EIATTR_INT_WARP_WIDE_INSTR_OFFSETS
	.align		4
.L_991:
        /*0128*/ 	.byte	0x04, 0x31
        /*012a*/ 	.short	(.L_993 - .L_992)


	//   ....[0]....
.L_992:
        /*012c*/ 	.word	0x00000130


	//   ....[1]....
        /*0130*/ 	.word	0x00000170


	//   ....[2]....
        /*0134*/ 	.word	0x000001e0


	//   ....[3]....
        /*0138*/ 	.word	0x0001fe20


	//   ....[4]....
        /*013c*/ 	.word	0x0001feb0


	//   ....[5]....
        /*0140*/ 	.word	0x00022df0


	//   ....[6]....
        /*0144*/ 	.word	0x00022e80


	//----- nvinfo : EIATTR_COOP_GROUP_MASK_REGIDS
	.align		4
.L_993:
        /*0148*/ 	.byte	0x04, 0x29
        /*014a*/ 	.short	(.L_995 - .L_994)


	//   ....[0]....
.L_994:
        /*014c*/ 	.word	0xffffffff


	//   ....[1]....
        /*0150*/ 	.word	0xffffffff


	//   ....[2]....
        /*0154*/ 	.word	0xffffffff


	//   ....[3]....
        /*0158*/ 	.word	0xffffffff


	//   ....[4]....
        /*015c*/ 	.word	0xffffffff


	//   ....[5]....
        /*0160*/ 	.word	0xffffffff


	//   ....[6]....
        /*0164*/ 	.word	0xffffffff


	//   ....[7]....
        /*0168*/ 	.word	0xffffffff


	//   ....[8]....
        /*016c*/ 	.word	0xffffffff


	//   ....[9]....
        /*0170*/ 	.word	0xffffffff


	//   ....[10]....
        /*0174*/ 	.word	0xffffffff


	//   ....[11]....
        /*0178*/ 	.word	0xffffffff


	//   ....[12]....
        /*017c*/ 	.word	0xffffffff


	//   ....[13]....
        /*0180*/ 	.word	0xffffffff


	//   ....[14]....
        /*0184*/ 	.word	0xffffffff


	//   ....[15]....
        /*0188*/ 	.word	0xffffffff


	//   ....[16]....
        /*018c*/ 	.word	0xffffffff


	//   ....[17]....
        /*0190*/ 	.word	0xffffffff


	//   ....[18]....
        /*0194*/ 	.word	0xffffffff


	//   ....[19]....
        /*0198*/ 	.word	0xffffffff


	//   ....[20]....
        /*019c*/ 	.word	0xffffffff


	//   ....[21]....
        /*01a0*/ 	.word	0xffffffff


	//   ....[22]....
        /*01a4*/ 	.word	0xffffffff


	//   ....[23]....
        /*01a8*/ 	.word	0xffffffff


	//   ....[24]....
        /*01ac*/ 	.word	0xffffffff


	//   ....[25]....
        /*01b0*/ 	.word	0xffffffff


	//   ....[26]....
        /*01b4*/ 	.word	0xffffffff


	//   ....[27]....
        /*01b8*/ 	.word	0xffffffff


	//   ....[28]....
        /*01bc*/ 	.word	0xffffffff


	//   ....[29]....
        /*01c0*/ 	.word	0xffffffff


	//   ....[30]....
        /*01c4*/ 	.word	0xffffffff


	//   ....[31]....
        /*01c8*/ 	.word	0xffffffff


	//   ....[32]....
        /*01cc*/ 	.word	0xffffffff


	//   ....[33]....
        /*01d0*/ 	.word	0xffffffff


	//   ....[34]....
        /*01d4*/ 	.word	0xffffffff


	//   ....[35]....
        /*01d8*/ 	.word	0xffffffff


	//   ....[36]....
        /*01dc*/ 	.word	0xffffffff


	//   ....[37]....
        /*01e0*/ 	.word	0xffffffff


	//   ....[38]....
        /*01e4*/ 	.word	0xffffffff


	//   ....[39]....
        /*01e8*/ 	.word	0xffffffff


	//   ....[40]....
        /*01ec*/ 	.word	0xffffffff


	//   ....[41]....
        /*01f0*/ 	.word	0xffffffff


	//   ....[42]....
        /*01f4*/ 	.word	0xffffffff


	//   ....[43]....
        /*01f8*/ 	.word	0xffffffff


	//   ....[44]....
        /*01fc*/ 	.word	0xffffffff


	//   ....[45]....
        /*0200*/ 	.word	0xffffffff


	//   ....[46]....
        /*0204*/ 	.word	0xffffffff


	//   ....[47]....
        /*0208*/ 	.word	0xffffffff


	//   ....[48]....
        /*020c*/ 	.word	0xffffffff


	//   ....[49]....
        /*0210*/ 	.word	0xffffffff


	//   ....[50]....
        /*0214*/ 	.word	0xffffffff


	//   ....[51]....
        /*0218*/ 	.word	0xffffffff


	//   ....[52]....
        /*021c*/ 	.word	0xffffffff


	//   ....[53]....
        /*0220*/ 	.word	0xffffffff


	//   ....[54]....
        /*0224*/ 	.word	0xffffffff


	//   ....[55]....
        /*0228*/ 	.word	0xffffffff


	//   ....[56]....
        /*022c*/ 	.word	0xffffffff


	//   ....[57]....
        /*0230*/ 	.word	0xffffffff


	//   ....[58]....
        /*0234*/ 	.word	0xffffffff


	//   ....[59]....
        /*0238*/ 	.word	0xffffffff


	//   ....[60]....
        /*023c*/ 	.word	0xffffffff


	//   ....[61]....
        /*0240*/ 	.word	0xffffffff


	//   ....[62]....
        /*0244*/ 	.word	0xffffffff


	//   ....[63]....
        /*0248*/ 	.word	0xffffffff


	//   ....[64]....
        /*024c*/ 	.word	0xffffffff


	//   ....[65]....
        /*0250*/ 	.word	0xffffffff


	//   ....[66]....
        /*0254*/ 	.word	0xffffffff


	//   ....[67]....
        /*0258*/ 	.word	0xffffffff


	//   ....[68]....
        /*025c*/ 	.word	0xffffffff


	//   ....[69]....
        /*0260*/ 	.word	0xffffffff


	//   ....[70]....
        /*0264*/ 	.word	0xffffffff


	//   ....[71]....
        /*0268*/ 	.word	0xffffffff


	//   ....[72]....
        /*026c*/ 	.word	0xffffffff


	//   ....[73]....
        /*0270*/ 	.word	0xffffffff


	//   ....[74]....
        /*0274*/ 	.word	0xffffffff


	//   ....[75]....
        /*0278*/ 	.word	0xffffffff


	//   ....[76]....
        /*027c*/ 	.word	0xffffffff


	//   ....[77]....
        /*0280*/ 	.word	0xffffffff


	//   ....[78]....
        /*0284*/ 	.word	0xffffffff


	//   ....[79]....
        /*0288*/ 	.word	0xffffffff


	//   ....[80]....
        /*028c*/ 	.word	0xffffffff


	//   ....[81]....
        /*0290*/ 	.word	0xffffffff


	//   ....[82]....
        /*0294*/ 	.word	0xffffffff


	//   ....[83]....
        /*0298*/ 	.word	0xffffffff


	//   ....[84]....
        /*029c*/ 	.word	0xffffffff


	//   ....[85]....
        /*02a0*/ 	.word	0xffffffff


	//   ....[86]....
        /*02a4*/ 	.word	0xffffffff


	//   ....[87]....
        /*02a8*/ 	.word	0xffffffff


	//   ....[88]....
        /*02ac*/ 	.word	0xffffffff


	//   ....[89]....
        /*02b0*/ 	.word	0xffffffff


	//   ....[90]....
        /*02b4*/ 	.word	0xffffffff


	//   ....[91]....
        /*02b8*/ 	.word	0xffffffff


	//   ....[92]....
        /*02bc*/ 	.word	0xffffffff


	//   ....[93]....
        /*02c0*/ 	.word	0xffffffff


	//   ....[94]....
        /*02c4*/ 	.word	0xffffffff


	//   ....[95]....
        /*02c8*/ 	.word	0xffffffff


	//   ....[96]....
        /*02cc*/ 	.word	0xffffffff


	//   ....[97]....
        /*02d0*/ 	.word	0xffffffff


	//   ....[98]....
        /*02d4*/ 	.word	0xffffffff


	//   ....[99]....
        /*02d8*/ 	.word	0xffffffff


	//   ....[100]....
        /*02dc*/ 	.word	0xffffffff


	//   ....[101]....
        /*02e0*/ 	.word	0xffffffff


	//   ....[102]....
        /*02e4*/ 	.word	0xffffffff


	//   ....[103]....
        /*02e8*/ 	.word	0xffffffff


	//   ....[104]....
        /*02ec*/ 	.word	0xffffffff


	//   ....[105]....
        /*02f0*/ 	.word	0xffffffff


	//   ....[106]....
        /*02f4*/ 	.word	0xffffffff


	//   ....[107]....
        /*02f8*/ 	.word	0xffffffff


	//   ....[108]....
        /*02fc*/ 	.word	0xffffffff


	//   ....[109]....
        /*0300*/ 	.word	0xffffffff


	//   ....[110]....
        /*0304*/ 	.word	0xffffffff


	//   ....[111]....
        /*0308*/ 	.word	0xffffffff


	//   ....[112]....
        /*030c*/ 	.word	0xffffffff


	//   ....[113]....
        /*0310*/ 	.word	0xffffffff


	//   ....[114]....
        /*0314*/ 	.word	0xffffffff


	//   ....[115]....
        /*0318*/ 	.word	0xffffffff


	//   ....[116]....
        /*031c*/ 	.word	0xffffffff


	//   ....[117]....
        /*0320*/ 	.word	0xffffffff


	//   ....[118]....
        /*0324*/ 	.word	0xffffffff


	//   ....[119]....
        /*0328*/ 	.word	0xffffffff


	//   ....[120]....
        /*032c*/ 	.word	0xffffffff


	//   ....[121]....
        /*0330*/ 	.word	0xffffffff


	//   ....[122]....
        /*0334*/ 	.word	0xffffffff


	//   ....[123]....
        /*0338*/ 	.word	0xffffffff


	//   ....[124]....
        /*033c*/ 	.word	0xffffffff


	//   ....[125]....
        /*0340*/ 	.word	0xffffffff


	//   ....[126]....
        /*0344*/ 	.word	0xffffffff


	//   ....[127]....
        /*0348*/ 	.word	0xffffffff


	//   ....[128]....
        /*034c*/ 	.word	0xffffffff


	//   ....[129]....
        /*0350*/ 	.word	0xffffffff


	//   ....[130]....
        /*0354*/ 	.word	0xffffffff


	//   ....[131]....
        /*0358*/ 	.word	0xffffffff


	//   ....[132]....
        /*035c*/ 	.word	0xffffffff


	//   ....[133]....
        /*0360*/ 	.word	0xffffffff


	//   ....[134]....
        /*0364*/ 	.word	0xffffffff


	//   ....[135]....
        /*0368*/ 	.word	0xffffffff


	//   ....[136]....
        /*036c*/ 	.word	0xffffffff


	//   ....[137]....
        /*0370*/ 	.word	0xffffffff


	//   ....[138]....
        /*0374*/ 	.word	0xffffffff


	//   ....[139]....
        /*0378*/ 	.word	0xffffffff


	//   ....[140]....
        /*037c*/ 	.word	0xffffffff


	//   ....[141]....
        /*0380*/ 	.word	0xffffffff


	//   ....[142]....
        /*0384*/ 	.word	0xffffffff


	//   ....[143]....
        /*0388*/ 	.word	0xffffffff


	//   ....[144]....
        /*038c*/ 	.word	0xffffffff


	//   ....[145]....
        /*0390*/ 	.word	0xffffffff


	//   ....[146]....
        /*0394*/ 	.word	0xffffffff


	//   ....[147]....
        /*0398*/ 	.word	0xffffffff


	//   ....[148]....
        /*039c*/ 	.word	0xffffffff


	//   ....[149]....
        /*03a0*/ 	.word	0xffffffff


	//   ....[150]....
        /*03a4*/ 	.word	0xffffffff


	//   ....[151]....
        /*03a8*/ 	.word	0xffffffff


	//   ....[152]....
        /*03ac*/ 	.word	0xffffffff


	//   ....[153]....
        /*03b0*/ 	.word	0xffffffff


	//   ....[154]....
        /*03b4*/ 	.word	0xffffffff


	//   ....[155]....
        /*03b8*/ 	.word	0xffffffff


	//   ....[156]....
        /*03bc*/ 	.word	0xffffffff


	//   ....[157]....
        /*03c0*/ 	.word	0xffffffff


	//   ....[158]....
        /*03c4*/ 	.word	0xffffffff


	//   ....[159]....
        /*03c8*/ 	.word	0xffffffff


	//   ....[160]....
        /*03cc*/ 	.word	0xffffffff


	//   ....[161]....
        /*03d0*/ 	.word	0xffffffff


	//   ....[162]....
        /*03d4*/ 	.word	0xffffffff


	//   ....[163]....
        /*03d8*/ 	.word	0xffffffff


	//   ....[164]....
        /*03dc*/ 	.word	0xffffffff


	//   ....[165]....
        /*03e0*/ 	.word	0xffffffff


	//   ....[166]....
        /*03e4*/ 	.word	0xffffffff


	//   ....[167]....
        /*03e8*/ 	.word	0xffffffff


	//   ....[168]....
        /*03ec*/ 	.word	0xffffffff


	//   ....[169]....
        /*03f0*/ 	.word	0xffffffff


	//   ....[170]....
        /*03f4*/ 	.word	0xffffffff


	//   ....[171]....
        /*03f8*/ 	.word	0xffffffff


	//   ....[172]....
        /*03fc*/ 	.word	0xffffffff


	//   ....[173]....
        /*0400*/ 	.word	0xffffffff


	//   ....[174]....
        /*0404*/ 	.word	0xffffffff


	//   ....[175]....
        /*0408*/ 	.word	0xffffffff


	//   ....[176]....
        /*040c*/ 	.word	0xffffffff


	//   ....[177]....
        /*0410*/ 	.word	0xffffffff


	//   ....[178]....
        /*0414*/ 	.word	0xffffffff


	//   ....[179]....
        /*0418*/ 	.word	0xffffffff


	//   ....[180]....
        /*041c*/ 	.word	0xffffffff


	//   ....[181]....
        /*0420*/ 	.word	0xffffffff


	//   ....[182]....
        /*0424*/ 	.word	0xffffffff


	//   ....[183]....
        /*0428*/ 	.word	0xffffffff


	//   ....[184]....
        /*042c*/ 	.word	0xffffffff


	//   ....[185]....
        /*0430*/ 	.word	0xffffffff


	//   ....[186]....
        /*0434*/ 	.word	0xffffffff


	//   ....[187]....
        /*0438*/ 	.word	0xffffffff


	//   ....[188]....
        /*043c*/ 	.word	0xffffffff


	//   ....[189]....
        /*0440*/ 	.word	0xffffffff


	//   ....[190]....
        /*0444*/ 	.word	0xffffffff


	//   ....[191]....
        /*0448*/ 	.word	0xffffffff


	//   ....[192]....
        /*044c*/ 	.word	0xffffffff


	//   ....[193]....
        /*0450*/ 	.word	0xffffffff


	//   ....[194]....
        /*0454*/ 	.word	0xffffffff


	//   ....[195]....
        /*0458*/ 	.word	0xffffffff


	//   ....[196]....
        /*045c*/ 	.word	0xffffffff


	//   ....[197]....
        /*0460*/ 	.word	0xffffffff


	//   ....[198]....
        /*0464*/ 	.word	0xffffffff


	//   ....[199]....
        /*0468*/ 	.word	0xffffffff


	//   ....[200]....
        /*046c*/ 	.word	0xffffffff


	//   ....[201]....
        /*0470*/ 	.word	0xffffffff


	//   ....[202]....
        /*0474*/ 	.word	0xffffffff


	//   ....[203]....
        /*0478*/ 	.word	0xffffffff


	//   ....[204]....
        /*047c*/ 	.word	0xffffffff


	//   ....[205]....
        /*0480*/ 	.word	0xffffffff


	//   ....[206]....
        /*0484*/ 	.word	0xffffffff


	//   ....[207]....
        /*0488*/ 	.word	0xffffffff


	//   ....[208]....
        /*048c*/ 	.word	0xffffffff


	//   ....[209]....
        /*0490*/ 	.word	0xffffffff


	//   ....[210]....
        /*0494*/ 	.word	0xffffffff


	//   ....[211]....
        /*0498*/ 	.word	0xffffffff


	//   ....[212]....
        /*049c*/ 	.word	0xffffffff


	//   ....[213]....
        /*04a0*/ 	.word	0xffffffff


	//   ....[214]....
        /*04a4*/ 	.word	0xffffffff


	//   ....[215]....
        /*04a8*/ 	.word	0xffffffff


	//   ....[216]....
        /*04ac*/ 	.word	0xffffffff


	//   ....[217]....
        /*04b0*/ 	.word	0xffffffff


	//   ....[218]....
        /*04b4*/ 	.word	0xffffffff


	//   ....[219]....
        /*04b8*/ 	.word	0xffffffff


	//   ....[220]....
        /*04bc*/ 	.word	0xffffffff


	//   ....[221]....
        /*04c0*/ 	.word	0xffffffff


	//   ....[222]....
        /*04c4*/ 	.word	0xffffffff


	//   ....[223]....
        /*04c8*/ 	.word	0xffffffff


	//   ....[224]....
        /*04cc*/ 	.word	0xffffffff


	//   ....[225]....
        /*04d0*/ 	.word	0xffffffff


	//   ....[226]....
        /*04d4*/ 	.word	0xffffffff


	//   ....[227]....
        /*04d8*/ 	.word	0xffffffff


	//   ....[228]....
        /*04dc*/ 	.word	0xffffffff


	//   ....[229]....
        /*04e0*/ 	.word	0xffffffff


	//   ....[230]....
        /*04e4*/ 	.word	0xffffffff


	//   ....[231]....
        /*04e8*/ 	.word	0xffffffff


	//   ....[232]....
        /*04ec*/ 	.word	0xffffffff


	//   ....[233]....
        /*04f0*/ 	.word	0x0500000f


	//   ....[234]....
        /*04f4*/ 	.word	0x0500000f


	//   ....[235]....
        /*04f8*/ 	.word	0x0500000f


	//   ....[236]....
        /*04fc*/ 	.word	0x0500000f


	//   ....[237]....
        /*0500*/ 	.word	0x0500000f


	//   ....[238]....
        /*0504*/ 	.word	0x0500000f


	//   ....[239]....
        /*0508*/ 	.word	0x0500000f


	//   ....[240]....
        /*050c*/ 	.word	0x0500000f


	//   ....[241]....
        /*0510*/ 	.word	0x0500000f


	//   ....[242]....
        /*0514*/ 	.word	0x0500000f


	//   ....[243]....
        /*0518*/ 	.word	0x0500000f


	//   ....[244]....
        /*051c*/ 	.word	0x0500000f


	//   ....[245]....
        /*0520*/ 	.word	0x0500000f


	//   ....[246]....
        /*0524*/ 	.word	0x0500000f


	//   ....[247]....
        /*0528*/ 	.word	0x0500000f


	//   ....[248]....
        /*052c*/ 	.word	0x0500000f


	//   ....[249]....
        /*0530*/ 	.word	0x0500000f


	//   ....[250]....
        /*0534*/ 	.word	0x0500000f


	//   ....[251]....
        /*0538*/ 	.word	0x0500000f


	//   ....[252]....
        /*053c*/ 	.word	0x0500000f


	//   ....[253]....
        /*0540*/ 	.word	0x0500000f


	//   ....[254]....
        /*0544*/ 	.word	0x0500000f


	//   ....[255]....
        /*0548*/ 	.word	0x0500000f


	//   ....[0]....
        /*054c*/ 	.word	0x0500000f


	//   ....[1]....
        /*0550*/ 	.word	0x0500000f


	//   ....[2]....
        /*0554*/ 	.word	0x0500000f


	//   ....[3]....
        /*0558*/ 	.word	0x0500000f


	//   ....[4]....
        /*055c*/ 	.word	0x0500000f


	//   ....[5]....
        /*0560*/ 	.word	0x0500000f


	//   ....[6]....
        /*0564*/ 	.word	0x0500000f


	//   ....[7]....
        /*0568*/ 	.word	0x0500000f


	//   ....[8]....
        /*056c*/ 	.word	0x0500000f


	//   ....[9]....
        /*0570*/ 	.word	0x0500000f


	//   ....[10]....
        /*0574*/ 	.word	0x0500000f


	//   ....[11]....
        /*0578*/ 	.word	0x0500000f


	//   ....[12]....
        /*057c*/ 	.word	0x0500000f


	//   ....[13]....
        /*0580*/ 	.word	0x0500000f


	//   ....[14]....
        /*0584*/ 	.word	0x0500000f


	//   ....[15]....
        /*0588*/ 	.word	0x0500000f


	//   ....[16]....
        /*058c*/ 	.word	0x0500000f


	//   ....[17]....
        /*0590*/ 	.word	0x0500000f


	//   ....[18]....
        /*0594*/ 	.word	0x0500000f


	//   ....[19]....
        /*0598*/ 	.word	0x0500000f


	//   ....[20]....
        /*059c*/ 	.word	0x0500000f


	//   ....[21]....
        /*05a0*/ 	.word	0x0500000f


	//   ....[22]....
        /*05a4*/ 	.word	0x0500000f


	//   ....[23]....
        /*05a8*/ 	.word	0x0500000f


	//   ....[24]....
        /*05ac*/ 	.word	0x0500000f


	//   ....[25]....
        /*05b0*/ 	.word	0x0500000f


	//   ....[26]....
        /*05b4*/ 	.word	0x0500000f


	//   ....[27]....
        /*05b8*/ 	.word	0x0500000f


	//   ....[28]....
        /*05bc*/ 	.word	0x0500000f


	//   ....[29]....
        /*05c0*/ 	.word	0x0500000f


	//   ....[30]....
        /*05c4*/ 	.word	0x0500000f


	//   ....[31]....
        /*05c8*/ 	.word	0x0500000f


	//   ....[32]....
        /*05cc*/ 	.word	0x0500000f


	//   ....[33]....
        /*05d0*/ 	.word	0x0500000f


	//   ....[34]....
        /*05d4*/ 	.word	0x0500000f


	//   ....[35]....
        /*05d8*/ 	.word	0x0500000f


	//   ....[36]....
        /*05dc*/ 	.word	0x0500000f


	//   ....[37]....
        /*05e0*/ 	.word	0x0500000f


	//   ....[38]....
        /*05e4*/ 	.word	0x0500000f


	//   ....[39]....
        /*05e8*/ 	.word	0x0500000f


	//   ....[40]....
        /*05ec*/ 	.word	0x0500000f


	//   ....[41]....
        /*05f0*/ 	.word	0x0500000f


	//   ....[42]....
        /*05f4*/ 	.word	0x0500000f


	//   ....[43]....
        /*05f8*/ 	.word	0x0500000f


	//   ....[44]....
        /*05fc*/ 	.word	0x0500000f


	//   ....[45]....
        /*0600*/ 	.word	0x0500000f


	//   ....[46]....
        /*0604*/ 	.word	0x0500000f


	//   ....[47]....
        /*0608*/ 	.word	0x0500000f


	//   ....[48]....
        /*060c*/ 	.word	0x0500000f


	//   ....[49]....
        /*0610*/ 	.word	0x0500000f


	//   ....[50]....
        /*0614*/ 	.word	0x0500000f


	//   ....[51]....
        /*0618*/ 	.word	0x0500000f


	//   ....[52]....
        /*061c*/ 	.word	0x0500000f


	//   ....[53]....
        /*0620*/ 	.word	0x0500000f


	//   ....[54]....
        /*0624*/ 	.word	0x0500000f


	//   ....[55]....
        /*0628*/ 	.word	0x0500000f


	//   ....[56]....
        /*062c*/ 	.word	0x0500000f


	//   ....[57]....
        /*0630*/ 	.word	0x0500000f


	//   ....[58]....
        /*0634*/ 	.word	0x0500000f


	//   ....[59]....
        /*0638*/ 	.word	0x0500000f


	//   ....[60]....
        /*063c*/ 	.word	0x0500000f


	//   ....[61]....
        /*0640*/ 	.word	0x0500000f


	//   ....[62]....
        /*0644*/ 	.word	0x0500000f


	//   ....[63]....
        /*0648*/ 	.word	0x0500000f


	//   ....[64]....
        /*064c*/ 	.word	0x0500000f


	//   ....[65]....
        /*0650*/ 	.word	0x0500000f


	//   ....[66]....
        /*0654*/ 	.word	0x0500000f


	//   ....[67]....
        /*0658*/ 	.word	0x0500000f


	//   ....[68]....
        /*065c*/ 	.word	0x0500000f


	//   ....[69]....
        /*0660*/ 	.word	0x0500000f


	//   ....[70]....
        /*0664*/ 	.word	0x0500000f


	//   ....[71]....
        /*0668*/ 	.word	0x0500000f


	//   ....[72]....
        /*066c*/ 	.word	0x0500000f


	//   ....[73]....
        /*0670*/ 	.word	0x0500000f


	//   ....[74]....
        /*0674*/ 	.word	0x0500000f


	//   ....[75]....
        /*0678*/ 	.word	0x0500000f


	//   ....[76]....
        /*067c*/ 	.word	0x0500000f


	//   ....[77]....
        /*0680*/ 	.word	0x0500000f


	//   ....[78]....
        /*0684*/ 	.word	0x0500000f


	//   ....[79]....
        /*0688*/ 	.word	0x0500000f


	//   ....[80]....
        /*068c*/ 	.word	0x0500000f


	//   ....[81]....
        /*0690*/ 	.word	0x0500000f


	//   ....[82]....
        /*0694*/ 	.word	0x0500000f


	//   ....[83]....
        /*0698*/ 	.word	0x0500000f


	//   ....[84]....
        /*069c*/ 	.word	0x0500000f


	//   ....[85]....
        /*06a0*/ 	.word	0x0500000f


	//   ....[86]....
        /*06a4*/ 	.word	0x0500000f


	//   ....[87]....
        /*06a8*/ 	.word	0x0500000f


	//   ....[88]....
        /*06ac*/ 	.word	0x0500000f


	//   ....[89]....
        /*06b0*/ 	.word	0x0500000f


	//   ....[90]....
        /*06b4*/ 	.word	0x0500000f


	//   ....[91]....
        /*06b8*/ 	.word	0x0500000f


	//   ....[92]....
        /*06bc*/ 	.word	0x0500000f


	//   ....[93]....
        /*06c0*/ 	.word	0x0500000f


	//   ....[94]....
        /*06c4*/ 	.word	0x0500000f


	//   ....[95]....
        /*06c8*/ 	.word	0x0500000f


	//   ....[96]....
        /*06cc*/ 	.word	0x0500000f


	//   ....[97]....
        /*06d0*/ 	.word	0x0500000f


	//   ....[98]....
        /*06d4*/ 	.word	0x0500000f


	//   ....[99]....
        /*06d8*/ 	.word	0x0500000f


	//   ....[100]....
        /*06dc*/ 	.word	0x0500000f


	//   ....[101]....
        /*06e0*/ 	.word	0x0500000f


	//   ....[102]....
        /*06e4*/ 	.word	0x0500000f


	//   ....[103]....
        /*06e8*/ 	.word	0x0500000f


	//   ....[104]....
        /*06ec*/ 	.word	0x0500000f


	//   ....[105]....
        /*06f0*/ 	.word	0x0500000f


	//   ....[106]....
        /*06f4*/ 	.word	0x0500000f


	//   ....[107]....
        /*06f8*/ 	.word	0x0500000f


	//   ....[108]....
        /*06fc*/ 	.word	0x0500000f


	//   ....[109]....
        /*0700*/ 	.word	0x0500000f


	//   ....[110]....
        /*0704*/ 	.word	0x0500000f


	//   ....[111]....
        /*0708*/ 	.word	0x0500000f


	//   ....[112]....
        /*070c*/ 	.word	0x0500000f


	//   ....[113]....
        /*0710*/ 	.word	0x0500000f


	//   ....[114]....
        /*0714*/ 	.word	0x0500000f


	//   ....[115]....
        /*0718*/ 	.word	0x0500000f


	//   ....[116]....
        /*071c*/ 	.word	0x0500000f


	//   ....[117]....
        /*0720*/ 	.word	0x0500000f


	//   ....[118]....
        /*0724*/ 	.word	0x0500000f


	//   ....[119]....
        /*0728*/ 	.word	0x0500000f


	//   ....[120]....
        /*072c*/ 	.word	0x0500000f


	//   ....[121]....
        /*0730*/ 	.word	0x0500000f


	//   ....[122]....
        /*0734*/ 	.word	0x0500000f


	//   ....[123]....
        /*0738*/ 	.word	0x0500000f


	//   ....[124]....
        /*073c*/ 	.word	0x0500000f


	//   ....[125]....
        /*0740*/ 	.word	0x0500000f


	//   ....[126]....
        /*0744*/ 	.word	0x0500000f


	//   ....[127]....
        /*0748*/ 	.word	0x0500000f


	//   ....[128]....
        /*074c*/ 	.word	0x0500000f


	//   ....[129]....
        /*0750*/ 	.word	0x0500000f


	//   ....[130]....
        /*0754*/ 	.word	0x0500000f


	//   ....[131]....
        /*0758*/ 	.word	0x0500000f


	//   ....[132]....
        /*075c*/ 	.word	0x0500000f


	//   ....[133]....
        /*0760*/ 	.word	0x0500000f


	//   ....[134]....
        /*0764*/ 	.word	0x0500000f


	//   ....[135]....
        /*0768*/ 	.word	0x0500000f


	//   ....[136]....
        /*076c*/ 	.word	0x0500000f


	//   ....[137]....
        /*0770*/ 	.word	0x0500000f


	//   ....[138]....
        /*0774*/ 	.word	0x0500000f


	//   ....[139]....
        /*0778*/ 	.word	0x0500000f


	//   ....[140]....
        /*077c*/ 	.word	0x0500000f


	//   ....[141]....
        /*0780*/ 	.word	0x0500000f


	//----- nvinfo : EIATTR_COOP_GROUP_INSTR_OFFSETS
	.align		4
.L_995:
        /*0784*/ 	.byte	0x04, 0x28
        /*0786*/ 	.short	(.L_997 - .L_996)


	//   ....[0]....
.L_996:
        /*0788*/ 	.word	0x00000070


	//   ....[1]....
        /*078c*/ 	.word	0x00000140


	//   ....[2]....
        /*0790*/ 	.word	0x00000190


	//   ....[3]....
        /*0794*/ 	.word	0x000003c0


	//   ....[4]....
        /*0798*/ 	.word	0x00000520


	//   ....[5]....
        /*079c*/ 	.word	0x00000640


	//   ....[6]....
        /*07a0*/ 	.word	0x000007a0


	//   ....[7]....
        /*07a4*/ 	.word	0x00003410


	//   ....[8]....
        /*07a8*/ 	.word	0x00003420


	//   ....[9]....
        /*07ac*/ 	.word	0x00003b90


	//   ....[10]....
        /*07b0*/ 	.word	0x00003ba0


	//   ....[11]....
        /*07b4*/ 	.word	0x00004310


	//   ....[12]....
        /*07b8*/ 	.word	0x00004320


	//   ....[13]....
        /*07bc*/ 	.word	0x00004a80


	//   ....[14]....
        /*07c0*/ 	.word	0x00004a90


	//   ....[15]....
        /*07c4*/ 	.word	0x00005be0


	//   ....[16]....
        /*07c8*/ 	.word	0x00005bf0


	//   ....[17]....
        /*07cc*/ 	.word	0x000063d0


	//   ....[18]....
        /*07d0*/ 	.word	0x000063e0


	//   ....[19]....
        /*07d4*/ 	.word	0x00006bc0


	//   ....[20]....
        /*07d8*/ 	.word	0x00006bd0


	//   ....[21]....
        /*07dc*/ 	.word	0x000073d0


	//   ....[22]....
        /*07e0*/ 	.word	0x000073e0


	//   ....[23]....
        /*07e4*/ 	.word	0x00007df0


	//   ....[24]....
        /*07e8*/ 	.word	0x00007e00


	//   ....[25]....
        /*07ec*/ 	.word	0x00007f10


	//   ....[26]....
        /*07f0*/ 	.word	0x00007f20


	//   ....[27]....
        /*07f4*/ 	.word	0x00008040


	//   ....[28]....
        /*07f8*/ 	.word	0x00008050


	//   ....[29]....
        /*07fc*/ 	.word	0x00008170


	//   ....[30]....
        /*0800*/ 	.word	0x00008180


	//   ....[31]....
        /*0804*/ 	.word	0x00008520


	//   ....[32]....
        /*0808*/ 	.word	0x00008540


	//   ....[33]....
        /*080c*/ 	.word	0x00008620


	//   ....[34]....
        /*0810*/ 	.word	0x00008640


	//   ....[35]....
        /*0814*/ 	.word	0x00008720


	//   ....[36]....
        /*0818*/ 	.word	0x00008740


	//   ....[37]....
        /*081c*/ 	.word	0x00008820


	//   ....[38]....
        /*0820*/ 	.word	0x00008840


	//   ....[39]....
        /*0824*/ 	.word	0x00009180


	//   ....[40]....
        /*0828*/ 	.word	0x00009860


	//   ....[41]....
        /*082c*/ 	.word	0x00009870


	//   ....[42]....
        /*0830*/ 	.word	0x00009880


	//   ....[43]....
        /*0834*/ 	.word	0x00009890


	//   ....[44]....
        /*0838*/ 	.word	0x00009bd0


	//   ....[45]....
        /*083c*/ 	.word	0x00009be0


	//   ....[46]....
        /*0840*/ 	.word	0x00009bf0


	//   ....[47]....
        /*0844*/ 	.word	0x00009c00


	//   ....[48]....
        /*0848*/ 	.word	0x00009f20


	//   ....[49]....
        /*084c*/ 	.word	0x00009f30


	//   ....[50]....
        /*0850*/ 	.word	0x00009f40


	//   ....[51]....
        /*0854*/ 	.word	0x00009f50


	//   ....[52]....
        /*0858*/ 	.word	0x0000a290


	//   ....[53]....
        /*085c*/ 	.word	0x0000a2a0


	//   ....[54]....
        /*0860*/ 	.word	0x0000a2b0


	//   ....[55]....
        /*0864*/ 	.word	0x0000a2c0


	//   ....[56]....
        /*0868*/ 	.word	0x0000c1c0


	//   ....[57]....
        /*086c*/ 	.word	0x0000c1e0


	//   ....[58]....
        /*0870*/ 	.word	0x0000c1f0


	//   ....[59]....
        /*0874*/ 	.word	0x0000c200


	//   ....[60]....
        /*0878*/ 	.word	0x0000c310


	//   ....[61]....
        /*087c*/ 	.word	0x0000c330


	//   ....[62]....
        /*0880*/ 	.word	0x0000c3d0


	//   ....[63]....
        /*0884*/ 	.word	0x0000c400


	//   ....[64]....
        /*0888*/ 	.word	0x0000c750


	//   ....[65]....
        /*088c*/ 	.word	0x0000c770


	//   ....[66]....
        /*0890*/ 	.word	0x0000c790


	//   ....[67]....
        /*0894*/ 	.word	0x0000c7a0


	//   ....[68]....
        /*0898*/ 	.word	0x0000c8c0


	//   ....[69]....
        /*089c*/ 	.word	0x0000c8f0


	//   ....[70]....
        /*08a0*/ 	.word	0x0000c930


	//   ....[71]....
        /*08a4*/ 	.word	0x0000c960


	//   ....[72]....
        /*08a8*/ 	.word	0x0000ef00


	//   ....[73]....
        /*08ac*/ 	.word	0x0000f130


	//   ....[74]....
        /*08b0*/ 	.word	0x00010170


	//   ....[75]....
        /*08b4*/ 	.word	0x000105e0


	//   ....[76]....
        /*08b8*/ 	.word	0x00010b80


	//   ....[77]....
        /*08bc*/ 	.word	0x00010bf0


	//   ....[78]....
        /*08c0*/ 	.word	0x00012640


	//   ....[79]....
        /*08c4*/ 	.word	0x00012860


	//   ....[80]....
        /*08c8*/ 	.word	0x00013420


	//   ....[81]....
        /*08cc*/ 	.word	0x00013520


	//   ....[82]....
        /*08d0*/ 	.word	0x00013d30


	//   ....[83]....
        /*08d4*/ 	.word	0x00013db0


	//   ....[84]....
        /*08d8*/ 	.word	0x00015f60


	//   ....[85]....
        /*08dc*/ 	.word	0x00015f70


	//   ....[86]....
        /*08e0*/ 	.word	0x00015fa0


	//   ....[87]....
        /*08e4*/ 	.word	0x00015fb0


	//   ....[88]....
        /*08e8*/ 	.word	0x00017eb0


	//   ....[89]....
        /*08ec*/ 	.word	0x000180e0


	//   ....[90]....
        /*08f0*/ 	.word	0x00018ca0


	//   ....[91]....
        /*08f4*/ 	.word	0x00018da0


	//   ....[92]....
        /*08f8*/ 	.word	0x000195b0


	//   ....[93]....
        /*08fc*/ 	.word	0x00019630


	//   ....[94]....
        /*0900*/ 	.word	0x0001a830


	//   ....[95]....
        /*0904*/ 	.word	0x0001a870


	//   ....[96]....
        /*0908*/ 	.word	0x0001ab90


	//   ....[97]....
        /*090c*/ 	.word	0x0001aba0


	//   ....[98]....
        /*0910*/ 	.word	0x0001bc70


	//   ....[99]....
        /*0914*/ 	.word	0x0001bcb0


	//   ....[100]....
        /*0918*/ 	.word	0x0001bce0


	//   ....[101]....
        /*091c*/ 	.word	0x0001bd20


	//   ....[102]....
        /*0920*/ 	.word	0x0001c2d0


	//   ....[103]....
        /*0924*/ 	.word	0x0001c300


	//   ....[104]....
        /*0928*/ 	.word	0x0001c3c0


	//   ....[105]....
        /*092c*/ 	.word	0x0001c3e0


	//   ....[106]....
        /*0930*/ 	.word	0x0001c4a0


	//   ....[107]....
        /*0934*/ 	.word	0x0001c4c0


	//   ....[108]....
        /*0938*/ 	.word	0x0001c590


	//   ....[109]....
        /*093c*/ 	.word	0x0001c5b0


	//   ....[110]....
        /*0940*/ 	.word	0x0001cd80


	//   ....[111]....
        /*0944*/ 	.word	0x0001cd90


	//   ....[112]....
        /*0948*/ 	.word	0x0001cea0


	//   ....[113]....
        /*094c*/ 	.word	0x0001ceb0


	//   ....[114]....
        /*0950*/ 	.word	0x0001cfc0


	//   ....[115]....
        /*0954*/ 	.word	0x0001cfd0


	//   ....[116]....
        /*0958*/ 	.word	0x0001d0e0


	//   ....[117]....
        /*095c*/ 	.word	0x0001d0f0


	//   ....[118]....
        /*0960*/ 	.word	0x0001d260


	//   ....[119]....
        /*0964*/ 	.word	0x0001d410


	//   ....[120]....
        /*0968*/ 	.word	0x0001d440


	//   ....[121]....
        /*096c*/ 	.word	0x0001d470


	//   ....[122]....
        /*0970*/ 	.word	0x0001d4a0


	//   ....[123]....
        /*0974*/ 	.word	0x0001d4d0


	//   ....[124]....
        /*0978*/ 	.word	0x0001d500


	//   ....[125]....
        /*097c*/ 	.word	0x0001d670


	//   ....[126]....
        /*0980*/ 	.word	0x0001d6a0


	//   ....[127]....
        /*0984*/ 	.word	0x0001d6d0


	//   ....[128]....
        /*0988*/ 	.word	0x0001d700


	//   ....[129]....
        /*098c*/ 	.word	0x0001d730


	//   ....[130]....
        /*0990*/ 	.word	0x0001d760


	//   ....[131]....
        /*0994*/ 	.word	0x0001d7f0


	//   ....[132]....
        /*0998*/ 	.word	0x0001d850


	//   ....[133]....
        /*099c*/ 	.word	0x0001d8e0


	//   ....[134]....
        /*09a0*/ 	.word	0x0001e960


	//   ....[135]....
        /*09a4*/ 	.word	0x00020960


	//   ....[136]....
        /*09a8*/ 	.word	0x00020980


	//   ....[137]....
        /*09ac*/ 	.word	0x00020a20


	//   ....[138]....
        /*09b0*/ 	.word	0x00020a40


	//   ....[139]....
        /*09b4*/ 	.word	0x00020ad0


	//   ....[140]....
        /*09b8*/ 	.word	0x00020af0


	//   ....[141]....
        /*09bc*/ 	.word	0x00020b80


	//   ....[142]....
        /*09c0*/ 	.word	0x00020ba0


	//   ....[143]....
        /*09c4*/ 	.word	0x00020c30


	//   ....[144]....
        /*09c8*/ 	.word	0x00020c50


	//   ....[145]....
        /*09cc*/ 	.word	0x00020ce0


	//   ....[146]....
        /*09d0*/ 	.word	0x00020d00


	//   ....[147]....
        /*09d4*/ 	.word	0x00020d90


	//   ....[148]....
        /*09d8*/ 	.word	0x00020db0


	//   ....[149]....
        /*09dc*/ 	.word	0x00020dc0


	//   ....[150]....
        /*09e0*/ 	.word	0x00020e40


	//   ....[151]....
        /*09e4*/ 	.word	0x000215c0


	//   ....[152]....
        /*09e8*/ 	.word	0x000215f0


	//   ....[153]....
        /*09ec*/ 	.word	0x00021620


	//   ....[154]....
        /*09f0*/ 	.word	0x00021690


	//   ....[155]....
        /*09f4*/ 	.word	0x000216b0


	//   ....[156]....
        /*09f8*/ 	.word	0x00021730


	//   ....[157]....
        /*09fc*/ 	.word	0x00021750


	//   ....[158]....
        /*0a00*/ 	.word	0x000217d0


	//   ....[159]....
        /*0a04*/ 	.word	0x000217f0


	//   ....[160]....
        /*0a08*/ 	.word	0x00021870


	//   ....[161]....
        /*0a0c*/ 	.word	0x00021890


	//   ....[162]....
        /*0a10*/ 	.word	0x00021910


	//   ....[163]....
        /*0a14*/ 	.word	0x00021930


	//   ....[164]....
        /*0a18*/ 	.word	0x000219b0


	//   ....[165]....
        /*0a1c*/ 	.word	0x000219c0


	//   ....[166]....
        /*0a20*/ 	.word	0x000219d0


	//   ....[167]....
        /*0a24*/ 	.word	0x00022180


	//   ....[168]....
        /*0a28*/ 	.word	0x000221b0


	//   ....[169]....
        /*0a2c*/ 	.word	0x00022210


	//   ....[170]....
        /*0a30*/ 	.word	0x00022220


	//   ....[171]....
        /*0a34*/ 	.word	0x00022270


	//   ....[172]....
        /*0a38*/ 	.word	0x00022280


	//   ....[173]....
        /*0a3c*/ 	.word	0x000222d0


	//   ....[174]....
        /*0a40*/ 	.word	0x000222e0


	//   ....[175]....
        /*0a44*/ 	.word	0x00022330


	//   ....[176]....
        /*0a48*/ 	.word	0x00022340


	//   ....[177]....
        /*0a4c*/ 	.word	0x00022390


	//   ....[178]....
        /*0a50*/ 	.word	0x000223a0


	//   ....[179]....
        /*0a54*/ 	.word	0x000223f0


	//   ....[180]....
        /*0a58*/ 	.word	0x00022400


	//   ....[181]....
        /*0a5c*/ 	.word	0x00022410


	//   ....[182]....
        /*0a60*/ 	.word	0x00022460


	//   ....[183]....
        /*0a64*/ 	.word	0x000226c0


	//   ....[184]....
        /*0a68*/ 	.word	0x000226e0


	//   ....[185]....
        /*0a6c*/ 	.word	0x00022760


	//   ....[186]....
        /*0a70*/ 	.word	0x00022770


	//   ....[187]....
        /*0a74*/ 	.word	0x000227e0


	//   ....[188]....
        /*0a78*/ 	.word	0x000227f0


	//   ....[189]....
        /*0a7c*/ 	.word	0x00022860


	//   ....[190]....
        /*0a80*/ 	.word	0x00022870


	//   ....[191]....
        /*0a84*/ 	.word	0x000228e0


	//   ....[192]....
        /*0a88*/ 	.word	0x000228f0


	//   ....[193]....
        /*0a8c*/ 	.word	0x00022960


	//   ....[194]....
        /*0a90*/ 	.word	0x00022970


	//   ....[195]....
        /*0a94*/ 	.word	0x000229e0


	//   ....[196]....
        /*0a98*/ 	.word	0x000229f0


	//   ....[197]....
        /*0a9c*/ 	.word	0x00022a00


	//   ....[198]....
        /*0aa0*/ 	.word	0x00022a70


	//   ....[199]....
        /*0aa4*/ 	.word	0x00022fd0


	//   ....[200]....
        /*0aa8*/ 	.word	0x00023010


	//   ....[201]....
        /*0aac*/ 	.word	0x00023050


	//   ....[202]....
        /*0ab0*/ 	.word	0x00023070


	//   ....[203]....
        /*0ab4*/ 	.word	0x00023080


	//   ....[204]....
        /*0ab8*/ 	.word	0x000230a0


	//   ....[205]....
        /*0abc*/ 	.word	0x00023110


	//   ....[206]....
        /*0ac0*/ 	.word	0x00023130


	//   ....[207]....
        /*0ac4*/ 	.word	0x00023190


	//   ....[208]....
        /*0ac8*/ 	.word	0x000231b0


	//   ....[209]....
        /*0acc*/ 	.word	0x00023210


	//   ....[210]....
        /*0ad0*/ 	.word	0x00023230


	//   ....[211]....
        /*0ad4*/ 	.word	0x00023290


	//   ....[212]....
        /*0ad8*/ 	.word	0x000232b0


	//   ....[213]....
        /*0adc*/ 	.word	0x00023300


	//   ....[214]....
        /*0ae0*/ 	.word	0x00023320


	//   ....[215]....
        /*0ae4*/ 	.word	0x00023720


	//   ....[216]....
        /*0ae8*/ 	.word	0x00023750


	//   ....[217]....
        /*0aec*/ 	.word	0x00023780


	//   ....[218]....
        /*0af0*/ 	.word	0x000237b0


	//   ....[219]....
        /*0af4*/ 	.word	0x000237e0


	//   ....[220]....
        /*0af8*/ 	.word	0x00023810


	//   ....[221]....
        /*0afc*/ 	.word	0x00023840


	//   ....[222]....
        /*0b00*/ 	.word	0x00023870


	//   ....[223]....
        /*0b04*/ 	.word	0x000239f0


	//   ....[224]....
        /*0b08*/ 	.word	0x00023a20


	//   ....[225]....
        /*0b0c*/ 	.word	0x00023a50


	//   ....[226]....
        /*0b10*/ 	.word	0x00023a80


	//   ....[227]....
        /*0b14*/ 	.word	0x00023ab0


	//   ....[228]....
        /*0b18*/ 	.word	0x00023ae0


	//   ....[229]....
        /*0b1c*/ 	.word	0x00023ba0


	//   ....[230]....
        /*0b20*/ 	.word	0x00023bc0


	//   ....[231]....
        /*0b24*/ 	.word	0x00023c30


	//   ....[232]....
        /*0b28*/ 	.word	0x000242d0


	//   ....[233]....
        /*0b2c*/ 	.word	0x000245f0


	//   ....[234]....
        /*0b30*/ 	.word	0x00024680


	//   ....[235]....
        /*0b34*/ 	.word	0x00024720


	//   ....[236]....
        /*0b38*/ 	.word	0x000247b0


	//   ....[237]....
        /*0b3c*/ 	.word	0x00024850


	//   ....[238]....
        /*0b40*/ 	.word	0x000248e0


	//   ....[239]....
        /*0b44*/ 	.word	0x00024980


	//   ....[240]....
        /*0b48*/ 	.word	0x00024a10


	//   ....[241]....
        /*0b4c*/ 	.word	0x00024b00


	//   ....[242]....
        /*0b50*/ 	.word	0x00024b90


	//   ....[243]....
        /*0b54*/ 	.word	0x00024c30


	//   ....[244]....
        /*0b58*/ 	.word	0x00024cc0


	//   ....[245]....
        /*0b5c*/ 	.word	0x00024d60


	//   ....[246]....
        /*0b60*/ 	.word	0x00024df0


	//   ....[247]....
        /*0b64*/ 	.word	0x00024e80


	//   ....[248]....
        /*0b68*/ 	.word	0x00024f10


	//   ....[249]....
        /*0b6c*/ 	.word	0x00025000


	//   ....[250]....
        /*0b70*/ 	.word	0x00025090


	//   ....[251]....
        /*0b74*/ 	.word	0x00025120


	//   ....[252]....
        /*0b78*/ 	.word	0x000251b0


	//   ....[253]....
        /*0b7c*/ 	.word	0x00025240


	//   ....[254]....
        /*0b80*/ 	.word	0x000252d0


	//   ....[255]....
        /*0b84*/ 	.word	0x00025360


	//   ....[0]....
        /*0b88*/ 	.word	0x000253f0


	//   ....[1]....
        /*0b8c*/ 	.word	0x000254d0


	//   ....[2]....
        /*0b90*/ 	.word	0x00025580


	//   ....[3]....
        /*0b94*/ 	.word	0x00025610


	//   ....[4]....
        /*0b98*/ 	.word	0x00025660


	//   ....[5]....
        /*0b9c*/ 	.word	0x000256b0


	//   ....[6]....
        /*0ba0*/ 	.word	0x00025740


	//   ....[7]....
        /*0ba4*/ 	.word	0x000257d0


	//   ....[8]....
        /*0ba8*/ 	.word	0x00025820


	//   ....[9]....
        /*0bac*/ 	.word	0x00025870


	//   ....[10]....
        /*0bb0*/ 	.word	0x00025900


	//   ....[11]....
        /*0bb4*/ 	.word	0x00025990


	//   ....[12]....
        /*0bb8*/ 	.word	0x000259e0


	//   ....[13]....
        /*0bbc*/ 	.word	0x00025a30


	//   ....[14]....
        /*0bc0*/ 	.word	0x00025ac0


	//   ....[15]....
        /*0bc4*/ 	.word	0x00025b50


	//   ....[16]....
        /*0bc8*/ 	.word	0x00025ba0


	//   ....[17]....
        /*0bcc*/ 	.word	0x00025bf0


	//   ....[18]....
        /*0bd0*/ 	.word	0x00025ce0


	//   ....[19]....
        /*0bd4*/ 	.word	0x00025d90


	//   ....[20]....
        /*0bd8*/ 	.word	0x00025e10


	//   ....[21]....
        /*0bdc*/ 	.word	0x00025eb0


	//   ....[22]....
        /*0be0*/ 	.word	0x00025f40


	//   ....[23]....
        /*0be4*/ 	.word	0x00026000


	//   ....[24]....
        /*0be8*/ 	.word	0x00026080


	//   ....[25]....
        /*0bec*/ 	.word	0x000260d0


	//   ....[26]....
        /*0bf0*/ 	.word	0x00026290


	//   ....[27]....
        /*0bf4*/ 	.word	0x00026330


	//   ....[28]....
        /*0bf8*/ 	.word	0x000263b0


	//   ....[29]....
        /*0bfc*/ 	.word	0x00026450


	//   ....[30]....
        /*0c00*/ 	.word	0x000264f0


	//   ....[31]....
        /*0c04*/ 	.word	0x000265b0


	//   ....[32]....
        /*0c08*/ 	.word	0x00026600


	//   ....[33]....
        /*0c0c*/ 	.word	0x00026670


	//   ....[34]....
        /*0c10*/ 	.word	0x00026b10


	//   ....[35]....
        /*0c14*/ 	.word	0x00026b60


	//   ....[36]....
        /*0c18*/ 	.word	0x00026bf0


	//   ....[37]....
        /*0c1c*/ 	.word	0x00026c80


	//   ....[38]....
        /*0c20*/ 	.word	0x00026d10


	//   ....[39]....
        /*0c24*/ 	.word	0x00026da0


	//   ....[40]....
        /*0c28*/ 	.word	0x00026e30


	//   ....[41]....
        /*0c2c*/ 	.word	0x00026ec0


	//   ....[42]....
        /*0c30*/ 	.word	0x00026f80


	//   ....[43]....
        /*0c34*/ 	.word	0x00027260


	//   ....[44]....
        /*0c38*/ 	.word	0x00027350


	//   ....[45]....
        /*0c3c*/ 	.word	0x000273f0


	//   ....[46]....
        /*0c40*/ 	.word	0x00027450


	//   ....[47]....
        /*0c44*/ 	.word	0x00027550


	//   ....[48]....
        /*0c48*/ 	.word	0x000275c0


	//   ....[49]....
        /*0c4c*/ 	.word	0x000276c0


	//   ....[50]....
        /*0c50*/ 	.word	0x00027730


	//   ....[51]....
        /*0c54*/ 	.word	0x00027830


	//   ....[52]....
        /*0c58*/ 	.word	0x000278a0


	//   ....[53]....
        /*0c5c*/ 	.word	0x000279a0


	//   ....[54]....
        /*0c60*/ 	.word	0x00027a10


	//   ....[55]....
        /*0c64*/ 	.word	0x00027b10


	//   ....[56]....
        /*0c68*/ 	.word	0x00027b80


	//   ....[57]....
        /*0c6c*/ 	.word	0x00027c80


	//   ....[58]....
        /*0c70*/ 	.word	0x00027cf0


	//   ....[59]....
        /*0c74*/ 	.word	0x00027d90


	//   ....[60]....
        /*0c78*/ 	.word	0x00027e90


	//   ....[61]....
        /*0c7c*/ 	.word	0x00027f00


	//   ....[62]....
        /*0c80*/ 	.word	0x00027f60


	//   ....[63]....
        /*0c84*/ 	.word	0x00028040


	//   ....[64]....
        /*0c88*/ 	.word	0x000280a0


	//   ....[65]....
        /*0c8c*/ 	.word	0x00028190


	//   ....[66]....
        /*0c90*/ 	.word	0x000281f0


	//   ....[67]....
        /*0c94*/ 	.word	0x000282e0


	//   ....[68]....
        /*0c98*/ 	.word	0x00028340


	//   ....[69]....
        /*0c9c*/ 	.word	0x00028430


	//   ....[70]....
        /*0ca0*/ 	.word	0x00028490


	//   ....[71]....
        /*0ca4*/ 	.word	0x00028580


	//   ....[72]....
        /*0ca8*/ 	.word	0x000285e0


	//   ....[73]....
        /*0cac*/ 	.word	0x000286d0


	//   ....[74]....
        /*0cb0*/ 	.word	0x00028730


	//   ....[75]....
        /*0cb4*/ 	.word	0x00028810


	//   ....[76]....
        /*0cb8*/ 	.word	0x00028940


	//   ....[77]....
        /*0cbc*/ 	.word	0x000289e0


	//   ....[78]....
        /*0cc0*/ 	.word	0x00028a50


	//   ....[79]....
        /*0cc4*/ 	.word	0x00028b10


	//   ....[80]....
        /*0cc8*/ 	.word	0x00028b70


	//   ....[81]....
        /*0ccc*/ 	.word	0x00028c30


	//   ....[82]....
        /*0cd0*/ 	.word	0x00028c90


	//   ....[83]....
        /*0cd4*/ 	.word	0x00028d50


	//   ....[84]....
        /*0cd8*/ 	.word	0x00028db0


	//   ....[85]....
        /*0cdc*/ 	.word	0x00028e70


	//   ....[86]....
        /*0ce0*/ 	.word	0x00028ed0


	//   ....[87]....
        /*0ce4*/ 	.word	0x00028f90


	//   ....[88]....
        /*0ce8*/ 	.word	0x00028ff0


	//   ....[89]....
        /*0cec*/ 	.word	0x000290b0


	//   ....[90]....
        /*0cf0*/ 	.word	0x00029110


	//   ....[91]....
        /*0cf4*/ 	.word	0x000291d0


	//   ....[92]....
        /*0cf8*/ 	.word	0x000292c0


	//   ....[93]....
        /*0cfc*/ 	.word	0x00029360


	//   ....[94]....
        /*0d00*/ 	.word	0x000293c0


	//   ....[95]....
        /*0d04*/ 	.word	0x000294a0


	//   ....[96]....
        /*0d08*/ 	.word	0x00029500


	//   ....[97]....
        /*0d0c*/ 	.word	0x000295e0


	//   ....[98]....
        /*0d10*/ 	.word	0x00029640


	//   ....[99]....
        /*0d14*/ 	.word	0x00029720


	//   ....[100]....
        /*0d18*/ 	.word	0x00029780


	//   ....[101]....
        /*0d1c*/ 	.word	0x00029860


	//   ....[102]....
        /*0d20*/ 	.word	0x000298c0


	//   ....[103]....
        /*0d24*/ 	.word	0x000299a0


	//   ....[104]....
        /*0d28*/ 	.word	0x00029a00


	//   ....[105]....
        /*0d2c*/ 	.word	0x00029ae0


	//   ....[106]....
        /*0d30*/ 	.word	0x00029b40


	//   ....[107]....
        /*0d34*/ 	.word	0x00029c10


	//   ....[108]....
        /*0d38*/ 	.word	0x00029d40


	//   ....[109]....
        /*0d3c*/ 	.word	0x00029de0


	//   ....[110]....
        /*0d40*/ 	.word	0x00029ea0


	//   ....[111]....
        /*0d44*/ 	.word	0x00029f70


	//   ....[112]....
        /*0d48*/ 	.word	0x00029fd0


	//   ....[113]....
        /*0d4c*/ 	.word	0x0002a0b0


	//   ....[114]....
        /*0d50*/ 	.word	0x0002a110


	//   ....[115]....
        /*0d54*/ 	.word	0x0002a1e0


	//   ....[116]....
        /*0d58*/ 	.word	0x0002a240


	//   ....[117]....
        /*0d5c*/ 	.word	0x0002a310


	//   ....[118]....
        /*0d60*/ 	.word	0x0002a370


	//   ....[119]....
        /*0d64*/ 	.word	0x0002a450


	//   ....[120]....
        /*0d68*/ 	.word	0x0002a4b0


	//   ....[121]....
        /*0d6c*/ 	.word	0x0002a580


	//   ....[122]....
        /*0d70*/ 	.word	0x0002a5e0


	//   ....[123]....
        /*0d74*/ 	.word	0x0002a6a0


	//   ....[124]....
        /*0d78*/ 	.word	0x0002a730


	//   ....[125]....
        /*0d7c*/ 	.word	0x0002a7d0


	//   ....[126]....
        /*0d80*/ 	.word	0x0002a8f0


	//   ....[127]....
        /*0d84*/ 	.word	0x0002a960


	//   ....[128]....
        /*0d88*/ 	.word	0x0002a9d0


	//   ....[129]....
        /*0d8c*/ 	.word	0x0002aa40


	//   ....[130]....
        /*0d90*/ 	.word	0x0002aab0


	//   ....[131]....
        /*0d94*/ 	.word	0x0002ab30


	//   ....[132]....
        /*0d98*/ 	.word	0x0002abc0


	//   ....[133]....
        /*0d9c*/ 	.word	0x0002ac50


	//   ....[134]....
        /*0da0*/ 	.word	0x0002acc0


	//   ....[135]....
        /*0da4*/ 	.word	0x0002ad30


	//   ....[136]....
        /*0da8*/ 	.word	0x0002ada0


	//   ....[137]....
        /*0dac*/ 	.word	0x0002ae20


	//   ....[138]....
        /*0db0*/ 	.word	0x0002ae90


	//   ....[139]....
        /*0db4*/ 	.word	0x0002af30


	//   ....[140]....
        /*0db8*/ 	.word	0x0002afc0


	//   ....[141]....
        /*0dbc*/ 	.word	0x0002b0e0


	//----- nvinfo : EIATTR_REG_RECONFIG
	.align		4
.L_997:
        /*0dc0*/ 	.byte	0x01, 0x54
	.zero		2


	//----- nvinfo : EIATTR_SYSCALL_OFFSETS
	.align		4
        /*0dc4*/ 	.byte	0x04, 0x46
        /*0dc6*/ 	.short	(.L_999 - .L_998)


	//   ....[0]....
.L_998:
        /*0dc8*/ 	.word	0x00001c60


	//   ....[1]....
        /*0dcc*/ 	.word	0x00001db0


	//   ....[2]....
        /*0dd0*/ 	.word	0x00009320


	//   ....[3]....
        /*0dd4*/ 	.word	0x00009620


	//   ....[4]....
        /*0dd8*/ 	.word	0x00020010


	//   ....[5]....
        /*0ddc*/ 	.word	0x00020160


	//   ....[6]....
        /*0de0*/ 	.word	0x00020250


	//   ....[7]....
        /*0de4*/ 	.word	0x00021220


	//----- nvinfo : EIATTR_MBARRIER_INSTR_OFFSETS
	.align		4
.L_999:
        /*0de8*/ 	.byte	0x04, 0x39
        /*0dea*/ 	.short	(.L_1001 - .L_1000)


	//   ....[0]....
.L_1000:
        /*0dec*/ 	.word	0x00000270
        /*0df0*/ 	.word	0x000000ff
        /*0df4*/ 	.word	0x00028800
        /*0df8*/ 	.short	0x0100
        /*0dfa*/ 	.byte	0x08
	.zero		1


	//   ....[1]....
        /*0dfc*/ 	.word	0x00000280
        /*0e00*/ 	.word	0x000000ff
        /*0e04*/ 	.word	0x00028820
        /*0e08*/ 	.short	0x0100
        /*0e0a*/ 	.byte	0x08
	.zero		1


	//   ....[2]....
        /*0e0c*/ 	.word	0x00000370
        /*0e10*/ 	.word	0x000000ff
        /*0e14*/ 	.word	0x00028830
        /*0e18*/ 	.short	0x0100
        /*0e1a*/ 	.byte	0x08
	.zero		1


	//   ....[3]....
        /*0e1c*/ 	.word	0x00000380
        /*0e20*/ 	.word	0x000000ff
        /*0e24*/ 	.word	0x00028840
        /*0e28*/ 	.short	0x0100
        /*0e2a*/ 	.byte	0x08
	.zero		1


	//   ....[4]....
        /*0e2c*/ 	.word	0x00000390
        /*0e30*/ 	.word	0x000000ff
        /*0e34*/ 	.word	0x00028838
        /*0e38*/ 	.short	0x0100
        /*0e3a*/ 	.byte	0x08
	.zero		1


	//   ....[5]....
        /*0e3c*/ 	.word	0x000003a0
        /*0e40*/ 	.word	0x000000ff
        /*0e44*/ 	.word	0x00028848
        /*0e48*/ 	.short	0x0100
        /*0e4a*/ 	.byte	0x08
	.zero		1


	//   ....[6]....
        /*0e4c*/ 	.word	0x000004d0
        /*0e50*/ 	.word	0x000000ff
        /*0e54*/ 	.word	0x00028850
        /*0e58*/ 	.short	0x0100
        /*0e5a*/ 	.byte	0x08
	.zero		1


	//   ....[7]....
        /*0e5c*/ 	.word	0x000004e0
        /*0e60*/ 	.word	0x000000ff
        /*0e64*/ 	.word	0x00028860
        /*0e68*/ 	.short	0x0100
        /*0e6a*/ 	.byte	0x08
	.zero		1


	//   ....[8]....
        /*0e6c*/ 	.word	0x000004f0
        /*0e70*/ 	.word	0x000000ff
        /*0e74*/ 	.word	0x00028858
        /*0e78*/ 	.short	0x0100
        /*0e7a*/ 	.byte	0x08
	.zero		1


	//   ....[9]....
        /*0e7c*/ 	.word	0x00000500
        /*0e80*/ 	.word	0x000000ff
        /*0e84*/ 	.word	0x00028868
        /*0e88*/ 	.short	0x0100
        /*0e8a*/ 	.byte	0x08
	.zero		1


	//   ....[10]....
        /*0e8c*/ 	.word	0x000005f0
        /*0e90*/ 	.word	0x000000ff
        /*0e94*/ 	.word	0x00028870
        /*0e98*/ 	.short	0x0100
        /*0e9a*/ 	.byte	0x06
	.zero		1


	//   ....[11]....
        /*0e9c*/ 	.word	0x00000600
        /*0ea0*/ 	.word	0x000000ff
        /*0ea4*/ 	.word	0x00028880
        /*0ea8*/ 	.short	0x0100
        /*0eaa*/ 	.byte	0x06
	.zero		1


	//   ....[12]....
        /*0eac*/ 	.word	0x00000610
        /*0eb0*/ 	.word	0x000000ff
        /*0eb4*/ 	.word	0x00028878
        /*0eb8*/ 	.short	0x0100
        /*0eba*/ 	.byte	0x06
	.zero		1


	//   ....[13]....
        /*0ebc*/ 	.word	0x00000620
        /*0ec0*/ 	.word	0x000000ff
        /*0ec4*/ 	.word	0x00028888
        /*0ec8*/ 	.short	0x0100
        /*0eca*/ 	.byte	0x06
	.zero		1


	//   ....[14]....
        /*0ecc*/ 	.word	0x00000750
        /*0ed0*/ 	.word	0x000000ff
        /*0ed4*/ 	.word	0x00028890
        /*0ed8*/ 	.short	0x0100
        /*0eda*/ 	.byte	0x08
	.zero		1


	//   ....[15]....
        /*0edc*/ 	.word	0x00000760
        /*0ee0*/ 	.word	0x000000ff
        /*0ee4*/ 	.word	0x000288a0
        /*0ee8*/ 	.short	0x0100
        /*0eea*/ 	.byte	0x08
	.zero		1


	//   ....[16]....
        /*0eec*/ 	.word	0x00000770
        /*0ef0*/ 	.word	0x000000ff
        /*0ef4*/ 	.word	0x00028898
        /*0ef8*/ 	.short	0x0100
        /*0efa*/ 	.byte	0x08
	.zero		1


	//   ....[17]....
        /*0efc*/ 	.word	0x00000780
        /*0f00*/ 	.word	0x000000ff
        /*0f04*/ 	.word	0x000288a8
        /*0f08*/ 	.short	0x0100
        /*0f0a*/ 	.byte	0x08
	.zero		1


	//   ....[18]....
        /*0f0c*/ 	.word	0x000008b0
        /*0f10*/ 	.word	0x000000ff
        /*0f14*/ 	.word	0x000288b0
        /*0f18*/ 	.short	0x0100
        /*0f1a*/ 	.byte	0x08
	.zero		1


	//   ....[19]....
        /*0f1c*/ 	.word	0x000008c0
        /*0f20*/ 	.word	0x000000ff
        /*0f24*/ 	.word	0x000288c0
        /*0f28*/ 	.short	0x0100
        /*0f2a*/ 	.byte	0x08
	.zero		1


	//   ....[20]....
        /*0f2c*/ 	.word	0x000008d0
        /*0f30*/ 	.word	0x000000ff
        /*0f34*/ 	.word	0x000288b8
        /*0f38*/ 	.short	0x0100
        /*0f3a*/ 	.byte	0x08
	.zero		1


	//   ....[21]....
        /*0f3c*/ 	.word	0x000008e0
        /*0f40*/ 	.word	0x000000ff
        /*0f44*/ 	.word	0x000288c8
        /*0f48*/ 	.short	0x0100
        /*0f4a*/ 	.byte	0x08
	.zero		1


	//   ....[22]....
        /*0f4c*/ 	.word	0x000033c0
        /*0f50*/ 	.word	0x0000005b
        /*0f54*/ 	.word	0x00028890
        /*0f58*/ 	.short	0x010a
        /*0f5a*/ 	.byte	0x3f
	.zero		1


	//   ....[23]....
        /*0f5c*/ 	.word	0x00005b80
        /*0f60*/ 	.word	0x0000005b
        /*0f64*/ 	.word	0x00028890
        /*0f68*/ 	.short	0x010a
        /*0f6a*/ 	.byte	0x3f
	.zero		1


	//   ....[24]....
        /*0f6c*/ 	.word	0x00007c30
        /*0f70*/ 	.word	0x0000005b
        /*0f74*/ 	.word	0x00028890
        /*0f78*/ 	.short	0x010a
        /*0f7a*/ 	.byte	0x3f
	.zero		1


	//   ....[25]....
        /*0f7c*/ 	.word	0x00008350
        /*0f80*/ 	.word	0x0000000b
        /*0f84*/ 	.word	0x00000000
        /*0f88*/ 	.short	0x0101
        /*0f8a*/ 	.byte	0x3f
	.zero		1


	//   ....[26]....
        /*0f8c*/ 	.word	0x00008390
        /*0f90*/ 	.word	0x0000005b
        /*0f94*/ 	.word	0x000288b0
        /*0f98*/ 	.short	0x010a
        /*0f9a*/ 	.byte	0x3f
	.zero		1


	//   ....[27]....
        /*0f9c*/ 	.word	0x000089c0
        /*0fa0*/ 	.word	0x0000005b
        /*0fa4*/ 	.word	0x00000000
        /*0fa8*/ 	.short	0x0101
        /*0faa*/ 	.byte	0x3f
	.zero		1


	//   ....[28]....
        /*0fac*/ 	.word	0x000093b0
        /*0fb0*/ 	.word	0x00000012
        /*0fb4*/ 	.word	0x00028800
        /*0fb8*/ 	.short	0x010a
        /*0fba*/ 	.byte	0x3f
	.zero		1


	//   ....[29]....
        /*0fbc*/ 	.word	0x00009400
        /*0fc0*/ 	.word	0x00000012
        /*0fc4*/ 	.word	0x00028800
        /*0fc8*/ 	.short	0x010a
        /*0fca*/ 	.byte	0x3f
	.zero		1


	//   ....[30]....
        /*0fcc*/ 	.word	0x0000a610
        /*0fd0*/ 	.word	0x00000012
        /*0fd4*/ 	.word	0x00028800
        /*0fd8*/ 	.short	0x010a
        /*0fda*/ 	.byte	0x3f
	.zero		1


	//   ....[31]....
        /*0fdc*/ 	.word	0x0000cd00
        /*0fe0*/ 	.word	0x00000012
        /*0fe4*/ 	.word	0x00028800
        /*0fe8*/ 	.short	0x010a
        /*0fea*/ 	.byte	0x3f
	.zero		1


	//   ....[32]....
        /*0fec*/ 	.word	0x0000e8a0
        /*0ff0*/ 	.word	0x0000000b
        /*0ff4*/ 	.word	0x00028830
        /*0ff8*/ 	.short	0x010a
        /*0ffa*/ 	.byte	0x3f
	.zero		1


	//   ....[33]....
        /*0ffc*/ 	.word	0x0000e8e0
        /*1000*/ 	.word	0x0000000b
        /*1004*/ 	.word	0x00028830
        /*1008*/ 	.short	0x010a
        /*100a*/ 	.byte	0x3f
	.zero		1


	//   ....[34]....
        /*100c*/ 	.word	0x0000ef40
        /*1010*/ 	.word	0x00000000
        /*1014*/ 	.word	0x00000000
        /*1018*/ 	.short	0x0101
        /*101a*/ 	.byte	0x3f
	.zero		1


	//   ....[35]....
        /*101c*/ 	.word	0x00011c60
        /*1020*/ 	.word	0x00000009
        /*1024*/ 	.word	0x00028830
        /*1028*/ 	.short	0x010a
        /*102a*/ 	.byte	0x3f
	.zero		1


	//   ....[36]....
        /*102c*/ 	.word	0x00011cb0
        /*1030*/ 	.word	0x00000009
        /*1034*/ 	.word	0x00028830
        /*1038*/ 	.short	0x010a
        /*103a*/ 	.byte	0x3f
	.zero		1


	//   ....[37]....
        /*103c*/ 	.word	0x00012100
        /*1040*/ 	.word	0x00000009
        /*1044*/ 	.word	0x00028850
        /*1048*/ 	.short	0x010a
        /*104a*/ 	.byte	0x3f
	.zero		1


	//   ....[38]....
        /*104c*/ 	.word	0x00012140
        /*1050*/ 	.word	0x00000009
        /*1054*/ 	.word	0x00028850
        /*1058*/ 	.short	0x010a
        /*105a*/ 	.byte	0x3f
	.zero		1


	//   ....[39]....
        /*105c*/ 	.word	0x00012680
        /*1060*/ 	.word	0x00000008
        /*1064*/ 	.word	0x00000000
        /*1068*/ 	.short	0x0101
        /*106a*/ 	.byte	0x3f
	.zero		1


	//   ....[40]....
        /*106c*/ 	.word	0x00014860
        /*1070*/ 	.word	0x0000001b
        /*1074*/ 	.word	0x00000000
        /*1078*/ 	.short	0x0101
        /*107a*/ 	.byte	0x3f
	.zero		1


	//   ....[41]....
        /*107c*/ 	.word	0x000151f0
        /*1080*/ 	.word	0x00000003
        /*1084*/ 	.word	0x00028830
        /*1088*/ 	.short	0x010a
        /*108a*/ 	.byte	0x3f
	.zero		1


	//   ....[42]....
        /*108c*/ 	.word	0x00015240
        /*1090*/ 	.word	0x00000003
        /*1094*/ 	.word	0x00028830
        /*1098*/ 	.short	0x010a
        /*109a*/ 	.byte	0x3f
	.zero		1


	//   ....[43]....
        /*109c*/ 	.word	0x000156c0
        /*10a0*/ 	.word	0x00000003
        /*10a4*/ 	.word	0x00028850
        /*10a8*/ 	.short	0x010a
        /*10aa*/ 	.byte	0x3f
	.zero		1


	//   ....[44]....
        /*10ac*/ 	.word	0x00015700
        /*10b0*/ 	.word	0x00000003
        /*10b4*/ 	.word	0x00028850
        /*10b8*/ 	.short	0x010a
        /*10ba*/ 	.byte	0x3f
	.zero		1


	//   ....[45]....
        /*10bc*/ 	.word	0x00016ae0
        /*10c0*/ 	.word	0x00000005
        /*10c4*/ 	.word	0x00000000
        /*10c8*/ 	.short	0x0101
        /*10ca*/ 	.byte	0x3f
	.zero		1


	//   ....[46]....
        /*10cc*/ 	.word	0x00016da0
        /*10d0*/ 	.word	0x0000000f
        /*10d4*/ 	.word	0x00000000
        /*10d8*/ 	.short	0x0101
        /*10da*/ 	.byte	0x3f
	.zero		1


	//   ....[47]....
        /*10dc*/ 	.word	0x000174c0
        /*10e0*/ 	.word	0x00000003
        /*10e4*/ 	.word	0x00028830
        /*10e8*/ 	.short	0x010a
        /*10ea*/ 	.byte	0x3f
	.zero		1


	//   ....[48]....
        /*10ec*/ 	.word	0x00017510
        /*10f0*/ 	.word	0x00000003
        /*10f4*/ 	.word	0x00028830
        /*10f8*/ 	.short	0x010a
        /*10fa*/ 	.byte	0x3f
	.zero		1


	//   ....[49]....
        /*10fc*/ 	.word	0x00017990
        /*1100*/ 	.word	0x00000003
        /*1104*/ 	.word	0x00028850
        /*1108*/ 	.short	0x010a
        /*110a*/ 	.byte	0x3f
	.zero		1


	//   ....[50]....
        /*110c*/ 	.word	0x000179d0
        /*1110*/ 	.word	0x00000003
        /*1114*/ 	.word	0x00028850
        /*1118*/ 	.short	0x010a
        /*111a*/ 	.byte	0x3f
	.zero		1


	//   ....[51]....
        /*111c*/ 	.word	0x00017ef0
        /*1120*/ 	.word	0x00000003
        /*1124*/ 	.word	0x00000000
        /*1128*/ 	.short	0x0101
        /*112a*/ 	.byte	0x3f
	.zero		1


	//   ....[52]....
        /*112c*/ 	.word	0x0001a0e0
        /*1130*/ 	.word	0x0000000e
        /*1134*/ 	.word	0x00000000
        /*1138*/ 	.short	0x0101
        /*113a*/ 	.byte	0x3f
	.zero		1


	//   ....[53]....
        /*113c*/ 	.word	0x0001a730
        /*1140*/ 	.word	0x0000000b
        /*1144*/ 	.word	0x00028850
        /*1148*/ 	.short	0x010a
        /*114a*/ 	.byte	0x3f
	.zero		1


	//   ....[54]....
        /*114c*/ 	.word	0x0001a7b0
        /*1150*/ 	.word	0x0000000b
        /*1154*/ 	.word	0x00028850
        /*1158*/ 	.short	0x010a
        /*115a*/ 	.byte	0x3f
	.zero		1


	//   ....[55]....
        /*115c*/ 	.word	0x0001adc0
        /*1160*/ 	.word	0x00000000
        /*1164*/ 	.word	0x00000000
        /*1168*/ 	.short	0x0101
        /*116a*/ 	.byte	0x3f
	.zero		1


	//   ....[56]....
        /*116c*/ 	.word	0x0001c2f0
        /*1170*/ 	.word	0x00000000
        /*1174*/ 	.word	0x00000000
        /*1178*/ 	.short	0x0101
        /*117a*/ 	.byte	0x3f
	.zero		1


	//   ....[57]....
        /*117c*/ 	.word	0x0001ea40
        /*1180*/ 	.word	0x00000016
        /*1184*/ 	.word	0x00028820
        /*1188*/ 	.short	0x010a
        /*118a*/ 	.byte	0x3f
	.zero		1


	//   ....[58]....
        /*118c*/ 	.word	0x0001ead0
        /*1190*/ 	.word	0x0000000b
        /*1194*/ 	.word	0x000288a0
        /*1198*/ 	.short	0x010a
        /*119a*/ 	.byte	0x3f
	.zero		1


	//   ....[59]....
        /*119c*/ 	.word	0x0001ee30
        /*11a0*/ 	.word	0x0000000b
        /*11a4*/ 	.word	0x000288c0
        /*11a8*/ 	.short	0x010a
        /*11aa*/ 	.byte	0x3f
	.zero		1


	//   ....[60]....
        /*11ac*/ 	.word	0x0001f260
        /*11b0*/ 	.word	0x0000000c
        /*11b4*/ 	.word	0x000288a0
        /*11b8*/ 	.short	0x010a
        /*11ba*/ 	.byte	0x3f
	.zero		1


	//   ....[61]....
        /*11bc*/ 	.word	0x0001f5a0
        /*11c0*/ 	.word	0x0000000c
        /*11c4*/ 	.word	0x000288c0
        /*11c8*/ 	.short	0x010a
        /*11ca*/ 	.byte	0x3f
	.zero		1


	//   ....[62]....
        /*11cc*/ 	.word	0x00020770
        /*11d0*/ 	.word	0x00000007
        /*11d4*/ 	.word	0x00028840
        /*11d8*/ 	.short	0x010a
        /*11da*/ 	.byte	0x3f
	.zero		1


	//   ....[63]....
        /*11dc*/ 	.word	0x00020ef0
        /*11e0*/ 	.word	0x00000007
        /*11e4*/ 	.word	0x00028830
        /*11e8*/ 	.short	0x0107
        /*11ea*/ 	.byte	0x3f
	.zero		1


	//   ....[64]....
        /*11ec*/ 	.word	0x00020fc0
        /*11f0*/ 	.word	0x00000007
        /*11f4*/ 	.word	0x00028830
        /*11f8*/ 	.short	0x0101
        /*11fa*/ 	.byte	0x3f
	.zero		1


	//   ....[65]....
        /*11fc*/ 	.word	0x00021b00
        /*1200*/ 	.word	0x00000016
        /*1204*/ 	.word	0x00028800
        /*1208*/ 	.short	0x0107
        /*120a*/ 	.byte	0x3f
	.zero		1


	//   ....[66]....
        /*120c*/ 	.word	0x00021c10
        /*1210*/ 	.word	0x00000016
        /*1214*/ 	.word	0x00028800
        /*1218*/ 	.short	0x0101
        /*121a*/ 	.byte	0x3f
	.zero		1


	//   ....[67]....
        /*121c*/ 	.word	0x00021c40
        /*1220*/ 	.word	0x00000016
        /*1224*/ 	.word	0x00028820
        /*1228*/ 	.short	0x010a
        /*122a*/ 	.byte	0x3f
	.zero		1


	//   ....[68]....
        /*122c*/ 	.word	0x00021fd0
        /*1230*/ 	.word	0x00000006
        /*1234*/ 	.word	0x00028840
        /*1238*/ 	.short	0x010a
        /*123a*/ 	.byte	0x3f
	.zero		1


	//   ....[69]....
        /*123c*/ 	.word	0x000224f0
        /*1240*/ 	.word	0x00000006
        /*1244*/ 	.word	0x00028830
        /*1248*/ 	.short	0x0107
        /*124a*/ 	.byte	0x3f
	.zero		1


	//   ....[70]....
        /*124c*/ 	.word	0x000225b0
        /*1250*/ 	.word	0x00000006
        /*1254*/ 	.word	0x00028830
        /*1258*/ 	.short	0x0101
        /*125a*/ 	.byte	0x3f
	.zero		1


	//   ....[71]....
        /*125c*/ 	.word	0x00022610
        /*1260*/ 	.word	0x00000006
        /*1264*/ 	.word	0x00028860
        /*1268*/ 	.short	0x010a
        /*126a*/ 	.byte	0x3f
	.zero		1


	//   ....[72]....
        /*126c*/ 	.word	0x00022b60
        /*1270*/ 	.word	0x00000006
        /*1274*/ 	.word	0x00028850
        /*1278*/ 	.short	0x0107
        /*127a*/ 	.byte	0x3f
	.zero		1


	//   ....[73]....
        /*127c*/ 	.word	0x00022d10
        /*1280*/ 	.word	0x00000006
        /*1284*/ 	.word	0x00028850
        /*1288*/ 	.short	0x0101
        /*128a*/ 	.byte	0x3f
	.zero		1


	//   ....[74]....
        /*128c*/ 	.word	0x00022f30
        /*1290*/ 	.word	0x00000000
        /*1294*/ 	.word	0x00028860
        /*1298*/ 	.short	0x010a
        /*129a*/ 	.byte	0x3f
	.zero		1


	//   ....[75]....
        /*129c*/ 	.word	0x00023460
        /*12a0*/ 	.word	0x00000000
        /*12a4*/ 	.word	0x00028850
        /*12a8*/ 	.short	0x0107
        /*12aa*/ 	.byte	0x3f
	.zero		1


	//   ....[76]....
        /*12ac*/ 	.word	0x00023520
        /*12b0*/ 	.word	0x00000000
        /*12b4*/ 	.word	0x00028850
        /*12b8*/ 	.short	0x0101
        /*12ba*/ 	.byte	0x3f
	.zero		1


	//   ....[77]....
        /*12bc*/ 	.word	0x00024250
        /*12c0*/ 	.word	0x00000007
        /*12c4*/ 	.word	0x00028820
        /*12c8*/ 	.short	0x010a
        /*12ca*/ 	.byte	0x3f
	.zero		1


	//   ....[78]....
        /*12cc*/ 	.word	0x000243c0
        /*12d0*/ 	.word	0x00000005
        /*12d4*/ 	.word	0x00028840
        /*12d8*/ 	.short	0x010a
        /*12da*/ 	.byte	0x3f
	.zero		1


	//   ....[79]....
        /*12dc*/ 	.word	0x00024460
        /*12e0*/ 	.word	0x00000003
        /*12e4*/ 	.word	0x00028840
        /*12e8*/ 	.short	0x010a
        /*12ea*/ 	.byte	0x3f
	.zero		1


	//   ....[80]....
        /*12ec*/ 	.word	0x000244a0
        /*12f0*/ 	.word	0x00000005
        /*12f4*/ 	.word	0x00028860
        /*12f8*/ 	.short	0x010a
        /*12fa*/ 	.byte	0x3f
	.zero		1


	//   ....[81]....
        /*12fc*/ 	.word	0x000244e0
        /*1300*/ 	.word	0x00000003
        /*1304*/ 	.word	0x00028860
        /*1308*/ 	.short	0x010a
        /*130a*/ 	.byte	0x3f
	.zero		1


	//   ....[82]....
        /*130c*/ 	.word	0x00024540
        /*1310*/ 	.word	0x0000005b
        /*1314*/ 	.word	0x00028890
        /*1318*/ 	.short	0x010a
        /*131a*/ 	.byte	0x3f
	.zero		1


	//   ....[83]....
        /*131c*/ 	.word	0x00024a50
        /*1320*/ 	.word	0x0000005b
        /*1324*/ 	.word	0x00028890
        /*1328*/ 	.short	0x010a
        /*132a*/ 	.byte	0x3f
	.zero		1


	//   ....[84]....
        /*132c*/ 	.word	0x00024f50
        /*1330*/ 	.word	0x0000005b
        /*1334*/ 	.word	0x00028890
        /*1338*/ 	.short	0x010a
        /*133a*/ 	.byte	0x3f
	.zero		1


	//   ....[85]....
        /*133c*/ 	.word	0x00025420
        /*1340*/ 	.word	0x0000005b
        /*1344*/ 	.word	0x000288b0
        /*1348*/ 	.short	0x010a
        /*134a*/ 	.byte	0x3f
	.zero		1


	//   ....[86]....
        /*134c*/ 	.word	0x00025c20
        /*1350*/ 	.word	0x00000012
        /*1354*/ 	.word	0x00028800
        /*1358*/ 	.short	0x010a
        /*135a*/ 	.byte	0x3f
	.zero		1


	//   ....[87]....
        /*135c*/ 	.word	0x000267f0
        /*1360*/ 	.word	0x00000012
        /*1364*/ 	.word	0x00028800
        /*1368*/ 	.short	0x010a
        /*136a*/ 	.byte	0x3f
	.zero		1


	//   ....[88]....
        /*136c*/ 	.word	0x00026840
        /*1370*/ 	.word	0x0000000b
        /*1374*/ 	.word	0x00028830
        /*1378*/ 	.short	0x010a
        /*137a*/ 	.byte	0x3f
	.zero		1


	//   ....[89]....
        /*137c*/ 	.word	0x00026890
        /*1380*/ 	.word	0x00000009
        /*1384*/ 	.word	0x00028830
        /*1388*/ 	.short	0x010a
        /*138a*/ 	.byte	0x3f
	.zero		1


	//   ....[90]....
        /*138c*/ 	.word	0x000268e0
        /*1390*/ 	.word	0x00000009
        /*1394*/ 	.word	0x00028850
        /*1398*/ 	.short	0x010a
        /*139a*/ 	.byte	0x3f
	.zero		1


	//   ....[91]....
        /*139c*/ 	.word	0x00026930
        /*13a0*/ 	.word	0x00000003
        /*13a4*/ 	.word	0x00028830
        /*13a8*/ 	.short	0x010a
        /*13aa*/ 	.byte	0x3f
	.zero		1


	//   ....[92]....
        /*13ac*/ 	.word	0x00026980
        /*13b0*/ 	.word	0x00000003
        /*13b4*/ 	.word	0x00028850
        /*13b8*/ 	.short	0x010a
        /*13ba*/ 	.byte	0x3f
	.zero		1


	//   ....[93]....
        /*13bc*/ 	.word	0x000269d0
        /*13c0*/ 	.word	0x00000003
        /*13c4*/ 	.word	0x00028830
        /*13c8*/ 	.short	0x010a
        /*13ca*/ 	.byte	0x3f
	.zero		1


	//   ....[94]....
        /*13cc*/ 	.word	0x00026a20
        /*13d0*/ 	.word	0x00000003
        /*13d4*/ 	.word	0x00028850
        /*13d8*/ 	.short	0x010a
        /*13da*/ 	.byte	0x3f
	.zero		1


	//   ....[95]....
        /*13dc*/ 	.word	0x00026a70
        /*13e0*/ 	.word	0x0000000b
        /*13e4*/ 	.word	0x00028850
        /*13e8*/ 	.short	0x010a
        /*13ea*/ 	.byte	0x3f
	.zero		1


	//   ....[96]....
        /*13ec*/ 	.word	0x00027040
        /*13f0*/ 	.word	0x00000016
        /*13f4*/ 	.word	0x00028820
        /*13f8*/ 	.short	0x010a
        /*13fa*/ 	.byte	0x3f
	.zero		1


	//   ....[97]....
        /*13fc*/ 	.word	0x00027090
        /*1400*/ 	.word	0x0000000b
        /*1404*/ 	.word	0x000288a0
        /*1408*/ 	.short	0x010a
        /*140a*/ 	.byte	0x3f
	.zero		1


	//   ....[98]....
        /*140c*/ 	.word	0x000270e0
        /*1410*/ 	.word	0x0000000b
        /*1414*/ 	.word	0x000288c0
        /*1418*/ 	.short	0x010a
        /*141a*/ 	.byte	0x3f
	.zero		1


	//   ....[99]....
        /*141c*/ 	.word	0x00027130
        /*1420*/ 	.word	0x0000000c
        /*1424*/ 	.word	0x000288a0
        /*1428*/ 	.short	0x010a
        /*142a*/ 	.byte	0x3f
	.zero		1


	//   ....[100]....
        /*142c*/ 	.word	0x00027180
        /*1430*/ 	.word	0x0000000c
        /*1434*/ 	.word	0x000288c0
        /*1438*/ 	.short	0x010a
        /*143a*/ 	.byte	0x3f
	.zero		1


	//   ....[101]....
        /*143c*/ 	.word	0x000272a0
        /*1440*/ 	.word	0x00000007
        /*1444*/ 	.word	0x00028840
        /*1448*/ 	.short	0x010a
        /*144a*/ 	.byte	0x3f
	.zero		1


	//   ....[102]....
        /*144c*/ 	.word	0x00028840
        /*1450*/ 	.word	0x00000016
        /*1454*/ 	.word	0x00028820
        /*1458*/ 	.short	0x010a
        /*145a*/ 	.byte	0x3f
	.zero		1


	//   ....[103]....
        /*145c*/ 	.word	0x00028890
        /*1460*/ 	.word	0x00000006
        /*1464*/ 	.word	0x00028840
        /*1468*/ 	.short	0x010a
        /*146a*/ 	.byte	0x3f
	.zero		1


	//   ....[104]....
        /*146c*/ 	.word	0x00029210
        /*1470*/ 	.word	0x00000006
        /*1474*/ 	.word	0x00028860
        /*1478*/ 	.short	0x010a
        /*147a*/ 	.byte	0x3f
	.zero		1


	//   ....[105]....
        /*147c*/ 	.word	0x00029c90
        /*1480*/ 	.word	0x00000000
        /*1484*/ 	.word	0x00028860
        /*1488*/ 	.short	0x010a
        /*148a*/ 	.byte	0x3f
	.zero		1


	//   ....[106]....
        /*148c*/ 	.word	0x0002b000
        /*1490*/ 	.word	0x00000007
        /*1494*/ 	.word	0x00028820
        /*1498*/ 	.short	0x010a
        /*149a*/ 	.byte	0x3f
	.zero		1


	//   ....[107]....
        /*149c*/ 	.word	0x0002b1a0
        /*14a0*/ 	.word	0x00000005
        /*14a4*/ 	.word	0x00028840
        /*14a8*/ 	.short	0x010a
        /*14aa*/ 	.byte	0x3f
	.zero		1


	//   ....[108]....
        /*14ac*/ 	.word	0x0002b1f0
        /*14b0*/ 	.word	0x00000003
        /*14b4*/ 	.word	0x00028840
        /*14b8*/ 	.short	0x010a
        /*14ba*/ 	.byte	0x3f
	.zero		1


	//   ....[109]....
        /*14bc*/ 	.word	0x0002b240
        /*14c0*/ 	.word	0x00000005
        /*14c4*/ 	.word	0x00028860
        /*14c8*/ 	.short	0x010a
        /*14ca*/ 	.byte	0x3f
	.zero		1


	//----- nvinfo : EIATTR_NUM_MBARRIERS
	.align		4
.L_1001:
        /*14cc*/ 	.byte	0x03, 0x38
        /*14ce*/ 	.short	0x0016


	//----- nvinfo : EIATTR_EXIT_INSTR_OFFSETS
	.align		4
        /*14d0*/ 	.byte	0x04, 0x1c
        /*14d2*/ 	.short	(.L_1003 - .L_1002)


	//   ....[0]....
.L_1002:
        /*14d4*/ 	.word	0x00024530


	//----- nvinfo : EIATTR_MAX_THREADS
	.align		4
.L_1003:
        /*14d8*/ 	.byte	0x04, 0x05
        /*14da*/ 	.short	(.L_1005 - .L_1004)
.L_1004:
        /*14dc*/ 	.word	0x00000180
        /*14e0*/ 	.word	0x00000001
        /*14e4*/ 	.word	0x00000001


	//----- nvinfo : EIATTR_CRS_STACK_SIZE
	.align		4
.L_1005:
        /*14e8*/ 	.byte	0x04, 0x1e
        /*14ea*/ 	.short	(.L_1007 - .L_1006)
.L_1006:
        /*14ec*/ 	.word	0x00000000


	//----- nvinfo : EIATTR_CBANK_PARAM_SIZE
	.align		4
.L_1007:
        /*14f0*/ 	.byte	0x03, 0x19
        /*14f2*/ 	.short	0x0af0


	//----- nvinfo : EIATTR_PARAM_CBANK
	.align		4
        /*14f4*/ 	.byte	0x04, 0x0a
        /*14f6*/ 	.short	(.L_1009 - .L_1008)
	.align		4
.L_1008:
        /*14f8*/ 	.word	index@(.nv.constant0._ZN7cutlass13device_kernelIN5flash11enable_sm90INS1_16FlashAttnFwdSm90INS1_25CollectiveMainloopFwdSm90ILi2EN4cute5tupleIJNS5_1CILi1EEES8_S8_EEENS6_IJNS7_ILi128EEESA_SA_EEELi128ENS_10bfloat16_tEfNS_4arch4Sm90ELb0ELb1ELb0ELb1ELb1ELb1ELb0ELb1ELb1ELb1ELb0ELb0EEENS1_21CollectiveEpilogueFwdISB_S9_SC_SE_Li256ELb1ELb1ELb0ELb0EEENS1_36VarlenDynamicPersistentTileSchedulerILi128ELi128ELi256ELi128ELb0ELb1ELb1ELb1ELb0ELb1EEEEEEEEEvNT_6ParamsE)
        /*14fc*/ 	.short	0x0210
        /*14fe*/ 	.short	0x0af0


	//----- nvinfo : EIATTR_SW_WAR
	.align		4
.L_1009:
        /*1500*/ 	.byte	0x04, 0x36
        /*1502*/ 	.short	(.L_1011 - .L_1010)
.L_1010:
        /*1504*/ 	.word	0x00000008
.L_1011:


//--------------------- .nv.info._ZN7cutlass13device_kernelIN5flash11enable_sm90INS1_16FlashAttnFwdSm90INS1_25CollectiveMainloopFwdSm90ILi2EN4cute5tupleIJNS5_1CILi1EEES8_S8_EEENS6_IJNS7_ILi128EEESA_SA_EEELi128ENS_10bfloat16_tEfNS_4arch4Sm90ELb1ELb0ELb0ELb0ELb1ELb0ELb0ELb1ELb1ELb1ELb0ELb0EEENS1_21CollectiveEpilogueFwdISB_S9_SC_SE_Li256ELb0ELb1ELb0ELb0EEENS1_30DynamicPersistentTileSchedulerILi256ELi128ELb0ELb1ELb1EEEEEEEEEvNT_6ParamsE --------------------------
	.section	.nv.info._ZN7cutlass13device_kernelIN5flash11enable_sm90INS1_16FlashAttnFwdSm90INS1_25CollectiveMainloopFwdSm90ILi2EN4cute5tupleIJNS5_1CILi1EEES8_S8_EEENS6_IJNS7_ILi128EEESA_SA_EEELi128ENS_10bfloat16_tEfNS_4arch4Sm90ELb1ELb0ELb0ELb0ELb1ELb0ELb0ELb1ELb1ELb1ELb0ELb0EEENS1_21CollectiveEpilogueFwdISB_S9_SC_SE_Li256ELb0ELb1ELb0ELb0EEENS1_30DynamicPersistentTileSchedulerILi256ELi128ELb0ELb1ELb1EEEEEEEEEvNT_6ParamsE,"",@"SHT_CUDA_INFO"
	.sectionflags	@""
	.align	4


	//----- nvinfo : EIATTR_CUDA_API_VERSION
	.align		4
        /*0000*/ 	.byte	0x04, 0x37
        /*0002*/ 	.short	(.L_1013 - .L_1012)
.L_1012:
        /*0004*/ 	.word	0x00000082


	//----- nvinfo : EIATTR_KPARAM_INFO
	.align		4
.L_1013:
        /*0008*/ 	.byte	0x04, 0x17
        /*000a*/ 	.short	(.L_1015 - .L_1014)
.L_1014:
        /*000c*/ 	.word	0x00000000
        /*0010*/ 	.short	0x0000
        /*0012*/ 	.short	0x0070
        /*0014*/ 	.byte	0x00, 0xf0, 0x01, 0x2a


	//----- nvinfo : EIATTR_SPARSE_MMA_MASK
	.align		4
.L_1015:
        /*0018*/ 	.byte	0x03, 0x50
        /*001a*/ 	.short	0x0000


	//----- nvinfo : EIATTR_MAXREG_COUNT
	.align		4
        /*001c*/ 	.byte	0x03, 0x1b
        /*001e*/ 	.short	0x00a8


	//----- nvinfo : EIATTR_NUM_BARRIERS
	.align		4
        /*0020*/ 	.byte	0x02, 0x4c
        /*0022*/ 	.byte	0x10
	.zero		1


	//----- nvinfo : EIATTR_EXTERNS
	.align		4
        /*0024*/ 	.byte	0x04, 0x0f
        /*0026*/ 	.short	(.L_1017 - .L_1016)


	//   ....[0]....
	.align		4
.L_1016:
        /*0028*/ 	.word	index@(__assertfail)


	//----- nvinfo : EIATTR_MERCURY_ISA_VERSION
	.align		4
.L_1017:
        /*002c*/ 	.byte	0x03, 0x5f
        /*002e*/ 	.short	0x0101


	//----- nvinfo : EIATTR_INT_WARP_WIDE_INSTR_OFFSETS
	.align		4
        /*0030*/ 	.byte	0x04, 0x31
        /*0032*/ 	.short	(.L_1019 - .L_1018)


	//   ....[0]....
.L_1018:
        /*0034*/ 	.word	0x000000b0


	//   ....[1]....
        /*0038*/ 	.word	0x000000c0


	//   ....[2]....
        /*003c*/ 	.word	0x00000160


	//   ....[3]....
        /*0040*/ 	.word	0x0000b4b0


	//   ....[4]....
        /*0044*/ 	.word	0x0000b540


	//   ....[5]....
        /*0048*/ 	.word	0x0000e180


	//   ....[6]....
        /*004c*/ 	.word	0x0000e210


	//----- nvinfo : EIATTR_COOP_GROUP_MASK_REGIDS
	.align		4
.L_1019:
        /*0050*/ 	.byte	0x04, 0x29
        /*0052*/ 	.short	(.L_1021 - .L_1020)


	//   ....[0]....
.L_1020:
        /*0054*/ 	.word	0xffffffff


	//   ....[1]....
        /*0058*/ 	.word	0xffffffff


	//   ....[2]....
        /*005c*/ 	.word	0xffffffff


	//   ....[3]....
        /*0060*/ 	.word	0xffffffff


	//   ....[4]....
        /*0064*/ 	.word	0xffffffff


	//   ....[5]....
        /*0068*/ 	.word	0xffffffff


	//   ....[6]....
        /*006c*/ 	.word	0xffffffff


	//   ....[7]....
        /*0070*/ 	.word	0xffffffff


	//   ....[8]....
        /*0074*/ 	.word	0xffffffff


	//   ....[9]....
        /*0078*/ 	.word	0xffffffff


	//   ....[10]....
        /*007c*/ 	.word	0xffffffff


	//   ....[11]....
        /*0080*/ 	.word	0xffffffff


	//   ....[12]....
        /*0084*/ 	.word	0xffffffff


	//   ....[13]....
        /*0088*/ 	.word	0xffffffff


	//   ....[14]....
        /*008c*/ 	.word	0xffffffff


	//   ....[15]....
        /*0090*/ 	.word	0xffffffff


	//   ....[16]....
        /*0094*/ 	.word	0xffffffff


	//   ....[17]....
        /*0098*/ 	.word	0xffffffff


	//   ....[18]....
        /*009c*/ 	.word	0xffffffff


	//   ....[19]....
        /*00a0*/ 	.word	0xffffffff


	//   ....[20]....
        /*00a4*/ 	.word	0xffffffff


	//   ....[21]....
        /*00a8*/ 	.word	0xffffffff


	//   ....[22]....
        /*00ac*/ 	.word	0xffffffff


	//   ....[23]....
        /*00b0*/ 	.word	0xffffffff


	//   ....[24]....
        /*00b4*/ 	.word	0xffffffff


	//   ....[25]....
        /*00b8*/ 	.word	0xffffffff


	//   ....[26]....
        /*00bc*/ 	.word	0xffffffff


	//   ....[27]....
        /*00c0*/ 	.word	0xffffffff


	//   ....[28]....
        /*00c4*/ 	.word	0xffffffff


	//   ....[29]....
        /*00c8*/ 	.word	0xffffffff


	//   ....[30]....
        /*00cc*/ 	.word	0xffffffff


	//   ....[31]....
        /*00d0*/ 	.word	0xffffffff


	//   ....[32]....
        /*00d4*/ 	.word	0xffffffff


	//   ....[33]....
        /*00d8*/ 	.word	0xffffffff


	//   ....[34]....
        /*00dc*/ 	.word	0xffffffff


	//   ....[35]....
        /*00e0*/ 	.word	0xffffffff


	//   ....[36]....
        /*00e4*/ 	.word	0xffffffff


	//   ....[37]....
        /*00e8*/ 	.word	0xffffffff


	//   ....[38]....
        /*00ec*/ 	.word	0xffffffff


	//   ....[39]....
        /*00f0*/ 	.word	0xffffffff


	//   ....[40]....
        /*00f4*/ 	.word	0xffffffff


	//   ....[41]....
        /*00f8*/ 	.word	0xffffffff


	//   ....[42]....
        /*00fc*/ 	.word	0xffffffff


	//   ....[43]....
        /*0100*/ 	.word	0xffffffff


	//   ....[44]....
        /*0104*/ 	.word	0xffffffff


	//   ....[45]....
        /*0108*/ 	.word	0xffffffff


	//   ....[46]....
        /*010c*/ 	.word	0xffffffff


	//   ....[47]....
        /*0110*/ 	.word	0xffffffff


	//   ....[48]....
        /*0114*/ 	.word	0xffffffff


	//   ....[49]....
        /*0118*/ 	.word	0xffffffff


	//   ....[50]....
        /*011c*/ 	.word	0xffffffff


	//   ....[51]....
        /*0120*/ 	.word	0xffffffff


	//   ....[52]....
        /*0124*/ 	.word	0xffffffff


	//   ....[53]....
        /*0128*/ 	.word	0xffffffff


	//   ....[54]....
        /*012c*/ 	.word	0xffffffff


	//   ....[55]....
        /*0130*/ 	.word	0xffffffff


	//   ....[56]....
        /*0134*/ 	.word	0xffffffff


	//   ....[57]....
        /*0138*/ 	.word	0xffffffff


	//   ....[58]....
        /*013c*/ 	.word	0xffffffff


	//   ....[59]....
        /*0140*/ 	.word	0xffffffff


	//   ....[60]....
        /*0144*/ 	.word	0xffffffff


	//   ....[61]....
        /*0148*/ 	.word	0xffffffff


	//   ....[62]....
        /*014c*/ 	.word	0xffffffff


	//   ....[63]....
        /*0150*/ 	.word	0xffffffff


	//   ....[64]....
        /*0154*/ 	.word	0xffffffff


	//   ....[65]....
        /*0158*/ 	.word	0xffffffff


	//   ....[66]....
        /*015c*/ 	.word	0xffffffff


	//   ....[67]....
        /*0160*/ 	.word	0xffffffff


	//   ....[68]....
        /*0164*/ 	.word	0xffffffff


	//   ....[69]....
        /*0168*/ 	.word	0xffffffff


	//   ....[70]....
        /*016c*/ 	.word	0xffffffff


	//   ....[71]....
        /*0170*/ 	.word	0xffffffff


	//   ....[72]....
        /*0174*/ 	.word	0xffffffff


	//   ....[73]....
        /*0178*/ 	.word	0xffffffff


	//   ....[74]....
        /*017c*/ 	.word	0xffffffff


	//   ....[75]....
        /*0180*/ 	.word	0xffffffff


	//   ....[76]....
        /*0184*/ 	.word	0xffffffff


	//   ....[77]....
        /*0188*/ 	.word	0xffffffff


	//   ....[78]....
        /*018c*/ 	.word	0xffffffff


	//   ....[79]....
        /*0190*/ 	.word	0xffffffff


	//   ....[80]....
        /*0194*/ 	.word	0xffffffff


	//   ....[81]....
        /*0198*/ 	.word	0xffffffff


	//   ....[82]....
        /*019c*/ 	.word	0xffffffff


	//   ....[83]....
        /*01a0*/ 	.word	0xffffffff


	//   ....[84]....
        /*01a4*/ 	.word	0xffffffff


	//   ....[85]....
        /*01a8*/ 	.word	0xffffffff


	//   ....[86]....
        /*01ac*/ 	.word	0xffffffff


	//   ....[87]....
        /*01b0*/ 	.word	0xffffffff


	//   ....[88]....
        /*01b4*/ 	.word	0xffffffff


	//   ....[89]....
        /*01b8*/ 	.word	0xffffffff


	//   ....[90]....
        /*01bc*/ 	.word	0xffffffff


	//   ....[91]....
        /*01c0*/ 	.word	0xffffffff


	//   ....[92]....
        /*01c4*/ 	.word	0xffffffff


	//   ....[93]....
        /*01c8*/ 	.word	0xffffffff


	//   ....[94]....
        /*01cc*/ 	.word	0xffffffff


	//   ....[95]....
        /*01d0*/ 	.word	0xffffffff


	//   ....[96]....
        /*01d4*/ 	.word	0xffffffff


	//   ....[97]....
        /*01d8*/ 	.word	0xffffffff


	//   ....[98]....
        /*01dc*/ 	.word	0xffffffff


	//   ....[99]....
        /*01e0*/ 	.word	0xffffffff


	//   ....[100]....
        /*01e4*/ 	.word	0xffffffff


	//   ....[101]....
        /*01e8*/ 	.word	0xffffffff


	//   ....[102]....
        /*01ec*/ 	.word	0xffffffff


	//   ....[103]....
        /*01f0*/ 	.word	0xffffffff


	//   ....[104]....
        /*01f4*/ 	.word	0xffffffff


	//   ....[105]....
        /*01f8*/ 	.word	0xffffffff


	//   ....[106]....
        /*01fc*/ 	.word	0xffffffff


	//   ....[107]....
        /*0200*/ 	.word	0xffffffff


	//   ....[108]....
        /*0204*/ 	.word	0xffffffff


	//   ....[109]....
        /*0208*/ 	.word	0xffffffff


	//   ....[110]....
        /*020c*/ 	.word	0xffffffff


	//   ....[111]....
        /*0210*/ 	.word	0xffffffff


	//   ....[112]....
        /*0214*/ 	.word	0xffffffff


	//   ....[113]....
        /*0218*/ 	.word	0xffffffff


	//   ....[114]....
        /*021c*/ 	.word	0xffffffff


	//   ....[115]....
        /*0220*/ 	.word	0xffffffff


	//   ....[116]....
        /*0224*/ 	.word	0xffffffff


	//   ....[117]....
        /*0228*/ 	.word	0xffffffff


	//   ....[118]....
        /*022c*/ 	.word	0xffffffff


	//   ....[119]....
        /*0230*/ 	.word	0xffffffff


	//   ....[120]....
        /*0234*/ 	.word	0xffffffff


	//   ....[121]....
        /*0238*/ 	.word	0xffffffff


	//   ....[122]....
        /*023c*/ 	.word	0xffffffff


	//   ....[123]....
        /*0240*/ 	.word	0xffffffff


	//   ....[124]....
        /*0244*/ 	.word	0xffffffff


	//   ....[125]....
        /*0248*/ 	.word	0xffffffff


	//   ....[126]....
        /*024c*/ 	.word	0xffffffff


	//   ....[127]....
        /*0250*/ 	.word	0xffffffff


	//   ....[128]....
        /*0254*/ 	.word	0xffffffff


	//   ....[129]....
        /*0258*/ 	.word	0xffffffff


	//   ....[130]....
        /*025c*/ 	.word	0x0500000f


	//   ....[131]....
        /*0260*/ 	.word	0x0500000f


	//   ....[132]....
        /*0264*/ 	.word	0x0500000f


	//   ....[133]....
        /*0268*/ 	.word	0x0500000f


	//   ....[134]....
        /*026c*/ 	.word	0x0500000f


	//   ....[135]....
        /*0270*/ 	.word	0x0500000f


	//   ....[136]....
        /*0274*/ 	.word	0x0500000f


	//   ....[137]....
        /*0278*/ 	.word	0x0500000f


	//   ....[138]....
        /*027c*/ 	.word	0x0500000f


	//   ....[139]....
        /*0280*/ 	.word	0x0500000f


	//   ....[140]....
        /*0284*/ 	.word	0x0500000f


	//   ....[141]....
        /*0288*/ 	.word	0x0500000f


	//   ....[142]....
        /*028c*/ 	.word	0x0500000f


	//   ....[143]....
        /*0290*/ 	.word	0x0500000f


	//   ....[144]....
        /*0294*/ 	.word	0x0500000f


	//   ....[145]....
        /*0298*/ 	.word	0x0500000f


	//   ....[146]....
        /*029c*/ 	.word	0x0500000f


	//   ....[147]....
        /*02a0*/ 	.word	0x0500000f


	//   ....[148]....
        /*02a4*/ 	.word	0x0500000f


	//   ....[149]....
        /*02a8*/ 	.word	0x0500000f


	//   ....[150]....
        /*02ac*/ 	.word	0x0500000f


	//   ....[151]....
        /*02b0*/ 	.word	0x0500000f


	//   ....[152]....
        /*02b4*/ 	.word	0x0500000f


	//   ....[153]....
        /*02b8*/ 	.word	0x0500000f


	//   ....[154]....
        /*02bc*/ 	.word	0x0500000f


	//   ....[155]....
        /*02c0*/ 	.word	0x0500000f


	//   ....[156]....
        /*02c4*/ 	.word	0x0500000f


	//   ....[157]....
        /*02c8*/ 	.word	0x0500000f


	//   ....[158]....
        /*02cc*/ 	.word	0x0500000f


	//   ....[159]....
        /*02d0*/ 	.word	0x0500000f


	//   ....[160]....
        /*02d4*/ 	.word	0x0500000f


	//   ....[161]....
        /*02d8*/ 	.word	0x0500000f


	//   ....[162]....
        /*02dc*/ 	.word	0x0500000f


	//   ....[163]....
        /*02e0*/ 	.word	0x0500000f


	//   ....[164]....
        /*02e4*/ 	.word	0x0500000f


	//   ....[165]....
        /*02e8*/ 	.word	0x0500000f


	//   ....[166]....
        /*02ec*/ 	.word	0x0500000f


	//   ....[167]....
        /*02f0*/ 	.word	0x0500000f


	//   ....[168]....
        /*02f4*/ 	.word	0x0500000f


	//   ....[169]....
        /*02f8*/ 	.word	0x0500000f


	//   ....[170]....
        /*02fc*/ 	.word	0x0500000f


	//   ....[171]....
        /*0300*/ 	.word	0x0500000f


	//   ....[172]....
        /*0304*/ 	.word	0x0500000f


	//   ....[173]....
        /*0308*/ 	.word	0x0500000f


	//   ....[174]....
        /*030c*/ 	.word	0x0500000f


	//   ....[175]....
        /*0310*/ 	.word	0x0500000f


	//   ....[176]....
        /*0314*/ 	.word	0x0500000f


	//   ....[177]....
        /*0318*/ 	.word	0x0500000f


	//   ....[178]....
        /*031c*/ 	.word	0x0500000f


	//   ....[179]....
        /*0320*/ 	.word	0x0500000f


	//   ....[180]....
        /*0324*/ 	.word	0x0500000f


	//   ....[181]....
        /*0328*/ 	.word	0x0500000f


	//   ....[182]....
        /*032c*/ 	.word	0x0500000f


	//   ....[183]....
        /*0330*/ 	.word	0x0500000f


	//   ....[184]....
        /*0334*/ 	.word	0x0500000f


	//   ....[185]....
        /*0338*/ 	.word	0x0500000f


	//   ....[186]....
        /*033c*/ 	.word	0x0500000f


	//   ....[187]....
        /*0340*/ 	.word	0x0500000f


	//   ....[188]....
        /*0344*/ 	.word	0x0500000f


	//   ....[189]....
        /*0348*/ 	.word	0x0500000f


	//   ....[190]....
        /*034c*/ 	.word	0x0500000f


	//   ....[191]....
        /*0350*/ 	.word	0x0500000f


	//   ....[192]....
        /*0354*/ 	.word	0x0500000f


	//   ....[193]....
        /*0358*/ 	.word	0x0500000f


	//   ....[194]....
        /*035c*/ 	.word	0x0500000f


	//   ....[195]....
        /*0360*/ 	.word	0x0500000f


	//   ....[196]....
        /*0364*/ 	.word	0x0500000f


	//   ....[197]....
        /*0368*/ 	.word	0x0500000f


	//   ....[198]....
        /*036c*/ 	.word	0x0500000f


	//   ....[199]....
        /*0370*/ 	.word	0x0500000f


	//   ....[200]....
        /*0374*/ 	.word	0x0500000f


	//   ....[201]....
        /*0378*/ 	.word	0x0500000f


	//   ....[202]....
        /*037c*/ 	.word	0x0500000f


	//   ....[203]....
        /*0380*/ 	.word	0x0500000f


	//   ....[204]....
        /*0384*/ 	.word	0x0500000f


	//   ....[205]....
        /*0388*/ 	.word	0x0500000f


	//   ....[206]....
        /*038c*/ 	.word	0x0500000f


	//   ....[207]....
        /*0390*/ 	.word	0x0500000f


	//   ....[208]....
        /*0394*/ 	.word	0x0500000f


	//   ....[209]....
        /*0398*/ 	.word	0x0500000f


	//   ....[210]....
        /*039c*/ 	.word	0x0500000f


	//   ....[211]....
        /*03a0*/ 	.word	0x0500000f


	//   ....[212]....
        /*03a4*/ 	.word	0x0500000f


	//----- nvinfo : EIATTR_COOP_GROUP_INSTR_OFFSETS
	.align		4
.L_1021:
        /*03a8*/ 	.byte	0x04, 0x28
        /*03aa*/ 	.short	(.L_1023 - .L_1022)


	//   ....[0]....
.L_1022:
        /*03ac*/ 	.word	0x00000070


	//   ....[1]....
        /*03b0*/ 	.word	0x00000080


	//   ....[2]....
        /*03b4*/ 	.word	0x000002c0


	//   ....[3]....
        /*03b8*/ 	.word	0x00000420


	//   ....[4]....
        /*03bc*/ 	.word	0x00000540


	//   ....[5]....
        /*03c0*/ 	.word	0x000006a0


	//   ....[6]....
        /*03c4*/ 	.word	0x000013a0


	//   ....[7]....
        /*03c8*/ 	.word	0x00001cb0


	//   ....[8]....
        /*03cc*/ 	.word	0x00001cf0


	//   ....[9]....
        /*03d0*/ 	.word	0x00002440


	//   ....[10]....
        /*03d4*/ 	.word	0x00002510


	//   ....[11]....
        /*03d8*/ 	.word	0x00002ee0


	//   ....[12]....
        /*03dc*/ 	.word	0x00002f50


	//   ....[13]....
        /*03e0*/ 	.word	0x00004350


	//   ....[14]....
        /*03e4*/ 	.word	0x00004370


	//   ....[15]....
        /*03e8*/ 	.word	0x00004a20


	//   ....[16]....
        /*03ec*/ 	.word	0x00004a70


	//   ....[17]....
        /*03f0*/ 	.word	0x000053a0


	//   ....[18]....
        /*03f4*/ 	.word	0x00005420


	//   ....[19]....
        /*03f8*/ 	.word	0x000070e0


	//   ....[20]....
        /*03fc*/ 	.word	0x000070f0


	//   ....[21]....
        /*0400*/ 	.word	0x00007130


	//   ....[22]....
        /*0404*/ 	.word	0x00007140


	//   ....[23]....
        /*0408*/ 	.word	0x000085c0


	//   ....[24]....
        /*040c*/ 	.word	0x000085f0


	//   ....[25]....
        /*0410*/ 	.word	0x000086c0


	//   ....[26]....
        /*0414*/ 	.word	0x000086d0


	//   ....[27]....
        /*0418*/ 	.word	0x00009810


	//   ....[28]....
        /*041c*/ 	.word	0x00009840


	//   ....[29]....
        /*0420*/ 	.word	0x00009870


	//   ....[30]....
        /*0424*/ 	.word	0x000098a0


	//   ....[31]....
        /*0428*/ 	.word	0x00009e10


	//   ....[32]....
        /*042c*/ 	.word	0x00009e50


	//   ....[33]....
        /*0430*/ 	.word	0x00009f10


	//   ....[34]....
        /*0434*/ 	.word	0x00009f30


	//   ....[35]....
        /*0438*/ 	.word	0x00009ff0


	//   ....[36]....
        /*043c*/ 	.word	0x0000a010


	//   ....[37]....
        /*0440*/ 	.word	0x0000a0e0


	//   ....[38]....
        /*0444*/ 	.word	0x0000a100


	//   ....[39]....
        /*0448*/ 	.word	0x0000a780


	//   ....[40]....
        /*044c*/ 	.word	0x0000a7b0


	//   ....[41]....
        /*0450*/ 	.word	0x0000a880


	//   ....[42]....
        /*0454*/ 	.word	0x0000a8a0


	//   ....[43]....
        /*0458*/ 	.word	0x0000a960


	//   ....[44]....
        /*045c*/ 	.word	0x0000a980


	//   ....[45]....
        /*0460*/ 	.word	0x0000aa50


	//   ....[46]....
        /*0464*/ 	.word	0x0000aa70


	//   ....[47]....
        /*0468*/ 	.word	0x0000abe0


	//   ....[48]....
        /*046c*/ 	.word	0x0000bfc0


	//   ....[49]....
        /*0470*/ 	.word	0x0000bfe0


	//   ....[50]....
        /*0474*/ 	.word	0x0000bff0


	//   ....[51]....
        /*0478*/ 	.word	0x0000c030


	//   ....[52]....
        /*047c*/ 	.word	0x0000c0b0


	//   ....[53]....
        /*0480*/ 	.word	0x0000c0d0


	//   ....[54]....
        /*0484*/ 	.word	0x0000c150


	//   ....[55]....
        /*0488*/ 	.word	0x0000c170


	//   ....[56]....
        /*048c*/ 	.word	0x0000c1f0


	//   ....[57]....
        /*0490*/ 	.word	0x0000c210


	//   ....[58]....
        /*0494*/ 	.word	0x0000c290


	//   ....[59]....
        /*0498*/ 	.word	0x0000c2b0


	//   ....[60]....
        /*049c*/ 	.word	0x0000c330


	//   ....[61]....
        /*04a0*/ 	.word	0x0000c350


	//   ....[62]....
        /*04a4*/ 	.word	0x0000c3d0


	//   ....[63]....
        /*04a8*/ 	.word	0x0000c3f0


	//   ....[64]....
        /*04ac*/ 	.word	0x0000ca30


	//   ....[65]....
        /*04b0*/ 	.word	0x0000ca50


	//   ....[66]....
        /*04b4*/ 	.word	0x0000ca70


	//   ....[67]....
        /*04b8*/ 	.word	0x0000cad0


	//   ....[68]....
        /*04bc*/ 	.word	0x0000cb40


	//   ....[69]....
        /*04c0*/ 	.word	0x0000cb60


	//   ....[70]....
        /*04c4*/ 	.word	0x0000cbe0


	//   ....[71]....
        /*04c8*/ 	.word	0x0000cc00


	//   ....[72]....
        /*04cc*/ 	.word	0x0000cc80


	//   ....[73]....
        /*04d0*/ 	.word	0x0000cca0


	//   ....[74]....
        /*04d4*/ 	.word	0x0000cd20


	//   ....[75]....
        /*04d8*/ 	.word	0x0000cd50


	//   ....[76]....
        /*04dc*/ 	.word	0x0000cdc0


	//   ....[77]....
        /*04e0*/ 	.word	0x0000cde0


	//   ....[78]....
        /*04e4*/ 	.word	0x0000ce60


	//   ....[79]....
        /*04e8*/ 	.word	0x0000ce80


	//   ....[80]....
        /*04ec*/ 	.word	0x0000d540


	//   ....[81]....
        /*04f0*/ 	.word	0x0000d570


	//   ....[82]....
        /*04f4*/ 	.word	0x0000d580


	//   ....[83]....
        /*04f8*/ 	.word	0x0000d5d0


	//   ....[84]....
        /*04fc*/ 	.word	0x0000d5e0


	//   ....[85]....
        /*0500*/ 	.word	0x0000d630


	//   ....[86]....
        /*0504*/ 	.word	0x0000d640


	//   ....[87]....
        /*0508*/ 	.word	0x0000d690


	//   ....[88]....
        /*050c*/ 	.word	0x0000d6a0


	//   ....[89]....
        /*0510*/ 	.word	0x0000d6f0


	//   ....[90]....
        /*0514*/ 	.word	0x0000d700


	//   ....[91]....
        /*0518*/ 	.word	0x0000d750


	//   ....[92]....
        /*051c*/ 	.word	0x0000d760


	//   ....[93]....
        /*0520*/ 	.word	0x0000d7b0


	//   ....[94]....
        /*0524*/ 	.word	0x0000d7c0


	//   ....[95]....
        /*0528*/ 	.word	0x0000d7d0


	//   ....[96]....
        /*052c*/ 	.word	0x0000da70


	//   ....[97]....
        /*0530*/ 	.word	0x0000da90


	//   ....[98]....
        /*0534*/ 	.word	0x0000dab0


	//   ....[99]....
        /*0538*/ 	.word	0x0000db10


	//   ....[100]....
        /*053c*/ 	.word	0x0000db30


	//   ....[101]....
        /*0540*/ 	.word	0x0000db90


	//   ....[102]....
        /*0544*/ 	.word	0x0000dbb0


	//   ....[103]....
        /*0548*/ 	.word	0x0000dc10


	//   ....[104]....
        /*054c*/ 	.word	0x0000dc30


	//   ....[105]....
        /*0550*/ 	.word	0x0000dc90


	//   ....[106]....
        /*0554*/ 	.word	0x0000dcb0


	//   ....[107]....
        /*0558*/ 	.word	0x0000dd10


	//   ....[108]....
        /*055c*/ 	.word	0x0000dd30


	//   ....[109]....
        /*0560*/ 	.word	0x0000dd90


	//   ....[110]....
        /*0564*/ 	.word	0x0000ddb0


	//   ....[111]....
        /*0568*/ 	.word	0x0000ddc0


	//   ....[112]....
        /*056c*/ 	.word	0x0000e360


	//   ....[113]....
        /*0570*/ 	.word	0x0000e380


	//   ....[114]....
        /*0574*/ 	.word	0x0000e3a0


	//   ....[115]....
        /*0578*/ 	.word	0x0000e3e0


	//   ....[116]....
        /*057c*/ 	.word	0x0000e430


	//   ....[117]....
        /*0580*/ 	.word	0x0000e460


	//   ....[118]....
        /*0584*/ 	.word	0x0000e4b0


	//   ....[119]....
        /*0588*/ 	.word	0x0000e4e0


	//   ....[120]....
        /*058c*/ 	.word	0x0000e530


	//   ....[121]....
        /*0590*/ 	.word	0x0000e560


	//   ....[122]....
        /*0594*/ 	.word	0x0000e5b0


	//   ....[123]....
        /*0598*/ 	.word	0x0000e5e0


	//   ....[124]....
        /*059c*/ 	.word	0x0000e630


	//   ....[125]....
        /*05a0*/ 	.word	0x0000e660


	//   ....[126]....
        /*05a4*/ 	.word	0x0000e6b0


	//   ....[127]....
        /*05a8*/ 	.word	0x0000e6e0


	//   ....[128]....
        /*05ac*/ 	.word	0x0000e9c0


	//   ....[129]....
        /*05b0*/ 	.word	0x0000eb90


	//   ....[130]....
        /*05b4*/ 	.word	0x0000f120


	//   ....[131]....
        /*05b8*/ 	.word	0x0000f200


	//   ....[132]....
        /*05bc*/ 	.word	0x0000f2a0


	//   ....[133]....
        /*05c0*/ 	.word	0x0000f320


	//   ....[134]....
        /*05c4*/ 	.word	0x0000f3e0


	//   ....[135]....
        /*05c8*/ 	.word	0x0000f450


	//   ....[136]....
        /*05cc*/ 	.word	0x0000f520


	//   ....[137]....
        /*05d0*/ 	.word	0x0000f5a0


	//   ....[138]....
        /*05d4*/ 	.word	0x0000f670


	//   ....[139]....
        /*05d8*/ 	.word	0x0000f6f0


	//   ....[140]....
        /*05dc*/ 	.word	0x0000f7c0


	//   ....[141]....
        /*05e0*/ 	.word	0x0000f840


	//   ....[142]....
        /*05e4*/ 	.word	0x0000f910


	//   ....[143]....
        /*05e8*/ 	.word	0x0000f990


	//   ....[144]....
        /*05ec*/ 	.word	0x0000fa60


	//   ....[145]....
        /*05f0*/ 	.word	0x0000fae0


	//   ....[146]....
        /*05f4*/ 	.word	0x0000fba0


	//   ....[147]....
        /*05f8*/ 	.word	0x0000fc30


	//   ....[148]....
        /*05fc*/ 	.word	0x0000fcb0


	//   ....[149]....
        /*0600*/ 	.word	0x0000fd30


	//   ....[150]....
        /*0604*/ 	.word	0x0000fde0


	//   ....[151]....
        /*0608*/ 	.word	0x0000fe50


	//   ....[152]....
        /*060c*/ 	.word	0x0000ff30


	//   ....[153]....
        /*0610*/ 	.word	0x0000ffa0


	//   ....[154]....
        /*0614*/ 	.word	0x00010080


	//   ....[155]....
        /*0618*/ 	.word	0x000100f0


	//   ....[156]....
        /*061c*/ 	.word	0x000101d0


	//   ....[157]....
        /*0620*/ 	.word	0x00010240


	//   ....[158]....
        /*0624*/ 	.word	0x00010320


	//   ....[159]....
        /*0628*/ 	.word	0x00010390


	//   ....[160]....
        /*062c*/ 	.word	0x00010470


	//   ....[161]....
        /*0630*/ 	.word	0x000104e0


	//   ....[162]....
        /*0634*/ 	.word	0x000105a0


	//   ....[163]....
        /*0638*/ 	.word	0x000106d0


	//   ....[164]....
        /*063c*/ 	.word	0x00010780


	//   ....[165]....
        /*0640*/ 	.word	0x000107e0


	//   ....[166]....
        /*0644*/ 	.word	0x000108a0


	//   ....[167]....
        /*0648*/ 	.word	0x00010900


	//   ....[168]....
        /*064c*/ 	.word	0x000109c0


	//   ....[169]....
        /*0650*/ 	.word	0x00010a20


	//   ....[170]....
        /*0654*/ 	.word	0x00010ae0


	//   ....[171]....
        /*0658*/ 	.word	0x00010b40


	//   ....[172]....
        /*065c*/ 	.word	0x00010c00


	//   ....[173]....
        /*0660*/ 	.word	0x00010c60


	//   ....[174]....
        /*0664*/ 	.word	0x00010d20


	//   ....[175]....
        /*0668*/ 	.word	0x00010d80


	//   ....[176]....
        /*066c*/ 	.word	0x00010e40


	//   ....[177]....
        /*0670*/ 	.word	0x00010ea0


	//   ....[178]....
        /*0674*/ 	.word	0x00010f60


	//   ....[179]....
        /*0678*/ 	.word	0x00011040


	//   ....[180]....
        /*067c*/ 	.word	0x000110e0


	//   ....[181]....
        /*0680*/ 	.word	0x00011140


	//   ....[182]....
        /*0684*/ 	.word	0x00011210


	//   ....[183]....
        /*0688*/ 	.word	0x00011270


	//   ....[184]....
        /*068c*/ 	.word	0x00011340


	//   ....[185]....
        /*0690*/ 	.word	0x000113a0


	//   ....[186]....
        /*0694*/ 	.word	0x00011470


	//   ....[187]....
        /*0698*/ 	.word	0x000114d0


	//   ....[188]....
        /*069c*/ 	.word	0x000115a0


	//   ....[189]....
        /*06a0*/ 	.word	0x00011600


	//   ....[190]....
        /*06a4*/ 	.word	0x000116d0


	//   ....[191]....
        /*06a8*/ 	.word	0x00011730


	//   ....[192]....
        /*06ac*/ 	.word	0x00011800


	//   ....[193]....
        /*06b0*/ 	.word	0x00011860


	//   ....[194]....
        /*06b4*/ 	.word	0x00011920


	//   ....[195]....
        /*06b8*/ 	.word	0x00011a40


	//   ....[196]....
        /*06bc*/ 	.word	0x00011ae0


	//   ....[197]....
        /*06c0*/ 	.word	0x00011b40


	//   ....[198]....
        /*06c4*/ 	.word	0x00011c10


	//   ....[199]....
        /*06c8*/ 	.word	0x00011cb0


	//   ....[200]....
        /*06cc*/ 	.word	0x00011d70


	//   ....[201]....
        /*06d0*/ 	.word	0x00011e10


	//   ....[202]....
        /*06d4*/ 	.word	0x00011ed0


	//   ....[203]....
        /*06d8*/ 	.word	0x00011f70


	//   ....[204]....
        /*06dc*/ 	.word	0x00012030


	//   ....[205]....
        /*06e0*/ 	.word	0x000120d0


	//   ....[206]....
        /*06e4*/ 	.word	0x00012190


	//   ....[207]....
        /*06e8*/ 	.word	0x00012230


	//   ....[208]....
        /*06ec*/ 	.word	0x000122f0


	//   ....[209]....
        /*06f0*/ 	.word	0x00012390


	//   ....[210]....
        /*06f4*/ 	.word	0x00012450


	//   ....[211]....
        /*06f8*/ 	.word	0x00012520


	//   ....[212]....
        /*06fc*/ 	.word	0x00012640


	//----- nvinfo : EIATTR_REG_RECONFIG
	.align		4
.L_1023:
        /*0700*/ 	.byte	0x01, 0x54
	.zero		2


	//----- nvinfo : EIATTR_SYSCALL_OFFSETS
	.align		4
        /*0704*/ 	.byte	0x04, 0x46
        /*0706*/ 	.short	(.L_1025 - .L_1024)


	//   ....[0]....
.L_1024:
        /*0708*/ 	.word	0x00001580


	//   ....[1]....
        /*070c*/ 	.word	0x0000b6a0


	//   ....[2]....
        /*0710*/ 	.word	0x0000b7f0


	//   ....[3]....
        /*0714*/ 	.word	0x0000b8e0


	//   ....[4]....
        /*0718*/ 	.word	0x0000c6e0


	//----- nvinfo : EIATTR_MBARRIER_INSTR_OFFSETS
	.align		4
.L_1025:
        /*071c*/ 	.byte	0x04, 0x39
        /*071e*/ 	.short	(.L_1027 - .L_1026)


	//   ....[0]....
.L_1026:
        /*0720*/ 	.word	0x00000170
        /*0724*/ 	.word	0x000000ff
        /*0728*/ 	.word	0x00028800
        /*072c*/ 	.short	0x0100
        /*072e*/ 	.byte	0x08
	.zero		1


	//   ....[1]....
        /*0730*/ 	.word	0x00000180
        /*0734*/ 	.word	0x000000ff
        /*0738*/ 	.word	0x00028820
        /*073c*/ 	.short	0x0100
        /*073e*/ 	.byte	0x08
	.zero		1


	//   ....[2]....
        /*0740*/ 	.word	0x00000270
        /*0744*/ 	.word	0x000000ff
        /*0748*/ 	.word	0x00028830
        /*074c*/ 	.short	0x0100
        /*074e*/ 	.byte	0x08
	.zero		1


	//   ....[3]....
        /*0750*/ 	.word	0x00000280
        /*0754*/ 	.word	0x000000ff
        /*0758*/ 	.word	0x00028840
        /*075c*/ 	.short	0x0100
        /*075e*/ 	.byte	0x08
	.zero		1


	//   ....[4]....
        /*0760*/ 	.word	0x00000290
        /*0764*/ 	.word	0x000000ff
        /*0768*/ 	.word	0x00028838
        /*076c*/ 	.short	0x0100
        /*076e*/ 	.byte	0x08
	.zero		1


	//   ....[5]....
        /*0770*/ 	.word	0x000002a0
        /*0774*/ 	.word	0x000000ff
        /*0778*/ 	.word	0x00028848
        /*077c*/ 	.short	0x0100
        /*077e*/ 	.byte	0x08
	.zero		1


	//   ....[6]....
        /*0780*/ 	.word	0x000003d0
        /*0784*/ 	.word	0x000000ff
        /*0788*/ 	.word	0x00028850
        /*078c*/ 	.short	0x0100
        /*078e*/ 	.byte	0x08
	.zero		1


	//   ....[7]....
        /*0790*/ 	.word	0x000003e0
        /*0794*/ 	.word	0x000000ff
        /*0798*/ 	.word	0x00028860
        /*079c*/ 	.short	0x0100
        /*079e*/ 	.byte	0x08
	.zero		1


	//   ....[8]....
        /*07a0*/ 	.word	0x000003f0
        /*07a4*/ 	.word	0x000000ff
        /*07a8*/ 	.word	0x00028858
        /*07ac*/ 	.short	0x0100
        /*07ae*/ 	.byte	0x08
	.zero		1


	//   ....[9]....
        /*07b0*/ 	.word	0x00000400
        /*07b4*/ 	.word	0x000000ff
        /*07b8*/ 	.word	0x00028868
        /*07bc*/ 	.short	0x0100
        /*07be*/ 	.byte	0x08
	.zero		1


	//   ....[10]....
        /*07c0*/ 	.word	0x000004f0
        /*07c4*/ 	.word	0x000000ff
        /*07c8*/ 	.word	0x00028870
        /*07cc*/ 	.short	0x0100
        /*07ce*/ 	.byte	0x06
	.zero		1


	//   ....[11]....
        /*07d0*/ 	.word	0x00000500
        /*07d4*/ 	.word	0x000000ff
        /*07d8*/ 	.word	0x00028880
        /*07dc*/ 	.short	0x0100
        /*07de*/ 	.byte	0x06
	.zero		1


	//   ....[12]....
        /*07e0*/ 	.word	0x00000510
        /*07e4*/ 	.word	0x000000ff
        /*07e8*/ 	.word	0x00028878
        /*07ec*/ 	.short	0x0100
        /*07ee*/ 	.byte	0x06
	.zero		1


	//   ....[13]....
        /*07f0*/ 	.word	0x00000520
        /*07f4*/ 	.word	0x000000ff
        /*07f8*/ 	.word	0x00028888
        /*07fc*/ 	.short	0x0100
        /*07fe*/ 	.byte	0x06
	.zero		1


	//   ....[14]....
        /*0800*/ 	.word	0x00000650
        /*0804*/ 	.word	0x000000ff
        /*0808*/ 	.word	0x00028890
        /*080c*/ 	.short	0x0100
        /*080e*/ 	.byte	0x08
	.zero		1


	//   ....[15]....
        /*0810*/ 	.word	0x00000660
        /*0814*/ 	.word	0x000000ff
        /*0818*/ 	.word	0x000288a0
        /*081c*/ 	.short	0x0100
        /*081e*/ 	.byte	0x08
	.zero		1


	//   ....[16]....
        /*0820*/ 	.word	0x00000670
        /*0824*/ 	.word	0x000000ff
        /*0828*/ 	.word	0x00028898
        /*082c*/ 	.short	0x0100
        /*082e*/ 	.byte	0x08
	.zero		1


	//   ....[17]....
        /*0830*/ 	.word	0x00000680
        /*0834*/ 	.word	0x000000ff
        /*0838*/ 	.word	0x000288a8
        /*083c*/ 	.short	0x0100
        /*083e*/ 	.byte	0x08
	.zero		1


	//   ....[18]....
        /*0840*/ 	.word	0x000007c0
        /*0844*/ 	.word	0x000000ff
        /*0848*/ 	.word	0x000288b0
        /*084c*/ 	.short	0x0100
        /*084e*/ 	.byte	0x08
	.zero		1


	//   ....[19]....
        /*0850*/ 	.word	0x000007d0
        /*0854*/ 	.word	0x000000ff
        /*0858*/ 	.word	0x000288c0
        /*085c*/ 	.short	0x0100
        /*085e*/ 	.byte	0x08
	.zero		1


	//   ....[20]....
        /*0860*/ 	.word	0x000007e0
        /*0864*/ 	.word	0x000000ff
        /*0868*/ 	.word	0x000288b8
        /*086c*/ 	.short	0x0100
        /*086e*/ 	.byte	0x08
	.zero		1


	//   ....[21]....
        /*0870*/ 	.word	0x000007f0
        /*0874*/ 	.word	0x000000ff
        /*0878*/ 	.word	0x000288c8
        /*087c*/ 	.short	0x0100
        /*087e*/ 	.byte	0x08
	.zero		1


	//   ....[22]....
        /*0880*/ 	.word	0x00001600
        /*0884*/ 	.word	0x000000ff
        /*0888*/ 	.word	0x00028800
        /*088c*/ 	.short	0x010a
        /*088e*/ 	.byte	0x29
	.zero		1


	//   ....[23]....
        /*0890*/ 	.word	0x00001680
        /*0894*/ 	.word	0x00000003
        /*0898*/ 	.word	0x00028830
        /*089c*/ 	.short	0x010a
        /*089e*/ 	.byte	0x3f
	.zero		1


	//   ....[24]....
        /*08a0*/ 	.word	0x000016c0
        /*08a4*/ 	.word	0x00000003
        /*08a8*/ 	.word	0x00028830
        /*08ac*/ 	.short	0x010a
        /*08ae*/ 	.byte	0x3f
	.zero		1


	//   ....[25]....
        /*08b0*/ 	.word	0x000025e0
        /*08b4*/ 	.word	0x000000ff
        /*08b8*/ 	.word	0x00000000
        /*08bc*/ 	.short	0x0101
        /*08be*/ 	.byte	0x06
	.zero		1


	//   ....[26]....
        /*08c0*/ 	.word	0x00003ba0
        /*08c4*/ 	.word	0x000000ff
        /*08c8*/ 	.word	0x00028830
        /*08cc*/ 	.short	0x010a
        /*08ce*/ 	.byte	0x06
	.zero		1


	//   ....[27]....
        /*08d0*/ 	.word	0x00003be0
        /*08d4*/ 	.word	0x000000ff
        /*08d8*/ 	.word	0x00028830
        /*08dc*/ 	.short	0x010a
        /*08de*/ 	.byte	0x06
	.zero		1


	//   ....[28]....
        /*08e0*/ 	.word	0x00003f30
        /*08e4*/ 	.word	0x000000ff
        /*08e8*/ 	.word	0x00028850
        /*08ec*/ 	.short	0x010a
        /*08ee*/ 	.byte	0x06
	.zero		1


	//   ....[29]....
        /*08f0*/ 	.word	0x00003f70
        /*08f4*/ 	.word	0x000000ff
        /*08f8*/ 	.word	0x00028850
        /*08fc*/ 	.short	0x010a
        /*08fe*/ 	.byte	0x06
	.zero		1


	//   ....[30]....
        /*0900*/ 	.word	0x000043d0
        /*0904*/ 	.word	0x000000ff
        /*0908*/ 	.word	0x00000000
        /*090c*/ 	.short	0x0101
        /*090e*/ 	.byte	0x06
	.zero		1


	//   ....[31]....
        /*0910*/ 	.word	0x00005ec0
        /*0914*/ 	.word	0x000000ff
        /*0918*/ 	.word	0x00000000
        /*091c*/ 	.short	0x0101
        /*091e*/ 	.byte	0x06
	.zero		1


	//   ....[32]....
        /*0920*/ 	.word	0x000065a0
        /*0924*/ 	.word	0x000000ff
        /*0928*/ 	.word	0x00028830
        /*092c*/ 	.short	0x010a
        /*092e*/ 	.byte	0x06
	.zero		1


	//   ....[33]....
        /*0930*/ 	.word	0x000065e0
        /*0934*/ 	.word	0x000000ff
        /*0938*/ 	.word	0x00028830
        /*093c*/ 	.short	0x010a
        /*093e*/ 	.byte	0x06
	.zero		1


	//   ....[34]....
        /*0940*/ 	.word	0x00006930
        /*0944*/ 	.word	0x000000ff
        /*0948*/ 	.word	0x00028850
        /*094c*/ 	.short	0x010a
        /*094e*/ 	.byte	0x06
	.zero		1


	//   ....[35]....
        /*0950*/ 	.word	0x00006970
        /*0954*/ 	.word	0x000000ff
        /*0958*/ 	.word	0x00028850
        /*095c*/ 	.short	0x010a
        /*095e*/ 	.byte	0x06
	.zero		1


	//   ....[36]....
        /*0960*/ 	.word	0x00006d70
        /*0964*/ 	.word	0x000000ff
        /*0968*/ 	.word	0x00000000
        /*096c*/ 	.short	0x0101
        /*096e*/ 	.byte	0x06
	.zero		1


	//   ....[37]....
        /*0970*/ 	.word	0x00007f20
        /*0974*/ 	.word	0x000000ff
        /*0978*/ 	.word	0x00000000
        /*097c*/ 	.short	0x0101
        /*097e*/ 	.byte	0x06
	.zero		1


	//   ....[38]....
        /*0980*/ 	.word	0x00008530
        /*0984*/ 	.word	0x000000ff
        /*0988*/ 	.word	0x00028850
        /*098c*/ 	.short	0x010a
        /*098e*/ 	.byte	0x05
	.zero		1


	//   ....[39]....
        /*0990*/ 	.word	0x00008570
        /*0994*/ 	.word	0x000000ff
        /*0998*/ 	.word	0x00028850
        /*099c*/ 	.short	0x010a
        /*099e*/ 	.byte	0x05
	.zero		1


	//   ....[40]....
        /*09a0*/ 	.word	0x00008ae0
        /*09a4*/ 	.word	0x000000ff
        /*09a8*/ 	.word	0x00000000
        /*09ac*/ 	.short	0x0101
        /*09ae*/ 	.byte	0x04
	.zero		1


	//   ....[41]....
        /*09b0*/ 	.word	0x00009e40
        /*09b4*/ 	.word	0x00000000
        /*09b8*/ 	.word	0x00000000
        /*09bc*/ 	.short	0x0101
        /*09be*/ 	.byte	0x3f
	.zero		1


	//   ....[42]....
        /*09c0*/ 	.word	0x0000be00
        /*09c4*/ 	.word	0x00000007
        /*09c8*/ 	.word	0x00028840
        /*09cc*/ 	.short	0x010a
        /*09ce*/ 	.byte	0x3f
	.zero		1


	//   ....[43]....
        /*09d0*/ 	.word	0x0000c4c0
        /*09d4*/ 	.word	0x00000007
        /*09d8*/ 	.word	0x00028830
        /*09dc*/ 	.short	0x0107
        /*09de*/ 	.byte	0x3f
	.zero		1


	//   ....[44]....
        /*09e0*/ 	.word	0x0000c590
        /*09e4*/ 	.word	0x00000007
        /*09e8*/ 	.word	0x00028830
        /*09ec*/ 	.short	0x0101
        /*09ee*/ 	.byte	0x3f
	.zero		1


	//   ....[45]....
        /*09f0*/ 	.word	0x0000cf50
        /*09f4*/ 	.word	0x00000010
        /*09f8*/ 	.word	0x00028800
        /*09fc*/ 	.short	0x0107
        /*09fe*/ 	.byte	0x3f
	.zero		1


	//   ....[46]....
        /*0a00*/ 	.word	0x0000d020
        /*0a04*/ 	.word	0x00000010
        /*0a08*/ 	.word	0x00028800
        /*0a0c*/ 	.short	0x0101
        /*0a0e*/ 	.byte	0x3f
	.zero		1


	//   ....[47]....
        /*0a10*/ 	.word	0x0000d040
        /*0a14*/ 	.word	0x00000010
        /*0a18*/ 	.word	0x00028820
        /*0a1c*/ 	.short	0x010a
        /*0a1e*/ 	.byte	0x3f
	.zero		1


	//   ....[48]....
        /*0a20*/ 	.word	0x0000d390
        /*0a24*/ 	.word	0x00000006
        /*0a28*/ 	.word	0x00028840
        /*0a2c*/ 	.short	0x010a
        /*0a2e*/ 	.byte	0x3f
	.zero		1


	//   ....[49]....
        /*0a30*/ 	.word	0x0000d8a0
        /*0a34*/ 	.word	0x00000006
        /*0a38*/ 	.word	0x00028830
        /*0a3c*/ 	.short	0x0107
        /*0a3e*/ 	.byte	0x3f
	.zero		1


	//   ....[50]....
        /*0a40*/ 	.word	0x0000d960
        /*0a44*/ 	.word	0x00000006
        /*0a48*/ 	.word	0x00028830
        /*0a4c*/ 	.short	0x0101
        /*0a4e*/ 	.byte	0x3f
	.zero		1


	//   ....[51]....
        /*0a50*/ 	.word	0x0000d9c0
        /*0a54*/ 	.word	0x00000006
        /*0a58*/ 	.word	0x00028860
        /*0a5c*/ 	.short	0x010a
        /*0a5e*/ 	.byte	0x3f
	.zero		1


	//   ....[52]....
        /*0a60*/ 	.word	0x0000df50
        /*0a64*/ 	.word	0x00000006
        /*0a68*/ 	.word	0x00028850
        /*0a6c*/ 	.short	0x0107
        /*0a6e*/ 	.byte	0x3f
	.zero		1


	//   ....[53]....
        /*0a70*/ 	.word	0x0000e0b0
        /*0a74*/ 	.word	0x00000006
        /*0a78*/ 	.word	0x00028850
        /*0a7c*/ 	.short	0x0101
        /*0a7e*/ 	.byte	0x3f
	.zero		1


	//   ....[54]....
        /*0a80*/ 	.word	0x0000e2c0
        /*0a84*/ 	.word	0x00000004
        /*0a88*/ 	.word	0x00028860
        /*0a8c*/ 	.short	0x010a
        /*0a8e*/ 	.byte	0x3f
	.zero		1


	//   ....[55]....
        /*0a90*/ 	.word	0x0000e7c0
        /*0a94*/ 	.word	0x00000004
        /*0a98*/ 	.word	0x00028850
        /*0a9c*/ 	.short	0x0107
        /*0a9e*/ 	.byte	0x3f
	.zero		1


	//   ....[56]....
        /*0aa0*/ 	.word	0x0000e880
        /*0aa4*/ 	.word	0x00000004
        /*0aa8*/ 	.word	0x00028850
        /*0aac*/ 	.short	0x0101
        /*0aae*/ 	.byte	0x3f
	.zero		1


	//   ....[57]....
        /*0ab0*/ 	.word	0x0000eb10
        /*0ab4*/ 	.word	0x00000004
        /*0ab8*/ 	.word	0x00028820
        /*0abc*/ 	.short	0x010a
        /*0abe*/ 	.byte	0x3f
	.zero		1


	//   ....[58]....
        /*0ac0*/ 	.word	0x0000ec90
        /*0ac4*/ 	.word	0x00000005
        /*0ac8*/ 	.word	0x00028840
        /*0acc*/ 	.short	0x010a
        /*0ace*/ 	.byte	0x3f
	.zero		1


	//   ....[59]....
        /*0ad0*/ 	.word	0x0000ed30
        /*0ad4*/ 	.word	0x00000017
        /*0ad8*/ 	.word	0x00028840
        /*0adc*/ 	.short	0x010a
        /*0ade*/ 	.byte	0x3f
	.zero		1


	//   ....[60]....
        /*0ae0*/ 	.word	0x0000ed70
        /*0ae4*/ 	.word	0x00000005
        /*0ae8*/ 	.word	0x00028860
        /*0aec*/ 	.short	0x010a
        /*0aee*/ 	.byte	0x3f
	.zero		1


	//   ....[61]....
        /*0af0*/ 	.word	0x0000edb0
        /*0af4*/ 	.word	0x00000017
        /*0af8*/ 	.word	0x00028860
        /*0afc*/ 	.short	0x010a
        /*0afe*/ 	.byte	0x3f
	.zero		1


	//   ....[62]....
        /*0b00*/ 	.word	0x0000ee20
        /*0b04*/ 	.word	0x00000003
        /*0b08*/ 	.word	0x00028800
        /*0b0c*/ 	.short	0x010a
        /*0b0e*/ 	.byte	0x3f
	.zero		1


	//   ....[63]....
        /*0b10*/ 	.word	0x0000ee70
        /*0b14*/ 	.word	0x00000003
        /*0b18*/ 	.word	0x00028830
        /*0b1c*/ 	.short	0x010a
        /*0b1e*/ 	.byte	0x3f
	.zero		1


	//   ....[64]....
        /*0b20*/ 	.word	0x0000eed0
        /*0b24*/ 	.word	0x00000005
        /*0b28*/ 	.word	0x00028830
        /*0b2c*/ 	.short	0x010a
        /*0b2e*/ 	.byte	0x3f
	.zero		1


	//   ....[65]....
        /*0b30*/ 	.word	0x0000ef30
        /*0b34*/ 	.word	0x00000005
        /*0b38*/ 	.word	0x00028850
        /*0b3c*/ 	.short	0x010a
        /*0b3e*/ 	.byte	0x3f
	.zero		1


	//   ....[66]....
        /*0b40*/ 	.word	0x0000ef90
        /*0b44*/ 	.word	0x00000005
        /*0b48*/ 	.word	0x00028830
        /*0b4c*/ 	.short	0x010a
        /*0b4e*/ 	.byte	0x3f
	.zero		1


	//   ....[67]....
        /*0b50*/ 	.word	0x0000eff0
        /*0b54*/ 	.word	0x00000005
        /*0b58*/ 	.word	0x00028850
        /*0b5c*/ 	.short	0x010a
        /*0b5e*/ 	.byte	0x3f
	.zero		1


	//   ....[68]....
        /*0b60*/ 	.word	0x0000f050
        /*0b64*/ 	.word	0x00000009
        /*0b68*/ 	.word	0x00028850
        /*0b6c*/ 	.short	0x010a
        /*0b6e*/ 	.byte	0x3f
	.zero		1


	//   ....[69]....
        /*0b70*/ 	.word	0x0000f150
        /*0b74*/ 	.word	0x00000007
        /*0b78*/ 	.word	0x00028840
        /*0b7c*/ 	.short	0x010a
        /*0b7e*/ 	.byte	0x3f
	.zero		1


	//   ....[70]....
        /*0b80*/ 	.word	0x000105d0
        /*0b84*/ 	.word	0x00000010
        /*0b88*/ 	.word	0x00028820
        /*0b8c*/ 	.short	0x010a
        /*0b8e*/ 	.byte	0x3f
	.zero		1


	//   ....[71]....
        /*0b90*/ 	.word	0x00010620
        /*0b94*/ 	.word	0x00000006
        /*0b98*/ 	.word	0x00028840
        /*0b9c*/ 	.short	0x010a
        /*0b9e*/ 	.byte	0x3f
	.zero		1


	//   ....[72]....
        /*0ba0*/ 	.word	0x00010f90
        /*0ba4*/ 	.word	0x00000006
        /*0ba8*/ 	.word	0x00028860
        /*0bac*/ 	.short	0x010a
        /*0bae*/ 	.byte	0x3f
	.zero		1


	//   ....[73]....
        /*0bb0*/ 	.word	0x00011990
        /*0bb4*/ 	.word	0x00000004
        /*0bb8*/ 	.word	0x00028860
        /*0bbc*/ 	.short	0x010a
        /*0bbe*/ 	.byte	0x3f
	.zero		1


	//   ....[74]....
        /*0bc0*/ 	.word	0x00012560
        /*0bc4*/ 	.word	0x00000004
        /*0bc8*/ 	.word	0x00028820
        /*0bcc*/ 	.short	0x010a
        /*0bce*/ 	.byte	0x3f
	.zero		1


	//   ....[75]....
        /*0bd0*/ 	.word	0x00012700
        /*0bd4*/ 	.word	0x00000005
        /*0bd8*/ 	.word	0x00028840
        /*0bdc*/ 	.short	0x010a
        /*0bde*/ 	.byte	0x3f
	.zero		1


	//   ....[76]....
        /*0be0*/ 	.word	0x00012750
        /*0be4*/ 	.word	0x00000017
        /*0be8*/ 	.word	0x00028840
        /*0bec*/ 	.short	0x010a
        /*0bee*/ 	.byte	0x3f
	.zero		1


	//   ....[77]....
        /*0bf0*/ 	.word	0x000127a0
        /*0bf4*/ 	.word	0x00000005
        /*0bf8*/ 	.word	0x00028860
        /*0bfc*/ 	.short	0x010a
        /*0bfe*/ 	.byte	0x3f
	.zero		1


	//----- nvinfo : EIATTR_NUM_MBARRIERS
	.align		4
.L_1027:
        /*0c00*/ 	.byte	0x03, 0x38
        /*0c02*/ 	.short	0x0016


	//----- nvinfo : EIATTR_EXIT_INSTR_OFFSETS
	.align		4
        /*0c04*/ 	.byte	0x04, 0x1c
        /*0c06*/ 	.short	(.L_1029 - .L_1028)


	//   ....[0]....
.L_1028:
        /*0c08*/ 	.word	0x00000960


	//   ....[1]....
        /*0c0c*/ 	.word	0x0000ab70


	//   ....[2]....
        /*0c10*/ 	.word	0x0000ee00


	//----- nvinfo : EIATTR_MAX_THREADS
	.align		4
.L_1029:
        /*0c14*/ 	.byte	0x04, 0x05
        /*0c16*/ 	.short	(.L_1031 - .L_1030)
.L_1030:
        /*0c18*/ 	.word	0x00000180
        /*0c1c*/ 	.word	0x00000001
        /*0c20*/ 	.word	0x00000001


	//----- nvinfo : EIATTR_CRS_STACK_SIZE
	.align		4
.L_1031:
        /*0c24*/ 	.byte	0x04, 0x1e
        /*0c26*/ 	.short	(.L_1033 - .L_1032)
.L_1032:
        /*0c28*/ 	.word	0x00000000


	//----- nvinfo : EIATTR_CBANK_PARAM_SIZE
	.align		4
.L_1033:
        /*0c2c*/ 	.byte	0x03, 0x19
        /*0c2e*/ 	.short	0x0af0


	//----- nvinfo : EIATTR_PARAM_CBANK
	.align		4
        /*0c30*/ 	.byte	0x04, 0x0a
        /*0c32*/ 	.short	(.L_1035 - .L_1034)
	.align		4
.L_1034:
        /*0c34*/ 	.word	index@(.nv.constant0._ZN7cutlass13device_kernelIN5flash11enable_sm90INS1_16FlashAttnFwdSm90INS1_25CollectiveMainloopFwdSm90ILi2EN4cute5tupleIJNS5_1CILi1EEES8_S8_EEENS6_IJNS7_ILi128EEESA_SA_EEELi128ENS_10bfloat16_tEfNS_4arch4Sm90ELb1ELb0ELb0ELb0ELb1ELb0ELb0ELb1ELb1ELb1ELb0ELb0EEENS1_21CollectiveEpilogueFwdISB_S9_SC_SE_Li256ELb0ELb1ELb0ELb0EEENS1_30DynamicPersistentTileSchedulerILi256ELi128ELb0ELb1ELb1EEEEEEEEEvNT_6ParamsE)
        /*0c38*/ 	.short	0x0210
        /*0c3a*/ 	.short	0x0af0


	//----- nvinfo : EIATTR_SW_WAR
	.align		4
.L_1035:
        /*0c3c*/ 	.byte	0x04, 0x36
        /*0c3e*/ 	.short	(.L_1037 - .L_1036)
.L_1036:
        /*0c40*/ 	.word	0x00000008
.L_1037:


//--------------------- .nv.info._ZN7cutlass13device_kernelIN5flash11enable_sm90INS1_16FlashAttnFwdSm90INS1_25CollectiveMainloopFwdSm90ILi2EN4cute5tupleIJNS5_1CILi1EEES8_S8_EEENS6_IJNS7_ILi128EEESA_SA_EEELi128ENS_10bfloat16_tEfNS_4arch4Sm90ELb1ELb0ELb0ELb1ELb1ELb0ELb0ELb1ELb1ELb1ELb0ELb0EEENS1_21CollectiveEpilogueFwdISB_S9_SC_SE_Li256ELb1ELb1ELb0ELb0EEENS1_36VarlenDynamicPersistentTileSchedulerILi128ELi128ELi256ELi128ELb0ELb1ELb1ELb1ELb1ELb1EEEEEEEEEvNT_6ParamsE --------------------------
	.section	.nv.info._ZN7cutlass13device_kernelIN5flash11enable_sm90INS1_16FlashAttnFwdSm90INS1_25CollectiveMainloopFwdSm90ILi2EN4cute5tupleIJNS5_1CILi1EEES8_S8_EEENS6_IJNS7_ILi128EEESA_SA_EEELi128ENS_10bfloat16_tEfNS_4arch4Sm90ELb1ELb0ELb0ELb1ELb1ELb0ELb0ELb1ELb1ELb1ELb0ELb0EEENS1_21CollectiveEpilogueFwdISB_S9_SC_SE_Li256ELb1ELb1ELb0ELb0EEENS1_36VarlenDynamicPersistentTileSchedulerILi128ELi128ELi256ELi128ELb0ELb1ELb1ELb1ELb1ELb1EEEEEEEEEvNT_6ParamsE,"",@"SHT_CUDA_INFO"
	.sectionflags	@""
	.align	4


	//----- nvinfo : EIATTR_CUDA_API_VERSION
	.align		4
        /*0000*/ 	.byte	0x04, 0x37
        /*0002*/ 	.short	(.L_1039 - .L_1038)
.L_1038:
        /*0004*/ 	.word	0x00000082


	//----- nvinfo : EIATTR_KPARAM_INFO
	.align		4
.L_1039:
        /*0008*/ 	.byte	0x04, 0x17
        /*000a*/ 	.short	(.L_1041 - .L_1040)
.L_1040:
        /*000c*/ 	.word	0x00000000
        /*0010*/ 	.short	0x0000
        /*0012*/ 	.short	0x0070
        /*0014*/ 	.byte	0x00, 0xf0, 0x01, 0x2a


	//----- nvinfo : EIATTR_SPARSE_MMA_MASK
	.align		4
.L_1041:
        /*0018*/ 	.byte	0x03, 0x50
        /*001a*/ 	.short	0x0000


	//----- nvinfo : EIATTR_MAXREG_COUNT
	.align		4
        /*001c*/ 	.byte	0x03, 0x1b
        /*001e*/ 	.short	0x00a8


	//----- nvinfo : EIATTR_NUM_BARRIERS
	.align		4
        /*0020*/ 	.byte	0x02, 0x4c
        /*0022*/ 	.byte	0x10
	.zero		1


	//----- nvinfo : EIATTR_EXTERNS
	.align		4
        /*0024*/ 	.byte	0x04, 0x0f
        /*0026*/ 	.short	(.L_1043 - .L_1042)


	//   ....[0]....
	.align		4
.L_1042:
        /*0028*/ 	.word	index@(__assertfail)


	//----- nvinfo : EIATTR_ANNOTATIONS
	.align		4
.L_1043:
        /*002c*/ 	.byte	0x04, 0x55
        /*002e*/ 	.short	(.L_1045 - .L_1044)


	//   ....[0]....
.L_1044:
        /* <DEDUP_REMOVED lines=14> */


	//----- nvinfo : EIATTR_MERCURY_ISA_VERSION
	.align		4
.L_1045:
        /*00f8*/ 	.byte	0x03, 0x5f
        /*00fa*/ 	.short	0x0101


	//----- nvinfo : EIATTR_UNUSED_LOAD_BYTE_OFFSET
	.align		4
        /*00fc*/ 	.byte	0x04, 0x44
        /*00fe*/ 	.short	(.L_1047 - .L_1046)


	//   ....[0]....
.L_1046:
        /*0100*/ 	.word	0x00000970
        /*0104*/ 	.word	0x0000fff0


	//   ....[1]....
        /*0108*/ 	.word	0x00009030
        /*010c*/ 	.word	0x0000fff0


	//----- nvinfo : EIATTR_INT_WARP_WIDE_INSTR_OFFSETS
	.align		4
.L_1047:
        /*0110*/ 	.byte	0x04, 0x31
        /*0112*/ 	.short	(.L_1049 - .L_1048)


	//   ....[0]....
.L_1048:
        /*0114*/ 	.word	0x000000c0


	//   ....[1]....
        /*0118*/ 	.word	0x000000d0


	//   ....[2]....
        /*011c*/ 	.word	0x00000170


	//   ....[3]....
        /*0120*/ 	.word	0x0000c440


	//   ....[4]....
        /*0124*/ 	.word	0x0000c4d0


	//   ....[5]....
        /*0128*/ 	.word	0x0000f3b0


	//   ....[6]....
        /*012c*/ 	.word	0x0000f440


	//----- nvinfo : EIATTR_COOP_GROUP_MASK_REGIDS
	.align		4
.L_1049:
        /*0130*/ 	.byte	0x04, 0x29
        /*0132*/ 	.short	(.L_1051 - .L_1050)


	//   ....[0]....
.L_1050:
        /*0134*/ 	.word	0xffffffff


	//   ....[1]....
        /*0138*/ 	.word	0xffffffff


	//   ....[2]....
        /*013c*/ 	.word	0xffffffff


	//   ....[3]....
        /*0140*/ 	.word	0xffffffff


	//   ....[4]....
        /*0144*/ 	.word	0xffffffff


	//   ....[5]....
        /*0148*/ 	.word	0xffffffff


	//   ....[6]....
        /*014c*/ 	.word	0xffffffff


	//   ....[7]....
        /*0150*/ 	.word	0xffffffff


	//   ....[8]....
        /*0154*/ 	.word	0xffffffff


	//   ....[9]....
        /*0158*/ 	.word	0xffffffff


	//   ....[10]....
        /*015c*/ 	.word	0xffffffff


	//   ....[11]....
        /*0160*/ 	.word	0xffffffff


	//   ....[12]....
        /*0164*/ 	.word	0xffffffff


	//   ....[13]....
        /*0168*/ 	.word	0xffffffff


	//   ....[14]....
        /*016c*/ 	.word	0xffffffff


	//   ....[15]....
        /*0170*/ 	.word	0xffffffff


	//   ....[16]....
        /*0174*/ 	.word	0xffffffff


	//   ....[17]....
        /*0178*/ 	.word	0xffffffff


	//   ....[18]....
        /*017c*/ 	.word	0xffffffff


	//   ....[19]....
        /*0180*/ 	.word	0xffffffff


	//   ....[20]....
        /*0184*/ 	.word	0xffffffff


	//   ....[21]....
        /*0188*/ 	.word	0xffffffff


	//   ....[22]....
        /*018c*/ 	.word	0xffffffff


	//   ....[23]....
        /*0190*/ 	.word	0xffffffff


	//   ....[24]....
        /*0194*/ 	.word	0xffffffff


	//   ....[25]....
        /*0198*/ 	.word	0xffffffff


	//   ....[26]....
        /*019c*/ 	.word	0xffffffff


	//   ....[27]....
        /*01a0*/ 	.word	0xffffffff


	//   ....[28]....
        /*01a4*/ 	.word	0xffffffff


	//   ....[29]....
        /*01a8*/ 	.word	0xffffffff


	//   ....[30]....
        /*01ac*/ 	.word	0xffffffff


	//   ....[31]....
        /*01b0*/ 	.word	0xffffffff


	//   ....[32]....
        /*01b4*/ 	.word	0xffffffff


	//   ....[33]....
        /*01b8*/ 	.word	0xffffffff


	//   ....[34]....
        /*01bc*/ 	.word	0xffffffff


	//   ....[35]....
        /*01c0*/ 	.word	0xffffffff


	//   ....[36]....
        /*01c4*/ 	.word	0xffffffff


	//   ....[37]....
        /*01c8*/ 	.word	0xffffffff


	//   ....[38]....
        /*01cc*/ 	.word	0xffffffff


	//   ....[39]....
        /*01d0*/ 	.word	0xffffffff


	//   ....[40]....
        /*01d4*/ 	.word	0xffffffff


	//   ....[41]....
        /*01d8*/ 	.word	0xffffffff


	//   ....[42]....
        /*01dc*/ 	.word	0xffffffff


	//   ....[43]....
        /*01e0*/ 	.word	0xffffffff


	//   ....[44]....
        /*01e4*/ 	.word	0xffffffff


	//   ....[45]....
        /*01e8*/ 	.word	0xffffffff


	//   ....[46]....
        /*01ec*/ 	.word	0xffffffff


	//   ....[47]....
        /*01f0*/ 	.word	0xffffffff


	//   ....[48]....
        /*01f4*/ 	.word	0xffffffff


	//   ....[49]....
        /*01f8*/ 	.word	0xffffffff


	//   ....[50]....
        /*01fc*/ 	.word	0xffffffff


	//   ....[51]....
        /*0200*/ 	.word	0xffffffff


	//   ....[52]....
        /*0204*/ 	.word	0xffffffff


	//   ....[53]....
        /*0208*/ 	.word	0xffffffff


	//   ....[54]....
        /*020c*/ 	.word	0xffffffff


	//   ....[55]....
        /*0210*/ 	.word	0xffffffff


	//   ....[56]....
        /*0214*/ 	.word	0xffffffff


	//   ....[57]....
        /*0218*/ 	.word	0xffffffff


	//   ....[58]....
        /*021c*/ 	.word	0xffffffff


	//   ....[59]....
        /*0220*/ 	.word	0xffffffff


	//   ....[60]....
        /*0224*/ 	.word	0xffffffff


	//   ....[61]....
        /*0228*/ 	.word	0xffffffff


	//   ....[62]....
        /*022c*/ 	.word	0xffffffff


	//   ....[63]....
        /*0230*/ 	.word	0xffffffff


	//   ....[64]....
        /*0234*/ 	.word	0xffffffff


	//   ....[65]....
        /*0238*/ 	.word	0xffffffff


	//   ....[66]....
        /*023c*/ 	.word	0xffffffff


	//   ....[67]....
        /*0240*/ 	.word	0xffffffff


	//   ....[68]....
        /*0244*/ 	.word	0xffffffff


	//   ....[69]....
        /*0248*/ 	.word	0xffffffff


	//   ....[70]....
        /*024c*/ 	.word	0xffffffff


	//   ....[71]....
        /*0250*/ 	.word	0xffffffff


	//   ....[72]....
        /*0254*/ 	.word	0xffffffff


	//   ....[73]....
        /*0258*/ 	.word	0xffffffff


	//   ....[74]....
        /*025c*/ 	.word	0xffffffff


	//   ....[75]....
        /*0260*/ 	.word	0xffffffff


	//   ....[76]....
        /*0264*/ 	.word	0xffffffff


	//   ....[77]....
        /*0268*/ 	.word	0xffffffff


	//   ....[78]....
        /*026c*/ 	.word	0xffffffff


	//   ....[79]....
        /*0270*/ 	.word	0xffffffff


	//   ....[80]....
        /*0274*/ 	.word	0xffffffff


	//   ....[81]....
        /*0278*/ 	.word	0xffffffff


	//   ....[82]....
        /*027c*/ 	.word	0xffffffff


	//   ....[83]....
        /*0280*/ 	.word	0xffffffff


	//   ....[84]....
        /*0284*/ 	.word	0xffffffff


	//   ....[85]....
        /*0288*/ 	.word	0xffffffff


	//   ....[86]....
        /*028c*/ 	.word	0xffffffff


	//   ....[87]....
        /*0290*/ 	.word	0xffffffff


	//   ....[88]....
        /*0294*/ 	.word	0xffffffff


	//   ....[89]....
        /*0298*/ 	.word	0xffffffff


	//   ....[90]....
        /*029c*/ 	.word	0xffffffff


	//   ....[91]....
        /*02a0*/ 	.word	0xffffffff


	//   ....[92]....
        /*02a4*/ 	.word	0xffffffff


	//   ....[93]....
        /*02a8*/ 	.word	0xffffffff


	//   ....[94]....
        /*02ac*/ 	.word	0xffffffff


	//   ....[95]....
        /*02b0*/ 	.word	0xffffffff


	//   ....[96]....
        /*02b4*/ 	.word	0xffffffff


	//   ....[97]....
        /*02b8*/ 	.word	0xffffffff


	//   ....[98]....
        /*02bc*/ 	.word	0xffffffff


	//   ....[99]....
        /*02c0*/ 	.word	0xffffffff


	//   ....[100]....
        /*02c4*/ 	.word	0xffffffff


	//   ....[101]....
        /*02c8*/ 	.word	0xffffffff


	//   ....[102]....
        /*02cc*/ 	.word	0xffffffff


	//   ....[103]....
        /*02d0*/ 	.word	0xffffffff


	//   ....[104]....
        /*02d4*/ 	.word	0xffffffff


	//   ....[105]....
        /*02d8*/ 	.word	0xffffffff


	//   ....[106]....
        /*02dc*/ 	.word	0xffffffff


	//   ....[107]....
        /*02e0*/ 	.word	0xffffffff


	//   ....[108]....
        /*02e4*/ 	.word	0xffffffff


	//   ....[109]....
        /*02e8*/ 	.word	0xffffffff


	//   ....[110]....
        /*02ec*/ 	.word	0xffffffff


	//   ....[111]....
        /*02f0*/ 	.word	0xffffffff


	//   ....[112]....
        /*02f4*/ 	.word	0xffffffff


	//   ....[113]....
        /*02f8*/ 	.word	0xffffffff


	//   ....[114]....
        /*02fc*/ 	.word	0xffffffff


	//   ....[115]....
        /*0300*/ 	.word	0xffffffff


	//   ....[116]....
        /*0304*/ 	.word	0xffffffff


	//   ....[117]....
        /*0308*/ 	.word	0xffffffff


	//   ....[118]....
        /*030c*/ 	.word	0xffffffff


	//   ....[119]....
        /*0310*/ 	.word	0xffffffff


	//   ....[120]....
        /*0314*/ 	.word	0xffffffff


	//   ....[121]....
        /*0318*/ 	.word	0xffffffff


	//   ....[122]....
        /*031c*/ 	.word	0xffffffff


	//   ....[123]....
        /*0320*/ 	.word	0xffffffff


	//   ....[124]....
        /*0324*/ 	.word	0xffffffff


	//   ....[125]....
        /*0328*/ 	.word	0xffffffff


	//   ....[126]....
        /*032c*/ 	.word	0xffffffff


	//   ....[127]....
        /*0330*/ 	.word	0xffffffff


	//   ....[128]....
        /*0334*/ 	.word	0xffffffff


	//   ....[129]....
        /*0338*/ 	.word	0xffffffff


	//   ....[130]....
        /*033c*/ 	.word	0xffffffff


	//   ....[131]....
        /*0340*/ 	.word	0xffffffff


	//   ....[132]....
        /*0344*/ 	.word	0xffffffff


	//   ....[133]....
        /*0348*/ 	.word	0xffffffff


	//   ....[134]....
        /*034c*/ 	.word	0xffffffff


	//   ....[135]....
        /*0350*/ 	.word	0xffffffff


	//   ....[136]....
        /*0354*/ 	.word	0xffffffff


	//   ....[137]....
        /*0358*/ 	.word	0xffffffff


	//   ....[138]....
        /*035c*/ 	.word	0xffffffff


	//   ....[139]....
        /*0360*/ 	.word	0xffffffff


	//   ....[140]....
        /*0364*/ 	.word	0xffffffff


	//   ....[141]....
        /*0368*/ 	.word	0xffffffff


	//   ....[142]....
        /*036c*/ 	.word	0xffffffff


	//   ....[143]....
        /*0370*/ 	.word	0xffffffff


	//   ....[144]....
        /*0374*/ 	.word	0xffffffff


	//   ....[145]....
        /*0378*/ 	.word	0xffffffff


	//   ....[146]....
        /*037c*/ 	.word	0xffffffff


	//   ....[147]....
        /*0380*/ 	.word	0xffffffff


	//   ....[148]....
        /*0384*/ 	.word	0xffffffff


	//   ....[149]....
        /*0388*/ 	.word	0xffffffff


	//   ....[150]....
        /*038c*/ 	.word	0xffffffff


	//   ....[151]....
        /*0390*/ 	.word	0xffffffff


	//   ....[152]....
        /*0394*/ 	.word	0xffffffff


	//   ....[153]....
        /*0398*/ 	.word	0xffffffff


	//   ....[154]....
        /*039c*/ 	.word	0xffffffff


	//   ....[155]....
        /*03a0*/ 	.word	0xffffffff


	//   ....[156]....
        /*03a4*/ 	.word	0xffffffff


	//   ....[157]....
        /*03a8*/ 	.word	0xffffffff


	//   ....[158]....
        /*03ac*/ 	.word	0xffffffff


	//   ....[159]....
        /*03b0*/ 	.word	0xffffffff


	//   ....[160]....
        /*03b4*/ 	.word	0xffffffff


	//   ....[161]....
        /*03b8*/ 	.word	0x0500000f


	//   ....[162]....
        /*03bc*/ 	.word	0x0500000f


	//   ....[163]....
        /*03c0*/ 	.word	0x0500000f


	//   ....[164]....
        /*03c4*/ 	.word	0x0500000f


	//   ....[165]....
        /*03c8*/ 	.word	0x0500000f


	//   ....[166]....
        /*03cc*/ 	.word	0x0500000f


	//   ....[167]....
        /*03d0*/ 	.word	0x0500000f


	//   ....[168]....
        /*03d4*/ 	.word	0x0500000f


	//   ....[169]....
        /*03d8*/ 	.word	0x0500000f


	//   ....[170]....
        /*03dc*/ 	.word	0x0500000f


	//   ....[171]....
        /*03e0*/ 	.word	0x0500000f


	//   ....[172]....
        /*03e4*/ 	.word	0x0500000f


	//   ....[173]....
        /*03e8*/ 	.word	0x0500000f


	//   ....[174]....
        /*03ec*/ 	.word	0x0500000f


	//   ....[175]....
        /*03f0*/ 	.word	0x0500000f


	//   ....[176]....
        /*03f4*/ 	.word	0x0500000f


	//   ....[177]....
        /*03f8*/ 	.word	0x0500000f


	//   ....[178]....
        /*03fc*/ 	.word	0x0500000f


	//   ....[179]....
        /*0400*/ 	.word	0x0500000f


	//   ....[180]....
        /*0404*/ 	.word	0x0500000f


	//   ....[181]....
        /*0408*/ 	.word	0x0500000f


	//   ....[182]....
        /*040c*/ 	.word	0x0500000f


	//   ....[183]....
        /*0410*/ 	.word	0x0500000f


	//   ....[184]....
        /*0414*/ 	.word	0x0500000f


	//   ....[185]....
        /*0418*/ 	.word	0x0500000f


	//   ....[186]....
        /*041c*/ 	.word	0x0500000f


	//   ....[187]....
        /*0420*/ 	.word	0x0500000f


	//   ....[188]....
        /*0424*/ 	.word	0x0500000f


	//   ....[189]....
        /*0428*/ 	.word	0x0500000f


	//   ....[190]....
        /*042c*/ 	.word	0x0500000f


	//   ....[191]....
        /*0430*/ 	.word	0x0500000f


	//   ....[192]....
        /*0434*/ 	.word	0x0500000f


	//   ....[193]....
        /*0438*/ 	.word	0x0500000f


	//   ....[194]....
        /*043c*/ 	.word	0x0500000f


	//   ....[195]....
        /*0440*/ 	.word	0x0500000f


	//   ....[196]....
        /*0444*/ 	.word	0x0500000f


	//   ....[197]....
        /*0448*/ 	.word	0x0500000f


	//   ....[198]....
        /*044c*/ 	.word	0x0500000f


	//   ....[199]....
        /*0450*/ 	.word	0x0500000f


	//   ....[200]....
        /*0454*/ 	.word	0x0500000f


	//   ....[201]....
        /*0458*/ 	.word	0x0500000f


	//   ....[202]....
        /*045c*/ 	.word	0x0500000f


	//   ....[203]....
        /*0460*/ 	.word	0x0500000f


	//   ....[204]....
        /*0464*/ 	.word	0x0500000f


	//   ....[205]....
        /*0468*/ 	.word	0x0500000f


	//   ....[206]....
        /*046c*/ 	.word	0x0500000f


	//   ....[207]....
        /*0470*/ 	.word	0x0500000f


	//   ....[208]....
        /*0474*/ 	.word	0x0500000f


	//   ....[209]....
        /*0478*/ 	.word	0x0500000f


	//   ....[210]....
        /*047c*/ 	.word	0x0500000f


	//   ....[211]....
        /*0480*/ 	.word	0x0500000f


	//   ....[212]....
        /*0484*/ 	.word	0x0500000f


	//   ....[213]....
        /*0488*/ 	.word	0x0500000f


	//   ....[214]....
        /*048c*/ 	.word	0x0500000f


	//   ....[215]....
        /*0490*/ 	.word	0x0500000f


	//   ....[216]....
        /*0494*/ 	.word	0x0500000f


	//   ....[217]....
        /*0498*/ 	.word	0x0500000f


	//   ....[218]....
        /*049c*/ 	.word	0x0500000f


	//   ....[219]....
        /*04a0*/ 	.word	0x0500000f


	//   ....[220]....
        /*04a4*/ 	.word	0x0500000f


	//   ....[221]....
        /*04a8*/ 	.word	0x0500000f


	//   ....[222]....
        /*04ac*/ 	.word	0x0500000f


	//   ....[223]....
        /*04b0*/ 	.word	0x0500000f


	//   ....[224]....
        /*04b4*/ 	.word	0x0500000f


	//   ....[225]....
        /*04b8*/ 	.word	0x0500000f


	//   ....[226]....
        /*04bc*/ 	.word	0x0500000f


	//   ....[227]....
        /*04c0*/ 	.word	0x0500000f


	//   ....[228]....
        /*04c4*/ 	.word	0x0500000f


	//   ....[229]....
        /*04c8*/ 	.word	0x0500000f


	//   ....[230]....
        /*04cc*/ 	.word	0x0500000f


	//   ....[231]....
        /*04d0*/ 	.word	0x0500000f


	//   ....[232]....
        /*04d4*/ 	.word	0x0500000f


	//   ....[233]....
        /*04d8*/ 	.word	0x0500000f


	//   ....[234]....
        /*04dc*/ 	.word	0x0500000f


	//   ....[235]....
        /*04e0*/ 	.word	0x0500000f


	//   ....[236]....
        /*04e4*/ 	.word	0x0500000f


	//   ....[237]....
        /*04e8*/ 	.word	0x0500000f


	//   ....[238]....
        /*04ec*/ 	.word	0x0500000f


	//   ....[239]....
        /*04f0*/ 	.word	0x0500000f


	//   ....[240]....
        /*04f4*/ 	.word	0x0500000f


	//   ....[241]....
        /*04f8*/ 	.word	0x0500000f


	//   ....[242]....
        /*04fc*/ 	.word	0x0500000f


	//   ....[243]....
        /*0500*/ 	.word	0x0500000f


	//   ....[244]....
        /*0504*/ 	.word	0x0500000f


	//   ....[245]....
        /*0508*/ 	.word	0x0500000f


	//   ....[246]....
        /*050c*/ 	.word	0x0500000f


	//   ....[247]....
        /*0510*/ 	.word	0x0500000f


	//   ....[248]....
        /*0514*/ 	.word	0x0500000f


	//   ....[249]....
        /*0518*/ 	.word	0x0500000f


	//   ....[250]....
        /*051c*/ 	.word	0x0500000f


	//   ....[251]....
        /*0520*/ 	.word	0x0500000f


	//   ....[252]....
        /*0524*/ 	.word	0x0500000f


	//   ....[253]....
        /*0528*/ 	.word	0x0500000f


	//   ....[254]....
        /*052c*/ 	.word	0x0500000f


	//   ....[255]....
        /*0530*/ 	.word	0x0500000f


	//   ....[0]....
        /*0534*/ 	.word	0x0500000f


	//   ....[1]....
        /*0538*/ 	.word	0x0500000f


	//   ....[2]....
        /*053c*/ 	.word	0x0500000f


	//   ....[3]....
        /*0540*/ 	.word	0x0500000f


	//----- nvinfo : EIATTR_COOP_GROUP_INSTR_OFFSETS
	.align		4
.L_1051:
        /*0544*/ 	.byte	0x04, 0x28
        /*0546*/ 	.short	(.L_1053 - .L_1052)


	//   ....[0]....
.L_1052:
        /*0548*/ 	.word	0x00000080


	//   ....[1]....
        /*054c*/ 	.word	0x00000090


	//   ....[2]....
        /*0550*/ 	.word	0x000002d0


	//   ....[3]....
        /*0554*/ 	.word	0x00000430


	//   ....[4]....
        /*0558*/ 	.word	0x00000550


	//   ....[5]....
        /*055c*/ 	.word	0x000006b0


	//   ....[6]....
        /*0560*/ 	.word	0x00001570


	//   ....[7]....
        /*0564*/ 	.word	0x00001e70


	//   ....[8]....
        /*0568*/ 	.word	0x00001eb0


	//   ....[9]....
        /*056c*/ 	.word	0x000025c0


	//   ....[10]....
        /*0570*/ 	.word	0x00002690


	//   ....[11]....
        /*0574*/ 	.word	0x00003060


	//   ....[12]....
        /*0578*/ 	.word	0x000030d0


	//   ....[13]....
        /*057c*/ 	.word	0x000044b0


	//   ....[14]....
        /*0580*/ 	.word	0x000044d0


	//   ....[15]....
        /*0584*/ 	.word	0x00004ba0


	//   ....[16]....
        /*0588*/ 	.word	0x00004be0


	//   ....[17]....
        /*058c*/ 	.word	0x00005510


	//   ....[18]....
        /*0590*/ 	.word	0x00005590


	//   ....[19]....
        /*0594*/ 	.word	0x00007210


	//   ....[20]....
        /*0598*/ 	.word	0x00007220


	//   ....[21]....
        /*059c*/ 	.word	0x00007260


	//   ....[22]....
        /*05a0*/ 	.word	0x00007270


	//   ....[23]....
        /*05a4*/ 	.word	0x000086f0


	//   ....[24]....
        /*05a8*/ 	.word	0x00008720


	//   ....[25]....
        /*05ac*/ 	.word	0x000087f0


	//   ....[26]....
        /*05b0*/ 	.word	0x00008800


	//   ....[27]....
        /*05b4*/ 	.word	0x00009b00


	//   ....[28]....
        /*05b8*/ 	.word	0x00009b40


	//   ....[29]....
        /*05bc*/ 	.word	0x00009ba0


	//   ....[30]....
        /*05c0*/ 	.word	0x00009be0


	//   ....[31]....
        /*05c4*/ 	.word	0x0000a190


	//   ....[32]....
        /*05c8*/ 	.word	0x0000a1b0


	//   ....[33]....
        /*05cc*/ 	.word	0x0000a270


	//   ....[34]....
        /*05d0*/ 	.word	0x0000a290


	//   ....[35]....
        /*05d4*/ 	.word	0x0000a350


	//   ....[36]....
        /*05d8*/ 	.word	0x0000a370


	//   ....[37]....
        /*05dc*/ 	.word	0x0000a440


	//   ....[38]....
        /*05e0*/ 	.word	0x0000a460


	//   ....[39]....
        /*05e4*/ 	.word	0x0000ad40


	//   ....[40]....
        /*05e8*/ 	.word	0x0000ad60


	//   ....[41]....
        /*05ec*/ 	.word	0x0000ae20


	//   ....[42]....
        /*05f0*/ 	.word	0x0000ae40


	//   ....[43]....
        /*05f4*/ 	.word	0x0000af00


	//   ....[44]....
        /*05f8*/ 	.word	0x0000af20


	//   ....[45]....
        /*05fc*/ 	.word	0x0000aff0


	//   ....[46]....
        /*0600*/ 	.word	0x0000b010


	//   ....[47]....
        /*0604*/ 	.word	0x0000b150


	//   ....[48]....
        /*0608*/ 	.word	0x0000b320


	//   ....[49]....
        /*060c*/ 	.word	0x0000b350


	//   ....[50]....
        /*0610*/ 	.word	0x0000b380


	//   ....[51]....
        /*0614*/ 	.word	0x0000b3b0


	//   ....[52]....
        /*0618*/ 	.word	0x0000b3e0


	//   ....[53]....
        /*061c*/ 	.word	0x0000b410


	//   ....[54]....
        /*0620*/ 	.word	0x0000b560


	//   ....[55]....
        /*0624*/ 	.word	0x0000b590


	//   ....[56]....
        /*0628*/ 	.word	0x0000b5c0


	//   ....[57]....
        /*062c*/ 	.word	0x0000b5f0


	//   ....[58]....
        /*0630*/ 	.word	0x0000b620


	//   ....[59]....
        /*0634*/ 	.word	0x0000b650


	//   ....[60]....
        /*0638*/ 	.word	0x0000b6e0


	//   ....[61]....
        /*063c*/ 	.word	0x0000b740


	//   ....[62]....
        /*0640*/ 	.word	0x0000b7d0


	//   ....[63]....
        /*0644*/ 	.word	0x0000cf70


	//   ....[64]....
        /*0648*/ 	.word	0x0000cf90


	//   ....[65]....
        /*064c*/ 	.word	0x0000d030


	//   ....[66]....
        /*0650*/ 	.word	0x0000d050


	//   ....[67]....
        /*0654*/ 	.word	0x0000d0e0


	//   ....[68]....
        /*0658*/ 	.word	0x0000d100


	//   ....[69]....
        /*065c*/ 	.word	0x0000d190


	//   ....[70]....
        /*0660*/ 	.word	0x0000d1b0


	//   ....[71]....
        /*0664*/ 	.word	0x0000d240


	//   ....[72]....
        /*0668*/ 	.word	0x0000d260


	//   ....[73]....
        /*066c*/ 	.word	0x0000d2f0


	//   ....[74]....
        /*0670*/ 	.word	0x0000d310


	//   ....[75]....
        /*0674*/ 	.word	0x0000d3a0


	//   ....[76]....
        /*0678*/ 	.word	0x0000d3c0


	//   ....[77]....
        /*067c*/ 	.word	0x0000d3d0


	//   ....[78]....
        /*0680*/ 	.word	0x0000d450


	//   ....[79]....
        /*0684*/ 	.word	0x0000dbb0


	//   ....[80]....
        /*0688*/ 	.word	0x0000dbe0


	//   ....[81]....
        /*068c*/ 	.word	0x0000dc40


	//   ....[82]....
        /*0690*/ 	.word	0x0000dc90


	//   ....[83]....
        /*0694*/ 	.word	0x0000dce0


	//   ....[84]....
        /*0698*/ 	.word	0x0000dd30


	//   ....[85]....
        /*069c*/ 	.word	0x0000dd80


	//   ....[86]....
        /*06a0*/ 	.word	0x0000ddd0


	//   ....[87]....
        /*06a4*/ 	.word	0x0000de20


	//   ....[88]....
        /*06a8*/ 	.word	0x0000de70


	//   ....[89]....
        /*06ac*/ 	.word	0x0000dec0


	//   ....[90]....
        /*06b0*/ 	.word	0x0000df10


	//   ....[91]....
        /*06b4*/ 	.word	0x0000df50


	//   ....[92]....
        /*06b8*/ 	.word	0x0000dfa0


	//   ....[93]....
        /*06bc*/ 	.word	0x0000dfc0


	//   ....[94]....
        /*06c0*/ 	.word	0x0000e000


	//   ....[95]....
        /*06c4*/ 	.word	0x0000e760


	//   ....[96]....
        /*06c8*/ 	.word	0x0000e790


	//   ....[97]....
        /*06cc*/ 	.word	0x0000e7f0


	//   ....[98]....
        /*06d0*/ 	.word	0x0000e800


	//   ....[99]....
        /*06d4*/ 	.word	0x0000e850


	//   ....[100]....
        /*06d8*/ 	.word	0x0000e860


	//   ....[101]....
        /*06dc*/ 	.word	0x0000e8b0


	//   ....[102]....
        /*06e0*/ 	.word	0x0000e8c0


	//   ....[103]....
        /*06e4*/ 	.word	0x0000e910


	//   ....[104]....
        /*06e8*/ 	.word	0x0000e920


	//   ....[105]....
        /*06ec*/ 	.word	0x0000e970


	//   ....[106]....
        /*06f0*/ 	.word	0x0000e980


	//   ....[107]....
        /*06f4*/ 	.word	0x0000e9d0


	//   ....[108]....
        /*06f8*/ 	.word	0x0000e9e0


	//   ....[109]....
        /*06fc*/ 	.word	0x0000e9f0


	//   ....[110]....
        /*0700*/ 	.word	0x0000ea40


	//   ....[111]....
        /*0704*/ 	.word	0x0000eca0


	//   ....[112]....
        /*0708*/ 	.word	0x0000ecc0


	//   ....[113]....
        /*070c*/ 	.word	0x0000ecd0


	//   ....[114]....
        /*0710*/ 	.word	0x0000ed40


	//   ....[115]....
        /*0714*/ 	.word	0x0000ed50


	//   ....[116]....
        /*0718*/ 	.word	0x0000edc0


	//   ....[117]....
        /*071c*/ 	.word	0x0000edd0


	//   ....[118]....
        /*0720*/ 	.word	0x0000ee40


	//   ....[119]....
        /*0724*/ 	.word	0x0000ee50


	//   ....[120]....
        /*0728*/ 	.word	0x0000eec0


	//   ....[121]....
        /*072c*/ 	.word	0x0000eed0


	//   ....[122]....
        /*0730*/ 	.word	0x0000ef40


	//   ....[123]....
        /*0734*/ 	.word	0x0000ef50


	//   ....[124]....
        /*0738*/ 	.word	0x0000efc0


	//   ....[125]....
        /*073c*/ 	.word	0x0000efd0


	//   ....[126]....
        /*0740*/ 	.word	0x0000efe0


	//   ....[127]....
        /*0744*/ 	.word	0x0000f590


	//   ....[128]....
        /*0748*/ 	.word	0x0000f5d0


	//   ....[129]....
        /*074c*/ 	.word	0x0000f610


	//   ....[130]....
        /*0750*/ 	.word	0x0000f630


	//   ....[131]....
        /*0754*/ 	.word	0x0000f640


	//   ....[132]....
        /*0758*/ 	.word	0x0000f660


	//   ....[133]....
        /*075c*/ 	.word	0x0000f6d0


	//   ....[134]....
        /*0760*/ 	.word	0x0000f6f0


	//   ....[135]....
        /*0764*/ 	.word	0x0000f750


	//   ....[136]....
        /*0768*/ 	.word	0x0000f770


	//   ....[137]....
        /*076c*/ 	.word	0x0000f7d0


	//   ....[138]....
        /*0770*/ 	.word	0x0000f7f0


	//   ....[139]....
        /*0774*/ 	.word	0x0000f850


	//   ....[140]....
        /*0778*/ 	.word	0x0000f870


	//   ....[141]....
        /*077c*/ 	.word	0x0000f8c0


	//   ....[142]....
        /*0780*/ 	.word	0x0000f8e0


	//   ....[143]....
        /*0784*/ 	.word	0x0000fce0


	//   ....[144]....
        /*0788*/ 	.word	0x0000fd30


	//   ....[145]....
        /*078c*/ 	.word	0x0000fd60


	//   ....[146]....
        /*0790*/ 	.word	0x0000fd70


	//   ....[147]....
        /*0794*/ 	.word	0x0000fda0


	//   ....[148]....
        /*0798*/ 	.word	0x0000fdd0


	//   ....[149]....
        /*079c*/ 	.word	0x0000fe00


	//   ....[150]....
        /*07a0*/ 	.word	0x0000fe30


	//   ....[151]....
        /*07a4*/ 	.word	0x0000ffb0


	//   ....[152]....
        /*07a8*/ 	.word	0x0000ffe0


	//   ....[153]....
        /*07ac*/ 	.word	0x00010010


	//   ....[154]....
        /*07b0*/ 	.word	0x00010040


	//   ....[155]....
        /*07b4*/ 	.word	0x00010070


	//   ....[156]....
        /*07b8*/ 	.word	0x000100a0


	//   ....[157]....
        /*07bc*/ 	.word	0x00010160


	//   ....[158]....
        /*07c0*/ 	.word	0x00010180


	//   ....[159]....
        /*07c4*/ 	.word	0x000101f0


	//   ....[160]....
        /*07c8*/ 	.word	0x00010890


	//   ....[161]....
        /*07cc*/ 	.word	0x00010e30


	//   ....[162]....
        /*07d0*/ 	.word	0x00010f20


	//   ....[163]....
        /*07d4*/ 	.word	0x00010fc0


	//   ....[164]....
        /*07d8*/ 	.word	0x00011020


	//   ....[165]....
        /*07dc*/ 	.word	0x00011120


	//   ....[166]....
        /*07e0*/ 	.word	0x00011190


	//   ....[167]....
        /*07e4*/ 	.word	0x00011290


	//   ....[168]....
        /*07e8*/ 	.word	0x00011300


	//   ....[169]....
        /*07ec*/ 	.word	0x00011400


	//   ....[170]....
        /*07f0*/ 	.word	0x00011470


	//   ....[171]....
        /*07f4*/ 	.word	0x00011570


	//   ....[172]....
        /*07f8*/ 	.word	0x000115e0


	//   ....[173]....
        /*07fc*/ 	.word	0x000116e0


	//   ....[174]....
        /*0800*/ 	.word	0x00011750


	//   ....[175]....
        /*0804*/ 	.word	0x00011850


	//   ....[176]....
        /*0808*/ 	.word	0x000118c0


	//   ....[177]....
        /*080c*/ 	.word	0x00011960


	//   ....[178]....
        /*0810*/ 	.word	0x00011a60


	//   ....[179]....
        /*0814*/ 	.word	0x00011ad0


	//   ....[180]....
        /*0818*/ 	.word	0x00011b50


	//   ....[181]....
        /*081c*/ 	.word	0x00011c10


	//   ....[182]....
        /*0820*/ 	.word	0x00011c90


	//   ....[183]....
        /*0824*/ 	.word	0x00011d60


	//   ....[184]....
        /*0828*/ 	.word	0x00011de0


	//   ....[185]....
        /*082c*/ 	.word	0x00011eb0


	//   ....[186]....
        /*0830*/ 	.word	0x00011f30


	//   ....[187]....
        /*0834*/ 	.word	0x00012000


	//   ....[188]....
        /*0838*/ 	.word	0x00012080


	//   ....[189]....
        /*083c*/ 	.word	0x00012150


	//   ....[190]....
        /*0840*/ 	.word	0x000121d0


	//   ....[191]....
        /*0844*/ 	.word	0x00012290


	//   ....[192]....
        /*0848*/ 	.word	0x00012310


	//   ....[193]....
        /*084c*/ 	.word	0x000123c0


	//   ....[194]....
        /*0850*/ 	.word	0x000124f0


	//   ....[195]....
        /*0854*/ 	.word	0x00012590


	//   ....[196]....
        /*0858*/ 	.word	0x00012600


	//   ....[197]....
        /*085c*/ 	.word	0x000126c0


	//   ....[198]....
        /*0860*/ 	.word	0x00012720


	//   ....[199]....
        /*0864*/ 	.word	0x000127e0


	//   ....[200]....
        /*0868*/ 	.word	0x00012840


	//   ....[201]....
        /*086c*/ 	.word	0x00012900


	//   ....[202]....
        /*0870*/ 	.word	0x00012960


	//   ....[203]....
        /*0874*/ 	.word	0x00012a20


	//   ....[204]....
        /*0878*/ 	.word	0x00012a80


	//   ....[205]....
        /*087c*/ 	.word	0x00012b40


	//   ....[206]....
        /*0880*/ 	.word	0x00012ba0


	//   ....[207]....
        /*0884*/ 	.word	0x00012c60


	//   ....[208]....
        /*0888*/ 	.word	0x00012cc0


	//   ....[209]....
        /*088c*/ 	.word	0x00012d80


	//   ....[210]....
        /*0890*/ 	.word	0x00012e70


	//   ....[211]....
        /*0894*/ 	.word	0x00012f10


	//   ....[212]....
        /*0898*/ 	.word	0x00012f70


	//   ....[213]....
        /*089c*/ 	.word	0x00013050


	//   ....[214]....
        /*08a0*/ 	.word	0x000130b0


	//   ....[215]....
        /*08a4*/ 	.word	0x00013190


	//   ....[216]....
        /*08a8*/ 	.word	0x000131f0


	//   ....[217]....
        /*08ac*/ 	.word	0x000132d0


	//   ....[218]....
        /*08b0*/ 	.word	0x00013330


	//   ....[219]....
        /*08b4*/ 	.word	0x00013410


	//   ....[220]....
        /*08b8*/ 	.word	0x00013470


	//   ....[221]....
        /*08bc*/ 	.word	0x00013550


	//   ....[222]....
        /*08c0*/ 	.word	0x000135b0


	//   ....[223]....
        /*08c4*/ 	.word	0x00013690


	//   ....[224]....
        /*08c8*/ 	.word	0x000136f0


	//   ....[225]....
        /*08cc*/ 	.word	0x000137c0


	//   ....[226]....
        /*08d0*/ 	.word	0x000138e0


	//   ....[227]....
        /*08d4*/ 	.word	0x00013980


	//   ....[228]....
        /*08d8*/ 	.word	0x00013a40


	//   ....[229]....
        /*08dc*/ 	.word	0x00013b10


	//   ....[230]....
        /*08e0*/ 	.word	0x00013b70


	//   ....[231]....
        /*08e4*/ 	.word	0x00013c50


	//   ....[232]....
        /*08e8*/ 	.word	0x00013cb0


	//   ....[233]....
        /*08ec*/ 	.word	0x00013d80


	//   ....[234]....
        /*08f0*/ 	.word	0x00013de0


	//   ....[235]....
        /*08f4*/ 	.word	0x00013eb0


	//   ....[236]....
        /*08f8*/ 	.word	0x00013f10


	//   ....[237]....
        /*08fc*/ 	.word	0x00013ff0


	//   ....[238]....
        /*0900*/ 	.word	0x00014050


	//   ....[239]....
        /*0904*/ 	.word	0x00014120


	//   ....[240]....
        /*0908*/ 	.word	0x00014180


	//   ....[241]....
        /*090c*/ 	.word	0x00014240


	//   ....[242]....
        /*0910*/ 	.word	0x000142d0


	//   ....[243]....
        /*0914*/ 	.word	0x00014370


	//   ....[244]....
        /*0918*/ 	.word	0x00014490


	//   ....[245]....
        /*091c*/ 	.word	0x00014500


	//   ....[246]....
        /*0920*/ 	.word	0x00014570


	//   ....[247]....
        /*0924*/ 	.word	0x000145e0


	//   ....[248]....
        /*0928*/ 	.word	0x00014650


	//   ....[249]....
        /*092c*/ 	.word	0x000146d0


	//   ....[250]....
        /*0930*/ 	.word	0x00014760


	//   ....[251]....
        /*0934*/ 	.word	0x000147f0


	//   ....[252]....
        /*0938*/ 	.word	0x00014860


	//   ....[253]....
        /*093c*/ 	.word	0x000148d0


	//   ....[254]....
        /*0940*/ 	.word	0x00014940


	//   ....[255]....
        /*0944*/ 	.word	0x000149c0


	//   ....[0]....
        /*0948*/ 	.word	0x00014a30


	//   ....[1]....
        /*094c*/ 	.word	0x00014ad0


	//   ....[2]....
        /*0950*/ 	.word	0x00014b60


	//   ....[3]....
        /*0954*/ 	.word	0x00014c80


	//----- nvinfo : EIATTR_REG_RECONFIG
	.align		4
.L_1053:
        /*0958*/ 	.byte	0x01, 0x54
	.zero		2


	//----- nvinfo : EIATTR_SYSCALL_OFFSETS
	.align		4
        /*095c*/ 	.byte	0x04, 0x46
        /*095e*/ 	.short	(.L_1055 - .L_1054)


	//   ....[0]....
.L_1054:
        /*0960*/ 	.word	0x00001750


	//   ....[1]....
        /*0964*/ 	.word	0x0000c630


	//   ....[2]....
        /*0968*/ 	.word	0x0000c780


	//   ....[3]....
        /*096c*/ 	.word	0x0000c870


	//   ....[4]....
        /*0970*/ 	.word	0x0000d800


	//----- nvinfo : EIATTR_MBARRIER_INSTR_OFFSETS
	.align		4
.L_1055:
        /*0974*/ 	.byte	0x04, 0x39
        /*0976*/ 	.short	(.L_1057 - .L_1056)


	//   ....[0]....
.L_1056:
        /*0978*/ 	.word	0x00000180
        /*097c*/ 	.word	0x000000ff
        /*0980*/ 	.word	0x00028800
        /*0984*/ 	.short	0x0100
        /*0986*/ 	.byte	0x08
	.zero		1


	//   ....[1]....
        /*0988*/ 	.word	0x00000190
        /*098c*/ 	.word	0x000000ff
        /*0990*/ 	.word	0x00028820
        /*0994*/ 	.short	0x0100
        /*0996*/ 	.byte	0x08
	.zero		1


	//   ....[2]....
        /*0998*/ 	.word	0x00000280
        /*099c*/ 	.word	0x000000ff
        /*09a0*/ 	.word	0x00028830
        /*09a4*/ 	.short	0x0100
        /*09a6*/ 	.byte	0x08
	.zero		1


	//   ....[3]....
        /*09a8*/ 	.word	0x00000290
        /*09ac*/ 	.word	0x000000ff
        /*09b0*/ 	.word	0x00028840
        /*09b4*/ 	.short	0x0100
        /*09b6*/ 	.byte	0x08
	.zero		1


	//   ....[4]....
        /*09b8*/ 	.word	0x000002a0
        /*09bc*/ 	.word	0x000000ff
        /*09c0*/ 	.word	0x00028838
        /*09c4*/ 	.short	0x0100
        /*09c6*/ 	.byte	0x08
	.zero		1


	//   ....[5]....
        /*09c8*/ 	.word	0x000002b0
        /*09cc*/ 	.word	0x000000ff
        /*09d0*/ 	.word	0x00028848
        /*09d4*/ 	.short	0x0100
        /*09d6*/ 	.byte	0x08
	.zero		1


	//   ....[6]....
        /*09d8*/ 	.word	0x000003e0
        /*09dc*/ 	.word	0x000000ff
        /*09e0*/ 	.word	0x00028850
        /*09e4*/ 	.short	0x0100
        /*09e6*/ 	.byte	0x08
	.zero		1


	//   ....[7]....
        /*09e8*/ 	.word	0x000003f0
        /*09ec*/ 	.word	0x000000ff
        /*09f0*/ 	.word	0x00028860
        /*09f4*/ 	.short	0x0100
        /*09f6*/ 	.byte	0x08
	.zero		1


	//   ....[8]....
        /*09f8*/ 	.word	0x00000400
        /*09fc*/ 	.word	0x000000ff
        /*0a00*/ 	.word	0x00028858
        /*0a04*/ 	.short	0x0100
        /*0a06*/ 	.byte	0x08
	.zero		1


	//   ....[9]....
        /*0a08*/ 	.word	0x00000410
        /*0a0c*/ 	.word	0x000000ff
        /*0a10*/ 	.word	0x00028868
        /*0a14*/ 	.short	0x0100
        /*0a16*/ 	.byte	0x08
	.zero		1


	//   ....[10]....
        /*0a18*/ 	.word	0x00000500
        /*0a1c*/ 	.word	0x000000ff
        /*0a20*/ 	.word	0x00028870
        /*0a24*/ 	.short	0x0100
        /*0a26*/ 	.byte	0x06
	.zero		1


	//   ....[11]....
        /*0a28*/ 	.word	0x00000510
        /*0a2c*/ 	.word	0x000000ff
        /*0a30*/ 	.word	0x00028880
        /*0a34*/ 	.short	0x0100
        /*0a36*/ 	.byte	0x06
	.zero		1


	//   ....[12]....
        /*0a38*/ 	.word	0x00000520
        /*0a3c*/ 	.word	0x000000ff
        /*0a40*/ 	.word	0x00028878
        /*0a44*/ 	.short	0x0100
        /*0a46*/ 	.byte	0x06
	.zero		1


	//   ....[13]....
        /*0a48*/ 	.word	0x00000530
        /*0a4c*/ 	.word	0x000000ff
        /*0a50*/ 	.word	0x00028888
        /*0a54*/ 	.short	0x0100
        /*0a56*/ 	.byte	0x06
	.zero		1


	//   ....[14]....
        /*0a58*/ 	.word	0x00000660
        /*0a5c*/ 	.word	0x000000ff
        /*0a60*/ 	.word	0x00028890
        /*0a64*/ 	.short	0x0100
        /*0a66*/ 	.byte	0x08
	.zero		1


	//   ....[15]....
        /*0a68*/ 	.word	0x00000670
        /*0a6c*/ 	.word	0x000000ff
        /*0a70*/ 	.word	0x000288a0
        /*0a74*/ 	.short	0x0100
        /*0a76*/ 	.byte	0x08
	.zero		1


	//   ....[16]....
        /*0a78*/ 	.word	0x00000680
        /*0a7c*/ 	.word	0x000000ff
        /*0a80*/ 	.word	0x00028898
        /*0a84*/ 	.short	0x0100
        /*0a86*/ 	.byte	0x08
	.zero		1


	//   ....[17]....
        /*0a88*/ 	.word	0x00000690
        /*0a8c*/ 	.word	0x000000ff
        /*0a90*/ 	.word	0x000288a8
        /*0a94*/ 	.short	0x0100
        /*0a96*/ 	.byte	0x08
	.zero		1


	//   ....[18]....
        /*0a98*/ 	.word	0x000007d0
        /*0a9c*/ 	.word	0x000000ff
        /*0aa0*/ 	.word	0x000288b0
        /*0aa4*/ 	.short	0x0100
        /*0aa6*/ 	.byte	0x08
	.zero		1


	//   ....[19]....
        /*0aa8*/ 	.word	0x000007e0
        /*0aac*/ 	.word	0x000000ff
        /*0ab0*/ 	.word	0x000288c0
        /*0ab4*/ 	.short	0x0100
        /*0ab6*/ 	.byte	0x08
	.zero		1


	//   ....[20]....
        /*0ab8*/ 	.word	0x000007f0
        /*0abc*/ 	.word	0x000000ff
        /*0ac0*/ 	.word	0x000288b8
        /*0ac4*/ 	.short	0x0100
        /*0ac6*/ 	.byte	0x08
	.zero		1


	//   ....[21]....
        /*0ac8*/ 	.word	0x00000800
        /*0acc*/ 	.word	0x000000ff
        /*0ad0*/ 	.word	0x000288c8
        /*0ad4*/ 	.short	0x0100
        /*0ad6*/ 	.byte	0x08
	.zero		1


	//   ....[22]....
        /*0ad8*/ 	.word	0x000017d0
        /*0adc*/ 	.word	0x000000ff
        /*0ae0*/ 	.word	0x00028800
        /*0ae4*/ 	.short	0x010a
        /*0ae6*/ 	.byte	0x29
	.zero		1


	//   ....[23]....
        /*0ae8*/ 	.word	0x00001850
        /*0aec*/ 	.word	0x00000003
        /*0af0*/ 	.word	0x00028830
        /*0af4*/ 	.short	0x010a
        /*0af6*/ 	.byte	0x3f
	.zero		1


	//   ....[24]....
        /*0af8*/ 	.word	0x00001890
        /*0afc*/ 	.word	0x00000003
        /*0b00*/ 	.word	0x00028830
        /*0b04*/ 	.short	0x010a
        /*0b06*/ 	.byte	0x3f
	.zero		1


	//   ....[25]....
        /*0b08*/ 	.word	0x00002760
        /*0b0c*/ 	.word	0x000000ff
        /*0b10*/ 	.word	0x00000000
        /*0b14*/ 	.short	0x0101
        /*0b16*/ 	.byte	0x06
	.zero		1


	//   ....[26]....
        /*0b18*/ 	.word	0x00003d10
        /*0b1c*/ 	.word	0x000000ff
        /*0b20*/ 	.word	0x00028830
        /*0b24*/ 	.short	0x010a
        /*0b26*/ 	.byte	0x06
	.zero		1


	//   ....[27]....
        /*0b28*/ 	.word	0x00003d50
        /*0b2c*/ 	.word	0x000000ff
        /*0b30*/ 	.word	0x00028830
        /*0b34*/ 	.short	0x010a
        /*0b36*/ 	.byte	0x06
	.zero		1


	//   ....[28]....
        /*0b38*/ 	.word	0x000040a0
        /*0b3c*/ 	.word	0x000000ff
        /*0b40*/ 	.word	0x00028850
        /*0b44*/ 	.short	0x010a
        /*0b46*/ 	.byte	0x06
	.zero		1


	//   ....[29]....
        /*0b48*/ 	.word	0x000040e0
        /*0b4c*/ 	.word	0x000000ff
        /*0b50*/ 	.word	0x00028850
        /*0b54*/ 	.short	0x010a
        /*0b56*/ 	.byte	0x06
	.zero		1


	//   ....[30]....
        /*0b58*/ 	.word	0x00004550
        /*0b5c*/ 	.word	0x000000ff
        /*0b60*/ 	.word	0x00000000
        /*0b64*/ 	.short	0x0101
        /*0b66*/ 	.byte	0x06
	.zero		1


	//   ....[31]....
        /*0b68*/ 	.word	0x00006030
        /*0b6c*/ 	.word	0x000000ff
        /*0b70*/ 	.word	0x00000000
        /*0b74*/ 	.short	0x0101
        /*0b76*/ 	.byte	0x06
	.zero		1


	//   ....[32]....
        /*0b78*/ 	.word	0x00006700
        /*0b7c*/ 	.word	0x000000ff
        /*0b80*/ 	.word	0x00028830
        /*0b84*/ 	.short	0x010a
        /*0b86*/ 	.byte	0x06
	.zero		1


	//   ....[33]....
        /*0b88*/ 	.word	0x00006740
        /*0b8c*/ 	.word	0x000000ff
        /*0b90*/ 	.word	0x00028830
        /*0b94*/ 	.short	0x010a
        /*0b96*/ 	.byte	0x06
	.zero		1


	//   ....[34]....
        /*0b98*/ 	.word	0x00006a60
        /*0b9c*/ 	.word	0x000000ff
        /*0ba0*/ 	.word	0x00028850
        /*0ba4*/ 	.short	0x010a
        /*0ba6*/ 	.byte	0x06
	.zero		1


	//   ....[35]....
        /*0ba8*/ 	.word	0x00006aa0
        /*0bac*/ 	.word	0x000000ff
        /*0bb0*/ 	.word	0x00028850
        /*0bb4*/ 	.short	0x010a
        /*0bb6*/ 	.byte	0x06
	.zero		1


	//   ....[36]....
        /*0bb8*/ 	.word	0x00006ea0
        /*0bbc*/ 	.word	0x000000ff
        /*0bc0*/ 	.word	0x00000000
        /*0bc4*/ 	.short	0x0101
        /*0bc6*/ 	.byte	0x06
	.zero		1


	//   ....[37]....
        /*0bc8*/ 	.word	0x00008050
        /*0bcc*/ 	.word	0x000000ff
        /*0bd0*/ 	.word	0x00000000
        /*0bd4*/ 	.short	0x0101
        /*0bd6*/ 	.byte	0x06
	.zero		1


	//   ....[38]....
        /*0bd8*/ 	.word	0x00008660
        /*0bdc*/ 	.word	0x000000ff
        /*0be0*/ 	.word	0x00028850
        /*0be4*/ 	.short	0x010a
        /*0be6*/ 	.byte	0x05
	.zero		1


	//   ....[39]....
        /*0be8*/ 	.word	0x000086a0
        /*0bec*/ 	.word	0x000000ff
        /*0bf0*/ 	.word	0x00028850
        /*0bf4*/ 	.short	0x010a
        /*0bf6*/ 	.byte	0x05
	.zero		1


	//   ....[40]....
        /*0bf8*/ 	.word	0x00008c10
        /*0bfc*/ 	.word	0x000000ff
        /*0c00*/ 	.word	0x00000000
        /*0c04*/ 	.short	0x0101
        /*0c06*/ 	.byte	0x04
	.zero		1


	//   ....[41]....
        /*0c08*/ 	.word	0x0000a1a0
        /*0c0c*/ 	.word	0x00000000
        /*0c10*/ 	.word	0x00000000
        /*0c14*/ 	.short	0x0101
        /*0c16*/ 	.byte	0x3f
	.zero		1


	//   ....[42]....
        /*0c18*/ 	.word	0x0000cd80
        /*0c1c*/ 	.word	0x00000007
        /*0c20*/ 	.word	0x00028840
        /*0c24*/ 	.short	0x010a
        /*0c26*/ 	.byte	0x3f
	.zero		1


	//   ....[43]....
        /*0c28*/ 	.word	0x0000d500
        /*0c2c*/ 	.word	0x00000007
        /*0c30*/ 	.word	0x00028830
        /*0c34*/ 	.short	0x0107
        /*0c36*/ 	.byte	0x3f
	.zero		1


	//   ....[44]....
        /*0c38*/ 	.word	0x0000d5d0
        /*0c3c*/ 	.word	0x00000007
        /*0c40*/ 	.word	0x00028830
        /*0c44*/ 	.short	0x0101
        /*0c46*/ 	.byte	0x3f
	.zero		1


	//   ....[45]....
        /*0c48*/ 	.word	0x0000e0f0
        /*0c4c*/ 	.word	0x00000016
        /*0c50*/ 	.word	0x00028800
        /*0c54*/ 	.short	0x0107
        /*0c56*/ 	.byte	0x3f
	.zero		1


	//   ....[46]....
        /*0c58*/ 	.word	0x0000e200
        /*0c5c*/ 	.word	0x00000016
        /*0c60*/ 	.word	0x00028800
        /*0c64*/ 	.short	0x0101
        /*0c66*/ 	.byte	0x3f
	.zero		1


	//   ....[47]....
        /*0c68*/ 	.word	0x0000e220
        /*0c6c*/ 	.word	0x00000016
        /*0c70*/ 	.word	0x00028820
        /*0c74*/ 	.short	0x010a
        /*0c76*/ 	.byte	0x3f
	.zero		1


	//   ....[48]....
        /*0c78*/ 	.word	0x0000e5b0
        /*0c7c*/ 	.word	0x00000006
        /*0c80*/ 	.word	0x00028840
        /*0c84*/ 	.short	0x010a
        /*0c86*/ 	.byte	0x3f
	.zero		1


	//   ....[49]....
        /*0c88*/ 	.word	0x0000ead0
        /*0c8c*/ 	.word	0x00000006
        /*0c90*/ 	.word	0x00028830
        /*0c94*/ 	.short	0x0107
        /*0c96*/ 	.byte	0x3f
	.zero		1


	//   ....[50]....
        /*0c98*/ 	.word	0x0000eb90
        /*0c9c*/ 	.word	0x00000006
        /*0ca0*/ 	.word	0x00028830
        /*0ca4*/ 	.short	0x0101
        /*0ca6*/ 	.byte	0x3f
	.zero		1


	//   ....[51]....
        /*0ca8*/ 	.word	0x0000ec00
        /*0cac*/ 	.word	0x00000006
        /*0cb0*/ 	.word	0x00028860
        /*0cb4*/ 	.short	0x010a
        /*0cb6*/ 	.byte	0x3f
	.zero		1


	//   ....[52]....
        /*0cb8*/ 	.word	0x0000f180
        /*0cbc*/ 	.word	0x00000006
        /*0cc0*/ 	.word	0x00028850
        /*0cc4*/ 	.short	0x0107
        /*0cc6*/ 	.byte	0x3f
	.zero		1


	//   ....[53]....
        /*0cc8*/ 	.word	0x0000f2e0
        /*0ccc*/ 	.word	0x00000006
        /*0cd0*/ 	.word	0x00028850
        /*0cd4*/ 	.short	0x0101
        /*0cd6*/ 	.byte	0x3f
	.zero		1


	//   ....[54]....
        /*0cd8*/ 	.word	0x0000f4f0
        /*0cdc*/ 	.word	0x00000000
        /*0ce0*/ 	.word	0x00028860
        /*0ce4*/ 	.short	0x010a
        /*0ce6*/ 	.byte	0x3f
	.zero		1


	//   ....[55]....
        /*0ce8*/ 	.word	0x0000fa20
        /*0cec*/ 	.word	0x00000000
        /*0cf0*/ 	.word	0x00028850
        /*0cf4*/ 	.short	0x0107
        /*0cf6*/ 	.byte	0x3f
	.zero		1


	//   ....[56]....
        /*0cf8*/ 	.word	0x0000fae0
        /*0cfc*/ 	.word	0x00000000
        /*0d00*/ 	.word	0x00028850
        /*0d04*/ 	.short	0x0101
        /*0d06*/ 	.byte	0x3f
	.zero		1


	//   ....[57]....
        /*0d08*/ 	.word	0x00010810
        /*0d0c*/ 	.word	0x00000004
        /*0d10*/ 	.word	0x00028820
        /*0d14*/ 	.short	0x010a
        /*0d16*/ 	.byte	0x3f
	.zero		1


	//   ....[58]....
        /*0d18*/ 	.word	0x00010990
        /*0d1c*/ 	.word	0x00000005
        /*0d20*/ 	.word	0x00028840
        /*0d24*/ 	.short	0x010a
        /*0d26*/ 	.byte	0x3f
	.zero		1


	//   ....[59]....
        /*0d28*/ 	.word	0x00010a30
        /*0d2c*/ 	.word	0x00000019
        /*0d30*/ 	.word	0x00028840
        /*0d34*/ 	.short	0x010a
        /*0d36*/ 	.byte	0x3f
	.zero		1


	//   ....[60]....
        /*0d38*/ 	.word	0x00010a70
        /*0d3c*/ 	.word	0x00000005
        /*0d40*/ 	.word	0x00028860
        /*0d44*/ 	.short	0x010a
        /*0d46*/ 	.byte	0x3f
	.zero		1


	//   ....[61]....
        /*0d48*/ 	.word	0x00010ab0
        /*0d4c*/ 	.word	0x00000019
        /*0d50*/ 	.word	0x00028860
        /*0d54*/ 	.short	0x010a
        /*0d56*/ 	.byte	0x3f
	.zero		1


	//   ....[62]....
        /*0d58*/ 	.word	0x00010b20
        /*0d5c*/ 	.word	0x00000003
        /*0d60*/ 	.word	0x00028800
        /*0d64*/ 	.short	0x010a
        /*0d66*/ 	.byte	0x3f
	.zero		1


	//   ....[63]....
        /*0d68*/ 	.word	0x00010b70
        /*0d6c*/ 	.word	0x00000003
        /*0d70*/ 	.word	0x00028830
        /*0d74*/ 	.short	0x010a
        /*0d76*/ 	.byte	0x3f
	.zero		1


	//   ....[64]....
        /*0d78*/ 	.word	0x00010bd0
        /*0d7c*/ 	.word	0x00000005
        /*0d80*/ 	.word	0x00028830
        /*0d84*/ 	.short	0x010a
        /*0d86*/ 	.byte	0x3f
	.zero		1


	//   ....[65]....
        /*0d88*/ 	.word	0x00010c30
        /*0d8c*/ 	.word	0x00000005
        /*0d90*/ 	.word	0x00028850
        /*0d94*/ 	.short	0x010a
        /*0d96*/ 	.byte	0x3f
	.zero		1


	//   ....[66]....
        /*0d98*/ 	.word	0x00010c90
        /*0d9c*/ 	.word	0x00000005
        /*0da0*/ 	.word	0x00028830
        /*0da4*/ 	.short	0x010a
        /*0da6*/ 	.byte	0x3f
	.zero		1


	//   ....[67]....
        /*0da8*/ 	.word	0x00010cf0
        /*0dac*/ 	.word	0x00000005
        /*0db0*/ 	.word	0x00028850
        /*0db4*/ 	.short	0x010a
        /*0db6*/ 	.byte	0x3f
	.zero		1


	//   ....[68]....
        /*0db8*/ 	.word	0x00010d50
        /*0dbc*/ 	.word	0x00000009
        /*0dc0*/ 	.word	0x00028850
        /*0dc4*/ 	.short	0x010a
        /*0dc6*/ 	.byte	0x3f
	.zero		1


	//   ....[69]....
        /*0dc8*/ 	.word	0x00010e70
        /*0dcc*/ 	.word	0x00000007
        /*0dd0*/ 	.word	0x00028840
        /*0dd4*/ 	.short	0x010a
        /*0dd6*/ 	.byte	0x3f
	.zero		1


	//   ....[70]....
        /*0dd8*/ 	.word	0x000123f0
        /*0ddc*/ 	.word	0x00000016
        /*0de0*/ 	.word	0x00028820
        /*0de4*/ 	.short	0x010a
        /*0de6*/ 	.byte	0x3f
	.zero		1


	//   ....[71]....
        /*0de8*/ 	.word	0x00012440
        /*0dec*/ 	.word	0x00000006
        /*0df0*/ 	.word	0x00028840
        /*0df4*/ 	.short	0x010a
        /*0df6*/ 	.byte	0x3f
	.zero		1


	//   ....[72]....
        /*0df8*/ 	.word	0x00012dc0
        /*0dfc*/ 	.word	0x00000006
        /*0e00*/ 	.word	0x00028860
        /*0e04*/ 	.short	0x010a
        /*0e06*/ 	.byte	0x3f
	.zero		1


	//   ....[73]....
        /*0e08*/ 	.word	0x00013830
        /*0e0c*/ 	.word	0x00000000
        /*0e10*/ 	.word	0x00028860
        /*0e14*/ 	.short	0x010a
        /*0e16*/ 	.byte	0x3f
	.zero		1


	//   ....[74]....
        /*0e18*/ 	.word	0x00014ba0
        /*0e1c*/ 	.word	0x00000004
        /*0e20*/ 	.word	0x00028820
        /*0e24*/ 	.short	0x010a
        /*0e26*/ 	.byte	0x3f
	.zero		1


	//   ....[75]....
        /*0e28*/ 	.word	0x00014d40
        /*0e2c*/ 	.word	0x00000005
        /*0e30*/ 	.word	0x00028840
        /*0e34*/ 	.short	0x010a
        /*0e36*/ 	.byte	0x3f
	.zero		1


	//   ....[76]....
        /*0e38*/ 	.word	0x00014d90
        /*0e3c*/ 	.word	0x00000019
        /*0e40*/ 	.word	0x00028840
        /*0e44*/ 	.short	0x010a
        /*0e46*/ 	.byte	0x3f
	.zero		1


	//   ....[77]....
        /*0e48*/ 	.word	0x00014de0
        /*0e4c*/ 	.word	0x00000005
        /*0e50*/ 	.word	0x00028860
        /*0e54*/ 	.short	0x010a
        /*0e56*/ 	.byte	0x3f
	.zero		1


	//----- nvinfo : EIATTR_NUM_MBARRIERS
	.align		4
.L_1057:
        /*0e58*/ 	.byte	0x03, 0x38
        /*0e5a*/ 	.short	0x0016


	//----- nvinfo : EIATTR_EXIT_INSTR_OFFSETS
	.align		4
        /*0e5c*/ 	.byte	0x04, 0x1c
        /*0e5e*/ 	.short	(.L_1059 - .L_1058)


	//   ....[0]....
.L_1058:
        /*0e60*/ 	.word	0x000009b0


	//   ....[1]....
        /*0e64*/ 	.word	0x0000b100


	//   ....[2]....
        /*0e68*/ 	.word	0x00010b00


	//----- nvinfo : EIATTR_MAX_THREADS
	.align		4
.L_1059:
        /*0e6c*/ 	.byte	0x04, 0x05
        /*0e6e*/ 	.short	(.L_1061 - .L_1060)
.L_1060:
        /*0e70*/ 	.word	0x00000180
        /*0e74*/ 	.word	0x00000001
        /*0e78*/ 	.word	0x00000001


	//----- nvinfo : EIATTR_CRS_STACK_SIZE
	.align		4
.L_1061:
        /*0e7c*/ 	.byte	0x04, 0x1e
        /*0e7e*/ 	.short	(.L_1063 - .L_1062)
.L_1062:
        /*0e80*/ 	.word	0x00000000


	//----- nvinfo : EIATTR_CBANK_PARAM_SIZE
	.align		4
.L_1063:
        /*0e84*/ 	.byte	0x03, 0x19
        /*0e86*/ 	.short	0x0af0


	//----- nvinfo : EIATTR_PARAM_CBANK
	.align		4
        /*0e88*/ 	.byte	0x04, 0x0a
        /*0e8a*/ 	.short	(.L_1065 - .L_1064)
	.align		4
.L_1064:
        /*0e8c*/ 	.word	index@(.nv.constant0._ZN7cutlass13device_kernelIN5flash11enable_sm90INS1_16FlashAttnFwdSm90INS1_25CollectiveMainloopFwdSm90ILi2EN4cute5tupleIJNS5_1CILi1EEES8_S8_EEENS6_IJNS7_ILi128EEESA_SA_EEELi128ENS_10bfloat16_tEfNS_4arch4Sm90ELb1ELb0ELb0ELb1ELb1ELb0ELb0ELb1ELb1ELb1ELb0ELb0EEENS1_21CollectiveEpilogueFwdISB_S9_SC_SE_Li256ELb1ELb1ELb0ELb0EEENS1_36VarlenDynamicPersistentTileSchedulerILi128ELi128ELi256ELi128ELb0ELb1ELb1ELb1ELb1ELb1EEEEEEEEEvNT_6ParamsE)
        /*0e90*/ 	.short	0x0210
        /*0e92*/ 	.short	0x0af0


	//----- nvinfo : EIATTR_SW_WAR
	.align		4
.L_1065:
        /*0e94*/ 	.byte	0x04, 0x36
        /*0e96*/ 	.short	(.L_1067 - .L_1066)
.L_1066:
        /*0e98*/ 	.word	0x00000008
.L_1067:


//--------------------- .nv.info._ZN7cutlass13device_kernelIN5flash11enable_sm90INS1_16FlashAttnFwdSm90INS1_25CollectiveMainloopFwdSm90ILi2EN4cute5tupleIJNS5_1CILi1EEES8_S8_EEENS6_IJNS7_ILi128EEESA_SA_EEELi128ENS_10bfloat16_tEfNS_4arch4Sm90ELb1ELb0ELb0ELb1ELb1ELb1ELb0ELb1ELb1ELb1ELb0ELb0EEENS1_21CollectiveEpilogueFwdISB_S9_SC_SE_Li256ELb1ELb1ELb0ELb0EEENS1_36VarlenDynamicPersistentTileSchedulerILi128ELi128ELi256ELi128ELb0ELb1ELb1ELb1ELb1ELb1EEEEEEEEEvNT_6ParamsE --------------------------
	.section	.nv.info._ZN7cutlass13device_kernelIN5flash11enable_sm90INS1_16FlashAttnFwdSm90INS1_25CollectiveMainloopFwdSm90ILi2EN4cute5tupleIJNS5_1CILi1EEES8_S8_EEENS6_IJNS7_ILi128EEESA_SA_EEELi128ENS_10bfloat16_tEfNS_4arch4Sm90ELb1ELb0ELb0ELb1ELb1ELb1ELb0ELb1ELb1ELb1ELb0ELb0EEENS1_21CollectiveEpilogueFwdISB_S9_SC_SE_Li256ELb1ELb1ELb0ELb0EEENS1_36VarlenDynamicPersistentTileSchedulerILi128ELi128ELi256ELi128ELb0ELb1ELb1ELb1ELb1ELb1EEEEEEEEEvNT_6ParamsE,"",@"SHT_CUDA_INFO"
	.sectionflags	@""
	.align	4


	//----- nvinfo : EIATTR_CUDA_API_VERSION
	.align		4
        /*0000*/ 	.byte	0x04, 0x37
        /*0002*/ 	.short	(.L_1069 - .L_1068)
.L_1068:
        /*0004*/ 	.word	0x00000082


	//----- nvinfo : EIATTR_KPARAM_INFO
	.align		4
.L_1069:
        /*0008*/ 	.byte	0x04, 0x17
        /*000a*/ 	.short	(.L_1071 - .L_1070)
.L_1070:
        /*000c*/ 	.word	0x00000000
        /*0010*/ 	.short	0x0000
        /*0012*/ 	.short	0x0070
        /*0014*/ 	.byte	0x00, 0xf0, 0x01, 0x2a


	//----- nvinfo : EIATTR_SPARSE_MMA_MASK
	.align		4
.L_1071:
        /*0018*/ 	.byte	0x03, 0x50
        /*001a*/ 	.short	0x0000


	//----- nvinfo : EIATTR_MAXREG_COUNT
	.align		4
        /*001c*/ 	.byte	0x03, 0x1b
        /*001e*/ 	.short	0x00a8


	//----- nvinfo : EIATTR_NUM_BARRIERS
	.align		4
        /*0020*/ 	.byte	0x02, 0x4c
        /*0022*/ 	.byte	0x10
	.zero		1


	//----- nvinfo : EIATTR_EXTERNS
	.align		4
        /*0024*/ 	.byte	0x04, 0x0f
        /*0026*/ 	.short	(.L_1073 - .L_1072)


	//   ....[0]....
	.align		4
.L_1072:
        /*0028*/ 	.word	index@(__assertfail)


	//----- nvinfo : EIATTR_ANNOTATIONS
	.align		4
.L_1073:
        /*002c*/ 	.byte	0x04, 0x55
        /*002e*/ 	.short	(.L_1075 - .L_1074)


	//   ....[0]....
.L_1074:
        /* <DEDUP_REMOVED lines=16> */


	//----- nvinfo : EIATTR_MERCURY_ISA_VERSION
	.align		4
.L_1075:
        /*0118*/ 	.byte	0x03, 0x5f
        /*011a*/ 	.short	0x0101


	//----- nvinfo : EIATTR_UNUSED_LOAD_BYTE_OFFSET
	.align		4
        /*011c*/ 	.byte	0x04, 0x44
        /*011e*/ 	.short	(.L_1077 - .L_1076)


	//   ....[0]....
.L_1076:
        /*0120*/ 	.word	0x00000a60
        /*0124*/ 	.word	0x0000fff0


	//   ....[1]....
        /*0128*/ 	.word	0x00016040
        /*012c*/ 	.word	0x0000fff0


	//----- nvinfo : EIATTR_INT_WARP_WIDE_INSTR_OFFSETS
	.align		4
.L_1077:
        /*0130*/ 	.byte	0x04, 0x31
        /*0132*/ 	.short	(.L_1079 - .L_1078)


	//   ....[0]....
.L_1078:
        /*0134*/ 	.word	0x00000130


	//   ....[1]....
        /*0138*/ 	.word	0x00000170


	//   ....[2]....
        /*013c*/ 	.word	0x000001e0


	//   ....[3]....
        /*0140*/ 	.word	0x0001a600


	//   ....[4]....
        /*0144*/ 	.word	0x0001a690


	//   ....[5]....
        /*0148*/ 	.word	0x0001d5a0


	//   ....[6]....
        /*014c*/ 	.word	0x0001d630


	//----- nvinfo : EIATTR_COOP_GROUP_MASK_REGIDS
	.align		4
.L_1079:
        /*0150*/ 	.byte	0x04, 0x29
        /*0152*/ 	.short	(.L_1081 - .L_1080)


	//   ....[0]....
.L_1080:
        /*0154*/ 	.word	0xffffffff


	//   ....[1]....
        /*0158*/ 	.word	0xffffffff


	//   ....[2]....
        /*015c*/ 	.word	0xffffffff


	//   ....[3]....
        /*0160*/ 	.word	0xffffffff


	//   ....[4]....
        /*0164*/ 	.word	0xffffffff


	//   ....[5]....
        /*0168*/ 	.word	0xffffffff


	//   ....[6]....
        /*016c*/ 	.word	0xffffffff


	//   ....[7]....
        /*0170*/ 	.word	0xffffffff


	//   ....[8]....
        /*0174*/ 	.word	0xffffffff


	//   ....[9]....
        /*0178*/ 	.word	0xffffffff


	//   ....[10]....
        /*017c*/ 	.word	0xffffffff


	//   ....[11]....
        /*0180*/ 	.word	0xffffffff


	//   ....[12]....
        /*0184*/ 	.word	0xffffffff


	//   ....[13]....
        /*0188*/ 	.word	0xffffffff


	//   ....[14]....
        /*018c*/ 	.word	0xffffffff


	//   ....[15]....
        /*0190*/ 	.word	0xffffffff


	//   ....[16]....
        /*0194*/ 	.word	0xffffffff


	//   ....[17]....
        /*0198*/ 	.word	0xffffffff


	//   ....[18]....
        /*019c*/ 	.word	0xffffffff


	//   ....[19]....
        /*01a0*/ 	.word	0xffffffff


	//   ....[20]....
        /*01a4*/ 	.word	0xffffffff


	//   ....[21]....
        /*01a8*/ 	.word	0xffffffff


	//   ....[22]....
        /*01ac*/ 	.word	0xffffffff


	//   ....[23]....
        /*01b0*/ 	.word	0xffffffff


	//   ....[24]....
        /*01b4*/ 	.word	0xffffffff


	//   ....[25]....
        /*01b8*/ 	.word	0xffffffff


	//   ....[26]....
        /*01bc*/ 	.word	0xffffffff


	//   ....[27]....
        /*01c0*/ 	.word	0xffffffff


	//   ....[28]....
        /*01c4*/ 	.word	0xffffffff


	//   ....[29]....
        /*01c8*/ 	.word	0xffffffff


	//   ....[30]....
        /*01cc*/ 	.word	0xffffffff


	//   ....[31]....
        /*01d0*/ 	.word	0xffffffff


	//   ....[32]....
        /*01d4*/ 	.word	0xffffffff


	//   ....[33]....
        /*01d8*/ 	.word	0xffffffff


	//   ....[34]....
        /*01dc*/ 	.word	0xffffffff


	//   ....[35]....
        /*01e0*/ 	.word	0xffffffff


	//   ....[36]....
        /*01e4*/ 	.word	0xffffffff


	//   ....[37]....
        /*01e8*/ 	.word	0xffffffff


	//   ....[38]....
        /*01ec*/ 	.word	0xffffffff


	//   ....[39]....
        /*01f0*/ 	.word	0xffffffff


	//   ....[40]....
        /*01f4*/ 	.word	0xffffffff


	//   ....[41]....
        /*01f8*/ 	.word	0xffffffff


	//   ....[42]....
        /*01fc*/ 	.word	0xffffffff


	//   ....[43]....
        /*0200*/ 	.word	0xffffffff


	//   ....[44]....
        /*0204*/ 	.word	0xffffffff


	//   ....[45]....
        /*0208*/ 	.word	0xffffffff


	//   ....[46]....
        /*020c*/ 	.word	0xffffffff


	//   ....[47]....
        /*0210*/ 	.word	0xffffffff


	//   ....[48]....
        /*0214*/ 	.word	0xffffffff


	//   ....[49]....
        /*0218*/ 	.word	0xffffffff


	//   ....[50]....
        /*021c*/ 	.word	0xffffffff


	//   ....[51]....
        /*0220*/ 	.word	0xffffffff


	//   ....[52]....
        /*0224*/ 	.word	0xffffffff


	//   ....[53]....
        /*0228*/ 	.word	0xffffffff


	//   ....[54]....
        /*022c*/ 	.word	0xffffffff


	//   ....[55]....
        /*0230*/ 	.word	0xffffffff


	//   ....[56]....
        /*0234*/ 	.word	0xffffffff


	//   ....[57]....
        /*0238*/ 	.word	0xffffffff


	//   ....[58]....
        /*023c*/ 	.word	0xffffffff


	//   ....[59]....
        /*0240*/ 	.word	0xffffffff


	//   ....[60]....
        /*0244*/ 	.word	0xffffffff


	//   ....[61]....
        /*0248*/ 	.word	0xffffffff


	//   ....[62]....
        /*024c*/ 	.word	0xffffffff


	//   ....[63]....
        /*0250*/ 	.word	0xffffffff


	//   ....[64]....
        /*0254*/ 	.word	0xffffffff


	//   ....[65]....
        /*0258*/ 	.word	0xffffffff


	//   ....[66]....
        /*025c*/ 	.word	0xffffffff


	//   ....[67]....
        /*0260*/ 	.word	0xffffffff


	//   ....[68]....
        /*0264*/ 	.word	0xffffffff


	//   ....[69]....
        /*0268*/ 	.word	0xffffffff


	//   ....[70]....
        /*026c*/ 	.word	0xffffffff


	//   ....[71]....
        /*0270*/ 	.word	0xffffffff


	//   ....[72]....
        /*0274*/ 	.word	0xffffffff


	//   ....[73]....
        /*0278*/ 	.word	0xffffffff


	//   ....[74]....
        /*027c*/ 	.word	0xffffffff


	//   ....[75]....
        /*0280*/ 	.word	0xffffffff


	//   ....[76]....
        /*0284*/ 	.word	0xffffffff


	//   ....[77]....
        /*0288*/ 	.word	0xffffffff


	//   ....[78]....
        /*028c*/ 	.word	0xffffffff


	//   ....[79]....
        /*0290*/ 	.word	0xffffffff


	//   ....[80]....
        /*0294*/ 	.word	0xffffffff


	//   ....[81]....
        /*0298*/ 	.word	0xffffffff


	//   ....[82]....
        /*029c*/ 	.word	0xffffffff


	//   ....[83]....
        /*02a0*/ 	.word	0xffffffff


	//   ....[84]....
        /*02a4*/ 	.word	0xffffffff


	//   ....[85]....
        /*02a8*/ 	.word	0xffffffff


	//   ....[86]....
        /*02ac*/ 	.word	0xffffffff


	//   ....[87]....
        /*02b0*/ 	.word	0xffffffff


	//   ....[88]....
        /*02b4*/ 	.word	0xffffffff


	//   ....[89]....
        /*02b8*/ 	.word	0xffffffff


	//   ....[90]....
        /*02bc*/ 	.word	0xffffffff


	//   ....[91]....
        /*02c0*/ 	.word	0xffffffff


	//   ....[92]....
        /*02c4*/ 	.word	0xffffffff


	//   ....[93]....
        /*02c8*/ 	.word	0xffffffff


	//   ....[94]....
        /*02cc*/ 	.word	0xffffffff


	//   ....[95]....
        /*02d0*/ 	.word	0xffffffff


	//   ....[96]....
        /*02d4*/ 	.word	0xffffffff


	//   ....[97]....
        /*02d8*/ 	.word	0xffffffff


	//   ....[98]....
        /*02dc*/ 	.word	0xffffffff


	//   ....[99]....
        /*02e0*/ 	.word	0xffffffff


	//   ....[100]....
        /*02e4*/ 	.word	0xffffffff


	//   ....[101]....
        /*02e8*/ 	.word	0xffffffff


	//   ....[102]....
        /*02ec*/ 	.word	0xffffffff


	//   ....[103]....
        /*02f0*/ 	.word	0xffffffff


	//   ....[104]....
        /*02f4*/ 	.word	0xffffffff


	//   ....[105]....
        /*02f8*/ 	.word	0xffffffff


	//   ....[106]....
        /*02fc*/ 	.word	0xffffffff


	//   ....[107]....
        /*0300*/ 	.word	0xffffffff


	//   ....[108]....
        /*0304*/ 	.word	0xffffffff


	//   ....[109]....
        /*0308*/ 	.word	0xffffffff


	//   ....[110]....
        /*030c*/ 	.word	0xffffffff


	//   ....[111]....
        /*0310*/ 	.word	0xffffffff


	//   ....[112]....
        /*0314*/ 	.word	0xffffffff


	//   ....[113]....
        /*0318*/ 	.word	0xffffffff


	//   ....[114]....
        /*031c*/ 	.word	0xffffffff


	//   ....[115]....
        /*0320*/ 	.word	0xffffffff


	//   ....[116]....
        /*0324*/ 	.word	0xffffffff


	//   ....[117]....
        /*0328*/ 	.word	0xffffffff


	//   ....[118]....
        /*032c*/ 	.word	0xffffffff


	//   ....[119]....
        /*0330*/ 	.word	0xffffffff


	//   ....[120]....
        /*0334*/ 	.word	0xffffffff


	//   ....[121]....
        /*0338*/ 	.word	0xffffffff


	//   ....[122]....
        /*033c*/ 	.word	0xffffffff


	//   ....[123]....
        /*0340*/ 	.word	0xffffffff


	//   ....[124]....
        /*0344*/ 	.word	0xffffffff


	//   ....[125]....
        /*0348*/ 	.word	0xffffffff


	//   ....[126]....
        /*034c*/ 	.word	0xffffffff


	//   ....[127]....
        /*0350*/ 	.word	0xffffffff


	//   ....[128]....
        /*0354*/ 	.word	0xffffffff


	//   ....[129]....
        /*0358*/ 	.word	0xffffffff


	//   ....[130]....
        /*035c*/ 	.word	0xffffffff


	//   ....[131]....
        /*0360*/ 	.word	0xffffffff


	//   ....[132]....
        /*0364*/ 	.word	0xffffffff


	//   ....[133]....
        /*0368*/ 	.word	0xffffffff


	//   ....[134]....
        /*036c*/ 	.word	0xffffffff


	//   ....[135]....
        /*0370*/ 	.word	0xffffffff


	//   ....[136]....
        /*0374*/ 	.word	0xffffffff


	//   ....[137]....
        /*0378*/ 	.word	0xffffffff


	//   ....[138]....
        /*037c*/ 	.word	0xffffffff


	//   ....[139]....
        /*0380*/ 	.word	0xffffffff


	//   ....[140]....
        /*0384*/ 	.word	0xffffffff


	//   ....[141]....
        /*0388*/ 	.word	0xffffffff


	//   ....[142]....
        /*038c*/ 	.word	0xffffffff


	//   ....[143]....
        /*0390*/ 	.word	0xffffffff


	//   ....[144]....
        /*0394*/ 	.word	0xffffffff


	//   ....[145]....
        /*0398*/ 	.word	0xffffffff


	//   ....[146]....
        /*039c*/ 	.word	0xffffffff


	//   ....[147]....
        /*03a0*/ 	.word	0xffffffff


	//   ....[148]....
        /*03a4*/ 	.word	0xffffffff


	//   ....[149]....
        /*03a8*/ 	.word	0xffffffff


	//   ....[150]....
        /*03ac*/ 	.word	0xffffffff


	//   ....[151]....
        /*03b0*/ 	.word	0xffffffff


	//   ....[152]....
        /*03b4*/ 	.word	0xffffffff


	//   ....[153]....
        /*03b8*/ 	.word	0xffffffff


	//   ....[154]....
        /*03bc*/ 	.word	0xffffffff


	//   ....[155]....
        /*03c0*/ 	.word	0xffffffff


	//   ....[156]....
        /*03c4*/ 	.word	0xffffffff


	//   ....[157]....
        /*03c8*/ 	.word	0xffffffff


	//   ....[158]....
        /*03cc*/ 	.word	0xffffffff


	//   ....[159]....
        /*03d0*/ 	.word	0xffffffff


	//   ....[160]....
        /*03d4*/ 	.word	0xffffffff


	//   ....[161]....
        /*03d8*/ 	.word	0xffffffff


	//   ....[162]....
        /*03dc*/ 	.word	0xffffffff


	//   ....[163]....
        /*03e0*/ 	.word	0xffffffff


	//   ....[164]....
        /*03e4*/ 	.word	0xffffffff


	//   ....[165]....
        /*03e8*/ 	.word	0xffffffff


	//   ....[166]....
        /*03ec*/ 	.word	0xffffffff


	//   ....[167]....
        /*03f0*/ 	.word	0xffffffff


	//   ....[168]....
        /*03f4*/ 	.word	0xffffffff


	//   ....[169]....
        /*03f8*/ 	.word	0xffffffff


	//   ....[170]....
        /*03fc*/ 	.word	0xffffffff


	//   ....[171]....
        /*0400*/ 	.word	0xffffffff


	//   ....[172]....
        /*0404*/ 	.word	0xffffffff


	//   ....[173]....
        /*0408*/ 	.word	0xffffffff


	//   ....[174]....
        /*040c*/ 	.word	0xffffffff


	//   ....[175]....
        /*0410*/ 	.word	0xffffffff


	//   ....[176]....
        /*0414*/ 	.word	0xffffffff


	//   ....[177]....
        /*0418*/ 	.word	0xffffffff


	//   ....[178]....
        /*041c*/ 	.word	0xffffffff


	//   ....[179]....
        /*0420*/ 	.word	0xffffffff


	//   ....[180]....
        /*0424*/ 	.word	0xffffffff


	//   ....[181]....
        /*0428*/ 	.word	0xffffffff


	//   ....[182]....
        /*042c*/ 	.word	0xffffffff


	//   ....[183]....
        /*0430*/ 	.word	0xffffffff


	//   ....[184]....
        /*0434*/ 	.word	0xffffffff


	//   ....[185]....
        /*0438*/ 	.word	0xffffffff


	//   ....[186]....
        /*043c*/ 	.word	0xffffffff


	//   ....[187]....
        /*0440*/ 	.word	0xffffffff


	//   ....[188]....
        /*0444*/ 	.word	0xffffffff


	//   ....[189]....
        /*0448*/ 	.word	0xffffffff


	//   ....[190]....
        /*044c*/ 	.word	0xffffffff


	//   ....[191]....
        /*0450*/ 	.word	0xffffffff


	//   ....[192]....
        /*0454*/ 	.word	0xffffffff


	//   ....[193]....
        /*0458*/ 	.word	0xffffffff


	//   ....[194]....
        /*045c*/ 	.word	0xffffffff


	//   ....[195]....
        /*0460*/ 	.word	0xffffffff


	//   ....[196]....
        /*0464*/ 	.word	0xffffffff


	//   ....[197]....
        /*0468*/ 	.word	0xffffffff


	//   ....[198]....
        /*046c*/ 	.word	0xffffffff


	//   ....[199]....
        /*0470*/ 	.word	0xffffffff


	//   ....[200]....
        /*0474*/ 	.word	0xffffffff


	//   ....[201]....
        /*0478*/ 	.word	0xffffffff


	//   ....[202]....
        /*047c*/ 	.word	0xffffffff


	//   ....[203]....
        /*0480*/ 	.word	0xffffffff


	//   ....[204]....
        /*0484*/ 	.word	0xffffffff


	//   ....[205]....
        /*0488*/ 	.word	0xffffffff


	//   ....[206]....
        /*048c*/ 	.word	0xffffffff


	//   ....[207]....
        /*0490*/ 	.word	0xffffffff


	//   ....[208]....
        /*0494*/ 	.word	0xffffffff


	//   ....[209]....
        /*0498*/ 	.word	0xffffffff


	//   ....[210]....
        /*049c*/ 	.word	0xffffffff


	//   ....[211]....
        /*04a0*/ 	.word	0xffffffff


	//   ....[212]....
        /*04a4*/ 	.word	0xffffffff


	//   ....[213]....
        /*04a8*/ 	.word	0xffffffff


	//   ....[214]....
        /*04ac*/ 	.word	0xffffffff


	//   ....[215]....
        /*04b0*/ 	.word	0xffffffff


	//   ....[216]....
        /*04b4*/ 	.word	0xffffffff


	//   ....[217]....
        /*04b8*/ 	.word	0xffffffff


	//   ....[218]....
        /*04bc*/ 	.word	0xffffffff


	//   ....[219]....
        /*04c0*/ 	.word	0xffffffff


	//   ....[220]....
        /*04c4*/ 	.word	0xffffffff


	//   ....[221]....
        /*04c8*/ 	.word	0xffffffff


	//   ....[222]....
        /*04cc*/ 	.word	0xffffffff


	//   ....[223]....
        /*04d0*/ 	.word	0xffffffff


	//   ....[224]....
        /*04d4*/ 	.word	0xffffffff


	//   ....[225]....
        /*04d8*/ 	.word	0xffffffff


	//   ....[226]....
        /*04dc*/ 	.word	0xffffffff


	//   ....[227]....
        /*04e0*/ 	.word	0x0500000f


	//   ....[228]....
        /*04e4*/ 	.word	0x0500000f


	//   ....[229]....
        /*04e8*/ 	.word	0x0500000f


	//   ....[230]....
        /*04ec*/ 	.word	0x0500000f


	//   ....[231]....
        /*04f0*/ 	.word	0x0500000f


	//   ....[232]....
        /*04f4*/ 	.word	0x0500000f


	//   ....[233]....
        /*04f8*/ 	.word	0x0500000f


	//   ....[234]....
        /*04fc*/ 	.word	0x0500000f


	//   ....[235]....
        /*0500*/ 	.word	0x0500000f


	//   ....[236]....
        /*0504*/ 	.word	0x0500000f


	//   ....[237]....
        /*0508*/ 	.word	0x0500000f


	//   ....[238]....
        /*050c*/ 	.word	0x0500000f


	//   ....[239]....
        /*0510*/ 	.word	0x0500000f


	//   ....[240]....
        /*0514*/ 	.word	0x0500000f


	//   ....[241]....
        /*0518*/ 	.word	0x0500000f


	//   ....[242]....
        /*051c*/ 	.word	0x0500000f


	//   ....[243]....
        /*0520*/ 	.word	0x0500000f


	//   ....[244]....
        /*0524*/ 	.word	0x0500000f


	//   ....[245]....
        /*0528*/ 	.word	0x0500000f


	//   ....[246]....
        /*052c*/ 	.word	0x0500000f


	//   ....[247]....
        /*0530*/ 	.word	0x0500000f


	//   ....[248]....
        /*0534*/ 	.word	0x0500000f


	//   ....[249]....
        /*0538*/ 	.word	0x0500000f


	//   ....[250]....
        /*053c*/ 	.word	0x0500000f


	//   ....[251]....
        /*0540*/ 	.word	0x0500000f


	//   ....[252]....
        /*0544*/ 	.word	0x0500000f


	//   ....[253]....
        /*0548*/ 	.word	0x0500000f


	//   ....[254]....
        /*054c*/ 	.word	0x0500000f


	//   ....[255]....
        /*0550*/ 	.word	0x0500000f


	//   ....[0]....
        /*0554*/ 	.word	0x0500000f


	//   ....[1]....
        /*0558*/ 	.word	0x0500000f


	//   ....[2]....
        /*055c*/ 	.word	0x0500000f


	//   ....[3]....
        /*0560*/ 	.word	0x0500000f


	//   ....[4]....
        /*0564*/ 	.word	0x0500000f


	//   ....[5]....
        /*0568*/ 	.word	0x0500000f


	//   ....[6]....
        /*056c*/ 	.word	0x0500000f


	//   ....[7]....
        /*0570*/ 	.word	0x0500000f


	//   ....[8]....
        /*0574*/ 	.word	0x0500000f


	//   ....[9]....
        /*0578*/ 	.word	0x0500000f


	//   ....[10]....
        /*057c*/ 	.word	0x0500000f


	//   ....[11]....
        /*0580*/ 	.word	0x0500000f


	//   ....[12]....
        /*0584*/ 	.word	0x0500000f


	//   ....[13]....
        /*0588*/ 	.word	0x0500000f


	//   ....[14]....
        /*058c*/ 	.word	0x0500000f


	//   ....[15]....
        /*0590*/ 	.word	0x0500000f


	//   ....[16]....
        /*0594*/ 	.word	0x0500000f


	//   ....[17]....
        /*0598*/ 	.word	0x0500000f


	//   ....[18]....
        /*059c*/ 	.word	0x0500000f


	//   ....[19]....
        /*05a0*/ 	.word	0x0500000f


	//   ....[20]....
        /*05a4*/ 	.word	0x0500000f


	//   ....[21]....
        /*05a8*/ 	.word	0x0500000f


	//   ....[22]....
        /*05ac*/ 	.word	0x0500000f


	//   ....[23]....
        /*05b0*/ 	.word	0x0500000f


	//   ....[24]....
        /*05b4*/ 	.word	0x0500000f


	//   ....[25]....
        /*05b8*/ 	.word	0x0500000f


	//   ....[26]....
        /*05bc*/ 	.word	0x0500000f


	//   ....[27]....
        /*05c0*/ 	.word	0x0500000f


	//   ....[28]....
        /*05c4*/ 	.word	0x0500000f


	//   ....[29]....
        /*05c8*/ 	.word	0x0500000f


	//   ....[30]....
        /*05cc*/ 	.word	0x0500000f


	//   ....[31]....
        /*05d0*/ 	.word	0x0500000f


	//   ....[32]....
        /*05d4*/ 	.word	0x0500000f


	//   ....[33]....
        /*05d8*/ 	.word	0x0500000f


	//   ....[34]....
        /*05dc*/ 	.word	0x0500000f


	//   ....[35]....
        /*05e0*/ 	.word	0x0500000f


	//   ....[36]....
        /*05e4*/ 	.word	0x0500000f


	//   ....[37]....
        /*05e8*/ 	.word	0x0500000f


	//   ....[38]....
        /*05ec*/ 	.word	0x0500000f


	//   ....[39]....
        /*05f0*/ 	.word	0x0500000f


	//   ....[40]....
        /*05f4*/ 	.word	0x0500000f


	//   ....[41]....
        /*05f8*/ 	.word	0x0500000f


	//   ....[42]....
        /*05fc*/ 	.word	0x0500000f


	//   ....[43]....
        /*0600*/ 	.word	0x0500000f


	//   ....[44]....
        /*0604*/ 	.word	0x0500000f


	//   ....[45]....
        /*0608*/ 	.word	0x0500000f


	//   ....[46]....
        /*060c*/ 	.word	0x0500000f


	//   ....[47]....
        /*0610*/ 	.word	0x0500000f


	//   ....[48]....
        /*0614*/ 	.word	0x0500000f


	//   ....[49]....
        /*0618*/ 	.word	0x0500000f


	//   ....[50]....
        /*061c*/ 	.word	0x0500000f


	//   ....[51]....
        /*0620*/ 	.word	0x0500000f


	//   ....[52]....
        /*0624*/ 	.word	0x0500000f


	//   ....[53]....
        /*0628*/ 	.word	0x0500000f


	//   ....[54]....
        /*062c*/ 	.word	0x0500000f


	//   ....[55]....
        /*0630*/ 	.word	0x0500000f


	//   ....[56]....
        /*0634*/ 	.word	0x0500000f


	//   ....[57]....
        /*0638*/ 	.word	0x0500000f


	//   ....[58]....
        /*063c*/ 	.word	0x0500000f


	//   ....[59]....
        /*0640*/ 	.word	0x0500000f


	//   ....[60]....
        /*0644*/ 	.word	0x0500000f


	//   ....[61]....
        /*0648*/ 	.word	0x0500000f


	//   ....[62]....
        /*064c*/ 	.word	0x0500000f


	//   ....[63]....
        /*0650*/ 	.word	0x0500000f


	//   ....[64]....
        /*0654*/ 	.word	0x0500000f


	//   ....[65]....
        /*0658*/ 	.word	0x0500000f


	//   ....[66]....
        /*065c*/ 	.word	0x0500000f


	//   ....[67]....
        /*0660*/ 	.word	0x0500000f


	//   ....[68]....
        /*0664*/ 	.word	0x0500000f


	//   ....[69]....
        /*0668*/ 	.word	0x0500000f


	//   ....[70]....
        /*066c*/ 	.word	0x0500000f


	//   ....[71]....
        /*0670*/ 	.word	0x0500000f


	//   ....[72]....
        /*0674*/ 	.word	0x0500000f


	//   ....[73]....
        /*0678*/ 	.word	0x0500000f


	//   ....[74]....
        /*067c*/ 	.word	0x0500000f


	//   ....[75]....
        /*0680*/ 	.word	0x0500000f


	//   ....[76]....
        /*0684*/ 	.word	0x0500000f


	//   ....[77]....
        /*0688*/ 	.word	0x0500000f


	//   ....[78]....
        /*068c*/ 	.word	0x0500000f


	//   ....[79]....
        /*0690*/ 	.word	0x0500000f


	//   ....[80]....
        /*0694*/ 	.word	0x0500000f


	//   ....[81]....
        /*0698*/ 	.word	0x0500000f


	//   ....[82]....
        /*069c*/ 	.word	0x0500000f


	//   ....[83]....
        /*06a0*/ 	.word	0x0500000f


	//   ....[84]....
        /*06a4*/ 	.word	0x0500000f


	//   ....[85]....
        /*06a8*/ 	.word	0x0500000f


	//   ....[86]....
        /*06ac*/ 	.word	0x0500000f


	//   ....[87]....
        /*06b0*/ 	.word	0x0500000f


	//   ....[88]....
        /*06b4*/ 	.word	0x0500000f


	//   ....[89]....
        /*06b8*/ 	.word	0x0500000f


	//   ....[90]....
        /*06bc*/ 	.word	0x0500000f


	//   ....[91]....
        /*06c0*/ 	.word	0x0500000f


	//   ....[92]....
        /*06c4*/ 	.word	0x0500000f


	//   ....[93]....
        /*06c8*/ 	.word	0x0500000f


	//   ....[94]....
        /*06cc*/ 	.word	0x0500000f


	//   ....[95]....
        /*06d0*/ 	.word	0x0500000f


	//   ....[96]....
        /*06d4*/ 	.word	0x0500000f


	//   ....[97]....
        /*06d8*/ 	.word	0x0500000f


	//   ....[98]....
        /*06dc*/ 	.word	0x0500000f


	//   ....[99]....
        /*06e0*/ 	.word	0x0500000f


	//   ....[100]....
        /*06e4*/ 	.word	0x0500000f


	//   ....[101]....
        /*06e8*/ 	.word	0x0500000f


	//   ....[102]....
        /*06ec*/ 	.word	0x0500000f


	//   ....[103]....
        /*06f0*/ 	.word	0x0500000f


	//   ....[104]....
        /*06f4*/ 	.word	0x0500000f


	//   ....[105]....
        /*06f8*/ 	.word	0x0500000f


	//   ....[106]....
        /*06fc*/ 	.word	0x0500000f


	//   ....[107]....
        /*0700*/ 	.word	0x0500000f


	//   ....[108]....
        /*0704*/ 	.word	0x0500000f


	//   ....[109]....
        /*0708*/ 	.word	0x0500000f


	//   ....[110]....
        /*070c*/ 	.word	0x0500000f


	//   ....[111]....
        /*0710*/ 	.word	0x0500000f


	//   ....[112]....
        /*0714*/ 	.word	0x0500000f


	//   ....[113]....
        /*0718*/ 	.word	0x0500000f


	//   ....[114]....
        /*071c*/ 	.word	0x0500000f


	//   ....[115]....
        /*0720*/ 	.word	0x0500000f


	//   ....[116]....
        /*0724*/ 	.word	0x0500000f


	//   ....[117]....
        /*0728*/ 	.word	0x0500000f


	//   ....[118]....
        /*072c*/ 	.word	0x0500000f


	//   ....[119]....
        /*0730*/ 	.word	0x0500000f


	//   ....[120]....
        /*0734*/ 	.word	0x0500000f


	//   ....[121]....
        /*0738*/ 	.word	0x0500000f


	//   ....[122]....
        /*073c*/ 	.word	0x0500000f


	//   ....[123]....
        /*0740*/ 	.word	0x0500000f


	//   ....[124]....
        /*0744*/ 	.word	0x0500000f


	//   ....[125]....
        /*0748*/ 	.word	0x0500000f


	//   ....[126]....
        /*074c*/ 	.word	0x0500000f


	//   ....[127]....
        /*0750*/ 	.word	0x0500000f


	//   ....[128]....
        /*0754*/ 	.word	0x0500000f


	//   ....[129]....
        /*0758*/ 	.word	0x0500000f


	//   ....[130]....
        /*075c*/ 	.word	0x0500000f


	//   ....[131]....
        /*0760*/ 	.word	0x0500000f


	//   ....[132]....
        /*0764*/ 	.word	0x0500000f


	//   ....[133]....
        /*0768*/ 	.word	0x0500000f


	//   ....[134]....
        /*076c*/ 	.word	0x0500000f


	//   ....[135]....
        /*0770*/ 	.word	0x0500000f


	//----- nvinfo : EIATTR_COOP_GROUP_INSTR_OFFSETS
	.align		4
.L_1081:
        /*0774*/ 	.byte	0x04, 0x28
        /*0776*/ 	.short	(.L_1083 - .L_1082)


	//   ....[0]....
.L_1082:
        /*0778*/ 	.word	0x00000070


	//   ....[1]....
        /*077c*/ 	.word	0x00000140


	//   ....[2]....
        /*0780*/ 	.word	0x00000190


	//   ....[3]....
        /*0784*/ 	.word	0x000003c0


	//   ....[4]....
        /*0788*/ 	.word	0x00000520


	//   ....[5]....
        /*078c*/ 	.word	0x00000640


	//   ....[6]....
        /*0790*/ 	.word	0x000007a0


	//   ....[7]....
        /*0794*/ 	.word	0x000030e0


	//   ....[8]....
        /*0798*/ 	.word	0x000030f0


	//   ....[9]....
        /*079c*/ 	.word	0x00003860


	//   ....[10]....
        /*07a0*/ 	.word	0x00003870


	//   ....[11]....
        /*07a4*/ 	.word	0x00003fe0


	//   ....[12]....
        /*07a8*/ 	.word	0x00003ff0


	//   ....[13]....
        /*07ac*/ 	.word	0x00004750


	//   ....[14]....
        /*07b0*/ 	.word	0x00004760


	//   ....[15]....
        /*07b4*/ 	.word	0x000058b0


	//   ....[16]....
        /*07b8*/ 	.word	0x000058c0


	//   ....[17]....
        /*07bc*/ 	.word	0x000060c0


	//   ....[18]....
        /*07c0*/ 	.word	0x000060d0


	//   ....[19]....
        /*07c4*/ 	.word	0x000068a0


	//   ....[20]....
        /*07c8*/ 	.word	0x000068b0


	//   ....[21]....
        /*07cc*/ 	.word	0x00007090


	//   ....[22]....
        /*07d0*/ 	.word	0x000070a0


	//   ....[23]....
        /*07d4*/ 	.word	0x00007ab0


	//   ....[24]....
        /*07d8*/ 	.word	0x00007ac0


	//   ....[25]....
        /*07dc*/ 	.word	0x00007bd0


	//   ....[26]....
        /*07e0*/ 	.word	0x00007be0


	//   ....[27]....
        /*07e4*/ 	.word	0x00007d00


	//   ....[28]....
        /*07e8*/ 	.word	0x00007d10


	//   ....[29]....
        /*07ec*/ 	.word	0x00007e30


	//   ....[30]....
        /*07f0*/ 	.word	0x00007e40


	//   ....[31]....
        /*07f4*/ 	.word	0x000081e0


	//   ....[32]....
        /*07f8*/ 	.word	0x00008200


	//   ....[33]....
        /*07fc*/ 	.word	0x000082e0


	//   ....[34]....
        /*0800*/ 	.word	0x00008300


	//   ....[35]....
        /*0804*/ 	.word	0x000083e0


	//   ....[36]....
        /*0808*/ 	.word	0x00008400


	//   ....[37]....
        /*080c*/ 	.word	0x000084e0


	//   ....[38]....
        /*0810*/ 	.word	0x00008500


	//   ....[39]....
        /*0814*/ 	.word	0x00008ae0


	//   ....[40]....
        /*0818*/ 	.word	0x000091c0


	//   ....[41]....
        /*081c*/ 	.word	0x000091d0


	//   ....[42]....
        /*0820*/ 	.word	0x000091e0


	//   ....[43]....
        /*0824*/ 	.word	0x000091f0


	//   ....[44]....
        /*0828*/ 	.word	0x00009530


	//   ....[45]....
        /*082c*/ 	.word	0x00009540


	//   ....[46]....
        /*0830*/ 	.word	0x00009550


	//   ....[47]....
        /*0834*/ 	.word	0x00009560


	//   ....[48]....
        /*0838*/ 	.word	0x00009880


	//   ....[49]....
        /*083c*/ 	.word	0x00009890


	//   ....[50]....
        /*0840*/ 	.word	0x000098a0


	//   ....[51]....
        /*0844*/ 	.word	0x000098b0


	//   ....[52]....
        /*0848*/ 	.word	0x00009bf0


	//   ....[53]....
        /*084c*/ 	.word	0x00009c00


	//   ....[54]....
        /*0850*/ 	.word	0x00009c10


	//   ....[55]....
        /*0854*/ 	.word	0x00009c20


	//   ....[56]....
        /*0858*/ 	.word	0x0000bb20


	//   ....[57]....
        /*085c*/ 	.word	0x0000bb40


	//   ....[58]....
        /*0860*/ 	.word	0x0000bb50


	//   ....[59]....
        /*0864*/ 	.word	0x0000bb60


	//   ....[60]....
        /*0868*/ 	.word	0x0000bc70


	//   ....[61]....
        /*086c*/ 	.word	0x0000bc90


	//   ....[62]....
        /*0870*/ 	.word	0x0000bd30


	//   ....[63]....
        /*0874*/ 	.word	0x0000bd70


	//   ....[64]....
        /*0878*/ 	.word	0x0000c0b0


	//   ....[65]....
        /*087c*/ 	.word	0x0000c0d0


	//   ....[66]....
        /*0880*/ 	.word	0x0000c0f0


	//   ....[67]....
        /*0884*/ 	.word	0x0000c100


	//   ....[68]....
        /*0888*/ 	.word	0x0000c1d0


	//   ....[69]....
        /*088c*/ 	.word	0x0000c1f0


	//   ....[70]....
        /*0890*/ 	.word	0x0000c200


	//   ....[71]....
        /*0894*/ 	.word	0x0000c290


	//   ....[72]....
        /*0898*/ 	.word	0x0000e9e0


	//   ....[73]....
        /*089c*/ 	.word	0x0000ea10


	//   ....[74]....
        /*08a0*/ 	.word	0x0000f080


	//   ....[75]....
        /*08a4*/ 	.word	0x0000f150


	//   ....[76]....
        /*08a8*/ 	.word	0x0000fa00


	//   ....[77]....
        /*08ac*/ 	.word	0x0000fa60


	//   ....[78]....
        /*08b0*/ 	.word	0x00011140


	//   ....[79]....
        /*08b4*/ 	.word	0x00011160


	//   ....[80]....
        /*08b8*/ 	.word	0x000117e0


	//   ....[81]....
        /*08bc*/ 	.word	0x000118e0


	//   ....[82]....
        /*08c0*/ 	.word	0x000120d0


	//   ....[83]....
        /*08c4*/ 	.word	0x00012130


	//   ....[84]....
        /*08c8*/ 	.word	0x000140a0


	//   ....[85]....
        /*08cc*/ 	.word	0x000140b0


	//   ....[86]....
        /*08d0*/ 	.word	0x000140e0


	//   ....[87]....
        /*08d4*/ 	.word	0x000140f0


	//   ....[88]....
        /*08d8*/ 	.word	0x00015630


	//   ....[89]....
        /*08dc*/ 	.word	0x00015670


	//   ....[90]....
        /*08e0*/ 	.word	0x00015990


	//   ....[91]....
        /*08e4*/ 	.word	0x000159b0


	//   ....[92]....
        /*08e8*/ 	.word	0x00016a50


	//   ....[93]....
        /*08ec*/ 	.word	0x00016a90


	//   ....[94]....
        /*08f0*/ 	.word	0x00016ad0


	//   ....[95]....
        /*08f4*/ 	.word	0x00016b00


	//   ....[96]....
        /*08f8*/ 	.word	0x000170c0


	//   ....[97]....
        /*08fc*/ 	.word	0x000170f0


	//   ....[98]....
        /*0900*/ 	.word	0x000171b0


	//   ....[99]....
        /*0904*/ 	.word	0x000171d0


	//   ....[100]....
        /*0908*/ 	.word	0x00017290


	//   ....[101]....
        /*090c*/ 	.word	0x000172b0


	//   ....[102]....
        /*0910*/ 	.word	0x00017380


	//   ....[103]....
        /*0914*/ 	.word	0x000173a0


	//   ....[104]....
        /*0918*/ 	.word	0x00017b60


	//   ....[105]....
        /*091c*/ 	.word	0x00017b70


	//   ....[106]....
        /*0920*/ 	.word	0x00017c80


	//   ....[107]....
        /*0924*/ 	.word	0x00017c90


	//   ....[108]....
        /*0928*/ 	.word	0x00017da0


	//   ....[109]....
        /*092c*/ 	.word	0x00017db0


	//   ....[110]....
        /*0930*/ 	.word	0x00017ec0


	//   ....[111]....
        /*0934*/ 	.word	0x00017ed0


	//   ....[112]....
        /*0938*/ 	.word	0x00018040


	//   ....[113]....
        /*093c*/ 	.word	0x000181f0


	//   ....[114]....
        /*0940*/ 	.word	0x00018220


	//   ....[115]....
        /*0944*/ 	.word	0x00018250


	//   ....[116]....
        /*0948*/ 	.word	0x00018280


	//   ....[117]....
        /*094c*/ 	.word	0x000182b0


	//   ....[118]....
        /*0950*/ 	.word	0x000182e0


	//   ....[119]....
        /*0954*/ 	.word	0x00018450


	//   ....[120]....
        /*0958*/ 	.word	0x00018480


	//   ....[121]....
        /*095c*/ 	.word	0x000184b0


	//   ....[122]....
        /*0960*/ 	.word	0x000184e0


	//   ....[123]....
        /*0964*/ 	.word	0x00018510


	//   ....[124]....
        /*0968*/ 	.word	0x00018540


	//   ....[125]....
        /*096c*/ 	.word	0x000185d0


	//   ....[126]....
        /*0970*/ 	.word	0x00018630


	//   ....[127]....
        /*0974*/ 	.word	0x000186c0


	//   ....[128]....
        /*0978*/ 	.word	0x000194a0


	//   ....[129]....
        /*097c*/ 	.word	0x0001b140


	//   ....[130]....
        /*0980*/ 	.word	0x0001b160


	//   ....[131]....
        /*0984*/ 	.word	0x0001b200


	//   ....[132]....
        /*0988*/ 	.word	0x0001b220


	//   ....[133]....
        /*098c*/ 	.word	0x0001b2b0


	//   ....[134]....
        /*0990*/ 	.word	0x0001b2d0


	//   ....[135]....
        /*0994*/ 	.word	0x0001b360


	//   ....[136]....
        /*0998*/ 	.word	0x0001b380


	//   ....[137]....
        /*099c*/ 	.word	0x0001b410


	//   ....[138]....
        /*09a0*/ 	.word	0x0001b430


	//   ....[139]....
        /*09a4*/ 	.word	0x0001b4c0


	//   ....[140]....
        /*09a8*/ 	.word	0x0001b4e0


	//   ....[141]....
        /*09ac*/ 	.word	0x0001b570


	//   ....[142]....
        /*09b0*/ 	.word	0x0001b590


	//   ....[143]....
        /*09b4*/ 	.word	0x0001b5a0


	//   ....[144]....
        /*09b8*/ 	.word	0x0001b620


	//   ....[145]....
        /*09bc*/ 	.word	0x0001bd90


	//   ....[146]....
        /*09c0*/ 	.word	0x0001bdc0


	//   ....[147]....
        /*09c4*/ 	.word	0x0001be20


	//   ....[148]....
        /*09c8*/ 	.word	0x0001be70


	//   ....[149]....
        /*09cc*/ 	.word	0x0001bec0


	//   ....[150]....
        /*09d0*/ 	.word	0x0001bf10


	//   ....[151]....
        /*09d4*/ 	.word	0x0001bf60


	//   ....[152]....
        /*09d8*/ 	.word	0x0001bfb0


	//   ....[153]....
        /*09dc*/ 	.word	0x0001bff0


	//   ....[154]....
        /*09e0*/ 	.word	0x0001c050


	//   ....[155]....
        /*09e4*/ 	.word	0x0001c0a0


	//   ....[156]....
        /*09e8*/ 	.word	0x0001c0f0


	//   ....[157]....
        /*09ec*/ 	.word	0x0001c140


	//   ....[158]....
        /*09f0*/ 	.word	0x0001c180


	//   ....[159]....
        /*09f4*/ 	.word	0x0001c1a0


	//   ....[160]....
        /*09f8*/ 	.word	0x0001c1e0


	//   ....[161]....
        /*09fc*/ 	.word	0x0001c950


	//   ....[162]....
        /*0a00*/ 	.word	0x0001c980


	//   ....[163]....
        /*0a04*/ 	.word	0x0001c9e0


	//   ....[164]....
        /*0a08*/ 	.word	0x0001c9f0


	//   ....[165]....
        /*0a0c*/ 	.word	0x0001ca40


	//   ....[166]....
        /*0a10*/ 	.word	0x0001ca50


	//   ....[167]....
        /*0a14*/ 	.word	0x0001caa0


	//   ....[168]....
        /*0a18*/ 	.word	0x0001cab0


	//   ....[169]....
        /*0a1c*/ 	.word	0x0001cb00


	//   ....[170]....
        /*0a20*/ 	.word	0x0001cb10


	//   ....[171]....
        /*0a24*/ 	.word	0x0001cb60


	//   ....[172]....
        /*0a28*/ 	.word	0x0001cb70


	//   ....[173]....
        /*0a2c*/ 	.word	0x0001cbc0


	//   ....[174]....
        /*0a30*/ 	.word	0x0001cbd0


	//   ....[175]....
        /*0a34*/ 	.word	0x0001cbe0


	//   ....[176]....
        /*0a38*/ 	.word	0x0001cc30


	//   ....[177]....
        /*0a3c*/ 	.word	0x0001ce90


	//   ....[178]....
        /*0a40*/ 	.word	0x0001ceb0


	//   ....[179]....
        /*0a44*/ 	.word	0x0001cec0


	//   ....[180]....
        /*0a48*/ 	.word	0x0001cf30


	//   ....[181]....
        /*0a4c*/ 	.word	0x0001cf40


	//   ....[182]....
        /*0a50*/ 	.word	0x0001cfb0


	//   ....[183]....
        /*0a54*/ 	.word	0x0001cfc0


	//   ....[184]....
        /*0a58*/ 	.word	0x0001d030


	//   ....[185]....
        /*0a5c*/ 	.word	0x0001d040


	//   ....[186]....
        /*0a60*/ 	.word	0x0001d0b0


	//   ....[187]....
        /*0a64*/ 	.word	0x0001d0c0


	//   ....[188]....
        /*0a68*/ 	.word	0x0001d130


	//   ....[189]....
        /*0a6c*/ 	.word	0x0001d140


	//   ....[190]....
        /*0a70*/ 	.word	0x0001d1b0


	//   ....[191]....
        /*0a74*/ 	.word	0x0001d1c0


	//   ....[192]....
        /*0a78*/ 	.word	0x0001d1d0


	//   ....[193]....
        /*0a7c*/ 	.word	0x0001d780


	//   ....[194]....
        /*0a80*/ 	.word	0x0001d7c0


	//   ....[195]....
        /*0a84*/ 	.word	0x0001d800


	//   ....[196]....
        /*0a88*/ 	.word	0x0001d820


	//   ....[197]....
        /*0a8c*/ 	.word	0x0001d830


	//   ....[198]....
        /*0a90*/ 	.word	0x0001d850


	//   ....[199]....
        /*0a94*/ 	.word	0x0001d8c0


	//   ....[200]....
        /*0a98*/ 	.word	0x0001d8e0


	//   ....[201]....
        /*0a9c*/ 	.word	0x0001d940


	//   ....[202]....
        /*0aa0*/ 	.word	0x0001d960


	//   ....[203]....
        /*0aa4*/ 	.word	0x0001d9c0


	//   ....[204]....
        /*0aa8*/ 	.word	0x0001d9e0


	//   ....[205]....
        /*0aac*/ 	.word	0x0001da40


	//   ....[206]....
        /*0ab0*/ 	.word	0x0001da60


	//   ....[207]....
        /*0ab4*/ 	.word	0x0001dab0


	//   ....[208]....
        /*0ab8*/ 	.word	0x0001dad0


	//   ....[209]....
        /*0abc*/ 	.word	0x0001ded0


	//   ....[210]....
        /*0ac0*/ 	.word	0x0001df00


	//   ....[211]....
        /*0ac4*/ 	.word	0x0001df30


	//   ....[212]....
        /*0ac8*/ 	.word	0x0001df60


	//   ....[213]....
        /*0acc*/ 	.word	0x0001df90


	//   ....[214]....
        /*0ad0*/ 	.word	0x0001dfc0


	//   ....[215]....
        /*0ad4*/ 	.word	0x0001dff0


	//   ....[216]....
        /*0ad8*/ 	.word	0x0001e020


	//   ....[217]....
        /*0adc*/ 	.word	0x0001e1a0


	//   ....[218]....
        /*0ae0*/ 	.word	0x0001e1d0


	//   ....[219]....
        /*0ae4*/ 	.word	0x0001e200


	//   ....[220]....
        /*0ae8*/ 	.word	0x0001e230


	//   ....[221]....
        /*0aec*/ 	.word	0x0001e260


	//   ....[222]....
        /*0af0*/ 	.word	0x0001e290


	//   ....[223]....
        /*0af4*/ 	.word	0x0001e350


	//   ....[224]....
        /*0af8*/ 	.word	0x0001e370


	//   ....[225]....
        /*0afc*/ 	.word	0x0001e3e0


	//   ....[226]....
        /*0b00*/ 	.word	0x0001ea80


	//   ....[227]....
        /*0b04*/ 	.word	0x0001eda0


	//   ....[228]....
        /*0b08*/ 	.word	0x0001ee30


	//   ....[229]....
        /*0b0c*/ 	.word	0x0001eed0


	//   ....[230]....
        /*0b10*/ 	.word	0x0001ef60


	//   ....[231]....
        /*0b14*/ 	.word	0x0001f000


	//   ....[232]....
        /*0b18*/ 	.word	0x0001f090


	//   ....[233]....
        /*0b1c*/ 	.word	0x0001f130


	//   ....[234]....
        /*0b20*/ 	.word	0x0001f1c0


	//   ....[235]....
        /*0b24*/ 	.word	0x0001f2b0


	//   ....[236]....
        /*0b28*/ 	.word	0x0001f340


	//   ....[237]....
        /*0b2c*/ 	.word	0x0001f3e0


	//   ....[238]....
        /*0b30*/ 	.word	0x0001f470


	//   ....[239]....
        /*0b34*/ 	.word	0x0001f510


	//   ....[240]....
        /*0b38*/ 	.word	0x0001f5a0


	//   ....[241]....
        /*0b3c*/ 	.word	0x0001f640


	//   ....[242]....
        /*0b40*/ 	.word	0x0001f6d0


	//   ....[243]....
        /*0b44*/ 	.word	0x0001f7c0


	//   ....[244]....
        /*0b48*/ 	.word	0x0001f850


	//   ....[245]....
        /*0b4c*/ 	.word	0x0001f8e0


	//   ....[246]....
        /*0b50*/ 	.word	0x0001f970


	//   ....[247]....
        /*0b54*/ 	.word	0x0001fa00


	//   ....[248]....
        /*0b58*/ 	.word	0x0001fa90


	//   ....[249]....
        /*0b5c*/ 	.word	0x0001fb20


	//   ....[250]....
        /*0b60*/ 	.word	0x0001fbb0


	//   ....[251]....
        /*0b64*/ 	.word	0x0001fc90


	//   ....[252]....
        /*0b68*/ 	.word	0x0001fd40


	//   ....[253]....
        /*0b6c*/ 	.word	0x0001fdd0


	//   ....[254]....
        /*0b70*/ 	.word	0x0001fe20


	//   ....[255]....
        /*0b74*/ 	.word	0x0001fe70


	//   ....[0]....
        /*0b78*/ 	.word	0x0001ff00


	//   ....[1]....
        /*0b7c*/ 	.word	0x0001ff90


	//   ....[2]....
        /*0b80*/ 	.word	0x0001ffe0


	//   ....[3]....
        /*0b84*/ 	.word	0x00020030


	//   ....[4]....
        /*0b88*/ 	.word	0x000200c0


	//   ....[5]....
        /*0b8c*/ 	.word	0x00020150


	//   ....[6]....
        /*0b90*/ 	.word	0x000201a0


	//   ....[7]....
        /*0b94*/ 	.word	0x000201f0


	//   ....[8]....
        /*0b98*/ 	.word	0x00020280


	//   ....[9]....
        /*0b9c*/ 	.word	0x00020310


	//   ....[10]....
        /*0ba0*/ 	.word	0x00020360


	//   ....[11]....
        /*0ba4*/ 	.word	0x000203b0


	//   ....[12]....
        /*0ba8*/ 	.word	0x000204a0


	//   ....[13]....
        /*0bac*/ 	.word	0x00020550


	//   ....[14]....
        /*0bb0*/ 	.word	0x000205d0


	//   ....[15]....
        /*0bb4*/ 	.word	0x00020670


	//   ....[16]....
        /*0bb8*/ 	.word	0x00020700


	//   ....[17]....
        /*0bbc*/ 	.word	0x000207c0


	//   ....[18]....
        /*0bc0*/ 	.word	0x00020840


	//   ....[19]....
        /*0bc4*/ 	.word	0x00020890


	//   ....[20]....
        /*0bc8*/ 	.word	0x00020a50


	//   ....[21]....
        /*0bcc*/ 	.word	0x00020af0


	//   ....[22]....
        /*0bd0*/ 	.word	0x00020b70


	//   ....[23]....
        /*0bd4*/ 	.word	0x00020be0


	//   ....[24]....
        /*0bd8*/ 	.word	0x00020d60


	//   ....[25]....
        /*0bdc*/ 	.word	0x00020e80


	//   ....[26]....
        /*0be0*/ 	.word	0x00020ef0


	//   ....[27]....
        /*0be4*/ 	.word	0x00020f40


	//   ....[28]....
        /*0be8*/ 	.word	0x00021220


	//   ....[29]....
        /*0bec*/ 	.word	0x00021270


	//   ....[30]....
        /*0bf0*/ 	.word	0x00021300


	//   ....[31]....
        /*0bf4*/ 	.word	0x00021390


	//   ....[32]....
        /*0bf8*/ 	.word	0x00021420


	//   ....[33]....
        /*0bfc*/ 	.word	0x000214b0


	//   ....[34]....
        /*0c00*/ 	.word	0x00021540


	//   ....[35]....
        /*0c04*/ 	.word	0x000215d0


	//   ....[36]....
        /*0c08*/ 	.word	0x00021690


	//   ....[37]....
        /*0c0c*/ 	.word	0x00021970


	//   ....[38]....
        /*0c10*/ 	.word	0x00021a60


	//   ....[39]....
        /*0c14*/ 	.word	0x00021b00


	//   ....[40]....
        /*0c18*/ 	.word	0x00021b60


	//   ....[41]....
        /*0c1c*/ 	.word	0x00021c60


	//   ....[42]....
        /*0c20*/ 	.word	0x00021cd0


	//   ....[43]....
        /*0c24*/ 	.word	0x00021dd0


	//   ....[44]....
        /*0c28*/ 	.word	0x00021e40


	//   ....[45]....
        /*0c2c*/ 	.word	0x00021f40


	//   ....[46]....
        /*0c30*/ 	.word	0x00021fb0


	//   ....[47]....
        /*0c34*/ 	.word	0x000220b0


	//   ....[48]....
        /*0c38*/ 	.word	0x00022120


	//   ....[49]....
        /*0c3c*/ 	.word	0x00022220


	//   ....[50]....
        /*0c40*/ 	.word	0x00022290


	//   ....[51]....
        /*0c44*/ 	.word	0x00022390


	//   ....[52]....
        /*0c48*/ 	.word	0x00022400


	//   ....[53]....
        /*0c4c*/ 	.word	0x000224a0


	//   ....[54]....
        /*0c50*/ 	.word	0x000225a0


	//   ....[55]....
        /*0c54*/ 	.word	0x00022610


	//   ....[56]....
        /*0c58*/ 	.word	0x00022690


	//   ....[57]....
        /*0c5c*/ 	.word	0x00022750


	//   ....[58]....
        /*0c60*/ 	.word	0x000227d0


	//   ....[59]....
        /*0c64*/ 	.word	0x000228a0


	//   ....[60]....
        /*0c68*/ 	.word	0x00022920


	//   ....[61]....
        /*0c6c*/ 	.word	0x000229f0


	//   ....[62]....
        /*0c70*/ 	.word	0x00022a70


	//   ....[63]....
        /*0c74*/ 	.word	0x00022b40


	//   ....[64]....
        /*0c78*/ 	.word	0x00022bc0


	//   ....[65]....
        /*0c7c*/ 	.word	0x00022c90


	//   ....[66]....
        /*0c80*/ 	.word	0x00022d10


	//   ....[67]....
        /*0c84*/ 	.word	0x00022dd0


	//   ....[68]....
        /*0c88*/ 	.word	0x00022e50


	//   ....[69]....
        /*0c8c*/ 	.word	0x00022f00


	//   ....[70]....
        /*0c90*/ 	.word	0x00023030


	//   ....[71]....
        /*0c94*/ 	.word	0x000230d0


	//   ....[72]....
        /*0c98*/ 	.word	0x00023140


	//   ....[73]....
        /*0c9c*/ 	.word	0x00023200


	//   ....[74]....
        /*0ca0*/ 	.word	0x00023260


	//   ....[75]....
        /*0ca4*/ 	.word	0x00023320


	//   ....[76]....
        /*0ca8*/ 	.word	0x00023380


	//   ....[77]....
        /*0cac*/ 	.word	0x00023440


	//   ....[78]....
        /*0cb0*/ 	.word	0x000234a0


	//   ....[79]....
        /*0cb4*/ 	.word	0x00023560


	//   ....[80]....
        /*0cb8*/ 	.word	0x000235c0


	//   ....[81]....
        /*0cbc*/ 	.word	0x00023680


	//   ....[82]....
        /*0cc0*/ 	.word	0x000236e0


	//   ....[83]....
        /*0cc4*/ 	.word	0x000237a0


	//   ....[84]....
        /*0cc8*/ 	.word	0x00023800


	//   ....[85]....
        /*0ccc*/ 	.word	0x000238c0


	//   ....[86]....
        /*0cd0*/ 	.word	0x000239b0


	//   ....[87]....
        /*0cd4*/ 	.word	0x00023a50


	//   ....[88]....
        /*0cd8*/ 	.word	0x00023ab0


	//   ....[89]....
        /*0cdc*/ 	.word	0x00023b90


	//   ....[90]....
        /*0ce0*/ 	.word	0x00023bf0


	//   ....[91]....
        /*0ce4*/ 	.word	0x00023cd0


	//   ....[92]....
        /*0ce8*/ 	.word	0x00023d30


	//   ....[93]....
        /*0cec*/ 	.word	0x00023e10


	//   ....[94]....
        /*0cf0*/ 	.word	0x00023e70


	//   ....[95]....
        /*0cf4*/ 	.word	0x00023f50


	//   ....[96]....
        /*0cf8*/ 	.word	0x00023fb0


	//   ....[97]....
        /*0cfc*/ 	.word	0x00024090


	//   ....[98]....
        /*0d00*/ 	.word	0x000240f0


	//   ....[99]....
        /*0d04*/ 	.word	0x000241d0


	//   ....[100]....
        /*0d08*/ 	.word	0x00024230


	//   ....[101]....
        /*0d0c*/ 	.word	0x00024300


	//   ....[102]....
        /*0d10*/ 	.word	0x00024420


	//   ....[103]....
        /*0d14*/ 	.word	0x000244c0


	//   ....[104]....
        /*0d18*/ 	.word	0x00024580


	//   ....[105]....
        /*0d1c*/ 	.word	0x00024650


	//   ....[106]....
        /*0d20*/ 	.word	0x000246b0


	//   ....[107]....
        /*0d24*/ 	.word	0x00024790


	//   ....[108]....
        /*0d28*/ 	.word	0x000247f0


	//   ....[109]....
        /*0d2c*/ 	.word	0x000248c0


	//   ....[110]....
        /*0d30*/ 	.word	0x00024920


	//   ....[111]....
        /*0d34*/ 	.word	0x000249f0


	//   ....[112]....
        /*0d38*/ 	.word	0x00024a50


	//   ....[113]....
        /*0d3c*/ 	.word	0x00024b30


	//   ....[114]....
        /*0d40*/ 	.word	0x00024b90


	//   ....[115]....
        /*0d44*/ 	.word	0x00024c60


	//   ....[116]....
        /*0d48*/ 	.word	0x00024cc0


	//   ....[117]....
        /*0d4c*/ 	.word	0x00024d80


	//   ....[118]....
        /*0d50*/ 	.word	0x00024e10


	//   ....[119]....
        /*0d54*/ 	.word	0x00024eb0


	//   ....[120]....
        /*0d58*/ 	.word	0x00024fd0


	//   ....[121]....
        /*0d5c*/ 	.word	0x00025040


	//   ....[122]....
        /*0d60*/ 	.word	0x000250b0


	//   ....[123]....
        /*0d64*/ 	.word	0x00025120


	//   ....[124]....
        /*0d68*/ 	.word	0x00025190


	//   ....[125]....
        /*0d6c*/ 	.word	0x00025210


	//   ....[126]....
        /*0d70*/ 	.word	0x000252a0


	//   ....[127]....
        /*0d74*/ 	.word	0x00025330


	//   ....[128]....
        /*0d78*/ 	.word	0x000253a0


	//   ....[129]....
        /*0d7c*/ 	.word	0x00025410


	//   ....[130]....
        /*0d80*/ 	.word	0x00025480


	//   ....[131]....
        /*0d84*/ 	.word	0x00025500


	//   ....[132]....
        /*0d88*/ 	.word	0x00025570


	//   ....[133]....
        /*0d8c*/ 	.word	0x00025610


	//   ....[134]....
        /*0d90*/ 	.word	0x000256a0


	//   ....[135]....
        /*0d94*/ 	.word	0x000257c0


	//----- nvinfo : EIATTR_REG_RECONFIG
	.align		4
.L_1083:
        /*0d98*/ 	.byte	0x01, 0x54
	.zero		2


	//----- nvinfo : EIATTR_SYSCALL_OFFSETS
	.align		4
        /*0d9c*/ 	.byte	0x04, 0x46
        /*0d9e*/ 	.short	(.L_1085 - .L_1084)


	//   ....[0]....
.L_1084:
        /*0da0*/ 	.word	0x00001940


	//   ....[1]....
        /*0da4*/ 	.word	0x00001a90


	//   ....[2]....
        /*0da8*/ 	.word	0x00008c80


	//   ....[3]....
        /*0dac*/ 	.word	0x00008f80


	//   ....[4]....
        /*0db0*/ 	.word	0x0001a7f0


	//   ....[5]....
        /*0db4*/ 	.word	0x0001a940


	//   ....[6]....
        /*0db8*/ 	.word	0x0001aa30


	//   ....[7]....
        /*0dbc*/ 	.word	0x0001b9f0


	//----- nvinfo : EIATTR_MBARRIER_INSTR_OFFSETS
	.align		4
.L_1085:
        /*0dc0*/ 	.byte	0x04, 0x39
        /*0dc2*/ 	.short	(.L_1087 - .L_1086)


	//   ....[0]....
.L_1086:
        /*0dc4*/ 	.word	0x00000270
        /*0dc8*/ 	.word	0x000000ff
        /*0dcc*/ 	.word	0x00028800
        /*0dd0*/ 	.short	0x0100
        /*0dd2*/ 	.byte	0x08
	.zero		1


	//   ....[1]....
        /*0dd4*/ 	.word	0x00000280
        /*0dd8*/ 	.word	0x000000ff
        /*0ddc*/ 	.word	0x00028820
        /*0de0*/ 	.short	0x0100
        /*0de2*/ 	.byte	0x08
	.zero		1


	//   ....[2]....
        /*0de4*/ 	.word	0x00000370
        /*0de8*/ 	.word	0x000000ff
        /*0dec*/ 	.word	0x00028830
        /*0df0*/ 	.short	0x0100
        /*0df2*/ 	.byte	0x08
	.zero		1


	//   ....[3]....
        /*0df4*/ 	.word	0x00000380
        /*0df8*/ 	.word	0x000000ff
        /*0dfc*/ 	.word	0x00028840
        /*0e00*/ 	.short	0x0100
        /*0e02*/ 	.byte	0x08
	.zero		1


	//   ....[4]....
        /*0e04*/ 	.word	0x00000390
        /*0e08*/ 	.word	0x000000ff
        /*0e0c*/ 	.word	0x00028838
        /*0e10*/ 	.short	0x0100
        /*0e12*/ 	.byte	0x08
	.zero		1


	//   ....[5]....
        /*0e14*/ 	.word	0x000003a0
        /*0e18*/ 	.word	0x000000ff
        /*0e1c*/ 	.word	0x00028848
        /*0e20*/ 	.short	0x0100
        /*0e22*/ 	.byte	0x08
	.zero		1


	//   ....[6]....
        /*0e24*/ 	.word	0x000004d0
        /*0e28*/ 	.word	0x000000ff
        /*0e2c*/ 	.word	0x00028850
        /*0e30*/ 	.short	0x0100
        /*0e32*/ 	.byte	0x08
	.zero		1


	//   ....[7]....
        /*0e34*/ 	.word	0x000004e0
        /*0e38*/ 	.word	0x000000ff
        /*0e3c*/ 	.word	0x00028860
        /*0e40*/ 	.short	0x0100
        /*0e42*/ 	.byte	0x08
	.zero		1


	//   ....[8]....
        /*0e44*/ 	.word	0x000004f0
        /*0e48*/ 	.word	0x000000ff
        /*0e4c*/ 	.word	0x00028858
        /*0e50*/ 	.short	0x0100
        /*0e52*/ 	.byte	0x08
	.zero		1


	//   ....[9]....
        /*0e54*/ 	.word	0x00000500
        /*0e58*/ 	.word	0x000000ff
        /*0e5c*/ 	.word	0x00028868
        /*0e60*/ 	.short	0x0100
        /*0e62*/ 	.byte	0x08
	.zero		1


	//   ....[10]....
        /*0e64*/ 	.word	0x000005f0
        /*0e68*/ 	.word	0x000000ff
        /*0e6c*/ 	.word	0x00028870
        /*0e70*/ 	.short	0x0100
        /*0e72*/ 	.byte	0x06
	.zero		1


	//   ....[11]....
        /*0e74*/ 	.word	0x00000600
        /*0e78*/ 	.word	0x000000ff
        /*0e7c*/ 	.word	0x00028880
        /*0e80*/ 	.short	0x0100
        /*0e82*/ 	.byte	0x06
	.zero		1


	//   ....[12]....
        /*0e84*/ 	.word	0x00000610
        /*0e88*/ 	.word	0x000000ff
        /*0e8c*/ 	.word	0x00028878
        /*0e90*/ 	.short	0x0100
        /*0e92*/ 	.byte	0x06
	.zero		1


	//   ....[13]....
        /*0e94*/ 	.word	0x00000620
        /*0e98*/ 	.word	0x000000ff
        /*0e9c*/ 	.word	0x00028888
        /*0ea0*/ 	.short	0x0100
        /*0ea2*/ 	.byte	0x06
	.zero		1


	//   ....[14]....
        /*0ea4*/ 	.word	0x00000750
        /*0ea8*/ 	.word	0x000000ff
        /*0eac*/ 	.word	0x00028890
        /*0eb0*/ 	.short	0x0100
        /*0eb2*/ 	.byte	0x08
	.zero		1


	//   ....[15]....
        /*0eb4*/ 	.word	0x00000760
        /*0eb8*/ 	.word	0x000000ff
        /*0ebc*/ 	.word	0x000288a0
        /*0ec0*/ 	.short	0x0100
        /*0ec2*/ 	.byte	0x08
	.zero		1


	//   ....[16]....
        /*0ec4*/ 	.word	0x00000770
        /*0ec8*/ 	.word	0x000000ff
        /*0ecc*/ 	.word	0x00028898
        /*0ed0*/ 	.short	0x0100
        /*0ed2*/ 	.byte	0x08
	.zero		1


	//   ....[17]....
        /*0ed4*/ 	.word	0x00000780
        /*0ed8*/ 	.word	0x000000ff
        /*0edc*/ 	.word	0x000288a8
        /*0ee0*/ 	.short	0x0100
        /*0ee2*/ 	.byte	0x08
	.zero		1


	//   ....[18]....
        /*0ee4*/ 	.word	0x000008b0
        /*0ee8*/ 	.word	0x000000ff
        /*0eec*/ 	.word	0x000288b0
        /*0ef0*/ 	.short	0x0100
        /*0ef2*/ 	.byte	0x08
	.zero		1


	//   ....[19]....
        /*0ef4*/ 	.word	0x000008c0
        /*0ef8*/ 	.word	0x000000ff
        /*0efc*/ 	.word	0x000288c0
        /*0f00*/ 	.short	0x0100
        /*0f02*/ 	.byte	0x08
	.zero		1


	//   ....[20]....
        /*0f04*/ 	.word	0x000008d0
        /*0f08*/ 	.word	0x000000ff
        /*0f0c*/ 	.word	0x000288b8
        /*0f10*/ 	.short	0x0100
        /*0f12*/ 	.byte	0x08
	.zero		1


	//   ....[21]....
        /*0f14*/ 	.word	0x000008e0
        /*0f18*/ 	.word	0x000000ff
        /*0f1c*/ 	.word	0x000288c8
        /*0f20*/ 	.short	0x0100
        /*0f22*/ 	.byte	0x08
	.zero		1


	//   ....[22]....
        /*0f24*/ 	.word	0x00003090
        /*0f28*/ 	.word	0x0000005b
        /*0f2c*/ 	.word	0x00028890
        /*0f30*/ 	.short	0x010a
        /*0f32*/ 	.byte	0x3f
	.zero		1


	//   ....[23]....
        /*0f34*/ 	.word	0x00005850
        /*0f38*/ 	.word	0x0000005b
        /*0f3c*/ 	.word	0x00028890
        /*0f40*/ 	.short	0x010a
        /*0f42*/ 	.byte	0x3f
	.zero		1


	//   ....[24]....
        /*0f44*/ 	.word	0x000078f0
        /*0f48*/ 	.word	0x0000005b
        /*0f4c*/ 	.word	0x00028890
        /*0f50*/ 	.short	0x010a
        /*0f52*/ 	.byte	0x3f
	.zero		1


	//   ....[25]....
        /*0f54*/ 	.word	0x00008010
        /*0f58*/ 	.word	0x0000000b
        /*0f5c*/ 	.word	0x00000000
        /*0f60*/ 	.short	0x0101
        /*0f62*/ 	.byte	0x3f
	.zero		1


	//   ....[26]....
        /*0f64*/ 	.word	0x00008050
        /*0f68*/ 	.word	0x0000005b
        /*0f6c*/ 	.word	0x000288b0
        /*0f70*/ 	.short	0x010a
        /*0f72*/ 	.byte	0x3f
	.zero		1


	//   ....[27]....
        /*0f74*/ 	.word	0x00008680
        /*0f78*/ 	.word	0x0000005b
        /*0f7c*/ 	.word	0x00000000
        /*0f80*/ 	.short	0x0101
        /*0f82*/ 	.byte	0x3f
	.zero		1


	//   ....[28]....
        /*0f84*/ 	.word	0x00008d10
        /*0f88*/ 	.word	0x00000012
        /*0f8c*/ 	.word	0x00028800
        /*0f90*/ 	.short	0x010a
        /*0f92*/ 	.byte	0x3f
	.zero		1


	//   ....[29]....
        /*0f94*/ 	.word	0x00008d60
        /*0f98*/ 	.word	0x00000012
        /*0f9c*/ 	.word	0x00028800
        /*0fa0*/ 	.short	0x010a
        /*0fa2*/ 	.byte	0x3f
	.zero		1


	//   ....[30]....
        /*0fa4*/ 	.word	0x00009f70
        /*0fa8*/ 	.word	0x00000012
        /*0fac*/ 	.word	0x00028800
        /*0fb0*/ 	.short	0x010a
        /*0fb2*/ 	.byte	0x3f
	.zero		1


	//   ....[31]....
        /*0fb4*/ 	.word	0x0000c630
        /*0fb8*/ 	.word	0x00000012
        /*0fbc*/ 	.word	0x00028800
        /*0fc0*/ 	.short	0x010a
        /*0fc2*/ 	.byte	0x3f
	.zero		1


	//   ....[32]....
        /*0fc4*/ 	.word	0x0000e1e0
        /*0fc8*/ 	.word	0x00000000
        /*0fcc*/ 	.word	0x00028830
        /*0fd0*/ 	.short	0x010a
        /*0fd2*/ 	.byte	0x3f
	.zero		1


	//   ....[33]....
        /*0fd4*/ 	.word	0x0000e220
        /*0fd8*/ 	.word	0x00000000
        /*0fdc*/ 	.word	0x00028830
        /*0fe0*/ 	.short	0x010a
        /*0fe2*/ 	.byte	0x3f
	.zero		1


	//   ....[34]....
        /*0fe4*/ 	.word	0x0000fc20
        /*0fe8*/ 	.word	0x00000000
        /*0fec*/ 	.word	0x00000000
        /*0ff0*/ 	.short	0x0101
        /*0ff2*/ 	.byte	0x3f
	.zero		1


	//   ....[35]....
        /*0ff4*/ 	.word	0x00010770
        /*0ff8*/ 	.word	0x00000005
        /*0ffc*/ 	.word	0x00028830
        /*1000*/ 	.short	0x010a
        /*1002*/ 	.byte	0x3f
	.zero		1


	//   ....[36]....
        /*1004*/ 	.word	0x000107c0
        /*1008*/ 	.word	0x00000005
        /*100c*/ 	.word	0x00028830
        /*1010*/ 	.short	0x010a
        /*1012*/ 	.byte	0x3f
	.zero		1


	//   ....[37]....
        /*1014*/ 	.word	0x00010c40
        /*1018*/ 	.word	0x00000006
        /*101c*/ 	.word	0x00028850
        /*1020*/ 	.short	0x010a
        /*1022*/ 	.byte	0x3f
	.zero		1


	//   ....[38]....
        /*1024*/ 	.word	0x00010c80
        /*1028*/ 	.word	0x00000006
        /*102c*/ 	.word	0x00028850
        /*1030*/ 	.short	0x010a
        /*1032*/ 	.byte	0x3f
	.zero		1


	//   ....[39]....
        /*1034*/ 	.word	0x000129d0
        /*1038*/ 	.word	0x00000000
        /*103c*/ 	.word	0x00000000
        /*1040*/ 	.short	0x0101
        /*1042*/ 	.byte	0x3f
	.zero		1


	//   ....[40]....
        /*1044*/ 	.word	0x00012c50
        /*1048*/ 	.word	0x0000000e
        /*104c*/ 	.word	0x00000000
        /*1050*/ 	.short	0x0101
        /*1052*/ 	.byte	0x3f
	.zero		1


	//   ....[41]....
        /*1054*/ 	.word	0x00013360
        /*1058*/ 	.word	0x00000005
        /*105c*/ 	.word	0x00028830
        /*1060*/ 	.short	0x010a
        /*1062*/ 	.byte	0x3f
	.zero		1


	//   ....[42]....
        /*1064*/ 	.word	0x000133b0
        /*1068*/ 	.word	0x00000005
        /*106c*/ 	.word	0x00028830
        /*1070*/ 	.short	0x010a
        /*1072*/ 	.byte	0x3f
	.zero		1


	//   ....[43]....
        /*1074*/ 	.word	0x00013800
        /*1078*/ 	.word	0x00000006
        /*107c*/ 	.word	0x00028850
        /*1080*/ 	.short	0x010a
        /*1082*/ 	.byte	0x3f
	.zero		1


	//   ....[44]....
        /*1084*/ 	.word	0x00013840
        /*1088*/ 	.word	0x00000006
        /*108c*/ 	.word	0x00028850
        /*1090*/ 	.short	0x010a
        /*1092*/ 	.byte	0x3f
	.zero		1


	//   ....[45]....
        /*1094*/ 	.word	0x000145c0
        /*1098*/ 	.word	0x00000033
        /*109c*/ 	.word	0x00000000
        /*10a0*/ 	.short	0x0101
        /*10a2*/ 	.byte	0x3f
	.zero		1


	//   ....[46]....
        /*10a4*/ 	.word	0x00014ee0
        /*10a8*/ 	.word	0x0000000c
        /*10ac*/ 	.word	0x00000000
        /*10b0*/ 	.short	0x0101
        /*10b2*/ 	.byte	0x3f
	.zero		1


	//   ....[47]....
        /*10b4*/ 	.word	0x00015530
        /*10b8*/ 	.word	0x0000000d
        /*10bc*/ 	.word	0x00028850
        /*10c0*/ 	.short	0x010a
        /*10c2*/ 	.byte	0x3f
	.zero		1


	//   ....[48]....
        /*10c4*/ 	.word	0x000155b0
        /*10c8*/ 	.word	0x0000000d
        /*10cc*/ 	.word	0x00028850
        /*10d0*/ 	.short	0x010a
        /*10d2*/ 	.byte	0x3f
	.zero		1


	//   ....[49]....
        /*10d4*/ 	.word	0x00015bd0
        /*10d8*/ 	.word	0x00000004
        /*10dc*/ 	.word	0x00000000
        /*10e0*/ 	.short	0x0101
        /*10e2*/ 	.byte	0x3f
	.zero		1


	//   ....[50]....
        /*10e4*/ 	.word	0x000170e0
        /*10e8*/ 	.word	0x00000000
        /*10ec*/ 	.word	0x00000000
        /*10f0*/ 	.short	0x0101
        /*10f2*/ 	.byte	0x3f
	.zero		1


	//   ....[51]....
        /*10f4*/ 	.word	0x00019580
        /*10f8*/ 	.word	0x00000016
        /*10fc*/ 	.word	0x00028820
        /*1100*/ 	.short	0x010a
        /*1102*/ 	.byte	0x3f
	.zero		1


	//   ....[52]....
        /*1104*/ 	.word	0x00019610
        /*1108*/ 	.word	0x00000007
        /*110c*/ 	.word	0x000288a0
        /*1110*/ 	.short	0x010a
        /*1112*/ 	.byte	0x3f
	.zero		1


	//   ....[53]....
        /*1114*/ 	.word	0x00019970
        /*1118*/ 	.word	0x00000007
        /*111c*/ 	.word	0x000288c0
        /*1120*/ 	.short	0x010a
        /*1122*/ 	.byte	0x3f
	.zero		1


	//   ....[54]....
        /*1124*/ 	.word	0x00019da0
        /*1128*/ 	.word	0x0000000a
        /*112c*/ 	.word	0x000288a0
        /*1130*/ 	.short	0x010a
        /*1132*/ 	.byte	0x3f
	.zero		1


	//   ....[55]....
        /*1134*/ 	.word	0x0001a0e0
        /*1138*/ 	.word	0x0000000a
        /*113c*/ 	.word	0x000288c0
        /*1140*/ 	.short	0x010a
        /*1142*/ 	.byte	0x3f
	.zero		1


	//   ....[56]....
        /*1144*/ 	.word	0x0001af50
        /*1148*/ 	.word	0x00000007
        /*114c*/ 	.word	0x00028840
        /*1150*/ 	.short	0x010a
        /*1152*/ 	.byte	0x3f
	.zero		1


	//   ....[57]....
        /*1154*/ 	.word	0x0001b6d0
        /*1158*/ 	.word	0x00000007
        /*115c*/ 	.word	0x00028830
        /*1160*/ 	.short	0x0107
        /*1162*/ 	.byte	0x3f
	.zero		1


	//   ....[58]....
        /*1164*/ 	.word	0x0001b7a0
        /*1168*/ 	.word	0x00000007
        /*116c*/ 	.word	0x00028830
        /*1170*/ 	.short	0x0101
        /*1172*/ 	.byte	0x3f
	.zero		1


	//   ....[59]....
        /*1174*/ 	.word	0x0001c2d0
        /*1178*/ 	.word	0x00000016
        /*117c*/ 	.word	0x00028800
        /*1180*/ 	.short	0x0107
        /*1182*/ 	.byte	0x3f
	.zero		1


	//   ....[60]....
        /*1184*/ 	.word	0x0001c3e0
        /*1188*/ 	.word	0x00000016
        /*118c*/ 	.word	0x00028800
        /*1190*/ 	.short	0x0101
        /*1192*/ 	.byte	0x3f
	.zero		1


	//   ....[61]....
        /*1194*/ 	.word	0x0001c400
        /*1198*/ 	.word	0x00000016
        /*119c*/ 	.word	0x00028820
        /*11a0*/ 	.short	0x010a
        /*11a2*/ 	.byte	0x3f
	.zero		1


	//   ....[62]....
        /*11a4*/ 	.word	0x0001c7a0
        /*11a8*/ 	.word	0x00000006
        /*11ac*/ 	.word	0x00028840
        /*11b0*/ 	.short	0x010a
        /*11b2*/ 	.byte	0x3f
	.zero		1


	//   ....[63]....
        /*11b4*/ 	.word	0x0001ccc0
        /*11b8*/ 	.word	0x00000006
        /*11bc*/ 	.word	0x00028830
        /*11c0*/ 	.short	0x0107
        /*11c2*/ 	.byte	0x3f
	.zero		1


	//   ....[64]....
        /*11c4*/ 	.word	0x0001cd80
        /*11c8*/ 	.word	0x00000006
        /*11cc*/ 	.word	0x00028830
        /*11d0*/ 	.short	0x0101
        /*11d2*/ 	.byte	0x3f
	.zero		1


	//   ....[65]....
        /*11d4*/ 	.word	0x0001cde0
        /*11d8*/ 	.word	0x00000006
        /*11dc*/ 	.word	0x00028860
        /*11e0*/ 	.short	0x010a
        /*11e2*/ 	.byte	0x3f
	.zero		1


	//   ....[66]....
        /*11e4*/ 	.word	0x0001d320
        /*11e8*/ 	.word	0x00000006
        /*11ec*/ 	.word	0x00028850
        /*11f0*/ 	.short	0x0107
        /*11f2*/ 	.byte	0x3f
	.zero		1


	//   ....[67]....
        /*11f4*/ 	.word	0x0001d4d0
        /*11f8*/ 	.word	0x00000006
        /*11fc*/ 	.word	0x00028850
        /*1200*/ 	.short	0x0101
        /*1202*/ 	.byte	0x3f
	.zero		1


	//   ....[68]....
        /*1204*/ 	.word	0x0001d6e0
        /*1208*/ 	.word	0x00000000
        /*120c*/ 	.word	0x00028860
        /*1210*/ 	.short	0x010a
        /*1212*/ 	.byte	0x3f
	.zero		1


	//   ....[69]....
        /*1214*/ 	.word	0x0001dc10
        /*1218*/ 	.word	0x00000000
        /*121c*/ 	.word	0x00028850
        /*1220*/ 	.short	0x0107
        /*1222*/ 	.byte	0x3f
	.zero		1


	//   ....[70]....
        /*1224*/ 	.word	0x0001dcd0
        /*1228*/ 	.word	0x00000000
        /*122c*/ 	.word	0x00028850
        /*1230*/ 	.short	0x0101
        /*1232*/ 	.byte	0x3f
	.zero		1


	//   ....[71]....
        /*1234*/ 	.word	0x0001ea00
        /*1238*/ 	.word	0x00000004
        /*123c*/ 	.word	0x00028820
        /*1240*/ 	.short	0x010a
        /*1242*/ 	.byte	0x3f
	.zero		1


	//   ....[72]....
        /*1244*/ 	.word	0x0001eb70
        /*1248*/ 	.word	0x00000005
        /*124c*/ 	.word	0x00028840
        /*1250*/ 	.short	0x010a
        /*1252*/ 	.byte	0x3f
	.zero		1


	//   ....[73]....
        /*1254*/ 	.word	0x0001ec10
        /*1258*/ 	.word	0x00000019
        /*125c*/ 	.word	0x00028840
        /*1260*/ 	.short	0x010a
        /*1262*/ 	.byte	0x3f
	.zero		1


	//   ....[74]....
        /*1264*/ 	.word	0x0001ec50
        /*1268*/ 	.word	0x00000005
        /*126c*/ 	.word	0x00028860
        /*1270*/ 	.short	0x010a
        /*1272*/ 	.byte	0x3f
	.zero		1


	//   ....[75]....
        /*1274*/ 	.word	0x0001ec90
        /*1278*/ 	.word	0x00000019
        /*127c*/ 	.word	0x00028860
        /*1280*/ 	.short	0x010a
        /*1282*/ 	.byte	0x3f
	.zero		1


	//   ....[76]....
        /*1284*/ 	.word	0x0001ecf0
        /*1288*/ 	.word	0x0000005b
        /*128c*/ 	.word	0x00028890
        /*1290*/ 	.short	0x010a
        /*1292*/ 	.byte	0x3f
	.zero		1


	//   ....[77]....
        /*1294*/ 	.word	0x0001f200
        /*1298*/ 	.word	0x0000005b
        /*129c*/ 	.word	0x00028890
        /*12a0*/ 	.short	0x010a
        /*12a2*/ 	.byte	0x3f
	.zero		1


	//   ....[78]....
        /*12a4*/ 	.word	0x0001f710
        /*12a8*/ 	.word	0x0000005b
        /*12ac*/ 	.word	0x00028890
        /*12b0*/ 	.short	0x010a
        /*12b2*/ 	.byte	0x3f
	.zero		1


	//   ....[79]....
        /*12b4*/ 	.word	0x0001fbe0
        /*12b8*/ 	.word	0x0000005b
        /*12bc*/ 	.word	0x000288b0
        /*12c0*/ 	.short	0x010a
        /*12c2*/ 	.byte	0x3f
	.zero		1


	//   ....[80]....
        /*12c4*/ 	.word	0x000203e0
        /*12c8*/ 	.word	0x00000012
        /*12cc*/ 	.word	0x00028800
        /*12d0*/ 	.short	0x010a
        /*12d2*/ 	.byte	0x3f
	.zero		1


	//   ....[81]....
        /*12d4*/ 	.word	0x00020fa0
        /*12d8*/ 	.word	0x00000012
        /*12dc*/ 	.word	0x00028800
        /*12e0*/ 	.short	0x010a
        /*12e2*/ 	.byte	0x3f
	.zero		1


	//   ....[82]....
        /*12e4*/ 	.word	0x00020ff0
        /*12e8*/ 	.word	0x00000000
        /*12ec*/ 	.word	0x00028830
        /*12f0*/ 	.short	0x010a
        /*12f2*/ 	.byte	0x3f
	.zero		1


	//   ....[83]....
        /*12f4*/ 	.word	0x00021040
        /*12f8*/ 	.word	0x00000005
        /*12fc*/ 	.word	0x00028830
        /*1300*/ 	.short	0x010a
        /*1302*/ 	.byte	0x3f
	.zero		1


	//   ....[84]....
        /*1304*/ 	.word	0x00021090
        /*1308*/ 	.word	0x00000006
        /*130c*/ 	.word	0x00028850
        /*1310*/ 	.short	0x010a
        /*1312*/ 	.byte	0x3f
	.zero		1


	//   ....[85]....
        /*1314*/ 	.word	0x000210e0
        /*1318*/ 	.word	0x00000005
        /*131c*/ 	.word	0x00028830
        /*1320*/ 	.short	0x010a
        /*1322*/ 	.byte	0x3f
	.zero		1


	//   ....[86]....
        /*1324*/ 	.word	0x00021130
        /*1328*/ 	.word	0x00000006
        /*132c*/ 	.word	0x00028850
        /*1330*/ 	.short	0x010a
        /*1332*/ 	.byte	0x3f
	.zero		1


	//   ....[87]....
        /*1334*/ 	.word	0x00021180
        /*1338*/ 	.word	0x0000000d
        /*133c*/ 	.word	0x00028850
        /*1340*/ 	.short	0x010a
        /*1342*/ 	.byte	0x3f
	.zero		1


	//   ....[88]....
        /*1344*/ 	.word	0x00021750
        /*1348*/ 	.word	0x00000016
        /*134c*/ 	.word	0x00028820
        /*1350*/ 	.short	0x010a
        /*1352*/ 	.byte	0x3f
	.zero		1


	//   ....[89]....
        /*1354*/ 	.word	0x000217a0
        /*1358*/ 	.word	0x00000007
        /*135c*/ 	.word	0x000288a0
        /*1360*/ 	.short	0x010a
        /*1362*/ 	.byte	0x3f
	.zero		1


	//   ....[90]....
        /*1364*/ 	.word	0x000217f0
        /*1368*/ 	.word	0x00000007
        /*136c*/ 	.word	0x000288c0
        /*1370*/ 	.short	0x010a
        /*1372*/ 	.byte	0x3f
	.zero		1


	//   ....[91]....
        /*1374*/ 	.word	0x00021840
        /*1378*/ 	.word	0x0000000a
        /*137c*/ 	.word	0x000288a0
        /*1380*/ 	.short	0x010a
        /*1382*/ 	.byte	0x3f
	.zero		1


	//   ....[92]....
        /*1384*/ 	.word	0x00021890
        /*1388*/ 	.word	0x0000000a
        /*138c*/ 	.word	0x000288c0
        /*1390*/ 	.short	0x010a
        /*1392*/ 	.byte	0x3f
	.zero		1


	//   ....[93]....
        /*1394*/ 	.word	0x000219b0
        /*1398*/ 	.word	0x00000007
        /*139c*/ 	.word	0x00028840
        /*13a0*/ 	.short	0x010a
        /*13a2*/ 	.byte	0x3f
	.zero		1


	//   ....[94]....
        /*13a4*/ 	.word	0x00022f30
        /*13a8*/ 	.word	0x00000016
        /*13ac*/ 	.word	0x00028820
        /*13b0*/ 	.short	0x010a
        /*13b2*/ 	.byte	0x3f
	.zero		1


	//   ....[95]....
        /*13b4*/ 	.word	0x00022f80
        /*13b8*/ 	.word	0x00000006
        /*13bc*/ 	.word	0x00028840
        /*13c0*/ 	.short	0x010a
        /*13c2*/ 	.byte	0x3f
	.zero		1


	//   ....[96]....
        /*13c4*/ 	.word	0x00023900
        /*13c8*/ 	.word	0x00000006
        /*13cc*/ 	.word	0x00028860
        /*13d0*/ 	.short	0x010a
        /*13d2*/ 	.byte	0x3f
	.zero		1


	//   ....[97]....
        /*13d4*/ 	.word	0x00024370
        /*13d8*/ 	.word	0x00000000
        /*13dc*/ 	.word	0x00028860
        /*13e0*/ 	.short	0x010a
        /*13e2*/ 	.byte	0x3f
	.zero		1


	//   ....[98]....
        /*13e4*/ 	.word	0x000256e0
        /*13e8*/ 	.word	0x00000004
        /*13ec*/ 	.word	0x00028820
        /*13f0*/ 	.short	0x010a
        /*13f2*/ 	.byte	0x3f
	.zero		1


	//   ....[99]....
        /*13f4*/ 	.word	0x00025880
        /*13f8*/ 	.word	0x00000005
        /*13fc*/ 	.word	0x00028840
        /*1400*/ 	.short	0x010a
        /*1402*/ 	.byte	0x3f
	.zero		1


	//   ....[100]....
        /*1404*/ 	.word	0x000258d0
        /*1408*/ 	.word	0x00000019
        /*140c*/ 	.word	0x00028840
        /*1410*/ 	.short	0x010a
        /*1412*/ 	.byte	0x3f
	.zero		1


	//   ....[101]....
        /*1414*/ 	.word	0x00025920
        /*1418*/ 	.word	0x00000005
        /*141c*/ 	.word	0x00028860
        /*1420*/ 	.short	0x010a
        /*1422*/ 	.byte	0x3f
	.zero		1


	//----- nvinfo : EIATTR_NUM_MBARRIERS
	.align		4
.L_1087:
        /*1424*/ 	.byte	0x03, 0x38
        /*1426*/ 	.short	0x0016


	//----- nvinfo : EIATTR_EXIT_INSTR_OFFSETS
	.align		4
        /*1428*/ 	.byte	0x04, 0x1c
        /*142a*/ 	.short	(.L_1089 - .L_1088)


	//   ....[0]....
.L_1088:
        /*142c*/ 	.word	0x0001ece0


	//----- nvinfo : EIATTR_MAX_THREADS
	.align		4
.L_1089:
        /*1430*/ 	.byte	0x04, 0x05
        /*1432*/ 	.short	(.L_1091 - .L_1090)
.L_1090:
        /*1434*/ 	.word	0x00000180
        /*1438*/ 	.word	0x00000001
        /*143c*/ 	.word	0x00000001


	//----- nvinfo : EIATTR_CRS_STACK_SIZE
	.align		4
.L_1091:
        /*1440*/ 	.byte	0x04, 0x1e
        /*1442*/ 	.short	(.L_1093 - .L_1092)
.L_1092:
        /*1444*/ 	.word	0x00000000


	//----- nvinfo : EIATTR_CBANK_PARAM_SIZE
	.align		4
.L_1093:
        /*1448*/ 	.byte	0x03, 0x19
        /*144a*/ 	.short	0x0af0


	//----- nvinfo : EIATTR_PARAM_CBANK
	.align		4
        /*144c*/ 	.byte	0x04, 0x0a
        /*144e*/ 	.short	(.L_1095 - .L_1094)
	.align		4
.L_1094:
        /*1450*/ 	.word	index@(.nv.constant0._ZN7cutlass13device_kernelIN5flash11enable_sm90INS1_16FlashAttnFwdSm90INS1_25CollectiveMainloopFwdSm90ILi2EN4cute5tupleIJNS5_1CILi1EEES8_S8_EEENS6_IJNS7_ILi128EEESA_SA_EEELi128ENS_10bfloat16_tEfNS_4arch4Sm90ELb1ELb0ELb0ELb1ELb1ELb1ELb0ELb1ELb1ELb1ELb0ELb0EEENS1_21CollectiveEpilogueFwdISB_S9_SC_SE_Li256ELb1ELb1ELb0ELb0EEENS1_36VarlenDynamicPersistentTileSchedulerILi128ELi128ELi256ELi128ELb0ELb1ELb1ELb1ELb1ELb1EEEEEEEEEvNT_6ParamsE)
        /*1454*/ 	.short	0x0210
        /*1456*/ 	.short	0x0af0


	//----- nvinfo : EIATTR_SW_WAR
	.align		4
.L_1095:
        /*1458*/ 	.byte	0x04, 0x36
        /*145a*/ 	.short	(.L_1097 - .L_1096)
.L_1096:
        /*145c*/ 	.word	0x00000008
.L_1097:


//--------------------- .nv.info._ZN7cutlass13device_kernelIN5flash11enable_sm90INS1_16FlashAttnFwdSm90INS1_25CollectiveMainloopFwdSm90ILi2EN4cute5tupleIJNS5_1CILi1EEES8_S8_EEENS6_IJNS7_ILi192EEENS7_ILi128EEENS7_ILi96EEEEEELi96ENS_10bfloat16_tEfNS_4arch4Sm90ELb0ELb0ELb0ELb0ELb1ELb0ELb0ELb0ELb1ELb1ELb0ELb0EEENS1_21CollectiveEpilogueFwdINS6_IJSA_SC_SB_EEES9_SE_SG_Li384ELb0ELb1ELb0ELb0EEENS1_29StaticPersistentTileSchedulerILb0EEEEEEEEEvNT_6ParamsE --------------------------
	.section	.nv.info._ZN7cutlass13device_kernelIN5flash11enable_sm90INS1_16FlashAttnFwdSm90INS1_25CollectiveMainloopFwdSm90ILi2EN4cute5tupleIJNS5_1CILi1EEES8_S8_EEENS6_IJNS7_ILi192EEENS7_ILi128EEENS7_ILi96EEEEEELi96ENS_10bfloat16_tEfNS_4arch4Sm90ELb0ELb0ELb0ELb0ELb1ELb0ELb0ELb0ELb1ELb1ELb0ELb0EEENS1_21CollectiveEpilogueFwdINS6_IJSA_SC_SB_EEES9_SE_SG_Li384ELb0ELb1ELb0ELb0EEENS1_29StaticPersistentTileSchedulerILb0EEEEEEEEEvNT_6ParamsE,"",@"SHT_CUDA_INFO"
	.sectionflags	@""
	.align	4


	//----- nvinfo : EIATTR_CUDA_API_VERSION
	.align		4
        /*0000*/ 	.byte	0x04, 0x37
        /*0002*/ 	.short	(.L_1099 - .L_1098)
.L_1098:
        /*0004*/ 	.word	0x00000082


	//----- nvinfo : EIATTR_KPARAM_INFO
	.align		4
.L_1099:
        /*0008*/ 	.byte	0x04, 0x17
        /*000a*/ 	.short	(.L_1101 - .L_1100)
.L_1100:
        /*000c*/ 	.word	0x00000000
        /*0010*/ 	.short	0x0000
        /*0012*/ 	.short	0x0070
        /*0014*/ 	.byte	0x00, 0xf0, 0x01, 0x28


	//----- nvinfo : EIATTR_SPARSE_MMA_MASK
	.align		4
.L_1101:
        /*0018*/ 	.byte	0x03, 0x50
        /*001a*/ 	.short	0x0000


	//----- nvinfo : EIATTR_MAXREG_COUNT
	.align		4
        /*001c*/ 	.byte	0x03, 0x1b
        /*001e*/ 	.short	0x0080


	//----- nvinfo : EIATTR_NUM_BARRIERS
	.align		4
        /*0020*/ 	.byte	0x02, 0x4c
        /*0022*/ 	.byte	0x10
	.zero		1


	//----- nvinfo : EIATTR_EXTERNS
	.align		4
        /*0024*/ 	.byte	0x04, 0x0f
        /*0026*/ 	.short	(.L_1103 - .L_1102)


	//   ....[0]....
	.align		4
.L_1102:
        /*0028*/ 	.word	index@(__assertfail)


	//----- nvinfo : EIATTR_ANNOTATIONS
	.align		4
.L_1103:
        /*002c*/ 	.byte	0x04, 0x55
        /*002e*/ 	.short	(.L_1105 - .L_1104)


	//   ....[0]....
.L_1104:
        /* <DEDUP_REMOVED lines=9> */


	//----- nvinfo : EIATTR_MERCURY_ISA_VERSION
	.align		4
.L_1105:
        /*00a8*/ 	.byte	0x03, 0x5f
        /*00aa*/ 	.short	0x0101


	//----- nvinfo : EIATTR_INT_WARP_WIDE_INSTR_OFFSETS
	.align		4
        /*00ac*/ 	.byte	0x04, 0x31
        /*00ae*/ 	.short	(.L_1107 - .L_1106)


	//   ....[0]....
.L_1106:
        /*00b0*/ 	.word	0x000000c0


	//   ....[1]....
        /*00b4*/ 	.word	0x000000d0


	//   ....[2]....
        /*00b8*/ 	.word	0x00000170


	//----- nvinfo : EIATTR_COOP_GROUP_MASK_REGIDS
	.align		4
.L_1107:
        /*00bc*/ 	.byte	0x04, 0x29
        /*00be*/ 	.short	(.L_1109 - .L_1108)


	//   ....[0]....
.L_1108:
        /*00c0*/ 	.word	0xffffffff


	//   ....[1]....
        /*00c4*/ 	.word	0xffffffff


	//   ....[2]....
        /*00c8*/ 	.word	0xffffffff


	//   ....[3]....
        /*00cc*/ 	.word	0xffffffff


	//   ....[4]....
        /*00d0*/ 	.word	0xffffffff


	//   ....[5]....
        /*00d4*/ 	.word	0xffffffff


	//   ....[6]....
        /*00d8*/ 	.word	0xffffffff


	//   ....[7]....
        /*00dc*/ 	.word	0xffffffff


	//   ....[8]....
        /*00e0*/ 	.word	0xffffffff


	//   ....[9]....
        /*00e4*/ 	.word	0xffffffff


	//   ....[10]....
        /*00e8*/ 	.word	0xffffffff


	//   ....[11]....
        /*00ec*/ 	.word	0xffffffff


	//   ....[12]....
        /*00f0*/ 	.word	0xffffffff


	//   ....[13]....
        /*00f4*/ 	.word	0xffffffff


	//   ....[14]....
        /*00f8*/ 	.word	0xffffffff


	//   ....[15]....
        /*00fc*/ 	.word	0xffffffff


	//   ....[16]....
        /*0100*/ 	.word	0xffffffff


	//   ....[17]....
        /*0104*/ 	.word	0xffffffff


	//   ....[18]....
        /*0108*/ 	.word	0xffffffff


	//   ....[19]....
        /*010c*/ 	.word	0xffffffff


	//   ....[20]....
        /*0110*/ 	.word	0xffffffff


	//   ....[21]....
        /*0114*/ 	.word	0xffffffff


	//   ....[22]....
        /*0118*/ 	.word	0xffffffff


	//   ....[23]....
        /*011c*/ 	.word	0xffffffff


	//   ....[24]....
        /*0120*/ 	.word	0xffffffff


	//   ....[25]....
        /*0124*/ 	.word	0xffffffff


	//   ....[26]....
        /*0128*/ 	.word	0xffffffff


	//   ....[27]....
        /*012c*/ 	.word	0xffffffff


	//   ....[28]....
        /*0130*/ 	.word	0xffffffff


	//   ....[29]....
        /*0134*/ 	.word	0xffffffff


	//   ....[30]....
        /*0138*/ 	.word	0xffffffff


	//   ....[31]....
        /*013c*/ 	.word	0xffffffff


	//   ....[32]....
        /*0140*/ 	.word	0xffffffff


	//   ....[33]....
        /*0144*/ 	.word	0xffffffff


	//   ....[34]....
        /*0148*/ 	.word	0xffffffff


	//   ....[35]....
        /*014c*/ 	.word	0xffffffff


	//   ....[36]....
        /*0150*/ 	.word	0xffffffff


	//   ....[37]....
        /*0154*/ 	.word	0xffffffff


	//   ....[38]....
        /*0158*/ 	.word	0xffffffff


	//   ....[39]....
        /*015c*/ 	.word	0xffffffff


	//   ....[40]....
        /*0160*/ 	.word	0xffffffff


	//   ....[41]....
        /*0164*/ 	.word	0xffffffff


	//   ....[42]....
        /*0168*/ 	.word	0xffffffff


	//   ....[43]....
        /*016c*/ 	.word	0xffffffff


	//   ....[44]....
        /*0170*/ 	.word	0xffffffff


	//   ....[45]....
        /*0174*/ 	.word	0xffffffff


	//   ....[46]....
        /*0178*/ 	.word	0xffffffff


	//   ....[47]....
        /*017c*/ 	.word	0xffffffff


	//   ....[48]....
        /*0180*/ 	.word	0xffffffff


	//   ....[49]....
        /*0184*/ 	.word	0xffffffff


	//   ....[50]....
        /*0188*/ 	.word	0xffffffff


	//   ....[51]....
        /*018c*/ 	.word	0xffffffff


	//   ....[52]....
        /*0190*/ 	.word	0xffffffff


	//   ....[53]....
        /*0194*/ 	.word	0xffffffff


	//   ....[54]....
        /*0198*/ 	.word	0xffffffff


	//   ....[55]....
        /*019c*/ 	.word	0xffffffff


	//   ....[56]....
        /*01a0*/ 	.word	0xffffffff


	//   ....[57]....
        /*01a4*/ 	.word	0xffffffff


	//   ....[58]....
        /*01a8*/ 	.word	0xffffffff


	//   ....[59]....
        /*01ac*/ 	.word	0xffffffff


	//   ....[60]....
        /*01b0*/ 	.word	0xffffffff


	//   ....[61]....
        /*01b4*/ 	.word	0xffffffff


	//   ....[62]....
        /*01b8*/ 	.word	0xffffffff


	//   ....[63]....
        /*01bc*/ 	.word	0xffffffff


	//   ....[64]....
        /*01c0*/ 	.word	0xffffffff


	//   ....[65]....
        /*01c4*/ 	.word	0xffffffff


	//   ....[66]....
        /*01c8*/ 	.word	0xffffffff


	//   ....[67]....
        /*01cc*/ 	.word	0xffffffff


	//   ....[68]....
        /*01d0*/ 	.word	0xffffffff


	//   ....[69]....
        /*01d4*/ 	.word	0xffffffff


	//   ....[70]....
        /*01d8*/ 	.word	0xffffffff


	//   ....[71]....
        /*01dc*/ 	.word	0xffffffff


	//   ....[72]....
        /*01e0*/ 	.word	0xffffffff


	//   ....[73]....
        /*01e4*/ 	.word	0xffffffff


	//   ....[74]....
        /*01e8*/ 	.word	0x0500000f


	//   ....[75]....
        /*01ec*/ 	.word	0x0500000f


	//   ....[76]....
        /*01f0*/ 	.word	0x0500000f


	//   ....[77]....
        /*01f4*/ 	.word	0x0500000f


	//   ....[78]....
        /*01f8*/ 	.word	0x0500000f


	//   ....[79]....
        /*01fc*/ 	.word	0x0500000f


	//   ....[80]....
        /*0200*/ 	.word	0x0500000f


	//   ....[81]....
        /*0204*/ 	.word	0x0500000f


	//   ....[82]....
        /*0208*/ 	.word	0x0500000f


	//   ....[83]....
        /*020c*/ 	.word	0x0500000f


	//   ....[84]....
        /*0210*/ 	.word	0x0500000f


	//   ....[85]....
        /*0214*/ 	.word	0x0500000f


	//   ....[86]....
        /*0218*/ 	.word	0x0500000f


	//   ....[87]....
        /*021c*/ 	.word	0x0500000f


	//   ....[88]....
        /*0220*/ 	.word	0x0500000f


	//   ....[89]....
        /*0224*/ 	.word	0x0500000f


	//   ....[90]....
        /*0228*/ 	.word	0x0500000f


	//   ....[91]....
        /*022c*/ 	.word	0x0500000f


	//   ....[92]....
        /*0230*/ 	.word	0x0500000f


	//   ....[93]....
        /*0234*/ 	.word	0x0500000f


	//   ....[94]....
        /*0238*/ 	.word	0x0500000f


	//   ....[95]....
        /*023c*/ 	.word	0x0500000f


	//   ....[96]....
        /*0240*/ 	.word	0x0500000f


	//   ....[97]....
        /*0244*/ 	.word	0x0500000f


	//   ....[98]....
        /*0248*/ 	.word	0x0500000f


	//   ....[99]....
        /*024c*/ 	.word	0x0500000f


	//   ....[100]....
        /*0250*/ 	.word	0x0500000f


	//   ....[101]....
        /*0254*/ 	.word	0x0500000f


	//   ....[102]....
        /*0258*/ 	.word	0x0500000f


	//   ....[103]....
        /*025c*/ 	.word	0x0500000f


	//   ....[104]....
        /*0260*/ 	.word	0x0500000f


	//   ....[105]....
        /*0264*/ 	.word	0x0500000f


	//   ....[106]....
        /*0268*/ 	.word	0x0500000f


	//   ....[107]....
        /*026c*/ 	.word	0x0500000f


	//   ....[108]....
        /*0270*/ 	.word	0x0500000f


	//   ....[109]....
        /*0274*/ 	.word	0x0500000f


	//   ....[110]....
        /*0278*/ 	.word	0x0500000f


	//   ....[111]....
        /*027c*/ 	.word	0x0500000f


	//   ....[112]....
        /*0280*/ 	.word	0x0500000f


	//   ....[113]....
        /*0284*/ 	.word	0x0500000f


	//   ....[114]....
        /*0288*/ 	.word	0x0500000f


	//   ....[115]....
        /*028c*/ 	.word	0x0500000f


	//   ....[116]....
        /*0290*/ 	.word	0x0500000f


	//   ....[117]....
        /*0294*/ 	.word	0x0500000f


	//   ....[118]....
        /*0298*/ 	.word	0x0500000f


	//   ....[119]....
        /*029c*/ 	.word	0x0500000f


	//----- nvinfo : EIATTR_COOP_GROUP_INSTR_OFFSETS
	.align		4
.L_1109:
        /*02a0*/ 	.byte	0x04, 0x28
        /*02a2*/ 	.short	(.L_1111 - .L_1110)


	//   ....[0]....
.L_1110:
        /*02a4*/ 	.word	0x00000080


	//   ....[1]....
        /*02a8*/ 	.word	0x00000090


	//   ....[2]....
        /*02ac*/ 	.word	0x000002d0


	//   ....[3]....
        /*02b0*/ 	.word	0x00000430


	//   ....[4]....
        /*02b4*/ 	.word	0x00000550


	//   ....[5]....
        /*02b8*/ 	.word	0x000006b0


	//   ....[6]....
        /*02bc*/ 	.word	0x00000e60


	//   ....[7]....
        /*02c0*/ 	.word	0x00002130


	//   ....[8]....
        /*02c4*/ 	.word	0x00002230


	//   ....[9]....
        /*02c8*/ 	.word	0x00002780


	//   ....[10]....
        /*02cc*/ 	.word	0x000027e0


	//   ....[11]....
        /*02d0*/ 	.word	0x000033d0


	//   ....[12]....
        /*02d4*/ 	.word	0x000042b0


	//   ....[13]....
        /*02d8*/ 	.word	0x000042c0


	//   ....[14]....
        /*02dc*/ 	.word	0x000042f0


	//   ....[15]....
        /*02e0*/ 	.word	0x00004300


	//   ....[16]....
        /*02e4*/ 	.word	0x00005660


	//   ....[17]....
        /*02e8*/ 	.word	0x00005770


	//   ....[18]....
        /*02ec*/ 	.word	0x000057d0


	//   ....[19]....
        /*02f0*/ 	.word	0x000058c0


	//   ....[20]....
        /*02f4*/ 	.word	0x000058d0


	//   ....[21]....
        /*02f8*/ 	.word	0x00006780


	//   ....[22]....
        /*02fc*/ 	.word	0x000067d0


	//   ....[23]....
        /*0300*/ 	.word	0x00006800


	//   ....[24]....
        /*0304*/ 	.word	0x00006860


	//   ....[25]....
        /*0308*/ 	.word	0x00006d40


	//   ....[26]....
        /*030c*/ 	.word	0x00006d90


	//   ....[27]....
        /*0310*/ 	.word	0x00006ea0


	//   ....[28]....
        /*0314*/ 	.word	0x00006ee0


	//   ....[29]....
        /*0318*/ 	.word	0x000080f0


	//   ....[30]....
        /*031c*/ 	.word	0x00008110


	//   ....[31]....
        /*0320*/ 	.word	0x00008120


	//   ....[32]....
        /*0324*/ 	.word	0x000081d0


	//   ....[33]....
        /*0328*/ 	.word	0x000081f0


	//   ....[34]....
        /*032c*/ 	.word	0x00008290


	//   ....[35]....
        /*0330*/ 	.word	0x000082b0


	//   ....[36]....
        /*0334*/ 	.word	0x000082c0


	//   ....[37]....
        /*0338*/ 	.word	0x00008b00


	//   ....[38]....
        /*033c*/ 	.word	0x00008b20


	//   ....[39]....
        /*0340*/ 	.word	0x00008b50


	//   ....[40]....
        /*0344*/ 	.word	0x00008c00


	//   ....[41]....
        /*0348*/ 	.word	0x00008c10


	//   ....[42]....
        /*034c*/ 	.word	0x00008cc0


	//   ....[43]....
        /*0350*/ 	.word	0x00008cd0


	//   ....[44]....
        /*0354*/ 	.word	0x00008ce0


	//   ....[45]....
        /*0358*/ 	.word	0x00008cf0


	//   ....[46]....
        /*035c*/ 	.word	0x00008d00


	//   ....[47]....
        /*0360*/ 	.word	0x00008dd0


	//   ....[48]....
        /*0364*/ 	.word	0x00008e80


	//   ....[49]....
        /*0368*/ 	.word	0x00009560


	//   ....[50]....
        /*036c*/ 	.word	0x00009570


	//   ....[51]....
        /*0370*/ 	.word	0x00009590


	//   ....[52]....
        /*0374*/ 	.word	0x00009610


	//   ....[53]....
        /*0378*/ 	.word	0x00009620


	//   ....[54]....
        /*037c*/ 	.word	0x00009680


	//   ....[55]....
        /*0380*/ 	.word	0x000096b0


	//   ....[56]....
        /*0384*/ 	.word	0x000096f0


	//   ....[57]....
        /*0388*/ 	.word	0x000099a0


	//   ....[58]....
        /*038c*/ 	.word	0x000099c0


	//   ....[59]....
        /*0390*/ 	.word	0x00009a60


	//   ....[60]....
        /*0394*/ 	.word	0x00009a70


	//   ....[61]....
        /*0398*/ 	.word	0x00009b00


	//   ....[62]....
        /*039c*/ 	.word	0x00009b10


	//   ....[63]....
        /*03a0*/ 	.word	0x00009b20


	//   ....[64]....
        /*03a4*/ 	.word	0x00009bb0


	//   ....[65]....
        /*03a8*/ 	.word	0x0000a050


	//   ....[66]....
        /*03ac*/ 	.word	0x0000a060


	//   ....[67]....
        /*03b0*/ 	.word	0x0000a0b0


	//   ....[68]....
        /*03b4*/ 	.word	0x0000a0f0


	//   ....[69]....
        /*03b8*/ 	.word	0x0000a150


	//   ....[70]....
        /*03bc*/ 	.word	0x0000a170


	//   ....[71]....
        /*03c0*/ 	.word	0x0000a1f0


	//   ....[72]....
        /*03c4*/ 	.word	0x0000a210


	//   ....[73]....
        /*03c8*/ 	.word	0x0000a5e0


	//   ....[74]....
        /*03cc*/ 	.word	0x0000aac0


	//   ....[75]....
        /*03d0*/ 	.word	0x0000abb0


	//   ....[76]....
        /*03d4*/ 	.word	0x0000ac50


	//   ....[77]....
        /*03d8*/ 	.word	0x0000acc0


	//   ....[78]....
        /*03dc*/ 	.word	0x0000add0


	//   ....[79]....
        /*03e0*/ 	.word	0x0000ae40


	//   ....[80]....
        /*03e4*/ 	.word	0x0000af50


	//   ....[81]....
        /*03e8*/ 	.word	0x0000afc0


	//   ....[82]....
        /*03ec*/ 	.word	0x0000b0c0


	//   ....[83]....
        /*03f0*/ 	.word	0x0000b150


	//   ....[84]....
        /*03f4*/ 	.word	0x0000b1c0


	//   ....[85]....
        /*03f8*/ 	.word	0x0000b220


	//   ....[86]....
        /*03fc*/ 	.word	0x0000b340


	//   ....[87]....
        /*0400*/ 	.word	0x0000b3a0


	//   ....[88]....
        /*0404*/ 	.word	0x0000b4b0


	//   ....[89]....
        /*0408*/ 	.word	0x0000b510


	//   ....[90]....
        /*040c*/ 	.word	0x0000b5c0


	//   ....[91]....
        /*0410*/ 	.word	0x0000b6b0


	//   ....[92]....
        /*0414*/ 	.word	0x0000b790


	//   ....[93]....
        /*0418*/ 	.word	0x0000b800


	//   ....[94]....
        /*041c*/ 	.word	0x0000b8d0


	//   ....[95]....
        /*0420*/ 	.word	0x0000ba10


	//   ....[96]....
        /*0424*/ 	.word	0x0000bac0


	//   ....[97]....
        /*0428*/ 	.word	0x0000bb40


	//   ....[98]....
        /*042c*/ 	.word	0x0000bc20


	//   ....[99]....
        /*0430*/ 	.word	0x0000bc80


	//   ....[100]....
        /*0434*/ 	.word	0x0000bd50


	//   ....[101]....
        /*0438*/ 	.word	0x0000bdb0


	//   ....[102]....
        /*043c*/ 	.word	0x0000be80


	//   ....[103]....
        /*0440*/ 	.word	0x0000bf70


	//   ....[104]....
        /*0444*/ 	.word	0x0000c010


	//   ....[105]....
        /*0448*/ 	.word	0x0000c070


	//   ....[106]....
        /*044c*/ 	.word	0x0000c170


	//   ....[107]....
        /*0450*/ 	.word	0x0000c1d0


	//   ....[108]....
        /*0454*/ 	.word	0x0000c2d0


	//   ....[109]....
        /*0458*/ 	.word	0x0000c330


	//   ....[110]....
        /*045c*/ 	.word	0x0000c400


	//   ....[111]....
        /*0460*/ 	.word	0x0000c550


	//   ....[112]....
        /*0464*/ 	.word	0x0000c5f0


	//   ....[113]....
        /*0468*/ 	.word	0x0000c680


	//   ....[114]....
        /*046c*/ 	.word	0x0000c780


	//   ....[115]....
        /*0470*/ 	.word	0x0000c7e0


	//   ....[116]....
        /*0474*/ 	.word	0x0000c8d0


	//   ....[117]....
        /*0478*/ 	.word	0x0000c930


	//   ....[118]....
        /*047c*/ 	.word	0x0000c9f0


	//   ....[119]....
        /*0480*/ 	.word	0x0000cb60


	//----- nvinfo : EIATTR_REG_RECONFIG
	.align		4
.L_1111:
        /*0484*/ 	.byte	0x01, 0x54
	.zero		2


	//----- nvinfo : EIATTR_SYSCALL_OFFSETS
	.align		4
        /*0488*/ 	.byte	0x04, 0x46
        /*048a*/ 	.short	(.L_1113 - .L_1112)


	//   ....[0]....
.L_1112:
        /*048c*/ 	.word	0x00001190


	//   ....[1]....
        /*0490*/ 	.word	0x000077b0


	//   ....[2]....
        /*0494*/ 	.word	0x000078f0


	//   ....[3]....
        /*0498*/ 	.word	0x000079e0


	//   ....[4]....
        /*049c*/ 	.word	0x00008620


	//----- nvinfo : EIATTR_MBARRIER_INSTR_OFFSETS
	.align		4
.L_1113:
        /*04a0*/ 	.byte	0x04, 0x39
        /*04a2*/ 	.short	(.L_1115 - .L_1114)


	//   ....[0]....
.L_1114:
        /*04a4*/ 	.word	0x00000180
        /*04a8*/ 	.word	0x000000ff
        /*04ac*/ 	.word	0x0002d800
        /*04b0*/ 	.short	0x0100
        /*04b2*/ 	.byte	0x08
	.zero		1


	//   ....[1]....
        /*04b4*/ 	.word	0x00000190
        /*04b8*/ 	.word	0x000000ff
        /*04bc*/ 	.word	0x0002d820
        /*04c0*/ 	.short	0x0100
        /*04c2*/ 	.byte	0x08
	.zero		1


	//   ....[2]....
        /*04c4*/ 	.word	0x00000280
        /*04c8*/ 	.word	0x000000ff
        /*04cc*/ 	.word	0x0002d830
        /*04d0*/ 	.short	0x0100
        /*04d2*/ 	.byte	0x08
	.zero		1


	//   ....[3]....
        /*04d4*/ 	.word	0x00000290
        /*04d8*/ 	.word	0x000000ff
        /*04dc*/ 	.word	0x0002d840
        /*04e0*/ 	.short	0x0100
        /*04e2*/ 	.byte	0x08
	.zero		1


	//   ....[4]....
        /*04e4*/ 	.word	0x000002a0
        /*04e8*/ 	.word	0x000000ff
        /*04ec*/ 	.word	0x0002d838
        /*04f0*/ 	.short	0x0100
        /*04f2*/ 	.byte	0x08
	.zero		1


	//   ....[5]....
        /*04f4*/ 	.word	0x000002b0
        /*04f8*/ 	.word	0x000000ff
        /*04fc*/ 	.word	0x0002d848
        /*0500*/ 	.short	0x0100
        /*0502*/ 	.byte	0x08
	.zero		1


	//   ....[6]....
        /*0504*/ 	.word	0x000003e0
        /*0508*/ 	.word	0x000000ff
        /*050c*/ 	.word	0x0002d850
        /*0510*/ 	.short	0x0100
        /*0512*/ 	.byte	0x08
	.zero		1


	//   ....[7]....
        /*0514*/ 	.word	0x000003f0
        /*0518*/ 	.word	0x000000ff
        /*051c*/ 	.word	0x0002d860
        /*0520*/ 	.short	0x0100
        /*0522*/ 	.byte	0x08
	.zero		1


	//   ....[8]....
        /*0524*/ 	.word	0x00000400
        /*0528*/ 	.word	0x000000ff
        /*052c*/ 	.word	0x0002d858
        /*0530*/ 	.short	0x0100
        /*0532*/ 	.byte	0x08
	.zero		1


	//   ....[9]....
        /*0534*/ 	.word	0x00000410
        /*0538*/ 	.word	0x000000ff
        /*053c*/ 	.word	0x0002d868
        /*0540*/ 	.short	0x0100
        /*0542*/ 	.byte	0x08
	.zero		1


	//   ....[10]....
        /*0544*/ 	.word	0x00000500
        /*0548*/ 	.word	0x000000ff
        /*054c*/ 	.word	0x0002d870
        /*0550*/ 	.short	0x0100
        /*0552*/ 	.byte	0x06
	.zero		1


	//   ....[11]....
        /*0554*/ 	.word	0x00000510
        /*0558*/ 	.word	0x000000ff
        /*055c*/ 	.word	0x0002d880
        /*0560*/ 	.short	0x0100
        /*0562*/ 	.byte	0x06
	.zero		1


	//   ....[12]....
        /*0564*/ 	.word	0x00000520
        /*0568*/ 	.word	0x000000ff
        /*056c*/ 	.word	0x0002d878
        /*0570*/ 	.short	0x0100
        /*0572*/ 	.byte	0x06
	.zero		1


	//   ....[13]....
        /*0574*/ 	.word	0x00000530
        /*0578*/ 	.word	0x000000ff
        /*057c*/ 	.word	0x0002d888
        /*0580*/ 	.short	0x0100
        /*0582*/ 	.byte	0x06
	.zero		1


	//   ....[14]....
        /*0584*/ 	.word	0x00000660
        /*0588*/ 	.word	0x000000ff
        /*058c*/ 	.word	0x0002d890
        /*0590*/ 	.short	0x0100
        /*0592*/ 	.byte	0x08
	.zero		1


	//   ....[15]....
        /*0594*/ 	.word	0x00000670
        /*0598*/ 	.word	0x000000ff
        /*059c*/ 	.word	0x0002d8a0
        /*05a0*/ 	.short	0x0100
        /*05a2*/ 	.byte	0x08
	.zero		1


	//   ....[16]....
        /*05a4*/ 	.word	0x00000680
        /*05a8*/ 	.word	0x000000ff
        /*05ac*/ 	.word	0x0002d898
        /*05b0*/ 	.short	0x0100
        /*05b2*/ 	.byte	0x08
	.zero		1


	//   ....[17]....
        /*05b4*/ 	.word	0x00000690
        /*05b8*/ 	.word	0x000000ff
        /*05bc*/ 	.word	0x0002d8a8
        /*05c0*/ 	.short	0x0100
        /*05c2*/ 	.byte	0x08
	.zero		1


	//   ....[18]....
        /*05c4*/ 	.word	0x000007d0
        /*05c8*/ 	.word	0x000000ff
        /*05cc*/ 	.word	0x0002d8b0
        /*05d0*/ 	.short	0x0100
        /*05d2*/ 	.byte	0x08
	.zero		1


	//   ....[19]....
        /*05d4*/ 	.word	0x000007e0
        /*05d8*/ 	.word	0x000000ff
        /*05dc*/ 	.word	0x0002d8c0
        /*05e0*/ 	.short	0x0100
        /*05e2*/ 	.byte	0x08
	.zero		1


	//   ....[20]....
        /*05e4*/ 	.word	0x000007f0
        /*05e8*/ 	.word	0x000000ff
        /*05ec*/ 	.word	0x0002d8b8
        /*05f0*/ 	.short	0x0100
        /*05f2*/ 	.byte	0x08
	.zero		1


	//   ....[21]....
        /*05f4*/ 	.word	0x00000800
        /*05f8*/ 	.word	0x000000ff
        /*05fc*/ 	.word	0x0002d8c8
        /*0600*/ 	.short	0x0100
        /*0602*/ 	.byte	0x08
	.zero		1


	//   ....[22]....
        /*0604*/ 	.word	0x000011f0
        /*0608*/ 	.word	0x000000ff
        /*060c*/ 	.word	0x0002d800
        /*0610*/ 	.short	0x010a
        /*0612*/ 	.byte	0x28
	.zero		1


	//   ....[23]....
        /*0614*/ 	.word	0x00001270
        /*0618*/ 	.word	0x00000004
        /*061c*/ 	.word	0x0002d830
        /*0620*/ 	.short	0x010a
        /*0622*/ 	.byte	0x3f
	.zero		1


	//   ....[24]....
        /*0624*/ 	.word	0x000012c0
        /*0628*/ 	.word	0x00000004
        /*062c*/ 	.word	0x0002d830
        /*0630*/ 	.short	0x010a
        /*0632*/ 	.byte	0x3f
	.zero		1


	//   ....[25]....
        /*0634*/ 	.word	0x00001830
        /*0638*/ 	.word	0x000000ff
        /*063c*/ 	.word	0x00000000
        /*0640*/ 	.short	0x0101
        /*0642*/ 	.byte	0x06
	.zero		1


	//   ....[26]....
        /*0644*/ 	.word	0x000036a0
        /*0648*/ 	.word	0x000000ff
        /*064c*/ 	.word	0x0002d830
        /*0650*/ 	.short	0x010a
        /*0652*/ 	.byte	0x06
	.zero		1


	//   ....[27]....
        /*0654*/ 	.word	0x000036e0
        /*0658*/ 	.word	0x000000ff
        /*065c*/ 	.word	0x0002d830
        /*0660*/ 	.short	0x010a
        /*0662*/ 	.byte	0x06
	.zero		1


	//   ....[28]....
        /*0664*/ 	.word	0x000039b0
        /*0668*/ 	.word	0x000000ff
        /*066c*/ 	.word	0x0002d850
        /*0670*/ 	.short	0x010a
        /*0672*/ 	.byte	0x06
	.zero		1


	//   ....[29]....
        /*0674*/ 	.word	0x000039f0
        /*0678*/ 	.word	0x000000ff
        /*067c*/ 	.word	0x0002d850
        /*0680*/ 	.short	0x010a
        /*0682*/ 	.byte	0x06
	.zero		1


	//   ....[30]....
        /*0684*/ 	.word	0x00003f40
        /*0688*/ 	.word	0x000000ff
        /*068c*/ 	.word	0x00000000
        /*0690*/ 	.short	0x0101
        /*0692*/ 	.byte	0x06
	.zero		1


	//   ....[31]....
        /*0694*/ 	.word	0x000050e0
        /*0698*/ 	.word	0x000000ff
        /*069c*/ 	.word	0x00000000
        /*06a0*/ 	.short	0x0101
        /*06a2*/ 	.byte	0x06
	.zero		1


	//   ....[32]....
        /*06a4*/ 	.word	0x000056e0
        /*06a8*/ 	.word	0x000000ff
        /*06ac*/ 	.word	0x0002d850
        /*06b0*/ 	.short	0x010a
        /*06b2*/ 	.byte	0x08
	.zero		1


	//   ....[33]....
        /*06b4*/ 	.word	0x00005720
        /*06b8*/ 	.word	0x000000ff
        /*06bc*/ 	.word	0x0002d850
        /*06c0*/ 	.short	0x010a
        /*06c2*/ 	.byte	0x08
	.zero		1


	//   ....[34]....
        /*06c4*/ 	.word	0x000061e0
        /*06c8*/ 	.word	0x000000ff
        /*06cc*/ 	.word	0x00000000
        /*06d0*/ 	.short	0x0101
        /*06d2*/ 	.byte	0x08
	.zero		1


	//   ....[35]....
        /*06d4*/ 	.word	0x00006da0
        /*06d8*/ 	.word	0x000000ff
        /*06dc*/ 	.word	0x00000000
        /*06e0*/ 	.short	0x0101
        /*06e2*/ 	.byte	0x04
	.zero		1


	//   ....[36]....
        /*06e4*/ 	.word	0x00007ec0
        /*06e8*/ 	.word	0x00000000
        /*06ec*/ 	.word	0x0002d840
        /*06f0*/ 	.short	0x010a
        /*06f2*/ 	.byte	0x3f
	.zero		1


	//   ....[37]....
        /*06f4*/ 	.word	0x00008400
        /*06f8*/ 	.word	0x00000000
        /*06fc*/ 	.word	0x0002d830
        /*0700*/ 	.short	0x0107
        /*0702*/ 	.byte	0x3f
	.zero		1


	//   ....[38]....
        /*0704*/ 	.word	0x000084c0
        /*0708*/ 	.word	0x00000000
        /*070c*/ 	.word	0x0002d830
        /*0710*/ 	.short	0x0101
        /*0712*/ 	.byte	0x3f
	.zero		1


	//   ....[39]....
        /*0714*/ 	.word	0x00008f70
        /*0718*/ 	.word	0x000000ff
        /*071c*/ 	.word	0x0002d800
        /*0720*/ 	.short	0x0107
        /*0722*/ 	.byte	0x25
	.zero		1


	//   ....[40]....
        /*0724*/ 	.word	0x00008fd0
        /*0728*/ 	.word	0x000000ff
        /*072c*/ 	.word	0x0002d800
        /*0730*/ 	.short	0x0101
        /*0732*/ 	.byte	0x25
	.zero		1


	//   ....[41]....
        /*0734*/ 	.word	0x00008ff0
        /*0738*/ 	.word	0x000000ff
        /*073c*/ 	.word	0x0002d820
        /*0740*/ 	.short	0x010a
        /*0742*/ 	.byte	0x25
	.zero		1


	//   ....[42]....
        /*0744*/ 	.word	0x00009380
        /*0748*/ 	.word	0x00000006
        /*074c*/ 	.word	0x0002d840
        /*0750*/ 	.short	0x010a
        /*0752*/ 	.byte	0x3f
	.zero		1


	//   ....[43]....
        /*0754*/ 	.word	0x00009790
        /*0758*/ 	.word	0x00000006
        /*075c*/ 	.word	0x0002d830
        /*0760*/ 	.short	0x0107
        /*0762*/ 	.byte	0x3f
	.zero		1


	//   ....[44]....
        /*0764*/ 	.word	0x00009850
        /*0768*/ 	.word	0x00000006
        /*076c*/ 	.word	0x0002d830
        /*0770*/ 	.short	0x0101
        /*0772*/ 	.byte	0x3f
	.zero		1


	//   ....[45]....
        /*0774*/ 	.word	0x000098b0
        /*0778*/ 	.word	0x00000006
        /*077c*/ 	.word	0x0002d860
        /*0780*/ 	.short	0x010a
        /*0782*/ 	.byte	0x3f
	.zero		1


	//   ....[46]....
        /*0784*/ 	.word	0x00009ca0
        /*0788*/ 	.word	0x00000006
        /*078c*/ 	.word	0x0002d850
        /*0790*/ 	.short	0x0107
        /*0792*/ 	.byte	0x3f
	.zero		1


	//   ....[47]....
        /*0794*/ 	.word	0x00009e70
        /*0798*/ 	.word	0x00000006
        /*079c*/ 	.word	0x0002d850
        /*07a0*/ 	.short	0x0101
        /*07a2*/ 	.byte	0x3f
	.zero		1


	//   ....[48]....
        /*07a4*/ 	.word	0x00009f70
        /*07a8*/ 	.word	0x00000004
        /*07ac*/ 	.word	0x0002d860
        /*07b0*/ 	.short	0x010a
        /*07b2*/ 	.byte	0x3f
	.zero		1


	//   ....[49]....
        /*07b4*/ 	.word	0x0000a350
        /*07b8*/ 	.word	0x00000004
        /*07bc*/ 	.word	0x0002d850
        /*07c0*/ 	.short	0x0107
        /*07c2*/ 	.byte	0x3f
	.zero		1


	//   ....[50]....
        /*07c4*/ 	.word	0x0000a440
        /*07c8*/ 	.word	0x00000004
        /*07cc*/ 	.word	0x0002d850
        /*07d0*/ 	.short	0x0101
        /*07d2*/ 	.byte	0x3f
	.zero		1


	//   ....[51]....
        /*07d4*/ 	.word	0x0000a560
        /*07d8*/ 	.word	0x00000004
        /*07dc*/ 	.word	0x0002d820
        /*07e0*/ 	.short	0x010a
        /*07e2*/ 	.byte	0x3f
	.zero		1


	//   ....[52]....
        /*07e4*/ 	.word	0x0000a6e0
        /*07e8*/ 	.word	0x00000003
        /*07ec*/ 	.word	0x0002d840
        /*07f0*/ 	.short	0x010a
        /*07f2*/ 	.byte	0x3f
	.zero		1


	//   ....[53]....
        /*07f4*/ 	.word	0x0000a780
        /*07f8*/ 	.word	0x00000017
        /*07fc*/ 	.word	0x0002d840
        /*0800*/ 	.short	0x010a
        /*0802*/ 	.byte	0x3f
	.zero		1


	//   ....[54]....
        /*0804*/ 	.word	0x0000a7c0
        /*0808*/ 	.word	0x00000003
        /*080c*/ 	.word	0x0002d860
        /*0810*/ 	.short	0x010a
        /*0812*/ 	.byte	0x3f
	.zero		1


	//   ....[55]....
        /*0814*/ 	.word	0x0000a800
        /*0818*/ 	.word	0x00000017
        /*081c*/ 	.word	0x0002d860
        /*0820*/ 	.short	0x010a
        /*0822*/ 	.byte	0x3f
	.zero		1


	//   ....[56]....
        /*0824*/ 	.word	0x0000a870
        /*0828*/ 	.word	0x00000003
        /*082c*/ 	.word	0x0002d800
        /*0830*/ 	.short	0x010a
        /*0832*/ 	.byte	0x3f
	.zero		1


	//   ....[57]....
        /*0834*/ 	.word	0x0000a8c0
        /*0838*/ 	.word	0x00000004
        /*083c*/ 	.word	0x0002d830
        /*0840*/ 	.short	0x010a
        /*0842*/ 	.byte	0x3f
	.zero		1


	//   ....[58]....
        /*0844*/ 	.word	0x0000a920
        /*0848*/ 	.word	0x00000003
        /*084c*/ 	.word	0x0002d830
        /*0850*/ 	.short	0x010a
        /*0852*/ 	.byte	0x3f
	.zero		1


	//   ....[59]....
        /*0854*/ 	.word	0x0000a980
        /*0858*/ 	.word	0x00000003
        /*085c*/ 	.word	0x0002d850
        /*0860*/ 	.short	0x010a
        /*0862*/ 	.byte	0x3f
	.zero		1


	//   ....[60]....
        /*0864*/ 	.word	0x0000a9e0
        /*0868*/ 	.word	0x00000007
        /*086c*/ 	.word	0x0002d850
        /*0870*/ 	.short	0x010a
        /*0872*/ 	.byte	0x3f
	.zero		1


	//   ....[61]....
        /*0874*/ 	.word	0x0000ab00
        /*0878*/ 	.word	0x00000000
        /*087c*/ 	.word	0x0002d840
        /*0880*/ 	.short	0x010a
        /*0882*/ 	.byte	0x3f
	.zero		1


	//   ....[62]....
        /*0884*/ 	.word	0x0000b910
        /*0888*/ 	.word	0x00000003
        /*088c*/ 	.word	0x0002d820
        /*0890*/ 	.short	0x010a
        /*0892*/ 	.byte	0x3f
	.zero		1


	//   ....[63]....
        /*0894*/ 	.word	0x0000b960
        /*0898*/ 	.word	0x00000006
        /*089c*/ 	.word	0x0002d840
        /*08a0*/ 	.short	0x010a
        /*08a2*/ 	.byte	0x3f
	.zero		1


	//   ....[64]....
        /*08a4*/ 	.word	0x0000bec0
        /*08a8*/ 	.word	0x00000006
        /*08ac*/ 	.word	0x0002d860
        /*08b0*/ 	.short	0x010a
        /*08b2*/ 	.byte	0x3f
	.zero		1


	//   ....[65]....
        /*08b4*/ 	.word	0x0000c4a0
        /*08b8*/ 	.word	0x00000004
        /*08bc*/ 	.word	0x0002d860
        /*08c0*/ 	.short	0x010a
        /*08c2*/ 	.byte	0x3f
	.zero		1


	//   ....[66]....
        /*08c4*/ 	.word	0x0000ca80
        /*08c8*/ 	.word	0x00000004
        /*08cc*/ 	.word	0x0002d820
        /*08d0*/ 	.short	0x010a
        /*08d2*/ 	.byte	0x3f
	.zero		1


	//   ....[67]....
        /*08d4*/ 	.word	0x0000cc20
        /*08d8*/ 	.word	0x00000003
        /*08dc*/ 	.word	0x0002d840
        /*08e0*/ 	.short	0x010a
        /*08e2*/ 	.byte	0x3f
	.zero		1


	//   ....[68]....
        /*08e4*/ 	.word	0x0000cc70
        /*08e8*/ 	.word	0x00000017
        /*08ec*/ 	.word	0x0002d840
        /*08f0*/ 	.short	0x010a
        /*08f2*/ 	.byte	0x3f
	.zero		1


	//   ....[69]....
        /*08f4*/ 	.word	0x0000ccc0
        /*08f8*/ 	.word	0x00000003
        /*08fc*/ 	.word	0x0002d860
        /*0900*/ 	.short	0x010a
        /*0902*/ 	.byte	0x3f
	.zero		1


	//----- nvinfo : EIATTR_NUM_MBARRIERS
	.align		4
.L_1115:
        /*0904*/ 	.byte	0x03, 0x38
        /*0906*/ 	.short	0x0016


	//----- nvinfo : EIATTR_EXIT_INSTR_OFFSETS
	.align		4
        /*0908*/ 	.byte	0x04, 0x1c
        /*090a*/ 	.short	(.L_1117 - .L_1116)


	//   ....[0]....
.L_1116:
        /*090c*/ 	.word	0x00000960


	//   ....[1]....
        /*0910*/ 	.word	0x00007000


	//   ....[2]....
        /*0914*/ 	.word	0x0000a850


	//----- nvinfo : EIATTR_MAX_THREADS
	.align		4
.L_1117:
        /*0918*/ 	.byte	0x04, 0x05
        /*091a*/ 	.short	(.L_1119 - .L_1118)
.L_1118:
        /*091c*/ 	.word	0x00000200
        /*0920*/ 	.word	0x00000001
        /*0924*/ 	.word	0x00000001


	//----- nvinfo : EIATTR_CRS_STACK_SIZE
	.align		4
.L_1119:
        /*0928*/ 	.byte	0x04, 0x1e
        /*092a*/ 	.short	(.L_1121 - .L_1120)
.L_1120:
        /*092c*/ 	.word	0x00000000


	//----- nvinfo : EIATTR_CBANK_PARAM_SIZE
	.align		4
.L_1121:
        /*0930*/ 	.byte	0x03, 0x19
        /*0932*/ 	.short	0x0a70


	//----- nvinfo : EIATTR_PARAM_CBANK
	.align		4
        /*0934*/ 	.byte	0x04, 0x0a
        /*0936*/ 	.short	(.L_1123 - .L_1122)
	.align		4
.L_1122:
        /*0938*/ 	.word	index@(.nv.constant0._ZN7cutlass13device_kernelIN5flash11enable_sm90INS1_16FlashAttnFwdSm90INS1_25CollectiveMainloopFwdSm90ILi2EN4cute5tupleIJNS5_1CILi1EEES8_S8_EEENS6_IJNS7_ILi192EEENS7_ILi128EEENS7_ILi96EEEEEELi96ENS_10bfloat16_tEfNS_4arch4Sm90ELb0ELb0ELb0ELb0ELb1ELb0ELb0ELb0ELb1ELb1ELb0ELb0EEENS1_21CollectiveEpilogueFwdINS6_IJSA_SC_SB_EEES9_SE_SG_Li384ELb0ELb1ELb0ELb0EEENS1_29StaticPersistentTileSchedulerILb0EEEEEEEEEvNT_6ParamsE)
        /*093c*/ 	.short	0x0210
        /*093e*/ 	.short	0x0a70


	//----- nvinfo : EIATTR_SW_WAR
	.align		4
.L_1123:
        /*0940*/ 	.byte	0x04, 0x36
        /*0942*/ 	.short	(.L_1125 - .L_1124)
.L_1124:
        /*0944*/ 	.word	0x00000008
.L_1125:


//--------------------- .nv.info._ZN7cutlass13device_kernelIN5flash11enable_sm90INS1_16FlashAttnFwdSm90INS1_25CollectiveMainloopFwdSm90ILi2EN4cute5tupleIJNS5_1CILi1EEES8_S8_EEENS6_IJNS7_ILi192EEENS7_ILi128EEENS7_ILi96EEEEEELi96ENS_10bfloat16_tEfNS_4arch4Sm90ELb0ELb0ELb0ELb1ELb1ELb0ELb0ELb0ELb1ELb1ELb0ELb0EEENS1_21CollectiveEpilogueFwdINS6_IJSA_SC_SB_EEES9_SE_SG_Li384ELb1ELb1ELb0ELb0EEENS1_36VarlenDynamicPersistentTileSchedulerILi192ELi128ELi384ELi128ELb0ELb1ELb1ELb0ELb1ELb1EEEEEEEEEvNT_6ParamsE --------------------------
	.section	.nv.info._ZN7cutlass13device_kernelIN5flash11enable_sm90INS1_16FlashAttnFwdSm90INS1_25CollectiveMainloopFwdSm90ILi2EN4cute5tupleIJNS5_1CILi1EEES8_S8_EEENS6_IJNS7_ILi192EEENS7_ILi128EEENS7_ILi96EEEEEELi96ENS_10bfloat16_tEfNS_4arch4Sm90ELb0ELb0ELb0ELb1ELb1ELb0ELb0ELb0ELb1ELb1ELb0ELb0EEENS1_21CollectiveEpilogueFwdINS6_IJSA_SC_SB_EEES9_SE_SG_Li384ELb1ELb1ELb0ELb0EEENS1_36VarlenDynamicPersistentTileSchedulerILi192ELi128ELi384ELi128ELb0ELb1ELb1ELb0ELb1ELb1EEEEEEEEEvNT_6ParamsE,"",@"SHT_CUDA_INFO"
	.sectionflags	@""
	.align	4


	//----- nvinfo : EIATTR_CUDA_API_VERSION
	.align		4
        /*0000*/ 	.byte	0x04, 0x37
        /*0002*/ 	.short	(.L_1127 - .L_1126)
.L_1126:
        /*0004*/ 	.word	0x00000082


	//----- nvinfo : EIATTR_KPARAM_INFO
	.align		4
.L_1127:
        /*0008*/ 	.byte	0x04, 0x17
        /*000a*/ 	.short	(.L_1129 - .L_1128)
.L_1128:
        /*000c*/ 	.word	0x00000000
        /*0010*/ 	.short	0x0000
        /*0012*/ 	.short	0x0070
        /*0014*/ 	.byte	0x00, 0xf0, 0x01, 0x2a


	//----- nvinfo : EIATTR_SPARSE_MMA_MASK
	.align		4
.L_1129:
        /*0018*/ 	.byte	0x03, 0x50
        /*001a*/ 	.short	0x0000


	//----- nvinfo : EIATTR_MAXREG_COUNT
	.align		4
        /*001c*/ 	.byte	0x03, 0x1b
        /*001e*/ 	.short	0x0080


	//----- nvinfo : EIATTR_NUM_BARRIERS
	.align		4
        /*0020*/ 	.byte	0x02, 0x4c
        /*0022*/ 	.byte	0x10
	.zero		1


	//----- nvinfo : EIATTR_EXTERNS
	.align		4
        /*0024*/ 	.byte	0x04, 0x0f
        /*0026*/ 	.short	(.L_1131 - .L_1130)


	//   ....[0]....
	.align		4
.L_1130:
        /*0028*/ 	.word	index@(__assertfail)


	//----- nvinfo : EIATTR_ANNOTATIONS
	.align		4
.L_1131:
        /*002c*/ 	.byte	0x04, 0x55
        /*002e*/ 	.short	(.L_1133 - .L_1132)


	//   ....[0]....
.L_1132:
        /* <DEDUP_REMOVED lines=32> */


	//----- nvinfo : EIATTR_MERCURY_ISA_VERSION
	.align		4
.L_1133:
        /*0220*/ 	.byte	0x03, 0x5f
        /*0222*/ 	.short	0x0101


	//----- nvinfo : EIATTR_UNUSED_LOAD_BYTE_OFFSET
	.align		4
        /*0224*/ 	.byte	0x04, 0x44
        /*0226*/ 	.short	(.L_1135 - .L_1134)


	//   ....[0]....
.L_1134:
        /*0228*/ 	.word	0x00000970
        /*022c*/ 	.word	0x0000fff0


	//   ....[1]....
        /*0230*/ 	.word	0x000063b0
        /*0234*/ 	.word	0x0000fff0


	//----- nvinfo : EIATTR_INT_WARP_WIDE_INSTR_OFFSETS
	.align		4
.L_1135:
        /*0238*/ 	.byte	0x04, 0x31
        /*023a*/ 	.short	(.L_1137 - .L_1136)


	//   ....[0]....
.L_1136:
        /*023c*/ 	.word	0x000000c0


	//   ....[1]....
        /*0240*/ 	.word	0x000000d0


	//   ....[2]....
        /*0244*/ 	.word	0x00000170


	//   ....[3]....
        /*0248*/ 	.word	0x00008e20


	//   ....[4]....
        /*024c*/ 	.word	0x00008eb0


	//   ....[5]....
        /*0250*/ 	.word	0x0000bc50


	//   ....[6]....
        /*0254*/ 	.word	0x0000bce0


	//----- nvinfo : EIATTR_COOP_GROUP_MASK_REGIDS
	.align		4
.L_1137:
        /*0258*/ 	.byte	0x04, 0x29
        /*025a*/ 	.short	(.L_1139 - .L_1138)


	//   ....[0]....
.L_1138:
        /*025c*/ 	.word	0xffffffff


	//   ....[1]....
        /*0260*/ 	.word	0xffffffff


	//   ....[2]....
        /*0264*/ 	.word	0xffffffff


	//   ....[3]....
        /*0268*/ 	.word	0xffffffff


	//   ....[4]....
        /*026c*/ 	.word	0xffffffff


	//   ....[5]....
        /*0270*/ 	.word	0xffffffff


	//   ....[6]....
        /*0274*/ 	.word	0xffffffff


	//   ....[7]....
        /*0278*/ 	.word	0xffffffff


	//   ....[8]....
        /*027c*/ 	.word	0xffffffff


	//   ....[9]....
        /*0280*/ 	.word	0xffffffff


	//   ....[10]....
        /*0284*/ 	.word	0xffffffff


	//   ....[11]....
        /*0288*/ 	.word	0xffffffff


	//   ....[12]....
        /*028c*/ 	.word	0xffffffff


	//   ....[13]....
        /*0290*/ 	.word	0xffffffff


	//   ....[14]....
        /*0294*/ 	.word	0xffffffff


	//   ....[15]....
        /*0298*/ 	.word	0xffffffff


	//   ....[16]....
        /*029c*/ 	.word	0xffffffff


	//   ....[17]....
        /*02a0*/ 	.word	0xffffffff


	//   ....[18]....
        /*02a4*/ 	.word	0xffffffff


	//   ....[19]....
        /*02a8*/ 	.word	0xffffffff


	//   ....[20]....
        /*02ac*/ 	.word	0xffffffff


	//   ....[21]....
        /*02b0*/ 	.word	0xffffffff


	//   ....[22]....
        /*02b4*/ 	.word	0xffffffff


	//   ....[23]....
        /*02b8*/ 	.word	0xffffffff


	//   ....[24]....
        /*02bc*/ 	.word	0xffffffff


	//   ....[25]....
        /*02c0*/ 	.word	0xffffffff


	//   ....[26]....
        /*02c4*/ 	.word	0xffffffff


	//   ....[27]....
        /*02c8*/ 	.word	0xffffffff


	//   ....[28]....
        /*02cc*/ 	.word	0xffffffff


	//   ....[29]....
        /*02d0*/ 	.word	0xffffffff


	//   ....[30]....
        /*02d4*/ 	.word	0xffffffff


	//   ....[31]....
        /*02d8*/ 	.word	0xffffffff


	//   ....[32]....
        /*02dc*/ 	.word	0xffffffff


	//   ....[33]....
        /*02e0*/ 	.word	0xffffffff


	//   ....[34]....
        /*02e4*/ 	.word	0xffffffff


	//   ....[35]....
        /*02e8*/ 	.word	0xffffffff


	//   ....[36]....
        /*02ec*/ 	.word	0xffffffff


	//   ....[37]....
        /*02f0*/ 	.word	0xffffffff


	//   ....[38]....
        /*02f4*/ 	.word	0xffffffff


	//   ....[39]....
        /*02f8*/ 	.word	0xffffffff


	//   ....[40]....
        /*02fc*/ 	.word	0xffffffff


	//   ....[41]....
        /*0300*/ 	.word	0xffffffff


	//   ....[42]....
        /*0304*/ 	.word	0xffffffff


	//   ....[43]....
        /*0308*/ 	.word	0xffffffff


	//   ....[44]....
        /*030c*/ 	.word	0xffffffff


	//   ....[45]....
        /*0310*/ 	.word	0xffffffff


	//   ....[46]....
        /*0314*/ 	.word	0xffffffff


	//   ....[47]....
        /*0318*/ 	.word	0xffffffff


	//   ....[48]....
        /*031c*/ 	.word	0xffffffff


	//   ....[49]....
        /*0320*/ 	.word	0xffffffff


	//   ....[50]....
        /*0324*/ 	.word	0xffffffff


	//   ....[51]....
        /*0328*/ 	.word	0xffffffff


	//   ....[52]....
        /*032c*/ 	.word	0xffffffff


	//   ....[53]....
        /*0330*/ 	.word	0xffffffff


	//   ....[54]....
        /*0334*/ 	.word	0xffffffff


	//   ....[55]....
        /*0338*/ 	.word	0xffffffff


	//   ....[56]....
        /*033c*/ 	.word	0xffffffff


	//   ....[57]....
        /*0340*/ 	.word	0xffffffff


	//   ....[58]....
        /*0344*/ 	.word	0xffffffff


	//   ....[59]....
        /*0348*/ 	.word	0xffffffff


	//   ....[60]....
        /*034c*/ 	.word	0xffffffff


	//   ....[61]....
        /*0350*/ 	.word	0xffffffff


	//   ....[62]....
        /*0354*/ 	.word	0xffffffff


	//   ....[63]....
        /*0358*/ 	.word	0xffffffff


	//   ....[64]....
        /*035c*/ 	.word	0xffffffff


	//   ....[65]....
        /*0360*/ 	.word	0xffffffff


	//   ....[66]....
        /*0364*/ 	.word	0xffffffff


	//   ....[67]....
        /*0368*/ 	.word	0xffffffff


	//   ....[68]....
        /*036c*/ 	.word	0xffffffff


	//   ....[69]....
        /*0370*/ 	.word	0xffffffff


	//   ....[70]....
        /*0374*/ 	.word	0xffffffff


	//   ....[71]....
        /*0378*/ 	.word	0xffffffff


	//   ....[72]....
        /*037c*/ 	.word	0xffffffff


	//   ....[73]....
        /*0380*/ 	.word	0xffffffff


	//   ....[74]....
        /*0384*/ 	.word	0xffffffff


	//   ....[75]....
        /*0388*/ 	.word	0xffffffff


	//   ....[76]....
        /*038c*/ 	.word	0xffffffff


	//   ....[77]....
        /*0390*/ 	.word	0xffffffff


	//   ....[78]....
        /*0394*/ 	.word	0xffffffff


	//   ....[79]....
        /*0398*/ 	.word	0xffffffff


	//   ....[80]....
        /*039c*/ 	.word	0xffffffff


	//   ....[81]....
        /*03a0*/ 	.word	0xffffffff


	//   ....[82]....
        /*03a4*/ 	.word	0xffffffff


	//   ....[83]....
        /*03a8*/ 	.word	0xffffffff


	//   ....[84]....
        /*03ac*/ 	.word	0xffffffff


	//   ....[85]....
        /*03b0*/ 	.word	0xffffffff


	//   ....[86]....
        /*03b4*/ 	.word	0xffffffff


	//   ....[87]....
        /*03b8*/ 	.word	0xffffffff


	//   ....[88]....
        /*03bc*/ 	.word	0xffffffff


	//   ....[89]....
        /*03c0*/ 	.word	0xffffffff


	//   ....[90]....
        /*03c4*/ 	.word	0xffffffff


	//   ....[91]....
        /*03c8*/ 	.word	0xffffffff


	//   ....[92]....
        /*03cc*/ 	.word	0xffffffff


	//   ....[93]....
        /*03d0*/ 	.word	0xffffffff


	//   ....[94]....
        /*03d4*/ 	.word	0xffffffff


	//   ....[95]....
        /*03d8*/ 	.word	0xffffffff


	//   ....[96]....
        /*03dc*/ 	.word	0xffffffff


	//   ....[97]....
        /*03e0*/ 	.word	0xffffffff


	//   ....[98]....
        /*03e4*/ 	.word	0xffffffff


	//   ....[99]....
        /*03e8*/ 	.word	0xffffffff


	//   ....[100]....
        /*03ec*/ 	.word	0xffffffff


	//   ....[101]....
        /*03f0*/ 	.word	0xffffffff


	//   ....[102]....
        /*03f4*/ 	.word	0xffffffff


	//   ....[103]....
        /*03f8*/ 	.word	0xffffffff


	//   ....[104]....
        /*03fc*/ 	.word	0xffffffff


	//   ....[105]....
        /*0400*/ 	.word	0xffffffff


	//   ....[106]....
        /*0404*/ 	.word	0xffffffff


	//   ....[107]....
        /*0408*/ 	.word	0xffffffff


	//   ....[108]....
        /*040c*/ 	.word	0xffffffff


	//   ....[109]....
        /*0410*/ 	.word	0xffffffff


	//   ....[110]....
        /*0414*/ 	.word	0xffffffff


	//   ....[111]....
        /*0418*/ 	.word	0x0500000f


	//   ....[112]....
        /*041c*/ 	.word	0x0500000f


	//   ....[113]....
        /*0420*/ 	.word	0x0500000f


	//   ....[114]....
        /*0424*/ 	.word	0x0500000f


	//   ....[115]....
        /*0428*/ 	.word	0x0500000f


	//   ....[116]....
        /*042c*/ 	.word	0x0500000f


	//   ....[117]....
        /*0430*/ 	.word	0x0500000f


	//   ....[118]....
        /*0434*/ 	.word	0x0500000f


	//   ....[119]....
        /*0438*/ 	.word	0x0500000f


	//   ....[120]....
        /*043c*/ 	.word	0x0500000f


	//   ....[121]....
        /*0440*/ 	.word	0x0500000f


	//   ....[122]....
        /*0444*/ 	.word	0x0500000f


	//   ....[123]....
        /*0448*/ 	.word	0x0500000f


	//   ....[124]....
        /*044c*/ 	.word	0x0500000f


	//   ....[125]....
        /*0450*/ 	.word	0x0500000f


	//   ....[126]....
        /*0454*/ 	.word	0x0500000f


	//   ....[127]....
        /*0458*/ 	.word	0x0500000f


	//   ....[128]....
        /*045c*/ 	.word	0x0500000f


	//   ....[129]....
        /*0460*/ 	.word	0x0500000f


	//   ....[130]....
        /*0464*/ 	.word	0x0500000f


	//   ....[131]....
        /*0468*/ 	.word	0x0500000f


	//   ....[132]....
        /*046c*/ 	.word	0x0500000f


	//   ....[133]....
        /*0470*/ 	.word	0x0500000f


	//   ....[134]....
        /*0474*/ 	.word	0x0500000f


	//   ....[135]....
        /*0478*/ 	.word	0x0500000f


	//   ....[136]....
        /*047c*/ 	.word	0x0500000f


	//   ....[137]....
        /*0480*/ 	.word	0x0500000f


	//   ....[138]....
        /*0484*/ 	.word	0x0500000f


	//   ....[139]....
        /*0488*/ 	.word	0x0500000f


	//   ....[140]....
        /*048c*/ 	.word	0x0500000f


	//   ....[141]....
        /*0490*/ 	.word	0x0500000f


	//   ....[142]....
        /*0494*/ 	.word	0x0500000f


	//   ....[143]....
        /*0498*/ 	.word	0x0500000f


	//   ....[144]....
        /*049c*/ 	.word	0x0500000f


	//   ....[145]....
        /*04a0*/ 	.word	0x0500000f


	//   ....[146]....
        /*04a4*/ 	.word	0x0500000f


	//   ....[147]....
        /*04a8*/ 	.word	0x0500000f


	//   ....[148]....
        /*04ac*/ 	.word	0x0500000f


	//   ....[149]....
        /*04b0*/ 	.word	0x0500000f


	//   ....[150]....
        /*04b4*/ 	.word	0x0500000f


	//   ....[151]....
        /*04b8*/ 	.word	0x0500000f


	//   ....[152]....
        /*04bc*/ 	.word	0x0500000f


	//   ....[153]....
        /*04c0*/ 	.word	0x0500000f


	//   ....[154]....
        /*04c4*/ 	.word	0x0500000f


	//   ....[155]....
        /*04c8*/ 	.word	0x0500000f


	//   ....[156]....
        /*04cc*/ 	.word	0x0500000f


	//   ....[157]....
        /*04d0*/ 	.word	0x0500000f


	//   ....[158]....
        /*04d4*/ 	.word	0x0500000f


	//   ....[159]....
        /*04d8*/ 	.word	0x0500000f


	//   ....[160]....
        /*04dc*/ 	.word	0x0500000f


	//   ....[161]....
        /*04e0*/ 	.word	0x0500000f


	//   ....[162]....
        /*04e4*/ 	.word	0x0500000f


	//   ....[163]....
        /*04e8*/ 	.word	0x0500000f


	//   ....[164]....
        /*04ec*/ 	.word	0x0500000f


	//   ....[165]....
        /*04f0*/ 	.word	0x0500000f


	//   ....[166]....
        /*04f4*/ 	.word	0x0500000f


	//   ....[167]....
        /*04f8*/ 	.word	0x0500000f


	//   ....[168]....
        /*04fc*/ 	.word	0x0500000f


	//   ....[169]....
        /*0500*/ 	.word	0x0500000f


	//   ....[170]....
        /*0504*/ 	.word	0x0500000f


	//   ....[171]....
        /*0508*/ 	.word	0x0500000f


	//   ....[172]....
        /*050c*/ 	.word	0x0500000f


	//   ....[173]....
        /*0510*/ 	.word	0x0500000f


	//----- nvinfo : EIATTR_COOP_GROUP_INSTR_OFFSETS
	.align		4
.L_1139:
        /*0514*/ 	.byte	0x04, 0x28
        /*0516*/ 	.short	(.L_1141 - .L_1140)


	//   ....[0]....
.L_1140:
        /*0518*/ 	.word	0x00000080


	//   ....[1]....
        /*051c*/ 	.word	0x000000b0


	//   ....[2]....
        /*0520*/ 	.word	0x000002d0


	//   ....[3]....
        /*0524*/ 	.word	0x00000430


	//   ....[4]....
        /*0528*/ 	.word	0x00000550


	//   ....[5]....
        /*052c*/ 	.word	0x000006b0


	//   ....[6]....
        /*0530*/ 	.word	0x00001310


	//   ....[7]....
        /*0534*/ 	.word	0x00002340


	//   ....[8]....
        /*0538*/ 	.word	0x00002450


	//   ....[9]....
        /*053c*/ 	.word	0x000027c0


	//   ....[10]....
        /*0540*/ 	.word	0x00002960


	//   ....[11]....
        /*0544*/ 	.word	0x000036f0


	//   ....[12]....
        /*0548*/ 	.word	0x000045c0


	//   ....[13]....
        /*054c*/ 	.word	0x000045d0


	//   ....[14]....
        /*0550*/ 	.word	0x00004600


	//   ....[15]....
        /*0554*/ 	.word	0x00004620


	//   ....[16]....
        /*0558*/ 	.word	0x00005970


	//   ....[17]....
        /*055c*/ 	.word	0x00005a70


	//   ....[18]....
        /*0560*/ 	.word	0x00005ad0


	//   ....[19]....
        /*0564*/ 	.word	0x00005bb0


	//   ....[20]....
        /*0568*/ 	.word	0x00005bc0


	//   ....[21]....
        /*056c*/ 	.word	0x00006cf0


	//   ....[22]....
        /*0570*/ 	.word	0x00006d30


	//   ....[23]....
        /*0574*/ 	.word	0x00006d70


	//   ....[24]....
        /*0578*/ 	.word	0x00006da0


	//   ....[25]....
        /*057c*/ 	.word	0x00007200


	//   ....[26]....
        /*0580*/ 	.word	0x00007220


	//   ....[27]....
        /*0584*/ 	.word	0x00007330


	//   ....[28]....
        /*0588*/ 	.word	0x00007350


	//   ....[29]....
        /*058c*/ 	.word	0x00007b80


	//   ....[30]....
        /*0590*/ 	.word	0x00007b90


	//   ....[31]....
        /*0594*/ 	.word	0x00007c90


	//   ....[32]....
        /*0598*/ 	.word	0x00007cb0


	//   ....[33]....
        /*059c*/ 	.word	0x00007e20


	//   ....[34]....
        /*05a0*/ 	.word	0x00007ff0


	//   ....[35]....
        /*05a4*/ 	.word	0x00008020


	//   ....[36]....
        /*05a8*/ 	.word	0x00008050


	//   ....[37]....
        /*05ac*/ 	.word	0x00008080


	//   ....[38]....
        /*05b0*/ 	.word	0x000080b0


	//   ....[39]....
        /*05b4*/ 	.word	0x000080e0


	//   ....[40]....
        /*05b8*/ 	.word	0x00008230


	//   ....[41]....
        /*05bc*/ 	.word	0x00008260


	//   ....[42]....
        /*05c0*/ 	.word	0x00008290


	//   ....[43]....
        /*05c4*/ 	.word	0x000082c0


	//   ....[44]....
        /*05c8*/ 	.word	0x000082f0


	//   ....[45]....
        /*05cc*/ 	.word	0x00008320


	//   ....[46]....
        /*05d0*/ 	.word	0x000083b0


	//   ....[47]....
        /*05d4*/ 	.word	0x000083e0


	//   ....[48]....
        /*05d8*/ 	.word	0x00008460


	//   ....[49]....
        /*05dc*/ 	.word	0x00009af0


	//   ....[50]....
        /*05e0*/ 	.word	0x00009b10


	//   ....[51]....
        /*05e4*/ 	.word	0x00009bc0


	//   ....[52]....
        /*05e8*/ 	.word	0x00009be0


	//   ....[53]....
        /*05ec*/ 	.word	0x00009c80


	//   ....[54]....
        /*05f0*/ 	.word	0x00009ca0


	//   ....[55]....
        /*05f4*/ 	.word	0x00009cb0


	//   ....[56]....
        /*05f8*/ 	.word	0x00009cc0


	//   ....[57]....
        /*05fc*/ 	.word	0x0000a680


	//   ....[58]....
        /*0600*/ 	.word	0x0000a6a0


	//   ....[59]....
        /*0604*/ 	.word	0x0000a700


	//   ....[60]....
        /*0608*/ 	.word	0x0000a740


	//   ....[61]....
        /*060c*/ 	.word	0x0000a7a0


	//   ....[62]....
        /*0610*/ 	.word	0x0000a7e0


	//   ....[63]....
        /*0614*/ 	.word	0x0000a7f0


	//   ....[64]....
        /*0618*/ 	.word	0x0000a810


	//   ....[65]....
        /*061c*/ 	.word	0x0000a8e0


	//   ....[66]....
        /*0620*/ 	.word	0x0000a920


	//   ....[67]....
        /*0624*/ 	.word	0x0000a930


	//   ....[68]....
        /*0628*/ 	.word	0x0000a950


	//   ....[69]....
        /*062c*/ 	.word	0x0000b210


	//   ....[70]....
        /*0630*/ 	.word	0x0000b220


	//   ....[71]....
        /*0634*/ 	.word	0x0000b240


	//   ....[72]....
        /*0638*/ 	.word	0x0000b2c0


	//   ....[73]....
        /*063c*/ 	.word	0x0000b2d0


	//   ....[74]....
        /*0640*/ 	.word	0x0000b330


	//   ....[75]....
        /*0644*/ 	.word	0x0000b360


	//   ....[76]....
        /*0648*/ 	.word	0x0000b3a0


	//   ....[77]....
        /*064c*/ 	.word	0x0000b690


	//   ....[78]....
        /*0650*/ 	.word	0x0000b6b0


	//   ....[79]....
        /*0654*/ 	.word	0x0000b750


	//   ....[80]....
        /*0658*/ 	.word	0x0000b760


	//   ....[81]....
        /*065c*/ 	.word	0x0000b7f0


	//   ....[82]....
        /*0660*/ 	.word	0x0000b800


	//   ....[83]....
        /*0664*/ 	.word	0x0000b810


	//   ....[84]....
        /*0668*/ 	.word	0x0000b8a0


	//   ....[85]....
        /*066c*/ 	.word	0x0000bed0


	//   ....[86]....
        /*0670*/ 	.word	0x0000bee0


	//   ....[87]....
        /*0674*/ 	.word	0x0000bf70


	//   ....[88]....
        /*0678*/ 	.word	0x0000c010


	//   ....[89]....
        /*067c*/ 	.word	0x0000c030


	//   ....[90]....
        /*0680*/ 	.word	0x0000c0b0


	//   ....[91]....
        /*0684*/ 	.word	0x0000c0d0


	//   ....[92]....
        /*0688*/ 	.word	0x0000c0e0


	//   ....[93]....
        /*068c*/ 	.word	0x0000c4c0


	//   ....[94]....
        /*0690*/ 	.word	0x0000c4f0


	//   ....[95]....
        /*0694*/ 	.word	0x0000c530


	//   ....[96]....
        /*0698*/ 	.word	0x0000c560


	//   ....[97]....
        /*069c*/ 	.word	0x0000c590


	//   ....[98]....
        /*06a0*/ 	.word	0x0000c5c0


	//   ....[99]....
        /*06a4*/ 	.word	0x0000c5f0


	//   ....[100]....
        /*06a8*/ 	.word	0x0000c620


	//   ....[101]....
        /*06ac*/ 	.word	0x0000c7a0


	//   ....[102]....
        /*06b0*/ 	.word	0x0000c7d0


	//   ....[103]....
        /*06b4*/ 	.word	0x0000c800


	//   ....[104]....
        /*06b8*/ 	.word	0x0000c830


	//   ....[105]....
        /*06bc*/ 	.word	0x0000c860


	//   ....[106]....
        /*06c0*/ 	.word	0x0000c890


	//   ....[107]....
        /*06c4*/ 	.word	0x0000c950


	//   ....[108]....
        /*06c8*/ 	.word	0x0000c970


	//   ....[109]....
        /*06cc*/ 	.word	0x0000c9e0


	//   ....[110]....
        /*06d0*/ 	.word	0x0000ce50


	//   ....[111]....
        /*06d4*/ 	.word	0x0000d330


	//   ....[112]....
        /*06d8*/ 	.word	0x0000d420


	//   ....[113]....
        /*06dc*/ 	.word	0x0000d4c0


	//   ....[114]....
        /*06e0*/ 	.word	0x0000d520


	//   ....[115]....
        /*06e4*/ 	.word	0x0000d630


	//   ....[116]....
        /*06e8*/ 	.word	0x0000d6a0


	//   ....[117]....
        /*06ec*/ 	.word	0x0000d7b0


	//   ....[118]....
        /*06f0*/ 	.word	0x0000d820


	//   ....[119]....
        /*06f4*/ 	.word	0x0000d8c0


	//   ....[120]....
        /*06f8*/ 	.word	0x0000d9f0


	//   ....[121]....
        /*06fc*/ 	.word	0x0000da40


	//   ....[122]....
        /*0700*/ 	.word	0x0000dab0


	//   ....[123]....
        /*0704*/ 	.word	0x0000dba0


	//   ....[124]....
        /*0708*/ 	.word	0x0000dc20


	//   ....[125]....
        /*070c*/ 	.word	0x0000dd00


	//   ....[126]....
        /*0710*/ 	.word	0x0000dd80


	//   ....[127]....
        /*0714*/ 	.word	0x0000dde0


	//   ....[128]....
        /*0718*/ 	.word	0x0000dee0


	//   ....[129]....
        /*071c*/ 	.word	0x0000dfe0


	//   ....[130]....
        /*0720*/ 	.word	0x0000e040


	//   ....[131]....
        /*0724*/ 	.word	0x0000e120


	//   ....[132]....
        /*0728*/ 	.word	0x0000e260


	//   ....[133]....
        /*072c*/ 	.word	0x0000e340


	//   ....[134]....
        /*0730*/ 	.word	0x0000e3c0


	//   ....[135]....
        /*0734*/ 	.word	0x0000e4a0


	//   ....[136]....
        /*0738*/ 	.word	0x0000e500


	//   ....[137]....
        /*073c*/ 	.word	0x0000e5d0


	//   ....[138]....
        /*0740*/ 	.word	0x0000e630


	//   ....[139]....
        /*0744*/ 	.word	0x0000e710


	//   ....[140]....
        /*0748*/ 	.word	0x0000e800


	//   ....[141]....
        /*074c*/ 	.word	0x0000e8a0


	//   ....[142]....
        /*0750*/ 	.word	0x0000e900


	//   ....[143]....
        /*0754*/ 	.word	0x0000ea00


	//   ....[144]....
        /*0758*/ 	.word	0x0000ea60


	//   ....[145]....
        /*075c*/ 	.word	0x0000eb60


	//   ....[146]....
        /*0760*/ 	.word	0x0000ebc0


	//   ....[147]....
        /*0764*/ 	.word	0x0000ec90


	//   ....[148]....
        /*0768*/ 	.word	0x0000ede0


	//   ....[149]....
        /*076c*/ 	.word	0x0000ee90


	//   ....[150]....
        /*0770*/ 	.word	0x0000efa0


	//   ....[151]....
        /*0774*/ 	.word	0x0000f080


	//   ....[152]....
        /*0778*/ 	.word	0x0000f0e0


	//   ....[153]....
        /*077c*/ 	.word	0x0000f1d0


	//   ....[154]....
        /*0780*/ 	.word	0x0000f230


	//   ....[155]....
        /*0784*/ 	.word	0x0000f310


	//   ....[156]....
        /*0788*/ 	.word	0x0000f3a0


	//   ....[157]....
        /*078c*/ 	.word	0x0000f440


	//   ....[158]....
        /*0790*/ 	.word	0x0000f560


	//   ....[159]....
        /*0794*/ 	.word	0x0000f5d0


	//   ....[160]....
        /*0798*/ 	.word	0x0000f640


	//   ....[161]....
        /*079c*/ 	.word	0x0000f6b0


	//   ....[162]....
        /*07a0*/ 	.word	0x0000f720


	//   ....[163]....
        /*07a4*/ 	.word	0x0000f7a0


	//   ....[164]....
        /*07a8*/ 	.word	0x0000f830


	//   ....[165]....
        /*07ac*/ 	.word	0x0000f8c0


	//   ....[166]....
        /*07b0*/ 	.word	0x0000f930


	//   ....[167]....
        /*07b4*/ 	.word	0x0000f9a0


	//   ....[168]....
        /*07b8*/ 	.word	0x0000fa10


	//   ....[169]....
        /*07bc*/ 	.word	0x0000fa90


	//   ....[170]....
        /*07c0*/ 	.word	0x0000fb00


	//   ....[171]....
        /*07c4*/ 	.word	0x0000fba0


	//   ....[172]....
        /*07c8*/ 	.word	0x0000fc30


	//   ....[173]....
        /*07cc*/ 	.word	0x0000fd50


	//----- nvinfo : EIATTR_REG_RECONFIG
	.align		4
.L_1141:
        /*07d0*/ 	.byte	0x01, 0x54
	.zero		2


	//----- nvinfo : EIATTR_SYSCALL_OFFSETS
	.align		4
        /*07d4*/ 	.byte	0x04, 0x46
        /*07d6*/ 	.short	(.L_1143 - .L_1142)


	//   ....[0]....
.L_1142:
        /*07d8*/ 	.word	0x000014d0


	//   ....[1]....
        /*07dc*/ 	.word	0x00009010


	//   ....[2]....
        /*07e0*/ 	.word	0x00009160


	//   ....[3]....
        /*07e4*/ 	.word	0x00009250


	//   ....[4]....
        /*07e8*/ 	.word	0x0000a100


	//----- nvinfo : EIATTR_MBARRIER_INSTR_OFFSETS
	.align		4
.L_1143:
        /*07ec*/ 	.byte	0x04, 0x39
        /*07ee*/ 	.short	(.L_1145 - .L_1144)


	//   ....[0]....
.L_1144:
        /*07f0*/ 	.word	0x00000180
        /*07f4*/ 	.word	0x000000ff
        /*07f8*/ 	.word	0x0002d800
        /*07fc*/ 	.short	0x0100
        /*07fe*/ 	.byte	0x08
	.zero		1


	//   ....[1]....
        /*0800*/ 	.word	0x00000190
        /*0804*/ 	.word	0x000000ff
        /*0808*/ 	.word	0x0002d820
        /*080c*/ 	.short	0x0100
        /*080e*/ 	.byte	0x08
	.zero		1


	//   ....[2]....
        /*0810*/ 	.word	0x00000280
        /*0814*/ 	.word	0x000000ff
        /*0818*/ 	.word	0x0002d830
        /*081c*/ 	.short	0x0100
        /*081e*/ 	.byte	0x08
	.zero		1


	//   ....[3]....
        /*0820*/ 	.word	0x00000290
        /*0824*/ 	.word	0x000000ff
        /*0828*/ 	.word	0x0002d840
        /*082c*/ 	.short	0x0100
        /*082e*/ 	.byte	0x08
	.zero		1


	//   ....[4]....
        /*0830*/ 	.word	0x000002a0
        /*0834*/ 	.word	0x000000ff
        /*0838*/ 	.word	0x0002d838
        /*083c*/ 	.short	0x0100
        /*083e*/ 	.byte	0x08
	.zero		1


	//   ....[5]....
        /*0840*/ 	.word	0x000002b0
        /*0844*/ 	.word	0x000000ff
        /*0848*/ 	.word	0x0002d848
        /*084c*/ 	.short	0x0100
        /*084e*/ 	.byte	0x08
	.zero		1


	//   ....[6]....
        /*0850*/ 	.word	0x000003e0
        /*0854*/ 	.word	0x000000ff
        /*0858*/ 	.word	0x0002d850
        /*085c*/ 	.short	0x0100
        /*085e*/ 	.byte	0x08
	.zero		1


	//   ....[7]....
        /*0860*/ 	.word	0x000003f0
        /*0864*/ 	.word	0x000000ff
        /*0868*/ 	.word	0x0002d860
        /*086c*/ 	.short	0x0100
        /*086e*/ 	.byte	0x08
	.zero		1


	//   ....[8]....
        /*0870*/ 	.word	0x00000400
        /*0874*/ 	.word	0x000000ff
        /*0878*/ 	.word	0x0002d858
        /*087c*/ 	.short	0x0100
        /*087e*/ 	.byte	0x08
	.zero		1


	//   ....[9]....
        /*0880*/ 	.word	0x00000410
        /*0884*/ 	.word	0x000000ff
        /*0888*/ 	.word	0x0002d868
        /*088c*/ 	.short	0x0100
        /*088e*/ 	.byte	0x08
	.zero		1


	//   ....[10]....
        /*0890*/ 	.word	0x00000500
        /*0894*/ 	.word	0x000000ff
        /*0898*/ 	.word	0x0002d870
        /*089c*/ 	.short	0x0100
        /*089e*/ 	.byte	0x06
	.zero		1


	//   ....[11]....
        /*08a0*/ 	.word	0x00000510
        /*08a4*/ 	.word	0x000000ff
        /*08a8*/ 	.word	0x0002d880
        /*08ac*/ 	.short	0x0100
        /*08ae*/ 	.byte	0x06
	.zero		1


	//   ....[12]....
        /*08b0*/ 	.word	0x00000520
        /*08b4*/ 	.word	0x000000ff
        /*08b8*/ 	.word	0x0002d878
        /*08bc*/ 	.short	0x0100
        /*08be*/ 	.byte	0x06
	.zero		1


	//   ....[13]....
        /*08c0*/ 	.word	0x00000530
        /*08c4*/ 	.word	0x000000ff
        /*08c8*/ 	.word	0x0002d888
        /*08cc*/ 	.short	0x0100
        /*08ce*/ 	.byte	0x06
	.zero		1


	//   ....[14]....
        /*08d0*/ 	.word	0x00000660
        /*08d4*/ 	.word	0x000000ff
        /*08d8*/ 	.word	0x0002d890
        /*08dc*/ 	.short	0x0100
        /*08de*/ 	.byte	0x08
	.zero		1


	//   ....[15]....
        /*08e0*/ 	.word	0x00000670
        /*08e4*/ 	.word	0x000000ff
        /*08e8*/ 	.word	0x0002d8a0
        /*08ec*/ 	.short	0x0100
        /*08ee*/ 	.byte	0x08
	.zero		1


	//   ....[16]....
        /*08f0*/ 	.word	0x00000680
        /*08f4*/ 	.word	0x000000ff
        /*08f8*/ 	.word	0x0002d898
        /*08fc*/ 	.short	0x0100
        /*08fe*/ 	.byte	0x08
	.zero		1


	//   ....[17]....
        /*0900*/ 	.word	0x00000690
        /*0904*/ 	.word	0x000000ff
        /*0908*/ 	.word	0x0002d8a8
        /*090c*/ 	.short	0x0100
        /*090e*/ 	.byte	0x08
	.zero		1


	//   ....[18]....
        /*0910*/ 	.word	0x000007c0
        /*0914*/ 	.word	0x000000ff
        /*0918*/ 	.word	0x0002d8b0
        /*091c*/ 	.short	0x0100
        /*091e*/ 	.byte	0x08
	.zero		1


	//   ....[19]....
        /*0920*/ 	.word	0x000007d0
        /*0924*/ 	.word	0x000000ff
        /*0928*/ 	.word	0x0002d8c0
        /*092c*/ 	.short	0x0100
        /*092e*/ 	.byte	0x08
	.zero		1


	//   ....[20]....
        /*0930*/ 	.word	0x000007e0
        /*0934*/ 	.word	0x000000ff
        /*0938*/ 	.word	0x0002d8b8
        /*093c*/ 	.short	0x0100
        /*093e*/ 	.byte	0x08
	.zero		1


	//   ....[21]....
        /*0940*/ 	.word	0x000007f0
        /*0944*/ 	.word	0x000000ff
        /*0948*/ 	.word	0x0002d8c8
        /*094c*/ 	.short	0x0100
        /*094e*/ 	.byte	0x08
	.zero		1


	//   ....[22]....
        /*0950*/ 	.word	0x00001530
        /*0954*/ 	.word	0x000000ff
        /*0958*/ 	.word	0x0002d800
        /*095c*/ 	.short	0x010a
        /*095e*/ 	.byte	0x28
	.zero		1


	//   ....[23]....
        /*0960*/ 	.word	0x000015a0
        /*0964*/ 	.word	0x00000004
        /*0968*/ 	.word	0x0002d830
        /*096c*/ 	.short	0x010a
        /*096e*/ 	.byte	0x3f
	.zero		1


	//   ....[24]....
        /*0970*/ 	.word	0x000015f0
        /*0974*/ 	.word	0x00000004
        /*0978*/ 	.word	0x0002d830
        /*097c*/ 	.short	0x010a
        /*097e*/ 	.byte	0x3f
	.zero		1


	//   ....[25]....
        /*0980*/ 	.word	0x00002560
        /*0984*/ 	.word	0x000000ff
        /*0988*/ 	.word	0x00000000
        /*098c*/ 	.short	0x0101
        /*098e*/ 	.byte	0x06
	.zero		1


	//   ....[26]....
        /*0990*/ 	.word	0x000039a0
        /*0994*/ 	.word	0x000000ff
        /*0998*/ 	.word	0x0002d830
        /*099c*/ 	.short	0x010a
        /*099e*/ 	.byte	0x07
	.zero		1


	//   ....[27]....
        /*09a0*/ 	.word	0x000039e0
        /*09a4*/ 	.word	0x000000ff
        /*09a8*/ 	.word	0x0002d830
        /*09ac*/ 	.short	0x010a
        /*09ae*/ 	.byte	0x07
	.zero		1


	//   ....[28]....
        /*09b0*/ 	.word	0x00003cc0
        /*09b4*/ 	.word	0x000000ff
        /*09b8*/ 	.word	0x0002d850
        /*09bc*/ 	.short	0x010a
        /*09be*/ 	.byte	0x07
	.zero		1


	//   ....[29]....
        /*09c0*/ 	.word	0x00003d00
        /*09c4*/ 	.word	0x000000ff
        /*09c8*/ 	.word	0x0002d850
        /*09cc*/ 	.short	0x010a
        /*09ce*/ 	.byte	0x07
	.zero		1


	//   ....[30]....
        /*09d0*/ 	.word	0x00004230
        /*09d4*/ 	.word	0x000000ff
        /*09d8*/ 	.word	0x00000000
        /*09dc*/ 	.short	0x0101
        /*09de*/ 	.byte	0x07
	.zero		1


	//   ....[31]....
        /*09e0*/ 	.word	0x00005410
        /*09e4*/ 	.word	0x000000ff
        /*09e8*/ 	.word	0x00000000
        /*09ec*/ 	.short	0x0101
        /*09ee*/ 	.byte	0x06
	.zero		1


	//   ....[32]....
        /*09f0*/ 	.word	0x000059e0
        /*09f4*/ 	.word	0x000000ff
        /*09f8*/ 	.word	0x0002d850
        /*09fc*/ 	.short	0x010a
        /*09fe*/ 	.byte	0x04
	.zero		1


	//   ....[33]....
        /*0a00*/ 	.word	0x00005a20
        /*0a04*/ 	.word	0x000000ff
        /*0a08*/ 	.word	0x0002d850
        /*0a0c*/ 	.short	0x010a
        /*0a0e*/ 	.byte	0x04
	.zero		1


	//   ....[34]....
        /*0a10*/ 	.word	0x00006090
        /*0a14*/ 	.word	0x000000ff
        /*0a18*/ 	.word	0x00000000
        /*0a1c*/ 	.short	0x0101
        /*0a1e*/ 	.byte	0x04
	.zero		1


	//   ....[35]....
        /*0a20*/ 	.word	0x00007230
        /*0a24*/ 	.word	0x000000ff
        /*0a28*/ 	.word	0x00000000
        /*0a2c*/ 	.short	0x0101
        /*0a2e*/ 	.byte	0x04
	.zero		1


	//   ....[36]....
        /*0a30*/ 	.word	0x00009850
        /*0a34*/ 	.word	0x00000002
        /*0a38*/ 	.word	0x0002d840
        /*0a3c*/ 	.short	0x010a
        /*0a3e*/ 	.byte	0x3f
	.zero		1


	//   ....[37]....
        /*0a40*/ 	.word	0x00009e00
        /*0a44*/ 	.word	0x00000002
        /*0a48*/ 	.word	0x0002d830
        /*0a4c*/ 	.short	0x0107
        /*0a4e*/ 	.byte	0x3f
	.zero		1


	//   ....[38]....
        /*0a50*/ 	.word	0x00009ed0
        /*0a54*/ 	.word	0x00000002
        /*0a58*/ 	.word	0x0002d830
        /*0a5c*/ 	.short	0x0101
        /*0a5e*/ 	.byte	0x3f
	.zero		1


	//   ....[39]....
        /*0a60*/ 	.word	0x0000aa90
        /*0a64*/ 	.word	0x00000017
        /*0a68*/ 	.word	0x0002d800
        /*0a6c*/ 	.short	0x0107
        /*0a6e*/ 	.byte	0x3f
	.zero		1


	//   ....[40]....
        /*0a70*/ 	.word	0x0000ab80
        /*0a74*/ 	.word	0x00000017
        /*0a78*/ 	.word	0x0002d800
        /*0a7c*/ 	.short	0x0101
        /*0a7e*/ 	.byte	0x3f
	.zero		1


	//   ....[41]....
        /*0a80*/ 	.word	0x0000aba0
        /*0a84*/ 	.word	0x00000017
        /*0a88*/ 	.word	0x0002d820
        /*0a8c*/ 	.short	0x010a
        /*0a8e*/ 	.byte	0x3f
	.zero		1


	//   ....[42]....
        /*0a90*/ 	.word	0x0000afc0
        /*0a94*/ 	.word	0x00000005
        /*0a98*/ 	.word	0x0002d840
        /*0a9c*/ 	.short	0x010a
        /*0a9e*/ 	.byte	0x3f
	.zero		1


	//   ....[43]....
        /*0aa0*/ 	.word	0x0000b450
        /*0aa4*/ 	.word	0x00000005
        /*0aa8*/ 	.word	0x0002d830
        /*0aac*/ 	.short	0x0107
        /*0aae*/ 	.byte	0x3f
	.zero		1


	//   ....[44]....
        /*0ab0*/ 	.word	0x0000b510
        /*0ab4*/ 	.word	0x00000005
        /*0ab8*/ 	.word	0x0002d830
        /*0abc*/ 	.short	0x0101
        /*0abe*/ 	.byte	0x3f
	.zero		1


	//   ....[45]....
        /*0ac0*/ 	.word	0x0000b570
        /*0ac4*/ 	.word	0x00000005
        /*0ac8*/ 	.word	0x0002d860
        /*0acc*/ 	.short	0x010a
        /*0ace*/ 	.byte	0x3f
	.zero		1


	//   ....[46]....
        /*0ad0*/ 	.word	0x0000ba90
        /*0ad4*/ 	.word	0x00000005
        /*0ad8*/ 	.word	0x0002d850
        /*0adc*/ 	.short	0x0107
        /*0ade*/ 	.byte	0x3f
	.zero		1


	//   ....[47]....
        /*0ae0*/ 	.word	0x0000bb90
        /*0ae4*/ 	.word	0x00000005
        /*0ae8*/ 	.word	0x0002d850
        /*0aec*/ 	.short	0x0101
        /*0aee*/ 	.byte	0x3f
	.zero		1


	//   ....[48]....
        /*0af0*/ 	.word	0x0000bd90
        /*0af4*/ 	.word	0x00000000
        /*0af8*/ 	.word	0x0002d860
        /*0afc*/ 	.short	0x010a
        /*0afe*/ 	.byte	0x3f
	.zero		1


	//   ....[49]....
        /*0b00*/ 	.word	0x0000c210
        /*0b04*/ 	.word	0x00000000
        /*0b08*/ 	.word	0x0002d850
        /*0b0c*/ 	.short	0x0107
        /*0b0e*/ 	.byte	0x3f
	.zero		1


	//   ....[50]....
        /*0b10*/ 	.word	0x0000c2e0
        /*0b14*/ 	.word	0x00000000
        /*0b18*/ 	.word	0x0002d850
        /*0b1c*/ 	.short	0x0101
        /*0b1e*/ 	.byte	0x3f
	.zero		1


	//   ....[51]....
        /*0b20*/ 	.word	0x0000cdd0
        /*0b24*/ 	.word	0x00000005
        /*0b28*/ 	.word	0x0002d820
        /*0b2c*/ 	.short	0x010a
        /*0b2e*/ 	.byte	0x3f
	.zero		1


	//   ....[52]....
        /*0b30*/ 	.word	0x0000cf50
        /*0b34*/ 	.word	0x00000003
        /*0b38*/ 	.word	0x0002d840
        /*0b3c*/ 	.short	0x010a
        /*0b3e*/ 	.byte	0x3f
	.zero		1


	//   ....[53]....
        /*0b40*/ 	.word	0x0000cff0
        /*0b44*/ 	.word	0x00000005
        /*0b48*/ 	.word	0x0002d840
        /*0b4c*/ 	.short	0x010a
        /*0b4e*/ 	.byte	0x3f
	.zero		1


	//   ....[54]....
        /*0b50*/ 	.word	0x0000d030
        /*0b54*/ 	.word	0x00000003
        /*0b58*/ 	.word	0x0002d860
        /*0b5c*/ 	.short	0x010a
        /*0b5e*/ 	.byte	0x3f
	.zero		1


	//   ....[55]....
        /*0b60*/ 	.word	0x0000d070
        /*0b64*/ 	.word	0x00000005
        /*0b68*/ 	.word	0x0002d860
        /*0b6c*/ 	.short	0x010a
        /*0b6e*/ 	.byte	0x3f
	.zero		1


	//   ....[56]....
        /*0b70*/ 	.word	0x0000d0e0
        /*0b74*/ 	.word	0x00000003
        /*0b78*/ 	.word	0x0002d800
        /*0b7c*/ 	.short	0x010a
        /*0b7e*/ 	.byte	0x3f
	.zero		1


	//   ....[57]....
        /*0b80*/ 	.word	0x0000d130
        /*0b84*/ 	.word	0x00000004
        /*0b88*/ 	.word	0x0002d830
        /*0b8c*/ 	.short	0x010a
        /*0b8e*/ 	.byte	0x3f
	.zero		1


	//   ....[58]....
        /*0b90*/ 	.word	0x0000d190
        /*0b94*/ 	.word	0x00000003
        /*0b98*/ 	.word	0x0002d830
        /*0b9c*/ 	.short	0x010a
        /*0b9e*/ 	.byte	0x3f
	.zero		1


	//   ....[59]....
        /*0ba0*/ 	.word	0x0000d1f0
        /*0ba4*/ 	.word	0x00000003
        /*0ba8*/ 	.word	0x0002d850
        /*0bac*/ 	.short	0x010a
        /*0bae*/ 	.byte	0x3f
	.zero		1


	//   ....[60]....
        /*0bb0*/ 	.word	0x0000d250
        /*0bb4*/ 	.word	0x00000009
        /*0bb8*/ 	.word	0x0002d850
        /*0bbc*/ 	.short	0x010a
        /*0bbe*/ 	.byte	0x3f
	.zero		1


	//   ....[61]....
        /*0bc0*/ 	.word	0x0000d370
        /*0bc4*/ 	.word	0x00000002
        /*0bc8*/ 	.word	0x0002d840
        /*0bcc*/ 	.short	0x010a
        /*0bce*/ 	.byte	0x3f
	.zero		1


	//   ....[62]....
        /*0bd0*/ 	.word	0x0000e160
        /*0bd4*/ 	.word	0x00000017
        /*0bd8*/ 	.word	0x0002d820
        /*0bdc*/ 	.short	0x010a
        /*0bde*/ 	.byte	0x3f
	.zero		1


	//   ....[63]....
        /*0be0*/ 	.word	0x0000e1b0
        /*0be4*/ 	.word	0x00000005
        /*0be8*/ 	.word	0x0002d840
        /*0bec*/ 	.short	0x010a
        /*0bee*/ 	.byte	0x3f
	.zero		1


	//   ....[64]....
        /*0bf0*/ 	.word	0x0000e750
        /*0bf4*/ 	.word	0x00000005
        /*0bf8*/ 	.word	0x0002d860
        /*0bfc*/ 	.short	0x010a
        /*0bfe*/ 	.byte	0x3f
	.zero		1


	//   ....[65]....
        /*0c00*/ 	.word	0x0000ed30
        /*0c04*/ 	.word	0x00000000
        /*0c08*/ 	.word	0x0002d860
        /*0c0c*/ 	.short	0x010a
        /*0c0e*/ 	.byte	0x3f
	.zero		1


	//   ....[66]....
        /*0c10*/ 	.word	0x0000fc70
        /*0c14*/ 	.word	0x00000005
        /*0c18*/ 	.word	0x0002d820
        /*0c1c*/ 	.short	0x010a
        /*0c1e*/ 	.byte	0x3f
	.zero		1


	//   ....[67]....
        /*0c20*/ 	.word	0x0000fe10
        /*0c24*/ 	.word	0x00000003
        /*0c28*/ 	.word	0x0002d840
        /*0c2c*/ 	.short	0x010a
        /*0c2e*/ 	.byte	0x3f
	.zero		1


	//   ....[68]....
        /*0c30*/ 	.word	0x0000fe60
        /*0c34*/ 	.word	0x00000005
        /*0c38*/ 	.word	0x0002d840
        /*0c3c*/ 	.short	0x010a
        /*0c3e*/ 	.byte	0x3f
	.zero		1


	//   ....[69]....
        /*0c40*/ 	.word	0x0000feb0
        /*0c44*/ 	.word	0x00000003
        /*0c48*/ 	.word	0x0002d860
        /*0c4c*/ 	.short	0x010a
        /*0c4e*/ 	.byte	0x3f
	.zero		1


	//----- nvinfo : EIATTR_NUM_MBARRIERS
	.align		4
.L_1145:
        /*0c50*/ 	.byte	0x03, 0x38
        /*0c52*/ 	.short	0x0016


	//----- nvinfo : EIATTR_EXIT_INSTR_OFFSETS
	.align		4
        /*0c54*/ 	.byte	0x04, 0x1c
        /*0c56*/ 	.short	(.L_1147 - .L_1146)


	//   ....[0]....
.L_1146:
        /*0c58*/ 	.word	0x000009a0


	//   ....[1]....
        /*0c5c*/ 	.word	0x00007dd0


	//   ....[2]....
        /*0c60*/ 	.word	0x0000d0c0


	//----- nvinfo : EIATTR_MAX_THREADS
	.align		4
.L_1147:
        /*0c64*/ 	.byte	0x04, 0x05
        /*0c66*/ 	.short	(.L_1149 - .L_1148)
.L_1148:
        /*0c68*/ 	.word	0x00000200
        /*0c6c*/ 	.word	0x00000001
        /*0c70*/ 	.word	0x00000001


	//----- nvinfo : EIATTR_CRS_STACK_SIZE
	.align		4
.L_1149:
        /*0c74*/ 	.byte	0x04, 0x1e
        /*0c76*/ 	.short	(.L_1151 - .L_1150)
.L_1150:
        /*0c78*/ 	.word	0x00000000


	//----- nvinfo : EIATTR_CBANK_PARAM_SIZE
	.align		4
.L_1151:
        /*0c7c*/ 	.byte	0x03, 0x19
        /*0c7e*/ 	.short	0x0af0


	//----- nvinfo : EIATTR_PARAM_CBANK
	.align		4
        /*0c80*/ 	.byte	0x04, 0x0a
        /*0c82*/ 	.short	(.L_1153 - .L_1152)
	.align		4
.L_1152:
        /*0c84*/ 	.word	index@(.nv.constant0._ZN7cutlass13device_kernelIN5flash11enable_sm90INS1_16FlashAttnFwdSm90INS1_25CollectiveMainloopFwdSm90ILi2EN4cute5tupleIJNS5_1CILi1EEES8_S8_EEENS6_IJNS7_ILi192EEENS7_ILi128EEENS7_ILi96EEEEEELi96ENS_10bfloat16_tEfNS_4arch4Sm90ELb0ELb0ELb0ELb1ELb1ELb0ELb0ELb0ELb1ELb1ELb0ELb0EEENS1_21CollectiveEpilogueFwdINS6_IJSA_SC_SB_EEES9_SE_SG_Li384ELb1ELb1ELb0ELb0EEENS1_36VarlenDynamicPersistentTileSchedulerILi192ELi128ELi384ELi128ELb0ELb1ELb1ELb0ELb1ELb1EEEEEEEEEvNT_6ParamsE)
        /*0c88*/ 	.short	0x0210
        /*0c8a*/ 	.short	0x0af0


	//----- nvinfo : EIATTR_SW_WAR
	.align		4
.L_1153:
        /*0c8c*/ 	.byte	0x04, 0x36
        /*0c8e*/ 	.short	(.L_1155 - .L_1154)
.L_1154:
        /*0c90*/ 	.word	0x00000008
.L_1155:


//--------------------- .nv.info._ZN7cutlass13device_kernelIN5flash11enable_sm90INS1_16FlashAttnFwdSm90INS1_25CollectiveMainloopFwdSm90ILi2EN4cute5tupleIJNS5_1CILi1EEES8_S8_EEENS6_IJNS7_ILi192EEENS7_ILi128EEENS7_ILi96EEEEEELi96ENS_10bfloat16_tEfNS_4arch4Sm90ELb0ELb0ELb0ELb1ELb1ELb1ELb0ELb0ELb1ELb1ELb0ELb0EEENS1_21CollectiveEpilogueFwdINS6_IJSA_SC_SB_EEES9_SE_SG_Li384ELb1ELb1ELb0ELb0EEENS1_36VarlenDynamicPersistentTileSchedulerILi192ELi128ELi384ELi128ELb0ELb1ELb1ELb0ELb1ELb1EEEEEEEEEvNT_6ParamsE --------------------------
	.section	.nv.info._ZN7cutlass13device_kernelIN5flash11enable_sm90INS1_16FlashAttnFwdSm90INS1_25CollectiveMainloopFwdSm90ILi2EN4cute5tupleIJNS5_1CILi1EEES8_S8_EEENS6_IJNS7_ILi192EEENS7_ILi128EEENS7_ILi96EEEEEELi96ENS_10bfloat16_tEfNS_4arch4Sm90ELb0ELb0ELb0ELb1ELb1ELb1ELb0ELb0ELb1ELb1ELb0ELb0EEENS1_21CollectiveEpilogueFwdINS6_IJSA_SC_SB_EEES9_SE_SG_Li384ELb1ELb1ELb0ELb0EEENS1_36VarlenDynamicPersistentTileSchedulerILi192ELi128ELi384ELi128ELb0ELb1ELb1ELb0ELb1ELb1EEEEEEEEEvNT_6ParamsE,"",@"SHT_CUDA_INFO"
	.sectionflags	@""
	.align	4


	//----- nvinfo : EIATTR_CUDA_API_VERSION
	.align		4
        /*0000*/ 	.byte	0x04, 0x37
        /*0002*/ 	.short	(.L_1157 - .L_1156)
.L_1156:
        /*0004*/ 	.word	0x00000082


	//----- nvinfo : EIATTR_KPARAM_INFO
	.align		4
.L_1157:
        /*0008*/ 	.byte	0x04, 0x17
        /*000a*/ 	.short	(.L_1159 - .L_1158)
.L_1158:
        /*000c*/ 	.word	0x00000000
        /*0010*/ 	.short	0x0000
        /*0012*/ 	.short	0x0070
        /*0014*/ 	.byte	0x00, 0xf0, 0x01, 0x2a


	//----- nvinfo : EIATTR_SPARSE_MMA_MASK
	.align		4
.L_1159:
        /*0018*/ 	.byte	0x03, 0x50
        /*001a*/ 	.short	0x0000


	//----- nvinfo : EIATTR_MAXREG_COUNT
	.align		4
        /*001c*/ 	.byte	0x03, 0x1b
        /*001e*/ 	.short	0x0080


	//----- nvinfo : EIATTR_NUM_BARRIERS
	.align		4
        /*0020*/ 	.byte	0x02, 0x4c
        /*0022*/ 	.byte	0x10
	.zero		1


	//----- nvinfo : EIATTR_EXTERNS
	.align		4
        /*0024*/ 	.byte	0x04, 0x0f
        /*0026*/ 	.short	(.L_1161 - .L_1160)


	//   ....[0]....
	.align		4
.L_1160:
        /*0028*/ 	.word	index@(__assertfail)


	//----- nvinfo : EIATTR_ANNOTATIONS
	.align		4
.L_1161:
        /*002c*/ 	.byte	0x04, 0x55
        /*002e*/ 	.short	(.L_1163 - .L_1162)


	//   ....[0]....
.L_1162:
        /* <DEDUP_REMOVED lines=89> */


	//----- nvinfo : EIATTR_MERCURY_ISA_VERSION
	.align		4
.L_1163:
        /*05a8*/ 	.byte	0x03, 0x5f
        /*05aa*/ 	.short	0x0101


	//----- nvinfo : EIATTR_UNUSED_LOAD_BYTE_OFFSET
	.align		4
        /*05ac*/ 	.byte	0x04, 0x44
        /*05ae*/ 	.short	(.L_1165 - .L_1164)


	//   ....[0]....
.L_1164:
        /*05b0*/ 	.word	0x00000a90
        /*05b4*/ 	.word	0x0000fff0


	//   ....[1]....
        /*05b8*/ 	.word	0x00010950
        /*05bc*/ 	.word	0x0000fff0


	//----- nvinfo : EIATTR_INT_WARP_WIDE_INSTR_OFFSETS
	.align		4
.L_1165:
        /*05c0*/ 	.byte	0x04, 0x31
        /*05c2*/ 	.short	(.L_1167 - .L_1166)


	//   ....[0]....
.L_1166:
        /*05c4*/ 	.word	0x00000130


	//   ....[1]....
        /*05c8*/ 	.word	0x00000170


	//   ....[2]....
        /*05cc*/ 	.word	0x000001e0


	//   ....[3]....
        /*05d0*/ 	.word	0x00014d60


	//   ....[4]....
        /*05d4*/ 	.word	0x00014df0


	//   ....[5]....
        /*05d8*/ 	.word	0x00017b50


	//   ....[6]....
        /*05dc*/ 	.word	0x00017be0


	//----- nvinfo : EIATTR_COOP_GROUP_MASK_REGIDS
	.align		4
.L_1167:
        /*05e0*/ 	.byte	0x04, 0x29
        /*05e2*/ 	.short	(.L_1169 - .L_1168)


	//   ....[0]....
.L_1168:
        /*05e4*/ 	.word	0xffffffff


	//   ....[1]....
        /*05e8*/ 	.word	0xffffffff


	//   ....[2]....
        /*05ec*/ 	.word	0xffffffff


	//   ....[3]....
        /*05f0*/ 	.word	0xffffffff


	//   ....[4]....
        /*05f4*/ 	.word	0xffffffff


	//   ....[5]....
        /*05f8*/ 	.word	0xffffffff


	//   ....[6]....
        /*05fc*/ 	.word	0xffffffff


	//   ....[7]....
        /*0600*/ 	.word	0xffffffff


	//   ....[8]....
        /*0604*/ 	.word	0xffffffff


	//   ....[9]....
        /*0608*/ 	.word	0xffffffff


	//   ....[10]....
        /*060c*/ 	.word	0xffffffff


	//   ....[11]....
        /*0610*/ 	.word	0xffffffff


	//   ....[12]....
        /*0614*/ 	.word	0xffffffff


	//   ....[13]....
        /*0618*/ 	.word	0xffffffff


	//   ....[14]....
        /*061c*/ 	.word	0xffffffff


	//   ....[15]....
        /*0620*/ 	.word	0xffffffff


	//   ....[16]....
        /*0624*/ 	.word	0xffffffff


	//   ....[17]....
        /*0628*/ 	.word	0xffffffff


	//   ....[18]....
        /*062c*/ 	.word	0xffffffff


	//   ....[19]....
        /*0630*/ 	.word	0xffffffff


	//   ....[20]....
        /*0634*/ 	.word	0xffffffff


	//   ....[21]....
        /*0638*/ 	.word	0xffffffff


	//   ....[22]....
        /*063c*/ 	.word	0xffffffff


	//   ....[23]....
        /*0640*/ 	.word	0xffffffff


	//   ....[24]....
        /*0644*/ 	.word	0xffffffff


	//   ....[25]....
        /*0648*/ 	.word	0xffffffff


	//   ....[26]....
        /*064c*/ 	.word	0xffffffff


	//   ....[27]....
        /*0650*/ 	.word	0xffffffff


	//   ....[28]....
        /*0654*/ 	.word	0xffffffff


	//   ....[29]....
        /*0658*/ 	.word	0xffffffff


	//   ....[30]....
        /*065c*/ 	.word	0xffffffff


	//   ....[31]....
        /*0660*/ 	.word	0xffffffff


	//   ....[32]....
        /*0664*/ 	.word	0xffffffff


	//   ....[33]....
        /*0668*/ 	.word	0xffffffff


	//   ....[34]....
        /*066c*/ 	.word	0xffffffff


	//   ....[35]....
        /*0670*/ 	.word	0xffffffff


	//   ....[36]....
        /*0674*/ 	.word	0xffffffff


	//   ....[37]....
        /*0678*/ 	.word	0xffffffff


	//   ....[38]....
        /*067c*/ 	.word	0xffffffff


	//   ....[39]....
        /*0680*/ 	.word	0xffffffff


	//   ....[40]....
        /*0684*/ 	.word	0xffffffff


	//   ....[41]....
        /*0688*/ 	.word	0xffffffff


	//   ....[42]....
        /*068c*/ 	.word	0xffffffff


	//   ....[43]....
        /*0690*/ 	.word	0xffffffff


	//   ....[44]....
        /*0694*/ 	.word	0xffffffff


	//   ....[45]....
        /*0698*/ 	.word	0xffffffff


	//   ....[46]....
        /*069c*/ 	.word	0xffffffff


	//   ....[47]....
        /*06a0*/ 	.word	0xffffffff


	//   ....[48]....
        /*06a4*/ 	.word	0xffffffff


	//   ....[49]....
        /*06a8*/ 	.word	0xffffffff


	//   ....[50]....
        /*06ac*/ 	.word	0xffffffff


	//   ....[51]....
        /*06b0*/ 	.word	0xffffffff


	//   ....[52]....
        /*06b4*/ 	.word	0xffffffff


	//   ....[53]....
        /*06b8*/ 	.word	0xffffffff


	//   ....[54]....
        /*06bc*/ 	.word	0xffffffff


	//   ....[55]....
        /*06c0*/ 	.word	0xffffffff


	//   ....[56]....
        /*06c4*/ 	.word	0xffffffff


	//   ....[57]....
        /*06c8*/ 	.word	0xffffffff


	//   ....[58]....
        /*06cc*/ 	.word	0xffffffff


	//   ....[59]....
        /*06d0*/ 	.word	0xffffffff


	//   ....[60]....
        /*06d4*/ 	.word	0xffffffff


	//   ....[61]....
        /*06d8*/ 	.word	0xffffffff


	//   ....[62]....
        /*06dc*/ 	.word	0xffffffff


	//   ....[63]....
        /*06e0*/ 	.word	0xffffffff


	//   ....[64]....
        /*06e4*/ 	.word	0xffffffff


	//   ....[65]....
        /*06e8*/ 	.word	0xffffffff


	//   ....[66]....
        /*06ec*/ 	.word	0xffffffff


	//   ....[67]....
        /*06f0*/ 	.word	0xffffffff


	//   ....[68]....
        /*06f4*/ 	.word	0xffffffff


	//   ....[69]....
        /*06f8*/ 	.word	0xffffffff


	//   ....[70]....
        /*06fc*/ 	.word	0xffffffff


	//   ....[71]....
        /*0700*/ 	.word	0xffffffff


	//   ....[72]....
        /*0704*/ 	.word	0xffffffff


	//   ....[73]....
        /*0708*/ 	.word	0xffffffff


	//   ....[74]....
        /*070c*/ 	.word	0xffffffff


	//   ....[75]....
        /*0710*/ 	.word	0xffffffff


	//   ....[76]....
        /*0714*/ 	.word	0xffffffff


	//   ....[77]....
        /*0718*/ 	.word	0xffffffff


	//   ....[78]....
        /*071c*/ 	.word	0xffffffff


	//   ....[79]....
        /*0720*/ 	.word	0xffffffff


	//   ....[80]....
        /*0724*/ 	.word	0xffffffff


	//   ....[81]....
        /*0728*/ 	.word	0xffffffff


	//   ....[82]....
        /*072c*/ 	.word	0xffffffff


	//   ....[83]....
        /*0730*/ 	.word	0xffffffff


	//   ....[84]....
        /*0734*/ 	.word	0xffffffff


	//   ....[85]....
        /*0738*/ 	.word	0xffffffff


	//   ....[86]....
        /*073c*/ 	.word	0xffffffff


	//   ....[87]....
        /*0740*/ 	.word	0xffffffff


	//   ....[88]....
        /*0744*/ 	.word	0xffffffff


	//   ....[89]....
        /*0748*/ 	.word	0xffffffff


	//   ....[90]....
        /*074c*/ 	.word	0xffffffff


	//   ....[91]....
        /*0750*/ 	.word	0xffffffff


	//   ....[92]....
        /*0754*/ 	.word	0xffffffff


	//   ....[93]....
        /*0758*/ 	.word	0xffffffff


	//   ....[94]....
        /*075c*/ 	.word	0xffffffff


	//   ....[95]....
        /*0760*/ 	.word	0xffffffff


	//   ....[96]....
        /*0764*/ 	.word	0xffffffff


	//   ....[97]....
        /*0768*/ 	.word	0xffffffff


	//   ....[98]....
        /*076c*/ 	.word	0xffffffff


	//   ....[99]....
        /*0770*/ 	.word	0xffffffff


	//   ....[100]....
        /*0774*/ 	.word	0xffffffff


	//   ....[101]....
        /*0778*/ 	.word	0xffffffff


	//   ....[102]....
        /*077c*/ 	.word	0xffffffff


	//   ....[103]....
        /*0780*/ 	.word	0xffffffff


	//   ....[104]....
        /*0784*/ 	.word	0xffffffff


	//   ....[105]....
        /*0788*/ 	.word	0xffffffff


	//   ....[106]....
        /*078c*/ 	.word	0xffffffff


	//   ....[107]....
        /*0790*/ 	.word	0xffffffff


	//   ....[108]....
        /*0794*/ 	.word	0xffffffff


	//   ....[109]....
        /*0798*/ 	.word	0xffffffff


	//   ....[110]....
        /*079c*/ 	.word	0xffffffff


	//   ....[111]....
        /*07a0*/ 	.word	0xffffffff


	//   ....[112]....
        /*07a4*/ 	.word	0xffffffff


	//   ....[113]....
        /*07a8*/ 	.word	0xffffffff


	//   ....[114]....
        /*07ac*/ 	.word	0xffffffff


	//   ....[115]....
        /*07b0*/ 	.word	0xffffffff


	//   ....[116]....
        /*07b4*/ 	.word	0xffffffff


	//   ....[117]....
        /*07b8*/ 	.word	0xffffffff


	//   ....[118]....
        /*07bc*/ 	.word	0xffffffff


	//   ....[119]....
        /*07c0*/ 	.word	0xffffffff


	//   ....[120]....
        /*07c4*/ 	.word	0xffffffff


	//   ....[121]....
        /*07c8*/ 	.word	0xffffffff


	//   ....[122]....
        /*07cc*/ 	.word	0xffffffff


	//   ....[123]....
        /*07d0*/ 	.word	0xffffffff


	//   ....[124]....
        /*07d4*/ 	.word	0xffffffff


	//   ....[125]....
        /*07d8*/ 	.word	0xffffffff


	//   ....[126]....
        /*07dc*/ 	.word	0xffffffff


	//   ....[127]....
        /*07e0*/ 	.word	0xffffffff


	//   ....[128]....
        /*07e4*/ 	.word	0xffffffff


	//   ....[129]....
        /*07e8*/ 	.word	0x0500000f


	//   ....[130]....
        /*07ec*/ 	.word	0x0500000f


	//   ....[131]....
        /*07f0*/ 	.word	0x0500000f


	//   ....[132]....
        /*07f4*/ 	.word	0x0500000f


	//   ....[133]....
        /*07f8*/ 	.word	0x0500000f


	//   ....[134]....
        /*07fc*/ 	.word	0x0500000f


	//   ....[135]....
        /*0800*/ 	.word	0x0500000f


	//   ....[136]....
        /*0804*/ 	.word	0x0500000f


	//   ....[137]....
        /*0808*/ 	.word	0x0500000f


	//   ....[138]....
        /*080c*/ 	.word	0x0500000f


	//   ....[139]....
        /*0810*/ 	.word	0x0500000f


	//   ....[140]....
        /*0814*/ 	.word	0x0500000f


	//   ....[141]....
        /*0818*/ 	.word	0x0500000f


	//   ....[142]....
        /*081c*/ 	.word	0x0500000f


	//   ....[143]....
        /*0820*/ 	.word	0x0500000f


	//   ....[144]....
        /*0824*/ 	.word	0x0500000f


	//   ....[145]....
        /*0828*/ 	.word	0x0500000f


	//   ....[146]....
        /*082c*/ 	.word	0x0500000f


	//   ....[147]....
        /*0830*/ 	.word	0x0500000f


	//   ....[148]....
        /*0834*/ 	.word	0x0500000f


	//   ....[149]....
        /*0838*/ 	.word	0x0500000f


	//   ....[150]....
        /*083c*/ 	.word	0x0500000f


	//   ....[151]....
        /*0840*/ 	.word	0x0500000f


	//   ....[152]....
        /*0844*/ 	.word	0x0500000f


	//   ....[153]....
        /*0848*/ 	.word	0x0500000f


	//   ....[154]....
        /*084c*/ 	.word	0x0500000f


	//   ....[155]....
        /*0850*/ 	.word	0x0500000f


	//   ....[156]....
        /*0854*/ 	.word	0x0500000f


	//   ....[157]....
        /*0858*/ 	.word	0x0500000f


	//   ....[158]....
        /*085c*/ 	.word	0x0500000f


	//   ....[159]....
        /*0860*/ 	.word	0x0500000f


	//   ....[160]....
        /*0864*/ 	.word	0x0500000f


	//   ....[161]....
        /*0868*/ 	.word	0x0500000f


	//   ....[162]....
        /*086c*/ 	.word	0x0500000f


	//   ....[163]....
        /*0870*/ 	.word	0x0500000f


	//   ....[164]....
        /*0874*/ 	.word	0x0500000f


	//   ....[165]....
        /*0878*/ 	.word	0x0500000f


	//   ....[166]....
        /*087c*/ 	.word	0x0500000f


	//   ....[167]....
        /*0880*/ 	.word	0x0500000f


	//   ....[168]....
        /*0884*/ 	.word	0x0500000f


	//   ....[169]....
        /*0888*/ 	.word	0x0500000f


	//   ....[170]....
        /*088c*/ 	.word	0x0500000f


	//   ....[171]....
        /*0890*/ 	.word	0x0500000f


	//   ....[172]....
        /*0894*/ 	.word	0x0500000f


	//   ....[173]....
        /*0898*/ 	.word	0x0500000f


	//   ....[174]....
        /*089c*/ 	.word	0x0500000f


	//   ....[175]....
        /*08a0*/ 	.word	0x0500000f


	//   ....[176]....
        /*08a4*/ 	.word	0x0500000f


	//   ....[177]....
        /*08a8*/ 	.word	0x0500000f


	//   ....[178]....
        /*08ac*/ 	.word	0x0500000f


	//   ....[179]....
        /*08b0*/ 	.word	0x0500000f


	//   ....[180]....
        /*08b4*/ 	.word	0x0500000f


	//   ....[181]....
        /*08b8*/ 	.word	0x0500000f


	//   ....[182]....
        /*08bc*/ 	.word	0x0500000f


	//   ....[183]....
        /*08c0*/ 	.word	0x0500000f


	//   ....[184]....
        /*08c4*/ 	.word	0x0500000f


	//   ....[185]....
        /*08c8*/ 	.word	0x0500000f


	//   ....[186]....
        /*08cc*/ 	.word	0x0500000f


	//   ....[187]....
        /*08d0*/ 	.word	0x0500000f


	//   ....[188]....
        /*08d4*/ 	.word	0x0500000f


	//   ....[189]....
        /*08d8*/ 	.word	0x0500000f


	//   ....[190]....
        /*08dc*/ 	.word	0x0500000f


	//   ....[191]....
        /*08e0*/ 	.word	0x0500000f


	//   ....[192]....
        /*08e4*/ 	.word	0x0500000f


	//   ....[193]....
        /*08e8*/ 	.word	0x0500000f


	//   ....[194]....
        /*08ec*/ 	.word	0x0500000f


	//   ....[195]....
        /*08f0*/ 	.word	0x0500000f


	//   ....[196]....
        /*08f4*/ 	.word	0x0500000f


	//   ....[197]....
        /*08f8*/ 	.word	0x0500000f


	//   ....[198]....
        /*08fc*/ 	.word	0x0500000f


	//   ....[199]....
        /*0900*/ 	.word	0x0500000f


	//   ....[200]....
        /*0904*/ 	.word	0x0500000f


	//   ....[201]....
        /*0908*/ 	.word	0x0500000f


	//   ....[202]....
        /*090c*/ 	.word	0x0500000f


	//   ....[203]....
        /*0910*/ 	.word	0x0500000f


	//   ....[204]....
        /*0914*/ 	.word	0x0500000f


	//   ....[205]....
        /*0918*/ 	.word	0x0500000f


	//   ....[206]....
        /*091c*/ 	.word	0x0500000f


	//   ....[207]....
        /*0920*/ 	.word	0x0500000f


	//   ....[208]....
        /*0924*/ 	.word	0x0500000f


	//   ....[209]....
        /*0928*/ 	.word	0x0500000f


	//   ....[210]....
        /*092c*/ 	.word	0x0500000f


	//   ....[211]....
        /*0930*/ 	.word	0x0500000f


	//----- nvinfo : EIATTR_COOP_GROUP_INSTR_OFFSETS
	.align		4
.L_1169:
        /*0934*/ 	.byte	0x04, 0x28
        /*0936*/ 	.short	(.L_1171 - .L_1170)


	//   ....[0]....
.L_1170:
        /*0938*/ 	.word	0x00000070


	//   ....[1]....
        /*093c*/ 	.word	0x00000140


	//   ....[2]....
        /*0940*/ 	.word	0x00000190


	//   ....[3]....
        /*0944*/ 	.word	0x000003c0


	//   ....[4]....
        /*0948*/ 	.word	0x00000520


	//   ....[5]....
        /*094c*/ 	.word	0x00000640


	//   ....[6]....
        /*0950*/ 	.word	0x000007a0


	//   ....[7]....
        /*0954*/ 	.word	0x000031d0


	//   ....[8]....
        /*0958*/ 	.word	0x000031e0


	//   ....[9]....
        /*095c*/ 	.word	0x00004d80


	//   ....[10]....
        /*0960*/ 	.word	0x00004d90


	//   ....[11]....
        /*0964*/ 	.word	0x000067a0


	//   ....[12]....
        /*0968*/ 	.word	0x000067b0


	//   ....[13]....
        /*096c*/ 	.word	0x00006c90


	//   ....[14]....
        /*0970*/ 	.word	0x00006cb0


	//   ....[15]....
        /*0974*/ 	.word	0x000072f0


	//   ....[16]....
        /*0978*/ 	.word	0x000078c0


	//   ....[17]....
        /*097c*/ 	.word	0x000078d0


	//   ....[18]....
        /*0980*/ 	.word	0x000078e0


	//   ....[19]....
        /*0984*/ 	.word	0x000078f0


	//   ....[20]....
        /*0988*/ 	.word	0x00009600


	//   ....[21]....
        /*098c*/ 	.word	0x00009610


	//   ....[22]....
        /*0990*/ 	.word	0x00009620


	//   ....[23]....
        /*0994*/ 	.word	0x00009630


	//   ....[24]....
        /*0998*/ 	.word	0x0000c090


	//   ....[25]....
        /*099c*/ 	.word	0x0000c1c0


	//   ....[26]....
        /*09a0*/ 	.word	0x0000c450


	//   ....[27]....
        /*09a4*/ 	.word	0x0000c4b0


	//   ....[28]....
        /*09a8*/ 	.word	0x0000d640


	//   ....[29]....
        /*09ac*/ 	.word	0x0000e6b0


	//   ....[30]....
        /*09b0*/ 	.word	0x0000e6d0


	//   ....[31]....
        /*09b4*/ 	.word	0x0000e900


	//   ....[32]....
        /*09b8*/ 	.word	0x0000e920


	//   ....[33]....
        /*09bc*/ 	.word	0x0000fcb0


	//   ....[34]....
        /*09c0*/ 	.word	0x0000feb0


	//   ....[35]....
        /*09c4*/ 	.word	0x00010380


	//   ....[36]....
        /*09c8*/ 	.word	0x000103a0


	//   ....[37]....
        /*09cc*/ 	.word	0x000103d0


	//   ....[38]....
        /*09d0*/ 	.word	0x00011300


	//   ....[39]....
        /*09d4*/ 	.word	0x00011340


	//   ....[40]....
        /*09d8*/ 	.word	0x00011380


	//   ....[41]....
        /*09dc*/ 	.word	0x00011390


	//   ....[42]....
        /*09e0*/ 	.word	0x00011920


	//   ....[43]....
        /*09e4*/ 	.word	0x00011940


	//   ....[44]....
        /*09e8*/ 	.word	0x00011a60


	//   ....[45]....
        /*09ec*/ 	.word	0x00011a80


	//   ....[46]....
        /*09f0*/ 	.word	0x000123a0


	//   ....[47]....
        /*09f4*/ 	.word	0x000123b0


	//   ....[48]....
        /*09f8*/ 	.word	0x00012510


	//   ....[49]....
        /*09fc*/ 	.word	0x00012520


	//   ....[50]....
        /*0a00*/ 	.word	0x000126c0


	//   ....[51]....
        /*0a04*/ 	.word	0x00012890


	//   ....[52]....
        /*0a08*/ 	.word	0x000128c0


	//   ....[53]....
        /*0a0c*/ 	.word	0x000128f0


	//   ....[54]....
        /*0a10*/ 	.word	0x00012920


	//   ....[55]....
        /*0a14*/ 	.word	0x00012950


	//   ....[56]....
        /*0a18*/ 	.word	0x00012980


	//   ....[57]....
        /*0a1c*/ 	.word	0x00012af0


	//   ....[58]....
        /*0a20*/ 	.word	0x00012b20


	//   ....[59]....
        /*0a24*/ 	.word	0x00012b50


	//   ....[60]....
        /*0a28*/ 	.word	0x00012b80


	//   ....[61]....
        /*0a2c*/ 	.word	0x00012bb0


	//   ....[62]....
        /*0a30*/ 	.word	0x00012be0


	//   ....[63]....
        /*0a34*/ 	.word	0x00012c70


	//   ....[64]....
        /*0a38*/ 	.word	0x00012ca0


	//   ....[65]....
        /*0a3c*/ 	.word	0x00012d20


	//   ....[66]....
        /*0a40*/ 	.word	0x000138a0


	//   ....[67]....
        /*0a44*/ 	.word	0x000159f0


	//   ....[68]....
        /*0a48*/ 	.word	0x00015a00


	//   ....[69]....
        /*0a4c*/ 	.word	0x00015ac0


	//   ....[70]....
        /*0a50*/ 	.word	0x00015ad0


	//   ....[71]....
        /*0a54*/ 	.word	0x00015b80


	//   ....[72]....
        /*0a58*/ 	.word	0x00015b90


	//   ....[73]....
        /*0a5c*/ 	.word	0x00015ba0


	//   ....[74]....
        /*0a60*/ 	.word	0x00015bb0


	//   ....[75]....
        /*0a64*/ 	.word	0x000165b0


	//   ....[76]....
        /*0a68*/ 	.word	0x000165c0


	//   ....[77]....
        /*0a6c*/ 	.word	0x00016680


	//   ....[78]....
        /*0a70*/ 	.word	0x000166a0


	//   ....[79]....
        /*0a74*/ 	.word	0x00016740


	//   ....[80]....
        /*0a78*/ 	.word	0x00016760


	//   ....[81]....
        /*0a7c*/ 	.word	0x00016770


	//   ....[82]....
        /*0a80*/ 	.word	0x00016780


	//   ....[83]....
        /*0a84*/ 	.word	0x000168a0


	//   ....[84]....
        /*0a88*/ 	.word	0x000168b0


	//   ....[85]....
        /*0a8c*/ 	.word	0x000168c0


	//   ....[86]....
        /*0a90*/ 	.word	0x00016950


	//   ....[87]....
        /*0a94*/ 	.word	0x00017150


	//   ....[88]....
        /*0a98*/ 	.word	0x00017160


	//   ....[89]....
        /*0a9c*/ 	.word	0x00017180


	//   ....[90]....
        /*0aa0*/ 	.word	0x00017200


	//   ....[91]....
        /*0aa4*/ 	.word	0x00017210


	//   ....[92]....
        /*0aa8*/ 	.word	0x00017270


	//   ....[93]....
        /*0aac*/ 	.word	0x000172a0


	//   ....[94]....
        /*0ab0*/ 	.word	0x000172e0


	//   ....[95]....
        /*0ab4*/ 	.word	0x00017590


	//   ....[96]....
        /*0ab8*/ 	.word	0x000175b0


	//   ....[97]....
        /*0abc*/ 	.word	0x00017650


	//   ....[98]....
        /*0ac0*/ 	.word	0x00017660


	//   ....[99]....
        /*0ac4*/ 	.word	0x000176f0


	//   ....[100]....
        /*0ac8*/ 	.word	0x00017700


	//   ....[101]....
        /*0acc*/ 	.word	0x00017710


	//   ....[102]....
        /*0ad0*/ 	.word	0x000177a0


	//   ....[103]....
        /*0ad4*/ 	.word	0x00017d90


	//   ....[104]....
        /*0ad8*/ 	.word	0x00017da0


	//   ....[105]....
        /*0adc*/ 	.word	0x00017e30


	//   ....[106]....
        /*0ae0*/ 	.word	0x00017ed0


	//   ....[107]....
        /*0ae4*/ 	.word	0x00017ef0


	//   ....[108]....
        /*0ae8*/ 	.word	0x00017f70


	//   ....[109]....
        /*0aec*/ 	.word	0x00017f90


	//   ....[110]....
        /*0af0*/ 	.word	0x00017fa0


	//   ....[111]....
        /*0af4*/ 	.word	0x000183a0


	//   ....[112]....
        /*0af8*/ 	.word	0x000183d0


	//   ....[113]....
        /*0afc*/ 	.word	0x00018410


	//   ....[114]....
        /*0b00*/ 	.word	0x00018440


	//   ....[115]....
        /*0b04*/ 	.word	0x00018470


	//   ....[116]....
        /*0b08*/ 	.word	0x000184a0


	//   ....[117]....
        /*0b0c*/ 	.word	0x000184d0


	//   ....[118]....
        /*0b10*/ 	.word	0x00018500


	//   ....[119]....
        /*0b14*/ 	.word	0x00018680


	//   ....[120]....
        /*0b18*/ 	.word	0x000186b0


	//   ....[121]....
        /*0b1c*/ 	.word	0x000186e0


	//   ....[122]....
        /*0b20*/ 	.word	0x00018710


	//   ....[123]....
        /*0b24*/ 	.word	0x00018740


	//   ....[124]....
        /*0b28*/ 	.word	0x00018770


	//   ....[125]....
        /*0b2c*/ 	.word	0x00018830


	//   ....[126]....
        /*0b30*/ 	.word	0x00018850


	//   ....[127]....
        /*0b34*/ 	.word	0x000188c0


	//   ....[128]....
        /*0b38*/ 	.word	0x00018d30


	//   ....[129]....
        /*0b3c*/ 	.word	0x00019070


	//   ....[130]....
        /*0b40*/ 	.word	0x00019100


	//   ....[131]....
        /*0b44*/ 	.word	0x000191f0


	//   ....[132]....
        /*0b48*/ 	.word	0x00019280


	//   ....[133]....
        /*0b4c*/ 	.word	0x00019360


	//   ....[134]....
        /*0b50*/ 	.word	0x000193f0


	//   ....[135]....
        /*0b54*/ 	.word	0x00019530


	//   ....[136]....
        /*0b58*/ 	.word	0x000195e0


	//   ....[137]....
        /*0b5c*/ 	.word	0x00019670


	//   ....[138]....
        /*0b60*/ 	.word	0x000196c0


	//   ....[139]....
        /*0b64*/ 	.word	0x00019710


	//   ....[140]....
        /*0b68*/ 	.word	0x00019800


	//   ....[141]....
        /*0b6c*/ 	.word	0x00019890


	//   ....[142]....
        /*0b70*/ 	.word	0x000198e0


	//   ....[143]....
        /*0b74*/ 	.word	0x00019930


	//   ....[144]....
        /*0b78*/ 	.word	0x00019b50


	//   ....[145]....
        /*0b7c*/ 	.word	0x00019ba0


	//   ....[146]....
        /*0b80*/ 	.word	0x00019c30


	//   ....[147]....
        /*0b84*/ 	.word	0x00019cc0


	//   ....[148]....
        /*0b88*/ 	.word	0x00019d80


	//   ....[149]....
        /*0b8c*/ 	.word	0x0001a060


	//   ....[150]....
        /*0b90*/ 	.word	0x0001a150


	//   ....[151]....
        /*0b94*/ 	.word	0x0001a1e0


	//   ....[152]....
        /*0b98*/ 	.word	0x0001a240


	//   ....[153]....
        /*0b9c*/ 	.word	0x0001a360


	//   ....[154]....
        /*0ba0*/ 	.word	0x0001a3c0


	//   ....[155]....
        /*0ba4*/ 	.word	0x0001a4e0


	//   ....[156]....
        /*0ba8*/ 	.word	0x0001a540


	//   ....[157]....
        /*0bac*/ 	.word	0x0001a5f0


	//   ....[158]....
        /*0bb0*/ 	.word	0x0001a710


	//   ....[159]....
        /*0bb4*/ 	.word	0x0001a780


	//   ....[160]....
        /*0bb8*/ 	.word	0x0001a7e0


	//   ....[161]....
        /*0bbc*/ 	.word	0x0001a8f0


	//   ....[162]....
        /*0bc0*/ 	.word	0x0001a950


	//   ....[163]....
        /*0bc4*/ 	.word	0x0001aa70


	//   ....[164]....
        /*0bc8*/ 	.word	0x0001aad0


	//   ....[165]....
        /*0bcc*/ 	.word	0x0001ab70


	//   ....[166]....
        /*0bd0*/ 	.word	0x0001ac40


	//   ....[167]....
        /*0bd4*/ 	.word	0x0001ad40


	//   ....[168]....
        /*0bd8*/ 	.word	0x0001ada0


	//   ....[169]....
        /*0bdc*/ 	.word	0x0001ae40


	//   ....[170]....
        /*0be0*/ 	.word	0x0001afe0


	//   ....[171]....
        /*0be4*/ 	.word	0x0001b0c0


	//   ....[172]....
        /*0be8*/ 	.word	0x0001b140


	//   ....[173]....
        /*0bec*/ 	.word	0x0001b220


	//   ....[174]....
        /*0bf0*/ 	.word	0x0001b280


	//   ....[175]....
        /*0bf4*/ 	.word	0x0001b350


	//   ....[176]....
        /*0bf8*/ 	.word	0x0001b3b0


	//   ....[177]....
        /*0bfc*/ 	.word	0x0001b490


	//   ....[178]....
        /*0c00*/ 	.word	0x0001b580


	//   ....[179]....
        /*0c04*/ 	.word	0x0001b620


	//   ....[180]....
        /*0c08*/ 	.word	0x0001b680


	//   ....[181]....
        /*0c0c*/ 	.word	0x0001b780


	//   ....[182]....
        /*0c10*/ 	.word	0x0001b7e0


	//   ....[183]....
        /*0c14*/ 	.word	0x0001b8e0


	//   ....[184]....
        /*0c18*/ 	.word	0x0001b940


	//   ....[185]....
        /*0c1c*/ 	.word	0x0001ba10


	//   ....[186]....
        /*0c20*/ 	.word	0x0001bb60


	//   ....[187]....
        /*0c24*/ 	.word	0x0001bc10


	//   ....[188]....
        /*0c28*/ 	.word	0x0001bd20


	//   ....[189]....
        /*0c2c*/ 	.word	0x0001be00


	//   ....[190]....
        /*0c30*/ 	.word	0x0001be60


	//   ....[191]....
        /*0c34*/ 	.word	0x0001bf50


	//   ....[192]....
        /*0c38*/ 	.word	0x0001bfb0


	//   ....[193]....
        /*0c3c*/ 	.word	0x0001c090


	//   ....[194]....
        /*0c40*/ 	.word	0x0001c120


	//   ....[195]....
        /*0c44*/ 	.word	0x0001c1c0


	//   ....[196]....
        /*0c48*/ 	.word	0x0001c2e0


	//   ....[197]....
        /*0c4c*/ 	.word	0x0001c350


	//   ....[198]....
        /*0c50*/ 	.word	0x0001c3c0


	//   ....[199]....
        /*0c54*/ 	.word	0x0001c430


	//   ....[200]....
        /*0c58*/ 	.word	0x0001c4a0


	//   ....[201]....
        /*0c5c*/ 	.word	0x0001c520


	//   ....[202]....
        /*0c60*/ 	.word	0x0001c5b0


	//   ....[203]....
        /*0c64*/ 	.word	0x0001c640


	//   ....[204]....
        /*0c68*/ 	.word	0x0001c6b0


	//   ....[205]....
        /*0c6c*/ 	.word	0x0001c720


	//   ....[206]....
        /*0c70*/ 	.word	0x0001c790


	//   ....[207]....
        /*0c74*/ 	.word	0x0001c810


	//   ....[208]....
        /*0c78*/ 	.word	0x0001c880


	//   ....[209]....
        /*0c7c*/ 	.word	0x0001c920


	//   ....[210]....
        /*0c80*/ 	.word	0x0001c9b0


	//   ....[211]....
        /*0c84*/ 	.word	0x0001cad0


	//----- nvinfo : EIATTR_REG_RECONFIG
	.align		4
.L_1171:
        /*0c88*/ 	.byte	0x01, 0x54
	.zero		2


	//----- nvinfo : EIATTR_SYSCALL_OFFSETS
	.align		4
        /*0c8c*/ 	.byte	0x04, 0x46
        /*0c8e*/ 	.short	(.L_1173 - .L_1172)


	//   ....[0]....
.L_1172:
        /*0c90*/ 	.word	0x00001c80


	//   ....[1]....
        /*0c94*/ 	.word	0x00001dd0


	//   ....[2]....
        /*0c98*/ 	.word	0x000074c0


	//   ....[3]....
        /*0c9c*/ 	.word	0x00007840


	//   ....[4]....
        /*0ca0*/ 	.word	0x00014f50


	//   ....[5]....
        /*0ca4*/ 	.word	0x000150a0


	//   ....[6]....
        /*0ca8*/ 	.word	0x00015190


	//   ....[7]....
        /*0cac*/ 	.word	0x00016020


	//----- nvinfo : EIATTR_MBARRIER_INSTR_OFFSETS
	.align		4
.L_1173:
        /*0cb0*/ 	.byte	0x04, 0x39
        /*0cb2*/ 	.short	(.L_1175 - .L_1174)


	//   ....[0]....
.L_1174:
        /*0cb4*/ 	.word	0x00000270
        /*0cb8*/ 	.word	0x000000ff
        /*0cbc*/ 	.word	0x0002d800
        /*0cc0*/ 	.short	0x0100
        /*0cc2*/ 	.byte	0x08
	.zero		1


	//   ....[1]....
        /*0cc4*/ 	.word	0x00000280
        /*0cc8*/ 	.word	0x000000ff
        /*0ccc*/ 	.word	0x0002d820
        /*0cd0*/ 	.short	0x0100
        /*0cd2*/ 	.byte	0x08
	.zero		1


	//   ....[2]....
        /*0cd4*/ 	.word	0x00000370
        /*0cd8*/ 	.word	0x000000ff
        /*0cdc*/ 	.word	0x0002d830
        /*0ce0*/ 	.short	0x0100
        /*0ce2*/ 	.byte	0x08
	.zero		1


	//   ....[3]....
        /*0ce4*/ 	.word	0x00000380
        /*0ce8*/ 	.word	0x000000ff
        /*0cec*/ 	.word	0x0002d840
        /*0cf0*/ 	.short	0x0100
        /*0cf2*/ 	.byte	0x08
	.zero		1


	//   ....[4]....
        /*0cf4*/ 	.word	0x00000390
        /*0cf8*/ 	.word	0x000000ff
        /*0cfc*/ 	.word	0x0002d838
        /*0d00*/ 	.short	0x0100
        /*0d02*/ 	.byte	0x08
	.zero		1


	//   ....[5]....
        /*0d04*/ 	.word	0x000003a0
        /*0d08*/ 	.word	0x000000ff
        /*0d0c*/ 	.word	0x0002d848
        /*0d10*/ 	.short	0x0100
        /*0d12*/ 	.byte	0x08
	.zero		1


	//   ....[6]....
        /*0d14*/ 	.word	0x000004d0
        /*0d18*/ 	.word	0x000000ff
        /*0d1c*/ 	.word	0x0002d850
        /*0d20*/ 	.short	0x0100
        /*0d22*/ 	.byte	0x08
	.zero		1


	//   ....[7]....
        /*0d24*/ 	.word	0x000004e0
        /*0d28*/ 	.word	0x000000ff
        /*0d2c*/ 	.word	0x0002d860
        /*0d30*/ 	.short	0x0100
        /*0d32*/ 	.byte	0x08
	.zero		1


	//   ....[8]....
        /*0d34*/ 	.word	0x000004f0
        /*0d38*/ 	.word	0x000000ff
        /*0d3c*/ 	.word	0x0002d858
        /*0d40*/ 	.short	0x0100
        /*0d42*/ 	.byte	0x08
	.zero		1


	//   ....[9]....
        /*0d44*/ 	.word	0x00000500
        /*0d48*/ 	.word	0x000000ff
        /*0d4c*/ 	.word	0x0002d868
        /*0d50*/ 	.short	0x0100
        /*0d52*/ 	.byte	0x08
	.zero		1


	//   ....[10]....
        /*0d54*/ 	.word	0x000005f0
        /*0d58*/ 	.word	0x000000ff
        /*0d5c*/ 	.word	0x0002d870
        /*0d60*/ 	.short	0x0100
        /*0d62*/ 	.byte	0x06
	.zero		1


	//   ....[11]....
        /*0d64*/ 	.word	0x00000600
        /*0d68*/ 	.word	0x000000ff
        /*0d6c*/ 	.word	0x0002d880
        /*0d70*/ 	.short	0x0100
        /*0d72*/ 	.byte	0x06
	.zero		1


	//   ....[12]....
        /*0d74*/ 	.word	0x00000610
        /*0d78*/ 	.word	0x000000ff
        /*0d7c*/ 	.word	0x0002d878
        /*0d80*/ 	.short	0x0100
        /*0d82*/ 	.byte	0x06
	.zero		1


	//   ....[13]....
        /*0d84*/ 	.word	0x00000620
        /*0d88*/ 	.word	0x000000ff
        /*0d8c*/ 	.word	0x0002d888
        /*0d90*/ 	.short	0x0100
        /*0d92*/ 	.byte	0x06
	.zero		1


	//   ....[14]....
        /*0d94*/ 	.word	0x00000750
        /*0d98*/ 	.word	0x000000ff
        /*0d9c*/ 	.word	0x0002d890
        /*0da0*/ 	.short	0x0100
        /*0da2*/ 	.byte	0x08
	.zero		1


	//   ....[15]....
        /*0da4*/ 	.word	0x00000760
        /*0da8*/ 	.word	0x000000ff
        /*0dac*/ 	.word	0x0002d8a0
        /*0db0*/ 	.short	0x0100
        /*0db2*/ 	.byte	0x08
	.zero		1


	//   ....[16]....
        /*0db4*/ 	.word	0x00000770
        /*0db8*/ 	.word	0x000000ff
        /*0dbc*/ 	.word	0x0002d898
        /*0dc0*/ 	.short	0x0100
        /*0dc2*/ 	.byte	0x08
	.zero		1


	//   ....[17]....
        /*0dc4*/ 	.word	0x00000780
        /*0dc8*/ 	.word	0x000000ff
        /*0dcc*/ 	.word	0x0002d8a8
        /*0dd0*/ 	.short	0x0100
        /*0dd2*/ 	.byte	0x08
	.zero		1


	//   ....[18]....
        /*0dd4*/ 	.word	0x000008b0
        /*0dd8*/ 	.word	0x000000ff
        /*0ddc*/ 	.word	0x0002d8b0
        /*0de0*/ 	.short	0x0100
        /*0de2*/ 	.byte	0x08
	.zero		1


	//   ....[19]....
        /*0de4*/ 	.word	0x000008c0
        /*0de8*/ 	.word	0x000000ff
        /*0dec*/ 	.word	0x0002d8c0
        /*0df0*/ 	.short	0x0100
        /*0df2*/ 	.byte	0x08
	.zero		1


	//   ....[20]....
        /*0df4*/ 	.word	0x000008d0
        /*0df8*/ 	.word	0x000000ff
        /*0dfc*/ 	.word	0x0002d8b8
        /*0e00*/ 	.short	0x0100
        /*0e02*/ 	.byte	0x08
	.zero		1


	//   ....[21]....
        /*0e04*/ 	.word	0x000008e0
        /*0e08*/ 	.word	0x000000ff
        /*0e0c*/ 	.word	0x0002d8c8
        /*0e10*/ 	.short	0x0100
        /*0e12*/ 	.byte	0x08
	.zero		1


	//   ....[22]....
        /*0e14*/ 	.word	0x00003180
        /*0e18*/ 	.word	0x0000001f
        /*0e1c*/ 	.word	0x0002d890
        /*0e20*/ 	.short	0x010a
        /*0e22*/ 	.byte	0x3f
	.zero		1


	//   ....[23]....
        /*0e24*/ 	.word	0x00004d30
        /*0e28*/ 	.word	0x0000001f
        /*0e2c*/ 	.word	0x0002d890
        /*0e30*/ 	.short	0x010a
        /*0e32*/ 	.byte	0x3f
	.zero		1


	//   ....[24]....
        /*0e34*/ 	.word	0x000065f0
        /*0e38*/ 	.word	0x0000001f
        /*0e3c*/ 	.word	0x0002d890
        /*0e40*/ 	.short	0x010a
        /*0e42*/ 	.byte	0x3f
	.zero		1


	//   ....[25]....
        /*0e44*/ 	.word	0x00006ae0
        /*0e48*/ 	.word	0x0000000b
        /*0e4c*/ 	.word	0x00000000
        /*0e50*/ 	.short	0x0101
        /*0e52*/ 	.byte	0x3f
	.zero		1


	//   ....[26]....
        /*0e54*/ 	.word	0x00006b20
        /*0e58*/ 	.word	0x0000001f
        /*0e5c*/ 	.word	0x0002d8b0
        /*0e60*/ 	.short	0x010a
        /*0e62*/ 	.byte	0x3f
	.zero		1


	//   ....[27]....
        /*0e64*/ 	.word	0x00006fd0
        /*0e68*/ 	.word	0x0000001f
        /*0e6c*/ 	.word	0x00000000
        /*0e70*/ 	.short	0x0101
        /*0e72*/ 	.byte	0x3f
	.zero		1


	//   ....[28]....
        /*0e74*/ 	.word	0x00007560
        /*0e78*/ 	.word	0x00000002
        /*0e7c*/ 	.word	0x0002d800
        /*0e80*/ 	.short	0x010a
        /*0e82*/ 	.byte	0x3f
	.zero		1


	//   ....[29]....
        /*0e84*/ 	.word	0x000075b0
        /*0e88*/ 	.word	0x00000002
        /*0e8c*/ 	.word	0x0002d800
        /*0e90*/ 	.short	0x010a
        /*0e92*/ 	.byte	0x3f
	.zero		1


	//   ....[30]....
        /*0e94*/ 	.word	0x00008030
        /*0e98*/ 	.word	0x00000002
        /*0e9c*/ 	.word	0x0002d800
        /*0ea0*/ 	.short	0x010a
        /*0ea2*/ 	.byte	0x3f
	.zero		1


	//   ....[31]....
        /*0ea4*/ 	.word	0x00009b40
        /*0ea8*/ 	.word	0x00000002
        /*0eac*/ 	.word	0x0002d800
        /*0eb0*/ 	.short	0x010a
        /*0eb2*/ 	.byte	0x3f
	.zero		1


	//   ....[32]....
        /*0eb4*/ 	.word	0x0000b2e0
        /*0eb8*/ 	.word	0x00000008
        /*0ebc*/ 	.word	0x0002d830
        /*0ec0*/ 	.short	0x010a
        /*0ec2*/ 	.byte	0x3f
	.zero		1


	//   ....[33]....
        /*0ec4*/ 	.word	0x0000b3b0
        /*0ec8*/ 	.word	0x00000008
        /*0ecc*/ 	.word	0x0002d830
        /*0ed0*/ 	.short	0x010a
        /*0ed2*/ 	.byte	0x3f
	.zero		1


	//   ....[34]....
        /*0ed4*/ 	.word	0x0000c810
        /*0ed8*/ 	.word	0x00000008
        /*0edc*/ 	.word	0x00000000
        /*0ee0*/ 	.short	0x0101
        /*0ee2*/ 	.byte	0x3f
	.zero		1


	//   ....[35]....
        /*0ee4*/ 	.word	0x0000d920
        /*0ee8*/ 	.word	0x00000003
        /*0eec*/ 	.word	0x0002d830
        /*0ef0*/ 	.short	0x010a
        /*0ef2*/ 	.byte	0x3f
	.zero		1


	//   ....[36]....
        /*0ef4*/ 	.word	0x0000d970
        /*0ef8*/ 	.word	0x00000003
        /*0efc*/ 	.word	0x0002d830
        /*0f00*/ 	.short	0x010a
        /*0f02*/ 	.byte	0x3f
	.zero		1


	//   ....[37]....
        /*0f04*/ 	.word	0x0000ddf0
        /*0f08*/ 	.word	0x00000003
        /*0f0c*/ 	.word	0x0002d850
        /*0f10*/ 	.short	0x010a
        /*0f12*/ 	.byte	0x3f
	.zero		1


	//   ....[38]....
        /*0f14*/ 	.word	0x0000de30
        /*0f18*/ 	.word	0x00000003
        /*0f1c*/ 	.word	0x0002d850
        /*0f20*/ 	.short	0x010a
        /*0f22*/ 	.byte	0x3f
	.zero		1


	//   ....[39]....
        /*0f24*/ 	.word	0x0000e4a0
        /*0f28*/ 	.word	0x00000000
        /*0f2c*/ 	.word	0x00000000
        /*0f30*/ 	.short	0x0101
        /*0f32*/ 	.byte	0x3f
	.zero		1


	//   ....[40]....
        /*0f34*/ 	.word	0x0000f6b0
        /*0f38*/ 	.word	0x00000005
        /*0f3c*/ 	.word	0x00000000
        /*0f40*/ 	.short	0x0101
        /*0f42*/ 	.byte	0x3f
	.zero		1


	//   ....[41]....
        /*0f44*/ 	.word	0x0000fd30
        /*0f48*/ 	.word	0x0000000c
        /*0f4c*/ 	.word	0x0002d850
        /*0f50*/ 	.short	0x010a
        /*0f52*/ 	.byte	0x3f
	.zero		1


	//   ....[42]....
        /*0f54*/ 	.word	0x0000fde0
        /*0f58*/ 	.word	0x0000000c
        /*0f5c*/ 	.word	0x0002d850
        /*0f60*/ 	.short	0x010a
        /*0f62*/ 	.byte	0x3f
	.zero		1


	//   ....[43]....
        /*0f64*/ 	.word	0x000105e0
        /*0f68*/ 	.word	0x0000000c
        /*0f6c*/ 	.word	0x00000000
        /*0f70*/ 	.short	0x0101
        /*0f72*/ 	.byte	0x3f
	.zero		1


	//   ....[44]....
        /*0f74*/ 	.word	0x00011930
        /*0f78*/ 	.word	0x00000003
        /*0f7c*/ 	.word	0x00000000
        /*0f80*/ 	.short	0x0101
        /*0f82*/ 	.byte	0x3f
	.zero		1


	//   ....[45]....
        /*0f84*/ 	.word	0x00013980
        /*0f88*/ 	.word	0x00000016
        /*0f8c*/ 	.word	0x0002d820
        /*0f90*/ 	.short	0x010a
        /*0f92*/ 	.byte	0x3f
	.zero		1


	//   ....[46]....
        /*0f94*/ 	.word	0x00013a40
        /*0f98*/ 	.word	0x00000008
        /*0f9c*/ 	.word	0x0002d8a0
        /*0fa0*/ 	.short	0x010a
        /*0fa2*/ 	.byte	0x3f
	.zero		1


	//   ....[47]....
        /*0fa4*/ 	.word	0x00013e70
        /*0fa8*/ 	.word	0x00000008
        /*0fac*/ 	.word	0x0002d8c0
        /*0fb0*/ 	.short	0x010a
        /*0fb2*/ 	.byte	0x3f
	.zero		1


	//   ....[48]....
        /*0fb4*/ 	.word	0x000143d0
        /*0fb8*/ 	.word	0x00000008
        /*0fbc*/ 	.word	0x0002d8a0
        /*0fc0*/ 	.short	0x010a
        /*0fc2*/ 	.byte	0x3f
	.zero		1


	//   ....[49]....
        /*0fc4*/ 	.word	0x000147f0
        /*0fc8*/ 	.word	0x00000008
        /*0fcc*/ 	.word	0x0002d8c0
        /*0fd0*/ 	.short	0x010a
        /*0fd2*/ 	.byte	0x3f
	.zero		1


	//   ....[50]....
        /*0fd4*/ 	.word	0x00015780
        /*0fd8*/ 	.word	0x00000000
        /*0fdc*/ 	.word	0x0002d840
        /*0fe0*/ 	.short	0x010a
        /*0fe2*/ 	.byte	0x3f
	.zero		1


	//   ....[51]....
        /*0fe4*/ 	.word	0x00015d00
        /*0fe8*/ 	.word	0x00000000
        /*0fec*/ 	.word	0x0002d830
        /*0ff0*/ 	.short	0x0107
        /*0ff2*/ 	.byte	0x3f
	.zero		1


	//   ....[52]....
        /*0ff4*/ 	.word	0x00015dd0
        /*0ff8*/ 	.word	0x00000000
        /*0ffc*/ 	.word	0x0002d830
        /*1000*/ 	.short	0x0101
        /*1002*/ 	.byte	0x3f
	.zero		1


	//   ....[53]....
        /*1004*/ 	.word	0x00016a20
        /*1008*/ 	.word	0x00000016
        /*100c*/ 	.word	0x0002d800
        /*1010*/ 	.short	0x0107
        /*1012*/ 	.byte	0x3f
	.zero		1


	//   ....[54]....
        /*1014*/ 	.word	0x00016b10
        /*1018*/ 	.word	0x00000016
        /*101c*/ 	.word	0x0002d800
        /*1020*/ 	.short	0x0101
        /*1022*/ 	.byte	0x3f
	.zero		1


	//   ....[55]....
        /*1024*/ 	.word	0x00016b30
        /*1028*/ 	.word	0x00000016
        /*102c*/ 	.word	0x0002d820
        /*1030*/ 	.short	0x010a
        /*1032*/ 	.byte	0x3f
	.zero		1


	//   ....[56]....
        /*1034*/ 	.word	0x00016f50
        /*1038*/ 	.word	0x00000005
        /*103c*/ 	.word	0x0002d840
        /*1040*/ 	.short	0x010a
        /*1042*/ 	.byte	0x3f
	.zero		1


	//   ....[57]....
        /*1044*/ 	.word	0x00017390
        /*1048*/ 	.word	0x00000005
        /*104c*/ 	.word	0x0002d830
        /*1050*/ 	.short	0x0107
        /*1052*/ 	.byte	0x3f
	.zero		1


	//   ....[58]....
        /*1054*/ 	.word	0x00017450
        /*1058*/ 	.word	0x00000005
        /*105c*/ 	.word	0x0002d830
        /*1060*/ 	.short	0x0101
        /*1062*/ 	.byte	0x3f
	.zero		1


	//   ....[59]....
        /*1064*/ 	.word	0x000174b0
        /*1068*/ 	.word	0x00000005
        /*106c*/ 	.word	0x0002d860
        /*1070*/ 	.short	0x010a
        /*1072*/ 	.byte	0x3f
	.zero		1


	//   ....[60]....
        /*1074*/ 	.word	0x00017990
        /*1078*/ 	.word	0x00000005
        /*107c*/ 	.word	0x0002d850
        /*1080*/ 	.short	0x0107
        /*1082*/ 	.byte	0x3f
	.zero		1


	//   ....[61]....
        /*1084*/ 	.word	0x00017a80
        /*1088*/ 	.word	0x00000005
        /*108c*/ 	.word	0x0002d850
        /*1090*/ 	.short	0x0101
        /*1092*/ 	.byte	0x3f
	.zero		1


	//   ....[62]....
        /*1094*/ 	.word	0x00017ca0
        /*1098*/ 	.word	0x00000000
        /*109c*/ 	.word	0x0002d860
        /*10a0*/ 	.short	0x010a
        /*10a2*/ 	.byte	0x3f
	.zero		1


	//   ....[63]....
        /*10a4*/ 	.word	0x000180d0
        /*10a8*/ 	.word	0x00000000
        /*10ac*/ 	.word	0x0002d850
        /*10b0*/ 	.short	0x0107
        /*10b2*/ 	.byte	0x3f
	.zero		1


	//   ....[64]....
        /*10b4*/ 	.word	0x000181b0
        /*10b8*/ 	.word	0x00000000
        /*10bc*/ 	.word	0x0002d850
        /*10c0*/ 	.short	0x0101
        /*10c2*/ 	.byte	0x3f
	.zero		1


	//   ....[65]....
        /*10c4*/ 	.word	0x00018cb0
        /*10c8*/ 	.word	0x00000005
        /*10cc*/ 	.word	0x0002d820
        /*10d0*/ 	.short	0x010a
        /*10d2*/ 	.byte	0x3f
	.zero		1


	//   ....[66]....
        /*10d4*/ 	.word	0x00018e50
        /*10d8*/ 	.word	0x00000003
        /*10dc*/ 	.word	0x0002d840
        /*10e0*/ 	.short	0x010a
        /*10e2*/ 	.byte	0x3f
	.zero		1


	//   ....[67]....
        /*10e4*/ 	.word	0x00018ee0
        /*10e8*/ 	.word	0x00000005
        /*10ec*/ 	.word	0x0002d840
        /*10f0*/ 	.short	0x010a
        /*10f2*/ 	.byte	0x3f
	.zero		1


	//   ....[68]....
        /*10f4*/ 	.word	0x00018f20
        /*10f8*/ 	.word	0x00000003
        /*10fc*/ 	.word	0x0002d860
        /*1100*/ 	.short	0x010a
        /*1102*/ 	.byte	0x3f
	.zero		1


	//   ....[69]....
        /*1104*/ 	.word	0x00018f60
        /*1108*/ 	.word	0x00000005
        /*110c*/ 	.word	0x0002d860
        /*1110*/ 	.short	0x010a
        /*1112*/ 	.byte	0x3f
	.zero		1


	//   ....[70]....
        /*1114*/ 	.word	0x00018fc0
        /*1118*/ 	.word	0x0000001f
        /*111c*/ 	.word	0x0002d890
        /*1120*/ 	.short	0x010a
        /*1122*/ 	.byte	0x3f
	.zero		1


	//   ....[71]....
        /*1124*/ 	.word	0x00019140
        /*1128*/ 	.word	0x0000001f
        /*112c*/ 	.word	0x0002d890
        /*1130*/ 	.short	0x010a
        /*1132*/ 	.byte	0x3f
	.zero		1


	//   ....[72]....
        /*1134*/ 	.word	0x000192c0
        /*1138*/ 	.word	0x0000001f
        /*113c*/ 	.word	0x0002d890
        /*1140*/ 	.short	0x010a
        /*1142*/ 	.byte	0x3f
	.zero		1


	//   ....[73]....
        /*1144*/ 	.word	0x00019430
        /*1148*/ 	.word	0x0000001f
        /*114c*/ 	.word	0x0002d8b0
        /*1150*/ 	.short	0x010a
        /*1152*/ 	.byte	0x3f
	.zero		1


	//   ....[74]....
        /*1154*/ 	.word	0x00019750
        /*1158*/ 	.word	0x00000002
        /*115c*/ 	.word	0x0002d800
        /*1160*/ 	.short	0x010a
        /*1162*/ 	.byte	0x3f
	.zero		1


	//   ....[75]....
        /*1164*/ 	.word	0x00019970
        /*1168*/ 	.word	0x00000002
        /*116c*/ 	.word	0x0002d800
        /*1170*/ 	.short	0x010a
        /*1172*/ 	.byte	0x3f
	.zero		1


	//   ....[76]....
        /*1174*/ 	.word	0x000199c0
        /*1178*/ 	.word	0x00000008
        /*117c*/ 	.word	0x0002d830
        /*1180*/ 	.short	0x010a
        /*1182*/ 	.byte	0x3f
	.zero		1


	//   ....[77]....
        /*1184*/ 	.word	0x00019a10
        /*1188*/ 	.word	0x00000003
        /*118c*/ 	.word	0x0002d830
        /*1190*/ 	.short	0x010a
        /*1192*/ 	.byte	0x3f
	.zero		1


	//   ....[78]....
        /*1194*/ 	.word	0x00019a60
        /*1198*/ 	.word	0x00000003
        /*119c*/ 	.word	0x0002d850
        /*11a0*/ 	.short	0x010a
        /*11a2*/ 	.byte	0x3f
	.zero		1


	//   ....[79]....
        /*11a4*/ 	.word	0x00019ab0
        /*11a8*/ 	.word	0x0000000c
        /*11ac*/ 	.word	0x0002d850
        /*11b0*/ 	.short	0x010a
        /*11b2*/ 	.byte	0x3f
	.zero		1


	//   ....[80]....
        /*11b4*/ 	.word	0x00019e40
        /*11b8*/ 	.word	0x00000016
        /*11bc*/ 	.word	0x0002d820
        /*11c0*/ 	.short	0x010a
        /*11c2*/ 	.byte	0x3f
	.zero		1


	//   ....[81]....
        /*11c4*/ 	.word	0x00019e90
        /*11c8*/ 	.word	0x00000008
        /*11cc*/ 	.word	0x0002d8a0
        /*11d0*/ 	.short	0x010a
        /*11d2*/ 	.byte	0x3f
	.zero		1


	//   ....[82]....
        /*11d4*/ 	.word	0x00019ee0
        /*11d8*/ 	.word	0x00000008
        /*11dc*/ 	.word	0x0002d8c0
        /*11e0*/ 	.short	0x010a
        /*11e2*/ 	.byte	0x3f
	.zero		1


	//   ....[83]....
        /*11e4*/ 	.word	0x00019f30
        /*11e8*/ 	.word	0x00000008
        /*11ec*/ 	.word	0x0002d8a0
        /*11f0*/ 	.short	0x010a
        /*11f2*/ 	.byte	0x3f
	.zero		1


	//   ....[84]....
        /*11f4*/ 	.word	0x00019f80
        /*11f8*/ 	.word	0x00000008
        /*11fc*/ 	.word	0x0002d8c0
        /*1200*/ 	.short	0x010a
        /*1202*/ 	.byte	0x3f
	.zero		1


	//   ....[85]....
        /*1204*/ 	.word	0x0001a0a0
        /*1208*/ 	.word	0x00000000
        /*120c*/ 	.word	0x0002d840
        /*1210*/ 	.short	0x010a
        /*1212*/ 	.byte	0x3f
	.zero		1


	//   ....[86]....
        /*1214*/ 	.word	0x0001aee0
        /*1218*/ 	.word	0x00000016
        /*121c*/ 	.word	0x0002d820
        /*1220*/ 	.short	0x010a
        /*1222*/ 	.byte	0x3f
	.zero		1


	//   ....[87]....
        /*1224*/ 	.word	0x0001af30
        /*1228*/ 	.word	0x00000005
        /*122c*/ 	.word	0x0002d840
        /*1230*/ 	.short	0x010a
        /*1232*/ 	.byte	0x3f
	.zero		1


	//   ....[88]....
        /*1234*/ 	.word	0x0001b4d0
        /*1238*/ 	.word	0x00000005
        /*123c*/ 	.word	0x0002d860
        /*1240*/ 	.short	0x010a
        /*1242*/ 	.byte	0x3f
	.zero		1


	//   ....[89]....
        /*1244*/ 	.word	0x0001bab0
        /*1248*/ 	.word	0x00000000
        /*124c*/ 	.word	0x0002d860
        /*1250*/ 	.short	0x010a
        /*1252*/ 	.byte	0x3f
	.zero		1


	//   ....[90]....
        /*1254*/ 	.word	0x0001c9f0
        /*1258*/ 	.word	0x00000005
        /*125c*/ 	.word	0x0002d820
        /*1260*/ 	.short	0x010a
        /*1262*/ 	.byte	0x3f
	.zero		1


	//   ....[91]....
        /*1264*/ 	.word	0x0001cb90
        /*1268*/ 	.word	0x00000003
        /*126c*/ 	.word	0x0002d840
        /*1270*/ 	.short	0x010a
        /*1272*/ 	.byte	0x3f
	.zero		1


	//   ....[92]....
        /*1274*/ 	.word	0x0001cbe0
        /*1278*/ 	.word	0x00000005
        /*127c*/ 	.word	0x0002d840
        /*1280*/ 	.short	0x010a
        /*1282*/ 	.byte	0x3f
	.zero		1


	//   ....[93]....
        /*1284*/ 	.word	0x0001cc30
        /*1288*/ 	.word	0x00000003
        /*128c*/ 	.word	0x0002d860
        /*1290*/ 	.short	0x010a
        /*1292*/ 	.byte	0x3f
	.zero		1


	//----- nvinfo : EIATTR_NUM_MBARRIERS
	.align		4
.L_1175:
        /*1294*/ 	.byte	0x03, 0x38
        /*1296*/ 	.short	0x0016


	//----- nvinfo : EIATTR_EXIT_INSTR_OFFSETS
	.align		4
        /*1298*/ 	.byte	0x04, 0x1c
        /*129a*/ 	.short	(.L_1177 - .L_1176)


	//   ....[0]....
.L_1176:
        /*129c*/ 	.word	0x00018fb0


	//----- nvinfo : EIATTR_MAX_THREADS
	.align		4
.L_1177:
        /*12a0*/ 	.byte	0x04, 0x05
        /*12a2*/ 	.short	(.L_1179 - .L_1178)
.L_1178:
        /*12a4*/ 	.word	0x00000200
        /*12a8*/ 	.word	0x00000001
        /*12ac*/ 	.word	0x00000001


	//----- nvinfo : EIATTR_CRS_STACK_SIZE
	.align		4
.L_1179:
        /*12b0*/ 	.byte	0x04, 0x1e
        /*12b2*/ 	.short	(.L_1181 - .L_1180)
.L_1180:
        /*12b4*/ 	.word	0x00000000


	//----- nvinfo : EIATTR_CBANK_PARAM_SIZE
	.align		4
.L_1181:
        /*12b8*/ 	.byte	0x03, 0x19
        /*12ba*/ 	.short	0x0af0


	//----- nvinfo : EIATTR_PARAM_CBANK
	.align		4
        /*12bc*/ 	.byte	0x04, 0x0a
        /*12be*/ 	.short	(.L_1183 - .L_1182)
	.align		4
.L_1182:
        /*12c0*/ 	.word	index@(.nv.constant0._ZN7cutlass13device_kernelIN5flash11enable_sm90INS1_16FlashAttnFwdSm90INS1_25CollectiveMainloopFwdSm90ILi2EN4cute5tupleIJNS5_1CILi1EEES8_S8_EEENS6_IJNS7_ILi192EEENS7_ILi128EEENS7_ILi96EEEEEELi96ENS_10bfloat16_tEfNS_4arch4Sm90ELb0ELb0ELb0ELb1ELb1ELb1ELb0ELb0ELb1ELb1ELb0ELb0EEENS1_21CollectiveEpilogueFwdINS6_IJSA_SC_SB_EEES9_SE_SG_Li384ELb1ELb1ELb0ELb0EEENS1_36VarlenDynamicPersistentTileSchedulerILi192ELi128ELi384ELi128ELb0ELb1ELb1ELb0ELb1ELb1EEEEEEEEEvNT_6ParamsE)
        /*12c4*/ 	.short	0x0210
        /*12c6*/ 	.short	0x0af0


	//----- nvinfo : EIATTR_SW_WAR
	.align		4
.L_1183:
        /*12c8*/ 	.byte	0x04, 0x36
        /*12ca*/ 	.short	(.L_1185 - .L_1184)
.L_1184:
        /*12cc*/ 	.word	0x00000008
.L_1185:


//--------------------- .nv.info._ZN7cutlass13device_kernelIN5flash11enable_sm90INS1_16FlashAttnFwdSm90INS1_25CollectiveMainloopFwdSm90ILi2EN4cute5tupleIJNS5_1CILi1EEES8_S8_EEENS6_IJNS7_ILi192EEENS7_ILi128EEENS7_ILi96EEEEEELi96ENS_10bfloat16_tEfNS_4arch4Sm90ELb0ELb1ELb0ELb0ELb1ELb0ELb0ELb0ELb1ELb1ELb0ELb0EEENS1_21CollectiveEpilogueFwdINS6_IJSA_SC_SB_EEES9_SE_SG_Li384ELb0ELb1ELb0ELb0EEENS1_30DynamicPersistentTileSchedulerILi384ELi128ELb0ELb1ELb1EEEEEEEEEvNT_6ParamsE --------------------------
	.section	.nv.info._ZN7cutlass13device_kernelIN5flash11enable_sm90INS1_16FlashAttnFwdSm90INS1_25CollectiveMainloopFwdSm90ILi2EN4cute5tupleIJNS5_1CILi1EEES8_S8_EEENS6_IJNS7_ILi192EEENS7_ILi128EEENS7_ILi96EEEEEELi96ENS_10bfloat16_tEfNS_4arch4Sm90ELb0ELb1ELb0ELb0ELb1ELb0ELb0ELb0ELb1ELb1ELb0ELb0EEENS1_21CollectiveEpilogueFwdINS6_IJSA_SC_SB_EEES9_SE_SG_Li384ELb0ELb1ELb0ELb0EEENS1_30DynamicPersistentTileSchedulerILi384ELi128ELb0ELb1ELb1EEEEEEEEEvNT_6ParamsE,"",@"SHT_CUDA_INFO"
	.sectionflags	@""
	.align	4


	//----- nvinfo : EIATTR_CUDA_API_VERSION
	.align		4
        /*0000*/ 	.byte	0x04, 0x37
        /*0002*/ 	.short	(.L_1187 - .L_1186)
.L_1186:
        /*0004*/ 	.word	0x00000082


	//----- nvinfo : EIATTR_KPARAM_INFO
	.align		4
.L_1187:
        /*0008*/ 	.byte	0x04, 0x17
        /*000a*/ 	.short	(.L_1189 - .L_1188)
.L_1188:
        /*000c*/ 	.word	0x00000000
        /*0010*/ 	.short	0x0000
        /*0012*/ 	.short	0x0070
        /*0014*/ 	.byte	0x00, 0xf0, 0x01, 0x2a


	//----- nvinfo : EIATTR_SPARSE_MMA_MASK
	.align		4
.L_1189:
        /*0018*/ 	.byte	0x03, 0x50
        /*001a*/ 	.short	0x0000


	//----- nvinfo : EIATTR_MAXREG_COUNT
	.align		4
        /*001c*/ 	.byte	0x03, 0x1b
        /*001e*/ 	.short	0x0080


	//----- nvinfo : EIATTR_NUM_BARRIERS
	.align		4
        /*0020*/ 	.byte	0x02, 0x4c
        /*0022*/ 	.byte	0x10
	.zero		1


	//----- nvinfo : EIATTR_EXTERNS
	.align		4
        /*0024*/ 	.byte	0x04, 0x0f
        /*0026*/ 	.short	(.L_1191 - .L_1190)


	//   ....[0]....
	.align		4
.L_1190:
        /*0028*/ 	.word	index@(__assertfail)


	//----- nvinfo : EIATTR_ANNOTATIONS
	.align		4
.L_1191:
        /*002c*/ 	.byte	0x04, 0x55
        /*002e*/ 	.short	(.L_1193 - .L_1192)


	//   ....[0]....
.L_1192:
        /* <DEDUP_REMOVED lines=12> */


	//----- nvinfo : EIATTR_MERCURY_ISA_VERSION
	.align		4
.L_1193:
        /*00d8*/ 	.byte	0x03, 0x5f
        /*00da*/ 	.short	0x0101


	//----- nvinfo : EIATTR_INT_WARP_WIDE_INSTR_OFFSETS
	.align		4
        /*00dc*/ 	.byte	0x04, 0x31
        /*00de*/ 	.short	(.L_1195 - .L_1194)


	//   ....[0]....
.L_1194:
        /*00e0*/ 	.word	0x000000c0


	//   ....[1]....
        /*00e4*/ 	.word	0x000000d0


	//   ....[2]....
        /*00e8*/ 	.word	0x00000170


	//   ....[3]....
        /*00ec*/ 	.word	0x00010660


	//   ....[4]....
        /*00f0*/ 	.word	0x000106f0


	//   ....[5]....
        /*00f4*/ 	.word	0x00013270


	//   ....[6]....
        /*00f8*/ 	.word	0x00013300


	//----- nvinfo : EIATTR_COOP_GROUP_MASK_REGIDS
	.align		4
.L_1195:
        /*00fc*/ 	.byte	0x04, 0x29
        /*00fe*/ 	.short	(.L_1197 - .L_1196)


	//   ....[0]....
.L_1196:
        /*0100*/ 	.word	0xffffffff


	//   ....[1]....
        /*0104*/ 	.word	0xffffffff


	//   ....[2]....
        /*0108*/ 	.word	0xffffffff


	//   ....[3]....
        /*010c*/ 	.word	0xffffffff


	//   ....[4]....
        /*0110*/ 	.word	0xffffffff


	//   ....[5]....
        /*0114*/ 	.word	0xffffffff


	//   ....[6]....
        /*0118*/ 	.word	0xffffffff


	//   ....[7]....
        /*011c*/ 	.word	0xffffffff


	//   ....[8]....
        /*0120*/ 	.word	0xffffffff


	//   ....[9]....
        /*0124*/ 	.word	0xffffffff


	//   ....[10]....
        /*0128*/ 	.word	0xffffffff


	//   ....[11]....
        /*012c*/ 	.word	0xffffffff


	//   ....[12]....
        /*0130*/ 	.word	0xffffffff


	//   ....[13]....
        /*0134*/ 	.word	0xffffffff


	//   ....[14]....
        /*0138*/ 	.word	0xffffffff


	//   ....[15]....
        /*013c*/ 	.word	0xffffffff


	//   ....[16]....
        /*0140*/ 	.word	0xffffffff


	//   ....[17]....
        /*0144*/ 	.word	0xffffffff


	//   ....[18]....
        /*0148*/ 	.word	0xffffffff


	//   ....[19]....
        /*014c*/ 	.word	0xffffffff


	//   ....[20]....
        /*0150*/ 	.word	0xffffffff


	//   ....[21]....
        /*0154*/ 	.word	0xffffffff


	//   ....[22]....
        /*0158*/ 	.word	0xffffffff


	//   ....[23]....
        /*015c*/ 	.word	0xffffffff


	//   ....[24]....
        /*0160*/ 	.word	0xffffffff


	//   ....[25]....
        /*0164*/ 	.word	0xffffffff


	//   ....[26]....
        /*0168*/ 	.word	0xffffffff


	//   ....[27]....
        /*016c*/ 	.word	0xffffffff


	//   ....[28]....
        /*0170*/ 	.word	0xffffffff


	//   ....[29]....
        /*0174*/ 	.word	0xffffffff


	//   ....[30]....
        /*0178*/ 	.word	0xffffffff


	//   ....[31]....
        /*017c*/ 	.word	0xffffffff


	//   ....[32]....
        /*0180*/ 	.word	0xffffffff


	//   ....[33]....
        /*0184*/ 	.word	0xffffffff


	//   ....[34]....
        /*0188*/ 	.word	0xffffffff


	//   ....[35]....
        /*018c*/ 	.word	0xffffffff


	//   ....[36]....
        /*0190*/ 	.word	0xffffffff


	//   ....[37]....
        /*0194*/ 	.word	0xffffffff


	//   ....[38]....
        /*0198*/ 	.word	0xffffffff


	//   ....[39]....
        /*019c*/ 	.word	0xffffffff


	//   ....[40]....
        /*01a0*/ 	.word	0xffffffff


	//   ....[41]....
        /*01a4*/ 	.word	0xffffffff


	//   ....[42]....
        /*01a8*/ 	.word	0xffffffff


	//   ....[43]....
        /*01ac*/ 	.word	0xffffffff


	//   ....[44]....
        /*01b0*/ 	.word	0xffffffff


	//   ....[45]....
        /*01b4*/ 	.word	0xffffffff


	//   ....[46]....
        /*01b8*/ 	.word	0xffffffff


	//   ....[47]....
        /*01bc*/ 	.word	0xffffffff


	//   ....[48]....
        /*01c0*/ 	.word	0xffffffff


	//   ....[49]....
        /*01c4*/ 	.word	0xffffffff


	//   ....[50]....
        /*01c8*/ 	.word	0xffffffff


	//   ....[51]....
        /*01cc*/ 	.word	0xffffffff


	//   ....[52]....
        /*01d0*/ 	.word	0xffffffff


	//   ....[53]....
        /*01d4*/ 	.word	0xffffffff


	//   ....[54]....
        /*01d8*/ 	.word	0xffffffff


	//   ....[55]....
        /*01dc*/ 	.word	0xffffffff


	//   ....[56]....
        /*01e0*/ 	.word	0xffffffff


	//   ....[57]....
        /*01e4*/ 	.word	0xffffffff


	//   ....[58]....
        /*01e8*/ 	.word	0xffffffff


	//   ....[59]....
        /*01ec*/ 	.word	0xffffffff


	//   ....[60]....
        /*01f0*/ 	.word	0xffffffff


	//   ....[61]....
        /*01f4*/ 	.word	0xffffffff


	//   ....[62]....
        /*01f8*/ 	.word	0xffffffff


	//   ....[63]....
        /*01fc*/ 	.word	0xffffffff


	//   ....[64]....
        /*0200*/ 	.word	0xffffffff


	//   ....[65]....
        /*0204*/ 	.word	0xffffffff


	//   ....[66]....
        /*0208*/ 	.word	0xffffffff


	//   ....[67]....
        /*020c*/ 	.word	0xffffffff


	//   ....[68]....
        /*0210*/ 	.word	0xffffffff


	//   ....[69]....
        /*0214*/ 	.word	0xffffffff


	//   ....[70]....
        /*0218*/ 	.word	0xffffffff


	//   ....[71]....
        /*021c*/ 	.word	0xffffffff


	//   ....[72]....
        /*0220*/ 	.word	0xffffffff


	//   ....[73]....
        /*0224*/ 	.word	0xffffffff


	//   ....[74]....
        /*0228*/ 	.word	0xffffffff


	//   ....[75]....
        /*022c*/ 	.word	0xffffffff


	//   ....[76]....
        /*0230*/ 	.word	0xffffffff


	//   ....[77]....
        /*0234*/ 	.word	0xffffffff


	//   ....[78]....
        /*0238*/ 	.word	0xffffffff


	//   ....[79]....
        /*023c*/ 	.word	0xffffffff


	//   ....[80]....
        /*0240*/ 	.word	0xffffffff


	//   ....[81]....
        /*0244*/ 	.word	0xffffffff


	//   ....[82]....
        /*0248*/ 	.word	0xffffffff


	//   ....[83]....
        /*024c*/ 	.word	0xffffffff


	//   ....[84]....
        /*0250*/ 	.word	0xffffffff


	//   ....[85]....
        /*0254*/ 	.word	0xffffffff


	//   ....[86]....
        /*0258*/ 	.word	0xffffffff


	//   ....[87]....
        /*025c*/ 	.word	0xffffffff


	//   ....[88]....
        /*0260*/ 	.word	0xffffffff


	//   ....[89]....
        /*0264*/ 	.word	0xffffffff


	//   ....[90]....
        /*0268*/ 	.word	0xffffffff


	//   ....[91]....
        /*026c*/ 	.word	0xffffffff


	//   ....[92]....
        /*0270*/ 	.word	0xffffffff


	//   ....[93]....
        /*0274*/ 	.word	0xffffffff


	//   ....[94]....
        /*0278*/ 	.word	0xffffffff


	//   ....[95]....
        /*027c*/ 	.word	0xffffffff


	//   ....[96]....
        /*0280*/ 	.word	0x0500000f


	//   ....[97]....
        /*0284*/ 	.word	0x0500000f


	//   ....[98]....
        /*0288*/ 	.word	0x0500000f


	//   ....[99]....
        /*028c*/ 	.word	0x0500000f


	//   ....[100]....
        /*0290*/ 	.word	0x0500000f


	//   ....[101]....
        /*0294*/ 	.word	0x0500000f


	//   ....[102]....
        /*0298*/ 	.word	0x0500000f


	//   ....[103]....
        /*029c*/ 	.word	0x0500000f


	//   ....[104]....
        /*02a0*/ 	.word	0x0500000f


	//   ....[105]....
        /*02a4*/ 	.word	0x0500000f


	//   ....[106]....
        /*02a8*/ 	.word	0x0500000f


	//   ....[107]....
        /*02ac*/ 	.word	0x0500000f


	//   ....[108]....
        /*02b0*/ 	.word	0x0500000f


	//   ....[109]....
        /*02b4*/ 	.word	0x0500000f


	//   ....[110]....
        /*02b8*/ 	.word	0x0500000f


	//   ....[111]....
        /*02bc*/ 	.word	0x0500000f


	//   ....[112]....
        /*02c0*/ 	.word	0x0500000f


	//   ....[113]....
        /*02c4*/ 	.word	0x0500000f


	//   ....[114]....
        /*02c8*/ 	.word	0x0500000f


	//   ....[115]....
        /*02cc*/ 	.word	0x0500000f


	//   ....[116]....
        /*02d0*/ 	.word	0x0500000f


	//   ....[117]....
        /*02d4*/ 	.word	0x0500000f


	//   ....[118]....
        /*02d8*/ 	.word	0x0500000f


	//   ....[119]....
        /*02dc*/ 	.word	0x0500000f


	//   ....[120]....
        /*02e0*/ 	.word	0x0500000f


	//   ....[121]....
        /*02e4*/ 	.word	0x0500000f


	//   ....[122]....
        /*02e8*/ 	.word	0x0500000f


	//   ....[123]....
        /*02ec*/ 	.word	0x0500000f


	//   ....[124]....
        /*02f0*/ 	.word	0x0500000f


	//   ....[125]....
        /*02f4*/ 	.word	0x0500000f


	//   ....[126]....
        /*02f8*/ 	.word	0x0500000f


	//   ....[127]....
        /*02fc*/ 	.word	0x0500000f


	//   ....[128]....
        /*0300*/ 	.word	0x0500000f


	//   ....[129]....
        /*0304*/ 	.word	0x0500000f


	//   ....[130]....
        /*0308*/ 	.word	0x0500000f


	//   ....[131]....
        /*030c*/ 	.word	0x0500000f


	//   ....[132]....
        /*0310*/ 	.word	0x0500000f


	//   ....[133]....
        /*0314*/ 	.word	0x0500000f


	//   ....[134]....
        /*0318*/ 	.word	0x0500000f


	//   ....[135]....
        /*031c*/ 	.word	0x0500000f


	//   ....[136]....
        /*0320*/ 	.word	0x0500000f


	//   ....[137]....
        /*0324*/ 	.word	0x0500000f


	//   ....[138]....
        /*0328*/ 	.word	0x0500000f


	//   ....[139]....
        /*032c*/ 	.word	0x0500000f


	//   ....[140]....
        /*0330*/ 	.word	0x0500000f


	//   ....[141]....
        /*0334*/ 	.word	0x0500000f


	//   ....[142]....
        /*0338*/ 	.word	0x0500000f


	//----- nvinfo : EIATTR_COOP_GROUP_INSTR_OFFSETS
	.align		4
.L_1197:
        /*033c*/ 	.byte	0x04, 0x28
        /*033e*/ 	.short	(.L_1199 - .L_1198)


	//   ....[0]....
.L_1198:
        /*0340*/ 	.word	0x00000080


	//   ....[1]....
        /*0344*/ 	.word	0x00000090


	//   ....[2]....
        /*0348*/ 	.word	0x000002d0


	//   ....[3]....
        /*034c*/ 	.word	0x00000430


	//   ....[4]....
        /*0350*/ 	.word	0x00000550


	//   ....[5]....
        /*0354*/ 	.word	0x000006b0


	//   ....[6]....
        /*0358*/ 	.word	0x00001860


	//   ....[7]....
        /*035c*/ 	.word	0x00002030


	//   ....[8]....
        /*0360*/ 	.word	0x00002dc0


	//   ....[9]....
        /*0364*/ 	.word	0x000035f0


	//   ....[10]....
        /*0368*/ 	.word	0x00003700


	//   ....[11]....
        /*036c*/ 	.word	0x00003f30


	//   ....[12]....
        /*0370*/ 	.word	0x00003f90


	//   ....[13]....
        /*0374*/ 	.word	0x00004b70


	//   ....[14]....
        /*0378*/ 	.word	0x00005940


	//   ....[15]....
        /*037c*/ 	.word	0x00005b60


	//   ....[16]....
        /*0380*/ 	.word	0x00006740


	//   ....[17]....
        /*0384*/ 	.word	0x00006840


	//   ....[18]....
        /*0388*/ 	.word	0x000070c0


	//   ....[19]....
        /*038c*/ 	.word	0x00007130


	//   ....[20]....
        /*0390*/ 	.word	0x00008130


	//   ....[21]....
        /*0394*/ 	.word	0x000090e0


	//   ....[22]....
        /*0398*/ 	.word	0x000090f0


	//   ....[23]....
        /*039c*/ 	.word	0x00009120


	//   ....[24]....
        /*03a0*/ 	.word	0x00009130


	//   ....[25]....
        /*03a4*/ 	.word	0x0000a480


	//   ....[26]....
        /*03a8*/ 	.word	0x0000af10


	//   ....[27]....
        /*03ac*/ 	.word	0x0000b130


	//   ....[28]....
        /*03b0*/ 	.word	0x0000bd10


	//   ....[29]....
        /*03b4*/ 	.word	0x0000be10


	//   ....[30]....
        /*03b8*/ 	.word	0x0000c690


	//   ....[31]....
        /*03bc*/ 	.word	0x0000c700


	//   ....[32]....
        /*03c0*/ 	.word	0x0000d700


	//   ....[33]....
        /*03c4*/ 	.word	0x0000d810


	//   ....[34]....
        /*03c8*/ 	.word	0x0000d870


	//   ....[35]....
        /*03cc*/ 	.word	0x0000d980


	//   ....[36]....
        /*03d0*/ 	.word	0x0000d990


	//   ....[37]....
        /*03d4*/ 	.word	0x0000e8b0


	//   ....[38]....
        /*03d8*/ 	.word	0x0000e8e0


	//   ....[39]....
        /*03dc*/ 	.word	0x0000e910


	//   ....[40]....
        /*03e0*/ 	.word	0x0000e940


	//   ....[41]....
        /*03e4*/ 	.word	0x0000ee50


	//   ....[42]....
        /*03e8*/ 	.word	0x0000ee80


	//   ....[43]....
        /*03ec*/ 	.word	0x0000ef80


	//   ....[44]....
        /*03f0*/ 	.word	0x0000efa0


	//   ....[45]....
        /*03f4*/ 	.word	0x0000f640


	//   ....[46]....
        /*03f8*/ 	.word	0x0000f650


	//   ....[47]....
        /*03fc*/ 	.word	0x0000f750


	//   ....[48]....
        /*0400*/ 	.word	0x0000f770


	//   ....[49]....
        /*0404*/ 	.word	0x0000f930


	//   ....[50]....
        /*0408*/ 	.word	0x00011290


	//   ....[51]....
        /*040c*/ 	.word	0x000112b0


	//   ....[52]....
        /*0410*/ 	.word	0x000112c0


	//   ....[53]....
        /*0414*/ 	.word	0x00011360


	//   ....[54]....
        /*0418*/ 	.word	0x00011380


	//   ....[55]....
        /*041c*/ 	.word	0x00011420


	//   ....[56]....
        /*0420*/ 	.word	0x00011440


	//   ....[57]....
        /*0424*/ 	.word	0x00011450


	//   ....[58]....
        /*0428*/ 	.word	0x00011ce0


	//   ....[59]....
        /*042c*/ 	.word	0x00011d00


	//   ....[60]....
        /*0430*/ 	.word	0x00011d30


	//   ....[61]....
        /*0434*/ 	.word	0x00011de0


	//   ....[62]....
        /*0438*/ 	.word	0x00011df0


	//   ....[63]....
        /*043c*/ 	.word	0x00011e90


	//   ....[64]....
        /*0440*/ 	.word	0x00011ea0


	//   ....[65]....
        /*0444*/ 	.word	0x00011eb0


	//   ....[66]....
        /*0448*/ 	.word	0x00011ec0


	//   ....[67]....
        /*044c*/ 	.word	0x00011f80


	//   ....[68]....
        /*0450*/ 	.word	0x00011fa0


	//   ....[69]....
        /*0454*/ 	.word	0x00012000


	//   ....[70]....
        /*0458*/ 	.word	0x00012840


	//   ....[71]....
        /*045c*/ 	.word	0x00012850


	//   ....[72]....
        /*0460*/ 	.word	0x00012870


	//   ....[73]....
        /*0464*/ 	.word	0x000128f0


	//   ....[74]....
        /*0468*/ 	.word	0x00012900


	//   ....[75]....
        /*046c*/ 	.word	0x00012960


	//   ....[76]....
        /*0470*/ 	.word	0x00012990


	//   ....[77]....
        /*0474*/ 	.word	0x000129d0


	//   ....[78]....
        /*0478*/ 	.word	0x00012cd0


	//   ....[79]....
        /*047c*/ 	.word	0x00012cf0


	//   ....[80]....
        /*0480*/ 	.word	0x00012d90


	//   ....[81]....
        /*0484*/ 	.word	0x00012da0


	//   ....[82]....
        /*0488*/ 	.word	0x00012e30


	//   ....[83]....
        /*048c*/ 	.word	0x00012e40


	//   ....[84]....
        /*0490*/ 	.word	0x00012e50


	//   ....[85]....
        /*0494*/ 	.word	0x00012ee0


	//   ....[86]....
        /*0498*/ 	.word	0x00013500


	//   ....[87]....
        /*049c*/ 	.word	0x00013510


	//   ....[88]....
        /*04a0*/ 	.word	0x00013560


	//   ....[89]....
        /*04a4*/ 	.word	0x000135a0


	//   ....[90]....
        /*04a8*/ 	.word	0x00013600


	//   ....[91]....
        /*04ac*/ 	.word	0x00013620


	//   ....[92]....
        /*04b0*/ 	.word	0x000136a0


	//   ....[93]....
        /*04b4*/ 	.word	0x000136c0


	//   ....[94]....
        /*04b8*/ 	.word	0x00013a20


	//   ....[95]....
        /*04bc*/ 	.word	0x00013c10


	//   ....[96]....
        /*04c0*/ 	.word	0x00014260


	//   ....[97]....
        /*04c4*/ 	.word	0x00014340


	//   ....[98]....
        /*04c8*/ 	.word	0x000143e0


	//   ....[99]....
        /*04cc*/ 	.word	0x00014440


	//   ....[100]....
        /*04d0*/ 	.word	0x00014550


	//   ....[101]....
        /*04d4*/ 	.word	0x000145c0


	//   ....[102]....
        /*04d8*/ 	.word	0x000146d0


	//   ....[103]....
        /*04dc*/ 	.word	0x00014740


	//   ....[104]....
        /*04e0*/ 	.word	0x00014840


	//   ....[105]....
        /*04e4*/ 	.word	0x000148d0


	//   ....[106]....
        /*04e8*/ 	.word	0x00014940


	//   ....[107]....
        /*04ec*/ 	.word	0x000149a0


	//   ....[108]....
        /*04f0*/ 	.word	0x00014ab0


	//   ....[109]....
        /*04f4*/ 	.word	0x00014b10


	//   ....[110]....
        /*04f8*/ 	.word	0x00014c30


	//   ....[111]....
        /*04fc*/ 	.word	0x00014c90


	//   ....[112]....
        /*0500*/ 	.word	0x00014d30


	//   ....[113]....
        /*0504*/ 	.word	0x00014e00


	//   ....[114]....
        /*0508*/ 	.word	0x00014f20


	//   ....[115]....
        /*050c*/ 	.word	0x00014f80


	//   ....[116]....
        /*0510*/ 	.word	0x00015070


	//   ....[117]....
        /*0514*/ 	.word	0x000151a0


	//   ....[118]....
        /*0518*/ 	.word	0x00015250


	//   ....[119]....
        /*051c*/ 	.word	0x000152d0


	//   ....[120]....
        /*0520*/ 	.word	0x000153b0


	//   ....[121]....
        /*0524*/ 	.word	0x00015410


	//   ....[122]....
        /*0528*/ 	.word	0x000154e0


	//   ....[123]....
        /*052c*/ 	.word	0x00015540


	//   ....[124]....
        /*0530*/ 	.word	0x00015610


	//   ....[125]....
        /*0534*/ 	.word	0x00015700


	//   ....[126]....
        /*0538*/ 	.word	0x000157a0


	//   ....[127]....
        /*053c*/ 	.word	0x00015800


	//   ....[128]....
        /*0540*/ 	.word	0x00015900


	//   ....[129]....
        /*0544*/ 	.word	0x00015960


	//   ....[130]....
        /*0548*/ 	.word	0x00015a60


	//   ....[131]....
        /*054c*/ 	.word	0x00015ac0


	//   ....[132]....
        /*0550*/ 	.word	0x00015b90


	//   ....[133]....
        /*0554*/ 	.word	0x00015ce0


	//   ....[134]....
        /*0558*/ 	.word	0x00015d80


	//   ....[135]....
        /*055c*/ 	.word	0x00015e10


	//   ....[136]....
        /*0560*/ 	.word	0x00015f10


	//   ....[137]....
        /*0564*/ 	.word	0x00015f70


	//   ....[138]....
        /*0568*/ 	.word	0x00016060


	//   ....[139]....
        /*056c*/ 	.word	0x000160c0


	//   ....[140]....
        /*0570*/ 	.word	0x00016180


	//   ....[141]....
        /*0574*/ 	.word	0x00016270


	//   ....[142]....
        /*0578*/ 	.word	0x00016390


	//----- nvinfo : EIATTR_REG_RECONFIG
	.align		4
.L_1199:
        /*057c*/ 	.byte	0x01, 0x54
	.zero		2


	//----- nvinfo : EIATTR_SYSCALL_OFFSETS
	.align		4
        /*0580*/ 	.byte	0x04, 0x46
        /*0582*/ 	.short	(.L_1201 - .L_1200)


	//   ....[0]....
.L_1200:
        /*0584*/ 	.word	0x00001a50


	//   ....[1]....
        /*0588*/ 	.word	0x00010860


	//   ....[2]....
        /*058c*/ 	.word	0x000109b0


	//   ....[3]....
        /*0590*/ 	.word	0x00010aa0


	//   ....[4]....
        /*0594*/ 	.word	0x000117b0


	//----- nvinfo : EIATTR_MBARRIER_INSTR_OFFSETS
	.align		4
.L_1201:
        /*0598*/ 	.byte	0x04, 0x39
        /*059a*/ 	.short	(.L_1203 - .L_1202)


	//   ....[0]....
.L_1202:
        /*059c*/ 	.word	0x00000180
        /*05a0*/ 	.word	0x000000ff
        /*05a4*/ 	.word	0x0002d800
        /*05a8*/ 	.short	0x0100
        /*05aa*/ 	.byte	0x08
	.zero		1


	//   ....[1]....
        /*05ac*/ 	.word	0x00000190
        /*05b0*/ 	.word	0x000000ff
        /*05b4*/ 	.word	0x0002d820
        /*05b8*/ 	.short	0x0100
        /*05ba*/ 	.byte	0x08
	.zero		1


	//   ....[2]....
        /*05bc*/ 	.word	0x00000280
        /*05c0*/ 	.word	0x000000ff
        /*05c4*/ 	.word	0x0002d830
        /*05c8*/ 	.short	0x0100
        /*05ca*/ 	.byte	0x08
	.zero		1


	//   ....[3]....
        /*05cc*/ 	.word	0x00000290
        /*05d0*/ 	.word	0x000000ff
        /*05d4*/ 	.word	0x0002d840
        /*05d8*/ 	.short	0x0100
        /*05da*/ 	.byte	0x08
	.zero		1


	//   ....[4]....
        /*05dc*/ 	.word	0x000002a0
        /*05e0*/ 	.word	0x000000ff
        /*05e4*/ 	.word	0x0002d838
        /*05e8*/ 	.short	0x0100
        /*05ea*/ 	.byte	0x08
	.zero		1


	//   ....[5]....
        /*05ec*/ 	.word	0x000002b0
        /*05f0*/ 	.word	0x000000ff
        /*05f4*/ 	.word	0x0002d848
        /*05f8*/ 	.short	0x0100
        /*05fa*/ 	.byte	0x08
	.zero		1


	//   ....[6]....
        /*05fc*/ 	.word	0x000003e0
        /*0600*/ 	.word	0x000000ff
        /*0604*/ 	.word	0x0002d850
        /*0608*/ 	.short	0x0100
        /*060a*/ 	.byte	0x08
	.zero		1


	//   ....[7]....
        /*060c*/ 	.word	0x000003f0
        /*0610*/ 	.word	0x000000ff
        /*0614*/ 	.word	0x0002d860
        /*0618*/ 	.short	0x0100
        /*061a*/ 	.byte	0x08
	.zero		1


	//   ....[8]....
        /*061c*/ 	.word	0x00000400
        /*0620*/ 	.word	0x000000ff
        /*0624*/ 	.word	0x0002d858
        /*0628*/ 	.short	0x0100
        /*062a*/ 	.byte	0x08
	.zero		1


	//   ....[9]....
        /*062c*/ 	.word	0x00000410
        /*0630*/ 	.word	0x000000ff
        /*0634*/ 	.word	0x0002d868
        /*0638*/ 	.short	0x0100
        /*063a*/ 	.byte	0x08
	.zero		1


	//   ....[10]....
        /*063c*/ 	.word	0x00000500
        /*0640*/ 	.word	0x000000ff
        /*0644*/ 	.word	0x0002d870
        /*0648*/ 	.short	0x0100
        /*064a*/ 	.byte	0x06
	.zero		1


	//   ....[11]....
        /*064c*/ 	.word	0x00000510
        /*0650*/ 	.word	0x000000ff
        /*0654*/ 	.word	0x0002d880
        /*0658*/ 	.short	0x0100
        /*065a*/ 	.byte	0x06
	.zero		1


	//   ....[12]....
        /*065c*/ 	.word	0x00000520
        /*0660*/ 	.word	0x000000ff
        /*0664*/ 	.word	0x0002d878
        /*0668*/ 	.short	0x0100
        /*066a*/ 	.byte	0x06
	.zero		1


	//   ....[13]....
        /*066c*/ 	.word	0x00000530
        /*0670*/ 	.word	0x000000ff
        /*0674*/ 	.word	0x0002d888
        /*0678*/ 	.short	0x0100
        /*067a*/ 	.byte	0x06
	.zero		1


	//   ....[14]....
        /*067c*/ 	.word	0x00000660
        /*0680*/ 	.word	0x000000ff
        /*0684*/ 	.word	0x0002d890
        /*0688*/ 	.short	0x0100
        /*068a*/ 	.byte	0x08
	.zero		1


	//   ....[15]....
        /*068c*/ 	.word	0x00000670
        /*0690*/ 	.word	0x000000ff
        /*0694*/ 	.word	0x0002d8a0
        /*0698*/ 	.short	0x0100
        /*069a*/ 	.byte	0x08
	.zero		1


	//   ....[16]....
        /*069c*/ 	.word	0x00000680
        /*06a0*/ 	.word	0x000000ff
        /*06a4*/ 	.word	0x0002d898
        /*06a8*/ 	.short	0x0100
        /*06aa*/ 	.byte	0x08
	.zero		1


	//   ....[17]....
        /*06ac*/ 	.word	0x00000690
        /*06b0*/ 	.word	0x000000ff
        /*06b4*/ 	.word	0x0002d8a8
        /*06b8*/ 	.short	0x0100
        /*06ba*/ 	.byte	0x08
	.zero		1


	//   ....[18]....
        /*06bc*/ 	.word	0x000007d0
        /*06c0*/ 	.word	0x000000ff
        /*06c4*/ 	.word	0x0002d8b0
        /*06c8*/ 	.short	0x0100
        /*06ca*/ 	.byte	0x08
	.zero		1


	//   ....[19]....
        /*06cc*/ 	.word	0x000007e0
        /*06d0*/ 	.word	0x000000ff
        /*06d4*/ 	.word	0x0002d8c0
        /*06d8*/ 	.short	0x0100
        /*06da*/ 	.byte	0x08
	.zero		1


	//   ....[20]....
        /*06dc*/ 	.word	0x000007f0
        /*06e0*/ 	.word	0x000000ff
        /*06e4*/ 	.word	0x0002d8b8
        /*06e8*/ 	.short	0x0100
        /*06ea*/ 	.byte	0x08
	.zero		1


	//   ....[21]....
        /*06ec*/ 	.word	0x00000800
        /*06f0*/ 	.word	0x000000ff
        /*06f4*/ 	.word	0x0002d8c8
        /*06f8*/ 	.short	0x0100
        /*06fa*/ 	.byte	0x08
	.zero		1


	//   ....[22]....
        /*06fc*/ 	.word	0x00001ad0
        /*0700*/ 	.word	0x000000ff
        /*0704*/ 	.word	0x0002d800
        /*0708*/ 	.short	0x010a
        /*070a*/ 	.byte	0x28
	.zero		1


	//   ....[23]....
        /*070c*/ 	.word	0x00001b50
        /*0710*/ 	.word	0x00000003
        /*0714*/ 	.word	0x0002d830
        /*0718*/ 	.short	0x010a
        /*071a*/ 	.byte	0x3f
	.zero		1


	//   ....[24]....
        /*071c*/ 	.word	0x00001b90
        /*0720*/ 	.word	0x00000003
        /*0724*/ 	.word	0x0002d830
        /*0728*/ 	.short	0x010a
        /*072a*/ 	.byte	0x3f
	.zero		1


	//   ....[25]....
        /*072c*/ 	.word	0x00002040
        /*0730*/ 	.word	0x000000ff
        /*0734*/ 	.word	0x00000000
        /*0738*/ 	.short	0x0101
        /*073a*/ 	.byte	0x06
	.zero		1


	//   ....[26]....
        /*073c*/ 	.word	0x00005010
        /*0740*/ 	.word	0x000000ff
        /*0744*/ 	.word	0x0002d830
        /*0748*/ 	.short	0x010a
        /*074a*/ 	.byte	0x06
	.zero		1


	//   ....[27]....
        /*074c*/ 	.word	0x00005050
        /*0750*/ 	.word	0x000000ff
        /*0754*/ 	.word	0x0002d830
        /*0758*/ 	.short	0x010a
        /*075a*/ 	.byte	0x06
	.zero		1


	//   ....[28]....
        /*075c*/ 	.word	0x00005320
        /*0760*/ 	.word	0x000000ff
        /*0764*/ 	.word	0x0002d850
        /*0768*/ 	.short	0x010a
        /*076a*/ 	.byte	0x06
	.zero		1


	//   ....[29]....
        /*076c*/ 	.word	0x00005360
        /*0770*/ 	.word	0x000000ff
        /*0774*/ 	.word	0x0002d850
        /*0778*/ 	.short	0x010a
        /*077a*/ 	.byte	0x06
	.zero		1


	//   ....[30]....
        /*077c*/ 	.word	0x00005900
        /*0780*/ 	.word	0x000000ff
        /*0784*/ 	.word	0x00000000
        /*0788*/ 	.short	0x0101
        /*078a*/ 	.byte	0x06
	.zero		1


	//   ....[31]....
        /*078c*/ 	.word	0x00007bd0
        /*0790*/ 	.word	0x000000ff
        /*0794*/ 	.word	0x00000000
        /*0798*/ 	.short	0x0101
        /*079a*/ 	.byte	0x06
	.zero		1


	//   ....[32]....
        /*079c*/ 	.word	0x000084d0
        /*07a0*/ 	.word	0x000000ff
        /*07a4*/ 	.word	0x0002d830
        /*07a8*/ 	.short	0x010a
        /*07aa*/ 	.byte	0x06
	.zero		1


	//   ....[33]....
        /*07ac*/ 	.word	0x00008510
        /*07b0*/ 	.word	0x000000ff
        /*07b4*/ 	.word	0x0002d830
        /*07b8*/ 	.short	0x010a
        /*07ba*/ 	.byte	0x06
	.zero		1


	//   ....[34]....
        /*07bc*/ 	.word	0x000087e0
        /*07c0*/ 	.word	0x000000ff
        /*07c4*/ 	.word	0x0002d850
        /*07c8*/ 	.short	0x010a
        /*07ca*/ 	.byte	0x06
	.zero		1


	//   ....[35]....
        /*07cc*/ 	.word	0x00008820
        /*07d0*/ 	.word	0x000000ff
        /*07d4*/ 	.word	0x0002d850
        /*07d8*/ 	.short	0x010a
        /*07da*/ 	.byte	0x06
	.zero		1


	//   ....[36]....
        /*07dc*/ 	.word	0x00008d70
        /*07e0*/ 	.word	0x000000ff
        /*07e4*/ 	.word	0x00000000
        /*07e8*/ 	.short	0x0101
        /*07ea*/ 	.byte	0x06
	.zero		1


	//   ....[37]....
        /*07ec*/ 	.word	0x00009f20
        /*07f0*/ 	.word	0x000000ff
        /*07f4*/ 	.word	0x00000000
        /*07f8*/ 	.short	0x0101
        /*07fa*/ 	.byte	0x06
	.zero		1


	//   ....[38]....
        /*07fc*/ 	.word	0x0000a630
        /*0800*/ 	.word	0x000000ff
        /*0804*/ 	.word	0x0002d830
        /*0808*/ 	.short	0x010a
        /*080a*/ 	.byte	0x06
	.zero		1


	//   ....[39]....
        /*080c*/ 	.word	0x0000a670
        /*0810*/ 	.word	0x000000ff
        /*0814*/ 	.word	0x0002d830
        /*0818*/ 	.short	0x010a
        /*081a*/ 	.byte	0x06
	.zero		1


	//   ....[40]....
        /*081c*/ 	.word	0x0000a940
        /*0820*/ 	.word	0x000000ff
        /*0824*/ 	.word	0x0002d850
        /*0828*/ 	.short	0x010a
        /*082a*/ 	.byte	0x06
	.zero		1


	//   ....[41]....
        /*082c*/ 	.word	0x0000a980
        /*0830*/ 	.word	0x000000ff
        /*0834*/ 	.word	0x0002d850
        /*0838*/ 	.short	0x010a
        /*083a*/ 	.byte	0x06
	.zero		1


	//   ....[42]....
        /*083c*/ 	.word	0x0000aed0
        /*0840*/ 	.word	0x000000ff
        /*0844*/ 	.word	0x00000000
        /*0848*/ 	.short	0x0101
        /*084a*/ 	.byte	0x06
	.zero		1


	//   ....[43]....
        /*084c*/ 	.word	0x0000d1a0
        /*0850*/ 	.word	0x000000ff
        /*0854*/ 	.word	0x00000000
        /*0858*/ 	.short	0x0101
        /*085a*/ 	.byte	0x06
	.zero		1


	//   ....[44]....
        /*085c*/ 	.word	0x0000d780
        /*0860*/ 	.word	0x000000ff
        /*0864*/ 	.word	0x0002d850
        /*0868*/ 	.short	0x010a
        /*086a*/ 	.byte	0x08
	.zero		1


	//   ....[45]....
        /*086c*/ 	.word	0x0000d7c0
        /*0870*/ 	.word	0x000000ff
        /*0874*/ 	.word	0x0002d850
        /*0878*/ 	.short	0x010a
        /*087a*/ 	.byte	0x08
	.zero		1


	//   ....[46]....
        /*087c*/ 	.word	0x0000de50
        /*0880*/ 	.word	0x000000ff
        /*0884*/ 	.word	0x00000000
        /*0888*/ 	.short	0x0101
        /*088a*/ 	.byte	0x08
	.zero		1


	//   ....[47]....
        /*088c*/ 	.word	0x0000ee70
        /*0890*/ 	.word	0x000000ff
        /*0894*/ 	.word	0x00000000
        /*0898*/ 	.short	0x0101
        /*089a*/ 	.byte	0x05
	.zero		1


	//   ....[48]....
        /*089c*/ 	.word	0x00011010
        /*08a0*/ 	.word	0x00000006
        /*08a4*/ 	.word	0x0002d840
        /*08a8*/ 	.short	0x010a
        /*08aa*/ 	.byte	0x3f
	.zero		1


	//   ....[49]....
        /*08ac*/ 	.word	0x00011590
        /*08b0*/ 	.word	0x00000006
        /*08b4*/ 	.word	0x0002d830
        /*08b8*/ 	.short	0x0107
        /*08ba*/ 	.byte	0x3f
	.zero		1


	//   ....[50]....
        /*08bc*/ 	.word	0x00011660
        /*08c0*/ 	.word	0x00000006
        /*08c4*/ 	.word	0x0002d830
        /*08c8*/ 	.short	0x0101
        /*08ca*/ 	.byte	0x3f
	.zero		1


	//   ....[51]....
        /*08cc*/ 	.word	0x00012150
        /*08d0*/ 	.word	0x00000010
        /*08d4*/ 	.word	0x0002d800
        /*08d8*/ 	.short	0x0107
        /*08da*/ 	.byte	0x3f
	.zero		1


	//   ....[52]....
        /*08dc*/ 	.word	0x00012240
        /*08e0*/ 	.word	0x00000010
        /*08e4*/ 	.word	0x0002d800
        /*08e8*/ 	.short	0x0101
        /*08ea*/ 	.byte	0x3f
	.zero		1


	//   ....[53]....
        /*08ec*/ 	.word	0x00012260
        /*08f0*/ 	.word	0x00000010
        /*08f4*/ 	.word	0x0002d820
        /*08f8*/ 	.short	0x010a
        /*08fa*/ 	.byte	0x3f
	.zero		1


	//   ....[54]....
        /*08fc*/ 	.word	0x00012600
        /*0900*/ 	.word	0x00000006
        /*0904*/ 	.word	0x0002d840
        /*0908*/ 	.short	0x010a
        /*090a*/ 	.byte	0x3f
	.zero		1


	//   ....[55]....
        /*090c*/ 	.word	0x00012a70
        /*0910*/ 	.word	0x00000006
        /*0914*/ 	.word	0x0002d830
        /*0918*/ 	.short	0x0107
        /*091a*/ 	.byte	0x3f
	.zero		1


	//   ....[56]....
        /*091c*/ 	.word	0x00012b30
        /*0920*/ 	.word	0x00000006
        /*0924*/ 	.word	0x0002d830
        /*0928*/ 	.short	0x0101
        /*092a*/ 	.byte	0x3f
	.zero		1


	//   ....[57]....
        /*092c*/ 	.word	0x00012b90
        /*0930*/ 	.word	0x00000006
        /*0934*/ 	.word	0x0002d860
        /*0938*/ 	.short	0x010a
        /*093a*/ 	.byte	0x3f
	.zero		1


	//   ....[58]....
        /*093c*/ 	.word	0x00012fd0
        /*0940*/ 	.word	0x00000006
        /*0944*/ 	.word	0x0002d850
        /*0948*/ 	.short	0x0107
        /*094a*/ 	.byte	0x3f
	.zero		1


	//   ....[59]....
        /*094c*/ 	.word	0x000131a0
        /*0950*/ 	.word	0x00000006
        /*0954*/ 	.word	0x0002d850
        /*0958*/ 	.short	0x0101
        /*095a*/ 	.byte	0x3f
	.zero		1


	//   ....[60]....
        /*095c*/ 	.word	0x000133b0
        /*0960*/ 	.word	0x00000004
        /*0964*/ 	.word	0x0002d860
        /*0968*/ 	.short	0x010a
        /*096a*/ 	.byte	0x3f
	.zero		1


	//   ....[61]....
        /*096c*/ 	.word	0x00013800
        /*0970*/ 	.word	0x00000004
        /*0974*/ 	.word	0x0002d850
        /*0978*/ 	.short	0x0107
        /*097a*/ 	.byte	0x3f
	.zero		1


	//   ....[62]....
        /*097c*/ 	.word	0x000138c0
        /*0980*/ 	.word	0x00000004
        /*0984*/ 	.word	0x0002d850
        /*0988*/ 	.short	0x0101
        /*098a*/ 	.byte	0x3f
	.zero		1


	//   ....[63]....
        /*098c*/ 	.word	0x00013b90
        /*0990*/ 	.word	0x00000004
        /*0994*/ 	.word	0x0002d820
        /*0998*/ 	.short	0x010a
        /*099a*/ 	.byte	0x3f
	.zero		1


	//   ....[64]....
        /*099c*/ 	.word	0x00013d10
        /*09a0*/ 	.word	0x00000005
        /*09a4*/ 	.word	0x0002d840
        /*09a8*/ 	.short	0x010a
        /*09aa*/ 	.byte	0x3f
	.zero		1


	//   ....[65]....
        /*09ac*/ 	.word	0x00013db0
        /*09b0*/ 	.word	0x00000017
        /*09b4*/ 	.word	0x0002d840
        /*09b8*/ 	.short	0x010a
        /*09ba*/ 	.byte	0x3f
	.zero		1


	//   ....[66]....
        /*09bc*/ 	.word	0x00013df0
        /*09c0*/ 	.word	0x00000005
        /*09c4*/ 	.word	0x0002d860
        /*09c8*/ 	.short	0x010a
        /*09ca*/ 	.byte	0x3f
	.zero		1


	//   ....[67]....
        /*09cc*/ 	.word	0x00013e30
        /*09d0*/ 	.word	0x00000017
        /*09d4*/ 	.word	0x0002d860
        /*09d8*/ 	.short	0x010a
        /*09da*/ 	.byte	0x3f
	.zero		1


	//   ....[68]....
        /*09dc*/ 	.word	0x00013ea0
        /*09e0*/ 	.word	0x00000003
        /*09e4*/ 	.word	0x0002d800
        /*09e8*/ 	.short	0x010a
        /*09ea*/ 	.byte	0x3f
	.zero		1


	//   ....[69]....
        /*09ec*/ 	.word	0x00013ef0
        /*09f0*/ 	.word	0x00000003
        /*09f4*/ 	.word	0x0002d830
        /*09f8*/ 	.short	0x010a
        /*09fa*/ 	.byte	0x3f
	.zero		1


	//   ....[70]....
        /*09fc*/ 	.word	0x00013f50
        /*0a00*/ 	.word	0x00000009
        /*0a04*/ 	.word	0x0002d830
        /*0a08*/ 	.short	0x010a
        /*0a0a*/ 	.byte	0x3f
	.zero		1


	//   ....[71]....
        /*0a0c*/ 	.word	0x00013fb0
        /*0a10*/ 	.word	0x00000009
        /*0a14*/ 	.word	0x0002d850
        /*0a18*/ 	.short	0x010a
        /*0a1a*/ 	.byte	0x3f
	.zero		1


	//   ....[72]....
        /*0a1c*/ 	.word	0x00014010
        /*0a20*/ 	.word	0x00000007
        /*0a24*/ 	.word	0x0002d830
        /*0a28*/ 	.short	0x010a
        /*0a2a*/ 	.byte	0x3f
	.zero		1


	//   ....[73]....
        /*0a2c*/ 	.word	0x00014070
        /*0a30*/ 	.word	0x00000007
        /*0a34*/ 	.word	0x0002d850
        /*0a38*/ 	.short	0x010a
        /*0a3a*/ 	.byte	0x3f
	.zero		1


	//   ....[74]....
        /*0a3c*/ 	.word	0x000140d0
        /*0a40*/ 	.word	0x00000009
        /*0a44*/ 	.word	0x0002d830
        /*0a48*/ 	.short	0x010a
        /*0a4a*/ 	.byte	0x3f
	.zero		1


	//   ....[75]....
        /*0a4c*/ 	.word	0x00014130
        /*0a50*/ 	.word	0x00000009
        /*0a54*/ 	.word	0x0002d850
        /*0a58*/ 	.short	0x010a
        /*0a5a*/ 	.byte	0x3f
	.zero		1


	//   ....[76]....
        /*0a5c*/ 	.word	0x00014190
        /*0a60*/ 	.word	0x00000006
        /*0a64*/ 	.word	0x0002d850
        /*0a68*/ 	.short	0x010a
        /*0a6a*/ 	.byte	0x3f
	.zero		1


	//   ....[77]....
        /*0a6c*/ 	.word	0x00014290
        /*0a70*/ 	.word	0x00000006
        /*0a74*/ 	.word	0x0002d840
        /*0a78*/ 	.short	0x010a
        /*0a7a*/ 	.byte	0x3f
	.zero		1


	//   ....[78]....
        /*0a7c*/ 	.word	0x000150a0
        /*0a80*/ 	.word	0x00000010
        /*0a84*/ 	.word	0x0002d820
        /*0a88*/ 	.short	0x010a
        /*0a8a*/ 	.byte	0x3f
	.zero		1


	//   ....[79]....
        /*0a8c*/ 	.word	0x000150f0
        /*0a90*/ 	.word	0x00000006
        /*0a94*/ 	.word	0x0002d840
        /*0a98*/ 	.short	0x010a
        /*0a9a*/ 	.byte	0x3f
	.zero		1


	//   ....[80]....
        /*0a9c*/ 	.word	0x00015650
        /*0aa0*/ 	.word	0x00000006
        /*0aa4*/ 	.word	0x0002d860
        /*0aa8*/ 	.short	0x010a
        /*0aaa*/ 	.byte	0x3f
	.zero		1


	//   ....[81]....
        /*0aac*/ 	.word	0x00015c30
        /*0ab0*/ 	.word	0x00000004
        /*0ab4*/ 	.word	0x0002d860
        /*0ab8*/ 	.short	0x010a
        /*0aba*/ 	.byte	0x3f
	.zero		1


	//   ....[82]....
        /*0abc*/ 	.word	0x000162b0
        /*0ac0*/ 	.word	0x00000004
        /*0ac4*/ 	.word	0x0002d820
        /*0ac8*/ 	.short	0x010a
        /*0aca*/ 	.byte	0x3f
	.zero		1


	//   ....[83]....
        /*0acc*/ 	.word	0x00016450
        /*0ad0*/ 	.word	0x00000005
        /*0ad4*/ 	.word	0x0002d840
        /*0ad8*/ 	.short	0x010a
        /*0ada*/ 	.byte	0x3f
	.zero		1


	//   ....[84]....
        /*0adc*/ 	.word	0x000164a0
        /*0ae0*/ 	.word	0x00000017
        /*0ae4*/ 	.word	0x0002d840
        /*0ae8*/ 	.short	0x010a
        /*0aea*/ 	.byte	0x3f
	.zero		1


	//   ....[85]....
        /*0aec*/ 	.word	0x000164f0
        /*0af0*/ 	.word	0x00000005
        /*0af4*/ 	.word	0x0002d860
        /*0af8*/ 	.short	0x010a
        /*0afa*/ 	.byte	0x3f
	.zero		1


	//----- nvinfo : EIATTR_NUM_MBARRIERS
	.align		4
.L_1203:
        /*0afc*/ 	.byte	0x03, 0x38
        /*0afe*/ 	.short	0x0016


	//----- nvinfo : EIATTR_EXIT_INSTR_OFFSETS
	.align		4
        /*0b00*/ 	.byte	0x04, 0x1c
        /*0b02*/ 	.short	(.L_1205 - .L_1204)


	//   ....[0]....
.L_1204:
        /*0b04*/ 	.word	0x00000970


	//   ....[1]....
        /*0b08*/ 	.word	0x0000f8a0


	//   ....[2]....
        /*0b0c*/ 	.word	0x00013e80


	//----- nvinfo : EIATTR_MAX_THREADS
	.align		4
.L_1205:
        /*0b10*/ 	.byte	0x04, 0x05
        /*0b12*/ 	.short	(.L_1207 - .L_1206)
.L_1206:
        /*0b14*/ 	.word	0x00000200
        /*0b18*/ 	.word	0x00000001
        /*0b1c*/ 	.word	0x00000001


	//----- nvinfo : EIATTR_CRS_STACK_SIZE
	.align		4
.L_1207:
        /*0b20*/ 	.byte	0x04, 0x1e
        /*0b22*/ 	.short	(.L_1209 - .L_1208)
.L_1208:
        /*0b24*/ 	.word	0x00000000


	//----- nvinfo : EIATTR_CBANK_PARAM_SIZE
	.align		4
.L_1209:
        /*0b28*/ 	.byte	0x03, 0x19
        /*0b2a*/ 	.short	0x0af0


	//----- nvinfo : EIATTR_PARAM_CBANK
	.align		4
        /*0b2c*/ 	.byte	0x04, 0x0a
        /*0b2e*/ 	.short	(.L_1211 - .L_1210)
	.align		4
.L_1210:
        /*0b30*/ 	.word	index@(.nv.constant0._ZN7cutlass13device_kernelIN5flash11enable_sm90INS1_16FlashAttnFwdSm90INS1_25CollectiveMainloopFwdSm90ILi2EN4cute5tupleIJNS5_1CILi1EEES8_S8_EEENS6_IJNS7_ILi192EEENS7_ILi128EEENS7_ILi96EEEEEELi96ENS_10bfloat16_tEfNS_4arch4Sm90ELb0ELb1ELb0ELb0ELb1ELb0ELb0ELb0ELb1ELb1ELb0ELb0EEENS1_21CollectiveEpilogueFwdINS6_IJSA_SC_SB_EEES9_SE_SG_Li384ELb0ELb1ELb0ELb0EEENS1_30DynamicPersistentTileSchedulerILi384ELi128ELb0ELb1ELb1EEEEEEEEEvNT_6ParamsE)
        /*0b34*/ 	.short	0x0210
        /*0b36*/ 	.short	0x0af0


	//----- nvinfo : EIATTR_SW_WAR
	.align		4
.L_1211:
        /*0b38*/ 	.byte	0x04, 0x36
        /*0b3a*/ 	.short	(.L_1213 - .L_1212)
.L_1212:
        /*0b3c*/ 	.word	0x00000008
.L_1213:


//--------------------- .nv.info._ZN7cutlass13device_kernelIN5flash11enable_sm90INS1_16FlashAttnFwdSm90INS1_25CollectiveMainloopFwdSm90ILi2EN4cute5tupleIJNS5_1CILi1EEES8_S8_EEENS6_IJNS7_ILi192EEENS7_ILi128EEENS7_ILi96EEEEEELi96ENS_10bfloat16_tEfNS_4arch4Sm90ELb0ELb1ELb0ELb1ELb1ELb0ELb0ELb0ELb1ELb1ELb0ELb0EEENS1_21CollectiveEpilogueFwdINS6_IJSA_SC_SB_EEES9_SE_SG_Li384ELb1ELb1ELb0ELb0EEENS1_36VarlenDynamicPersistentTileSchedulerILi192ELi128ELi384ELi128ELb0ELb1ELb1ELb1ELb0ELb1EEEEEEEEEvNT_6ParamsE --------------------------
	.section	.nv.info._ZN7cutlass13device_kernelIN5flash11enable_sm90INS1_16FlashAttnFwdSm90INS1_25CollectiveMainloopFwdSm90ILi2EN4cute5tupleIJNS5_1CILi1EEES8_S8_EEENS6_IJNS7_ILi192EEENS7_ILi128EEENS7_ILi96EEEEEELi96ENS_10bfloat16_tEfNS_4arch4Sm90ELb0ELb1ELb0ELb1ELb1ELb0ELb0ELb0ELb1ELb1ELb0ELb0EEENS1_21CollectiveEpilogueFwdINS6_IJSA_SC_SB_EEES9_SE_SG_Li384ELb1ELb1ELb0ELb0EEENS1_36VarlenDynamicPersistentTileSchedulerILi192ELi128ELi384ELi128ELb0ELb1ELb1ELb1ELb0ELb1EEEEEEEEEvNT_6ParamsE,"",@"SHT_CUDA_INFO"
	.sectionflags	@""
	.align	4


	//----- nvinfo : EIATTR_CUDA_API_VERSION
	.align		4
        /*0000*/ 	.byte	0x04, 0x37
        /*0002*/ 	.short	(.L_1215 - .L_1214)
.L_1214:
        /*0004*/ 	.word	0x00000082


	//----- nvinfo : EIATTR_KPARAM_INFO
	.align		4
.L_1215:
        /*0008*/ 	.byte	0x04, 0x17
        /*000a*/ 	.short	(.L_1217 - .L_1216)
.L_1216:
        /*000c*/ 	.word	0x00000000
        /*0010*/ 	.short	0x0000
        /*0012*/ 	.short	0x0070
        /*0014*/ 	.byte	0x00, 0xf0, 0x01, 0x2a


	//----- nvinfo : EIATTR_SPARSE_MMA_MASK
	.align		4
.L_1217:
        /*0018*/ 	.byte	0x03, 0x50
        /*001a*/ 	.short	0x0000


	//----- nvinfo : EIATTR_MAXREG_COUNT
	.align		4
        /*001c*/ 	.byte	0x03, 0x1b
        /*001e*/ 	.short	0x0080


	//----- nvinfo : EIATTR_NUM_BARRIERS
	.align		4
        /*0020*/ 	.byte	0x02, 0x4c
        /*0022*/ 	.byte	0x10
	.zero		1


	//----- nvinfo : EIATTR_EXTERNS
	.align		4
        /*0024*/ 	.byte	0x04, 0x0f
        /*0026*/ 	.short	(.L_1219 - .L_1218)


	//   ....[0]....
	.align		4
.L_1218:
        /*0028*/ 	.word	index@(__assertfail)


	//----- nvinfo : EIATTR_ANNOTATIONS
	.align		4
.L_1219:
        /*002c*/ 	.byte	0x04, 0x55
        /*002e*/ 	.short	(.L_1221 - .L_1220)


	//   ....[0]....
.L_1220:
        /* <DEDUP_REMOVED lines=21> */


	//----- nvinfo : EIATTR_MERCURY_ISA_VERSION
	.align		4
.L_1221:
        /*0168*/ 	.byte	0x03, 0x5f
        /*016a*/ 	.short	0x0101


	//----- nvinfo : EIATTR_UNUSED_LOAD_BYTE_OFFSET
	.align		4
        /*016c*/ 	.byte	0x04, 0x44
        /*016e*/ 	.short	(.L_1223 - .L_1222)


	//   ....[0]....
.L_1222:
        /*0170*/ 	.word	0x00000980
        /*0174*/ 	.word	0x0000fff0


	//   ....[1]....
        /*0178*/ 	.word	0x0000e290
        /*017c*/ 	.word	0x0000fff0


	//----- nvinfo : EIATTR_INT_WARP_WIDE_INSTR_OFFSETS
	.align		4
.L_1223:
        /*0180*/ 	.byte	0x04, 0x31
        /*0182*/ 	.short	(.L_1225 - .L_1224)


	//   ....[0]....
.L_1224:
        /*0184*/ 	.word	0x000000c0


	//   ....[1]....
        /*0188*/ 	.word	0x000000d0


	//   ....[2]....
        /*018c*/ 	.word	0x00000170


	//   ....[3]....
        /*0190*/ 	.word	0x00011450


	//   ....[4]....
        /*0194*/ 	.word	0x000114e0


	//   ....[5]....
        /*0198*/ 	.word	0x00014240


	//   ....[6]....
        /*019c*/ 	.word	0x000142d0


	//----- nvinfo : EIATTR_COOP_GROUP_MASK_REGIDS
	.align		4
.L_1225:
        /*01a0*/ 	.byte	0x04, 0x29
        /*01a2*/ 	.short	(.L_1227 - .L_1226)


	//   ....[0]....
.L_1226:
        /*01a4*/ 	.word	0xffffffff


	//   ....[1]....
        /*01a8*/ 	.word	0xffffffff


	//   ....[2]....
        /*01ac*/ 	.word	0xffffffff


	//   ....[3]....
        /*01b0*/ 	.word	0xffffffff


	//   ....[4]....
        /*01b4*/ 	.word	0xffffffff


	//   ....[5]....
        /*01b8*/ 	.word	0xffffffff


	//   ....[6]....
        /*01bc*/ 	.word	0xffffffff


	//   ....[7]....
        /*01c0*/ 	.word	0xffffffff


	//   ....[8]....
        /*01c4*/ 	.word	0xffffffff


	//   ....[9]....
        /*01c8*/ 	.word	0xffffffff


	//   ....[10]....
        /*01cc*/ 	.word	0xffffffff


	//   ....[11]....
        /*01d0*/ 	.word	0xffffffff


	//   ....[12]....
        /*01d4*/ 	.word	0xffffffff


	//   ....[13]....
        /*01d8*/ 	.word	0xffffffff


	//   ....[14]....
        /*01dc*/ 	.word	0xffffffff


	//   ....[15]....
        /*01e0*/ 	.word	0xffffffff


	//   ....[16]....
        /*01e4*/ 	.word	0xffffffff


	//   ....[17]....
        /*01e8*/ 	.word	0xffffffff


	//   ....[18]....
        /*01ec*/ 	.word	0xffffffff


	//   ....[19]....
        /*01f0*/ 	.word	0xffffffff


	//   ....[20]....
        /*01f4*/ 	.word	0xffffffff


	//   ....[21]....
        /*01f8*/ 	.word	0xffffffff


	//   ....[22]....
        /*01fc*/ 	.word	0xffffffff


	//   ....[23]....
        /*0200*/ 	.word	0xffffffff


	//   ....[24]....
        /*0204*/ 	.word	0xffffffff


	//   ....[25]....
        /*0208*/ 	.word	0xffffffff


	//   ....[26]....
        /*020c*/ 	.word	0xffffffff


	//   ....[27]....
        /*0210*/ 	.word	0xffffffff


	//   ....[28]....
        /*0214*/ 	.word	0xffffffff


	//   ....[29]....
        /*0218*/ 	.word	0xffffffff


	//   ....[30]....
        /*021c*/ 	.word	0xffffffff


	//   ....[31]....
        /*0220*/ 	.word	0xffffffff


	//   ....[32]....
        /*0224*/ 	.word	0xffffffff


	//   ....[33]....
        /*0228*/ 	.word	0xffffffff


	//   ....[34]....
        /*022c*/ 	.word	0xffffffff


	//   ....[35]....
        /*0230*/ 	.word	0xffffffff


	//   ....[36]....
        /*0234*/ 	.word	0xffffffff


	//   ....[37]....
        /*0238*/ 	.word	0xffffffff


	//   ....[38]....
        /*023c*/ 	.word	0xffffffff


	//   ....[39]....
        /*0240*/ 	.word	0xffffffff


	//   ....[40]....
        /*0244*/ 	.word	0xffffffff


	//   ....[41]....
        /*0248*/ 	.word	0xffffffff


	//   ....[42]....
        /*024c*/ 	.word	0xffffffff


	//   ....[43]....
        /*0250*/ 	.word	0xffffffff


	//   ....[44]....
        /*0254*/ 	.word	0xffffffff


	//   ....[45]....
        /*0258*/ 	.word	0xffffffff


	//   ....[46]....
        /*025c*/ 	.word	0xffffffff


	//   ....[47]....
        /*0260*/ 	.word	0xffffffff


	//   ....[48]....
        /*0264*/ 	.word	0xffffffff


	//   ....[49]....
        /*0268*/ 	.word	0xffffffff


	//   ....[50]....
        /*026c*/ 	.word	0xffffffff


	//   ....[51]....
        /*0270*/ 	.word	0xffffffff


	//   ....[52]....
        /*0274*/ 	.word	0xffffffff


	//   ....[53]....
        /*0278*/ 	.word	0xffffffff


	//   ....[54]....
        /*027c*/ 	.word	0xffffffff


	//   ....[55]....
        /*0280*/ 	.word	0xffffffff


	//   ....[56]....
        /*0284*/ 	.word	0xffffffff


	//   ....[57]....
        /*0288*/ 	.word	0xffffffff


	//   ....[58]....
        /*028c*/ 	.word	0xffffffff


	//   ....[59]....
        /*0290*/ 	.word	0xffffffff


	//   ....[60]....
        /*0294*/ 	.word	0xffffffff


	//   ....[61]....
        /*0298*/ 	.word	0xffffffff


	//   ....[62]....
        /*029c*/ 	.word	0xffffffff


	//   ....[63]....
        /*02a0*/ 	.word	0xffffffff


	//   ....[64]....
        /*02a4*/ 	.word	0xffffffff


	//   ....[65]....
        /*02a8*/ 	.word	0xffffffff


	//   ....[66]....
        /*02ac*/ 	.word	0xffffffff


	//   ....[67]....
        /*02b0*/ 	.word	0xffffffff


	//   ....[68]....
        /*02b4*/ 	.word	0xffffffff


	//   ....[69]....
        /*02b8*/ 	.word	0xffffffff


	//   ....[70]....
        /*02bc*/ 	.word	0xffffffff


	//   ....[71]....
        /*02c0*/ 	.word	0xffffffff


	//   ....[72]....
        /*02c4*/ 	.word	0xffffffff


	//   ....[73]....
        /*02c8*/ 	.word	0xffffffff


	//   ....[74]....
        /*02cc*/ 	.word	0xffffffff


	//   ....[75]....
        /*02d0*/ 	.word	0xffffffff


	//   ....[76]....
        /*02d4*/ 	.word	0xffffffff


	//   ....[77]....
        /*02d8*/ 	.word	0xffffffff


	//   ....[78]....
        /*02dc*/ 	.word	0xffffffff


	//   ....[79]....
        /*02e0*/ 	.word	0xffffffff


	//   ....[80]....
        /*02e4*/ 	.word	0xffffffff


	//   ....[81]....
        /*02e8*/ 	.word	0xffffffff


	//   ....[82]....
        /*02ec*/ 	.word	0xffffffff


	//   ....[83]....
        /*02f0*/ 	.word	0xffffffff


	//   ....[84]....
        /*02f4*/ 	.word	0xffffffff


	//   ....[85]....
        /*02f8*/ 	.word	0xffffffff


	//   ....[86]....
        /*02fc*/ 	.word	0xffffffff


	//   ....[87]....
        /*0300*/ 	.word	0xffffffff


	//   ....[88]....
        /*0304*/ 	.word	0xffffffff


	//   ....[89]....
        /*0308*/ 	.word	0xffffffff


	//   ....[90]....
        /*030c*/ 	.word	0xffffffff


	//   ....[91]....
        /*0310*/ 	.word	0xffffffff


	//   ....[92]....
        /*0314*/ 	.word	0xffffffff


	//   ....[93]....
        /*0318*/ 	.word	0xffffffff


	//   ....[94]....
        /*031c*/ 	.word	0xffffffff


	//   ....[95]....
        /*0320*/ 	.word	0xffffffff


	//   ....[96]....
        /*0324*/ 	.word	0xffffffff


	//   ....[97]....
        /*0328*/ 	.word	0xffffffff


	//   ....[98]....
        /*032c*/ 	.word	0xffffffff


	//   ....[99]....
        /*0330*/ 	.word	0xffffffff


	//   ....[100]....
        /*0334*/ 	.word	0xffffffff


	//   ....[101]....
        /*0338*/ 	.word	0xffffffff


	//   ....[102]....
        /*033c*/ 	.word	0xffffffff


	//   ....[103]....
        /*0340*/ 	.word	0xffffffff


	//   ....[104]....
        /*0344*/ 	.word	0xffffffff


	//   ....[105]....
        /*0348*/ 	.word	0xffffffff


	//   ....[106]....
        /*034c*/ 	.word	0xffffffff


	//   ....[107]....
        /*0350*/ 	.word	0xffffffff


	//   ....[108]....
        /*0354*/ 	.word	0xffffffff


	//   ....[109]....
        /*0358*/ 	.word	0xffffffff


	//   ....[110]....
        /*035c*/ 	.word	0xffffffff


	//   ....[111]....
        /*0360*/ 	.word	0xffffffff


	//   ....[112]....
        /*0364*/ 	.word	0xffffffff


	//   ....[113]....
        /*0368*/ 	.word	0xffffffff


	//   ....[114]....
        /*036c*/ 	.word	0xffffffff


	//   ....[115]....
        /*0370*/ 	.word	0xffffffff


	//   ....[116]....
        /*0374*/ 	.word	0xffffffff


	//   ....[117]....
        /*0378*/ 	.word	0xffffffff


	//   ....[118]....
        /*037c*/ 	.word	0xffffffff


	//   ....[119]....
        /*0380*/ 	.word	0xffffffff


	//   ....[120]....
        /*0384*/ 	.word	0xffffffff


	//   ....[121]....
        /*0388*/ 	.word	0xffffffff


	//   ....[122]....
        /*038c*/ 	.word	0xffffffff


	//   ....[123]....
        /*0390*/ 	.word	0xffffffff


	//   ....[124]....
        /*0394*/ 	.word	0xffffffff


	//   ....[125]....
        /*0398*/ 	.word	0xffffffff


	//   ....[126]....
        /*039c*/ 	.word	0xffffffff


	//   ....[127]....
        /*03a0*/ 	.word	0x0500000f


	//   ....[128]....
        /*03a4*/ 	.word	0x0500000f


	//   ....[129]....
        /*03a8*/ 	.word	0x0500000f


	//   ....[130]....
        /*03ac*/ 	.word	0x0500000f


	//   ....[131]....
        /*03b0*/ 	.word	0x0500000f


	//   ....[132]....
        /*03b4*/ 	.word	0x0500000f


	//   ....[133]....
        /*03b8*/ 	.word	0x0500000f


	//   ....[134]....
        /*03bc*/ 	.word	0x0500000f


	//   ....[135]....
        /*03c0*/ 	.word	0x0500000f


	//   ....[136]....
        /*03c4*/ 	.word	0x0500000f


	//   ....[137]....
        /*03c8*/ 	.word	0x0500000f


	//   ....[138]....
        /*03cc*/ 	.word	0x0500000f


	//   ....[139]....
        /*03d0*/ 	.word	0x0500000f


	//   ....[140]....
        /*03d4*/ 	.word	0x0500000f


	//   ....[141]....
        /*03d8*/ 	.word	0x0500000f


	//   ....[142]....
        /*03dc*/ 	.word	0x0500000f


	//   ....[143]....
        /*03e0*/ 	.word	0x0500000f


	//   ....[144]....
        /*03e4*/ 	.word	0x0500000f


	//   ....[145]....
        /*03e8*/ 	.word	0x0500000f


	//   ....[146]....
        /*03ec*/ 	.word	0x0500000f


	//   ....[147]....
        /*03f0*/ 	.word	0x0500000f


	//   ....[148]....
        /*03f4*/ 	.word	0x0500000f


	//   ....[149]....
        /*03f8*/ 	.word	0x0500000f


	//   ....[150]....
        /*03fc*/ 	.word	0x0500000f


	//   ....[151]....
        /*0400*/ 	.word	0x0500000f


	//   ....[152]....
        /*0404*/ 	.word	0x0500000f


	//   ....[153]....
        /*0408*/ 	.word	0x0500000f


	//   ....[154]....
        /*040c*/ 	.word	0x0500000f


	//   ....[155]....
        /*0410*/ 	.word	0x0500000f


	//   ....[156]....
        /*0414*/ 	.word	0x0500000f


	//   ....[157]....
        /*0418*/ 	.word	0x0500000f


	//   ....[158]....
        /*041c*/ 	.word	0x0500000f


	//   ....[159]....
        /*0420*/ 	.word	0x0500000f


	//   ....[160]....
        /*0424*/ 	.word	0x0500000f


	//   ....[161]....
        /*0428*/ 	.word	0x0500000f


	//   ....[162]....
        /*042c*/ 	.word	0x0500000f


	//   ....[163]....
        /*0430*/ 	.word	0x0500000f


	//   ....[164]....
        /*0434*/ 	.word	0x0500000f


	//   ....[165]....
        /*0438*/ 	.word	0x0500000f


	//   ....[166]....
        /*043c*/ 	.word	0x0500000f


	//   ....[167]....
        /*0440*/ 	.word	0x0500000f


	//   ....[168]....
        /*0444*/ 	.word	0x0500000f


	//   ....[169]....
        /*0448*/ 	.word	0x0500000f


	//   ....[170]....
        /*044c*/ 	.word	0x0500000f


	//   ....[171]....
        /*0450*/ 	.word	0x0500000f


	//   ....[172]....
        /*0454*/ 	.word	0x0500000f


	//   ....[173]....
        /*0458*/ 	.word	0x0500000f


	//   ....[174]....
        /*045c*/ 	.word	0x0500000f


	//   ....[175]....
        /*0460*/ 	.word	0x0500000f


	//   ....[176]....
        /*0464*/ 	.word	0x0500000f


	//   ....[177]....
        /*0468*/ 	.word	0x0500000f


	//   ....[178]....
        /*046c*/ 	.word	0x0500000f


	//   ....[179]....
        /*0470*/ 	.word	0x0500000f


	//   ....[180]....
        /*0474*/ 	.word	0x0500000f


	//   ....[181]....
        /*0478*/ 	.word	0x0500000f


	//   ....[182]....
        /*047c*/ 	.word	0x0500000f


	//   ....[183]....
        /*0480*/ 	.word	0x0500000f


	//   ....[184]....
        /*0484*/ 	.word	0x0500000f


	//   ....[185]....
        /*0488*/ 	.word	0x0500000f


	//   ....[186]....
        /*048c*/ 	.word	0x0500000f


	//   ....[187]....
        /*0490*/ 	.word	0x0500000f


	//   ....[188]....
        /*0494*/ 	.word	0x0500000f


	//   ....[189]....
        /*0498*/ 	.word	0x0500000f


	//----- nvinfo : EIATTR_COOP_GROUP_INSTR_OFFSETS
	.align		4
.L_1227:
        /*049c*/ 	.byte	0x04, 0x28
        /*049e*/ 	.short	(.L_1229 - .L_1228)


	//   ....[0]....
.L_1228:
        /*04a0*/ 	.word	0x00000080


	//   ....[1]....
        /*04a4*/ 	.word	0x00000090


	//   ....[2]....
        /*04a8*/ 	.word	0x000002d0


	//   ....[3]....
        /*04ac*/ 	.word	0x00000430


	//   ....[4]....
        /*04b0*/ 	.word	0x00000550


	//   ....[5]....
        /*04b4*/ 	.word	0x000006b0


	//   ....[6]....
        /*04b8*/ 	.word	0x000019b0


	//   ....[7]....
        /*04bc*/ 	.word	0x00002170


	//   ....[8]....
        /*04c0*/ 	.word	0x000023b0


	//   ....[9]....
        /*04c4*/ 	.word	0x00003720


	//   ....[10]....
        /*04c8*/ 	.word	0x00003830


	//   ....[11]....
        /*04cc*/ 	.word	0x00004030


	//   ....[12]....
        /*04d0*/ 	.word	0x000040a0


	//   ....[13]....
        /*04d4*/ 	.word	0x00004ca0


	//   ....[14]....
        /*04d8*/ 	.word	0x00005a60


	//   ....[15]....
        /*04dc*/ 	.word	0x00005c70


	//   ....[16]....
        /*04e0*/ 	.word	0x00006850


	//   ....[17]....
        /*04e4*/ 	.word	0x00006950


	//   ....[18]....
        /*04e8*/ 	.word	0x000071d0


	//   ....[19]....
        /*04ec*/ 	.word	0x00007240


	//   ....[20]....
        /*04f0*/ 	.word	0x00008240


	//   ....[21]....
        /*04f4*/ 	.word	0x00009220


	//   ....[22]....
        /*04f8*/ 	.word	0x00009230


	//   ....[23]....
        /*04fc*/ 	.word	0x00009260


	//   ....[24]....
        /*0500*/ 	.word	0x00009270


	//   ....[25]....
        /*0504*/ 	.word	0x0000a5c0


	//   ....[26]....
        /*0508*/ 	.word	0x0000b040


	//   ....[27]....
        /*050c*/ 	.word	0x0000b250


	//   ....[28]....
        /*0510*/ 	.word	0x0000be30


	//   ....[29]....
        /*0514*/ 	.word	0x0000bf30


	//   ....[30]....
        /*0518*/ 	.word	0x0000c7b0


	//   ....[31]....
        /*051c*/ 	.word	0x0000c820


	//   ....[32]....
        /*0520*/ 	.word	0x0000d820


	//   ....[33]....
        /*0524*/ 	.word	0x0000d930


	//   ....[34]....
        /*0528*/ 	.word	0x0000d990


	//   ....[35]....
        /*052c*/ 	.word	0x0000da80


	//   ....[36]....
        /*0530*/ 	.word	0x0000da90


	//   ....[37]....
        /*0534*/ 	.word	0x0000ec60


	//   ....[38]....
        /*0538*/ 	.word	0x0000eca0


	//   ....[39]....
        /*053c*/ 	.word	0x0000ecd0


	//   ....[40]....
        /*0540*/ 	.word	0x0000ed10


	//   ....[41]....
        /*0544*/ 	.word	0x0000f1c0


	//   ....[42]....
        /*0548*/ 	.word	0x0000f1e0


	//   ....[43]....
        /*054c*/ 	.word	0x0000f2f0


	//   ....[44]....
        /*0550*/ 	.word	0x0000f310


	//   ....[45]....
        /*0554*/ 	.word	0x0000fbe0


	//   ....[46]....
        /*0558*/ 	.word	0x0000fbf0


	//   ....[47]....
        /*055c*/ 	.word	0x0000fcf0


	//   ....[48]....
        /*0560*/ 	.word	0x0000fd10


	//   ....[49]....
        /*0564*/ 	.word	0x0000fe90


	//   ....[50]....
        /*0568*/ 	.word	0x00010060


	//   ....[51]....
        /*056c*/ 	.word	0x00010090


	//   ....[52]....
        /*0570*/ 	.word	0x000100c0


	//   ....[53]....
        /*0574*/ 	.word	0x000100f0


	//   ....[54]....
        /*0578*/ 	.word	0x00010120


	//   ....[55]....
        /*057c*/ 	.word	0x00010150


	//   ....[56]....
        /*0580*/ 	.word	0x000102a0


	//   ....[57]....
        /*0584*/ 	.word	0x000102d0


	//   ....[58]....
        /*0588*/ 	.word	0x00010300


	//   ....[59]....
        /*058c*/ 	.word	0x00010330


	//   ....[60]....
        /*0590*/ 	.word	0x00010360


	//   ....[61]....
        /*0594*/ 	.word	0x00010390


	//   ....[62]....
        /*0598*/ 	.word	0x00010420


	//   ....[63]....
        /*059c*/ 	.word	0x00010480


	//   ....[64]....
        /*05a0*/ 	.word	0x00010510


	//   ....[65]....
        /*05a4*/ 	.word	0x00012100


	//   ....[66]....
        /*05a8*/ 	.word	0x00012120


	//   ....[67]....
        /*05ac*/ 	.word	0x000121d0


	//   ....[68]....
        /*05b0*/ 	.word	0x000121f0


	//   ....[69]....
        /*05b4*/ 	.word	0x00012290


	//   ....[70]....
        /*05b8*/ 	.word	0x000122b0


	//   ....[71]....
        /*05bc*/ 	.word	0x000122c0


	//   ....[72]....
        /*05c0*/ 	.word	0x000122d0


	//   ....[73]....
        /*05c4*/ 	.word	0x00012c70


	//   ....[74]....
        /*05c8*/ 	.word	0x00012c80


	//   ....[75]....
        /*05cc*/ 	.word	0x00012ce0


	//   ....[76]....
        /*05d0*/ 	.word	0x00012d20


	//   ....[77]....
        /*05d4*/ 	.word	0x00012d80


	//   ....[78]....
        /*05d8*/ 	.word	0x00012dc0


	//   ....[79]....
        /*05dc*/ 	.word	0x00012dd0


	//   ....[80]....
        /*05e0*/ 	.word	0x00012df0


	//   ....[81]....
        /*05e4*/ 	.word	0x00012ec0


	//   ....[82]....
        /*05e8*/ 	.word	0x00012f00


	//   ....[83]....
        /*05ec*/ 	.word	0x00012f10


	//   ....[84]....
        /*05f0*/ 	.word	0x00012f30


	//   ....[85]....
        /*05f4*/ 	.word	0x000137f0


	//   ....[86]....
        /*05f8*/ 	.word	0x00013800


	//   ....[87]....
        /*05fc*/ 	.word	0x00013820


	//   ....[88]....
        /*0600*/ 	.word	0x000138a0


	//   ....[89]....
        /*0604*/ 	.word	0x000138b0


	//   ....[90]....
        /*0608*/ 	.word	0x00013910


	//   ....[91]....
        /*060c*/ 	.word	0x00013940


	//   ....[92]....
        /*0610*/ 	.word	0x00013980


	//   ....[93]....
        /*0614*/ 	.word	0x00013c70


	//   ....[94]....
        /*0618*/ 	.word	0x00013c90


	//   ....[95]....
        /*061c*/ 	.word	0x00013d30


	//   ....[96]....
        /*0620*/ 	.word	0x00013d40


	//   ....[97]....
        /*0624*/ 	.word	0x00013dd0


	//   ....[98]....
        /*0628*/ 	.word	0x00013de0


	//   ....[99]....
        /*062c*/ 	.word	0x00013df0


	//   ....[100]....
        /*0630*/ 	.word	0x00013e80


	//   ....[101]....
        /*0634*/ 	.word	0x000144c0


	//   ....[102]....
        /*0638*/ 	.word	0x000144d0


	//   ....[103]....
        /*063c*/ 	.word	0x00014560


	//   ....[104]....
        /*0640*/ 	.word	0x00014600


	//   ....[105]....
        /*0644*/ 	.word	0x00014620


	//   ....[106]....
        /*0648*/ 	.word	0x000146a0


	//   ....[107]....
        /*064c*/ 	.word	0x000146c0


	//   ....[108]....
        /*0650*/ 	.word	0x000146d0


	//   ....[109]....
        /*0654*/ 	.word	0x00014ab0


	//   ....[110]....
        /*0658*/ 	.word	0x00014ae0


	//   ....[111]....
        /*065c*/ 	.word	0x00014b20


	//   ....[112]....
        /*0660*/ 	.word	0x00014b50


	//   ....[113]....
        /*0664*/ 	.word	0x00014b80


	//   ....[114]....
        /*0668*/ 	.word	0x00014bb0


	//   ....[115]....
        /*066c*/ 	.word	0x00014be0


	//   ....[116]....
        /*0670*/ 	.word	0x00014c10


	//   ....[117]....
        /*0674*/ 	.word	0x00014d90


	//   ....[118]....
        /*0678*/ 	.word	0x00014dc0


	//   ....[119]....
        /*067c*/ 	.word	0x00014df0


	//   ....[120]....
        /*0680*/ 	.word	0x00014e20


	//   ....[121]....
        /*0684*/ 	.word	0x00014e50


	//   ....[122]....
        /*0688*/ 	.word	0x00014e80


	//   ....[123]....
        /*068c*/ 	.word	0x00014f40


	//   ....[124]....
        /*0690*/ 	.word	0x00014f60


	//   ....[125]....
        /*0694*/ 	.word	0x00014fd0


	//   ....[126]....
        /*0698*/ 	.word	0x00015670


	//   ....[127]....
        /*069c*/ 	.word	0x00015cd0


	//   ....[128]....
        /*06a0*/ 	.word	0x00015dc0


	//   ....[129]....
        /*06a4*/ 	.word	0x00015e60


	//   ....[130]....
        /*06a8*/ 	.word	0x00015ec0


	//   ....[131]....
        /*06ac*/ 	.word	0x00015fd0


	//   ....[132]....
        /*06b0*/ 	.word	0x00016040


	//   ....[133]....
        /*06b4*/ 	.word	0x00016150


	//   ....[134]....
        /*06b8*/ 	.word	0x000161c0


	//   ....[135]....
        /*06bc*/ 	.word	0x00016260


	//   ....[136]....
        /*06c0*/ 	.word	0x00016380


	//   ....[137]....
        /*06c4*/ 	.word	0x000163d0


	//   ....[138]....
        /*06c8*/ 	.word	0x00016440


	//   ....[139]....
        /*06cc*/ 	.word	0x00016540


	//   ....[140]....
        /*06d0*/ 	.word	0x000165b0


	//   ....[141]....
        /*06d4*/ 	.word	0x00016690


	//   ....[142]....
        /*06d8*/ 	.word	0x00016710


	//   ....[143]....
        /*06dc*/ 	.word	0x00016770


	//   ....[144]....
        /*06e0*/ 	.word	0x00016870


	//   ....[145]....
        /*06e4*/ 	.word	0x00016970


	//   ....[146]....
        /*06e8*/ 	.word	0x000169d0


	//   ....[147]....
        /*06ec*/ 	.word	0x00016ab0


	//   ....[148]....
        /*06f0*/ 	.word	0x00016bf0


	//   ....[149]....
        /*06f4*/ 	.word	0x00016cd0


	//   ....[150]....
        /*06f8*/ 	.word	0x00016d50


	//   ....[151]....
        /*06fc*/ 	.word	0x00016e30


	//   ....[152]....
        /*0700*/ 	.word	0x00016e90


	//   ....[153]....
        /*0704*/ 	.word	0x00016f60


	//   ....[154]....
        /*0708*/ 	.word	0x00016fc0


	//   ....[155]....
        /*070c*/ 	.word	0x000170a0


	//   ....[156]....
        /*0710*/ 	.word	0x00017190


	//   ....[157]....
        /*0714*/ 	.word	0x00017230


	//   ....[158]....
        /*0718*/ 	.word	0x00017290


	//   ....[159]....
        /*071c*/ 	.word	0x00017390


	//   ....[160]....
        /*0720*/ 	.word	0x000173f0


	//   ....[161]....
        /*0724*/ 	.word	0x000174f0


	//   ....[162]....
        /*0728*/ 	.word	0x00017550


	//   ....[163]....
        /*072c*/ 	.word	0x00017620


	//   ....[164]....
        /*0730*/ 	.word	0x00017770


	//   ....[165]....
        /*0734*/ 	.word	0x00017820


	//   ....[166]....
        /*0738*/ 	.word	0x00017930


	//   ....[167]....
        /*073c*/ 	.word	0x00017a10


	//   ....[168]....
        /*0740*/ 	.word	0x00017a70


	//   ....[169]....
        /*0744*/ 	.word	0x00017b60


	//   ....[170]....
        /*0748*/ 	.word	0x00017bc0


	//   ....[171]....
        /*074c*/ 	.word	0x00017ca0


	//   ....[172]....
        /*0750*/ 	.word	0x00017d30


	//   ....[173]....
        /*0754*/ 	.word	0x00017dd0


	//   ....[174]....
        /*0758*/ 	.word	0x00017ef0


	//   ....[175]....
        /*075c*/ 	.word	0x00017f60


	//   ....[176]....
        /*0760*/ 	.word	0x00017fd0


	//   ....[177]....
        /*0764*/ 	.word	0x00018040


	//   ....[178]....
        /*0768*/ 	.word	0x000180b0


	//   ....[179]....
        /*076c*/ 	.word	0x00018130


	//   ....[180]....
        /*0770*/ 	.word	0x000181c0


	//   ....[181]....
        /*0774*/ 	.word	0x00018250


	//   ....[182]....
        /*0778*/ 	.word	0x000182c0


	//   ....[183]....
        /*077c*/ 	.word	0x00018330


	//   ....[184]....
        /*0780*/ 	.word	0x000183a0


	//   ....[185]....
        /*0784*/ 	.word	0x00018420


	//   ....[186]....
        /*0788*/ 	.word	0x00018490


	//   ....[187]....
        /*078c*/ 	.word	0x00018530


	//   ....[188]....
        /*0790*/ 	.word	0x000185c0


	//   ....[189]....
        /*0794*/ 	.word	0x000186f0


	//----- nvinfo : EIATTR_REG_RECONFIG
	.align		4
.L_1229:
        /*0798*/ 	.byte	0x01, 0x54
	.zero		2


	//----- nvinfo : EIATTR_SYSCALL_OFFSETS
	.align		4
        /*079c*/ 	.byte	0x04, 0x46
        /*079e*/ 	.short	(.L_1231 - .L_1230)


	//   ....[0]....
.L_1230:
        /*07a0*/ 	.word	0x00001ba0


	//   ....[1]....
        /*07a4*/ 	.word	0x00011640


	//   ....[2]....
        /*07a8*/ 	.word	0x00011790


	//   ....[3]....
        /*07ac*/ 	.word	0x00011880


	//   ....[4]....
        /*07b0*/ 	.word	0x000126c0


	//----- nvinfo : EIATTR_MBARRIER_INSTR_OFFSETS
	.align		4
.L_1231:
        /*07b4*/ 	.byte	0x04, 0x39
        /*07b6*/ 	.short	(.L_1233 - .L_1232)


	//   ....[0]....
.L_1232:
        /*07b8*/ 	.word	0x00000180
        /*07bc*/ 	.word	0x000000ff
        /*07c0*/ 	.word	0x0002d800
        /*07c4*/ 	.short	0x0100
        /*07c6*/ 	.byte	0x08
	.zero		1


	//   ....[1]....
        /*07c8*/ 	.word	0x00000190
        /*07cc*/ 	.word	0x000000ff
        /*07d0*/ 	.word	0x0002d820
        /*07d4*/ 	.short	0x0100
        /*07d6*/ 	.byte	0x08
	.zero		1


	//   ....[2]....
        /*07d8*/ 	.word	0x00000280
        /*07dc*/ 	.word	0x000000ff
        /*07e0*/ 	.word	0x0002d830
        /*07e4*/ 	.short	0x0100
        /*07e6*/ 	.byte	0x08
	.zero		1


	//   ....[3]....
        /*07e8*/ 	.word	0x00000290
        /*07ec*/ 	.word	0x000000ff
        /*07f0*/ 	.word	0x0002d840
        /*07f4*/ 	.short	0x0100
        /*07f6*/ 	.byte	0x08
	.zero		1


	//   ....[4]....
        /*07f8*/ 	.word	0x000002a0
        /*07fc*/ 	.word	0x000000ff
        /*0800*/ 	.word	0x0002d838
        /*0804*/ 	.short	0x0100
        /*0806*/ 	.byte	0x08
	.zero		1


	//   ....[5]....
        /*0808*/ 	.word	0x000002b0
        /*080c*/ 	.word	0x000000ff
        /*0810*/ 	.word	0x0002d848
        /*0814*/ 	.short	0x0100
        /*0816*/ 	.byte	0x08
	.zero		1


	//   ....[6]....
        /*0818*/ 	.word	0x000003e0
        /*081c*/ 	.word	0x000000ff
        /*0820*/ 	.word	0x0002d850
        /*0824*/ 	.short	0x0100
        /*0826*/ 	.byte	0x08
	.zero		1


	//   ....[7]....
        /*0828*/ 	.word	0x000003f0
        /*082c*/ 	.word	0x000000ff
        /*0830*/ 	.word	0x0002d860
        /*0834*/ 	.short	0x0100
        /*0836*/ 	.byte	0x08
	.zero		1


	//   ....[8]....
        /*0838*/ 	.word	0x00000400
        /*083c*/ 	.word	0x000000ff
        /*0840*/ 	.word	0x0002d858
        /*0844*/ 	.short	0x0100
        /*0846*/ 	.byte	0x08
	.zero		1


	//   ....[9]....
        /*0848*/ 	.word	0x00000410
        /*084c*/ 	.word	0x000000ff
        /*0850*/ 	.word	0x0002d868
        /*0854*/ 	.short	0x0100
        /*0856*/ 	.byte	0x08
	.zero		1


	//   ....[10]....
        /*0858*/ 	.word	0x00000500
        /*085c*/ 	.word	0x000000ff
        /*0860*/ 	.word	0x0002d870
        /*0864*/ 	.short	0x0100
        /*0866*/ 	.byte	0x06
	.zero		1


	//   ....[11]....
        /*0868*/ 	.word	0x00000510
        /*086c*/ 	.word	0x000000ff
        /*0870*/ 	.word	0x0002d880
        /*0874*/ 	.short	0x0100
        /*0876*/ 	.byte	0x06
	.zero		1


	//   ....[12]....
        /*0878*/ 	.word	0x00000520
        /*087c*/ 	.word	0x000000ff
        /*0880*/ 	.word	0x0002d878
        /*0884*/ 	.short	0x0100
        /*0886*/ 	.byte	0x06
	.zero		1


	//   ....[13]....
        /*0888*/ 	.word	0x00000530
        /*088c*/ 	.word	0x000000ff
        /*0890*/ 	.word	0x0002d888
        /*0894*/ 	.short	0x0100
        /*0896*/ 	.byte	0x06
	.zero		1


	//   ....[14]....
        /*0898*/ 	.word	0x00000660
        /*089c*/ 	.word	0x000000ff
        /*08a0*/ 	.word	0x0002d890
        /*08a4*/ 	.short	0x0100
        /*08a6*/ 	.byte	0x08
	.zero		1


	//   ....[15]....
        /*08a8*/ 	.word	0x00000670
        /*08ac*/ 	.word	0x000000ff
        /*08b0*/ 	.word	0x0002d8a0
        /*08b4*/ 	.short	0x0100
        /*08b6*/ 	.byte	0x08
	.zero		1


	//   ....[16]....
        /*08b8*/ 	.word	0x00000680
        /*08bc*/ 	.word	0x000000ff
        /*08c0*/ 	.word	0x0002d898
        /*08c4*/ 	.short	0x0100
        /*08c6*/ 	.byte	0x08
	.zero		1


	//   ....[17]....
        /*08c8*/ 	.word	0x00000690
        /*08cc*/ 	.word	0x000000ff
        /*08d0*/ 	.word	0x0002d8a8
        /*08d4*/ 	.short	0x0100
        /*08d6*/ 	.byte	0x08
	.zero		1


	//   ....[18]....
        /*08d8*/ 	.word	0x000007d0
        /*08dc*/ 	.word	0x000000ff
        /*08e0*/ 	.word	0x0002d8b0
        /*08e4*/ 	.short	0x0100
        /*08e6*/ 	.byte	0x08
	.zero		1


	//   ....[19]....
        /*08e8*/ 	.word	0x000007e0
        /*08ec*/ 	.word	0x000000ff
        /*08f0*/ 	.word	0x0002d8c0
        /*08f4*/ 	.short	0x0100
        /*08f6*/ 	.byte	0x08
	.zero		1


	//   ....[20]....
        /*08f8*/ 	.word	0x000007f0
        /*08fc*/ 	.word	0x000000ff
        /*0900*/ 	.word	0x0002d8b8
        /*0904*/ 	.short	0x0100
        /*0906*/ 	.byte	0x08
	.zero		1


	//   ....[21]....
        /*0908*/ 	.word	0x00000800
        /*090c*/ 	.word	0x000000ff
        /*0910*/ 	.word	0x0002d8c8
        /*0914*/ 	.short	0x0100
        /*0916*/ 	.byte	0x08
	.zero		1


	//   ....[22]....
        /*0918*/ 	.word	0x00001c20
        /*091c*/ 	.word	0x000000ff
        /*0920*/ 	.word	0x0002d800
        /*0924*/ 	.short	0x010a
        /*0926*/ 	.byte	0x29
	.zero		1


	//   ....[23]....
        /*0928*/ 	.word	0x00001ca0
        /*092c*/ 	.word	0x00000003
        /*0930*/ 	.word	0x0002d830
        /*0934*/ 	.short	0x010a
        /*0936*/ 	.byte	0x3f
	.zero		1


	//   ....[24]....
        /*0938*/ 	.word	0x00001ce0
        /*093c*/ 	.word	0x00000003
        /*0940*/ 	.word	0x0002d830
        /*0944*/ 	.short	0x010a
        /*0946*/ 	.byte	0x3f
	.zero		1


	//   ....[25]....
        /*0948*/ 	.word	0x00002180
        /*094c*/ 	.word	0x000000ff
        /*0950*/ 	.word	0x00000000
        /*0954*/ 	.short	0x0101
        /*0956*/ 	.byte	0x06
	.zero		1


	//   ....[26]....
        /*0958*/ 	.word	0x00005140
        /*095c*/ 	.word	0x000000ff
        /*0960*/ 	.word	0x0002d830
        /*0964*/ 	.short	0x010a
        /*0966*/ 	.byte	0x06
	.zero		1


	//   ....[27]....
        /*0968*/ 	.word	0x00005180
        /*096c*/ 	.word	0x000000ff
        /*0970*/ 	.word	0x0002d830
        /*0974*/ 	.short	0x010a
        /*0976*/ 	.byte	0x06
	.zero		1


	//   ....[28]....
        /*0978*/ 	.word	0x00005450
        /*097c*/ 	.word	0x000000ff
        /*0980*/ 	.word	0x0002d850
        /*0984*/ 	.short	0x010a
        /*0986*/ 	.byte	0x06
	.zero		1


	//   ....[29]....
        /*0988*/ 	.word	0x00005490
        /*098c*/ 	.word	0x000000ff
        /*0990*/ 	.word	0x0002d850
        /*0994*/ 	.short	0x010a
        /*0996*/ 	.byte	0x06
	.zero		1


	//   ....[30]....
        /*0998*/ 	.word	0x00005a20
        /*099c*/ 	.word	0x000000ff
        /*09a0*/ 	.word	0x00000000
        /*09a4*/ 	.short	0x0101
        /*09a6*/ 	.byte	0x06
	.zero		1


	//   ....[31]....
        /*09a8*/ 	.word	0x00007ce0
        /*09ac*/ 	.word	0x000000ff
        /*09b0*/ 	.word	0x00000000
        /*09b4*/ 	.short	0x0101
        /*09b6*/ 	.byte	0x06
	.zero		1


	//   ....[32]....
        /*09b8*/ 	.word	0x00008610
        /*09bc*/ 	.word	0x000000ff
        /*09c0*/ 	.word	0x0002d830
        /*09c4*/ 	.short	0x010a
        /*09c6*/ 	.byte	0x06
	.zero		1


	//   ....[33]....
        /*09c8*/ 	.word	0x00008650
        /*09cc*/ 	.word	0x000000ff
        /*09d0*/ 	.word	0x0002d830
        /*09d4*/ 	.short	0x010a
        /*09d6*/ 	.byte	0x06
	.zero		1


	//   ....[34]....
        /*09d8*/ 	.word	0x00008920
        /*09dc*/ 	.word	0x000000ff
        /*09e0*/ 	.word	0x0002d850
        /*09e4*/ 	.short	0x010a
        /*09e6*/ 	.byte	0x06
	.zero		1


	//   ....[35]....
        /*09e8*/ 	.word	0x00008960
        /*09ec*/ 	.word	0x000000ff
        /*09f0*/ 	.word	0x0002d850
        /*09f4*/ 	.short	0x010a
        /*09f6*/ 	.byte	0x06
	.zero		1


	//   ....[36]....
        /*09f8*/ 	.word	0x00008eb0
        /*09fc*/ 	.word	0x000000ff
        /*0a00*/ 	.word	0x00000000
        /*0a04*/ 	.short	0x0101
        /*0a06*/ 	.byte	0x06
	.zero		1


	//   ....[37]....
        /*0a08*/ 	.word	0x0000a050
        /*0a0c*/ 	.word	0x000000ff
        /*0a10*/ 	.word	0x00000000
        /*0a14*/ 	.short	0x0101
        /*0a16*/ 	.byte	0x06
	.zero		1


	//   ....[38]....
        /*0a18*/ 	.word	0x0000a760
        /*0a1c*/ 	.word	0x000000ff
        /*0a20*/ 	.word	0x0002d830
        /*0a24*/ 	.short	0x010a
        /*0a26*/ 	.byte	0x06
	.zero		1


	//   ....[39]....
        /*0a28*/ 	.word	0x0000a7a0
        /*0a2c*/ 	.word	0x000000ff
        /*0a30*/ 	.word	0x0002d830
        /*0a34*/ 	.short	0x010a
        /*0a36*/ 	.byte	0x06
	.zero		1


	//   ....[40]....
        /*0a38*/ 	.word	0x0000aa70
        /*0a3c*/ 	.word	0x000000ff
        /*0a40*/ 	.word	0x0002d850
        /*0a44*/ 	.short	0x010a
        /*0a46*/ 	.byte	0x06
	.zero		1


	//   ....[41]....
        /*0a48*/ 	.word	0x0000aab0
        /*0a4c*/ 	.word	0x000000ff
        /*0a50*/ 	.word	0x0002d850
        /*0a54*/ 	.short	0x010a
        /*0a56*/ 	.byte	0x06
	.zero		1


	//   ....[42]....
        /*0a58*/ 	.word	0x0000b000
        /*0a5c*/ 	.word	0x000000ff
        /*0a60*/ 	.word	0x00000000
        /*0a64*/ 	.short	0x0101
        /*0a66*/ 	.byte	0x06
	.zero		1


	//   ....[43]....
        /*0a68*/ 	.word	0x0000d2c0
        /*0a6c*/ 	.word	0x000000ff
        /*0a70*/ 	.word	0x00000000
        /*0a74*/ 	.short	0x0101
        /*0a76*/ 	.byte	0x06
	.zero		1


	//   ....[44]....
        /*0a78*/ 	.word	0x0000d8a0
        /*0a7c*/ 	.word	0x000000ff
        /*0a80*/ 	.word	0x0002d850
        /*0a84*/ 	.short	0x010a
        /*0a86*/ 	.byte	0x08
	.zero		1


	//   ....[45]....
        /*0a88*/ 	.word	0x0000d8e0
        /*0a8c*/ 	.word	0x000000ff
        /*0a90*/ 	.word	0x0002d850
        /*0a94*/ 	.short	0x010a
        /*0a96*/ 	.byte	0x08
	.zero		1


	//   ....[46]....
        /*0a98*/ 	.word	0x0000df70
        /*0a9c*/ 	.word	0x000000ff
        /*0aa0*/ 	.word	0x00000000
        /*0aa4*/ 	.short	0x0101
        /*0aa6*/ 	.byte	0x08
	.zero		1


	//   ....[47]....
        /*0aa8*/ 	.word	0x0000f1f0
        /*0aac*/ 	.word	0x000000ff
        /*0ab0*/ 	.word	0x00000000
        /*0ab4*/ 	.short	0x0101
        /*0ab6*/ 	.byte	0x04
	.zero		1


	//   ....[48]....
        /*0ab8*/ 	.word	0x00011e60
        /*0abc*/ 	.word	0x00000002
        /*0ac0*/ 	.word	0x0002d840
        /*0ac4*/ 	.short	0x010a
        /*0ac6*/ 	.byte	0x3f
	.zero		1


	//   ....[49]....
        /*0ac8*/ 	.word	0x00012410
        /*0acc*/ 	.word	0x00000002
        /*0ad0*/ 	.word	0x0002d830
        /*0ad4*/ 	.short	0x0107
        /*0ad6*/ 	.byte	0x3f
	.zero		1


	//   ....[50]....
        /*0ad8*/ 	.word	0x000124e0
        /*0adc*/ 	.word	0x00000002
        /*0ae0*/ 	.word	0x0002d830
        /*0ae4*/ 	.short	0x0101
        /*0ae6*/ 	.byte	0x3f
	.zero		1


	//   ....[51]....
        /*0ae8*/ 	.word	0x00013070
        /*0aec*/ 	.word	0x00000016
        /*0af0*/ 	.word	0x0002d800
        /*0af4*/ 	.short	0x0107
        /*0af6*/ 	.byte	0x3f
	.zero		1


	//   ....[52]....
        /*0af8*/ 	.word	0x00013160
        /*0afc*/ 	.word	0x00000016
        /*0b00*/ 	.word	0x0002d800
        /*0b04*/ 	.short	0x0101
        /*0b06*/ 	.byte	0x3f
	.zero		1


	//   ....[53]....
        /*0b08*/ 	.word	0x00013180
        /*0b0c*/ 	.word	0x00000016
        /*0b10*/ 	.word	0x0002d820
        /*0b14*/ 	.short	0x010a
        /*0b16*/ 	.byte	0x3f
	.zero		1


	//   ....[54]....
        /*0b18*/ 	.word	0x000135a0
        /*0b1c*/ 	.word	0x00000005
        /*0b20*/ 	.word	0x0002d840
        /*0b24*/ 	.short	0x010a
        /*0b26*/ 	.byte	0x3f
	.zero		1


	//   ....[55]....
        /*0b28*/ 	.word	0x00013a30
        /*0b2c*/ 	.word	0x00000005
        /*0b30*/ 	.word	0x0002d830
        /*0b34*/ 	.short	0x0107
        /*0b36*/ 	.byte	0x3f
	.zero		1


	//   ....[56]....
        /*0b38*/ 	.word	0x00013af0
        /*0b3c*/ 	.word	0x00000005
        /*0b40*/ 	.word	0x0002d830
        /*0b44*/ 	.short	0x0101
        /*0b46*/ 	.byte	0x3f
	.zero		1


	//   ....[57]....
        /*0b48*/ 	.word	0x00013b50
        /*0b4c*/ 	.word	0x00000005
        /*0b50*/ 	.word	0x0002d860
        /*0b54*/ 	.short	0x010a
        /*0b56*/ 	.byte	0x3f
	.zero		1


	//   ....[58]....
        /*0b58*/ 	.word	0x00014070
        /*0b5c*/ 	.word	0x00000005
        /*0b60*/ 	.word	0x0002d850
        /*0b64*/ 	.short	0x0107
        /*0b66*/ 	.byte	0x3f
	.zero		1


	//   ....[59]....
        /*0b68*/ 	.word	0x00014160
        /*0b6c*/ 	.word	0x00000005
        /*0b70*/ 	.word	0x0002d850
        /*0b74*/ 	.short	0x0101
        /*0b76*/ 	.byte	0x3f
	.zero		1


	//   ....[60]....
        /*0b78*/ 	.word	0x00014380
        /*0b7c*/ 	.word	0x00000000
        /*0b80*/ 	.word	0x0002d860
        /*0b84*/ 	.short	0x010a
        /*0b86*/ 	.byte	0x3f
	.zero		1


	//   ....[61]....
        /*0b88*/ 	.word	0x00014800
        /*0b8c*/ 	.word	0x00000000
        /*0b90*/ 	.word	0x0002d850
        /*0b94*/ 	.short	0x0107
        /*0b96*/ 	.byte	0x3f
	.zero		1


	//   ....[62]....
        /*0b98*/ 	.word	0x000148d0
        /*0b9c*/ 	.word	0x00000000
        /*0ba0*/ 	.word	0x0002d850
        /*0ba4*/ 	.short	0x0101
        /*0ba6*/ 	.byte	0x3f
	.zero		1


	//   ....[63]....
        /*0ba8*/ 	.word	0x000155f0
        /*0bac*/ 	.word	0x00000005
        /*0bb0*/ 	.word	0x0002d820
        /*0bb4*/ 	.short	0x010a
        /*0bb6*/ 	.byte	0x3f
	.zero		1


	//   ....[64]....
        /*0bb8*/ 	.word	0x00015770
        /*0bbc*/ 	.word	0x00000003
        /*0bc0*/ 	.word	0x0002d840
        /*0bc4*/ 	.short	0x010a
        /*0bc6*/ 	.byte	0x3f
	.zero		1


	//   ....[65]....
        /*0bc8*/ 	.word	0x00015810
        /*0bcc*/ 	.word	0x00000019
        /*0bd0*/ 	.word	0x0002d840
        /*0bd4*/ 	.short	0x010a
        /*0bd6*/ 	.byte	0x3f
	.zero		1


	//   ....[66]....
        /*0bd8*/ 	.word	0x00015850
        /*0bdc*/ 	.word	0x00000003
        /*0be0*/ 	.word	0x0002d860
        /*0be4*/ 	.short	0x010a
        /*0be6*/ 	.byte	0x3f
	.zero		1


	//   ....[67]....
        /*0be8*/ 	.word	0x00015890
        /*0bec*/ 	.word	0x00000019
        /*0bf0*/ 	.word	0x0002d860
        /*0bf4*/ 	.short	0x010a
        /*0bf6*/ 	.byte	0x3f
	.zero		1


	//   ....[68]....
        /*0bf8*/ 	.word	0x00015900
        /*0bfc*/ 	.word	0x00000003
        /*0c00*/ 	.word	0x0002d800
        /*0c04*/ 	.short	0x010a
        /*0c06*/ 	.byte	0x3f
	.zero		1


	//   ....[69]....
        /*0c08*/ 	.word	0x00015950
        /*0c0c*/ 	.word	0x00000003
        /*0c10*/ 	.word	0x0002d830
        /*0c14*/ 	.short	0x010a
        /*0c16*/ 	.byte	0x3f
	.zero		1


	//   ....[70]....
        /*0c18*/ 	.word	0x000159b0
        /*0c1c*/ 	.word	0x00000007
        /*0c20*/ 	.word	0x0002d830
        /*0c24*/ 	.short	0x010a
        /*0c26*/ 	.byte	0x3f
	.zero		1


	//   ....[71]....
        /*0c28*/ 	.word	0x00015a10
        /*0c2c*/ 	.word	0x00000007
        /*0c30*/ 	.word	0x0002d850
        /*0c34*/ 	.short	0x010a
        /*0c36*/ 	.byte	0x3f
	.zero		1


	//   ....[72]....
        /*0c38*/ 	.word	0x00015a70
        /*0c3c*/ 	.word	0x00000007
        /*0c40*/ 	.word	0x0002d830
        /*0c44*/ 	.short	0x010a
        /*0c46*/ 	.byte	0x3f
	.zero		1


	//   ....[73]....
        /*0c48*/ 	.word	0x00015ad0
        /*0c4c*/ 	.word	0x00000007
        /*0c50*/ 	.word	0x0002d850
        /*0c54*/ 	.short	0x010a
        /*0c56*/ 	.byte	0x3f
	.zero		1


	//   ....[74]....
        /*0c58*/ 	.word	0x00015b30
        /*0c5c*/ 	.word	0x00000007
        /*0c60*/ 	.word	0x0002d830
        /*0c64*/ 	.short	0x010a
        /*0c66*/ 	.byte	0x3f
	.zero		1


	//   ....[75]....
        /*0c68*/ 	.word	0x00015b90
        /*0c6c*/ 	.word	0x00000007
        /*0c70*/ 	.word	0x0002d850
        /*0c74*/ 	.short	0x010a
        /*0c76*/ 	.byte	0x3f
	.zero		1


	//   ....[76]....
        /*0c78*/ 	.word	0x00015bf0
        /*0c7c*/ 	.word	0x00000005
        /*0c80*/ 	.word	0x0002d850
        /*0c84*/ 	.short	0x010a
        /*0c86*/ 	.byte	0x3f
	.zero		1


	//   ....[77]....
        /*0c88*/ 	.word	0x00015d10
        /*0c8c*/ 	.word	0x00000002
        /*0c90*/ 	.word	0x0002d840
        /*0c94*/ 	.short	0x010a
        /*0c96*/ 	.byte	0x3f
	.zero		1


	//   ....[78]....
        /*0c98*/ 	.word	0x00016af0
        /*0c9c*/ 	.word	0x00000016
        /*0ca0*/ 	.word	0x0002d820
        /*0ca4*/ 	.short	0x010a
        /*0ca6*/ 	.byte	0x3f
	.zero		1


	//   ....[79]....
        /*0ca8*/ 	.word	0x00016b40
        /*0cac*/ 	.word	0x00000005
        /*0cb0*/ 	.word	0x0002d840
        /*0cb4*/ 	.short	0x010a
        /*0cb6*/ 	.byte	0x3f
	.zero		1


	//   ....[80]....
        /*0cb8*/ 	.word	0x000170e0
        /*0cbc*/ 	.word	0x00000005
        /*0cc0*/ 	.word	0x0002d860
        /*0cc4*/ 	.short	0x010a
        /*0cc6*/ 	.byte	0x3f
	.zero		1


	//   ....[81]....
        /*0cc8*/ 	.word	0x000176c0
        /*0ccc*/ 	.word	0x00000000
        /*0cd0*/ 	.word	0x0002d860
        /*0cd4*/ 	.short	0x010a
        /*0cd6*/ 	.byte	0x3f
	.zero		1


	//   ....[82]....
        /*0cd8*/ 	.word	0x00018610
        /*0cdc*/ 	.word	0x00000005
        /*0ce0*/ 	.word	0x0002d820
        /*0ce4*/ 	.short	0x010a
        /*0ce6*/ 	.byte	0x3f
	.zero		1


	//   ....[83]....
        /*0ce8*/ 	.word	0x000187b0
        /*0cec*/ 	.word	0x00000003
        /*0cf0*/ 	.word	0x0002d840
        /*0cf4*/ 	.short	0x010a
        /*0cf6*/ 	.byte	0x3f
	.zero		1


	//   ....[84]....
        /*0cf8*/ 	.word	0x00018800
        /*0cfc*/ 	.word	0x00000019
        /*0d00*/ 	.word	0x0002d840
        /*0d04*/ 	.short	0x010a
        /*0d06*/ 	.byte	0x3f
	.zero		1


	//   ....[85]....
        /*0d08*/ 	.word	0x00018850
        /*0d0c*/ 	.word	0x00000003
        /*0d10*/ 	.word	0x0002d860
        /*0d14*/ 	.short	0x010a
        /*0d16*/ 	.byte	0x3f
	.zero		1


	//----- nvinfo : EIATTR_NUM_MBARRIERS
	.align		4
.L_1233:
        /*0d18*/ 	.byte	0x03, 0x38
        /*0d1a*/ 	.short	0x0016


	//----- nvinfo : EIATTR_EXIT_INSTR_OFFSETS
	.align		4
        /*0d1c*/ 	.byte	0x04, 0x1c
        /*0d1e*/ 	.short	(.L_1235 - .L_1234)


	//   ....[0]....
.L_1234:
        /*0d20*/ 	.word	0x000009b0


	//   ....[1]....
        /*0d24*/ 	.word	0x0000fe40


	//   ....[2]....
        /*0d28*/ 	.word	0x000158e0


	//----- nvinfo : EIATTR_MAX_THREADS
	.align		4
.L_1235:
        /*0d2c*/ 	.byte	0x04, 0x05
        /*0d2e*/ 	.short	(.L_1237 - .L_1236)
.L_1236:
        /*0d30*/ 	.word	0x00000200
        /*0d34*/ 	.word	0x00000001
        /*0d38*/ 	.word	0x00000001


	//----- nvinfo : EIATTR_CRS_STACK_SIZE
	.align		4
.L_1237:
        /*0d3c*/ 	.byte	0x04, 0x1e
        /*0d3e*/ 	.short	(.L_1239 - .L_1238)
.L_1238:
        /*0d40*/ 	.word	0x00000000


	//----- nvinfo : EIATTR_CBANK_PARAM_SIZE
	.align		4
.L_1239:
        /*0d44*/ 	.byte	0x03, 0x19
        /*0d46*/ 	.short	0x0af0


	//----- nvinfo : EIATTR_PARAM_CBANK
	.align		4
        /*0d48*/ 	.byte	0x04, 0x0a
        /*0d4a*/ 	.short	(.L_1241 - .L_1240)
	.align		4
.L_1240:
        /*0d4c*/ 	.word	index@(.nv.constant0._ZN7cutlass13device_kernelIN5flash11enable_sm90INS1_16FlashAttnFwdSm90INS1_25CollectiveMainloopFwdSm90ILi2EN4cute5tupleIJNS5_1CILi1EEES8_S8_EEENS6_IJNS7_ILi192EEENS7_ILi128EEENS7_ILi96EEEEEELi96ENS_10bfloat16_tEfNS_4arch4Sm90ELb0ELb1ELb0ELb1ELb1ELb0ELb0ELb0ELb1ELb1ELb0ELb0EEENS1_21CollectiveEpilogueFwdINS6_IJSA_SC_SB_EEES9_SE_SG_Li384ELb1ELb1ELb0ELb0EEENS1_36VarlenDynamicPersistentTileSchedulerILi192ELi128ELi384ELi128ELb0ELb1ELb1ELb1ELb0ELb1EEEEEEEEEvNT_6ParamsE)
        /*0d50*/ 	.short	0x0210
        /*0d52*/ 	.short	0x0af0


	//----- nvinfo : EIATTR_SW_WAR
	.align		4
.L_1241:
        /*0d54*/ 	.byte	0x04, 0x36
        /*0d56*/ 	.short	(.L_1243 - .L_1242)
.L_1242:
        /*0d58*/ 	.word	0x00000008
.L_1243:


//--------------------- .nv.info._ZN7cutlass13device_kernelIN5flash11enable_sm90INS1_16FlashAttnFwdSm90INS1_25CollectiveMainloopFwdSm90ILi2EN4cute5tupleIJNS5_1CILi1EEES8_S8_EEENS6_IJNS7_ILi192EEENS7_ILi128EEENS7_ILi96EEEEEELi96ENS_10bfloat16_tEfNS_4arch4Sm90ELb0ELb1ELb0ELb1ELb1ELb1ELb0ELb0ELb1ELb1ELb0ELb0EEENS1_21CollectiveEpilogueFwdINS6_IJSA_SC_SB_EEES9_SE_SG_Li384ELb1ELb1ELb0ELb0EEENS1_36VarlenDynamicPersistentTileSchedulerILi192ELi128ELi384ELi128ELb0ELb1ELb1ELb1ELb0ELb1EEEEEEEEEvNT_6ParamsE --------------------------
	.section	.nv.info._ZN7cutlass13device_kernelIN5flash11enable_sm90INS1_16FlashAttnFwdSm90INS1_25CollectiveMainloopFwdSm90ILi2EN4cute5tupleIJNS5_1CILi1EEES8_S8_EEENS6_IJNS7_ILi192EEENS7_ILi128EEENS7_ILi96EEEEEELi96ENS_10bfloat16_tEfNS_4arch4Sm90ELb0ELb1ELb0ELb1ELb1ELb1ELb0ELb0ELb1ELb1ELb0ELb0EEENS1_21CollectiveEpilogueFwdINS6_IJSA_SC_SB_EEES9_SE_SG_Li384ELb1ELb1ELb0ELb0EEENS1_36VarlenDynamicPersistentTileSchedulerILi192ELi128ELi384ELi128ELb0ELb1ELb1ELb1ELb0ELb1EEEEEEEEEvNT_6ParamsE,"",@"SHT_CUDA_INFO"
	.sectionflags	@""
	.align	4


	//----- nvinfo : EIATTR_CUDA_API_VERSION
	.align		4
        /*0000*/ 	.byte	0x04, 0x37
        /*0002*/ 	.short	(.L_1245 - .L_1244)
.L_1244:
        /*0004*/ 	.word	0x00000082


	//----- nvinfo : EIATTR_KPARAM_INFO
	.align		4
.L_1245:
        /*0008*/ 	.byte	0x04, 0x17
        /*000a*/ 	.short	(.L_1247 - .L_1246)
.L_1246:
        /*000c*/ 	.word	0x00000000
        /*0010*/ 	.short	0x0000
        /*0012*/ 	.short	0x0070
        /*0014*/ 	.byte	0x00, 0xf0, 0x01, 0x2a


	//----- nvinfo : EIATTR_SPARSE_MMA_MASK
	.align		4
.L_1247:
        /*0018*/ 	.byte	0x03, 0x50
        /*001a*/ 	.short	0x0000


	//----- nvinfo : EIATTR_MAXREG_COUNT
	.align		4
        /*001c*/ 	.byte	0x03, 0x1b
        /*001e*/ 	.short	0x0080


	//----- nvinfo : EIATTR_NUM_BARRIERS
	.align		4
        /*0020*/ 	.byte	0x02, 0x4c
        /*0022*/ 	.byte	0x10
	.zero		1


	//----- nvinfo : EIATTR_EXTERNS
	.align		4
        /*0024*/ 	.byte	0x04, 0x0f
        /*0026*/ 	.short	(.L_1249 - .L_1248)


	//   ....[0]....
	.align		4
.L_1248:
        /*0028*/ 	.word	index@(__assertfail)


	//----- nvinfo : EIATTR_ANNOTATIONS
	.align		4
.L_1249:
        /*002c*/ 	.byte	0x04, 0x55
        /*002e*/ 	.short	(.L_1251 - .L_1250)


	//   ....[0]....
.L_1250:
        /* <DEDUP_REMOVED lines=108> */


	//----- nvinfo : EIATTR_MERCURY_ISA_VERSION
	.align		4
.L_1251:
        /*06e0*/ 	.byte	0x03, 0x5f
        /*06e2*/ 	.short	0x0101


	//----- nvinfo : EIATTR_UNUSED_LOAD_BYTE_OFFSET
	.align		4
        /*06e4*/ 	.byte	0x04, 0x44
        /*06e6*/ 	.short	(.L_1253 - .L_1252)


	//   ....[0]....
.L_1252:
        /*06e8*/ 	.word	0x00000a90
        /*06ec*/ 	.word	0x0000fff0


	//   ....[1]....
        /*06f0*/ 	.word	0x00019a40
        /*06f4*/ 	.word	0x0000fff0


	//----- nvinfo : EIATTR_INT_WARP_WIDE_INSTR_OFFSETS
	.align		4
.L_1253:
        /*06f8*/ 	.byte	0x04, 0x31
        /*06fa*/ 	.short	(.L_1255 - .L_1254)


	//   ....[0]....
.L_1254:
        /*06fc*/ 	.word	0x00000130


	//   ....[1]....
        /*0700*/ 	.word	0x00000170


	//   ....[2]....
        /*0704*/ 	.word	0x000001e0


	//   ....[3]....
        /*0708*/ 	.word	0x0001e790


	//   ....[4]....
        /*070c*/ 	.word	0x0001e820


	//   ....[5]....
        /*0710*/ 	.word	0x00021550


	//   ....[6]....
        /*0714*/ 	.word	0x000215e0


	//----- nvinfo : EIATTR_COOP_GROUP_MASK_REGIDS
	.align		4
.L_1255:
        /*0718*/ 	.byte	0x04, 0x29
        /*071a*/ 	.short	(.L_1257 - .L_1256)


	//   ....[0]....
.L_1256:
        /*071c*/ 	.word	0xffffffff


	//   ....[1]....
        /*0720*/ 	.word	0xffffffff


	//   ....[2]....
        /*0724*/ 	.word	0xffffffff


	//   ....[3]....
        /*0728*/ 	.word	0xffffffff


	//   ....[4]....
        /*072c*/ 	.word	0xffffffff


	//   ....[5]....
        /*0730*/ 	.word	0xffffffff


	//   ....[6]....
        /*0734*/ 	.word	0xffffffff


	//   ....[7]....
        /*0738*/ 	.word	0xffffffff


	//   ....[8]....
        /*073c*/ 	.word	0xffffffff


	//   ....[9]....
        /*0740*/ 	.word	0xffffffff


	//   ....[10]....
        /*0744*/ 	.word	0xffffffff


	//   ....[11]....
        /*0748*/ 	.word	0xffffffff


	//   ....[12]....
        /*074c*/ 	.word	0xffffffff


	//   ....[13]....
        /*0750*/ 	.word	0xffffffff


	//   ....[14]....
        /*0754*/ 	.word	0xffffffff


	//   ....[15]....
        /*0758*/ 	.word	0xffffffff


	//   ....[16]....
        /*075c*/ 	.word	0xffffffff


	//   ....[17]....
        /*0760*/ 	.word	0xffffffff


	//   ....[18]....
        /*0764*/ 	.word	0xffffffff


	//   ....[19]....
        /*0768*/ 	.word	0xffffffff


	//   ....[20]....
        /*076c*/ 	.word	0xffffffff


	//   ....[21]....
        /*0770*/ 	.word	0xffffffff


	//   ....[22]....
        /*0774*/ 	.word	0xffffffff


	//   ....[23]....
        /*0778*/ 	.word	0xffffffff


	//   ....[24]....
        /*077c*/ 	.word	0xffffffff


	//   ....[25]....
        /*0780*/ 	.word	0xffffffff


	//   ....[26]....
        /*0784*/ 	.word	0xffffffff


	//   ....[27]....
        /*0788*/ 	.word	0xffffffff


	//   ....[28]....
        /*078c*/ 	.word	0xffffffff


	//   ....[29]....
        /*0790*/ 	.word	0xffffffff


	//   ....[30]....
        /*0794*/ 	.word	0xffffffff


	//   ....[31]....
        /*0798*/ 	.word	0xffffffff


	//   ....[32]....
        /*079c*/ 	.word	0xffffffff


	//   ....[33]....
        /*07a0*/ 	.word	0xffffffff


	//   ....[34]....
        /*07a4*/ 	.word	0xffffffff


	//   ....[35]....
        /*07a8*/ 	.word	0xffffffff


	//   ....[36]....
        /*07ac*/ 	.word	0xffffffff


	//   ....[37]....
        /*07b0*/ 	.word	0xffffffff


	//   ....[38]....
        /*07b4*/ 	.word	0xffffffff


	//   ....[39]....
        /*07b8*/ 	.word	0xffffffff


	//   ....[40]....
        /*07bc*/ 	.word	0xffffffff


	//   ....[41]....
        /*07c0*/ 	.word	0xffffffff


	//   ....[42]....
        /*07c4*/ 	.word	0xffffffff


	//   ....[43]....
        /*07c8*/ 	.word	0xffffffff


	//   ....[44]....
        /*07cc*/ 	.word	0xffffffff


	//   ....[45]....
        /*07d0*/ 	.word	0xffffffff


	//   ....[46]....
        /*07d4*/ 	.word	0xffffffff


	//   ....[47]....
        /*07d8*/ 	.word	0xffffffff


	//   ....[48]....
        /*07dc*/ 	.word	0xffffffff


	//   ....[49]....
        /*07e0*/ 	.word	0xffffffff


	//   ....[50]....
        /*07e4*/ 	.word	0xffffffff


	//   ....[51]....
        /*07e8*/ 	.word	0xffffffff


	//   ....[52]....
        /*07ec*/ 	.word	0xffffffff


	//   ....[53]....
        /*07f0*/ 	.word	0xffffffff


	//   ....[54]....
        /*07f4*/ 	.word	0xffffffff


	//   ....[55]....
        /*07f8*/ 	.word	0xffffffff


	//   ....[56]....
        /*07fc*/ 	.word	0xffffffff


	//   ....[57]....
        /*0800*/ 	.word	0xffffffff


	//   ....[58]....
        /*0804*/ 	.word	0xffffffff


	//   ....[59]....
        /*0808*/ 	.word	0xffffffff


	//   ....[60]....
        /*080c*/ 	.word	0xffffffff


	//   ....[61]....
        /*0810*/ 	.word	0xffffffff


	//   ....[62]....
        /*0814*/ 	.word	0xffffffff


	//   ....[63]....
        /*0818*/ 	.word	0xffffffff


	//   ....[64]....
        /*081c*/ 	.word	0xffffffff


	//   ....[65]....
        /*0820*/ 	.word	0xffffffff


	//   ....[66]....
        /*0824*/ 	.word	0xffffffff


	//   ....[67]....
        /*0828*/ 	.word	0xffffffff


	//   ....[68]....
        /*082c*/ 	.word	0xffffffff


	//   ....[69]....
        /*0830*/ 	.word	0xffffffff


	//   ....[70]....
        /*0834*/ 	.word	0xffffffff


	//   ....[71]....
        /*0838*/ 	.word	0xffffffff


	//   ....[72]....
        /*083c*/ 	.word	0xffffffff


	//   ....[73]....
        /*0840*/ 	.word	0xffffffff


	//   ....[74]....
        /*0844*/ 	.word	0xffffffff


	//   ....[75]....
        /*0848*/ 	.word	0xffffffff


	//   ....[76]....
        /*084c*/ 	.word	0xffffffff


	//   ....[77]....
        /*0850*/ 	.word	0xffffffff


	//   ....[78]....
        /*0854*/ 	.word	0xffffffff


	//   ....[79]....
        /*0858*/ 	.word	0xffffffff


	//   ....[80]....
        /*085c*/ 	.word	0xffffffff


	//   ....[81]....
        /*0860*/ 	.word	0xffffffff


	//   ....[82]....
        /*0864*/ 	.word	0xffffffff


	//   ....[83]....
        /*0868*/ 	.word	0xffffffff


	//   ....[84]....
        /*086c*/ 	.word	0xffffffff


	//   ....[85]....
        /*0870*/ 	.word	0xffffffff


	//   ....[86]....
        /*0874*/ 	.word	0xffffffff


	//   ....[87]....
        /*0878*/ 	.word	0xffffffff


	//   ....[88]....
        /*087c*/ 	.word	0xffffffff


	//   ....[89]....
        /*0880*/ 	.word	0xffffffff


	//   ....[90]....
        /*0884*/ 	.word	0xffffffff


	//   ....[91]....
        /*0888*/ 	.word	0xffffffff


	//   ....[92]....
        /*088c*/ 	.word	0xffffffff


	//   ....[93]....
        /*0890*/ 	.word	0xffffffff


	//   ....[94]....
        /*0894*/ 	.word	0xffffffff


	//   ....[95]....
        /*0898*/ 	.word	0xffffffff


	//   ....[96]....
        /*089c*/ 	.word	0xffffffff


	//   ....[97]....
        /*08a0*/ 	.word	0xffffffff


	//   ....[98]....
        /*08a4*/ 	.word	0xffffffff


	//   ....[99]....
        /*08a8*/ 	.word	0xffffffff


	//   ....[100]....
        /*08ac*/ 	.word	0xffffffff


	//   ....[101]....
        /*08b0*/ 	.word	0xffffffff


	//   ....[102]....
        /*08b4*/ 	.word	0xffffffff


	//   ....[103]....
        /*08b8*/ 	.word	0xffffffff


	//   ....[104]....
        /*08bc*/ 	.word	0xffffffff


	//   ....[105]....
        /*08c0*/ 	.word	0xffffffff


	//   ....[106]....
        /*08c4*/ 	.word	0xffffffff


	//   ....[107]....
        /*08c8*/ 	.word	0xffffffff


	//   ....[108]....
        /*08cc*/ 	.word	0xffffffff


	//   ....[109]....
        /*08d0*/ 	.word	0xffffffff


	//   ....[110]....
        /*08d4*/ 	.word	0xffffffff


	//   ....[111]....
        /*08d8*/ 	.word	0xffffffff


	//   ....[112]....
        /*08dc*/ 	.word	0xffffffff


	//   ....[113]....
        /*08e0*/ 	.word	0xffffffff


	//   ....[114]....
        /*08e4*/ 	.word	0xffffffff


	//   ....[115]....
        /*08e8*/ 	.word	0xffffffff


	//   ....[116]....
        /*08ec*/ 	.word	0xffffffff


	//   ....[117]....
        /*08f0*/ 	.word	0xffffffff


	//   ....[118]....
        /*08f4*/ 	.word	0xffffffff


	//   ....[119]....
        /*08f8*/ 	.word	0xffffffff


	//   ....[120]....
        /*08fc*/ 	.word	0xffffffff


	//   ....[121]....
        /*0900*/ 	.word	0xffffffff


	//   ....[122]....
        /*0904*/ 	.word	0xffffffff


	//   ....[123]....
        /*0908*/ 	.word	0xffffffff


	//   ....[124]....
        /*090c*/ 	.word	0xffffffff


	//   ....[125]....
        /*0910*/ 	.word	0xffffffff


	//   ....[126]....
        /*0914*/ 	.word	0xffffffff


	//   ....[127]....
        /*0918*/ 	.word	0xffffffff


	//   ....[128]....
        /*091c*/ 	.word	0xffffffff


	//   ....[129]....
        /*0920*/ 	.word	0xffffffff


	//   ....[130]....
        /*0924*/ 	.word	0xffffffff


	//   ....[131]....
        /*0928*/ 	.word	0xffffffff


	//   ....[132]....
        /*092c*/ 	.word	0xffffffff


	//   ....[133]....
        /*0930*/ 	.word	0xffffffff


	//   ....[134]....
        /*0934*/ 	.word	0xffffffff


	//   ....[135]....
        /*0938*/ 	.word	0xffffffff


	//   ....[136]....
        /*093c*/ 	.word	0xffffffff


	//   ....[137]....
        /*0940*/ 	.word	0xffffffff


	//   ....[138]....
        /*0944*/ 	.word	0xffffffff


	//   ....[139]....
        /*0948*/ 	.word	0xffffffff


	//   ....[140]....
        /*094c*/ 	.word	0xffffffff


	//   ....[141]....
        /*0950*/ 	.word	0xffffffff


	//   ....[142]....
        /*0954*/ 	.word	0xffffffff


	//   ....[143]....
        /*0958*/ 	.word	0xffffffff


	//   ....[144]....
        /*095c*/ 	.word	0xffffffff


	//   ....[145]....
        /*0960*/ 	.word	0x0500000f


	//   ....[146]....
        /*0964*/ 	.word	0x0500000f


	//   ....[147]....
        /*0968*/ 	.word	0x0500000f


	//   ....[148]....
        /*096c*/ 	.word	0x0500000f


	//   ....[149]....
        /*0970*/ 	.word	0x0500000f


	//   ....[150]....
        /*0974*/ 	.word	0x0500000f


	//   ....[151]....
        /*0978*/ 	.word	0x0500000f


	//   ....[152]....
        /*097c*/ 	.word	0x0500000f


	//   ....[153]....
        /*0980*/ 	.word	0x0500000f


	//   ....[154]....
        /*0984*/ 	.word	0x0500000f


	//   ....[155]....
        /*0988*/ 	.word	0x0500000f


	//   ....[156]....
        /*098c*/ 	.word	0x0500000f


	//   ....[157]....
        /*0990*/ 	.word	0x0500000f


	//   ....[158]....
        /*0994*/ 	.word	0x0500000f


	//   ....[159]....
        /*0998*/ 	.word	0x0500000f


	//   ....[160]....
        /*099c*/ 	.word	0x0500000f


	//   ....[161]....
        /*09a0*/ 	.word	0x0500000f


	//   ....[162]....
        /*09a4*/ 	.word	0x0500000f


	//   ....[163]....
        /*09a8*/ 	.word	0x0500000f


	//   ....[164]....
        /*09ac*/ 	.word	0x0500000f


	//   ....[165]....
        /*09b0*/ 	.word	0x0500000f


	//   ....[166]....
        /*09b4*/ 	.word	0x0500000f


	//   ....[167]....
        /*09b8*/ 	.word	0x0500000f


	//   ....[168]....
        /*09bc*/ 	.word	0x0500000f


	//   ....[169]....
        /*09c0*/ 	.word	0x0500000f


	//   ....[170]....
        /*09c4*/ 	.word	0x0500000f


	//   ....[171]....
        /*09c8*/ 	.word	0x0500000f


	//   ....[172]....
        /*09cc*/ 	.word	0x0500000f


	//   ....[173]....
        /*09d0*/ 	.word	0x0500000f


	//   ....[174]....
        /*09d4*/ 	.word	0x0500000f


	//   ....[175]....
        /*09d8*/ 	.word	0x0500000f


	//   ....[176]....
        /*09dc*/ 	.word	0x0500000f


	//   ....[177]....
        /*09e0*/ 	.word	0x0500000f


	//   ....[178]....
        /*09e4*/ 	.word	0x0500000f


	//   ....[179]....
        /*09e8*/ 	.word	0x0500000f


	//   ....[180]....
        /*09ec*/ 	.word	0x0500000f


	//   ....[181]....
        /*09f0*/ 	.word	0x0500000f


	//   ....[182]....
        /*09f4*/ 	.word	0x0500000f


	//   ....[183]....
        /*09f8*/ 	.word	0x0500000f


	//   ....[184]....
        /*09fc*/ 	.word	0x0500000f


	//   ....[185]....
        /*0a00*/ 	.word	0x0500000f


	//   ....[186]....
        /*0a04*/ 	.word	0x0500000f


	//   ....[187]....
        /*0a08*/ 	.word	0x0500000f


	//   ....[188]....
        /*0a0c*/ 	.word	0x0500000f


	//   ....[189]....
        /*0a10*/ 	.word	0x0500000f


	//   ....[190]....
        /*0a14*/ 	.word	0x0500000f


	//   ....[191]....
        /*0a18*/ 	.word	0x0500000f


	//   ....[192]....
        /*0a1c*/ 	.word	0x0500000f


	//   ....[193]....
        /*0a20*/ 	.word	0x0500000f


	//   ....[194]....
        /*0a24*/ 	.word	0x0500000f


	//   ....[195]....
        /*0a28*/ 	.word	0x0500000f


	//   ....[196]....
        /*0a2c*/ 	.word	0x0500000f


	//   ....[197]....
        /*0a30*/ 	.word	0x0500000f


	//   ....[198]....
        /*0a34*/ 	.word	0x0500000f


	//   ....[199]....
        /*0a38*/ 	.word	0x0500000f


	//   ....[200]....
        /*0a3c*/ 	.word	0x0500000f


	//   ....[201]....
        /*0a40*/ 	.word	0x0500000f


	//   ....[202]....
        /*0a44*/ 	.word	0x0500000f


	//   ....[203]....
        /*0a48*/ 	.word	0x0500000f


	//   ....[204]....
        /*0a4c*/ 	.word	0x0500000f


	//   ....[205]....
        /*0a50*/ 	.word	0x0500000f


	//   ....[206]....
        /*0a54*/ 	.word	0x0500000f


	//   ....[207]....
        /*0a58*/ 	.word	0x0500000f


	//   ....[208]....
        /*0a5c*/ 	.word	0x0500000f


	//   ....[209]....
        /*0a60*/ 	.word	0x0500000f


	//   ....[210]....
        /*0a64*/ 	.word	0x0500000f


	//   ....[211]....
        /*0a68*/ 	.word	0x0500000f


	//   ....[212]....
        /*0a6c*/ 	.word	0x0500000f


	//   ....[213]....
        /*0a70*/ 	.word	0x0500000f


	//   ....[214]....
        /*0a74*/ 	.word	0x0500000f


	//   ....[215]....
        /*0a78*/ 	.word	0x0500000f


	//   ....[216]....
        /*0a7c*/ 	.word	0x0500000f


	//   ....[217]....
        /*0a80*/ 	.word	0x0500000f


	//   ....[218]....
        /*0a84*/ 	.word	0x0500000f


	//   ....[219]....
        /*0a88*/ 	.word	0x0500000f


	//   ....[220]....
        /*0a8c*/ 	.word	0x0500000f


	//   ....[221]....
        /*0a90*/ 	.word	0x0500000f


	//   ....[222]....
        /*0a94*/ 	.word	0x0500000f


	//   ....[223]....
        /*0a98*/ 	.word	0x0500000f


	//   ....[224]....
        /*0a9c*/ 	.word	0x0500000f


	//   ....[225]....
        /*0aa0*/ 	.word	0x0500000f


	//   ....[226]....
        /*0aa4*/ 	.word	0x0500000f


	//   ....[227]....
        /*0aa8*/ 	.word	0x0500000f


	//----- nvinfo : EIATTR_COOP_GROUP_INSTR_OFFSETS
	.align		4
.L_1257:
        /*0aac*/ 	.byte	0x04, 0x28
        /*0aae*/ 	.short	(.L_1259 - .L_1258)


	//   ....[0]....
.L_1258:
        /*0ab0*/ 	.word	0x00000070


	//   ....[1]....
        /*0ab4*/ 	.word	0x00000140


	//   ....[2]....
        /*0ab8*/ 	.word	0x00000190


	//   ....[3]....
        /*0abc*/ 	.word	0x000003c0


	//   ....[4]....
        /*0ac0*/ 	.word	0x00000520


	//   ....[5]....
        /*0ac4*/ 	.word	0x00000640


	//   ....[6]....
        /*0ac8*/ 	.word	0x000007a0


	//   ....[7]....
        /*0acc*/ 	.word	0x00003500


	//   ....[8]....
        /*0ad0*/ 	.word	0x00003510


	//   ....[9]....
        /*0ad4*/ 	.word	0x00005240


	//   ....[10]....
        /*0ad8*/ 	.word	0x00005250


	//   ....[11]....
        /*0adc*/ 	.word	0x00006d50


	//   ....[12]....
        /*0ae0*/ 	.word	0x00006d60


	//   ....[13]....
        /*0ae4*/ 	.word	0x000072c0


	//   ....[14]....
        /*0ae8*/ 	.word	0x000072e0


	//   ....[15]....
        /*0aec*/ 	.word	0x00007de0


	//   ....[16]....
        /*0af0*/ 	.word	0x000085b0


	//   ....[17]....
        /*0af4*/ 	.word	0x000085c0


	//   ....[18]....
        /*0af8*/ 	.word	0x000085d0


	//   ....[19]....
        /*0afc*/ 	.word	0x000085e0


	//   ....[20]....
        /*0b00*/ 	.word	0x0000a580


	//   ....[21]....
        /*0b04*/ 	.word	0x0000a590


	//   ....[22]....
        /*0b08*/ 	.word	0x0000a5a0


	//   ....[23]....
        /*0b0c*/ 	.word	0x0000a5b0


	//   ....[24]....
        /*0b10*/ 	.word	0x0000cb10


	//   ....[25]....
        /*0b14*/ 	.word	0x0000d890


	//   ....[26]....
        /*0b18*/ 	.word	0x0000df90


	//   ....[27]....
        /*0b1c*/ 	.word	0x0000e0a0


	//   ....[28]....
        /*0b20*/ 	.word	0x0000e870


	//   ....[29]....
        /*0b24*/ 	.word	0x0000e930


	//   ....[30]....
        /*0b28*/ 	.word	0x0000f640


	//   ....[31]....
        /*0b2c*/ 	.word	0x00010630


	//   ....[32]....
        /*0b30*/ 	.word	0x00010860


	//   ....[33]....
        /*0b34*/ 	.word	0x00011850


	//   ....[34]....
        /*0b38*/ 	.word	0x00011950


	//   ....[35]....
        /*0b3c*/ 	.word	0x00011d30


	//   ....[36]....
        /*0b40*/ 	.word	0x00011eb0


	//   ....[37]....
        /*0b44*/ 	.word	0x00012fb0


	//   ....[38]....
        /*0b48*/ 	.word	0x00014160


	//   ....[39]....
        /*0b4c*/ 	.word	0x00014180


	//   ....[40]....
        /*0b50*/ 	.word	0x000143b0


	//   ....[41]....
        /*0b54*/ 	.word	0x000143d0


	//   ....[42]....
        /*0b58*/ 	.word	0x00015740


	//   ....[43]....
        /*0b5c*/ 	.word	0x000164a0


	//   ....[44]....
        /*0b60*/ 	.word	0x000166d0


	//   ....[45]....
        /*0b64*/ 	.word	0x00017650


	//   ....[46]....
        /*0b68*/ 	.word	0x000176e0


	//   ....[47]....
        /*0b6c*/ 	.word	0x00017c80


	//   ....[48]....
        /*0b70*/ 	.word	0x00017ce0


	//   ....[49]....
        /*0b74*/ 	.word	0x00018d20


	//   ....[50]....
        /*0b78*/ 	.word	0x00018f20


	//   ....[51]....
        /*0b7c*/ 	.word	0x000193d0


	//   ....[52]....
        /*0b80*/ 	.word	0x00019400


	//   ....[53]....
        /*0b84*/ 	.word	0x00019440


	//   ....[54]....
        /*0b88*/ 	.word	0x0001a440


	//   ....[55]....
        /*0b8c*/ 	.word	0x0001a480


	//   ....[56]....
        /*0b90*/ 	.word	0x0001a4c0


	//   ....[57]....
        /*0b94*/ 	.word	0x0001a4e0


	//   ....[58]....
        /*0b98*/ 	.word	0x0001aa20


	//   ....[59]....
        /*0b9c*/ 	.word	0x0001aa40


	//   ....[60]....
        /*0ba0*/ 	.word	0x0001ab60


	//   ....[61]....
        /*0ba4*/ 	.word	0x0001ab80


	//   ....[62]....
        /*0ba8*/ 	.word	0x0001b3e0


	//   ....[63]....
        /*0bac*/ 	.word	0x0001b3f0


	//   ....[64]....
        /*0bb0*/ 	.word	0x0001b550


	//   ....[65]....
        /*0bb4*/ 	.word	0x0001b560


	//   ....[66]....
        /*0bb8*/ 	.word	0x0001b700


	//   ....[67]....
        /*0bbc*/ 	.word	0x0001b8d0


	//   ....[68]....
        /*0bc0*/ 	.word	0x0001b900


	//   ....[69]....
        /*0bc4*/ 	.word	0x0001b930


	//   ....[70]....
        /*0bc8*/ 	.word	0x0001b960


	//   ....[71]....
        /*0bcc*/ 	.word	0x0001b990


	//   ....[72]....
        /*0bd0*/ 	.word	0x0001b9c0


	//   ....[73]....
        /*0bd4*/ 	.word	0x0001bb30


	//   ....[74]....
        /*0bd8*/ 	.word	0x0001bb60


	//   ....[75]....
        /*0bdc*/ 	.word	0x0001bb90


	//   ....[76]....
        /*0be0*/ 	.word	0x0001bbc0


	//   ....[77]....
        /*0be4*/ 	.word	0x0001bbf0


	//   ....[78]....
        /*0be8*/ 	.word	0x0001bc20


	//   ....[79]....
        /*0bec*/ 	.word	0x0001bcc0


	//   ....[80]....
        /*0bf0*/ 	.word	0x0001bd20


	//   ....[81]....
        /*0bf4*/ 	.word	0x0001bdc0


	//   ....[82]....
        /*0bf8*/ 	.word	0x0001ceb0


	//   ....[83]....
        /*0bfc*/ 	.word	0x0001f410


	//   ....[84]....
        /*0c00*/ 	.word	0x0001f420


	//   ....[85]....
        /*0c04*/ 	.word	0x0001f4e0


	//   ....[86]....
        /*0c08*/ 	.word	0x0001f4f0


	//   ....[87]....
        /*0c0c*/ 	.word	0x0001f5a0


	//   ....[88]....
        /*0c10*/ 	.word	0x0001f5b0


	//   ....[89]....
        /*0c14*/ 	.word	0x0001f5c0


	//   ....[90]....
        /*0c18*/ 	.word	0x0001f5d0


	//   ....[91]....
        /*0c1c*/ 	.word	0x0001ffe0


	//   ....[92]....
        /*0c20*/ 	.word	0x0001fff0


	//   ....[93]....
        /*0c24*/ 	.word	0x00020010


	//   ....[94]....
        /*0c28*/ 	.word	0x000200c0


	//   ....[95]....
        /*0c2c*/ 	.word	0x000200f0


	//   ....[96]....
        /*0c30*/ 	.word	0x00020110


	//   ....[97]....
        /*0c34*/ 	.word	0x00020190


	//   ....[98]....
        /*0c38*/ 	.word	0x000201a0


	//   ....[99]....
        /*0c3c*/ 	.word	0x00020270


	//   ....[100]....
        /*0c40*/ 	.word	0x000202b0


	//   ....[101]....
        /*0c44*/ 	.word	0x000202c0


	//   ....[102]....
        /*0c48*/ 	.word	0x00020340


	//   ....[103]....
        /*0c4c*/ 	.word	0x00020b40


	//   ....[104]....
        /*0c50*/ 	.word	0x00020b50


	//   ....[105]....
        /*0c54*/ 	.word	0x00020b70


	//   ....[106]....
        /*0c58*/ 	.word	0x00020bf0


	//   ....[107]....
        /*0c5c*/ 	.word	0x00020c00


	//   ....[108]....
        /*0c60*/ 	.word	0x00020c60


	//   ....[109]....
        /*0c64*/ 	.word	0x00020c90


	//   ....[110]....
        /*0c68*/ 	.word	0x00020cd0


	//   ....[111]....
        /*0c6c*/ 	.word	0x00020f80


	//   ....[112]....
        /*0c70*/ 	.word	0x00020fa0


	//   ....[113]....
        /*0c74*/ 	.word	0x00021040


	//   ....[114]....
        /*0c78*/ 	.word	0x00021050


	//   ....[115]....
        /*0c7c*/ 	.word	0x000210e0


	//   ....[116]....
        /*0c80*/ 	.word	0x000210f0


	//   ....[117]....
        /*0c84*/ 	.word	0x00021100


	//   ....[118]....
        /*0c88*/ 	.word	0x00021190


	//   ....[119]....
        /*0c8c*/ 	.word	0x00021790


	//   ....[120]....
        /*0c90*/ 	.word	0x000217a0


	//   ....[121]....
        /*0c94*/ 	.word	0x00021830


	//   ....[122]....
        /*0c98*/ 	.word	0x000218d0


	//   ....[123]....
        /*0c9c*/ 	.word	0x000218f0


	//   ....[124]....
        /*0ca0*/ 	.word	0x00021970


	//   ....[125]....
        /*0ca4*/ 	.word	0x00021990


	//   ....[126]....
        /*0ca8*/ 	.word	0x000219a0


	//   ....[127]....
        /*0cac*/ 	.word	0x00021da0


	//   ....[128]....
        /*0cb0*/ 	.word	0x00021dd0


	//   ....[129]....
        /*0cb4*/ 	.word	0x00021e10


	//   ....[130]....
        /*0cb8*/ 	.word	0x00021e40


	//   ....[131]....
        /*0cbc*/ 	.word	0x00021e70


	//   ....[132]....
        /*0cc0*/ 	.word	0x00021ea0


	//   ....[133]....
        /*0cc4*/ 	.word	0x00021ed0


	//   ....[134]....
        /*0cc8*/ 	.word	0x00021f00


	//   ....[135]....
        /*0ccc*/ 	.word	0x00022080


	//   ....[136]....
        /*0cd0*/ 	.word	0x000220b0


	//   ....[137]....
        /*0cd4*/ 	.word	0x000220e0


	//   ....[138]....
        /*0cd8*/ 	.word	0x00022110


	//   ....[139]....
        /*0cdc*/ 	.word	0x00022140


	//   ....[140]....
        /*0ce0*/ 	.word	0x00022170


	//   ....[141]....
        /*0ce4*/ 	.word	0x00022230


	//   ....[142]....
        /*0ce8*/ 	.word	0x00022250


	//   ....[143]....
        /*0cec*/ 	.word	0x000222c0


	//   ....[144]....
        /*0cf0*/ 	.word	0x00022960


	//   ....[145]....
        /*0cf4*/ 	.word	0x00022ca0


	//   ....[146]....
        /*0cf8*/ 	.word	0x00022d30


	//   ....[147]....
        /*0cfc*/ 	.word	0x00022e20


	//   ....[148]....
        /*0d00*/ 	.word	0x00022eb0


	//   ....[149]....
        /*0d04*/ 	.word	0x00022f90


	//   ....[150]....
        /*0d08*/ 	.word	0x00023020


	//   ....[151]....
        /*0d0c*/ 	.word	0x00023160


	//   ....[152]....
        /*0d10*/ 	.word	0x00023200


	//   ....[153]....
        /*0d14*/ 	.word	0x00023290


	//   ....[154]....
        /*0d18*/ 	.word	0x000232e0


	//   ....[155]....
        /*0d1c*/ 	.word	0x00023330


	//   ....[156]....
        /*0d20*/ 	.word	0x00023400


	//   ....[157]....
        /*0d24*/ 	.word	0x00023490


	//   ....[158]....
        /*0d28*/ 	.word	0x000234e0


	//   ....[159]....
        /*0d2c*/ 	.word	0x00023530


	//   ....[160]....
        /*0d30*/ 	.word	0x00023890


	//   ....[161]....
        /*0d34*/ 	.word	0x000238e0


	//   ....[162]....
        /*0d38*/ 	.word	0x00023970


	//   ....[163]....
        /*0d3c*/ 	.word	0x00023a00


	//   ....[164]....
        /*0d40*/ 	.word	0x00023ac0


	//   ....[165]....
        /*0d44*/ 	.word	0x00023da0


	//   ....[166]....
        /*0d48*/ 	.word	0x00023e90


	//   ....[167]....
        /*0d4c*/ 	.word	0x00023f20


	//   ....[168]....
        /*0d50*/ 	.word	0x00023f80


	//   ....[169]....
        /*0d54*/ 	.word	0x000240a0


	//   ....[170]....
        /*0d58*/ 	.word	0x00024100


	//   ....[171]....
        /*0d5c*/ 	.word	0x00024220


	//   ....[172]....
        /*0d60*/ 	.word	0x00024280


	//   ....[173]....
        /*0d64*/ 	.word	0x00024330


	//   ....[174]....
        /*0d68*/ 	.word	0x00024450


	//   ....[175]....
        /*0d6c*/ 	.word	0x000244c0


	//   ....[176]....
        /*0d70*/ 	.word	0x00024520


	//   ....[177]....
        /*0d74*/ 	.word	0x000245c0


	//   ....[178]....
        /*0d78*/ 	.word	0x00024690


	//   ....[179]....
        /*0d7c*/ 	.word	0x00024730


	//   ....[180]....
        /*0d80*/ 	.word	0x00024810


	//   ....[181]....
        /*0d84*/ 	.word	0x000248a0


	//   ....[182]....
        /*0d88*/ 	.word	0x00024970


	//   ....[183]....
        /*0d8c*/ 	.word	0x00024a00


	//   ....[184]....
        /*0d90*/ 	.word	0x00024ae0


	//   ....[185]....
        /*0d94*/ 	.word	0x00024ba0


	//   ....[186]....
        /*0d98*/ 	.word	0x00024d20


	//   ....[187]....
        /*0d9c*/ 	.word	0x00024e00


	//   ....[188]....
        /*0da0*/ 	.word	0x00024e80


	//   ....[189]....
        /*0da4*/ 	.word	0x00024f60


	//   ....[190]....
        /*0da8*/ 	.word	0x00024fc0


	//   ....[191]....
        /*0dac*/ 	.word	0x00025090


	//   ....[192]....
        /*0db0*/ 	.word	0x000250f0


	//   ....[193]....
        /*0db4*/ 	.word	0x000251d0


	//   ....[194]....
        /*0db8*/ 	.word	0x000252c0


	//   ....[195]....
        /*0dbc*/ 	.word	0x00025360


	//   ....[196]....
        /*0dc0*/ 	.word	0x000253c0


	//   ....[197]....
        /*0dc4*/ 	.word	0x000254c0


	//   ....[198]....
        /*0dc8*/ 	.word	0x00025520


	//   ....[199]....
        /*0dcc*/ 	.word	0x00025620


	//   ....[200]....
        /*0dd0*/ 	.word	0x00025680


	//   ....[201]....
        /*0dd4*/ 	.word	0x00025750


	//   ....[202]....
        /*0dd8*/ 	.word	0x000258a0


	//   ....[203]....
        /*0ddc*/ 	.word	0x00025950


	//   ....[204]....
        /*0de0*/ 	.word	0x00025a60


	//   ....[205]....
        /*0de4*/ 	.word	0x00025b40


	//   ....[206]....
        /*0de8*/ 	.word	0x00025ba0


	//   ....[207]....
        /*0dec*/ 	.word	0x00025c90


	//   ....[208]....
        /*0df0*/ 	.word	0x00025cf0


	//   ....[209]....
        /*0df4*/ 	.word	0x00025dd0


	//   ....[210]....
        /*0df8*/ 	.word	0x00025e60


	//   ....[211]....
        /*0dfc*/ 	.word	0x00025f00


	//   ....[212]....
        /*0e00*/ 	.word	0x00026020


	//   ....[213]....
        /*0e04*/ 	.word	0x00026090


	//   ....[214]....
        /*0e08*/ 	.word	0x00026100


	//   ....[215]....
        /*0e0c*/ 	.word	0x00026170


	//   ....[216]....
        /*0e10*/ 	.word	0x000261e0


	//   ....[217]....
        /*0e14*/ 	.word	0x00026260


	//   ....[218]....
        /*0e18*/ 	.word	0x000262f0


	//   ....[219]....
        /*0e1c*/ 	.word	0x00026380


	//   ....[220]....
        /*0e20*/ 	.word	0x000263f0


	//   ....[221]....
        /*0e24*/ 	.word	0x00026460


	//   ....[222]....
        /*0e28*/ 	.word	0x000264d0


	//   ....[223]....
        /*0e2c*/ 	.word	0x00026550


	//   ....[224]....
        /*0e30*/ 	.word	0x000265c0


	//   ....[225]....
        /*0e34*/ 	.word	0x00026660


	//   ....[226]....
        /*0e38*/ 	.word	0x000266f0


	//   ....[227]....
        /*0e3c*/ 	.word	0x00026820


	//----- nvinfo : EIATTR_REG_RECONFIG
	.align		4
.L_1259:
        /*0e40*/ 	.byte	0x01, 0x54
	.zero		2


	//----- nvinfo : EIATTR_SYSCALL_OFFSETS
	.align		4
        /*0e44*/ 	.byte	0x04, 0x46
        /*0e46*/ 	.short	(.L_1261 - .L_1260)


	//   ....[0]....
.L_1260:
        /*0e48*/ 	.word	0x00001e50


	//   ....[1]....
        /*0e4c*/ 	.word	0x00001fa0


	//   ....[2]....
        /*0e50*/ 	.word	0x00008000


	//   ....[3]....
        /*0e54*/ 	.word	0x00008320


	//   ....[4]....
        /*0e58*/ 	.word	0x0001e980


	//   ....[5]....
        /*0e5c*/ 	.word	0x0001ead0


	//   ....[6]....
        /*0e60*/ 	.word	0x0001ebc0


	//   ....[7]....
        /*0e64*/ 	.word	0x0001fa50


	//----- nvinfo : EIATTR_MBARRIER_INSTR_OFFSETS
	.align		4
.L_1261:
        /*0e68*/ 	.byte	0x04, 0x39
        /*0e6a*/ 	.short	(.L_1263 - .L_1262)


	//   ....[0]....
.L_1262:
        /*0e6c*/ 	.word	0x00000270
        /*0e70*/ 	.word	0x000000ff
        /*0e74*/ 	.word	0x0002d800
        /*0e78*/ 	.short	0x0100
        /*0e7a*/ 	.byte	0x08
	.zero		1


	//   ....[1]....
        /*0e7c*/ 	.word	0x00000280
        /*0e80*/ 	.word	0x000000ff
        /*0e84*/ 	.word	0x0002d820
        /*0e88*/ 	.short	0x0100
        /*0e8a*/ 	.byte	0x08
	.zero		1


	//   ....[2]....
        /*0e8c*/ 	.word	0x00000370
        /*0e90*/ 	.word	0x000000ff
        /*0e94*/ 	.word	0x0002d830
        /*0e98*/ 	.short	0x0100
        /*0e9a*/ 	.byte	0x08
	.zero		1


	//   ....[3]....
        /*0e9c*/ 	.word	0x00000380
        /*0ea0*/ 	.word	0x000000ff
        /*0ea4*/ 	.word	0x0002d840
        /*0ea8*/ 	.short	0x0100
        /*0eaa*/ 	.byte	0x08
	.zero		1


	//   ....[4]....
        /*0eac*/ 	.word	0x00000390
        /*0eb0*/ 	.word	0x000000ff
        /*0eb4*/ 	.word	0x0002d838
        /*0eb8*/ 	.short	0x0100
        /*0eba*/ 	.byte	0x08
	.zero		1


	//   ....[5]....
        /*0ebc*/ 	.word	0x000003a0
        /*0ec0*/ 	.word	0x000000ff
        /*0ec4*/ 	.word	0x0002d848
        /*0ec8*/ 	.short	0x0100
        /*0eca*/ 	.byte	0x08
	.zero		1


	//   ....[6]....
        /*0ecc*/ 	.word	0x000004d0
        /*0ed0*/ 	.word	0x000000ff
        /*0ed4*/ 	.word	0x0002d850
        /*0ed8*/ 	.short	0x0100
        /*0eda*/ 	.byte	0x08
	.zero		1


	//   ....[7]....
        /*0edc*/ 	.word	0x000004e0
        /*0ee0*/ 	.word	0x000000ff
        /*0ee4*/ 	.word	0x0002d860
        /*0ee8*/ 	.short	0x0100
        /*0eea*/ 	.byte	0x08
	.zero		1


	//   ....[8]....
        /*0eec*/ 	.word	0x000004f0
        /*0ef0*/ 	.word	0x000000ff
        /*0ef4*/ 	.word	0x0002d858
        /*0ef8*/ 	.short	0x0100
        /*0efa*/ 	.byte	0x08
	.zero		1


	//   ....[9]....
        /*0efc*/ 	.word	0x00000500
        /*0f00*/ 	.word	0x000000ff
        /*0f04*/ 	.word	0x0002d868
        /*0f08*/ 	.short	0x0100
        /*0f0a*/ 	.byte	0x08
	.zero		1


	//   ....[10]....
        /*0f0c*/ 	.word	0x000005f0
        /*0f10*/ 	.word	0x000000ff
        /*0f14*/ 	.word	0x0002d870
        /*0f18*/ 	.short	0x0100
        /*0f1a*/ 	.byte	0x06
	.zero		1


	//   ....[11]....
        /*0f1c*/ 	.word	0x00000600
        /*0f20*/ 	.word	0x000000ff
        /*0f24*/ 	.word	0x0002d880
        /*0f28*/ 	.short	0x0100
        /*0f2a*/ 	.byte	0x06
	.zero		1


	//   ....[12]....
        /*0f2c*/ 	.word	0x00000610
        /*0f30*/ 	.word	0x000000ff
        /*0f34*/ 	.word	0x0002d878
        /*0f38*/ 	.short	0x0100
        /*0f3a*/ 	.byte	0x06
	.zero		1


	//   ....[13]....
        /*0f3c*/ 	.word	0x00000620
        /*0f40*/ 	.word	0x000000ff
        /*0f44*/ 	.word	0x0002d888
        /*0f48*/ 	.short	0x0100
        /*0f4a*/ 	.byte	0x06
	.zero		1


	//   ....[14]....
        /*0f4c*/ 	.word	0x00000750
        /*0f50*/ 	.word	0x000000ff
        /*0f54*/ 	.word	0x0002d890
        /*0f58*/ 	.short	0x0100
        /*0f5a*/ 	.byte	0x08
	.zero		1


	//   ....[15]....
        /*0f5c*/ 	.word	0x00000760
        /*0f60*/ 	.word	0x000000ff
        /*0f64*/ 	.word	0x0002d8a0
        /*0f68*/ 	.short	0x0100
        /*0f6a*/ 	.byte	0x08
	.zero		1


	//   ....[16]....
        /*0f6c*/ 	.word	0x00000770
        /*0f70*/ 	.word	0x000000ff
        /*0f74*/ 	.word	0x0002d898
        /*0f78*/ 	.short	0x0100
        /*0f7a*/ 	.byte	0x08
	.zero		1


	//   ....[17]....
        /*0f7c*/ 	.word	0x00000780
        /*0f80*/ 	.word	0x000000ff
        /*0f84*/ 	.word	0x0002d8a8
        /*0f88*/ 	.short	0x0100
        /*0f8a*/ 	.byte	0x08
	.zero		1


	//   ....[18]....
        /*0f8c*/ 	.word	0x000008b0
        /*0f90*/ 	.word	0x000000ff
        /*0f94*/ 	.word	0x0002d8b0
        /*0f98*/ 	.short	0x0100
        /*0f9a*/ 	.byte	0x08
	.zero		1


	//   ....[19]....
        /*0f9c*/ 	.word	0x000008c0
        /*0fa0*/ 	.word	0x000000ff
        /*0fa4*/ 	.word	0x0002d8c0
        /*0fa8*/ 	.short	0x0100
        /*0faa*/ 	.byte	0x08
	.zero		1


	//   ....[20]....
        /*0fac*/ 	.word	0x000008d0
        /*0fb0*/ 	.word	0x000000ff
        /*0fb4*/ 	.word	0x0002d8b8
        /*0fb8*/ 	.short	0x0100
        /*0fba*/ 	.byte	0x08
	.zero		1


	//   ....[21]....
        /*0fbc*/ 	.word	0x000008e0
        /*0fc0*/ 	.word	0x000000ff
        /*0fc4*/ 	.word	0x0002d8c8
        /*0fc8*/ 	.short	0x0100
        /*0fca*/ 	.byte	0x08
	.zero		1


	//   ....[22]....
        /*0fcc*/ 	.word	0x000034b0
        /*0fd0*/ 	.word	0x00000023
        /*0fd4*/ 	.word	0x0002d890
        /*0fd8*/ 	.short	0x010a
        /*0fda*/ 	.byte	0x3f
	.zero		1


	//   ....[23]....
        /*0fdc*/ 	.word	0x000051f0
        /*0fe0*/ 	.word	0x00000023
        /*0fe4*/ 	.word	0x0002d890
        /*0fe8*/ 	.short	0x010a
        /*0fea*/ 	.byte	0x3f
	.zero		1


	//   ....[24]....
        /*0fec*/ 	.word	0x00006b60
        /*0ff0*/ 	.word	0x00000023
        /*0ff4*/ 	.word	0x0002d890
        /*0ff8*/ 	.short	0x010a
        /*0ffa*/ 	.byte	0x3f
	.zero		1


	//   ....[25]....
        /*0ffc*/ 	.word	0x000070e0
        /*1000*/ 	.word	0x0000000b
        /*1004*/ 	.word	0x00000000
        /*1008*/ 	.short	0x0101
        /*100a*/ 	.byte	0x3f
	.zero		1


	//   ....[26]....
        /*100c*/ 	.word	0x00007120
        /*1010*/ 	.word	0x00000023
        /*1014*/ 	.word	0x0002d8b0
        /*1018*/ 	.short	0x010a
        /*101a*/ 	.byte	0x3f
	.zero		1


	//   ....[27]....
        /*101c*/ 	.word	0x00007660
        /*1020*/ 	.word	0x00000023
        /*1024*/ 	.word	0x00000000
        /*1028*/ 	.short	0x0101
        /*102a*/ 	.byte	0x3f
	.zero		1


	//   ....[28]....
        /*102c*/ 	.word	0x000080a0
        /*1030*/ 	.word	0x00000002
        /*1034*/ 	.word	0x0002d800
        /*1038*/ 	.short	0x010a
        /*103a*/ 	.byte	0x3f
	.zero		1


	//   ....[29]....
        /*103c*/ 	.word	0x000080f0
        /*1040*/ 	.word	0x00000002
        /*1044*/ 	.word	0x0002d800
        /*1048*/ 	.short	0x010a
        /*104a*/ 	.byte	0x3f
	.zero		1


	//   ....[30]....
        /*104c*/ 	.word	0x00008d50
        /*1050*/ 	.word	0x00000002
        /*1054*/ 	.word	0x0002d800
        /*1058*/ 	.short	0x010a
        /*105a*/ 	.byte	0x3f
	.zero		1


	//   ....[31]....
        /*105c*/ 	.word	0x0000ab40
        /*1060*/ 	.word	0x00000002
        /*1064*/ 	.word	0x0002d800
        /*1068*/ 	.short	0x010a
        /*106a*/ 	.byte	0x3f
	.zero		1


	//   ....[32]....
        /*106c*/ 	.word	0x0000c4c0
        /*1070*/ 	.word	0x00000008
        /*1074*/ 	.word	0x0002d830
        /*1078*/ 	.short	0x010a
        /*107a*/ 	.byte	0x3f
	.zero		1


	//   ....[33]....
        /*107c*/ 	.word	0x0000c570
        /*1080*/ 	.word	0x00000008
        /*1084*/ 	.word	0x0002d830
        /*1088*/ 	.short	0x010a
        /*108a*/ 	.byte	0x3f
	.zero		1


	//   ....[34]....
        /*108c*/ 	.word	0x0000cb60
        /*1090*/ 	.word	0x00000000
        /*1094*/ 	.word	0x00000000
        /*1098*/ 	.short	0x0101
        /*109a*/ 	.byte	0x3f
	.zero		1


	//   ....[35]....
        /*109c*/ 	.word	0x0000fb20
        /*10a0*/ 	.word	0x00000009
        /*10a4*/ 	.word	0x0002d830
        /*10a8*/ 	.short	0x010a
        /*10aa*/ 	.byte	0x3f
	.zero		1


	//   ....[36]....
        /*10ac*/ 	.word	0x0000fb70
        /*10b0*/ 	.word	0x00000009
        /*10b4*/ 	.word	0x0002d830
        /*10b8*/ 	.short	0x010a
        /*10ba*/ 	.byte	0x3f
	.zero		1


	//   ....[37]....
        /*10bc*/ 	.word	0x0000ff90
        /*10c0*/ 	.word	0x00000009
        /*10c4*/ 	.word	0x0002d850
        /*10c8*/ 	.short	0x010a
        /*10ca*/ 	.byte	0x3f
	.zero		1


	//   ....[38]....
        /*10cc*/ 	.word	0x0000ffd0
        /*10d0*/ 	.word	0x00000009
        /*10d4*/ 	.word	0x0002d850
        /*10d8*/ 	.short	0x010a
        /*10da*/ 	.byte	0x3f
	.zero		1


	//   ....[39]....
        /*10dc*/ 	.word	0x00010640
        /*10e0*/ 	.word	0x00000008
        /*10e4*/ 	.word	0x00000000
        /*10e8*/ 	.short	0x0101
        /*10ea*/ 	.byte	0x3f
	.zero		1


	//   ....[40]....
        /*10ec*/ 	.word	0x000129e0
        /*10f0*/ 	.word	0x00000012
        /*10f4*/ 	.word	0x00000000
        /*10f8*/ 	.short	0x0101
        /*10fa*/ 	.byte	0x3f
	.zero		1


	//   ....[41]....
        /*10fc*/ 	.word	0x00013400
        /*1100*/ 	.word	0x00000003
        /*1104*/ 	.word	0x0002d830
        /*1108*/ 	.short	0x010a
        /*110a*/ 	.byte	0x3f
	.zero		1


	//   ....[42]....
        /*110c*/ 	.word	0x00013450
        /*1110*/ 	.word	0x00000003
        /*1114*/ 	.word	0x0002d830
        /*1118*/ 	.short	0x010a
        /*111a*/ 	.byte	0x3f
	.zero		1


	//   ....[43]....
        /*111c*/ 	.word	0x000138a0
        /*1120*/ 	.word	0x00000003
        /*1124*/ 	.word	0x0002d850
        /*1128*/ 	.short	0x010a
        /*112a*/ 	.byte	0x3f
	.zero		1


	//   ....[44]....
        /*112c*/ 	.word	0x000138e0
        /*1130*/ 	.word	0x00000003
        /*1134*/ 	.word	0x0002d850
        /*1138*/ 	.short	0x010a
        /*113a*/ 	.byte	0x3f
	.zero		1


	//   ....[45]....
        /*113c*/ 	.word	0x00013f50
        /*1140*/ 	.word	0x00000000
        /*1144*/ 	.word	0x00000000
        /*1148*/ 	.short	0x0101
        /*114a*/ 	.byte	0x3f
	.zero		1


	//   ....[46]....
        /*114c*/ 	.word	0x00015120
        /*1150*/ 	.word	0x00000006
        /*1154*/ 	.word	0x00000000
        /*1158*/ 	.short	0x0101
        /*115a*/ 	.byte	0x3f
	.zero		1


	//   ....[47]....
        /*115c*/ 	.word	0x000158b0
        /*1160*/ 	.word	0x00000003
        /*1164*/ 	.word	0x0002d830
        /*1168*/ 	.short	0x010a
        /*116a*/ 	.byte	0x3f
	.zero		1


	//   ....[48]....
        /*116c*/ 	.word	0x00015900
        /*1170*/ 	.word	0x00000003
        /*1174*/ 	.word	0x0002d830
        /*1178*/ 	.short	0x010a
        /*117a*/ 	.byte	0x3f
	.zero		1


	//   ....[49]....
        /*117c*/ 	.word	0x00015d50
        /*1180*/ 	.word	0x00000003
        /*1184*/ 	.word	0x0002d850
        /*1188*/ 	.short	0x010a
        /*118a*/ 	.byte	0x3f
	.zero		1


	//   ....[50]....
        /*118c*/ 	.word	0x00015d90
        /*1190*/ 	.word	0x00000003
        /*1194*/ 	.word	0x0002d850
        /*1198*/ 	.short	0x010a
        /*119a*/ 	.byte	0x3f
	.zero		1


	//   ....[51]....
        /*119c*/ 	.word	0x000164b0
        /*11a0*/ 	.word	0x00000000
        /*11a4*/ 	.word	0x00000000
        /*11a8*/ 	.short	0x0101
        /*11aa*/ 	.byte	0x3f
	.zero		1


	//   ....[52]....
        /*11ac*/ 	.word	0x00018700
        /*11b0*/ 	.word	0x00000008
        /*11b4*/ 	.word	0x00000000
        /*11b8*/ 	.short	0x0101
        /*11ba*/ 	.byte	0x3f
	.zero		1


	//   ....[53]....
        /*11bc*/ 	.word	0x00018da0
        /*11c0*/ 	.word	0x0000000b
        /*11c4*/ 	.word	0x0002d850
        /*11c8*/ 	.short	0x010a
        /*11ca*/ 	.byte	0x3f
	.zero		1


	//   ....[54]....
        /*11cc*/ 	.word	0x00018e50
        /*11d0*/ 	.word	0x0000000b
        /*11d4*/ 	.word	0x0002d850
        /*11d8*/ 	.short	0x010a
        /*11da*/ 	.byte	0x3f
	.zero		1


	//   ....[55]....
        /*11dc*/ 	.word	0x00019650
        /*11e0*/ 	.word	0x00000003
        /*11e4*/ 	.word	0x00000000
        /*11e8*/ 	.short	0x0101
        /*11ea*/ 	.byte	0x3f
	.zero		1


	//   ....[56]....
        /*11ec*/ 	.word	0x0001aa30
        /*11f0*/ 	.word	0x00000000
        /*11f4*/ 	.word	0x00000000
        /*11f8*/ 	.short	0x0101
        /*11fa*/ 	.byte	0x3f
	.zero		1


	//   ....[57]....
        /*11fc*/ 	.word	0x0001cf90
        /*1200*/ 	.word	0x00000017
        /*1204*/ 	.word	0x0002d820
        /*1208*/ 	.short	0x010a
        /*120a*/ 	.byte	0x3f
	.zero		1


	//   ....[58]....
        /*120c*/ 	.word	0x0001d050
        /*1210*/ 	.word	0x00000009
        /*1214*/ 	.word	0x0002d8a0
        /*1218*/ 	.short	0x010a
        /*121a*/ 	.byte	0x3f
	.zero		1


	//   ....[59]....
        /*121c*/ 	.word	0x0001d480
        /*1220*/ 	.word	0x00000009
        /*1224*/ 	.word	0x0002d8c0
        /*1228*/ 	.short	0x010a
        /*122a*/ 	.byte	0x3f
	.zero		1


	//   ....[60]....
        /*122c*/ 	.word	0x0001d9e0
        /*1230*/ 	.word	0x00000008
        /*1234*/ 	.word	0x0002d8a0
        /*1238*/ 	.short	0x010a
        /*123a*/ 	.byte	0x3f
	.zero		1


	//   ....[61]....
        /*123c*/ 	.word	0x0001de00
        /*1240*/ 	.word	0x00000008
        /*1244*/ 	.word	0x0002d8c0
        /*1248*/ 	.short	0x010a
        /*124a*/ 	.byte	0x3f
	.zero		1


	//   ....[62]....
        /*124c*/ 	.word	0x0001f1a0
        /*1250*/ 	.word	0x00000000
        /*1254*/ 	.word	0x0002d840
        /*1258*/ 	.short	0x010a
        /*125a*/ 	.byte	0x3f
	.zero		1


	//   ....[63]....
        /*125c*/ 	.word	0x0001f720
        /*1260*/ 	.word	0x00000000
        /*1264*/ 	.word	0x0002d830
        /*1268*/ 	.short	0x0107
        /*126a*/ 	.byte	0x3f
	.zero		1


	//   ....[64]....
        /*126c*/ 	.word	0x0001f7f0
        /*1270*/ 	.word	0x00000000
        /*1274*/ 	.word	0x0002d830
        /*1278*/ 	.short	0x0101
        /*127a*/ 	.byte	0x3f
	.zero		1


	//   ....[65]....
        /*127c*/ 	.word	0x00020410
        /*1280*/ 	.word	0x00000017
        /*1284*/ 	.word	0x0002d800
        /*1288*/ 	.short	0x0107
        /*128a*/ 	.byte	0x3f
	.zero		1


	//   ....[66]....
        /*128c*/ 	.word	0x00020500
        /*1290*/ 	.word	0x00000017
        /*1294*/ 	.word	0x0002d800
        /*1298*/ 	.short	0x0101
        /*129a*/ 	.byte	0x3f
	.zero		1


	//   ....[67]....
        /*129c*/ 	.word	0x00020520
        /*12a0*/ 	.word	0x00000017
        /*12a4*/ 	.word	0x0002d820
        /*12a8*/ 	.short	0x010a
        /*12aa*/ 	.byte	0x3f
	.zero		1


	//   ....[68]....
        /*12ac*/ 	.word	0x00020940
        /*12b0*/ 	.word	0x00000005
        /*12b4*/ 	.word	0x0002d840
        /*12b8*/ 	.short	0x010a
        /*12ba*/ 	.byte	0x3f
	.zero		1


	//   ....[69]....
        /*12bc*/ 	.word	0x00020d80
        /*12c0*/ 	.word	0x00000005
        /*12c4*/ 	.word	0x0002d830
        /*12c8*/ 	.short	0x0107
        /*12ca*/ 	.byte	0x3f
	.zero		1


	//   ....[70]....
        /*12cc*/ 	.word	0x00020e40
        /*12d0*/ 	.word	0x00000005
        /*12d4*/ 	.word	0x0002d830
        /*12d8*/ 	.short	0x0101
        /*12da*/ 	.byte	0x3f
	.zero		1


	//   ....[71]....
        /*12dc*/ 	.word	0x00020ea0
        /*12e0*/ 	.word	0x00000005
        /*12e4*/ 	.word	0x0002d860
        /*12e8*/ 	.short	0x010a
        /*12ea*/ 	.byte	0x3f
	.zero		1


	//   ....[72]....
        /*12ec*/ 	.word	0x00021380
        /*12f0*/ 	.word	0x00000005
        /*12f4*/ 	.word	0x0002d850
        /*12f8*/ 	.short	0x0107
        /*12fa*/ 	.byte	0x3f
	.zero		1


	//   ....[73]....
        /*12fc*/ 	.word	0x00021470
        /*1300*/ 	.word	0x00000005
        /*1304*/ 	.word	0x0002d850
        /*1308*/ 	.short	0x0101
        /*130a*/ 	.byte	0x3f
	.zero		1


	//   ....[74]....
        /*130c*/ 	.word	0x000216a0
        /*1310*/ 	.word	0x00000000
        /*1314*/ 	.word	0x0002d860
        /*1318*/ 	.short	0x010a
        /*131a*/ 	.byte	0x3f
	.zero		1


	//   ....[75]....
        /*131c*/ 	.word	0x00021ad0
        /*1320*/ 	.word	0x00000000
        /*1324*/ 	.word	0x0002d850
        /*1328*/ 	.short	0x0107
        /*132a*/ 	.byte	0x3f
	.zero		1


	//   ....[76]....
        /*132c*/ 	.word	0x00021bb0
        /*1330*/ 	.word	0x00000000
        /*1334*/ 	.word	0x0002d850
        /*1338*/ 	.short	0x0101
        /*133a*/ 	.byte	0x3f
	.zero		1


	//   ....[77]....
        /*133c*/ 	.word	0x000228e0
        /*1340*/ 	.word	0x00000005
        /*1344*/ 	.word	0x0002d820
        /*1348*/ 	.short	0x010a
        /*134a*/ 	.byte	0x3f
	.zero		1


	//   ....[78]....
        /*134c*/ 	.word	0x00022a80
        /*1350*/ 	.word	0x00000003
        /*1354*/ 	.word	0x0002d840
        /*1358*/ 	.short	0x010a
        /*135a*/ 	.byte	0x3f
	.zero		1


	//   ....[79]....
        /*135c*/ 	.word	0x00022b10
        /*1360*/ 	.word	0x00000019
        /*1364*/ 	.word	0x0002d840
        /*1368*/ 	.short	0x010a
        /*136a*/ 	.byte	0x3f
	.zero		1


	//   ....[80]....
        /*136c*/ 	.word	0x00022b50
        /*1370*/ 	.word	0x00000003
        /*1374*/ 	.word	0x0002d860
        /*1378*/ 	.short	0x010a
        /*137a*/ 	.byte	0x3f
	.zero		1


	//   ....[81]....
        /*137c*/ 	.word	0x00022b90
        /*1380*/ 	.word	0x00000019
        /*1384*/ 	.word	0x0002d860
        /*1388*/ 	.short	0x010a
        /*138a*/ 	.byte	0x3f
	.zero		1


	//   ....[82]....
        /*138c*/ 	.word	0x00022bf0
        /*1390*/ 	.word	0x00000023
        /*1394*/ 	.word	0x0002d890
        /*1398*/ 	.short	0x010a
        /*139a*/ 	.byte	0x3f
	.zero		1


	//   ....[83]....
        /*139c*/ 	.word	0x00022d70
        /*13a0*/ 	.word	0x00000023
        /*13a4*/ 	.word	0x0002d890
        /*13a8*/ 	.short	0x010a
        /*13aa*/ 	.byte	0x3f
	.zero		1


	//   ....[84]....
        /*13ac*/ 	.word	0x00022ef0
        /*13b0*/ 	.word	0x00000023
        /*13b4*/ 	.word	0x0002d890
        /*13b8*/ 	.short	0x010a
        /*13ba*/ 	.byte	0x3f
	.zero		1


	//   ....[85]....
        /*13bc*/ 	.word	0x00023060
        /*13c0*/ 	.word	0x00000023
        /*13c4*/ 	.word	0x0002d8b0
        /*13c8*/ 	.short	0x010a
        /*13ca*/ 	.byte	0x3f
	.zero		1


	//   ....[86]....
        /*13cc*/ 	.word	0x00023360
        /*13d0*/ 	.word	0x00000002
        /*13d4*/ 	.word	0x0002d800
        /*13d8*/ 	.short	0x010a
        /*13da*/ 	.byte	0x3f
	.zero		1


	//   ....[87]....
        /*13dc*/ 	.word	0x00023570
        /*13e0*/ 	.word	0x00000002
        /*13e4*/ 	.word	0x0002d800
        /*13e8*/ 	.short	0x010a
        /*13ea*/ 	.byte	0x3f
	.zero		1


	//   ....[88]....
        /*13ec*/ 	.word	0x000235c0
        /*13f0*/ 	.word	0x00000008
        /*13f4*/ 	.word	0x0002d830
        /*13f8*/ 	.short	0x010a
        /*13fa*/ 	.byte	0x3f
	.zero		1


	//   ....[89]....
        /*13fc*/ 	.word	0x00023610
        /*1400*/ 	.word	0x00000009
        /*1404*/ 	.word	0x0002d830
        /*1408*/ 	.short	0x010a
        /*140a*/ 	.byte	0x3f
	.zero		1


	//   ....[90]....
        /*140c*/ 	.word	0x00023660
        /*1410*/ 	.word	0x00000009
        /*1414*/ 	.word	0x0002d850
        /*1418*/ 	.short	0x010a
        /*141a*/ 	.byte	0x3f
	.zero		1


	//   ....[91]....
        /*141c*/ 	.word	0x000236b0
        /*1420*/ 	.word	0x00000003
        /*1424*/ 	.word	0x0002d830
        /*1428*/ 	.short	0x010a
        /*142a*/ 	.byte	0x3f
	.zero		1


	//   ....[92]....
        /*142c*/ 	.word	0x00023700
        /*1430*/ 	.word	0x00000003
        /*1434*/ 	.word	0x0002d850
        /*1438*/ 	.short	0x010a
        /*143a*/ 	.byte	0x3f
	.zero		1


	//   ....[93]....
        /*143c*/ 	.word	0x00023750
        /*1440*/ 	.word	0x00000003
        /*1444*/ 	.word	0x0002d830
        /*1448*/ 	.short	0x010a
        /*144a*/ 	.byte	0x3f
	.zero		1


	//   ....[94]....
        /*144c*/ 	.word	0x000237a0
        /*1450*/ 	.word	0x00000003
        /*1454*/ 	.word	0x0002d850
        /*1458*/ 	.short	0x010a
        /*145a*/ 	.byte	0x3f
	.zero		1


	//   ....[95]....
        /*145c*/ 	.word	0x000237f0
        /*1460*/ 	.word	0x0000000b
        /*1464*/ 	.word	0x0002d850
        /*1468*/ 	.short	0x010a
        /*146a*/ 	.byte	0x3f
	.zero		1


	//   ....[96]....
        /*146c*/ 	.word	0x00023b80
        /*1470*/ 	.word	0x00000017
        /*1474*/ 	.word	0x0002d820
        /*1478*/ 	.short	0x010a
        /*147a*/ 	.byte	0x3f
	.zero		1


	//   ....[97]....
        /*147c*/ 	.word	0x00023bd0
        /*1480*/ 	.word	0x00000009
        /*1484*/ 	.word	0x0002d8a0
        /*1488*/ 	.short	0x010a
        /*148a*/ 	.byte	0x3f
	.zero		1


	//   ....[98]....
        /*148c*/ 	.word	0x00023c20
        /*1490*/ 	.word	0x00000009
        /*1494*/ 	.word	0x0002d8c0
        /*1498*/ 	.short	0x010a
        /*149a*/ 	.byte	0x3f
	.zero		1


	//   ....[99]....
        /*149c*/ 	.word	0x00023c70
        /*14a0*/ 	.word	0x00000008
        /*14a4*/ 	.word	0x0002d8a0
        /*14a8*/ 	.short	0x010a
        /*14aa*/ 	.byte	0x3f
	.zero		1


	//   ....[100]....
        /*14ac*/ 	.word	0x00023cc0
        /*14b0*/ 	.word	0x00000008
        /*14b4*/ 	.word	0x0002d8c0
        /*14b8*/ 	.short	0x010a
        /*14ba*/ 	.byte	0x3f
	.zero		1


	//   ....[101]....
        /*14bc*/ 	.word	0x00023de0
        /*14c0*/ 	.word	0x00000000
        /*14c4*/ 	.word	0x0002d840
        /*14c8*/ 	.short	0x010a
        /*14ca*/ 	.byte	0x3f
	.zero		1


	//   ....[102]....
        /*14cc*/ 	.word	0x00024c20
        /*14d0*/ 	.word	0x00000017
        /*14d4*/ 	.word	0x0002d820
        /*14d8*/ 	.short	0x010a
        /*14da*/ 	.byte	0x3f
	.zero		1


	//   ....[103]....
        /*14dc*/ 	.word	0x00024c70
        /*14e0*/ 	.word	0x00000005
        /*14e4*/ 	.word	0x0002d840
        /*14e8*/ 	.short	0x010a
        /*14ea*/ 	.byte	0x3f
	.zero		1


	//   ....[104]....
        /*14ec*/ 	.word	0x00025210
        /*14f0*/ 	.word	0x00000005
        /*14f4*/ 	.word	0x0002d860
        /*14f8*/ 	.short	0x010a
        /*14fa*/ 	.byte	0x3f
	.zero		1


	//   ....[105]....
        /*14fc*/ 	.word	0x000257f0
        /*1500*/ 	.word	0x00000000
        /*1504*/ 	.word	0x0002d860
        /*1508*/ 	.short	0x010a
        /*150a*/ 	.byte	0x3f
	.zero		1


	//   ....[106]....
        /*150c*/ 	.word	0x00026740
        /*1510*/ 	.word	0x00000005
        /*1514*/ 	.word	0x0002d820
        /*1518*/ 	.short	0x010a
        /*151a*/ 	.byte	0x3f
	.zero		1


	//   ....[107]....
        /*151c*/ 	.word	0x000268e0
        /*1520*/ 	.word	0x00000003
        /*1524*/ 	.word	0x0002d840
        /*1528*/ 	.short	0x010a
        /*152a*/ 	.byte	0x3f
	.zero		1


	//   ....[108]....
        /*152c*/ 	.word	0x00026930
        /*1530*/ 	.word	0x00000019
        /*1534*/ 	.word	0x0002d840
        /*1538*/ 	.short	0x010a
        /*153a*/ 	.byte	0x3f
	.zero		1


	//   ....[109]....
        /*153c*/ 	.word	0x00026980
        /*1540*/ 	.word	0x00000003
        /*1544*/ 	.word	0x0002d860
        /*1548*/ 	.short	0x010a
        /*154a*/ 	.byte	0x3f
	.zero		1


	//----- nvinfo : EIATTR_NUM_MBARRIERS
	.align		4
.L_1263:
        /*154c*/ 	.byte	0x03, 0x38
        /*154e*/ 	.short	0x0016


	//----- nvinfo : EIATTR_EXIT_INSTR_OFFSETS
	.align		4
        /*1550*/ 	.byte	0x04, 0x1c
        /*1552*/ 	.short	(.L_1265 - .L_1264)


	//   ....[0]....
.L_1264:
        /*1554*/ 	.word	0x00022be0


	//----- nvinfo : EIATTR_MAX_THREADS
	.align		4
.L_1265:
        /*1558*/ 	.byte	0x04, 0x05
        /*155a*/ 	.short	(.L_1267 - .L_1266)
.L_1266:
        /*155c*/ 	.word	0x00000200
        /*1560*/ 	.word	0x00000001
        /*1564*/ 	.word	0x00000001


	//----- nvinfo : EIATTR_CRS_STACK_SIZE
	.align		4
.L_1267:
        /*1568*/ 	.byte	0x04, 0x1e
        /*156a*/ 	.short	(.L_1269 - .L_1268)
.L_1268:
        /*156c*/ 	.word	0x00000000


	//----- nvinfo : EIATTR_CBANK_PARAM_SIZE
	.align		4
.L_1269:
        /*1570*/ 	.byte	0x03, 0x19
        /*1572*/ 	.short	0x0af0


	//----- nvinfo : EIATTR_PARAM_CBANK
	.align		4
        /*1574*/ 	.byte	0x04, 0x0a
        /*1576*/ 	.short	(.L_1271 - .L_1270)
	.align		4
.L_1270:
        /*1578*/ 	.word	index@(.nv.constant0._ZN7cutlass13device_kernelIN5flash11enable_sm90INS1_16FlashAttnFwdSm90INS1_25CollectiveMainloopFwdSm90ILi2EN4cute5tupleIJNS5_1CILi1EEES8_S8_EEENS6_IJNS7_ILi192EEENS7_ILi128EEENS7_ILi96EEEEEELi96ENS_10bfloat16_tEfNS_4arch4Sm90ELb0ELb1ELb0ELb1ELb1ELb1ELb0ELb0ELb1ELb1ELb0ELb0EEENS1_21CollectiveEpilogueFwdINS6_IJSA_SC_SB_EEES9_SE_SG_Li384ELb1ELb1ELb0ELb0EEENS1_36VarlenDynamicPersistentTileSchedulerILi192ELi128ELi384ELi128ELb0ELb1ELb1ELb1ELb0ELb1EEEEEEEEEvNT_6ParamsE)
        /*157c*/ 	.short	0x0210
        /*157e*/ 	.short	0x0af0


	//----- nvinfo : EIATTR_SW_WAR
	.align		4
.L_1271:
        /*1580*/ 	.byte	0x04, 0x36
        /*1582*/ 	.short	(.L_1273 - .L_1272)
.L_1272:
        /*1584*/ 	.word	0x00000008
.L_1273:


//--------------------- .nv.info._ZN7cutlass13device_kernelIN5flash11enable_sm90INS1_16FlashAttnFwdSm90INS1_25CollectiveMainloopFwdSm90ILi2EN4cute5tupleIJNS5_1CILi1EEES8_S8_EEENS6_IJNS7_ILi192EEENS7_ILi128EEENS7_ILi96EEEEEELi96ENS_10bfloat16_tEfNS_4arch4Sm90ELb1ELb0ELb0ELb0ELb1ELb0ELb0ELb0ELb1ELb1ELb0ELb0EEENS1_21CollectiveEpilogueFwdINS6_IJSA_SC_SB_EEES9_SE_SG_Li384ELb0ELb1ELb0ELb0EEENS1_30DynamicPersistentTileSchedulerILi384ELi128ELb0ELb1ELb1EEEEEEEEEvNT_6ParamsE --------------------------
	.section	.nv.info._ZN7cutlass13device_kernelIN5flash11enable_sm90INS1_16FlashAttnFwdSm90INS1_25CollectiveMainloopFwdSm90ILi2EN4cute5tupleIJNS5_1CILi1EEES8_S8_EEENS6_IJNS7_ILi192EEENS7_ILi128EEENS7_ILi96EEEEEELi96ENS_10bfloat16_tEfNS_4arch4Sm90ELb1ELb0ELb0ELb0ELb1ELb0ELb0ELb0ELb1ELb1ELb0ELb0EEENS1_21CollectiveEpilogueFwdINS6_IJSA_SC_SB_EEES9_SE_SG_Li384ELb0ELb1ELb0ELb0EEENS1_30DynamicPersistentTileSchedulerILi384ELi128ELb0ELb1ELb1EEEEEEEEEvNT_6ParamsE,"",@"SHT_CUDA_INFO"
	.sectionflags	@""
	.align	4


	//----- nvinfo : EIATTR_CUDA_API_VERSION
	.align		4
        /*0000*/ 	.byte	0x04, 0x37
        /*0002*/ 	.short	(.L_1275 - .L_1274)
.L_1274:
        /*0004*/ 	.word	0x00000082


	//----- nvinfo : EIATTR_KPARAM_INFO
	.align		4
.L_1275:
        /*0008*/ 	.byte	0x04, 0x17
        /*000a*/ 	.short	(.L_1277 - .L_1276)
.L_1276:
        /*000c*/ 	.word	0x00000000
        /*0010*/ 	.short	0x0000
        /*0012*/ 	.short	0x0070
        /*0014*/ 	.byte	0x00, 0xf0, 0x01, 0x2a


	//----- nvinfo : EIATTR_SPARSE_MMA_MASK
	.align		4
.L_1277:
        /*0018*/ 	.byte	0x03, 0x50
        /*001a*/ 	.short	0x0000


	//----- nvinfo : EIATTR_MAXREG_COUNT
	.align		4
        /*001c*/ 	.byte	0x03, 0x1b
        /*001e*/ 	.short	0x0080


	//----- nvinfo : EIATTR_NUM_BARRIERS
	.align		4
        /*0020*/ 	.byte	0x02, 0x4c
        /*0022*/ 	.byte	0x10
	.zero		1


	//----- nvinfo : EIATTR_EXTERNS
	.align		4
        /*0024*/ 	.byte	0x04, 0x0f
        /*0026*/ 	.short	(.L_1279 - .L_1278)


	//   ....[0]....
	.align		4
.L_1278:
        /*0028*/ 	.word	index@(__assertfail)


	//----- nvinfo : EIATTR_ANNOTATIONS
	.align		4
.L_1279:
        /*002c*/ 	.byte	0x04, 0x55
        /*002e*/ 	.short	(.L_1281 - .L_1280)


	//   ....[0]....
.L_1280:
        /* <DEDUP_REMOVED lines=12> */


	//----- nvinfo : EIATTR_MERCURY_ISA_VERSION
	.align		4
.L_1281:
        /*00d8*/ 	.byte	0x03, 0x5f
        /*00da*/ 	.short	0x0101


	//----- nvinfo : EIATTR_INT_WARP_WIDE_INSTR_OFFSETS
	.align		4
        /*00dc*/ 	.byte	0x04, 0x31
        /*00de*/ 	.short	(.L_1283 - .L_1282)


	//   ....[0]....
.L_1282:
        /*00e0*/ 	.word	0x000000c0


	//   ....[1]....
        /*00e4*/ 	.word	0x000000d0


	//   ....[2]....
        /*00e8*/ 	.word	0x00000170


	//   ....[3]....
        /*00ec*/ 	.word	0x0000b280


	//   ....[4]....
        /*00f0*/ 	.word	0x0000b310


	//   ....[5]....
        /*00f4*/ 	.word	0x0000dec0


	//   ....[6]....
        /*00f8*/ 	.word	0x0000df50


	//----- nvinfo : EIATTR_COOP_GROUP_MASK_REGIDS
	.align		4
.L_1283:
        /*00fc*/ 	.byte	0x04, 0x29
        /*00fe*/ 	.short	(.L_1285 - .L_1284)


	//   ....[0]....
.L_1284:
        /*0100*/ 	.word	0xffffffff


	//   ....[1]....
        /*0104*/ 	.word	0xffffffff


	//   ....[2]....
        /*0108*/ 	.word	0xffffffff


	//   ....[3]....
        /*010c*/ 	.word	0xffffffff


	//   ....[4]....
        /*0110*/ 	.word	0xffffffff


	//   ....[5]....
        /*0114*/ 	.word	0xffffffff


	//   ....[6]....
        /*0118*/ 	.word	0xffffffff


	//   ....[7]....
        /*011c*/ 	.word	0xffffffff


	//   ....[8]....
        /*0120*/ 	.word	0xffffffff


	//   ....[9]....
        /*0124*/ 	.word	0xffffffff


	//   ....[10]....
        /*0128*/ 	.word	0xffffffff


	//   ....[11]....
        /*012c*/ 	.word	0xffffffff


	//   ....[12]....
        /*0130*/ 	.word	0xffffffff


	//   ....[13]....
        /*0134*/ 	.word	0xffffffff


	//   ....[14]....
        /*0138*/ 	.word	0xffffffff


	//   ....[15]....
        /*013c*/ 	.word	0xffffffff


	//   ....[16]....
        /*0140*/ 	.word	0xffffffff


	//   ....[17]....
        /*0144*/ 	.word	0xffffffff


	//   ....[18]....
        /*0148*/ 	.word	0xffffffff


	//   ....[19]....
        /*014c*/ 	.word	0xffffffff


	//   ....[20]....
        /*0150*/ 	.word	0xffffffff


	//   ....[21]....
        /*0154*/ 	.word	0xffffffff


	//   ....[22]....
        /*0158*/ 	.word	0xffffffff


	//   ....[23]....
        /*015c*/ 	.word	0xffffffff


	//   ....[24]....
        /*0160*/ 	.word	0xffffffff


	//   ....[25]....
        /*0164*/ 	.word	0xffffffff


	//   ....[26]....
        /*0168*/ 	.word	0xffffffff


	//   ....[27]....
        /*016c*/ 	.word	0xffffffff


	//   ....[28]....
        /*0170*/ 	.word	0xffffffff


	//   ....[29]....
        /*0174*/ 	.word	0xffffffff


	//   ....[30]....
        /*0178*/ 	.word	0xffffffff


	//   ....[31]....
        /*017c*/ 	.word	0xffffffff


	//   ....[32]....
        /*0180*/ 	.word	0xffffffff


	//   ....[33]....
        /*0184*/ 	.word	0xffffffff


	//   ....[34]....
        /*0188*/ 	.word	0xffffffff


	//   ....[35]....
        /*018c*/ 	.word	0xffffffff


	//   ....[36]....
        /*0190*/ 	.word	0xffffffff


	//   ....[37]....
        /*0194*/ 	.word	0xffffffff


	//   ....[38]....
        /*0198*/ 	.word	0xffffffff


	//   ....[39]....
        /*019c*/ 	.word	0xffffffff


	//   ....[40]....
        /*01a0*/ 	.word	0xffffffff


	//   ....[41]....
        /*01a4*/ 	.word	0xffffffff


	//   ....[42]....
        /*01a8*/ 	.word	0xffffffff


	//   ....[43]....
        /*01ac*/ 	.word	0xffffffff


	//   ....[44]....
        /*01b0*/ 	.word	0xffffffff


	//   ....[45]....
        /*01b4*/ 	.word	0xffffffff


	//   ....[46]....
        /*01b8*/ 	.word	0xffffffff


	//   ....[47]....
        /*01bc*/ 	.word	0xffffffff


	//   ....[48]....
        /*01c0*/ 	.word	0xffffffff


	//   ....[49]....
        /*01c4*/ 	.word	0xffffffff


	//   ....[50]....
        /*01c8*/ 	.word	0xffffffff


	//   ....[51]....
        /*01cc*/ 	.word	0xffffffff


	//   ....[52]....
        /*01d0*/ 	.word	0xffffffff


	//   ....[53]....
        /*01d4*/ 	.word	0xffffffff


	//   ....[54]....
        /*01d8*/ 	.word	0xffffffff


	//   ....[55]....
        /*01dc*/ 	.word	0xffffffff


	//   ....[56]....
        /*01e0*/ 	.word	0xffffffff


	//   ....[57]....
        /*01e4*/ 	.word	0xffffffff


	//   ....[58]....
        /*01e8*/ 	.word	0xffffffff


	//   ....[59]....
        /*01ec*/ 	.word	0xffffffff


	//   ....[60]....
        /*01f0*/ 	.word	0xffffffff


	//   ....[61]....
        /*01f4*/ 	.word	0xffffffff


	//   ....[62]....
        /*01f8*/ 	.word	0xffffffff


	//   ....[63]....
        /*01fc*/ 	.word	0xffffffff


	//   ....[64]....
        /*0200*/ 	.word	0xffffffff


	//   ....[65]....
        /*0204*/ 	.word	0xffffffff


	//   ....[66]....
        /*0208*/ 	.word	0xffffffff


	//   ....[67]....
        /*020c*/ 	.word	0xffffffff


	//   ....[68]....
        /*0210*/ 	.word	0xffffffff


	//   ....[69]....
        /*0214*/ 	.word	0xffffffff


	//   ....[70]....
        /*0218*/ 	.word	0xffffffff


	//   ....[71]....
        /*021c*/ 	.word	0xffffffff


	//   ....[72]....
        /*0220*/ 	.word	0xffffffff


	//   ....[73]....
        /*0224*/ 	.word	0xffffffff


	//   ....[74]....
        /*0228*/ 	.word	0xffffffff


	//   ....[75]....
        /*022c*/ 	.word	0xffffffff


	//   ....[76]....
        /*0230*/ 	.word	0xffffffff


	//   ....[77]....
        /*0234*/ 	.word	0xffffffff


	//   ....[78]....
        /*0238*/ 	.word	0xffffffff


	//   ....[79]....
        /*023c*/ 	.word	0xffffffff


	//   ....[80]....
        /*0240*/ 	.word	0xffffffff


	//   ....[81]....
        /*0244*/ 	.word	0xffffffff


	//   ....[82]....
        /*0248*/ 	.word	0xffffffff


	//   ....[83]....
        /*024c*/ 	.word	0xffffffff


	//   ....[84]....
        /*0250*/ 	.word	0xffffffff


	//   ....[85]....
        /*0254*/ 	.word	0xffffffff


	//   ....[86]....
        /*0258*/ 	.word	0xffffffff


	//   ....[87]....
        /*025c*/ 	.word	0xffffffff


	//   ....[88]....
        /*0260*/ 	.word	0xffffffff


	//   ....[89]....
        /*0264*/ 	.word	0x0500000f


	//   ....[90]....
        /*0268*/ 	.word	0x0500000f


	//   ....[91]....
        /*026c*/ 	.word	0x0500000f


	//   ....[92]....
        /*0270*/ 	.word	0x0500000f


	//   ....[93]....
        /*0274*/ 	.word	0x0500000f


	//   ....[94]....
        /*0278*/ 	.word	0x0500000f


	//   ....[95]....
        /*027c*/ 	.word	0x0500000f


	//   ....[96]....
        /*0280*/ 	.word	0x0500000f


	//   ....[97]....
        /*0284*/ 	.word	0x0500000f


	//   ....[98]....
        /*0288*/ 	.word	0x0500000f


	//   ....[99]....
        /*028c*/ 	.word	0x0500000f


	//   ....[100]....
        /*0290*/ 	.word	0x0500000f


	//   ....[101]....
        /*0294*/ 	.word	0x0500000f


	//   ....[102]....
        /*0298*/ 	.word	0x0500000f


	//   ....[103]....
        /*029c*/ 	.word	0x0500000f


	//   ....[104]....
        /*02a0*/ 	.word	0x0500000f


	//   ....[105]....
        /*02a4*/ 	.word	0x0500000f


	//   ....[106]....
        /*02a8*/ 	.word	0x0500000f


	//   ....[107]....
        /*02ac*/ 	.word	0x0500000f


	//   ....[108]....
        /*02b0*/ 	.word	0x0500000f


	//   ....[109]....
        /*02b4*/ 	.word	0x0500000f


	//   ....[110]....
        /*02b8*/ 	.word	0x0500000f


	//   ....[111]....
        /*02bc*/ 	.word	0x0500000f


	//   ....[112]....
        /*02c0*/ 	.word	0x0500000f


	//   ....[113]....
        /*02c4*/ 	.word	0x0500000f


	//   ....[114]....
        /*02c8*/ 	.word	0x0500000f


	//   ....[115]....
        /*02cc*/ 	.word	0x0500000f


	//   ....[116]....
        /*02d0*/ 	.word	0x0500000f


	//   ....[117]....
        /*02d4*/ 	.word	0x0500000f


	//   ....[118]....
        /*02d8*/ 	.word	0x0500000f


	//   ....[119]....
        /*02dc*/ 	.word	0x0500000f


	//   ....[120]....
        /*02e0*/ 	.word	0x0500000f


	//   ....[121]....
        /*02e4*/ 	.word	0x0500000f


	//   ....[122]....
        /*02e8*/ 	.word	0x0500000f


	//   ....[123]....
        /*02ec*/ 	.word	0x0500000f


	//   ....[124]....
        /*02f0*/ 	.word	0x0500000f


	//   ....[125]....
        /*02f4*/ 	.word	0x0500000f


	//   ....[126]....
        /*02f8*/ 	.word	0x0500000f


	//   ....[127]....
        /*02fc*/ 	.word	0x0500000f


	//   ....[128]....
        /*0300*/ 	.word	0x0500000f


	//   ....[129]....
        /*0304*/ 	.word	0x0500000f


	//   ....[130]....
        /*0308*/ 	.word	0x0500000f


	//   ....[131]....
        /*030c*/ 	.word	0x0500000f


	//   ....[132]....
        /*0310*/ 	.word	0x0500000f


	//   ....[133]....
        /*0314*/ 	.word	0x0500000f


	//   ....[134]....
        /*0318*/ 	.word	0x0500000f


	//   ....[135]....
        /*031c*/ 	.word	0x0500000f


	//----- nvinfo : EIATTR_COOP_GROUP_INSTR_OFFSETS
	.align		4
.L_1285:
        /*0320*/ 	.byte	0x04, 0x28
        /*0322*/ 	.short	(.L_1287 - .L_1286)


	//   ....[0]....
.L_1286:
        /*0324*/ 	.word	0x00000080


	//   ....[1]....
        /*0328*/ 	.word	0x00000090


	//   ....[2]....
        /*032c*/ 	.word	0x000002d0


	//   ....[3]....
        /*0330*/ 	.word	0x00000430


	//   ....[4]....
        /*0334*/ 	.word	0x00000550


	//   ....[5]....
        /*0338*/ 	.word	0x000006b0


	//   ....[6]....
        /*033c*/ 	.word	0x000014e0


	//   ....[7]....
        /*0340*/ 	.word	0x00001d10


	//   ....[8]....
        /*0344*/ 	.word	0x00001d50


	//   ....[9]....
        /*0348*/ 	.word	0x00002570


	//   ....[10]....
        /*034c*/ 	.word	0x00002640


	//   ....[11]....
        /*0350*/ 	.word	0x00002e90


	//   ....[12]....
        /*0354*/ 	.word	0x00002f00


	//   ....[13]....
        /*0358*/ 	.word	0x00003ae0


	//   ....[14]....
        /*035c*/ 	.word	0x000044d0


	//   ....[15]....
        /*0360*/ 	.word	0x00004520


	//   ....[16]....
        /*0364*/ 	.word	0x00004b90


	//   ....[17]....
        /*0368*/ 	.word	0x00004c90


	//   ....[18]....
        /*036c*/ 	.word	0x00005480


	//   ....[19]....
        /*0370*/ 	.word	0x00005520


	//   ....[20]....
        /*0374*/ 	.word	0x00006590


	//   ....[21]....
        /*0378*/ 	.word	0x00007310


	//   ....[22]....
        /*037c*/ 	.word	0x00007320


	//   ....[23]....
        /*0380*/ 	.word	0x00007350


	//   ....[24]....
        /*0384*/ 	.word	0x00007360


	//   ....[25]....
        /*0388*/ 	.word	0x000086c0


	//   ....[26]....
        /*038c*/ 	.word	0x000087d0


	//   ....[27]....
        /*0390*/ 	.word	0x00008830


	//   ....[28]....
        /*0394*/ 	.word	0x00008900


	//   ....[29]....
        /*0398*/ 	.word	0x00008930


	//   ....[30]....
        /*039c*/ 	.word	0x00009870


	//   ....[31]....
        /*03a0*/ 	.word	0x000098a0


	//   ....[32]....
        /*03a4*/ 	.word	0x000098d0


	//   ....[33]....
        /*03a8*/ 	.word	0x00009900


	//   ....[34]....
        /*03ac*/ 	.word	0x00009e10


	//   ....[35]....
        /*03b0*/ 	.word	0x00009e30


	//   ....[36]....
        /*03b4*/ 	.word	0x00009f40


	//   ....[37]....
        /*03b8*/ 	.word	0x00009f60


	//   ....[38]....
        /*03bc*/ 	.word	0x0000a600


	//   ....[39]....
        /*03c0*/ 	.word	0x0000a610


	//   ....[40]....
        /*03c4*/ 	.word	0x0000a710


	//   ....[41]....
        /*03c8*/ 	.word	0x0000a730


	//   ....[42]....
        /*03cc*/ 	.word	0x0000a8f0


	//   ....[43]....
        /*03d0*/ 	.word	0x0000beb0


	//   ....[44]....
        /*03d4*/ 	.word	0x0000bed0


	//   ....[45]....
        /*03d8*/ 	.word	0x0000bee0


	//   ....[46]....
        /*03dc*/ 	.word	0x0000bf80


	//   ....[47]....
        /*03e0*/ 	.word	0x0000bfa0


	//   ....[48]....
        /*03e4*/ 	.word	0x0000c040


	//   ....[49]....
        /*03e8*/ 	.word	0x0000c060


	//   ....[50]....
        /*03ec*/ 	.word	0x0000c070


	//   ....[51]....
        /*03f0*/ 	.word	0x0000c920


	//   ....[52]....
        /*03f4*/ 	.word	0x0000c940


	//   ....[53]....
        /*03f8*/ 	.word	0x0000c960


	//   ....[54]....
        /*03fc*/ 	.word	0x0000ca30


	//   ....[55]....
        /*0400*/ 	.word	0x0000ca40


	//   ....[56]....
        /*0404*/ 	.word	0x0000cae0


	//   ....[57]....
        /*0408*/ 	.word	0x0000caf0


	//   ....[58]....
        /*040c*/ 	.word	0x0000cb00


	//   ....[59]....
        /*0410*/ 	.word	0x0000cb10


	//   ....[60]....
        /*0414*/ 	.word	0x0000cbd0


	//   ....[61]....
        /*0418*/ 	.word	0x0000cbf0


	//   ....[62]....
        /*041c*/ 	.word	0x0000cc50


	//   ....[63]....
        /*0420*/ 	.word	0x0000d490


	//   ....[64]....
        /*0424*/ 	.word	0x0000d4a0


	//   ....[65]....
        /*0428*/ 	.word	0x0000d4c0


	//   ....[66]....
        /*042c*/ 	.word	0x0000d540


	//   ....[67]....
        /*0430*/ 	.word	0x0000d550


	//   ....[68]....
        /*0434*/ 	.word	0x0000d5b0


	//   ....[69]....
        /*0438*/ 	.word	0x0000d5e0


	//   ....[70]....
        /*043c*/ 	.word	0x0000d620


	//   ....[71]....
        /*0440*/ 	.word	0x0000d920


	//   ....[72]....
        /*0444*/ 	.word	0x0000d940


	//   ....[73]....
        /*0448*/ 	.word	0x0000d9e0


	//   ....[74]....
        /*044c*/ 	.word	0x0000d9f0


	//   ....[75]....
        /*0450*/ 	.word	0x0000da80


	//   ....[76]....
        /*0454*/ 	.word	0x0000da90


	//   ....[77]....
        /*0458*/ 	.word	0x0000daa0


	//   ....[78]....
        /*045c*/ 	.word	0x0000db30


	//   ....[79]....
        /*0460*/ 	.word	0x0000e150


	//   ....[80]....
        /*0464*/ 	.word	0x0000e160


	//   ....[81]....
        /*0468*/ 	.word	0x0000e1b0


	//   ....[82]....
        /*046c*/ 	.word	0x0000e1f0


	//   ....[83]....
        /*0470*/ 	.word	0x0000e250


	//   ....[84]....
        /*0474*/ 	.word	0x0000e270


	//   ....[85]....
        /*0478*/ 	.word	0x0000e2f0


	//   ....[86]....
        /*047c*/ 	.word	0x0000e310


	//   ....[87]....
        /*0480*/ 	.word	0x0000e670


	//   ....[88]....
        /*0484*/ 	.word	0x0000e860


	//   ....[89]....
        /*0488*/ 	.word	0x0000edf0


	//   ....[90]....
        /*048c*/ 	.word	0x0000eed0


	//   ....[91]....
        /*0490*/ 	.word	0x0000ef70


	//   ....[92]....
        /*0494*/ 	.word	0x0000efd0


	//   ....[93]....
        /*0498*/ 	.word	0x0000f0e0


	//   ....[94]....
        /*049c*/ 	.word	0x0000f150


	//   ....[95]....
        /*04a0*/ 	.word	0x0000f260


	//   ....[96]....
        /*04a4*/ 	.word	0x0000f2d0


	//   ....[97]....
        /*04a8*/ 	.word	0x0000f3d0


	//   ....[98]....
        /*04ac*/ 	.word	0x0000f460


	//   ....[99]....
        /*04b0*/ 	.word	0x0000f4d0


	//   ....[100]....
        /*04b4*/ 	.word	0x0000f530


	//   ....[101]....
        /*04b8*/ 	.word	0x0000f650


	//   ....[102]....
        /*04bc*/ 	.word	0x0000f6b0


	//   ....[103]....
        /*04c0*/ 	.word	0x0000f7d0


	//   ....[104]....
        /*04c4*/ 	.word	0x0000f830


	//   ....[105]....
        /*04c8*/ 	.word	0x0000f8d0


	//   ....[106]....
        /*04cc*/ 	.word	0x0000f9a0


	//   ....[107]....
        /*04d0*/ 	.word	0x0000fac0


	//   ....[108]....
        /*04d4*/ 	.word	0x0000fb20


	//   ....[109]....
        /*04d8*/ 	.word	0x0000fc10


	//   ....[110]....
        /*04dc*/ 	.word	0x0000fd40


	//   ....[111]....
        /*04e0*/ 	.word	0x0000fdf0


	//   ....[112]....
        /*04e4*/ 	.word	0x0000fe70


	//   ....[113]....
        /*04e8*/ 	.word	0x0000ff50


	//   ....[114]....
        /*04ec*/ 	.word	0x0000ffb0


	//   ....[115]....
        /*04f0*/ 	.word	0x00010080


	//   ....[116]....
        /*04f4*/ 	.word	0x000100e0


	//   ....[117]....
        /*04f8*/ 	.word	0x000101b0


	//   ....[118]....
        /*04fc*/ 	.word	0x000102a0


	//   ....[119]....
        /*0500*/ 	.word	0x00010340


	//   ....[120]....
        /*0504*/ 	.word	0x000103a0


	//   ....[121]....
        /*0508*/ 	.word	0x000104a0


	//   ....[122]....
        /*050c*/ 	.word	0x00010500


	//   ....[123]....
        /*0510*/ 	.word	0x00010600


	//   ....[124]....
        /*0514*/ 	.word	0x00010660


	//   ....[125]....
        /*0518*/ 	.word	0x00010730


	//   ....[126]....
        /*051c*/ 	.word	0x00010880


	//   ....[127]....
        /*0520*/ 	.word	0x00010920


	//   ....[128]....
        /*0524*/ 	.word	0x000109b0


	//   ....[129]....
        /*0528*/ 	.word	0x00010ab0


	//   ....[130]....
        /*052c*/ 	.word	0x00010b10


	//   ....[131]....
        /*0530*/ 	.word	0x00010c00


	//   ....[132]....
        /*0534*/ 	.word	0x00010c60


	//   ....[133]....
        /*0538*/ 	.word	0x00010d20


	//   ....[134]....
        /*053c*/ 	.word	0x00010e10


	//   ....[135]....
        /*0540*/ 	.word	0x00010f30


	//----- nvinfo : EIATTR_REG_RECONFIG
	.align		4
.L_1287:
        /*0544*/ 	.byte	0x01, 0x54
	.zero		2


	//----- nvinfo : EIATTR_SYSCALL_OFFSETS
	.align		4
        /*0548*/ 	.byte	0x04, 0x46
        /*054a*/ 	.short	(.L_1289 - .L_1288)


	//   ....[0]....
.L_1288:
        /*054c*/ 	.word	0x000016d0


	//   ....[1]....
        /*0550*/ 	.word	0x0000b480


	//   ....[2]....
        /*0554*/ 	.word	0x0000b5d0


	//   ....[3]....
        /*0558*/ 	.word	0x0000b6c0


	//   ....[4]....
        /*055c*/ 	.word	0x0000c3d0


	//----- nvinfo : EIATTR_MBARRIER_INSTR_OFFSETS
	.align		4
.L_1289:
        /*0560*/ 	.byte	0x04, 0x39
        /*0562*/ 	.short	(.L_1291 - .L_1290)


	//   ....[0]....
.L_1290:
        /*0564*/ 	.word	0x00000180
        /*0568*/ 	.word	0x000000ff
        /*056c*/ 	.word	0x0002d800
        /*0570*/ 	.short	0x0100
        /*0572*/ 	.byte	0x08
	.zero		1


	//   ....[1]....
        /*0574*/ 	.word	0x00000190
        /*0578*/ 	.word	0x000000ff
        /*057c*/ 	.word	0x0002d820
        /*0580*/ 	.short	0x0100
        /*0582*/ 	.byte	0x08
	.zero		1


	//   ....[2]....
        /*0584*/ 	.word	0x00000280
        /*0588*/ 	.word	0x000000ff
        /*058c*/ 	.word	0x0002d830
        /*0590*/ 	.short	0x0100
        /*0592*/ 	.byte	0x08
	.zero		1


	//   ....[3]....
        /*0594*/ 	.word	0x00000290
        /*0598*/ 	.word	0x000000ff
        /*059c*/ 	.word	0x0002d840
        /*05a0*/ 	.short	0x0100
        /*05a2*/ 	.byte	0x08
	.zero		1


	//   ....[4]....
        /*05a4*/ 	.word	0x000002a0
        /*05a8*/ 	.word	0x000000ff
        /*05ac*/ 	.word	0x0002d838
        /*05b0*/ 	.short	0x0100
        /*05b2*/ 	.byte	0x08
	.zero		1


	//   ....[5]....
        /*05b4*/ 	.word	0x000002b0
        /*05b8*/ 	.word	0x000000ff
        /*05bc*/ 	.word	0x0002d848
        /*05c0*/ 	.short	0x0100
        /*05c2*/ 	.byte	0x08
	.zero		1


	//   ....[6]....
        /*05c4*/ 	.word	0x000003e0
        /*05c8*/ 	.word	0x000000ff
        /*05cc*/ 	.word	0x0002d850
        /*05d0*/ 	.short	0x0100
        /*05d2*/ 	.byte	0x08
	.zero		1


	//   ....[7]....
        /*05d4*/ 	.word	0x000003f0
        /*05d8*/ 	.word	0x000000ff
        /*05dc*/ 	.word	0x0002d860
        /*05e0*/ 	.short	0x0100
        /*05e2*/ 	.byte	0x08
	.zero		1


	//   ....[8]....
        /*05e4*/ 	.word	0x00000400
        /*05e8*/ 	.word	0x000000ff
        /*05ec*/ 	.word	0x0002d858
        /*05f0*/ 	.short	0x0100
        /*05f2*/ 	.byte	0x08
	.zero		1


	//   ....[9]....
        /*05f4*/ 	.word	0x00000410
        /*05f8*/ 	.word	0x000000ff
        /*05fc*/ 	.word	0x0002d868
        /*0600*/ 	.short	0x0100
        /*0602*/ 	.byte	0x08
	.zero		1


	//   ....[10]....
        /*0604*/ 	.word	0x00000500
        /*0608*/ 	.word	0x000000ff
        /*060c*/ 	.word	0x0002d870
        /*0610*/ 	.short	0x0100
        /*0612*/ 	.byte	0x06
	.zero		1


	//   ....[11]....
        /*0614*/ 	.word	0x00000510
        /*0618*/ 	.word	0x000000ff
        /*061c*/ 	.word	0x0002d880
        /*0620*/ 	.short	0x0100
        /*0622*/ 	.byte	0x06
	.zero		1


	//   ....[12]....
        /*0624*/ 	.word	0x00000520
        /*0628*/ 	.word	0x000000ff
        /*062c*/ 	.word	0x0002d878
        /*0630*/ 	.short	0x0100
        /*0632*/ 	.byte	0x06
	.zero		1


	//   ....[13]....
        /*0634*/ 	.word	0x00000530
        /*0638*/ 	.word	0x000000ff
        /*063c*/ 	.word	0x0002d888
        /*0640*/ 	.short	0x0100
        /*0642*/ 	.byte	0x06
	.zero		1


	//   ....[14]....
        /*0644*/ 	.word	0x00000660
        /*0648*/ 	.word	0x000000ff
        /*064c*/ 	.word	0x0002d890
        /*0650*/ 	.short	0x0100
        /*0652*/ 	.byte	0x08
	.zero		1


	//   ....[15]....
        /*0654*/ 	.word	0x00000670
        /*0658*/ 	.word	0x000000ff
        /*065c*/ 	.word	0x0002d8a0
        /*0660*/ 	.short	0x0100
        /*0662*/ 	.byte	0x08
	.zero		1


	//   ....[16]....
        /*0664*/ 	.word	0x00000680
        /*0668*/ 	.word	0x000000ff
        /*066c*/ 	.word	0x0002d898
        /*0670*/ 	.short	0x0100
        /*0672*/ 	.byte	0x08
	.zero		1


	//   ....[17]....
        /*0674*/ 	.word	0x00000690
        /*0678*/ 	.word	0x000000ff
        /*067c*/ 	.word	0x0002d8a8
        /*0680*/ 	.short	0x0100
        /*0682*/ 	.byte	0x08
	.zero		1


	//   ....[18]....
        /*0684*/ 	.word	0x000007d0
        /*0688*/ 	.word	0x000000ff
        /*068c*/ 	.word	0x0002d8b0
        /*0690*/ 	.short	0x0100
        /*0692*/ 	.byte	0x08
	.zero		1


	//   ....[19]....
        /*0694*/ 	.word	0x000007e0
        /*0698*/ 	.word	0x000000ff
        /*069c*/ 	.word	0x0002d8c0
        /*06a0*/ 	.short	0x0100
        /*06a2*/ 	.byte	0x08
	.zero		1


	//   ....[20]....
        /*06a4*/ 	.word	0x000007f0
        /*06a8*/ 	.word	0x000000ff
        /*06ac*/ 	.word	0x0002d8b8
        /*06b0*/ 	.short	0x0100
        /*06b2*/ 	.byte	0x08
	.zero		1


	//   ....[21]....
        /*06b4*/ 	.word	0x00000800
        /*06b8*/ 	.word	0x000000ff
        /*06bc*/ 	.word	0x0002d8c8
        /*06c0*/ 	.short	0x0100
        /*06c2*/ 	.byte	0x08
	.zero		1


	//   ....[22]....
        /*06c4*/ 	.word	0x00001750
        /*06c8*/ 	.word	0x000000ff
        /*06cc*/ 	.word	0x0002d800
        /*06d0*/ 	.short	0x010a
        /*06d2*/ 	.byte	0x28
	.zero		1


	//   ....[23]....
        /*06d4*/ 	.word	0x000017d0
        /*06d8*/ 	.word	0x00000000
        /*06dc*/ 	.word	0x0002d830
        /*06e0*/ 	.short	0x010a
        /*06e2*/ 	.byte	0x3f
	.zero		1


	//   ....[24]....
        /*06e4*/ 	.word	0x00001810
        /*06e8*/ 	.word	0x00000000
        /*06ec*/ 	.word	0x0002d830
        /*06f0*/ 	.short	0x010a
        /*06f2*/ 	.byte	0x3f
	.zero		1


	//   ....[25]....
        /*06f4*/ 	.word	0x00001ef0
        /*06f8*/ 	.word	0x000000ff
        /*06fc*/ 	.word	0x00000000
        /*0700*/ 	.short	0x0101
        /*0702*/ 	.byte	0x06
	.zero		1


	//   ....[26]....
        /*0704*/ 	.word	0x00003c40
        /*0708*/ 	.word	0x000000ff
        /*070c*/ 	.word	0x0002d830
        /*0710*/ 	.short	0x010a
        /*0712*/ 	.byte	0x06
	.zero		1


	//   ....[27]....
        /*0714*/ 	.word	0x00003c80
        /*0718*/ 	.word	0x000000ff
        /*071c*/ 	.word	0x0002d830
        /*0720*/ 	.short	0x010a
        /*0722*/ 	.byte	0x06
	.zero		1


	//   ....[28]....
        /*0724*/ 	.word	0x00003f50
        /*0728*/ 	.word	0x000000ff
        /*072c*/ 	.word	0x0002d850
        /*0730*/ 	.short	0x010a
        /*0732*/ 	.byte	0x06
	.zero		1


	//   ....[29]....
        /*0734*/ 	.word	0x00003f90
        /*0738*/ 	.word	0x000000ff
        /*073c*/ 	.word	0x0002d850
        /*0740*/ 	.short	0x010a
        /*0742*/ 	.byte	0x06
	.zero		1


	//   ....[30]....
        /*0744*/ 	.word	0x00004540
        /*0748*/ 	.word	0x000000ff
        /*074c*/ 	.word	0x00000000
        /*0750*/ 	.short	0x0101
        /*0752*/ 	.byte	0x06
	.zero		1


	//   ....[31]....
        /*0754*/ 	.word	0x00006010
        /*0758*/ 	.word	0x000000ff
        /*075c*/ 	.word	0x00000000
        /*0760*/ 	.short	0x0101
        /*0762*/ 	.byte	0x06
	.zero		1


	//   ....[32]....
        /*0764*/ 	.word	0x00006700
        /*0768*/ 	.word	0x000000ff
        /*076c*/ 	.word	0x0002d830
        /*0770*/ 	.short	0x010a
        /*0772*/ 	.byte	0x06
	.zero		1


	//   ....[33]....
        /*0774*/ 	.word	0x00006740
        /*0778*/ 	.word	0x000000ff
        /*077c*/ 	.word	0x0002d830
        /*0780*/ 	.short	0x010a
        /*0782*/ 	.byte	0x06
	.zero		1


	//   ....[34]....
        /*0784*/ 	.word	0x00006a10
        /*0788*/ 	.word	0x000000ff
        /*078c*/ 	.word	0x0002d850
        /*0790*/ 	.short	0x010a
        /*0792*/ 	.byte	0x06
	.zero		1


	//   ....[35]....
        /*0794*/ 	.word	0x00006a50
        /*0798*/ 	.word	0x000000ff
        /*079c*/ 	.word	0x0002d850
        /*07a0*/ 	.short	0x010a
        /*07a2*/ 	.byte	0x06
	.zero		1


	//   ....[36]....
        /*07a4*/ 	.word	0x00006fa0
        /*07a8*/ 	.word	0x000000ff
        /*07ac*/ 	.word	0x00000000
        /*07b0*/ 	.short	0x0101
        /*07b2*/ 	.byte	0x06
	.zero		1


	//   ....[37]....
        /*07b4*/ 	.word	0x00008150
        /*07b8*/ 	.word	0x000000ff
        /*07bc*/ 	.word	0x00000000
        /*07c0*/ 	.short	0x0101
        /*07c2*/ 	.byte	0x06
	.zero		1


	//   ....[38]....
        /*07c4*/ 	.word	0x00008740
        /*07c8*/ 	.word	0x000000ff
        /*07cc*/ 	.word	0x0002d850
        /*07d0*/ 	.short	0x010a
        /*07d2*/ 	.byte	0x08
	.zero		1


	//   ....[39]....
        /*07d4*/ 	.word	0x00008780
        /*07d8*/ 	.word	0x000000ff
        /*07dc*/ 	.word	0x0002d850
        /*07e0*/ 	.short	0x010a
        /*07e2*/ 	.byte	0x08
	.zero		1


	//   ....[40]....
        /*07e4*/ 	.word	0x00008e10
        /*07e8*/ 	.word	0x000000ff
        /*07ec*/ 	.word	0x00000000
        /*07f0*/ 	.short	0x0101
        /*07f2*/ 	.byte	0x08
	.zero		1


	//   ....[41]....
        /*07f4*/ 	.word	0x00009e40
        /*07f8*/ 	.word	0x000000ff
        /*07fc*/ 	.word	0x00000000
        /*0800*/ 	.short	0x0101
        /*0802*/ 	.byte	0x05
	.zero		1


	//   ....[42]....
        /*0804*/ 	.word	0x0000bc30
        /*0808*/ 	.word	0x00000006
        /*080c*/ 	.word	0x0002d840
        /*0810*/ 	.short	0x010a
        /*0812*/ 	.byte	0x3f
	.zero		1


	//   ....[43]....
        /*0814*/ 	.word	0x0000c1b0
        /*0818*/ 	.word	0x00000006
        /*081c*/ 	.word	0x0002d830
        /*0820*/ 	.short	0x0107
        /*0822*/ 	.byte	0x3f
	.zero		1


	//   ....[44]....
        /*0824*/ 	.word	0x0000c280
        /*0828*/ 	.word	0x00000006
        /*082c*/ 	.word	0x0002d830
        /*0830*/ 	.short	0x0101
        /*0832*/ 	.byte	0x3f
	.zero		1


	//   ....[45]....
        /*0834*/ 	.word	0x0000cda0
        /*0838*/ 	.word	0x00000011
        /*083c*/ 	.word	0x0002d800
        /*0840*/ 	.short	0x0107
        /*0842*/ 	.byte	0x3f
	.zero		1


	//   ....[46]....
        /*0844*/ 	.word	0x0000ce90
        /*0848*/ 	.word	0x00000011
        /*084c*/ 	.word	0x0002d800
        /*0850*/ 	.short	0x0101
        /*0852*/ 	.byte	0x3f
	.zero		1


	//   ....[47]....
        /*0854*/ 	.word	0x0000ceb0
        /*0858*/ 	.word	0x00000011
        /*085c*/ 	.word	0x0002d820
        /*0860*/ 	.short	0x010a
        /*0862*/ 	.byte	0x3f
	.zero		1


	//   ....[48]....
        /*0864*/ 	.word	0x0000d250
        /*0868*/ 	.word	0x00000006
        /*086c*/ 	.word	0x0002d840
        /*0870*/ 	.short	0x010a
        /*0872*/ 	.byte	0x3f
	.zero		1


	//   ....[49]....
        /*0874*/ 	.word	0x0000d6c0
        /*0878*/ 	.word	0x00000006
        /*087c*/ 	.word	0x0002d830
        /*0880*/ 	.short	0x0107
        /*0882*/ 	.byte	0x3f
	.zero		1


	//   ....[50]....
        /*0884*/ 	.word	0x0000d780
        /*0888*/ 	.word	0x00000006
        /*088c*/ 	.word	0x0002d830
        /*0890*/ 	.short	0x0101
        /*0892*/ 	.byte	0x3f
	.zero		1


	//   ....[51]....
        /*0894*/ 	.word	0x0000d7e0
        /*0898*/ 	.word	0x00000006
        /*089c*/ 	.word	0x0002d860
        /*08a0*/ 	.short	0x010a
        /*08a2*/ 	.byte	0x3f
	.zero		1


	//   ....[52]....
        /*08a4*/ 	.word	0x0000dc20
        /*08a8*/ 	.word	0x00000006
        /*08ac*/ 	.word	0x0002d850
        /*08b0*/ 	.short	0x0107
        /*08b2*/ 	.byte	0x3f
	.zero		1


	//   ....[53]....
        /*08b4*/ 	.word	0x0000ddf0
        /*08b8*/ 	.word	0x00000006
        /*08bc*/ 	.word	0x0002d850
        /*08c0*/ 	.short	0x0101
        /*08c2*/ 	.byte	0x3f
	.zero		1


	//   ....[54]....
        /*08c4*/ 	.word	0x0000e000
        /*08c8*/ 	.word	0x00000004
        /*08cc*/ 	.word	0x0002d860
        /*08d0*/ 	.short	0x010a
        /*08d2*/ 	.byte	0x3f
	.zero		1


	//   ....[55]....
        /*08d4*/ 	.word	0x0000e450
        /*08d8*/ 	.word	0x00000004
        /*08dc*/ 	.word	0x0002d850
        /*08e0*/ 	.short	0x0107
        /*08e2*/ 	.byte	0x3f
	.zero		1


	//   ....[56]....
        /*08e4*/ 	.word	0x0000e510
        /*08e8*/ 	.word	0x00000004
        /*08ec*/ 	.word	0x0002d850
        /*08f0*/ 	.short	0x0101
        /*08f2*/ 	.byte	0x3f
	.zero		1


	//   ....[57]....
        /*08f4*/ 	.word	0x0000e7e0
        /*08f8*/ 	.word	0x00000004
        /*08fc*/ 	.word	0x0002d820
        /*0900*/ 	.short	0x010a
        /*0902*/ 	.byte	0x3f
	.zero		1


	//   ....[58]....
        /*0904*/ 	.word	0x0000e960
        /*0908*/ 	.word	0x00000005
        /*090c*/ 	.word	0x0002d840
        /*0910*/ 	.short	0x010a
        /*0912*/ 	.byte	0x3f
	.zero		1


	//   ....[59]....
        /*0914*/ 	.word	0x0000ea00
        /*0918*/ 	.word	0x00000017
        /*091c*/ 	.word	0x0002d840
        /*0920*/ 	.short	0x010a
        /*0922*/ 	.byte	0x3f
	.zero		1


	//   ....[60]....
        /*0924*/ 	.word	0x0000ea40
        /*0928*/ 	.word	0x00000005
        /*092c*/ 	.word	0x0002d860
        /*0930*/ 	.short	0x010a
        /*0932*/ 	.byte	0x3f
	.zero		1


	//   ....[61]....
        /*0934*/ 	.word	0x0000ea80
        /*0938*/ 	.word	0x00000017
        /*093c*/ 	.word	0x0002d860
        /*0940*/ 	.short	0x010a
        /*0942*/ 	.byte	0x3f
	.zero		1


	//   ....[62]....
        /*0944*/ 	.word	0x0000eaf0
        /*0948*/ 	.word	0x00000003
        /*094c*/ 	.word	0x0002d800
        /*0950*/ 	.short	0x010a
        /*0952*/ 	.byte	0x3f
	.zero		1


	//   ....[63]....
        /*0954*/ 	.word	0x0000eb40
        /*0958*/ 	.word	0x00000000
        /*095c*/ 	.word	0x0002d830
        /*0960*/ 	.short	0x010a
        /*0962*/ 	.byte	0x3f
	.zero		1


	//   ....[64]....
        /*0964*/ 	.word	0x0000eba0
        /*0968*/ 	.word	0x00000004
        /*096c*/ 	.word	0x0002d830
        /*0970*/ 	.short	0x010a
        /*0972*/ 	.byte	0x3f
	.zero		1


	//   ....[65]....
        /*0974*/ 	.word	0x0000ec00
        /*0978*/ 	.word	0x00000004
        /*097c*/ 	.word	0x0002d850
        /*0980*/ 	.short	0x010a
        /*0982*/ 	.byte	0x3f
	.zero		1


	//   ....[66]....
        /*0984*/ 	.word	0x0000ec60
        /*0988*/ 	.word	0x00000004
        /*098c*/ 	.word	0x0002d830
        /*0990*/ 	.short	0x010a
        /*0992*/ 	.byte	0x3f
	.zero		1


	//   ....[67]....
        /*0994*/ 	.word	0x0000ecc0
        /*0998*/ 	.word	0x00000004
        /*099c*/ 	.word	0x0002d850
        /*09a0*/ 	.short	0x010a
        /*09a2*/ 	.byte	0x3f
	.zero		1


	//   ....[68]....
        /*09a4*/ 	.word	0x0000ed20
        /*09a8*/ 	.word	0x00000006
        /*09ac*/ 	.word	0x0002d850
        /*09b0*/ 	.short	0x010a
        /*09b2*/ 	.byte	0x3f
	.zero		1


	//   ....[69]....
        /*09b4*/ 	.word	0x0000ee20
        /*09b8*/ 	.word	0x00000006
        /*09bc*/ 	.word	0x0002d840
        /*09c0*/ 	.short	0x010a
        /*09c2*/ 	.byte	0x3f
	.zero		1


	//   ....[70]....
        /*09c4*/ 	.word	0x0000fc40
        /*09c8*/ 	.word	0x00000011
        /*09cc*/ 	.word	0x0002d820
        /*09d0*/ 	.short	0x010a
        /*09d2*/ 	.byte	0x3f
	.zero		1


	//   ....[71]....
        /*09d4*/ 	.word	0x0000fc90
        /*09d8*/ 	.word	0x00000006
        /*09dc*/ 	.word	0x0002d840
        /*09e0*/ 	.short	0x010a
        /*09e2*/ 	.byte	0x3f
	.zero		1


	//   ....[72]....
        /*09e4*/ 	.word	0x000101f0
        /*09e8*/ 	.word	0x00000006
        /*09ec*/ 	.word	0x0002d860
        /*09f0*/ 	.short	0x010a
        /*09f2*/ 	.byte	0x3f
	.zero		1


	//   ....[73]....
        /*09f4*/ 	.word	0x000107d0
        /*09f8*/ 	.word	0x00000004
        /*09fc*/ 	.word	0x0002d860
        /*0a00*/ 	.short	0x010a
        /*0a02*/ 	.byte	0x3f
	.zero		1


	//   ....[74]....
        /*0a04*/ 	.word	0x00010e50
        /*0a08*/ 	.word	0x00000004
        /*0a0c*/ 	.word	0x0002d820
        /*0a10*/ 	.short	0x010a
        /*0a12*/ 	.byte	0x3f
	.zero		1


	//   ....[75]....
        /*0a14*/ 	.word	0x00010ff0
        /*0a18*/ 	.word	0x00000005
        /*0a1c*/ 	.word	0x0002d840
        /*0a20*/ 	.short	0x010a
        /*0a22*/ 	.byte	0x3f
	.zero		1


	//   ....[76]....
        /*0a24*/ 	.word	0x00011040
        /*0a28*/ 	.word	0x00000017
        /*0a2c*/ 	.word	0x0002d840
        /*0a30*/ 	.short	0x010a
        /*0a32*/ 	.byte	0x3f
	.zero		1


	//   ....[77]....
        /*0a34*/ 	.word	0x00011090
        /*0a38*/ 	.word	0x00000005
        /*0a3c*/ 	.word	0x0002d860
        /*0a40*/ 	.short	0x010a
        /*0a42*/ 	.byte	0x3f
	.zero		1


	//----- nvinfo : EIATTR_NUM_MBARRIERS
	.align		4
.L_1291:
        /*0a44*/ 	.byte	0x03, 0x38
        /*0a46*/ 	.short	0x0016


	//----- nvinfo : EIATTR_EXIT_INSTR_OFFSETS
	.align		4
        /*0a48*/ 	.byte	0x04, 0x1c
        /*0a4a*/ 	.short	(.L_1293 - .L_1292)


	//   ....[0]....
.L_1292:
        /*0a4c*/ 	.word	0x00000970


	//   ....[1]....
        /*0a50*/ 	.word	0x0000a860


	//   ....[2]....
        /*0a54*/ 	.word	0x0000ead0


	//----- nvinfo : EIATTR_MAX_THREADS
	.align		4
.L_1293:
        /*0a58*/ 	.byte	0x04, 0x05
        /*0a5a*/ 	.short	(.L_1295 - .L_1294)
.L_1294:
        /*0a5c*/ 	.word	0x00000200
        /*0a60*/ 	.word	0x00000001
        /*0a64*/ 	.word	0x00000001


	//----- nvinfo : EIATTR_CRS_STACK_SIZE
	.align		4
.L_1295:
        /*0a68*/ 	.byte	0x04, 0x1e
        /*0a6a*/ 	.short	(.L_1297 - .L_1296)
.L_1296:
        /*0a6c*/ 	.word	0x00000000


	//----- nvinfo : EIATTR_CBANK_PARAM_SIZE
	.align		4
.L_1297:
        /*0a70*/ 	.byte	0x03, 0x19
        /*0a72*/ 	.short	0x0af0


	//----- nvinfo : EIATTR_PARAM_CBANK
	.align		4
        /*0a74*/ 	.byte	0x04, 0x0a
        /*0a76*/ 	.short	(.L_1299 - .L_1298)
	.align		4
.L_1298:
        /*0a78*/ 	.word	index@(.nv.constant0._ZN7cutlass13device_kernelIN5flash11enable_sm90INS1_16FlashAttnFwdSm90INS1_25CollectiveMainloopFwdSm90ILi2EN4cute5tupleIJNS5_1CILi1EEES8_S8_EEENS6_IJNS7_ILi192EEENS7_ILi128EEENS7_ILi96EEEEEELi96ENS_10bfloat16_tEfNS_4arch4Sm90ELb1ELb0ELb0ELb0ELb1ELb0ELb0ELb0ELb1ELb1ELb0ELb0EEENS1_21CollectiveEpilogueFwdINS6_IJSA_SC_SB_EEES9_SE_SG_Li384ELb0ELb1ELb0ELb0EEENS1_30DynamicPersistentTileSchedulerILi384ELi128ELb0ELb1ELb1EEEEEEEEEvNT_6ParamsE)
        /*0a7c*/ 	.short	0x0210
        /*0a7e*/ 	.short	0x0af0


	//----- nvinfo : EIATTR_SW_WAR
	.align		4
.L_1299:
        /*0a80*/ 	.byte	0x04, 0x36
        /*0a82*/ 	.short	(.L_1301 - .L_1300)
.L_1300:
        /*0a84*/ 	.word	0x00000008
.L_1301:


//--------------------- .nv.info._ZN7cutlass13device_kernelIN5flash11enable_sm90INS1_16FlashAttnFwdSm90INS1_25CollectiveMainloopFwdSm90ILi2EN4cute5tupleIJNS5_1CILi1EEES8_S8_EEENS6_IJNS7_ILi192EEENS7_ILi128EEENS7_ILi96EEEEEELi96ENS_10bfloat16_tEfNS_4arch4Sm90ELb1ELb0ELb0ELb1ELb1ELb0ELb0ELb0ELb1ELb1ELb0ELb0EEENS1_21CollectiveEpilogueFwdINS6_IJSA_SC_SB_EEES9_SE_SG_Li384ELb1ELb1ELb0ELb0EEENS1_36VarlenDynamicPersistentTileSchedulerILi192ELi128ELi384ELi128ELb0ELb1ELb1ELb1ELb1ELb1EEEEEEEEEvNT_6ParamsE --------------------------
	.section	.nv.info._ZN7cutlass13device_kernelIN5flash11enable_sm90INS1_16FlashAttnFwdSm90INS1_25CollectiveMainloopFwdSm90ILi2EN4cute5tupleIJNS5_1CILi1EEES8_S8_EEENS6_IJNS7_ILi192EEENS7_ILi128EEENS7_ILi96EEEEEELi96ENS_10bfloat16_tEfNS_4arch4Sm90ELb1ELb0ELb0ELb1ELb1ELb0ELb0ELb0ELb1ELb1ELb0ELb0EEENS1_21CollectiveEpilogueFwdINS6_IJSA_SC_SB_EEES9_SE_SG_Li384ELb1ELb1ELb0ELb0EEENS1_36VarlenDynamicPersistentTileSchedulerILi192ELi128ELi384ELi128ELb0ELb1ELb1ELb1ELb1ELb1EEEEEEEEEvNT_6ParamsE,"",@"SHT_CUDA_INFO"
	.sectionflags	@""
	.align	4


	//----- nvinfo : EIATTR_CUDA_API_VERSION
	.align		4
        /*0000*/ 	.byte	0x04, 0x37
        /*0002*/ 	.short	(.L_1303 - .L_1302)
.L_1302:
        /*0004*/ 	.word	0x00000082


	//----- nvinfo : EIATTR_KPARAM_INFO
	.align		4
.L_1303:
        /*0008*/ 	.byte	0x04, 0x17
        /*000a*/ 	.short	(.L_1305 - .L_1304)
.L_1304:
        /*000c*/ 	.word	0x00000000
        /*0010*/ 	.short	0x0000
        /*0012*/ 	.short	0x0070
        /*0014*/ 	.byte	0x00, 0xf0, 0x01, 0x2a


	//----- nvinfo : EIATTR_SPARSE_MMA_MASK
	.align		4
.L_1305:
        /*0018*/ 	.byte	0x03, 0x50
        /*001a*/ 	.short	0x0000


	//----- nvinfo : EIATTR_MAXREG_COUNT
	.align		4
        /*001c*/ 	.byte	0x03, 0x1b
        /*001e*/ 	.short	0x0080


	//----- nvinfo : EIATTR_NUM_BARRIERS
	.align		4
        /*0020*/ 	.byte	0x02, 0x4c
        /*0022*/ 	.byte	0x10
	.zero		1


	//----- nvinfo : EIATTR_EXTERNS
	.align		4
        /*0024*/ 	.byte	0x04, 0x0f
        /*0026*/ 	.short	(.L_1307 - .L_1306)


	//   ....[0]....
	.align		4
.L_1306:
        /*0028*/ 	.word	index@(__assertfail)


	//----- nvinfo : EIATTR_ANNOTATIONS
	.align		4
.L_1307:
        /*002c*/ 	.byte	0x04, 0x55
        /*002e*/ 	.short	(.L_1309 - .L_1308)


	//   ....[0]....
.L_1308:
        /* <DEDUP_REMOVED lines=32> */


	//----- nvinfo : EIATTR_MERCURY_ISA_VERSION
	.align		4
.L_1309:
        /*0220*/ 	.byte	0x03, 0x5f
        /*0222*/ 	.short	0x0101


	//----- nvinfo : EIATTR_UNUSED_LOAD_BYTE_OFFSET
	.align		4
        /*0224*/ 	.byte	0x04, 0x44
        /*0226*/ 	.short	(.L_1311 - .L_1310)


	//   ....[0]....
.L_1310:
        /*0228*/ 	.word	0x00000970
        /*022c*/ 	.word	0x0000fff0


	//   ....[1]....
        /*0230*/ 	.word	0x00008fa0
        /*0234*/ 	.word	0x0000fff0


	//----- nvinfo : EIATTR_INT_WARP_WIDE_INSTR_OFFSETS
	.align		4
.L_1311:
        /*0238*/ 	.byte	0x04, 0x31
        /*023a*/ 	.short	(.L_1313 - .L_1312)


	//   ....[0]....
.L_1312:
        /*023c*/ 	.word	0x000000c0


	//   ....[1]....
        /*0240*/ 	.word	0x000000d0


	//   ....[2]....
        /*0244*/ 	.word	0x00000170


	//   ....[3]....
        /*0248*/ 	.word	0x0000bd40


	//   ....[4]....
        /*024c*/ 	.word	0x0000bdd0


	//   ....[5]....
        /*0250*/ 	.word	0x0000ebc0


	//   ....[6]....
        /*0254*/ 	.word	0x0000ec50


	//----- nvinfo : EIATTR_COOP_GROUP_MASK_REGIDS
	.align		4
.L_1313:
        /*0258*/ 	.byte	0x04, 0x29
        /*025a*/ 	.short	(.L_1315 - .L_1314)


	//   ....[0]....
.L_1314:
        /*025c*/ 	.word	0xffffffff


	//   ....[1]....
        /*0260*/ 	.word	0xffffffff


	//   ....[2]....
        /*0264*/ 	.word	0xffffffff


	//   ....[3]....
        /*0268*/ 	.word	0xffffffff


	//   ....[4]....
        /*026c*/ 	.word	0xffffffff


	//   ....[5]....
        /*0270*/ 	.word	0xffffffff


	//   ....[6]....
        /*0274*/ 	.word	0xffffffff


	//   ....[7]....
        /*0278*/ 	.word	0xffffffff


	//   ....[8]....
        /*027c*/ 	.word	0xffffffff


	//   ....[9]....
        /*0280*/ 	.word	0xffffffff


	//   ....[10]....
        /*0284*/ 	.word	0xffffffff


	//   ....[11]....
        /*0288*/ 	.word	0xffffffff


	//   ....[12]....
        /*028c*/ 	.word	0xffffffff


	//   ....[13]....
        /*0290*/ 	.word	0xffffffff


	//   ....[14]....
        /*0294*/ 	.word	0xffffffff


	//   ....[15]....
        /*0298*/ 	.word	0xffffffff


	//   ....[16]....
        /*029c*/ 	.word	0xffffffff


	//   ....[17]....
        /*02a0*/ 	.word	0xffffffff


	//   ....[18]....
        /*02a4*/ 	.word	0xffffffff


	//   ....[19]....
        /*02a8*/ 	.word	0xffffffff


	//   ....[20]....
        /*02ac*/ 	.word	0xffffffff


	//   ....[21]....
        /*02b0*/ 	.word	0xffffffff


	//   ....[22]....
        /*02b4*/ 	.word	0xffffffff


	//   ....[23]....
        /*02b8*/ 	.word	0xffffffff


	//   ....[24]....
        /*02bc*/ 	.word	0xffffffff


	//   ....[25]....
        /*02c0*/ 	.word	0xffffffff


	//   ....[26]....
        /*02c4*/ 	.word	0xffffffff


	//   ....[27]....
        /*02c8*/ 	.word	0xffffffff


	//   ....[28]....
        /*02cc*/ 	.word	0xffffffff


	//   ....[29]....
        /*02d0*/ 	.word	0xffffffff


	//   ....[30]....
        /*02d4*/ 	.word	0xffffffff


	//   ....[31]....
        /*02d8*/ 	.word	0xffffffff


	//   ....[32]....
        /*02dc*/ 	.word	0xffffffff


	//   ....[33]....
        /*02e0*/ 	.word	0xffffffff


	//   ....[34]....
        /*02e4*/ 	.word	0xffffffff


	//   ....[35]....
        /*02e8*/ 	.word	0xffffffff


	//   ....[36]....
        /*02ec*/ 	.word	0xffffffff


	//   ....[37]....
        /*02f0*/ 	.word	0xffffffff


	//   ....[38]....
        /*02f4*/ 	.word	0xffffffff


	//   ....[39]....
        /*02f8*/ 	.word	0xffffffff


	//   ....[40]....
        /*02fc*/ 	.word	0xffffffff


	//   ....[41]....
        /*0300*/ 	.word	0xffffffff


	//   ....[42]....
        /*0304*/ 	.word	0xffffffff


	//   ....[43]....
        /*0308*/ 	.word	0xffffffff


	//   ....[44]....
        /*030c*/ 	.word	0xffffffff


	//   ....[45]....
        /*0310*/ 	.word	0xffffffff


	//   ....[46]....
        /*0314*/ 	.word	0xffffffff


	//   ....[47]....
        /*0318*/ 	.word	0xffffffff


	//   ....[48]....
        /*031c*/ 	.word	0xffffffff


	//   ....[49]....
        /*0320*/ 	.word	0xffffffff


	//   ....[50]....
        /*0324*/ 	.word	0xffffffff


	//   ....[51]....
        /*0328*/ 	.word	0xffffffff


	//   ....[52]....
        /*032c*/ 	.word	0xffffffff


	//   ....[53]....
        /*0330*/ 	.word	0xffffffff


	//   ....[54]....
        /*0334*/ 	.word	0xffffffff


	//   ....[55]....
        /*0338*/ 	.word	0xffffffff


	//   ....[56]....
        /*033c*/ 	.word	0xffffffff


	//   ....[57]....
        /*0340*/ 	.word	0xffffffff


	//   ....[58]....
        /*0344*/ 	.word	0xffffffff


	//   ....[59]....
        /*0348*/ 	.word	0xffffffff


	//   ....[60]....
        /*034c*/ 	.word	0xffffffff


	//   ....[61]....
        /*0350*/ 	.word	0xffffffff


	//   ....[62]....
        /*0354*/ 	.word	0xffffffff


	//   ....[63]....
        /*0358*/ 	.word	0xffffffff


	//   ....[64]....
        /*035c*/ 	.word	0xffffffff


	//   ....[65]....
        /*0360*/ 	.word	0xffffffff


	//   ....[66]....
        /*0364*/ 	.word	0xffffffff


	//   ....[67]....
        /*0368*/ 	.word	0xffffffff


	//   ....[68]....
        /*036c*/ 	.word	0xffffffff


	//   ....[69]....
        /*0370*/ 	.word	0xffffffff


	//   ....[70]....
        /*0374*/ 	.word	0xffffffff


	//   ....[71]....
        /*0378*/ 	.word	0xffffffff


	//   ....[72]....
        /*037c*/ 	.word	0xffffffff


	//   ....[73]....
        /*0380*/ 	.word	0xffffffff


	//   ....[74]....
        /*0384*/ 	.word	0xffffffff


	//   ....[75]....
        /*0388*/ 	.word	0xffffffff


	//   ....[76]....
        /*038c*/ 	.word	0xffffffff


	//   ....[77]....
        /*0390*/ 	.word	0xffffffff


	//   ....[78]....
        /*0394*/ 	.word	0xffffffff


	//   ....[79]....
        /*0398*/ 	.word	0xffffffff


	//   ....[80]....
        /*039c*/ 	.word	0xffffffff


	//   ....[81]....
        /*03a0*/ 	.word	0xffffffff


	//   ....[82]....
        /*03a4*/ 	.word	0xffffffff


	//   ....[83]....
        /*03a8*/ 	.word	0xffffffff


	//   ....[84]....
        /*03ac*/ 	.word	0xffffffff


	//   ....[85]....
        /*03b0*/ 	.word	0xffffffff


	//   ....[86]....
        /*03b4*/ 	.word	0xffffffff


	//   ....[87]....
        /*03b8*/ 	.word	0xffffffff


	//   ....[88]....
        /*03bc*/ 	.word	0xffffffff


	//   ....[89]....
        /*03c0*/ 	.word	0xffffffff


	//   ....[90]....
        /*03c4*/ 	.word	0xffffffff


	//   ....[91]....
        /*03c8*/ 	.word	0xffffffff


	//   ....[92]....
        /*03cc*/ 	.word	0xffffffff


	//   ....[93]....
        /*03d0*/ 	.word	0xffffffff


	//   ....[94]....
        /*03d4*/ 	.word	0xffffffff


	//   ....[95]....
        /*03d8*/ 	.word	0xffffffff


	//   ....[96]....
        /*03dc*/ 	.word	0xffffffff


	//   ....[97]....
        /*03e0*/ 	.word	0xffffffff


	//   ....[98]....
        /*03e4*/ 	.word	0xffffffff


	//   ....[99]....
        /*03e8*/ 	.word	0xffffffff


	//   ....[100]....
        /*03ec*/ 	.word	0xffffffff


	//   ....[101]....
        /*03f0*/ 	.word	0xffffffff


	//   ....[102]....
        /*03f4*/ 	.word	0xffffffff


	//   ....[103]....
        /*03f8*/ 	.word	0xffffffff


	//   ....[104]....
        /*03fc*/ 	.word	0xffffffff


	//   ....[105]....
        /*0400*/ 	.word	0xffffffff


	//   ....[106]....
        /*0404*/ 	.word	0xffffffff


	//   ....[107]....
        /*0408*/ 	.word	0xffffffff


	//   ....[108]....
        /*040c*/ 	.word	0xffffffff


	//   ....[109]....
        /*0410*/ 	.word	0xffffffff


	//   ....[110]....
        /*0414*/ 	.word	0xffffffff


	//   ....[111]....
        /*0418*/ 	.word	0xffffffff


	//   ....[112]....
        /*041c*/ 	.word	0xffffffff


	//   ....[113]....
        /*0420*/ 	.word	0xffffffff


	//   ....[114]....
        /*0424*/ 	.word	0xffffffff


	//   ....[115]....
        /*0428*/ 	.word	0xffffffff


	//   ....[116]....
        /*042c*/ 	.word	0xffffffff


	//   ....[117]....
        /*0430*/ 	.word	0xffffffff


	//   ....[118]....
        /*0434*/ 	.word	0xffffffff


	//   ....[119]....
        /*0438*/ 	.word	0xffffffff


	//   ....[120]....
        /*043c*/ 	.word	0x0500000f


	//   ....[121]....
        /*0440*/ 	.word	0x0500000f


	//   ....[122]....
        /*0444*/ 	.word	0x0500000f


	//   ....[123]....
        /*0448*/ 	.word	0x0500000f


	//   ....[124]....
        /*044c*/ 	.word	0x0500000f


	//   ....[125]....
        /*0450*/ 	.word	0x0500000f


	//   ....[126]....
        /*0454*/ 	.word	0x0500000f


	//   ....[127]....
        /*0458*/ 	.word	0x0500000f


	//   ....[128]....
        /*045c*/ 	.word	0x0500000f


	//   ....[129]....
        /*0460*/ 	.word	0x0500000f


	//   ....[130]....
        /*0464*/ 	.word	0x0500000f


	//   ....[131]....
        /*0468*/ 	.word	0x0500000f


	//   ....[132]....
        /*046c*/ 	.word	0x0500000f


	//   ....[133]....
        /*0470*/ 	.word	0x0500000f


	//   ....[134]....
        /*0474*/ 	.word	0x0500000f


	//   ....[135]....
        /*0478*/ 	.word	0x0500000f


	//   ....[136]....
        /*047c*/ 	.word	0x0500000f


	//   ....[137]....
        /*0480*/ 	.word	0x0500000f


	//   ....[138]....
        /*0484*/ 	.word	0x0500000f


	//   ....[139]....
        /*0488*/ 	.word	0x0500000f


	//   ....[140]....
        /*048c*/ 	.word	0x0500000f


	//   ....[141]....
        /*0490*/ 	.word	0x0500000f


	//   ....[142]....
        /*0494*/ 	.word	0x0500000f


	//   ....[143]....
        /*0498*/ 	.word	0x0500000f


	//   ....[144]....
        /*049c*/ 	.word	0x0500000f


	//   ....[145]....
        /*04a0*/ 	.word	0x0500000f


	//   ....[146]....
        /*04a4*/ 	.word	0x0500000f


	//   ....[147]....
        /*04a8*/ 	.word	0x0500000f


	//   ....[148]....
        /*04ac*/ 	.word	0x0500000f


	//   ....[149]....
        /*04b0*/ 	.word	0x0500000f


	//   ....[150]....
        /*04b4*/ 	.word	0x0500000f


	//   ....[151]....
        /*04b8*/ 	.word	0x0500000f


	//   ....[152]....
        /*04bc*/ 	.word	0x0500000f


	//   ....[153]....
        /*04c0*/ 	.word	0x0500000f


	//   ....[154]....
        /*04c4*/ 	.word	0x0500000f


	//   ....[155]....
        /*04c8*/ 	.word	0x0500000f


	//   ....[156]....
        /*04cc*/ 	.word	0x0500000f


	//   ....[157]....
        /*04d0*/ 	.word	0x0500000f


	//   ....[158]....
        /*04d4*/ 	.word	0x0500000f


	//   ....[159]....
        /*04d8*/ 	.word	0x0500000f


	//   ....[160]....
        /*04dc*/ 	.word	0x0500000f


	//   ....[161]....
        /*04e0*/ 	.word	0x0500000f


	//   ....[162]....
        /*04e4*/ 	.word	0x0500000f


	//   ....[163]....
        /*04e8*/ 	.word	0x0500000f


	//   ....[164]....
        /*04ec*/ 	.word	0x0500000f


	//   ....[165]....
        /*04f0*/ 	.word	0x0500000f


	//   ....[166]....
        /*04f4*/ 	.word	0x0500000f


	//   ....[167]....
        /*04f8*/ 	.word	0x0500000f


	//   ....[168]....
        /*04fc*/ 	.word	0x0500000f


	//   ....[169]....
        /*0500*/ 	.word	0x0500000f


	//   ....[170]....
        /*0504*/ 	.word	0x0500000f


	//   ....[171]....
        /*0508*/ 	.word	0x0500000f


	//   ....[172]....
        /*050c*/ 	.word	0x0500000f


	//   ....[173]....
        /*0510*/ 	.word	0x0500000f


	//   ....[174]....
        /*0514*/ 	.word	0x0500000f


	//   ....[175]....
        /*0518*/ 	.word	0x0500000f


	//   ....[176]....
        /*051c*/ 	.word	0x0500000f


	//   ....[177]....
        /*0520*/ 	.word	0x0500000f


	//   ....[178]....
        /*0524*/ 	.word	0x0500000f


	//   ....[179]....
        /*0528*/ 	.word	0x0500000f


	//   ....[180]....
        /*052c*/ 	.word	0x0500000f


	//   ....[181]....
        /*0530*/ 	.word	0x0500000f


	//   ....[182]....
        /*0534*/ 	.word	0x0500000f


	//----- nvinfo : EIATTR_COOP_GROUP_INSTR_OFFSETS
	.align		4
.L_1315:
        /*0538*/ 	.byte	0x04, 0x28
        /*053a*/ 	.short	(.L_1317 - .L_1316)


	//   ....[0]....
.L_1316:
        /*053c*/ 	.word	0x00000080


	//   ....[1]....
        /*0540*/ 	.word	0x000000b0


	//   ....[2]....
        /*0544*/ 	.word	0x000002d0


	//   ....[3]....
        /*0548*/ 	.word	0x00000430


	//   ....[4]....
        /*054c*/ 	.word	0x00000550


	//   ....[5]....
        /*0550*/ 	.word	0x000006b0


	//   ....[6]....
        /*0554*/ 	.word	0x000014f0


	//   ....[7]....
        /*0558*/ 	.word	0x00001c30


	//   ....[8]....
        /*055c*/ 	.word	0x00002290


	//   ....[9]....
        /*0560*/ 	.word	0x000022a0


	//   ....[10]....
        /*0564*/ 	.word	0x00002300


	//   ....[11]....
        /*0568*/ 	.word	0x00002cb0


	//   ....[12]....
        /*056c*/ 	.word	0x00002d20


	//   ....[13]....
        /*0570*/ 	.word	0x00003a10


	//   ....[14]....
        /*0574*/ 	.word	0x000043e0


	//   ....[15]....
        /*0578*/ 	.word	0x00004400


	//   ....[16]....
        /*057c*/ 	.word	0x00004a70


	//   ....[17]....
        /*0580*/ 	.word	0x00004b70


	//   ....[18]....
        /*0584*/ 	.word	0x000053a0


	//   ....[19]....
        /*0588*/ 	.word	0x00005400


	//   ....[20]....
        /*058c*/ 	.word	0x00006450


	//   ....[21]....
        /*0590*/ 	.word	0x000071b0


	//   ....[22]....
        /*0594*/ 	.word	0x000071c0


	//   ....[23]....
        /*0598*/ 	.word	0x000071f0


	//   ....[24]....
        /*059c*/ 	.word	0x00007210


	//   ....[25]....
        /*05a0*/ 	.word	0x00008560


	//   ....[26]....
        /*05a4*/ 	.word	0x00008660


	//   ....[27]....
        /*05a8*/ 	.word	0x000086c0


	//   ....[28]....
        /*05ac*/ 	.word	0x000087a0


	//   ....[29]....
        /*05b0*/ 	.word	0x000087b0


	//   ....[30]....
        /*05b4*/ 	.word	0x000098d0


	//   ....[31]....
        /*05b8*/ 	.word	0x00009910


	//   ....[32]....
        /*05bc*/ 	.word	0x00009940


	//   ....[33]....
        /*05c0*/ 	.word	0x00009970


	//   ....[34]....
        /*05c4*/ 	.word	0x00009df0


	//   ....[35]....
        /*05c8*/ 	.word	0x00009e00


	//   ....[36]....
        /*05cc*/ 	.word	0x00009f10


	//   ....[37]....
        /*05d0*/ 	.word	0x00009f30


	//   ....[38]....
        /*05d4*/ 	.word	0x0000a750


	//   ....[39]....
        /*05d8*/ 	.word	0x0000a760


	//   ....[40]....
        /*05dc*/ 	.word	0x0000a860


	//   ....[41]....
        /*05e0*/ 	.word	0x0000a880


	//   ....[42]....
        /*05e4*/ 	.word	0x0000a9f0


	//   ....[43]....
        /*05e8*/ 	.word	0x0000abc0


	//   ....[44]....
        /*05ec*/ 	.word	0x0000abf0


	//   ....[45]....
        /*05f0*/ 	.word	0x0000ac20


	//   ....[46]....
        /*05f4*/ 	.word	0x0000ac50


	//   ....[47]....
        /*05f8*/ 	.word	0x0000ac80


	//   ....[48]....
        /*05fc*/ 	.word	0x0000acb0


	//   ....[49]....
        /*0600*/ 	.word	0x0000ae00


	//   ....[50]....
        /*0604*/ 	.word	0x0000ae30


	//   ....[51]....
        /*0608*/ 	.word	0x0000ae60


	//   ....[52]....
        /*060c*/ 	.word	0x0000ae90


	//   ....[53]....
        /*0610*/ 	.word	0x0000aec0


	//   ....[54]....
        /*0614*/ 	.word	0x0000aef0


	//   ....[55]....
        /*0618*/ 	.word	0x0000af80


	//   ....[56]....
        /*061c*/ 	.word	0x0000afe0


	//   ....[57]....
        /*0620*/ 	.word	0x0000b080


	//   ....[58]....
        /*0624*/ 	.word	0x0000ca10


	//   ....[59]....
        /*0628*/ 	.word	0x0000ca30


	//   ....[60]....
        /*062c*/ 	.word	0x0000cae0


	//   ....[61]....
        /*0630*/ 	.word	0x0000cb00


	//   ....[62]....
        /*0634*/ 	.word	0x0000cba0


	//   ....[63]....
        /*0638*/ 	.word	0x0000cbc0


	//   ....[64]....
        /*063c*/ 	.word	0x0000cbd0


	//   ....[65]....
        /*0640*/ 	.word	0x0000cbe0


	//   ....[66]....
        /*0644*/ 	.word	0x0000d5a0


	//   ....[67]....
        /*0648*/ 	.word	0x0000d5b0


	//   ....[68]....
        /*064c*/ 	.word	0x0000d6a0


	//   ....[69]....
        /*0650*/ 	.word	0x0000d6b0


	//   ....[70]....
        /*0654*/ 	.word	0x0000d760


	//   ....[71]....
        /*0658*/ 	.word	0x0000d770


	//   ....[72]....
        /*065c*/ 	.word	0x0000d780


	//   ....[73]....
        /*0660*/ 	.word	0x0000d790


	//   ....[74]....
        /*0664*/ 	.word	0x0000d860


	//   ....[75]....
        /*0668*/ 	.word	0x0000d8a0


	//   ....[76]....
        /*066c*/ 	.word	0x0000d8b0


	//   ....[77]....
        /*0670*/ 	.word	0x0000d8d0


	//   ....[78]....
        /*0674*/ 	.word	0x0000e180


	//   ....[79]....
        /*0678*/ 	.word	0x0000e190


	//   ....[80]....
        /*067c*/ 	.word	0x0000e1b0


	//   ....[81]....
        /*0680*/ 	.word	0x0000e230


	//   ....[82]....
        /*0684*/ 	.word	0x0000e240


	//   ....[83]....
        /*0688*/ 	.word	0x0000e2a0


	//   ....[84]....
        /*068c*/ 	.word	0x0000e2d0


	//   ....[85]....
        /*0690*/ 	.word	0x0000e310


	//   ....[86]....
        /*0694*/ 	.word	0x0000e600


	//   ....[87]....
        /*0698*/ 	.word	0x0000e620


	//   ....[88]....
        /*069c*/ 	.word	0x0000e6c0


	//   ....[89]....
        /*06a0*/ 	.word	0x0000e6d0


	//   ....[90]....
        /*06a4*/ 	.word	0x0000e760


	//   ....[91]....
        /*06a8*/ 	.word	0x0000e770


	//   ....[92]....
        /*06ac*/ 	.word	0x0000e780


	//   ....[93]....
        /*06b0*/ 	.word	0x0000e810


	//   ....[94]....
        /*06b4*/ 	.word	0x0000ee40


	//   ....[95]....
        /*06b8*/ 	.word	0x0000ee50


	//   ....[96]....
        /*06bc*/ 	.word	0x0000eee0


	//   ....[97]....
        /*06c0*/ 	.word	0x0000ef80


	//   ....[98]....
        /*06c4*/ 	.word	0x0000efa0


	//   ....[99]....
        /*06c8*/ 	.word	0x0000f020


	//   ....[100]....
        /*06cc*/ 	.word	0x0000f040


	//   ....[101]....
        /*06d0*/ 	.word	0x0000f050


	//   ....[102]....
        /*06d4*/ 	.word	0x0000f430


	//   ....[103]....
        /*06d8*/ 	.word	0x0000f460


	//   ....[104]....
        /*06dc*/ 	.word	0x0000f4a0


	//   ....[105]....
        /*06e0*/ 	.word	0x0000f4d0


	//   ....[106]....
        /*06e4*/ 	.word	0x0000f500


	//   ....[107]....
        /*06e8*/ 	.word	0x0000f530


	//   ....[108]....
        /*06ec*/ 	.word	0x0000f560


	//   ....[109]....
        /*06f0*/ 	.word	0x0000f590


	//   ....[110]....
        /*06f4*/ 	.word	0x0000f710


	//   ....[111]....
        /*06f8*/ 	.word	0x0000f740


	//   ....[112]....
        /*06fc*/ 	.word	0x0000f770


	//   ....[113]....
        /*0700*/ 	.word	0x0000f7a0


	//   ....[114]....
        /*0704*/ 	.word	0x0000f7d0


	//   ....[115]....
        /*0708*/ 	.word	0x0000f800


	//   ....[116]....
        /*070c*/ 	.word	0x0000f8c0


	//   ....[117]....
        /*0710*/ 	.word	0x0000f8e0


	//   ....[118]....
        /*0714*/ 	.word	0x0000f950


	//   ....[119]....
        /*0718*/ 	.word	0x0000fff0


	//   ....[120]....
        /*071c*/ 	.word	0x00010590


	//   ....[121]....
        /*0720*/ 	.word	0x00010680


	//   ....[122]....
        /*0724*/ 	.word	0x00010720


	//   ....[123]....
        /*0728*/ 	.word	0x00010780


	//   ....[124]....
        /*072c*/ 	.word	0x00010890


	//   ....[125]....
        /*0730*/ 	.word	0x00010900


	//   ....[126]....
        /*0734*/ 	.word	0x00010a10


	//   ....[127]....
        /*0738*/ 	.word	0x00010a80


	//   ....[128]....
        /*073c*/ 	.word	0x00010b20


	//   ....[129]....
        /*0740*/ 	.word	0x00010c60


	//   ....[130]....
        /*0744*/ 	.word	0x00010cb0


	//   ....[131]....
        /*0748*/ 	.word	0x00010d20


	//   ....[132]....
        /*074c*/ 	.word	0x00010e20


	//   ....[133]....
        /*0750*/ 	.word	0x00010e90


	//   ....[134]....
        /*0754*/ 	.word	0x00010f90


	//   ....[135]....
        /*0758*/ 	.word	0x00011010


	//   ....[136]....
        /*075c*/ 	.word	0x00011090


	//   ....[137]....
        /*0760*/ 	.word	0x00011190


	//   ....[138]....
        /*0764*/ 	.word	0x00011290


	//   ....[139]....
        /*0768*/ 	.word	0x000112f0


	//   ....[140]....
        /*076c*/ 	.word	0x000113d0


	//   ....[141]....
        /*0770*/ 	.word	0x00011510


	//   ....[142]....
        /*0774*/ 	.word	0x000115f0


	//   ....[143]....
        /*0778*/ 	.word	0x00011670


	//   ....[144]....
        /*077c*/ 	.word	0x00011750


	//   ....[145]....
        /*0780*/ 	.word	0x000117b0


	//   ....[146]....
        /*0784*/ 	.word	0x00011880


	//   ....[147]....
        /*0788*/ 	.word	0x000118e0


	//   ....[148]....
        /*078c*/ 	.word	0x000119c0


	//   ....[149]....
        /*0790*/ 	.word	0x00011ab0


	//   ....[150]....
        /*0794*/ 	.word	0x00011b50


	//   ....[151]....
        /*0798*/ 	.word	0x00011bb0


	//   ....[152]....
        /*079c*/ 	.word	0x00011cb0


	//   ....[153]....
        /*07a0*/ 	.word	0x00011d10


	//   ....[154]....
        /*07a4*/ 	.word	0x00011e10


	//   ....[155]....
        /*07a8*/ 	.word	0x00011e70


	//   ....[156]....
        /*07ac*/ 	.word	0x00011f40


	//   ....[157]....
        /*07b0*/ 	.word	0x00012090


	//   ....[158]....
        /*07b4*/ 	.word	0x00012140


	//   ....[159]....
        /*07b8*/ 	.word	0x00012250


	//   ....[160]....
        /*07bc*/ 	.word	0x00012330


	//   ....[161]....
        /*07c0*/ 	.word	0x00012390


	//   ....[162]....
        /*07c4*/ 	.word	0x00012480


	//   ....[163]....
        /*07c8*/ 	.word	0x000124e0


	//   ....[164]....
        /*07cc*/ 	.word	0x000125c0


	//   ....[165]....
        /*07d0*/ 	.word	0x00012650


	//   ....[166]....
        /*07d4*/ 	.word	0x000126f0


	//   ....[167]....
        /*07d8*/ 	.word	0x00012810


	//   ....[168]....
        /*07dc*/ 	.word	0x00012880


	//   ....[169]....
        /*07e0*/ 	.word	0x000128f0


	//   ....[170]....
        /*07e4*/ 	.word	0x00012960


	//   ....[171]....
        /*07e8*/ 	.word	0x000129d0


	//   ....[172]....
        /*07ec*/ 	.word	0x00012a50


	//   ....[173]....
        /*07f0*/ 	.word	0x00012ae0


	//   ....[174]....
        /*07f4*/ 	.word	0x00012b70


	//   ....[175]....
        /*07f8*/ 	.word	0x00012be0


	//   ....[176]....
        /*07fc*/ 	.word	0x00012c50


	//   ....[177]....
        /*0800*/ 	.word	0x00012cc0


	//   ....[178]....
        /*0804*/ 	.word	0x00012d40


	//   ....[179]....
        /*0808*/ 	.word	0x00012db0


	//   ....[180]....
        /*080c*/ 	.word	0x00012e50


	//   ....[181]....
        /*0810*/ 	.word	0x00012ee0


	//   ....[182]....
        /*0814*/ 	.word	0x00013010


	//----- nvinfo : EIATTR_REG_RECONFIG
	.align		4
.L_1317:
        /*0818*/ 	.byte	0x01, 0x54
	.zero		2


	//----- nvinfo : EIATTR_SYSCALL_OFFSETS
	.align		4
        /*081c*/ 	.byte	0x04, 0x46
        /*081e*/ 	.short	(.L_1319 - .L_1318)


	//   ....[0]....
.L_1318:
        /*0820*/ 	.word	0x000016e0


	//   ....[1]....
        /*0824*/ 	.word	0x0000bf30


	//   ....[2]....
        /*0828*/ 	.word	0x0000c080


	//   ....[3]....
        /*082c*/ 	.word	0x0000c170


	//   ....[4]....
        /*0830*/ 	.word	0x0000d020


	//----- nvinfo : EIATTR_MBARRIER_INSTR_OFFSETS
	.align		4
.L_1319:
        /*0834*/ 	.byte	0x04, 0x39
        /*0836*/ 	.short	(.L_1321 - .L_1320)


	//   ....[0]....
.L_1320:
        /*0838*/ 	.word	0x00000180
        /*083c*/ 	.word	0x000000ff
        /*0840*/ 	.word	0x0002d800
        /*0844*/ 	.short	0x0100
        /*0846*/ 	.byte	0x08
	.zero		1


	//   ....[1]....
        /*0848*/ 	.word	0x00000190
        /*084c*/ 	.word	0x000000ff
        /*0850*/ 	.word	0x0002d820
        /*0854*/ 	.short	0x0100
        /*0856*/ 	.byte	0x08
	.zero		1


	//   ....[2]....
        /*0858*/ 	.word	0x00000280
        /*085c*/ 	.word	0x000000ff
        /*0860*/ 	.word	0x0002d830
        /*0864*/ 	.short	0x0100
        /*0866*/ 	.byte	0x08
	.zero		1


	//   ....[3]....
        /*0868*/ 	.word	0x00000290
        /*086c*/ 	.word	0x000000ff
        /*0870*/ 	.word	0x0002d840
        /*0874*/ 	.short	0x0100
        /*0876*/ 	.byte	0x08
	.zero		1


	//   ....[4]....
        /*0878*/ 	.word	0x000002a0
        /*087c*/ 	.word	0x000000ff
        /*0880*/ 	.word	0x0002d838
        /*0884*/ 	.short	0x0100
        /*0886*/ 	.byte	0x08
	.zero		1


	//   ....[5]....
        /*0888*/ 	.word	0x000002b0
        /*088c*/ 	.word	0x000000ff
        /*0890*/ 	.word	0x0002d848
        /*0894*/ 	.short	0x0100
        /*0896*/ 	.byte	0x08
	.zero		1


	//   ....[6]....
        /*0898*/ 	.word	0x000003e0
        /*089c*/ 	.word	0x000000ff
        /*08a0*/ 	.word	0x0002d850
        /*08a4*/ 	.short	0x0100
        /*08a6*/ 	.byte	0x08
	.zero		1


	//   ....[7]....
        /*08a8*/ 	.word	0x000003f0
        /*08ac*/ 	.word	0x000000ff
        /*08b0*/ 	.word	0x0002d860
        /*08b4*/ 	.short	0x0100
        /*08b6*/ 	.byte	0x08
	.zero		1


	//   ....[8]....
        /*08b8*/ 	.word	0x00000400
        /*08bc*/ 	.word	0x000000ff
        /*08c0*/ 	.word	0x0002d858
        /*08c4*/ 	.short	0x0100
        /*08c6*/ 	.byte	0x08
	.zero		1


	//   ....[9]....
        /*08c8*/ 	.word	0x00000410
        /*08cc*/ 	.word	0x000000ff
        /*08d0*/ 	.word	0x0002d868
        /*08d4*/ 	.short	0x0100
        /*08d6*/ 	.byte	0x08
	.zero		1


	//   ....[10]....
        /*08d8*/ 	.word	0x00000500
        /*08dc*/ 	.word	0x000000ff
        /*08e0*/ 	.word	0x0002d870
        /*08e4*/ 	.short	0x0100
        /*08e6*/ 	.byte	0x06
	.zero		1


	//   ....[11]....
        /*08e8*/ 	.word	0x00000510
        /*08ec*/ 	.word	0x000000ff
        /*08f0*/ 	.word	0x0002d880
        /*08f4*/ 	.short	0x0100
        /*08f6*/ 	.byte	0x06
	.zero		1


	//   ....[12]....
        /*08f8*/ 	.word	0x00000520
        /*08fc*/ 	.word	0x000000ff
        /*0900*/ 	.word	0x0002d878
        /*0904*/ 	.short	0x0100
        /*0906*/ 	.byte	0x06
	.zero		1


	//   ....[13]....
        /*0908*/ 	.word	0x00000530
        /*090c*/ 	.word	0x000000ff
        /*0910*/ 	.word	0x0002d888
        /*0914*/ 	.short	0x0100
        /*0916*/ 	.byte	0x06
	.zero		1


	//   ....[14]....
        /*0918*/ 	.word	0x00000660
        /*091c*/ 	.word	0x000000ff
        /*0920*/ 	.word	0x0002d890
        /*0924*/ 	.short	0x0100
        /*0926*/ 	.byte	0x08
	.zero		1


	//   ....[15]....
        /*0928*/ 	.word	0x00000670
        /*092c*/ 	.word	0x000000ff
        /*0930*/ 	.word	0x0002d8a0
        /*0934*/ 	.short	0x0100
        /*0936*/ 	.byte	0x08
	.zero		1


	//   ....[16]....
        /*0938*/ 	.word	0x00000680
        /*093c*/ 	.word	0x000000ff
        /*0940*/ 	.word	0x0002d898
        /*0944*/ 	.short	0x0100
        /*0946*/ 	.byte	0x08
	.zero		1


	//   ....[17]....
        /*0948*/ 	.word	0x00000690
        /*094c*/ 	.word	0x000000ff
        /*0950*/ 	.word	0x0002d8a8
        /*0954*/ 	.short	0x0100
        /*0956*/ 	.byte	0x08
	.zero		1


	//   ....[18]....
        /*0958*/ 	.word	0x000007c0
        /*095c*/ 	.word	0x000000ff
        /*0960*/ 	.word	0x0002d8b0
        /*0964*/ 	.short	0x0100
        /*0966*/ 	.byte	0x08
	.zero		1


	//   ....[19]....
        /*0968*/ 	.word	0x000007d0
        /*096c*/ 	.word	0x000000ff
        /*0970*/ 	.word	0x0002d8c0
        /*0974*/ 	.short	0x0100
        /*0976*/ 	.byte	0x08
	.zero		1


	//   ....[20]....
        /*0978*/ 	.word	0x000007e0
        /*097c*/ 	.word	0x000000ff
        /*0980*/ 	.word	0x0002d8b8
        /*0984*/ 	.short	0x0100
        /*0986*/ 	.byte	0x08
	.zero		1


	//   ....[21]....
        /*0988*/ 	.word	0x000007f0
        /*098c*/ 	.word	0x000000ff
        /*0990*/ 	.word	0x0002d8c8
        /*0994*/ 	.short	0x0100
        /*0996*/ 	.byte	0x08
	.zero		1


	//   ....[22]....
        /*0998*/ 	.word	0x00001740
        /*099c*/ 	.word	0x000000ff
        /*09a0*/ 	.word	0x0002d800
        /*09a4*/ 	.short	0x010a
        /*09a6*/ 	.byte	0x28
	.zero		1


	//   ....[23]....
        /*09a8*/ 	.word	0x000017b0
        /*09ac*/ 	.word	0x00000003
        /*09b0*/ 	.word	0x0002d830
        /*09b4*/ 	.short	0x010a
        /*09b6*/ 	.byte	0x3f
	.zero		1


	//   ....[24]....
        /*09b8*/ 	.word	0x000017f0
        /*09bc*/ 	.word	0x00000003
        /*09c0*/ 	.word	0x0002d830
        /*09c4*/ 	.short	0x010a
        /*09c6*/ 	.byte	0x3f
	.zero		1


	//   ....[25]....
        /*09c8*/ 	.word	0x00002410
        /*09cc*/ 	.word	0x000000ff
        /*09d0*/ 	.word	0x00000000
        /*09d4*/ 	.short	0x0101
        /*09d6*/ 	.byte	0x06
	.zero		1


	//   ....[26]....
        /*09d8*/ 	.word	0x00003b40
        /*09dc*/ 	.word	0x000000ff
        /*09e0*/ 	.word	0x0002d830
        /*09e4*/ 	.short	0x010a
        /*09e6*/ 	.byte	0x07
	.zero		1


	//   ....[27]....
        /*09e8*/ 	.word	0x00003b80
        /*09ec*/ 	.word	0x000000ff
        /*09f0*/ 	.word	0x0002d830
        /*09f4*/ 	.short	0x010a
        /*09f6*/ 	.byte	0x07
	.zero		1


	//   ....[28]....
        /*09f8*/ 	.word	0x00003e60
        /*09fc*/ 	.word	0x000000ff
        /*0a00*/ 	.word	0x0002d850
        /*0a04*/ 	.short	0x010a
        /*0a06*/ 	.byte	0x07
	.zero		1


	//   ....[29]....
        /*0a08*/ 	.word	0x00003ea0
        /*0a0c*/ 	.word	0x000000ff
        /*0a10*/ 	.word	0x0002d850
        /*0a14*/ 	.short	0x010a
        /*0a16*/ 	.byte	0x07
	.zero		1


	//   ....[30]....
        /*0a18*/ 	.word	0x00004390
        /*0a1c*/ 	.word	0x000000ff
        /*0a20*/ 	.word	0x00000000
        /*0a24*/ 	.short	0x0101
        /*0a26*/ 	.byte	0x07
	.zero		1


	//   ....[31]....
        /*0a28*/ 	.word	0x00005ef0
        /*0a2c*/ 	.word	0x000000ff
        /*0a30*/ 	.word	0x00000000
        /*0a34*/ 	.short	0x0101
        /*0a36*/ 	.byte	0x06
	.zero		1


	//   ....[32]....
        /*0a38*/ 	.word	0x00006590
        /*0a3c*/ 	.word	0x000000ff
        /*0a40*/ 	.word	0x0002d830
        /*0a44*/ 	.short	0x010a
        /*0a46*/ 	.byte	0x07
	.zero		1


	//   ....[33]....
        /*0a48*/ 	.word	0x000065d0
        /*0a4c*/ 	.word	0x000000ff
        /*0a50*/ 	.word	0x0002d830
        /*0a54*/ 	.short	0x010a
        /*0a56*/ 	.byte	0x07
	.zero		1


	//   ....[34]....
        /*0a58*/ 	.word	0x000068b0
        /*0a5c*/ 	.word	0x000000ff
        /*0a60*/ 	.word	0x0002d850
        /*0a64*/ 	.short	0x010a
        /*0a66*/ 	.byte	0x07
	.zero		1


	//   ....[35]....
        /*0a68*/ 	.word	0x000068f0
        /*0a6c*/ 	.word	0x000000ff
        /*0a70*/ 	.word	0x0002d850
        /*0a74*/ 	.short	0x010a
        /*0a76*/ 	.byte	0x07
	.zero		1


	//   ....[36]....
        /*0a78*/ 	.word	0x00006e20
        /*0a7c*/ 	.word	0x000000ff
        /*0a80*/ 	.word	0x00000000
        /*0a84*/ 	.short	0x0101
        /*0a86*/ 	.byte	0x07
	.zero		1


	//   ....[37]....
        /*0a88*/ 	.word	0x00008000
        /*0a8c*/ 	.word	0x000000ff
        /*0a90*/ 	.word	0x00000000
        /*0a94*/ 	.short	0x0101
        /*0a96*/ 	.byte	0x06
	.zero		1


	//   ....[38]....
        /*0a98*/ 	.word	0x000085d0
        /*0a9c*/ 	.word	0x000000ff
        /*0aa0*/ 	.word	0x0002d850
        /*0aa4*/ 	.short	0x010a
        /*0aa6*/ 	.byte	0x04
	.zero		1


	//   ....[39]....
        /*0aa8*/ 	.word	0x00008610
        /*0aac*/ 	.word	0x000000ff
        /*0ab0*/ 	.word	0x0002d850
        /*0ab4*/ 	.short	0x010a
        /*0ab6*/ 	.byte	0x04
	.zero		1


	//   ....[40]....
        /*0ab8*/ 	.word	0x00008c80
        /*0abc*/ 	.word	0x000000ff
        /*0ac0*/ 	.word	0x00000000
        /*0ac4*/ 	.short	0x0101
        /*0ac6*/ 	.byte	0x04
	.zero		1


	//   ....[41]....
        /*0ac8*/ 	.word	0x00009e10
        /*0acc*/ 	.word	0x000000ff
        /*0ad0*/ 	.word	0x00000000
        /*0ad4*/ 	.short	0x0101
        /*0ad6*/ 	.byte	0x04
	.zero		1


	//   ....[42]....
        /*0ad8*/ 	.word	0x0000c770
        /*0adc*/ 	.word	0x00000002
        /*0ae0*/ 	.word	0x0002d840
        /*0ae4*/ 	.short	0x010a
        /*0ae6*/ 	.byte	0x3f
	.zero		1


	//   ....[43]....
        /*0ae8*/ 	.word	0x0000cd20
        /*0aec*/ 	.word	0x00000002
        /*0af0*/ 	.word	0x0002d830
        /*0af4*/ 	.short	0x0107
        /*0af6*/ 	.byte	0x3f
	.zero		1


	//   ....[44]....
        /*0af8*/ 	.word	0x0000ce00
        /*0afc*/ 	.word	0x00000002
        /*0b00*/ 	.word	0x0002d830
        /*0b04*/ 	.short	0x0101
        /*0b06*/ 	.byte	0x3f
	.zero		1


	//   ....[45]....
        /*0b08*/ 	.word	0x0000da10
        /*0b0c*/ 	.word	0x00000017
        /*0b10*/ 	.word	0x0002d800
        /*0b14*/ 	.short	0x0107
        /*0b16*/ 	.byte	0x3f
	.zero		1


	//   ....[46]....
        /*0b18*/ 	.word	0x0000db00
        /*0b1c*/ 	.word	0x00000017
        /*0b20*/ 	.word	0x0002d800
        /*0b24*/ 	.short	0x0101
        /*0b26*/ 	.byte	0x3f
	.zero		1


	//   ....[47]....
        /*0b28*/ 	.word	0x0000db20
        /*0b2c*/ 	.word	0x00000017
        /*0b30*/ 	.word	0x0002d820
        /*0b34*/ 	.short	0x010a
        /*0b36*/ 	.byte	0x3f
	.zero		1


	//   ....[48]....
        /*0b38*/ 	.word	0x0000df30
        /*0b3c*/ 	.word	0x00000005
        /*0b40*/ 	.word	0x0002d840
        /*0b44*/ 	.short	0x010a
        /*0b46*/ 	.byte	0x3f
	.zero		1


	//   ....[49]....
        /*0b48*/ 	.word	0x0000e3c0
        /*0b4c*/ 	.word	0x00000005
        /*0b50*/ 	.word	0x0002d830
        /*0b54*/ 	.short	0x0107
        /*0b56*/ 	.byte	0x3f
	.zero		1


	//   ....[50]....
        /*0b58*/ 	.word	0x0000e480
        /*0b5c*/ 	.word	0x00000005
        /*0b60*/ 	.word	0x0002d830
        /*0b64*/ 	.short	0x0101
        /*0b66*/ 	.byte	0x3f
	.zero		1


	//   ....[51]....
        /*0b68*/ 	.word	0x0000e4e0
        /*0b6c*/ 	.word	0x00000005
        /*0b70*/ 	.word	0x0002d860
        /*0b74*/ 	.short	0x010a
        /*0b76*/ 	.byte	0x3f
	.zero		1


	//   ....[52]....
        /*0b78*/ 	.word	0x0000ea00
        /*0b7c*/ 	.word	0x00000005
        /*0b80*/ 	.word	0x0002d850
        /*0b84*/ 	.short	0x0107
        /*0b86*/ 	.byte	0x3f
	.zero		1


	//   ....[53]....
        /*0b88*/ 	.word	0x0000eb00
        /*0b8c*/ 	.word	0x00000005
        /*0b90*/ 	.word	0x0002d850
        /*0b94*/ 	.short	0x0101
        /*0b96*/ 	.byte	0x3f
	.zero		1


	//   ....[54]....
        /*0b98*/ 	.word	0x0000ed00
        /*0b9c*/ 	.word	0x00000000
        /*0ba0*/ 	.word	0x0002d860
        /*0ba4*/ 	.short	0x010a
        /*0ba6*/ 	.byte	0x3f
	.zero		1


	//   ....[55]....
        /*0ba8*/ 	.word	0x0000f180
        /*0bac*/ 	.word	0x00000000
        /*0bb0*/ 	.word	0x0002d850
        /*0bb4*/ 	.short	0x0107
        /*0bb6*/ 	.byte	0x3f
	.zero		1


	//   ....[56]....
        /*0bb8*/ 	.word	0x0000f250
        /*0bbc*/ 	.word	0x00000000
        /*0bc0*/ 	.word	0x0002d850
        /*0bc4*/ 	.short	0x0101
        /*0bc6*/ 	.byte	0x3f
	.zero		1


	//   ....[57]....
        /*0bc8*/ 	.word	0x0000ff70
        /*0bcc*/ 	.word	0x00000005
        /*0bd0*/ 	.word	0x0002d820
        /*0bd4*/ 	.short	0x010a
        /*0bd6*/ 	.byte	0x3f
	.zero		1


	//   ....[58]....
        /*0bd8*/ 	.word	0x000100f0
        /*0bdc*/ 	.word	0x00000003
        /*0be0*/ 	.word	0x0002d840
        /*0be4*/ 	.short	0x010a
        /*0be6*/ 	.byte	0x3f
	.zero		1


	//   ....[59]....
        /*0be8*/ 	.word	0x00010190
        /*0bec*/ 	.word	0x00000005
        /*0bf0*/ 	.word	0x0002d840
        /*0bf4*/ 	.short	0x010a
        /*0bf6*/ 	.byte	0x3f
	.zero		1


	//   ....[60]....
        /*0bf8*/ 	.word	0x000101d0
        /*0bfc*/ 	.word	0x00000003
        /*0c00*/ 	.word	0x0002d860
        /*0c04*/ 	.short	0x010a
        /*0c06*/ 	.byte	0x3f
	.zero		1


	//   ....[61]....
        /*0c08*/ 	.word	0x00010210
        /*0c0c*/ 	.word	0x00000005
        /*0c10*/ 	.word	0x0002d860
        /*0c14*/ 	.short	0x010a
        /*0c16*/ 	.byte	0x3f
	.zero		1


	//   ....[62]....
        /*0c18*/ 	.word	0x00010280
        /*0c1c*/ 	.word	0x00000003
        /*0c20*/ 	.word	0x0002d800
        /*0c24*/ 	.short	0x010a
        /*0c26*/ 	.byte	0x3f
	.zero		1


	//   ....[63]....
        /*0c28*/ 	.word	0x000102d0
        /*0c2c*/ 	.word	0x00000003
        /*0c30*/ 	.word	0x0002d830
        /*0c34*/ 	.short	0x010a
        /*0c36*/ 	.byte	0x3f
	.zero		1


	//   ....[64]....
        /*0c38*/ 	.word	0x00010330
        /*0c3c*/ 	.word	0x00000005
        /*0c40*/ 	.word	0x0002d830
        /*0c44*/ 	.short	0x010a
        /*0c46*/ 	.byte	0x3f
	.zero		1


	//   ....[65]....
        /*0c48*/ 	.word	0x00010390
        /*0c4c*/ 	.word	0x00000005
        /*0c50*/ 	.word	0x0002d850
        /*0c54*/ 	.short	0x010a
        /*0c56*/ 	.byte	0x3f
	.zero		1


	//   ....[66]....
        /*0c58*/ 	.word	0x000103f0
        /*0c5c*/ 	.word	0x00000005
        /*0c60*/ 	.word	0x0002d830
        /*0c64*/ 	.short	0x010a
        /*0c66*/ 	.byte	0x3f
	.zero		1


	//   ....[67]....
        /*0c68*/ 	.word	0x00010450
        /*0c6c*/ 	.word	0x00000005
        /*0c70*/ 	.word	0x0002d850
        /*0c74*/ 	.short	0x010a
        /*0c76*/ 	.byte	0x3f
	.zero		1


	//   ....[68]....
        /*0c78*/ 	.word	0x000104b0
        /*0c7c*/ 	.word	0x00000008
        /*0c80*/ 	.word	0x0002d850
        /*0c84*/ 	.short	0x010a
        /*0c86*/ 	.byte	0x3f
	.zero		1


	//   ....[69]....
        /*0c88*/ 	.word	0x000105d0
        /*0c8c*/ 	.word	0x00000002
        /*0c90*/ 	.word	0x0002d840
        /*0c94*/ 	.short	0x010a
        /*0c96*/ 	.byte	0x3f
	.zero		1


	//   ....[70]....
        /*0c98*/ 	.word	0x00011410
        /*0c9c*/ 	.word	0x00000017
        /*0ca0*/ 	.word	0x0002d820
        /*0ca4*/ 	.short	0x010a
        /*0ca6*/ 	.byte	0x3f
	.zero		1


	//   ....[71]....
        /*0ca8*/ 	.word	0x00011460
        /*0cac*/ 	.word	0x00000005
        /*0cb0*/ 	.word	0x0002d840
        /*0cb4*/ 	.short	0x010a
        /*0cb6*/ 	.byte	0x3f
	.zero		1


	//   ....[72]....
        /*0cb8*/ 	.word	0x00011a00
        /*0cbc*/ 	.word	0x00000005
        /*0cc0*/ 	.word	0x0002d860
        /*0cc4*/ 	.short	0x010a
        /*0cc6*/ 	.byte	0x3f
	.zero		1


	//   ....[73]....
        /*0cc8*/ 	.word	0x00011fe0
        /*0ccc*/ 	.word	0x00000000
        /*0cd0*/ 	.word	0x0002d860
        /*0cd4*/ 	.short	0x010a
        /*0cd6*/ 	.byte	0x3f
	.zero		1


	//   ....[74]....
        /*0cd8*/ 	.word	0x00012f30
        /*0cdc*/ 	.word	0x00000005
        /*0ce0*/ 	.word	0x0002d820
        /*0ce4*/ 	.short	0x010a
        /*0ce6*/ 	.byte	0x3f
	.zero		1


	//   ....[75]....
        /*0ce8*/ 	.word	0x000130d0
        /*0cec*/ 	.word	0x00000003
        /*0cf0*/ 	.word	0x0002d840
        /*0cf4*/ 	.short	0x010a
        /*0cf6*/ 	.byte	0x3f
	.zero		1


	//   ....[76]....
        /*0cf8*/ 	.word	0x00013120
        /*0cfc*/ 	.word	0x00000005
        /*0d00*/ 	.word	0x0002d840
        /*0d04*/ 	.short	0x010a
        /*0d06*/ 	.byte	0x3f
	.zero		1


	//   ....[77]....
        /*0d08*/ 	.word	0x00013170
        /*0d0c*/ 	.word	0x00000003
        /*0d10*/ 	.word	0x0002d860
        /*0d14*/ 	.short	0x010a
        /*0d16*/ 	.byte	0x3f
	.zero		1


	//----- nvinfo : EIATTR_NUM_MBARRIERS
	.align		4
.L_1321:
        /*0d18*/ 	.byte	0x03, 0x38
        /*0d1a*/ 	.short	0x0016


	//----- nvinfo : EIATTR_EXIT_INSTR_OFFSETS
	.align		4
        /*0d1c*/ 	.byte	0x04, 0x1c
        /*0d1e*/ 	.short	(.L_1323 - .L_1322)


	//   ....[0]....
.L_1322:
        /*0d20*/ 	.word	0x000009a0


	//   ....[1]....
        /*0d24*/ 	.word	0x0000a9a0


	//   ....[2]....
        /*0d28*/ 	.word	0x00010260


	//----- nvinfo : EIATTR_MAX_THREADS
	.align		4
.L_1323:
        /*0d2c*/ 	.byte	0x04, 0x05
        /*0d2e*/ 	.short	(.L_1325 - .L_1324)
.L_1324:
        /*0d30*/ 	.word	0x00000200
        /*0d34*/ 	.word	0x00000001
        /*0d38*/ 	.word	0x00000001


	//----- nvinfo : EIATTR_CRS_STACK_SIZE
	.align		4
.L_1325:
        /*0d3c*/ 	.byte	0x04, 0x1e
        /*0d3e*/ 	.short	(.L_1327 - .L_1326)
.L_1326:
        /*0d40*/ 	.word	0x00000000


	//----- nvinfo : EIATTR_CBANK_PARAM_SIZE
	.align		4
.L_1327:
        /*0d44*/ 	.byte	0x03, 0x19
        /*0d46*/ 	.short	0x0af0


	//----- nvinfo : EIATTR_PARAM_CBANK
	.align		4
        /*0d48*/ 	.byte	0x04, 0x0a
        /*0d4a*/ 	.short	(.L_1329 - .L_1328)
	.align		4
.L_1328:
        /*0d4c*/ 	.word	index@(.nv.constant0._ZN7cutlass13device_kernelIN5flash11enable_sm90INS1_16FlashAttnFwdSm90INS1_25CollectiveMainloopFwdSm90ILi2EN4cute5tupleIJNS5_1CILi1EEES8_S8_EEENS6_IJNS7_ILi192EEENS7_ILi128EEENS7_ILi96EEEEEELi96ENS_10bfloat16_tEfNS_4arch4Sm90ELb1ELb0ELb0ELb1ELb1ELb0ELb0ELb0ELb1ELb1ELb0ELb0EEENS1_21CollectiveEpilogueFwdINS6_IJSA_SC_SB_EEES9_SE_SG_Li384ELb1ELb1ELb0ELb0EEENS1_36VarlenDynamicPersistentTileSchedulerILi192ELi128ELi384ELi128ELb0ELb1ELb1ELb1ELb1ELb1EEEEEEEEEvNT_6ParamsE)
        /*0d50*/ 	.short	0x0210
        /*0d52*/ 	.short	0x0af0


	//----- nvinfo : EIATTR_SW_WAR
	.align		4
.L_1329:
        /*0d54*/ 	.byte	0x04, 0x36
        /*0d56*/ 	.short	(.L_1331 - .L_1330)
.L_1330:
        /*0d58*/ 	.word	0x00000008
.L_1331:


//--------------------- .nv.info._ZN7cutlass13device_kernelIN5flash11enable_sm90INS1_16FlashAttnFwdSm90INS1_25CollectiveMainloopFwdSm90ILi2EN4cute5tupleIJNS5_1CILi1EEES8_S8_EEENS6_IJNS7_ILi192EEENS7_ILi128EEENS7_ILi96EEEEEELi96ENS_10bfloat16_tEfNS_4arch4Sm90ELb1ELb0ELb0ELb1ELb1ELb1ELb0ELb0ELb1ELb1ELb0ELb0EEENS1_21CollectiveEpilogueFwdINS6_IJSA_SC_SB_EEES9_SE_SG_Li384ELb1ELb1ELb0ELb0EEENS1_36VarlenDynamicPersistentTileSchedulerILi192ELi128ELi384ELi128ELb0ELb1ELb1ELb1ELb1ELb1EEEEEEEEEvNT_6ParamsE --------------------------
	.section	.nv.info._ZN7cutlass13device_kernelIN5flash11enable_sm90INS1_16FlashAttnFwdSm90INS1_25CollectiveMainloopFwdSm90ILi2EN4cute5tupleIJNS5_1CILi1EEES8_S8_EEENS6_IJNS7_ILi192EEENS7_ILi128EEENS7_ILi96EEEEEELi96ENS_10bfloat16_tEfNS_4arch4Sm90ELb1ELb0ELb0ELb1ELb1ELb1ELb0ELb0ELb1ELb1ELb0ELb0EEENS1_21CollectiveEpilogueFwdINS6_IJSA_SC_SB_EEES9_SE_SG_Li384ELb1ELb1ELb0ELb0EEENS1_36VarlenDynamicPersistentTileSchedulerILi192ELi128ELi384ELi128ELb0ELb1ELb1ELb1ELb1ELb1EEEEEEEEEvNT_6ParamsE,"",@"SHT_CUDA_INFO"
	.sectionflags	@""
	.align	4


	//----- nvinfo : EIATTR_CUDA_API_VERSION
	.align		4
        /*0000*/ 	.byte	0x04, 0x37
        /*0002*/ 	.short	(.L_1333 - .L_1332)
.L_1332:
        /*0004*/ 	.word	0x00000082


	//----- nvinfo : EIATTR_KPARAM_INFO
	.align		4
.L_1333:
        /*0008*/ 	.byte	0x04, 0x17
        /*000a*/ 	.short	(.L_1335 - .L_1334)
.L_1334:
        /*000c*/ 	.word	0x00000000
        /*0010*/ 	.short	0x0000
        /*0012*/ 	.short	0x0070
        /*0014*/ 	.byte	0x00, 0xf0, 0x01, 0x2a


	//----- nvinfo : EIATTR_SPARSE_MMA_MASK
	.align		4
.L_1335:
        /*0018*/ 	.byte	0x03, 0x50
        /*001a*/ 	.short	0x0000


	//----- nvinfo : EIATTR_MAXREG_COUNT
	.align		4
        /*001c*/ 	.byte	0x03, 0x1b
        /*001e*/ 	.short	0x0080


	//----- nvinfo : EIATTR_NUM_BARRIERS
	.align		4
        /*0020*/ 	.byte	0x02, 0x4c
        /*0022*/ 	.byte	0x10
	.zero		1


	//----- nvinfo : EIATTR_EXTERNS
	.align		4
        /*0024*/ 	.byte	0x04, 0x0f
        /*0026*/ 	.short	(.L_1337 - .L_1336)


	//   ....[0]....
	.align		4
.L_1336:
        /*0028*/ 	.word	index@(__assertfail)


	//----- nvinfo : EIATTR_ANNOTATIONS
	.align		4
.L_1337:
        /*002c*/ 	.byte	0x04, 0x55
        /*002e*/ 	.short	(.L_1339 - .L_1338)


	//   ....[0]....
.L_1338:
        /* <DEDUP_REMOVED lines=102> */


	//----- nvinfo : EIATTR_MERCURY_ISA_VERSION
	.align		4
.L_1339:
        /*0680*/ 	.byte	0x03, 0x5f
        /*0682*/ 	.short	0x0101


	//----- nvinfo : EIATTR_UNUSED_LOAD_BYTE_OFFSET
	.align		4
        /*0684*/ 	.byte	0x04, 0x44
        /*0686*/ 	.short	(.L_1341 - .L_1340)


	//   ....[0]....
.L_1340:
        /*0688*/ 	.word	0x00000a90
        /*068c*/ 	.word	0x0000fff0


	//   ....[1]....
        /*0690*/ 	.word	0x00013f70
        /*0694*/ 	.word	0x0000fff0


	//----- nvinfo : EIATTR_INT_WARP_WIDE_INSTR_OFFSETS
	.align		4
.L_1341:
        /*0698*/ 	.byte	0x04, 0x31
        /*069a*/ 	.short	(.L_1343 - .L_1342)


	//   ....[0]....
.L_1342:
        /*069c*/ 	.word	0x00000130


	//   ....[1]....
        /*06a0*/ 	.word	0x00000170


	//   ....[2]....
        /*06a4*/ 	.word	0x000001e0


	//   ....[3]....
        /*06a8*/ 	.word	0x00018740


	//   ....[4]....
        /*06ac*/ 	.word	0x000187d0


	//   ....[5]....
        /*06b0*/ 	.word	0x0001b4e0


	//   ....[6]....
        /*06b4*/ 	.word	0x0001b570


	//----- nvinfo : EIATTR_COOP_GROUP_MASK_REGIDS
	.align		4
.L_1343:
        /*06b8*/ 	.byte	0x04, 0x29
        /*06ba*/ 	.short	(.L_1345 - .L_1344)


	//   ....[0]....
.L_1344:
        /*06bc*/ 	.word	0xffffffff


	//   ....[1]....
        /*06c0*/ 	.word	0xffffffff


	//   ....[2]....
        /*06c4*/ 	.word	0xffffffff


	//   ....[3]....
        /*06c8*/ 	.word	0xffffffff


	//   ....[4]....
        /*06cc*/ 	.word	0xffffffff


	//   ....[5]....
        /*06d0*/ 	.word	0xffffffff


	//   ....[6]....
        /*06d4*/ 	.word	0xffffffff


	//   ....[7]....
        /*06d8*/ 	.word	0xffffffff


	//   ....[8]....
        /*06dc*/ 	.word	0xffffffff


	//   ....[9]....
        /*06e0*/ 	.word	0xffffffff


	//   ....[10]....
        /*06e4*/ 	.word	0xffffffff


	//   ....[11]....
        /*06e8*/ 	.word	0xffffffff


	//   ....[12]....
        /*06ec*/ 	.word	0xffffffff


	//   ....[13]....
        /*06f0*/ 	.word	0xffffffff


	//   ....[14]....
        /*06f4*/ 	.word	0xffffffff


	//   ....[15]....
        /*06f8*/ 	.word	0xffffffff


	//   ....[16]....
        /*06fc*/ 	.word	0xffffffff


	//   ....[17]....
        /*0700*/ 	.word	0xffffffff


	//   ....[18]....
        /*0704*/ 	.word	0xffffffff


	//   ....[19]....
        /*0708*/ 	.word	0xffffffff


	//   ....[20]....
        /*070c*/ 	.word	0xffffffff


	//   ....[21]....
        /*0710*/ 	.word	0xffffffff


	//   ....[22]....
        /*0714*/ 	.word	0xffffffff


	//   ....[23]....
        /*0718*/ 	.word	0xffffffff


	//   ....[24]....
        /*071c*/ 	.word	0xffffffff


	//   ....[25]....
        /*0720*/ 	.word	0xffffffff


	//   ....[26]....
        /*0724*/ 	.word	0xffffffff


	//   ....[27]....
        /*0728*/ 	.word	0xffffffff


	//   ....[28]....
        /*072c*/ 	.word	0xffffffff


	//   ....[29]....
        /*0730*/ 	.word	0xffffffff


	//   ....[30]....
        /*0734*/ 	.word	0xffffffff


	//   ....[31]....
        /*0738*/ 	.word	0xffffffff


	//   ....[32]....
        /*073c*/ 	.word	0xffffffff


	//   ....[33]....
        /*0740*/ 	.word	0xffffffff


	//   ....[34]....
        /*0744*/ 	.word	0xffffffff


	//   ....[35]....
        /*0748*/ 	.word	0xffffffff


	//   ....[36]....
        /*074c*/ 	.word	0xffffffff


	//   ....[37]....
        /*0750*/ 	.word	0xffffffff


	//   ....[38]....
        /*0754*/ 	.word	0xffffffff


	//   ....[39]....
        /*0758*/ 	.word	0xffffffff


	//   ....[40]....
        /*075c*/ 	.word	0xffffffff


	//   ....[41]....
        /*0760*/ 	.word	0xffffffff


	//   ....[42]....
        /*0764*/ 	.word	0xffffffff


	//   ....[43]....
        /*0768*/ 	.word	0xffffffff


	//   ....[44]....
        /*076c*/ 	.word	0xffffffff


	//   ....[45]....
        /*0770*/ 	.word	0xffffffff


	//   ....[46]....
        /*0774*/ 	.word	0xffffffff


	//   ....[47]....
        /*0778*/ 	.word	0xffffffff


	//   ....[48]....
        /*077c*/ 	.word	0xffffffff


	//   ....[49]....
        /*0780*/ 	.word	0xffffffff


	//   ....[50]....
        /*0784*/ 	.word	0xffffffff


	//   ....[51]....
        /*0788*/ 	.word	0xffffffff


	//   ....[52]....
        /*078c*/ 	.word	0xffffffff


	//   ....[53]....
        /*0790*/ 	.word	0xffffffff


	//   ....[54]....
        /*0794*/ 	.word	0xffffffff


	//   ....[55]....
        /*0798*/ 	.word	0xffffffff


	//   ....[56]....
        /*079c*/ 	.word	0xffffffff


	//   ....[57]....
        /*07a0*/ 	.word	0xffffffff


	//   ....[58]....
        /*07a4*/ 	.word	0xffffffff


	//   ....[59]....
        /*07a8*/ 	.word	0xffffffff


	//   ....[60]....
        /*07ac*/ 	.word	0xffffffff


	//   ....[61]....
        /*07b0*/ 	.word	0xffffffff


	//   ....[62]....
        /*07b4*/ 	.word	0xffffffff


	//   ....[63]....
        /*07b8*/ 	.word	0xffffffff


	//   ....[64]....
        /*07bc*/ 	.word	0xffffffff


	//   ....[65]....
        /*07c0*/ 	.word	0xffffffff


	//   ....[66]....
        /*07c4*/ 	.word	0xffffffff


	//   ....[67]....
        /*07c8*/ 	.word	0xffffffff


	//   ....[68]....
        /*07cc*/ 	.word	0xffffffff


	//   ....[69]....
        /*07d0*/ 	.word	0xffffffff


	//   ....[70]....
        /*07d4*/ 	.word	0xffffffff


	//   ....[71]....
        /*07d8*/ 	.word	0xffffffff


	//   ....[72]....
        /*07dc*/ 	.word	0xffffffff


	//   ....[73]....
        /*07e0*/ 	.word	0xffffffff


	//   ....[74]....
        /*07e4*/ 	.word	0xffffffff


	//   ....[75]....
        /*07e8*/ 	.word	0xffffffff


	//   ....[76]....
        /*07ec*/ 	.word	0xffffffff


	//   ....[77]....
        /*07f0*/ 	.word	0xffffffff


	//   ....[78]....
        /*07f4*/ 	.word	0xffffffff


	//   ....[79]....
        /*07f8*/ 	.word	0xffffffff


	//   ....[80]....
        /*07fc*/ 	.word	0xffffffff


	//   ....[81]....
        /*0800*/ 	.word	0xffffffff


	//   ....[82]....
        /*0804*/ 	.word	0xffffffff


	//   ....[83]....
        /*0808*/ 	.word	0xffffffff


	//   ....[84]....
        /*080c*/ 	.word	0xffffffff


	//   ....[85]....
        /*0810*/ 	.word	0xffffffff


	//   ....[86]....
        /*0814*/ 	.word	0xffffffff


	//   ....[87]....
        /*0818*/ 	.word	0xffffffff


	//   ....[88]....
        /*081c*/ 	.word	0xffffffff


	//   ....[89]....
        /*0820*/ 	.word	0xffffffff


	//   ....[90]....
        /*0824*/ 	.word	0xffffffff


	//   ....[91]....
        /*0828*/ 	.word	0xffffffff


	//   ....[92]....
        /*082c*/ 	.word	0xffffffff


	//   ....[93]....
        /*0830*/ 	.word	0xffffffff


	//   ....[94]....
        /*0834*/ 	.word	0xffffffff


	//   ....[95]....
        /*0838*/ 	.word	0xffffffff


	//   ....[96]....
        /*083c*/ 	.word	0xffffffff


	//   ....[97]....
        /*0840*/ 	.word	0xffffffff


	//   ....[98]....
        /*0844*/ 	.word	0xffffffff


	//   ....[99]....
        /*0848*/ 	.word	0xffffffff


	//   ....[100]....
        /*084c*/ 	.word	0xffffffff


	//   ....[101]....
        /*0850*/ 	.word	0xffffffff


	//   ....[102]....
        /*0854*/ 	.word	0xffffffff


	//   ....[103]....
        /*0858*/ 	.word	0xffffffff


	//   ....[104]....
        /*085c*/ 	.word	0xffffffff


	//   ....[105]....
        /*0860*/ 	.word	0xffffffff


	//   ....[106]....
        /*0864*/ 	.word	0xffffffff


	//   ....[107]....
        /*0868*/ 	.word	0xffffffff


	//   ....[108]....
        /*086c*/ 	.word	0xffffffff


	//   ....[109]....
        /*0870*/ 	.word	0xffffffff


	//   ....[110]....
        /*0874*/ 	.word	0xffffffff


	//   ....[111]....
        /*0878*/ 	.word	0xffffffff


	//   ....[112]....
        /*087c*/ 	.word	0xffffffff


	//   ....[113]....
        /*0880*/ 	.word	0xffffffff


	//   ....[114]....
        /*0884*/ 	.word	0xffffffff


	//   ....[115]....
        /*0888*/ 	.word	0xffffffff


	//   ....[116]....
        /*088c*/ 	.word	0xffffffff


	//   ....[117]....
        /*0890*/ 	.word	0xffffffff


	//   ....[118]....
        /*0894*/ 	.word	0xffffffff


	//   ....[119]....
        /*0898*/ 	.word	0xffffffff


	//   ....[120]....
        /*089c*/ 	.word	0xffffffff


	//   ....[121]....
        /*08a0*/ 	.word	0xffffffff


	//   ....[122]....
        /*08a4*/ 	.word	0xffffffff


	//   ....[123]....
        /*08a8*/ 	.word	0xffffffff


	//   ....[124]....
        /*08ac*/ 	.word	0xffffffff


	//   ....[125]....
        /*08b0*/ 	.word	0xffffffff


	//   ....[126]....
        /*08b4*/ 	.word	0xffffffff


	//   ....[127]....
        /*08b8*/ 	.word	0xffffffff


	//   ....[128]....
        /*08bc*/ 	.word	0xffffffff


	//   ....[129]....
        /*08c0*/ 	.word	0xffffffff


	//   ....[130]....
        /*08c4*/ 	.word	0xffffffff


	//   ....[131]....
        /*08c8*/ 	.word	0xffffffff


	//   ....[132]....
        /*08cc*/ 	.word	0xffffffff


	//   ....[133]....
        /*08d0*/ 	.word	0xffffffff


	//   ....[134]....
        /*08d4*/ 	.word	0xffffffff


	//   ....[135]....
        /*08d8*/ 	.word	0xffffffff


	//   ....[136]....
        /*08dc*/ 	.word	0xffffffff


	//   ....[137]....
        /*08e0*/ 	.word	0xffffffff


	//   ....[138]....
        /*08e4*/ 	.word	0x0500000f


	//   ....[139]....
        /*08e8*/ 	.word	0x0500000f


	//   ....[140]....
        /*08ec*/ 	.word	0x0500000f


	//   ....[141]....
        /*08f0*/ 	.word	0x0500000f


	//   ....[142]....
        /*08f4*/ 	.word	0x0500000f


	//   ....[143]....
        /*08f8*/ 	.word	0x0500000f


	//   ....[144]....
        /*08fc*/ 	.word	0x0500000f


	//   ....[145]....
        /*0900*/ 	.word	0x0500000f


	//   ....[146]....
        /*0904*/ 	.word	0x0500000f


	//   ....[147]....
        /*0908*/ 	.word	0x0500000f


	//   ....[148]....
        /*090c*/ 	.word	0x0500000f


	//   ....[149]....
        /*0910*/ 	.word	0x0500000f


	//   ....[150]....
        /*0914*/ 	.word	0x0500000f


	//   ....[151]....
        /*0918*/ 	.word	0x0500000f


	//   ....[152]....
        /*091c*/ 	.word	0x0500000f


	//   ....[153]....
        /*0920*/ 	.word	0x0500000f


	//   ....[154]....
        /*0924*/ 	.word	0x0500000f


	//   ....[155]....
        /*0928*/ 	.word	0x0500000f


	//   ....[156]....
        /*092c*/ 	.word	0x0500000f


	//   ....[157]....
        /*0930*/ 	.word	0x0500000f


	//   ....[158]....
        /*0934*/ 	.word	0x0500000f


	//   ....[159]....
        /*0938*/ 	.word	0x0500000f


	//   ....[160]....
        /*093c*/ 	.word	0x0500000f


	//   ....[161]....
        /*0940*/ 	.word	0x0500000f


	//   ....[162]....
        /*0944*/ 	.word	0x0500000f


	//   ....[163]....
        /*0948*/ 	.word	0x0500000f


	//   ....[164]....
        /*094c*/ 	.word	0x0500000f


	//   ....[165]....
        /*0950*/ 	.word	0x0500000f


	//   ....[166]....
        /*0954*/ 	.word	0x0500000f


	//   ....[167]....
        /*0958*/ 	.word	0x0500000f


	//   ....[168]....
        /*095c*/ 	.word	0x0500000f


	//   ....[169]....
        /*0960*/ 	.word	0x0500000f


	//   ....[170]....
        /*0964*/ 	.word	0x0500000f


	//   ....[171]....
        /*0968*/ 	.word	0x0500000f


	//   ....[172]....
        /*096c*/ 	.word	0x0500000f


	//   ....[173]....
        /*0970*/ 	.word	0x0500000f


	//   ....[174]....
        /*0974*/ 	.word	0x0500000f


	//   ....[175]....
        /*0978*/ 	.word	0x0500000f


	//   ....[176]....
        /*097c*/ 	.word	0x0500000f


	//   ....[177]....
        /*0980*/ 	.word	0x0500000f


	//   ....[178]....
        /*0984*/ 	.word	0x0500000f


	//   ....[179]....
        /*0988*/ 	.word	0x0500000f


	//   ....[180]....
        /*098c*/ 	.word	0x0500000f


	//   ....[181]....
        /*0990*/ 	.word	0x0500000f


	//   ....[182]....
        /*0994*/ 	.word	0x0500000f


	//   ....[183]....
        /*0998*/ 	.word	0x0500000f


	//   ....[184]....
        /*099c*/ 	.word	0x0500000f


	//   ....[185]....
        /*09a0*/ 	.word	0x0500000f


	//   ....[186]....
        /*09a4*/ 	.word	0x0500000f


	//   ....[187]....
        /*09a8*/ 	.word	0x0500000f


	//   ....[188]....
        /*09ac*/ 	.word	0x0500000f


	//   ....[189]....
        /*09b0*/ 	.word	0x0500000f


	//   ....[190]....
        /*09b4*/ 	.word	0x0500000f


	//   ....[191]....
        /*09b8*/ 	.word	0x0500000f


	//   ....[192]....
        /*09bc*/ 	.word	0x0500000f


	//   ....[193]....
        /*09c0*/ 	.word	0x0500000f


	//   ....[194]....
        /*09c4*/ 	.word	0x0500000f


	//   ....[195]....
        /*09c8*/ 	.word	0x0500000f


	//   ....[196]....
        /*09cc*/ 	.word	0x0500000f


	//   ....[197]....
        /*09d0*/ 	.word	0x0500000f


	//   ....[198]....
        /*09d4*/ 	.word	0x0500000f


	//   ....[199]....
        /*09d8*/ 	.word	0x0500000f


	//   ....[200]....
        /*09dc*/ 	.word	0x0500000f


	//   ....[201]....
        /*09e0*/ 	.word	0x0500000f


	//   ....[202]....
        /*09e4*/ 	.word	0x0500000f


	//   ....[203]....
        /*09e8*/ 	.word	0x0500000f


	//   ....[204]....
        /*09ec*/ 	.word	0x0500000f


	//   ....[205]....
        /*09f0*/ 	.word	0x0500000f


	//   ....[206]....
        /*09f4*/ 	.word	0x0500000f


	//   ....[207]....
        /*09f8*/ 	.word	0x0500000f


	//   ....[208]....
        /*09fc*/ 	.word	0x0500000f


	//   ....[209]....
        /*0a00*/ 	.word	0x0500000f


	//   ....[210]....
        /*0a04*/ 	.word	0x0500000f


	//   ....[211]....
        /*0a08*/ 	.word	0x0500000f


	//   ....[212]....
        /*0a0c*/ 	.word	0x0500000f


	//   ....[213]....
        /*0a10*/ 	.word	0x0500000f


	//   ....[214]....
        /*0a14*/ 	.word	0x0500000f


	//   ....[215]....
        /*0a18*/ 	.word	0x0500000f


	//   ....[216]....
        /*0a1c*/ 	.word	0x0500000f


	//   ....[217]....
        /*0a20*/ 	.word	0x0500000f


	//   ....[218]....
        /*0a24*/ 	.word	0x0500000f


	//   ....[219]....
        /*0a28*/ 	.word	0x0500000f


	//   ....[220]....
        /*0a2c*/ 	.word	0x0500000f


	//----- nvinfo : EIATTR_COOP_GROUP_INSTR_OFFSETS
	.align		4
.L_1345:
        /*0a30*/ 	.byte	0x04, 0x28
        /*0a32*/ 	.short	(.L_1347 - .L_1346)


	//   ....[0]....
.L_1346:
        /*0a34*/ 	.word	0x00000070


	//   ....[1]....
        /*0a38*/ 	.word	0x00000140


	//   ....[2]....
        /*0a3c*/ 	.word	0x00000190


	//   ....[3]....
        /*0a40*/ 	.word	0x000003c0


	//   ....[4]....
        /*0a44*/ 	.word	0x00000520


	//   ....[5]....
        /*0a48*/ 	.word	0x00000640


	//   ....[6]....
        /*0a4c*/ 	.word	0x000007a0


	//   ....[7]....
        /*0a50*/ 	.word	0x000032d0


	//   ....[8]....
        /*0a54*/ 	.word	0x000032e0


	//   ....[9]....
        /*0a58*/ 	.word	0x00004f60


	//   ....[10]....
        /*0a5c*/ 	.word	0x00004f70


	//   ....[11]....
        /*0a60*/ 	.word	0x000069f0


	//   ....[12]....
        /*0a64*/ 	.word	0x00006a00


	//   ....[13]....
        /*0a68*/ 	.word	0x00006f30


	//   ....[14]....
        /*0a6c*/ 	.word	0x00006f50


	//   ....[15]....
        /*0a70*/ 	.word	0x000076b0


	//   ....[16]....
        /*0a74*/ 	.word	0x00007e30


	//   ....[17]....
        /*0a78*/ 	.word	0x00007e40


	//   ....[18]....
        /*0a7c*/ 	.word	0x00007e50


	//   ....[19]....
        /*0a80*/ 	.word	0x00007e60


	//   ....[20]....
        /*0a84*/ 	.word	0x00009d80


	//   ....[21]....
        /*0a88*/ 	.word	0x00009d90


	//   ....[22]....
        /*0a8c*/ 	.word	0x00009da0


	//   ....[23]....
        /*0a90*/ 	.word	0x00009db0


	//   ....[24]....
        /*0a94*/ 	.word	0x0000c110


	//   ....[25]....
        /*0a98*/ 	.word	0x0000c780


	//   ....[26]....
        /*0a9c*/ 	.word	0x0000c790


	//   ....[27]....
        /*0aa0*/ 	.word	0x0000c7b0


	//   ....[28]....
        /*0aa4*/ 	.word	0x0000ce30


	//   ....[29]....
        /*0aa8*/ 	.word	0x0000ce50


	//   ....[30]....
        /*0aac*/ 	.word	0x0000df90


	//   ....[31]....
        /*0ab0*/ 	.word	0x0000ed40


	//   ....[32]....
        /*0ab4*/ 	.word	0x0000ed60


	//   ....[33]....
        /*0ab8*/ 	.word	0x0000f580


	//   ....[34]....
        /*0abc*/ 	.word	0x0000f680


	//   ....[35]....
        /*0ac0*/ 	.word	0x0000fda0


	//   ....[36]....
        /*0ac4*/ 	.word	0x0000fe00


	//   ....[37]....
        /*0ac8*/ 	.word	0x00010e20


	//   ....[38]....
        /*0acc*/ 	.word	0x00011ce0


	//   ....[39]....
        /*0ad0*/ 	.word	0x00011d00


	//   ....[40]....
        /*0ad4*/ 	.word	0x00011f50


	//   ....[41]....
        /*0ad8*/ 	.word	0x00011f70


	//   ....[42]....
        /*0adc*/ 	.word	0x000132b0


	//   ....[43]....
        /*0ae0*/ 	.word	0x000134b0


	//   ....[44]....
        /*0ae4*/ 	.word	0x00013970


	//   ....[45]....
        /*0ae8*/ 	.word	0x000139b0


	//   ....[46]....
        /*0aec*/ 	.word	0x000139c0


	//   ....[47]....
        /*0af0*/ 	.word	0x000149e0


	//   ....[48]....
        /*0af4*/ 	.word	0x00014a20


	//   ....[49]....
        /*0af8*/ 	.word	0x00014a50


	//   ....[50]....
        /*0afc*/ 	.word	0x00014a70


	//   ....[51]....
        /*0b00*/ 	.word	0x00014f20


	//   ....[52]....
        /*0b04*/ 	.word	0x00014f40


	//   ....[53]....
        /*0b08*/ 	.word	0x00015060


	//   ....[54]....
        /*0b0c*/ 	.word	0x00015080


	//   ....[55]....
        /*0b10*/ 	.word	0x00015970


	//   ....[56]....
        /*0b14*/ 	.word	0x00015980


	//   ....[57]....
        /*0b18*/ 	.word	0x00015ae0


	//   ....[58]....
        /*0b1c*/ 	.word	0x00015af0


	//   ....[59]....
        /*0b20*/ 	.word	0x00015c90


	//   ....[60]....
        /*0b24*/ 	.word	0x00015e60


	//   ....[61]....
        /*0b28*/ 	.word	0x00015e90


	//   ....[62]....
        /*0b2c*/ 	.word	0x00015ec0


	//   ....[63]....
        /*0b30*/ 	.word	0x00015ef0


	//   ....[64]....
        /*0b34*/ 	.word	0x00015f20


	//   ....[65]....
        /*0b38*/ 	.word	0x00015f50


	//   ....[66]....
        /*0b3c*/ 	.word	0x000160c0


	//   ....[67]....
        /*0b40*/ 	.word	0x000160f0


	//   ....[68]....
        /*0b44*/ 	.word	0x00016120


	//   ....[69]....
        /*0b48*/ 	.word	0x00016150


	//   ....[70]....
        /*0b4c*/ 	.word	0x00016180


	//   ....[71]....
        /*0b50*/ 	.word	0x000161b0


	//   ....[72]....
        /*0b54*/ 	.word	0x00016250


	//   ....[73]....
        /*0b58*/ 	.word	0x000162b0


	//   ....[74]....
        /*0b5c*/ 	.word	0x00016350


	//   ....[75]....
        /*0b60*/ 	.word	0x000171b0


	//   ....[76]....
        /*0b64*/ 	.word	0x000193d0


	//   ....[77]....
        /*0b68*/ 	.word	0x000193e0


	//   ....[78]....
        /*0b6c*/ 	.word	0x000194a0


	//   ....[79]....
        /*0b70*/ 	.word	0x000194b0


	//   ....[80]....
        /*0b74*/ 	.word	0x00019560


	//   ....[81]....
        /*0b78*/ 	.word	0x00019570


	//   ....[82]....
        /*0b7c*/ 	.word	0x00019580


	//   ....[83]....
        /*0b80*/ 	.word	0x00019590


	//   ....[84]....
        /*0b84*/ 	.word	0x00019f90


	//   ....[85]....
        /*0b88*/ 	.word	0x00019fa0


	//   ....[86]....
        /*0b8c*/ 	.word	0x00019fc0


	//   ....[87]....
        /*0b90*/ 	.word	0x0001a070


	//   ....[88]....
        /*0b94*/ 	.word	0x0001a0a0


	//   ....[89]....
        /*0b98*/ 	.word	0x0001a0c0


	//   ....[90]....
        /*0b9c*/ 	.word	0x0001a140


	//   ....[91]....
        /*0ba0*/ 	.word	0x0001a150


	//   ....[92]....
        /*0ba4*/ 	.word	0x0001a220


	//   ....[93]....
        /*0ba8*/ 	.word	0x0001a260


	//   ....[94]....
        /*0bac*/ 	.word	0x0001a270


	//   ....[95]....
        /*0bb0*/ 	.word	0x0001a2f0


	//   ....[96]....
        /*0bb4*/ 	.word	0x0001aae0


	//   ....[97]....
        /*0bb8*/ 	.word	0x0001aaf0


	//   ....[98]....
        /*0bbc*/ 	.word	0x0001ab10


	//   ....[99]....
        /*0bc0*/ 	.word	0x0001ab90


	//   ....[100]....
        /*0bc4*/ 	.word	0x0001aba0


	//   ....[101]....
        /*0bc8*/ 	.word	0x0001ac00


	//   ....[102]....
        /*0bcc*/ 	.word	0x0001ac30


	//   ....[103]....
        /*0bd0*/ 	.word	0x0001ac70


	//   ....[104]....
        /*0bd4*/ 	.word	0x0001af20


	//   ....[105]....
        /*0bd8*/ 	.word	0x0001af40


	//   ....[106]....
        /*0bdc*/ 	.word	0x0001afe0


	//   ....[107]....
        /*0be0*/ 	.word	0x0001aff0


	//   ....[108]....
        /*0be4*/ 	.word	0x0001b080


	//   ....[109]....
        /*0be8*/ 	.word	0x0001b090


	//   ....[110]....
        /*0bec*/ 	.word	0x0001b0a0


	//   ....[111]....
        /*0bf0*/ 	.word	0x0001b130


	//   ....[112]....
        /*0bf4*/ 	.word	0x0001b720


	//   ....[113]....
        /*0bf8*/ 	.word	0x0001b730


	//   ....[114]....
        /*0bfc*/ 	.word	0x0001b7c0


	//   ....[115]....
        /*0c00*/ 	.word	0x0001b860


	//   ....[116]....
        /*0c04*/ 	.word	0x0001b880


	//   ....[117]....
        /*0c08*/ 	.word	0x0001b900


	//   ....[118]....
        /*0c0c*/ 	.word	0x0001b920


	//   ....[119]....
        /*0c10*/ 	.word	0x0001b930


	//   ....[120]....
        /*0c14*/ 	.word	0x0001bd30


	//   ....[121]....
        /*0c18*/ 	.word	0x0001bd60


	//   ....[122]....
        /*0c1c*/ 	.word	0x0001bda0


	//   ....[123]....
        /*0c20*/ 	.word	0x0001bdd0


	//   ....[124]....
        /*0c24*/ 	.word	0x0001be00


	//   ....[125]....
        /*0c28*/ 	.word	0x0001be30


	//   ....[126]....
        /*0c2c*/ 	.word	0x0001be60


	//   ....[127]....
        /*0c30*/ 	.word	0x0001be90


	//   ....[128]....
        /*0c34*/ 	.word	0x0001c010


	//   ....[129]....
        /*0c38*/ 	.word	0x0001c040


	//   ....[130]....
        /*0c3c*/ 	.word	0x0001c070


	//   ....[131]....
        /*0c40*/ 	.word	0x0001c0a0


	//   ....[132]....
        /*0c44*/ 	.word	0x0001c0d0


	//   ....[133]....
        /*0c48*/ 	.word	0x0001c100


	//   ....[134]....
        /*0c4c*/ 	.word	0x0001c1c0


	//   ....[135]....
        /*0c50*/ 	.word	0x0001c1e0


	//   ....[136]....
        /*0c54*/ 	.word	0x0001c250


	//   ....[137]....
        /*0c58*/ 	.word	0x0001c8f0


	//   ....[138]....
        /*0c5c*/ 	.word	0x0001cc30


	//   ....[139]....
        /*0c60*/ 	.word	0x0001ccc0


	//   ....[140]....
        /*0c64*/ 	.word	0x0001cdb0


	//   ....[141]....
        /*0c68*/ 	.word	0x0001ce40


	//   ....[142]....
        /*0c6c*/ 	.word	0x0001cf20


	//   ....[143]....
        /*0c70*/ 	.word	0x0001cfb0


	//   ....[144]....
        /*0c74*/ 	.word	0x0001d0f0


	//   ....[145]....
        /*0c78*/ 	.word	0x0001d190


	//   ....[146]....
        /*0c7c*/ 	.word	0x0001d220


	//   ....[147]....
        /*0c80*/ 	.word	0x0001d270


	//   ....[148]....
        /*0c84*/ 	.word	0x0001d2c0


	//   ....[149]....
        /*0c88*/ 	.word	0x0001d3a0


	//   ....[150]....
        /*0c8c*/ 	.word	0x0001d430


	//   ....[151]....
        /*0c90*/ 	.word	0x0001d480


	//   ....[152]....
        /*0c94*/ 	.word	0x0001d4d0


	//   ....[153]....
        /*0c98*/ 	.word	0x0001d790


	//   ....[154]....
        /*0c9c*/ 	.word	0x0001d7e0


	//   ....[155]....
        /*0ca0*/ 	.word	0x0001d870


	//   ....[156]....
        /*0ca4*/ 	.word	0x0001d900


	//   ....[157]....
        /*0ca8*/ 	.word	0x0001d9c0


	//   ....[158]....
        /*0cac*/ 	.word	0x0001dca0


	//   ....[159]....
        /*0cb0*/ 	.word	0x0001dd90


	//   ....[160]....
        /*0cb4*/ 	.word	0x0001de20


	//   ....[161]....
        /*0cb8*/ 	.word	0x0001de80


	//   ....[162]....
        /*0cbc*/ 	.word	0x0001dfa0


	//   ....[163]....
        /*0cc0*/ 	.word	0x0001e000


	//   ....[164]....
        /*0cc4*/ 	.word	0x0001e120


	//   ....[165]....
        /*0cc8*/ 	.word	0x0001e180


	//   ....[166]....
        /*0ccc*/ 	.word	0x0001e230


	//   ....[167]....
        /*0cd0*/ 	.word	0x0001e350


	//   ....[168]....
        /*0cd4*/ 	.word	0x0001e3c0


	//   ....[169]....
        /*0cd8*/ 	.word	0x0001e420


	//   ....[170]....
        /*0cdc*/ 	.word	0x0001e4c0


	//   ....[171]....
        /*0ce0*/ 	.word	0x0001e590


	//   ....[172]....
        /*0ce4*/ 	.word	0x0001e630


	//   ....[173]....
        /*0ce8*/ 	.word	0x0001e710


	//   ....[174]....
        /*0cec*/ 	.word	0x0001e7a0


	//   ....[175]....
        /*0cf0*/ 	.word	0x0001e870


	//   ....[176]....
        /*0cf4*/ 	.word	0x0001e900


	//   ....[177]....
        /*0cf8*/ 	.word	0x0001e9e0


	//   ....[178]....
        /*0cfc*/ 	.word	0x0001eaa0


	//   ....[179]....
        /*0d00*/ 	.word	0x0001ec20


	//   ....[180]....
        /*0d04*/ 	.word	0x0001ed00


	//   ....[181]....
        /*0d08*/ 	.word	0x0001ed80


	//   ....[182]....
        /*0d0c*/ 	.word	0x0001ee60


	//   ....[183]....
        /*0d10*/ 	.word	0x0001eec0


	//   ....[184]....
        /*0d14*/ 	.word	0x0001ef90


	//   ....[185]....
        /*0d18*/ 	.word	0x0001eff0


	//   ....[186]....
        /*0d1c*/ 	.word	0x0001f0d0


	//   ....[187]....
        /*0d20*/ 	.word	0x0001f1c0


	//   ....[188]....
        /*0d24*/ 	.word	0x0001f260


	//   ....[189]....
        /*0d28*/ 	.word	0x0001f2c0


	//   ....[190]....
        /*0d2c*/ 	.word	0x0001f3c0


	//   ....[191]....
        /*0d30*/ 	.word	0x0001f420


	//   ....[192]....
        /*0d34*/ 	.word	0x0001f520


	//   ....[193]....
        /*0d38*/ 	.word	0x0001f580


	//   ....[194]....
        /*0d3c*/ 	.word	0x0001f650


	//   ....[195]....
        /*0d40*/ 	.word	0x0001f7a0


	//   ....[196]....
        /*0d44*/ 	.word	0x0001f850


	//   ....[197]....
        /*0d48*/ 	.word	0x0001f960


	//   ....[198]....
        /*0d4c*/ 	.word	0x0001fa40


	//   ....[199]....
        /*0d50*/ 	.word	0x0001faa0


	//   ....[200]....
        /*0d54*/ 	.word	0x0001fb90


	//   ....[201]....
        /*0d58*/ 	.word	0x0001fbf0


	//   ....[202]....
        /*0d5c*/ 	.word	0x0001fcd0


	//   ....[203]....
        /*0d60*/ 	.word	0x0001fd60


	//   ....[204]....
        /*0d64*/ 	.word	0x0001fe00


	//   ....[205]....
        /*0d68*/ 	.word	0x0001ff20


	//   ....[206]....
        /*0d6c*/ 	.word	0x0001ff90


	//   ....[207]....
        /*0d70*/ 	.word	0x00020000


	//   ....[208]....
        /*0d74*/ 	.word	0x00020070


	//   ....[209]....
        /*0d78*/ 	.word	0x000200e0


	//   ....[210]....
        /*0d7c*/ 	.word	0x00020160


	//   ....[211]....
        /*0d80*/ 	.word	0x000201f0


	//   ....[212]....
        /*0d84*/ 	.word	0x00020280


	//   ....[213]....
        /*0d88*/ 	.word	0x000202f0


	//   ....[214]....
        /*0d8c*/ 	.word	0x00020360


	//   ....[215]....
        /*0d90*/ 	.word	0x000203d0


	//   ....[216]....
        /*0d94*/ 	.word	0x00020450


	//   ....[217]....
        /*0d98*/ 	.word	0x000204c0


	//   ....[218]....
        /*0d9c*/ 	.word	0x00020560


	//   ....[219]....
        /*0da0*/ 	.word	0x000205f0


	//   ....[220]....
        /*0da4*/ 	.word	0x00020720


	//----- nvinfo : EIATTR_REG_RECONFIG
	.align		4
.L_1347:
        /*0da8*/ 	.byte	0x01, 0x54
	.zero		2


	//----- nvinfo : EIATTR_SYSCALL_OFFSETS
	.align		4
        /*0dac*/ 	.byte	0x04, 0x46
        /*0dae*/ 	.short	(.L_1349 - .L_1348)


	//   ....[0]....
.L_1348:
        /*0db0*/ 	.word	0x00001d00


	//   ....[1]....
        /*0db4*/ 	.word	0x00001e50


	//   ....[2]....
        /*0db8*/ 	.word	0x000078c0


	//   ....[3]....
        /*0dbc*/ 	.word	0x00007be0


	//   ....[4]....
        /*0dc0*/ 	.word	0x00018930


	//   ....[5]....
        /*0dc4*/ 	.word	0x00018a80


	//   ....[6]....
        /*0dc8*/ 	.word	0x00018b70


	//   ....[7]....
        /*0dcc*/ 	.word	0x00019a00


	//----- nvinfo : EIATTR_MBARRIER_INSTR_OFFSETS
	.align		4
.L_1349:
        /*0dd0*/ 	.byte	0x04, 0x39
        /*0dd2*/ 	.short	(.L_1351 - .L_1350)


	//   ....[0]....
.L_1350:
        /*0dd4*/ 	.word	0x00000270
        /*0dd8*/ 	.word	0x000000ff
        /*0ddc*/ 	.word	0x0002d800
        /*0de0*/ 	.short	0x0100
        /*0de2*/ 	.byte	0x08
	.zero		1


	//   ....[1]....
        /*0de4*/ 	.word	0x00000280
        /*0de8*/ 	.word	0x000000ff
        /*0dec*/ 	.word	0x0002d820
        /*0df0*/ 	.short	0x0100
        /*0df2*/ 	.byte	0x08
	.zero		1


	//   ....[2]....
        /*0df4*/ 	.word	0x00000370
        /*0df8*/ 	.word	0x000000ff
        /*0dfc*/ 	.word	0x0002d830
        /*0e00*/ 	.short	0x0100
        /*0e02*/ 	.byte	0x08
	.zero		1


	//   ....[3]....
        /*0e04*/ 	.word	0x00000380
        /*0e08*/ 	.word	0x000000ff
        /*0e0c*/ 	.word	0x0002d840
        /*0e10*/ 	.short	0x0100
        /*0e12*/ 	.byte	0x08
	.zero		1


	//   ....[4]....
        /*0e14*/ 	.word	0x00000390
        /*0e18*/ 	.word	0x000000ff
        /*0e1c*/ 	.word	0x0002d838
        /*0e20*/ 	.short	0x0100
        /*0e22*/ 	.byte	0x08
	.zero		1


	//   ....[5]....
        /*0e24*/ 	.word	0x000003a0
        /*0e28*/ 	.word	0x000000ff
        /*0e2c*/ 	.word	0x0002d848
        /*0e30*/ 	.short	0x0100
        /*0e32*/ 	.byte	0x08
	.zero		1


	//   ....[6]....
        /*0e34*/ 	.word	0x000004d0
        /*0e38*/ 	.word	0x000000ff
        /*0e3c*/ 	.word	0x0002d850
        /*0e40*/ 	.short	0x0100
        /*0e42*/ 	.byte	0x08
	.zero		1


	//   ....[7]....
        /*0e44*/ 	.word	0x000004e0
        /*0e48*/ 	.word	0x000000ff
        /*0e4c*/ 	.word	0x0002d860
        /*0e50*/ 	.short	0x0100
        /*0e52*/ 	.byte	0x08
	.zero		1


	//   ....[8]....
        /*0e54*/ 	.word	0x000004f0
        /*0e58*/ 	.word	0x000000ff
        /*0e5c*/ 	.word	0x0002d858
        /*0e60*/ 	.short	0x0100
        /*0e62*/ 	.byte	0x08
	.zero		1


	//   ....[9]....
        /*0e64*/ 	.word	0x00000500
        /*0e68*/ 	.word	0x000000ff
        /*0e6c*/ 	.word	0x0002d868
        /*0e70*/ 	.short	0x0100
        /*0e72*/ 	.byte	0x08
	.zero		1


	//   ....[10]....
        /*0e74*/ 	.word	0x000005f0
        /*0e78*/ 	.word	0x000000ff
        /*0e7c*/ 	.word	0x0002d870
        /*0e80*/ 	.short	0x0100
        /*0e82*/ 	.byte	0x06
	.zero		1


	//   ....[11]....
        /*0e84*/ 	.word	0x00000600
        /*0e88*/ 	.word	0x000000ff
        /*0e8c*/ 	.word	0x0002d880
        /*0e90*/ 	.short	0x0100
        /*0e92*/ 	.byte	0x06
	.zero		1


	//   ....[12]....
        /*0e94*/ 	.word	0x00000610
        /*0e98*/ 	.word	0x000000ff
        /*0e9c*/ 	.word	0x0002d878
        /*0ea0*/ 	.short	0x0100
        /*0ea2*/ 	.byte	0x06
	.zero		1


	//   ....[13]....
        /*0ea4*/ 	.word	0x00000620
        /*0ea8*/ 	.word	0x000000ff
        /*0eac*/ 	.word	0x0002d888
        /*0eb0*/ 	.short	0x0100
        /*0eb2*/ 	.byte	0x06
	.zero		1


	//   ....[14]....
        /*0eb4*/ 	.word	0x00000750
        /*0eb8*/ 	.word	0x000000ff
        /*0ebc*/ 	.word	0x0002d890
        /*0ec0*/ 	.short	0x0100
        /*0ec2*/ 	.byte	0x08
	.zero		1


	//   ....[15]....
        /*0ec4*/ 	.word	0x00000760
        /*0ec8*/ 	.word	0x000000ff
        /*0ecc*/ 	.word	0x0002d8a0
        /*0ed0*/ 	.short	0x0100
        /*0ed2*/ 	.byte	0x08
	.zero		1


	//   ....[16]....
        /*0ed4*/ 	.word	0x00000770
        /*0ed8*/ 	.word	0x000000ff
        /*0edc*/ 	.word	0x0002d898
        /*0ee0*/ 	.short	0x0100
        /*0ee2*/ 	.byte	0x08
	.zero		1


	//   ....[17]....
        /*0ee4*/ 	.word	0x00000780
        /*0ee8*/ 	.word	0x000000ff
        /*0eec*/ 	.word	0x0002d8a8
        /*0ef0*/ 	.short	0x0100
        /*0ef2*/ 	.byte	0x08
	.zero		1


	//   ....[18]....
        /*0ef4*/ 	.word	0x000008b0
        /*0ef8*/ 	.word	0x000000ff
        /*0efc*/ 	.word	0x0002d8b0
        /*0f00*/ 	.short	0x0100
        /*0f02*/ 	.byte	0x08
	.zero		1


	//   ....[19]....
        /*0f04*/ 	.word	0x000008c0
        /*0f08*/ 	.word	0x000000ff
        /*0f0c*/ 	.word	0x0002d8c0
        /*0f10*/ 	.short	0x0100
        /*0f12*/ 	.byte	0x08
	.zero		1


	//   ....[20]....
        /*0f14*/ 	.word	0x000008d0
        /*0f18*/ 	.word	0x000000ff
        /*0f1c*/ 	.word	0x0002d8b8
        /*0f20*/ 	.short	0x0100
        /*0f22*/ 	.byte	0x08
	.zero		1


	//   ....[21]....
        /*0f24*/ 	.word	0x000008e0
        /*0f28*/ 	.word	0x000000ff
        /*0f2c*/ 	.word	0x0002d8c8
        /*0f30*/ 	.short	0x0100
        /*0f32*/ 	.byte	0x08
	.zero		1


	//   ....[22]....
        /*0f34*/ 	.word	0x00003280
        /*0f38*/ 	.word	0x00000023
        /*0f3c*/ 	.word	0x0002d890
        /*0f40*/ 	.short	0x010a
        /*0f42*/ 	.byte	0x3f
	.zero		1


	//   ....[23]....
        /*0f44*/ 	.word	0x00004f10
        /*0f48*/ 	.word	0x00000023
        /*0f4c*/ 	.word	0x0002d890
        /*0f50*/ 	.short	0x010a
        /*0f52*/ 	.byte	0x3f
	.zero		1


	//   ....[24]....
        /*0f54*/ 	.word	0x00006840
        /*0f58*/ 	.word	0x00000023
        /*0f5c*/ 	.word	0x0002d890
        /*0f60*/ 	.short	0x010a
        /*0f62*/ 	.byte	0x3f
	.zero		1


	//   ....[25]....
        /*0f64*/ 	.word	0x00006d80
        /*0f68*/ 	.word	0x0000000b
        /*0f6c*/ 	.word	0x00000000
        /*0f70*/ 	.short	0x0101
        /*0f72*/ 	.byte	0x3f
	.zero		1


	//   ....[26]....
        /*0f74*/ 	.word	0x00006dc0
        /*0f78*/ 	.word	0x00000023
        /*0f7c*/ 	.word	0x0002d8b0
        /*0f80*/ 	.short	0x010a
        /*0f82*/ 	.byte	0x3f
	.zero		1


	//   ....[27]....
        /*0f84*/ 	.word	0x000072c0
        /*0f88*/ 	.word	0x00000023
        /*0f8c*/ 	.word	0x00000000
        /*0f90*/ 	.short	0x0101
        /*0f92*/ 	.byte	0x3f
	.zero		1


	//   ....[28]....
        /*0f94*/ 	.word	0x00007960
        /*0f98*/ 	.word	0x00000002
        /*0f9c*/ 	.word	0x0002d800
        /*0fa0*/ 	.short	0x010a
        /*0fa2*/ 	.byte	0x3f
	.zero		1


	//   ....[29]....
        /*0fa4*/ 	.word	0x000079b0
        /*0fa8*/ 	.word	0x00000002
        /*0fac*/ 	.word	0x0002d800
        /*0fb0*/ 	.short	0x010a
        /*0fb2*/ 	.byte	0x3f
	.zero		1


	//   ....[30]....
        /*0fb4*/ 	.word	0x000085d0
        /*0fb8*/ 	.word	0x00000002
        /*0fbc*/ 	.word	0x0002d800
        /*0fc0*/ 	.short	0x010a
        /*0fc2*/ 	.byte	0x3f
	.zero		1


	//   ....[31]....
        /*0fc4*/ 	.word	0x0000a2f0
        /*0fc8*/ 	.word	0x00000002
        /*0fcc*/ 	.word	0x0002d800
        /*0fd0*/ 	.short	0x010a
        /*0fd2*/ 	.byte	0x3f
	.zero		1


	//   ....[32]....
        /*0fd4*/ 	.word	0x0000bad0
        /*0fd8*/ 	.word	0x00000000
        /*0fdc*/ 	.word	0x0002d830
        /*0fe0*/ 	.short	0x010a
        /*0fe2*/ 	.byte	0x3f
	.zero		1


	//   ....[33]....
        /*0fe4*/ 	.word	0x0000bb80
        /*0fe8*/ 	.word	0x00000000
        /*0fec*/ 	.word	0x0002d830
        /*0ff0*/ 	.short	0x010a
        /*0ff2*/ 	.byte	0x3f
	.zero		1


	//   ....[34]....
        /*0ff4*/ 	.word	0x0000d340
        /*0ff8*/ 	.word	0x00000000
        /*0ffc*/ 	.word	0x00000000
        /*1000*/ 	.short	0x0101
        /*1002*/ 	.byte	0x3f
	.zero		1


	//   ....[35]....
        /*1004*/ 	.word	0x0000e0e0
        /*1008*/ 	.word	0x00000003
        /*100c*/ 	.word	0x0002d830
        /*1010*/ 	.short	0x010a
        /*1012*/ 	.byte	0x3f
	.zero		1


	//   ....[36]....
        /*1014*/ 	.word	0x0000e130
        /*1018*/ 	.word	0x00000003
        /*101c*/ 	.word	0x0002d830
        /*1020*/ 	.short	0x010a
        /*1022*/ 	.byte	0x3f
	.zero		1


	//   ....[37]....
        /*1024*/ 	.word	0x0000e580
        /*1028*/ 	.word	0x00000004
        /*102c*/ 	.word	0x0002d850
        /*1030*/ 	.short	0x010a
        /*1032*/ 	.byte	0x3f
	.zero		1


	//   ....[38]....
        /*1034*/ 	.word	0x0000e5c0
        /*1038*/ 	.word	0x00000004
        /*103c*/ 	.word	0x0002d850
        /*1040*/ 	.short	0x010a
        /*1042*/ 	.byte	0x3f
	.zero		1


	//   ....[39]....
        /*1044*/ 	.word	0x0000ecd0
        /*1048*/ 	.word	0x0000000f
        /*104c*/ 	.word	0x00000000
        /*1050*/ 	.short	0x0101
        /*1052*/ 	.byte	0x3f
	.zero		1


	//   ....[40]....
        /*1054*/ 	.word	0x00010800
        /*1058*/ 	.word	0x00000007
        /*105c*/ 	.word	0x00000000
        /*1060*/ 	.short	0x0101
        /*1062*/ 	.byte	0x3f
	.zero		1


	//   ....[41]....
        /*1064*/ 	.word	0x00010f80
        /*1068*/ 	.word	0x00000003
        /*106c*/ 	.word	0x0002d830
        /*1070*/ 	.short	0x010a
        /*1072*/ 	.byte	0x3f
	.zero		1


	//   ....[42]....
        /*1074*/ 	.word	0x00010fd0
        /*1078*/ 	.word	0x00000003
        /*107c*/ 	.word	0x0002d830
        /*1080*/ 	.short	0x010a
        /*1082*/ 	.byte	0x3f
	.zero		1


	//   ....[43]....
        /*1084*/ 	.word	0x00011420
        /*1088*/ 	.word	0x00000004
        /*108c*/ 	.word	0x0002d850
        /*1090*/ 	.short	0x010a
        /*1092*/ 	.byte	0x3f
	.zero		1


	//   ....[44]....
        /*1094*/ 	.word	0x00011460
        /*1098*/ 	.word	0x00000004
        /*109c*/ 	.word	0x0002d850
        /*10a0*/ 	.short	0x010a
        /*10a2*/ 	.byte	0x3f
	.zero		1


	//   ....[45]....
        /*10a4*/ 	.word	0x00011ad0
        /*10a8*/ 	.word	0x00000003
        /*10ac*/ 	.word	0x00000000
        /*10b0*/ 	.short	0x0101
        /*10b2*/ 	.byte	0x3f
	.zero		1


	//   ....[46]....
        /*10b4*/ 	.word	0x00012d00
        /*10b8*/ 	.word	0x00000005
        /*10bc*/ 	.word	0x00000000
        /*10c0*/ 	.short	0x0101
        /*10c2*/ 	.byte	0x3f
	.zero		1


	//   ....[47]....
        /*10c4*/ 	.word	0x00013330
        /*10c8*/ 	.word	0x00000005
        /*10cc*/ 	.word	0x0002d850
        /*10d0*/ 	.short	0x010a
        /*10d2*/ 	.byte	0x3f
	.zero		1


	//   ....[48]....
        /*10d4*/ 	.word	0x000133e0
        /*10d8*/ 	.word	0x00000005
        /*10dc*/ 	.word	0x0002d850
        /*10e0*/ 	.short	0x010a
        /*10e2*/ 	.byte	0x3f
	.zero		1


	//   ....[49]....
        /*10e4*/ 	.word	0x00013be0
        /*10e8*/ 	.word	0x00000005
        /*10ec*/ 	.word	0x00000000
        /*10f0*/ 	.short	0x0101
        /*10f2*/ 	.byte	0x3f
	.zero		1


	//   ....[50]....
        /*10f4*/ 	.word	0x00014f30
        /*10f8*/ 	.word	0x00000000
        /*10fc*/ 	.word	0x00000000
        /*1100*/ 	.short	0x0101
        /*1102*/ 	.byte	0x3f
	.zero		1


	//   ....[51]....
        /*1104*/ 	.word	0x00017290
        /*1108*/ 	.word	0x00000016
        /*110c*/ 	.word	0x0002d820
        /*1110*/ 	.short	0x010a
        /*1112*/ 	.byte	0x3f
	.zero		1


	//   ....[52]....
        /*1114*/ 	.word	0x00017350
        /*1118*/ 	.word	0x00000008
        /*111c*/ 	.word	0x0002d8a0
        /*1120*/ 	.short	0x010a
        /*1122*/ 	.byte	0x3f
	.zero		1


	//   ....[53]....
        /*1124*/ 	.word	0x00017780
        /*1128*/ 	.word	0x00000008
        /*112c*/ 	.word	0x0002d8c0
        /*1130*/ 	.short	0x010a
        /*1132*/ 	.byte	0x3f
	.zero		1


	//   ....[54]....
        /*1134*/ 	.word	0x00017ce0
        /*1138*/ 	.word	0x00000008
        /*113c*/ 	.word	0x0002d8a0
        /*1140*/ 	.short	0x010a
        /*1142*/ 	.byte	0x3f
	.zero		1


	//   ....[55]....
        /*1144*/ 	.word	0x00018100
        /*1148*/ 	.word	0x00000008
        /*114c*/ 	.word	0x0002d8c0
        /*1150*/ 	.short	0x010a
        /*1152*/ 	.byte	0x3f
	.zero		1


	//   ....[56]....
        /*1154*/ 	.word	0x00019160
        /*1158*/ 	.word	0x00000000
        /*115c*/ 	.word	0x0002d840
        /*1160*/ 	.short	0x010a
        /*1162*/ 	.byte	0x3f
	.zero		1


	//   ....[57]....
        /*1164*/ 	.word	0x000196e0
        /*1168*/ 	.word	0x00000000
        /*116c*/ 	.word	0x0002d830
        /*1170*/ 	.short	0x0107
        /*1172*/ 	.byte	0x3f
	.zero		1


	//   ....[58]....
        /*1174*/ 	.word	0x000197b0
        /*1178*/ 	.word	0x00000000
        /*117c*/ 	.word	0x0002d830
        /*1180*/ 	.short	0x0101
        /*1182*/ 	.byte	0x3f
	.zero		1


	//   ....[59]....
        /*1184*/ 	.word	0x0001a3c0
        /*1188*/ 	.word	0x00000016
        /*118c*/ 	.word	0x0002d800
        /*1190*/ 	.short	0x0107
        /*1192*/ 	.byte	0x3f
	.zero		1


	//   ....[60]....
        /*1194*/ 	.word	0x0001a4b0
        /*1198*/ 	.word	0x00000016
        /*119c*/ 	.word	0x0002d800
        /*11a0*/ 	.short	0x0101
        /*11a2*/ 	.byte	0x3f
	.zero		1


	//   ....[61]....
        /*11a4*/ 	.word	0x0001a4d0
        /*11a8*/ 	.word	0x00000016
        /*11ac*/ 	.word	0x0002d820
        /*11b0*/ 	.short	0x010a
        /*11b2*/ 	.byte	0x3f
	.zero		1


	//   ....[62]....
        /*11b4*/ 	.word	0x0001a8e0
        /*11b8*/ 	.word	0x00000005
        /*11bc*/ 	.word	0x0002d840
        /*11c0*/ 	.short	0x010a
        /*11c2*/ 	.byte	0x3f
	.zero		1


	//   ....[63]....
        /*11c4*/ 	.word	0x0001ad20
        /*11c8*/ 	.word	0x00000005
        /*11cc*/ 	.word	0x0002d830
        /*11d0*/ 	.short	0x0107
        /*11d2*/ 	.byte	0x3f
	.zero		1


	//   ....[64]....
        /*11d4*/ 	.word	0x0001ade0
        /*11d8*/ 	.word	0x00000005
        /*11dc*/ 	.word	0x0002d830
        /*11e0*/ 	.short	0x0101
        /*11e2*/ 	.byte	0x3f
	.zero		1


	//   ....[65]....
        /*11e4*/ 	.word	0x0001ae40
        /*11e8*/ 	.word	0x00000005
        /*11ec*/ 	.word	0x0002d860
        /*11f0*/ 	.short	0x010a
        /*11f2*/ 	.byte	0x3f
	.zero		1


	//   ....[66]....
        /*11f4*/ 	.word	0x0001b320
        /*11f8*/ 	.word	0x00000005
        /*11fc*/ 	.word	0x0002d850
        /*1200*/ 	.short	0x0107
        /*1202*/ 	.byte	0x3f
	.zero		1


	//   ....[67]....
        /*1204*/ 	.word	0x0001b410
        /*1208*/ 	.word	0x00000005
        /*120c*/ 	.word	0x0002d850
        /*1210*/ 	.short	0x0101
        /*1212*/ 	.byte	0x3f
	.zero		1


	//   ....[68]....
        /*1214*/ 	.word	0x0001b630
        /*1218*/ 	.word	0x00000000
        /*121c*/ 	.word	0x0002d860
        /*1220*/ 	.short	0x010a
        /*1222*/ 	.byte	0x3f
	.zero		1


	//   ....[69]....
        /*1224*/ 	.word	0x0001ba60
        /*1228*/ 	.word	0x00000000
        /*122c*/ 	.word	0x0002d850
        /*1230*/ 	.short	0x0107
        /*1232*/ 	.byte	0x3f
	.zero		1


	//   ....[70]....
        /*1234*/ 	.word	0x0001bb40
        /*1238*/ 	.word	0x00000000
        /*123c*/ 	.word	0x0002d850
        /*1240*/ 	.short	0x0101
        /*1242*/ 	.byte	0x3f
	.zero		1


	//   ....[71]....
        /*1244*/ 	.word	0x0001c870
        /*1248*/ 	.word	0x00000005
        /*124c*/ 	.word	0x0002d820
        /*1250*/ 	.short	0x010a
        /*1252*/ 	.byte	0x3f
	.zero		1


	//   ....[72]....
        /*1254*/ 	.word	0x0001ca10
        /*1258*/ 	.word	0x00000003
        /*125c*/ 	.word	0x0002d840
        /*1260*/ 	.short	0x010a
        /*1262*/ 	.byte	0x3f
	.zero		1


	//   ....[73]....
        /*1264*/ 	.word	0x0001caa0
        /*1268*/ 	.word	0x00000005
        /*126c*/ 	.word	0x0002d840
        /*1270*/ 	.short	0x010a
        /*1272*/ 	.byte	0x3f
	.zero		1


	//   ....[74]....
        /*1274*/ 	.word	0x0001cae0
        /*1278*/ 	.word	0x00000003
        /*127c*/ 	.word	0x0002d860
        /*1280*/ 	.short	0x010a
        /*1282*/ 	.byte	0x3f
	.zero		1


	//   ....[75]....
        /*1284*/ 	.word	0x0001cb20
        /*1288*/ 	.word	0x00000005
        /*128c*/ 	.word	0x0002d860
        /*1290*/ 	.short	0x010a
        /*1292*/ 	.byte	0x3f
	.zero		1


	//   ....[76]....
        /*1294*/ 	.word	0x0001cb80
        /*1298*/ 	.word	0x00000023
        /*129c*/ 	.word	0x0002d890
        /*12a0*/ 	.short	0x010a
        /*12a2*/ 	.byte	0x3f
	.zero		1


	//   ....[77]....
        /*12a4*/ 	.word	0x0001cd00
        /*12a8*/ 	.word	0x00000023
        /*12ac*/ 	.word	0x0002d890
        /*12b0*/ 	.short	0x010a
        /*12b2*/ 	.byte	0x3f
	.zero		1


	//   ....[78]....
        /*12b4*/ 	.word	0x0001ce80
        /*12b8*/ 	.word	0x00000023
        /*12bc*/ 	.word	0x0002d890
        /*12c0*/ 	.short	0x010a
        /*12c2*/ 	.byte	0x3f
	.zero		1


	//   ....[79]....
        /*12c4*/ 	.word	0x0001cff0
        /*12c8*/ 	.word	0x00000023
        /*12cc*/ 	.word	0x0002d8b0
        /*12d0*/ 	.short	0x010a
        /*12d2*/ 	.byte	0x3f
	.zero		1


	//   ....[80]....
        /*12d4*/ 	.word	0x0001d300
        /*12d8*/ 	.word	0x00000002
        /*12dc*/ 	.word	0x0002d800
        /*12e0*/ 	.short	0x010a
        /*12e2*/ 	.byte	0x3f
	.zero		1


	//   ....[81]....
        /*12e4*/ 	.word	0x0001d510
        /*12e8*/ 	.word	0x00000002
        /*12ec*/ 	.word	0x0002d800
        /*12f0*/ 	.short	0x010a
        /*12f2*/ 	.byte	0x3f
	.zero		1


	//   ....[82]....
        /*12f4*/ 	.word	0x0001d560
        /*12f8*/ 	.word	0x00000000
        /*12fc*/ 	.word	0x0002d830
        /*1300*/ 	.short	0x010a
        /*1302*/ 	.byte	0x3f
	.zero		1


	//   ....[83]....
        /*1304*/ 	.word	0x0001d5b0
        /*1308*/ 	.word	0x00000003
        /*130c*/ 	.word	0x0002d830
        /*1310*/ 	.short	0x010a
        /*1312*/ 	.byte	0x3f
	.zero		1


	//   ....[84]....
        /*1314*/ 	.word	0x0001d600
        /*1318*/ 	.word	0x00000004
        /*131c*/ 	.word	0x0002d850
        /*1320*/ 	.short	0x010a
        /*1322*/ 	.byte	0x3f
	.zero		1


	//   ....[85]....
        /*1324*/ 	.word	0x0001d650
        /*1328*/ 	.word	0x00000003
        /*132c*/ 	.word	0x0002d830
        /*1330*/ 	.short	0x010a
        /*1332*/ 	.byte	0x3f
	.zero		1


	//   ....[86]....
        /*1334*/ 	.word	0x0001d6a0
        /*1338*/ 	.word	0x00000004
        /*133c*/ 	.word	0x0002d850
        /*1340*/ 	.short	0x010a
        /*1342*/ 	.byte	0x3f
	.zero		1


	//   ....[87]....
        /*1344*/ 	.word	0x0001d6f0
        /*1348*/ 	.word	0x00000005
        /*134c*/ 	.word	0x0002d850
        /*1350*/ 	.short	0x010a
        /*1352*/ 	.byte	0x3f
	.zero		1


	//   ....[88]....
        /*1354*/ 	.word	0x0001da80
        /*1358*/ 	.word	0x00000016
        /*135c*/ 	.word	0x0002d820
        /*1360*/ 	.short	0x010a
        /*1362*/ 	.byte	0x3f
	.zero		1


	//   ....[89]....
        /*1364*/ 	.word	0x0001dad0
        /*1368*/ 	.word	0x00000008
        /*136c*/ 	.word	0x0002d8a0
        /*1370*/ 	.short	0x010a
        /*1372*/ 	.byte	0x3f
	.zero		1


	//   ....[90]....
        /*1374*/ 	.word	0x0001db20
        /*1378*/ 	.word	0x00000008
        /*137c*/ 	.word	0x0002d8c0
        /*1380*/ 	.short	0x010a
        /*1382*/ 	.byte	0x3f
	.zero		1


	//   ....[91]....
        /*1384*/ 	.word	0x0001db70
        /*1388*/ 	.word	0x00000008
        /*138c*/ 	.word	0x0002d8a0
        /*1390*/ 	.short	0x010a
        /*1392*/ 	.byte	0x3f
	.zero		1


	//   ....[92]....
        /*1394*/ 	.word	0x0001dbc0
        /*1398*/ 	.word	0x00000008
        /*139c*/ 	.word	0x0002d8c0
        /*13a0*/ 	.short	0x010a
        /*13a2*/ 	.byte	0x3f
	.zero		1


	//   ....[93]....
        /*13a4*/ 	.word	0x0001dce0
        /*13a8*/ 	.word	0x00000000
        /*13ac*/ 	.word	0x0002d840
        /*13b0*/ 	.short	0x010a
        /*13b2*/ 	.byte	0x3f
	.zero		1


	//   ....[94]....
        /*13b4*/ 	.word	0x0001eb20
        /*13b8*/ 	.word	0x00000016
        /*13bc*/ 	.word	0x0002d820
        /*13c0*/ 	.short	0x010a
        /*13c2*/ 	.byte	0x3f
	.zero		1


	//   ....[95]....
        /*13c4*/ 	.word	0x0001eb70
        /*13c8*/ 	.word	0x00000005
        /*13cc*/ 	.word	0x0002d840
        /*13d0*/ 	.short	0x010a
        /*13d2*/ 	.byte	0x3f
	.zero		1


	//   ....[96]....
        /*13d4*/ 	.word	0x0001f110
        /*13d8*/ 	.word	0x00000005
        /*13dc*/ 	.word	0x0002d860
        /*13e0*/ 	.short	0x010a
        /*13e2*/ 	.byte	0x3f
	.zero		1


	//   ....[97]....
        /*13e4*/ 	.word	0x0001f6f0
        /*13e8*/ 	.word	0x00000000
        /*13ec*/ 	.word	0x0002d860
        /*13f0*/ 	.short	0x010a
        /*13f2*/ 	.byte	0x3f
	.zero		1


	//   ....[98]....
        /*13f4*/ 	.word	0x00020640
        /*13f8*/ 	.word	0x00000005
        /*13fc*/ 	.word	0x0002d820
        /*1400*/ 	.short	0x010a
        /*1402*/ 	.byte	0x3f
	.zero		1


	//   ....[99]....
        /*1404*/ 	.word	0x000207e0
        /*1408*/ 	.word	0x00000003
        /*140c*/ 	.word	0x0002d840
        /*1410*/ 	.short	0x010a
        /*1412*/ 	.byte	0x3f
	.zero		1


	//   ....[100]....
        /*1414*/ 	.word	0x00020830
        /*1418*/ 	.word	0x00000005
        /*141c*/ 	.word	0x0002d840
        /*1420*/ 	.short	0x010a
        /*1422*/ 	.byte	0x3f
	.zero		1


	//   ....[101]....
        /*1424*/ 	.word	0x00020880
        /*1428*/ 	.word	0x00000003
        /*142c*/ 	.word	0x0002d860
        /*1430*/ 	.short	0x010a
        /*1432*/ 	.byte	0x3f
	.zero		1


	//----- nvinfo : EIATTR_NUM_MBARRIERS
	.align		4
.L_1351:
        /*1434*/ 	.byte	0x03, 0x38
        /*1436*/ 	.short	0x0016


	//----- nvinfo : EIATTR_EXIT_INSTR_OFFSETS
	.align		4
        /*1438*/ 	.byte	0x04, 0x1c
        /*143a*/ 	.short	(.L_1353 - .L_1352)


	//   ....[0]....
.L_1352:
        /*143c*/ 	.word	0x0001cb70


	//----- nvinfo : EIATTR_MAX_THREADS
	.align		4
.L_1353:
        /*1440*/ 	.byte	0x04, 0x05
        /*1442*/ 	.short	(.L_1355 - .L_1354)
.L_1354:
        /*1444*/ 	.word	0x00000200
        /*1448*/ 	.word	0x00000001
        /*144c*/ 	.word	0x00000001


	//----- nvinfo : EIATTR_CRS_STACK_SIZE
	.align		4
.L_1355:
        /*1450*/ 	.byte	0x04, 0x1e
        /*1452*/ 	.short	(.L_1357 - .L_1356)
.L_1356:
        /*1454*/ 	.word	0x00000000


	//----- nvinfo : EIATTR_CBANK_PARAM_SIZE
	.align		4
.L_1357:
        /*1458*/ 	.byte	0x03, 0x19
        /*145a*/ 	.short	0x0af0


	//----- nvinfo : EIATTR_PARAM_CBANK
	.align		4
        /*145c*/ 	.byte	0x04, 0x0a
        /*145e*/ 	.short	(.L_1359 - .L_1358)
	.align		4
.L_1358:
        /*1460*/ 	.word	index@(.nv.constant0._ZN7cutlass13device_kernelIN5flash11enable_sm90INS1_16FlashAttnFwdSm90INS1_25CollectiveMainloopFwdSm90ILi2EN4cute5tupleIJNS5_1CILi1EEES8_S8_EEENS6_IJNS7_ILi192EEENS7_ILi128EEENS7_ILi96EEEEEELi96ENS_10bfloat16_tEfNS_4arch4Sm90ELb1ELb0ELb0ELb1ELb1ELb1ELb0ELb0ELb1ELb1ELb0ELb0EEENS1_21CollectiveEpilogueFwdINS6_IJSA_SC_SB_EEES9_SE_SG_Li384ELb1ELb1ELb0ELb0EEENS1_36VarlenDynamicPersistentTileSchedulerILi192ELi128ELi384ELi128ELb0ELb1ELb1ELb1ELb1ELb1EEEEEEEEEvNT_6ParamsE)
        /*1464*/ 	.short	0x0210
        /*1466*/ 	.short	0x0af0


	//----- nvinfo : EIATTR_SW_WAR
	.align		4
.L_1359:
        /*1468*/ 	.byte	0x04, 0x36
        /*146a*/ 	.short	(.L_1361 - .L_1360)
.L_1360:
        /*146c*/ 	.word	0x00000008
.L_1361:


//--------------------- .nv.info._ZN7cutlass13device_kernelIN5flash11enable_sm90INS1_16FlashAttnFwdSm90INS1_25CollectiveMainloopFwdSm90ILi2EN4cute5tupleIJNS5_1CILi1EEES8_S8_EEENS6_IJNS7_ILi192EEENS7_ILi128EEENS7_ILi64EEEEEELi64ENS_10bfloat16_tEfNS_4arch4Sm90ELb0ELb0ELb0ELb0ELb1ELb0ELb0ELb1ELb1ELb1ELb0ELb0EEENS1_21CollectiveEpilogueFwdINS6_IJSA_SC_SB_EEES9_SE_SG_Li384ELb0ELb1ELb0ELb0EEENS1_29StaticPersistentTileSchedulerILb0EEEEEEEEEvNT_6ParamsE --------------------------
	.section	.nv.info._ZN7cutlass13device_kernelIN5flash11enable_sm90INS1_16FlashAttnFwdSm90INS1_25CollectiveMainloopFwdSm90ILi2EN4cute5tupleIJNS5_1CILi1EEES8_S8_EEENS6_IJNS7_ILi192EEENS7_ILi128EEENS7_ILi64EEEEEELi64ENS_10bfloat16_tEfNS_4arch4Sm90ELb0ELb0ELb0ELb0ELb1ELb0ELb0ELb1ELb1ELb1ELb0ELb0EEENS1_21CollectiveEpilogueFwdINS6_IJSA_SC_SB_EEES9_SE_SG_Li384ELb0ELb1ELb0ELb0EEENS1_29StaticPersistentTileSchedulerILb0EEEEEEEEEvNT_6ParamsE,"",@"SHT_CUDA_INFO"
	.sectionflags	@""
	.align	4


	//----- nvinfo : EIATTR_CUDA_API_VERSION
	.align		4
        /*0000*/ 	.byte	0x04, 0x37
        /*0002*/ 	.short	(.L_1363 - .L_1362)
.L_1362:
        /*0004*/ 	.word	0x00000082


	//----- nvinfo : EIATTR_KPARAM_INFO
	.align		4
.L_1363:
        /*0008*/ 	.byte	0x04, 0x17
        /*000a*/ 	.short	(.L_1365 - .L_1364)
.L_1364:
        /*000c*/ 	.word	0x00000000
        /*0010*/ 	.short	0x0000
        /*0012*/ 	.short	0x0070
        /*0014*/ 	.byte	0x00, 0xf0, 0x01, 0x28


	//----- nvinfo : EIATTR_SPARSE_MMA_MASK
	.align		4
.L_1365:
        /*0018*/ 	.byte	0x03, 0x50
        /*001a*/ 	.short	0x0000


	//----- nvinfo : EIATTR_MAXREG_COUNT
	.align		4
        /*001c*/ 	.byte	0x03, 0x1b
        /*001e*/ 	.short	0x0080


	//----- nvinfo : EIATTR_NUM_BARRIERS
	.align		4
        /*0020*/ 	.byte	0x02, 0x4c
        /*0022*/ 	.byte	0x10
	.zero		1


	//----- nvinfo : EIATTR_EXTERNS
	.align		4
        /*0024*/ 	.byte	0x04, 0x0f
        /*0026*/ 	.short	(.L_1367 - .L_1366)


	//   ....[0]....
	.align		4
.L_1366:
        /*0028*/ 	.word	index@(__assertfail)


	//----- nvinfo : EIATTR_ANNOTATIONS
	.align		4
.L_1367:
        /*002c*/ 	.byte	0x04, 0x55
        /*002e*/ 	.short	(.L_1369 - .L_1368)


	//   ....[0]....
.L_1368:
        /*0030*/ 	.word	0x00000001
        /*0034*/ 	.byte	0x90, 0x65, 0x00, 0x00, 0x01, 0x00, 0x00, 0x00, 0xb0, 0x65, 0x00, 0x00, 0x01, 0x00, 0x00, 0x00
        /*0044*/ 	.byte	0x60, 0x66, 0x00, 0x00, 0x01, 0x00, 0x00, 0x00, 0xf0, 0x67, 0x00, 0x00, 0x01, 0x00, 0x00, 0x00
        /*0054*/ 	.byte	0x60, 0x6d, 0x00, 0x00, 0x01, 0x00, 0x00, 0x00, 0x50, 0x79, 0x00, 0x00, 0x01, 0x00, 0x00, 0x00
        /*0064*/ 	.byte	0xb0, 0x84, 0x00, 0x00, 0x01, 0x00, 0x00, 0x00, 0x80, 0x86, 0x00, 0x00, 0x01, 0x00, 0x00, 0x00
        /*0074*/ 	.byte	0xb0, 0x86, 0x00, 0x00, 0x01, 0x00, 0x00, 0x00, 0x30, 0x9b, 0x00, 0x00, 0x01, 0x00, 0x00, 0x00
        /*0084*/ 	.byte	0x60, 0x9b, 0x00, 0x00, 0x01, 0x00, 0x00, 0x00, 0xe0, 0x9b, 0x00, 0x00, 0x01, 0x00, 0x00, 0x00
        /*0094*/ 	.byte	0x00, 0x9c, 0x00, 0x00


	//----- nvinfo : EIATTR_MERCURY_ISA_VERSION
	.align		4
.L_1369:
        /*0098*/ 	.byte	0x03, 0x5f
        /*009a*/ 	.short	0x0101


	//----- nvinfo : EIATTR_INT_WARP_WIDE_INSTR_OFFSETS
	.align		4
        /*009c*/ 	.byte	0x04, 0x31
        /*009e*/ 	.short	(.L_1371 - .L_1370)


	//   ....[0]....
.L_1370:
        /*00a0*/ 	.word	0x000000c0


	//   ....[1]....
        /*00a4*/ 	.word	0x000000d0


	//   ....[2]....
        /*00a8*/ 	.word	0x00000170


	//----- nvinfo : EIATTR_COOP_GROUP_MASK_REGIDS
	.align		4
.L_1371:
        /*00ac*/ 	.byte	0x04, 0x29
        /*00ae*/ 	.short	(.L_1373 - .L_1372)


	//   ....[0]....
.L_1372:
        /*00b0*/ 	.word	0xffffffff


	//   ....[1]....
        /*00b4*/ 	.word	0xffffffff


	//   ....[2]....
        /*00b8*/ 	.word	0xffffffff


	//   ....[3]....
        /*00bc*/ 	.word	0xffffffff


	//   ....[4]....
        /*00c0*/ 	.word	0xffffffff


	//   ....[5]....
        /*00c4*/ 	.word	0xffffffff


	//   ....[6]....
        /*00c8*/ 	.word	0xffffffff


	//   ....[7]....
        /*00cc*/ 	.word	0xffffffff


	//   ....[8]....
        /*00d0*/ 	.word	0xffffffff


	//   ....[9]....
        /*00d4*/ 	.word	0xffffffff


	//   ....[10]....
        /*00d8*/ 	.word	0xffffffff


	//   ....[11]....
        /*00dc*/ 	.word	0xffffffff


	//   ....[12]....
        /*00e0*/ 	.word	0xffffffff


	//   ....[13]....
        /*00e4*/ 	.word	0xffffffff


	//   ....[14]....
        /*00e8*/ 	.word	0xffffffff


	//   ....[15]....
        /*00ec*/ 	.word	0xffffffff


	//   ....[16]....
        /*00f0*/ 	.word	0xffffffff


	//   ....[17]....
        /*00f4*/ 	.word	0xffffffff


	//   ....[18]....
        /*00f8*/ 	.word	0xffffffff


	//   ....[19]....
        /*00fc*/ 	.word	0xffffffff


	//   ....[20]....
        /*0100*/ 	.word	0xffffffff


	//   ....[21]....
        /*0104*/ 	.word	0xffffffff


	//   ....[22]....
        /*0108*/ 	.word	0xffffffff


	//   ....[23]....
        /*010c*/ 	.word	0xffffffff


	//   ....[24]....
        /*0110*/ 	.word	0xffffffff


	//   ....[25]....
        /*0114*/ 	.word	0xffffffff


	//   ....[26]....
        /*0118*/ 	.word	0xffffffff


	//   ....[27]....
        /*011c*/ 	.word	0xffffffff


	//   ....[28]....
        /*0120*/ 	.word	0xffffffff


	//   ....[29]....
        /*0124*/ 	.word	0xffffffff


	//   ....[30]....
        /*0128*/ 	.word	0xffffffff


	//   ....[31]....
        /*012c*/ 	.word	0xffffffff


	//   ....[32]....
        /*0130*/ 	.word	0xffffffff


	//   ....[33]....
        /*0134*/ 	.word	0xffffffff


	//   ....[34]....
        /*0138*/ 	.word	0xffffffff


	//   ....[35]....
        /*013c*/ 	.word	0xffffffff


	//   ....[36]....
        /*0140*/ 	.word	0xffffffff


	//   ....[37]....
        /*0144*/ 	.word	0xffffffff


	//   ....[38]....
        /*0148*/ 	.word	0xffffffff


	//   ....[39]....
        /*014c*/ 	.word	0xffffffff


	//   ....[40]....
        /*0150*/ 	.word	0xffffffff


	//   ....[41]....
        /*0154*/ 	.word	0xffffffff


	//   ....[42]....
        /*0158*/ 	.word	0xffffffff


	//   ....[43]....
        /*015c*/ 	.word	0xffffffff


	//   ....[44]....
        /*0160*/ 	.word	0xffffffff


	//   ....[45]....
        /*0164*/ 	.word	0xffffffff


	//   ....[46]....
        /*0168*/ 	.word	0xffffffff


	//   ....[47]....
        /*016c*/ 	.word	0xffffffff


	//   ....[48]....
        /*0170*/ 	.word	0xffffffff


	//   ....[49]....
        /*0174*/ 	.word	0xffffffff


	//   ....[50]....
        /*0178*/ 	.word	0xffffffff


	//   ....[51]....
        /*017c*/ 	.word	0xffffffff


	//   ....[52]....
        /*0180*/ 	.word	0xffffffff


	//   ....[53]....
        /*0184*/ 	.word	0xffffffff


	//   ....[54]....
        /*0188*/ 	.word	0xffffffff


	//   ....[55]....
        /*018c*/ 	.word	0xffffffff


	//   ....[56]....
        /*0190*/ 	.word	0xffffffff


	//   ....[57]....
        /*0194*/ 	.word	0xffffffff


	//   ....[58]....
        /*0198*/ 	.word	0xffffffff


	//   ....[59]....
        /*019c*/ 	.word	0xffffffff


	//   ....[60]....
        /*01a0*/ 	.word	0xffffffff


	//   ....[61]....
        /*01a4*/ 	.word	0xffffffff


	//   ....[62]....
        /*01a8*/ 	.word	0xffffffff


	//   ....[63]....
        /*01ac*/ 	.word	0xffffffff


	//   ....[64]....
        /*01b0*/ 	.word	0xffffffff


	//   ....[65]....
        /*01b4*/ 	.word	0xffffffff


	//   ....[66]....
        /*01b8*/ 	.word	0xffffffff


	//   ....[67]....
        /*01bc*/ 	.word	0xffffffff


	//   ....[68]....
        /*01c0*/ 	.word	0xffffffff


	//   ....[69]....
        /*01c4*/ 	.word	0xffffffff


	//   ....[70]....
        /*01c8*/ 	.word	0xffffffff


	//   ....[71]....
        /*01cc*/ 	.word	0xffffffff


	//   ....[72]....
        /*01d0*/ 	.word	0xffffffff


	//   ....[73]....
        /*01d4*/ 	.word	0xffffffff


	//   ....[74]....
        /*01d8*/ 	.word	0xffffffff


	//   ....[75]....
        /*01dc*/ 	.word	0xffffffff


	//   ....[76]....
        /*01e0*/ 	.word	0xffffffff


	//   ....[77]....
        /*01e4*/ 	.word	0xffffffff


	//   ....[78]....
        /*01e8*/ 	.word	0xffffffff


	//   ....[79]....
        /*01ec*/ 	.word	0xffffffff


	//   ....[80]....
        /*01f0*/ 	.word	0xffffffff


	//   ....[81]....
        /*01f4*/ 	.word	0xffffffff


	//   ....[82]....
        /*01f8*/ 	.word	0xffffffff


	//   ....[83]....
        /*01fc*/ 	.word	0xffffffff


	//   ....[84]....
        /*0200*/ 	.word	0xffffffff


	//   ....[85]....
        /*0204*/ 	.word	0xffffffff


	//   ....[86]....
        /*0208*/ 	.word	0xffffffff


	//   ....[87]....
        /*020c*/ 	.word	0xffffffff


	//   ....[88]....
        /*0210*/ 	.word	0xffffffff


	//   ....[89]....
        /*0214*/ 	.word	0xffffffff


	//   ....[90]....
        /*0218*/ 	.word	0xffffffff


	//   ....[91]....
        /*021c*/ 	.word	0xffffffff


	//   ....[92]....
        /*0220*/ 	.word	0xffffffff


	//   ....[93]....
        /*0224*/ 	.word	0xffffffff


	//   ....[94]....
        /*0228*/ 	.word	0xffffffff


	//   ....[95]....
        /*022c*/ 	.word	0xffffffff


	//   ....[96]....
        /*0230*/ 	.word	0xffffffff


	//   ....[97]....
        /*0234*/ 	.word	0xffffffff


	//   ....[98]....
        /*0238*/ 	.word	0xffffffff


	//   ....[99]....
        /*023c*/ 	.word	0xffffffff


	//   ....[100]....
        /*0240*/ 	.word	0xffffffff


	//   ....[101]....
        /*0244*/ 	.word	0xffffffff


	//   ....[102]....
        /*0248*/ 	.word	0xffffffff


	//   ....[103]....
        /*024c*/ 	.word	0xffffffff


	//   ....[104]....
        /*0250*/ 	.word	0xffffffff


	//   ....[105]....
        /*0254*/ 	.word	0xffffffff


	//   ....[106]....
        /*0258*/ 	.word	0xffffffff


	//   ....[107]....
        /*025c*/ 	.word	0xffffffff


	//   ....[108]....
        /*0260*/ 	.word	0xffffffff


	//   ....[109]....
        /*0264*/ 	.word	0xffffffff


	//   ....[110]....
        /*0268*/ 	.word	0xffffffff


	//   ....[111]....
        /*026c*/ 	.word	0xffffffff


	//   ....[112]....
        /*0270*/ 	.word	0xffffffff


	//   ....[113]....
        /*0274*/ 	.word	0xffffffff


	//   ....[114]....
        /*0278*/ 	.word	0xffffffff


	//   ....[115]....
        /*027c*/ 	.word	0xffffffff


	//   ....[116]....
        /*0280*/ 	.word	0xffffffff


	//   ....[117]....
        /*0284*/ 	.word	0xffffffff


	//   ....[118]....
        /*0288*/ 	.word	0xffffffff


	//   ....[119]....
        /*028c*/ 	.word	0xffffffff


	//   ....[120]....
        /*0290*/ 	.word	0x0500000f


	//   ....[121]....
        /*0294*/ 	.word	0x0500000f


	//   ....[122]....
        /*0298*/ 	.word	0x0500000f


	//   ....[123]....
        /*029c*/ 	.word	0x0500000f


	//   ....[124]....
        /*02a0*/ 	.word	0x0500000f


	//   ....[125]....
        /*02a4*/ 	.word	0x0500000f


	//   ....[126]....
        /*02a8*/ 	.word	0x0500000f


	//   ....[127]....
        /*02ac*/ 	.word	0x0500000f


	//   ....[128]....
        /*02b0*/ 	.word	0x0500000f


	//   ....[129]....
        /*02b4*/ 	.word	0x0500000f


	//   ....[130]....
        /*02b8*/ 	.word	0x0500000f


	//   ....[131]....
        /*02bc*/ 	.word	0x0500000f


	//   ....[132]....
        /*02c0*/ 	.word	0x0500000f


	//   ....[133]....
        /*02c4*/ 	.word	0x0500000f


	//   ....[134]....
        /*02c8*/ 	.word	0x0500000f


	//   ....[135]....
        /*02cc*/ 	.word	0x0500000f


	//   ....[136]....
        /*02d0*/ 	.word	0x0500000f


	//   ....[137]....
        /*02d4*/ 	.word	0x0500000f


	//   ....[138]....
        /*02d8*/ 	.word	0x0500000f


	//   ....[139]....
        /*02dc*/ 	.word	0x0500000f


	//   ....[140]....
        /*02e0*/ 	.word	0x0500000f


	//   ....[141]....
        /*02e4*/ 	.word	0x0500000f


	//   ....[142]....
        /*02e8*/ 	.word	0x0500000f


	//   ....[143]....
        /*02ec*/ 	.word	0x0500000f


	//   ....[144]....
        /*02f0*/ 	.word	0x0500000f


	//   ....[145]....
        /*02f4*/ 	.word	0x0500000f


	//   ....[146]....
        /*02f8*/ 	.word	0x0500000f


	//   ....[147]....
        /*02fc*/ 	.word	0x0500000f


	//   ....[148]....
        /*0300*/ 	.word	0x0500000f


	//   ....[149]....
        /*0304*/ 	.word	0x0500000f


	//   ....[150]....
        /*0308*/ 	.word	0x0500000f


	//   ....[151]....
        /*030c*/ 	.word	0x0500000f


	//   ....[152]....
        /*0310*/ 	.word	0x0500000f


	//   ....[153]....
        /*0314*/ 	.word	0x0500000f


	//   ....[154]....
        /*0318*/ 	.word	0x0500000f


	//   ....[155]....
        /*031c*/ 	.word	0x0500000f


	//   ....[156]....
        /*0320*/ 	.word	0x0500000f


	//   ....[157]....
        /*0324*/ 	.word	0x0500000f


	//   ....[158]....
        /*0328*/ 	.word	0x0500000f


	//   ....[159]....
        /*032c*/ 	.word	0x0500000f


	//   ....[160]....
        /*0330*/ 	.word	0x0500000f


	//   ....[161]....
        /*0334*/ 	.word	0x0500000f


	//   ....[162]....
        /*0338*/ 	.word	0x0500000f


	//   ....[163]....
        /*033c*/ 	.word	0x0500000f


	//   ....[164]....
        /*0340*/ 	.word	0x0500000f


	//   ....[165]....
        /*0344*/ 	.word	0x0500000f


	//   ....[166]....
        /*0348*/ 	.word	0x0500000f


	//   ....[167]....
        /*034c*/ 	.word	0x0500000f


	//   ....[168]....
        /*0350*/ 	.word	0x0500000f


	//   ....[169]....
        /*0354*/ 	.word	0x0500000f


	//   ....[170]....
        /*0358*/ 	.word	0x0500000f


	//   ....[171]....
        /*035c*/ 	.word	0x0500000f


	//   ....[172]....
        /*0360*/ 	.word	0x0500000f


	//   ....[173]....
        /*0364*/ 	.word	0x0500000f


	//   ....[174]....
        /*0368*/ 	.word	0x0500000f


	//   ....[175]....
        /*036c*/ 	.word	0x0500000f


	//   ....[176]....
        /*0370*/ 	.word	0x0500000f


	//   ....[177]....
        /*0374*/ 	.word	0x0500000f


	//   ....[178]....
        /*0378*/ 	.word	0x0500000f


	//   ....[179]....
        /*037c*/ 	.word	0x0500000f


	//   ....[180]....
        /*0380*/ 	.word	0x0500000f


	//   ....[181]....
        /*0384*/ 	.word	0x0500000f


	//   ....[182]....
        /*0388*/ 	.word	0x0500000f


	//   ....[183]....
        /*038c*/ 	.word	0x0500000f


	//   ....[184]....
        /*0390*/ 	.word	0x0500000f


	//   ....[185]....
        /*0394*/ 	.word	0x0500000f


	//   ....[186]....
        /*0398*/ 	.word	0x0500000f


	//   ....[187]....
        /*039c*/ 	.word	0x0500000f


	//   ....[188]....
        /*03a0*/ 	.word	0x0500000f


	//   ....[189]....
        /*03a4*/ 	.word	0x0500000f


	//   ....[190]....
        /*03a8*/ 	.word	0x0500000f


	//   ....[191]....
        /*03ac*/ 	.word	0x0500000f


	//   ....[192]....
        /*03b0*/ 	.word	0x0500000f


	//   ....[193]....
        /*03b4*/ 	.word	0x0500000f


	//   ....[194]....
        /*03b8*/ 	.word	0x0500000f


	//   ....[195]....
        /*03bc*/ 	.word	0x0500000f


	//   ....[196]....
        /*03c0*/ 	.word	0x0500000f


	//   ....[197]....
        /*03c4*/ 	.word	0x0500000f


	//   ....[198]....
        /*03c8*/ 	.word	0x0500000f


	//   ....[199]....
        /*03cc*/ 	.word	0x0500000f


	//   ....[200]....
        /*03d0*/ 	.word	0x0500000f


	//   ....[201]....
        /*03d4*/ 	.word	0x0500000f


	//   ....[202]....
        /*03d8*/ 	.word	0x0500000f


	//   ....[203]....
        /*03dc*/ 	.word	0x0500000f


	//   ....[204]....
        /*03e0*/ 	.word	0x0500000f


	//   ....[205]....
        /*03e4*/ 	.word	0x0500000f


	//   ....[206]....
        /*03e8*/ 	.word	0x0500000f


	//   ....[207]....
        /*03ec*/ 	.word	0x0500000f


	//   ....[208]....
        /*03f0*/ 	.word	0x0500000f


	//   ....[209]....
        /*03f4*/ 	.word	0x0500000f


	//----- nvinfo : EIATTR_COOP_GROUP_INSTR_OFFSETS
	.align		4
.L_1373:
        /*03f8*/ 	.byte	0x04, 0x28
        /*03fa*/ 	.short	(.L_1375 - .L_1374)


	//   ....[0]....
.L_1374:
        /*03fc*/ 	.word	0x00000080


	//   ....[1]....
        /*0400*/ 	.word	0x00000090


	//   ....[2]....
        /*0404*/ 	.word	0x000002d0


	//   ....[3]....
        /*0408*/ 	.word	0x00000430


	//   ....[4]....
        /*040c*/ 	.word	0x00000550


	//   ....[5]....
        /*0410*/ 	.word	0x000006b0


	//   ....[6]....
        /*0414*/ 	.word	0x00000ca0


	//   ....[7]....
        /*0418*/ 	.word	0x00001c70


	//   ....[8]....
        /*041c*/ 	.word	0x00001d70


	//   ....[9]....
        /*0420*/ 	.word	0x00002360


	//   ....[10]....
        /*0424*/ 	.word	0x000023b0


	//   ....[11]....
        /*0428*/ 	.word	0x00003bf0


	//   ....[12]....
        /*042c*/ 	.word	0x00003c00


	//   ....[13]....
        /*0430*/ 	.word	0x00003c30


	//   ....[14]....
        /*0434*/ 	.word	0x00003c40


	//   ....[15]....
        /*0438*/ 	.word	0x00004ee0


	//   ....[16]....
        /*043c*/ 	.word	0x00004f10


	//   ....[17]....
        /*0440*/ 	.word	0x00004fc0


	//   ....[18]....
        /*0444*/ 	.word	0x00004fd0


	//   ....[19]....
        /*0448*/ 	.word	0x00005b30


	//   ....[20]....
        /*044c*/ 	.word	0x00005b90


	//   ....[21]....
        /*0450*/ 	.word	0x00005c10


	//   ....[22]....
        /*0454*/ 	.word	0x00005c40


	//   ....[23]....
        /*0458*/ 	.word	0x000060c0


	//   ....[24]....
        /*045c*/ 	.word	0x000060f0


	//   ....[25]....
        /*0460*/ 	.word	0x00006120


	//   ....[26]....
        /*0464*/ 	.word	0x00006160


	//   ....[27]....
        /*0468*/ 	.word	0x00006190


	//   ....[28]....
        /*046c*/ 	.word	0x000061b0


	//   ....[29]....
        /*0470*/ 	.word	0x000061c0


	//   ....[30]....
        /*0474*/ 	.word	0x000061d0


	//   ....[31]....
        /*0478*/ 	.word	0x00007210


	//   ....[32]....
        /*047c*/ 	.word	0x00007230


	//   ....[33]....
        /*0480*/ 	.word	0x00007240


	//   ....[34]....
        /*0484*/ 	.word	0x000072d0


	//   ....[35]....
        /*0488*/ 	.word	0x000072f0


	//   ....[36]....
        /*048c*/ 	.word	0x00007370


	//   ....[37]....
        /*0490*/ 	.word	0x00007390


	//   ....[38]....
        /*0494*/ 	.word	0x00007410


	//   ....[39]....
        /*0498*/ 	.word	0x00007430


	//   ....[40]....
        /*049c*/ 	.word	0x000074b0


	//   ....[41]....
        /*04a0*/ 	.word	0x000074d0


	//   ....[42]....
        /*04a4*/ 	.word	0x00007550


	//   ....[43]....
        /*04a8*/ 	.word	0x00007570


	//   ....[44]....
        /*04ac*/ 	.word	0x000075f0


	//   ....[45]....
        /*04b0*/ 	.word	0x00007610


	//   ....[46]....
        /*04b4*/ 	.word	0x00007620


	//   ....[47]....
        /*04b8*/ 	.word	0x00007e00


	//   ....[48]....
        /*04bc*/ 	.word	0x00007e20


	//   ....[49]....
        /*04c0*/ 	.word	0x00007e50


	//   ....[50]....
        /*04c4*/ 	.word	0x00007ee0


	//   ....[51]....
        /*04c8*/ 	.word	0x00007ef0


	//   ....[52]....
        /*04cc*/ 	.word	0x00007f80


	//   ....[53]....
        /*04d0*/ 	.word	0x00007f90


	//   ....[54]....
        /*04d4*/ 	.word	0x00008020


	//   ....[55]....
        /*04d8*/ 	.word	0x00008030


	//   ....[56]....
        /*04dc*/ 	.word	0x000080c0


	//   ....[57]....
        /*04e0*/ 	.word	0x000080d0


	//   ....[58]....
        /*04e4*/ 	.word	0x00008160


	//   ....[59]....
        /*04e8*/ 	.word	0x00008170


	//   ....[60]....
        /*04ec*/ 	.word	0x00008200


	//   ....[61]....
        /*04f0*/ 	.word	0x00008210


	//   ....[62]....
        /*04f4*/ 	.word	0x00008220


	//   ....[63]....
        /*04f8*/ 	.word	0x000082c0


	//   ....[64]....
        /*04fc*/ 	.word	0x000082f0


	//   ....[65]....
        /*0500*/ 	.word	0x00008300


	//   ....[66]....
        /*0504*/ 	.word	0x000083c0


	//   ....[67]....
        /*0508*/ 	.word	0x00008410


	//   ....[68]....
        /*050c*/ 	.word	0x00008440


	//   ....[69]....
        /*0510*/ 	.word	0x00008450


	//   ....[70]....
        /*0514*/ 	.word	0x00008490


	//   ....[71]....
        /*0518*/ 	.word	0x00008af0


	//   ....[72]....
        /*051c*/ 	.word	0x00008b10


	//   ....[73]....
        /*0520*/ 	.word	0x00008b80


	//   ....[74]....
        /*0524*/ 	.word	0x00008b90


	//   ....[75]....
        /*0528*/ 	.word	0x00008bd0


	//   ....[76]....
        /*052c*/ 	.word	0x00008be0


	//   ....[77]....
        /*0530*/ 	.word	0x00008c20


	//   ....[78]....
        /*0534*/ 	.word	0x00008c30


	//   ....[79]....
        /*0538*/ 	.word	0x00008c70


	//   ....[80]....
        /*053c*/ 	.word	0x00008c80


	//   ....[81]....
        /*0540*/ 	.word	0x00008cc0


	//   ....[82]....
        /*0544*/ 	.word	0x00008cd0


	//   ....[83]....
        /*0548*/ 	.word	0x00008d10


	//   ....[84]....
        /*054c*/ 	.word	0x00008d20


	//   ....[85]....
        /*0550*/ 	.word	0x00008d30


	//   ....[86]....
        /*0554*/ 	.word	0x00008d70


	//   ....[87]....
        /*0558*/ 	.word	0x00008fe0


	//   ....[88]....
        /*055c*/ 	.word	0x00009010


	//   ....[89]....
        /*0560*/ 	.word	0x00009070


	//   ....[90]....
        /*0564*/ 	.word	0x00009080


	//   ....[91]....
        /*0568*/ 	.word	0x000090d0


	//   ....[92]....
        /*056c*/ 	.word	0x000090e0


	//   ....[93]....
        /*0570*/ 	.word	0x00009130


	//   ....[94]....
        /*0574*/ 	.word	0x00009140


	//   ....[95]....
        /*0578*/ 	.word	0x00009190


	//   ....[96]....
        /*057c*/ 	.word	0x000091a0


	//   ....[97]....
        /*0580*/ 	.word	0x000091f0


	//   ....[98]....
        /*0584*/ 	.word	0x00009200


	//   ....[99]....
        /*0588*/ 	.word	0x00009250


	//   ....[100]....
        /*058c*/ 	.word	0x00009260


	//   ....[101]....
        /*0590*/ 	.word	0x00009270


	//   ....[102]....
        /*0594*/ 	.word	0x000092b0


	//   ....[103]....
        /*0598*/ 	.word	0x00009700


	//   ....[104]....
        /*059c*/ 	.word	0x00009710


	//   ....[105]....
        /*05a0*/ 	.word	0x00009720


	//   ....[106]....
        /*05a4*/ 	.word	0x00009730


	//   ....[107]....
        /*05a8*/ 	.word	0x00009750


	//   ....[108]....
        /*05ac*/ 	.word	0x000097b0


	//   ....[109]....
        /*05b0*/ 	.word	0x000097f0


	//   ....[110]....
        /*05b4*/ 	.word	0x00009810


	//   ....[111]....
        /*05b8*/ 	.word	0x00009850


	//   ....[112]....
        /*05bc*/ 	.word	0x00009870


	//   ....[113]....
        /*05c0*/ 	.word	0x000098b0


	//   ....[114]....
        /*05c4*/ 	.word	0x000098d0


	//   ....[115]....
        /*05c8*/ 	.word	0x00009910


	//   ....[116]....
        /*05cc*/ 	.word	0x00009930


	//   ....[117]....
        /*05d0*/ 	.word	0x00009970


	//   ....[118]....
        /*05d4*/ 	.word	0x00009990


	//   ....[119]....
        /*05d8*/ 	.word	0x00009d00


	//   ....[120]....
        /*05dc*/ 	.word	0x0000a1e0


	//   ....[121]....
        /*05e0*/ 	.word	0x0000a2d0


	//   ....[122]....
        /*05e4*/ 	.word	0x0000a370


	//   ....[123]....
        /*05e8*/ 	.word	0x0000a3e0


	//   ....[124]....
        /*05ec*/ 	.word	0x0000a4d0


	//   ....[125]....
        /*05f0*/ 	.word	0x0000a540


	//   ....[126]....
        /*05f4*/ 	.word	0x0000a630


	//   ....[127]....
        /*05f8*/ 	.word	0x0000a6a0


	//   ....[128]....
        /*05fc*/ 	.word	0x0000a790


	//   ....[129]....
        /*0600*/ 	.word	0x0000a800


	//   ....[130]....
        /*0604*/ 	.word	0x0000a8f0


	//   ....[131]....
        /*0608*/ 	.word	0x0000a960


	//   ....[132]....
        /*060c*/ 	.word	0x0000aa50


	//   ....[133]....
        /*0610*/ 	.word	0x0000aac0


	//   ....[134]....
        /*0614*/ 	.word	0x0000abb0


	//   ....[135]....
        /*0618*/ 	.word	0x0000ac20


	//   ....[136]....
        /*061c*/ 	.word	0x0000ad00


	//   ....[137]....
        /*0620*/ 	.word	0x0000ad90


	//   ....[138]....
        /*0624*/ 	.word	0x0000ae00


	//   ....[139]....
        /*0628*/ 	.word	0x0000ae60


	//   ....[140]....
        /*062c*/ 	.word	0x0000af60


	//   ....[141]....
        /*0630*/ 	.word	0x0000afc0


	//   ....[142]....
        /*0634*/ 	.word	0x0000b0c0


	//   ....[143]....
        /*0638*/ 	.word	0x0000b120


	//   ....[144]....
        /*063c*/ 	.word	0x0000b220


	//   ....[145]....
        /*0640*/ 	.word	0x0000b280


	//   ....[146]....
        /*0644*/ 	.word	0x0000b380


	//   ....[147]....
        /*0648*/ 	.word	0x0000b3e0


	//   ....[148]....
        /*064c*/ 	.word	0x0000b4e0


	//   ....[149]....
        /*0650*/ 	.word	0x0000b540


	//   ....[150]....
        /*0654*/ 	.word	0x0000b630


	//   ....[151]....
        /*0658*/ 	.word	0x0000b690


	//   ....[152]....
        /*065c*/ 	.word	0x0000b770


	//   ....[153]....
        /*0660*/ 	.word	0x0000b7f0


	//   ....[154]....
        /*0664*/ 	.word	0x0000b8d0


	//   ....[155]....
        /*0668*/ 	.word	0x0000b930


	//   ....[156]....
        /*066c*/ 	.word	0x0000ba20


	//   ....[157]....
        /*0670*/ 	.word	0x0000baa0


	//   ....[158]....
        /*0674*/ 	.word	0x0000bb60


	//   ....[159]....
        /*0678*/ 	.word	0x0000bbe0


	//   ....[160]....
        /*067c*/ 	.word	0x0000bc70


	//   ....[161]....
        /*0680*/ 	.word	0x0000bdb0


	//   ....[162]....
        /*0684*/ 	.word	0x0000be60


	//   ....[163]....
        /*0688*/ 	.word	0x0000bee0


	//   ....[164]....
        /*068c*/ 	.word	0x0000bfa0


	//   ....[165]....
        /*0690*/ 	.word	0x0000c000


	//   ....[166]....
        /*0694*/ 	.word	0x0000c0b0


	//   ....[167]....
        /*0698*/ 	.word	0x0000c110


	//   ....[168]....
        /*069c*/ 	.word	0x0000c1c0


	//   ....[169]....
        /*06a0*/ 	.word	0x0000c220


	//   ....[170]....
        /*06a4*/ 	.word	0x0000c2d0


	//   ....[171]....
        /*06a8*/ 	.word	0x0000c330


	//   ....[172]....
        /*06ac*/ 	.word	0x0000c3e0


	//   ....[173]....
        /*06b0*/ 	.word	0x0000c440


	//   ....[174]....
        /*06b4*/ 	.word	0x0000c4f0


	//   ....[175]....
        /*06b8*/ 	.word	0x0000c550


	//   ....[176]....
        /*06bc*/ 	.word	0x0000c600


	//   ....[177]....
        /*06c0*/ 	.word	0x0000c6f0


	//   ....[178]....
        /*06c4*/ 	.word	0x0000c7a0


	//   ....[179]....
        /*06c8*/ 	.word	0x0000c800


	//   ....[180]....
        /*06cc*/ 	.word	0x0000c8c0


	//   ....[181]....
        /*06d0*/ 	.word	0x0000c920


	//   ....[182]....
        /*06d4*/ 	.word	0x0000c9e0


	//   ....[183]....
        /*06d8*/ 	.word	0x0000ca40


	//   ....[184]....
        /*06dc*/ 	.word	0x0000cb00


	//   ....[185]....
        /*06e0*/ 	.word	0x0000cb60


	//   ....[186]....
        /*06e4*/ 	.word	0x0000cc20


	//   ....[187]....
        /*06e8*/ 	.word	0x0000cc80


	//   ....[188]....
        /*06ec*/ 	.word	0x0000cd40


	//   ....[189]....
        /*06f0*/ 	.word	0x0000cda0


	//   ....[190]....
        /*06f4*/ 	.word	0x0000ce60


	//   ....[191]....
        /*06f8*/ 	.word	0x0000cec0


	//   ....[192]....
        /*06fc*/ 	.word	0x0000cf70


	//   ....[193]....
        /*0700*/ 	.word	0x0000d060


	//   ....[194]....
        /*0704*/ 	.word	0x0000d110


	//   ....[195]....
        /*0708*/ 	.word	0x0000d180


	//   ....[196]....
        /*070c*/ 	.word	0x0000d270


	//   ....[197]....
        /*0710*/ 	.word	0x0000d2d0


	//   ....[198]....
        /*0714*/ 	.word	0x0000d380


	//   ....[199]....
        /*0718*/ 	.word	0x0000d3e0


	//   ....[200]....
        /*071c*/ 	.word	0x0000d4a0


	//   ....[201]....
        /*0720*/ 	.word	0x0000d500


	//   ....[202]....
        /*0724*/ 	.word	0x0000d5b0


	//   ....[203]....
        /*0728*/ 	.word	0x0000d610


	//   ....[204]....
        /*072c*/ 	.word	0x0000d6d0


	//   ....[205]....
        /*0730*/ 	.word	0x0000d730


	//   ....[206]....
        /*0734*/ 	.word	0x0000d7e0


	//   ....[207]....
        /*0738*/ 	.word	0x0000d840


	//   ....[208]....
        /*073c*/ 	.word	0x0000d8f0


	//   ....[209]....
        /*0740*/ 	.word	0x0000da00


	//----- nvinfo : EIATTR_REG_RECONFIG
	.align		4
.L_1375:
        /*0744*/ 	.byte	0x01, 0x54
	.zero		2


	//----- nvinfo : EIATTR_SYSCALL_OFFSETS
	.align		4
        /*0748*/ 	.byte	0x04, 0x46
        /*074a*/ 	.short	(.L_1377 - .L_1376)


	//   ....[0]....
.L_1376:
        /*074c*/ 	.word	0x00001000


	//   ....[1]....
        /*0750*/ 	.word	0x00006900


	//   ....[2]....
        /*0754*/ 	.word	0x00006a40


	//   ....[3]....
        /*0758*/ 	.word	0x00006b30


	//   ....[4]....
        /*075c*/ 	.word	0x00007940


	//----- nvinfo : EIATTR_MBARRIER_INSTR_OFFSETS
	.align		4
.L_1377:
        /*0760*/ 	.byte	0x04, 0x39
        /*0762*/ 	.short	(.L_1379 - .L_1378)


	//   ....[0]....
.L_1378:
        /*0764*/ 	.word	0x00000180
        /*0768*/ 	.word	0x000000ff
        /*076c*/ 	.word	0x00016800
        /*0770*/ 	.short	0x0100
        /*0772*/ 	.byte	0x08
	.zero		1


	//   ....[1]....
        /*0774*/ 	.word	0x00000190
        /*0778*/ 	.word	0x000000ff
        /*077c*/ 	.word	0x00016820
        /*0780*/ 	.short	0x0100
        /*0782*/ 	.byte	0x08
	.zero		1


	//   ....[2]....
        /*0784*/ 	.word	0x00000280
        /*0788*/ 	.word	0x000000ff
        /*078c*/ 	.word	0x00016830
        /*0790*/ 	.short	0x0100
        /*0792*/ 	.byte	0x08
	.zero		1


	//   ....[3]....
        /*0794*/ 	.word	0x00000290
        /*0798*/ 	.word	0x000000ff
        /*079c*/ 	.word	0x00016840
        /*07a0*/ 	.short	0x0100
        /*07a2*/ 	.byte	0x08
	.zero		1


	//   ....[4]....
        /*07a4*/ 	.word	0x000002a0
        /*07a8*/ 	.word	0x000000ff
        /*07ac*/ 	.word	0x00016838
        /*07b0*/ 	.short	0x0100
        /*07b2*/ 	.byte	0x08
	.zero		1


	//   ....[5]....
        /*07b4*/ 	.word	0x000002b0
        /*07b8*/ 	.word	0x000000ff
        /*07bc*/ 	.word	0x00016848
        /*07c0*/ 	.short	0x0100
        /*07c2*/ 	.byte	0x08
	.zero		1


	//   ....[6]....
        /*07c4*/ 	.word	0x000003e0
        /*07c8*/ 	.word	0x000000ff
        /*07cc*/ 	.word	0x00016850
        /*07d0*/ 	.short	0x0100
        /*07d2*/ 	.byte	0x08
	.zero		1


	//   ....[7]....
        /*07d4*/ 	.word	0x000003f0
        /*07d8*/ 	.word	0x000000ff
        /*07dc*/ 	.word	0x00016860
        /*07e0*/ 	.short	0x0100
        /*07e2*/ 	.byte	0x08
	.zero		1


	//   ....[8]....
        /*07e4*/ 	.word	0x00000400
        /*07e8*/ 	.word	0x000000ff
        /*07ec*/ 	.word	0x00016858
        /*07f0*/ 	.short	0x0100
        /*07f2*/ 	.byte	0x08
	.zero		1


	//   ....[9]....
        /*07f4*/ 	.word	0x00000410
        /*07f8*/ 	.word	0x000000ff
        /*07fc*/ 	.word	0x00016868
        /*0800*/ 	.short	0x0100
        /*0802*/ 	.byte	0x08
	.zero		1


	//   ....[10]....
        /*0804*/ 	.word	0x00000500
        /*0808*/ 	.word	0x000000ff
        /*080c*/ 	.word	0x00016870
        /*0810*/ 	.short	0x0100
        /*0812*/ 	.byte	0x06
	.zero		1


	//   ....[11]....
        /*0814*/ 	.word	0x00000510
        /*0818*/ 	.word	0x000000ff
        /*081c*/ 	.word	0x00016880
        /*0820*/ 	.short	0x0100
        /*0822*/ 	.byte	0x06
	.zero		1


	//   ....[12]....
        /*0824*/ 	.word	0x00000520
        /*0828*/ 	.word	0x000000ff
        /*082c*/ 	.word	0x00016878
        /*0830*/ 	.short	0x0100
        /*0832*/ 	.byte	0x06
	.zero		1


	//   ....[13]....
        /*0834*/ 	.word	0x00000530
        /*0838*/ 	.word	0x000000ff
        /*083c*/ 	.word	0x00016888
        /*0840*/ 	.short	0x0100
        /*0842*/ 	.byte	0x06
	.zero		1


	//   ....[14]....
        /*0844*/ 	.word	0x00000660
        /*0848*/ 	.word	0x000000ff
        /*084c*/ 	.word	0x00016890
        /*0850*/ 	.short	0x0100
        /*0852*/ 	.byte	0x08
	.zero		1


	//   ....[15]....
        /*0854*/ 	.word	0x00000670
        /*0858*/ 	.word	0x000000ff
        /*085c*/ 	.word	0x000168a0
        /*0860*/ 	.short	0x0100
        /*0862*/ 	.byte	0x08
	.zero		1


	//   ....[16]....
        /*0864*/ 	.word	0x00000680
        /*0868*/ 	.word	0x000000ff
        /*086c*/ 	.word	0x00016898
        /*0870*/ 	.short	0x0100
        /*0872*/ 	.byte	0x08
	.zero		1


	//   ....[17]....
        /*0874*/ 	.word	0x00000690
        /*0878*/ 	.word	0x000000ff
        /*087c*/ 	.word	0x000168a8
        /*0880*/ 	.short	0x0100
        /*0882*/ 	.byte	0x08
	.zero		1


	//   ....[18]....
        /*0884*/ 	.word	0x000007d0
        /*0888*/ 	.word	0x000000ff
        /*088c*/ 	.word	0x000168b0
        /*0890*/ 	.short	0x0100
        /*0892*/ 	.byte	0x08
	.zero		1


	//   ....[19]....
        /*0894*/ 	.word	0x000007e0
        /*0898*/ 	.word	0x000000ff
        /*089c*/ 	.word	0x000168c0
        /*08a0*/ 	.short	0x0100
        /*08a2*/ 	.byte	0x08
	.zero		1


	//   ....[20]....
        /*08a4*/ 	.word	0x000007f0
        /*08a8*/ 	.word	0x000000ff
        /*08ac*/ 	.word	0x000168b8
        /*08b0*/ 	.short	0x0100
        /*08b2*/ 	.byte	0x08
	.zero		1


	//   ....[21]....
        /*08b4*/ 	.word	0x00000800
        /*08b8*/ 	.word	0x000000ff
        /*08bc*/ 	.word	0x000168c8
        /*08c0*/ 	.short	0x0100
        /*08c2*/ 	.byte	0x08
	.zero		1


	//   ....[22]....
        /*08c4*/ 	.word	0x00001060
        /*08c8*/ 	.word	0x000000ff
        /*08cc*/ 	.word	0x00016800
        /*08d0*/ 	.short	0x010a
        /*08d2*/ 	.byte	0x2c
	.zero		1


	//   ....[23]....
        /*08d4*/ 	.word	0x000010e0
        /*08d8*/ 	.word	0x00000004
        /*08dc*/ 	.word	0x00016830
        /*08e0*/ 	.short	0x010a
        /*08e2*/ 	.byte	0x3f
	.zero		1


	//   ....[24]....
        /*08e4*/ 	.word	0x00001130
        /*08e8*/ 	.word	0x00000004
        /*08ec*/ 	.word	0x00016830
        /*08f0*/ 	.short	0x010a
        /*08f2*/ 	.byte	0x3f
	.zero		1


	//   ....[25]....
        /*08f4*/ 	.word	0x00001db0
        /*08f8*/ 	.word	0x000000ff
        /*08fc*/ 	.word	0x00000000
        /*0900*/ 	.short	0x0101
        /*0902*/ 	.byte	0x06
	.zero		1


	//   ....[26]....
        /*0904*/ 	.word	0x000031c0
        /*0908*/ 	.word	0x000000ff
        /*090c*/ 	.word	0x00016830
        /*0910*/ 	.short	0x010a
        /*0912*/ 	.byte	0x06
	.zero		1


	//   ....[27]....
        /*0914*/ 	.word	0x00003200
        /*0918*/ 	.word	0x000000ff
        /*091c*/ 	.word	0x00016830
        /*0920*/ 	.short	0x010a
        /*0922*/ 	.byte	0x06
	.zero		1


	//   ....[28]....
        /*0924*/ 	.word	0x00003410
        /*0928*/ 	.word	0x000000ff
        /*092c*/ 	.word	0x00016850
        /*0930*/ 	.short	0x010a
        /*0932*/ 	.byte	0x06
	.zero		1


	//   ....[29]....
        /*0934*/ 	.word	0x00003450
        /*0938*/ 	.word	0x000000ff
        /*093c*/ 	.word	0x00016850
        /*0940*/ 	.short	0x010a
        /*0942*/ 	.byte	0x06
	.zero		1


	//   ....[30]....
        /*0944*/ 	.word	0x00003870
        /*0948*/ 	.word	0x000000ff
        /*094c*/ 	.word	0x00000000
        /*0950*/ 	.short	0x0101
        /*0952*/ 	.byte	0x06
	.zero		1


	//   ....[31]....
        /*0954*/ 	.word	0x00004a20
        /*0958*/ 	.word	0x000000ff
        /*095c*/ 	.word	0x00000000
        /*0960*/ 	.short	0x0101
        /*0962*/ 	.byte	0x06
	.zero		1


	//   ....[32]....
        /*0964*/ 	.word	0x00004e30
        /*0968*/ 	.word	0x000000ff
        /*096c*/ 	.word	0x00016850
        /*0970*/ 	.short	0x010a
        /*0972*/ 	.byte	0x04
	.zero		1


	//   ....[33]....
        /*0974*/ 	.word	0x00004e70
        /*0978*/ 	.word	0x000000ff
        /*097c*/ 	.word	0x00016850
        /*0980*/ 	.short	0x010a
        /*0982*/ 	.byte	0x04
	.zero		1


	//   ....[34]....
        /*0984*/ 	.word	0x00005790
        /*0988*/ 	.word	0x000000ff
        /*098c*/ 	.word	0x00000000
        /*0990*/ 	.short	0x0101
        /*0992*/ 	.byte	0x04
	.zero		1


	//   ....[35]....
        /*0994*/ 	.word	0x00006010
        /*0998*/ 	.word	0x000000ff
        /*099c*/ 	.word	0x00000000
        /*09a0*/ 	.short	0x0101
        /*09a2*/ 	.byte	0x2c
	.zero		1


	//   ....[36]....
        /*09a4*/ 	.word	0x00007000
        /*09a8*/ 	.word	0x00000000
        /*09ac*/ 	.word	0x00016840
        /*09b0*/ 	.short	0x010a
        /*09b2*/ 	.byte	0x3f
	.zero		1


	//   ....[37]....
        /*09b4*/ 	.word	0x00007720
        /*09b8*/ 	.word	0x00000000
        /*09bc*/ 	.word	0x00016830
        /*09c0*/ 	.short	0x0107
        /*09c2*/ 	.byte	0x3f
	.zero		1


	//   ....[38]....
        /*09c4*/ 	.word	0x000077e0
        /*09c8*/ 	.word	0x00000000
        /*09cc*/ 	.word	0x00016830
        /*09d0*/ 	.short	0x0101
        /*09d2*/ 	.byte	0x3f
	.zero		1


	//   ....[39]....
        /*09d4*/ 	.word	0x00008540
        /*09d8*/ 	.word	0x000000ff
        /*09dc*/ 	.word	0x00016800
        /*09e0*/ 	.short	0x0107
        /*09e2*/ 	.byte	0x26
	.zero		1


	//   ....[40]....
        /*09e4*/ 	.word	0x000085a0
        /*09e8*/ 	.word	0x000000ff
        /*09ec*/ 	.word	0x00016800
        /*09f0*/ 	.short	0x0101
        /*09f2*/ 	.byte	0x26
	.zero		1


	//   ....[41]....
        /*09f4*/ 	.word	0x000085c0
        /*09f8*/ 	.word	0x000000ff
        /*09fc*/ 	.word	0x00016820
        /*0a00*/ 	.short	0x010a
        /*0a02*/ 	.byte	0x26
	.zero		1


	//   ....[42]....
        /*0a04*/ 	.word	0x00008930
        /*0a08*/ 	.word	0x00000005
        /*0a0c*/ 	.word	0x00016840
        /*0a10*/ 	.short	0x010a
        /*0a12*/ 	.byte	0x3f
	.zero		1


	//   ....[43]....
        /*0a14*/ 	.word	0x00008df0
        /*0a18*/ 	.word	0x00000005
        /*0a1c*/ 	.word	0x00016830
        /*0a20*/ 	.short	0x0107
        /*0a22*/ 	.byte	0x3f
	.zero		1


	//   ....[44]....
        /*0a24*/ 	.word	0x00008eb0
        /*0a28*/ 	.word	0x00000005
        /*0a2c*/ 	.word	0x00016830
        /*0a30*/ 	.short	0x0101
        /*0a32*/ 	.byte	0x3f
	.zero		1


	//   ....[45]....
        /*0a34*/ 	.word	0x00008f10
        /*0a38*/ 	.word	0x00000005
        /*0a3c*/ 	.word	0x00016860
        /*0a40*/ 	.short	0x010a
        /*0a42*/ 	.byte	0x3f
	.zero		1


	//   ....[46]....
        /*0a44*/ 	.word	0x00009370
        /*0a48*/ 	.word	0x00000005
        /*0a4c*/ 	.word	0x00016850
        /*0a50*/ 	.short	0x0107
        /*0a52*/ 	.byte	0x3f
	.zero		1


	//   ....[47]....
        /*0a54*/ 	.word	0x00009530
        /*0a58*/ 	.word	0x00000005
        /*0a5c*/ 	.word	0x00016850
        /*0a60*/ 	.short	0x0101
        /*0a62*/ 	.byte	0x3f
	.zero		1


	//   ....[48]....
        /*0a64*/ 	.word	0x00009620
        /*0a68*/ 	.word	0x00000004
        /*0a6c*/ 	.word	0x00016860
        /*0a70*/ 	.short	0x010a
        /*0a72*/ 	.byte	0x3f
	.zero		1


	//   ....[49]....
        /*0a74*/ 	.word	0x00009a70
        /*0a78*/ 	.word	0x00000004
        /*0a7c*/ 	.word	0x00016850
        /*0a80*/ 	.short	0x0107
        /*0a82*/ 	.byte	0x3f
	.zero		1


	//   ....[50]....
        /*0a84*/ 	.word	0x00009b50
        /*0a88*/ 	.word	0x00000004
        /*0a8c*/ 	.word	0x00016850
        /*0a90*/ 	.short	0x0101
        /*0a92*/ 	.byte	0x3f
	.zero		1


	//   ....[51]....
        /*0a94*/ 	.word	0x00009c80
        /*0a98*/ 	.word	0x00000007
        /*0a9c*/ 	.word	0x00016820
        /*0aa0*/ 	.short	0x010a
        /*0aa2*/ 	.byte	0x3f
	.zero		1


	//   ....[52]....
        /*0aa4*/ 	.word	0x00009e00
        /*0aa8*/ 	.word	0x00000005
        /*0aac*/ 	.word	0x00016840
        /*0ab0*/ 	.short	0x010a
        /*0ab2*/ 	.byte	0x3f
	.zero		1


	//   ....[53]....
        /*0ab4*/ 	.word	0x00009ea0
        /*0ab8*/ 	.word	0x00000003
        /*0abc*/ 	.word	0x00016840
        /*0ac0*/ 	.short	0x010a
        /*0ac2*/ 	.byte	0x3f
	.zero		1


	//   ....[54]....
        /*0ac4*/ 	.word	0x00009ee0
        /*0ac8*/ 	.word	0x00000005
        /*0acc*/ 	.word	0x00016860
        /*0ad0*/ 	.short	0x010a
        /*0ad2*/ 	.byte	0x3f
	.zero		1


	//   ....[55]....
        /*0ad4*/ 	.word	0x00009f20
        /*0ad8*/ 	.word	0x00000003
        /*0adc*/ 	.word	0x00016860
        /*0ae0*/ 	.short	0x010a
        /*0ae2*/ 	.byte	0x3f
	.zero		1


	//   ....[56]....
        /*0ae4*/ 	.word	0x00009f90
        /*0ae8*/ 	.word	0x00000003
        /*0aec*/ 	.word	0x00016800
        /*0af0*/ 	.short	0x010a
        /*0af2*/ 	.byte	0x3f
	.zero		1


	//   ....[57]....
        /*0af4*/ 	.word	0x00009fe0
        /*0af8*/ 	.word	0x00000004
        /*0afc*/ 	.word	0x00016830
        /*0b00*/ 	.short	0x010a
        /*0b02*/ 	.byte	0x3f
	.zero		1


	//   ....[58]....
        /*0b04*/ 	.word	0x0000a040
        /*0b08*/ 	.word	0x00000003
        /*0b0c*/ 	.word	0x00016830
        /*0b10*/ 	.short	0x010a
        /*0b12*/ 	.byte	0x3f
	.zero		1


	//   ....[59]....
        /*0b14*/ 	.word	0x0000a0a0
        /*0b18*/ 	.word	0x00000003
        /*0b1c*/ 	.word	0x00016850
        /*0b20*/ 	.short	0x010a
        /*0b22*/ 	.byte	0x3f
	.zero		1


	//   ....[60]....
        /*0b24*/ 	.word	0x0000a100
        /*0b28*/ 	.word	0x0000000b
        /*0b2c*/ 	.word	0x00016850
        /*0b30*/ 	.short	0x010a
        /*0b32*/ 	.byte	0x3f
	.zero		1


	//   ....[61]....
        /*0b34*/ 	.word	0x0000a220
        /*0b38*/ 	.word	0x00000000
        /*0b3c*/ 	.word	0x00016840
        /*0b40*/ 	.short	0x010a
        /*0b42*/ 	.byte	0x3f
	.zero		1


	//   ....[62]....
        /*0b44*/ 	.word	0x0000bcb0
        /*0b48*/ 	.word	0x00000003
        /*0b4c*/ 	.word	0x00016820
        /*0b50*/ 	.short	0x010a
        /*0b52*/ 	.byte	0x3f
	.zero		1


	//   ....[63]....
        /*0b54*/ 	.word	0x0000bd00
        /*0b58*/ 	.word	0x00000005
        /*0b5c*/ 	.word	0x00016840
        /*0b60*/ 	.short	0x010a
        /*0b62*/ 	.byte	0x3f
	.zero		1


	//   ....[64]....
        /*0b64*/ 	.word	0x0000c640
        /*0b68*/ 	.word	0x00000005
        /*0b6c*/ 	.word	0x00016860
        /*0b70*/ 	.short	0x010a
        /*0b72*/ 	.byte	0x3f
	.zero		1


	//   ....[65]....
        /*0b74*/ 	.word	0x0000cfb0
        /*0b78*/ 	.word	0x00000004
        /*0b7c*/ 	.word	0x00016860
        /*0b80*/ 	.short	0x010a
        /*0b82*/ 	.byte	0x3f
	.zero		1


	//   ....[66]....
        /*0b84*/ 	.word	0x0000d920
        /*0b88*/ 	.word	0x00000007
        /*0b8c*/ 	.word	0x00016820
        /*0b90*/ 	.short	0x010a
        /*0b92*/ 	.byte	0x3f
	.zero		1


	//   ....[67]....
        /*0b94*/ 	.word	0x0000dac0
        /*0b98*/ 	.word	0x00000005
        /*0b9c*/ 	.word	0x00016840
        /*0ba0*/ 	.short	0x010a
        /*0ba2*/ 	.byte	0x3f
	.zero		1


	//   ....[68]....
        /*0ba4*/ 	.word	0x0000db10
        /*0ba8*/ 	.word	0x00000003
        /*0bac*/ 	.word	0x00016840
        /*0bb0*/ 	.short	0x010a
        /*0bb2*/ 	.byte	0x3f
	.zero		1


	//   ....[69]....
        /*0bb4*/ 	.word	0x0000db60
        /*0bb8*/ 	.word	0x00000005
        /*0bbc*/ 	.word	0x00016860
        /*0bc0*/ 	.short	0x010a
        /*0bc2*/ 	.byte	0x3f
	.zero		1


	//----- nvinfo : EIATTR_NUM_MBARRIERS
	.align		4
.L_1379:
        /*0bc4*/ 	.byte	0x03, 0x38
        /*0bc6*/ 	.short	0x0016


	//----- nvinfo : EIATTR_EXIT_INSTR_OFFSETS
	.align		4
        /*0bc8*/ 	.byte	0x04, 0x1c
        /*0bca*/ 	.short	(.L_1381 - .L_1380)


	//   ....[0]....
.L_1380:
        /*0bcc*/ 	.word	0x00000960


	//   ....[1]....
        /*0bd0*/ 	.word	0x00006290


	//   ....[2]....
        /*0bd4*/ 	.word	0x00009f70


	//----- nvinfo : EIATTR_MAX_THREADS
	.align		4
.L_1381:
        /*0bd8*/ 	.byte	0x04, 0x05
        /*0bda*/ 	.short	(.L_1383 - .L_1382)
.L_1382:
        /*0bdc*/ 	.word	0x00000200
        /*0be0*/ 	.word	0x00000001
        /*0be4*/ 	.word	0x00000001


	//----- nvinfo : EIATTR_CRS_STACK_SIZE
	.align		4
.L_1383:
        /*0be8*/ 	.byte	0x04, 0x1e
        /*0bea*/ 	.short	(.L_1385 - .L_1384)
.L_1384:
        /*0bec*/ 	.word	0x00000000


	//----- nvinfo : EIATTR_CBANK_PARAM_SIZE
	.align		4
.L_1385:
        /*0bf0*/ 	.byte	0x03, 0x19
        /*0bf2*/ 	.short	0x0a70


	//----- nvinfo : EIATTR_PARAM_CBANK
	.align		4
        /*0bf4*/ 	.byte	0x04, 0x0a
        /*0bf6*/ 	.short	(.L_1387 - .L_1386)
	.align		4
.L_1386:
        /*0bf8*/ 	.word	index@(.nv.constant0._ZN7cutlass13device_kernelIN5flash11enable_sm90INS1_16FlashAttnFwdSm90INS1_25CollectiveMainloopFwdSm90ILi2EN4cute5tupleIJNS5_1CILi1EEES8_S8_EEENS6_IJNS7_ILi192EEENS7_ILi128EEENS7_ILi64EEEEEELi64ENS_10bfloat16_tEfNS_4arch4Sm90ELb0ELb0ELb0ELb0ELb1ELb0ELb0ELb1ELb1ELb1ELb0ELb0EEENS1_21CollectiveEpilogueFwdINS6_IJSA_SC_SB_EEES9_SE_SG_Li384ELb0ELb1ELb0ELb0EEENS1_29StaticPersistentTileSchedulerILb0EEEEEEEEEvNT_6ParamsE)
        /*0bfc*/ 	.short	0x0210
        /*0bfe*/ 	.short	0x0a70


	//----- nvinfo : EIATTR_SW_WAR
	.align		4
.L_1387:
        /*0c00*/ 	.byte	0x04, 0x36
        /*0c02*/ 	.short	(.L_1389 - .L_1388)
.L_1388:
        /*0c04*/ 	.word	0x00000008
.L_1389:


//--------------------- .nv.info._ZN7cutlass13device_kernelIN5flash11enable_sm90INS1_16FlashAttnFwdSm90INS1_25CollectiveMainloopFwdSm90ILi2EN4cute5tupleIJNS5_1CILi1EEES8_S8_EEENS6_IJNS7_ILi192EEENS7_ILi128EEENS7_ILi64EEEEEELi64ENS_10bfloat16_tEfNS_4arch4Sm90ELb0ELb0ELb0ELb1ELb1ELb0ELb0ELb1ELb1ELb1ELb0ELb0EEENS1_21CollectiveEpilogueFwdINS6_IJSA_SC_SB_EEES9_SE_SG_Li384ELb1ELb1ELb0ELb0EEENS1_36VarlenDynamicPersistentTileSchedulerILi192ELi128ELi384ELi128ELb0ELb1ELb1ELb0ELb1ELb1EEEEEEEEEvNT_6ParamsE --------------------------
	.section	.nv.info._ZN7cutlass13device_kernelIN5flash11enable_sm90INS1_16FlashAttnFwdSm90INS1_25CollectiveMainloopFwdSm90ILi2EN4cute5tupleIJNS5_1CILi1EEES8_S8_EEENS6_IJNS7_ILi192EEENS7_ILi128EEENS7_ILi64EEEEEELi64ENS_10bfloat16_tEfNS_4arch4Sm90ELb0ELb0ELb0ELb1ELb1ELb0ELb0ELb1ELb1ELb1ELb0ELb0EEENS1_21CollectiveEpilogueFwdINS6_IJSA_SC_SB_EEES9_SE_SG_Li384ELb1ELb1ELb0ELb0EEENS1_36VarlenDynamicPersistentTileSchedulerILi192ELi128ELi384ELi128ELb0ELb1ELb1ELb0ELb1ELb1EEEEEEEEEvNT_6ParamsE,"",@"SHT_CUDA_INFO"
	.sectionflags	@""
	.align	4


	//----- nvinfo : EIATTR_CUDA_API_VERSION
	.align		4
        /*0000*/ 	.byte	0x04, 0x37
        /*0002*/ 	.short	(.L_1391 - .L_1390)
.L_1390:
        /*0004*/ 	.word	0x00000082


	//----- nvinfo : EIATTR_KPARAM_INFO
	.align		4
.L_1391:
        /*0008*/ 	.byte	0x04, 0x17
        /*000a*/ 	.short	(.L_1393 - .L_1392)
.L_1392:
        /*000c*/ 	.word	0x00000000
        /*0010*/ 	.short	0x0000
        /*0012*/ 	.short	0x0070
        /*0014*/ 	.byte	0x00, 0xf0, 0x01, 0x2a


	//----- nvinfo : EIATTR_SPARSE_MMA_MASK
	.align		4
.L_1393:
        /*0018*/ 	.byte	0x03, 0x50
        /*001a*/ 	.short	0x0000


	//----- nvinfo : EIATTR_MAXREG_COUNT
	.align		4
        /*001c*/ 	.byte	0x03, 0x1b
        /*001e*/ 	.short	0x0080


	//----- nvinfo : EIATTR_NUM_BARRIERS
	.align		4
        /*0020*/ 	.byte	0x02, 0x4c
        /*0022*/ 	.byte	0x10
	.zero		1


	//----- nvinfo : EIATTR_EXTERNS
	.align		4
        /*0024*/ 	.byte	0x04, 0x0f
        /*0026*/ 	.short	(.L_1395 - .L_1394)


	//   ....[0]....
	.align		4
.L_1394:
        /*0028*/ 	.word	index@(__assertfail)


	//----- nvinfo : EIATTR_ANNOTATIONS
	.align		4
.L_1395:
        /*002c*/ 	.byte	0x04, 0x55
        /*002e*/ 	.short	(.L_1397 - .L_1396)


	//   ....[0]....
.L_1396:
        /* <DEDUP_REMOVED lines=29> */


	//----- nvinfo : EIATTR_MERCURY_ISA_VERSION
	.align		4
.L_1397:
        /*01e8*/ 	.byte	0x03, 0x5f
        /*01ea*/ 	.short	0x0101


	//----- nvinfo : EIATTR_UNUSED_LOAD_BYTE_OFFSET
	.align		4
        /*01ec*/ 	.byte	0x04, 0x44
        /*01ee*/ 	.short	(.L_1399 - .L_1398)


	//   ....[0]....
.L_1398:
        /*01f0*/ 	.word	0x00000970
        /*01f4*/ 	.word	0x0000fff0


	//   ....[1]....
        /*01f8*/ 	.word	0x00005b10
        /*01fc*/ 	.word	0x0000fff0


	//----- nvinfo : EIATTR_INT_WARP_WIDE_INSTR_OFFSETS
	.align		4
.L_1399:
        /*0200*/ 	.byte	0x04, 0x31
        /*0202*/ 	.short	(.L_1401 - .L_1400)


	//   ....[0]....
.L_1400:
        /*0204*/ 	.word	0x000000c0


	//   ....[1]....
        /*0208*/ 	.word	0x000000d0


	//   ....[2]....
        /*020c*/ 	.word	0x00000170


	//   ....[3]....
        /*0210*/ 	.word	0x00008450


	//   ....[4]....
        /*0214*/ 	.word	0x000084e0


	//   ....[5]....
        /*0218*/ 	.word	0x0000b6d0


	//   ....[6]....
        /*021c*/ 	.word	0x0000b760


	//----- nvinfo : EIATTR_COOP_GROUP_MASK_REGIDS
	.align		4
.L_1401:
        /*0220*/ 	.byte	0x04, 0x29
        /*0222*/ 	.short	(.L_1403 - .L_1402)


	//   ....[0]....
.L_1402:
        /*0224*/ 	.word	0xffffffff


	//   ....[1]....
        /*0228*/ 	.word	0xffffffff


	//   ....[2]....
        /*022c*/ 	.word	0xffffffff


	//   ....[3]....
        /*0230*/ 	.word	0xffffffff


	//   ....[4]....
        /*0234*/ 	.word	0xffffffff


	//   ....[5]....
        /*0238*/ 	.word	0xffffffff


	//   ....[6]....
        /*023c*/ 	.word	0xffffffff


	//   ....[7]....
        /*0240*/ 	.word	0xffffffff


	//   ....[8]....
        /*0244*/ 	.word	0xffffffff


	//   ....[9]....
        /*0248*/ 	.word	0xffffffff


	//   ....[10]....
        /*024c*/ 	.word	0xffffffff


	//   ....[11]....
        /*0250*/ 	.word	0xffffffff


	//   ....[12]....
        /*0254*/ 	.word	0xffffffff


	//   ....[13]....
        /*0258*/ 	.word	0xffffffff


	//   ....[14]....
        /*025c*/ 	.word	0xffffffff


	//   ....[15]....
        /*0260*/ 	.word	0xffffffff


	//   ....[16]....
        /*0264*/ 	.word	0xffffffff


	//   ....[17]....
        /*0268*/ 	.word	0xffffffff


	//   ....[18]....
        /*026c*/ 	.word	0xffffffff


	//   ....[19]....
        /*0270*/ 	.word	0xffffffff


	//   ....[20]....
        /*0274*/ 	.word	0xffffffff


	//   ....[21]....
        /*0278*/ 	.word	0xffffffff


	//   ....[22]....
        /*027c*/ 	.word	0xffffffff


	//   ....[23]....
        /*0280*/ 	.word	0xffffffff


	//   ....[24]....
        /*0284*/ 	.word	0xffffffff


	//   ....[25]....
        /*0288*/ 	.word	0xffffffff


	//   ....[26]....
        /*028c*/ 	.word	0xffffffff


	//   ....[27]....
        /*0290*/ 	.word	0xffffffff


	//   ....[28]....
        /*0294*/ 	.word	0xffffffff


	//   ....[29]....
        /*0298*/ 	.word	0xffffffff


	//   ....[30]....
        /*029c*/ 	.word	0xffffffff


	//   ....[31]....
        /*02a0*/ 	.word	0xffffffff


	//   ....[32]....
        /*02a4*/ 	.word	0xffffffff


	//   ....[33]....
        /*02a8*/ 	.word	0xffffffff


	//   ....[34]....
        /*02ac*/ 	.word	0xffffffff


	//   ....[35]....
        /*02b0*/ 	.word	0xffffffff


	//   ....[36]....
        /*02b4*/ 	.word	0xffffffff


	//   ....[37]....
        /*02b8*/ 	.word	0xffffffff


	//   ....[38]....
        /*02bc*/ 	.word	0xffffffff


	//   ....[39]....
        /*02c0*/ 	.word	0xffffffff


	//   ....[40]....
        /*02c4*/ 	.word	0xffffffff


	//   ....[41]....
        /*02c8*/ 	.word	0xffffffff


	//   ....[42]....
        /*02cc*/ 	.word	0xffffffff


	//   ....[43]....
        /*02d0*/ 	.word	0xffffffff


	//   ....[44]....
        /*02d4*/ 	.word	0xffffffff


	//   ....[45]....
        /*02d8*/ 	.word	0xffffffff


	//   ....[46]....
        /*02dc*/ 	.word	0xffffffff


	//   ....[47]....
        /*02e0*/ 	.word	0xffffffff


	//   ....[48]....
        /*02e4*/ 	.word	0xffffffff


	//   ....[49]....
        /*02e8*/ 	.word	0xffffffff


	//   ....[50]....
        /*02ec*/ 	.word	0xffffffff


	//   ....[51]....
        /*02f0*/ 	.word	0xffffffff


	//   ....[52]....
        /*02f4*/ 	.word	0xffffffff


	//   ....[53]....
        /*02f8*/ 	.word	0xffffffff


	//   ....[54]....
        /*02fc*/ 	.word	0xffffffff


	//   ....[55]....
        /*0300*/ 	.word	0xffffffff


	//   ....[56]....
        /*0304*/ 	.word	0xffffffff


	//   ....[57]....
        /*0308*/ 	.word	0xffffffff


	//   ....[58]....
        /*030c*/ 	.word	0xffffffff


	//   ....[59]....
        /*0310*/ 	.word	0xffffffff


	//   ....[60]....
        /*0314*/ 	.word	0xffffffff


	//   ....[61]....
        /*0318*/ 	.word	0xffffffff


	//   ....[62]....
        /*031c*/ 	.word	0xffffffff


	//   ....[63]....
        /*0320*/ 	.word	0xffffffff


	//   ....[64]....
        /*0324*/ 	.word	0xffffffff


	//   ....[65]....
        /*0328*/ 	.word	0xffffffff


	//   ....[66]....
        /*032c*/ 	.word	0xffffffff


	//   ....[67]....
        /*0330*/ 	.word	0xffffffff


	//   ....[68]....
        /*0334*/ 	.word	0xffffffff


	//   ....[69]....
        /*0338*/ 	.word	0xffffffff


	//   ....[70]....
        /*033c*/ 	.word	0xffffffff


	//   ....[71]....
        /*0340*/ 	.word	0xffffffff


	//   ....[72]....
        /*0344*/ 	.word	0xffffffff


	//   ....[73]....
        /*0348*/ 	.word	0xffffffff


	//   ....[74]....
        /*034c*/ 	.word	0xffffffff


	//   ....[75]....
        /*0350*/ 	.word	0xffffffff


	//   ....[76]....
        /*0354*/ 	.word	0xffffffff


	//   ....[77]....
        /*0358*/ 	.word	0xffffffff


	//   ....[78]....
        /*035c*/ 	.word	0xffffffff


	//   ....[79]....
        /*0360*/ 	.word	0xffffffff


	//   ....[80]....
        /*0364*/ 	.word	0xffffffff


	//   ....[81]....
        /*0368*/ 	.word	0xffffffff


	//   ....[82]....
        /*036c*/ 	.word	0xffffffff


	//   ....[83]....
        /*0370*/ 	.word	0xffffffff


	//   ....[84]....
        /*0374*/ 	.word	0xffffffff


	//   ....[85]....
        /*0378*/ 	.word	0xffffffff


	//   ....[86]....
        /*037c*/ 	.word	0xffffffff


	//   ....[87]....
        /*0380*/ 	.word	0xffffffff


	//   ....[88]....
        /*0384*/ 	.word	0xffffffff


	//   ....[89]....
        /*0388*/ 	.word	0xffffffff


	//   ....[90]....
        /*038c*/ 	.word	0xffffffff


	//   ....[91]....
        /*0390*/ 	.word	0xffffffff


	//   ....[92]....
        /*0394*/ 	.word	0xffffffff


	//   ....[93]....
        /*0398*/ 	.word	0xffffffff


	//   ....[94]....
        /*039c*/ 	.word	0xffffffff


	//   ....[95]....
        /*03a0*/ 	.word	0xffffffff


	//   ....[96]....
        /*03a4*/ 	.word	0xffffffff


	//   ....[97]....
        /*03a8*/ 	.word	0xffffffff


	//   ....[98]....
        /*03ac*/ 	.word	0xffffffff


	//   ....[99]....
        /*03b0*/ 	.word	0xffffffff


	//   ....[100]....
        /*03b4*/ 	.word	0xffffffff


	//   ....[101]....
        /*03b8*/ 	.word	0xffffffff


	//   ....[102]....
        /*03bc*/ 	.word	0xffffffff


	//   ....[103]....
        /*03c0*/ 	.word	0xffffffff


	//   ....[104]....
        /*03c4*/ 	.word	0xffffffff


	//   ....[105]....
        /*03c8*/ 	.word	0xffffffff


	//   ....[106]....
        /*03cc*/ 	.word	0xffffffff


	//   ....[107]....
        /*03d0*/ 	.word	0xffffffff


	//   ....[108]....
        /*03d4*/ 	.word	0xffffffff


	//   ....[109]....
        /*03d8*/ 	.word	0xffffffff


	//   ....[110]....
        /*03dc*/ 	.word	0xffffffff


	//   ....[111]....
        /*03e0*/ 	.word	0xffffffff


	//   ....[112]....
        /*03e4*/ 	.word	0xffffffff


	//   ....[113]....
        /*03e8*/ 	.word	0xffffffff


	//   ....[114]....
        /*03ec*/ 	.word	0xffffffff


	//   ....[115]....
        /*03f0*/ 	.word	0xffffffff


	//   ....[116]....
        /*03f4*/ 	.word	0xffffffff


	//   ....[117]....
        /*03f8*/ 	.word	0xffffffff


	//   ....[118]....
        /*03fc*/ 	.word	0xffffffff


	//   ....[119]....
        /*0400*/ 	.word	0xffffffff


	//   ....[120]....
        /*0404*/ 	.word	0xffffffff


	//   ....[121]....
        /*0408*/ 	.word	0xffffffff


	//   ....[122]....
        /*040c*/ 	.word	0xffffffff


	//   ....[123]....
        /*0410*/ 	.word	0xffffffff


	//   ....[124]....
        /*0414*/ 	.word	0xffffffff


	//   ....[125]....
        /*0418*/ 	.word	0xffffffff


	//   ....[126]....
        /*041c*/ 	.word	0xffffffff


	//   ....[127]....
        /*0420*/ 	.word	0xffffffff


	//   ....[128]....
        /*0424*/ 	.word	0xffffffff


	//   ....[129]....
        /*0428*/ 	.word	0xffffffff


	//   ....[130]....
        /*042c*/ 	.word	0xffffffff


	//   ....[131]....
        /*0430*/ 	.word	0xffffffff


	//   ....[132]....
        /*0434*/ 	.word	0xffffffff


	//   ....[133]....
        /*0438*/ 	.word	0xffffffff


	//   ....[134]....
        /*043c*/ 	.word	0xffffffff


	//   ....[135]....
        /*0440*/ 	.word	0xffffffff


	//   ....[136]....
        /*0444*/ 	.word	0xffffffff


	//   ....[137]....
        /*0448*/ 	.word	0xffffffff


	//   ....[138]....
        /*044c*/ 	.word	0xffffffff


	//   ....[139]....
        /*0450*/ 	.word	0xffffffff


	//   ....[140]....
        /*0454*/ 	.word	0xffffffff


	//   ....[141]....
        /*0458*/ 	.word	0xffffffff


	//   ....[142]....
        /*045c*/ 	.word	0xffffffff


	//   ....[143]....
        /*0460*/ 	.word	0xffffffff


	//   ....[144]....
        /*0464*/ 	.word	0xffffffff


	//   ....[145]....
        /*0468*/ 	.word	0xffffffff


	//   ....[146]....
        /*046c*/ 	.word	0xffffffff


	//   ....[147]....
        /*0470*/ 	.word	0xffffffff


	//   ....[148]....
        /*0474*/ 	.word	0xffffffff


	//   ....[149]....
        /*0478*/ 	.word	0xffffffff


	//   ....[150]....
        /*047c*/ 	.word	0xffffffff


	//   ....[151]....
        /*0480*/ 	.word	0xffffffff


	//   ....[152]....
        /*0484*/ 	.word	0xffffffff


	//   ....[153]....
        /*0488*/ 	.word	0xffffffff


	//   ....[154]....
        /*048c*/ 	.word	0xffffffff


	//   ....[155]....
        /*0490*/ 	.word	0xffffffff


	//   ....[156]....
        /*0494*/ 	.word	0xffffffff


	//   ....[157]....
        /*0498*/ 	.word	0xffffffff


	//   ....[158]....
        /*049c*/ 	.word	0xffffffff


	//   ....[159]....
        /*04a0*/ 	.word	0xffffffff


	//   ....[160]....
        /*04a4*/ 	.word	0xffffffff


	//   ....[161]....
        /*04a8*/ 	.word	0x0500000f


	//   ....[162]....
        /*04ac*/ 	.word	0x0500000f


	//   ....[163]....
        /*04b0*/ 	.word	0x0500000f


	//   ....[164]....
        /*04b4*/ 	.word	0x0500000f


	//   ....[165]....
        /*04b8*/ 	.word	0x0500000f


	//   ....[166]....
        /*04bc*/ 	.word	0x0500000f


	//   ....[167]....
        /*04c0*/ 	.word	0x0500000f


	//   ....[168]....
        /*04c4*/ 	.word	0x0500000f


	//   ....[169]....
        /*04c8*/ 	.word	0x0500000f


	//   ....[170]....
        /*04cc*/ 	.word	0x0500000f


	//   ....[171]....
        /*04d0*/ 	.word	0x0500000f


	//   ....[172]....
        /*04d4*/ 	.word	0x0500000f


	//   ....[173]....
        /*04d8*/ 	.word	0x0500000f


	//   ....[174]....
        /*04dc*/ 	.word	0x0500000f


	//   ....[175]....
        /*04e0*/ 	.word	0x0500000f


	//   ....[176]....
        /*04e4*/ 	.word	0x0500000f


	//   ....[177]....
        /*04e8*/ 	.word	0x0500000f


	//   ....[178]....
        /*04ec*/ 	.word	0x0500000f


	//   ....[179]....
        /*04f0*/ 	.word	0x0500000f


	//   ....[180]....
        /*04f4*/ 	.word	0x0500000f


	//   ....[181]....
        /*04f8*/ 	.word	0x0500000f


	//   ....[182]....
        /*04fc*/ 	.word	0x0500000f


	//   ....[183]....
        /*0500*/ 	.word	0x0500000f


	//   ....[184]....
        /*0504*/ 	.word	0x0500000f


	//   ....[185]....
        /*0508*/ 	.word	0x0500000f


	//   ....[186]....
        /*050c*/ 	.word	0x0500000f


	//   ....[187]....
        /*0510*/ 	.word	0x0500000f


	//   ....[188]....
        /*0514*/ 	.word	0x0500000f


	//   ....[189]....
        /*0518*/ 	.word	0x0500000f


	//   ....[190]....
        /*051c*/ 	.word	0x0500000f


	//   ....[191]....
        /*0520*/ 	.word	0x0500000f


	//   ....[192]....
        /*0524*/ 	.word	0x0500000f


	//   ....[193]....
        /*0528*/ 	.word	0x0500000f


	//   ....[194]....
        /*052c*/ 	.word	0x0500000f


	//   ....[195]....
        /*0530*/ 	.word	0x0500000f


	//   ....[196]....
        /*0534*/ 	.word	0x0500000f


	//   ....[197]....
        /*0538*/ 	.word	0x0500000f


	//   ....[198]....
        /*053c*/ 	.word	0x0500000f


	//   ....[199]....
        /*0540*/ 	.word	0x0500000f


	//   ....[200]....
        /*0544*/ 	.word	0x0500000f


	//   ....[201]....
        /*0548*/ 	.word	0x0500000f


	//   ....[202]....
        /*054c*/ 	.word	0x0500000f


	//   ....[203]....
        /*0550*/ 	.word	0x0500000f


	//   ....[204]....
        /*0554*/ 	.word	0x0500000f


	//   ....[205]....
        /*0558*/ 	.word	0x0500000f


	//   ....[206]....
        /*055c*/ 	.word	0x0500000f


	//   ....[207]....
        /*0560*/ 	.word	0x0500000f


	//   ....[208]....
        /*0564*/ 	.word	0x0500000f


	//   ....[209]....
        /*0568*/ 	.word	0x0500000f


	//   ....[210]....
        /*056c*/ 	.word	0x0500000f


	//   ....[211]....
        /*0570*/ 	.word	0x0500000f


	//   ....[212]....
        /*0574*/ 	.word	0x0500000f


	//   ....[213]....
        /*0578*/ 	.word	0x0500000f


	//   ....[214]....
        /*057c*/ 	.word	0x0500000f


	//   ....[215]....
        /*0580*/ 	.word	0x0500000f


	//   ....[216]....
        /*0584*/ 	.word	0x0500000f


	//   ....[217]....
        /*0588*/ 	.word	0x0500000f


	//   ....[218]....
        /*058c*/ 	.word	0x0500000f


	//   ....[219]....
        /*0590*/ 	.word	0x0500000f


	//   ....[220]....
        /*0594*/ 	.word	0x0500000f


	//   ....[221]....
        /*0598*/ 	.word	0x0500000f


	//   ....[222]....
        /*059c*/ 	.word	0x0500000f


	//   ....[223]....
        /*05a0*/ 	.word	0x0500000f


	//   ....[224]....
        /*05a4*/ 	.word	0x0500000f


	//   ....[225]....
        /*05a8*/ 	.word	0x0500000f


	//   ....[226]....
        /*05ac*/ 	.word	0x0500000f


	//   ....[227]....
        /*05b0*/ 	.word	0x0500000f


	//   ....[228]....
        /*05b4*/ 	.word	0x0500000f


	//   ....[229]....
        /*05b8*/ 	.word	0x0500000f


	//   ....[230]....
        /*05bc*/ 	.word	0x0500000f


	//   ....[231]....
        /*05c0*/ 	.word	0x0500000f


	//   ....[232]....
        /*05c4*/ 	.word	0x0500000f


	//   ....[233]....
        /*05c8*/ 	.word	0x0500000f


	//   ....[234]....
        /*05cc*/ 	.word	0x0500000f


	//   ....[235]....
        /*05d0*/ 	.word	0x0500000f


	//   ....[236]....
        /*05d4*/ 	.word	0x0500000f


	//   ....[237]....
        /*05d8*/ 	.word	0x0500000f


	//   ....[238]....
        /*05dc*/ 	.word	0x0500000f


	//   ....[239]....
        /*05e0*/ 	.word	0x0500000f


	//   ....[240]....
        /*05e4*/ 	.word	0x0500000f


	//   ....[241]....
        /*05e8*/ 	.word	0x0500000f


	//   ....[242]....
        /*05ec*/ 	.word	0x0500000f


	//   ....[243]....
        /*05f0*/ 	.word	0x0500000f


	//   ....[244]....
        /*05f4*/ 	.word	0x0500000f


	//   ....[245]....
        /*05f8*/ 	.word	0x0500000f


	//   ....[246]....
        /*05fc*/ 	.word	0x0500000f


	//   ....[247]....
        /*0600*/ 	.word	0x0500000f


	//   ....[248]....
        /*0604*/ 	.word	0x0500000f


	//   ....[249]....
        /*0608*/ 	.word	0x0500000f


	//   ....[250]....
        /*060c*/ 	.word	0x0500000f


	//   ....[251]....
        /*0610*/ 	.word	0x0500000f


	//   ....[252]....
        /*0614*/ 	.word	0x0500000f


	//   ....[253]....
        /*0618*/ 	.word	0x0500000f


	//   ....[254]....
        /*061c*/ 	.word	0x0500000f


	//   ....[255]....
        /*0620*/ 	.word	0x0500000f


	//   ....[0]....
        /*0624*/ 	.word	0x0500000f


	//   ....[1]....
        /*0628*/ 	.word	0x0500000f


	//   ....[2]....
        /*062c*/ 	.word	0x0500000f


	//   ....[3]....
        /*0630*/ 	.word	0x0500000f


	//   ....[4]....
        /*0634*/ 	.word	0x0500000f


	//   ....[5]....
        /*0638*/ 	.word	0x0500000f


	//   ....[6]....
        /*063c*/ 	.word	0x0500000f


	//   ....[7]....
        /*0640*/ 	.word	0x0500000f


	//   ....[8]....
        /*0644*/ 	.word	0x0500000f


	//   ....[9]....
        /*0648*/ 	.word	0x0500000f


	//   ....[10]....
        /*064c*/ 	.word	0x0500000f


	//   ....[11]....
        /*0650*/ 	.word	0x0500000f


	//----- nvinfo : EIATTR_COOP_GROUP_INSTR_OFFSETS
	.align		4
.L_1403:
        /*0654*/ 	.byte	0x04, 0x28
        /*0656*/ 	.short	(.L_1405 - .L_1404)


	//   ....[0]....
.L_1404:
        /*0658*/ 	.word	0x00000080


	//   ....[1]....
        /*065c*/ 	.word	0x00000090


	//   ....[2]....
        /*0660*/ 	.word	0x000002d0


	//   ....[3]....
        /*0664*/ 	.word	0x00000430


	//   ....[4]....
        /*0668*/ 	.word	0x00000550


	//   ....[5]....
        /*066c*/ 	.word	0x000006b0


	//   ....[6]....
        /*0670*/ 	.word	0x00001200


	//   ....[7]....
        /*0674*/ 	.word	0x00002070


	//   ....[8]....
        /*0678*/ 	.word	0x00002170


	//   ....[9]....
        /*067c*/ 	.word	0x00002770


	//   ....[10]....
        /*0680*/ 	.word	0x000027c0


	//   ....[11]....
        /*0684*/ 	.word	0x00004090


	//   ....[12]....
        /*0688*/ 	.word	0x000040a0


	//   ....[13]....
        /*068c*/ 	.word	0x000040d0


	//   ....[14]....
        /*0690*/ 	.word	0x000040e0


	//   ....[15]....
        /*0694*/ 	.word	0x00005390


	//   ....[16]....
        /*0698*/ 	.word	0x000053d0


	//   ....[17]....
        /*069c*/ 	.word	0x00005480


	//   ....[18]....
        /*06a0*/ 	.word	0x00005490


	//   ....[19]....
        /*06a4*/ 	.word	0x00006290


	//   ....[20]....
        /*06a8*/ 	.word	0x000062d0


	//   ....[21]....
        /*06ac*/ 	.word	0x00006300


	//   ....[22]....
        /*06b0*/ 	.word	0x00006330


	//   ....[23]....
        /*06b4*/ 	.word	0x00006830


	//   ....[24]....
        /*06b8*/ 	.word	0x00006870


	//   ....[25]....
        /*06bc*/ 	.word	0x000068b0


	//   ....[26]....
        /*06c0*/ 	.word	0x000068e0


	//   ....[27]....
        /*06c4*/ 	.word	0x00006900


	//   ....[28]....
        /*06c8*/ 	.word	0x00006910


	//   ....[29]....
        /*06cc*/ 	.word	0x00006930


	//   ....[30]....
        /*06d0*/ 	.word	0x00006950


	//   ....[31]....
        /*06d4*/ 	.word	0x00007200


	//   ....[32]....
        /*06d8*/ 	.word	0x00007230


	//   ....[33]....
        /*06dc*/ 	.word	0x00007270


	//   ....[34]....
        /*06e0*/ 	.word	0x000072a0


	//   ....[35]....
        /*06e4*/ 	.word	0x000072c0


	//   ....[36]....
        /*06e8*/ 	.word	0x000072d0


	//   ....[37]....
        /*06ec*/ 	.word	0x000072e0


	//   ....[38]....
        /*06f0*/ 	.word	0x00007300


	//   ....[39]....
        /*06f4*/ 	.word	0x00007450


	//   ....[40]....
        /*06f8*/ 	.word	0x00007640


	//   ....[41]....
        /*06fc*/ 	.word	0x00007670


	//   ....[42]....
        /*0700*/ 	.word	0x000076a0


	//   ....[43]....
        /*0704*/ 	.word	0x000076d0


	//   ....[44]....
        /*0708*/ 	.word	0x00007700


	//   ....[45]....
        /*070c*/ 	.word	0x00007730


	//   ....[46]....
        /*0710*/ 	.word	0x00007880


	//   ....[47]....
        /*0714*/ 	.word	0x000078b0


	//   ....[48]....
        /*0718*/ 	.word	0x000078e0


	//   ....[49]....
        /*071c*/ 	.word	0x00007910


	//   ....[50]....
        /*0720*/ 	.word	0x00007940


	//   ....[51]....
        /*0724*/ 	.word	0x00007970


	//   ....[52]....
        /*0728*/ 	.word	0x00007a00


	//   ....[53]....
        /*072c*/ 	.word	0x00007a30


	//   ....[54]....
        /*0730*/ 	.word	0x00007ab0


	//   ....[55]....
        /*0734*/ 	.word	0x00009060


	//   ....[56]....
        /*0738*/ 	.word	0x00009080


	//   ....[57]....
        /*073c*/ 	.word	0x00009110


	//   ....[58]....
        /*0740*/ 	.word	0x00009130


	//   ....[59]....
        /*0744*/ 	.word	0x000091b0


	//   ....[60]....
        /*0748*/ 	.word	0x000091d0


	//   ....[61]....
        /*074c*/ 	.word	0x00009250


	//   ....[62]....
        /*0750*/ 	.word	0x00009270


	//   ....[63]....
        /*0754*/ 	.word	0x000092f0


	//   ....[64]....
        /*0758*/ 	.word	0x00009310


	//   ....[65]....
        /*075c*/ 	.word	0x00009390


	//   ....[66]....
        /*0760*/ 	.word	0x000093b0


	//   ....[67]....
        /*0764*/ 	.word	0x00009430


	//   ....[68]....
        /*0768*/ 	.word	0x00009450


	//   ....[69]....
        /*076c*/ 	.word	0x00009460


	//   ....[70]....
        /*0770*/ 	.word	0x00009470


	//   ....[71]....
        /*0774*/ 	.word	0x00009d70


	//   ....[72]....
        /*0778*/ 	.word	0x00009da0


	//   ....[73]....
        /*077c*/ 	.word	0x00009e40


	//   ....[74]....
        /*0780*/ 	.word	0x00009e60


	//   ....[75]....
        /*0784*/ 	.word	0x00009ee0


	//   ....[76]....
        /*0788*/ 	.word	0x00009f00


	//   ....[77]....
        /*078c*/ 	.word	0x00009f80


	//   ....[78]....
        /*0790*/ 	.word	0x00009fa0


	//   ....[79]....
        /*0794*/ 	.word	0x0000a020


	//   ....[80]....
        /*0798*/ 	.word	0x0000a040


	//   ....[81]....
        /*079c*/ 	.word	0x0000a0c0


	//   ....[82]....
        /*07a0*/ 	.word	0x0000a0e0


	//   ....[83]....
        /*07a4*/ 	.word	0x0000a160


	//   ....[84]....
        /*07a8*/ 	.word	0x0000a180


	//   ....[85]....
        /*07ac*/ 	.word	0x0000a190


	//   ....[86]....
        /*07b0*/ 	.word	0x0000a200


	//   ....[87]....
        /*07b4*/ 	.word	0x0000a250


	//   ....[88]....
        /*07b8*/ 	.word	0x0000a280


	//   ....[89]....
        /*07bc*/ 	.word	0x0000a310


	//   ....[90]....
        /*07c0*/ 	.word	0x0000a320


	//   ....[91]....
        /*07c4*/ 	.word	0x0000a390


	//   ....[92]....
        /*07c8*/ 	.word	0x0000a3a0


	//   ....[93]....
        /*07cc*/ 	.word	0x0000a3e0


	//   ....[94]....
        /*07d0*/ 	.word	0x0000a400


	//   ....[95]....
        /*07d4*/ 	.word	0x0000ab80


	//   ....[96]....
        /*07d8*/ 	.word	0x0000abb0


	//   ....[97]....
        /*07dc*/ 	.word	0x0000ac00


	//   ....[98]....
        /*07e0*/ 	.word	0x0000ac10


	//   ....[99]....
        /*07e4*/ 	.word	0x0000ac50


	//   ....[100]....
        /*07e8*/ 	.word	0x0000ac60


	//   ....[101]....
        /*07ec*/ 	.word	0x0000aca0


	//   ....[102]....
        /*07f0*/ 	.word	0x0000acb0


	//   ....[103]....
        /*07f4*/ 	.word	0x0000acf0


	//   ....[104]....
        /*07f8*/ 	.word	0x0000ad00


	//   ....[105]....
        /*07fc*/ 	.word	0x0000ad40


	//   ....[106]....
        /*0800*/ 	.word	0x0000ad50


	//   ....[107]....
        /*0804*/ 	.word	0x0000ad90


	//   ....[108]....
        /*0808*/ 	.word	0x0000ada0


	//   ....[109]....
        /*080c*/ 	.word	0x0000adb0


	//   ....[110]....
        /*0810*/ 	.word	0x0000adf0


	//   ....[111]....
        /*0814*/ 	.word	0x0000b0a0


	//   ....[112]....
        /*0818*/ 	.word	0x0000b0d0


	//   ....[113]....
        /*081c*/ 	.word	0x0000b130


	//   ....[114]....
        /*0820*/ 	.word	0x0000b140


	//   ....[115]....
        /*0824*/ 	.word	0x0000b190


	//   ....[116]....
        /*0828*/ 	.word	0x0000b1a0


	//   ....[117]....
        /*082c*/ 	.word	0x0000b1f0


	//   ....[118]....
        /*0830*/ 	.word	0x0000b200


	//   ....[119]....
        /*0834*/ 	.word	0x0000b250


	//   ....[120]....
        /*0838*/ 	.word	0x0000b260


	//   ....[121]....
        /*083c*/ 	.word	0x0000b2b0


	//   ....[122]....
        /*0840*/ 	.word	0x0000b2c0


	//   ....[123]....
        /*0844*/ 	.word	0x0000b310


	//   ....[124]....
        /*0848*/ 	.word	0x0000b320


	//   ....[125]....
        /*084c*/ 	.word	0x0000b330


	//   ....[126]....
        /*0850*/ 	.word	0x0000b370


	//   ....[127]....
        /*0854*/ 	.word	0x0000b920


	//   ....[128]....
        /*0858*/ 	.word	0x0000b960


	//   ....[129]....
        /*085c*/ 	.word	0x0000b990


	//   ....[130]....
        /*0860*/ 	.word	0x0000b9a0


	//   ....[131]....
        /*0864*/ 	.word	0x0000b9b0


	//   ....[132]....
        /*0868*/ 	.word	0x0000b9c0


	//   ....[133]....
        /*086c*/ 	.word	0x0000b9e0


	//   ....[134]....
        /*0870*/ 	.word	0x0000ba30


	//   ....[135]....
        /*0874*/ 	.word	0x0000ba50


	//   ....[136]....
        /*0878*/ 	.word	0x0000ba90


	//   ....[137]....
        /*087c*/ 	.word	0x0000bab0


	//   ....[138]....
        /*0880*/ 	.word	0x0000baf0


	//   ....[139]....
        /*0884*/ 	.word	0x0000bb10


	//   ....[140]....
        /*0888*/ 	.word	0x0000bb60


	//   ....[141]....
        /*088c*/ 	.word	0x0000bb90


	//   ....[142]....
        /*0890*/ 	.word	0x0000bbf0


	//   ....[143]....
        /*0894*/ 	.word	0x0000bf70


	//   ....[144]....
        /*0898*/ 	.word	0x0000bfa0


	//   ....[145]....
        /*089c*/ 	.word	0x0000bfd0


	//   ....[146]....
        /*08a0*/ 	.word	0x0000c000


	//   ....[147]....
        /*08a4*/ 	.word	0x0000c030


	//   ....[148]....
        /*08a8*/ 	.word	0x0000c060


	//   ....[149]....
        /*08ac*/ 	.word	0x0000c090


	//   ....[150]....
        /*08b0*/ 	.word	0x0000c0c0


	//   ....[151]....
        /*08b4*/ 	.word	0x0000c240


	//   ....[152]....
        /*08b8*/ 	.word	0x0000c270


	//   ....[153]....
        /*08bc*/ 	.word	0x0000c2a0


	//   ....[154]....
        /*08c0*/ 	.word	0x0000c2d0


	//   ....[155]....
        /*08c4*/ 	.word	0x0000c300


	//   ....[156]....
        /*08c8*/ 	.word	0x0000c330


	//   ....[157]....
        /*08cc*/ 	.word	0x0000c3f0


	//   ....[158]....
        /*08d0*/ 	.word	0x0000c410


	//   ....[159]....
        /*08d4*/ 	.word	0x0000c480


	//   ....[160]....
        /*08d8*/ 	.word	0x0000c8f0


	//   ....[161]....
        /*08dc*/ 	.word	0x0000cdd0


	//   ....[162]....
        /*08e0*/ 	.word	0x0000cec0


	//   ....[163]....
        /*08e4*/ 	.word	0x0000cf60


	//   ....[164]....
        /*08e8*/ 	.word	0x0000cfc0


	//   ....[165]....
        /*08ec*/ 	.word	0x0000d0b0


	//   ....[166]....
        /*08f0*/ 	.word	0x0000d120


	//   ....[167]....
        /*08f4*/ 	.word	0x0000d210


	//   ....[168]....
        /*08f8*/ 	.word	0x0000d280


	//   ....[169]....
        /*08fc*/ 	.word	0x0000d370


	//   ....[170]....
        /*0900*/ 	.word	0x0000d3e0


	//   ....[171]....
        /*0904*/ 	.word	0x0000d4d0


	//   ....[172]....
        /*0908*/ 	.word	0x0000d540


	//   ....[173]....
        /*090c*/ 	.word	0x0000d630


	//   ....[174]....
        /*0910*/ 	.word	0x0000d6a0


	//   ....[175]....
        /*0914*/ 	.word	0x0000d790


	//   ....[176]....
        /*0918*/ 	.word	0x0000d800


	//   ....[177]....
        /*091c*/ 	.word	0x0000d8a0


	//   ....[178]....
        /*0920*/ 	.word	0x0000d990


	//   ....[179]....
        /*0924*/ 	.word	0x0000da00


	//   ....[180]....
        /*0928*/ 	.word	0x0000da60


	//   ....[181]....
        /*092c*/ 	.word	0x0000db50


	//   ....[182]....
        /*0930*/ 	.word	0x0000dbb0


	//   ....[183]....
        /*0934*/ 	.word	0x0000dcb0


	//   ....[184]....
        /*0938*/ 	.word	0x0000dd10


	//   ....[185]....
        /*093c*/ 	.word	0x0000de10


	//   ....[186]....
        /*0940*/ 	.word	0x0000de70


	//   ....[187]....
        /*0944*/ 	.word	0x0000df70


	//   ....[188]....
        /*0948*/ 	.word	0x0000dfd0


	//   ....[189]....
        /*094c*/ 	.word	0x0000e0d0


	//   ....[190]....
        /*0950*/ 	.word	0x0000e130


	//   ....[191]....
        /*0954*/ 	.word	0x0000e230


	//   ....[192]....
        /*0958*/ 	.word	0x0000e290


	//   ....[193]....
        /*095c*/ 	.word	0x0000e340


	//   ....[194]....
        /*0960*/ 	.word	0x0000e400


	//   ....[195]....
        /*0964*/ 	.word	0x0000e4c0


	//   ....[196]....
        /*0968*/ 	.word	0x0000e520


	//   ....[197]....
        /*096c*/ 	.word	0x0000e620


	//   ....[198]....
        /*0970*/ 	.word	0x0000e680


	//   ....[199]....
        /*0974*/ 	.word	0x0000e750


	//   ....[200]....
        /*0978*/ 	.word	0x0000e7b0


	//   ....[201]....
        /*097c*/ 	.word	0x0000e870


	//   ....[202]....
        /*0980*/ 	.word	0x0000e9b0


	//   ....[203]....
        /*0984*/ 	.word	0x0000ea50


	//   ....[204]....
        /*0988*/ 	.word	0x0000eac0


	//   ....[205]....
        /*098c*/ 	.word	0x0000eb70


	//   ....[206]....
        /*0990*/ 	.word	0x0000ebd0


	//   ....[207]....
        /*0994*/ 	.word	0x0000ec80


	//   ....[208]....
        /*0998*/ 	.word	0x0000ece0


	//   ....[209]....
        /*099c*/ 	.word	0x0000ed90


	//   ....[210]....
        /*09a0*/ 	.word	0x0000edf0


	//   ....[211]....
        /*09a4*/ 	.word	0x0000eea0


	//   ....[212]....
        /*09a8*/ 	.word	0x0000ef00


	//   ....[213]....
        /*09ac*/ 	.word	0x0000efb0


	//   ....[214]....
        /*09b0*/ 	.word	0x0000f010


	//   ....[215]....
        /*09b4*/ 	.word	0x0000f0c0


	//   ....[216]....
        /*09b8*/ 	.word	0x0000f120


	//   ....[217]....
        /*09bc*/ 	.word	0x0000f1d0


	//   ....[218]....
        /*09c0*/ 	.word	0x0000f2c0


	//   ....[219]....
        /*09c4*/ 	.word	0x0000f370


	//   ....[220]....
        /*09c8*/ 	.word	0x0000f3d0


	//   ....[221]....
        /*09cc*/ 	.word	0x0000f490


	//   ....[222]....
        /*09d0*/ 	.word	0x0000f4f0


	//   ....[223]....
        /*09d4*/ 	.word	0x0000f5b0


	//   ....[224]....
        /*09d8*/ 	.word	0x0000f610


	//   ....[225]....
        /*09dc*/ 	.word	0x0000f6d0


	//   ....[226]....
        /*09e0*/ 	.word	0x0000f730


	//   ....[227]....
        /*09e4*/ 	.word	0x0000f7f0


	//   ....[228]....
        /*09e8*/ 	.word	0x0000f850


	//   ....[229]....
        /*09ec*/ 	.word	0x0000f910


	//   ....[230]....
        /*09f0*/ 	.word	0x0000f970


	//   ....[231]....
        /*09f4*/ 	.word	0x0000fa30


	//   ....[232]....
        /*09f8*/ 	.word	0x0000fa90


	//   ....[233]....
        /*09fc*/ 	.word	0x0000fb40


	//   ....[234]....
        /*0a00*/ 	.word	0x0000fc30


	//   ....[235]....
        /*0a04*/ 	.word	0x0000fcd0


	//   ....[236]....
        /*0a08*/ 	.word	0x0000fd70


	//   ....[237]....
        /*0a0c*/ 	.word	0x0000fe20


	//   ....[238]....
        /*0a10*/ 	.word	0x0000fe80


	//   ....[239]....
        /*0a14*/ 	.word	0x0000ff40


	//   ....[240]....
        /*0a18*/ 	.word	0x0000ffa0


	//   ....[241]....
        /*0a1c*/ 	.word	0x00010060


	//   ....[242]....
        /*0a20*/ 	.word	0x000100c0


	//   ....[243]....
        /*0a24*/ 	.word	0x00010180


	//   ....[244]....
        /*0a28*/ 	.word	0x000101e0


	//   ....[245]....
        /*0a2c*/ 	.word	0x000102a0


	//   ....[246]....
        /*0a30*/ 	.word	0x00010300


	//   ....[247]....
        /*0a34*/ 	.word	0x000103c0


	//   ....[248]....
        /*0a38*/ 	.word	0x00010420


	//   ....[249]....
        /*0a3c*/ 	.word	0x000104c0


	//   ....[250]....
        /*0a40*/ 	.word	0x00010550


	//   ....[251]....
        /*0a44*/ 	.word	0x000105f0


	//   ....[252]....
        /*0a48*/ 	.word	0x00010710


	//   ....[253]....
        /*0a4c*/ 	.word	0x00010780


	//   ....[254]....
        /*0a50*/ 	.word	0x000107f0


	//   ....[255]....
        /*0a54*/ 	.word	0x00010860


	//   ....[0]....
        /*0a58*/ 	.word	0x000108d0


	//   ....[1]....
        /*0a5c*/ 	.word	0x00010950


	//   ....[2]....
        /*0a60*/ 	.word	0x000109e0


	//   ....[3]....
        /*0a64*/ 	.word	0x00010a70


	//   ....[4]....
        /*0a68*/ 	.word	0x00010ae0


	//   ....[5]....
        /*0a6c*/ 	.word	0x00010b50


	//   ....[6]....
        /*0a70*/ 	.word	0x00010bc0


	//   ....[7]....
        /*0a74*/ 	.word	0x00010c40


	//   ....[8]....
        /*0a78*/ 	.word	0x00010cb0


	//   ....[9]....
        /*0a7c*/ 	.word	0x00010d50


	//   ....[10]....
        /*0a80*/ 	.word	0x00010de0


	//   ....[11]....
        /*0a84*/ 	.word	0x00010f00


	//----- nvinfo : EIATTR_REG_RECONFIG
	.align		4
.L_1405:
        /*0a88*/ 	.byte	0x01, 0x54
	.zero		2


	//----- nvinfo : EIATTR_SYSCALL_OFFSETS
	.align		4
        /*0a8c*/ 	.byte	0x04, 0x46
        /*0a8e*/ 	.short	(.L_1407 - .L_1406)


	//   ....[0]....
.L_1406:
        /*0a90*/ 	.word	0x000013f0


	//   ....[1]....
        /*0a94*/ 	.word	0x00008640


	//   ....[2]....
        /*0a98*/ 	.word	0x00008790


	//   ....[3]....
        /*0a9c*/ 	.word	0x00008880


	//   ....[4]....
        /*0aa0*/ 	.word	0x00009880


	//----- nvinfo : EIATTR_MBARRIER_INSTR_OFFSETS
	.align		4
.L_1407:
        /*0aa4*/ 	.byte	0x04, 0x39
        /*0aa6*/ 	.short	(.L_1409 - .L_1408)


	//   ....[0]....
.L_1408:
        /*0aa8*/ 	.word	0x00000180
        /*0aac*/ 	.word	0x000000ff
        /*0ab0*/ 	.word	0x00016800
        /*0ab4*/ 	.short	0x0100
        /*0ab6*/ 	.byte	0x08
	.zero		1


	//   ....[1]....
        /*0ab8*/ 	.word	0x00000190
        /*0abc*/ 	.word	0x000000ff
        /*0ac0*/ 	.word	0x00016820
        /*0ac4*/ 	.short	0x0100
        /*0ac6*/ 	.byte	0x08
	.zero		1


	//   ....[2]....
        /*0ac8*/ 	.word	0x00000280
        /*0acc*/ 	.word	0x000000ff
        /*0ad0*/ 	.word	0x00016830
        /*0ad4*/ 	.short	0x0100
        /*0ad6*/ 	.byte	0x08
	.zero		1


	//   ....[3]....
        /*0ad8*/ 	.word	0x00000290
        /*0adc*/ 	.word	0x000000ff
        /*0ae0*/ 	.word	0x00016840
        /*0ae4*/ 	.short	0x0100
        /*0ae6*/ 	.byte	0x08
	.zero		1


	//   ....[4]....
        /*0ae8*/ 	.word	0x000002a0
        /*0aec*/ 	.word	0x000000ff
        /*0af0*/ 	.word	0x00016838
        /*0af4*/ 	.short	0x0100
        /*0af6*/ 	.byte	0x08
	.zero		1


	//   ....[5]....
        /*0af8*/ 	.word	0x000002b0
        /*0afc*/ 	.word	0x000000ff
        /*0b00*/ 	.word	0x00016848
        /*0b04*/ 	.short	0x0100
        /*0b06*/ 	.byte	0x08
	.zero		1


	//   ....[6]....
        /*0b08*/ 	.word	0x000003e0
        /*0b0c*/ 	.word	0x000000ff
        /*0b10*/ 	.word	0x00016850
        /*0b14*/ 	.short	0x0100
        /*0b16*/ 	.byte	0x08
	.zero		1


	//   ....[7]....
        /*0b18*/ 	.word	0x000003f0
        /*0b1c*/ 	.word	0x000000ff
        /*0b20*/ 	.word	0x00016860
        /*0b24*/ 	.short	0x0100
        /*0b26*/ 	.byte	0x08
	.zero		1


	//   ....[8]....
        /*0b28*/ 	.word	0x00000400
        /*0b2c*/ 	.word	0x000000ff
        /*0b30*/ 	.word	0x00016858
        /*0b34*/ 	.short	0x0100
        /*0b36*/ 	.byte	0x08
	.zero		1


	//   ....[9]....
        /*0b38*/ 	.word	0x00000410
        /*0b3c*/ 	.word	0x000000ff
        /*0b40*/ 	.word	0x00016868
        /*0b44*/ 	.short	0x0100
        /*0b46*/ 	.byte	0x08
	.zero		1


	//   ....[10]....
        /*0b48*/ 	.word	0x00000500
        /*0b4c*/ 	.word	0x000000ff
        /*0b50*/ 	.word	0x00016870
        /*0b54*/ 	.short	0x0100
        /*0b56*/ 	.byte	0x06
	.zero		1


	//   ....[11]....
        /*0b58*/ 	.word	0x00000510
        /*0b5c*/ 	.word	0x000000ff
        /*0b60*/ 	.word	0x00016880
        /*0b64*/ 	.short	0x0100
        /*0b66*/ 	.byte	0x06
	.zero		1


	//   ....[12]....
        /*0b68*/ 	.word	0x00000520
        /*0b6c*/ 	.word	0x000000ff
        /*0b70*/ 	.word	0x00016878
        /*0b74*/ 	.short	0x0100
        /*0b76*/ 	.byte	0x06
	.zero		1


	//   ....[13]....
        /*0b78*/ 	.word	0x00000530
        /*0b7c*/ 	.word	0x000000ff
        /*0b80*/ 	.word	0x00016888
        /*0b84*/ 	.short	0x0100
        /*0b86*/ 	.byte	0x06
	.zero		1


	//   ....[14]....
        /*0b88*/ 	.word	0x00000660
        /*0b8c*/ 	.word	0x000000ff
        /*0b90*/ 	.word	0x00016890
        /*0b94*/ 	.short	0x0100
        /*0b96*/ 	.byte	0x08
	.zero		1


	//   ....[15]....
        /*0b98*/ 	.word	0x00000670
        /*0b9c*/ 	.word	0x000000ff
        /*0ba0*/ 	.word	0x000168a0
        /*0ba4*/ 	.short	0x0100
        /*0ba6*/ 	.byte	0x08
	.zero		1


	//   ....[16]....
        /*0ba8*/ 	.word	0x00000680
        /*0bac*/ 	.word	0x000000ff
        /*0bb0*/ 	.word	0x00016898
        /*0bb4*/ 	.short	0x0100
        /*0bb6*/ 	.byte	0x08
	.zero		1


	//   ....[17]....
        /*0bb8*/ 	.word	0x00000690
        /*0bbc*/ 	.word	0x000000ff
        /*0bc0*/ 	.word	0x000168a8
        /*0bc4*/ 	.short	0x0100
        /*0bc6*/ 	.byte	0x08
	.zero		1


	//   ....[18]....
        /*0bc8*/ 	.word	0x000007d0
        /*0bcc*/ 	.word	0x000000ff
        /*0bd0*/ 	.word	0x000168b0
        /*0bd4*/ 	.short	0x0100
        /*0bd6*/ 	.byte	0x08
	.zero		1


	//   ....[19]....
        /*0bd8*/ 	.word	0x000007e0
        /*0bdc*/ 	.word	0x000000ff
        /*0be0*/ 	.word	0x000168c0
        /*0be4*/ 	.short	0x0100
        /*0be6*/ 	.byte	0x08
	.zero		1


	//   ....[20]....
        /*0be8*/ 	.word	0x000007f0
        /*0bec*/ 	.word	0x000000ff
        /*0bf0*/ 	.word	0x000168b8
        /*0bf4*/ 	.short	0x0100
        /*0bf6*/ 	.byte	0x08
	.zero		1


	//   ....[21]....
        /*0bf8*/ 	.word	0x00000800
        /*0bfc*/ 	.word	0x000000ff
        /*0c00*/ 	.word	0x000168c8
        /*0c04*/ 	.short	0x0100
        /*0c06*/ 	.byte	0x08
	.zero		1


	//   ....[22]....
        /*0c08*/ 	.word	0x00001470
        /*0c0c*/ 	.word	0x000000ff
        /*0c10*/ 	.word	0x00016800
        /*0c14*/ 	.short	0x010a
        /*0c16*/ 	.byte	0x31
	.zero		1


	//   ....[23]....
        /*0c18*/ 	.word	0x000014f0
        /*0c1c*/ 	.word	0x00000004
        /*0c20*/ 	.word	0x00016830
        /*0c24*/ 	.short	0x010a
        /*0c26*/ 	.byte	0x3f
	.zero		1


	//   ....[24]....
        /*0c28*/ 	.word	0x00001540
        /*0c2c*/ 	.word	0x00000004
        /*0c30*/ 	.word	0x00016830
        /*0c34*/ 	.short	0x010a
        /*0c36*/ 	.byte	0x3f
	.zero		1


	//   ....[25]....
        /*0c38*/ 	.word	0x000021a0
        /*0c3c*/ 	.word	0x000000ff
        /*0c40*/ 	.word	0x00000000
        /*0c44*/ 	.short	0x0101
        /*0c46*/ 	.byte	0x06
	.zero		1


	//   ....[26]....
        /*0c48*/ 	.word	0x00003600
        /*0c4c*/ 	.word	0x000000ff
        /*0c50*/ 	.word	0x00016830
        /*0c54*/ 	.short	0x010a
        /*0c56*/ 	.byte	0x06
	.zero		1


	//   ....[27]....
        /*0c58*/ 	.word	0x00003640
        /*0c5c*/ 	.word	0x000000ff
        /*0c60*/ 	.word	0x00016830
        /*0c64*/ 	.short	0x010a
        /*0c66*/ 	.byte	0x06
	.zero		1


	//   ....[28]....
        /*0c68*/ 	.word	0x00003880
        /*0c6c*/ 	.word	0x000000ff
        /*0c70*/ 	.word	0x00016850
        /*0c74*/ 	.short	0x010a
        /*0c76*/ 	.byte	0x06
	.zero		1


	//   ....[29]....
        /*0c78*/ 	.word	0x000038c0
        /*0c7c*/ 	.word	0x000000ff
        /*0c80*/ 	.word	0x00016850
        /*0c84*/ 	.short	0x010a
        /*0c86*/ 	.byte	0x06
	.zero		1


	//   ....[30]....
        /*0c88*/ 	.word	0x00003d10
        /*0c8c*/ 	.word	0x000000ff
        /*0c90*/ 	.word	0x00000000
        /*0c94*/ 	.short	0x0101
        /*0c96*/ 	.byte	0x06
	.zero		1


	//   ....[31]....
        /*0c98*/ 	.word	0x00004ec0
        /*0c9c*/ 	.word	0x000000ff
        /*0ca0*/ 	.word	0x00000000
        /*0ca4*/ 	.short	0x0101
        /*0ca6*/ 	.byte	0x06
	.zero		1


	//   ....[32]....
        /*0ca8*/ 	.word	0x00005300
        /*0cac*/ 	.word	0x000000ff
        /*0cb0*/ 	.word	0x00016850
        /*0cb4*/ 	.short	0x010a
        /*0cb6*/ 	.byte	0x05
	.zero		1


	//   ....[33]....
        /*0cb8*/ 	.word	0x00005340
        /*0cbc*/ 	.word	0x000000ff
        /*0cc0*/ 	.word	0x00016850
        /*0cc4*/ 	.short	0x010a
        /*0cc6*/ 	.byte	0x05
	.zero		1


	//   ....[34]....
        /*0cc8*/ 	.word	0x000058f0
        /*0ccc*/ 	.word	0x000000ff
        /*0cd0*/ 	.word	0x00000000
        /*0cd4*/ 	.short	0x0101
        /*0cd6*/ 	.byte	0x04
	.zero		1


	//   ....[35]....
        /*0cd8*/ 	.word	0x00006750
        /*0cdc*/ 	.word	0x00000000
        /*0ce0*/ 	.word	0x00000000
        /*0ce4*/ 	.short	0x0101
        /*0ce6*/ 	.byte	0x3f
	.zero		1


	//   ....[36]....
        /*0ce8*/ 	.word	0x00008db0
        /*0cec*/ 	.word	0x00000003
        /*0cf0*/ 	.word	0x00016840
        /*0cf4*/ 	.short	0x010a
        /*0cf6*/ 	.byte	0x3f
	.zero		1


	//   ....[37]....
        /*0cf8*/ 	.word	0x00009570
        /*0cfc*/ 	.word	0x00000003
        /*0d00*/ 	.word	0x00016830
        /*0d04*/ 	.short	0x0107
        /*0d06*/ 	.byte	0x3f
	.zero		1


	//   ....[38]....
        /*0d08*/ 	.word	0x00009640
        /*0d0c*/ 	.word	0x00000003
        /*0d10*/ 	.word	0x00016830
        /*0d14*/ 	.short	0x0101
        /*0d16*/ 	.byte	0x3f
	.zero		1


	//   ....[39]....
        /*0d18*/ 	.word	0x0000a4a0
        /*0d1c*/ 	.word	0x00000016
        /*0d20*/ 	.word	0x00016800
        /*0d24*/ 	.short	0x0107
        /*0d26*/ 	.byte	0x3f
	.zero		1


	//   ....[40]....
        /*0d28*/ 	.word	0x0000a5a0
        /*0d2c*/ 	.word	0x00000016
        /*0d30*/ 	.word	0x00016800
        /*0d34*/ 	.short	0x0101
        /*0d36*/ 	.byte	0x3f
	.zero		1


	//   ....[41]....
        /*0d38*/ 	.word	0x0000a5c0
        /*0d3c*/ 	.word	0x00000016
        /*0d40*/ 	.word	0x00016820
        /*0d44*/ 	.short	0x010a
        /*0d46*/ 	.byte	0x3f
	.zero		1


	//   ....[42]....
        /*0d48*/ 	.word	0x0000a960
        /*0d4c*/ 	.word	0x00000005
        /*0d50*/ 	.word	0x00016840
        /*0d54*/ 	.short	0x010a
        /*0d56*/ 	.byte	0x3f
	.zero		1


	//   ....[43]....
        /*0d58*/ 	.word	0x0000ae70
        /*0d5c*/ 	.word	0x00000005
        /*0d60*/ 	.word	0x00016830
        /*0d64*/ 	.short	0x0107
        /*0d66*/ 	.byte	0x3f
	.zero		1


	//   ....[44]....
        /*0d68*/ 	.word	0x0000af30
        /*0d6c*/ 	.word	0x00000005
        /*0d70*/ 	.word	0x00016830
        /*0d74*/ 	.short	0x0101
        /*0d76*/ 	.byte	0x3f
	.zero		1


	//   ....[45]....
        /*0d78*/ 	.word	0x0000af90
        /*0d7c*/ 	.word	0x00000005
        /*0d80*/ 	.word	0x00016860
        /*0d84*/ 	.short	0x010a
        /*0d86*/ 	.byte	0x3f
	.zero		1


	//   ....[46]....
        /*0d88*/ 	.word	0x0000b460
        /*0d8c*/ 	.word	0x00000005
        /*0d90*/ 	.word	0x00016850
        /*0d94*/ 	.short	0x0107
        /*0d96*/ 	.byte	0x3f
	.zero		1


	//   ....[47]....
        /*0d98*/ 	.word	0x0000b600
        /*0d9c*/ 	.word	0x00000005
        /*0da0*/ 	.word	0x00016850
        /*0da4*/ 	.short	0x0101
        /*0da6*/ 	.byte	0x3f
	.zero		1


	//   ....[48]....
        /*0da8*/ 	.word	0x0000b810
        /*0dac*/ 	.word	0x00000000
        /*0db0*/ 	.word	0x00016860
        /*0db4*/ 	.short	0x010a
        /*0db6*/ 	.byte	0x3f
	.zero		1


	//   ....[49]....
        /*0db8*/ 	.word	0x0000bca0
        /*0dbc*/ 	.word	0x00000000
        /*0dc0*/ 	.word	0x00016850
        /*0dc4*/ 	.short	0x0107
        /*0dc6*/ 	.byte	0x3f
	.zero		1


	//   ....[50]....
        /*0dc8*/ 	.word	0x0000bd70
        /*0dcc*/ 	.word	0x00000000
        /*0dd0*/ 	.word	0x00016850
        /*0dd4*/ 	.short	0x0101
        /*0dd6*/ 	.byte	0x3f
	.zero		1


	//   ....[51]....
        /*0dd8*/ 	.word	0x0000c870
        /*0ddc*/ 	.word	0x00000005
        /*0de0*/ 	.word	0x00016820
        /*0de4*/ 	.short	0x010a
        /*0de6*/ 	.byte	0x3f
	.zero		1


	//   ....[52]....
        /*0de8*/ 	.word	0x0000c9f0
        /*0dec*/ 	.word	0x00000003
        /*0df0*/ 	.word	0x00016840
        /*0df4*/ 	.short	0x010a
        /*0df6*/ 	.byte	0x3f
	.zero		1


	//   ....[53]....
        /*0df8*/ 	.word	0x0000ca90
        /*0dfc*/ 	.word	0x00000019
        /*0e00*/ 	.word	0x00016840
        /*0e04*/ 	.short	0x010a
        /*0e06*/ 	.byte	0x3f
	.zero		1


	//   ....[54]....
        /*0e08*/ 	.word	0x0000cad0
        /*0e0c*/ 	.word	0x00000003
        /*0e10*/ 	.word	0x00016860
        /*0e14*/ 	.short	0x010a
        /*0e16*/ 	.byte	0x3f
	.zero		1


	//   ....[55]....
        /*0e18*/ 	.word	0x0000cb10
        /*0e1c*/ 	.word	0x00000019
        /*0e20*/ 	.word	0x00016860
        /*0e24*/ 	.short	0x010a
        /*0e26*/ 	.byte	0x3f
	.zero		1


	//   ....[56]....
        /*0e28*/ 	.word	0x0000cb80
        /*0e2c*/ 	.word	0x00000003
        /*0e30*/ 	.word	0x00016800
        /*0e34*/ 	.short	0x010a
        /*0e36*/ 	.byte	0x3f
	.zero		1


	//   ....[57]....
        /*0e38*/ 	.word	0x0000cbd0
        /*0e3c*/ 	.word	0x00000004
        /*0e40*/ 	.word	0x00016830
        /*0e44*/ 	.short	0x010a
        /*0e46*/ 	.byte	0x3f
	.zero		1


	//   ....[58]....
        /*0e48*/ 	.word	0x0000cc30
        /*0e4c*/ 	.word	0x00000003
        /*0e50*/ 	.word	0x00016830
        /*0e54*/ 	.short	0x010a
        /*0e56*/ 	.byte	0x3f
	.zero		1


	//   ....[59]....
        /*0e58*/ 	.word	0x0000cc90
        /*0e5c*/ 	.word	0x00000003
        /*0e60*/ 	.word	0x00016850
        /*0e64*/ 	.short	0x010a
        /*0e66*/ 	.byte	0x3f
	.zero		1


	//   ....[60]....
        /*0e68*/ 	.word	0x0000ccf0
        /*0e6c*/ 	.word	0x0000000b
        /*0e70*/ 	.word	0x00016850
        /*0e74*/ 	.short	0x010a
        /*0e76*/ 	.byte	0x3f
	.zero		1


	//   ....[61]....
        /*0e78*/ 	.word	0x0000ce10
        /*0e7c*/ 	.word	0x00000003
        /*0e80*/ 	.word	0x00016840
        /*0e84*/ 	.short	0x010a
        /*0e86*/ 	.byte	0x3f
	.zero		1


	//   ....[62]....
        /*0e88*/ 	.word	0x0000e8b0
        /*0e8c*/ 	.word	0x00000016
        /*0e90*/ 	.word	0x00016820
        /*0e94*/ 	.short	0x010a
        /*0e96*/ 	.byte	0x3f
	.zero		1


	//   ....[63]....
        /*0e98*/ 	.word	0x0000e900
        /*0e9c*/ 	.word	0x00000005
        /*0ea0*/ 	.word	0x00016840
        /*0ea4*/ 	.short	0x010a
        /*0ea6*/ 	.byte	0x3f
	.zero		1


	//   ....[64]....
        /*0ea8*/ 	.word	0x0000f210
        /*0eac*/ 	.word	0x00000005
        /*0eb0*/ 	.word	0x00016860
        /*0eb4*/ 	.short	0x010a
        /*0eb6*/ 	.byte	0x3f
	.zero		1


	//   ....[65]....
        /*0eb8*/ 	.word	0x0000fb80
        /*0ebc*/ 	.word	0x00000000
        /*0ec0*/ 	.word	0x00016860
        /*0ec4*/ 	.short	0x010a
        /*0ec6*/ 	.byte	0x3f
	.zero		1


	//   ....[66]....
        /*0ec8*/ 	.word	0x00010e20
        /*0ecc*/ 	.word	0x00000005
        /*0ed0*/ 	.word	0x00016820
        /*0ed4*/ 	.short	0x010a
        /*0ed6*/ 	.byte	0x3f
	.zero		1


	//   ....[67]....
        /*0ed8*/ 	.word	0x00010fc0
        /*0edc*/ 	.word	0x00000003
        /*0ee0*/ 	.word	0x00016840
        /*0ee4*/ 	.short	0x010a
        /*0ee6*/ 	.byte	0x3f
	.zero		1


	//   ....[68]....
        /*0ee8*/ 	.word	0x00011010
        /*0eec*/ 	.word	0x00000019
        /*0ef0*/ 	.word	0x00016840
        /*0ef4*/ 	.short	0x010a
        /*0ef6*/ 	.byte	0x3f
	.zero		1


	//   ....[69]....
        /*0ef8*/ 	.word	0x00011060
        /*0efc*/ 	.word	0x00000003
        /*0f00*/ 	.word	0x00016860
        /*0f04*/ 	.short	0x010a
        /*0f06*/ 	.byte	0x3f
	.zero		1


	//----- nvinfo : EIATTR_NUM_MBARRIERS
	.align		4
.L_1409:
        /*0f08*/ 	.byte	0x03, 0x38
        /*0f0a*/ 	.short	0x0016


	//----- nvinfo : EIATTR_EXIT_INSTR_OFFSETS
	.align		4
        /*0f0c*/ 	.byte	0x04, 0x1c
        /*0f0e*/ 	.short	(.L_1411 - .L_1410)


	//   ....[0]....
.L_1410:
        /*0f10*/ 	.word	0x000009b0


	//   ....[1]....
        /*0f14*/ 	.word	0x00007400


	//   ....[2]....
        /*0f18*/ 	.word	0x0000cb60


	//----- nvinfo : EIATTR_MAX_THREADS
	.align		4
.L_1411:
        /*0f1c*/ 	.byte	0x04, 0x05
        /*0f1e*/ 	.short	(.L_1413 - .L_1412)
.L_1412:
        /*0f20*/ 	.word	0x00000200
        /*0f24*/ 	.word	0x00000001
        /*0f28*/ 	.word	0x00000001


	//----- nvinfo : EIATTR_CRS_STACK_SIZE
	.align		4
.L_1413:
        /*0f2c*/ 	.byte	0x04, 0x1e
        /*0f2e*/ 	.short	(.L_1415 - .L_1414)
.L_1414:
        /*0f30*/ 	.word	0x00000000


	//----- nvinfo : EIATTR_CBANK_PARAM_SIZE
	.align		4
.L_1415:
        /*0f34*/ 	.byte	0x03, 0x19
        /*0f36*/ 	.short	0x0af0


	//----- nvinfo : EIATTR_PARAM_CBANK
	.align		4
        /*0f38*/ 	.byte	0x04, 0x0a
        /*0f3a*/ 	.short	(.L_1417 - .L_1416)
	.align		4
.L_1416:
        /*0f3c*/ 	.word	index@(.nv.constant0._ZN7cutlass13device_kernelIN5flash11enable_sm90INS1_16FlashAttnFwdSm90INS1_25CollectiveMainloopFwdSm90ILi2EN4cute5tupleIJNS5_1CILi1EEES8_S8_EEENS6_IJNS7_ILi192EEENS7_ILi128EEENS7_ILi64EEEEEELi64ENS_10bfloat16_tEfNS_4arch4Sm90ELb0ELb0ELb0ELb1ELb1ELb0ELb0ELb1ELb1ELb1ELb0ELb0EEENS1_21CollectiveEpilogueFwdINS6_IJSA_SC_SB_EEES9_SE_SG_Li384ELb1ELb1ELb0ELb0EEENS1_36VarlenDynamicPersistentTileSchedulerILi192ELi128ELi384ELi128ELb0ELb1ELb1ELb0ELb1ELb1EEEEEEEEEvNT_6ParamsE)
        /*0f40*/ 	.short	0x0210
        /*0f42*/ 	.short	0x0af0


	//----- nvinfo : EIATTR_SW_WAR
	.align		4
.L_1417:
        /*0f44*/ 	.byte	0x04, 0x36
        /*0f46*/ 	.short	(.L_1419 - .L_1418)
.L_1418:
        /*0f48*/ 	.word	0x00000008
.L_1419:


//--------------------- .nv.info._ZN7cutlass13device_kernelIN5flash11enable_sm90INS1_16FlashAttnFwdSm90INS1_25CollectiveMainloopFwdSm90ILi2EN4cute5tupleIJNS5_1CILi1EEES8_S8_EEENS6_IJNS7_ILi192EEENS7_ILi128EEENS7_ILi64EEEEEELi64ENS_10bfloat16_tEfNS_4arch4Sm90ELb0ELb0ELb0ELb1ELb1ELb1ELb0ELb1ELb1ELb1ELb0ELb0EEENS1_21CollectiveEpilogueFwdINS6_IJSA_SC_SB_EEES9_SE_SG_Li384ELb1ELb1ELb0ELb0EEENS1_36VarlenDynamicPersistentTileSchedulerILi192ELi128ELi384ELi128ELb0ELb1ELb1ELb0ELb1ELb1EEEEEEEEEvNT_6ParamsE --------------------------
	.section	.nv.info._ZN7cutlass13device_kernelIN5flash11enable_sm90INS1_16FlashAttnFwdSm90INS1_25CollectiveMainloopFwdSm90ILi2EN4cute5tupleIJNS5_1CILi1EEES8_S8_EEENS6_IJNS7_ILi192EEENS7_ILi128EEENS7_ILi64EEEEEELi64ENS_10bfloat16_tEfNS_4arch4Sm90ELb0ELb0ELb0ELb1ELb1ELb1ELb0ELb1ELb1ELb1ELb0ELb0EEENS1_21CollectiveEpilogueFwdINS6_IJSA_SC_SB_EEES9_SE_SG_Li384ELb1ELb1ELb0ELb0EEENS1_36VarlenDynamicPersistentTileSchedulerILi192ELi128ELi384ELi128ELb0ELb1ELb1ELb0ELb1ELb1EEEEEEEEEvNT_6ParamsE,"",@"SHT_CUDA_INFO"
	.sectionflags	@""
	.align	4


	//----- nvinfo : EIATTR_CUDA_API_VERSION
	.align		4
        /*0000*/ 	.byte	0x04, 0x37
        /*0002*/ 	.short	(.L_1421 - .L_1420)
.L_1420:
        /*0004*/ 	.word	0x00000082


	//----- nvinfo : EIATTR_KPARAM_INFO
	.align		4
.L_1421:
        /*0008*/ 	.byte	0x04, 0x17
        /*000a*/ 	.short	(.L_1423 - .L_1422)
.L_1422:
        /*000c*/ 	.word	0x00000000
        /*0010*/ 	.short	0x0000
        /*0012*/ 	.short	0x0070
        /*0014*/ 	.byte	0x00, 0xf0, 0x01, 0x2a


	//----- nvinfo : EIATTR_SPARSE_MMA_MASK
	.align		4
.L_1423:
        /*0018*/ 	.byte	0x03, 0x50
        /*001a*/ 	.short	0x0000


	//----- nvinfo : EIATTR_MAXREG_COUNT
	.align		4
        /*001c*/ 	.byte	0x03, 0x1b
        /*001e*/ 	.short	0x0080


	//----- nvinfo : EIATTR_NUM_BARRIERS
	.align		4
        /*0020*/ 	.byte	0x02, 0x4c
        /*0022*/ 	.byte	0x10
	.zero		1


	//----- nvinfo : EIATTR_EXTERNS
	.align		4
        /*0024*/ 	.byte	0x04, 0x0f
        /*0026*/ 	.short	(.L_1425 - .L_1424)


	//   ....[0]....
	.align		4
.L_1424:
        /*0028*/ 	.word	index@(__assertfail)


	//----- nvinfo : EIATTR_ANNOTATIONS
	.align		4
.L_1425:
        /*002c*/ 	.byte	0x04, 0x55
        /*002e*/ 	.short	(.L_1427 - .L_1426)


	//   ....[0]....
.L_1426:
        /* <DEDUP_REMOVED lines=65> */


	//----- nvinfo : EIATTR_MERCURY_ISA_VERSION
	.align		4
.L_1427:
        /*0430*/ 	.byte	0x03, 0x5f
        /*0432*/ 	.short	0x0101


	//----- nvinfo : EIATTR_UNUSED_LOAD_BYTE_OFFSET
	.align		4
        /*0434*/ 	.byte	0x04, 0x44
        /*0436*/ 	.short	(.L_1429 - .L_1428)


	//   ....[0]....
.L_1428:
        /*0438*/ 	.word	0x00000a80
        /*043c*/ 	.word	0x0000fff0


	//   ....[1]....
        /*0440*/ 	.word	0x0000cdf0
        /*0444*/ 	.word	0x0000fff0


	//----- nvinfo : EIATTR_INT_WARP_WIDE_INSTR_OFFSETS
	.align		4
.L_1429:
        /*0448*/ 	.byte	0x04, 0x31
        /*044a*/ 	.short	(.L_1431 - .L_1430)


	//   ....[0]....
.L_1430:
        /*044c*/ 	.word	0x00000130


	//   ....[1]....
        /*0450*/ 	.word	0x00000170


	//   ....[2]....
        /*0454*/ 	.word	0x000001e0


	//   ....[3]....
        /*0458*/ 	.word	0x00010680


	//   ....[4]....
        /*045c*/ 	.word	0x00010710


	//   ....[5]....
        /*0460*/ 	.word	0x000139e0


	//   ....[6]....
        /*0464*/ 	.word	0x00013a70


	//----- nvinfo : EIATTR_COOP_GROUP_MASK_REGIDS
	.align		4
.L_1431:
        /*0468*/ 	.byte	0x04, 0x29
        /*046a*/ 	.short	(.L_1433 - .L_1432)


	//   ....[0]....
.L_1432:
        /*046c*/ 	.word	0xffffffff


	//   ....[1]....
        /*0470*/ 	.word	0xffffffff


	//   ....[2]....
        /*0474*/ 	.word	0xffffffff


	//   ....[3]....
        /*0478*/ 	.word	0xffffffff


	//   ....[4]....
        /*047c*/ 	.word	0xffffffff


	//   ....[5]....
        /*0480*/ 	.word	0xffffffff


	//   ....[6]....
        /*0484*/ 	.word	0xffffffff


	//   ....[7]....
        /*0488*/ 	.word	0xffffffff


	//   ....[8]....
        /*048c*/ 	.word	0xffffffff


	//   ....[9]....
        /*0490*/ 	.word	0xffffffff


	//   ....[10]....
        /*0494*/ 	.word	0xffffffff


	//   ....[11]....
        /*0498*/ 	.word	0xffffffff


	//   ....[12]....
        /*049c*/ 	.word	0xffffffff


	//   ....[13]....
        /*04a0*/ 	.word	0xffffffff


	//   ....[14]....
        /*04a4*/ 	.word	0xffffffff


	//   ....[15]....
        /*04a8*/ 	.word	0xffffffff


	//   ....[16]....
        /*04ac*/ 	.word	0xffffffff


	//   ....[17]....
        /*04b0*/ 	.word	0xffffffff


	//   ....[18]....
        /*04b4*/ 	.word	0xffffffff


	//   ....[19]....
        /*04b8*/ 	.word	0xffffffff


	//   ....[20]....
        /*04bc*/ 	.word	0xffffffff


	//   ....[21]....
        /*04c0*/ 	.word	0xffffffff


	//   ....[22]....
        /*04c4*/ 	.word	0xffffffff


	//   ....[23]....
        /*04c8*/ 	.word	0xffffffff


	//   ....[24]....
        /*04cc*/ 	.word	0xffffffff


	//   ....[25]....
        /*04d0*/ 	.word	0xffffffff


	//   ....[26]....
        /*04d4*/ 	.word	0xffffffff


	//   ....[27]....
        /*04d8*/ 	.word	0xffffffff


	//   ....[28]....
        /*04dc*/ 	.word	0xffffffff


	//   ....[29]....
        /*04e0*/ 	.word	0xffffffff


	//   ....[30]....
        /*04e4*/ 	.word	0xffffffff


	//   ....[31]....
        /*04e8*/ 	.word	0xffffffff


	//   ....[32]....
        /*04ec*/ 	.word	0xffffffff


	//   ....[33]....
        /*04f0*/ 	.word	0xffffffff


	//   ....[34]....
        /*04f4*/ 	.word	0xffffffff


	//   ....[35]....
        /*04f8*/ 	.word	0xffffffff


	//   ....[36]....
        /*04fc*/ 	.word	0xffffffff


	//   ....[37]....
        /*0500*/ 	.word	0xffffffff


	//   ....[38]....
        /*0504*/ 	.word	0xffffffff


	//   ....[39]....
        /*0508*/ 	.word	0xffffffff


	//   ....[40]....
        /*050c*/ 	.word	0xffffffff


	//   ....[41]....
        /*0510*/ 	.word	0xffffffff


	//   ....[42]....
        /*0514*/ 	.word	0xffffffff


	//   ....[43]....
        /*0518*/ 	.word	0xffffffff


	//   ....[44]....
        /*051c*/ 	.word	0xffffffff


	//   ....[45]....
        /*0520*/ 	.word	0xffffffff


	//   ....[46]....
        /*0524*/ 	.word	0xffffffff


	//   ....[47]....
        /*0528*/ 	.word	0xffffffff


	//   ....[48]....
        /*052c*/ 	.word	0xffffffff


	//   ....[49]....
        /*0530*/ 	.word	0xffffffff


	//   ....[50]....
        /*0534*/ 	.word	0xffffffff


	//   ....[51]....
        /*0538*/ 	.word	0xffffffff


	//   ....[52]....
        /*053c*/ 	.word	0xffffffff


	//   ....[53]....
        /*0540*/ 	.word	0xffffffff


	//   ....[54]....
        /*0544*/ 	.word	0xffffffff


	//   ....[55]....
        /*0548*/ 	.word	0xffffffff


	//   ....[56]....
        /*054c*/ 	.word	0xffffffff


	//   ....[57]....
        /*0550*/ 	.word	0xffffffff


	//   ....[58]....
        /*0554*/ 	.word	0xffffffff


	//   ....[59]....
        /*0558*/ 	.word	0xffffffff


	//   ....[60]....
        /*055c*/ 	.word	0xffffffff


	//   ....[61]....
        /*0560*/ 	.word	0xffffffff


	//   ....[62]....
        /*0564*/ 	.word	0xffffffff


	//   ....[63]....
        /*0568*/ 	.word	0xffffffff


	//   ....[64]....
        /*056c*/ 	.word	0xffffffff


	//   ....[65]....
        /*0570*/ 	.word	0xffffffff


	//   ....[66]....
        /*0574*/ 	.word	0xffffffff


	//   ....[67]....
        /*0578*/ 	.word	0xffffffff


	//   ....[68]....
        /*057c*/ 	.word	0xffffffff


	//   ....[69]....
        /*0580*/ 	.word	0xffffffff


	//   ....[70]....
        /*0584*/ 	.word	0xffffffff


	//   ....[71]....
        /*0588*/ 	.word	0xffffffff


	//   ....[72]....
        /*058c*/ 	.word	0xffffffff


	//   ....[73]....
        /*0590*/ 	.word	0xffffffff


	//   ....[74]....
        /*0594*/ 	.word	0xffffffff


	//   ....[75]....
        /*0598*/ 	.word	0xffffffff


	//   ....[76]....
        /*059c*/ 	.word	0xffffffff


	//   ....[77]....
        /*05a0*/ 	.word	0xffffffff


	//   ....[78]....
        /*05a4*/ 	.word	0xffffffff


	//   ....[79]....
        /*05a8*/ 	.word	0xffffffff


	//   ....[80]....
        /*05ac*/ 	.word	0xffffffff


	//   ....[81]....
        /*05b0*/ 	.word	0xffffffff


	//   ....[82]....
        /*05b4*/ 	.word	0xffffffff


	//   ....[83]....
        /*05b8*/ 	.word	0xffffffff


	//   ....[84]....
        /*05bc*/ 	.word	0xffffffff


	//   ....[85]....
        /*05c0*/ 	.word	0xffffffff


	//   ....[86]....
        /*05c4*/ 	.word	0xffffffff


	//   ....[87]....
        /*05c8*/ 	.word	0xffffffff


	//   ....[88]....
        /*05cc*/ 	.word	0xffffffff


	//   ....[89]....
        /*05d0*/ 	.word	0xffffffff


	//   ....[90]....
        /*05d4*/ 	.word	0xffffffff


	//   ....[91]....
        /*05d8*/ 	.word	0xffffffff


	//   ....[92]....
        /*05dc*/ 	.word	0xffffffff


	//   ....[93]....
        /*05e0*/ 	.word	0xffffffff


	//   ....[94]....
        /*05e4*/ 	.word	0xffffffff


	//   ....[95]....
        /*05e8*/ 	.word	0xffffffff


	//   ....[96]....
        /*05ec*/ 	.word	0xffffffff


	//   ....[97]....
        /*05f0*/ 	.word	0xffffffff


	//   ....[98]....
        /*05f4*/ 	.word	0xffffffff


	//   ....[99]....
        /*05f8*/ 	.word	0xffffffff


	//   ....[100]....
        /*05fc*/ 	.word	0xffffffff


	//   ....[101]....
        /*0600*/ 	.word	0xffffffff


	//   ....[102]....
        /*0604*/ 	.word	0xffffffff


	//   ....[103]....
        /*0608*/ 	.word	0xffffffff


	//   ....[104]....
        /*060c*/ 	.word	0xffffffff


	//   ....[105]....
        /*0610*/ 	.word	0xffffffff


	//   ....[106]....
        /*0614*/ 	.word	0xffffffff


	//   ....[107]....
        /*0618*/ 	.word	0xffffffff


	//   ....[108]....
        /*061c*/ 	.word	0xffffffff


	//   ....[109]....
        /*0620*/ 	.word	0xffffffff


	//   ....[110]....
        /*0624*/ 	.word	0xffffffff


	//   ....[111]....
        /*0628*/ 	.word	0xffffffff


	//   ....[112]....
        /*062c*/ 	.word	0xffffffff


	//   ....[113]....
        /*0630*/ 	.word	0xffffffff


	//   ....[114]....
        /*0634*/ 	.word	0xffffffff


	//   ....[115]....
        /*0638*/ 	.word	0xffffffff


	//   ....[116]....
        /*063c*/ 	.word	0xffffffff


	//   ....[117]....
        /*0640*/ 	.word	0xffffffff


	//   ....[118]....
        /*0644*/ 	.word	0xffffffff


	//   ....[119]....
        /*0648*/ 	.word	0xffffffff


	//   ....[120]....
        /*064c*/ 	.word	0xffffffff


	//   ....[121]....
        /*0650*/ 	.word	0xffffffff


	//   ....[122]....
        /*0654*/ 	.word	0xffffffff


	//   ....[123]....
        /*0658*/ 	.word	0xffffffff


	//   ....[124]....
        /*065c*/ 	.word	0xffffffff


	//   ....[125]....
        /*0660*/ 	.word	0xffffffff


	//   ....[126]....
        /*0664*/ 	.word	0xffffffff


	//   ....[127]....
        /*0668*/ 	.word	0xffffffff


	//   ....[128]....
        /*066c*/ 	.word	0xffffffff


	//   ....[129]....
        /*0670*/ 	.word	0xffffffff


	//   ....[130]....
        /*0674*/ 	.word	0xffffffff


	//   ....[131]....
        /*0678*/ 	.word	0xffffffff


	//   ....[132]....
        /*067c*/ 	.word	0xffffffff


	//   ....[133]....
        /*0680*/ 	.word	0xffffffff


	//   ....[134]....
        /*0684*/ 	.word	0xffffffff


	//   ....[135]....
        /*0688*/ 	.word	0xffffffff


	//   ....[136]....
        /*068c*/ 	.word	0xffffffff


	//   ....[137]....
        /*0690*/ 	.word	0xffffffff


	//   ....[138]....
        /*0694*/ 	.word	0xffffffff


	//   ....[139]....
        /*0698*/ 	.word	0xffffffff


	//   ....[140]....
        /*069c*/ 	.word	0xffffffff


	//   ....[141]....
        /*06a0*/ 	.word	0xffffffff


	//   ....[142]....
        /*06a4*/ 	.word	0xffffffff


	//   ....[143]....
        /*06a8*/ 	.word	0xffffffff


	//   ....[144]....
        /*06ac*/ 	.word	0xffffffff


	//   ....[145]....
        /*06b0*/ 	.word	0xffffffff


	//   ....[146]....
        /*06b4*/ 	.word	0xffffffff


	//   ....[147]....
        /*06b8*/ 	.word	0xffffffff


	//   ....[148]....
        /*06bc*/ 	.word	0xffffffff


	//   ....[149]....
        /*06c0*/ 	.word	0xffffffff


	//   ....[150]....
        /*06c4*/ 	.word	0xffffffff


	//   ....[151]....
        /*06c8*/ 	.word	0xffffffff


	//   ....[152]....
        /*06cc*/ 	.word	0xffffffff


	//   ....[153]....
        /*06d0*/ 	.word	0xffffffff


	//   ....[154]....
        /*06d4*/ 	.word	0xffffffff


	//   ....[155]....
        /*06d8*/ 	.word	0xffffffff


	//   ....[156]....
        /*06dc*/ 	.word	0xffffffff


	//   ....[157]....
        /*06e0*/ 	.word	0xffffffff


	//   ....[158]....
        /*06e4*/ 	.word	0xffffffff


	//   ....[159]....
        /*06e8*/ 	.word	0xffffffff


	//   ....[160]....
        /*06ec*/ 	.word	0xffffffff


	//   ....[161]....
        /*06f0*/ 	.word	0xffffffff


	//   ....[162]....
        /*06f4*/ 	.word	0xffffffff


	//   ....[163]....
        /*06f8*/ 	.word	0xffffffff


	//   ....[164]....
        /*06fc*/ 	.word	0xffffffff


	//   ....[165]....
        /*0700*/ 	.word	0xffffffff


	//   ....[166]....
        /*0704*/ 	.word	0xffffffff


	//   ....[167]....
        /*0708*/ 	.word	0xffffffff


	//   ....[168]....
        /*070c*/ 	.word	0xffffffff


	//   ....[169]....
        /*0710*/ 	.word	0xffffffff


	//   ....[170]....
        /*0714*/ 	.word	0xffffffff


	//   ....[171]....
        /*0718*/ 	.word	0xffffffff


	//   ....[172]....
        /*071c*/ 	.word	0xffffffff


	//   ....[173]....
        /*0720*/ 	.word	0xffffffff


	//   ....[174]....
        /*0724*/ 	.word	0xffffffff


	//   ....[175]....
        /*0728*/ 	.word	0xffffffff


	//   ....[176]....
        /*072c*/ 	.word	0xffffffff


	//   ....[177]....
        /*0730*/ 	.word	0xffffffff


	//   ....[178]....
        /*0734*/ 	.word	0xffffffff


	//   ....[179]....
        /*0738*/ 	.word	0xffffffff


	//   ....[180]....
        /*073c*/ 	.word	0xffffffff


	//   ....[181]....
        /*0740*/ 	.word	0xffffffff


	//   ....[182]....
        /*0744*/ 	.word	0xffffffff


	//   ....[183]....
        /*0748*/ 	.word	0xffffffff


	//   ....[184]....
        /*074c*/ 	.word	0xffffffff


	//   ....[185]....
        /*0750*/ 	.word	0xffffffff


	//   ....[186]....
        /*0754*/ 	.word	0xffffffff


	//   ....[187]....
        /*0758*/ 	.word	0x0500000f


	//   ....[188]....
        /*075c*/ 	.word	0x0500000f


	//   ....[189]....
        /*0760*/ 	.word	0x0500000f


	//   ....[190]....
        /*0764*/ 	.word	0x0500000f


	//   ....[191]....
        /*0768*/ 	.word	0x0500000f


	//   ....[192]....
        /*076c*/ 	.word	0x0500000f


	//   ....[193]....
        /*0770*/ 	.word	0x0500000f


	//   ....[194]....
        /*0774*/ 	.word	0x0500000f


	//   ....[195]....
        /*0778*/ 	.word	0x0500000f


	//   ....[196]....
        /*077c*/ 	.word	0x0500000f


	//   ....[197]....
        /*0780*/ 	.word	0x0500000f


	//   ....[198]....
        /*0784*/ 	.word	0x0500000f


	//   ....[199]....
        /*0788*/ 	.word	0x0500000f


	//   ....[200]....
        /*078c*/ 	.word	0x0500000f


	//   ....[201]....
        /*0790*/ 	.word	0x0500000f


	//   ....[202]....
        /*0794*/ 	.word	0x0500000f


	//   ....[203]....
        /*0798*/ 	.word	0x0500000f


	//   ....[204]....
        /*079c*/ 	.word	0x0500000f


	//   ....[205]....
        /*07a0*/ 	.word	0x0500000f


	//   ....[206]....
        /*07a4*/ 	.word	0x0500000f


	//   ....[207]....
        /*07a8*/ 	.word	0x0500000f


	//   ....[208]....
        /*07ac*/ 	.word	0x0500000f


	//   ....[209]....
        /*07b0*/ 	.word	0x0500000f


	//   ....[210]....
        /*07b4*/ 	.word	0x0500000f


	//   ....[211]....
        /*07b8*/ 	.word	0x0500000f


	//   ....[212]....
        /*07bc*/ 	.word	0x0500000f


	//   ....[213]....
        /*07c0*/ 	.word	0x0500000f


	//   ....[214]....
        /*07c4*/ 	.word	0x0500000f


	//   ....[215]....
        /*07c8*/ 	.word	0x0500000f


	//   ....[216]....
        /*07cc*/ 	.word	0x0500000f


	//   ....[217]....
        /*07d0*/ 	.word	0x0500000f


	//   ....[218]....
        /*07d4*/ 	.word	0x0500000f


	//   ....[219]....
        /*07d8*/ 	.word	0x0500000f


	//   ....[220]....
        /*07dc*/ 	.word	0x0500000f


	//   ....[221]....
        /*07e0*/ 	.word	0x0500000f


	//   ....[222]....
        /*07e4*/ 	.word	0x0500000f


	//   ....[223]....
        /*07e8*/ 	.word	0x0500000f


	//   ....[224]....
        /*07ec*/ 	.word	0x0500000f


	//   ....[225]....
        /*07f0*/ 	.word	0x0500000f


	//   ....[226]....
        /*07f4*/ 	.word	0x0500000f


	//   ....[227]....
        /*07f8*/ 	.word	0x0500000f


	//   ....[228]....
        /*07fc*/ 	.word	0x0500000f


	//   ....[229]....
        /*0800*/ 	.word	0x0500000f


	//   ....[230]....
        /*0804*/ 	.word	0x0500000f


	//   ....[231]....
        /*0808*/ 	.word	0x0500000f


	//   ....[232]....
        /*080c*/ 	.word	0x0500000f


	//   ....[233]....
        /*0810*/ 	.word	0x0500000f


	//   ....[234]....
        /*0814*/ 	.word	0x0500000f


	//   ....[235]....
        /*0818*/ 	.word	0x0500000f


	//   ....[236]....
        /*081c*/ 	.word	0x0500000f


	//   ....[237]....
        /*0820*/ 	.word	0x0500000f


	//   ....[238]....
        /*0824*/ 	.word	0x0500000f


	//   ....[239]....
        /*0828*/ 	.word	0x0500000f


	//   ....[240]....
        /*082c*/ 	.word	0x0500000f


	//   ....[241]....
        /*0830*/ 	.word	0x0500000f


	//   ....[242]....
        /*0834*/ 	.word	0x0500000f


	//   ....[243]....
        /*0838*/ 	.word	0x0500000f


	//   ....[244]....
        /*083c*/ 	.word	0x0500000f


	//   ....[245]....
        /*0840*/ 	.word	0x0500000f


	//   ....[246]....
        /*0844*/ 	.word	0x0500000f


	//   ....[247]....
        /*0848*/ 	.word	0x0500000f


	//   ....[248]....
        /*084c*/ 	.word	0x0500000f


	//   ....[249]....
        /*0850*/ 	.word	0x0500000f


	//   ....[250]....
        /*0854*/ 	.word	0x0500000f


	//   ....[251]....
        /*0858*/ 	.word	0x0500000f


	//   ....[252]....
        /*085c*/ 	.word	0x0500000f


	//   ....[253]....
        /*0860*/ 	.word	0x0500000f


	//   ....[254]....
        /*0864*/ 	.word	0x0500000f


	//   ....[255]....
        /*0868*/ 	.word	0x0500000f


	//   ....[0]....
        /*086c*/ 	.word	0x0500000f


	//   ....[1]....
        /*0870*/ 	.word	0x0500000f


	//   ....[2]....
        /*0874*/ 	.word	0x0500000f


	//   ....[3]....
        /*0878*/ 	.word	0x0500000f


	//   ....[4]....
        /*087c*/ 	.word	0x0500000f


	//   ....[5]....
        /*0880*/ 	.word	0x0500000f


	//   ....[6]....
        /*0884*/ 	.word	0x0500000f


	//   ....[7]....
        /*0888*/ 	.word	0x0500000f


	//   ....[8]....
        /*088c*/ 	.word	0x0500000f


	//   ....[9]....
        /*0890*/ 	.word	0x0500000f


	//   ....[10]....
        /*0894*/ 	.word	0x0500000f


	//   ....[11]....
        /*0898*/ 	.word	0x0500000f


	//   ....[12]....
        /*089c*/ 	.word	0x0500000f


	//   ....[13]....
        /*08a0*/ 	.word	0x0500000f


	//   ....[14]....
        /*08a4*/ 	.word	0x0500000f


	//   ....[15]....
        /*08a8*/ 	.word	0x0500000f


	//   ....[16]....
        /*08ac*/ 	.word	0x0500000f


	//   ....[17]....
        /*08b0*/ 	.word	0x0500000f


	//   ....[18]....
        /*08b4*/ 	.word	0x0500000f


	//   ....[19]....
        /*08b8*/ 	.word	0x0500000f


	//   ....[20]....
        /*08bc*/ 	.word	0x0500000f


	//   ....[21]....
        /*08c0*/ 	.word	0x0500000f


	//   ....[22]....
        /*08c4*/ 	.word	0x0500000f


	//   ....[23]....
        /*08c8*/ 	.word	0x0500000f


	//   ....[24]....
        /*08cc*/ 	.word	0x0500000f


	//   ....[25]....
        /*08d0*/ 	.word	0x0500000f


	//   ....[26]....
        /*08d4*/ 	.word	0x0500000f


	//   ....[27]....
        /*08d8*/ 	.word	0x0500000f


	//   ....[28]....
        /*08dc*/ 	.word	0x0500000f


	//   ....[29]....
        /*08e0*/ 	.word	0x0500000f


	//   ....[30]....
        /*08e4*/ 	.word	0x0500000f


	//   ....[31]....
        /*08e8*/ 	.word	0x0500000f


	//   ....[32]....
        /*08ec*/ 	.word	0x0500000f


	//   ....[33]....
        /*08f0*/ 	.word	0x0500000f


	//   ....[34]....
        /*08f4*/ 	.word	0x0500000f


	//   ....[35]....
        /*08f8*/ 	.word	0x0500000f


	//   ....[36]....
        /*08fc*/ 	.word	0x0500000f


	//   ....[37]....
        /*0900*/ 	.word	0x0500000f


	//   ....[38]....
        /*0904*/ 	.word	0x0500000f


	//   ....[39]....
        /*0908*/ 	.word	0x0500000f


	//   ....[40]....
        /*090c*/ 	.word	0x0500000f


	//   ....[41]....
        /*0910*/ 	.word	0x0500000f


	//   ....[42]....
        /*0914*/ 	.word	0x0500000f


	//   ....[43]....
        /*0918*/ 	.word	0x0500000f


	//   ....[44]....
        /*091c*/ 	.word	0x0500000f


	//   ....[45]....
        /*0920*/ 	.word	0x0500000f


	//   ....[46]....
        /*0924*/ 	.word	0x0500000f


	//   ....[47]....
        /*0928*/ 	.word	0x0500000f


	//   ....[48]....
        /*092c*/ 	.word	0x0500000f


	//   ....[49]....
        /*0930*/ 	.word	0x0500000f


	//   ....[50]....
        /*0934*/ 	.word	0x0500000f


	//   ....[51]....
        /*0938*/ 	.word	0x0500000f


	//   ....[52]....
        /*093c*/ 	.word	0x0500000f


	//   ....[53]....
        /*0940*/ 	.word	0x0500000f


	//   ....[54]....
        /*0944*/ 	.word	0x0500000f


	//   ....[55]....
        /*0948*/ 	.word	0x0500000f


	//   ....[56]....
        /*094c*/ 	.word	0x0500000f


	//   ....[57]....
        /*0950*/ 	.word	0x0500000f


	//   ....[58]....
        /*0954*/ 	.word	0x0500000f


	//   ....[59]....
        /*0958*/ 	.word	0x0500000f


	//   ....[60]....
        /*095c*/ 	.word	0x0500000f


	//   ....[61]....
        /*0960*/ 	.word	0x0500000f


	//   ....[62]....
        /*0964*/ 	.word	0x0500000f


	//   ....[63]....
        /*0968*/ 	.word	0x0500000f


	//   ....[64]....
        /*096c*/ 	.word	0x0500000f


	//   ....[65]....
        /*0970*/ 	.word	0x0500000f


	//   ....[66]....
        /*0974*/ 	.word	0x0500000f


	//   ....[67]....
        /*0978*/ 	.word	0x0500000f


	//----- nvinfo : EIATTR_COOP_GROUP_INSTR_OFFSETS
	.align		4
.L_1433:
        /*097c*/ 	.byte	0x04, 0x28
        /*097e*/ 	.short	(.L_1435 - .L_1434)


	//   ....[0]....
.L_1434:
        /*0980*/ 	.word	0x00000070


	//   ....[1]....
        /*0984*/ 	.word	0x00000140


	//   ....[2]....
        /*0988*/ 	.word	0x00000190


	//   ....[3]....
        /*098c*/ 	.word	0x000003c0


	//   ....[4]....
        /*0990*/ 	.word	0x00000520


	//   ....[5]....
        /*0994*/ 	.word	0x00000640


	//   ....[6]....
        /*0998*/ 	.word	0x000007a0


	//   ....[7]....
        /*099c*/ 	.word	0x00002b50


	//   ....[8]....
        /*09a0*/ 	.word	0x00002b60


	//   ....[9]....
        /*09a4*/ 	.word	0x000032a0


	//   ....[10]....
        /*09a8*/ 	.word	0x000032b0


	//   ....[11]....
        /*09ac*/ 	.word	0x00003fd0


	//   ....[12]....
        /*09b0*/ 	.word	0x00003fe0


	//   ....[13]....
        /*09b4*/ 	.word	0x000047f0


	//   ....[14]....
        /*09b8*/ 	.word	0x00004800


	//   ....[15]....
        /*09bc*/ 	.word	0x00005280


	//   ....[16]....
        /*09c0*/ 	.word	0x00005290


	//   ....[17]....
        /*09c4*/ 	.word	0x000053a0


	//   ....[18]....
        /*09c8*/ 	.word	0x000053b0


	//   ....[19]....
        /*09cc*/ 	.word	0x00005740


	//   ....[20]....
        /*09d0*/ 	.word	0x00005760


	//   ....[21]....
        /*09d4*/ 	.word	0x00005840


	//   ....[22]....
        /*09d8*/ 	.word	0x00005860


	//   ....[23]....
        /*09dc*/ 	.word	0x00005cd0


	//   ....[24]....
        /*09e0*/ 	.word	0x000062b0


	//   ....[25]....
        /*09e4*/ 	.word	0x000062c0


	//   ....[26]....
        /*09e8*/ 	.word	0x000062d0


	//   ....[27]....
        /*09ec*/ 	.word	0x000062e0


	//   ....[28]....
        /*09f0*/ 	.word	0x00007330


	//   ....[29]....
        /*09f4*/ 	.word	0x00007340


	//   ....[30]....
        /*09f8*/ 	.word	0x00007350


	//   ....[31]....
        /*09fc*/ 	.word	0x00007360


	//   ....[32]....
        /*0a00*/ 	.word	0x000091b0


	//   ....[33]....
        /*0a04*/ 	.word	0x000092a0


	//   ....[34]....
        /*0a08*/ 	.word	0x000097f0


	//   ....[35]....
        /*0a0c*/ 	.word	0x00009860


	//   ....[36]....
        /*0a10*/ 	.word	0x0000b0c0


	//   ....[37]....
        /*0a14*/ 	.word	0x0000b0f0


	//   ....[38]....
        /*0a18*/ 	.word	0x0000b5b0


	//   ....[39]....
        /*0a1c*/ 	.word	0x0000b610


	//   ....[40]....
        /*0a20*/ 	.word	0x0000c5f0


	//   ....[41]....
        /*0a24*/ 	.word	0x0000c8c0


	//   ....[42]....
        /*0a28*/ 	.word	0x0000c8f0


	//   ....[43]....
        /*0a2c*/ 	.word	0x0000c9c0


	//   ....[44]....
        /*0a30*/ 	.word	0x0000d600


	//   ....[45]....
        /*0a34*/ 	.word	0x0000d630


	//   ....[46]....
        /*0a38*/ 	.word	0x0000d640


	//   ....[47]....
        /*0a3c*/ 	.word	0x0000d650


	//   ....[48]....
        /*0a40*/ 	.word	0x0000db60


	//   ....[49]....
        /*0a44*/ 	.word	0x0000db80


	//   ....[50]....
        /*0a48*/ 	.word	0x0000dba0


	//   ....[51]....
        /*0a4c*/ 	.word	0x0000dbb0


	//   ....[52]....
        /*0a50*/ 	.word	0x0000dbd0


	//   ....[53]....
        /*0a54*/ 	.word	0x0000dc00


	//   ....[54]....
        /*0a58*/ 	.word	0x0000dca0


	//   ....[55]....
        /*0a5c*/ 	.word	0x0000dcb0


	//   ....[56]....
        /*0a60*/ 	.word	0x0000e5b0


	//   ....[57]....
        /*0a64*/ 	.word	0x0000e5e0


	//   ....[58]....
        /*0a68*/ 	.word	0x0000e600


	//   ....[59]....
        /*0a6c*/ 	.word	0x0000e630


	//   ....[60]....
        /*0a70*/ 	.word	0x0000e660


	//   ....[61]....
        /*0a74*/ 	.word	0x0000e670


	//   ....[62]....
        /*0a78*/ 	.word	0x0000e6a0


	//   ....[63]....
        /*0a7c*/ 	.word	0x0000e710


	//   ....[64]....
        /*0a80*/ 	.word	0x0000e830


	//   ....[65]....
        /*0a84*/ 	.word	0x0000ea20


	//   ....[66]....
        /*0a88*/ 	.word	0x0000ea50


	//   ....[67]....
        /*0a8c*/ 	.word	0x0000ea80


	//   ....[68]....
        /*0a90*/ 	.word	0x0000eab0


	//   ....[69]....
        /*0a94*/ 	.word	0x0000eae0


	//   ....[70]....
        /*0a98*/ 	.word	0x0000eb10


	//   ....[71]....
        /*0a9c*/ 	.word	0x0000ec80


	//   ....[72]....
        /*0aa0*/ 	.word	0x0000ecb0


	//   ....[73]....
        /*0aa4*/ 	.word	0x0000ece0


	//   ....[74]....
        /*0aa8*/ 	.word	0x0000ed10


	//   ....[75]....
        /*0aac*/ 	.word	0x0000ed40


	//   ....[76]....
        /*0ab0*/ 	.word	0x0000ed70


	//   ....[77]....
        /*0ab4*/ 	.word	0x0000ee00


	//   ....[78]....
        /*0ab8*/ 	.word	0x0000ee30


	//   ....[79]....
        /*0abc*/ 	.word	0x0000eeb0


	//   ....[80]....
        /*0ac0*/ 	.word	0x0000f9c0


	//   ....[81]....
        /*0ac4*/ 	.word	0x00011290


	//   ....[82]....
        /*0ac8*/ 	.word	0x000112b0


	//   ....[83]....
        /*0acc*/ 	.word	0x00011340


	//   ....[84]....
        /*0ad0*/ 	.word	0x00011360


	//   ....[85]....
        /*0ad4*/ 	.word	0x000113e0


	//   ....[86]....
        /*0ad8*/ 	.word	0x00011400


	//   ....[87]....
        /*0adc*/ 	.word	0x00011480


	//   ....[88]....
        /*0ae0*/ 	.word	0x000114a0


	//   ....[89]....
        /*0ae4*/ 	.word	0x00011520


	//   ....[90]....
        /*0ae8*/ 	.word	0x00011540


	//   ....[91]....
        /*0aec*/ 	.word	0x000115c0


	//   ....[92]....
        /*0af0*/ 	.word	0x000115e0


	//   ....[93]....
        /*0af4*/ 	.word	0x00011660


	//   ....[94]....
        /*0af8*/ 	.word	0x00011680


	//   ....[95]....
        /*0afc*/ 	.word	0x00011690


	//   ....[96]....
        /*0b00*/ 	.word	0x000116a0


	//   ....[97]....
        /*0b04*/ 	.word	0x00012010


	//   ....[98]....
        /*0b08*/ 	.word	0x00012020


	//   ....[99]....
        /*0b0c*/ 	.word	0x00012040


	//   ....[100]....
        /*0b10*/ 	.word	0x000120d0


	//   ....[101]....
        /*0b14*/ 	.word	0x000120f0


	//   ....[102]....
        /*0b18*/ 	.word	0x00012170


	//   ....[103]....
        /*0b1c*/ 	.word	0x00012190


	//   ....[104]....
        /*0b20*/ 	.word	0x00012210


	//   ....[105]....
        /*0b24*/ 	.word	0x00012230


	//   ....[106]....
        /*0b28*/ 	.word	0x000122b0


	//   ....[107]....
        /*0b2c*/ 	.word	0x000122d0


	//   ....[108]....
        /*0b30*/ 	.word	0x00012350


	//   ....[109]....
        /*0b34*/ 	.word	0x00012370


	//   ....[110]....
        /*0b38*/ 	.word	0x000123f0


	//   ....[111]....
        /*0b3c*/ 	.word	0x00012410


	//   ....[112]....
        /*0b40*/ 	.word	0x00012420


	//   ....[113]....
        /*0b44*/ 	.word	0x00012490


	//   ....[114]....
        /*0b48*/ 	.word	0x000124e0


	//   ....[115]....
        /*0b4c*/ 	.word	0x00012570


	//   ....[116]....
        /*0b50*/ 	.word	0x000125a0


	//   ....[117]....
        /*0b54*/ 	.word	0x000125b0


	//   ....[118]....
        /*0b58*/ 	.word	0x00012620


	//   ....[119]....
        /*0b5c*/ 	.word	0x00012630


	//   ....[120]....
        /*0b60*/ 	.word	0x00012640


	//   ....[121]....
        /*0b64*/ 	.word	0x00012e60


	//   ....[122]....
        /*0b68*/ 	.word	0x00012e80


	//   ....[123]....
        /*0b6c*/ 	.word	0x00012ef0


	//   ....[124]....
        /*0b70*/ 	.word	0x00012f00


	//   ....[125]....
        /*0b74*/ 	.word	0x00012f40


	//   ....[126]....
        /*0b78*/ 	.word	0x00012f50


	//   ....[127]....
        /*0b7c*/ 	.word	0x00012f90


	//   ....[128]....
        /*0b80*/ 	.word	0x00012fa0


	//   ....[129]....
        /*0b84*/ 	.word	0x00012fe0


	//   ....[130]....
        /*0b88*/ 	.word	0x00012ff0


	//   ....[131]....
        /*0b8c*/ 	.word	0x00013030


	//   ....[132]....
        /*0b90*/ 	.word	0x00013040


	//   ....[133]....
        /*0b94*/ 	.word	0x00013080


	//   ....[134]....
        /*0b98*/ 	.word	0x00013090


	//   ....[135]....
        /*0b9c*/ 	.word	0x000130a0


	//   ....[136]....
        /*0ba0*/ 	.word	0x000130e0


	//   ....[137]....
        /*0ba4*/ 	.word	0x000133a0


	//   ....[138]....
        /*0ba8*/ 	.word	0x000133d0


	//   ....[139]....
        /*0bac*/ 	.word	0x00013430


	//   ....[140]....
        /*0bb0*/ 	.word	0x00013440


	//   ....[141]....
        /*0bb4*/ 	.word	0x00013490


	//   ....[142]....
        /*0bb8*/ 	.word	0x000134a0


	//   ....[143]....
        /*0bbc*/ 	.word	0x000134f0


	//   ....[144]....
        /*0bc0*/ 	.word	0x00013500


	//   ....[145]....
        /*0bc4*/ 	.word	0x00013550


	//   ....[146]....
        /*0bc8*/ 	.word	0x00013560


	//   ....[147]....
        /*0bcc*/ 	.word	0x000135b0


	//   ....[148]....
        /*0bd0*/ 	.word	0x000135c0


	//   ....[149]....
        /*0bd4*/ 	.word	0x00013610


	//   ....[150]....
        /*0bd8*/ 	.word	0x00013620


	//   ....[151]....
        /*0bdc*/ 	.word	0x00013630


	//   ....[152]....
        /*0be0*/ 	.word	0x00013670


	//   ....[153]....
        /*0be4*/ 	.word	0x00013c60


	//   ....[154]....
        /*0be8*/ 	.word	0x00013c70


	//   ....[155]....
        /*0bec*/ 	.word	0x00013ce0


	//   ....[156]....
        /*0bf0*/ 	.word	0x00013d20


	//   ....[157]....
        /*0bf4*/ 	.word	0x00013d40


	//   ....[158]....
        /*0bf8*/ 	.word	0x00013d80


	//   ....[159]....
        /*0bfc*/ 	.word	0x00013da0


	//   ....[160]....
        /*0c00*/ 	.word	0x00013de0


	//   ....[161]....
        /*0c04*/ 	.word	0x00013e00


	//   ....[162]....
        /*0c08*/ 	.word	0x00013e40


	//   ....[163]....
        /*0c0c*/ 	.word	0x00013e60


	//   ....[164]....
        /*0c10*/ 	.word	0x00013ea0


	//   ....[165]....
        /*0c14*/ 	.word	0x00013ec0


	//   ....[166]....
        /*0c18*/ 	.word	0x00013f00


	//   ....[167]....
        /*0c1c*/ 	.word	0x00013f20


	//   ....[168]....
        /*0c20*/ 	.word	0x00013f30


	//   ....[169]....
        /*0c24*/ 	.word	0x000142a0


	//   ....[170]....
        /*0c28*/ 	.word	0x000142d0


	//   ....[171]....
        /*0c2c*/ 	.word	0x00014310


	//   ....[172]....
        /*0c30*/ 	.word	0x00014340


	//   ....[173]....
        /*0c34*/ 	.word	0x00014370


	//   ....[174]....
        /*0c38*/ 	.word	0x000143a0


	//   ....[175]....
        /*0c3c*/ 	.word	0x000143d0


	//   ....[176]....
        /*0c40*/ 	.word	0x00014400


	//   ....[177]....
        /*0c44*/ 	.word	0x00014580


	//   ....[178]....
        /*0c48*/ 	.word	0x000145b0


	//   ....[179]....
        /*0c4c*/ 	.word	0x000145e0


	//   ....[180]....
        /*0c50*/ 	.word	0x00014610


	//   ....[181]....
        /*0c54*/ 	.word	0x00014640


	//   ....[182]....
        /*0c58*/ 	.word	0x00014670


	//   ....[183]....
        /*0c5c*/ 	.word	0x00014730


	//   ....[184]....
        /*0c60*/ 	.word	0x00014750


	//   ....[185]....
        /*0c64*/ 	.word	0x000147c0


	//   ....[186]....
        /*0c68*/ 	.word	0x00014c30


	//   ....[187]....
        /*0c6c*/ 	.word	0x00014f50


	//   ....[188]....
        /*0c70*/ 	.word	0x00014fe0


	//   ....[189]....
        /*0c74*/ 	.word	0x00015070


	//   ....[190]....
        /*0c78*/ 	.word	0x00015100


	//   ....[191]....
        /*0c7c*/ 	.word	0x000151e0


	//   ....[192]....
        /*0c80*/ 	.word	0x00015270


	//   ....[193]....
        /*0c84*/ 	.word	0x00015310


	//   ....[194]....
        /*0c88*/ 	.word	0x000153a0


	//   ....[195]....
        /*0c8c*/ 	.word	0x00015490


	//   ....[196]....
        /*0c90*/ 	.word	0x00015520


	//   ....[197]....
        /*0c94*/ 	.word	0x000155c0


	//   ....[198]....
        /*0c98*/ 	.word	0x00015650


	//   ....[199]....
        /*0c9c*/ 	.word	0x00015790


	//   ....[200]....
        /*0ca0*/ 	.word	0x00015840


	//   ....[201]....
        /*0ca4*/ 	.word	0x000158d0


	//   ....[202]....
        /*0ca8*/ 	.word	0x00015920


	//   ....[203]....
        /*0cac*/ 	.word	0x00015970


	//   ....[204]....
        /*0cb0*/ 	.word	0x00015a50


	//   ....[205]....
        /*0cb4*/ 	.word	0x00015ae0


	//   ....[206]....
        /*0cb8*/ 	.word	0x00015b30


	//   ....[207]....
        /*0cbc*/ 	.word	0x00015b80


	//   ....[208]....
        /*0cc0*/ 	.word	0x00015db0


	//   ....[209]....
        /*0cc4*/ 	.word	0x00015e50


	//   ....[210]....
        /*0cc8*/ 	.word	0x00015eb0


	//   ....[211]....
        /*0ccc*/ 	.word	0x00015f20


	//   ....[212]....
        /*0cd0*/ 	.word	0x00015f80


	//   ....[213]....
        /*0cd4*/ 	.word	0x00015ff0


	//   ....[214]....
        /*0cd8*/ 	.word	0x000160b0


	//   ....[215]....
        /*0cdc*/ 	.word	0x00016110


	//   ....[216]....
        /*0ce0*/ 	.word	0x000161d0


	//   ....[217]....
        /*0ce4*/ 	.word	0x000164b0


	//   ....[218]....
        /*0ce8*/ 	.word	0x000165a0


	//   ....[219]....
        /*0cec*/ 	.word	0x00016640


	//   ....[220]....
        /*0cf0*/ 	.word	0x000166a0


	//   ....[221]....
        /*0cf4*/ 	.word	0x00016790


	//   ....[222]....
        /*0cf8*/ 	.word	0x00016800


	//   ....[223]....
        /*0cfc*/ 	.word	0x000168f0


	//   ....[224]....
        /*0d00*/ 	.word	0x00016960


	//   ....[225]....
        /*0d04*/ 	.word	0x00016a50


	//   ....[226]....
        /*0d08*/ 	.word	0x00016ac0


	//   ....[227]....
        /*0d0c*/ 	.word	0x00016bb0


	//   ....[228]....
        /*0d10*/ 	.word	0x00016c20


	//   ....[229]....
        /*0d14*/ 	.word	0x00016d10


	//   ....[230]....
        /*0d18*/ 	.word	0x00016d80


	//   ....[231]....
        /*0d1c*/ 	.word	0x00016e70


	//   ....[232]....
        /*0d20*/ 	.word	0x00016ee0


	//   ....[233]....
        /*0d24*/ 	.word	0x00016f80


	//   ....[234]....
        /*0d28*/ 	.word	0x000170a0


	//   ....[235]....
        /*0d2c*/ 	.word	0x000170f0


	//   ....[236]....
        /*0d30*/ 	.word	0x00017150


	//   ....[237]....
        /*0d34*/ 	.word	0x00017240


	//   ....[238]....
        /*0d38*/ 	.word	0x000172a0


	//   ....[239]....
        /*0d3c*/ 	.word	0x000173a0


	//   ....[240]....
        /*0d40*/ 	.word	0x00017400


	//   ....[241]....
        /*0d44*/ 	.word	0x00017500


	//   ....[242]....
        /*0d48*/ 	.word	0x00017560


	//   ....[243]....
        /*0d4c*/ 	.word	0x00017660


	//   ....[244]....
        /*0d50*/ 	.word	0x000176c0


	//   ....[245]....
        /*0d54*/ 	.word	0x000177c0


	//   ....[246]....
        /*0d58*/ 	.word	0x00017820


	//   ....[247]....
        /*0d5c*/ 	.word	0x00017920


	//   ....[248]....
        /*0d60*/ 	.word	0x00017980


	//   ....[249]....
        /*0d64*/ 	.word	0x00017a80


	//   ....[250]....
        /*0d68*/ 	.word	0x00017ae0


	//   ....[251]....
        /*0d6c*/ 	.word	0x00017bd0


	//   ....[252]....
        /*0d70*/ 	.word	0x00017c30


	//   ....[253]....
        /*0d74*/ 	.word	0x00017d10


	//   ....[254]....
        /*0d78*/ 	.word	0x00017d70


	//   ....[255]....
        /*0d7c*/ 	.word	0x00017e40


	//   ....[0]....
        /*0d80*/ 	.word	0x00017ea0


	//   ....[1]....
        /*0d84*/ 	.word	0x00017f60


	//   ....[2]....
        /*0d88*/ 	.word	0x000180a0


	//   ....[3]....
        /*0d8c*/ 	.word	0x00018150


	//   ....[4]....
        /*0d90*/ 	.word	0x000181c0


	//   ....[5]....
        /*0d94*/ 	.word	0x00018290


	//   ....[6]....
        /*0d98*/ 	.word	0x000182f0


	//   ....[7]....
        /*0d9c*/ 	.word	0x000183a0


	//   ....[8]....
        /*0da0*/ 	.word	0x00018400


	//   ....[9]....
        /*0da4*/ 	.word	0x000184b0


	//   ....[10]....
        /*0da8*/ 	.word	0x00018510


	//   ....[11]....
        /*0dac*/ 	.word	0x000185c0


	//   ....[12]....
        /*0db0*/ 	.word	0x00018620


	//   ....[13]....
        /*0db4*/ 	.word	0x000186d0


	//   ....[14]....
        /*0db8*/ 	.word	0x00018730


	//   ....[15]....
        /*0dbc*/ 	.word	0x000187e0


	//   ....[16]....
        /*0dc0*/ 	.word	0x00018840


	//   ....[17]....
        /*0dc4*/ 	.word	0x000188f0


	//   ....[18]....
        /*0dc8*/ 	.word	0x000189e0


	//   ....[19]....
        /*0dcc*/ 	.word	0x00018a90


	//   ....[20]....
        /*0dd0*/ 	.word	0x00018af0


	//   ....[21]....
        /*0dd4*/ 	.word	0x00018bb0


	//   ....[22]....
        /*0dd8*/ 	.word	0x00018c10


	//   ....[23]....
        /*0ddc*/ 	.word	0x00018cd0


	//   ....[24]....
        /*0de0*/ 	.word	0x00018d30


	//   ....[25]....
        /*0de4*/ 	.word	0x00018df0


	//   ....[26]....
        /*0de8*/ 	.word	0x00018e50


	//   ....[27]....
        /*0dec*/ 	.word	0x00018f10


	//   ....[28]....
        /*0df0*/ 	.word	0x00018f70


	//   ....[29]....
        /*0df4*/ 	.word	0x00019030


	//   ....[30]....
        /*0df8*/ 	.word	0x00019090


	//   ....[31]....
        /*0dfc*/ 	.word	0x00019150


	//   ....[32]....
        /*0e00*/ 	.word	0x000191b0


	//   ....[33]....
        /*0e04*/ 	.word	0x00019260


	//   ....[34]....
        /*0e08*/ 	.word	0x00019350


	//   ....[35]....
        /*0e0c*/ 	.word	0x00019400


	//   ....[36]....
        /*0e10*/ 	.word	0x000194c0


	//   ....[37]....
        /*0e14*/ 	.word	0x00019570


	//   ....[38]....
        /*0e18*/ 	.word	0x000195d0


	//   ....[39]....
        /*0e1c*/ 	.word	0x00019680


	//   ....[40]....
        /*0e20*/ 	.word	0x000196e0


	//   ....[41]....
        /*0e24*/ 	.word	0x00019790


	//   ....[42]....
        /*0e28*/ 	.word	0x000197f0


	//   ....[43]....
        /*0e2c*/ 	.word	0x000198a0


	//   ....[44]....
        /*0e30*/ 	.word	0x00019900


	//   ....[45]....
        /*0e34*/ 	.word	0x000199b0


	//   ....[46]....
        /*0e38*/ 	.word	0x00019a10


	//   ....[47]....
        /*0e3c*/ 	.word	0x00019ac0


	//   ....[48]....
        /*0e40*/ 	.word	0x00019b20


	//   ....[49]....
        /*0e44*/ 	.word	0x00019bc0


	//   ....[50]....
        /*0e48*/ 	.word	0x00019c50


	//   ....[51]....
        /*0e4c*/ 	.word	0x00019cf0


	//   ....[52]....
        /*0e50*/ 	.word	0x00019e10


	//   ....[53]....
        /*0e54*/ 	.word	0x00019e80


	//   ....[54]....
        /*0e58*/ 	.word	0x00019ef0


	//   ....[55]....
        /*0e5c*/ 	.word	0x00019f60


	//   ....[56]....
        /*0e60*/ 	.word	0x00019fd0


	//   ....[57]....
        /*0e64*/ 	.word	0x0001a050


	//   ....[58]....
        /*0e68*/ 	.word	0x0001a0e0


	//   ....[59]....
        /*0e6c*/ 	.word	0x0001a170


	//   ....[60]....
        /*0e70*/ 	.word	0x0001a1e0


	//   ....[61]....
        /*0e74*/ 	.word	0x0001a250


	//   ....[62]....
        /*0e78*/ 	.word	0x0001a2c0


	//   ....[63]....
        /*0e7c*/ 	.word	0x0001a340


	//   ....[64]....
        /*0e80*/ 	.word	0x0001a3b0


	//   ....[65]....
        /*0e84*/ 	.word	0x0001a450


	//   ....[66]....
        /*0e88*/ 	.word	0x0001a4e0


	//   ....[67]....
        /*0e8c*/ 	.word	0x0001a600


	//----- nvinfo : EIATTR_REG_RECONFIG
	.align		4
.L_1435:
        /*0e90*/ 	.byte	0x01, 0x54
	.zero		2


	//----- nvinfo : EIATTR_SYSCALL_OFFSETS
	.align		4
        /*0e94*/ 	.byte	0x04, 0x46
        /*0e96*/ 	.short	(.L_1437 - .L_1436)


	//   ....[0]....
.L_1436:
        /*0e98*/ 	.word	0x00001850


	//   ....[1]....
        /*0e9c*/ 	.word	0x000019a0


	//   ....[2]....
        /*0ea0*/ 	.word	0x00005ea0


	//   ....[3]....
        /*0ea4*/ 	.word	0x00006220


	//   ....[4]....
        /*0ea8*/ 	.word	0x00010870


	//   ....[5]....
        /*0eac*/ 	.word	0x000109c0


	//   ....[6]....
        /*0eb0*/ 	.word	0x00010ab0


	//   ....[7]....
        /*0eb4*/ 	.word	0x00011ae0


	//----- nvinfo : EIATTR_MBARRIER_INSTR_OFFSETS
	.align		4
.L_1437:
        /*0eb8*/ 	.byte	0x04, 0x39
        /*0eba*/ 	.short	(.L_1439 - .L_1438)


	//   ....[0]....
.L_1438:
        /*0ebc*/ 	.word	0x00000270
        /*0ec0*/ 	.word	0x000000ff
        /*0ec4*/ 	.word	0x00016800
        /*0ec8*/ 	.short	0x0100
        /*0eca*/ 	.byte	0x08
	.zero		1


	//   ....[1]....
        /*0ecc*/ 	.word	0x00000280
        /*0ed0*/ 	.word	0x000000ff
        /*0ed4*/ 	.word	0x00016820
        /*0ed8*/ 	.short	0x0100
        /*0eda*/ 	.byte	0x08
	.zero		1


	//   ....[2]....
        /*0edc*/ 	.word	0x00000370
        /*0ee0*/ 	.word	0x000000ff
        /*0ee4*/ 	.word	0x00016830
        /*0ee8*/ 	.short	0x0100
        /*0eea*/ 	.byte	0x08
	.zero		1


	//   ....[3]....
        /*0eec*/ 	.word	0x00000380
        /*0ef0*/ 	.word	0x000000ff
        /*0ef4*/ 	.word	0x00016840
        /*0ef8*/ 	.short	0x0100
        /*0efa*/ 	.byte	0x08
	.zero		1


	//   ....[4]....
        /*0efc*/ 	.word	0x00000390
        /*0f00*/ 	.word	0x000000ff
        /*0f04*/ 	.word	0x00016838
        /*0f08*/ 	.short	0x0100
        /*0f0a*/ 	.byte	0x08
	.zero		1


	//   ....[5]....
        /*0f0c*/ 	.word	0x000003a0
        /*0f10*/ 	.word	0x000000ff
        /*0f14*/ 	.word	0x00016848
        /*0f18*/ 	.short	0x0100
        /*0f1a*/ 	.byte	0x08
	.zero		1


	//   ....[6]....
        /*0f1c*/ 	.word	0x000004d0
        /*0f20*/ 	.word	0x000000ff
        /*0f24*/ 	.word	0x00016850
        /*0f28*/ 	.short	0x0100
        /*0f2a*/ 	.byte	0x08
	.zero		1


	//   ....[7]....
        /*0f2c*/ 	.word	0x000004e0
        /*0f30*/ 	.word	0x000000ff
        /*0f34*/ 	.word	0x00016860
        /*0f38*/ 	.short	0x0100
        /*0f3a*/ 	.byte	0x08
	.zero		1


	//   ....[8]....
        /*0f3c*/ 	.word	0x000004f0
        /*0f40*/ 	.word	0x000000ff
        /*0f44*/ 	.word	0x00016858
        /*0f48*/ 	.short	0x0100
        /*0f4a*/ 	.byte	0x08
	.zero		1


	//   ....[9]....
        /*0f4c*/ 	.word	0x00000500
        /*0f50*/ 	.word	0x000000ff
        /*0f54*/ 	.word	0x00016868
        /*0f58*/ 	.short	0x0100
        /*0f5a*/ 	.byte	0x08
	.zero		1


	//   ....[10]....
        /*0f5c*/ 	.word	0x000005f0
        /*0f60*/ 	.word	0x000000ff
        /*0f64*/ 	.word	0x00016870
        /*0f68*/ 	.short	0x0100
        /*0f6a*/ 	.byte	0x06
	.zero		1


	//   ....[11]....
        /*0f6c*/ 	.word	0x00000600
        /*0f70*/ 	.word	0x000000ff
        /*0f74*/ 	.word	0x00016880
        /*0f78*/ 	.short	0x0100
        /*0f7a*/ 	.byte	0x06
	.zero		1


	//   ....[12]....
        /*0f7c*/ 	.word	0x00000610
        /*0f80*/ 	.word	0x000000ff
        /*0f84*/ 	.word	0x00016878
        /*0f88*/ 	.short	0x0100
        /*0f8a*/ 	.byte	0x06
	.zero		1


	//   ....[13]....
        /*0f8c*/ 	.word	0x00000620
        /*0f90*/ 	.word	0x000000ff
        /*0f94*/ 	.word	0x00016888
        /*0f98*/ 	.short	0x0100
        /*0f9a*/ 	.byte	0x06
	.zero		1


	//   ....[14]....
        /*0f9c*/ 	.word	0x00000750
        /*0fa0*/ 	.word	0x000000ff
        /*0fa4*/ 	.word	0x00016890
        /*0fa8*/ 	.short	0x0100
        /*0faa*/ 	.byte	0x08
	.zero		1


	//   ....[15]....
        /*0fac*/ 	.word	0x00000760
        /*0fb0*/ 	.word	0x000000ff
        /*0fb4*/ 	.word	0x000168a0
        /*0fb8*/ 	.short	0x0100
        /*0fba*/ 	.byte	0x08
	.zero		1


	//   ....[16]....
        /*0fbc*/ 	.word	0x00000770
        /*0fc0*/ 	.word	0x000000ff
        /*0fc4*/ 	.word	0x00016898
        /*0fc8*/ 	.short	0x0100
        /*0fca*/ 	.byte	0x08
	.zero		1


	//   ....[17]....
        /*0fcc*/ 	.word	0x00000780
        /*0fd0*/ 	.word	0x000000ff
        /*0fd4*/ 	.word	0x000168a8
        /*0fd8*/ 	.short	0x0100
        /*0fda*/ 	.byte	0x08
	.zero		1


	//   ....[18]....
        /*0fdc*/ 	.word	0x000008b0
        /*0fe0*/ 	.word	0x000000ff
        /*0fe4*/ 	.word	0x000168b0
        /*0fe8*/ 	.short	0x0100
        /*0fea*/ 	.byte	0x08
	.zero		1


	//   ....[19]....
        /*0fec*/ 	.word	0x000008c0
        /*0ff0*/ 	.word	0x000000ff
        /*0ff4*/ 	.word	0x000168c0
        /*0ff8*/ 	.short	0x0100
        /*0ffa*/ 	.byte	0x08
	.zero		1


	//   ....[20]....
        /*0ffc*/ 	.word	0x000008d0
        /*1000*/ 	.word	0x000000ff
        /*1004*/ 	.word	0x000168b8
        /*1008*/ 	.short	0x0100
        /*100a*/ 	.byte	0x08
	.zero		1


	//   ....[21]....
        /*100c*/ 	.word	0x000008e0
        /*1010*/ 	.word	0x000000ff
        /*1014*/ 	.word	0x000168c8
        /*1018*/ 	.short	0x0100
        /*101a*/ 	.byte	0x08
	.zero		1


	//   ....[22]....
        /*101c*/ 	.word	0x00002b00
        /*1020*/ 	.word	0x00000047
        /*1024*/ 	.word	0x00016890
        /*1028*/ 	.short	0x010a
        /*102a*/ 	.byte	0x3f
	.zero		1


	//   ....[23]....
        /*102c*/ 	.word	0x00003f70
        /*1030*/ 	.word	0x00000047
        /*1034*/ 	.word	0x00016890
        /*1038*/ 	.short	0x010a
        /*103a*/ 	.byte	0x3f
	.zero		1


	//   ....[24]....
        /*103c*/ 	.word	0x000050c0
        /*1040*/ 	.word	0x00000047
        /*1044*/ 	.word	0x00016890
        /*1048*/ 	.short	0x010a
        /*104a*/ 	.byte	0x3f
	.zero		1


	//   ....[25]....
        /*104c*/ 	.word	0x00005570
        /*1050*/ 	.word	0x00000008
        /*1054*/ 	.word	0x00000000
        /*1058*/ 	.short	0x0101
        /*105a*/ 	.byte	0x3f
	.zero		1


	//   ....[26]....
        /*105c*/ 	.word	0x000055b0
        /*1060*/ 	.word	0x00000047
        /*1064*/ 	.word	0x000168b0
        /*1068*/ 	.short	0x010a
        /*106a*/ 	.byte	0x3f
	.zero		1


	//   ....[27]....
        /*106c*/ 	.word	0x000059e0
        /*1070*/ 	.word	0x00000047
        /*1074*/ 	.word	0x00000000
        /*1078*/ 	.short	0x0101
        /*107a*/ 	.byte	0x3f
	.zero		1


	//   ....[28]....
        /*107c*/ 	.word	0x00005f40
        /*1080*/ 	.word	0x00000012
        /*1084*/ 	.word	0x00016800
        /*1088*/ 	.short	0x010a
        /*108a*/ 	.byte	0x3f
	.zero		1


	//   ....[29]....
        /*108c*/ 	.word	0x00005f90
        /*1090*/ 	.word	0x00000012
        /*1094*/ 	.word	0x00016800
        /*1098*/ 	.short	0x010a
        /*109a*/ 	.byte	0x3f
	.zero		1


	//   ....[30]....
        /*109c*/ 	.word	0x00006640
        /*10a0*/ 	.word	0x00000012
        /*10a4*/ 	.word	0x00016800
        /*10a8*/ 	.short	0x010a
        /*10aa*/ 	.byte	0x3f
	.zero		1


	//   ....[31]....
        /*10ac*/ 	.word	0x00007640
        /*10b0*/ 	.word	0x00000012
        /*10b4*/ 	.word	0x00016800
        /*10b8*/ 	.short	0x010a
        /*10ba*/ 	.byte	0x3f
	.zero		1


	//   ....[32]....
        /*10bc*/ 	.word	0x00008400
        /*10c0*/ 	.word	0x00000003
        /*10c4*/ 	.word	0x00016830
        /*10c8*/ 	.short	0x010a
        /*10ca*/ 	.byte	0x3f
	.zero		1


	//   ....[33]....
        /*10cc*/ 	.word	0x000084a0
        /*10d0*/ 	.word	0x00000003
        /*10d4*/ 	.word	0x00016830
        /*10d8*/ 	.short	0x010a
        /*10da*/ 	.byte	0x3f
	.zero		1


	//   ....[34]....
        /*10dc*/ 	.word	0x000095d0
        /*10e0*/ 	.word	0x00000003
        /*10e4*/ 	.word	0x00000000
        /*10e8*/ 	.short	0x0101
        /*10ea*/ 	.byte	0x3f
	.zero		1


	//   ....[35]....
        /*10ec*/ 	.word	0x0000a5f0
        /*10f0*/ 	.word	0x00000009
        /*10f4*/ 	.word	0x00016830
        /*10f8*/ 	.short	0x010a
        /*10fa*/ 	.byte	0x3f
	.zero		1


	//   ....[36]....
        /*10fc*/ 	.word	0x0000a640
        /*1100*/ 	.word	0x00000009
        /*1104*/ 	.word	0x00016830
        /*1108*/ 	.short	0x010a
        /*110a*/ 	.byte	0x3f
	.zero		1


	//   ....[37]....
        /*110c*/ 	.word	0x0000a9b0
        /*1110*/ 	.word	0x00000004
        /*1114*/ 	.word	0x00016850
        /*1118*/ 	.short	0x010a
        /*111a*/ 	.byte	0x3f
	.zero		1


	//   ....[38]....
        /*111c*/ 	.word	0x0000a9f0
        /*1120*/ 	.word	0x00000004
        /*1124*/ 	.word	0x00016850
        /*1128*/ 	.short	0x010a
        /*112a*/ 	.byte	0x3f
	.zero		1


	//   ....[39]....
        /*112c*/ 	.word	0x0000aeb0
        /*1130*/ 	.word	0x00000000
        /*1134*/ 	.word	0x00000000
        /*1138*/ 	.short	0x0101
        /*113a*/ 	.byte	0x3f
	.zero		1


	//   ....[40]....
        /*113c*/ 	.word	0x0000c0a0
        /*1140*/ 	.word	0x0000000a
        /*1144*/ 	.word	0x00000000
        /*1148*/ 	.short	0x0101
        /*114a*/ 	.byte	0x3f
	.zero		1


	//   ....[41]....
        /*114c*/ 	.word	0x0000c4f0
        /*1150*/ 	.word	0x0000000c
        /*1154*/ 	.word	0x00016850
        /*1158*/ 	.short	0x010a
        /*115a*/ 	.byte	0x3f
	.zero		1


	//   ....[42]....
        /*115c*/ 	.word	0x0000c560
        /*1160*/ 	.word	0x0000000c
        /*1164*/ 	.word	0x00016850
        /*1168*/ 	.short	0x010a
        /*116a*/ 	.byte	0x3f
	.zero		1


	//   ....[43]....
        /*116c*/ 	.word	0x0000cc20
        /*1170*/ 	.word	0x00000000
        /*1174*/ 	.word	0x00000000
        /*1178*/ 	.short	0x0101
        /*117a*/ 	.byte	0x3f
	.zero		1


	//   ....[44]....
        /*117c*/ 	.word	0x0000dc70
        /*1180*/ 	.word	0x00000000
        /*1184*/ 	.word	0x00000000
        /*1188*/ 	.short	0x0101
        /*118a*/ 	.byte	0x3f
	.zero		1


	//   ....[45]....
        /*118c*/ 	.word	0x0000faa0
        /*1190*/ 	.word	0x00000016
        /*1194*/ 	.word	0x00016820
        /*1198*/ 	.short	0x010a
        /*119a*/ 	.byte	0x3f
	.zero		1


	//   ....[46]....
        /*119c*/ 	.word	0x0000fb50
        /*11a0*/ 	.word	0x00000005
        /*11a4*/ 	.word	0x000168a0
        /*11a8*/ 	.short	0x010a
        /*11aa*/ 	.byte	0x3f
	.zero		1


	//   ....[47]....
        /*11ac*/ 	.word	0x0000fd90
        /*11b0*/ 	.word	0x00000005
        /*11b4*/ 	.word	0x000168c0
        /*11b8*/ 	.short	0x010a
        /*11ba*/ 	.byte	0x3f
	.zero		1


	//   ....[48]....
        /*11bc*/ 	.word	0x000100f0
        /*11c0*/ 	.word	0x00000005
        /*11c4*/ 	.word	0x000168a0
        /*11c8*/ 	.short	0x010a
        /*11ca*/ 	.byte	0x3f
	.zero		1


	//   ....[49]....
        /*11cc*/ 	.word	0x00010310
        /*11d0*/ 	.word	0x00000005
        /*11d4*/ 	.word	0x000168c0
        /*11d8*/ 	.short	0x010a
        /*11da*/ 	.byte	0x3f
	.zero		1


	//   ....[50]....
        /*11dc*/ 	.word	0x00010fc0
        /*11e0*/ 	.word	0x00000003
        /*11e4*/ 	.word	0x00016840
        /*11e8*/ 	.short	0x010a
        /*11ea*/ 	.byte	0x3f
	.zero		1


	//   ....[51]....
        /*11ec*/ 	.word	0x000117a0
        /*11f0*/ 	.word	0x00000003
        /*11f4*/ 	.word	0x00016830
        /*11f8*/ 	.short	0x0107
        /*11fa*/ 	.byte	0x3f
	.zero		1


	//   ....[52]....
        /*11fc*/ 	.word	0x00011870
        /*1200*/ 	.word	0x00000003
        /*1204*/ 	.word	0x00016830
        /*1208*/ 	.short	0x0101
        /*120a*/ 	.byte	0x3f
	.zero		1


	//   ....[53]....
        /*120c*/ 	.word	0x00012720
        /*1210*/ 	.word	0x00000016
        /*1214*/ 	.word	0x00016800
        /*1218*/ 	.short	0x0107
        /*121a*/ 	.byte	0x3f
	.zero		1


	//   ....[54]....
        /*121c*/ 	.word	0x00012810
        /*1220*/ 	.word	0x00000016
        /*1224*/ 	.word	0x00016800
        /*1228*/ 	.short	0x0101
        /*122a*/ 	.byte	0x3f
	.zero		1


	//   ....[55]....
        /*122c*/ 	.word	0x00012830
        /*1230*/ 	.word	0x00000016
        /*1234*/ 	.word	0x00016820
        /*1238*/ 	.short	0x010a
        /*123a*/ 	.byte	0x3f
	.zero		1


	//   ....[56]....
        /*123c*/ 	.word	0x00012c00
        /*1240*/ 	.word	0x00000005
        /*1244*/ 	.word	0x00016840
        /*1248*/ 	.short	0x010a
        /*124a*/ 	.byte	0x3f
	.zero		1


	//   ....[57]....
        /*124c*/ 	.word	0x00013160
        /*1250*/ 	.word	0x00000005
        /*1254*/ 	.word	0x00016830
        /*1258*/ 	.short	0x0107
        /*125a*/ 	.byte	0x3f
	.zero		1


	//   ....[58]....
        /*125c*/ 	.word	0x00013220
        /*1260*/ 	.word	0x00000005
        /*1264*/ 	.word	0x00016830
        /*1268*/ 	.short	0x0101
        /*126a*/ 	.byte	0x3f
	.zero		1


	//   ....[59]....
        /*126c*/ 	.word	0x00013280
        /*1270*/ 	.word	0x00000005
        /*1274*/ 	.word	0x00016860
        /*1278*/ 	.short	0x010a
        /*127a*/ 	.byte	0x3f
	.zero		1


	//   ....[60]....
        /*127c*/ 	.word	0x00013760
        /*1280*/ 	.word	0x00000005
        /*1284*/ 	.word	0x00016850
        /*1288*/ 	.short	0x0107
        /*128a*/ 	.byte	0x3f
	.zero		1


	//   ....[61]....
        /*128c*/ 	.word	0x00013920
        /*1290*/ 	.word	0x00000005
        /*1294*/ 	.word	0x00016850
        /*1298*/ 	.short	0x0101
        /*129a*/ 	.byte	0x3f
	.zero		1


	//   ....[62]....
        /*129c*/ 	.word	0x00013b20
        /*12a0*/ 	.word	0x00000000
        /*12a4*/ 	.word	0x00016860
        /*12a8*/ 	.short	0x010a
        /*12aa*/ 	.byte	0x3f
	.zero		1


	//   ....[63]....
        /*12ac*/ 	.word	0x00013fe0
        /*12b0*/ 	.word	0x00000000
        /*12b4*/ 	.word	0x00016850
        /*12b8*/ 	.short	0x0107
        /*12ba*/ 	.byte	0x3f
	.zero		1


	//   ....[64]....
        /*12bc*/ 	.word	0x000140a0
        /*12c0*/ 	.word	0x00000000
        /*12c4*/ 	.word	0x00016850
        /*12c8*/ 	.short	0x0101
        /*12ca*/ 	.byte	0x3f
	.zero		1


	//   ....[65]....
        /*12cc*/ 	.word	0x00014bb0
        /*12d0*/ 	.word	0x00000004
        /*12d4*/ 	.word	0x00016820
        /*12d8*/ 	.short	0x010a
        /*12da*/ 	.byte	0x3f
	.zero		1


	//   ....[66]....
        /*12dc*/ 	.word	0x00014d20
        /*12e0*/ 	.word	0x00000005
        /*12e4*/ 	.word	0x00016840
        /*12e8*/ 	.short	0x010a
        /*12ea*/ 	.byte	0x3f
	.zero		1


	//   ....[67]....
        /*12ec*/ 	.word	0x00014dc0
        /*12f0*/ 	.word	0x00000019
        /*12f4*/ 	.word	0x00016840
        /*12f8*/ 	.short	0x010a
        /*12fa*/ 	.byte	0x3f
	.zero		1


	//   ....[68]....
        /*12fc*/ 	.word	0x00014e00
        /*1300*/ 	.word	0x00000005
        /*1304*/ 	.word	0x00016860
        /*1308*/ 	.short	0x010a
        /*130a*/ 	.byte	0x3f
	.zero		1


	//   ....[69]....
        /*130c*/ 	.word	0x00014e40
        /*1310*/ 	.word	0x00000019
        /*1314*/ 	.word	0x00016860
        /*1318*/ 	.short	0x010a
        /*131a*/ 	.byte	0x3f
	.zero		1


	//   ....[70]....
        /*131c*/ 	.word	0x00014ea0
        /*1320*/ 	.word	0x00000047
        /*1324*/ 	.word	0x00016890
        /*1328*/ 	.short	0x010a
        /*132a*/ 	.byte	0x3f
	.zero		1


	//   ....[71]....
        /*132c*/ 	.word	0x00015130
        /*1330*/ 	.word	0x00000047
        /*1334*/ 	.word	0x00016890
        /*1338*/ 	.short	0x010a
        /*133a*/ 	.byte	0x3f
	.zero		1


	//   ....[72]....
        /*133c*/ 	.word	0x000153e0
        /*1340*/ 	.word	0x00000047
        /*1344*/ 	.word	0x00016890
        /*1348*/ 	.short	0x010a
        /*134a*/ 	.byte	0x3f
	.zero		1


	//   ....[73]....
        /*134c*/ 	.word	0x00015690
        /*1350*/ 	.word	0x00000047
        /*1354*/ 	.word	0x000168b0
        /*1358*/ 	.short	0x010a
        /*135a*/ 	.byte	0x3f
	.zero		1


	//   ....[74]....
        /*135c*/ 	.word	0x000159a0
        /*1360*/ 	.word	0x00000012
        /*1364*/ 	.word	0x00016800
        /*1368*/ 	.short	0x010a
        /*136a*/ 	.byte	0x3f
	.zero		1


	//   ....[75]....
        /*136c*/ 	.word	0x00015bb0
        /*1370*/ 	.word	0x00000012
        /*1374*/ 	.word	0x00016800
        /*1378*/ 	.short	0x010a
        /*137a*/ 	.byte	0x3f
	.zero		1


	//   ....[76]....
        /*137c*/ 	.word	0x00015c00
        /*1380*/ 	.word	0x00000003
        /*1384*/ 	.word	0x00016830
        /*1388*/ 	.short	0x010a
        /*138a*/ 	.byte	0x3f
	.zero		1


	//   ....[77]....
        /*138c*/ 	.word	0x00015c50
        /*1390*/ 	.word	0x00000009
        /*1394*/ 	.word	0x00016830
        /*1398*/ 	.short	0x010a
        /*139a*/ 	.byte	0x3f
	.zero		1


	//   ....[78]....
        /*139c*/ 	.word	0x00015ca0
        /*13a0*/ 	.word	0x00000004
        /*13a4*/ 	.word	0x00016850
        /*13a8*/ 	.short	0x010a
        /*13aa*/ 	.byte	0x3f
	.zero		1


	//   ....[79]....
        /*13ac*/ 	.word	0x00015cf0
        /*13b0*/ 	.word	0x0000000c
        /*13b4*/ 	.word	0x00016850
        /*13b8*/ 	.short	0x010a
        /*13ba*/ 	.byte	0x3f
	.zero		1


	//   ....[80]....
        /*13bc*/ 	.word	0x00016290
        /*13c0*/ 	.word	0x00000016
        /*13c4*/ 	.word	0x00016820
        /*13c8*/ 	.short	0x010a
        /*13ca*/ 	.byte	0x3f
	.zero		1


	//   ....[81]....
        /*13cc*/ 	.word	0x000162e0
        /*13d0*/ 	.word	0x00000005
        /*13d4*/ 	.word	0x000168a0
        /*13d8*/ 	.short	0x010a
        /*13da*/ 	.byte	0x3f
	.zero		1


	//   ....[82]....
        /*13dc*/ 	.word	0x00016330
        /*13e0*/ 	.word	0x00000005
        /*13e4*/ 	.word	0x000168c0
        /*13e8*/ 	.short	0x010a
        /*13ea*/ 	.byte	0x3f
	.zero		1


	//   ....[83]....
        /*13ec*/ 	.word	0x00016380
        /*13f0*/ 	.word	0x00000005
        /*13f4*/ 	.word	0x000168a0
        /*13f8*/ 	.short	0x010a
        /*13fa*/ 	.byte	0x3f
	.zero		1


	//   ....[84]....
        /*13fc*/ 	.word	0x000163d0
        /*1400*/ 	.word	0x00000005
        /*1404*/ 	.word	0x000168c0
        /*1408*/ 	.short	0x010a
        /*140a*/ 	.byte	0x3f
	.zero		1


	//   ....[85]....
        /*140c*/ 	.word	0x000164f0
        /*1410*/ 	.word	0x00000003
        /*1414*/ 	.word	0x00016840
        /*1418*/ 	.short	0x010a
        /*141a*/ 	.byte	0x3f
	.zero		1


	//   ....[86]....
        /*141c*/ 	.word	0x00017fa0
        /*1420*/ 	.word	0x00000016
        /*1424*/ 	.word	0x00016820
        /*1428*/ 	.short	0x010a
        /*142a*/ 	.byte	0x3f
	.zero		1


	//   ....[87]....
        /*142c*/ 	.word	0x00017ff0
        /*1430*/ 	.word	0x00000005
        /*1434*/ 	.word	0x00016840
        /*1438*/ 	.short	0x010a
        /*143a*/ 	.byte	0x3f
	.zero		1


	//   ....[88]....
        /*143c*/ 	.word	0x00018930
        /*1440*/ 	.word	0x00000005
        /*1444*/ 	.word	0x00016860
        /*1448*/ 	.short	0x010a
        /*144a*/ 	.byte	0x3f
	.zero		1


	//   ....[89]....
        /*144c*/ 	.word	0x000192a0
        /*1450*/ 	.word	0x00000000
        /*1454*/ 	.word	0x00016860
        /*1458*/ 	.short	0x010a
        /*145a*/ 	.byte	0x3f
	.zero		1


	//   ....[90]....
        /*145c*/ 	.word	0x0001a520
        /*1460*/ 	.word	0x00000004
        /*1464*/ 	.word	0x00016820
        /*1468*/ 	.short	0x010a
        /*146a*/ 	.byte	0x3f
	.zero		1


	//   ....[91]....
        /*146c*/ 	.word	0x0001a6c0
        /*1470*/ 	.word	0x00000005
        /*1474*/ 	.word	0x00016840
        /*1478*/ 	.short	0x010a
        /*147a*/ 	.byte	0x3f
	.zero		1


	//   ....[92]....
        /*147c*/ 	.word	0x0001a710
        /*1480*/ 	.word	0x00000019
        /*1484*/ 	.word	0x00016840
        /*1488*/ 	.short	0x010a
        /*148a*/ 	.byte	0x3f
	.zero		1


	//   ....[93]....
        /*148c*/ 	.word	0x0001a760
        /*1490*/ 	.word	0x00000005
        /*1494*/ 	.word	0x00016860
        /*1498*/ 	.short	0x010a
        /*149a*/ 	.byte	0x3f
	.zero		1


	//----- nvinfo : EIATTR_NUM_MBARRIERS
	.align		4
.L_1439:
        /*149c*/ 	.byte	0x03, 0x38
        /*149e*/ 	.short	0x0016


	//----- nvinfo : EIATTR_EXIT_INSTR_OFFSETS
	.align		4
        /*14a0*/ 	.byte	0x04, 0x1c
        /*14a2*/ 	.short	(.L_1441 - .L_1440)


	//   ....[0]....
.L_1440:
        /*14a4*/ 	.word	0x00014e90


	//----- nvinfo : EIATTR_MAX_THREADS
	.align		4
.L_1441:
        /*14a8*/ 	.byte	0x04, 0x05
        /*14aa*/ 	.short	(.L_1443 - .L_1442)
.L_1442:
        /*14ac*/ 	.word	0x00000200
        /*14b0*/ 	.word	0x00000001
        /*14b4*/ 	.word	0x00000001


	//----- nvinfo : EIATTR_CRS_STACK_SIZE
	.align		4
.L_1443:
        /*14b8*/ 	.byte	0x04, 0x1e
        /*14ba*/ 	.short	(.L_1445 - .L_1444)
.L_1444:
        /*14bc*/ 	.word	0x00000000


	//----- nvinfo : EIATTR_CBANK_PARAM_SIZE
	.align		4
.L_1445:
        /*14c0*/ 	.byte	0x03, 0x19
        /*14c2*/ 	.short	0x0af0


	//----- nvinfo : EIATTR_PARAM_CBANK
	.align		4
        /*14c4*/ 	.byte	0x04, 0x0a
        /*14c6*/ 	.short	(.L_1447 - .L_1446)
	.align		4
.L_1446:
        /*14c8*/ 	.word	index@(.nv.constant0._ZN7cutlass13device_kernelIN5flash11enable_sm90INS1_16FlashAttnFwdSm90INS1_25CollectiveMainloopFwdSm90ILi2EN4cute5tupleIJNS5_1CILi1EEES8_S8_EEENS6_IJNS7_ILi192EEENS7_ILi128EEENS7_ILi64EEEEEELi64ENS_10bfloat16_tEfNS_4arch4Sm90ELb0ELb0ELb0ELb1ELb1ELb1ELb0ELb1ELb1ELb1ELb0ELb0EEENS1_21CollectiveEpilogueFwdINS6_IJSA_SC_SB_EEES9_SE_SG_Li384ELb1ELb1ELb0ELb0EEENS1_36VarlenDynamicPersistentTileSchedulerILi192ELi128ELi384ELi128ELb0ELb1ELb1ELb0ELb1ELb1EEEEEEEEEvNT_6ParamsE)
        /*14cc*/ 	.short	0x0210
        /*14ce*/ 	.short	0x0af0


	//----- nvinfo : EIATTR_SW_WAR
	.align		4
.L_1447:
        /*14d0*/ 	.byte	0x04, 0x36
        /*14d2*/ 	.short	(.L_1449 - .L_1448)
.L_1448:
        /*14d4*/ 	.word	0x00000008
.L_1449:


//--------------------- .nv.info._ZN7cutlass13device_kernelIN5flash11enable_sm90INS1_16FlashAttnFwdSm90INS1_25CollectiveMainloopFwdSm90ILi2EN4cute5tupleIJNS5_1CILi1EEES8_S8_EEENS6_IJNS7_ILi192EEENS7_ILi128EEENS7_ILi64EEEEEELi64ENS_10bfloat16_tEfNS_4arch4Sm90ELb0ELb1ELb0ELb0ELb1ELb0ELb0ELb1ELb1ELb1ELb0ELb0EEENS1_21CollectiveEpilogueFwdINS6_IJSA_SC_SB_EEES9_SE_SG_Li384ELb0ELb1ELb0ELb0EEENS1_30DynamicPersistentTileSchedulerILi384ELi128ELb0ELb1ELb1EEEEEEEEEvNT_6ParamsE --------------------------
	.section	.nv.info._ZN7cutlass13device_kernelIN5flash11enable_sm90INS1_16FlashAttnFwdSm90INS1_25CollectiveMainloopFwdSm90ILi2EN4cute5tupleIJNS5_1CILi1EEES8_S8_EEENS6_IJNS7_ILi192EEENS7_ILi128EEENS7_ILi64EEEEEELi64ENS_10bfloat16_tEfNS_4arch4Sm90ELb0ELb1ELb0ELb0ELb1ELb0ELb0ELb1ELb1ELb1ELb0ELb0EEENS1_21CollectiveEpilogueFwdINS6_IJSA_SC_SB_EEES9_SE_SG_Li384ELb0ELb1ELb0ELb0EEENS1_30DynamicPersistentTileSchedulerILi384ELi128ELb0ELb1ELb1EEEEEEEEEvNT_6ParamsE,"",@"SHT_CUDA_INFO"
	.sectionflags	@""
	.align	4


	//----- nvinfo : EIATTR_CUDA_API_VERSION
	.align		4
        /*0000*/ 	.byte	0x04, 0x37
        /*0002*/ 	.short	(.L_1451 - .L_1450)
.L_1450:
        /*0004*/ 	.word	0x00000082


	//----- nvinfo : EIATTR_KPARAM_INFO
	.align		4
.L_1451:
        /*0008*/ 	.byte	0x04, 0x17
        /*000a*/ 	.short	(.L_1453 - .L_1452)
.L_1452:
        /*000c*/ 	.word	0x00000000
        /*0010*/ 	.short	0x0000
        /*0012*/ 	.short	0x0070
        /*0014*/ 	.byte	0x00, 0xf0, 0x01, 0x2a


	//----- nvinfo : EIATTR_SPARSE_MMA_MASK
	.align		4
.L_1453:
        /*0018*/ 	.byte	0x03, 0x50
        /*001a*/ 	.short	0x0000


	//----- nvinfo : EIATTR_MAXREG_COUNT
	.align		4
        /*001c*/ 	.byte	0x03, 0x1b
        /*001e*/ 	.short	0x0080


	//----- nvinfo : EIATTR_NUM_BARRIERS
	.align		4
        /*0020*/ 	.byte	0x02, 0x4c
        /*0022*/ 	.byte	0x10
	.zero		1


	//----- nvinfo : EIATTR_EXTERNS
	.align		4
        /*0024*/ 	.byte	0x04, 0x0f
        /*0026*/ 	.short	(.L_1455 - .L_1454)


	//   ....[0]....
	.align		4
.L_1454:
        /*0028*/ 	.word	index@(__assertfail)


	//----- nvinfo : EIATTR_ANNOTATIONS
	.align		4
.L_1455:
        /*002c*/ 	.byte	0x04, 0x55
        /*002e*/ 	.short	(.L_1457 - .L_1456)


	//   ....[0]....
.L_1456:
        /* <DEDUP_REMOVED lines=11> */


	//----- nvinfo : EIATTR_MERCURY_ISA_VERSION
	.align		4
.L_1457:
        /*00c8*/ 	.byte	0x03, 0x5f
        /*00ca*/ 	.short	0x0101


	//----- nvinfo : EIATTR_INT_WARP_WIDE_INSTR_OFFSETS
	.align		4
        /*00cc*/ 	.byte	0x04, 0x31
        /*00ce*/ 	.short	(.L_1459 - .L_1458)


	//   ....[0]....
.L_1458:
        /*00d0*/ 	.word	0x000000c0


	//   ....[1]....
        /*00d4*/ 	.word	0x000000d0


	//   ....[2]....
        /*00d8*/ 	.word	0x00000170


	//   ....[3]....
        /*00dc*/ 	.word	0x0000efa0


	//   ....[4]....
        /*00e0*/ 	.word	0x0000f030


	//   ....[5]....
        /*00e4*/ 	.word	0x000120c0


	//   ....[6]....
        /*00e8*/ 	.word	0x00012150


	//----- nvinfo : EIATTR_COOP_GROUP_MASK_REGIDS
	.align		4
.L_1459:
        /*00ec*/ 	.byte	0x04, 0x29
        /*00ee*/ 	.short	(.L_1461 - .L_1460)


	//   ....[0]....
.L_1460:
        /*00f0*/ 	.word	0xffffffff


	//   ....[1]....
        /*00f4*/ 	.word	0xffffffff


	//   ....[2]....
        /*00f8*/ 	.word	0xffffffff


	//   ....[3]....
        /*00fc*/ 	.word	0xffffffff


	//   ....[4]....
        /*0100*/ 	.word	0xffffffff


	//   ....[5]....
        /*0104*/ 	.word	0xffffffff


	//   ....[6]....
        /*0108*/ 	.word	0xffffffff


	//   ....[7]....
        /*010c*/ 	.word	0xffffffff


	//   ....[8]....
        /*0110*/ 	.word	0xffffffff


	//   ....[9]....
        /*0114*/ 	.word	0xffffffff


	//   ....[10]....
        /*0118*/ 	.word	0xffffffff


	//   ....[11]....
        /*011c*/ 	.word	0xffffffff


	//   ....[12]....
        /*0120*/ 	.word	0xffffffff


	//   ....[13]....
        /*0124*/ 	.word	0xffffffff


	//   ....[14]....
        /*0128*/ 	.word	0xffffffff


	//   ....[15]....
        /*012c*/ 	.word	0xffffffff


	//   ....[16]....
        /*0130*/ 	.word	0xffffffff


	//   ....[17]....
        /*0134*/ 	.word	0xffffffff


	//   ....[18]....
        /*0138*/ 	.word	0xffffffff


	//   ....[19]....
        /*013c*/ 	.word	0xffffffff


	//   ....[20]....
        /*0140*/ 	.word	0xffffffff


	//   ....[21]....
        /*0144*/ 	.word	0xffffffff


	//   ....[22]....
        /*0148*/ 	.word	0xffffffff


	//   ....[23]....
        /*014c*/ 	.word	0xffffffff


	//   ....[24]....
        /*0150*/ 	.word	0xffffffff


	//   ....[25]....
        /*0154*/ 	.word	0xffffffff


	//   ....[26]....
        /*0158*/ 	.word	0xffffffff


	//   ....[27]....
        /*015c*/ 	.word	0xffffffff


	//   ....[28]....
        /*0160*/ 	.word	0xffffffff


	//   ....[29]....
        /*0164*/ 	.word	0xffffffff


	//   ....[30]....
        /*0168*/ 	.word	0xffffffff


	//   ....[31]....
        /*016c*/ 	.word	0xffffffff


	//   ....[32]....
        /*0170*/ 	.word	0xffffffff


	//   ....[33]....
        /*0174*/ 	.word	0xffffffff


	//   ....[34]....
        /*0178*/ 	.word	0xffffffff


	//   ....[35]....
        /*017c*/ 	.word	0xffffffff


	//   ....[36]....
        /*0180*/ 	.word	0xffffffff


	//   ....[37]....
        /*0184*/ 	.word	0xffffffff


	//   ....[38]....
        /*0188*/ 	.word	0xffffffff


	//   ....[39]....
        /*018c*/ 	.word	0xffffffff


	//   ....[40]....
        /*0190*/ 	.word	0xffffffff


	//   ....[41]....
        /*0194*/ 	.word	0xffffffff


	//   ....[42]....
        /*0198*/ 	.word	0xffffffff


	//   ....[43]....
        /*019c*/ 	.word	0xffffffff


	//   ....[44]....
        /*01a0*/ 	.word	0xffffffff


	//   ....[45]....
        /*01a4*/ 	.word	0xffffffff


	//   ....[46]....
        /*01a8*/ 	.word	0xffffffff


	//   ....[47]....
        /*01ac*/ 	.word	0xffffffff


	//   ....[48]....
        /*01b0*/ 	.word	0xffffffff


	//   ....[49]....
        /*01b4*/ 	.word	0xffffffff


	//   ....[50]....
        /*01b8*/ 	.word	0xffffffff


	//   ....[51]....
        /*01bc*/ 	.word	0xffffffff


	//   ....[52]....
        /*01c0*/ 	.word	0xffffffff


	//   ....[53]....
        /*01c4*/ 	.word	0xffffffff


	//   ....[54]....
        /*01c8*/ 	.word	0xffffffff


	//   ....[55]....
        /*01cc*/ 	.word	0xffffffff


	//   ....[56]....
        /*01d0*/ 	.word	0xffffffff


	//   ....[57]....
        /*01d4*/ 	.word	0xffffffff


	//   ....[58]....
        /*01d8*/ 	.word	0xffffffff


	//   ....[59]....
        /*01dc*/ 	.word	0xffffffff


	//   ....[60]....
        /*01e0*/ 	.word	0xffffffff


	//   ....[61]....
        /*01e4*/ 	.word	0xffffffff


	//   ....[62]....
        /*01e8*/ 	.word	0xffffffff


	//   ....[63]....
        /*01ec*/ 	.word	0xffffffff


	//   ....[64]....
        /*01f0*/ 	.word	0xffffffff


	//   ....[65]....
        /*01f4*/ 	.word	0xffffffff


	//   ....[66]....
        /*01f8*/ 	.word	0xffffffff


	//   ....[67]....
        /*01fc*/ 	.word	0xffffffff


	//   ....[68]....
        /*0200*/ 	.word	0xffffffff


	//   ....[69]....
        /*0204*/ 	.word	0xffffffff


	//   ....[70]....
        /*0208*/ 	.word	0xffffffff


	//   ....[71]....
        /*020c*/ 	.word	0xffffffff


	//   ....[72]....
        /*0210*/ 	.word	0xffffffff


	//   ....[73]....
        /*0214*/ 	.word	0xffffffff


	//   ....[74]....
        /*0218*/ 	.word	0xffffffff


	//   ....[75]....
        /*021c*/ 	.word	0xffffffff


	//   ....[76]....
        /*0220*/ 	.word	0xffffffff


	//   ....[77]....
        /*0224*/ 	.word	0xffffffff


	//   ....[78]....
        /*0228*/ 	.word	0xffffffff


	//   ....[79]....
        /*022c*/ 	.word	0xffffffff


	//   ....[80]....
        /*0230*/ 	.word	0xffffffff


	//   ....[81]....
        /*0234*/ 	.word	0xffffffff


	//   ....[82]....
        /*0238*/ 	.word	0xffffffff


	//   ....[83]....
        /*023c*/ 	.word	0xffffffff


	//   ....[84]....
        /*0240*/ 	.word	0xffffffff


	//   ....[85]....
        /*0244*/ 	.word	0xffffffff


	//   ....[86]....
        /*0248*/ 	.word	0xffffffff


	//   ....[87]....
        /*024c*/ 	.word	0xffffffff


	//   ....[88]....
        /*0250*/ 	.word	0xffffffff


	//   ....[89]....
        /*0254*/ 	.word	0xffffffff


	//   ....[90]....
        /*0258*/ 	.word	0xffffffff


	//   ....[91]....
        /*025c*/ 	.word	0xffffffff


	//   ....[92]....
        /*0260*/ 	.word	0xffffffff


	//   ....[93]....
        /*0264*/ 	.word	0xffffffff


	//   ....[94]....
        /*0268*/ 	.word	0xffffffff


	//   ....[95]....
        /*026c*/ 	.word	0xffffffff


	//   ....[96]....
        /*0270*/ 	.word	0xffffffff


	//   ....[97]....
        /*0274*/ 	.word	0xffffffff


	//   ....[98]....
        /*0278*/ 	.word	0xffffffff


	//   ....[99]....
        /*027c*/ 	.word	0xffffffff


	//   ....[100]....
        /*0280*/ 	.word	0xffffffff


	//   ....[101]....
        /*0284*/ 	.word	0xffffffff


	//   ....[102]....
        /*0288*/ 	.word	0xffffffff


	//   ....[103]....
        /*028c*/ 	.word	0xffffffff


	//   ....[104]....
        /*0290*/ 	.word	0xffffffff


	//   ....[105]....
        /*0294*/ 	.word	0xffffffff


	//   ....[106]....
        /*0298*/ 	.word	0xffffffff


	//   ....[107]....
        /*029c*/ 	.word	0xffffffff


	//   ....[108]....
        /*02a0*/ 	.word	0xffffffff


	//   ....[109]....
        /*02a4*/ 	.word	0xffffffff


	//   ....[110]....
        /*02a8*/ 	.word	0xffffffff


	//   ....[111]....
        /*02ac*/ 	.word	0xffffffff


	//   ....[112]....
        /*02b0*/ 	.word	0xffffffff


	//   ....[113]....
        /*02b4*/ 	.word	0xffffffff


	//   ....[114]....
        /*02b8*/ 	.word	0xffffffff


	//   ....[115]....
        /*02bc*/ 	.word	0xffffffff


	//   ....[116]....
        /*02c0*/ 	.word	0xffffffff


	//   ....[117]....
        /*02c4*/ 	.word	0xffffffff


	//   ....[118]....
        /*02c8*/ 	.word	0xffffffff


	//   ....[119]....
        /*02cc*/ 	.word	0xffffffff


	//   ....[120]....
        /*02d0*/ 	.word	0xffffffff


	//   ....[121]....
        /*02d4*/ 	.word	0xffffffff


	//   ....[122]....
        /*02d8*/ 	.word	0xffffffff


	//   ....[123]....
        /*02dc*/ 	.word	0xffffffff


	//   ....[124]....
        /*02e0*/ 	.word	0xffffffff


	//   ....[125]....
        /*02e4*/ 	.word	0xffffffff


	//   ....[126]....
        /*02e8*/ 	.word	0xffffffff


	//   ....[127]....
        /*02ec*/ 	.word	0xffffffff


	//   ....[128]....
        /*02f0*/ 	.word	0xffffffff


	//   ....[129]....
        /*02f4*/ 	.word	0xffffffff


	//   ....[130]....
        /*02f8*/ 	.word	0xffffffff


	//   ....[131]....
        /*02fc*/ 	.word	0xffffffff


	//   ....[132]....
        /*0300*/ 	.word	0xffffffff


	//   ....[133]....
        /*0304*/ 	.word	0xffffffff


	//   ....[134]....
        /*0308*/ 	.word	0xffffffff


	//   ....[135]....
        /*030c*/ 	.word	0xffffffff


	//   ....[136]....
        /*0310*/ 	.word	0xffffffff


	//   ....[137]....
        /*0314*/ 	.word	0xffffffff


	//   ....[138]....
        /*0318*/ 	.word	0xffffffff


	//   ....[139]....
        /*031c*/ 	.word	0xffffffff


	//   ....[140]....
        /*0320*/ 	.word	0xffffffff


	//   ....[141]....
        /*0324*/ 	.word	0xffffffff


	//   ....[142]....
        /*0328*/ 	.word	0xffffffff


	//   ....[143]....
        /*032c*/ 	.word	0xffffffff


	//   ....[144]....
        /*0330*/ 	.word	0x0500000f


	//   ....[145]....
        /*0334*/ 	.word	0x0500000f


	//   ....[146]....
        /*0338*/ 	.word	0x0500000f


	//   ....[147]....
        /*033c*/ 	.word	0x0500000f


	//   ....[148]....
        /*0340*/ 	.word	0x0500000f


	//   ....[149]....
        /*0344*/ 	.word	0x0500000f


	//   ....[150]....
        /*0348*/ 	.word	0x0500000f


	//   ....[151]....
        /*034c*/ 	.word	0x0500000f


	//   ....[152]....
        /*0350*/ 	.word	0x0500000f


	//   ....[153]....
        /*0354*/ 	.word	0x0500000f


	//   ....[154]....
        /*0358*/ 	.word	0x0500000f


	//   ....[155]....
        /*035c*/ 	.word	0x0500000f


	//   ....[156]....
        /*0360*/ 	.word	0x0500000f


	//   ....[157]....
        /*0364*/ 	.word	0x0500000f


	//   ....[158]....
        /*0368*/ 	.word	0x0500000f


	//   ....[159]....
        /*036c*/ 	.word	0x0500000f


	//   ....[160]....
        /*0370*/ 	.word	0x0500000f


	//   ....[161]....
        /*0374*/ 	.word	0x0500000f


	//   ....[162]....
        /*0378*/ 	.word	0x0500000f


	//   ....[163]....
        /*037c*/ 	.word	0x0500000f


	//   ....[164]....
        /*0380*/ 	.word	0x0500000f


	//   ....[165]....
        /*0384*/ 	.word	0x0500000f


	//   ....[166]....
        /*0388*/ 	.word	0x0500000f


	//   ....[167]....
        /*038c*/ 	.word	0x0500000f


	//   ....[168]....
        /*0390*/ 	.word	0x0500000f


	//   ....[169]....
        /*0394*/ 	.word	0x0500000f


	//   ....[170]....
        /*0398*/ 	.word	0x0500000f


	//   ....[171]....
        /*039c*/ 	.word	0x0500000f


	//   ....[172]....
        /*03a0*/ 	.word	0x0500000f


	//   ....[173]....
        /*03a4*/ 	.word	0x0500000f


	//   ....[174]....
        /*03a8*/ 	.word	0x0500000f


	//   ....[175]....
        /*03ac*/ 	.word	0x0500000f


	//   ....[176]....
        /*03b0*/ 	.word	0x0500000f


	//   ....[177]....
        /*03b4*/ 	.word	0x0500000f


	//   ....[178]....
        /*03b8*/ 	.word	0x0500000f


	//   ....[179]....
        /*03bc*/ 	.word	0x0500000f


	//   ....[180]....
        /*03c0*/ 	.word	0x0500000f


	//   ....[181]....
        /*03c4*/ 	.word	0x0500000f


	//   ....[182]....
        /*03c8*/ 	.word	0x0500000f


	//   ....[183]....
        /*03cc*/ 	.word	0x0500000f


	//   ....[184]....
        /*03d0*/ 	.word	0x0500000f


	//   ....[185]....
        /*03d4*/ 	.word	0x0500000f


	//   ....[186]....
        /*03d8*/ 	.word	0x0500000f


	//   ....[187]....
        /*03dc*/ 	.word	0x0500000f


	//   ....[188]....
        /*03e0*/ 	.word	0x0500000f


	//   ....[189]....
        /*03e4*/ 	.word	0x0500000f


	//   ....[190]....
        /*03e8*/ 	.word	0x0500000f


	//   ....[191]....
        /*03ec*/ 	.word	0x0500000f


	//   ....[192]....
        /*03f0*/ 	.word	0x0500000f


	//   ....[193]....
        /*03f4*/ 	.word	0x0500000f


	//   ....[194]....
        /*03f8*/ 	.word	0x0500000f


	//   ....[195]....
        /*03fc*/ 	.word	0x0500000f


	//   ....[196]....
        /*0400*/ 	.word	0x0500000f


	//   ....[197]....
        /*0404*/ 	.word	0x0500000f


	//   ....[198]....
        /*0408*/ 	.word	0x0500000f


	//   ....[199]....
        /*040c*/ 	.word	0x0500000f


	//   ....[200]....
        /*0410*/ 	.word	0x0500000f


	//   ....[201]....
        /*0414*/ 	.word	0x0500000f


	//   ....[202]....
        /*0418*/ 	.word	0x0500000f


	//   ....[203]....
        /*041c*/ 	.word	0x0500000f


	//   ....[204]....
        /*0420*/ 	.word	0x0500000f


	//   ....[205]....
        /*0424*/ 	.word	0x0500000f


	//   ....[206]....
        /*0428*/ 	.word	0x0500000f


	//   ....[207]....
        /*042c*/ 	.word	0x0500000f


	//   ....[208]....
        /*0430*/ 	.word	0x0500000f


	//   ....[209]....
        /*0434*/ 	.word	0x0500000f


	//   ....[210]....
        /*0438*/ 	.word	0x0500000f


	//   ....[211]....
        /*043c*/ 	.word	0x0500000f


	//   ....[212]....
        /*0440*/ 	.word	0x0500000f


	//   ....[213]....
        /*0444*/ 	.word	0x0500000f


	//   ....[214]....
        /*0448*/ 	.word	0x0500000f


	//   ....[215]....
        /*044c*/ 	.word	0x0500000f


	//   ....[216]....
        /*0450*/ 	.word	0x0500000f


	//   ....[217]....
        /*0454*/ 	.word	0x0500000f


	//   ....[218]....
        /*0458*/ 	.word	0x0500000f


	//   ....[219]....
        /*045c*/ 	.word	0x0500000f


	//   ....[220]....
        /*0460*/ 	.word	0x0500000f


	//   ....[221]....
        /*0464*/ 	.word	0x0500000f


	//   ....[222]....
        /*0468*/ 	.word	0x0500000f


	//   ....[223]....
        /*046c*/ 	.word	0x0500000f


	//   ....[224]....
        /*0470*/ 	.word	0x0500000f


	//   ....[225]....
        /*0474*/ 	.word	0x0500000f


	//   ....[226]....
        /*0478*/ 	.word	0x0500000f


	//   ....[227]....
        /*047c*/ 	.word	0x0500000f


	//   ....[228]....
        /*0480*/ 	.word	0x0500000f


	//   ....[229]....
        /*0484*/ 	.word	0x0500000f


	//   ....[230]....
        /*0488*/ 	.word	0x0500000f


	//   ....[231]....
        /*048c*/ 	.word	0x0500000f


	//   ....[232]....
        /*0490*/ 	.word	0x0500000f


	//   ....[233]....
        /*0494*/ 	.word	0x0500000f


	//   ....[234]....
        /*0498*/ 	.word	0x0500000f


	//----- nvinfo : EIATTR_COOP_GROUP_INSTR_OFFSETS
	.align		4
.L_1461:
        /*049c*/ 	.byte	0x04, 0x28
        /*049e*/ 	.short	(.L_1463 - .L_1462)


	//   ....[0]....
.L_1462:
        /*04a0*/ 	.word	0x00000080


	//   ....[1]....
        /*04a4*/ 	.word	0x00000090


	//   ....[2]....
        /*04a8*/ 	.word	0x000002d0


	//   ....[3]....
        /*04ac*/ 	.word	0x00000430


	//   ....[4]....
        /*04b0*/ 	.word	0x00000550


	//   ....[5]....
        /*04b4*/ 	.word	0x000006b0


	//   ....[6]....
        /*04b8*/ 	.word	0x00001650


	//   ....[7]....
        /*04bc*/ 	.word	0x00001d30


	//   ....[8]....
        /*04c0*/ 	.word	0x00001f80


	//   ....[9]....
        /*04c4*/ 	.word	0x000032c0


	//   ....[10]....
        /*04c8*/ 	.word	0x00003410


	//   ....[11]....
        /*04cc*/ 	.word	0x00003c60


	//   ....[12]....
        /*04d0*/ 	.word	0x00003cc0


	//   ....[13]....
        /*04d4*/ 	.word	0x000052e0


	//   ....[14]....
        /*04d8*/ 	.word	0x00005500


	//   ....[15]....
        /*04dc*/ 	.word	0x000060e0


	//   ....[16]....
        /*04e0*/ 	.word	0x000061e0


	//   ....[17]....
        /*04e4*/ 	.word	0x00006a30


	//   ....[18]....
        /*04e8*/ 	.word	0x00006aa0


	//   ....[19]....
        /*04ec*/ 	.word	0x000086a0


	//   ....[20]....
        /*04f0*/ 	.word	0x000086b0


	//   ....[21]....
        /*04f4*/ 	.word	0x000086e0


	//   ....[22]....
        /*04f8*/ 	.word	0x000086f0


	//   ....[23]....
        /*04fc*/ 	.word	0x0000a090


	//   ....[24]....
        /*0500*/ 	.word	0x0000a2b0


	//   ....[25]....
        /*0504*/ 	.word	0x0000ae90


	//   ....[26]....
        /*0508*/ 	.word	0x0000af90


	//   ....[27]....
        /*050c*/ 	.word	0x0000b7e0


	//   ....[28]....
        /*0510*/ 	.word	0x0000b840


	//   ....[29]....
        /*0514*/ 	.word	0x0000c7b0


	//   ....[30]....
        /*0518*/ 	.word	0x0000c7f0


	//   ....[31]....
        /*051c*/ 	.word	0x0000c890


	//   ....[32]....
        /*0520*/ 	.word	0x0000c8a0


	//   ....[33]....
        /*0524*/ 	.word	0x0000d460


	//   ....[34]....
        /*0528*/ 	.word	0x0000d4c0


	//   ....[35]....
        /*052c*/ 	.word	0x0000d4f0


	//   ....[36]....
        /*0530*/ 	.word	0x0000d570


	//   ....[37]....
        /*0534*/ 	.word	0x0000d9a0


	//   ....[38]....
        /*0538*/ 	.word	0x0000d9e0


	//   ....[39]....
        /*053c*/ 	.word	0x0000da00


	//   ....[40]....
        /*0540*/ 	.word	0x0000da30


	//   ....[41]....
        /*0544*/ 	.word	0x0000da50


	//   ....[42]....
        /*0548*/ 	.word	0x0000da60


	//   ....[43]....
        /*054c*/ 	.word	0x0000da80


	//   ....[44]....
        /*0550*/ 	.word	0x0000daa0


	//   ....[45]....
        /*0554*/ 	.word	0x0000e110


	//   ....[46]....
        /*0558*/ 	.word	0x0000e150


	//   ....[47]....
        /*055c*/ 	.word	0x0000e190


	//   ....[48]....
        /*0560*/ 	.word	0x0000e1c0


	//   ....[49]....
        /*0564*/ 	.word	0x0000e1e0


	//   ....[50]....
        /*0568*/ 	.word	0x0000e1f0


	//   ....[51]....
        /*056c*/ 	.word	0x0000e200


	//   ....[52]....
        /*0570*/ 	.word	0x0000e220


	//   ....[53]....
        /*0574*/ 	.word	0x0000e3c0


	//   ....[54]....
        /*0578*/ 	.word	0x0000fba0


	//   ....[55]....
        /*057c*/ 	.word	0x0000fbc0


	//   ....[56]....
        /*0580*/ 	.word	0x0000fbd0


	//   ....[57]....
        /*0584*/ 	.word	0x0000fc50


	//   ....[58]....
        /*0588*/ 	.word	0x0000fc70


	//   ....[59]....
        /*058c*/ 	.word	0x0000fcf0


	//   ....[60]....
        /*0590*/ 	.word	0x0000fd10


	//   ....[61]....
        /*0594*/ 	.word	0x0000fd90


	//   ....[62]....
        /*0598*/ 	.word	0x0000fdb0


	//   ....[63]....
        /*059c*/ 	.word	0x0000fe30


	//   ....[64]....
        /*05a0*/ 	.word	0x0000fe50


	//   ....[65]....
        /*05a4*/ 	.word	0x0000fed0


	//   ....[66]....
        /*05a8*/ 	.word	0x0000fef0


	//   ....[67]....
        /*05ac*/ 	.word	0x0000ff70


	//   ....[68]....
        /*05b0*/ 	.word	0x0000ff90


	//   ....[69]....
        /*05b4*/ 	.word	0x0000ffa0


	//   ....[70]....
        /*05b8*/ 	.word	0x000107e0


	//   ....[71]....
        /*05bc*/ 	.word	0x00010800


	//   ....[72]....
        /*05c0*/ 	.word	0x00010830


	//   ....[73]....
        /*05c4*/ 	.word	0x000108b0


	//   ....[74]....
        /*05c8*/ 	.word	0x000108d0


	//   ....[75]....
        /*05cc*/ 	.word	0x00010950


	//   ....[76]....
        /*05d0*/ 	.word	0x00010970


	//   ....[77]....
        /*05d4*/ 	.word	0x000109f0


	//   ....[78]....
        /*05d8*/ 	.word	0x00010a10


	//   ....[79]....
        /*05dc*/ 	.word	0x00010a90


	//   ....[80]....
        /*05e0*/ 	.word	0x00010ab0


	//   ....[81]....
        /*05e4*/ 	.word	0x00010b30


	//   ....[82]....
        /*05e8*/ 	.word	0x00010b50


	//   ....[83]....
        /*05ec*/ 	.word	0x00010bd0


	//   ....[84]....
        /*05f0*/ 	.word	0x00010bf0


	//   ....[85]....
        /*05f4*/ 	.word	0x00010c00


	//   ....[86]....
        /*05f8*/ 	.word	0x00010c10


	//   ....[87]....
        /*05fc*/ 	.word	0x00010cb0


	//   ....[88]....
        /*0600*/ 	.word	0x00010d00


	//   ....[89]....
        /*0604*/ 	.word	0x00010d20


	//   ....[90]....
        /*0608*/ 	.word	0x00010d40


	//   ....[91]....
        /*060c*/ 	.word	0x00010d90


	//   ....[92]....
        /*0610*/ 	.word	0x00010db0


	//   ....[93]....
        /*0614*/ 	.word	0x00010dc0


	//   ....[94]....
        /*0618*/ 	.word	0x00011560


	//   ....[95]....
        /*061c*/ 	.word	0x00011580


	//   ....[96]....
        /*0620*/ 	.word	0x000115f0


	//   ....[97]....
        /*0624*/ 	.word	0x00011600


	//   ....[98]....
        /*0628*/ 	.word	0x00011640


	//   ....[99]....
        /*062c*/ 	.word	0x00011650


	//   ....[100]....
        /*0630*/ 	.word	0x00011690


	//   ....[101]....
        /*0634*/ 	.word	0x000116a0


	//   ....[102]....
        /*0638*/ 	.word	0x000116e0


	//   ....[103]....
        /*063c*/ 	.word	0x000116f0


	//   ....[104]....
        /*0640*/ 	.word	0x00011730


	//   ....[105]....
        /*0644*/ 	.word	0x00011740


	//   ....[106]....
        /*0648*/ 	.word	0x00011780


	//   ....[107]....
        /*064c*/ 	.word	0x00011790


	//   ....[108]....
        /*0650*/ 	.word	0x000117a0


	//   ....[109]....
        /*0654*/ 	.word	0x000117e0


	//   ....[110]....
        /*0658*/ 	.word	0x00011aa0


	//   ....[111]....
        /*065c*/ 	.word	0x00011ac0


	//   ....[112]....
        /*0660*/ 	.word	0x00011b20


	//   ....[113]....
        /*0664*/ 	.word	0x00011b30


	//   ....[114]....
        /*0668*/ 	.word	0x00011b80


	//   ....[115]....
        /*066c*/ 	.word	0x00011b90


	//   ....[116]....
        /*0670*/ 	.word	0x00011be0


	//   ....[117]....
        /*0674*/ 	.word	0x00011bf0


	//   ....[118]....
        /*0678*/ 	.word	0x00011c40


	//   ....[119]....
        /*067c*/ 	.word	0x00011c50


	//   ....[120]....
        /*0680*/ 	.word	0x00011ca0


	//   ....[121]....
        /*0684*/ 	.word	0x00011cb0


	//   ....[122]....
        /*0688*/ 	.word	0x00011d00


	//   ....[123]....
        /*068c*/ 	.word	0x00011d10


	//   ....[124]....
        /*0690*/ 	.word	0x00011d20


	//   ....[125]....
        /*0694*/ 	.word	0x00011d70


	//   ....[126]....
        /*0698*/ 	.word	0x00012340


	//   ....[127]....
        /*069c*/ 	.word	0x00012350


	//   ....[128]....
        /*06a0*/ 	.word	0x00012360


	//   ....[129]....
        /*06a4*/ 	.word	0x00012370


	//   ....[130]....
        /*06a8*/ 	.word	0x00012380


	//   ....[131]....
        /*06ac*/ 	.word	0x000123d0


	//   ....[132]....
        /*06b0*/ 	.word	0x00012420


	//   ....[133]....
        /*06b4*/ 	.word	0x00012450


	//   ....[134]....
        /*06b8*/ 	.word	0x00012480


	//   ....[135]....
        /*06bc*/ 	.word	0x000124b0


	//   ....[136]....
        /*06c0*/ 	.word	0x000124e0


	//   ....[137]....
        /*06c4*/ 	.word	0x00012510


	//   ....[138]....
        /*06c8*/ 	.word	0x00012540


	//   ....[139]....
        /*06cc*/ 	.word	0x00012570


	//   ....[140]....
        /*06d0*/ 	.word	0x000125a0


	//   ....[141]....
        /*06d4*/ 	.word	0x000125d0


	//   ....[142]....
        /*06d8*/ 	.word	0x000128d0


	//   ....[143]....
        /*06dc*/ 	.word	0x00012ac0


	//   ....[144]....
        /*06e0*/ 	.word	0x00013110


	//   ....[145]....
        /*06e4*/ 	.word	0x000131f0


	//   ....[146]....
        /*06e8*/ 	.word	0x00013290


	//   ....[147]....
        /*06ec*/ 	.word	0x000132f0


	//   ....[148]....
        /*06f0*/ 	.word	0x000133e0


	//   ....[149]....
        /*06f4*/ 	.word	0x00013450


	//   ....[150]....
        /*06f8*/ 	.word	0x00013540


	//   ....[151]....
        /*06fc*/ 	.word	0x000135b0


	//   ....[152]....
        /*0700*/ 	.word	0x000136a0


	//   ....[153]....
        /*0704*/ 	.word	0x00013710


	//   ....[154]....
        /*0708*/ 	.word	0x00013800


	//   ....[155]....
        /*070c*/ 	.word	0x00013870


	//   ....[156]....
        /*0710*/ 	.word	0x00013960


	//   ....[157]....
        /*0714*/ 	.word	0x000139d0


	//   ....[158]....
        /*0718*/ 	.word	0x00013ac0


	//   ....[159]....
        /*071c*/ 	.word	0x00013b30


	//   ....[160]....
        /*0720*/ 	.word	0x00013c10


	//   ....[161]....
        /*0724*/ 	.word	0x00013ca0


	//   ....[162]....
        /*0728*/ 	.word	0x00013d10


	//   ....[163]....
        /*072c*/ 	.word	0x00013d70


	//   ....[164]....
        /*0730*/ 	.word	0x00013e60


	//   ....[165]....
        /*0734*/ 	.word	0x00013ec0


	//   ....[166]....
        /*0738*/ 	.word	0x00013fc0


	//   ....[167]....
        /*073c*/ 	.word	0x00014020


	//   ....[168]....
        /*0740*/ 	.word	0x00014120


	//   ....[169]....
        /*0744*/ 	.word	0x00014180


	//   ....[170]....
        /*0748*/ 	.word	0x00014280


	//   ....[171]....
        /*074c*/ 	.word	0x000142e0


	//   ....[172]....
        /*0750*/ 	.word	0x000143e0


	//   ....[173]....
        /*0754*/ 	.word	0x00014440


	//   ....[174]....
        /*0758*/ 	.word	0x00014540


	//   ....[175]....
        /*075c*/ 	.word	0x000145a0


	//   ....[176]....
        /*0760*/ 	.word	0x00014640


	//   ....[177]....
        /*0764*/ 	.word	0x00014700


	//   ....[178]....
        /*0768*/ 	.word	0x000147d0


	//   ....[179]....
        /*076c*/ 	.word	0x00014830


	//   ....[180]....
        /*0770*/ 	.word	0x000148f0


	//   ....[181]....
        /*0774*/ 	.word	0x00014950


	//   ....[182]....
        /*0778*/ 	.word	0x00014a00


	//   ....[183]....
        /*077c*/ 	.word	0x00014a80


	//   ....[184]....
        /*0780*/ 	.word	0x00014b30


	//   ....[185]....
        /*0784*/ 	.word	0x00014c60


	//   ....[186]....
        /*0788*/ 	.word	0x00014d10


	//   ....[187]....
        /*078c*/ 	.word	0x00014d90


	//   ....[188]....
        /*0790*/ 	.word	0x00014e50


	//   ....[189]....
        /*0794*/ 	.word	0x00014eb0


	//   ....[190]....
        /*0798*/ 	.word	0x00014f60


	//   ....[191]....
        /*079c*/ 	.word	0x00014fc0


	//   ....[192]....
        /*07a0*/ 	.word	0x00015070


	//   ....[193]....
        /*07a4*/ 	.word	0x000150d0


	//   ....[194]....
        /*07a8*/ 	.word	0x00015180


	//   ....[195]....
        /*07ac*/ 	.word	0x000151e0


	//   ....[196]....
        /*07b0*/ 	.word	0x00015290


	//   ....[197]....
        /*07b4*/ 	.word	0x000152f0


	//   ....[198]....
        /*07b8*/ 	.word	0x000153a0


	//   ....[199]....
        /*07bc*/ 	.word	0x00015400


	//   ....[200]....
        /*07c0*/ 	.word	0x000154b0


	//   ....[201]....
        /*07c4*/ 	.word	0x000155a0


	//   ....[202]....
        /*07c8*/ 	.word	0x00015640


	//   ....[203]....
        /*07cc*/ 	.word	0x000156a0


	//   ....[204]....
        /*07d0*/ 	.word	0x00015760


	//   ....[205]....
        /*07d4*/ 	.word	0x000157c0


	//   ....[206]....
        /*07d8*/ 	.word	0x00015880


	//   ....[207]....
        /*07dc*/ 	.word	0x000158e0


	//   ....[208]....
        /*07e0*/ 	.word	0x000159a0


	//   ....[209]....
        /*07e4*/ 	.word	0x00015a00


	//   ....[210]....
        /*07e8*/ 	.word	0x00015ac0


	//   ....[211]....
        /*07ec*/ 	.word	0x00015b20


	//   ....[212]....
        /*07f0*/ 	.word	0x00015be0


	//   ....[213]....
        /*07f4*/ 	.word	0x00015c40


	//   ....[214]....
        /*07f8*/ 	.word	0x00015d00


	//   ....[215]....
        /*07fc*/ 	.word	0x00015d60


	//   ....[216]....
        /*0800*/ 	.word	0x00015e20


	//   ....[217]....
        /*0804*/ 	.word	0x00015f10


	//   ....[218]....
        /*0808*/ 	.word	0x00015fc0


	//   ....[219]....
        /*080c*/ 	.word	0x00016050


	//   ....[220]....
        /*0810*/ 	.word	0x00016100


	//   ....[221]....
        /*0814*/ 	.word	0x00016160


	//   ....[222]....
        /*0818*/ 	.word	0x00016210


	//   ....[223]....
        /*081c*/ 	.word	0x00016270


	//   ....[224]....
        /*0820*/ 	.word	0x00016330


	//   ....[225]....
        /*0824*/ 	.word	0x00016390


	//   ....[226]....
        /*0828*/ 	.word	0x00016440


	//   ....[227]....
        /*082c*/ 	.word	0x000164a0


	//   ....[228]....
        /*0830*/ 	.word	0x00016560


	//   ....[229]....
        /*0834*/ 	.word	0x000165c0


	//   ....[230]....
        /*0838*/ 	.word	0x00016670


	//   ....[231]....
        /*083c*/ 	.word	0x000166d0


	//   ....[232]....
        /*0840*/ 	.word	0x00016790


	//   ....[233]....
        /*0844*/ 	.word	0x00016820


	//   ....[234]....
        /*0848*/ 	.word	0x00016940


	//----- nvinfo : EIATTR_REG_RECONFIG
	.align		4
.L_1463:
        /*084c*/ 	.byte	0x01, 0x54
	.zero		2


	//----- nvinfo : EIATTR_SYSCALL_OFFSETS
	.align		4
        /*0850*/ 	.byte	0x04, 0x46
        /*0852*/ 	.short	(.L_1465 - .L_1464)


	//   ....[0]....
.L_1464:
        /*0854*/ 	.word	0x00001830


	//   ....[1]....
        /*0858*/ 	.word	0x0000f1a0


	//   ....[2]....
        /*085c*/ 	.word	0x0000f2f0


	//   ....[3]....
        /*0860*/ 	.word	0x0000f3e0


	//   ....[4]....
        /*0864*/ 	.word	0x000102c0


	//----- nvinfo : EIATTR_MBARRIER_INSTR_OFFSETS
	.align		4
.L_1465:
        /*0868*/ 	.byte	0x04, 0x39
        /*086a*/ 	.short	(.L_1467 - .L_1466)


	//   ....[0]....
.L_1466:
        /*086c*/ 	.word	0x00000180
        /*0870*/ 	.word	0x000000ff
        /*0874*/ 	.word	0x00016800
        /*0878*/ 	.short	0x0100
        /*087a*/ 	.byte	0x08
	.zero		1


	//   ....[1]....
        /*087c*/ 	.word	0x00000190
        /*0880*/ 	.word	0x000000ff
        /*0884*/ 	.word	0x00016820
        /*0888*/ 	.short	0x0100
        /*088a*/ 	.byte	0x08
	.zero		1


	//   ....[2]....
        /*088c*/ 	.word	0x00000280
        /*0890*/ 	.word	0x000000ff
        /*0894*/ 	.word	0x00016830
        /*0898*/ 	.short	0x0100
        /*089a*/ 	.byte	0x08
	.zero		1


	//   ....[3]....
        /*089c*/ 	.word	0x00000290
        /*08a0*/ 	.word	0x000000ff
        /*08a4*/ 	.word	0x00016840
        /*08a8*/ 	.short	0x0100
        /*08aa*/ 	.byte	0x08
	.zero		1


	//   ....[4]....
        /*08ac*/ 	.word	0x000002a0
        /*08b0*/ 	.word	0x000000ff
        /*08b4*/ 	.word	0x00016838
        /*08b8*/ 	.short	0x0100
        /*08ba*/ 	.byte	0x08
	.zero		1


	//   ....[5]....
        /*08bc*/ 	.word	0x000002b0
        /*08c0*/ 	.word	0x000000ff
        /*08c4*/ 	.word	0x00016848
        /*08c8*/ 	.short	0x0100
        /*08ca*/ 	.byte	0x08
	.zero		1


	//   ....[6]....
        /*08cc*/ 	.word	0x000003e0
        /*08d0*/ 	.word	0x000000ff
        /*08d4*/ 	.word	0x00016850
        /*08d8*/ 	.short	0x0100
        /*08da*/ 	.byte	0x08
	.zero		1


	//   ....[7]....
        /*08dc*/ 	.word	0x000003f0
        /*08e0*/ 	.word	0x000000ff
        /*08e4*/ 	.word	0x00016860
        /*08e8*/ 	.short	0x0100
        /*08ea*/ 	.byte	0x08
	.zero		1


	//   ....[8]....
        /*08ec*/ 	.word	0x00000400
        /*08f0*/ 	.word	0x000000ff
        /*08f4*/ 	.word	0x00016858
        /*08f8*/ 	.short	0x0100
        /*08fa*/ 	.byte	0x08
	.zero		1


	//   ....[9]....
        /*08fc*/ 	.word	0x00000410
        /*0900*/ 	.word	0x000000ff
        /*0904*/ 	.word	0x00016868
        /*0908*/ 	.short	0x0100
        /*090a*/ 	.byte	0x08
	.zero		1


	//   ....[10]....
        /*090c*/ 	.word	0x00000500
        /*0910*/ 	.word	0x000000ff
        /*0914*/ 	.word	0x00016870
        /*0918*/ 	.short	0x0100
        /*091a*/ 	.byte	0x06
	.zero		1


	//   ....[11]....
        /*091c*/ 	.word	0x00000510
        /*0920*/ 	.word	0x000000ff
        /*0924*/ 	.word	0x00016880
        /*0928*/ 	.short	0x0100
        /*092a*/ 	.byte	0x06
	.zero		1


	//   ....[12]....
        /*092c*/ 	.word	0x00000520
        /*0930*/ 	.word	0x000000ff
        /*0934*/ 	.word	0x00016878
        /*0938*/ 	.short	0x0100
        /*093a*/ 	.byte	0x06
	.zero		1


	//   ....[13]....
        /*093c*/ 	.word	0x00000530
        /*0940*/ 	.word	0x000000ff
        /*0944*/ 	.word	0x00016888
        /*0948*/ 	.short	0x0100
        /*094a*/ 	.byte	0x06
	.zero		1


	//   ....[14]....
        /*094c*/ 	.word	0x00000660
        /*0950*/ 	.word	0x000000ff
        /*0954*/ 	.word	0x00016890
        /*0958*/ 	.short	0x0100
        /*095a*/ 	.byte	0x08
	.zero		1


	//   ....[15]....
        /*095c*/ 	.word	0x00000670
        /*0960*/ 	.word	0x000000ff
        /*0964*/ 	.word	0x000168a0
        /*0968*/ 	.short	0x0100
        /*096a*/ 	.byte	0x08
	.zero		1


	//   ....[16]....
        /*096c*/ 	.word	0x00000680
        /*0970*/ 	.word	0x000000ff
        /*0974*/ 	.word	0x00016898
        /*0978*/ 	.short	0x0100
        /*097a*/ 	.byte	0x08
	.zero		1


	//   ....[17]....
        /*097c*/ 	.word	0x00000690
        /*0980*/ 	.word	0x000000ff
        /*0984*/ 	.word	0x000168a8
        /*0988*/ 	.short	0x0100
        /*098a*/ 	.byte	0x08
	.zero		1


	//   ....[18]....
        /*098c*/ 	.word	0x000007d0
        /*0990*/ 	.word	0x000000ff
        /*0994*/ 	.word	0x000168b0
        /*0998*/ 	.short	0x0100
        /*099a*/ 	.byte	0x08
	.zero		1


	//   ....[19]....
        /*099c*/ 	.word	0x000007e0
        /*09a0*/ 	.word	0x000000ff
        /*09a4*/ 	.word	0x000168c0
        /*09a8*/ 	.short	0x0100
        /*09aa*/ 	.byte	0x08
	.zero		1


	//   ....[20]....
        /*09ac*/ 	.word	0x000007f0
        /*09b0*/ 	.word	0x000000ff
        /*09b4*/ 	.word	0x000168b8
        /*09b8*/ 	.short	0x0100
        /*09ba*/ 	.byte	0x08
	.zero		1


	//   ....[21]....
        /*09bc*/ 	.word	0x00000800
        /*09c0*/ 	.word	0x000000ff
        /*09c4*/ 	.word	0x000168c8
        /*09c8*/ 	.short	0x0100
        /*09ca*/ 	.byte	0x08
	.zero		1


	//   ....[22]....
        /*09cc*/ 	.word	0x000018b0
        /*09d0*/ 	.word	0x000000ff
        /*09d4*/ 	.word	0x00016800
        /*09d8*/ 	.short	0x010a
        /*09da*/ 	.byte	0x2d
	.zero		1


	//   ....[23]....
        /*09dc*/ 	.word	0x00001930
        /*09e0*/ 	.word	0x00000003
        /*09e4*/ 	.word	0x00016830
        /*09e8*/ 	.short	0x010a
        /*09ea*/ 	.byte	0x3f
	.zero		1


	//   ....[24]....
        /*09ec*/ 	.word	0x00001970
        /*09f0*/ 	.word	0x00000003
        /*09f4*/ 	.word	0x00016830
        /*09f8*/ 	.short	0x010a
        /*09fa*/ 	.byte	0x3f
	.zero		1


	//   ....[25]....
        /*09fc*/ 	.word	0x00001d50
        /*0a00*/ 	.word	0x000000ff
        /*0a04*/ 	.word	0x00000000
        /*0a08*/ 	.short	0x0101
        /*0a0a*/ 	.byte	0x06
	.zero		1


	//   ....[26]....
        /*0a0c*/ 	.word	0x00004be0
        /*0a10*/ 	.word	0x000000ff
        /*0a14*/ 	.word	0x00016830
        /*0a18*/ 	.short	0x010a
        /*0a1a*/ 	.byte	0x06
	.zero		1


	//   ....[27]....
        /*0a1c*/ 	.word	0x00004c20
        /*0a20*/ 	.word	0x000000ff
        /*0a24*/ 	.word	0x00016830
        /*0a28*/ 	.short	0x010a
        /*0a2a*/ 	.byte	0x06
	.zero		1


	//   ....[28]....
        /*0a2c*/ 	.word	0x00004e30
        /*0a30*/ 	.word	0x000000ff
        /*0a34*/ 	.word	0x00016850
        /*0a38*/ 	.short	0x010a
        /*0a3a*/ 	.byte	0x06
	.zero		1


	//   ....[29]....
        /*0a3c*/ 	.word	0x00004e70
        /*0a40*/ 	.word	0x000000ff
        /*0a44*/ 	.word	0x00016850
        /*0a48*/ 	.short	0x010a
        /*0a4a*/ 	.byte	0x06
	.zero		1


	//   ....[30]....
        /*0a4c*/ 	.word	0x000052a0
        /*0a50*/ 	.word	0x000000ff
        /*0a54*/ 	.word	0x00000000
        /*0a58*/ 	.short	0x0101
        /*0a5a*/ 	.byte	0x06
	.zero		1


	//   ....[31]....
        /*0a5c*/ 	.word	0x00007570
        /*0a60*/ 	.word	0x000000ff
        /*0a64*/ 	.word	0x00000000
        /*0a68*/ 	.short	0x0101
        /*0a6a*/ 	.byte	0x06
	.zero		1


	//   ....[32]....
        /*0a6c*/ 	.word	0x00007c70
        /*0a70*/ 	.word	0x000000ff
        /*0a74*/ 	.word	0x00016830
        /*0a78*/ 	.short	0x010a
        /*0a7a*/ 	.byte	0x06
	.zero		1


	//   ....[33]....
        /*0a7c*/ 	.word	0x00007cb0
        /*0a80*/ 	.word	0x000000ff
        /*0a84*/ 	.word	0x00016830
        /*0a88*/ 	.short	0x010a
        /*0a8a*/ 	.byte	0x06
	.zero		1


	//   ....[34]....
        /*0a8c*/ 	.word	0x00007ec0
        /*0a90*/ 	.word	0x000000ff
        /*0a94*/ 	.word	0x00016850
        /*0a98*/ 	.short	0x010a
        /*0a9a*/ 	.byte	0x06
	.zero		1


	//   ....[35]....
        /*0a9c*/ 	.word	0x00007f00
        /*0aa0*/ 	.word	0x000000ff
        /*0aa4*/ 	.word	0x00016850
        /*0aa8*/ 	.short	0x010a
        /*0aaa*/ 	.byte	0x06
	.zero		1


	//   ....[36]....
        /*0aac*/ 	.word	0x00008320
        /*0ab0*/ 	.word	0x000000ff
        /*0ab4*/ 	.word	0x00000000
        /*0ab8*/ 	.short	0x0101
        /*0aba*/ 	.byte	0x06
	.zero		1


	//   ....[37]....
        /*0abc*/ 	.word	0x000094d0
        /*0ac0*/ 	.word	0x000000ff
        /*0ac4*/ 	.word	0x00000000
        /*0ac8*/ 	.short	0x0101
        /*0aca*/ 	.byte	0x06
	.zero		1


	//   ....[38]....
        /*0acc*/ 	.word	0x000099d0
        /*0ad0*/ 	.word	0x000000ff
        /*0ad4*/ 	.word	0x00016830
        /*0ad8*/ 	.short	0x010a
        /*0ada*/ 	.byte	0x06
	.zero		1


	//   ....[39]....
        /*0adc*/ 	.word	0x00009a10
        /*0ae0*/ 	.word	0x000000ff
        /*0ae4*/ 	.word	0x00016830
        /*0ae8*/ 	.short	0x010a
        /*0aea*/ 	.byte	0x06
	.zero		1


	//   ....[40]....
        /*0aec*/ 	.word	0x00009bf0
        /*0af0*/ 	.word	0x000000ff
        /*0af4*/ 	.word	0x00016850
        /*0af8*/ 	.short	0x010a
        /*0afa*/ 	.byte	0x06
	.zero		1


	//   ....[41]....
        /*0afc*/ 	.word	0x00009c30
        /*0b00*/ 	.word	0x000000ff
        /*0b04*/ 	.word	0x00016850
        /*0b08*/ 	.short	0x010a
        /*0b0a*/ 	.byte	0x06
	.zero		1


	//   ....[42]....
        /*0b0c*/ 	.word	0x0000a050
        /*0b10*/ 	.word	0x000000ff
        /*0b14*/ 	.word	0x00000000
        /*0b18*/ 	.short	0x0101
        /*0b1a*/ 	.byte	0x06
	.zero		1


	//   ....[43]....
        /*0b1c*/ 	.word	0x0000c320
        /*0b20*/ 	.word	0x000000ff
        /*0b24*/ 	.word	0x00000000
        /*0b28*/ 	.short	0x0101
        /*0b2a*/ 	.byte	0x06
	.zero		1


	//   ....[44]....
        /*0b2c*/ 	.word	0x0000c720
        /*0b30*/ 	.word	0x000000ff
        /*0b34*/ 	.word	0x00016850
        /*0b38*/ 	.short	0x010a
        /*0b3a*/ 	.byte	0x05
	.zero		1


	//   ....[45]....
        /*0b3c*/ 	.word	0x0000c760
        /*0b40*/ 	.word	0x000000ff
        /*0b44*/ 	.word	0x00016850
        /*0b48*/ 	.short	0x010a
        /*0b4a*/ 	.byte	0x05
	.zero		1


	//   ....[46]....
        /*0b4c*/ 	.word	0x0000ccb0
        /*0b50*/ 	.word	0x000000ff
        /*0b54*/ 	.word	0x00000000
        /*0b58*/ 	.short	0x0101
        /*0b5a*/ 	.byte	0x04
	.zero		1


	//   ....[47]....
        /*0b5c*/ 	.word	0x0000d8e0
        /*0b60*/ 	.word	0x00000000
        /*0b64*/ 	.word	0x00000000
        /*0b68*/ 	.short	0x0101
        /*0b6a*/ 	.byte	0x3f
	.zero		1


	//   ....[48]....
        /*0b6c*/ 	.word	0x0000f940
        /*0b70*/ 	.word	0x00000000
        /*0b74*/ 	.word	0x00016840
        /*0b78*/ 	.short	0x010a
        /*0b7a*/ 	.byte	0x3f
	.zero		1


	//   ....[49]....
        /*0b7c*/ 	.word	0x000100a0
        /*0b80*/ 	.word	0x00000000
        /*0b84*/ 	.word	0x00016830
        /*0b88*/ 	.short	0x0107
        /*0b8a*/ 	.byte	0x3f
	.zero		1


	//   ....[50]....
        /*0b8c*/ 	.word	0x00010160
        /*0b90*/ 	.word	0x00000000
        /*0b94*/ 	.word	0x00016830
        /*0b98*/ 	.short	0x0101
        /*0b9a*/ 	.byte	0x3f
	.zero		1


	//   ....[51]....
        /*0b9c*/ 	.word	0x00010eb0
        /*0ba0*/ 	.word	0x00000010
        /*0ba4*/ 	.word	0x00016800
        /*0ba8*/ 	.short	0x0107
        /*0baa*/ 	.byte	0x3f
	.zero		1


	//   ....[52]....
        /*0bac*/ 	.word	0x00010fa0
        /*0bb0*/ 	.word	0x00000010
        /*0bb4*/ 	.word	0x00016800
        /*0bb8*/ 	.short	0x0101
        /*0bba*/ 	.byte	0x3f
	.zero		1


	//   ....[53]....
        /*0bbc*/ 	.word	0x00010fc0
        /*0bc0*/ 	.word	0x00000010
        /*0bc4*/ 	.word	0x00016820
        /*0bc8*/ 	.short	0x010a
        /*0bca*/ 	.byte	0x3f
	.zero		1


	//   ....[54]....
        /*0bcc*/ 	.word	0x00011340
        /*0bd0*/ 	.word	0x00000005
        /*0bd4*/ 	.word	0x00016840
        /*0bd8*/ 	.short	0x010a
        /*0bda*/ 	.byte	0x3f
	.zero		1


	//   ....[55]....
        /*0bdc*/ 	.word	0x00011860
        /*0be0*/ 	.word	0x00000005
        /*0be4*/ 	.word	0x00016830
        /*0be8*/ 	.short	0x0107
        /*0bea*/ 	.byte	0x3f
	.zero		1


	//   ....[56]....
        /*0bec*/ 	.word	0x00011920
        /*0bf0*/ 	.word	0x00000005
        /*0bf4*/ 	.word	0x00016830
        /*0bf8*/ 	.short	0x0101
        /*0bfa*/ 	.byte	0x3f
	.zero		1


	//   ....[57]....
        /*0bfc*/ 	.word	0x00011980
        /*0c00*/ 	.word	0x00000005
        /*0c04*/ 	.word	0x00016860
        /*0c08*/ 	.short	0x010a
        /*0c0a*/ 	.byte	0x3f
	.zero		1


	//   ....[58]....
        /*0c0c*/ 	.word	0x00011e40
        /*0c10*/ 	.word	0x00000005
        /*0c14*/ 	.word	0x00016850
        /*0c18*/ 	.short	0x0107
        /*0c1a*/ 	.byte	0x3f
	.zero		1


	//   ....[59]....
        /*0c1c*/ 	.word	0x00011ff0
        /*0c20*/ 	.word	0x00000005
        /*0c24*/ 	.word	0x00016850
        /*0c28*/ 	.short	0x0101
        /*0c2a*/ 	.byte	0x3f
	.zero		1


	//   ....[60]....
        /*0c2c*/ 	.word	0x00012200
        /*0c30*/ 	.word	0x00000004
        /*0c34*/ 	.word	0x00016860
        /*0c38*/ 	.short	0x010a
        /*0c3a*/ 	.byte	0x3f
	.zero		1


	//   ....[61]....
        /*0c3c*/ 	.word	0x000126b0
        /*0c40*/ 	.word	0x00000004
        /*0c44*/ 	.word	0x00016850
        /*0c48*/ 	.short	0x0107
        /*0c4a*/ 	.byte	0x3f
	.zero		1


	//   ....[62]....
        /*0c4c*/ 	.word	0x00012770
        /*0c50*/ 	.word	0x00000004
        /*0c54*/ 	.word	0x00016850
        /*0c58*/ 	.short	0x0101
        /*0c5a*/ 	.byte	0x3f
	.zero		1


	//   ....[63]....
        /*0c5c*/ 	.word	0x00012a40
        /*0c60*/ 	.word	0x00000004
        /*0c64*/ 	.word	0x00016820
        /*0c68*/ 	.short	0x010a
        /*0c6a*/ 	.byte	0x3f
	.zero		1


	//   ....[64]....
        /*0c6c*/ 	.word	0x00012bc0
        /*0c70*/ 	.word	0x00000005
        /*0c74*/ 	.word	0x00016840
        /*0c78*/ 	.short	0x010a
        /*0c7a*/ 	.byte	0x3f
	.zero		1


	//   ....[65]....
        /*0c7c*/ 	.word	0x00012c60
        /*0c80*/ 	.word	0x00000017
        /*0c84*/ 	.word	0x00016840
        /*0c88*/ 	.short	0x010a
        /*0c8a*/ 	.byte	0x3f
	.zero		1


	//   ....[66]....
        /*0c8c*/ 	.word	0x00012ca0
        /*0c90*/ 	.word	0x00000005
        /*0c94*/ 	.word	0x00016860
        /*0c98*/ 	.short	0x010a
        /*0c9a*/ 	.byte	0x3f
	.zero		1


	//   ....[67]....
        /*0c9c*/ 	.word	0x00012ce0
        /*0ca0*/ 	.word	0x00000017
        /*0ca4*/ 	.word	0x00016860
        /*0ca8*/ 	.short	0x010a
        /*0caa*/ 	.byte	0x3f
	.zero		1


	//   ....[68]....
        /*0cac*/ 	.word	0x00012d50
        /*0cb0*/ 	.word	0x00000003
        /*0cb4*/ 	.word	0x00016800
        /*0cb8*/ 	.short	0x010a
        /*0cba*/ 	.byte	0x3f
	.zero		1


	//   ....[69]....
        /*0cbc*/ 	.word	0x00012da0
        /*0cc0*/ 	.word	0x00000003
        /*0cc4*/ 	.word	0x00016830
        /*0cc8*/ 	.short	0x010a
        /*0cca*/ 	.byte	0x3f
	.zero		1


	//   ....[70]....
        /*0ccc*/ 	.word	0x00012e00
        /*0cd0*/ 	.word	0x00000005
        /*0cd4*/ 	.word	0x00016830
        /*0cd8*/ 	.short	0x010a
        /*0cda*/ 	.byte	0x3f
	.zero		1


	//   ....[71]....
        /*0cdc*/ 	.word	0x00012e60
        /*0ce0*/ 	.word	0x00000005
        /*0ce4*/ 	.word	0x00016850
        /*0ce8*/ 	.short	0x010a
        /*0cea*/ 	.byte	0x3f
	.zero		1


	//   ....[72]....
        /*0cec*/ 	.word	0x00012ec0
        /*0cf0*/ 	.word	0x0000000b
        /*0cf4*/ 	.word	0x00016830
        /*0cf8*/ 	.short	0x010a
        /*0cfa*/ 	.byte	0x3f
	.zero		1


	//   ....[73]....
        /*0cfc*/ 	.word	0x00012f20
        /*0d00*/ 	.word	0x0000000b
        /*0d04*/ 	.word	0x00016850
        /*0d08*/ 	.short	0x010a
        /*0d0a*/ 	.byte	0x3f
	.zero		1


	//   ....[74]....
        /*0d0c*/ 	.word	0x00012f80
        /*0d10*/ 	.word	0x00000007
        /*0d14*/ 	.word	0x00016830
        /*0d18*/ 	.short	0x010a
        /*0d1a*/ 	.byte	0x3f
	.zero		1


	//   ....[75]....
        /*0d1c*/ 	.word	0x00012fe0
        /*0d20*/ 	.word	0x00000007
        /*0d24*/ 	.word	0x00016850
        /*0d28*/ 	.short	0x010a
        /*0d2a*/ 	.byte	0x3f
	.zero		1


	//   ....[76]....
        /*0d2c*/ 	.word	0x00013040
        /*0d30*/ 	.word	0x00000006
        /*0d34*/ 	.word	0x00016850
        /*0d38*/ 	.short	0x010a
        /*0d3a*/ 	.byte	0x3f
	.zero		1


	//   ....[77]....
        /*0d3c*/ 	.word	0x00013140
        /*0d40*/ 	.word	0x00000000
        /*0d44*/ 	.word	0x00016840
        /*0d48*/ 	.short	0x010a
        /*0d4a*/ 	.byte	0x3f
	.zero		1


	//   ....[78]....
        /*0d4c*/ 	.word	0x00014b60
        /*0d50*/ 	.word	0x00000010
        /*0d54*/ 	.word	0x00016820
        /*0d58*/ 	.short	0x010a
        /*0d5a*/ 	.byte	0x3f
	.zero		1


	//   ....[79]....
        /*0d5c*/ 	.word	0x00014bb0
        /*0d60*/ 	.word	0x00000005
        /*0d64*/ 	.word	0x00016840
        /*0d68*/ 	.short	0x010a
        /*0d6a*/ 	.byte	0x3f
	.zero		1


	//   ....[80]....
        /*0d6c*/ 	.word	0x000154f0
        /*0d70*/ 	.word	0x00000005
        /*0d74*/ 	.word	0x00016860
        /*0d78*/ 	.short	0x010a
        /*0d7a*/ 	.byte	0x3f
	.zero		1


	//   ....[81]....
        /*0d7c*/ 	.word	0x00015e60
        /*0d80*/ 	.word	0x00000004
        /*0d84*/ 	.word	0x00016860
        /*0d88*/ 	.short	0x010a
        /*0d8a*/ 	.byte	0x3f
	.zero		1


	//   ....[82]....
        /*0d8c*/ 	.word	0x00016860
        /*0d90*/ 	.word	0x00000004
        /*0d94*/ 	.word	0x00016820
        /*0d98*/ 	.short	0x010a
        /*0d9a*/ 	.byte	0x3f
	.zero		1


	//   ....[83]....
        /*0d9c*/ 	.word	0x00016a00
        /*0da0*/ 	.word	0x00000005
        /*0da4*/ 	.word	0x00016840
        /*0da8*/ 	.short	0x010a
        /*0daa*/ 	.byte	0x3f
	.zero		1


	//   ....[84]....
        /*0dac*/ 	.word	0x00016a50
        /*0db0*/ 	.word	0x00000017
        /*0db4*/ 	.word	0x00016840
        /*0db8*/ 	.short	0x010a
        /*0dba*/ 	.byte	0x3f
	.zero		1


	//   ....[85]....
        /*0dbc*/ 	.word	0x00016aa0
        /*0dc0*/ 	.word	0x00000005
        /*0dc4*/ 	.word	0x00016860
        /*0dc8*/ 	.short	0x010a
        /*0dca*/ 	.byte	0x3f
	.zero		1


	//----- nvinfo : EIATTR_NUM_MBARRIERS
	.align		4
.L_1467:
        /*0dcc*/ 	.byte	0x03, 0x38
        /*0dce*/ 	.short	0x0016


	//----- nvinfo : EIATTR_EXIT_INSTR_OFFSETS
	.align		4
        /*0dd0*/ 	.byte	0x04, 0x1c
        /*0dd2*/ 	.short	(.L_1469 - .L_1468)


	//   ....[0]....
.L_1468:
        /*0dd4*/ 	.word	0x00000970


	//   ....[1]....
        /*0dd8*/ 	.word	0x0000e330


	//   ....[2]....
        /*0ddc*/ 	.word	0x00012d30


	//----- nvinfo : EIATTR_MAX_THREADS
	.align		4
.L_1469:
        /*0de0*/ 	.byte	0x04, 0x05
        /*0de2*/ 	.short	(.L_1471 - .L_1470)
.L_1470:
        /*0de4*/ 	.word	0x00000200
        /*0de8*/ 	.word	0x00000001
        /*0dec*/ 	.word	0x00000001


	//----- nvinfo : EIATTR_CRS_STACK_SIZE
	.align		4
.L_1471:
        /*0df0*/ 	.byte	0x04, 0x1e
        /*0df2*/ 	.short	(.L_1473 - .L_1472)
.L_1472:
        /*0df4*/ 	.word	0x00000000


	//----- nvinfo : EIATTR_CBANK_PARAM_SIZE
	.align		4
.L_1473:
        /*0df8*/ 	.byte	0x03, 0x19
        /*0dfa*/ 	.short	0x0af0


	//----- nvinfo : EIATTR_PARAM_CBANK
	.align		4
        /*0dfc*/ 	.byte	0x04, 0x0a
        /*0dfe*/ 	.short	(.L_1475 - .L_1474)
	.align		4
.L_1474:
        /*0e00*/ 	.word	index@(.nv.constant0._ZN7cutlass13device_kernelIN5flash11enable_sm90INS1_16FlashAttnFwdSm90INS1_25CollectiveMainloopFwdSm90ILi2EN4cute5tupleIJNS5_1CILi1EEES8_S8_EEENS6_IJNS7_ILi192EEENS7_ILi128EEENS7_ILi64EEEEEELi64ENS_10bfloat16_tEfNS_4arch4Sm90ELb0ELb1ELb0ELb0ELb1ELb0ELb0ELb1ELb1ELb1ELb0ELb0EEENS1_21CollectiveEpilogueFwdINS6_IJSA_SC_SB_EEES9_SE_SG_Li384ELb0ELb1ELb0ELb0EEENS1_30DynamicPersistentTileSchedulerILi384ELi128ELb0ELb1ELb1EEEEEEEEEvNT_6ParamsE)
        /*0e04*/ 	.short	0x0210
        /*0e06*/ 	.short	0x0af0


	//----- nvinfo : EIATTR_SW_WAR
	.align		4
.L_1475:
        /*0e08*/ 	.byte	0x04, 0x36
        /*0e0a*/ 	.short	(.L_1477 - .L_1476)
.L_1476:
        /*0e0c*/ 	.word	0x00000008
.L_1477:


//--------------------- .nv.info._ZN7cutlass13device_kernelIN5flash11enable_sm90INS1_16FlashAttnFwdSm90INS1_25CollectiveMainloopFwdSm90ILi2EN4cute5tupleIJNS5_1CILi1EEES8_S8_EEENS6_IJNS7_ILi192EEENS7_ILi128EEENS7_ILi64EEEEEELi64ENS_10bfloat16_tEfNS_4arch4Sm90ELb0ELb1ELb0ELb1ELb1ELb0ELb0ELb1ELb1ELb1ELb0ELb0EEENS1_21CollectiveEpilogueFwdINS6_IJSA_SC_SB_EEES9_SE_SG_Li384ELb1ELb1ELb0ELb0EEENS1_36VarlenDynamicPersistentTileSchedulerILi192ELi128ELi384ELi128ELb0ELb1ELb1ELb1ELb0ELb1EEEEEEEEEvNT_6ParamsE --------------------------
	.section	.nv.info._ZN7cutlass13device_kernelIN5flash11enable_sm90INS1_16FlashAttnFwdSm90INS1_25CollectiveMainloopFwdSm90ILi2EN4cute5tupleIJNS5_1CILi1EEES8_S8_EEENS6_IJNS7_ILi192EEENS7_ILi128EEENS7_ILi64EEEEEELi64ENS_10bfloat16_tEfNS_4arch4Sm90ELb0ELb1ELb0ELb1ELb1ELb0ELb0ELb1ELb1ELb1ELb0ELb0EEENS1_21CollectiveEpilogueFwdINS6_IJSA_SC_SB_EEES9_SE_SG_Li384ELb1ELb1ELb0ELb0EEENS1_36VarlenDynamicPersistentTileSchedulerILi192ELi128ELi384ELi128ELb0ELb1ELb1ELb1ELb0ELb1EEEEEEEEEvNT_6ParamsE,"",@"SHT_CUDA_INFO"
	.sectionflags	@""
	.align	4


	//----- nvinfo : EIATTR_CUDA_API_VERSION
	.align		4
        /*0000*/ 	.byte	0x04, 0x37
        /*0002*/ 	.short	(.L_1479 - .L_1478)
.L_1478:
        /*0004*/ 	.word	0x00000082


	//----- nvinfo : EIATTR_KPARAM_INFO
	.align		4
.L_1479:
        /*0008*/ 	.byte	0x04, 0x17
        /*000a*/ 	.short	(.L_1481 - .L_1480)
.L_1480:
        /*000c*/ 	.word	0x00000000
        /*0010*/ 	.short	0x0000
        /*0012*/ 	.short	0x0070
        /*0014*/ 	.byte	0x00, 0xf0, 0x01, 0x2a


	//----- nvinfo : EIATTR_SPARSE_MMA_MASK
	.align		4
.L_1481:
        /*0018*/ 	.byte	0x03, 0x50
        /*001a*/ 	.short	0x0000


	//----- nvinfo : EIATTR_MAXREG_COUNT
	.align		4
        /*001c*/ 	.byte	0x03, 0x1b
        /*001e*/ 	.short	0x0080


	//----- nvinfo : EIATTR_NUM_BARRIERS
	.align		4
        /*0020*/ 	.byte	0x02, 0x4c
        /*0022*/ 	.byte	0x10
	.zero		1


	//----- nvinfo : EIATTR_EXTERNS
	.align		4
        /*0024*/ 	.byte	0x04, 0x0f
        /*0026*/ 	.short	(.L_1483 - .L_1482)


	//   ....[0]....
	.align		4
.L_1482:
        /*0028*/ 	.word	index@(__assertfail)


	//----- nvinfo : EIATTR_ANNOTATIONS
	.align		4
.L_1483:
        /*002c*/ 	.byte	0x04, 0x55
        /*002e*/ 	.short	(.L_1485 - .L_1484)


	//   ....[0]....
.L_1484:
        /* <DEDUP_REMOVED lines=25> */


	//----- nvinfo : EIATTR_MERCURY_ISA_VERSION
	.align		4
.L_1485:
        /*01b0*/ 	.byte	0x03, 0x5f
        /*01b2*/ 	.short	0x0101


	//----- nvinfo : EIATTR_UNUSED_LOAD_BYTE_OFFSET
	.align		4
        /*01b4*/ 	.byte	0x04, 0x44
        /*01b6*/ 	.short	(.L_1487 - .L_1486)


	//   ....[0]....
.L_1486:
        /*01b8*/ 	.word	0x00000970
        /*01bc*/ 	.word	0x0000fff0


	//   ....[1]....
        /*01c0*/ 	.word	0x0000d030
        /*01c4*/ 	.word	0x0000fff0


	//----- nvinfo : EIATTR_INT_WARP_WIDE_INSTR_OFFSETS
	.align		4
.L_1487:
        /*01c8*/ 	.byte	0x04, 0x31
        /*01ca*/ 	.short	(.L_1489 - .L_1488)


	//   ....[0]....
.L_1488:
        /*01cc*/ 	.word	0x000000c0


	//   ....[1]....
        /*01d0*/ 	.word	0x000000d0


	//   ....[2]....
        /*01d4*/ 	.word	0x00000170


	//   ....[3]....
        /*01d8*/ 	.word	0x0000ff40


	//   ....[4]....
        /*01dc*/ 	.word	0x0000ffd0


	//   ....[5]....
        /*01e0*/ 	.word	0x000131b0


	//   ....[6]....
        /*01e4*/ 	.word	0x00013240


	//----- nvinfo : EIATTR_COOP_GROUP_MASK_REGIDS
	.align		4
.L_1489:
        /*01e8*/ 	.byte	0x04, 0x29
        /*01ea*/ 	.short	(.L_1491 - .L_1490)


	//   ....[0]....
.L_1490:
        /*01ec*/ 	.word	0xffffffff


	//   ....[1]....
        /*01f0*/ 	.word	0xffffffff


	//   ....[2]....
        /*01f4*/ 	.word	0xffffffff


	//   ....[3]....
        /*01f8*/ 	.word	0xffffffff


	//   ....[4]....
        /*01fc*/ 	.word	0xffffffff


	//   ....[5]....
        /*0200*/ 	.word	0xffffffff


	//   ....[6]....
        /*0204*/ 	.word	0xffffffff


	//   ....[7]....
        /*0208*/ 	.word	0xffffffff


	//   ....[8]....
        /*020c*/ 	.word	0xffffffff


	//   ....[9]....
        /*0210*/ 	.word	0xffffffff


	//   ....[10]....
        /*0214*/ 	.word	0xffffffff


	//   ....[11]....
        /*0218*/ 	.word	0xffffffff


	//   ....[12]....
        /*021c*/ 	.word	0xffffffff


	//   ....[13]....
        /*0220*/ 	.word	0xffffffff


	//   ....[14]....
        /*0224*/ 	.word	0xffffffff


	//   ....[15]....
        /*0228*/ 	.word	0xffffffff


	//   ....[16]....
        /*022c*/ 	.word	0xffffffff


	//   ....[17]....
        /*0230*/ 	.word	0xffffffff


	//   ....[18]....
        /*0234*/ 	.word	0xffffffff


	//   ....[19]....
        /*0238*/ 	.word	0xffffffff


	//   ....[20]....
        /*023c*/ 	.word	0xffffffff


	//   ....[21]....
        /*0240*/ 	.word	0xffffffff


	//   ....[22]....
        /*0244*/ 	.word	0xffffffff


	//   ....[23]....
        /*0248*/ 	.word	0xffffffff


	//   ....[24]....
        /*024c*/ 	.word	0xffffffff


	//   ....[25]....
        /*0250*/ 	.word	0xffffffff


	//   ....[26]....
        /*0254*/ 	.word	0xffffffff


	//   ....[27]....
        /*0258*/ 	.word	0xffffffff


	//   ....[28]....
        /*025c*/ 	.word	0xffffffff


	//   ....[29]....
        /*0260*/ 	.word	0xffffffff


	//   ....[30]....
        /*0264*/ 	.word	0xffffffff


	//   ....[31]....
        /*0268*/ 	.word	0xffffffff


	//   ....[32]....
        /*026c*/ 	.word	0xffffffff


	//   ....[33]....
        /*0270*/ 	.word	0xffffffff


	//   ....[34]....
        /*0274*/ 	.word	0xffffffff


	//   ....[35]....
        /*0278*/ 	.word	0xffffffff


	//   ....[36]....
        /*027c*/ 	.word	0xffffffff


	//   ....[37]....
        /*0280*/ 	.word	0xffffffff


	//   ....[38]....
        /*0284*/ 	.word	0xffffffff


	//   ....[39]....
        /*0288*/ 	.word	0xffffffff


	//   ....[40]....
        /*028c*/ 	.word	0xffffffff


	//   ....[41]....
        /*0290*/ 	.word	0xffffffff


	//   ....[42]....
        /*0294*/ 	.word	0xffffffff


	//   ....[43]....
        /*0298*/ 	.word	0xffffffff


	//   ....[44]....
        /*029c*/ 	.word	0xffffffff


	//   ....[45]....
        /*02a0*/ 	.word	0xffffffff


	//   ....[46]....
        /*02a4*/ 	.word	0xffffffff


	//   ....[47]....
        /*02a8*/ 	.word	0xffffffff


	//   ....[48]....
        /*02ac*/ 	.word	0xffffffff


	//   ....[49]....
        /*02b0*/ 	.word	0xffffffff


	//   ....[50]....
        /*02b4*/ 	.word	0xffffffff


	//   ....[51]....
        /*02b8*/ 	.word	0xffffffff


	//   ....[52]....
        /*02bc*/ 	.word	0xffffffff


	//   ....[53]....
        /*02c0*/ 	.word	0xffffffff


	//   ....[54]....
        /*02c4*/ 	.word	0xffffffff


	//   ....[55]....
        /*02c8*/ 	.word	0xffffffff


	//   ....[56]....
        /*02cc*/ 	.word	0xffffffff


	//   ....[57]....
        /*02d0*/ 	.word	0xffffffff


	//   ....[58]....
        /*02d4*/ 	.word	0xffffffff


	//   ....[59]....
        /*02d8*/ 	.word	0xffffffff


	//   ....[60]....
        /*02dc*/ 	.word	0xffffffff


	//   ....[61]....
        /*02e0*/ 	.word	0xffffffff


	//   ....[62]....
        /*02e4*/ 	.word	0xffffffff


	//   ....[63]....
        /*02e8*/ 	.word	0xffffffff


	//   ....[64]....
        /*02ec*/ 	.word	0xffffffff


	//   ....[65]....
        /*02f0*/ 	.word	0xffffffff


	//   ....[66]....
        /*02f4*/ 	.word	0xffffffff


	//   ....[67]....
        /*02f8*/ 	.word	0xffffffff


	//   ....[68]....
        /*02fc*/ 	.word	0xffffffff


	//   ....[69]....
        /*0300*/ 	.word	0xffffffff


	//   ....[70]....
        /*0304*/ 	.word	0xffffffff


	//   ....[71]....
        /*0308*/ 	.word	0xffffffff


	//   ....[72]....
        /*030c*/ 	.word	0xffffffff


	//   ....[73]....
        /*0310*/ 	.word	0xffffffff


	//   ....[74]....
        /*0314*/ 	.word	0xffffffff


	//   ....[75]....
        /*0318*/ 	.word	0xffffffff


	//   ....[76]....
        /*031c*/ 	.word	0xffffffff


	//   ....[77]....
        /*0320*/ 	.word	0xffffffff


	//   ....[78]....
        /*0324*/ 	.word	0xffffffff


	//   ....[79]....
        /*0328*/ 	.word	0xffffffff


	//   ....[80]....
        /*032c*/ 	.word	0xffffffff


	//   ....[81]....
        /*0330*/ 	.word	0xffffffff


	//   ....[82]....
        /*0334*/ 	.word	0xffffffff


	//   ....[83]....
        /*0338*/ 	.word	0xffffffff


	//   ....[84]....
        /*033c*/ 	.word	0xffffffff


	//   ....[85]....
        /*0340*/ 	.word	0xffffffff


	//   ....[86]....
        /*0344*/ 	.word	0xffffffff


	//   ....[87]....
        /*0348*/ 	.word	0xffffffff


	//   ....[88]....
        /*034c*/ 	.word	0xffffffff


	//   ....[89]....
        /*0350*/ 	.word	0xffffffff


	//   ....[90]....
        /*0354*/ 	.word	0xffffffff


	//   ....[91]....
        /*0358*/ 	.word	0xffffffff


	//   ....[92]....
        /*035c*/ 	.word	0xffffffff


	//   ....[93]....
        /*0360*/ 	.word	0xffffffff


	//   ....[94]....
        /*0364*/ 	.word	0xffffffff


	//   ....[95]....
        /*0368*/ 	.word	0xffffffff


	//   ....[96]....
        /*036c*/ 	.word	0xffffffff


	//   ....[97]....
        /*0370*/ 	.word	0xffffffff


	//   ....[98]....
        /*0374*/ 	.word	0xffffffff


	//   ....[99]....
        /*0378*/ 	.word	0xffffffff


	//   ....[100]....
        /*037c*/ 	.word	0xffffffff


	//   ....[101]....
        /*0380*/ 	.word	0xffffffff


	//   ....[102]....
        /*0384*/ 	.word	0xffffffff


	//   ....[103]....
        /*0388*/ 	.word	0xffffffff


	//   ....[104]....
        /*038c*/ 	.word	0xffffffff


	//   ....[105]....
        /*0390*/ 	.word	0xffffffff


	//   ....[106]....
        /*0394*/ 	.word	0xffffffff


	//   ....[107]....
        /*0398*/ 	.word	0xffffffff


	//   ....[108]....
        /*039c*/ 	.word	0xffffffff


	//   ....[109]....
        /*03a0*/ 	.word	0xffffffff


	//   ....[110]....
        /*03a4*/ 	.word	0xffffffff


	//   ....[111]....
        /*03a8*/ 	.word	0xffffffff


	//   ....[112]....
        /*03ac*/ 	.word	0xffffffff


	//   ....[113]....
        /*03b0*/ 	.word	0xffffffff


	//   ....[114]....
        /*03b4*/ 	.word	0xffffffff


	//   ....[115]....
        /*03b8*/ 	.word	0xffffffff


	//   ....[116]....
        /*03bc*/ 	.word	0xffffffff


	//   ....[117]....
        /*03c0*/ 	.word	0xffffffff


	//   ....[118]....
        /*03c4*/ 	.word	0xffffffff


	//   ....[119]....
        /*03c8*/ 	.word	0xffffffff


	//   ....[120]....
        /*03cc*/ 	.word	0xffffffff


	//   ....[121]....
        /*03d0*/ 	.word	0xffffffff


	//   ....[122]....
        /*03d4*/ 	.word	0xffffffff


	//   ....[123]....
        /*03d8*/ 	.word	0xffffffff


	//   ....[124]....
        /*03dc*/ 	.word	0xffffffff


	//   ....[125]....
        /*03e0*/ 	.word	0xffffffff


	//   ....[126]....
        /*03e4*/ 	.word	0xffffffff


	//   ....[127]....
        /*03e8*/ 	.word	0xffffffff


	//   ....[128]....
        /*03ec*/ 	.word	0xffffffff


	//   ....[129]....
        /*03f0*/ 	.word	0xffffffff


	//   ....[130]....
        /*03f4*/ 	.word	0xffffffff


	//   ....[131]....
        /*03f8*/ 	.word	0xffffffff


	//   ....[132]....
        /*03fc*/ 	.word	0xffffffff


	//   ....[133]....
        /*0400*/ 	.word	0xffffffff


	//   ....[134]....
        /*0404*/ 	.word	0xffffffff


	//   ....[135]....
        /*0408*/ 	.word	0xffffffff


	//   ....[136]....
        /*040c*/ 	.word	0xffffffff


	//   ....[137]....
        /*0410*/ 	.word	0xffffffff


	//   ....[138]....
        /*0414*/ 	.word	0xffffffff


	//   ....[139]....
        /*0418*/ 	.word	0xffffffff


	//   ....[140]....
        /*041c*/ 	.word	0xffffffff


	//   ....[141]....
        /*0420*/ 	.word	0xffffffff


	//   ....[142]....
        /*0424*/ 	.word	0xffffffff


	//   ....[143]....
        /*0428*/ 	.word	0xffffffff


	//   ....[144]....
        /*042c*/ 	.word	0xffffffff


	//   ....[145]....
        /*0430*/ 	.word	0xffffffff


	//   ....[146]....
        /*0434*/ 	.word	0xffffffff


	//   ....[147]....
        /*0438*/ 	.word	0xffffffff


	//   ....[148]....
        /*043c*/ 	.word	0xffffffff


	//   ....[149]....
        /*0440*/ 	.word	0xffffffff


	//   ....[150]....
        /*0444*/ 	.word	0xffffffff


	//   ....[151]....
        /*0448*/ 	.word	0xffffffff


	//   ....[152]....
        /*044c*/ 	.word	0xffffffff


	//   ....[153]....
        /*0450*/ 	.word	0xffffffff


	//   ....[154]....
        /*0454*/ 	.word	0xffffffff


	//   ....[155]....
        /*0458*/ 	.word	0xffffffff


	//   ....[156]....
        /*045c*/ 	.word	0xffffffff


	//   ....[157]....
        /*0460*/ 	.word	0xffffffff


	//   ....[158]....
        /*0464*/ 	.word	0xffffffff


	//   ....[159]....
        /*0468*/ 	.word	0xffffffff


	//   ....[160]....
        /*046c*/ 	.word	0xffffffff


	//   ....[161]....
        /*0470*/ 	.word	0xffffffff


	//   ....[162]....
        /*0474*/ 	.word	0xffffffff


	//   ....[163]....
        /*0478*/ 	.word	0xffffffff


	//   ....[164]....
        /*047c*/ 	.word	0xffffffff


	//   ....[165]....
        /*0480*/ 	.word	0xffffffff


	//   ....[166]....
        /*0484*/ 	.word	0xffffffff


	//   ....[167]....
        /*0488*/ 	.word	0xffffffff


	//   ....[168]....
        /*048c*/ 	.word	0xffffffff


	//   ....[169]....
        /*0490*/ 	.word	0xffffffff


	//   ....[170]....
        /*0494*/ 	.word	0xffffffff


	//   ....[171]....
        /*0498*/ 	.word	0xffffffff


	//   ....[172]....
        /*049c*/ 	.word	0xffffffff


	//   ....[173]....
        /*04a0*/ 	.word	0xffffffff


	//   ....[174]....
        /*04a4*/ 	.word	0xffffffff


	//   ....[175]....
        /*04a8*/ 	.word	0x0500000f


	//   ....[176]....
        /*04ac*/ 	.word	0x0500000f


	//   ....[177]....
        /*04b0*/ 	.word	0x0500000f


	//   ....[178]....
        /*04b4*/ 	.word	0x0500000f


	//   ....[179]....
        /*04b8*/ 	.word	0x0500000f


	//   ....[180]....
        /*04bc*/ 	.word	0x0500000f


	//   ....[181]....
        /*04c0*/ 	.word	0x0500000f


	//   ....[182]....
        /*04c4*/ 	.word	0x0500000f


	//   ....[183]....
        /*04c8*/ 	.word	0x0500000f


	//   ....[184]....
        /*04cc*/ 	.word	0x0500000f


	//   ....[185]....
        /*04d0*/ 	.word	0x0500000f


	//   ....[186]....
        /*04d4*/ 	.word	0x0500000f


	//   ....[187]....
        /*04d8*/ 	.word	0x0500000f


	//   ....[188]....
        /*04dc*/ 	.word	0x0500000f


	//   ....[189]....
        /*04e0*/ 	.word	0x0500000f


	//   ....[190]....
        /*04e4*/ 	.word	0x0500000f


	//   ....[191]....
        /*04e8*/ 	.word	0x0500000f


	//   ....[192]....
        /*04ec*/ 	.word	0x0500000f


	//   ....[193]....
        /*04f0*/ 	.word	0x0500000f


	//   ....[194]....
        /*04f4*/ 	.word	0x0500000f


	//   ....[195]....
        /*04f8*/ 	.word	0x0500000f


	//   ....[196]....
        /*04fc*/ 	.word	0x0500000f


	//   ....[197]....
        /*0500*/ 	.word	0x0500000f


	//   ....[198]....
        /*0504*/ 	.word	0x0500000f


	//   ....[199]....
        /*0508*/ 	.word	0x0500000f


	//   ....[200]....
        /*050c*/ 	.word	0x0500000f


	//   ....[201]....
        /*0510*/ 	.word	0x0500000f


	//   ....[202]....
        /*0514*/ 	.word	0x0500000f


	//   ....[203]....
        /*0518*/ 	.word	0x0500000f


	//   ....[204]....
        /*051c*/ 	.word	0x0500000f


	//   ....[205]....
        /*0520*/ 	.word	0x0500000f


	//   ....[206]....
        /*0524*/ 	.word	0x0500000f


	//   ....[207]....
        /*0528*/ 	.word	0x0500000f


	//   ....[208]....
        /*052c*/ 	.word	0x0500000f


	//   ....[209]....
        /*0530*/ 	.word	0x0500000f


	//   ....[210]....
        /*0534*/ 	.word	0x0500000f


	//   ....[211]....
        /*0538*/ 	.word	0x0500000f


	//   ....[212]....
        /*053c*/ 	.word	0x0500000f


	//   ....[213]....
        /*0540*/ 	.word	0x0500000f


	//   ....[214]....
        /*0544*/ 	.word	0x0500000f


	//   ....[215]....
        /*0548*/ 	.word	0x0500000f


	//   ....[216]....
        /*054c*/ 	.word	0x0500000f


	//   ....[217]....
        /*0550*/ 	.word	0x0500000f


	//   ....[218]....
        /*0554*/ 	.word	0x0500000f


	//   ....[219]....
        /*0558*/ 	.word	0x0500000f


	//   ....[220]....
        /*055c*/ 	.word	0x0500000f


	//   ....[221]....
        /*0560*/ 	.word	0x0500000f


	//   ....[222]....
        /*0564*/ 	.word	0x0500000f


	//   ....[223]....
        /*0568*/ 	.word	0x0500000f


	//   ....[224]....
        /*056c*/ 	.word	0x0500000f


	//   ....[225]....
        /*0570*/ 	.word	0x0500000f


	//   ....[226]....
        /*0574*/ 	.word	0x0500000f


	//   ....[227]....
        /*0578*/ 	.word	0x0500000f


	//   ....[228]....
        /*057c*/ 	.word	0x0500000f


	//   ....[229]....
        /*0580*/ 	.word	0x0500000f


	//   ....[230]....
        /*0584*/ 	.word	0x0500000f


	//   ....[231]....
        /*0588*/ 	.word	0x0500000f


	//   ....[232]....
        /*058c*/ 	.word	0x0500000f


	//   ....[233]....
        /*0590*/ 	.word	0x0500000f


	//   ....[234]....
        /*0594*/ 	.word	0x0500000f


	//   ....[235]....
        /*0598*/ 	.word	0x0500000f


	//   ....[236]....
        /*059c*/ 	.word	0x0500000f


	//   ....[237]....
        /*05a0*/ 	.word	0x0500000f


	//   ....[238]....
        /*05a4*/ 	.word	0x0500000f


	//   ....[239]....
        /*05a8*/ 	.word	0x0500000f


	//   ....[240]....
        /*05ac*/ 	.word	0x0500000f


	//   ....[241]....
        /*05b0*/ 	.word	0x0500000f


	//   ....[242]....
        /*05b4*/ 	.word	0x0500000f


	//   ....[243]....
        /*05b8*/ 	.word	0x0500000f


	//   ....[244]....
        /*05bc*/ 	.word	0x0500000f


	//   ....[245]....
        /*05c0*/ 	.word	0x0500000f


	//   ....[246]....
        /*05c4*/ 	.word	0x0500000f


	//   ....[247]....
        /*05c8*/ 	.word	0x0500000f


	//   ....[248]....
        /*05cc*/ 	.word	0x0500000f


	//   ....[249]....
        /*05d0*/ 	.word	0x0500000f


	//   ....[250]....
        /*05d4*/ 	.word	0x0500000f


	//   ....[251]....
        /*05d8*/ 	.word	0x0500000f


	//   ....[252]....
        /*05dc*/ 	.word	0x0500000f


	//   ....[253]....
        /*05e0*/ 	.word	0x0500000f


	//   ....[254]....
        /*05e4*/ 	.word	0x0500000f


	//   ....[255]....
        /*05e8*/ 	.word	0x0500000f


	//   ....[0]....
        /*05ec*/ 	.word	0x0500000f


	//   ....[1]....
        /*05f0*/ 	.word	0x0500000f


	//   ....[2]....
        /*05f4*/ 	.word	0x0500000f


	//   ....[3]....
        /*05f8*/ 	.word	0x0500000f


	//   ....[4]....
        /*05fc*/ 	.word	0x0500000f


	//   ....[5]....
        /*0600*/ 	.word	0x0500000f


	//   ....[6]....
        /*0604*/ 	.word	0x0500000f


	//   ....[7]....
        /*0608*/ 	.word	0x0500000f


	//   ....[8]....
        /*060c*/ 	.word	0x0500000f


	//   ....[9]....
        /*0610*/ 	.word	0x0500000f


	//   ....[10]....
        /*0614*/ 	.word	0x0500000f


	//   ....[11]....
        /*0618*/ 	.word	0x0500000f


	//   ....[12]....
        /*061c*/ 	.word	0x0500000f


	//   ....[13]....
        /*0620*/ 	.word	0x0500000f


	//   ....[14]....
        /*0624*/ 	.word	0x0500000f


	//   ....[15]....
        /*0628*/ 	.word	0x0500000f


	//   ....[16]....
        /*062c*/ 	.word	0x0500000f


	//   ....[17]....
        /*0630*/ 	.word	0x0500000f


	//   ....[18]....
        /*0634*/ 	.word	0x0500000f


	//   ....[19]....
        /*0638*/ 	.word	0x0500000f


	//   ....[20]....
        /*063c*/ 	.word	0x0500000f


	//   ....[21]....
        /*0640*/ 	.word	0x0500000f


	//   ....[22]....
        /*0644*/ 	.word	0x0500000f


	//   ....[23]....
        /*0648*/ 	.word	0x0500000f


	//   ....[24]....
        /*064c*/ 	.word	0x0500000f


	//   ....[25]....
        /*0650*/ 	.word	0x0500000f


	//----- nvinfo : EIATTR_COOP_GROUP_INSTR_OFFSETS
	.align		4
.L_1491:
        /*0654*/ 	.byte	0x04, 0x28
        /*0656*/ 	.short	(.L_1493 - .L_1492)


	//   ....[0]....
.L_1492:
        /*0658*/ 	.word	0x00000080


	//   ....[1]....
        /*065c*/ 	.word	0x00000090


	//   ....[2]....
        /*0660*/ 	.word	0x000002d0


	//   ....[3]....
        /*0664*/ 	.word	0x00000430


	//   ....[4]....
        /*0668*/ 	.word	0x00000550


	//   ....[5]....
        /*066c*/ 	.word	0x000006b0


	//   ....[6]....
        /*0670*/ 	.word	0x000017c0


	//   ....[7]....
        /*0674*/ 	.word	0x00001e90


	//   ....[8]....
        /*0678*/ 	.word	0x00002100


	//   ....[9]....
        /*067c*/ 	.word	0x00003430


	//   ....[10]....
        /*0680*/ 	.word	0x00003580


	//   ....[11]....
        /*0684*/ 	.word	0x00003dd0


	//   ....[12]....
        /*0688*/ 	.word	0x00003e30


	//   ....[13]....
        /*068c*/ 	.word	0x00005440


	//   ....[14]....
        /*0690*/ 	.word	0x00005650


	//   ....[15]....
        /*0694*/ 	.word	0x00006230


	//   ....[16]....
        /*0698*/ 	.word	0x00006330


	//   ....[17]....
        /*069c*/ 	.word	0x00006b80


	//   ....[18]....
        /*06a0*/ 	.word	0x00006bf0


	//   ....[19]....
        /*06a4*/ 	.word	0x00008810


	//   ....[20]....
        /*06a8*/ 	.word	0x00008820


	//   ....[21]....
        /*06ac*/ 	.word	0x00008850


	//   ....[22]....
        /*06b0*/ 	.word	0x00008860


	//   ....[23]....
        /*06b4*/ 	.word	0x0000a1f0


	//   ....[24]....
        /*06b8*/ 	.word	0x0000a400


	//   ....[25]....
        /*06bc*/ 	.word	0x0000afe0


	//   ....[26]....
        /*06c0*/ 	.word	0x0000b0e0


	//   ....[27]....
        /*06c4*/ 	.word	0x0000b930


	//   ....[28]....
        /*06c8*/ 	.word	0x0000b9a0


	//   ....[29]....
        /*06cc*/ 	.word	0x0000c900


	//   ....[30]....
        /*06d0*/ 	.word	0x0000c930


	//   ....[31]....
        /*06d4*/ 	.word	0x0000c9e0


	//   ....[32]....
        /*06d8*/ 	.word	0x0000c9f0


	//   ....[33]....
        /*06dc*/ 	.word	0x0000d7b0


	//   ....[34]....
        /*06e0*/ 	.word	0x0000d7f0


	//   ....[35]....
        /*06e4*/ 	.word	0x0000d830


	//   ....[36]....
        /*06e8*/ 	.word	0x0000d860


	//   ....[37]....
        /*06ec*/ 	.word	0x0000dd40


	//   ....[38]....
        /*06f0*/ 	.word	0x0000dd80


	//   ....[39]....
        /*06f4*/ 	.word	0x0000ddb0


	//   ....[40]....
        /*06f8*/ 	.word	0x0000dde0


	//   ....[41]....
        /*06fc*/ 	.word	0x0000de00


	//   ....[42]....
        /*0700*/ 	.word	0x0000de10


	//   ....[43]....
        /*0704*/ 	.word	0x0000de30


	//   ....[44]....
        /*0708*/ 	.word	0x0000de50


	//   ....[45]....
        /*070c*/ 	.word	0x0000e6f0


	//   ....[46]....
        /*0710*/ 	.word	0x0000e720


	//   ....[47]....
        /*0714*/ 	.word	0x0000e760


	//   ....[48]....
        /*0718*/ 	.word	0x0000e790


	//   ....[49]....
        /*071c*/ 	.word	0x0000e7a0


	//   ....[50]....
        /*0720*/ 	.word	0x0000e7b0


	//   ....[51]....
        /*0724*/ 	.word	0x0000e7c0


	//   ....[52]....
        /*0728*/ 	.word	0x0000e7e0


	//   ....[53]....
        /*072c*/ 	.word	0x0000e940


	//   ....[54]....
        /*0730*/ 	.word	0x0000eb30


	//   ....[55]....
        /*0734*/ 	.word	0x0000eb60


	//   ....[56]....
        /*0738*/ 	.word	0x0000eb90


	//   ....[57]....
        /*073c*/ 	.word	0x0000ebc0


	//   ....[58]....
        /*0740*/ 	.word	0x0000ebf0


	//   ....[59]....
        /*0744*/ 	.word	0x0000ec20


	//   ....[60]....
        /*0748*/ 	.word	0x0000ed70


	//   ....[61]....
        /*074c*/ 	.word	0x0000eda0


	//   ....[62]....
        /*0750*/ 	.word	0x0000edd0


	//   ....[63]....
        /*0754*/ 	.word	0x0000ee00


	//   ....[64]....
        /*0758*/ 	.word	0x0000ee30


	//   ....[65]....
        /*075c*/ 	.word	0x0000ee60


	//   ....[66]....
        /*0760*/ 	.word	0x0000eef0


	//   ....[67]....
        /*0764*/ 	.word	0x0000ef50


	//   ....[68]....
        /*0768*/ 	.word	0x0000efe0


	//   ....[69]....
        /*076c*/ 	.word	0x00010b40


	//   ....[70]....
        /*0770*/ 	.word	0x00010b60


	//   ....[71]....
        /*0774*/ 	.word	0x00010bf0


	//   ....[72]....
        /*0778*/ 	.word	0x00010c10


	//   ....[73]....
        /*077c*/ 	.word	0x00010c90


	//   ....[74]....
        /*0780*/ 	.word	0x00010cb0


	//   ....[75]....
        /*0784*/ 	.word	0x00010d30


	//   ....[76]....
        /*0788*/ 	.word	0x00010d50


	//   ....[77]....
        /*078c*/ 	.word	0x00010dd0


	//   ....[78]....
        /*0790*/ 	.word	0x00010df0


	//   ....[79]....
        /*0794*/ 	.word	0x00010e70


	//   ....[80]....
        /*0798*/ 	.word	0x00010e90


	//   ....[81]....
        /*079c*/ 	.word	0x00010f10


	//   ....[82]....
        /*07a0*/ 	.word	0x00010f30


	//   ....[83]....
        /*07a4*/ 	.word	0x00010f40


	//   ....[84]....
        /*07a8*/ 	.word	0x00010f50


	//   ....[85]....
        /*07ac*/ 	.word	0x00011830


	//   ....[86]....
        /*07b0*/ 	.word	0x00011860


	//   ....[87]....
        /*07b4*/ 	.word	0x00011900


	//   ....[88]....
        /*07b8*/ 	.word	0x00011920


	//   ....[89]....
        /*07bc*/ 	.word	0x000119a0


	//   ....[90]....
        /*07c0*/ 	.word	0x000119c0


	//   ....[91]....
        /*07c4*/ 	.word	0x00011a40


	//   ....[92]....
        /*07c8*/ 	.word	0x00011a60


	//   ....[93]....
        /*07cc*/ 	.word	0x00011ae0


	//   ....[94]....
        /*07d0*/ 	.word	0x00011b00


	//   ....[95]....
        /*07d4*/ 	.word	0x00011b80


	//   ....[96]....
        /*07d8*/ 	.word	0x00011ba0


	//   ....[97]....
        /*07dc*/ 	.word	0x00011c20


	//   ....[98]....
        /*07e0*/ 	.word	0x00011c40


	//   ....[99]....
        /*07e4*/ 	.word	0x00011c50


	//   ....[100]....
        /*07e8*/ 	.word	0x00011cc0


	//   ....[101]....
        /*07ec*/ 	.word	0x00011d10


	//   ....[102]....
        /*07f0*/ 	.word	0x00011d40


	//   ....[103]....
        /*07f4*/ 	.word	0x00011dd0


	//   ....[104]....
        /*07f8*/ 	.word	0x00011de0


	//   ....[105]....
        /*07fc*/ 	.word	0x00011e50


	//   ....[106]....
        /*0800*/ 	.word	0x00011e60


	//   ....[107]....
        /*0804*/ 	.word	0x00011ea0


	//   ....[108]....
        /*0808*/ 	.word	0x00011ec0


	//   ....[109]....
        /*080c*/ 	.word	0x00012640


	//   ....[110]....
        /*0810*/ 	.word	0x00012670


	//   ....[111]....
        /*0814*/ 	.word	0x000126c0


	//   ....[112]....
        /*0818*/ 	.word	0x000126d0


	//   ....[113]....
        /*081c*/ 	.word	0x00012710


	//   ....[114]....
        /*0820*/ 	.word	0x00012720


	//   ....[115]....
        /*0824*/ 	.word	0x00012760


	//   ....[116]....
        /*0828*/ 	.word	0x00012770


	//   ....[117]....
        /*082c*/ 	.word	0x000127b0


	//   ....[118]....
        /*0830*/ 	.word	0x000127c0


	//   ....[119]....
        /*0834*/ 	.word	0x00012800


	//   ....[120]....
        /*0838*/ 	.word	0x00012810


	//   ....[121]....
        /*083c*/ 	.word	0x00012850


	//   ....[122]....
        /*0840*/ 	.word	0x00012860


	//   ....[123]....
        /*0844*/ 	.word	0x00012870


	//   ....[124]....
        /*0848*/ 	.word	0x000128b0


	//   ....[125]....
        /*084c*/ 	.word	0x00012b60


	//   ....[126]....
        /*0850*/ 	.word	0x00012b90


	//   ....[127]....
        /*0854*/ 	.word	0x00012bf0


	//   ....[128]....
        /*0858*/ 	.word	0x00012c00


	//   ....[129]....
        /*085c*/ 	.word	0x00012c50


	//   ....[130]....
        /*0860*/ 	.word	0x00012c60


	//   ....[131]....
        /*0864*/ 	.word	0x00012cb0


	//   ....[132]....
        /*0868*/ 	.word	0x00012cc0


	//   ....[133]....
        /*086c*/ 	.word	0x00012d10


	//   ....[134]....
        /*0870*/ 	.word	0x00012d20


	//   ....[135]....
        /*0874*/ 	.word	0x00012d70


	//   ....[136]....
        /*0878*/ 	.word	0x00012d80


	//   ....[137]....
        /*087c*/ 	.word	0x00012dd0


	//   ....[138]....
        /*0880*/ 	.word	0x00012de0


	//   ....[139]....
        /*0884*/ 	.word	0x00012df0


	//   ....[140]....
        /*0888*/ 	.word	0x00012e30


	//   ....[141]....
        /*088c*/ 	.word	0x00013400


	//   ....[142]....
        /*0890*/ 	.word	0x00013440


	//   ....[143]....
        /*0894*/ 	.word	0x00013470


	//   ....[144]....
        /*0898*/ 	.word	0x00013480


	//   ....[145]....
        /*089c*/ 	.word	0x00013490


	//   ....[146]....
        /*08a0*/ 	.word	0x000134a0


	//   ....[147]....
        /*08a4*/ 	.word	0x000134c0


	//   ....[148]....
        /*08a8*/ 	.word	0x00013510


	//   ....[149]....
        /*08ac*/ 	.word	0x00013530


	//   ....[150]....
        /*08b0*/ 	.word	0x00013570


	//   ....[151]....
        /*08b4*/ 	.word	0x00013590


	//   ....[152]....
        /*08b8*/ 	.word	0x000135d0


	//   ....[153]....
        /*08bc*/ 	.word	0x000135f0


	//   ....[154]....
        /*08c0*/ 	.word	0x00013640


	//   ....[155]....
        /*08c4*/ 	.word	0x00013670


	//   ....[156]....
        /*08c8*/ 	.word	0x000136d0


	//   ....[157]....
        /*08cc*/ 	.word	0x00013a50


	//   ....[158]....
        /*08d0*/ 	.word	0x00013aa0


	//   ....[159]....
        /*08d4*/ 	.word	0x00013ad0


	//   ....[160]....
        /*08d8*/ 	.word	0x00013b00


	//   ....[161]....
        /*08dc*/ 	.word	0x00013b10


	//   ....[162]....
        /*08e0*/ 	.word	0x00013b40


	//   ....[163]....
        /*08e4*/ 	.word	0x00013b70


	//   ....[164]....
        /*08e8*/ 	.word	0x00013ba0


	//   ....[165]....
        /*08ec*/ 	.word	0x00013d20


	//   ....[166]....
        /*08f0*/ 	.word	0x00013d50


	//   ....[167]....
        /*08f4*/ 	.word	0x00013d80


	//   ....[168]....
        /*08f8*/ 	.word	0x00013db0


	//   ....[169]....
        /*08fc*/ 	.word	0x00013de0


	//   ....[170]....
        /*0900*/ 	.word	0x00013e10


	//   ....[171]....
        /*0904*/ 	.word	0x00013ed0


	//   ....[172]....
        /*0908*/ 	.word	0x00013ef0


	//   ....[173]....
        /*090c*/ 	.word	0x00013f60


	//   ....[174]....
        /*0910*/ 	.word	0x00014600


	//   ....[175]....
        /*0914*/ 	.word	0x00014c60


	//   ....[176]....
        /*0918*/ 	.word	0x00014d50


	//   ....[177]....
        /*091c*/ 	.word	0x00014df0


	//   ....[178]....
        /*0920*/ 	.word	0x00014e50


	//   ....[179]....
        /*0924*/ 	.word	0x00014f40


	//   ....[180]....
        /*0928*/ 	.word	0x00014fb0


	//   ....[181]....
        /*092c*/ 	.word	0x000150a0


	//   ....[182]....
        /*0930*/ 	.word	0x00015110


	//   ....[183]....
        /*0934*/ 	.word	0x00015200


	//   ....[184]....
        /*0938*/ 	.word	0x00015270


	//   ....[185]....
        /*093c*/ 	.word	0x00015360


	//   ....[186]....
        /*0940*/ 	.word	0x000153d0


	//   ....[187]....
        /*0944*/ 	.word	0x000154c0


	//   ....[188]....
        /*0948*/ 	.word	0x00015530


	//   ....[189]....
        /*094c*/ 	.word	0x00015620


	//   ....[190]....
        /*0950*/ 	.word	0x00015690


	//   ....[191]....
        /*0954*/ 	.word	0x00015730


	//   ....[192]....
        /*0958*/ 	.word	0x00015820


	//   ....[193]....
        /*095c*/ 	.word	0x00015890


	//   ....[194]....
        /*0960*/ 	.word	0x000158f0


	//   ....[195]....
        /*0964*/ 	.word	0x000159e0


	//   ....[196]....
        /*0968*/ 	.word	0x00015a40


	//   ....[197]....
        /*096c*/ 	.word	0x00015b40


	//   ....[198]....
        /*0970*/ 	.word	0x00015ba0


	//   ....[199]....
        /*0974*/ 	.word	0x00015ca0


	//   ....[200]....
        /*0978*/ 	.word	0x00015d00


	//   ....[201]....
        /*097c*/ 	.word	0x00015e00


	//   ....[202]....
        /*0980*/ 	.word	0x00015e60


	//   ....[203]....
        /*0984*/ 	.word	0x00015f60


	//   ....[204]....
        /*0988*/ 	.word	0x00015fc0


	//   ....[205]....
        /*098c*/ 	.word	0x000160c0


	//   ....[206]....
        /*0990*/ 	.word	0x00016120


	//   ....[207]....
        /*0994*/ 	.word	0x000161d0


	//   ....[208]....
        /*0998*/ 	.word	0x00016280


	//   ....[209]....
        /*099c*/ 	.word	0x00016350


	//   ....[210]....
        /*09a0*/ 	.word	0x000163b0


	//   ....[211]....
        /*09a4*/ 	.word	0x000164b0


	//   ....[212]....
        /*09a8*/ 	.word	0x00016510


	//   ....[213]....
        /*09ac*/ 	.word	0x000165e0


	//   ....[214]....
        /*09b0*/ 	.word	0x00016640


	//   ....[215]....
        /*09b4*/ 	.word	0x00016700


	//   ....[216]....
        /*09b8*/ 	.word	0x00016840


	//   ....[217]....
        /*09bc*/ 	.word	0x000168e0


	//   ....[218]....
        /*09c0*/ 	.word	0x00016950


	//   ....[219]....
        /*09c4*/ 	.word	0x00016a00


	//   ....[220]....
        /*09c8*/ 	.word	0x00016a60


	//   ....[221]....
        /*09cc*/ 	.word	0x00016b10


	//   ....[222]....
        /*09d0*/ 	.word	0x00016b70


	//   ....[223]....
        /*09d4*/ 	.word	0x00016c20


	//   ....[224]....
        /*09d8*/ 	.word	0x00016c80


	//   ....[225]....
        /*09dc*/ 	.word	0x00016d30


	//   ....[226]....
        /*09e0*/ 	.word	0x00016d90


	//   ....[227]....
        /*09e4*/ 	.word	0x00016e40


	//   ....[228]....
        /*09e8*/ 	.word	0x00016ea0


	//   ....[229]....
        /*09ec*/ 	.word	0x00016f50


	//   ....[230]....
        /*09f0*/ 	.word	0x00016fb0


	//   ....[231]....
        /*09f4*/ 	.word	0x00017060


	//   ....[232]....
        /*09f8*/ 	.word	0x00017150


	//   ....[233]....
        /*09fc*/ 	.word	0x00017200


	//   ....[234]....
        /*0a00*/ 	.word	0x00017260


	//   ....[235]....
        /*0a04*/ 	.word	0x00017320


	//   ....[236]....
        /*0a08*/ 	.word	0x00017380


	//   ....[237]....
        /*0a0c*/ 	.word	0x00017440


	//   ....[238]....
        /*0a10*/ 	.word	0x000174a0


	//   ....[239]....
        /*0a14*/ 	.word	0x00017560


	//   ....[240]....
        /*0a18*/ 	.word	0x000175c0


	//   ....[241]....
        /*0a1c*/ 	.word	0x00017680


	//   ....[242]....
        /*0a20*/ 	.word	0x000176e0


	//   ....[243]....
        /*0a24*/ 	.word	0x000177a0


	//   ....[244]....
        /*0a28*/ 	.word	0x00017800


	//   ....[245]....
        /*0a2c*/ 	.word	0x000178c0


	//   ....[246]....
        /*0a30*/ 	.word	0x00017920


	//   ....[247]....
        /*0a34*/ 	.word	0x000179d0


	//   ....[248]....
        /*0a38*/ 	.word	0x00017ac0


	//   ....[249]....
        /*0a3c*/ 	.word	0x00017b60


	//   ....[250]....
        /*0a40*/ 	.word	0x00017c00


	//   ....[251]....
        /*0a44*/ 	.word	0x00017cb0


	//   ....[252]....
        /*0a48*/ 	.word	0x00017d10


	//   ....[253]....
        /*0a4c*/ 	.word	0x00017dd0


	//   ....[254]....
        /*0a50*/ 	.word	0x00017e30


	//   ....[255]....
        /*0a54*/ 	.word	0x00017ef0


	//   ....[0]....
        /*0a58*/ 	.word	0x00017f50


	//   ....[1]....
        /*0a5c*/ 	.word	0x00018010


	//   ....[2]....
        /*0a60*/ 	.word	0x00018070


	//   ....[3]....
        /*0a64*/ 	.word	0x00018130


	//   ....[4]....
        /*0a68*/ 	.word	0x00018190


	//   ....[5]....
        /*0a6c*/ 	.word	0x00018250


	//   ....[6]....
        /*0a70*/ 	.word	0x000182b0


	//   ....[7]....
        /*0a74*/ 	.word	0x00018350


	//   ....[8]....
        /*0a78*/ 	.word	0x000183e0


	//   ....[9]....
        /*0a7c*/ 	.word	0x00018480


	//   ....[10]....
        /*0a80*/ 	.word	0x000185a0


	//   ....[11]....
        /*0a84*/ 	.word	0x00018610


	//   ....[12]....
        /*0a88*/ 	.word	0x00018680


	//   ....[13]....
        /*0a8c*/ 	.word	0x000186f0


	//   ....[14]....
        /*0a90*/ 	.word	0x00018760


	//   ....[15]....
        /*0a94*/ 	.word	0x000187e0


	//   ....[16]....
        /*0a98*/ 	.word	0x00018870


	//   ....[17]....
        /*0a9c*/ 	.word	0x00018900


	//   ....[18]....
        /*0aa0*/ 	.word	0x00018970


	//   ....[19]....
        /*0aa4*/ 	.word	0x000189e0


	//   ....[20]....
        /*0aa8*/ 	.word	0x00018a50


	//   ....[21]....
        /*0aac*/ 	.word	0x00018ad0


	//   ....[22]....
        /*0ab0*/ 	.word	0x00018b40


	//   ....[23]....
        /*0ab4*/ 	.word	0x00018be0


	//   ....[24]....
        /*0ab8*/ 	.word	0x00018c70


	//   ....[25]....
        /*0abc*/ 	.word	0x00018d90


	//----- nvinfo : EIATTR_REG_RECONFIG
	.align		4
.L_1493:
        /*0ac0*/ 	.byte	0x01, 0x54
	.zero		2


	//----- nvinfo : EIATTR_SYSCALL_OFFSETS
	.align		4
        /*0ac4*/ 	.byte	0x04, 0x46
        /*0ac6*/ 	.short	(.L_1495 - .L_1494)


	//   ....[0]....
.L_1494:
        /*0ac8*/ 	.word	0x000019a0


	//   ....[1]....
        /*0acc*/ 	.word	0x00010130


	//   ....[2]....
        /*0ad0*/ 	.word	0x00010280


	//   ....[3]....
        /*0ad4*/ 	.word	0x00010370


	//   ....[4]....
        /*0ad8*/ 	.word	0x00011300


	//----- nvinfo : EIATTR_MBARRIER_INSTR_OFFSETS
	.align		4
.L_1495:
        /*0adc*/ 	.byte	0x04, 0x39
        /*0ade*/ 	.short	(.L_1497 - .L_1496)


	//   ....[0]....
.L_1496:
        /*0ae0*/ 	.word	0x00000180
        /*0ae4*/ 	.word	0x000000ff
        /*0ae8*/ 	.word	0x00016800
        /*0aec*/ 	.short	0x0100
        /*0aee*/ 	.byte	0x08
	.zero		1


	//   ....[1]....
        /*0af0*/ 	.word	0x00000190
        /*0af4*/ 	.word	0x000000ff
        /*0af8*/ 	.word	0x00016820
        /*0afc*/ 	.short	0x0100
        /*0afe*/ 	.byte	0x08
	.zero		1


	//   ....[2]....
        /*0b00*/ 	.word	0x00000280
        /*0b04*/ 	.word	0x000000ff
        /*0b08*/ 	.word	0x00016830
        /*0b0c*/ 	.short	0x0100
        /*0b0e*/ 	.byte	0x08
	.zero		1


	//   ....[3]....
        /*0b10*/ 	.word	0x00000290
        /*0b14*/ 	.word	0x000000ff
        /*0b18*/ 	.word	0x00016840
        /*0b1c*/ 	.short	0x0100
        /*0b1e*/ 	.byte	0x08
	.zero		1


	//   ....[4]....
        /*0b20*/ 	.word	0x000002a0
        /*0b24*/ 	.word	0x000000ff
        /*0b28*/ 	.word	0x00016838
        /*0b2c*/ 	.short	0x0100
        /*0b2e*/ 	.byte	0x08
	.zero		1


	//   ....[5]....
        /*0b30*/ 	.word	0x000002b0
        /*0b34*/ 	.word	0x000000ff
        /*0b38*/ 	.word	0x00016848
        /*0b3c*/ 	.short	0x0100
        /*0b3e*/ 	.byte	0x08
	.zero		1


	//   ....[6]....
        /*0b40*/ 	.word	0x000003e0
        /*0b44*/ 	.word	0x000000ff
        /*0b48*/ 	.word	0x00016850
        /*0b4c*/ 	.short	0x0100
        /*0b4e*/ 	.byte	0x08
	.zero		1


	//   ....[7]....
        /*0b50*/ 	.word	0x000003f0
        /*0b54*/ 	.word	0x000000ff
        /*0b58*/ 	.word	0x00016860
        /*0b5c*/ 	.short	0x0100
        /*0b5e*/ 	.byte	0x08
	.zero		1


	//   ....[8]....
        /*0b60*/ 	.word	0x00000400
        /*0b64*/ 	.word	0x000000ff
        /*0b68*/ 	.word	0x00016858
        /*0b6c*/ 	.short	0x0100
        /*0b6e*/ 	.byte	0x08
	.zero		1


	//   ....[9]....
        /*0b70*/ 	.word	0x00000410
        /*0b74*/ 	.word	0x000000ff
        /*0b78*/ 	.word	0x00016868
        /*0b7c*/ 	.short	0x0100
        /*0b7e*/ 	.byte	0x08
	.zero		1


	//   ....[10]....
        /*0b80*/ 	.word	0x00000500
        /*0b84*/ 	.word	0x000000ff
        /*0b88*/ 	.word	0x00016870
        /*0b8c*/ 	.short	0x0100
        /*0b8e*/ 	.byte	0x06
	.zero		1


	//   ....[11]....
        /*0b90*/ 	.word	0x00000510
        /*0b94*/ 	.word	0x000000ff
        /*0b98*/ 	.word	0x00016880
        /*0b9c*/ 	.short	0x0100
        /*0b9e*/ 	.byte	0x06
	.zero		1


	//   ....[12]....
        /*0ba0*/ 	.word	0x00000520
        /*0ba4*/ 	.word	0x000000ff
        /*0ba8*/ 	.word	0x00016878
        /*0bac*/ 	.short	0x0100
        /*0bae*/ 	.byte	0x06
	.zero		1


	//   ....[13]....
        /*0bb0*/ 	.word	0x00000530
        /*0bb4*/ 	.word	0x000000ff
        /*0bb8*/ 	.word	0x00016888
        /*0bbc*/ 	.short	0x0100
        /*0bbe*/ 	.byte	0x06
	.zero		1


	//   ....[14]....
        /*0bc0*/ 	.word	0x00000660
        /*0bc4*/ 	.word	0x000000ff
        /*0bc8*/ 	.word	0x00016890
        /*0bcc*/ 	.short	0x0100
        /*0bce*/ 	.byte	0x08
	.zero		1


	//   ....[15]....
        /*0bd0*/ 	.word	0x00000670
        /*0bd4*/ 	.word	0x000000ff
        /*0bd8*/ 	.word	0x000168a0
        /*0bdc*/ 	.short	0x0100
        /*0bde*/ 	.byte	0x08
	.zero		1


	//   ....[16]....
        /*0be0*/ 	.word	0x00000680
        /*0be4*/ 	.word	0x000000ff
        /*0be8*/ 	.word	0x00016898
        /*0bec*/ 	.short	0x0100
        /*0bee*/ 	.byte	0x08
	.zero		1


	//   ....[17]....
        /*0bf0*/ 	.word	0x00000690
        /*0bf4*/ 	.word	0x000000ff
        /*0bf8*/ 	.word	0x000168a8
        /*0bfc*/ 	.short	0x0100
        /*0bfe*/ 	.byte	0x08
	.zero		1


	//   ....[18]....
        /*0c00*/ 	.word	0x000007d0
        /*0c04*/ 	.word	0x000000ff
        /*0c08*/ 	.word	0x000168b0
        /*0c0c*/ 	.short	0x0100
        /*0c0e*/ 	.byte	0x08
	.zero		1


	//   ....[19]....
        /*0c10*/ 	.word	0x000007e0
        /*0c14*/ 	.word	0x000000ff
        /*0c18*/ 	.word	0x000168c0
        /*0c1c*/ 	.short	0x0100
        /*0c1e*/ 	.byte	0x08
	.zero		1


	//   ....[20]....
        /*0c20*/ 	.word	0x000007f0
        /*0c24*/ 	.word	0x000000ff
        /*0c28*/ 	.word	0x000168b8
        /*0c2c*/ 	.short	0x0100
        /*0c2e*/ 	.byte	0x08
	.zero		1


	//   ....[21]....
        /*0c30*/ 	.word	0x00000800
        /*0c34*/ 	.word	0x000000ff
        /*0c38*/ 	.word	0x000168c8
        /*0c3c*/ 	.short	0x0100
        /*0c3e*/ 	.byte	0x08
	.zero		1


	//   ....[22]....
        /*0c40*/ 	.word	0x00001a20
        /*0c44*/ 	.word	0x000000ff
        /*0c48*/ 	.word	0x00016800
        /*0c4c*/ 	.short	0x010a
        /*0c4e*/ 	.byte	0x2d
	.zero		1


	//   ....[23]....
        /*0c50*/ 	.word	0x00001aa0
        /*0c54*/ 	.word	0x00000003
        /*0c58*/ 	.word	0x00016830
        /*0c5c*/ 	.short	0x010a
        /*0c5e*/ 	.byte	0x3f
	.zero		1


	//   ....[24]....
        /*0c60*/ 	.word	0x00001ae0
        /*0c64*/ 	.word	0x00000003
        /*0c68*/ 	.word	0x00016830
        /*0c6c*/ 	.short	0x010a
        /*0c6e*/ 	.byte	0x3f
	.zero		1


	//   ....[25]....
        /*0c70*/ 	.word	0x00001ea0
        /*0c74*/ 	.word	0x000000ff
        /*0c78*/ 	.word	0x00000000
        /*0c7c*/ 	.short	0x0101
        /*0c7e*/ 	.byte	0x06
	.zero		1


	//   ....[26]....
        /*0c80*/ 	.word	0x00004d50
        /*0c84*/ 	.word	0x000000ff
        /*0c88*/ 	.word	0x00016830
        /*0c8c*/ 	.short	0x010a
        /*0c8e*/ 	.byte	0x06
	.zero		1


	//   ....[27]....
        /*0c90*/ 	.word	0x00004d90
        /*0c94*/ 	.word	0x000000ff
        /*0c98*/ 	.word	0x00016830
        /*0c9c*/ 	.short	0x010a
        /*0c9e*/ 	.byte	0x06
	.zero		1


	//   ....[28]....
        /*0ca0*/ 	.word	0x00004fa0
        /*0ca4*/ 	.word	0x000000ff
        /*0ca8*/ 	.word	0x00016850
        /*0cac*/ 	.short	0x010a
        /*0cae*/ 	.byte	0x06
	.zero		1


	//   ....[29]....
        /*0cb0*/ 	.word	0x00004fe0
        /*0cb4*/ 	.word	0x000000ff
        /*0cb8*/ 	.word	0x00016850
        /*0cbc*/ 	.short	0x010a
        /*0cbe*/ 	.byte	0x06
	.zero		1


	//   ....[30]....
        /*0cc0*/ 	.word	0x00005400
        /*0cc4*/ 	.word	0x000000ff
        /*0cc8*/ 	.word	0x00000000
        /*0ccc*/ 	.short	0x0101
        /*0cce*/ 	.byte	0x06
	.zero		1


	//   ....[31]....
        /*0cd0*/ 	.word	0x000076c0
        /*0cd4*/ 	.word	0x000000ff
        /*0cd8*/ 	.word	0x00000000
        /*0cdc*/ 	.short	0x0101
        /*0cde*/ 	.byte	0x06
	.zero		1


	//   ....[32]....
        /*0ce0*/ 	.word	0x00007de0
        /*0ce4*/ 	.word	0x000000ff
        /*0ce8*/ 	.word	0x00016830
        /*0cec*/ 	.short	0x010a
        /*0cee*/ 	.byte	0x06
	.zero		1


	//   ....[33]....
        /*0cf0*/ 	.word	0x00007e20
        /*0cf4*/ 	.word	0x000000ff
        /*0cf8*/ 	.word	0x00016830
        /*0cfc*/ 	.short	0x010a
        /*0cfe*/ 	.byte	0x06
	.zero		1


	//   ....[34]....
        /*0d00*/ 	.word	0x00008030
        /*0d04*/ 	.word	0x000000ff
        /*0d08*/ 	.word	0x00016850
        /*0d0c*/ 	.short	0x010a
        /*0d0e*/ 	.byte	0x06
	.zero		1


	//   ....[35]....
        /*0d10*/ 	.word	0x00008070
        /*0d14*/ 	.word	0x000000ff
        /*0d18*/ 	.word	0x00016850
        /*0d1c*/ 	.short	0x010a
        /*0d1e*/ 	.byte	0x06
	.zero		1


	//   ....[36]....
        /*0d20*/ 	.word	0x00008490
        /*0d24*/ 	.word	0x000000ff
        /*0d28*/ 	.word	0x00000000
        /*0d2c*/ 	.short	0x0101
        /*0d2e*/ 	.byte	0x06
	.zero		1


	//   ....[37]....
        /*0d30*/ 	.word	0x00009640
        /*0d34*/ 	.word	0x000000ff
        /*0d38*/ 	.word	0x00000000
        /*0d3c*/ 	.short	0x0101
        /*0d3e*/ 	.byte	0x06
	.zero		1


	//   ....[38]....
        /*0d40*/ 	.word	0x00009b30
        /*0d44*/ 	.word	0x000000ff
        /*0d48*/ 	.word	0x00016830
        /*0d4c*/ 	.short	0x010a
        /*0d4e*/ 	.byte	0x06
	.zero		1


	//   ....[39]....
        /*0d50*/ 	.word	0x00009b70
        /*0d54*/ 	.word	0x000000ff
        /*0d58*/ 	.word	0x00016830
        /*0d5c*/ 	.short	0x010a
        /*0d5e*/ 	.byte	0x06
	.zero		1


	//   ....[40]....
        /*0d60*/ 	.word	0x00009d50
        /*0d64*/ 	.word	0x000000ff
        /*0d68*/ 	.word	0x00016850
        /*0d6c*/ 	.short	0x010a
        /*0d6e*/ 	.byte	0x06
	.zero		1


	//   ....[41]....
        /*0d70*/ 	.word	0x00009d90
        /*0d74*/ 	.word	0x000000ff
        /*0d78*/ 	.word	0x00016850
        /*0d7c*/ 	.short	0x010a
        /*0d7e*/ 	.byte	0x06
	.zero		1


	//   ....[42]....
        /*0d80*/ 	.word	0x0000a1b0
        /*0d84*/ 	.word	0x000000ff
        /*0d88*/ 	.word	0x00000000
        /*0d8c*/ 	.short	0x0101
        /*0d8e*/ 	.byte	0x06
	.zero		1


	//   ....[43]....
        /*0d90*/ 	.word	0x0000c470
        /*0d94*/ 	.word	0x000000ff
        /*0d98*/ 	.word	0x00000000
        /*0d9c*/ 	.short	0x0101
        /*0d9e*/ 	.byte	0x06
	.zero		1


	//   ....[44]....
        /*0da0*/ 	.word	0x0000c870
        /*0da4*/ 	.word	0x000000ff
        /*0da8*/ 	.word	0x00016850
        /*0dac*/ 	.short	0x010a
        /*0dae*/ 	.byte	0x05
	.zero		1


	//   ....[45]....
        /*0db0*/ 	.word	0x0000c8b0
        /*0db4*/ 	.word	0x000000ff
        /*0db8*/ 	.word	0x00016850
        /*0dbc*/ 	.short	0x010a
        /*0dbe*/ 	.byte	0x05
	.zero		1


	//   ....[46]....
        /*0dc0*/ 	.word	0x0000ce10
        /*0dc4*/ 	.word	0x000000ff
        /*0dc8*/ 	.word	0x00000000
        /*0dcc*/ 	.short	0x0101
        /*0dce*/ 	.byte	0x04
	.zero		1


	//   ....[47]....
        /*0dd0*/ 	.word	0x0000dcb0
        /*0dd4*/ 	.word	0x00000000
        /*0dd8*/ 	.word	0x00000000
        /*0ddc*/ 	.short	0x0101
        /*0dde*/ 	.byte	0x3f
	.zero		1


	//   ....[48]....
        /*0de0*/ 	.word	0x00010890
        /*0de4*/ 	.word	0x00000003
        /*0de8*/ 	.word	0x00016840
        /*0dec*/ 	.short	0x010a
        /*0dee*/ 	.byte	0x3f
	.zero		1


	//   ....[49]....
        /*0df0*/ 	.word	0x00011050
        /*0df4*/ 	.word	0x00000003
        /*0df8*/ 	.word	0x00016830
        /*0dfc*/ 	.short	0x0107
        /*0dfe*/ 	.byte	0x3f
	.zero		1


	//   ....[50]....
        /*0e00*/ 	.word	0x00011120
        /*0e04*/ 	.word	0x00000003
        /*0e08*/ 	.word	0x00016830
        /*0e0c*/ 	.short	0x0101
        /*0e0e*/ 	.byte	0x3f
	.zero		1


	//   ....[51]....
        /*0e10*/ 	.word	0x00011f60
        /*0e14*/ 	.word	0x00000016
        /*0e18*/ 	.word	0x00016800
        /*0e1c*/ 	.short	0x0107
        /*0e1e*/ 	.byte	0x3f
	.zero		1


	//   ....[52]....
        /*0e20*/ 	.word	0x00012050
        /*0e24*/ 	.word	0x00000016
        /*0e28*/ 	.word	0x00016800
        /*0e2c*/ 	.short	0x0101
        /*0e2e*/ 	.byte	0x3f
	.zero		1


	//   ....[53]....
        /*0e30*/ 	.word	0x00012070
        /*0e34*/ 	.word	0x00000016
        /*0e38*/ 	.word	0x00016820
        /*0e3c*/ 	.short	0x010a
        /*0e3e*/ 	.byte	0x3f
	.zero		1


	//   ....[54]....
        /*0e40*/ 	.word	0x00012420
        /*0e44*/ 	.word	0x00000005
        /*0e48*/ 	.word	0x00016840
        /*0e4c*/ 	.short	0x010a
        /*0e4e*/ 	.byte	0x3f
	.zero		1


	//   ....[55]....
        /*0e50*/ 	.word	0x00012930
        /*0e54*/ 	.word	0x00000005
        /*0e58*/ 	.word	0x00016830
        /*0e5c*/ 	.short	0x0107
        /*0e5e*/ 	.byte	0x3f
	.zero		1


	//   ....[56]....
        /*0e60*/ 	.word	0x000129f0
        /*0e64*/ 	.word	0x00000005
        /*0e68*/ 	.word	0x00016830
        /*0e6c*/ 	.short	0x0101
        /*0e6e*/ 	.byte	0x3f
	.zero		1


	//   ....[57]....
        /*0e70*/ 	.word	0x00012a50
        /*0e74*/ 	.word	0x00000005
        /*0e78*/ 	.word	0x00016860
        /*0e7c*/ 	.short	0x010a
        /*0e7e*/ 	.byte	0x3f
	.zero		1


	//   ....[58]....
        /*0e80*/ 	.word	0x00012f20
        /*0e84*/ 	.word	0x00000005
        /*0e88*/ 	.word	0x00016850
        /*0e8c*/ 	.short	0x0107
        /*0e8e*/ 	.byte	0x3f
	.zero		1


	//   ....[59]....
        /*0e90*/ 	.word	0x000130d0
        /*0e94*/ 	.word	0x00000005
        /*0e98*/ 	.word	0x00016850
        /*0e9c*/ 	.short	0x0101
        /*0e9e*/ 	.byte	0x3f
	.zero		1


	//   ....[60]....
        /*0ea0*/ 	.word	0x000132f0
        /*0ea4*/ 	.word	0x00000000
        /*0ea8*/ 	.word	0x00016860
        /*0eac*/ 	.short	0x010a
        /*0eae*/ 	.byte	0x3f
	.zero		1


	//   ....[61]....
        /*0eb0*/ 	.word	0x00013780
        /*0eb4*/ 	.word	0x00000000
        /*0eb8*/ 	.word	0x00016850
        /*0ebc*/ 	.short	0x0107
        /*0ebe*/ 	.byte	0x3f
	.zero		1


	//   ....[62]....
        /*0ec0*/ 	.word	0x00013850
        /*0ec4*/ 	.word	0x00000000
        /*0ec8*/ 	.word	0x00016850
        /*0ecc*/ 	.short	0x0101
        /*0ece*/ 	.byte	0x3f
	.zero		1


	//   ....[63]....
        /*0ed0*/ 	.word	0x00014580
        /*0ed4*/ 	.word	0x00000005
        /*0ed8*/ 	.word	0x00016820
        /*0edc*/ 	.short	0x010a
        /*0ede*/ 	.byte	0x3f
	.zero		1


	//   ....[64]....
        /*0ee0*/ 	.word	0x00014700
        /*0ee4*/ 	.word	0x00000003
        /*0ee8*/ 	.word	0x00016840
        /*0eec*/ 	.short	0x010a
        /*0eee*/ 	.byte	0x3f
	.zero		1


	//   ....[65]....
        /*0ef0*/ 	.word	0x000147a0
        /*0ef4*/ 	.word	0x00000005
        /*0ef8*/ 	.word	0x00016840
        /*0efc*/ 	.short	0x010a
        /*0efe*/ 	.byte	0x3f
	.zero		1


	//   ....[66]....
        /*0f00*/ 	.word	0x000147e0
        /*0f04*/ 	.word	0x00000003
        /*0f08*/ 	.word	0x00016860
        /*0f0c*/ 	.short	0x010a
        /*0f0e*/ 	.byte	0x3f
	.zero		1


	//   ....[67]....
        /*0f10*/ 	.word	0x00014820
        /*0f14*/ 	.word	0x00000005
        /*0f18*/ 	.word	0x00016860
        /*0f1c*/ 	.short	0x010a
        /*0f1e*/ 	.byte	0x3f
	.zero		1


	//   ....[68]....
        /*0f20*/ 	.word	0x00014890
        /*0f24*/ 	.word	0x00000003
        /*0f28*/ 	.word	0x00016800
        /*0f2c*/ 	.short	0x010a
        /*0f2e*/ 	.byte	0x3f
	.zero		1


	//   ....[69]....
        /*0f30*/ 	.word	0x000148e0
        /*0f34*/ 	.word	0x00000003
        /*0f38*/ 	.word	0x00016830
        /*0f3c*/ 	.short	0x010a
        /*0f3e*/ 	.byte	0x3f
	.zero		1


	//   ....[70]....
        /*0f40*/ 	.word	0x00014940
        /*0f44*/ 	.word	0x00000009
        /*0f48*/ 	.word	0x00016830
        /*0f4c*/ 	.short	0x010a
        /*0f4e*/ 	.byte	0x3f
	.zero		1


	//   ....[71]....
        /*0f50*/ 	.word	0x000149a0
        /*0f54*/ 	.word	0x00000009
        /*0f58*/ 	.word	0x00016850
        /*0f5c*/ 	.short	0x010a
        /*0f5e*/ 	.byte	0x3f
	.zero		1


	//   ....[72]....
        /*0f60*/ 	.word	0x00014a00
        /*0f64*/ 	.word	0x00000009
        /*0f68*/ 	.word	0x00016830
        /*0f6c*/ 	.short	0x010a
        /*0f6e*/ 	.byte	0x3f
	.zero		1


	//   ....[73]....
        /*0f70*/ 	.word	0x00014a60
        /*0f74*/ 	.word	0x00000009
        /*0f78*/ 	.word	0x00016850
        /*0f7c*/ 	.short	0x010a
        /*0f7e*/ 	.byte	0x3f
	.zero		1


	//   ....[74]....
        /*0f80*/ 	.word	0x00014ac0
        /*0f84*/ 	.word	0x00000009
        /*0f88*/ 	.word	0x00016830
        /*0f8c*/ 	.short	0x010a
        /*0f8e*/ 	.byte	0x3f
	.zero		1


	//   ....[75]....
        /*0f90*/ 	.word	0x00014b20
        /*0f94*/ 	.word	0x00000009
        /*0f98*/ 	.word	0x00016850
        /*0f9c*/ 	.short	0x010a
        /*0f9e*/ 	.byte	0x3f
	.zero		1


	//   ....[76]....
        /*0fa0*/ 	.word	0x00014b80
        /*0fa4*/ 	.word	0x00000006
        /*0fa8*/ 	.word	0x00016850
        /*0fac*/ 	.short	0x010a
        /*0fae*/ 	.byte	0x3f
	.zero		1


	//   ....[77]....
        /*0fb0*/ 	.word	0x00014ca0
        /*0fb4*/ 	.word	0x00000003
        /*0fb8*/ 	.word	0x00016840
        /*0fbc*/ 	.short	0x010a
        /*0fbe*/ 	.byte	0x3f
	.zero		1


	//   ....[78]....
        /*0fc0*/ 	.word	0x00016740
        /*0fc4*/ 	.word	0x00000016
        /*0fc8*/ 	.word	0x00016820
        /*0fcc*/ 	.short	0x010a
        /*0fce*/ 	.byte	0x3f
	.zero		1


	//   ....[79]....
        /*0fd0*/ 	.word	0x00016790
        /*0fd4*/ 	.word	0x00000005
        /*0fd8*/ 	.word	0x00016840
        /*0fdc*/ 	.short	0x010a
        /*0fde*/ 	.byte	0x3f
	.zero		1


	//   ....[80]....
        /*0fe0*/ 	.word	0x000170a0
        /*0fe4*/ 	.word	0x00000005
        /*0fe8*/ 	.word	0x00016860
        /*0fec*/ 	.short	0x010a
        /*0fee*/ 	.byte	0x3f
	.zero		1


	//   ....[81]....
        /*0ff0*/ 	.word	0x00017a10
        /*0ff4*/ 	.word	0x00000000
        /*0ff8*/ 	.word	0x00016860
        /*0ffc*/ 	.short	0x010a
        /*0ffe*/ 	.byte	0x3f
	.zero		1


	//   ....[82]....
        /*1000*/ 	.word	0x00018cb0
        /*1004*/ 	.word	0x00000005
        /*1008*/ 	.word	0x00016820
        /*100c*/ 	.short	0x010a
        /*100e*/ 	.byte	0x3f
	.zero		1


	//   ....[83]....
        /*1010*/ 	.word	0x00018e50
        /*1014*/ 	.word	0x00000003
        /*1018*/ 	.word	0x00016840
        /*101c*/ 	.short	0x010a
        /*101e*/ 	.byte	0x3f
	.zero		1


	//   ....[84]....
        /*1020*/ 	.word	0x00018ea0
        /*1024*/ 	.word	0x00000005
        /*1028*/ 	.word	0x00016840
        /*102c*/ 	.short	0x010a
        /*102e*/ 	.byte	0x3f
	.zero		1


	//   ....[85]....
        /*1030*/ 	.word	0x00018ef0
        /*1034*/ 	.word	0x00000003
        /*1038*/ 	.word	0x00016860
        /*103c*/ 	.short	0x010a
        /*103e*/ 	.byte	0x3f
	.zero		1


	//----- nvinfo : EIATTR_NUM_MBARRIERS
	.align		4
.L_1497:
        /*1040*/ 	.byte	0x03, 0x38
        /*1042*/ 	.short	0x0016


	//----- nvinfo : EIATTR_EXIT_INSTR_OFFSETS
	.align		4
        /*1044*/ 	.byte	0x04, 0x1c
        /*1046*/ 	.short	(.L_1499 - .L_1498)


	//   ....[0]....
.L_1498:
        /*1048*/ 	.word	0x000009b0


	//   ....[1]....
        /*104c*/ 	.word	0x0000e8f0


	//   ....[2]....
        /*1050*/ 	.word	0x00014870


	//----- nvinfo : EIATTR_MAX_THREADS
	.align		4
.L_1499:
        /*1054*/ 	.byte	0x04, 0x05
        /*1056*/ 	.short	(.L_1501 - .L_1500)
.L_1500:
        /*1058*/ 	.word	0x00000200
        /*105c*/ 	.word	0x00000001
        /*1060*/ 	.word	0x00000001


	//----- nvinfo : EIATTR_CRS_STACK_SIZE
	.align		4
.L_1501:
        /*1064*/ 	.byte	0x04, 0x1e
        /*1066*/ 	.short	(.L_1503 - .L_1502)
.L_1502:
        /*1068*/ 	.word	0x00000000


	//----- nvinfo : EIATTR_CBANK_PARAM_SIZE
	.align		4
.L_1503:
        /*106c*/ 	.byte	0x03, 0x19
        /*106e*/ 	.short	0x0af0


	//----- nvinfo : EIATTR_PARAM_CBANK
	.align		4
        /*1070*/ 	.byte	0x04, 0x0a
        /*1072*/ 	.short	(.L_1505 - .L_1504)
	.align		4
.L_1504:
        /*1074*/ 	.word	index@(.nv.constant0._ZN7cutlass13device_kernelIN5flash11enable_sm90INS1_16FlashAttnFwdSm90INS1_25CollectiveMainloopFwdSm90ILi2EN4cute5tupleIJNS5_1CILi1EEES8_S8_EEENS6_IJNS7_ILi192EEENS7_ILi128EEENS7_ILi64EEEEEELi64ENS_10bfloat16_tEfNS_4arch4Sm90ELb0ELb1ELb0ELb1ELb1ELb0ELb0ELb1ELb1ELb1ELb0ELb0EEENS1_21CollectiveEpilogueFwdINS6_IJSA_SC_SB_EEES9_SE_SG_Li384ELb1ELb1ELb0ELb0EEENS1_36VarlenDynamicPersistentTileSchedulerILi192ELi128ELi384ELi128ELb0ELb1ELb1ELb1ELb0ELb1EEEEEEEEEvNT_6ParamsE)
        /*1078*/ 	.short	0x0210
        /*107a*/ 	.short	0x0af0


	//----- nvinfo : EIATTR_SW_WAR
	.align		4
.L_1505:
        /*107c*/ 	.byte	0x04, 0x36
        /*107e*/ 	.short	(.L_1507 - .L_1506)
.L_1506:
        /*1080*/ 	.word	0x00000008
.L_1507:


//--------------------- .nv.info._ZN7cutlass13device_kernelIN5flash11enable_sm90INS1_16FlashAttnFwdSm90INS1_25CollectiveMainloopFwdSm90ILi2EN4cute5tupleIJNS5_1CILi1EEES8_S8_EEENS6_IJNS7_ILi192EEENS7_ILi128EEENS7_ILi64EEEEEELi64ENS_10bfloat16_tEfNS_4arch4Sm90ELb0ELb1ELb0ELb1ELb1ELb1ELb0ELb1ELb1ELb1ELb0ELb0EEENS1_21CollectiveEpilogueFwdINS6_IJSA_SC_SB_EEES9_SE_SG_Li384ELb1ELb1ELb0ELb0EEENS1_36VarlenDynamicPersistentTileSchedulerILi192ELi128ELi384ELi128ELb0ELb1ELb1ELb1ELb0ELb1EEEEEEEEEvNT_6ParamsE --------------------------
	.section	.nv.info._ZN7cutlass13device_kernelIN5flash11enable_sm90INS1_16FlashAttnFwdSm90INS1_25CollectiveMainloopFwdSm90ILi2EN4cute5tupleIJNS5_1CILi1EEES8_S8_EEENS6_IJNS7_ILi192EEENS7_ILi128EEENS7_ILi64EEEEEELi64ENS_10bfloat16_tEfNS_4arch4Sm90ELb0ELb1ELb0ELb1ELb1ELb1ELb0ELb1ELb1ELb1ELb0ELb0EEENS1_21CollectiveEpilogueFwdINS6_IJSA_SC_SB_EEES9_SE_SG_Li384ELb1ELb1ELb0ELb0EEENS1_36VarlenDynamicPersistentTileSchedulerILi192ELi128ELi384ELi128ELb0ELb1ELb1ELb1ELb0ELb1EEEEEEEEEvNT_6ParamsE,"",@"SHT_CUDA_INFO"
	.sectionflags	@""
	.align	4


	//----- nvinfo : EIATTR_CUDA_API_VERSION
	.align		4
        /*0000*/ 	.byte	0x04, 0x37
        /*0002*/ 	.short	(.L_1509 - .L_1508)
.L_1508:
        /*0004*/ 	.word	0x00000082


	//----- nvinfo : EIATTR_KPARAM_INFO
	.align		4
.L_1509:
        /*0008*/ 	.byte	0x04, 0x17
        /*000a*/ 	.short	(.L_1511 - .L_1510)
.L_1510:
        /*000c*/ 	.word	0x00000000
        /*0010*/ 	.short	0x0000
        /*0012*/ 	.short	0x0070
        /*0014*/ 	.byte	0x00, 0xf0, 0x01, 0x2a


	//----- nvinfo : EIATTR_SPARSE_MMA_MASK
	.align		4
.L_1511:
        /*0018*/ 	.byte	0x03, 0x50
        /*001a*/ 	.short	0x0000


	//----- nvinfo : EIATTR_MAXREG_COUNT
	.align		4
        /*001c*/ 	.byte	0x03, 0x1b
        /*001e*/ 	.short	0x0080


	//----- nvinfo : EIATTR_NUM_BARRIERS
	.align		4
        /*0020*/ 	.byte	0x02, 0x4c
        /*0022*/ 	.byte	0x10
	.zero		1


	//----- nvinfo : EIATTR_EXTERNS
	.align		4
        /*0024*/ 	.byte	0x04, 0x0f
        /*0026*/ 	.short	(.L_1513 - .L_1512)


	//   ....[0]....
	.align		4
.L_1512:
        /*0028*/ 	.word	index@(__assertfail)


	//----- nvinfo : EIATTR_ANNOTATIONS
	.align		4
.L_1513:
        /*002c*/ 	.byte	0x04, 0x55
        /*002e*/ 	.short	(.L_1515 - .L_1514)


	//   ....[0]....
.L_1514:
        /* <DEDUP_REMOVED lines=78> */


	//----- nvinfo : EIATTR_MERCURY_ISA_VERSION
	.align		4
.L_1515:
        /*0500*/ 	.byte	0x03, 0x5f
        /*0502*/ 	.short	0x0101


	//----- nvinfo : EIATTR_UNUSED_LOAD_BYTE_OFFSET
	.align		4
        /*0504*/ 	.byte	0x04, 0x44
        /*0506*/ 	.short	(.L_1517 - .L_1516)


	//   ....[0]....
.L_1516:
        /*0508*/ 	.word	0x00000a90
        /*050c*/ 	.word	0x0000fff0


	//   ....[1]....
        /*0510*/ 	.word	0x00015990
        /*0514*/ 	.word	0x0000fff0


	//----- nvinfo : EIATTR_INT_WARP_WIDE_INSTR_OFFSETS
	.align		4
.L_1517:
        /*0518*/ 	.byte	0x04, 0x31
        /*051a*/ 	.short	(.L_1519 - .L_1518)


	//   ....[0]....
.L_1518:
        /*051c*/ 	.word	0x00000130


	//   ....[1]....
        /*0520*/ 	.word	0x00000170


	//   ....[2]....
        /*0524*/ 	.word	0x000001e0


	//   ....[3]....
        /*0528*/ 	.word	0x00019c00


	//   ....[4]....
        /*052c*/ 	.word	0x00019c90


	//   ....[5]....
        /*0530*/ 	.word	0x0001ced0


	//   ....[6]....
        /*0534*/ 	.word	0x0001cf60


	//----- nvinfo : EIATTR_COOP_GROUP_MASK_REGIDS
	.align		4
.L_1519:
        /*0538*/ 	.byte	0x04, 0x29
        /*053a*/ 	.short	(.L_1521 - .L_1520)


	//   ....[0]....
.L_1520:
        /*053c*/ 	.word	0xffffffff


	//   ....[1]....
        /*0540*/ 	.word	0xffffffff


	//   ....[2]....
        /*0544*/ 	.word	0xffffffff


	//   ....[3]....
        /*0548*/ 	.word	0xffffffff


	//   ....[4]....
        /*054c*/ 	.word	0xffffffff


	//   ....[5]....
        /*0550*/ 	.word	0xffffffff


	//   ....[6]....
        /*0554*/ 	.word	0xffffffff


	//   ....[7]....
        /*0558*/ 	.word	0xffffffff


	//   ....[8]....
        /*055c*/ 	.word	0xffffffff


	//   ....[9]....
        /*0560*/ 	.word	0xffffffff


	//   ....[10]....
        /*0564*/ 	.word	0xffffffff


	//   ....[11]....
        /*0568*/ 	.word	0xffffffff


	//   ....[12]....
        /*056c*/ 	.word	0xffffffff


	//   ....[13]....
        /*0570*/ 	.word	0xffffffff


	//   ....[14]....
        /*0574*/ 	.word	0xffffffff


	//   ....[15]....
        /*0578*/ 	.word	0xffffffff


	//   ....[16]....
        /*057c*/ 	.word	0xffffffff


	//   ....[17]....
        /*0580*/ 	.word	0xffffffff


	//   ....[18]....
        /*0584*/ 	.word	0xffffffff


	//   ....[19]....
        /*0588*/ 	.word	0xffffffff


	//   ....[20]....
        /*058c*/ 	.word	0xffffffff


	//   ....[21]....
        /*0590*/ 	.word	0xffffffff


	//   ....[22]....
        /*0594*/ 	.word	0xffffffff


	//   ....[23]....
        /*0598*/ 	.word	0xffffffff


	//   ....[24]....
        /*059c*/ 	.word	0xffffffff


	//   ....[25]....
        /*05a0*/ 	.word	0xffffffff


	//   ....[26]....
        /*05a4*/ 	.word	0xffffffff


	//   ....[27]....
        /*05a8*/ 	.word	0xffffffff


	//   ....[28]....
        /*05ac*/ 	.word	0xffffffff


	//   ....[29]....
        /*05b0*/ 	.word	0xffffffff


	//   ....[30]....
        /*05b4*/ 	.word	0xffffffff


	//   ....[31]....
        /*05b8*/ 	.word	0xffffffff


	//   ....[32]....
        /*05bc*/ 	.word	0xffffffff


	//   ....[33]....
        /*05c0*/ 	.word	0xffffffff


	//   ....[34]....
        /*05c4*/ 	.word	0xffffffff


	//   ....[35]....
        /*05c8*/ 	.word	0xffffffff


	//   ....[36]....
        /*05cc*/ 	.word	0xffffffff


	//   ....[37]....
        /*05d0*/ 	.word	0xffffffff


	//   ....[38]....
        /*05d4*/ 	.word	0xffffffff


	//   ....[39]....
        /*05d8*/ 	.word	0xffffffff


	//   ....[40]....
        /*05dc*/ 	.word	0xffffffff


	//   ....[41]....
        /*05e0*/ 	.word	0xffffffff


	//   ....[42]....
        /*05e4*/ 	.word	0xffffffff


	//   ....[43]....
        /*05e8*/ 	.word	0xffffffff


	//   ....[44]....
        /*05ec*/ 	.word	0xffffffff


	//   ....[45]....
        /*05f0*/ 	.word	0xffffffff


	//   ....[46]....
        /*05f4*/ 	.word	0xffffffff


	//   ....[47]....
        /*05f8*/ 	.word	0xffffffff


	//   ....[48]....
        /*05fc*/ 	.word	0xffffffff


	//   ....[49]....
        /*0600*/ 	.word	0xffffffff


	//   ....[50]....
        /*0604*/ 	.word	0xffffffff


	//   ....[51]....
        /*0608*/ 	.word	0xffffffff


	//   ....[52]....
        /*060c*/ 	.word	0xffffffff


	//   ....[53]....
        /*0610*/ 	.word	0xffffffff


	//   ....[54]....
        /*0614*/ 	.word	0xffffffff


	//   ....[55]....
        /*0618*/ 	.word	0xffffffff


	//   ....[56]....
        /*061c*/ 	.word	0xffffffff


	//   ....[57]....
        /*0620*/ 	.word	0xffffffff


	//   ....[58]....
        /*0624*/ 	.word	0xffffffff


	//   ....[59]....
        /*0628*/ 	.word	0xffffffff


	//   ....[60]....
        /*062c*/ 	.word	0xffffffff


	//   ....[61]....
        /*0630*/ 	.word	0xffffffff


	//   ....[62]....
        /*0634*/ 	.word	0xffffffff


	//   ....[63]....
        /*0638*/ 	.word	0xffffffff


	//   ....[64]....
        /*063c*/ 	.word	0xffffffff


	//   ....[65]....
        /*0640*/ 	.word	0xffffffff


	//   ....[66]....
        /*0644*/ 	.word	0xffffffff


	//   ....[67]....
        /*0648*/ 	.word	0xffffffff


	//   ....[68]....
        /*064c*/ 	.word	0xffffffff


	//   ....[69]....
        /*0650*/ 	.word	0xffffffff


	//   ....[70]....
        /*0654*/ 	.word	0xffffffff


	//   ....[71]....
        /*0658*/ 	.word	0xffffffff


	//   ....[72]....
        /*065c*/ 	.word	0xffffffff


	//   ....[73]....
        /*0660*/ 	.word	0xffffffff


	//   ....[74]....
        /*0664*/ 	.word	0xffffffff


	//   ....[75]....
        /*0668*/ 	.word	0xffffffff


	//   ....[76]....
        /*066c*/ 	.word	0xffffffff


	//   ....[77]....
        /*0670*/ 	.word	0xffffffff


	//   ....[78]....
        /*0674*/ 	.word	0xffffffff


	//   ....[79]....
        /*0678*/ 	.word	0xffffffff


	//   ....[80]....
        /*067c*/ 	.word	0xffffffff


	//   ....[81]....
        /*0680*/ 	.word	0xffffffff


	//   ....[82]....
        /*0684*/ 	.word	0xffffffff


	//   ....[83]....
        /*0688*/ 	.word	0xffffffff


	//   ....[84]....
        /*068c*/ 	.word	0xffffffff


	//   ....[85]....
        /*0690*/ 	.word	0xffffffff


	//   ....[86]....
        /*0694*/ 	.word	0xffffffff


	//   ....[87]....
        /*0698*/ 	.word	0xffffffff


	//   ....[88]....
        /*069c*/ 	.word	0xffffffff


	//   ....[89]....
        /*06a0*/ 	.word	0xffffffff


	//   ....[90]....
        /*06a4*/ 	.word	0xffffffff


	//   ....[91]....
        /*06a8*/ 	.word	0xffffffff


	//   ....[92]....
        /*06ac*/ 	.word	0xffffffff


	//   ....[93]....
        /*06b0*/ 	.word	0xffffffff


	//   ....[94]....
        /*06b4*/ 	.word	0xffffffff


	//   ....[95]....
        /*06b8*/ 	.word	0xffffffff


	//   ....[96]....
        /*06bc*/ 	.word	0xffffffff


	//   ....[97]....
        /*06c0*/ 	.word	0xffffffff


	//   ....[98]....
        /*06c4*/ 	.word	0xffffffff


	//   ....[99]....
        /*06c8*/ 	.word	0xffffffff


	//   ....[100]....
        /*06cc*/ 	.word	0xffffffff


	//   ....[101]....
        /*06d0*/ 	.word	0xffffffff


	//   ....[102]....
        /*06d4*/ 	.word	0xffffffff


	//   ....[103]....
        /*06d8*/ 	.word	0xffffffff


	//   ....[104]....
        /*06dc*/ 	.word	0xffffffff


	//   ....[105]....
        /*06e0*/ 	.word	0xffffffff


	//   ....[106]....
        /*06e4*/ 	.word	0xffffffff


	//   ....[107]....
        /*06e8*/ 	.word	0xffffffff


	//   ....[108]....
        /*06ec*/ 	.word	0xffffffff


	//   ....[109]....
        /*06f0*/ 	.word	0xffffffff


	//   ....[110]....
        /*06f4*/ 	.word	0xffffffff


	//   ....[111]....
        /*06f8*/ 	.word	0xffffffff


	//   ....[112]....
        /*06fc*/ 	.word	0xffffffff


	//   ....[113]....
        /*0700*/ 	.word	0xffffffff


	//   ....[114]....
        /*0704*/ 	.word	0xffffffff


	//   ....[115]....
        /*0708*/ 	.word	0xffffffff


	//   ....[116]....
        /*070c*/ 	.word	0xffffffff


	//   ....[117]....
        /*0710*/ 	.word	0xffffffff


	//   ....[118]....
        /*0714*/ 	.word	0xffffffff


	//   ....[119]....
        /*0718*/ 	.word	0xffffffff


	//   ....[120]....
        /*071c*/ 	.word	0xffffffff


	//   ....[121]....
        /*0720*/ 	.word	0xffffffff


	//   ....[122]....
        /*0724*/ 	.word	0xffffffff


	//   ....[123]....
        /*0728*/ 	.word	0xffffffff


	//   ....[124]....
        /*072c*/ 	.word	0xffffffff


	//   ....[125]....
        /*0730*/ 	.word	0xffffffff


	//   ....[126]....
        /*0734*/ 	.word	0xffffffff


	//   ....[127]....
        /*0738*/ 	.word	0xffffffff


	//   ....[128]....
        /*073c*/ 	.word	0xffffffff


	//   ....[129]....
        /*0740*/ 	.word	0xffffffff


	//   ....[130]....
        /*0744*/ 	.word	0xffffffff


	//   ....[131]....
        /*0748*/ 	.word	0xffffffff


	//   ....[132]....
        /*074c*/ 	.word	0xffffffff


	//   ....[133]....
        /*0750*/ 	.word	0xffffffff


	//   ....[134]....
        /*0754*/ 	.word	0xffffffff


	//   ....[135]....
        /*0758*/ 	.word	0xffffffff


	//   ....[136]....
        /*075c*/ 	.word	0xffffffff


	//   ....[137]....
        /*0760*/ 	.word	0xffffffff


	//   ....[138]....
        /*0764*/ 	.word	0xffffffff


	//   ....[139]....
        /*0768*/ 	.word	0xffffffff


	//   ....[140]....
        /*076c*/ 	.word	0xffffffff


	//   ....[141]....
        /*0770*/ 	.word	0xffffffff


	//   ....[142]....
        /*0774*/ 	.word	0xffffffff


	//   ....[143]....
        /*0778*/ 	.word	0xffffffff


	//   ....[144]....
        /*077c*/ 	.word	0xffffffff


	//   ....[145]....
        /*0780*/ 	.word	0xffffffff


	//   ....[146]....
        /*0784*/ 	.word	0xffffffff


	//   ....[147]....
        /*0788*/ 	.word	0xffffffff


	//   ....[148]....
        /*078c*/ 	.word	0xffffffff


	//   ....[149]....
        /*0790*/ 	.word	0xffffffff


	//   ....[150]....
        /*0794*/ 	.word	0xffffffff


	//   ....[151]....
        /*0798*/ 	.word	0xffffffff


	//   ....[152]....
        /*079c*/ 	.word	0xffffffff


	//   ....[153]....
        /*07a0*/ 	.word	0xffffffff


	//   ....[154]....
        /*07a4*/ 	.word	0xffffffff


	//   ....[155]....
        /*07a8*/ 	.word	0xffffffff


	//   ....[156]....
        /*07ac*/ 	.word	0xffffffff


	//   ....[157]....
        /*07b0*/ 	.word	0xffffffff


	//   ....[158]....
        /*07b4*/ 	.word	0xffffffff


	//   ....[159]....
        /*07b8*/ 	.word	0xffffffff


	//   ....[160]....
        /*07bc*/ 	.word	0xffffffff


	//   ....[161]....
        /*07c0*/ 	.word	0xffffffff


	//   ....[162]....
        /*07c4*/ 	.word	0xffffffff


	//   ....[163]....
        /*07c8*/ 	.word	0xffffffff


	//   ....[164]....
        /*07cc*/ 	.word	0xffffffff


	//   ....[165]....
        /*07d0*/ 	.word	0xffffffff


	//   ....[166]....
        /*07d4*/ 	.word	0xffffffff


	//   ....[167]....
        /*07d8*/ 	.word	0xffffffff


	//   ....[168]....
        /*07dc*/ 	.word	0xffffffff


	//   ....[169]....
        /*07e0*/ 	.word	0xffffffff


	//   ....[170]....
        /*07e4*/ 	.word	0xffffffff


	//   ....[171]....
        /*07e8*/ 	.word	0xffffffff


	//   ....[172]....
        /*07ec*/ 	.word	0xffffffff


	//   ....[173]....
        /*07f0*/ 	.word	0xffffffff


	//   ....[174]....
        /*07f4*/ 	.word	0xffffffff


	//   ....[175]....
        /*07f8*/ 	.word	0xffffffff


	//   ....[176]....
        /*07fc*/ 	.word	0xffffffff


	//   ....[177]....
        /*0800*/ 	.word	0xffffffff


	//   ....[178]....
        /*0804*/ 	.word	0xffffffff


	//   ....[179]....
        /*0808*/ 	.word	0xffffffff


	//   ....[180]....
        /*080c*/ 	.word	0xffffffff


	//   ....[181]....
        /*0810*/ 	.word	0xffffffff


	//   ....[182]....
        /*0814*/ 	.word	0xffffffff


	//   ....[183]....
        /*0818*/ 	.word	0xffffffff


	//   ....[184]....
        /*081c*/ 	.word	0xffffffff


	//   ....[185]....
        /*0820*/ 	.word	0xffffffff


	//   ....[186]....
        /*0824*/ 	.word	0xffffffff


	//   ....[187]....
        /*0828*/ 	.word	0xffffffff


	//   ....[188]....
        /*082c*/ 	.word	0xffffffff


	//   ....[189]....
        /*0830*/ 	.word	0xffffffff


	//   ....[190]....
        /*0834*/ 	.word	0xffffffff


	//   ....[191]....
        /*0838*/ 	.word	0xffffffff


	//   ....[192]....
        /*083c*/ 	.word	0xffffffff


	//   ....[193]....
        /*0840*/ 	.word	0xffffffff


	//   ....[194]....
        /*0844*/ 	.word	0xffffffff


	//   ....[195]....
        /*0848*/ 	.word	0xffffffff


	//   ....[196]....
        /*084c*/ 	.word	0xffffffff


	//   ....[197]....
        /*0850*/ 	.word	0xffffffff


	//   ....[198]....
        /*0854*/ 	.word	0xffffffff


	//   ....[199]....
        /*0858*/ 	.word	0xffffffff


	//   ....[200]....
        /*085c*/ 	.word	0xffffffff


	//   ....[201]....
        /*0860*/ 	.word	0xffffffff


	//   ....[202]....
        /*0864*/ 	.word	0xffffffff


	//   ....[203]....
        /*0868*/ 	.word	0xffffffff


	//   ....[204]....
        /*086c*/ 	.word	0xffffffff


	//   ....[205]....
        /*0870*/ 	.word	0xffffffff


	//   ....[206]....
        /*0874*/ 	.word	0xffffffff


	//   ....[207]....
        /*0878*/ 	.word	0xffffffff


	//   ....[208]....
        /*087c*/ 	.word	0xffffffff


	//   ....[209]....
        /*0880*/ 	.word	0x0500000f


	//   ....[210]....
        /*0884*/ 	.word	0x0500000f


	//   ....[211]....
        /*0888*/ 	.word	0x0500000f


	//   ....[212]....
        /*088c*/ 	.word	0x0500000f


	//   ....[213]....
        /*0890*/ 	.word	0x0500000f


	//   ....[214]....
        /*0894*/ 	.word	0x0500000f


	//   ....[215]....
        /*0898*/ 	.word	0x0500000f


	//   ....[216]....
        /*089c*/ 	.word	0x0500000f


	//   ....[217]....
        /*08a0*/ 	.word	0x0500000f


	//   ....[218]....
        /*08a4*/ 	.word	0x0500000f


	//   ....[219]....
        /*08a8*/ 	.word	0x0500000f


	//   ....[220]....
        /*08ac*/ 	.word	0x0500000f


	//   ....[221]....
        /*08b0*/ 	.word	0x0500000f


	//   ....[222]....
        /*08b4*/ 	.word	0x0500000f


	//   ....[223]....
        /*08b8*/ 	.word	0x0500000f


	//   ....[224]....
        /*08bc*/ 	.word	0x0500000f


	//   ....[225]....
        /*08c0*/ 	.word	0x0500000f


	//   ....[226]....
        /*08c4*/ 	.word	0x0500000f


	//   ....[227]....
        /*08c8*/ 	.word	0x0500000f


	//   ....[228]....
        /*08cc*/ 	.word	0x0500000f


	//   ....[229]....
        /*08d0*/ 	.word	0x0500000f


	//   ....[230]....
        /*08d4*/ 	.word	0x0500000f


	//   ....[231]....
        /*08d8*/ 	.word	0x0500000f


	//   ....[232]....
        /*08dc*/ 	.word	0x0500000f


	//   ....[233]....
        /*08e0*/ 	.word	0x0500000f


	//   ....[234]....
        /*08e4*/ 	.word	0x0500000f


	//   ....[235]....
        /*08e8*/ 	.word	0x0500000f


	//   ....[236]....
        /*08ec*/ 	.word	0x0500000f


	//   ....[237]....
        /*08f0*/ 	.word	0x0500000f


	//   ....[238]....
        /*08f4*/ 	.word	0x0500000f


	//   ....[239]....
        /*08f8*/ 	.word	0x0500000f


	//   ....[240]....
        /*08fc*/ 	.word	0x0500000f


	//   ....[241]....
        /*0900*/ 	.word	0x0500000f


	//   ....[242]....
        /*0904*/ 	.word	0x0500000f


	//   ....[243]....
        /*0908*/ 	.word	0x0500000f


	//   ....[244]....
        /*090c*/ 	.word	0x0500000f


	//   ....[245]....
        /*0910*/ 	.word	0x0500000f


	//   ....[246]....
        /*0914*/ 	.word	0x0500000f


	//   ....[247]....
        /*0918*/ 	.word	0x0500000f


	//   ....[248]....
        /*091c*/ 	.word	0x0500000f


	//   ....[249]....
        /*0920*/ 	.word	0x0500000f


	//   ....[250]....
        /*0924*/ 	.word	0x0500000f


	//   ....[251]....
        /*0928*/ 	.word	0x0500000f


	//   ....[252]....
        /*092c*/ 	.word	0x0500000f


	//   ....[253]....
        /*0930*/ 	.word	0x0500000f


	//   ....[254]....
        /*0934*/ 	.word	0x0500000f


	//   ....[255]....
        /*0938*/ 	.word	0x0500000f


	//   ....[0]....
        /*093c*/ 	.word	0x0500000f


	//   ....[1]....
        /*0940*/ 	.word	0x0500000f


	//   ....[2]....
        /*0944*/ 	.word	0x0500000f


	//   ....[3]....
        /*0948*/ 	.word	0x0500000f


	//   ....[4]....
        /*094c*/ 	.word	0x0500000f


	//   ....[5]....
        /*0950*/ 	.word	0x0500000f


	//   ....[6]....
        /*0954*/ 	.word	0x0500000f


	//   ....[7]....
        /*0958*/ 	.word	0x0500000f


	//   ....[8]....
        /*095c*/ 	.word	0x0500000f


	//   ....[9]....
        /*0960*/ 	.word	0x0500000f


	//   ....[10]....
        /*0964*/ 	.word	0x0500000f


	//   ....[11]....
        /*0968*/ 	.word	0x0500000f


	//   ....[12]....
        /*096c*/ 	.word	0x0500000f


	//   ....[13]....
        /*0970*/ 	.word	0x0500000f


	//   ....[14]....
        /*0974*/ 	.word	0x0500000f


	//   ....[15]....
        /*0978*/ 	.word	0x0500000f


	//   ....[16]....
        /*097c*/ 	.word	0x0500000f


	//   ....[17]....
        /*0980*/ 	.word	0x0500000f


	//   ....[18]....
        /*0984*/ 	.word	0x0500000f


	//   ....[19]....
        /*0988*/ 	.word	0x0500000f


	//   ....[20]....
        /*098c*/ 	.word	0x0500000f


	//   ....[21]....
        /*0990*/ 	.word	0x0500000f


	//   ....[22]....
        /*0994*/ 	.word	0x0500000f


	//   ....[23]....
        /*0998*/ 	.word	0x0500000f


	//   ....[24]....
        /*099c*/ 	.word	0x0500000f


	//   ....[25]....
        /*09a0*/ 	.word	0x0500000f


	//   ....[26]....
        /*09a4*/ 	.word	0x0500000f


	//   ....[27]....
        /*09a8*/ 	.word	0x0500000f


	//   ....[28]....
        /*09ac*/ 	.word	0x0500000f


	//   ....[29]....
        /*09b0*/ 	.word	0x0500000f


	//   ....[30]....
        /*09b4*/ 	.word	0x0500000f


	//   ....[31]....
        /*09b8*/ 	.word	0x0500000f


	//   ....[32]....
        /*09bc*/ 	.word	0x0500000f


	//   ....[33]....
        /*09c0*/ 	.word	0x0500000f


	//   ....[34]....
        /*09c4*/ 	.word	0x0500000f


	//   ....[35]....
        /*09c8*/ 	.word	0x0500000f


	//   ....[36]....
        /*09cc*/ 	.word	0x0500000f


	//   ....[37]....
        /*09d0*/ 	.word	0x0500000f


	//   ....[38]....
        /*09d4*/ 	.word	0x0500000f


	//   ....[39]....
        /*09d8*/ 	.word	0x0500000f


	//   ....[40]....
        /*09dc*/ 	.word	0x0500000f


	//   ....[41]....
        /*09e0*/ 	.word	0x0500000f


	//   ....[42]....
        /*09e4*/ 	.word	0x0500000f


	//   ....[43]....
        /*09e8*/ 	.word	0x0500000f


	//   ....[44]....
        /*09ec*/ 	.word	0x0500000f


	//   ....[45]....
        /*09f0*/ 	.word	0x0500000f


	//   ....[46]....
        /*09f4*/ 	.word	0x0500000f


	//   ....[47]....
        /*09f8*/ 	.word	0x0500000f


	//   ....[48]....
        /*09fc*/ 	.word	0x0500000f


	//   ....[49]....
        /*0a00*/ 	.word	0x0500000f


	//   ....[50]....
        /*0a04*/ 	.word	0x0500000f


	//   ....[51]....
        /*0a08*/ 	.word	0x0500000f


	//   ....[52]....
        /*0a0c*/ 	.word	0x0500000f


	//   ....[53]....
        /*0a10*/ 	.word	0x0500000f


	//   ....[54]....
        /*0a14*/ 	.word	0x0500000f


	//   ....[55]....
        /*0a18*/ 	.word	0x0500000f


	//   ....[56]....
        /*0a1c*/ 	.word	0x0500000f


	//   ....[57]....
        /*0a20*/ 	.word	0x0500000f


	//   ....[58]....
        /*0a24*/ 	.word	0x0500000f


	//   ....[59]....
        /*0a28*/ 	.word	0x0500000f


	//   ....[60]....
        /*0a2c*/ 	.word	0x0500000f


	//   ....[61]....
        /*0a30*/ 	.word	0x0500000f


	//   ....[62]....
        /*0a34*/ 	.word	0x0500000f


	//   ....[63]....
        /*0a38*/ 	.word	0x0500000f


	//   ....[64]....
        /*0a3c*/ 	.word	0x0500000f


	//   ....[65]....
        /*0a40*/ 	.word	0x0500000f


	//   ....[66]....
        /*0a44*/ 	.word	0x0500000f


	//   ....[67]....
        /*0a48*/ 	.word	0x0500000f


	//   ....[68]....
        /*0a4c*/ 	.word	0x0500000f


	//   ....[69]....
        /*0a50*/ 	.word	0x0500000f


	//   ....[70]....
        /*0a54*/ 	.word	0x0500000f


	//   ....[71]....
        /*0a58*/ 	.word	0x0500000f


	//   ....[72]....
        /*0a5c*/ 	.word	0x0500000f


	//   ....[73]....
        /*0a60*/ 	.word	0x0500000f


	//   ....[74]....
        /*0a64*/ 	.word	0x0500000f


	//   ....[75]....
        /*0a68*/ 	.word	0x0500000f


	//   ....[76]....
        /*0a6c*/ 	.word	0x0500000f


	//   ....[77]....
        /*0a70*/ 	.word	0x0500000f


	//   ....[78]....
        /*0a74*/ 	.word	0x0500000f


	//   ....[79]....
        /*0a78*/ 	.word	0x0500000f


	//   ....[80]....
        /*0a7c*/ 	.word	0x0500000f


	//   ....[81]....
        /*0a80*/ 	.word	0x0500000f


	//   ....[82]....
        /*0a84*/ 	.word	0x0500000f


	//   ....[83]....
        /*0a88*/ 	.word	0x0500000f


	//   ....[84]....
        /*0a8c*/ 	.word	0x0500000f


	//   ....[85]....
        /*0a90*/ 	.word	0x0500000f


	//   ....[86]....
        /*0a94*/ 	.word	0x0500000f


	//   ....[87]....
        /*0a98*/ 	.word	0x0500000f


	//   ....[88]....
        /*0a9c*/ 	.word	0x0500000f


	//   ....[89]....
        /*0aa0*/ 	.word	0x0500000f


	//   ....[90]....
        /*0aa4*/ 	.word	0x0500000f


	//   ....[91]....
        /*0aa8*/ 	.word	0x0500000f


	//   ....[92]....
        /*0aac*/ 	.word	0x0500000f


	//   ....[93]....
        /*0ab0*/ 	.word	0x0500000f


	//   ....[94]....
        /*0ab4*/ 	.word	0x0500000f


	//   ....[95]....
        /*0ab8*/ 	.word	0x0500000f


	//   ....[96]....
        /*0abc*/ 	.word	0x0500000f


	//   ....[97]....
        /*0ac0*/ 	.word	0x0500000f


	//----- nvinfo : EIATTR_COOP_GROUP_INSTR_OFFSETS
	.align		4
.L_1521:
        /*0ac4*/ 	.byte	0x04, 0x28
        /*0ac6*/ 	.short	(.L_1523 - .L_1522)


	//   ....[0]....
.L_1522:
        /*0ac8*/ 	.word	0x00000070


	//   ....[1]....
        /*0acc*/ 	.word	0x00000140


	//   ....[2]....
        /*0ad0*/ 	.word	0x00000190


	//   ....[3]....
        /*0ad4*/ 	.word	0x000003c0


	//   ....[4]....
        /*0ad8*/ 	.word	0x00000520


	//   ....[5]....
        /*0adc*/ 	.word	0x00000640


	//   ....[6]....
        /*0ae0*/ 	.word	0x000007a0


	//   ....[7]....
        /*0ae4*/ 	.word	0x00002eb0


	//   ....[8]....
        /*0ae8*/ 	.word	0x00002ec0


	//   ....[9]....
        /*0aec*/ 	.word	0x00003630


	//   ....[10]....
        /*0af0*/ 	.word	0x00003640


	//   ....[11]....
        /*0af4*/ 	.word	0x00004390


	//   ....[12]....
        /*0af8*/ 	.word	0x000043a0


	//   ....[13]....
        /*0afc*/ 	.word	0x00004b70


	//   ....[14]....
        /*0b00*/ 	.word	0x00004b80


	//   ....[15]....
        /*0b04*/ 	.word	0x000055e0


	//   ....[16]....
        /*0b08*/ 	.word	0x000055f0


	//   ....[17]....
        /*0b0c*/ 	.word	0x00005710


	//   ....[18]....
        /*0b10*/ 	.word	0x00005720


	//   ....[19]....
        /*0b14*/ 	.word	0x00005ad0


	//   ....[20]....
        /*0b18*/ 	.word	0x00005af0


	//   ....[21]....
        /*0b1c*/ 	.word	0x00005bd0


	//   ....[22]....
        /*0b20*/ 	.word	0x00005bf0


	//   ....[23]....
        /*0b24*/ 	.word	0x000064a0


	//   ....[24]....
        /*0b28*/ 	.word	0x00006c50


	//   ....[25]....
        /*0b2c*/ 	.word	0x00006c60


	//   ....[26]....
        /*0b30*/ 	.word	0x00006c70


	//   ....[27]....
        /*0b34*/ 	.word	0x00006c80


	//   ....[28]....
        /*0b38*/ 	.word	0x00006fd0


	//   ....[29]....
        /*0b3c*/ 	.word	0x00006fe0


	//   ....[30]....
        /*0b40*/ 	.word	0x00006ff0


	//   ....[31]....
        /*0b44*/ 	.word	0x00007000


	//   ....[32]....
        /*0b48*/ 	.word	0x00008420


	//   ....[33]....
        /*0b4c*/ 	.word	0x00008440


	//   ....[34]....
        /*0b50*/ 	.word	0x00008450


	//   ....[35]....
        /*0b54*/ 	.word	0x00008460


	//   ....[36]....
        /*0b58*/ 	.word	0x00008550


	//   ....[37]....
        /*0b5c*/ 	.word	0x00008570


	//   ....[38]....
        /*0b60*/ 	.word	0x00008600


	//   ....[39]....
        /*0b64*/ 	.word	0x00008630


	//   ....[40]....
        /*0b68*/ 	.word	0x00009e20


	//   ....[41]....
        /*0b6c*/ 	.word	0x0000ab90


	//   ....[42]....
        /*0b70*/ 	.word	0x0000b300


	//   ....[43]....
        /*0b74*/ 	.word	0x0000b400


	//   ....[44]....
        /*0b78*/ 	.word	0x0000bbf0


	//   ....[45]....
        /*0b7c*/ 	.word	0x0000bc60


	//   ....[46]....
        /*0b80*/ 	.word	0x0000d590


	//   ....[47]....
        /*0b84*/ 	.word	0x0000d7b0


	//   ....[48]....
        /*0b88*/ 	.word	0x0000e7a0


	//   ....[49]....
        /*0b8c*/ 	.word	0x0000e7c0


	//   ....[50]....
        /*0b90*/ 	.word	0x0000ed60


	//   ....[51]....
        /*0b94*/ 	.word	0x0000edc0


	//   ....[52]....
        /*0b98*/ 	.word	0x00010b00


	//   ....[53]....
        /*0b9c*/ 	.word	0x00010b20


	//   ....[54]....
        /*0ba0*/ 	.word	0x00011080


	//   ....[55]....
        /*0ba4*/ 	.word	0x000110e0


	//   ....[56]....
        /*0ba8*/ 	.word	0x000129b0


	//   ....[57]....
        /*0bac*/ 	.word	0x00012be0


	//   ....[58]....
        /*0bb0*/ 	.word	0x00013ad0


	//   ....[59]....
        /*0bb4*/ 	.word	0x00013bd0


	//   ....[60]....
        /*0bb8*/ 	.word	0x00014190


	//   ....[61]....
        /*0bbc*/ 	.word	0x000141f0


	//   ....[62]....
        /*0bc0*/ 	.word	0x00015190


	//   ....[63]....
        /*0bc4*/ 	.word	0x000151d0


	//   ....[64]....
        /*0bc8*/ 	.word	0x00015280


	//   ....[65]....
        /*0bcc*/ 	.word	0x00015520


	//   ....[66]....
        /*0bd0*/ 	.word	0x000161b0


	//   ....[67]....
        /*0bd4*/ 	.word	0x000161e0


	//   ....[68]....
        /*0bd8*/ 	.word	0x000161f0


	//   ....[69]....
        /*0bdc*/ 	.word	0x00016200


	//   ....[70]....
        /*0be0*/ 	.word	0x000166a0


	//   ....[71]....
        /*0be4*/ 	.word	0x000166c0


	//   ....[72]....
        /*0be8*/ 	.word	0x000166d0


	//   ....[73]....
        /*0bec*/ 	.word	0x000166e0


	//   ....[74]....
        /*0bf0*/ 	.word	0x00016700


	//   ....[75]....
        /*0bf4*/ 	.word	0x00016730


	//   ....[76]....
        /*0bf8*/ 	.word	0x000167f0


	//   ....[77]....
        /*0bfc*/ 	.word	0x00016800


	//   ....[78]....
        /*0c00*/ 	.word	0x000170d0


	//   ....[79]....
        /*0c04*/ 	.word	0x00017100


	//   ....[80]....
        /*0c08*/ 	.word	0x00017120


	//   ....[81]....
        /*0c0c*/ 	.word	0x00017150


	//   ....[82]....
        /*0c10*/ 	.word	0x00017180


	//   ....[83]....
        /*0c14*/ 	.word	0x00017190


	//   ....[84]....
        /*0c18*/ 	.word	0x000171c0


	//   ....[85]....
        /*0c1c*/ 	.word	0x00017230


	//   ....[86]....
        /*0c20*/ 	.word	0x00017350


	//   ....[87]....
        /*0c24*/ 	.word	0x00017520


	//   ....[88]....
        /*0c28*/ 	.word	0x00017550


	//   ....[89]....
        /*0c2c*/ 	.word	0x00017580


	//   ....[90]....
        /*0c30*/ 	.word	0x000175b0


	//   ....[91]....
        /*0c34*/ 	.word	0x000175e0


	//   ....[92]....
        /*0c38*/ 	.word	0x00017610


	//   ....[93]....
        /*0c3c*/ 	.word	0x00017780


	//   ....[94]....
        /*0c40*/ 	.word	0x000177b0


	//   ....[95]....
        /*0c44*/ 	.word	0x000177e0


	//   ....[96]....
        /*0c48*/ 	.word	0x00017810


	//   ....[97]....
        /*0c4c*/ 	.word	0x00017840


	//   ....[98]....
        /*0c50*/ 	.word	0x00017870


	//   ....[99]....
        /*0c54*/ 	.word	0x00017910


	//   ....[100]....
        /*0c58*/ 	.word	0x00017970


	//   ....[101]....
        /*0c5c*/ 	.word	0x00017a10


	//   ....[102]....
        /*0c60*/ 	.word	0x00018ac0


	//   ....[103]....
        /*0c64*/ 	.word	0x0001a7c0


	//   ....[104]....
        /*0c68*/ 	.word	0x0001a7e0


	//   ....[105]....
        /*0c6c*/ 	.word	0x0001a870


	//   ....[106]....
        /*0c70*/ 	.word	0x0001a890


	//   ....[107]....
        /*0c74*/ 	.word	0x0001a910


	//   ....[108]....
        /*0c78*/ 	.word	0x0001a930


	//   ....[109]....
        /*0c7c*/ 	.word	0x0001a9b0


	//   ....[110]....
        /*0c80*/ 	.word	0x0001a9d0


	//   ....[111]....
        /*0c84*/ 	.word	0x0001aa50


	//   ....[112]....
        /*0c88*/ 	.word	0x0001aa70


	//   ....[113]....
        /*0c8c*/ 	.word	0x0001aaf0


	//   ....[114]....
        /*0c90*/ 	.word	0x0001ab10


	//   ....[115]....
        /*0c94*/ 	.word	0x0001ab90


	//   ....[116]....
        /*0c98*/ 	.word	0x0001abb0


	//   ....[117]....
        /*0c9c*/ 	.word	0x0001abc0


	//   ....[118]....
        /*0ca0*/ 	.word	0x0001abd0


	//   ....[119]....
        /*0ca4*/ 	.word	0x0001b530


	//   ....[120]....
        /*0ca8*/ 	.word	0x0001b540


	//   ....[121]....
        /*0cac*/ 	.word	0x0001b560


	//   ....[122]....
        /*0cb0*/ 	.word	0x0001b5c0


	//   ....[123]....
        /*0cb4*/ 	.word	0x0001b5e0


	//   ....[124]....
        /*0cb8*/ 	.word	0x0001b660


	//   ....[125]....
        /*0cbc*/ 	.word	0x0001b680


	//   ....[126]....
        /*0cc0*/ 	.word	0x0001b700


	//   ....[127]....
        /*0cc4*/ 	.word	0x0001b720


	//   ....[128]....
        /*0cc8*/ 	.word	0x0001b7a0


	//   ....[129]....
        /*0ccc*/ 	.word	0x0001b7c0


	//   ....[130]....
        /*0cd0*/ 	.word	0x0001b840


	//   ....[131]....
        /*0cd4*/ 	.word	0x0001b860


	//   ....[132]....
        /*0cd8*/ 	.word	0x0001b8e0


	//   ....[133]....
        /*0cdc*/ 	.word	0x0001b900


	//   ....[134]....
        /*0ce0*/ 	.word	0x0001b910


	//   ....[135]....
        /*0ce4*/ 	.word	0x0001b980


	//   ....[136]....
        /*0ce8*/ 	.word	0x0001b9d0


	//   ....[137]....
        /*0cec*/ 	.word	0x0001ba70


	//   ....[138]....
        /*0cf0*/ 	.word	0x0001baa0


	//   ....[139]....
        /*0cf4*/ 	.word	0x0001bab0


	//   ....[140]....
        /*0cf8*/ 	.word	0x0001bb20


	//   ....[141]....
        /*0cfc*/ 	.word	0x0001bb30


	//   ....[142]....
        /*0d00*/ 	.word	0x0001bb40


	//   ....[143]....
        /*0d04*/ 	.word	0x0001c340


	//   ....[144]....
        /*0d08*/ 	.word	0x0001c360


	//   ....[145]....
        /*0d0c*/ 	.word	0x0001c3d0


	//   ....[146]....
        /*0d10*/ 	.word	0x0001c3e0


	//   ....[147]....
        /*0d14*/ 	.word	0x0001c420


	//   ....[148]....
        /*0d18*/ 	.word	0x0001c430


	//   ....[149]....
        /*0d1c*/ 	.word	0x0001c470


	//   ....[150]....
        /*0d20*/ 	.word	0x0001c480


	//   ....[151]....
        /*0d24*/ 	.word	0x0001c4c0


	//   ....[152]....
        /*0d28*/ 	.word	0x0001c4d0


	//   ....[153]....
        /*0d2c*/ 	.word	0x0001c510


	//   ....[154]....
        /*0d30*/ 	.word	0x0001c520


	//   ....[155]....
        /*0d34*/ 	.word	0x0001c560


	//   ....[156]....
        /*0d38*/ 	.word	0x0001c570


	//   ....[157]....
        /*0d3c*/ 	.word	0x0001c580


	//   ....[158]....
        /*0d40*/ 	.word	0x0001c5c0


	//   ....[159]....
        /*0d44*/ 	.word	0x0001c880


	//   ....[160]....
        /*0d48*/ 	.word	0x0001c8b0


	//   ....[161]....
        /*0d4c*/ 	.word	0x0001c910


	//   ....[162]....
        /*0d50*/ 	.word	0x0001c920


	//   ....[163]....
        /*0d54*/ 	.word	0x0001c970


	//   ....[164]....
        /*0d58*/ 	.word	0x0001c980


	//   ....[165]....
        /*0d5c*/ 	.word	0x0001c9d0


	//   ....[166]....
        /*0d60*/ 	.word	0x0001c9e0


	//   ....[167]....
        /*0d64*/ 	.word	0x0001ca30


	//   ....[168]....
        /*0d68*/ 	.word	0x0001ca40


	//   ....[169]....
        /*0d6c*/ 	.word	0x0001ca90


	//   ....[170]....
        /*0d70*/ 	.word	0x0001caa0


	//   ....[171]....
        /*0d74*/ 	.word	0x0001caf0


	//   ....[172]....
        /*0d78*/ 	.word	0x0001cb00


	//   ....[173]....
        /*0d7c*/ 	.word	0x0001cb10


	//   ....[174]....
        /*0d80*/ 	.word	0x0001cb50


	//   ....[175]....
        /*0d84*/ 	.word	0x0001d150


	//   ....[176]....
        /*0d88*/ 	.word	0x0001d160


	//   ....[177]....
        /*0d8c*/ 	.word	0x0001d1d0


	//   ....[178]....
        /*0d90*/ 	.word	0x0001d210


	//   ....[179]....
        /*0d94*/ 	.word	0x0001d230


	//   ....[180]....
        /*0d98*/ 	.word	0x0001d270


	//   ....[181]....
        /*0d9c*/ 	.word	0x0001d290


	//   ....[182]....
        /*0da0*/ 	.word	0x0001d2d0


	//   ....[183]....
        /*0da4*/ 	.word	0x0001d2f0


	//   ....[184]....
        /*0da8*/ 	.word	0x0001d330


	//   ....[185]....
        /*0dac*/ 	.word	0x0001d350


	//   ....[186]....
        /*0db0*/ 	.word	0x0001d390


	//   ....[187]....
        /*0db4*/ 	.word	0x0001d3b0


	//   ....[188]....
        /*0db8*/ 	.word	0x0001d3f0


	//   ....[189]....
        /*0dbc*/ 	.word	0x0001d410


	//   ....[190]....
        /*0dc0*/ 	.word	0x0001d420


	//   ....[191]....
        /*0dc4*/ 	.word	0x0001d780


	//   ....[192]....
        /*0dc8*/ 	.word	0x0001d7b0


	//   ....[193]....
        /*0dcc*/ 	.word	0x0001d7f0


	//   ....[194]....
        /*0dd0*/ 	.word	0x0001d820


	//   ....[195]....
        /*0dd4*/ 	.word	0x0001d850


	//   ....[196]....
        /*0dd8*/ 	.word	0x0001d880


	//   ....[197]....
        /*0ddc*/ 	.word	0x0001d8b0


	//   ....[198]....
        /*0de0*/ 	.word	0x0001d8e0


	//   ....[199]....
        /*0de4*/ 	.word	0x0001da60


	//   ....[200]....
        /*0de8*/ 	.word	0x0001da90


	//   ....[201]....
        /*0dec*/ 	.word	0x0001dac0


	//   ....[202]....
        /*0df0*/ 	.word	0x0001daf0


	//   ....[203]....
        /*0df4*/ 	.word	0x0001db20


	//   ....[204]....
        /*0df8*/ 	.word	0x0001db50


	//   ....[205]....
        /*0dfc*/ 	.word	0x0001dc10


	//   ....[206]....
        /*0e00*/ 	.word	0x0001dc30


	//   ....[207]....
        /*0e04*/ 	.word	0x0001dca0


	//   ....[208]....
        /*0e08*/ 	.word	0x0001e340


	//   ....[209]....
        /*0e0c*/ 	.word	0x0001e660


	//   ....[210]....
        /*0e10*/ 	.word	0x0001e6f0


	//   ....[211]....
        /*0e14*/ 	.word	0x0001e780


	//   ....[212]....
        /*0e18*/ 	.word	0x0001e810


	//   ....[213]....
        /*0e1c*/ 	.word	0x0001e8f0


	//   ....[214]....
        /*0e20*/ 	.word	0x0001e980


	//   ....[215]....
        /*0e24*/ 	.word	0x0001ea20


	//   ....[216]....
        /*0e28*/ 	.word	0x0001eab0


	//   ....[217]....
        /*0e2c*/ 	.word	0x0001eba0


	//   ....[218]....
        /*0e30*/ 	.word	0x0001ec30


	//   ....[219]....
        /*0e34*/ 	.word	0x0001ecd0


	//   ....[220]....
        /*0e38*/ 	.word	0x0001ed60


	//   ....[221]....
        /*0e3c*/ 	.word	0x0001eea0


	//   ....[222]....
        /*0e40*/ 	.word	0x0001ef50


	//   ....[223]....
        /*0e44*/ 	.word	0x0001efe0


	//   ....[224]....
        /*0e48*/ 	.word	0x0001f030


	//   ....[225]....
        /*0e4c*/ 	.word	0x0001f080


	//   ....[226]....
        /*0e50*/ 	.word	0x0001f110


	//   ....[227]....
        /*0e54*/ 	.word	0x0001f1a0


	//   ....[228]....
        /*0e58*/ 	.word	0x0001f1f0


	//   ....[229]....
        /*0e5c*/ 	.word	0x0001f240


	//   ....[230]....
        /*0e60*/ 	.word	0x0001f330


	//   ....[231]....
        /*0e64*/ 	.word	0x0001f3e0


	//   ....[232]....
        /*0e68*/ 	.word	0x0001f460


	//   ....[233]....
        /*0e6c*/ 	.word	0x0001f4d0


	//   ....[234]....
        /*0e70*/ 	.word	0x0001f600


	//   ....[235]....
        /*0e74*/ 	.word	0x0001f720


	//   ....[236]....
        /*0e78*/ 	.word	0x0001f800


	//   ....[237]....
        /*0e7c*/ 	.word	0x0001f850


	//   ....[238]....
        /*0e80*/ 	.word	0x0001fbc0


	//   ....[239]....
        /*0e84*/ 	.word	0x0001fc60


	//   ....[240]....
        /*0e88*/ 	.word	0x0001fcc0


	//   ....[241]....
        /*0e8c*/ 	.word	0x0001fd30


	//   ....[242]....
        /*0e90*/ 	.word	0x0001fd90


	//   ....[243]....
        /*0e94*/ 	.word	0x0001fe00


	//   ....[244]....
        /*0e98*/ 	.word	0x0001fec0


	//   ....[245]....
        /*0e9c*/ 	.word	0x0001ff20


	//   ....[246]....
        /*0ea0*/ 	.word	0x0001ffe0


	//   ....[247]....
        /*0ea4*/ 	.word	0x000202c0


	//   ....[248]....
        /*0ea8*/ 	.word	0x000203b0


	//   ....[249]....
        /*0eac*/ 	.word	0x00020450


	//   ....[250]....
        /*0eb0*/ 	.word	0x000204b0


	//   ....[251]....
        /*0eb4*/ 	.word	0x000205a0


	//   ....[252]....
        /*0eb8*/ 	.word	0x00020610


	//   ....[253]....
        /*0ebc*/ 	.word	0x00020700


	//   ....[254]....
        /*0ec0*/ 	.word	0x00020770


	//   ....[255]....
        /*0ec4*/ 	.word	0x00020860


	//   ....[0]....
        /*0ec8*/ 	.word	0x000208d0


	//   ....[1]....
        /*0ecc*/ 	.word	0x000209c0


	//   ....[2]....
        /*0ed0*/ 	.word	0x00020a30


	//   ....[3]....
        /*0ed4*/ 	.word	0x00020b20


	//   ....[4]....
        /*0ed8*/ 	.word	0x00020b90


	//   ....[5]....
        /*0edc*/ 	.word	0x00020c80


	//   ....[6]....
        /*0ee0*/ 	.word	0x00020cf0


	//   ....[7]....
        /*0ee4*/ 	.word	0x00020d90


	//   ....[8]....
        /*0ee8*/ 	.word	0x00020eb0


	//   ....[9]....
        /*0eec*/ 	.word	0x00020f00


	//   ....[10]....
        /*0ef0*/ 	.word	0x00020f60


	//   ....[11]....
        /*0ef4*/ 	.word	0x00021020


	//   ....[12]....
        /*0ef8*/ 	.word	0x00021080


	//   ....[13]....
        /*0efc*/ 	.word	0x00021180


	//   ....[14]....
        /*0f00*/ 	.word	0x000211e0


	//   ....[15]....
        /*0f04*/ 	.word	0x000212e0


	//   ....[16]....
        /*0f08*/ 	.word	0x00021340


	//   ....[17]....
        /*0f0c*/ 	.word	0x00021440


	//   ....[18]....
        /*0f10*/ 	.word	0x000214a0


	//   ....[19]....
        /*0f14*/ 	.word	0x000215a0


	//   ....[20]....
        /*0f18*/ 	.word	0x00021600


	//   ....[21]....
        /*0f1c*/ 	.word	0x00021700


	//   ....[22]....
        /*0f20*/ 	.word	0x00021760


	//   ....[23]....
        /*0f24*/ 	.word	0x00021810


	//   ....[24]....
        /*0f28*/ 	.word	0x000218c0


	//   ....[25]....
        /*0f2c*/ 	.word	0x000219b0


	//   ....[26]....
        /*0f30*/ 	.word	0x00021a10


	//   ....[27]....
        /*0f34*/ 	.word	0x00021b00


	//   ....[28]....
        /*0f38*/ 	.word	0x00021b60


	//   ....[29]....
        /*0f3c*/ 	.word	0x00021c30


	//   ....[30]....
        /*0f40*/ 	.word	0x00021c90


	//   ....[31]....
        /*0f44*/ 	.word	0x00021d50


	//   ....[32]....
        /*0f48*/ 	.word	0x00021e90


	//   ....[33]....
        /*0f4c*/ 	.word	0x00021f40


	//   ....[34]....
        /*0f50*/ 	.word	0x00021fc0


	//   ....[35]....
        /*0f54*/ 	.word	0x00022080


	//   ....[36]....
        /*0f58*/ 	.word	0x000220e0


	//   ....[37]....
        /*0f5c*/ 	.word	0x00022190


	//   ....[38]....
        /*0f60*/ 	.word	0x000221f0


	//   ....[39]....
        /*0f64*/ 	.word	0x000222a0


	//   ....[40]....
        /*0f68*/ 	.word	0x00022300


	//   ....[41]....
        /*0f6c*/ 	.word	0x000223b0


	//   ....[42]....
        /*0f70*/ 	.word	0x00022410


	//   ....[43]....
        /*0f74*/ 	.word	0x000224c0


	//   ....[44]....
        /*0f78*/ 	.word	0x00022520


	//   ....[45]....
        /*0f7c*/ 	.word	0x000225d0


	//   ....[46]....
        /*0f80*/ 	.word	0x00022630


	//   ....[47]....
        /*0f84*/ 	.word	0x000226e0


	//   ....[48]....
        /*0f88*/ 	.word	0x000227d0


	//   ....[49]....
        /*0f8c*/ 	.word	0x00022880


	//   ....[50]....
        /*0f90*/ 	.word	0x000228e0


	//   ....[51]....
        /*0f94*/ 	.word	0x000229a0


	//   ....[52]....
        /*0f98*/ 	.word	0x00022a00


	//   ....[53]....
        /*0f9c*/ 	.word	0x00022ac0


	//   ....[54]....
        /*0fa0*/ 	.word	0x00022b20


	//   ....[55]....
        /*0fa4*/ 	.word	0x00022be0


	//   ....[56]....
        /*0fa8*/ 	.word	0x00022c40


	//   ....[57]....
        /*0fac*/ 	.word	0x00022d00


	//   ....[58]....
        /*0fb0*/ 	.word	0x00022d60


	//   ....[59]....
        /*0fb4*/ 	.word	0x00022e20


	//   ....[60]....
        /*0fb8*/ 	.word	0x00022e80


	//   ....[61]....
        /*0fbc*/ 	.word	0x00022f40


	//   ....[62]....
        /*0fc0*/ 	.word	0x00022fa0


	//   ....[63]....
        /*0fc4*/ 	.word	0x00023050


	//   ....[64]....
        /*0fc8*/ 	.word	0x00023140


	//   ....[65]....
        /*0fcc*/ 	.word	0x000231f0


	//   ....[66]....
        /*0fd0*/ 	.word	0x000232b0


	//   ....[67]....
        /*0fd4*/ 	.word	0x00023360


	//   ....[68]....
        /*0fd8*/ 	.word	0x000233c0


	//   ....[69]....
        /*0fdc*/ 	.word	0x00023470


	//   ....[70]....
        /*0fe0*/ 	.word	0x000234d0


	//   ....[71]....
        /*0fe4*/ 	.word	0x00023580


	//   ....[72]....
        /*0fe8*/ 	.word	0x000235e0


	//   ....[73]....
        /*0fec*/ 	.word	0x00023690


	//   ....[74]....
        /*0ff0*/ 	.word	0x000236f0


	//   ....[75]....
        /*0ff4*/ 	.word	0x000237a0


	//   ....[76]....
        /*0ff8*/ 	.word	0x00023800


	//   ....[77]....
        /*0ffc*/ 	.word	0x000238b0


	//   ....[78]....
        /*1000*/ 	.word	0x00023910


	//   ....[79]....
        /*1004*/ 	.word	0x000239b0


	//   ....[80]....
        /*1008*/ 	.word	0x00023a40


	//   ....[81]....
        /*100c*/ 	.word	0x00023ae0


	//   ....[82]....
        /*1010*/ 	.word	0x00023c00


	//   ....[83]....
        /*1014*/ 	.word	0x00023c70


	//   ....[84]....
        /*1018*/ 	.word	0x00023ce0


	//   ....[85]....
        /*101c*/ 	.word	0x00023d50


	//   ....[86]....
        /*1020*/ 	.word	0x00023dc0


	//   ....[87]....
        /*1024*/ 	.word	0x00023e40


	//   ....[88]....
        /*1028*/ 	.word	0x00023ed0


	//   ....[89]....
        /*102c*/ 	.word	0x00023f60


	//   ....[90]....
        /*1030*/ 	.word	0x00023fd0


	//   ....[91]....
        /*1034*/ 	.word	0x00024040


	//   ....[92]....
        /*1038*/ 	.word	0x000240b0


	//   ....[93]....
        /*103c*/ 	.word	0x00024130


	//   ....[94]....
        /*1040*/ 	.word	0x000241a0


	//   ....[95]....
        /*1044*/ 	.word	0x00024240


	//   ....[96]....
        /*1048*/ 	.word	0x000242d0


	//   ....[97]....
        /*104c*/ 	.word	0x00024400


	//----- nvinfo : EIATTR_REG_RECONFIG
	.align		4
.L_1523:
        /*1050*/ 	.byte	0x01, 0x54
	.zero		2


	//----- nvinfo : EIATTR_SYSCALL_OFFSETS
	.align		4
        /*1054*/ 	.byte	0x04, 0x46
        /*1056*/ 	.short	(.L_1525 - .L_1524)


	//   ....[0]....
.L_1524:
        /*1058*/ 	.word	0x00001bb0


	//   ....[1]....
        /*105c*/ 	.word	0x00001d00


	//   ....[2]....
        /*1060*/ 	.word	0x00006670


	//   ....[3]....
        /*1064*/ 	.word	0x00006990


	//   ....[4]....
        /*1068*/ 	.word	0x00019df0


	//   ....[5]....
        /*106c*/ 	.word	0x00019f40


	//   ....[6]....
        /*1070*/ 	.word	0x0001a030


	//   ....[7]....
        /*1074*/ 	.word	0x0001b000


	//----- nvinfo : EIATTR_MBARRIER_INSTR_OFFSETS
	.align		4
.L_1525:
        /*1078*/ 	.byte	0x04, 0x39
        /*107a*/ 	.short	(.L_1527 - .L_1526)


	//   ....[0]....
.L_1526:
        /*107c*/ 	.word	0x00000270
        /*1080*/ 	.word	0x000000ff
        /*1084*/ 	.word	0x00016800
        /*1088*/ 	.short	0x0100
        /*108a*/ 	.byte	0x08
	.zero		1


	//   ....[1]....
        /*108c*/ 	.word	0x00000280
        /*1090*/ 	.word	0x000000ff
        /*1094*/ 	.word	0x00016820
        /*1098*/ 	.short	0x0100
        /*109a*/ 	.byte	0x08
	.zero		1


	//   ....[2]....
        /*109c*/ 	.word	0x00000370
        /*10a0*/ 	.word	0x000000ff
        /*10a4*/ 	.word	0x00016830
        /*10a8*/ 	.short	0x0100
        /*10aa*/ 	.byte	0x08
	.zero		1


	//   ....[3]....
        /*10ac*/ 	.word	0x00000380
        /*10b0*/ 	.word	0x000000ff
        /*10b4*/ 	.word	0x00016840
        /*10b8*/ 	.short	0x0100
        /*10ba*/ 	.byte	0x08
	.zero		1


	//   ....[4]....
        /*10bc*/ 	.word	0x00000390
        /*10c0*/ 	.word	0x000000ff
        /*10c4*/ 	.word	0x00016838
        /*10c8*/ 	.short	0x0100
        /*10ca*/ 	.byte	0x08
	.zero		1


	//   ....[5]....
        /*10cc*/ 	.word	0x000003a0
        /*10d0*/ 	.word	0x000000ff
        /*10d4*/ 	.word	0x00016848
        /*10d8*/ 	.short	0x0100
        /*10da*/ 	.byte	0x08
	.zero		1


	//   ....[6]....
        /*10dc*/ 	.word	0x000004d0
        /*10e0*/ 	.word	0x000000ff
        /*10e4*/ 	.word	0x00016850
        /*10e8*/ 	.short	0x0100
        /*10ea*/ 	.byte	0x08
	.zero		1


	//   ....[7]....
        /*10ec*/ 	.word	0x000004e0
        /*10f0*/ 	.word	0x000000ff
        /*10f4*/ 	.word	0x00016860
        /*10f8*/ 	.short	0x0100
        /*10fa*/ 	.byte	0x08
	.zero		1


	//   ....[8]....
        /*10fc*/ 	.word	0x000004f0
        /*1100*/ 	.word	0x000000ff
        /*1104*/ 	.word	0x00016858
        /*1108*/ 	.short	0x0100
        /*110a*/ 	.byte	0x08
	.zero		1


	//   ....[9]....
        /*110c*/ 	.word	0x00000500
        /*1110*/ 	.word	0x000000ff
        /*1114*/ 	.word	0x00016868
        /*1118*/ 	.short	0x0100
        /*111a*/ 	.byte	0x08
	.zero		1


	//   ....[10]....
        /*111c*/ 	.word	0x000005f0
        /*1120*/ 	.word	0x000000ff
        /*1124*/ 	.word	0x00016870
        /*1128*/ 	.short	0x0100
        /*112a*/ 	.byte	0x06
	.zero		1


	//   ....[11]....
        /*112c*/ 	.word	0x00000600
        /*1130*/ 	.word	0x000000ff
        /*1134*/ 	.word	0x00016880
        /*1138*/ 	.short	0x0100
        /*113a*/ 	.byte	0x06
	.zero		1


	//   ....[12]....
        /*113c*/ 	.word	0x00000610
        /*1140*/ 	.word	0x000000ff
        /*1144*/ 	.word	0x00016878
        /*1148*/ 	.short	0x0100
        /*114a*/ 	.byte	0x06
	.zero		1


	//   ....[13]....
        /*114c*/ 	.word	0x00000620
        /*1150*/ 	.word	0x000000ff
        /*1154*/ 	.word	0x00016888
        /*1158*/ 	.short	0x0100
        /*115a*/ 	.byte	0x06
	.zero		1


	//   ....[14]....
        /*115c*/ 	.word	0x00000750
        /*1160*/ 	.word	0x000000ff
        /*1164*/ 	.word	0x00016890
        /*1168*/ 	.short	0x0100
        /*116a*/ 	.byte	0x08
	.zero		1


	//   ....[15]....
        /*116c*/ 	.word	0x00000760
        /*1170*/ 	.word	0x000000ff
        /*1174*/ 	.word	0x000168a0
        /*1178*/ 	.short	0x0100
        /*117a*/ 	.byte	0x08
	.zero		1


	//   ....[16]....
        /*117c*/ 	.word	0x00000770
        /*1180*/ 	.word	0x000000ff
        /*1184*/ 	.word	0x00016898
        /*1188*/ 	.short	0x0100
        /*118a*/ 	.byte	0x08
	.zero		1


	//   ....[17]....
        /*118c*/ 	.word	0x00000780
        /*1190*/ 	.word	0x000000ff
        /*1194*/ 	.word	0x000168a8
        /*1198*/ 	.short	0x0100
        /*119a*/ 	.byte	0x08
	.zero		1


	//   ....[18]....
        /*119c*/ 	.word	0x000008b0
        /*11a0*/ 	.word	0x000000ff
        /*11a4*/ 	.word	0x000168b0
        /*11a8*/ 	.short	0x0100
        /*11aa*/ 	.byte	0x08
	.zero		1


	//   ....[19]....
        /*11ac*/ 	.word	0x000008c0
        /*11b0*/ 	.word	0x000000ff
        /*11b4*/ 	.word	0x000168c0
        /*11b8*/ 	.short	0x0100
        /*11ba*/ 	.byte	0x08
	.zero		1


	//   ....[20]....
        /*11bc*/ 	.word	0x000008d0
        /*11c0*/ 	.word	0x000000ff
        /*11c4*/ 	.word	0x000168b8
        /*11c8*/ 	.short	0x0100
        /*11ca*/ 	.byte	0x08
	.zero		1


	//   ....[21]....
        /*11cc*/ 	.word	0x000008e0
        /*11d0*/ 	.word	0x000000ff
        /*11d4*/ 	.word	0x000168c8
        /*11d8*/ 	.short	0x0100
        /*11da*/ 	.byte	0x08
	.zero		1


	//   ....[22]....
        /*11dc*/ 	.word	0x00002e60
        /*11e0*/ 	.word	0x00000046
        /*11e4*/ 	.word	0x00016890
        /*11e8*/ 	.short	0x010a
        /*11ea*/ 	.byte	0x3f
	.zero		1


	//   ....[23]....
        /*11ec*/ 	.word	0x00004330
        /*11f0*/ 	.word	0x00000046
        /*11f4*/ 	.word	0x00016890
        /*11f8*/ 	.short	0x010a
        /*11fa*/ 	.byte	0x3f
	.zero		1


	//   ....[24]....
        /*11fc*/ 	.word	0x00005420
        /*1200*/ 	.word	0x00000046
        /*1204*/ 	.word	0x00016890
        /*1208*/ 	.short	0x010a
        /*120a*/ 	.byte	0x3f
	.zero		1


	//   ....[25]....
        /*120c*/ 	.word	0x000058f0
        /*1210*/ 	.word	0x00000008
        /*1214*/ 	.word	0x00000000
        /*1218*/ 	.short	0x0101
        /*121a*/ 	.byte	0x3f
	.zero		1


	//   ....[26]....
        /*121c*/ 	.word	0x00005930
        /*1220*/ 	.word	0x00000046
        /*1224*/ 	.word	0x000168b0
        /*1228*/ 	.short	0x010a
        /*122a*/ 	.byte	0x3f
	.zero		1


	//   ....[27]....
        /*122c*/ 	.word	0x00005d80
        /*1230*/ 	.word	0x00000046
        /*1234*/ 	.word	0x00000000
        /*1238*/ 	.short	0x0101
        /*123a*/ 	.byte	0x3f
	.zero		1


	//   ....[28]....
        /*123c*/ 	.word	0x00006710
        /*1240*/ 	.word	0x00000002
        /*1244*/ 	.word	0x00016800
        /*1248*/ 	.short	0x010a
        /*124a*/ 	.byte	0x3f
	.zero		1


	//   ....[29]....
        /*124c*/ 	.word	0x00006760
        /*1250*/ 	.word	0x00000002
        /*1254*/ 	.word	0x00016800
        /*1258*/ 	.short	0x010a
        /*125a*/ 	.byte	0x3f
	.zero		1


	//   ....[30]....
        /*125c*/ 	.word	0x00007370
        /*1260*/ 	.word	0x00000002
        /*1264*/ 	.word	0x00016800
        /*1268*/ 	.short	0x010a
        /*126a*/ 	.byte	0x3f
	.zero		1


	//   ....[31]....
        /*126c*/ 	.word	0x000089d0
        /*1270*/ 	.word	0x00000002
        /*1274*/ 	.word	0x00016800
        /*1278*/ 	.short	0x010a
        /*127a*/ 	.byte	0x3f
	.zero		1


	//   ....[32]....
        /*127c*/ 	.word	0x00009900
        /*1280*/ 	.word	0x0000000e
        /*1284*/ 	.word	0x00016830
        /*1288*/ 	.short	0x010a
        /*128a*/ 	.byte	0x3f
	.zero		1


	//   ....[33]....
        /*128c*/ 	.word	0x000099b0
        /*1290*/ 	.word	0x0000000e
        /*1294*/ 	.word	0x00016830
        /*1298*/ 	.short	0x010a
        /*129a*/ 	.byte	0x3f
	.zero		1


	//   ....[34]....
        /*129c*/ 	.word	0x00009e70
        /*12a0*/ 	.word	0x00000000
        /*12a4*/ 	.word	0x00000000
        /*12a8*/ 	.short	0x0101
        /*12aa*/ 	.byte	0x3f
	.zero		1


	//   ....[35]....
        /*12ac*/ 	.word	0x0000cc60
        /*12b0*/ 	.word	0x0000000b
        /*12b4*/ 	.word	0x00016830
        /*12b8*/ 	.short	0x010a
        /*12ba*/ 	.byte	0x3f
	.zero		1


	//   ....[36]....
        /*12bc*/ 	.word	0x0000ccb0
        /*12c0*/ 	.word	0x0000000b
        /*12c4*/ 	.word	0x00016830
        /*12c8*/ 	.short	0x010a
        /*12ca*/ 	.byte	0x3f
	.zero		1


	//   ....[37]....
        /*12cc*/ 	.word	0x0000cfe0
        /*12d0*/ 	.word	0x0000000b
        /*12d4*/ 	.word	0x00016850
        /*12d8*/ 	.short	0x010a
        /*12da*/ 	.byte	0x3f
	.zero		1


	//   ....[38]....
        /*12dc*/ 	.word	0x0000d020
        /*12e0*/ 	.word	0x0000000b
        /*12e4*/ 	.word	0x00016850
        /*12e8*/ 	.short	0x010a
        /*12ea*/ 	.byte	0x3f
	.zero		1


	//   ....[39]....
        /*12ec*/ 	.word	0x0000d5a0
        /*12f0*/ 	.word	0x0000000a
        /*12f4*/ 	.word	0x00000000
        /*12f8*/ 	.short	0x0101
        /*12fa*/ 	.byte	0x3f
	.zero		1


	//   ....[40]....
        /*12fc*/ 	.word	0x0000f820
        /*1300*/ 	.word	0x0000000e
        /*1304*/ 	.word	0x00000000
        /*1308*/ 	.short	0x0101
        /*130a*/ 	.byte	0x3f
	.zero		1


	//   ....[41]....
        /*130c*/ 	.word	0x00010030
        /*1310*/ 	.word	0x00000003
        /*1314*/ 	.word	0x00016830
        /*1318*/ 	.short	0x010a
        /*131a*/ 	.byte	0x3f
	.zero		1


	//   ....[42]....
        /*131c*/ 	.word	0x00010080
        /*1320*/ 	.word	0x00000003
        /*1324*/ 	.word	0x00016830
        /*1328*/ 	.short	0x010a
        /*132a*/ 	.byte	0x3f
	.zero		1


	//   ....[43]....
        /*132c*/ 	.word	0x00010400
        /*1330*/ 	.word	0x00000003
        /*1334*/ 	.word	0x00016850
        /*1338*/ 	.short	0x010a
        /*133a*/ 	.byte	0x3f
	.zero		1


	//   ....[44]....
        /*133c*/ 	.word	0x00010440
        /*1340*/ 	.word	0x00000003
        /*1344*/ 	.word	0x00016850
        /*1348*/ 	.short	0x010a
        /*134a*/ 	.byte	0x3f
	.zero		1


	//   ....[45]....
        /*134c*/ 	.word	0x000108f0
        /*1350*/ 	.word	0x00000000
        /*1354*/ 	.word	0x00000000
        /*1358*/ 	.short	0x0101
        /*135a*/ 	.byte	0x3f
	.zero		1


	//   ....[46]....
        /*135c*/ 	.word	0x00011b00
        /*1360*/ 	.word	0x0000000f
        /*1364*/ 	.word	0x00000000
        /*1368*/ 	.short	0x0101
        /*136a*/ 	.byte	0x3f
	.zero		1


	//   ....[47]....
        /*136c*/ 	.word	0x00012040
        /*1370*/ 	.word	0x00000003
        /*1374*/ 	.word	0x00016830
        /*1378*/ 	.short	0x010a
        /*137a*/ 	.byte	0x3f
	.zero		1


	//   ....[48]....
        /*137c*/ 	.word	0x00012090
        /*1380*/ 	.word	0x00000003
        /*1384*/ 	.word	0x00016830
        /*1388*/ 	.short	0x010a
        /*138a*/ 	.byte	0x3f
	.zero		1


	//   ....[49]....
        /*138c*/ 	.word	0x00012410
        /*1390*/ 	.word	0x00000003
        /*1394*/ 	.word	0x00016850
        /*1398*/ 	.short	0x010a
        /*139a*/ 	.byte	0x3f
	.zero		1


	//   ....[50]....
        /*139c*/ 	.word	0x00012450
        /*13a0*/ 	.word	0x00000003
        /*13a4*/ 	.word	0x00016850
        /*13a8*/ 	.short	0x010a
        /*13aa*/ 	.byte	0x3f
	.zero		1


	//   ....[51]....
        /*13ac*/ 	.word	0x000129c0
        /*13b0*/ 	.word	0x00000000
        /*13b4*/ 	.word	0x00000000
        /*13b8*/ 	.short	0x0101
        /*13ba*/ 	.byte	0x3f
	.zero		1


	//   ....[52]....
        /*13bc*/ 	.word	0x00014c50
        /*13c0*/ 	.word	0x0000000b
        /*13c4*/ 	.word	0x00000000
        /*13c8*/ 	.short	0x0101
        /*13ca*/ 	.byte	0x3f
	.zero		1


	//   ....[53]....
        /*13cc*/ 	.word	0x000150a0
        /*13d0*/ 	.word	0x0000000b
        /*13d4*/ 	.word	0x00016850
        /*13d8*/ 	.short	0x010a
        /*13da*/ 	.byte	0x3f
	.zero		1


	//   ....[54]....
        /*13dc*/ 	.word	0x00015110
        /*13e0*/ 	.word	0x0000000b
        /*13e4*/ 	.word	0x00016850
        /*13e8*/ 	.short	0x010a
        /*13ea*/ 	.byte	0x3f
	.zero		1


	//   ....[55]....
        /*13ec*/ 	.word	0x00015720
        /*13f0*/ 	.word	0x00000002
        /*13f4*/ 	.word	0x00000000
        /*13f8*/ 	.short	0x0101
        /*13fa*/ 	.byte	0x3f
	.zero		1


	//   ....[56]....
        /*13fc*/ 	.word	0x000167c0
        /*1400*/ 	.word	0x00000000
        /*1404*/ 	.word	0x00000000
        /*1408*/ 	.short	0x0101
        /*140a*/ 	.byte	0x3f
	.zero		1


	//   ....[57]....
        /*140c*/ 	.word	0x00018ba0
        /*1410*/ 	.word	0x00000017
        /*1414*/ 	.word	0x00016820
        /*1418*/ 	.short	0x010a
        /*141a*/ 	.byte	0x3f
	.zero		1


	//   ....[58]....
        /*141c*/ 	.word	0x00018c60
        /*1420*/ 	.word	0x0000000a
        /*1424*/ 	.word	0x000168a0
        /*1428*/ 	.short	0x010a
        /*142a*/ 	.byte	0x3f
	.zero		1


	//   ....[59]....
        /*142c*/ 	.word	0x00018ea0
        /*1430*/ 	.word	0x0000000a
        /*1434*/ 	.word	0x000168c0
        /*1438*/ 	.short	0x010a
        /*143a*/ 	.byte	0x3f
	.zero		1


	//   ....[60]....
        /*143c*/ 	.word	0x00019230
        /*1440*/ 	.word	0x00000005
        /*1444*/ 	.word	0x000168a0
        /*1448*/ 	.short	0x010a
        /*144a*/ 	.byte	0x3f
	.zero		1


	//   ....[61]....
        /*144c*/ 	.word	0x00019450
        /*1450*/ 	.word	0x00000005
        /*1454*/ 	.word	0x000168c0
        /*1458*/ 	.short	0x010a
        /*145a*/ 	.byte	0x3f
	.zero		1


	//   ....[62]....
        /*145c*/ 	.word	0x0001a510
        /*1460*/ 	.word	0x00000003
        /*1464*/ 	.word	0x00016840
        /*1468*/ 	.short	0x010a
        /*146a*/ 	.byte	0x3f
	.zero		1


	//   ....[63]....
        /*146c*/ 	.word	0x0001acd0
        /*1470*/ 	.word	0x00000003
        /*1474*/ 	.word	0x00016830
        /*1478*/ 	.short	0x0107
        /*147a*/ 	.byte	0x3f
	.zero		1


	//   ....[64]....
        /*147c*/ 	.word	0x0001ada0
        /*1480*/ 	.word	0x00000003
        /*1484*/ 	.word	0x00016830
        /*1488*/ 	.short	0x0101
        /*148a*/ 	.byte	0x3f
	.zero		1


	//   ....[65]....
        /*148c*/ 	.word	0x0001bc20
        /*1490*/ 	.word	0x00000017
        /*1494*/ 	.word	0x00016800
        /*1498*/ 	.short	0x0107
        /*149a*/ 	.byte	0x3f
	.zero		1


	//   ....[66]....
        /*149c*/ 	.word	0x0001bd10
        /*14a0*/ 	.word	0x00000017
        /*14a4*/ 	.word	0x00016800
        /*14a8*/ 	.short	0x0101
        /*14aa*/ 	.byte	0x3f
	.zero		1


	//   ....[67]....
        /*14ac*/ 	.word	0x0001bd30
        /*14b0*/ 	.word	0x00000017
        /*14b4*/ 	.word	0x00016820
        /*14b8*/ 	.short	0x010a
        /*14ba*/ 	.byte	0x3f
	.zero		1


	//   ....[68]....
        /*14bc*/ 	.word	0x0001c100
        /*14c0*/ 	.word	0x00000005
        /*14c4*/ 	.word	0x00016840
        /*14c8*/ 	.short	0x010a
        /*14ca*/ 	.byte	0x3f
	.zero		1


	//   ....[69]....
        /*14cc*/ 	.word	0x0001c640
        /*14d0*/ 	.word	0x00000005
        /*14d4*/ 	.word	0x00016830
        /*14d8*/ 	.short	0x0107
        /*14da*/ 	.byte	0x3f
	.zero		1


	//   ....[70]....
        /*14dc*/ 	.word	0x0001c700
        /*14e0*/ 	.word	0x00000005
        /*14e4*/ 	.word	0x00016830
        /*14e8*/ 	.short	0x0101
        /*14ea*/ 	.byte	0x3f
	.zero		1


	//   ....[71]....
        /*14ec*/ 	.word	0x0001c760
        /*14f0*/ 	.word	0x00000005
        /*14f4*/ 	.word	0x00016860
        /*14f8*/ 	.short	0x010a
        /*14fa*/ 	.byte	0x3f
	.zero		1


	//   ....[72]....
        /*14fc*/ 	.word	0x0001cc40
        /*1500*/ 	.word	0x00000005
        /*1504*/ 	.word	0x00016850
        /*1508*/ 	.short	0x0107
        /*150a*/ 	.byte	0x3f
	.zero		1


	//   ....[73]....
        /*150c*/ 	.word	0x0001cdf0
        /*1510*/ 	.word	0x00000005
        /*1514*/ 	.word	0x00016850
        /*1518*/ 	.short	0x0101
        /*151a*/ 	.byte	0x3f
	.zero		1


	//   ....[74]....
        /*151c*/ 	.word	0x0001d010
        /*1520*/ 	.word	0x00000000
        /*1524*/ 	.word	0x00016860
        /*1528*/ 	.short	0x010a
        /*152a*/ 	.byte	0x3f
	.zero		1


	//   ....[75]....
        /*152c*/ 	.word	0x0001d4d0
        /*1530*/ 	.word	0x00000000
        /*1534*/ 	.word	0x00016850
        /*1538*/ 	.short	0x0107
        /*153a*/ 	.byte	0x3f
	.zero		1


	//   ....[76]....
        /*153c*/ 	.word	0x0001d5a0
        /*1540*/ 	.word	0x00000000
        /*1544*/ 	.word	0x00016850
        /*1548*/ 	.short	0x0101
        /*154a*/ 	.byte	0x3f
	.zero		1


	//   ....[77]....
        /*154c*/ 	.word	0x0001e2c0
        /*1550*/ 	.word	0x00000005
        /*1554*/ 	.word	0x00016820
        /*1558*/ 	.short	0x010a
        /*155a*/ 	.byte	0x3f
	.zero		1


	//   ....[78]....
        /*155c*/ 	.word	0x0001e430
        /*1560*/ 	.word	0x00000003
        /*1564*/ 	.word	0x00016840
        /*1568*/ 	.short	0x010a
        /*156a*/ 	.byte	0x3f
	.zero		1


	//   ....[79]....
        /*156c*/ 	.word	0x0001e4d0
        /*1570*/ 	.word	0x00000019
        /*1574*/ 	.word	0x00016840
        /*1578*/ 	.short	0x010a
        /*157a*/ 	.byte	0x3f
	.zero		1


	//   ....[80]....
        /*157c*/ 	.word	0x0001e510
        /*1580*/ 	.word	0x00000003
        /*1584*/ 	.word	0x00016860
        /*1588*/ 	.short	0x010a
        /*158a*/ 	.byte	0x3f
	.zero		1


	//   ....[81]....
        /*158c*/ 	.word	0x0001e550
        /*1590*/ 	.word	0x00000019
        /*1594*/ 	.word	0x00016860
        /*1598*/ 	.short	0x010a
        /*159a*/ 	.byte	0x3f
	.zero		1


	//   ....[82]....
        /*159c*/ 	.word	0x0001e5b0
        /*15a0*/ 	.word	0x00000046
        /*15a4*/ 	.word	0x00016890
        /*15a8*/ 	.short	0x010a
        /*15aa*/ 	.byte	0x3f
	.zero		1


	//   ....[83]....
        /*15ac*/ 	.word	0x0001e840
        /*15b0*/ 	.word	0x00000046
        /*15b4*/ 	.word	0x00016890
        /*15b8*/ 	.short	0x010a
        /*15ba*/ 	.byte	0x3f
	.zero		1


	//   ....[84]....
        /*15bc*/ 	.word	0x0001eaf0
        /*15c0*/ 	.word	0x00000046
        /*15c4*/ 	.word	0x00016890
        /*15c8*/ 	.short	0x010a
        /*15ca*/ 	.byte	0x3f
	.zero		1


	//   ....[85]....
        /*15cc*/ 	.word	0x0001eda0
        /*15d0*/ 	.word	0x00000046
        /*15d4*/ 	.word	0x000168b0
        /*15d8*/ 	.short	0x010a
        /*15da*/ 	.byte	0x3f
	.zero		1


	//   ....[86]....
        /*15dc*/ 	.word	0x0001f270
        /*15e0*/ 	.word	0x00000002
        /*15e4*/ 	.word	0x00016800
        /*15e8*/ 	.short	0x010a
        /*15ea*/ 	.byte	0x3f
	.zero		1


	//   ....[87]....
        /*15ec*/ 	.word	0x0001f880
        /*15f0*/ 	.word	0x00000002
        /*15f4*/ 	.word	0x00016800
        /*15f8*/ 	.short	0x010a
        /*15fa*/ 	.byte	0x3f
	.zero		1


	//   ....[88]....
        /*15fc*/ 	.word	0x0001f8d0
        /*1600*/ 	.word	0x0000000e
        /*1604*/ 	.word	0x00016830
        /*1608*/ 	.short	0x010a
        /*160a*/ 	.byte	0x3f
	.zero		1


	//   ....[89]....
        /*160c*/ 	.word	0x0001f920
        /*1610*/ 	.word	0x0000000b
        /*1614*/ 	.word	0x00016830
        /*1618*/ 	.short	0x010a
        /*161a*/ 	.byte	0x3f
	.zero		1


	//   ....[90]....
        /*161c*/ 	.word	0x0001f970
        /*1620*/ 	.word	0x0000000b
        /*1624*/ 	.word	0x00016850
        /*1628*/ 	.short	0x010a
        /*162a*/ 	.byte	0x3f
	.zero		1


	//   ....[91]....
        /*162c*/ 	.word	0x0001f9c0
        /*1630*/ 	.word	0x00000003
        /*1634*/ 	.word	0x00016830
        /*1638*/ 	.short	0x010a
        /*163a*/ 	.byte	0x3f
	.zero		1


	//   ....[92]....
        /*163c*/ 	.word	0x0001fa10
        /*1640*/ 	.word	0x00000003
        /*1644*/ 	.word	0x00016850
        /*1648*/ 	.short	0x010a
        /*164a*/ 	.byte	0x3f
	.zero		1


	//   ....[93]....
        /*164c*/ 	.word	0x0001fa60
        /*1650*/ 	.word	0x00000003
        /*1654*/ 	.word	0x00016830
        /*1658*/ 	.short	0x010a
        /*165a*/ 	.byte	0x3f
	.zero		1


	//   ....[94]....
        /*165c*/ 	.word	0x0001fab0
        /*1660*/ 	.word	0x00000003
        /*1664*/ 	.word	0x00016850
        /*1668*/ 	.short	0x010a
        /*166a*/ 	.byte	0x3f
	.zero		1


	//   ....[95]....
        /*166c*/ 	.word	0x0001fb00
        /*1670*/ 	.word	0x0000000b
        /*1674*/ 	.word	0x00016850
        /*1678*/ 	.short	0x010a
        /*167a*/ 	.byte	0x3f
	.zero		1


	//   ....[96]....
        /*167c*/ 	.word	0x000200a0
        /*1680*/ 	.word	0x00000017
        /*1684*/ 	.word	0x00016820
        /*1688*/ 	.short	0x010a
        /*168a*/ 	.byte	0x3f
	.zero		1


	//   ....[97]....
        /*168c*/ 	.word	0x000200f0
        /*1690*/ 	.word	0x0000000a
        /*1694*/ 	.word	0x000168a0
        /*1698*/ 	.short	0x010a
        /*169a*/ 	.byte	0x3f
	.zero		1


	//   ....[98]....
        /*169c*/ 	.word	0x00020140
        /*16a0*/ 	.word	0x0000000a
        /*16a4*/ 	.word	0x000168c0
        /*16a8*/ 	.short	0x010a
        /*16aa*/ 	.byte	0x3f
	.zero		1


	//   ....[99]....
        /*16ac*/ 	.word	0x00020190
        /*16b0*/ 	.word	0x00000005
        /*16b4*/ 	.word	0x000168a0
        /*16b8*/ 	.short	0x010a
        /*16ba*/ 	.byte	0x3f
	.zero		1


	//   ....[100]....
        /*16bc*/ 	.word	0x000201e0
        /*16c0*/ 	.word	0x00000005
        /*16c4*/ 	.word	0x000168c0
        /*16c8*/ 	.short	0x010a
        /*16ca*/ 	.byte	0x3f
	.zero		1


	//   ....[101]....
        /*16cc*/ 	.word	0x00020300
        /*16d0*/ 	.word	0x00000003
        /*16d4*/ 	.word	0x00016840
        /*16d8*/ 	.short	0x010a
        /*16da*/ 	.byte	0x3f
	.zero		1


	//   ....[102]....
        /*16dc*/ 	.word	0x00021d90
        /*16e0*/ 	.word	0x00000017
        /*16e4*/ 	.word	0x00016820
        /*16e8*/ 	.short	0x010a
        /*16ea*/ 	.byte	0x3f
	.zero		1


	//   ....[103]....
        /*16ec*/ 	.word	0x00021de0
        /*16f0*/ 	.word	0x00000005
        /*16f4*/ 	.word	0x00016840
        /*16f8*/ 	.short	0x010a
        /*16fa*/ 	.byte	0x3f
	.zero		1


	//   ....[104]....
        /*16fc*/ 	.word	0x00022720
        /*1700*/ 	.word	0x00000005
        /*1704*/ 	.word	0x00016860
        /*1708*/ 	.short	0x010a
        /*170a*/ 	.byte	0x3f
	.zero		1


	//   ....[105]....
        /*170c*/ 	.word	0x00023090
        /*1710*/ 	.word	0x00000000
        /*1714*/ 	.word	0x00016860
        /*1718*/ 	.short	0x010a
        /*171a*/ 	.byte	0x3f
	.zero		1


	//   ....[106]....
        /*171c*/ 	.word	0x00024320
        /*1720*/ 	.word	0x00000005
        /*1724*/ 	.word	0x00016820
        /*1728*/ 	.short	0x010a
        /*172a*/ 	.byte	0x3f
	.zero		1


	//   ....[107]....
        /*172c*/ 	.word	0x000244c0
        /*1730*/ 	.word	0x00000003
        /*1734*/ 	.word	0x00016840
        /*1738*/ 	.short	0x010a
        /*173a*/ 	.byte	0x3f
	.zero		1


	//   ....[108]....
        /*173c*/ 	.word	0x00024510
        /*1740*/ 	.word	0x00000019
        /*1744*/ 	.word	0x00016840
        /*1748*/ 	.short	0x010a
        /*174a*/ 	.byte	0x3f
	.zero		1


	//   ....[109]....
        /*174c*/ 	.word	0x00024560
        /*1750*/ 	.word	0x00000003
        /*1754*/ 	.word	0x00016860
        /*1758*/ 	.short	0x010a
        /*175a*/ 	.byte	0x3f
	.zero		1


	//----- nvinfo : EIATTR_NUM_MBARRIERS
	.align		4
.L_1527:
        /*175c*/ 	.byte	0x03, 0x38
        /*175e*/ 	.short	0x0016


	//----- nvinfo : EIATTR_EXIT_INSTR_OFFSETS
	.align		4
        /*1760*/ 	.byte	0x04, 0x1c
        /*1762*/ 	.short	(.L_1529 - .L_1528)


	//   ....[0]....
.L_1528:
        /*1764*/ 	.word	0x0001e5a0


	//----- nvinfo : EIATTR_MAX_THREADS
	.align		4
.L_1529:
        /*1768*/ 	.byte	0x04, 0x05
        /*176a*/ 	.short	(.L_1531 - .L_1530)
.L_1530:
        /*176c*/ 	.word	0x00000200
        /*1770*/ 	.word	0x00000001
        /*1774*/ 	.word	0x00000001


	//----- nvinfo : EIATTR_CRS_STACK_SIZE
	.align		4
.L_1531:
        /*1778*/ 	.byte	0x04, 0x1e
        /*177a*/ 	.short	(.L_1533 - .L_1532)
.L_1532:
        /*177c*/ 	.word	0x00000000


	//----- nvinfo : EIATTR_CBANK_PARAM_SIZE
	.align		4
.L_1533:
        /*1780*/ 	.byte	0x03, 0x19
        /*1782*/ 	.short	0x0af0


	//----- nvinfo : EIATTR_PARAM_CBANK
	.align		4
        /*1784*/ 	.byte	0x04, 0x0a
        /*1786*/ 	.short	(.L_1535 - .L_1534)
	.align		4
.L_1534:
        /*1788*/ 	.word	index@(.nv.constant0._ZN7cutlass13device_kernelIN5flash11enable_sm90INS1_16FlashAttnFwdSm90INS1_25CollectiveMainloopFwdSm90ILi2EN4cute5tupleIJNS5_1CILi1EEES8_S8_EEENS6_IJNS7_ILi192EEENS7_ILi128EEENS7_ILi64EEEEEELi64ENS_10bfloat16_tEfNS_4arch4Sm90ELb0ELb1ELb0ELb1ELb1ELb1ELb0ELb1ELb1ELb1ELb0ELb0EEENS1_21CollectiveEpilogueFwdINS6_IJSA_SC_SB_EEES9_SE_SG_Li384ELb1ELb1ELb0ELb0EEENS1_36VarlenDynamicPersistentTileSchedulerILi192ELi128ELi384ELi128ELb0ELb1ELb1ELb1ELb0ELb1EEEEEEEEEvNT_6ParamsE)
        /*178c*/ 	.short	0x0210
        /*178e*/ 	.short	0x0af0


	//----- nvinfo : EIATTR_SW_WAR
	.align		4
.L_1535:
        /*1790*/ 	.byte	0x04, 0x36
        /*1792*/ 	.short	(.L_1537 - .L_1536)
.L_1536:
        /*1794*/ 	.word	0x00000008
.L_1537:


//--------------------- .nv.info._ZN7cutlass13device_kernelIN5flash11enable_sm90INS1_16FlashAttnFwdSm90INS1_25CollectiveMainloopFwdSm90ILi2EN4cute5tupleIJNS5_1CILi1EEES8_S8_EEENS6_IJNS7_ILi192EEENS7_ILi128EEENS7_ILi64EEEEEELi64ENS_10bfloat16_tEfNS_4arch4Sm90ELb1ELb0ELb0ELb0ELb1ELb0ELb0ELb1ELb1ELb1ELb0ELb0EEENS1_21CollectiveEpilogueFwdINS6_IJSA_SC_SB_EEES9_SE_SG_Li384ELb0ELb1ELb0ELb0EEENS1_30DynamicPersistentTileSchedulerILi384ELi128ELb0ELb1ELb1EEEEEEEEEvNT_6ParamsE --------------------------
	.section	.nv.info._ZN7cutlass13device_kernelIN5flash11enable_sm90INS1_16FlashAttnFwdSm90INS1_25CollectiveMainloopFwdSm90ILi2EN4cute5tupleIJNS5_1CILi1EEES8_S8_EEENS6_IJNS7_ILi192EEENS7_ILi128EEENS7_ILi64EEEEEELi64ENS_10bfloat16_tEfNS_4arch4Sm90ELb1ELb0ELb0ELb0ELb1ELb0ELb0ELb1ELb1ELb1ELb0ELb0EEENS1_21CollectiveEpilogueFwdINS6_IJSA_SC_SB_EEES9_SE_SG_Li384ELb0ELb1ELb0ELb0EEENS1_30DynamicPersistentTileSchedulerILi384ELi128ELb0ELb1ELb1EEEEEEEEEvNT_6ParamsE,"",@"SHT_CUDA_INFO"
	.sectionflags	@""
	.align	4


	//----- nvinfo : EIATTR_CUDA_API_VERSION
	.align		4
        /*0000*/ 	.byte	0x04, 0x37
        /*0002*/ 	.short	(.L_1539 - .L_1538)
.L_1538:
        /*0004*/ 	.word	0x00000082


	//----- nvinfo : EIATTR_KPARAM_INFO
	.align		4
.L_1539:
        /*0008*/ 	.byte	0x04, 0x17
        /*000a*/ 	.short	(.L_1541 - .L_1540)
.L_1540:
        /*000c*/ 	.word	0x00000000
        /*0010*/ 	.short	0x0000
        /*0012*/ 	.short	0x0070
        /*0014*/ 	.byte	0x00, 0xf0, 0x01, 0x2a


	//----- nvinfo : EIATTR_SPARSE_MMA_MASK
	.align		4
.L_1541:
        /*0018*/ 	.byte	0x03, 0x50
        /*001a*/ 	.short	0x0000


	//----- nvinfo : EIATTR_MAXREG_COUNT
	.align		4
        /*001c*/ 	.byte	0x03, 0x1b
        /*001e*/ 	.short	0x0080


	//----- nvinfo : EIATTR_NUM_BARRIERS
	.align		4
        /*0020*/ 	.byte	0x02, 0x4c
        /*0022*/ 	.byte	0x10
	.zero		1


	//----- nvinfo : EIATTR_EXTERNS
	.align		4
        /*0024*/ 	.byte	0x04, 0x0f
        /*0026*/ 	.short	(.L_1543 - .L_1542)


	//   ....[0]....
	.align		4
.L_1542:
        /*0028*/ 	.word	index@(__assertfail)


	//----- nvinfo : EIATTR_ANNOTATIONS
	.align		4
.L_1543:
        /*002c*/ 	.byte	0x04, 0x55
        /*002e*/ 	.short	(.L_1545 - .L_1544)


	//   ....[0]....
.L_1544:
        /* <DEDUP_REMOVED lines=11> */


	//----- nvinfo : EIATTR_MERCURY_ISA_VERSION
	.align		4
.L_1545:
        /*00c8*/ 	.byte	0x03, 0x5f
        /*00ca*/ 	.short	0x0101


	//----- nvinfo : EIATTR_INT_WARP_WIDE_INSTR_OFFSETS
	.align		4
        /*00cc*/ 	.byte	0x04, 0x31
        /*00ce*/ 	.short	(.L_1547 - .L_1546)


	//   ....[0]....
.L_1546:
        /*00d0*/ 	.word	0x000000c0


	//   ....[1]....
        /*00d4*/ 	.word	0x000000d0


	//   ....[2]....
        /*00d8*/ 	.word	0x00000170


	//   ....[3]....
        /*00dc*/ 	.word	0x0000a000


	//   ....[4]....
        /*00e0*/ 	.word	0x0000a090


	//   ....[5]....
        /*00e4*/ 	.word	0x0000d140


	//   ....[6]....
        /*00e8*/ 	.word	0x0000d1d0


	//----- nvinfo : EIATTR_COOP_GROUP_MASK_REGIDS
	.align		4
.L_1547:
        /*00ec*/ 	.byte	0x04, 0x29
        /*00ee*/ 	.short	(.L_1549 - .L_1548)


	//   ....[0]....
.L_1548:
        /*00f0*/ 	.word	0xffffffff


	//   ....[1]....
        /*00f4*/ 	.word	0xffffffff


	//   ....[2]....
        /*00f8*/ 	.word	0xffffffff


	//   ....[3]....
        /*00fc*/ 	.word	0xffffffff


	//   ....[4]....
        /*0100*/ 	.word	0xffffffff


	//   ....[5]....
        /*0104*/ 	.word	0xffffffff


	//   ....[6]....
        /*0108*/ 	.word	0xffffffff


	//   ....[7]....
        /*010c*/ 	.word	0xffffffff


	//   ....[8]....
        /*0110*/ 	.word	0xffffffff


	//   ....[9]....
        /*0114*/ 	.word	0xffffffff


	//   ....[10]....
        /*0118*/ 	.word	0xffffffff


	//   ....[11]....
        /*011c*/ 	.word	0xffffffff


	//   ....[12]....
        /*0120*/ 	.word	0xffffffff


	//   ....[13]....
        /*0124*/ 	.word	0xffffffff


	//   ....[14]....
        /*0128*/ 	.word	0xffffffff


	//   ....[15]....
        /*012c*/ 	.word	0xffffffff


	//   ....[16]....
        /*0130*/ 	.word	0xffffffff


	//   ....[17]....
        /*0134*/ 	.word	0xffffffff


	//   ....[18]....
        /*0138*/ 	.word	0xffffffff


	//   ....[19]....
        /*013c*/ 	.word	0xffffffff


	//   ....[20]....
        /*0140*/ 	.word	0xffffffff


	//   ....[21]....
        /*0144*/ 	.word	0xffffffff


	//   ....[22]....
        /*0148*/ 	.word	0xffffffff


	//   ....[23]....
        /*014c*/ 	.word	0xffffffff


	//   ....[24]....
        /*0150*/ 	.word	0xffffffff


	//   ....[25]....
        /*0154*/ 	.word	0xffffffff


	//   ....[26]....
        /*0158*/ 	.word	0xffffffff


	//   ....[27]....
        /*015c*/ 	.word	0xffffffff


	//   ....[28]....
        /*0160*/ 	.word	0xffffffff


	//   ....[29]....
        /*0164*/ 	.word	0xffffffff


	//   ....[30]....
        /*0168*/ 	.word	0xffffffff


	//   ....[31]....
        /*016c*/ 	.word	0xffffffff


	//   ....[32]....
        /*0170*/ 	.word	0xffffffff


	//   ....[33]....
        /*0174*/ 	.word	0xffffffff


	//   ....[34]....
        /*0178*/ 	.word	0xffffffff


	//   ....[35]....
        /*017c*/ 	.word	0xffffffff


	//   ....[36]....
        /*0180*/ 	.word	0xffffffff


	//   ....[37]....
        /*0184*/ 	.word	0xffffffff


	//   ....[38]....
        /*0188*/ 	.word	0xffffffff


	//   ....[39]....
        /*018c*/ 	.word	0xffffffff


	//   ....[40]....
        /*0190*/ 	.word	0xffffffff


	//   ....[41]....
        /*0194*/ 	.word	0xffffffff


	//   ....[42]....
        /*0198*/ 	.word	0xffffffff


	//   ....[43]....
        /*019c*/ 	.word	0xffffffff


	//   ....[44]....
        /*01a0*/ 	.word	0xffffffff


	//   ....[45]....
        /*01a4*/ 	.word	0xffffffff


	//   ....[46]....
        /*01a8*/ 	.word	0xffffffff


	//   ....[47]....
        /*01ac*/ 	.word	0xffffffff


	//   ....[48]....
        /*01b0*/ 	.word	0xffffffff


	//   ....[49]....
        /*01b4*/ 	.word	0xffffffff


	//   ....[50]....
        /*01b8*/ 	.word	0xffffffff


	//   ....[51]....
        /*01bc*/ 	.word	0xffffffff


	//   ....[52]....
        /*01c0*/ 	.word	0xffffffff


	//   ....[53]....
        /*01c4*/ 	.word	0xffffffff


	//   ....[54]....
        /*01c8*/ 	.word	0xffffffff


	//   ....[55]....
        /*01cc*/ 	.word	0xffffffff


	//   ....[56]....
        /*01d0*/ 	.word	0xffffffff


	//   ....[57]....
        /*01d4*/ 	.word	0xffffffff


	//   ....[58]....
        /*01d8*/ 	.word	0xffffffff


	//   ....[59]....
        /*01dc*/ 	.word	0xffffffff


	//   ....[60]....
        /*01e0*/ 	.word	0xffffffff


	//   ....[61]....
        /*01e4*/ 	.word	0xffffffff


	//   ....[62]....
        /*01e8*/ 	.word	0xffffffff


	//   ....[63]....
        /*01ec*/ 	.word	0xffffffff


	//   ....[64]....
        /*01f0*/ 	.word	0xffffffff


	//   ....[65]....
        /*01f4*/ 	.word	0xffffffff


	//   ....[66]....
        /*01f8*/ 	.word	0xffffffff


	//   ....[67]....
        /*01fc*/ 	.word	0xffffffff


	//   ....[68]....
        /*0200*/ 	.word	0xffffffff


	//   ....[69]....
        /*0204*/ 	.word	0xffffffff


	//   ....[70]....
        /*0208*/ 	.word	0xffffffff


	//   ....[71]....
        /*020c*/ 	.word	0xffffffff


	//   ....[72]....
        /*0210*/ 	.word	0xffffffff


	//   ....[73]....
        /*0214*/ 	.word	0xffffffff


	//   ....[74]....
        /*0218*/ 	.word	0xffffffff


	//   ....[75]....
        /*021c*/ 	.word	0xffffffff


	//   ....[76]....
        /*0220*/ 	.word	0xffffffff


	//   ....[77]....
        /*0224*/ 	.word	0xffffffff


	//   ....[78]....
        /*0228*/ 	.word	0xffffffff


	//   ....[79]....
        /*022c*/ 	.word	0xffffffff


	//   ....[80]....
        /*0230*/ 	.word	0xffffffff


	//   ....[81]....
        /*0234*/ 	.word	0xffffffff


	//   ....[82]....
        /*0238*/ 	.word	0xffffffff


	//   ....[83]....
        /*023c*/ 	.word	0xffffffff


	//   ....[84]....
        /*0240*/ 	.word	0xffffffff


	//   ....[85]....
        /*0244*/ 	.word	0xffffffff


	//   ....[86]....
        /*0248*/ 	.word	0xffffffff


	//   ....[87]....
        /*024c*/ 	.word	0xffffffff


	//   ....[88]....
        /*0250*/ 	.word	0xffffffff


	//   ....[89]....
        /*0254*/ 	.word	0xffffffff


	//   ....[90]....
        /*0258*/ 	.word	0xffffffff


	//   ....[91]....
        /*025c*/ 	.word	0xffffffff


	//   ....[92]....
        /*0260*/ 	.word	0xffffffff


	//   ....[93]....
        /*0264*/ 	.word	0xffffffff


	//   ....[94]....
        /*0268*/ 	.word	0xffffffff


	//   ....[95]....
        /*026c*/ 	.word	0xffffffff


	//   ....[96]....
        /*0270*/ 	.word	0xffffffff


	//   ....[97]....
        /*0274*/ 	.word	0xffffffff


	//   ....[98]....
        /*0278*/ 	.word	0xffffffff


	//   ....[99]....
        /*027c*/ 	.word	0xffffffff


	//   ....[100]....
        /*0280*/ 	.word	0xffffffff


	//   ....[101]....
        /*0284*/ 	.word	0xffffffff


	//   ....[102]....
        /*0288*/ 	.word	0xffffffff


	//   ....[103]....
        /*028c*/ 	.word	0xffffffff


	//   ....[104]....
        /*0290*/ 	.word	0xffffffff


	//   ....[105]....
        /*0294*/ 	.word	0xffffffff


	//   ....[106]....
        /*0298*/ 	.word	0xffffffff


	//   ....[107]....
        /*029c*/ 	.word	0xffffffff


	//   ....[108]....
        /*02a0*/ 	.word	0xffffffff


	//   ....[109]....
        /*02a4*/ 	.word	0xffffffff


	//   ....[110]....
        /*02a8*/ 	.word	0xffffffff


	//   ....[111]....
        /*02ac*/ 	.word	0xffffffff


	//   ....[112]....
        /*02b0*/ 	.word	0xffffffff


	//   ....[113]....
        /*02b4*/ 	.word	0xffffffff


	//   ....[114]....
        /*02b8*/ 	.word	0xffffffff


	//   ....[115]....
        /*02bc*/ 	.word	0xffffffff


	//   ....[116]....
        /*02c0*/ 	.word	0xffffffff


	//   ....[117]....
        /*02c4*/ 	.word	0xffffffff


	//   ....[118]....
        /*02c8*/ 	.word	0xffffffff


	//   ....[119]....
        /*02cc*/ 	.word	0xffffffff


	//   ....[120]....
        /*02d0*/ 	.word	0xffffffff


	//   ....[121]....
        /*02d4*/ 	.word	0xffffffff


	//   ....[122]....
        /*02d8*/ 	.word	0xffffffff


	//   ....[123]....
        /*02dc*/ 	.word	0xffffffff


	//   ....[124]....
        /*02e0*/ 	.word	0xffffffff


	//   ....[125]....
        /*02e4*/ 	.word	0xffffffff


	//   ....[126]....
        /*02e8*/ 	.word	0xffffffff


	//   ....[127]....
        /*02ec*/ 	.word	0xffffffff


	//   ....[128]....
        /*02f0*/ 	.word	0xffffffff


	//   ....[129]....
        /*02f4*/ 	.word	0xffffffff


	//   ....[130]....
        /*02f8*/ 	.word	0xffffffff


	//   ....[131]....
        /*02fc*/ 	.word	0xffffffff


	//   ....[132]....
        /*0300*/ 	.word	0xffffffff


	//   ....[133]....
        /*0304*/ 	.word	0xffffffff


	//   ....[134]....
        /*0308*/ 	.word	0xffffffff


	//   ....[135]....
        /*030c*/ 	.word	0xffffffff


	//   ....[136]....
        /*0310*/ 	.word	0xffffffff


	//   ....[137]....
        /*0314*/ 	.word	0xffffffff


	//   ....[138]....
        /*0318*/ 	.word	0x0500000f


	//   ....[139]....
        /*031c*/ 	.word	0x0500000f


	//   ....[140]....
        /*0320*/ 	.word	0x0500000f


	//   ....[141]....
        /*0324*/ 	.word	0x0500000f


	//   ....[142]....
        /*0328*/ 	.word	0x0500000f


	//   ....[143]....
        /*032c*/ 	.word	0x0500000f


	//   ....[144]....
        /*0330*/ 	.word	0x0500000f


	//   ....[145]....
        /*0334*/ 	.word	0x0500000f


	//   ....[146]....
        /*0338*/ 	.word	0x0500000f


	//   ....[147]....
        /*033c*/ 	.word	0x0500000f


	//   ....[148]....
        /*0340*/ 	.word	0x0500000f


	//   ....[149]....
        /*0344*/ 	.word	0x0500000f


	//   ....[150]....
        /*0348*/ 	.word	0x0500000f


	//   ....[151]....
        /*034c*/ 	.word	0x0500000f


	//   ....[152]....
        /*0350*/ 	.word	0x0500000f


	//   ....[153]....
        /*0354*/ 	.word	0x0500000f


	//   ....[154]....
        /*0358*/ 	.word	0x0500000f


	//   ....[155]....
        /*035c*/ 	.word	0x0500000f


	//   ....[156]....
        /*0360*/ 	.word	0x0500000f


	//   ....[157]....
        /*0364*/ 	.word	0x0500000f


	//   ....[158]....
        /*0368*/ 	.word	0x0500000f


	//   ....[159]....
        /*036c*/ 	.word	0x0500000f


	//   ....[160]....
        /*0370*/ 	.word	0x0500000f


	//   ....[161]....
        /*0374*/ 	.word	0x0500000f


	//   ....[162]....
        /*0378*/ 	.word	0x0500000f


	//   ....[163]....
        /*037c*/ 	.word	0x0500000f


	//   ....[164]....
        /*0380*/ 	.word	0x0500000f


	//   ....[165]....
        /*0384*/ 	.word	0x0500000f


	//   ....[166]....
        /*0388*/ 	.word	0x0500000f


	//   ....[167]....
        /*038c*/ 	.word	0x0500000f


	//   ....[168]....
        /*0390*/ 	.word	0x0500000f


	//   ....[169]....
        /*0394*/ 	.word	0x0500000f


	//   ....[170]....
        /*0398*/ 	.word	0x0500000f


	//   ....[171]....
        /*039c*/ 	.word	0x0500000f


	//   ....[172]....
        /*03a0*/ 	.word	0x0500000f


	//   ....[173]....
        /*03a4*/ 	.word	0x0500000f


	//   ....[174]....
        /*03a8*/ 	.word	0x0500000f


	//   ....[175]....
        /*03ac*/ 	.word	0x0500000f


	//   ....[176]....
        /*03b0*/ 	.word	0x0500000f


	//   ....[177]....
        /*03b4*/ 	.word	0x0500000f


	//   ....[178]....
        /*03b8*/ 	.word	0x0500000f


	//   ....[179]....
        /*03bc*/ 	.word	0x0500000f


	//   ....[180]....
        /*03c0*/ 	.word	0x0500000f


	//   ....[181]....
        /*03c4*/ 	.word	0x0500000f


	//   ....[182]....
        /*03c8*/ 	.word	0x0500000f


	//   ....[183]....
        /*03cc*/ 	.word	0x0500000f


	//   ....[184]....
        /*03d0*/ 	.word	0x0500000f


	//   ....[185]....
        /*03d4*/ 	.word	0x0500000f


	//   ....[186]....
        /*03d8*/ 	.word	0x0500000f


	//   ....[187]....
        /*03dc*/ 	.word	0x0500000f


	//   ....[188]....
        /*03e0*/ 	.word	0x0500000f


	//   ....[189]....
        /*03e4*/ 	.word	0x0500000f


	//   ....[190]....
        /*03e8*/ 	.word	0x0500000f


	//   ....[191]....
        /*03ec*/ 	.word	0x0500000f


	//   ....[192]....
        /*03f0*/ 	.word	0x0500000f


	//   ....[193]....
        /*03f4*/ 	.word	0x0500000f


	//   ....[194]....
        /*03f8*/ 	.word	0x0500000f


	//   ....[195]....
        /*03fc*/ 	.word	0x0500000f


	//   ....[196]....
        /*0400*/ 	.word	0x0500000f


	//   ....[197]....
        /*0404*/ 	.word	0x0500000f


	//   ....[198]....
        /*0408*/ 	.word	0x0500000f


	//   ....[199]....
        /*040c*/ 	.word	0x0500000f


	//   ....[200]....
        /*0410*/ 	.word	0x0500000f


	//   ....[201]....
        /*0414*/ 	.word	0x0500000f


	//   ....[202]....
        /*0418*/ 	.word	0x0500000f


	//   ....[203]....
        /*041c*/ 	.word	0x0500000f


	//   ....[204]....
        /*0420*/ 	.word	0x0500000f


	//   ....[205]....
        /*0424*/ 	.word	0x0500000f


	//   ....[206]....
        /*0428*/ 	.word	0x0500000f


	//   ....[207]....
        /*042c*/ 	.word	0x0500000f


	//   ....[208]....
        /*0430*/ 	.word	0x0500000f


	//   ....[209]....
        /*0434*/ 	.word	0x0500000f


	//   ....[210]....
        /*0438*/ 	.word	0x0500000f


	//   ....[211]....
        /*043c*/ 	.word	0x0500000f


	//   ....[212]....
        /*0440*/ 	.word	0x0500000f


	//   ....[213]....
        /*0444*/ 	.word	0x0500000f


	//   ....[214]....
        /*0448*/ 	.word	0x0500000f


	//   ....[215]....
        /*044c*/ 	.word	0x0500000f


	//   ....[216]....
        /*0450*/ 	.word	0x0500000f


	//   ....[217]....
        /*0454*/ 	.word	0x0500000f


	//   ....[218]....
        /*0458*/ 	.word	0x0500000f


	//   ....[219]....
        /*045c*/ 	.word	0x0500000f


	//   ....[220]....
        /*0460*/ 	.word	0x0500000f


	//   ....[221]....
        /*0464*/ 	.word	0x0500000f


	//   ....[222]....
        /*0468*/ 	.word	0x0500000f


	//   ....[223]....
        /*046c*/ 	.word	0x0500000f


	//   ....[224]....
        /*0470*/ 	.word	0x0500000f


	//   ....[225]....
        /*0474*/ 	.word	0x0500000f


	//   ....[226]....
        /*0478*/ 	.word	0x0500000f


	//   ....[227]....
        /*047c*/ 	.word	0x0500000f


	//   ....[228]....
        /*0480*/ 	.word	0x0500000f


	//----- nvinfo : EIATTR_COOP_GROUP_INSTR_OFFSETS
	.align		4
.L_1549:
        /*0484*/ 	.byte	0x04, 0x28
        /*0486*/ 	.short	(.L_1551 - .L_1550)


	//   ....[0]....
.L_1550:
        /*0488*/ 	.word	0x00000080


	//   ....[1]....
        /*048c*/ 	.word	0x00000090


	//   ....[2]....
        /*0490*/ 	.word	0x000002d0


	//   ....[3]....
        /*0494*/ 	.word	0x00000430


	//   ....[4]....
        /*0498*/ 	.word	0x00000550


	//   ....[5]....
        /*049c*/ 	.word	0x000006b0


	//   ....[6]....
        /*04a0*/ 	.word	0x00001290


	//   ....[7]....
        /*04a4*/ 	.word	0x00001960


	//   ....[8]....
        /*04a8*/ 	.word	0x00001990


	//   ....[9]....
        /*04ac*/ 	.word	0x00002070


	//   ....[10]....
        /*04b0*/ 	.word	0x000020d0


	//   ....[11]....
        /*04b4*/ 	.word	0x00002b70


	//   ....[12]....
        /*04b8*/ 	.word	0x00002bd0


	//   ....[13]....
        /*04bc*/ 	.word	0x00003e60


	//   ....[14]....
        /*04c0*/ 	.word	0x00003e80


	//   ....[15]....
        /*04c4*/ 	.word	0x00004540


	//   ....[16]....
        /*04c8*/ 	.word	0x00004590


	//   ....[17]....
        /*04cc*/ 	.word	0x00004e90


	//   ....[18]....
        /*04d0*/ 	.word	0x00004ef0


	//   ....[19]....
        /*04d4*/ 	.word	0x000068d0


	//   ....[20]....
        /*04d8*/ 	.word	0x000068e0


	//   ....[21]....
        /*04dc*/ 	.word	0x00006910


	//   ....[22]....
        /*04e0*/ 	.word	0x00006930


	//   ....[23]....
        /*04e4*/ 	.word	0x00007bb0


	//   ....[24]....
        /*04e8*/ 	.word	0x00007be0


	//   ....[25]....
        /*04ec*/ 	.word	0x00007c90


	//   ....[26]....
        /*04f0*/ 	.word	0x00007ca0


	//   ....[27]....
        /*04f4*/ 	.word	0x000088a0


	//   ....[28]....
        /*04f8*/ 	.word	0x000088d0


	//   ....[29]....
        /*04fc*/ 	.word	0x00008900


	//   ....[30]....
        /*0500*/ 	.word	0x00008930


	//   ....[31]....
        /*0504*/ 	.word	0x00008db0


	//   ....[32]....
        /*0508*/ 	.word	0x00008df0


	//   ....[33]....
        /*050c*/ 	.word	0x00008e10


	//   ....[34]....
        /*0510*/ 	.word	0x00008e40


	//   ....[35]....
        /*0514*/ 	.word	0x00008e60


	//   ....[36]....
        /*0518*/ 	.word	0x00008e70


	//   ....[37]....
        /*051c*/ 	.word	0x00008e90


	//   ....[38]....
        /*0520*/ 	.word	0x00008eb0


	//   ....[39]....
        /*0524*/ 	.word	0x00009510


	//   ....[40]....
        /*0528*/ 	.word	0x00009550


	//   ....[41]....
        /*052c*/ 	.word	0x00009580


	//   ....[42]....
        /*0530*/ 	.word	0x000095b0


	//   ....[43]....
        /*0534*/ 	.word	0x000095d0


	//   ....[44]....
        /*0538*/ 	.word	0x000095e0


	//   ....[45]....
        /*053c*/ 	.word	0x000095f0


	//   ....[46]....
        /*0540*/ 	.word	0x00009610


	//   ....[47]....
        /*0544*/ 	.word	0x000097b0


	//   ....[48]....
        /*0548*/ 	.word	0x0000ac00


	//   ....[49]....
        /*054c*/ 	.word	0x0000ac20


	//   ....[50]....
        /*0550*/ 	.word	0x0000ac30


	//   ....[51]....
        /*0554*/ 	.word	0x0000acb0


	//   ....[52]....
        /*0558*/ 	.word	0x0000acd0


	//   ....[53]....
        /*055c*/ 	.word	0x0000ad50


	//   ....[54]....
        /*0560*/ 	.word	0x0000ad70


	//   ....[55]....
        /*0564*/ 	.word	0x0000adf0


	//   ....[56]....
        /*0568*/ 	.word	0x0000ae10


	//   ....[57]....
        /*056c*/ 	.word	0x0000ae90


	//   ....[58]....
        /*0570*/ 	.word	0x0000aeb0


	//   ....[59]....
        /*0574*/ 	.word	0x0000af30


	//   ....[60]....
        /*0578*/ 	.word	0x0000af50


	//   ....[61]....
        /*057c*/ 	.word	0x0000afd0


	//   ....[62]....
        /*0580*/ 	.word	0x0000aff0


	//   ....[63]....
        /*0584*/ 	.word	0x0000b000


	//   ....[64]....
        /*0588*/ 	.word	0x0000b850


	//   ....[65]....
        /*058c*/ 	.word	0x0000b870


	//   ....[66]....
        /*0590*/ 	.word	0x0000b890


	//   ....[67]....
        /*0594*/ 	.word	0x0000b930


	//   ....[68]....
        /*0598*/ 	.word	0x0000b950


	//   ....[69]....
        /*059c*/ 	.word	0x0000b9d0


	//   ....[70]....
        /*05a0*/ 	.word	0x0000b9f0


	//   ....[71]....
        /*05a4*/ 	.word	0x0000ba70


	//   ....[72]....
        /*05a8*/ 	.word	0x0000ba90


	//   ....[73]....
        /*05ac*/ 	.word	0x0000bb10


	//   ....[74]....
        /*05b0*/ 	.word	0x0000bb30


	//   ....[75]....
        /*05b4*/ 	.word	0x0000bbb0


	//   ....[76]....
        /*05b8*/ 	.word	0x0000bbd0


	//   ....[77]....
        /*05bc*/ 	.word	0x0000bc50


	//   ....[78]....
        /*05c0*/ 	.word	0x0000bc70


	//   ....[79]....
        /*05c4*/ 	.word	0x0000bc80


	//   ....[80]....
        /*05c8*/ 	.word	0x0000bc90


	//   ....[81]....
        /*05cc*/ 	.word	0x0000bd30


	//   ....[82]....
        /*05d0*/ 	.word	0x0000bd80


	//   ....[83]....
        /*05d4*/ 	.word	0x0000bda0


	//   ....[84]....
        /*05d8*/ 	.word	0x0000bdc0


	//   ....[85]....
        /*05dc*/ 	.word	0x0000be10


	//   ....[86]....
        /*05e0*/ 	.word	0x0000be30


	//   ....[87]....
        /*05e4*/ 	.word	0x0000be40


	//   ....[88]....
        /*05e8*/ 	.word	0x0000c5e0


	//   ....[89]....
        /*05ec*/ 	.word	0x0000c600


	//   ....[90]....
        /*05f0*/ 	.word	0x0000c670


	//   ....[91]....
        /*05f4*/ 	.word	0x0000c680


	//   ....[92]....
        /*05f8*/ 	.word	0x0000c6c0


	//   ....[93]....
        /*05fc*/ 	.word	0x0000c6d0


	//   ....[94]....
        /*0600*/ 	.word	0x0000c710


	//   ....[95]....
        /*0604*/ 	.word	0x0000c720


	//   ....[96]....
        /*0608*/ 	.word	0x0000c760


	//   ....[97]....
        /*060c*/ 	.word	0x0000c770


	//   ....[98]....
        /*0610*/ 	.word	0x0000c7b0


	//   ....[99]....
        /*0614*/ 	.word	0x0000c7c0


	//   ....[100]....
        /*0618*/ 	.word	0x0000c800


	//   ....[101]....
        /*061c*/ 	.word	0x0000c810


	//   ....[102]....
        /*0620*/ 	.word	0x0000c820


	//   ....[103]....
        /*0624*/ 	.word	0x0000c860


	//   ....[104]....
        /*0628*/ 	.word	0x0000cb20


	//   ....[105]....
        /*062c*/ 	.word	0x0000cb40


	//   ....[106]....
        /*0630*/ 	.word	0x0000cba0


	//   ....[107]....
        /*0634*/ 	.word	0x0000cbb0


	//   ....[108]....
        /*0638*/ 	.word	0x0000cc00


	//   ....[109]....
        /*063c*/ 	.word	0x0000cc10


	//   ....[110]....
        /*0640*/ 	.word	0x0000cc60


	//   ....[111]....
        /*0644*/ 	.word	0x0000cc70


	//   ....[112]....
        /*0648*/ 	.word	0x0000ccc0


	//   ....[113]....
        /*064c*/ 	.word	0x0000ccd0


	//   ....[114]....
        /*0650*/ 	.word	0x0000cd20


	//   ....[115]....
        /*0654*/ 	.word	0x0000cd30


	//   ....[116]....
        /*0658*/ 	.word	0x0000cd80


	//   ....[117]....
        /*065c*/ 	.word	0x0000cd90


	//   ....[118]....
        /*0660*/ 	.word	0x0000cda0


	//   ....[119]....
        /*0664*/ 	.word	0x0000cdf0


	//   ....[120]....
        /*0668*/ 	.word	0x0000d3c0


	//   ....[121]....
        /*066c*/ 	.word	0x0000d3d0


	//   ....[122]....
        /*0670*/ 	.word	0x0000d3e0


	//   ....[123]....
        /*0674*/ 	.word	0x0000d3f0


	//   ....[124]....
        /*0678*/ 	.word	0x0000d400


	//   ....[125]....
        /*067c*/ 	.word	0x0000d450


	//   ....[126]....
        /*0680*/ 	.word	0x0000d4a0


	//   ....[127]....
        /*0684*/ 	.word	0x0000d4d0


	//   ....[128]....
        /*0688*/ 	.word	0x0000d500


	//   ....[129]....
        /*068c*/ 	.word	0x0000d530


	//   ....[130]....
        /*0690*/ 	.word	0x0000d560


	//   ....[131]....
        /*0694*/ 	.word	0x0000d590


	//   ....[132]....
        /*0698*/ 	.word	0x0000d5c0


	//   ....[133]....
        /*069c*/ 	.word	0x0000d5f0


	//   ....[134]....
        /*06a0*/ 	.word	0x0000d620


	//   ....[135]....
        /*06a4*/ 	.word	0x0000d650


	//   ....[136]....
        /*06a8*/ 	.word	0x0000d950


	//   ....[137]....
        /*06ac*/ 	.word	0x0000db40


	//   ....[138]....
        /*06b0*/ 	.word	0x0000e0d0


	//   ....[139]....
        /*06b4*/ 	.word	0x0000e1b0


	//   ....[140]....
        /*06b8*/ 	.word	0x0000e250


	//   ....[141]....
        /*06bc*/ 	.word	0x0000e2b0


	//   ....[142]....
        /*06c0*/ 	.word	0x0000e3a0


	//   ....[143]....
        /*06c4*/ 	.word	0x0000e410


	//   ....[144]....
        /*06c8*/ 	.word	0x0000e500


	//   ....[145]....
        /*06cc*/ 	.word	0x0000e570


	//   ....[146]....
        /*06d0*/ 	.word	0x0000e660


	//   ....[147]....
        /*06d4*/ 	.word	0x0000e6d0


	//   ....[148]....
        /*06d8*/ 	.word	0x0000e7c0


	//   ....[149]....
        /*06dc*/ 	.word	0x0000e830


	//   ....[150]....
        /*06e0*/ 	.word	0x0000e920


	//   ....[151]....
        /*06e4*/ 	.word	0x0000e990


	//   ....[152]....
        /*06e8*/ 	.word	0x0000ea80


	//   ....[153]....
        /*06ec*/ 	.word	0x0000eaf0


	//   ....[154]....
        /*06f0*/ 	.word	0x0000ebd0


	//   ....[155]....
        /*06f4*/ 	.word	0x0000ec60


	//   ....[156]....
        /*06f8*/ 	.word	0x0000ecd0


	//   ....[157]....
        /*06fc*/ 	.word	0x0000ed30


	//   ....[158]....
        /*0700*/ 	.word	0x0000ee30


	//   ....[159]....
        /*0704*/ 	.word	0x0000ee90


	//   ....[160]....
        /*0708*/ 	.word	0x0000ef90


	//   ....[161]....
        /*070c*/ 	.word	0x0000eff0


	//   ....[162]....
        /*0710*/ 	.word	0x0000f0f0


	//   ....[163]....
        /*0714*/ 	.word	0x0000f150


	//   ....[164]....
        /*0718*/ 	.word	0x0000f250


	//   ....[165]....
        /*071c*/ 	.word	0x0000f2b0


	//   ....[166]....
        /*0720*/ 	.word	0x0000f3b0


	//   ....[167]....
        /*0724*/ 	.word	0x0000f410


	//   ....[168]....
        /*0728*/ 	.word	0x0000f510


	//   ....[169]....
        /*072c*/ 	.word	0x0000f570


	//   ....[170]....
        /*0730*/ 	.word	0x0000f610


	//   ....[171]....
        /*0734*/ 	.word	0x0000f6d0


	//   ....[172]....
        /*0738*/ 	.word	0x0000f7a0


	//   ....[173]....
        /*073c*/ 	.word	0x0000f800


	//   ....[174]....
        /*0740*/ 	.word	0x0000f8c0


	//   ....[175]....
        /*0744*/ 	.word	0x0000f920


	//   ....[176]....
        /*0748*/ 	.word	0x0000f9d0


	//   ....[177]....
        /*074c*/ 	.word	0x0000fa50


	//   ....[178]....
        /*0750*/ 	.word	0x0000fb00


	//   ....[179]....
        /*0754*/ 	.word	0x0000fc30


	//   ....[180]....
        /*0758*/ 	.word	0x0000fce0


	//   ....[181]....
        /*075c*/ 	.word	0x0000fd60


	//   ....[182]....
        /*0760*/ 	.word	0x0000fe20


	//   ....[183]....
        /*0764*/ 	.word	0x0000fe80


	//   ....[184]....
        /*0768*/ 	.word	0x0000ff30


	//   ....[185]....
        /*076c*/ 	.word	0x0000ff90


	//   ....[186]....
        /*0770*/ 	.word	0x00010040


	//   ....[187]....
        /*0774*/ 	.word	0x000100a0


	//   ....[188]....
        /*0778*/ 	.word	0x00010150


	//   ....[189]....
        /*077c*/ 	.word	0x000101b0


	//   ....[190]....
        /*0780*/ 	.word	0x00010260


	//   ....[191]....
        /*0784*/ 	.word	0x000102c0


	//   ....[192]....
        /*0788*/ 	.word	0x00010370


	//   ....[193]....
        /*078c*/ 	.word	0x000103d0


	//   ....[194]....
        /*0790*/ 	.word	0x00010480


	//   ....[195]....
        /*0794*/ 	.word	0x00010570


	//   ....[196]....
        /*0798*/ 	.word	0x00010610


	//   ....[197]....
        /*079c*/ 	.word	0x00010670


	//   ....[198]....
        /*07a0*/ 	.word	0x00010730


	//   ....[199]....
        /*07a4*/ 	.word	0x00010790


	//   ....[200]....
        /*07a8*/ 	.word	0x00010850


	//   ....[201]....
        /*07ac*/ 	.word	0x000108b0


	//   ....[202]....
        /*07b0*/ 	.word	0x00010970


	//   ....[203]....
        /*07b4*/ 	.word	0x000109d0


	//   ....[204]....
        /*07b8*/ 	.word	0x00010a90


	//   ....[205]....
        /*07bc*/ 	.word	0x00010af0


	//   ....[206]....
        /*07c0*/ 	.word	0x00010bb0


	//   ....[207]....
        /*07c4*/ 	.word	0x00010c10


	//   ....[208]....
        /*07c8*/ 	.word	0x00010cd0


	//   ....[209]....
        /*07cc*/ 	.word	0x00010d30


	//   ....[210]....
        /*07d0*/ 	.word	0x00010df0


	//   ....[211]....
        /*07d4*/ 	.word	0x00010ee0


	//   ....[212]....
        /*07d8*/ 	.word	0x00010f90


	//   ....[213]....
        /*07dc*/ 	.word	0x00011020


	//   ....[214]....
        /*07e0*/ 	.word	0x000110d0


	//   ....[215]....
        /*07e4*/ 	.word	0x00011130


	//   ....[216]....
        /*07e8*/ 	.word	0x000111e0


	//   ....[217]....
        /*07ec*/ 	.word	0x00011240


	//   ....[218]....
        /*07f0*/ 	.word	0x00011300


	//   ....[219]....
        /*07f4*/ 	.word	0x00011360


	//   ....[220]....
        /*07f8*/ 	.word	0x00011410


	//   ....[221]....
        /*07fc*/ 	.word	0x00011470


	//   ....[222]....
        /*0800*/ 	.word	0x00011530


	//   ....[223]....
        /*0804*/ 	.word	0x00011590


	//   ....[224]....
        /*0808*/ 	.word	0x00011640


	//   ....[225]....
        /*080c*/ 	.word	0x000116a0


	//   ....[226]....
        /*0810*/ 	.word	0x00011760


	//   ....[227]....
        /*0814*/ 	.word	0x000117f0


	//   ....[228]....
        /*0818*/ 	.word	0x00011910


	//----- nvinfo : EIATTR_REG_RECONFIG
	.align		4
.L_1551:
        /*081c*/ 	.byte	0x01, 0x54
	.zero		2


	//----- nvinfo : EIATTR_SYSCALL_OFFSETS
	.align		4
        /*0820*/ 	.byte	0x04, 0x46
        /*0822*/ 	.short	(.L_1553 - .L_1552)


	//   ....[0]....
.L_1552:
        /*0824*/ 	.word	0x00001470


	//   ....[1]....
        /*0828*/ 	.word	0x0000a200


	//   ....[2]....
        /*082c*/ 	.word	0x0000a350


	//   ....[3]....
        /*0830*/ 	.word	0x0000a440


	//   ....[4]....
        /*0834*/ 	.word	0x0000b320


	//----- nvinfo : EIATTR_MBARRIER_INSTR_OFFSETS
	.align		4
.L_1553:
        /*0838*/ 	.byte	0x04, 0x39
        /*083a*/ 	.short	(.L_1555 - .L_1554)


	//   ....[0]....
.L_1554:
        /*083c*/ 	.word	0x00000180
        /*0840*/ 	.word	0x000000ff
        /*0844*/ 	.word	0x00016800
        /*0848*/ 	.short	0x0100
        /*084a*/ 	.byte	0x08
	.zero		1


	//   ....[1]....
        /*084c*/ 	.word	0x00000190
        /*0850*/ 	.word	0x000000ff
        /*0854*/ 	.word	0x00016820
        /*0858*/ 	.short	0x0100
        /*085a*/ 	.byte	0x08
	.zero		1


	//   ....[2]....
        /*085c*/ 	.word	0x00000280
        /*0860*/ 	.word	0x000000ff
        /*0864*/ 	.word	0x00016830
        /*0868*/ 	.short	0x0100
        /*086a*/ 	.byte	0x08
	.zero		1


	//   ....[3]....
        /*086c*/ 	.word	0x00000290
        /*0870*/ 	.word	0x000000ff
        /*0874*/ 	.word	0x00016840
        /*0878*/ 	.short	0x0100
        /*087a*/ 	.byte	0x08
	.zero		1


	//   ....[4]....
        /*087c*/ 	.word	0x000002a0
        /*0880*/ 	.word	0x000000ff
        /*0884*/ 	.word	0x00016838
        /*0888*/ 	.short	0x0100
        /*088a*/ 	.byte	0x08
	.zero		1


	//   ....[5]....
        /*088c*/ 	.word	0x000002b0
        /*0890*/ 	.word	0x000000ff
        /*0894*/ 	.word	0x00016848
        /*0898*/ 	.short	0x0100
        /*089a*/ 	.byte	0x08
	.zero		1


	//   ....[6]....
        /*089c*/ 	.word	0x000003e0
        /*08a0*/ 	.word	0x000000ff
        /*08a4*/ 	.word	0x00016850
        /*08a8*/ 	.short	0x0100
        /*08aa*/ 	.byte	0x08
	.zero		1


	//   ....[7]....
        /*08ac*/ 	.word	0x000003f0
        /*08b0*/ 	.word	0x000000ff
        /*08b4*/ 	.word	0x00016860
        /*08b8*/ 	.short	0x0100
        /*08ba*/ 	.byte	0x08
	.zero		1


	//   ....[8]....
        /*08bc*/ 	.word	0x00000400
        /*08c0*/ 	.word	0x000000ff
        /*08c4*/ 	.word	0x00016858
        /*08c8*/ 	.short	0x0100
        /*08ca*/ 	.byte	0x08
	.zero		1


	//   ....[9]....
        /*08cc*/ 	.word	0x00000410
        /*08d0*/ 	.word	0x000000ff
        /*08d4*/ 	.word	0x00016868
        /*08d8*/ 	.short	0x0100
        /*08da*/ 	.byte	0x08
	.zero		1


	//   ....[10]....
        /*08dc*/ 	.word	0x00000500
        /*08e0*/ 	.word	0x000000ff
        /*08e4*/ 	.word	0x00016870
        /*08e8*/ 	.short	0x0100
        /*08ea*/ 	.byte	0x06
	.zero		1


	//   ....[11]....
        /*08ec*/ 	.word	0x00000510
        /*08f0*/ 	.word	0x000000ff
        /*08f4*/ 	.word	0x00016880
        /*08f8*/ 	.short	0x0100
        /*08fa*/ 	.byte	0x06
	.zero		1


	//   ....[12]....
        /*08fc*/ 	.word	0x00000520
        /*0900*/ 	.word	0x000000ff
        /*0904*/ 	.word	0x00016878
        /*0908*/ 	.short	0x0100
        /*090a*/ 	.byte	0x06
	.zero		1


	//   ....[13]....
        /*090c*/ 	.word	0x00000530
        /*0910*/ 	.word	0x000000ff
        /*0914*/ 	.word	0x00016888
        /*0918*/ 	.short	0x0100
        /*091a*/ 	.byte	0x06
	.zero		1


	//   ....[14]....
        /*091c*/ 	.word	0x00000660
        /*0920*/ 	.word	0x000000ff
        /*0924*/ 	.word	0x00016890
        /*0928*/ 	.short	0x0100
        /*092a*/ 	.byte	0x08
	.zero		1


	//   ....[15]....
        /*092c*/ 	.word	0x00000670
        /*0930*/ 	.word	0x000000ff
        /*0934*/ 	.word	0x000168a0
        /*0938*/ 	.short	0x0100
        /*093a*/ 	.byte	0x08
	.zero		1


	//   ....[16]....
        /*093c*/ 	.word	0x00000680
        /*0940*/ 	.word	0x000000ff
        /*0944*/ 	.word	0x00016898
        /*0948*/ 	.short	0x0100
        /*094a*/ 	.byte	0x08
	.zero		1


	//   ....[17]....
        /*094c*/ 	.word	0x00000690
        /*0950*/ 	.word	0x000000ff
        /*0954*/ 	.word	0x000168a8
        /*0958*/ 	.short	0x0100
        /*095a*/ 	.byte	0x08
	.zero		1


	//   ....[18]....
        /*095c*/ 	.word	0x000007d0
        /*0960*/ 	.word	0x000000ff
        /*0964*/ 	.word	0x000168b0
        /*0968*/ 	.short	0x0100
        /*096a*/ 	.byte	0x08
	.zero		1


	//   ....[19]....
        /*096c*/ 	.word	0x000007e0
        /*0970*/ 	.word	0x000000ff
        /*0974*/ 	.word	0x000168c0
        /*0978*/ 	.short	0x0100
        /*097a*/ 	.byte	0x08
	.zero		1


	//   ....[20]....
        /*097c*/ 	.word	0x000007f0
        /*0980*/ 	.word	0x000000ff
        /*0984*/ 	.word	0x000168b8
        /*0988*/ 	.short	0x0100
        /*098a*/ 	.byte	0x08
	.zero		1


	//   ....[21]....
        /*098c*/ 	.word	0x00000800
        /*0990*/ 	.word	0x000000ff
        /*0994*/ 	.word	0x000168c8
        /*0998*/ 	.short	0x0100
        /*099a*/ 	.byte	0x08
	.zero		1


	//   ....[22]....
        /*099c*/ 	.word	0x000014f0
        /*09a0*/ 	.word	0x000000ff
        /*09a4*/ 	.word	0x00016800
        /*09a8*/ 	.short	0x010a
        /*09aa*/ 	.byte	0x2d
	.zero		1


	//   ....[23]....
        /*09ac*/ 	.word	0x00001570
        /*09b0*/ 	.word	0x00000004
        /*09b4*/ 	.word	0x00016830
        /*09b8*/ 	.short	0x010a
        /*09ba*/ 	.byte	0x3f
	.zero		1


	//   ....[24]....
        /*09bc*/ 	.word	0x000015b0
        /*09c0*/ 	.word	0x00000004
        /*09c4*/ 	.word	0x00016830
        /*09c8*/ 	.short	0x010a
        /*09ca*/ 	.byte	0x3f
	.zero		1


	//   ....[25]....
        /*09cc*/ 	.word	0x00002140
        /*09d0*/ 	.word	0x000000ff
        /*09d4*/ 	.word	0x00000000
        /*09d8*/ 	.short	0x0101
        /*09da*/ 	.byte	0x06
	.zero		1


	//   ....[26]....
        /*09dc*/ 	.word	0x000037d0
        /*09e0*/ 	.word	0x000000ff
        /*09e4*/ 	.word	0x00016830
        /*09e8*/ 	.short	0x010a
        /*09ea*/ 	.byte	0x06
	.zero		1


	//   ....[27]....
        /*09ec*/ 	.word	0x00003810
        /*09f0*/ 	.word	0x000000ff
        /*09f4*/ 	.word	0x00016830
        /*09f8*/ 	.short	0x010a
        /*09fa*/ 	.byte	0x06
	.zero		1


	//   ....[28]....
        /*09fc*/ 	.word	0x00003a20
        /*0a00*/ 	.word	0x000000ff
        /*0a04*/ 	.word	0x00016850
        /*0a08*/ 	.short	0x010a
        /*0a0a*/ 	.byte	0x06
	.zero		1


	//   ....[29]....
        /*0a0c*/ 	.word	0x00003a60
        /*0a10*/ 	.word	0x000000ff
        /*0a14*/ 	.word	0x00016850
        /*0a18*/ 	.short	0x010a
        /*0a1a*/ 	.byte	0x06
	.zero		1


	//   ....[30]....
        /*0a1c*/ 	.word	0x00003ee0
        /*0a20*/ 	.word	0x000000ff
        /*0a24*/ 	.word	0x00000000
        /*0a28*/ 	.short	0x0101
        /*0a2a*/ 	.byte	0x06
	.zero		1


	//   ....[31]....
        /*0a2c*/ 	.word	0x000059d0
        /*0a30*/ 	.word	0x000000ff
        /*0a34*/ 	.word	0x00000000
        /*0a38*/ 	.short	0x0101
        /*0a3a*/ 	.byte	0x06
	.zero		1


	//   ....[32]....
        /*0a3c*/ 	.word	0x00005eb0
        /*0a40*/ 	.word	0x000000ff
        /*0a44*/ 	.word	0x00016830
        /*0a48*/ 	.short	0x010a
        /*0a4a*/ 	.byte	0x06
	.zero		1


	//   ....[33]....
        /*0a4c*/ 	.word	0x00005ef0
        /*0a50*/ 	.word	0x000000ff
        /*0a54*/ 	.word	0x00016830
        /*0a58*/ 	.short	0x010a
        /*0a5a*/ 	.byte	0x06
	.zero		1


	//   ....[34]....
        /*0a5c*/ 	.word	0x00006100
        /*0a60*/ 	.word	0x000000ff
        /*0a64*/ 	.word	0x00016850
        /*0a68*/ 	.short	0x010a
        /*0a6a*/ 	.byte	0x06
	.zero		1


	//   ....[35]....
        /*0a6c*/ 	.word	0x00006140
        /*0a70*/ 	.word	0x000000ff
        /*0a74*/ 	.word	0x00016850
        /*0a78*/ 	.short	0x010a
        /*0a7a*/ 	.byte	0x06
	.zero		1


	//   ....[36]....
        /*0a7c*/ 	.word	0x00006560
        /*0a80*/ 	.word	0x000000ff
        /*0a84*/ 	.word	0x00000000
        /*0a88*/ 	.short	0x0101
        /*0a8a*/ 	.byte	0x06
	.zero		1


	//   ....[37]....
        /*0a8c*/ 	.word	0x00007710
        /*0a90*/ 	.word	0x000000ff
        /*0a94*/ 	.word	0x00000000
        /*0a98*/ 	.short	0x0101
        /*0a9a*/ 	.byte	0x06
	.zero		1


	//   ....[38]....
        /*0a9c*/ 	.word	0x00007b20
        /*0aa0*/ 	.word	0x000000ff
        /*0aa4*/ 	.word	0x00016850
        /*0aa8*/ 	.short	0x010a
        /*0aaa*/ 	.byte	0x05
	.zero		1


	//   ....[39]....
        /*0aac*/ 	.word	0x00007b60
        /*0ab0*/ 	.word	0x000000ff
        /*0ab4*/ 	.word	0x00016850
        /*0ab8*/ 	.short	0x010a
        /*0aba*/ 	.byte	0x05
	.zero		1


	//   ....[40]....
        /*0abc*/ 	.word	0x000080c0
        /*0ac0*/ 	.word	0x000000ff
        /*0ac4*/ 	.word	0x00000000
        /*0ac8*/ 	.short	0x0101
        /*0aca*/ 	.byte	0x04
	.zero		1


	//   ....[41]....
        /*0acc*/ 	.word	0x00008cd0
        /*0ad0*/ 	.word	0x00000000
        /*0ad4*/ 	.word	0x00000000
        /*0ad8*/ 	.short	0x0101
        /*0ada*/ 	.byte	0x3f
	.zero		1


	//   ....[42]....
        /*0adc*/ 	.word	0x0000a9a0
        /*0ae0*/ 	.word	0x00000000
        /*0ae4*/ 	.word	0x00016840
        /*0ae8*/ 	.short	0x010a
        /*0aea*/ 	.byte	0x3f
	.zero		1


	//   ....[43]....
        /*0aec*/ 	.word	0x0000b100
        /*0af0*/ 	.word	0x00000000
        /*0af4*/ 	.word	0x00016830
        /*0af8*/ 	.short	0x0107
        /*0afa*/ 	.byte	0x3f
	.zero		1


	//   ....[44]....
        /*0afc*/ 	.word	0x0000b1c0
        /*0b00*/ 	.word	0x00000000
        /*0b04*/ 	.word	0x00016830
        /*0b08*/ 	.short	0x0101
        /*0b0a*/ 	.byte	0x3f
	.zero		1


	//   ....[45]....
        /*0b0c*/ 	.word	0x0000bf30
        /*0b10*/ 	.word	0x00000010
        /*0b14*/ 	.word	0x00016800
        /*0b18*/ 	.short	0x0107
        /*0b1a*/ 	.byte	0x3f
	.zero		1


	//   ....[46]....
        /*0b1c*/ 	.word	0x0000c020
        /*0b20*/ 	.word	0x00000010
        /*0b24*/ 	.word	0x00016800
        /*0b28*/ 	.short	0x0101
        /*0b2a*/ 	.byte	0x3f
	.zero		1


	//   ....[47]....
        /*0b2c*/ 	.word	0x0000c040
        /*0b30*/ 	.word	0x00000010
        /*0b34*/ 	.word	0x00016820
        /*0b38*/ 	.short	0x010a
        /*0b3a*/ 	.byte	0x3f
	.zero		1


	//   ....[48]....
        /*0b3c*/ 	.word	0x0000c3c0
        /*0b40*/ 	.word	0x00000005
        /*0b44*/ 	.word	0x00016840
        /*0b48*/ 	.short	0x010a
        /*0b4a*/ 	.byte	0x3f
	.zero		1


	//   ....[49]....
        /*0b4c*/ 	.word	0x0000c8e0
        /*0b50*/ 	.word	0x00000005
        /*0b54*/ 	.word	0x00016830
        /*0b58*/ 	.short	0x0107
        /*0b5a*/ 	.byte	0x3f
	.zero		1


	//   ....[50]....
        /*0b5c*/ 	.word	0x0000c9a0
        /*0b60*/ 	.word	0x00000005
        /*0b64*/ 	.word	0x00016830
        /*0b68*/ 	.short	0x0101
        /*0b6a*/ 	.byte	0x3f
	.zero		1


	//   ....[51]....
        /*0b6c*/ 	.word	0x0000ca00
        /*0b70*/ 	.word	0x00000005
        /*0b74*/ 	.word	0x00016860
        /*0b78*/ 	.short	0x010a
        /*0b7a*/ 	.byte	0x3f
	.zero		1


	//   ....[52]....
        /*0b7c*/ 	.word	0x0000cf10
        /*0b80*/ 	.word	0x00000005
        /*0b84*/ 	.word	0x00016850
        /*0b88*/ 	.short	0x0107
        /*0b8a*/ 	.byte	0x3f
	.zero		1


	//   ....[53]....
        /*0b8c*/ 	.word	0x0000d070
        /*0b90*/ 	.word	0x00000005
        /*0b94*/ 	.word	0x00016850
        /*0b98*/ 	.short	0x0101
        /*0b9a*/ 	.byte	0x3f
	.zero		1


	//   ....[54]....
        /*0b9c*/ 	.word	0x0000d280
        /*0ba0*/ 	.word	0x00000004
        /*0ba4*/ 	.word	0x00016860
        /*0ba8*/ 	.short	0x010a
        /*0baa*/ 	.byte	0x3f
	.zero		1


	//   ....[55]....
        /*0bac*/ 	.word	0x0000d730
        /*0bb0*/ 	.word	0x00000004
        /*0bb4*/ 	.word	0x00016850
        /*0bb8*/ 	.short	0x0107
        /*0bba*/ 	.byte	0x3f
	.zero		1


	//   ....[56]....
        /*0bbc*/ 	.word	0x0000d7f0
        /*0bc0*/ 	.word	0x00000004
        /*0bc4*/ 	.word	0x00016850
        /*0bc8*/ 	.short	0x0101
        /*0bca*/ 	.byte	0x3f
	.zero		1


	//   ....[57]....
        /*0bcc*/ 	.word	0x0000dac0
        /*0bd0*/ 	.word	0x00000005
        /*0bd4*/ 	.word	0x00016820
        /*0bd8*/ 	.short	0x010a
        /*0bda*/ 	.byte	0x3f
	.zero		1


	//   ....[58]....
        /*0bdc*/ 	.word	0x0000dc40
        /*0be0*/ 	.word	0x00000003
        /*0be4*/ 	.word	0x00016840
        /*0be8*/ 	.short	0x010a
        /*0bea*/ 	.byte	0x3f
	.zero		1


	//   ....[59]....
        /*0bec*/ 	.word	0x0000dce0
        /*0bf0*/ 	.word	0x00000005
        /*0bf4*/ 	.word	0x00016840
        /*0bf8*/ 	.short	0x010a
        /*0bfa*/ 	.byte	0x3f
	.zero		1


	//   ....[60]....
        /*0bfc*/ 	.word	0x0000dd20
        /*0c00*/ 	.word	0x00000003
        /*0c04*/ 	.word	0x00016860
        /*0c08*/ 	.short	0x010a
        /*0c0a*/ 	.byte	0x3f
	.zero		1


	//   ....[61]....
        /*0c0c*/ 	.word	0x0000dd60
        /*0c10*/ 	.word	0x00000005
        /*0c14*/ 	.word	0x00016860
        /*0c18*/ 	.short	0x010a
        /*0c1a*/ 	.byte	0x3f
	.zero		1


	//   ....[62]....
        /*0c1c*/ 	.word	0x0000ddd0
        /*0c20*/ 	.word	0x00000003
        /*0c24*/ 	.word	0x00016800
        /*0c28*/ 	.short	0x010a
        /*0c2a*/ 	.byte	0x3f
	.zero		1


	//   ....[63]....
        /*0c2c*/ 	.word	0x0000de20
        /*0c30*/ 	.word	0x00000004
        /*0c34*/ 	.word	0x00016830
        /*0c38*/ 	.short	0x010a
        /*0c3a*/ 	.byte	0x3f
	.zero		1


	//   ....[64]....
        /*0c3c*/ 	.word	0x0000de80
        /*0c40*/ 	.word	0x00000003
        /*0c44*/ 	.word	0x00016830
        /*0c48*/ 	.short	0x010a
        /*0c4a*/ 	.byte	0x3f
	.zero		1


	//   ....[65]....
        /*0c4c*/ 	.word	0x0000dee0
        /*0c50*/ 	.word	0x00000003
        /*0c54*/ 	.word	0x00016850
        /*0c58*/ 	.short	0x010a
        /*0c5a*/ 	.byte	0x3f
	.zero		1


	//   ....[66]....
        /*0c5c*/ 	.word	0x0000df40
        /*0c60*/ 	.word	0x00000003
        /*0c64*/ 	.word	0x00016830
        /*0c68*/ 	.short	0x010a
        /*0c6a*/ 	.byte	0x3f
	.zero		1


	//   ....[67]....
        /*0c6c*/ 	.word	0x0000dfa0
        /*0c70*/ 	.word	0x00000003
        /*0c74*/ 	.word	0x00016850
        /*0c78*/ 	.short	0x010a
        /*0c7a*/ 	.byte	0x3f
	.zero		1


	//   ....[68]....
        /*0c7c*/ 	.word	0x0000e000
        /*0c80*/ 	.word	0x00000007
        /*0c84*/ 	.word	0x00016850
        /*0c88*/ 	.short	0x010a
        /*0c8a*/ 	.byte	0x3f
	.zero		1


	//   ....[69]....
        /*0c8c*/ 	.word	0x0000e100
        /*0c90*/ 	.word	0x00000000
        /*0c94*/ 	.word	0x00016840
        /*0c98*/ 	.short	0x010a
        /*0c9a*/ 	.byte	0x3f
	.zero		1


	//   ....[70]....
        /*0c9c*/ 	.word	0x0000fb30
        /*0ca0*/ 	.word	0x00000010
        /*0ca4*/ 	.word	0x00016820
        /*0ca8*/ 	.short	0x010a
        /*0caa*/ 	.byte	0x3f
	.zero		1


	//   ....[71]....
        /*0cac*/ 	.word	0x0000fb80
        /*0cb0*/ 	.word	0x00000005
        /*0cb4*/ 	.word	0x00016840
        /*0cb8*/ 	.short	0x010a
        /*0cba*/ 	.byte	0x3f
	.zero		1


	//   ....[72]....
        /*0cbc*/ 	.word	0x000104c0
        /*0cc0*/ 	.word	0x00000005
        /*0cc4*/ 	.word	0x00016860
        /*0cc8*/ 	.short	0x010a
        /*0cca*/ 	.byte	0x3f
	.zero		1


	//   ....[73]....
        /*0ccc*/ 	.word	0x00010e30
        /*0cd0*/ 	.word	0x00000004
        /*0cd4*/ 	.word	0x00016860
        /*0cd8*/ 	.short	0x010a
        /*0cda*/ 	.byte	0x3f
	.zero		1


	//   ....[74]....
        /*0cdc*/ 	.word	0x00011830
        /*0ce0*/ 	.word	0x00000005
        /*0ce4*/ 	.word	0x00016820
        /*0ce8*/ 	.short	0x010a
        /*0cea*/ 	.byte	0x3f
	.zero		1


	//   ....[75]....
        /*0cec*/ 	.word	0x000119d0
        /*0cf0*/ 	.word	0x00000003
        /*0cf4*/ 	.word	0x00016840
        /*0cf8*/ 	.short	0x010a
        /*0cfa*/ 	.byte	0x3f
	.zero		1


	//   ....[76]....
        /*0cfc*/ 	.word	0x00011a20
        /*0d00*/ 	.word	0x00000005
        /*0d04*/ 	.word	0x00016840
        /*0d08*/ 	.short	0x010a
        /*0d0a*/ 	.byte	0x3f
	.zero		1


	//   ....[77]....
        /*0d0c*/ 	.word	0x00011a70
        /*0d10*/ 	.word	0x00000003
        /*0d14*/ 	.word	0x00016860
        /*0d18*/ 	.short	0x010a
        /*0d1a*/ 	.byte	0x3f
	.zero		1


	//----- nvinfo : EIATTR_NUM_MBARRIERS
	.align		4
.L_1555:
        /*0d1c*/ 	.byte	0x03, 0x38
        /*0d1e*/ 	.short	0x0016


	//----- nvinfo : EIATTR_EXIT_INSTR_OFFSETS
	.align		4
        /*0d20*/ 	.byte	0x04, 0x1c
        /*0d22*/ 	.short	(.L_1557 - .L_1556)


	//   ....[0]....
.L_1556:
        /*0d24*/ 	.word	0x00000970


	//   ....[1]....
        /*0d28*/ 	.word	0x00009720


	//   ....[2]....
        /*0d2c*/ 	.word	0x0000ddb0


	//----- nvinfo : EIATTR_MAX_THREADS
	.align		4
.L_1557:
        /*0d30*/ 	.byte	0x04, 0x05
        /*0d32*/ 	.short	(.L_1559 - .L_1558)
.L_1558:
        /*0d34*/ 	.word	0x00000200
        /*0d38*/ 	.word	0x00000001
        /*0d3c*/ 	.word	0x00000001


	//----- nvinfo : EIATTR_CRS_STACK_SIZE
	.align		4
.L_1559:
        /*0d40*/ 	.byte	0x04, 0x1e
        /*0d42*/ 	.short	(.L_1561 - .L_1560)
.L_1560:
        /*0d44*/ 	.word	0x00000000


	//----- nvinfo : EIATTR_CBANK_PARAM_SIZE
	.align		4
.L_1561:
        /*0d48*/ 	.byte	0x03, 0x19
        /*0d4a*/ 	.short	0x0af0


	//----- nvinfo : EIATTR_PARAM_CBANK
	.align		4
        /*0d4c*/ 	.byte	0x04, 0x0a
        /*0d4e*/ 	.short	(.L_1563 - .L_1562)
	.align		4
.L_1562:
        /*0d50*/ 	.word	index@(.nv.constant0._ZN7cutlass13device_kernelIN5flash11enable_sm90INS1_16FlashAttnFwdSm90INS1_25CollectiveMainloopFwdSm90ILi2EN4cute5tupleIJNS5_1CILi1EEES8_S8_EEENS6_IJNS7_ILi192EEENS7_ILi128EEENS7_ILi64EEEEEELi64ENS_10bfloat16_tEfNS_4arch4Sm90ELb1ELb0ELb0ELb0ELb1ELb0ELb0ELb1ELb1ELb1ELb0ELb0EEENS1_21CollectiveEpilogueFwdINS6_IJSA_SC_SB_EEES9_SE_SG_Li384ELb0ELb1ELb0ELb0EEENS1_30DynamicPersistentTileSchedulerILi384ELi128ELb0ELb1ELb1EEEEEEEEEvNT_6ParamsE)
        /*0d54*/ 	.short	0x0210
        /*0d56*/ 	.short	0x0af0


	//----- nvinfo : EIATTR_SW_WAR
	.align		4
.L_1563:
        /*0d58*/ 	.byte	0x04, 0x36
        /*0d5a*/ 	.short	(.L_1565 - .L_1564)
.L_1564:
        /*0d5c*/ 	.word	0x00000008
.L_1565:


//--------------------- .nv.info._ZN7cutlass13device_kernelIN5flash11enable_sm90INS1_16FlashAttnFwdSm90INS1_25CollectiveMainloopFwdSm90ILi2EN4cute5tupleIJNS5_1CILi1EEES8_S8_EEENS6_IJNS7_ILi192EEENS7_ILi128EEENS7_ILi64EEEEEELi64ENS_10bfloat16_tEfNS_4arch4Sm90ELb1ELb0ELb0ELb1ELb1ELb0ELb0ELb1ELb1ELb1ELb0ELb0EEENS1_21CollectiveEpilogueFwdINS6_IJSA_SC_SB_EEES9_SE_SG_Li384ELb1ELb1ELb0ELb0EEENS1_36VarlenDynamicPersistentTileSchedulerILi192ELi128ELi384ELi128ELb0ELb1ELb1ELb1ELb1ELb1EEEEEEEEEvNT_6ParamsE --------------------------
	.section	.nv.info._ZN7cutlass13device_kernelIN5flash11enable_sm90INS1_16FlashAttnFwdSm90INS1_25CollectiveMainloopFwdSm90ILi2EN4cute5tupleIJNS5_1CILi1EEES8_S8_EEENS6_IJNS7_ILi192EEENS7_ILi128EEENS7_ILi64EEEEEELi64ENS_10bfloat16_tEfNS_4arch4Sm90ELb1ELb0ELb0ELb1ELb1ELb0ELb0ELb1ELb1ELb1ELb0ELb0EEENS1_21CollectiveEpilogueFwdINS6_IJSA_SC_SB_EEES9_SE_SG_Li384ELb1ELb1ELb0ELb0EEENS1_36VarlenDynamicPersistentTileSchedulerILi192ELi128ELi384ELi128ELb0ELb1ELb1ELb1ELb1ELb1EEEEEEEEEvNT_6ParamsE,"",@"SHT_CUDA_INFO"
	.sectionflags	@""
	.align	4


	//----- nvinfo : EIATTR_CUDA_API_VERSION
	.align		4
        /*0000*/ 	.byte	0x04, 0x37
        /*0002*/ 	.short	(.L_1567 - .L_1566)
.L_1566:
        /*0004*/ 	.word	0x00000082


	//----- nvinfo : EIATTR_KPARAM_INFO
	.align		4
.L_1567:
        /*0008*/ 	.byte	0x04, 0x17
        /*000a*/ 	.short	(.L_1569 - .L_1568)
.L_1568:
        /*000c*/ 	.word	0x00000000
        /*0010*/ 	.short	0x0000
        /*0012*/ 	.short	0x0070
        /*0014*/ 	.byte	0x00, 0xf0, 0x01, 0x2a


	//----- nvinfo : EIATTR_SPARSE_MMA_MASK
	.align		4
.L_1569:
        /*0018*/ 	.byte	0x03, 0x50
        /*001a*/ 	.short	0x0000


	//----- nvinfo : EIATTR_MAXREG_COUNT
	.align		4
        /*001c*/ 	.byte	0x03, 0x1b
        /*001e*/ 	.short	0x0080


	//----- nvinfo : EIATTR_NUM_BARRIERS
	.align		4
        /*0020*/ 	.byte	0x02, 0x4c
        /*0022*/ 	.byte	0x10
	.zero		1


	//----- nvinfo : EIATTR_EXTERNS
	.align		4
        /*0024*/ 	.byte	0x04, 0x0f
        /*0026*/ 	.short	(.L_1571 - .L_1570)


	//   ....[0]....
	.align		4
.L_1570:
        /*0028*/ 	.word	index@(__assertfail)


	//----- nvinfo : EIATTR_ANNOTATIONS
	.align		4
.L_1571:
        /*002c*/ 	.byte	0x04, 0x55
        /*002e*/ 	.short	(.L_1573 - .L_1572)


	//   ....[0]....
.L_1572:
        /* <DEDUP_REMOVED lines=30> */


	//----- nvinfo : EIATTR_MERCURY_ISA_VERSION
	.align		4
.L_1573:
        /*01f8*/ 	.byte	0x03, 0x5f
        /*01fa*/ 	.short	0x0101


	//----- nvinfo : EIATTR_UNUSED_LOAD_BYTE_OFFSET
	.align		4
        /*01fc*/ 	.byte	0x04, 0x44
        /*01fe*/ 	.short	(.L_1575 - .L_1574)


	//   ....[0]....
.L_1574:
        /*0200*/ 	.word	0x00000970
        /*0204*/ 	.word	0x0000fff0


	//   ....[1]....
        /*0208*/ 	.word	0x00008410
        /*020c*/ 	.word	0x0000fff0


	//----- nvinfo : EIATTR_INT_WARP_WIDE_INSTR_OFFSETS
	.align		4
.L_1575:
        /*0210*/ 	.byte	0x04, 0x31
        /*0212*/ 	.short	(.L_1577 - .L_1576)


	//   ....[0]....
.L_1576:
        /*0214*/ 	.word	0x000000c0


	//   ....[1]....
        /*0218*/ 	.word	0x000000d0


	//   ....[2]....
        /*021c*/ 	.word	0x00000170


	//   ....[3]....
        /*0220*/ 	.word	0x0000b050


	//   ....[4]....
        /*0224*/ 	.word	0x0000b0e0


	//   ....[5]....
        /*0228*/ 	.word	0x0000e2d0


	//   ....[6]....
        /*022c*/ 	.word	0x0000e360


	//----- nvinfo : EIATTR_COOP_GROUP_MASK_REGIDS
	.align		4
.L_1577:
        /*0230*/ 	.byte	0x04, 0x29
        /*0232*/ 	.short	(.L_1579 - .L_1578)


	//   ....[0]....
.L_1578:
        /*0234*/ 	.word	0xffffffff


	//   ....[1]....
        /*0238*/ 	.word	0xffffffff


	//   ....[2]....
        /*023c*/ 	.word	0xffffffff


	//   ....[3]....
        /*0240*/ 	.word	0xffffffff


	//   ....[4]....
        /*0244*/ 	.word	0xffffffff


	//   ....[5]....
        /*0248*/ 	.word	0xffffffff


	//   ....[6]....
        /*024c*/ 	.word	0xffffffff


	//   ....[7]....
        /*0250*/ 	.word	0xffffffff


	//   ....[8]....
        /*0254*/ 	.word	0xffffffff


	//   ....[9]....
        /*0258*/ 	.word	0xffffffff


	//   ....[10]....
        /*025c*/ 	.word	0xffffffff


	//   ....[11]....
        /*0260*/ 	.word	0xffffffff


	//   ....[12]....
        /*0264*/ 	.word	0xffffffff


	//   ....[13]....
        /*0268*/ 	.word	0xffffffff


	//   ....[14]....
        /*026c*/ 	.word	0xffffffff


	//   ....[15]....
        /*0270*/ 	.word	0xffffffff


	//   ....[16]....
        /*0274*/ 	.word	0xffffffff


	//   ....[17]....
        /*0278*/ 	.word	0xffffffff


	//   ....[18]....
        /*027c*/ 	.word	0xffffffff


	//   ....[19]....
        /*0280*/ 	.word	0xffffffff


	//   ....[20]....
        /*0284*/ 	.word	0xffffffff


	//   ....[21]....
        /*0288*/ 	.word	0xffffffff


	//   ....[22]....
        /*028c*/ 	.word	0xffffffff


	//   ....[23]....
        /*0290*/ 	.word	0xffffffff


	//   ....[24]....
        /*0294*/ 	.word	0xffffffff


	//   ....[25]....
        /*0298*/ 	.word	0xffffffff


	//   ....[26]....
        /*029c*/ 	.word	0xffffffff


	//   ....[27]....
        /*02a0*/ 	.word	0xffffffff


	//   ....[28]....
        /*02a4*/ 	.word	0xffffffff


	//   ....[29]....
        /*02a8*/ 	.word	0xffffffff


	//   ....[30]....
        /*02ac*/ 	.word	0xffffffff


	//   ....[31]....
        /*02b0*/ 	.word	0xffffffff


	//   ....[32]....
        /*02b4*/ 	.word	0xffffffff


	//   ....[33]....
        /*02b8*/ 	.word	0xffffffff


	//   ....[34]....
        /*02bc*/ 	.word	0xffffffff


	//   ....[35]....
        /*02c0*/ 	.word	0xffffffff


	//   ....[36]....
        /*02c4*/ 	.word	0xffffffff


	//   ....[37]....
        /*02c8*/ 	.word	0xffffffff


	//   ....[38]....
        /*02cc*/ 	.word	0xffffffff


	//   ....[39]....
        /*02d0*/ 	.word	0xffffffff


	//   ....[40]....
        /*02d4*/ 	.word	0xffffffff


	//   ....[41]....
        /*02d8*/ 	.word	0xffffffff


	//   ....[42]....
        /*02dc*/ 	.word	0xffffffff


	//   ....[43]....
        /*02e0*/ 	.word	0xffffffff


	//   ....[44]....
        /*02e4*/ 	.word	0xffffffff


	//   ....[45]....
        /*02e8*/ 	.word	0xffffffff


	//   ....[46]....
        /*02ec*/ 	.word	0xffffffff


	//   ....[47]....
        /*02f0*/ 	.word	0xffffffff


	//   ....[48]....
        /*02f4*/ 	.word	0xffffffff


	//   ....[49]....
        /*02f8*/ 	.word	0xffffffff


	//   ....[50]....
        /*02fc*/ 	.word	0xffffffff


	//   ....[51]....
        /*0300*/ 	.word	0xffffffff


	//   ....[52]....
        /*0304*/ 	.word	0xffffffff


	//   ....[53]....
        /*0308*/ 	.word	0xffffffff


	//   ....[54]....
        /*030c*/ 	.word	0xffffffff


	//   ....[55]....
        /*0310*/ 	.word	0xffffffff


	//   ....[56]....
        /*0314*/ 	.word	0xffffffff


	//   ....[57]....
        /*0318*/ 	.word	0xffffffff


	//   ....[58]....
        /*031c*/ 	.word	0xffffffff


	//   ....[59]....
        /*0320*/ 	.word	0xffffffff


	//   ....[60]....
        /*0324*/ 	.word	0xffffffff


	//   ....[61]....
        /*0328*/ 	.word	0xffffffff


	//   ....[62]....
        /*032c*/ 	.word	0xffffffff


	//   ....[63]....
        /*0330*/ 	.word	0xffffffff


	//   ....[64]....
        /*0334*/ 	.word	0xffffffff


	//   ....[65]....
        /*0338*/ 	.word	0xffffffff


	//   ....[66]....
        /*033c*/ 	.word	0xffffffff


	//   ....[67]....
        /*0340*/ 	.word	0xffffffff


	//   ....[68]....
        /*0344*/ 	.word	0xffffffff


	//   ....[69]....
        /*0348*/ 	.word	0xffffffff


	//   ....[70]....
        /*034c*/ 	.word	0xffffffff


	//   ....[71]....
        /*0350*/ 	.word	0xffffffff


	//   ....[72]....
        /*0354*/ 	.word	0xffffffff


	//   ....[73]....
        /*0358*/ 	.word	0xffffffff


	//   ....[74]....
        /*035c*/ 	.word	0xffffffff


	//   ....[75]....
        /*0360*/ 	.word	0xffffffff


	//   ....[76]....
        /*0364*/ 	.word	0xffffffff


	//   ....[77]....
        /*0368*/ 	.word	0xffffffff


	//   ....[78]....
        /*036c*/ 	.word	0xffffffff


	//   ....[79]....
        /*0370*/ 	.word	0xffffffff


	//   ....[80]....
        /*0374*/ 	.word	0xffffffff


	//   ....[81]....
        /*0378*/ 	.word	0xffffffff


	//   ....[82]....
        /*037c*/ 	.word	0xffffffff


	//   ....[83]....
        /*0380*/ 	.word	0xffffffff


	//   ....[84]....
        /*0384*/ 	.word	0xffffffff


	//   ....[85]....
        /*0388*/ 	.word	0xffffffff


	//   ....[86]....
        /*038c*/ 	.word	0xffffffff


	//   ....[87]....
        /*0390*/ 	.word	0xffffffff


	//   ....[88]....
        /*0394*/ 	.word	0xffffffff


	//   ....[89]....
        /*0398*/ 	.word	0xffffffff


	//   ....[90]....
        /*039c*/ 	.word	0xffffffff


	//   ....[91]....
        /*03a0*/ 	.word	0xffffffff


	//   ....[92]....
        /*03a4*/ 	.word	0xffffffff


	//   ....[93]....
        /*03a8*/ 	.word	0xffffffff


	//   ....[94]....
        /*03ac*/ 	.word	0xffffffff


	//   ....[95]....
        /*03b0*/ 	.word	0xffffffff


	//   ....[96]....
        /*03b4*/ 	.word	0xffffffff


	//   ....[97]....
        /*03b8*/ 	.word	0xffffffff


	//   ....[98]....
        /*03bc*/ 	.word	0xffffffff


	//   ....[99]....
        /*03c0*/ 	.word	0xffffffff


	//   ....[100]....
        /*03c4*/ 	.word	0xffffffff


	//   ....[101]....
        /*03c8*/ 	.word	0xffffffff


	//   ....[102]....
        /*03cc*/ 	.word	0xffffffff


	//   ....[103]....
        /*03d0*/ 	.word	0xffffffff


	//   ....[104]....
        /*03d4*/ 	.word	0xffffffff


	//   ....[105]....
        /*03d8*/ 	.word	0xffffffff


	//   ....[106]....
        /*03dc*/ 	.word	0xffffffff


	//   ....[107]....
        /*03e0*/ 	.word	0xffffffff


	//   ....[108]....
        /*03e4*/ 	.word	0xffffffff


	//   ....[109]....
        /*03e8*/ 	.word	0xffffffff


	//   ....[110]....
        /*03ec*/ 	.word	0xffffffff


	//   ....[111]....
        /*03f0*/ 	.word	0xffffffff


	//   ....[112]....
        /*03f4*/ 	.word	0xffffffff


	//   ....[113]....
        /*03f8*/ 	.word	0xffffffff


	//   ....[114]....
        /*03fc*/ 	.word	0xffffffff


	//   ....[115]....
        /*0400*/ 	.word	0xffffffff


	//   ....[116]....
        /*0404*/ 	.word	0xffffffff


	//   ....[117]....
        /*0408*/ 	.word	0xffffffff


	//   ....[118]....
        /*040c*/ 	.word	0xffffffff


	//   ....[119]....
        /*0410*/ 	.word	0xffffffff


	//   ....[120]....
        /*0414*/ 	.word	0xffffffff


	//   ....[121]....
        /*0418*/ 	.word	0xffffffff


	//   ....[122]....
        /*041c*/ 	.word	0xffffffff


	//   ....[123]....
        /*0420*/ 	.word	0xffffffff


	//   ....[124]....
        /*0424*/ 	.word	0xffffffff


	//   ....[125]....
        /*0428*/ 	.word	0xffffffff


	//   ....[126]....
        /*042c*/ 	.word	0xffffffff


	//   ....[127]....
        /*0430*/ 	.word	0xffffffff


	//   ....[128]....
        /*0434*/ 	.word	0xffffffff


	//   ....[129]....
        /*0438*/ 	.word	0xffffffff


	//   ....[130]....
        /*043c*/ 	.word	0xffffffff


	//   ....[131]....
        /*0440*/ 	.word	0xffffffff


	//   ....[132]....
        /*0444*/ 	.word	0xffffffff


	//   ....[133]....
        /*0448*/ 	.word	0xffffffff


	//   ....[134]....
        /*044c*/ 	.word	0xffffffff


	//   ....[135]....
        /*0450*/ 	.word	0xffffffff


	//   ....[136]....
        /*0454*/ 	.word	0xffffffff


	//   ....[137]....
        /*0458*/ 	.word	0xffffffff


	//   ....[138]....
        /*045c*/ 	.word	0xffffffff


	//   ....[139]....
        /*0460*/ 	.word	0xffffffff


	//   ....[140]....
        /*0464*/ 	.word	0xffffffff


	//   ....[141]....
        /*0468*/ 	.word	0xffffffff


	//   ....[142]....
        /*046c*/ 	.word	0xffffffff


	//   ....[143]....
        /*0470*/ 	.word	0xffffffff


	//   ....[144]....
        /*0474*/ 	.word	0xffffffff


	//   ....[145]....
        /*0478*/ 	.word	0xffffffff


	//   ....[146]....
        /*047c*/ 	.word	0xffffffff


	//   ....[147]....
        /*0480*/ 	.word	0xffffffff


	//   ....[148]....
        /*0484*/ 	.word	0xffffffff


	//   ....[149]....
        /*0488*/ 	.word	0xffffffff


	//   ....[150]....
        /*048c*/ 	.word	0xffffffff


	//   ....[151]....
        /*0490*/ 	.word	0xffffffff


	//   ....[152]....
        /*0494*/ 	.word	0xffffffff


	//   ....[153]....
        /*0498*/ 	.word	0xffffffff


	//   ....[154]....
        /*049c*/ 	.word	0xffffffff


	//   ....[155]....
        /*04a0*/ 	.word	0xffffffff


	//   ....[156]....
        /*04a4*/ 	.word	0xffffffff


	//   ....[157]....
        /*04a8*/ 	.word	0xffffffff


	//   ....[158]....
        /*04ac*/ 	.word	0xffffffff


	//   ....[159]....
        /*04b0*/ 	.word	0xffffffff


	//   ....[160]....
        /*04b4*/ 	.word	0xffffffff


	//   ....[161]....
        /*04b8*/ 	.word	0xffffffff


	//   ....[162]....
        /*04bc*/ 	.word	0xffffffff


	//   ....[163]....
        /*04c0*/ 	.word	0xffffffff


	//   ....[164]....
        /*04c4*/ 	.word	0xffffffff


	//   ....[165]....
        /*04c8*/ 	.word	0xffffffff


	//   ....[166]....
        /*04cc*/ 	.word	0xffffffff


	//   ....[167]....
        /*04d0*/ 	.word	0xffffffff


	//   ....[168]....
        /*04d4*/ 	.word	0xffffffff


	//   ....[169]....
        /*04d8*/ 	.word	0x0500000f


	//   ....[170]....
        /*04dc*/ 	.word	0x0500000f


	//   ....[171]....
        /*04e0*/ 	.word	0x0500000f


	//   ....[172]....
        /*04e4*/ 	.word	0x0500000f


	//   ....[173]....
        /*04e8*/ 	.word	0x0500000f


	//   ....[174]....
        /*04ec*/ 	.word	0x0500000f


	//   ....[175]....
        /*04f0*/ 	.word	0x0500000f


	//   ....[176]....
        /*04f4*/ 	.word	0x0500000f


	//   ....[177]....
        /*04f8*/ 	.word	0x0500000f


	//   ....[178]....
        /*04fc*/ 	.word	0x0500000f


	//   ....[179]....
        /*0500*/ 	.word	0x0500000f


	//   ....[180]....
        /*0504*/ 	.word	0x0500000f


	//   ....[181]....
        /*0508*/ 	.word	0x0500000f


	//   ....[182]....
        /*050c*/ 	.word	0x0500000f


	//   ....[183]....
        /*0510*/ 	.word	0x0500000f


	//   ....[184]....
        /*0514*/ 	.word	0x0500000f


	//   ....[185]....
        /*0518*/ 	.word	0x0500000f


	//   ....[186]....
        /*051c*/ 	.word	0x0500000f


	//   ....[187]....
        /*0520*/ 	.word	0x0500000f


	//   ....[188]....
        /*0524*/ 	.word	0x0500000f


	//   ....[189]....
        /*0528*/ 	.word	0x0500000f


	//   ....[190]....
        /*052c*/ 	.word	0x0500000f


	//   ....[191]....
        /*0530*/ 	.word	0x0500000f


	//   ....[192]....
        /*0534*/ 	.word	0x0500000f


	//   ....[193]....
        /*0538*/ 	.word	0x0500000f


	//   ....[194]....
        /*053c*/ 	.word	0x0500000f


	//   ....[195]....
        /*0540*/ 	.word	0x0500000f


	//   ....[196]....
        /*0544*/ 	.word	0x0500000f


	//   ....[197]....
        /*0548*/ 	.word	0x0500000f


	//   ....[198]....
        /*054c*/ 	.word	0x0500000f


	//   ....[199]....
        /*0550*/ 	.word	0x0500000f


	//   ....[200]....
        /*0554*/ 	.word	0x0500000f


	//   ....[201]....
        /*0558*/ 	.word	0x0500000f


	//   ....[202]....
        /*055c*/ 	.word	0x0500000f


	//   ....[203]....
        /*0560*/ 	.word	0x0500000f


	//   ....[204]....
        /*0564*/ 	.word	0x0500000f


	//   ....[205]....
        /*0568*/ 	.word	0x0500000f


	//   ....[206]....
        /*056c*/ 	.word	0x0500000f


	//   ....[207]....
        /*0570*/ 	.word	0x0500000f


	//   ....[208]....
        /*0574*/ 	.word	0x0500000f


	//   ....[209]....
        /*0578*/ 	.word	0x0500000f


	//   ....[210]....
        /*057c*/ 	.word	0x0500000f


	//   ....[211]....
        /*0580*/ 	.word	0x0500000f


	//   ....[212]....
        /*0584*/ 	.word	0x0500000f


	//   ....[213]....
        /*0588*/ 	.word	0x0500000f


	//   ....[214]....
        /*058c*/ 	.word	0x0500000f


	//   ....[215]....
        /*0590*/ 	.word	0x0500000f


	//   ....[216]....
        /*0594*/ 	.word	0x0500000f


	//   ....[217]....
        /*0598*/ 	.word	0x0500000f


	//   ....[218]....
        /*059c*/ 	.word	0x0500000f


	//   ....[219]....
        /*05a0*/ 	.word	0x0500000f


	//   ....[220]....
        /*05a4*/ 	.word	0x0500000f


	//   ....[221]....
        /*05a8*/ 	.word	0x0500000f


	//   ....[222]....
        /*05ac*/ 	.word	0x0500000f


	//   ....[223]....
        /*05b0*/ 	.word	0x0500000f


	//   ....[224]....
        /*05b4*/ 	.word	0x0500000f


	//   ....[225]....
        /*05b8*/ 	.word	0x0500000f


	//   ....[226]....
        /*05bc*/ 	.word	0x0500000f


	//   ....[227]....
        /*05c0*/ 	.word	0x0500000f


	//   ....[228]....
        /*05c4*/ 	.word	0x0500000f


	//   ....[229]....
        /*05c8*/ 	.word	0x0500000f


	//   ....[230]....
        /*05cc*/ 	.word	0x0500000f


	//   ....[231]....
        /*05d0*/ 	.word	0x0500000f


	//   ....[232]....
        /*05d4*/ 	.word	0x0500000f


	//   ....[233]....
        /*05d8*/ 	.word	0x0500000f


	//   ....[234]....
        /*05dc*/ 	.word	0x0500000f


	//   ....[235]....
        /*05e0*/ 	.word	0x0500000f


	//   ....[236]....
        /*05e4*/ 	.word	0x0500000f


	//   ....[237]....
        /*05e8*/ 	.word	0x0500000f


	//   ....[238]....
        /*05ec*/ 	.word	0x0500000f


	//   ....[239]....
        /*05f0*/ 	.word	0x0500000f


	//   ....[240]....
        /*05f4*/ 	.word	0x0500000f


	//   ....[241]....
        /*05f8*/ 	.word	0x0500000f


	//   ....[242]....
        /*05fc*/ 	.word	0x0500000f


	//   ....[243]....
        /*0600*/ 	.word	0x0500000f


	//   ....[244]....
        /*0604*/ 	.word	0x0500000f


	//   ....[245]....
        /*0608*/ 	.word	0x0500000f


	//   ....[246]....
        /*060c*/ 	.word	0x0500000f


	//   ....[247]....
        /*0610*/ 	.word	0x0500000f


	//   ....[248]....
        /*0614*/ 	.word	0x0500000f


	//   ....[249]....
        /*0618*/ 	.word	0x0500000f


	//   ....[250]....
        /*061c*/ 	.word	0x0500000f


	//   ....[251]....
        /*0620*/ 	.word	0x0500000f


	//   ....[252]....
        /*0624*/ 	.word	0x0500000f


	//   ....[253]....
        /*0628*/ 	.word	0x0500000f


	//   ....[254]....
        /*062c*/ 	.word	0x0500000f


	//   ....[255]....
        /*0630*/ 	.word	0x0500000f


	//   ....[0]....
        /*0634*/ 	.word	0x0500000f


	//   ....[1]....
        /*0638*/ 	.word	0x0500000f


	//   ....[2]....
        /*063c*/ 	.word	0x0500000f


	//   ....[3]....
        /*0640*/ 	.word	0x0500000f


	//   ....[4]....
        /*0644*/ 	.word	0x0500000f


	//   ....[5]....
        /*0648*/ 	.word	0x0500000f


	//   ....[6]....
        /*064c*/ 	.word	0x0500000f


	//   ....[7]....
        /*0650*/ 	.word	0x0500000f


	//   ....[8]....
        /*0654*/ 	.word	0x0500000f


	//   ....[9]....
        /*0658*/ 	.word	0x0500000f


	//   ....[10]....
        /*065c*/ 	.word	0x0500000f


	//   ....[11]....
        /*0660*/ 	.word	0x0500000f


	//   ....[12]....
        /*0664*/ 	.word	0x0500000f


	//   ....[13]....
        /*0668*/ 	.word	0x0500000f


	//   ....[14]....
        /*066c*/ 	.word	0x0500000f


	//   ....[15]....
        /*0670*/ 	.word	0x0500000f


	//   ....[16]....
        /*0674*/ 	.word	0x0500000f


	//   ....[17]....
        /*0678*/ 	.word	0x0500000f


	//   ....[18]....
        /*067c*/ 	.word	0x0500000f


	//   ....[19]....
        /*0680*/ 	.word	0x0500000f


	//----- nvinfo : EIATTR_COOP_GROUP_INSTR_OFFSETS
	.align		4
.L_1579:
        /*0684*/ 	.byte	0x04, 0x28
        /*0686*/ 	.short	(.L_1581 - .L_1580)


	//   ....[0]....
.L_1580:
        /*0688*/ 	.word	0x00000080


	//   ....[1]....
        /*068c*/ 	.word	0x00000090


	//   ....[2]....
        /*0690*/ 	.word	0x000002d0


	//   ....[3]....
        /*0694*/ 	.word	0x00000430


	//   ....[4]....
        /*0698*/ 	.word	0x00000550


	//   ....[5]....
        /*069c*/ 	.word	0x000006b0


	//   ....[6]....
        /*06a0*/ 	.word	0x00001460


	//   ....[7]....
        /*06a4*/ 	.word	0x00001b00


	//   ....[8]....
        /*06a8*/ 	.word	0x00001b30


	//   ....[9]....
        /*06ac*/ 	.word	0x000021e0


	//   ....[10]....
        /*06b0*/ 	.word	0x00002250


	//   ....[11]....
        /*06b4*/ 	.word	0x00002d10


	//   ....[12]....
        /*06b8*/ 	.word	0x00002d60


	//   ....[13]....
        /*06bc*/ 	.word	0x00003fc0


	//   ....[14]....
        /*06c0*/ 	.word	0x00003fe0


	//   ....[15]....
        /*06c4*/ 	.word	0x000046c0


	//   ....[16]....
        /*06c8*/ 	.word	0x00004700


	//   ....[17]....
        /*06cc*/ 	.word	0x00005000


	//   ....[18]....
        /*06d0*/ 	.word	0x00005060


	//   ....[19]....
        /*06d4*/ 	.word	0x00006a00


	//   ....[20]....
        /*06d8*/ 	.word	0x00006a10


	//   ....[21]....
        /*06dc*/ 	.word	0x00006a40


	//   ....[22]....
        /*06e0*/ 	.word	0x00006a60


	//   ....[23]....
        /*06e4*/ 	.word	0x00007ce0


	//   ....[24]....
        /*06e8*/ 	.word	0x00007d10


	//   ....[25]....
        /*06ec*/ 	.word	0x00007dc0


	//   ....[26]....
        /*06f0*/ 	.word	0x00007dd0


	//   ....[27]....
        /*06f4*/ 	.word	0x00008b70


	//   ....[28]....
        /*06f8*/ 	.word	0x00008bb0


	//   ....[29]....
        /*06fc*/ 	.word	0x00008bf0


	//   ....[30]....
        /*0700*/ 	.word	0x00008c20


	//   ....[31]....
        /*0704*/ 	.word	0x00009100


	//   ....[32]....
        /*0708*/ 	.word	0x00009140


	//   ....[33]....
        /*070c*/ 	.word	0x00009170


	//   ....[34]....
        /*0710*/ 	.word	0x000091a0


	//   ....[35]....
        /*0714*/ 	.word	0x000091c0


	//   ....[36]....
        /*0718*/ 	.word	0x000091d0


	//   ....[37]....
        /*071c*/ 	.word	0x000091f0


	//   ....[38]....
        /*0720*/ 	.word	0x00009210


	//   ....[39]....
        /*0724*/ 	.word	0x00009aa0


	//   ....[40]....
        /*0728*/ 	.word	0x00009ad0


	//   ....[41]....
        /*072c*/ 	.word	0x00009b10


	//   ....[42]....
        /*0730*/ 	.word	0x00009b40


	//   ....[43]....
        /*0734*/ 	.word	0x00009b50


	//   ....[44]....
        /*0738*/ 	.word	0x00009b60


	//   ....[45]....
        /*073c*/ 	.word	0x00009b70


	//   ....[46]....
        /*0740*/ 	.word	0x00009b90


	//   ....[47]....
        /*0744*/ 	.word	0x00009ce0


	//   ....[48]....
        /*0748*/ 	.word	0x00009ed0


	//   ....[49]....
        /*074c*/ 	.word	0x00009f00


	//   ....[50]....
        /*0750*/ 	.word	0x00009f30


	//   ....[51]....
        /*0754*/ 	.word	0x00009f60


	//   ....[52]....
        /*0758*/ 	.word	0x00009f90


	//   ....[53]....
        /*075c*/ 	.word	0x00009fc0


	//   ....[54]....
        /*0760*/ 	.word	0x0000a110


	//   ....[55]....
        /*0764*/ 	.word	0x0000a140


	//   ....[56]....
        /*0768*/ 	.word	0x0000a170


	//   ....[57]....
        /*076c*/ 	.word	0x0000a1a0


	//   ....[58]....
        /*0770*/ 	.word	0x0000a1d0


	//   ....[59]....
        /*0774*/ 	.word	0x0000a200


	//   ....[60]....
        /*0778*/ 	.word	0x0000a290


	//   ....[61]....
        /*077c*/ 	.word	0x0000a2f0


	//   ....[62]....
        /*0780*/ 	.word	0x0000a380


	//   ....[63]....
        /*0784*/ 	.word	0x0000bc60


	//   ....[64]....
        /*0788*/ 	.word	0x0000bc80


	//   ....[65]....
        /*078c*/ 	.word	0x0000bd10


	//   ....[66]....
        /*0790*/ 	.word	0x0000bd30


	//   ....[67]....
        /*0794*/ 	.word	0x0000bdb0


	//   ....[68]....
        /*0798*/ 	.word	0x0000bdd0


	//   ....[69]....
        /*079c*/ 	.word	0x0000be50


	//   ....[70]....
        /*07a0*/ 	.word	0x0000be70


	//   ....[71]....
        /*07a4*/ 	.word	0x0000bef0


	//   ....[72]....
        /*07a8*/ 	.word	0x0000bf10


	//   ....[73]....
        /*07ac*/ 	.word	0x0000bf90


	//   ....[74]....
        /*07b0*/ 	.word	0x0000bfb0


	//   ....[75]....
        /*07b4*/ 	.word	0x0000c030


	//   ....[76]....
        /*07b8*/ 	.word	0x0000c050


	//   ....[77]....
        /*07bc*/ 	.word	0x0000c060


	//   ....[78]....
        /*07c0*/ 	.word	0x0000c070


	//   ....[79]....
        /*07c4*/ 	.word	0x0000c970


	//   ....[80]....
        /*07c8*/ 	.word	0x0000c9a0


	//   ....[81]....
        /*07cc*/ 	.word	0x0000ca40


	//   ....[82]....
        /*07d0*/ 	.word	0x0000ca60


	//   ....[83]....
        /*07d4*/ 	.word	0x0000cae0


	//   ....[84]....
        /*07d8*/ 	.word	0x0000cb00


	//   ....[85]....
        /*07dc*/ 	.word	0x0000cb80


	//   ....[86]....
        /*07e0*/ 	.word	0x0000cba0


	//   ....[87]....
        /*07e4*/ 	.word	0x0000cc20


	//   ....[88]....
        /*07e8*/ 	.word	0x0000cc40


	//   ....[89]....
        /*07ec*/ 	.word	0x0000ccc0


	//   ....[90]....
        /*07f0*/ 	.word	0x0000cce0


	//   ....[91]....
        /*07f4*/ 	.word	0x0000cd60


	//   ....[92]....
        /*07f8*/ 	.word	0x0000cd80


	//   ....[93]....
        /*07fc*/ 	.word	0x0000cd90


	//   ....[94]....
        /*0800*/ 	.word	0x0000ce00


	//   ....[95]....
        /*0804*/ 	.word	0x0000ce50


	//   ....[96]....
        /*0808*/ 	.word	0x0000ce80


	//   ....[97]....
        /*080c*/ 	.word	0x0000cf10


	//   ....[98]....
        /*0810*/ 	.word	0x0000cf20


	//   ....[99]....
        /*0814*/ 	.word	0x0000cf90


	//   ....[100]....
        /*0818*/ 	.word	0x0000cfa0


	//   ....[101]....
        /*081c*/ 	.word	0x0000cfe0


	//   ....[102]....
        /*0820*/ 	.word	0x0000d000


	//   ....[103]....
        /*0824*/ 	.word	0x0000d780


	//   ....[104]....
        /*0828*/ 	.word	0x0000d7b0


	//   ....[105]....
        /*082c*/ 	.word	0x0000d800


	//   ....[106]....
        /*0830*/ 	.word	0x0000d810


	//   ....[107]....
        /*0834*/ 	.word	0x0000d850


	//   ....[108]....
        /*0838*/ 	.word	0x0000d860


	//   ....[109]....
        /*083c*/ 	.word	0x0000d8a0


	//   ....[110]....
        /*0840*/ 	.word	0x0000d8b0


	//   ....[111]....
        /*0844*/ 	.word	0x0000d8f0


	//   ....[112]....
        /*0848*/ 	.word	0x0000d900


	//   ....[113]....
        /*084c*/ 	.word	0x0000d940


	//   ....[114]....
        /*0850*/ 	.word	0x0000d950


	//   ....[115]....
        /*0854*/ 	.word	0x0000d990


	//   ....[116]....
        /*0858*/ 	.word	0x0000d9a0


	//   ....[117]....
        /*085c*/ 	.word	0x0000d9b0


	//   ....[118]....
        /*0860*/ 	.word	0x0000d9f0


	//   ....[119]....
        /*0864*/ 	.word	0x0000dca0


	//   ....[120]....
        /*0868*/ 	.word	0x0000dcd0


	//   ....[121]....
        /*086c*/ 	.word	0x0000dd30


	//   ....[122]....
        /*0870*/ 	.word	0x0000dd40


	//   ....[123]....
        /*0874*/ 	.word	0x0000dd90


	//   ....[124]....
        /*0878*/ 	.word	0x0000dda0


	//   ....[125]....
        /*087c*/ 	.word	0x0000ddf0


	//   ....[126]....
        /*0880*/ 	.word	0x0000de00


	//   ....[127]....
        /*0884*/ 	.word	0x0000de50


	//   ....[128]....
        /*0888*/ 	.word	0x0000de60


	//   ....[129]....
        /*088c*/ 	.word	0x0000deb0


	//   ....[130]....
        /*0890*/ 	.word	0x0000dec0


	//   ....[131]....
        /*0894*/ 	.word	0x0000df10


	//   ....[132]....
        /*0898*/ 	.word	0x0000df20


	//   ....[133]....
        /*089c*/ 	.word	0x0000df30


	//   ....[134]....
        /*08a0*/ 	.word	0x0000df70


	//   ....[135]....
        /*08a4*/ 	.word	0x0000e520


	//   ....[136]....
        /*08a8*/ 	.word	0x0000e560


	//   ....[137]....
        /*08ac*/ 	.word	0x0000e590


	//   ....[138]....
        /*08b0*/ 	.word	0x0000e5a0


	//   ....[139]....
        /*08b4*/ 	.word	0x0000e5b0


	//   ....[140]....
        /*08b8*/ 	.word	0x0000e5c0


	//   ....[141]....
        /*08bc*/ 	.word	0x0000e5e0


	//   ....[142]....
        /*08c0*/ 	.word	0x0000e630


	//   ....[143]....
        /*08c4*/ 	.word	0x0000e650


	//   ....[144]....
        /*08c8*/ 	.word	0x0000e690


	//   ....[145]....
        /*08cc*/ 	.word	0x0000e6b0


	//   ....[146]....
        /*08d0*/ 	.word	0x0000e6f0


	//   ....[147]....
        /*08d4*/ 	.word	0x0000e710


	//   ....[148]....
        /*08d8*/ 	.word	0x0000e760


	//   ....[149]....
        /*08dc*/ 	.word	0x0000e790


	//   ....[150]....
        /*08e0*/ 	.word	0x0000e7f0


	//   ....[151]....
        /*08e4*/ 	.word	0x0000eb70


	//   ....[152]....
        /*08e8*/ 	.word	0x0000ebc0


	//   ....[153]....
        /*08ec*/ 	.word	0x0000ebf0


	//   ....[154]....
        /*08f0*/ 	.word	0x0000ec20


	//   ....[155]....
        /*08f4*/ 	.word	0x0000ec30


	//   ....[156]....
        /*08f8*/ 	.word	0x0000ec60


	//   ....[157]....
        /*08fc*/ 	.word	0x0000ec90


	//   ....[158]....
        /*0900*/ 	.word	0x0000ecc0


	//   ....[159]....
        /*0904*/ 	.word	0x0000ee40


	//   ....[160]....
        /*0908*/ 	.word	0x0000ee70


	//   ....[161]....
        /*090c*/ 	.word	0x0000eea0


	//   ....[162]....
        /*0910*/ 	.word	0x0000eed0


	//   ....[163]....
        /*0914*/ 	.word	0x0000ef00


	//   ....[164]....
        /*0918*/ 	.word	0x0000ef30


	//   ....[165]....
        /*091c*/ 	.word	0x0000eff0


	//   ....[166]....
        /*0920*/ 	.word	0x0000f010


	//   ....[167]....
        /*0924*/ 	.word	0x0000f080


	//   ....[168]....
        /*0928*/ 	.word	0x0000f720


	//   ....[169]....
        /*092c*/ 	.word	0x0000fcc0


	//   ....[170]....
        /*0930*/ 	.word	0x0000fdb0


	//   ....[171]....
        /*0934*/ 	.word	0x0000fe50


	//   ....[172]....
        /*0938*/ 	.word	0x0000feb0


	//   ....[173]....
        /*093c*/ 	.word	0x0000ffa0


	//   ....[174]....
        /*0940*/ 	.word	0x00010010


	//   ....[175]....
        /*0944*/ 	.word	0x00010100


	//   ....[176]....
        /*0948*/ 	.word	0x00010170


	//   ....[177]....
        /*094c*/ 	.word	0x00010260


	//   ....[178]....
        /*0950*/ 	.word	0x000102d0


	//   ....[179]....
        /*0954*/ 	.word	0x000103c0


	//   ....[180]....
        /*0958*/ 	.word	0x00010430


	//   ....[181]....
        /*095c*/ 	.word	0x00010520


	//   ....[182]....
        /*0960*/ 	.word	0x00010590


	//   ....[183]....
        /*0964*/ 	.word	0x00010680


	//   ....[184]....
        /*0968*/ 	.word	0x000106f0


	//   ....[185]....
        /*096c*/ 	.word	0x00010790


	//   ....[186]....
        /*0970*/ 	.word	0x00010880


	//   ....[187]....
        /*0974*/ 	.word	0x000108f0


	//   ....[188]....
        /*0978*/ 	.word	0x00010950


	//   ....[189]....
        /*097c*/ 	.word	0x00010a40


	//   ....[190]....
        /*0980*/ 	.word	0x00010aa0


	//   ....[191]....
        /*0984*/ 	.word	0x00010ba0


	//   ....[192]....
        /*0988*/ 	.word	0x00010c00


	//   ....[193]....
        /*098c*/ 	.word	0x00010d00


	//   ....[194]....
        /*0990*/ 	.word	0x00010d60


	//   ....[195]....
        /*0994*/ 	.word	0x00010e60


	//   ....[196]....
        /*0998*/ 	.word	0x00010ec0


	//   ....[197]....
        /*099c*/ 	.word	0x00010fc0


	//   ....[198]....
        /*09a0*/ 	.word	0x00011020


	//   ....[199]....
        /*09a4*/ 	.word	0x00011120


	//   ....[200]....
        /*09a8*/ 	.word	0x00011180


	//   ....[201]....
        /*09ac*/ 	.word	0x00011230


	//   ....[202]....
        /*09b0*/ 	.word	0x000112f0


	//   ....[203]....
        /*09b4*/ 	.word	0x000113b0


	//   ....[204]....
        /*09b8*/ 	.word	0x00011410


	//   ....[205]....
        /*09bc*/ 	.word	0x00011510


	//   ....[206]....
        /*09c0*/ 	.word	0x00011570


	//   ....[207]....
        /*09c4*/ 	.word	0x00011640


	//   ....[208]....
        /*09c8*/ 	.word	0x000116a0


	//   ....[209]....
        /*09cc*/ 	.word	0x00011760


	//   ....[210]....
        /*09d0*/ 	.word	0x000118a0


	//   ....[211]....
        /*09d4*/ 	.word	0x00011950


	//   ....[212]....
        /*09d8*/ 	.word	0x000119b0


	//   ....[213]....
        /*09dc*/ 	.word	0x00011a60


	//   ....[214]....
        /*09e0*/ 	.word	0x00011ac0


	//   ....[215]....
        /*09e4*/ 	.word	0x00011b70


	//   ....[216]....
        /*09e8*/ 	.word	0x00011bd0


	//   ....[217]....
        /*09ec*/ 	.word	0x00011c80


	//   ....[218]....
        /*09f0*/ 	.word	0x00011ce0


	//   ....[219]....
        /*09f4*/ 	.word	0x00011d90


	//   ....[220]....
        /*09f8*/ 	.word	0x00011df0


	//   ....[221]....
        /*09fc*/ 	.word	0x00011ea0


	//   ....[222]....
        /*0a00*/ 	.word	0x00011f00


	//   ....[223]....
        /*0a04*/ 	.word	0x00011fb0


	//   ....[224]....
        /*0a08*/ 	.word	0x00012010


	//   ....[225]....
        /*0a0c*/ 	.word	0x000120c0


	//   ....[226]....
        /*0a10*/ 	.word	0x000121b0


	//   ....[227]....
        /*0a14*/ 	.word	0x00012260


	//   ....[228]....
        /*0a18*/ 	.word	0x000122c0


	//   ....[229]....
        /*0a1c*/ 	.word	0x00012380


	//   ....[230]....
        /*0a20*/ 	.word	0x000123e0


	//   ....[231]....
        /*0a24*/ 	.word	0x000124a0


	//   ....[232]....
        /*0a28*/ 	.word	0x00012500


	//   ....[233]....
        /*0a2c*/ 	.word	0x000125c0


	//   ....[234]....
        /*0a30*/ 	.word	0x00012620


	//   ....[235]....
        /*0a34*/ 	.word	0x000126e0


	//   ....[236]....
        /*0a38*/ 	.word	0x00012740


	//   ....[237]....
        /*0a3c*/ 	.word	0x00012800


	//   ....[238]....
        /*0a40*/ 	.word	0x00012860


	//   ....[239]....
        /*0a44*/ 	.word	0x00012920


	//   ....[240]....
        /*0a48*/ 	.word	0x00012980


	//   ....[241]....
        /*0a4c*/ 	.word	0x00012a30


	//   ....[242]....
        /*0a50*/ 	.word	0x00012b20


	//   ....[243]....
        /*0a54*/ 	.word	0x00012bd0


	//   ....[244]....
        /*0a58*/ 	.word	0x00012c60


	//   ....[245]....
        /*0a5c*/ 	.word	0x00012d10


	//   ....[246]....
        /*0a60*/ 	.word	0x00012d70


	//   ....[247]....
        /*0a64*/ 	.word	0x00012e30


	//   ....[248]....
        /*0a68*/ 	.word	0x00012e90


	//   ....[249]....
        /*0a6c*/ 	.word	0x00012f50


	//   ....[250]....
        /*0a70*/ 	.word	0x00012fb0


	//   ....[251]....
        /*0a74*/ 	.word	0x00013070


	//   ....[252]....
        /*0a78*/ 	.word	0x000130d0


	//   ....[253]....
        /*0a7c*/ 	.word	0x00013190


	//   ....[254]....
        /*0a80*/ 	.word	0x000131f0


	//   ....[255]....
        /*0a84*/ 	.word	0x000132b0


	//   ....[0]....
        /*0a88*/ 	.word	0x00013310


	//   ....[1]....
        /*0a8c*/ 	.word	0x000133b0


	//   ....[2]....
        /*0a90*/ 	.word	0x00013440


	//   ....[3]....
        /*0a94*/ 	.word	0x000134e0


	//   ....[4]....
        /*0a98*/ 	.word	0x00013600


	//   ....[5]....
        /*0a9c*/ 	.word	0x00013670


	//   ....[6]....
        /*0aa0*/ 	.word	0x000136e0


	//   ....[7]....
        /*0aa4*/ 	.word	0x00013750


	//   ....[8]....
        /*0aa8*/ 	.word	0x000137c0


	//   ....[9]....
        /*0aac*/ 	.word	0x00013840


	//   ....[10]....
        /*0ab0*/ 	.word	0x000138d0


	//   ....[11]....
        /*0ab4*/ 	.word	0x00013960


	//   ....[12]....
        /*0ab8*/ 	.word	0x000139d0


	//   ....[13]....
        /*0abc*/ 	.word	0x00013a40


	//   ....[14]....
        /*0ac0*/ 	.word	0x00013ab0


	//   ....[15]....
        /*0ac4*/ 	.word	0x00013b30


	//   ....[16]....
        /*0ac8*/ 	.word	0x00013ba0


	//   ....[17]....
        /*0acc*/ 	.word	0x00013c40


	//   ....[18]....
        /*0ad0*/ 	.word	0x00013cd0


	//   ....[19]....
        /*0ad4*/ 	.word	0x00013df0


	//----- nvinfo : EIATTR_REG_RECONFIG
	.align		4
.L_1581:
        /*0ad8*/ 	.byte	0x01, 0x54
	.zero		2


	//----- nvinfo : EIATTR_SYSCALL_OFFSETS
	.align		4
        /*0adc*/ 	.byte	0x04, 0x46
        /*0ade*/ 	.short	(.L_1583 - .L_1582)


	//   ....[0]....
.L_1582:
        /*0ae0*/ 	.word	0x00001640


	//   ....[1]....
        /*0ae4*/ 	.word	0x0000b240


	//   ....[2]....
        /*0ae8*/ 	.word	0x0000b390


	//   ....[3]....
        /*0aec*/ 	.word	0x0000b480


	//   ....[4]....
        /*0af0*/ 	.word	0x0000c480


	//----- nvinfo : EIATTR_MBARRIER_INSTR_OFFSETS
	.align		4
.L_1583:
        /*0af4*/ 	.byte	0x04, 0x39
        /*0af6*/ 	.short	(.L_1585 - .L_1584)


	//   ....[0]....
.L_1584:
        /*0af8*/ 	.word	0x00000180
        /*0afc*/ 	.word	0x000000ff
        /*0b00*/ 	.word	0x00016800
        /*0b04*/ 	.short	0x0100
        /*0b06*/ 	.byte	0x08
	.zero		1


	//   ....[1]....
        /*0b08*/ 	.word	0x00000190
        /*0b0c*/ 	.word	0x000000ff
        /*0b10*/ 	.word	0x00016820
        /*0b14*/ 	.short	0x0100
        /*0b16*/ 	.byte	0x08
	.zero		1


	//   ....[2]....
        /*0b18*/ 	.word	0x00000280
        /*0b1c*/ 	.word	0x000000ff
        /*0b20*/ 	.word	0x00016830
        /*0b24*/ 	.short	0x0100
        /*0b26*/ 	.byte	0x08
	.zero		1


	//   ....[3]....
        /*0b28*/ 	.word	0x00000290
        /*0b2c*/ 	.word	0x000000ff
        /*0b30*/ 	.word	0x00016840
        /*0b34*/ 	.short	0x0100
        /*0b36*/ 	.byte	0x08
	.zero		1


	//   ....[4]....
        /*0b38*/ 	.word	0x000002a0
        /*0b3c*/ 	.word	0x000000ff
        /*0b40*/ 	.word	0x00016838
        /*0b44*/ 	.short	0x0100
        /*0b46*/ 	.byte	0x08
	.zero		1


	//   ....[5]....
        /*0b48*/ 	.word	0x000002b0
        /*0b4c*/ 	.word	0x000000ff
        /*0b50*/ 	.word	0x00016848
        /*0b54*/ 	.short	0x0100
        /*0b56*/ 	.byte	0x08
	.zero		1


	//   ....[6]....
        /*0b58*/ 	.word	0x000003e0
        /*0b5c*/ 	.word	0x000000ff
        /*0b60*/ 	.word	0x00016850
        /*0b64*/ 	.short	0x0100
        /*0b66*/ 	.byte	0x08
	.zero		1


	//   ....[7]....
        /*0b68*/ 	.word	0x000003f0
        /*0b6c*/ 	.word	0x000000ff
        /*0b70*/ 	.word	0x00016860
        /*0b74*/ 	.short	0x0100
        /*0b76*/ 	.byte	0x08
	.zero		1


	//   ....[8]....
        /*0b78*/ 	.word	0x00000400
        /*0b7c*/ 	.word	0x000000ff
        /*0b80*/ 	.word	0x00016858
        /*0b84*/ 	.short	0x0100
        /*0b86*/ 	.byte	0x08
	.zero		1


	//   ....[9]....
        /*0b88*/ 	.word	0x00000410
        /*0b8c*/ 	.word	0x000000ff
        /*0b90*/ 	.word	0x00016868
        /*0b94*/ 	.short	0x0100
        /*0b96*/ 	.byte	0x08
	.zero		1


	//   ....[10]....
        /*0b98*/ 	.word	0x00000500
        /*0b9c*/ 	.word	0x000000ff
        /*0ba0*/ 	.word	0x00016870
        /*0ba4*/ 	.short	0x0100
        /*0ba6*/ 	.byte	0x06
	.zero		1


	//   ....[11]....
        /*0ba8*/ 	.word	0x00000510
        /*0bac*/ 	.word	0x000000ff
        /*0bb0*/ 	.word	0x00016880
        /*0bb4*/ 	.short	0x0100
        /*0bb6*/ 	.byte	0x06
	.zero		1


	//   ....[12]....
        /*0bb8*/ 	.word	0x00000520
        /*0bbc*/ 	.word	0x000000ff
        /*0bc0*/ 	.word	0x00016878
        /*0bc4*/ 	.short	0x0100
        /*0bc6*/ 	.byte	0x06
	.zero		1


	//   ....[13]....
        /*0bc8*/ 	.word	0x00000530
        /*0bcc*/ 	.word	0x000000ff
        /*0bd0*/ 	.word	0x00016888
        /*0bd4*/ 	.short	0x0100
        /*0bd6*/ 	.byte	0x06
	.zero		1


	//   ....[14]....
        /*0bd8*/ 	.word	0x00000660
        /*0bdc*/ 	.word	0x000000ff
        /*0be0*/ 	.word	0x00016890
        /*0be4*/ 	.short	0x0100
        /*0be6*/ 	.byte	0x08
	.zero		1


	//   ....[15]....
        /*0be8*/ 	.word	0x00000670
        /*0bec*/ 	.word	0x000000ff
        /*0bf0*/ 	.word	0x000168a0
        /*0bf4*/ 	.short	0x0100
        /*0bf6*/ 	.byte	0x08
	.zero		1


	//   ....[16]....
        /*0bf8*/ 	.word	0x00000680
        /*0bfc*/ 	.word	0x000000ff
        /*0c00*/ 	.word	0x00016898
        /*0c04*/ 	.short	0x0100
        /*0c06*/ 	.byte	0x08
	.zero		1


	//   ....[17]....
        /*0c08*/ 	.word	0x00000690
        /*0c0c*/ 	.word	0x000000ff
        /*0c10*/ 	.word	0x000168a8
        /*0c14*/ 	.short	0x0100
        /*0c16*/ 	.byte	0x08
	.zero		1


	//   ....[18]....
        /*0c18*/ 	.word	0x000007d0
        /*0c1c*/ 	.word	0x000000ff
        /*0c20*/ 	.word	0x000168b0
        /*0c24*/ 	.short	0x0100
        /*0c26*/ 	.byte	0x08
	.zero		1


	//   ....[19]....
        /*0c28*/ 	.word	0x000007e0
        /*0c2c*/ 	.word	0x000000ff
        /*0c30*/ 	.word	0x000168c0
        /*0c34*/ 	.short	0x0100
        /*0c36*/ 	.byte	0x08
	.zero		1


	//   ....[20]....
        /*0c38*/ 	.word	0x000007f0
        /*0c3c*/ 	.word	0x000000ff
        /*0c40*/ 	.word	0x000168b8
        /*0c44*/ 	.short	0x0100
        /*0c46*/ 	.byte	0x08
	.zero		1


	//   ....[21]....
        /*0c48*/ 	.word	0x00000800
        /*0c4c*/ 	.word	0x000000ff
        /*0c50*/ 	.word	0x000168c8
        /*0c54*/ 	.short	0x0100
        /*0c56*/ 	.byte	0x08
	.zero		1


	//   ....[22]....
        /*0c58*/ 	.word	0x000016c0
        /*0c5c*/ 	.word	0x000000ff
        /*0c60*/ 	.word	0x00016800
        /*0c64*/ 	.short	0x010a
        /*0c66*/ 	.byte	0x2d
	.zero		1


	//   ....[23]....
        /*0c68*/ 	.word	0x00001740
        /*0c6c*/ 	.word	0x00000004
        /*0c70*/ 	.word	0x00016830
        /*0c74*/ 	.short	0x010a
        /*0c76*/ 	.byte	0x3f
	.zero		1


	//   ....[24]....
        /*0c78*/ 	.word	0x00001780
        /*0c7c*/ 	.word	0x00000004
        /*0c80*/ 	.word	0x00016830
        /*0c84*/ 	.short	0x010a
        /*0c86*/ 	.byte	0x3f
	.zero		1


	//   ....[25]....
        /*0c88*/ 	.word	0x000022c0
        /*0c8c*/ 	.word	0x000000ff
        /*0c90*/ 	.word	0x00000000
        /*0c94*/ 	.short	0x0101
        /*0c96*/ 	.byte	0x06
	.zero		1


	//   ....[26]....
        /*0c98*/ 	.word	0x00003940
        /*0c9c*/ 	.word	0x000000ff
        /*0ca0*/ 	.word	0x00016830
        /*0ca4*/ 	.short	0x010a
        /*0ca6*/ 	.byte	0x06
	.zero		1


	//   ....[27]....
        /*0ca8*/ 	.word	0x00003980
        /*0cac*/ 	.word	0x000000ff
        /*0cb0*/ 	.word	0x00016830
        /*0cb4*/ 	.short	0x010a
        /*0cb6*/ 	.byte	0x06
	.zero		1


	//   ....[28]....
        /*0cb8*/ 	.word	0x00003b90
        /*0cbc*/ 	.word	0x000000ff
        /*0cc0*/ 	.word	0x00016850
        /*0cc4*/ 	.short	0x010a
        /*0cc6*/ 	.byte	0x06
	.zero		1


	//   ....[29]....
        /*0cc8*/ 	.word	0x00003bd0
        /*0ccc*/ 	.word	0x000000ff
        /*0cd0*/ 	.word	0x00016850
        /*0cd4*/ 	.short	0x010a
        /*0cd6*/ 	.byte	0x06
	.zero		1


	//   ....[30]....
        /*0cd8*/ 	.word	0x00004060
        /*0cdc*/ 	.word	0x000000ff
        /*0ce0*/ 	.word	0x00000000
        /*0ce4*/ 	.short	0x0101
        /*0ce6*/ 	.byte	0x06
	.zero		1


	//   ....[31]....
        /*0ce8*/ 	.word	0x00005b40
        /*0cec*/ 	.word	0x000000ff
        /*0cf0*/ 	.word	0x00000000
        /*0cf4*/ 	.short	0x0101
        /*0cf6*/ 	.byte	0x06
	.zero		1


	//   ....[32]....
        /*0cf8*/ 	.word	0x00006010
        /*0cfc*/ 	.word	0x000000ff
        /*0d00*/ 	.word	0x00016830
        /*0d04*/ 	.short	0x010a
        /*0d06*/ 	.byte	0x06
	.zero		1


	//   ....[33]....
        /*0d08*/ 	.word	0x00006050
        /*0d0c*/ 	.word	0x000000ff
        /*0d10*/ 	.word	0x00016830
        /*0d14*/ 	.short	0x010a
        /*0d16*/ 	.byte	0x06
	.zero		1


	//   ....[34]....
        /*0d18*/ 	.word	0x00006230
        /*0d1c*/ 	.word	0x000000ff
        /*0d20*/ 	.word	0x00016850
        /*0d24*/ 	.short	0x010a
        /*0d26*/ 	.byte	0x06
	.zero		1


	//   ....[35]....
        /*0d28*/ 	.word	0x00006270
        /*0d2c*/ 	.word	0x000000ff
        /*0d30*/ 	.word	0x00016850
        /*0d34*/ 	.short	0x010a
        /*0d36*/ 	.byte	0x06
	.zero		1


	//   ....[36]....
        /*0d38*/ 	.word	0x00006690
        /*0d3c*/ 	.word	0x000000ff
        /*0d40*/ 	.word	0x00000000
        /*0d44*/ 	.short	0x0101
        /*0d46*/ 	.byte	0x06
	.zero		1


	//   ....[37]....
        /*0d48*/ 	.word	0x00007840
        /*0d4c*/ 	.word	0x000000ff
        /*0d50*/ 	.word	0x00000000
        /*0d54*/ 	.short	0x0101
        /*0d56*/ 	.byte	0x06
	.zero		1


	//   ....[38]....
        /*0d58*/ 	.word	0x00007c50
        /*0d5c*/ 	.word	0x000000ff
        /*0d60*/ 	.word	0x00016850
        /*0d64*/ 	.short	0x010a
        /*0d66*/ 	.byte	0x05
	.zero		1


	//   ....[39]....
        /*0d68*/ 	.word	0x00007c90
        /*0d6c*/ 	.word	0x000000ff
        /*0d70*/ 	.word	0x00016850
        /*0d74*/ 	.short	0x010a
        /*0d76*/ 	.byte	0x05
	.zero		1


	//   ....[40]....
        /*0d78*/ 	.word	0x000081f0
        /*0d7c*/ 	.word	0x000000ff
        /*0d80*/ 	.word	0x00000000
        /*0d84*/ 	.short	0x0101
        /*0d86*/ 	.byte	0x04
	.zero		1


	//   ....[41]....
        /*0d88*/ 	.word	0x00009070
        /*0d8c*/ 	.word	0x00000000
        /*0d90*/ 	.word	0x00000000
        /*0d94*/ 	.short	0x0101
        /*0d96*/ 	.byte	0x3f
	.zero		1


	//   ....[42]....
        /*0d98*/ 	.word	0x0000b9b0
        /*0d9c*/ 	.word	0x00000003
        /*0da0*/ 	.word	0x00016840
        /*0da4*/ 	.short	0x010a
        /*0da6*/ 	.byte	0x3f
	.zero		1


	//   ....[43]....
        /*0da8*/ 	.word	0x0000c170
        /*0dac*/ 	.word	0x00000003
        /*0db0*/ 	.word	0x00016830
        /*0db4*/ 	.short	0x0107
        /*0db6*/ 	.byte	0x3f
	.zero		1


	//   ....[44]....
        /*0db8*/ 	.word	0x0000c240
        /*0dbc*/ 	.word	0x00000003
        /*0dc0*/ 	.word	0x00016830
        /*0dc4*/ 	.short	0x0101
        /*0dc6*/ 	.byte	0x3f
	.zero		1


	//   ....[45]....
        /*0dc8*/ 	.word	0x0000d0a0
        /*0dcc*/ 	.word	0x00000016
        /*0dd0*/ 	.word	0x00016800
        /*0dd4*/ 	.short	0x0107
        /*0dd6*/ 	.byte	0x3f
	.zero		1


	//   ....[46]....
        /*0dd8*/ 	.word	0x0000d1a0
        /*0ddc*/ 	.word	0x00000016
        /*0de0*/ 	.word	0x00016800
        /*0de4*/ 	.short	0x0101
        /*0de6*/ 	.byte	0x3f
	.zero		1


	//   ....[47]....
        /*0de8*/ 	.word	0x0000d1c0
        /*0dec*/ 	.word	0x00000016
        /*0df0*/ 	.word	0x00016820
        /*0df4*/ 	.short	0x010a
        /*0df6*/ 	.byte	0x3f
	.zero		1


	//   ....[48]....
        /*0df8*/ 	.word	0x0000d560
        /*0dfc*/ 	.word	0x00000005
        /*0e00*/ 	.word	0x00016840
        /*0e04*/ 	.short	0x010a
        /*0e06*/ 	.byte	0x3f
	.zero		1


	//   ....[49]....
        /*0e08*/ 	.word	0x0000da70
        /*0e0c*/ 	.word	0x00000005
        /*0e10*/ 	.word	0x00016830
        /*0e14*/ 	.short	0x0107
        /*0e16*/ 	.byte	0x3f
	.zero		1


	//   ....[50]....
        /*0e18*/ 	.word	0x0000db30
        /*0e1c*/ 	.word	0x00000005
        /*0e20*/ 	.word	0x00016830
        /*0e24*/ 	.short	0x0101
        /*0e26*/ 	.byte	0x3f
	.zero		1


	//   ....[51]....
        /*0e28*/ 	.word	0x0000db90
        /*0e2c*/ 	.word	0x00000005
        /*0e30*/ 	.word	0x00016860
        /*0e34*/ 	.short	0x010a
        /*0e36*/ 	.byte	0x3f
	.zero		1


	//   ....[52]....
        /*0e38*/ 	.word	0x0000e060
        /*0e3c*/ 	.word	0x00000005
        /*0e40*/ 	.word	0x00016850
        /*0e44*/ 	.short	0x0107
        /*0e46*/ 	.byte	0x3f
	.zero		1


	//   ....[53]....
        /*0e48*/ 	.word	0x0000e200
        /*0e4c*/ 	.word	0x00000005
        /*0e50*/ 	.word	0x00016850
        /*0e54*/ 	.short	0x0101
        /*0e56*/ 	.byte	0x3f
	.zero		1


	//   ....[54]....
        /*0e58*/ 	.word	0x0000e410
        /*0e5c*/ 	.word	0x00000000
        /*0e60*/ 	.word	0x00016860
        /*0e64*/ 	.short	0x010a
        /*0e66*/ 	.byte	0x3f
	.zero		1


	//   ....[55]....
        /*0e68*/ 	.word	0x0000e8a0
        /*0e6c*/ 	.word	0x00000000
        /*0e70*/ 	.word	0x00016850
        /*0e74*/ 	.short	0x0107
        /*0e76*/ 	.byte	0x3f
	.zero		1


	//   ....[56]....
        /*0e78*/ 	.word	0x0000e970
        /*0e7c*/ 	.word	0x00000000
        /*0e80*/ 	.word	0x00016850
        /*0e84*/ 	.short	0x0101
        /*0e86*/ 	.byte	0x3f
	.zero		1


	//   ....[57]....
        /*0e88*/ 	.word	0x0000f6a0
        /*0e8c*/ 	.word	0x00000005
        /*0e90*/ 	.word	0x00016820
        /*0e94*/ 	.short	0x010a
        /*0e96*/ 	.byte	0x3f
	.zero		1


	//   ....[58]....
        /*0e98*/ 	.word	0x0000f820
        /*0e9c*/ 	.word	0x00000003
        /*0ea0*/ 	.word	0x00016840
        /*0ea4*/ 	.short	0x010a
        /*0ea6*/ 	.byte	0x3f
	.zero		1


	//   ....[59]....
        /*0ea8*/ 	.word	0x0000f8c0
        /*0eac*/ 	.word	0x00000019
        /*0eb0*/ 	.word	0x00016840
        /*0eb4*/ 	.short	0x010a
        /*0eb6*/ 	.byte	0x3f
	.zero		1


	//   ....[60]....
        /*0eb8*/ 	.word	0x0000f900
        /*0ebc*/ 	.word	0x00000003
        /*0ec0*/ 	.word	0x00016860
        /*0ec4*/ 	.short	0x010a
        /*0ec6*/ 	.byte	0x3f
	.zero		1


	//   ....[61]....
        /*0ec8*/ 	.word	0x0000f940
        /*0ecc*/ 	.word	0x00000019
        /*0ed0*/ 	.word	0x00016860
        /*0ed4*/ 	.short	0x010a
        /*0ed6*/ 	.byte	0x3f
	.zero		1


	//   ....[62]....
        /*0ed8*/ 	.word	0x0000f9b0
        /*0edc*/ 	.word	0x00000003
        /*0ee0*/ 	.word	0x00016800
        /*0ee4*/ 	.short	0x010a
        /*0ee6*/ 	.byte	0x3f
	.zero		1


	//   ....[63]....
        /*0ee8*/ 	.word	0x0000fa00
        /*0eec*/ 	.word	0x00000004
        /*0ef0*/ 	.word	0x00016830
        /*0ef4*/ 	.short	0x010a
        /*0ef6*/ 	.byte	0x3f
	.zero		1


	//   ....[64]....
        /*0ef8*/ 	.word	0x0000fa60
        /*0efc*/ 	.word	0x00000003
        /*0f00*/ 	.word	0x00016830
        /*0f04*/ 	.short	0x010a
        /*0f06*/ 	.byte	0x3f
	.zero		1


	//   ....[65]....
        /*0f08*/ 	.word	0x0000fac0
        /*0f0c*/ 	.word	0x00000003
        /*0f10*/ 	.word	0x00016850
        /*0f14*/ 	.short	0x010a
        /*0f16*/ 	.byte	0x3f
	.zero		1


	//   ....[66]....
        /*0f18*/ 	.word	0x0000fb20
        /*0f1c*/ 	.word	0x00000003
        /*0f20*/ 	.word	0x00016830
        /*0f24*/ 	.short	0x010a
        /*0f26*/ 	.byte	0x3f
	.zero		1


	//   ....[67]....
        /*0f28*/ 	.word	0x0000fb80
        /*0f2c*/ 	.word	0x00000003
        /*0f30*/ 	.word	0x00016850
        /*0f34*/ 	.short	0x010a
        /*0f36*/ 	.byte	0x3f
	.zero		1


	//   ....[68]....
        /*0f38*/ 	.word	0x0000fbe0
        /*0f3c*/ 	.word	0x00000007
        /*0f40*/ 	.word	0x00016850
        /*0f44*/ 	.short	0x010a
        /*0f46*/ 	.byte	0x3f
	.zero		1


	//   ....[69]....
        /*0f48*/ 	.word	0x0000fd00
        /*0f4c*/ 	.word	0x00000003
        /*0f50*/ 	.word	0x00016840
        /*0f54*/ 	.short	0x010a
        /*0f56*/ 	.byte	0x3f
	.zero		1


	//   ....[70]....
        /*0f58*/ 	.word	0x000117a0
        /*0f5c*/ 	.word	0x00000016
        /*0f60*/ 	.word	0x00016820
        /*0f64*/ 	.short	0x010a
        /*0f66*/ 	.byte	0x3f
	.zero		1


	//   ....[71]....
        /*0f68*/ 	.word	0x000117f0
        /*0f6c*/ 	.word	0x00000005
        /*0f70*/ 	.word	0x00016840
        /*0f74*/ 	.short	0x010a
        /*0f76*/ 	.byte	0x3f
	.zero		1


	//   ....[72]....
        /*0f78*/ 	.word	0x00012100
        /*0f7c*/ 	.word	0x00000005
        /*0f80*/ 	.word	0x00016860
        /*0f84*/ 	.short	0x010a
        /*0f86*/ 	.byte	0x3f
	.zero		1


	//   ....[73]....
        /*0f88*/ 	.word	0x00012a70
        /*0f8c*/ 	.word	0x00000000
        /*0f90*/ 	.word	0x00016860
        /*0f94*/ 	.short	0x010a
        /*0f96*/ 	.byte	0x3f
	.zero		1


	//   ....[74]....
        /*0f98*/ 	.word	0x00013d10
        /*0f9c*/ 	.word	0x00000005
        /*0fa0*/ 	.word	0x00016820
        /*0fa4*/ 	.short	0x010a
        /*0fa6*/ 	.byte	0x3f
	.zero		1


	//   ....[75]....
        /*0fa8*/ 	.word	0x00013eb0
        /*0fac*/ 	.word	0x00000003
        /*0fb0*/ 	.word	0x00016840
        /*0fb4*/ 	.short	0x010a
        /*0fb6*/ 	.byte	0x3f
	.zero		1


	//   ....[76]....
        /*0fb8*/ 	.word	0x00013f00
        /*0fbc*/ 	.word	0x00000019
        /*0fc0*/ 	.word	0x00016840
        /*0fc4*/ 	.short	0x010a
        /*0fc6*/ 	.byte	0x3f
	.zero		1


	//   ....[77]....
        /*0fc8*/ 	.word	0x00013f50
        /*0fcc*/ 	.word	0x00000003
        /*0fd0*/ 	.word	0x00016860
        /*0fd4*/ 	.short	0x010a
        /*0fd6*/ 	.byte	0x3f
	.zero		1


	//----- nvinfo : EIATTR_NUM_MBARRIERS
	.align		4
.L_1585:
        /*0fd8*/ 	.byte	0x03, 0x38
        /*0fda*/ 	.short	0x0016


	//----- nvinfo : EIATTR_EXIT_INSTR_OFFSETS
	.align		4
        /*0fdc*/ 	.byte	0x04, 0x1c
        /*0fde*/ 	.short	(.L_1587 - .L_1586)


	//   ....[0]....
.L_1586:
        /*0fe0*/ 	.word	0x000009b0


	//   ....[1]....
        /*0fe4*/ 	.word	0x00009c90


	//   ....[2]....
        /*0fe8*/ 	.word	0x0000f990


	//----- nvinfo : EIATTR_MAX_THREADS
	.align		4
.L_1587:
        /*0fec*/ 	.byte	0x04, 0x05
        /*0fee*/ 	.short	(.L_1589 - .L_1588)
.L_1588:
        /*0ff0*/ 	.word	0x00000200
        /*0ff4*/ 	.word	0x00000001
        /*0ff8*/ 	.word	0x00000001


	//----- nvinfo : EIATTR_CRS_STACK_SIZE
	.align		4
.L_1589:
        /*0ffc*/ 	.byte	0x04, 0x1e
        /*0ffe*/ 	.short	(.L_1591 - .L_1590)
.L_1590:
        /*1000*/ 	.word	0x00000000


	//----- nvinfo : EIATTR_CBANK_PARAM_SIZE
	.align		4
.L_1591:
        /*1004*/ 	.byte	0x03, 0x19
        /*1006*/ 	.short	0x0af0


	//----- nvinfo : EIATTR_PARAM_CBANK
	.align		4
        /*1008*/ 	.byte	0x04, 0x0a
        /*100a*/ 	.short	(.L_1593 - .L_1592)
	.align		4
.L_1592:
        /*100c*/ 	.word	index@(.nv.constant0._ZN7cutlass13device_kernelIN5flash11enable_sm90INS1_16FlashAttnFwdSm90INS1_25CollectiveMainloopFwdSm90ILi2EN4cute5tupleIJNS5_1CILi1EEES8_S8_EEENS6_IJNS7_ILi192EEENS7_ILi128EEENS7_ILi64EEEEEELi64ENS_10bfloat16_tEfNS_4arch4Sm90ELb1ELb0ELb0ELb1ELb1ELb0ELb0ELb1ELb1ELb1ELb0ELb0EEENS1_21CollectiveEpilogueFwdINS6_IJSA_SC_SB_EEES9_SE_SG_Li384ELb1ELb1ELb0ELb0EEENS1_36VarlenDynamicPersistentTileSchedulerILi192ELi128ELi384ELi128ELb0ELb1ELb1ELb1ELb1ELb1EEEEEEEEEvNT_6ParamsE)
        /*1010*/ 	.short	0x0210
        /*1012*/ 	.short	0x0af0


	//----- nvinfo : EIATTR_SW_WAR
	.align		4
.L_1593:
        /*1014*/ 	.byte	0x04, 0x36
        /*1016*/ 	.short	(.L_1595 - .L_1594)
.L_1594:
        /*1018*/ 	.word	0x00000008
.L_1595:


//--------------------- .nv.info._ZN7cutlass13device_kernelIN5flash11enable_sm90INS1_16FlashAttnFwdSm90INS1_25CollectiveMainloopFwdSm90ILi2EN4cute5tupleIJNS5_1CILi1EEES8_S8_EEENS6_IJNS7_ILi192EEENS7_ILi128EEENS7_ILi64EEEEEELi64ENS_10bfloat16_tEfNS_4arch4Sm90ELb1ELb0ELb0ELb1ELb1ELb1ELb0ELb1ELb1ELb1ELb0ELb0EEENS1_21CollectiveEpilogueFwdINS6_IJSA_SC_SB_EEES9_SE_SG_Li384ELb1ELb1ELb0ELb0EEENS1_36VarlenDynamicPersistentTileSchedulerILi192ELi128ELi384ELi128ELb0ELb1ELb1ELb1ELb1ELb1EEEEEEEEEvNT_6ParamsE --------------------------
	.section	.nv.info._ZN7cutlass13device_kernelIN5flash11enable_sm90INS1_16FlashAttnFwdSm90INS1_25CollectiveMainloopFwdSm90ILi2EN4cute5tupleIJNS5_1CILi1EEES8_S8_EEENS6_IJNS7_ILi192EEENS7_ILi128EEENS7_ILi64EEEEEELi64ENS_10bfloat16_tEfNS_4arch4Sm90ELb1ELb0ELb0ELb1ELb1ELb1ELb0ELb1ELb1ELb1ELb0ELb0EEENS1_21CollectiveEpilogueFwdINS6_IJSA_SC_SB_EEES9_SE_SG_Li384ELb1ELb1ELb0ELb0EEENS1_36VarlenDynamicPersistentTileSchedulerILi192ELi128ELi384ELi128ELb0ELb1ELb1ELb1ELb1ELb1EEEEEEEEEvNT_6ParamsE,"",@"SHT_CUDA_INFO"
	.sectionflags	@""
	.align	4


	//----- nvinfo : EIATTR_CUDA_API_VERSION
	.align		4
        /*0000*/ 	.byte	0x04, 0x37
        /*0002*/ 	.short	(.L_1597 - .L_1596)
.L_1596:
        /*0004*/ 	.word	0x00000082


	//----- nvinfo : EIATTR_KPARAM_INFO
	.align		4
.L_1597:
        /*0008*/ 	.byte	0x04, 0x17
        /*000a*/ 	.short	(.L_1599 - .L_1598)
.L_1598:
        /*000c*/ 	.word	0x00000000
        /*0010*/ 	.short	0x0000
        /*0012*/ 	.short	0x0070
        /*0014*/ 	.byte	0x00, 0xf0, 0x01, 0x2a


	//----- nvinfo : EIATTR_SPARSE_MMA_MASK
	.align		4
.L_1599:
        /*0018*/ 	.byte	0x03, 0x50
        /*001a*/ 	.short	0x0000


	//----- nvinfo : EIATTR_MAXREG_COUNT
	.align		4
        /*001c*/ 	.byte	0x03, 0x1b
        /*001e*/ 	.short	0x0080


	//----- nvinfo : EIATTR_NUM_BARRIERS
	.align		4
        /*0020*/ 	.byte	0x02, 0x4c
        /*0022*/ 	.byte	0x10
	.zero		1


	//----- nvinfo : EIATTR_EXTERNS
	.align		4
        /*0024*/ 	.byte	0x04, 0x0f
        /*0026*/ 	.short	(.L_1601 - .L_1600)


	//   ....[0]....
	.align		4
.L_1600:
        /*0028*/ 	.word	index@(__assertfail)


	//----- nvinfo : EIATTR_ANNOTATIONS
	.align		4
.L_1601:
        /*002c*/ 	.byte	0x04, 0x55
        /*002e*/ 	.short	(.L_1603 - .L_1602)


	//   ....[0]....
.L_1602:
        /* <DEDUP_REMOVED lines=85> */


	//----- nvinfo : EIATTR_MERCURY_ISA_VERSION
	.align		4
.L_1603:
        /*0570*/ 	.byte	0x03, 0x5f
        /*0572*/ 	.short	0x0101


	//----- nvinfo : EIATTR_UNUSED_LOAD_BYTE_OFFSET
	.align		4
        /*0574*/ 	.byte	0x04, 0x44
        /*0576*/ 	.short	(.L_1605 - .L_1604)


	//   ....[0]....
.L_1604:
        /*0578*/ 	.word	0x00000a70
        /*057c*/ 	.word	0x0000fff0


	//   ....[1]....
        /*0580*/ 	.word	0x000107c0
        /*0584*/ 	.word	0x0000fff0


	//----- nvinfo : EIATTR_INT_WARP_WIDE_INSTR_OFFSETS
	.align		4
.L_1605:
        /*0588*/ 	.byte	0x04, 0x31
        /*058a*/ 	.short	(.L_1607 - .L_1606)


	//   ....[0]....
.L_1606:
        /*058c*/ 	.word	0x00000120


	//   ....[1]....
        /*0590*/ 	.word	0x000001c0


	//   ....[2]....
        /*0594*/ 	.word	0x00000230


	//   ....[3]....
        /*0598*/ 	.word	0x00014380


	//   ....[4]....
        /*059c*/ 	.word	0x00014410


	//   ....[5]....
        /*05a0*/ 	.word	0x000176a0


	//   ....[6]....
        /*05a4*/ 	.word	0x00017730


	//----- nvinfo : EIATTR_COOP_GROUP_MASK_REGIDS
	.align		4
.L_1607:
        /*05a8*/ 	.byte	0x04, 0x29
        /*05aa*/ 	.short	(.L_1609 - .L_1608)


	//   ....[0]....
.L_1608:
        /*05ac*/ 	.word	0xffffffff


	//   ....[1]....
        /*05b0*/ 	.word	0xffffffff


	//   ....[2]....
        /*05b4*/ 	.word	0xffffffff


	//   ....[3]....
        /*05b8*/ 	.word	0xffffffff


	//   ....[4]....
        /*05bc*/ 	.word	0xffffffff


	//   ....[5]....
        /*05c0*/ 	.word	0xffffffff


	//   ....[6]....
        /*05c4*/ 	.word	0xffffffff


	//   ....[7]....
        /*05c8*/ 	.word	0xffffffff


	//   ....[8]....
        /*05cc*/ 	.word	0xffffffff


	//   ....[9]....
        /*05d0*/ 	.word	0xffffffff


	//   ....[10]....
        /*05d4*/ 	.word	0xffffffff


	//   ....[11]....
        /*05d8*/ 	.word	0xffffffff


	//   ....[12]....
        /*05dc*/ 	.word	0xffffffff


	//   ....[13]....
        /*05e0*/ 	.word	0xffffffff


	//   ....[14]....
        /*05e4*/ 	.word	0xffffffff


	//   ....[15]....
        /*05e8*/ 	.word	0xffffffff


	//   ....[16]....
        /*05ec*/ 	.word	0xffffffff


	//   ....[17]....
        /*05f0*/ 	.word	0xffffffff


	//   ....[18]....
        /*05f4*/ 	.word	0xffffffff


	//   ....[19]....
        /*05f8*/ 	.word	0xffffffff


	//   ....[20]....
        /*05fc*/ 	.word	0xffffffff


	//   ....[21]....
        /*0600*/ 	.word	0xffffffff


	//   ....[22]....
        /*0604*/ 	.word	0xffffffff


	//   ....[23]....
        /*0608*/ 	.word	0xffffffff


	//   ....[24]....
        /*060c*/ 	.word	0xffffffff


	//   ....[25]....
        /*0610*/ 	.word	0xffffffff


	//   ....[26]....
        /*0614*/ 	.word	0xffffffff


	//   ....[27]....
        /*0618*/ 	.word	0xffffffff


	//   ....[28]....
        /*061c*/ 	.word	0xffffffff


	//   ....[29]....
        /*0620*/ 	.word	0xffffffff


	//   ....[30]....
        /*0624*/ 	.word	0xffffffff


	//   ....[31]....
        /*0628*/ 	.word	0xffffffff


	//   ....[32]....
        /*062c*/ 	.word	0xffffffff


	//   ....[33]....
        /*0630*/ 	.word	0xffffffff


	//   ....[34]....
        /*0634*/ 	.word	0xffffffff


	//   ....[35]....
        /*0638*/ 	.word	0xffffffff


	//   ....[36]....
        /*063c*/ 	.word	0xffffffff


	//   ....[37]....
        /*0640*/ 	.word	0xffffffff


	//   ....[38]....
        /*0644*/ 	.word	0xffffffff


	//   ....[39]....
        /*0648*/ 	.word	0xffffffff


	//   ....[40]....
        /*064c*/ 	.word	0xffffffff


	//   ....[41]....
        /*0650*/ 	.word	0xffffffff


	//   ....[42]....
        /*0654*/ 	.word	0xffffffff


	//   ....[43]....
        /*0658*/ 	.word	0xffffffff


	//   ....[44]....
        /*065c*/ 	.word	0xffffffff


	//   ....[45]....
        /*0660*/ 	.word	0xffffffff


	//   ....[46]....
        /*0664*/ 	.word	0xffffffff


	//   ....[47]....
        /*0668*/ 	.word	0xffffffff


	//   ....[48]....
        /*066c*/ 	.word	0xffffffff


	//   ....[49]....
        /*0670*/ 	.word	0xffffffff


	//   ....[50]....
        /*0674*/ 	.word	0xffffffff


	//   ....[51]....
        /*0678*/ 	.word	0xffffffff


	//   ....[52]....
        /*067c*/ 	.word	0xffffffff


	//   ....[53]....
        /*0680*/ 	.word	0xffffffff


	//   ....[54]....
        /*0684*/ 	.word	0xffffffff


	//   ....[55]....
        /*0688*/ 	.word	0xffffffff


	//   ....[56]....
        /*068c*/ 	.word	0xffffffff


	//   ....[57]....
        /*0690*/ 	.word	0xffffffff


	//   ....[58]....
        /*0694*/ 	.word	0xffffffff


	//   ....[59]....
        /*0698*/ 	.word	0xffffffff


	//   ....[60]....
        /*069c*/ 	.word	0xffffffff


	//   ....[61]....
        /*06a0*/ 	.word	0xffffffff


	//   ....[62]....
        /*06a4*/ 	.word	0xffffffff


	//   ....[63]....
        /*06a8*/ 	.word	0xffffffff


	//   ....[64]....
        /*06ac*/ 	.word	0xffffffff


	//   ....[65]....
        /*06b0*/ 	.word	0xffffffff


	//   ....[66]....
        /*06b4*/ 	.word	0xffffffff


	//   ....[67]....
        /*06b8*/ 	.word	0xffffffff


	//   ....[68]....
        /*06bc*/ 	.word	0xffffffff


	//   ....[69]....
        /*06c0*/ 	.word	0xffffffff


	//   ....[70]....
        /*06c4*/ 	.word	0xffffffff


	//   ....[71]....
        /*06c8*/ 	.word	0xffffffff


	//   ....[72]....
        /*06cc*/ 	.word	0xffffffff


	//   ....[73]....
        /*06d0*/ 	.word	0xffffffff


	//   ....[74]....
        /*06d4*/ 	.word	0xffffffff


	//   ....[75]....
        /*06d8*/ 	.word	0xffffffff


	//   ....[76]....
        /*06dc*/ 	.word	0xffffffff


	//   ....[77]....
        /*06e0*/ 	.word	0xffffffff


	//   ....[78]....
        /*06e4*/ 	.word	0xffffffff


	//   ....[79]....
        /*06e8*/ 	.word	0xffffffff


	//   ....[80]....
        /*06ec*/ 	.word	0xffffffff


	//   ....[81]....
        /*06f0*/ 	.word	0xffffffff


	//   ....[82]....
        /*06f4*/ 	.word	0xffffffff


	//   ....[83]....
        /*06f8*/ 	.word	0xffffffff


	//   ....[84]....
        /*06fc*/ 	.word	0xffffffff


	//   ....[85]....
        /*0700*/ 	.word	0xffffffff


	//   ....[86]....
        /*0704*/ 	.word	0xffffffff


	//   ....[87]....
        /*0708*/ 	.word	0xffffffff


	//   ....[88]....
        /*070c*/ 	.word	0xffffffff


	//   ....[89]....
        /*0710*/ 	.word	0xffffffff


	//   ....[90]....
        /*0714*/ 	.word	0xffffffff


	//   ....[91]....
        /*0718*/ 	.word	0xffffffff


	//   ....[92]....
        /*071c*/ 	.word	0xffffffff


	//   ....[93]....
        /*0720*/ 	.word	0xffffffff


	//   ....[94]....
        /*0724*/ 	.word	0xffffffff


	//   ....[95]....
        /*0728*/ 	.word	0xffffffff


	//   ....[96]....
        /*072c*/ 	.word	0xffffffff


	//   ....[97]....
        /*0730*/ 	.word	0xffffffff


	//   ....[98]....
        /*0734*/ 	.word	0xffffffff


	//   ....[99]....
        /*0738*/ 	.word	0xffffffff


	//   ....[100]....
        /*073c*/ 	.word	0xffffffff


	//   ....[101]....
        /*0740*/ 	.word	0xffffffff


	//   ....[102]....
        /*0744*/ 	.word	0xffffffff


	//   ....[103]....
        /*0748*/ 	.word	0xffffffff


	//   ....[104]....
        /*074c*/ 	.word	0xffffffff


	//   ....[105]....
        /*0750*/ 	.word	0xffffffff


	//   ....[106]....
        /*0754*/ 	.word	0xffffffff


	//   ....[107]....
        /*0758*/ 	.word	0xffffffff


	//   ....[108]....
        /*075c*/ 	.word	0xffffffff


	//   ....[109]....
        /*0760*/ 	.word	0xffffffff


	//   ....[110]....
        /*0764*/ 	.word	0xffffffff


	//   ....[111]....
        /*0768*/ 	.word	0xffffffff


	//   ....[112]....
        /*076c*/ 	.word	0xffffffff


	//   ....[113]....
        /*0770*/ 	.word	0xffffffff


	//   ....[114]....
        /*0774*/ 	.word	0xffffffff


	//   ....[115]....
        /*0778*/ 	.word	0xffffffff


	//   ....[116]....
        /*077c*/ 	.word	0xffffffff


	//   ....[117]....
        /*0780*/ 	.word	0xffffffff


	//   ....[118]....
        /*0784*/ 	.word	0xffffffff


	//   ....[119]....
        /*0788*/ 	.word	0xffffffff


	//   ....[120]....
        /*078c*/ 	.word	0xffffffff


	//   ....[121]....
        /*0790*/ 	.word	0xffffffff


	//   ....[122]....
        /*0794*/ 	.word	0xffffffff


	//   ....[123]....
        /*0798*/ 	.word	0xffffffff


	//   ....[124]....
        /*079c*/ 	.word	0xffffffff


	//   ....[125]....
        /*07a0*/ 	.word	0xffffffff


	//   ....[126]....
        /*07a4*/ 	.word	0xffffffff


	//   ....[127]....
        /*07a8*/ 	.word	0xffffffff


	//   ....[128]....
        /*07ac*/ 	.word	0xffffffff


	//   ....[129]....
        /*07b0*/ 	.word	0xffffffff


	//   ....[130]....
        /*07b4*/ 	.word	0xffffffff


	//   ....[131]....
        /*07b8*/ 	.word	0xffffffff


	//   ....[132]....
        /*07bc*/ 	.word	0xffffffff


	//   ....[133]....
        /*07c0*/ 	.word	0xffffffff


	//   ....[134]....
        /*07c4*/ 	.word	0xffffffff


	//   ....[135]....
        /*07c8*/ 	.word	0xffffffff


	//   ....[136]....
        /*07cc*/ 	.word	0xffffffff


	//   ....[137]....
        /*07d0*/ 	.word	0xffffffff


	//   ....[138]....
        /*07d4*/ 	.word	0xffffffff


	//   ....[139]....
        /*07d8*/ 	.word	0xffffffff


	//   ....[140]....
        /*07dc*/ 	.word	0xffffffff


	//   ....[141]....
        /*07e0*/ 	.word	0xffffffff


	//   ....[142]....
        /*07e4*/ 	.word	0xffffffff


	//   ....[143]....
        /*07e8*/ 	.word	0xffffffff


	//   ....[144]....
        /*07ec*/ 	.word	0xffffffff


	//   ....[145]....
        /*07f0*/ 	.word	0xffffffff


	//   ....[146]....
        /*07f4*/ 	.word	0xffffffff


	//   ....[147]....
        /*07f8*/ 	.word	0xffffffff


	//   ....[148]....
        /*07fc*/ 	.word	0xffffffff


	//   ....[149]....
        /*0800*/ 	.word	0xffffffff


	//   ....[150]....
        /*0804*/ 	.word	0xffffffff


	//   ....[151]....
        /*0808*/ 	.word	0xffffffff


	//   ....[152]....
        /*080c*/ 	.word	0xffffffff


	//   ....[153]....
        /*0810*/ 	.word	0xffffffff


	//   ....[154]....
        /*0814*/ 	.word	0xffffffff


	//   ....[155]....
        /*0818*/ 	.word	0xffffffff


	//   ....[156]....
        /*081c*/ 	.word	0xffffffff


	//   ....[157]....
        /*0820*/ 	.word	0xffffffff


	//   ....[158]....
        /*0824*/ 	.word	0xffffffff


	//   ....[159]....
        /*0828*/ 	.word	0xffffffff


	//   ....[160]....
        /*082c*/ 	.word	0xffffffff


	//   ....[161]....
        /*0830*/ 	.word	0xffffffff


	//   ....[162]....
        /*0834*/ 	.word	0xffffffff


	//   ....[163]....
        /*0838*/ 	.word	0xffffffff


	//   ....[164]....
        /*083c*/ 	.word	0xffffffff


	//   ....[165]....
        /*0840*/ 	.word	0xffffffff


	//   ....[166]....
        /*0844*/ 	.word	0xffffffff


	//   ....[167]....
        /*0848*/ 	.word	0xffffffff


	//   ....[168]....
        /*084c*/ 	.word	0xffffffff


	//   ....[169]....
        /*0850*/ 	.word	0xffffffff


	//   ....[170]....
        /*0854*/ 	.word	0xffffffff


	//   ....[171]....
        /*0858*/ 	.word	0xffffffff


	//   ....[172]....
        /*085c*/ 	.word	0xffffffff


	//   ....[173]....
        /*0860*/ 	.word	0xffffffff


	//   ....[174]....
        /*0864*/ 	.word	0xffffffff


	//   ....[175]....
        /*0868*/ 	.word	0xffffffff


	//   ....[176]....
        /*086c*/ 	.word	0xffffffff


	//   ....[177]....
        /*0870*/ 	.word	0xffffffff


	//   ....[178]....
        /*0874*/ 	.word	0xffffffff


	//   ....[179]....
        /*0878*/ 	.word	0xffffffff


	//   ....[180]....
        /*087c*/ 	.word	0xffffffff


	//   ....[181]....
        /*0880*/ 	.word	0xffffffff


	//   ....[182]....
        /*0884*/ 	.word	0xffffffff


	//   ....[183]....
        /*0888*/ 	.word	0xffffffff


	//   ....[184]....
        /*088c*/ 	.word	0xffffffff


	//   ....[185]....
        /*0890*/ 	.word	0xffffffff


	//   ....[186]....
        /*0894*/ 	.word	0xffffffff


	//   ....[187]....
        /*0898*/ 	.word	0xffffffff


	//   ....[188]....
        /*089c*/ 	.word	0xffffffff


	//   ....[189]....
        /*08a0*/ 	.word	0xffffffff


	//   ....[190]....
        /*08a4*/ 	.word	0xffffffff


	//   ....[191]....
        /*08a8*/ 	.word	0xffffffff


	//   ....[192]....
        /*08ac*/ 	.word	0xffffffff


	//   ....[193]....
        /*08b0*/ 	.word	0xffffffff


	//   ....[194]....
        /*08b4*/ 	.word	0xffffffff


	//   ....[195]....
        /*08b8*/ 	.word	0xffffffff


	//   ....[196]....
        /*08bc*/ 	.word	0xffffffff


	//   ....[197]....
        /*08c0*/ 	.word	0xffffffff


	//   ....[198]....
        /*08c4*/ 	.word	0xffffffff


	//   ....[199]....
        /*08c8*/ 	.word	0xffffffff


	//   ....[200]....
        /*08cc*/ 	.word	0xffffffff


	//   ....[201]....
        /*08d0*/ 	.word	0xffffffff


	//   ....[202]....
        /*08d4*/ 	.word	0xffffffff


	//   ....[203]....
        /*08d8*/ 	.word	0x0500000f


	//   ....[204]....
        /*08dc*/ 	.word	0x0500000f


	//   ....[205]....
        /*08e0*/ 	.word	0x0500000f


	//   ....[206]....
        /*08e4*/ 	.word	0x0500000f


	//   ....[207]....
        /*08e8*/ 	.word	0x0500000f


	//   ....[208]....
        /*08ec*/ 	.word	0x0500000f


	//   ....[209]....
        /*08f0*/ 	.word	0x0500000f


	//   ....[210]....
        /*08f4*/ 	.word	0x0500000f


	//   ....[211]....
        /*08f8*/ 	.word	0x0500000f


	//   ....[212]....
        /*08fc*/ 	.word	0x0500000f


	//   ....[213]....
        /*0900*/ 	.word	0x0500000f


	//   ....[214]....
        /*0904*/ 	.word	0x0500000f


	//   ....[215]....
        /*0908*/ 	.word	0x0500000f


	//   ....[216]....
        /*090c*/ 	.word	0x0500000f


	//   ....[217]....
        /*0910*/ 	.word	0x0500000f


	//   ....[218]....
        /*0914*/ 	.word	0x0500000f


	//   ....[219]....
        /*0918*/ 	.word	0x0500000f


	//   ....[220]....
        /*091c*/ 	.word	0x0500000f


	//   ....[221]....
        /*0920*/ 	.word	0x0500000f


	//   ....[222]....
        /*0924*/ 	.word	0x0500000f


	//   ....[223]....
        /*0928*/ 	.word	0x0500000f


	//   ....[224]....
        /*092c*/ 	.word	0x0500000f


	//   ....[225]....
        /*0930*/ 	.word	0x0500000f


	//   ....[226]....
        /*0934*/ 	.word	0x0500000f


	//   ....[227]....
        /*0938*/ 	.word	0x0500000f


	//   ....[228]....
        /*093c*/ 	.word	0x0500000f


	//   ....[229]....
        /*0940*/ 	.word	0x0500000f


	//   ....[230]....
        /*0944*/ 	.word	0x0500000f


	//   ....[231]....
        /*0948*/ 	.word	0x0500000f


	//   ....[232]....
        /*094c*/ 	.word	0x0500000f


	//   ....[233]....
        /*0950*/ 	.word	0x0500000f


	//   ....[234]....
        /*0954*/ 	.word	0x0500000f


	//   ....[235]....
        /*0958*/ 	.word	0x0500000f


	//   ....[236]....
        /*095c*/ 	.word	0x0500000f


	//   ....[237]....
        /*0960*/ 	.word	0x0500000f


	//   ....[238]....
        /*0964*/ 	.word	0x0500000f


	//   ....[239]....
        /*0968*/ 	.word	0x0500000f


	//   ....[240]....
        /*096c*/ 	.word	0x0500000f


	//   ....[241]....
        /*0970*/ 	.word	0x0500000f


	//   ....[242]....
        /*0974*/ 	.word	0x0500000f


	//   ....[243]....
        /*0978*/ 	.word	0x0500000f


	//   ....[244]....
        /*097c*/ 	.word	0x0500000f


	//   ....[245]....
        /*0980*/ 	.word	0x0500000f


	//   ....[246]....
        /*0984*/ 	.word	0x0500000f


	//   ....[247]....
        /*0988*/ 	.word	0x0500000f


	//   ....[248]....
        /*098c*/ 	.word	0x0500000f


	//   ....[249]....
        /*0990*/ 	.word	0x0500000f


	//   ....[250]....
        /*0994*/ 	.word	0x0500000f


	//   ....[251]....
        /*0998*/ 	.word	0x0500000f


	//   ....[252]....
        /*099c*/ 	.word	0x0500000f


	//   ....[253]....
        /*09a0*/ 	.word	0x0500000f


	//   ....[254]....
        /*09a4*/ 	.word	0x0500000f


	//   ....[255]....
        /*09a8*/ 	.word	0x0500000f


	//   ....[0]....
        /*09ac*/ 	.word	0x0500000f


	//   ....[1]....
        /*09b0*/ 	.word	0x0500000f


	//   ....[2]....
        /*09b4*/ 	.word	0x0500000f


	//   ....[3]....
        /*09b8*/ 	.word	0x0500000f


	//   ....[4]....
        /*09bc*/ 	.word	0x0500000f


	//   ....[5]....
        /*09c0*/ 	.word	0x0500000f


	//   ....[6]....
        /*09c4*/ 	.word	0x0500000f


	//   ....[7]....
        /*09c8*/ 	.word	0x0500000f


	//   ....[8]....
        /*09cc*/ 	.word	0x0500000f


	//   ....[9]....
        /*09d0*/ 	.word	0x0500000f


	//   ....[10]....
        /*09d4*/ 	.word	0x0500000f


	//   ....[11]....
        /*09d8*/ 	.word	0x0500000f


	//   ....[12]....
        /*09dc*/ 	.word	0x0500000f


	//   ....[13]....
        /*09e0*/ 	.word	0x0500000f


	//   ....[14]....
        /*09e4*/ 	.word	0x0500000f


	//   ....[15]....
        /*09e8*/ 	.word	0x0500000f


	//   ....[16]....
        /*09ec*/ 	.word	0x0500000f


	//   ....[17]....
        /*09f0*/ 	.word	0x0500000f


	//   ....[18]....
        /*09f4*/ 	.word	0x0500000f


	//   ....[19]....
        /*09f8*/ 	.word	0x0500000f


	//   ....[20]....
        /*09fc*/ 	.word	0x0500000f


	//   ....[21]....
        /*0a00*/ 	.word	0x0500000f


	//   ....[22]....
        /*0a04*/ 	.word	0x0500000f


	//   ....[23]....
        /*0a08*/ 	.word	0x0500000f


	//   ....[24]....
        /*0a0c*/ 	.word	0x0500000f


	//   ....[25]....
        /*0a10*/ 	.word	0x0500000f


	//   ....[26]....
        /*0a14*/ 	.word	0x0500000f


	//   ....[27]....
        /*0a18*/ 	.word	0x0500000f


	//   ....[28]....
        /*0a1c*/ 	.word	0x0500000f


	//   ....[29]....
        /*0a20*/ 	.word	0x0500000f


	//   ....[30]....
        /*0a24*/ 	.word	0x0500000f


	//   ....[31]....
        /*0a28*/ 	.word	0x0500000f


	//   ....[32]....
        /*0a2c*/ 	.word	0x0500000f


	//   ....[33]....
        /*0a30*/ 	.word	0x0500000f


	//   ....[34]....
        /*0a34*/ 	.word	0x0500000f


	//   ....[35]....
        /*0a38*/ 	.word	0x0500000f


	//   ....[36]....
        /*0a3c*/ 	.word	0x0500000f


	//   ....[37]....
        /*0a40*/ 	.word	0x0500000f


	//   ....[38]....
        /*0a44*/ 	.word	0x0500000f


	//   ....[39]....
        /*0a48*/ 	.word	0x0500000f


	//   ....[40]....
        /*0a4c*/ 	.word	0x0500000f


	//   ....[41]....
        /*0a50*/ 	.word	0x0500000f


	//   ....[42]....
        /*0a54*/ 	.word	0x0500000f


	//   ....[43]....
        /*0a58*/ 	.word	0x0500000f


	//   ....[44]....
        /*0a5c*/ 	.word	0x0500000f


	//   ....[45]....
        /*0a60*/ 	.word	0x0500000f


	//   ....[46]....
        /*0a64*/ 	.word	0x0500000f


	//   ....[47]....
        /*0a68*/ 	.word	0x0500000f


	//   ....[48]....
        /*0a6c*/ 	.word	0x0500000f


	//   ....[49]....
        /*0a70*/ 	.word	0x0500000f


	//   ....[50]....
        /*0a74*/ 	.word	0x0500000f


	//   ....[51]....
        /*0a78*/ 	.word	0x0500000f


	//   ....[52]....
        /*0a7c*/ 	.word	0x0500000f


	//   ....[53]....
        /*0a80*/ 	.word	0x0500000f


	//   ....[54]....
        /*0a84*/ 	.word	0x0500000f


	//   ....[55]....
        /*0a88*/ 	.word	0x0500000f


	//   ....[56]....
        /*0a8c*/ 	.word	0x0500000f


	//   ....[57]....
        /*0a90*/ 	.word	0x0500000f


	//   ....[58]....
        /*0a94*/ 	.word	0x0500000f


	//   ....[59]....
        /*0a98*/ 	.word	0x0500000f


	//   ....[60]....
        /*0a9c*/ 	.word	0x0500000f


	//   ....[61]....
        /*0aa0*/ 	.word	0x0500000f


	//   ....[62]....
        /*0aa4*/ 	.word	0x0500000f


	//   ....[63]....
        /*0aa8*/ 	.word	0x0500000f


	//   ....[64]....
        /*0aac*/ 	.word	0x0500000f


	//   ....[65]....
        /*0ab0*/ 	.word	0x0500000f


	//   ....[66]....
        /*0ab4*/ 	.word	0x0500000f


	//   ....[67]....
        /*0ab8*/ 	.word	0x0500000f


	//   ....[68]....
        /*0abc*/ 	.word	0x0500000f


	//   ....[69]....
        /*0ac0*/ 	.word	0x0500000f


	//   ....[70]....
        /*0ac4*/ 	.word	0x0500000f


	//   ....[71]....
        /*0ac8*/ 	.word	0x0500000f


	//   ....[72]....
        /*0acc*/ 	.word	0x0500000f


	//   ....[73]....
        /*0ad0*/ 	.word	0x0500000f


	//   ....[74]....
        /*0ad4*/ 	.word	0x0500000f


	//   ....[75]....
        /*0ad8*/ 	.word	0x0500000f


	//   ....[76]....
        /*0adc*/ 	.word	0x0500000f


	//   ....[77]....
        /*0ae0*/ 	.word	0x0500000f


	//   ....[78]....
        /*0ae4*/ 	.word	0x0500000f


	//   ....[79]....
        /*0ae8*/ 	.word	0x0500000f


	//   ....[80]....
        /*0aec*/ 	.word	0x0500000f


	//   ....[81]....
        /*0af0*/ 	.word	0x0500000f


	//   ....[82]....
        /*0af4*/ 	.word	0x0500000f


	//   ....[83]....
        /*0af8*/ 	.word	0x0500000f


	//   ....[84]....
        /*0afc*/ 	.word	0x0500000f


	//   ....[85]....
        /*0b00*/ 	.word	0x0500000f


	//   ....[86]....
        /*0b04*/ 	.word	0x0500000f


	//   ....[87]....
        /*0b08*/ 	.word	0x0500000f


	//   ....[88]....
        /*0b0c*/ 	.word	0x0500000f


	//   ....[89]....
        /*0b10*/ 	.word	0x0500000f


	//   ....[90]....
        /*0b14*/ 	.word	0x0500000f


	//   ....[91]....
        /*0b18*/ 	.word	0x0500000f


	//----- nvinfo : EIATTR_COOP_GROUP_INSTR_OFFSETS
	.align		4
.L_1609:
        /*0b1c*/ 	.byte	0x04, 0x28
        /*0b1e*/ 	.short	(.L_1611 - .L_1610)


	//   ....[0]....
.L_1610:
        /*0b20*/ 	.word	0x00000060


	//   ....[1]....
        /*0b24*/ 	.word	0x00000130


	//   ....[2]....
        /*0b28*/ 	.word	0x000001e0


	//   ....[3]....
        /*0b2c*/ 	.word	0x000003a0


	//   ....[4]....
        /*0b30*/ 	.word	0x00000500


	//   ....[5]....
        /*0b34*/ 	.word	0x00000620


	//   ....[6]....
        /*0b38*/ 	.word	0x00000780


	//   ....[7]....
        /*0b3c*/ 	.word	0x00002b80


	//   ....[8]....
        /*0b40*/ 	.word	0x00002b90


	//   ....[9]....
        /*0b44*/ 	.word	0x000032d0


	//   ....[10]....
        /*0b48*/ 	.word	0x000032e0


	//   ....[11]....
        /*0b4c*/ 	.word	0x00004010


	//   ....[12]....
        /*0b50*/ 	.word	0x00004020


	//   ....[13]....
        /*0b54*/ 	.word	0x00004840


	//   ....[14]....
        /*0b58*/ 	.word	0x00004850


	//   ....[15]....
        /*0b5c*/ 	.word	0x000052b0


	//   ....[16]....
        /*0b60*/ 	.word	0x000052c0


	//   ....[17]....
        /*0b64*/ 	.word	0x000053d0


	//   ....[18]....
        /*0b68*/ 	.word	0x000053e0


	//   ....[19]....
        /*0b6c*/ 	.word	0x00005770


	//   ....[20]....
        /*0b70*/ 	.word	0x00005790


	//   ....[21]....
        /*0b74*/ 	.word	0x00005870


	//   ....[22]....
        /*0b78*/ 	.word	0x00005890


	//   ....[23]....
        /*0b7c*/ 	.word	0x00005dd0


	//   ....[24]....
        /*0b80*/ 	.word	0x00006580


	//   ....[25]....
        /*0b84*/ 	.word	0x00006590


	//   ....[26]....
        /*0b88*/ 	.word	0x000065a0


	//   ....[27]....
        /*0b8c*/ 	.word	0x000065b0


	//   ....[28]....
        /*0b90*/ 	.word	0x00006900


	//   ....[29]....
        /*0b94*/ 	.word	0x00006910


	//   ....[30]....
        /*0b98*/ 	.word	0x00006920


	//   ....[31]....
        /*0b9c*/ 	.word	0x00006930


	//   ....[32]....
        /*0ba0*/ 	.word	0x00007d60


	//   ....[33]....
        /*0ba4*/ 	.word	0x00007d70


	//   ....[34]....
        /*0ba8*/ 	.word	0x00007d80


	//   ....[35]....
        /*0bac*/ 	.word	0x00007d90


	//   ....[36]....
        /*0bb0*/ 	.word	0x00007e90


	//   ....[37]....
        /*0bb4*/ 	.word	0x00007eb0


	//   ....[38]....
        /*0bb8*/ 	.word	0x00007f40


	//   ....[39]....
        /*0bbc*/ 	.word	0x00007f70


	//   ....[40]....
        /*0bc0*/ 	.word	0x000096e0


	//   ....[41]....
        /*0bc4*/ 	.word	0x00009d50


	//   ....[42]....
        /*0bc8*/ 	.word	0x00009d60


	//   ....[43]....
        /*0bcc*/ 	.word	0x00009d80


	//   ....[44]....
        /*0bd0*/ 	.word	0x0000a500


	//   ....[45]....
        /*0bd4*/ 	.word	0x0000a520


	//   ....[46]....
        /*0bd8*/ 	.word	0x0000bf20


	//   ....[47]....
        /*0bdc*/ 	.word	0x0000bf40


	//   ....[48]....
        /*0be0*/ 	.word	0x0000c760


	//   ....[49]....
        /*0be4*/ 	.word	0x0000c860


	//   ....[50]....
        /*0be8*/ 	.word	0x0000cfa0


	//   ....[51]....
        /*0bec*/ 	.word	0x0000cff0


	//   ....[52]....
        /*0bf0*/ 	.word	0x0000ea10


	//   ....[53]....
        /*0bf4*/ 	.word	0x0000ea40


	//   ....[54]....
        /*0bf8*/ 	.word	0x0000ec60


	//   ....[55]....
        /*0bfc*/ 	.word	0x0000ec80


	//   ....[56]....
        /*0c00*/ 	.word	0x0000ff40


	//   ....[57]....
        /*0c04*/ 	.word	0x0000ff80


	//   ....[58]....
        /*0c08*/ 	.word	0x00010290


	//   ....[59]....
        /*0c0c*/ 	.word	0x000102b0


	//   ....[60]....
        /*0c10*/ 	.word	0x00010f90


	//   ....[61]....
        /*0c14*/ 	.word	0x00010fc0


	//   ....[62]....
        /*0c18*/ 	.word	0x00010fe0


	//   ....[63]....
        /*0c1c*/ 	.word	0x00010ff0


	//   ....[64]....
        /*0c20*/ 	.word	0x000114a0


	//   ....[65]....
        /*0c24*/ 	.word	0x000114c0


	//   ....[66]....
        /*0c28*/ 	.word	0x000114e0


	//   ....[67]....
        /*0c2c*/ 	.word	0x000114f0


	//   ....[68]....
        /*0c30*/ 	.word	0x00011510


	//   ....[69]....
        /*0c34*/ 	.word	0x00011540


	//   ....[70]....
        /*0c38*/ 	.word	0x00011620


	//   ....[71]....
        /*0c3c*/ 	.word	0x00011630


	//   ....[72]....
        /*0c40*/ 	.word	0x00011e60


	//   ....[73]....
        /*0c44*/ 	.word	0x00011e90


	//   ....[74]....
        /*0c48*/ 	.word	0x00011eb0


	//   ....[75]....
        /*0c4c*/ 	.word	0x00011ee0


	//   ....[76]....
        /*0c50*/ 	.word	0x00011f10


	//   ....[77]....
        /*0c54*/ 	.word	0x00011f20


	//   ....[78]....
        /*0c58*/ 	.word	0x00011f50


	//   ....[79]....
        /*0c5c*/ 	.word	0x00011fc0


	//   ....[80]....
        /*0c60*/ 	.word	0x000120e0


	//   ....[81]....
        /*0c64*/ 	.word	0x000122b0


	//   ....[82]....
        /*0c68*/ 	.word	0x000122e0


	//   ....[83]....
        /*0c6c*/ 	.word	0x00012310


	//   ....[84]....
        /*0c70*/ 	.word	0x00012340


	//   ....[85]....
        /*0c74*/ 	.word	0x00012370


	//   ....[86]....
        /*0c78*/ 	.word	0x000123a0


	//   ....[87]....
        /*0c7c*/ 	.word	0x00012510


	//   ....[88]....
        /*0c80*/ 	.word	0x00012540


	//   ....[89]....
        /*0c84*/ 	.word	0x00012570


	//   ....[90]....
        /*0c88*/ 	.word	0x000125a0


	//   ....[91]....
        /*0c8c*/ 	.word	0x000125d0


	//   ....[92]....
        /*0c90*/ 	.word	0x00012600


	//   ....[93]....
        /*0c94*/ 	.word	0x000126b0


	//   ....[94]....
        /*0c98*/ 	.word	0x00012710


	//   ....[95]....
        /*0c9c*/ 	.word	0x000127b0


	//   ....[96]....
        /*0ca0*/ 	.word	0x00013590


	//   ....[97]....
        /*0ca4*/ 	.word	0x00014f50


	//   ....[98]....
        /*0ca8*/ 	.word	0x00014f70


	//   ....[99]....
        /*0cac*/ 	.word	0x00015000


	//   ....[100]....
        /*0cb0*/ 	.word	0x00015020


	//   ....[101]....
        /*0cb4*/ 	.word	0x000150a0


	//   ....[102]....
        /*0cb8*/ 	.word	0x000150c0


	//   ....[103]....
        /*0cbc*/ 	.word	0x00015140


	//   ....[104]....
        /*0cc0*/ 	.word	0x00015160


	//   ....[105]....
        /*0cc4*/ 	.word	0x000151e0


	//   ....[106]....
        /*0cc8*/ 	.word	0x00015200


	//   ....[107]....
        /*0ccc*/ 	.word	0x00015280


	//   ....[108]....
        /*0cd0*/ 	.word	0x000152a0


	//   ....[109]....
        /*0cd4*/ 	.word	0x00015320


	//   ....[110]....
        /*0cd8*/ 	.word	0x00015340


	//   ....[111]....
        /*0cdc*/ 	.word	0x00015350


	//   ....[112]....
        /*0ce0*/ 	.word	0x00015360


	//   ....[113]....
        /*0ce4*/ 	.word	0x00015ce0


	//   ....[114]....
        /*0ce8*/ 	.word	0x00015cf0


	//   ....[115]....
        /*0cec*/ 	.word	0x00015d10


	//   ....[116]....
        /*0cf0*/ 	.word	0x00015da0


	//   ....[117]....
        /*0cf4*/ 	.word	0x00015dc0


	//   ....[118]....
        /*0cf8*/ 	.word	0x00015e40


	//   ....[119]....
        /*0cfc*/ 	.word	0x00015e60


	//   ....[120]....
        /*0d00*/ 	.word	0x00015ee0


	//   ....[121]....
        /*0d04*/ 	.word	0x00015f00


	//   ....[122]....
        /*0d08*/ 	.word	0x00015f80


	//   ....[123]....
        /*0d0c*/ 	.word	0x00015fa0


	//   ....[124]....
        /*0d10*/ 	.word	0x00016020


	//   ....[125]....
        /*0d14*/ 	.word	0x00016040


	//   ....[126]....
        /*0d18*/ 	.word	0x000160c0


	//   ....[127]....
        /*0d1c*/ 	.word	0x000160e0


	//   ....[128]....
        /*0d20*/ 	.word	0x000160f0


	//   ....[129]....
        /*0d24*/ 	.word	0x00016180


	//   ....[130]....
        /*0d28*/ 	.word	0x000161b0


	//   ....[131]....
        /*0d2c*/ 	.word	0x00016210


	//   ....[132]....
        /*0d30*/ 	.word	0x00016290


	//   ....[133]....
        /*0d34*/ 	.word	0x000162a0


	//   ....[134]....
        /*0d38*/ 	.word	0x00016310


	//   ....[135]....
        /*0d3c*/ 	.word	0x00016320


	//   ....[136]....
        /*0d40*/ 	.word	0x00016330


	//   ....[137]....
        /*0d44*/ 	.word	0x00016b20


	//   ....[138]....
        /*0d48*/ 	.word	0x00016b40


	//   ....[139]....
        /*0d4c*/ 	.word	0x00016bb0


	//   ....[140]....
        /*0d50*/ 	.word	0x00016bc0


	//   ....[141]....
        /*0d54*/ 	.word	0x00016c00


	//   ....[142]....
        /*0d58*/ 	.word	0x00016c10


	//   ....[143]....
        /*0d5c*/ 	.word	0x00016c50


	//   ....[144]....
        /*0d60*/ 	.word	0x00016c60


	//   ....[145]....
        /*0d64*/ 	.word	0x00016ca0


	//   ....[146]....
        /*0d68*/ 	.word	0x00016cb0


	//   ....[147]....
        /*0d6c*/ 	.word	0x00016cf0


	//   ....[148]....
        /*0d70*/ 	.word	0x00016d00


	//   ....[149]....
        /*0d74*/ 	.word	0x00016d40


	//   ....[150]....
        /*0d78*/ 	.word	0x00016d50


	//   ....[151]....
        /*0d7c*/ 	.word	0x00016d60


	//   ....[152]....
        /*0d80*/ 	.word	0x00016da0


	//   ....[153]....
        /*0d84*/ 	.word	0x00017060


	//   ....[154]....
        /*0d88*/ 	.word	0x00017090


	//   ....[155]....
        /*0d8c*/ 	.word	0x000170f0


	//   ....[156]....
        /*0d90*/ 	.word	0x00017100


	//   ....[157]....
        /*0d94*/ 	.word	0x00017150


	//   ....[158]....
        /*0d98*/ 	.word	0x00017160


	//   ....[159]....
        /*0d9c*/ 	.word	0x000171b0


	//   ....[160]....
        /*0da0*/ 	.word	0x000171c0


	//   ....[161]....
        /*0da4*/ 	.word	0x00017210


	//   ....[162]....
        /*0da8*/ 	.word	0x00017220


	//   ....[163]....
        /*0dac*/ 	.word	0x00017270


	//   ....[164]....
        /*0db0*/ 	.word	0x00017280


	//   ....[165]....
        /*0db4*/ 	.word	0x000172d0


	//   ....[166]....
        /*0db8*/ 	.word	0x000172e0


	//   ....[167]....
        /*0dbc*/ 	.word	0x000172f0


	//   ....[168]....
        /*0dc0*/ 	.word	0x00017330


	//   ....[169]....
        /*0dc4*/ 	.word	0x00017920


	//   ....[170]....
        /*0dc8*/ 	.word	0x00017930


	//   ....[171]....
        /*0dcc*/ 	.word	0x000179a0


	//   ....[172]....
        /*0dd0*/ 	.word	0x000179e0


	//   ....[173]....
        /*0dd4*/ 	.word	0x00017a00


	//   ....[174]....
        /*0dd8*/ 	.word	0x00017a40


	//   ....[175]....
        /*0ddc*/ 	.word	0x00017a60


	//   ....[176]....
        /*0de0*/ 	.word	0x00017aa0


	//   ....[177]....
        /*0de4*/ 	.word	0x00017ac0


	//   ....[178]....
        /*0de8*/ 	.word	0x00017b00


	//   ....[179]....
        /*0dec*/ 	.word	0x00017b20


	//   ....[180]....
        /*0df0*/ 	.word	0x00017b60


	//   ....[181]....
        /*0df4*/ 	.word	0x00017b80


	//   ....[182]....
        /*0df8*/ 	.word	0x00017bc0


	//   ....[183]....
        /*0dfc*/ 	.word	0x00017be0


	//   ....[184]....
        /*0e00*/ 	.word	0x00017bf0


	//   ....[185]....
        /*0e04*/ 	.word	0x00017f50


	//   ....[186]....
        /*0e08*/ 	.word	0x00017f80


	//   ....[187]....
        /*0e0c*/ 	.word	0x00017fc0


	//   ....[188]....
        /*0e10*/ 	.word	0x00017ff0


	//   ....[189]....
        /*0e14*/ 	.word	0x00018020


	//   ....[190]....
        /*0e18*/ 	.word	0x00018050


	//   ....[191]....
        /*0e1c*/ 	.word	0x00018080


	//   ....[192]....
        /*0e20*/ 	.word	0x000180b0


	//   ....[193]....
        /*0e24*/ 	.word	0x00018230


	//   ....[194]....
        /*0e28*/ 	.word	0x00018260


	//   ....[195]....
        /*0e2c*/ 	.word	0x00018290


	//   ....[196]....
        /*0e30*/ 	.word	0x000182c0


	//   ....[197]....
        /*0e34*/ 	.word	0x000182f0


	//   ....[198]....
        /*0e38*/ 	.word	0x00018320


	//   ....[199]....
        /*0e3c*/ 	.word	0x000183e0


	//   ....[200]....
        /*0e40*/ 	.word	0x00018400


	//   ....[201]....
        /*0e44*/ 	.word	0x00018470


	//   ....[202]....
        /*0e48*/ 	.word	0x00018b10


	//   ....[203]....
        /*0e4c*/ 	.word	0x00018e30


	//   ....[204]....
        /*0e50*/ 	.word	0x00018ec0


	//   ....[205]....
        /*0e54*/ 	.word	0x00018f50


	//   ....[206]....
        /*0e58*/ 	.word	0x00018fe0


	//   ....[207]....
        /*0e5c*/ 	.word	0x000190c0


	//   ....[208]....
        /*0e60*/ 	.word	0x00019150


	//   ....[209]....
        /*0e64*/ 	.word	0x000191f0


	//   ....[210]....
        /*0e68*/ 	.word	0x00019280


	//   ....[211]....
        /*0e6c*/ 	.word	0x00019370


	//   ....[212]....
        /*0e70*/ 	.word	0x00019400


	//   ....[213]....
        /*0e74*/ 	.word	0x000194a0


	//   ....[214]....
        /*0e78*/ 	.word	0x00019530


	//   ....[215]....
        /*0e7c*/ 	.word	0x00019670


	//   ....[216]....
        /*0e80*/ 	.word	0x00019720


	//   ....[217]....
        /*0e84*/ 	.word	0x000197b0


	//   ....[218]....
        /*0e88*/ 	.word	0x00019800


	//   ....[219]....
        /*0e8c*/ 	.word	0x00019850


	//   ....[220]....
        /*0e90*/ 	.word	0x000198e0


	//   ....[221]....
        /*0e94*/ 	.word	0x00019970


	//   ....[222]....
        /*0e98*/ 	.word	0x000199c0


	//   ....[223]....
        /*0e9c*/ 	.word	0x00019a10


	//   ....[224]....
        /*0ea0*/ 	.word	0x00019b00


	//   ....[225]....
        /*0ea4*/ 	.word	0x00019bb0


	//   ....[226]....
        /*0ea8*/ 	.word	0x00019c00


	//   ....[227]....
        /*0eac*/ 	.word	0x00019c50


	//   ....[228]....
        /*0eb0*/ 	.word	0x00019de0


	//   ....[229]....
        /*0eb4*/ 	.word	0x00019f30


	//   ....[230]....
        /*0eb8*/ 	.word	0x00019fe0


	//   ....[231]....
        /*0ebc*/ 	.word	0x0001a030


	//   ....[232]....
        /*0ec0*/ 	.word	0x0001a300


	//   ....[233]....
        /*0ec4*/ 	.word	0x0001a3a0


	//   ....[234]....
        /*0ec8*/ 	.word	0x0001a400


	//   ....[235]....
        /*0ecc*/ 	.word	0x0001a470


	//   ....[236]....
        /*0ed0*/ 	.word	0x0001a4d0


	//   ....[237]....
        /*0ed4*/ 	.word	0x0001a540


	//   ....[238]....
        /*0ed8*/ 	.word	0x0001a600


	//   ....[239]....
        /*0edc*/ 	.word	0x0001a660


	//   ....[240]....
        /*0ee0*/ 	.word	0x0001a720


	//   ....[241]....
        /*0ee4*/ 	.word	0x0001aa00


	//   ....[242]....
        /*0ee8*/ 	.word	0x0001aaf0


	//   ....[243]....
        /*0eec*/ 	.word	0x0001ab90


	//   ....[244]....
        /*0ef0*/ 	.word	0x0001abf0


	//   ....[245]....
        /*0ef4*/ 	.word	0x0001ace0


	//   ....[246]....
        /*0ef8*/ 	.word	0x0001ad50


	//   ....[247]....
        /*0efc*/ 	.word	0x0001ae40


	//   ....[248]....
        /*0f00*/ 	.word	0x0001aeb0


	//   ....[249]....
        /*0f04*/ 	.word	0x0001afa0


	//   ....[250]....
        /*0f08*/ 	.word	0x0001b010


	//   ....[251]....
        /*0f0c*/ 	.word	0x0001b100


	//   ....[252]....
        /*0f10*/ 	.word	0x0001b170


	//   ....[253]....
        /*0f14*/ 	.word	0x0001b260


	//   ....[254]....
        /*0f18*/ 	.word	0x0001b2d0


	//   ....[255]....
        /*0f1c*/ 	.word	0x0001b3c0


	//   ....[0]....
        /*0f20*/ 	.word	0x0001b430


	//   ....[1]....
        /*0f24*/ 	.word	0x0001b4d0


	//   ....[2]....
        /*0f28*/ 	.word	0x0001b5f0


	//   ....[3]....
        /*0f2c*/ 	.word	0x0001b640


	//   ....[4]....
        /*0f30*/ 	.word	0x0001b6a0


	//   ....[5]....
        /*0f34*/ 	.word	0x0001b790


	//   ....[6]....
        /*0f38*/ 	.word	0x0001b7f0


	//   ....[7]....
        /*0f3c*/ 	.word	0x0001b8f0


	//   ....[8]....
        /*0f40*/ 	.word	0x0001b950


	//   ....[9]....
        /*0f44*/ 	.word	0x0001ba50


	//   ....[10]....
        /*0f48*/ 	.word	0x0001bab0


	//   ....[11]....
        /*0f4c*/ 	.word	0x0001bbb0


	//   ....[12]....
        /*0f50*/ 	.word	0x0001bc10


	//   ....[13]....
        /*0f54*/ 	.word	0x0001bd10


	//   ....[14]....
        /*0f58*/ 	.word	0x0001bd70


	//   ....[15]....
        /*0f5c*/ 	.word	0x0001be70


	//   ....[16]....
        /*0f60*/ 	.word	0x0001bee0


	//   ....[17]....
        /*0f64*/ 	.word	0x0001bfe0


	//   ....[18]....
        /*0f68*/ 	.word	0x0001c040


	//   ....[19]....
        /*0f6c*/ 	.word	0x0001c130


	//   ....[20]....
        /*0f70*/ 	.word	0x0001c190


	//   ....[21]....
        /*0f74*/ 	.word	0x0001c280


	//   ....[22]....
        /*0f78*/ 	.word	0x0001c2e0


	//   ....[23]....
        /*0f7c*/ 	.word	0x0001c3b0


	//   ....[24]....
        /*0f80*/ 	.word	0x0001c410


	//   ....[25]....
        /*0f84*/ 	.word	0x0001c4d0


	//   ....[26]....
        /*0f88*/ 	.word	0x0001c610


	//   ....[27]....
        /*0f8c*/ 	.word	0x0001c6c0


	//   ....[28]....
        /*0f90*/ 	.word	0x0001c740


	//   ....[29]....
        /*0f94*/ 	.word	0x0001c800


	//   ....[30]....
        /*0f98*/ 	.word	0x0001c860


	//   ....[31]....
        /*0f9c*/ 	.word	0x0001c910


	//   ....[32]....
        /*0fa0*/ 	.word	0x0001c970


	//   ....[33]....
        /*0fa4*/ 	.word	0x0001ca20


	//   ....[34]....
        /*0fa8*/ 	.word	0x0001ca80


	//   ....[35]....
        /*0fac*/ 	.word	0x0001cb30


	//   ....[36]....
        /*0fb0*/ 	.word	0x0001cb90


	//   ....[37]....
        /*0fb4*/ 	.word	0x0001cc40


	//   ....[38]....
        /*0fb8*/ 	.word	0x0001cca0


	//   ....[39]....
        /*0fbc*/ 	.word	0x0001cd50


	//   ....[40]....
        /*0fc0*/ 	.word	0x0001cdb0


	//   ....[41]....
        /*0fc4*/ 	.word	0x0001ce60


	//   ....[42]....
        /*0fc8*/ 	.word	0x0001cf50


	//   ....[43]....
        /*0fcc*/ 	.word	0x0001d000


	//   ....[44]....
        /*0fd0*/ 	.word	0x0001d060


	//   ....[45]....
        /*0fd4*/ 	.word	0x0001d120


	//   ....[46]....
        /*0fd8*/ 	.word	0x0001d180


	//   ....[47]....
        /*0fdc*/ 	.word	0x0001d240


	//   ....[48]....
        /*0fe0*/ 	.word	0x0001d2a0


	//   ....[49]....
        /*0fe4*/ 	.word	0x0001d360


	//   ....[50]....
        /*0fe8*/ 	.word	0x0001d3c0


	//   ....[51]....
        /*0fec*/ 	.word	0x0001d480


	//   ....[52]....
        /*0ff0*/ 	.word	0x0001d4e0


	//   ....[53]....
        /*0ff4*/ 	.word	0x0001d5a0


	//   ....[54]....
        /*0ff8*/ 	.word	0x0001d600


	//   ....[55]....
        /*0ffc*/ 	.word	0x0001d6c0


	//   ....[56]....
        /*1000*/ 	.word	0x0001d720


	//   ....[57]....
        /*1004*/ 	.word	0x0001d7d0


	//   ....[58]....
        /*1008*/ 	.word	0x0001d8c0


	//   ....[59]....
        /*100c*/ 	.word	0x0001d970


	//   ....[60]....
        /*1010*/ 	.word	0x0001da30


	//   ....[61]....
        /*1014*/ 	.word	0x0001dae0


	//   ....[62]....
        /*1018*/ 	.word	0x0001db40


	//   ....[63]....
        /*101c*/ 	.word	0x0001dbf0


	//   ....[64]....
        /*1020*/ 	.word	0x0001dc50


	//   ....[65]....
        /*1024*/ 	.word	0x0001dd00


	//   ....[66]....
        /*1028*/ 	.word	0x0001dd60


	//   ....[67]....
        /*102c*/ 	.word	0x0001de10


	//   ....[68]....
        /*1030*/ 	.word	0x0001de70


	//   ....[69]....
        /*1034*/ 	.word	0x0001df20


	//   ....[70]....
        /*1038*/ 	.word	0x0001df80


	//   ....[71]....
        /*103c*/ 	.word	0x0001e030


	//   ....[72]....
        /*1040*/ 	.word	0x0001e090


	//   ....[73]....
        /*1044*/ 	.word	0x0001e130


	//   ....[74]....
        /*1048*/ 	.word	0x0001e1c0


	//   ....[75]....
        /*104c*/ 	.word	0x0001e260


	//   ....[76]....
        /*1050*/ 	.word	0x0001e380


	//   ....[77]....
        /*1054*/ 	.word	0x0001e3f0


	//   ....[78]....
        /*1058*/ 	.word	0x0001e460


	//   ....[79]....
        /*105c*/ 	.word	0x0001e4d0


	//   ....[80]....
        /*1060*/ 	.word	0x0001e540


	//   ....[81]....
        /*1064*/ 	.word	0x0001e5c0


	//   ....[82]....
        /*1068*/ 	.word	0x0001e650


	//   ....[83]....
        /*106c*/ 	.word	0x0001e6e0


	//   ....[84]....
        /*1070*/ 	.word	0x0001e750


	//   ....[85]....
        /*1074*/ 	.word	0x0001e7c0


	//   ....[86]....
        /*1078*/ 	.word	0x0001e830


	//   ....[87]....
        /*107c*/ 	.word	0x0001e8b0


	//   ....[88]....
        /*1080*/ 	.word	0x0001e920


	//   ....[89]....
        /*1084*/ 	.word	0x0001e9c0


	//   ....[90]....
        /*1088*/ 	.word	0x0001ea50


	//   ....[91]....
        /*108c*/ 	.word	0x0001eb80


	//----- nvinfo : EIATTR_REG_RECONFIG
	.align		4
.L_1611:
        /*1090*/ 	.byte	0x01, 0x54
	.zero		2


	//----- nvinfo : EIATTR_SYSCALL_OFFSETS
	.align		4
        /*1094*/ 	.byte	0x04, 0x46
        /*1096*/ 	.short	(.L_1613 - .L_1612)


	//   ....[0]....
.L_1612:
        /*1098*/ 	.word	0x000018b0


	//   ....[1]....
        /*109c*/ 	.word	0x00001a00


	//   ....[2]....
        /*10a0*/ 	.word	0x00005fa0


	//   ....[3]....
        /*10a4*/ 	.word	0x000062c0


	//   ....[4]....
        /*10a8*/ 	.word	0x00014570


	//   ....[5]....
        /*10ac*/ 	.word	0x000146c0


	//   ....[6]....
        /*10b0*/ 	.word	0x000147b0


	//   ....[7]....
        /*10b4*/ 	.word	0x000157a0


	//----- nvinfo : EIATTR_MBARRIER_INSTR_OFFSETS
	.align		4
.L_1613:
        /*10b8*/ 	.byte	0x04, 0x39
        /*10ba*/ 	.short	(.L_1615 - .L_1614)


	//   ....[0]....
.L_1614:
        /*10bc*/ 	.word	0x00000250
        /*10c0*/ 	.word	0x000000ff
        /*10c4*/ 	.word	0x00016800
        /*10c8*/ 	.short	0x0100
        /*10ca*/ 	.byte	0x08
	.zero		1


	//   ....[1]....
        /*10cc*/ 	.word	0x00000260
        /*10d0*/ 	.word	0x000000ff
        /*10d4*/ 	.word	0x00016820
        /*10d8*/ 	.short	0x0100
        /*10da*/ 	.byte	0x08
	.zero		1


	//   ....[2]....
        /*10dc*/ 	.word	0x00000350
        /*10e0*/ 	.word	0x000000ff
        /*10e4*/ 	.word	0x00016830
        /*10e8*/ 	.short	0x0100
        /*10ea*/ 	.byte	0x08
	.zero		1


	//   ....[3]....
        /*10ec*/ 	.word	0x00000360
        /*10f0*/ 	.word	0x000000ff
        /*10f4*/ 	.word	0x00016840
        /*10f8*/ 	.short	0x0100
        /*10fa*/ 	.byte	0x08
	.zero		1


	//   ....[4]....
        /*10fc*/ 	.word	0x00000370
        /*1100*/ 	.word	0x000000ff
        /*1104*/ 	.word	0x00016838
        /*1108*/ 	.short	0x0100
        /*110a*/ 	.byte	0x08
	.zero		1


	//   ....[5]....
        /*110c*/ 	.word	0x00000380
        /*1110*/ 	.word	0x000000ff
        /*1114*/ 	.word	0x00016848
        /*1118*/ 	.short	0x0100
        /*111a*/ 	.byte	0x08
	.zero		1


	//   ....[6]....
        /*111c*/ 	.word	0x000004b0
        /*1120*/ 	.word	0x000000ff
        /*1124*/ 	.word	0x00016850
        /*1128*/ 	.short	0x0100
        /*112a*/ 	.byte	0x08
	.zero		1


	//   ....[7]....
        /*112c*/ 	.word	0x000004c0
        /*1130*/ 	.word	0x000000ff
        /*1134*/ 	.word	0x00016860
        /*1138*/ 	.short	0x0100
        /*113a*/ 	.byte	0x08
	.zero		1


	//   ....[8]....
        /*113c*/ 	.word	0x000004d0
        /*1140*/ 	.word	0x000000ff
        /*1144*/ 	.word	0x00016858
        /*1148*/ 	.short	0x0100
        /*114a*/ 	.byte	0x08
	.zero		1


	//   ....[9]....
        /*114c*/ 	.word	0x000004e0
        /*1150*/ 	.word	0x000000ff
        /*1154*/ 	.word	0x00016868
        /*1158*/ 	.short	0x0100
        /*115a*/ 	.byte	0x08
	.zero		1


	//   ....[10]....
        /*115c*/ 	.word	0x000005d0
        /*1160*/ 	.word	0x000000ff
        /*1164*/ 	.word	0x00016870
        /*1168*/ 	.short	0x0100
        /*116a*/ 	.byte	0x06
	.zero		1


	//   ....[11]....
        /*116c*/ 	.word	0x000005e0
        /*1170*/ 	.word	0x000000ff
        /*1174*/ 	.word	0x00016880
        /*1178*/ 	.short	0x0100
        /*117a*/ 	.byte	0x06
	.zero		1


	//   ....[12]....
        /*117c*/ 	.word	0x000005f0
        /*1180*/ 	.word	0x000000ff
        /*1184*/ 	.word	0x00016878
        /*1188*/ 	.short	0x0100
        /*118a*/ 	.byte	0x06
	.zero		1


	//   ....[13]....
        /*118c*/ 	.word	0x00000600
        /*1190*/ 	.word	0x000000ff
        /*1194*/ 	.word	0x00016888
        /*1198*/ 	.short	0x0100
        /*119a*/ 	.byte	0x06
	.zero		1


	//   ....[14]....
        /*119c*/ 	.word	0x00000730
        /*11a0*/ 	.word	0x000000ff
        /*11a4*/ 	.word	0x00016890
        /*11a8*/ 	.short	0x0100
        /*11aa*/ 	.byte	0x08
	.zero		1


	//   ....[15]....
        /*11ac*/ 	.word	0x00000740
        /*11b0*/ 	.word	0x000000ff
        /*11b4*/ 	.word	0x000168a0
        /*11b8*/ 	.short	0x0100
        /*11ba*/ 	.byte	0x08
	.zero		1


	//   ....[16]....
        /*11bc*/ 	.word	0x00000750
        /*11c0*/ 	.word	0x000000ff
        /*11c4*/ 	.word	0x00016898
        /*11c8*/ 	.short	0x0100
        /*11ca*/ 	.byte	0x08
	.zero		1


	//   ....[17]....
        /*11cc*/ 	.word	0x00000760
        /*11d0*/ 	.word	0x000000ff
        /*11d4*/ 	.word	0x000168a8
        /*11d8*/ 	.short	0x0100
        /*11da*/ 	.byte	0x08
	.zero		1


	//   ....[18]....
        /*11dc*/ 	.word	0x00000890
        /*11e0*/ 	.word	0x000000ff
        /*11e4*/ 	.word	0x000168b0
        /*11e8*/ 	.short	0x0100
        /*11ea*/ 	.byte	0x08
	.zero		1


	//   ....[19]....
        /*11ec*/ 	.word	0x000008a0
        /*11f0*/ 	.word	0x000000ff
        /*11f4*/ 	.word	0x000168c0
        /*11f8*/ 	.short	0x0100
        /*11fa*/ 	.byte	0x08
	.zero		1


	//   ....[20]....
        /*11fc*/ 	.word	0x000008b0
        /*1200*/ 	.word	0x000000ff
        /*1204*/ 	.word	0x000168b8
        /*1208*/ 	.short	0x0100
        /*120a*/ 	.byte	0x08
	.zero		1


	//   ....[21]....
        /*120c*/ 	.word	0x000008c0
        /*1210*/ 	.word	0x000000ff
        /*1214*/ 	.word	0x000168c8
        /*1218*/ 	.short	0x0100
        /*121a*/ 	.byte	0x08
	.zero		1


	//   ....[22]....
        /*121c*/ 	.word	0x00002b30
        /*1220*/ 	.word	0x00000045
        /*1224*/ 	.word	0x00016890
        /*1228*/ 	.short	0x010a
        /*122a*/ 	.byte	0x3f
	.zero		1


	//   ....[23]....
        /*122c*/ 	.word	0x00003fb0
        /*1230*/ 	.word	0x00000045
        /*1234*/ 	.word	0x00016890
        /*1238*/ 	.short	0x010a
        /*123a*/ 	.byte	0x3f
	.zero		1


	//   ....[24]....
        /*123c*/ 	.word	0x000050f0
        /*1240*/ 	.word	0x00000045
        /*1244*/ 	.word	0x00016890
        /*1248*/ 	.short	0x010a
        /*124a*/ 	.byte	0x3f
	.zero		1


	//   ....[25]....
        /*124c*/ 	.word	0x000055a0
        /*1250*/ 	.word	0x00000008
        /*1254*/ 	.word	0x00000000
        /*1258*/ 	.short	0x0101
        /*125a*/ 	.byte	0x3f
	.zero		1


	//   ....[26]....
        /*125c*/ 	.word	0x000055e0
        /*1260*/ 	.word	0x00000045
        /*1264*/ 	.word	0x000168b0
        /*1268*/ 	.short	0x010a
        /*126a*/ 	.byte	0x3f
	.zero		1


	//   ....[27]....
        /*126c*/ 	.word	0x00005a20
        /*1270*/ 	.word	0x00000045
        /*1274*/ 	.word	0x00000000
        /*1278*/ 	.short	0x0101
        /*127a*/ 	.byte	0x3f
	.zero		1


	//   ....[28]....
        /*127c*/ 	.word	0x00006040
        /*1280*/ 	.word	0x00000002
        /*1284*/ 	.word	0x00016800
        /*1288*/ 	.short	0x010a
        /*128a*/ 	.byte	0x3f
	.zero		1


	//   ....[29]....
        /*128c*/ 	.word	0x00006090
        /*1290*/ 	.word	0x00000002
        /*1294*/ 	.word	0x00016800
        /*1298*/ 	.short	0x010a
        /*129a*/ 	.byte	0x3f
	.zero		1


	//   ....[30]....
        /*129c*/ 	.word	0x00006bc0
        /*12a0*/ 	.word	0x00000002
        /*12a4*/ 	.word	0x00016800
        /*12a8*/ 	.short	0x010a
        /*12aa*/ 	.byte	0x3f
	.zero		1


	//   ....[31]....
        /*12ac*/ 	.word	0x00008200
        /*12b0*/ 	.word	0x00000002
        /*12b4*/ 	.word	0x00016800
        /*12b8*/ 	.short	0x010a
        /*12ba*/ 	.byte	0x3f
	.zero		1


	//   ....[32]....
        /*12bc*/ 	.word	0x00009230
        /*12c0*/ 	.word	0x00000008
        /*12c4*/ 	.word	0x00016830
        /*12c8*/ 	.short	0x010a
        /*12ca*/ 	.byte	0x3f
	.zero		1


	//   ....[33]....
        /*12cc*/ 	.word	0x000092e0
        /*12d0*/ 	.word	0x00000008
        /*12d4*/ 	.word	0x00016830
        /*12d8*/ 	.short	0x010a
        /*12da*/ 	.byte	0x3f
	.zero		1


	//   ....[34]....
        /*12dc*/ 	.word	0x0000a6a0
        /*12e0*/ 	.word	0x00000008
        /*12e4*/ 	.word	0x00000000
        /*12e8*/ 	.short	0x0101
        /*12ea*/ 	.byte	0x3f
	.zero		1


	//   ....[35]....
        /*12ec*/ 	.word	0x0000b5a0
        /*12f0*/ 	.word	0x00000003
        /*12f4*/ 	.word	0x00016830
        /*12f8*/ 	.short	0x010a
        /*12fa*/ 	.byte	0x3f
	.zero		1


	//   ....[36]....
        /*12fc*/ 	.word	0x0000b5f0
        /*1300*/ 	.word	0x00000003
        /*1304*/ 	.word	0x00016830
        /*1308*/ 	.short	0x010a
        /*130a*/ 	.byte	0x3f
	.zero		1


	//   ....[37]....
        /*130c*/ 	.word	0x0000b970
        /*1310*/ 	.word	0x00000003
        /*1314*/ 	.word	0x00016850
        /*1318*/ 	.short	0x010a
        /*131a*/ 	.byte	0x3f
	.zero		1


	//   ....[38]....
        /*131c*/ 	.word	0x0000b9b0
        /*1320*/ 	.word	0x00000003
        /*1324*/ 	.word	0x00016850
        /*1328*/ 	.short	0x010a
        /*132a*/ 	.byte	0x3f
	.zero		1


	//   ....[39]....
        /*132c*/ 	.word	0x0000d1c0
        /*1330*/ 	.word	0x0000000a
        /*1334*/ 	.word	0x00000000
        /*1338*/ 	.short	0x0101
        /*133a*/ 	.byte	0x3f
	.zero		1


	//   ....[40]....
        /*133c*/ 	.word	0x0000d9f0
        /*1340*/ 	.word	0x0000000a
        /*1344*/ 	.word	0x00000000
        /*1348*/ 	.short	0x0101
        /*134a*/ 	.byte	0x3f
	.zero		1


	//   ....[41]....
        /*134c*/ 	.word	0x0000df80
        /*1350*/ 	.word	0x00000000
        /*1354*/ 	.word	0x00016830
        /*1358*/ 	.short	0x010a
        /*135a*/ 	.byte	0x3f
	.zero		1


	//   ....[42]....
        /*135c*/ 	.word	0x0000dfd0
        /*1360*/ 	.word	0x00000000
        /*1364*/ 	.word	0x00016830
        /*1368*/ 	.short	0x010a
        /*136a*/ 	.byte	0x3f
	.zero		1


	//   ....[43]....
        /*136c*/ 	.word	0x0000e320
        /*1370*/ 	.word	0x00000003
        /*1374*/ 	.word	0x00016850
        /*1378*/ 	.short	0x010a
        /*137a*/ 	.byte	0x3f
	.zero		1


	//   ....[44]....
        /*137c*/ 	.word	0x0000e360
        /*1380*/ 	.word	0x00000003
        /*1384*/ 	.word	0x00016850
        /*1388*/ 	.short	0x010a
        /*138a*/ 	.byte	0x3f
	.zero		1


	//   ....[45]....
        /*138c*/ 	.word	0x0000e800
        /*1390*/ 	.word	0x00000000
        /*1394*/ 	.word	0x00000000
        /*1398*/ 	.short	0x0101
        /*139a*/ 	.byte	0x3f
	.zero		1


	//   ....[46]....
        /*139c*/ 	.word	0x0000fa10
        /*13a0*/ 	.word	0x0000000a
        /*13a4*/ 	.word	0x00000000
        /*13a8*/ 	.short	0x0101
        /*13aa*/ 	.byte	0x3f
	.zero		1


	//   ....[47]....
        /*13ac*/ 	.word	0x0000fe50
        /*13b0*/ 	.word	0x0000000a
        /*13b4*/ 	.word	0x00016850
        /*13b8*/ 	.short	0x010a
        /*13ba*/ 	.byte	0x3f
	.zero		1


	//   ....[48]....
        /*13bc*/ 	.word	0x0000fec0
        /*13c0*/ 	.word	0x0000000a
        /*13c4*/ 	.word	0x00016850
        /*13c8*/ 	.short	0x010a
        /*13ca*/ 	.byte	0x3f
	.zero		1


	//   ....[49]....
        /*13cc*/ 	.word	0x000105a0
        /*13d0*/ 	.word	0x00000000
        /*13d4*/ 	.word	0x00000000
        /*13d8*/ 	.short	0x0101
        /*13da*/ 	.byte	0x3f
	.zero		1


	//   ....[50]....
        /*13dc*/ 	.word	0x000115f0
        /*13e0*/ 	.word	0x00000000
        /*13e4*/ 	.word	0x00000000
        /*13e8*/ 	.short	0x0101
        /*13ea*/ 	.byte	0x3f
	.zero		1


	//   ....[51]....
        /*13ec*/ 	.word	0x00013670
        /*13f0*/ 	.word	0x00000016
        /*13f4*/ 	.word	0x00016820
        /*13f8*/ 	.short	0x010a
        /*13fa*/ 	.byte	0x3f
	.zero		1


	//   ....[52]....
        /*13fc*/ 	.word	0x00013730
        /*1400*/ 	.word	0x00000005
        /*1404*/ 	.word	0x000168a0
        /*1408*/ 	.short	0x010a
        /*140a*/ 	.byte	0x3f
	.zero		1


	//   ....[53]....
        /*140c*/ 	.word	0x00013970
        /*1410*/ 	.word	0x00000005
        /*1414*/ 	.word	0x000168c0
        /*1418*/ 	.short	0x010a
        /*141a*/ 	.byte	0x3f
	.zero		1


	//   ....[54]....
        /*141c*/ 	.word	0x00013d00
        /*1420*/ 	.word	0x00000005
        /*1424*/ 	.word	0x000168a0
        /*1428*/ 	.short	0x010a
        /*142a*/ 	.byte	0x3f
	.zero		1


	//   ....[55]....
        /*142c*/ 	.word	0x00013f20
        /*1430*/ 	.word	0x00000005
        /*1434*/ 	.word	0x000168c0
        /*1438*/ 	.short	0x010a
        /*143a*/ 	.byte	0x3f
	.zero		1


	//   ....[56]....
        /*143c*/ 	.word	0x00014ca0
        /*1440*/ 	.word	0x00000003
        /*1444*/ 	.word	0x00016840
        /*1448*/ 	.short	0x010a
        /*144a*/ 	.byte	0x3f
	.zero		1


	//   ....[57]....
        /*144c*/ 	.word	0x00015460
        /*1450*/ 	.word	0x00000003
        /*1454*/ 	.word	0x00016830
        /*1458*/ 	.short	0x0107
        /*145a*/ 	.byte	0x3f
	.zero		1


	//   ....[58]....
        /*145c*/ 	.word	0x00015530
        /*1460*/ 	.word	0x00000003
        /*1464*/ 	.word	0x00016830
        /*1468*/ 	.short	0x0101
        /*146a*/ 	.byte	0x3f
	.zero		1


	//   ....[59]....
        /*146c*/ 	.word	0x00016410
        /*1470*/ 	.word	0x00000016
        /*1474*/ 	.word	0x00016800
        /*1478*/ 	.short	0x0107
        /*147a*/ 	.byte	0x3f
	.zero		1


	//   ....[60]....
        /*147c*/ 	.word	0x00016500
        /*1480*/ 	.word	0x00000016
        /*1484*/ 	.word	0x00016800
        /*1488*/ 	.short	0x0101
        /*148a*/ 	.byte	0x3f
	.zero		1


	//   ....[61]....
        /*148c*/ 	.word	0x00016520
        /*1490*/ 	.word	0x00000016
        /*1494*/ 	.word	0x00016820
        /*1498*/ 	.short	0x010a
        /*149a*/ 	.byte	0x3f
	.zero		1


	//   ....[62]....
        /*149c*/ 	.word	0x000168e0
        /*14a0*/ 	.word	0x00000005
        /*14a4*/ 	.word	0x00016840
        /*14a8*/ 	.short	0x010a
        /*14aa*/ 	.byte	0x3f
	.zero		1


	//   ....[63]....
        /*14ac*/ 	.word	0x00016e20
        /*14b0*/ 	.word	0x00000005
        /*14b4*/ 	.word	0x00016830
        /*14b8*/ 	.short	0x0107
        /*14ba*/ 	.byte	0x3f
	.zero		1


	//   ....[64]....
        /*14bc*/ 	.word	0x00016ee0
        /*14c0*/ 	.word	0x00000005
        /*14c4*/ 	.word	0x00016830
        /*14c8*/ 	.short	0x0101
        /*14ca*/ 	.byte	0x3f
	.zero		1


	//   ....[65]....
        /*14cc*/ 	.word	0x00016f40
        /*14d0*/ 	.word	0x00000005
        /*14d4*/ 	.word	0x00016860
        /*14d8*/ 	.short	0x010a
        /*14da*/ 	.byte	0x3f
	.zero		1


	//   ....[66]....
        /*14dc*/ 	.word	0x00017420
        /*14e0*/ 	.word	0x00000005
        /*14e4*/ 	.word	0x00016850
        /*14e8*/ 	.short	0x0107
        /*14ea*/ 	.byte	0x3f
	.zero		1


	//   ....[67]....
        /*14ec*/ 	.word	0x000175e0
        /*14f0*/ 	.word	0x00000005
        /*14f4*/ 	.word	0x00016850
        /*14f8*/ 	.short	0x0101
        /*14fa*/ 	.byte	0x3f
	.zero		1


	//   ....[68]....
        /*14fc*/ 	.word	0x000177e0
        /*1500*/ 	.word	0x00000000
        /*1504*/ 	.word	0x00016860
        /*1508*/ 	.short	0x010a
        /*150a*/ 	.byte	0x3f
	.zero		1


	//   ....[69]....
        /*150c*/ 	.word	0x00017ca0
        /*1510*/ 	.word	0x00000000
        /*1514*/ 	.word	0x00016850
        /*1518*/ 	.short	0x0107
        /*151a*/ 	.byte	0x3f
	.zero		1


	//   ....[70]....
        /*151c*/ 	.word	0x00017d70
        /*1520*/ 	.word	0x00000000
        /*1524*/ 	.word	0x00016850
        /*1528*/ 	.short	0x0101
        /*152a*/ 	.byte	0x3f
	.zero		1


	//   ....[71]....
        /*152c*/ 	.word	0x00018a90
        /*1530*/ 	.word	0x00000005
        /*1534*/ 	.word	0x00016820
        /*1538*/ 	.short	0x010a
        /*153a*/ 	.byte	0x3f
	.zero		1


	//   ....[72]....
        /*153c*/ 	.word	0x00018c00
        /*1540*/ 	.word	0x00000003
        /*1544*/ 	.word	0x00016840
        /*1548*/ 	.short	0x010a
        /*154a*/ 	.byte	0x3f
	.zero		1


	//   ....[73]....
        /*154c*/ 	.word	0x00018ca0
        /*1550*/ 	.word	0x00000005
        /*1554*/ 	.word	0x00016840
        /*1558*/ 	.short	0x010a
        /*155a*/ 	.byte	0x3f
	.zero		1


	//   ....[74]....
        /*155c*/ 	.word	0x00018ce0
        /*1560*/ 	.word	0x00000003
        /*1564*/ 	.word	0x00016860
        /*1568*/ 	.short	0x010a
        /*156a*/ 	.byte	0x3f
	.zero		1


	//   ....[75]....
        /*156c*/ 	.word	0x00018d20
        /*1570*/ 	.word	0x00000005
        /*1574*/ 	.word	0x00016860
        /*1578*/ 	.short	0x010a
        /*157a*/ 	.byte	0x3f
	.zero		1


	//   ....[76]....
        /*157c*/ 	.word	0x00018d80
        /*1580*/ 	.word	0x00000045
        /*1584*/ 	.word	0x00016890
        /*1588*/ 	.short	0x010a
        /*158a*/ 	.byte	0x3f
	.zero		1


	//   ....[77]....
        /*158c*/ 	.word	0x00019010
        /*1590*/ 	.word	0x00000045
        /*1594*/ 	.word	0x00016890
        /*1598*/ 	.short	0x010a
        /*159a*/ 	.byte	0x3f
	.zero		1


	//   ....[78]....
        /*159c*/ 	.word	0x000192c0
        /*15a0*/ 	.word	0x00000045
        /*15a4*/ 	.word	0x00016890
        /*15a8*/ 	.short	0x010a
        /*15aa*/ 	.byte	0x3f
	.zero		1


	//   ....[79]....
        /*15ac*/ 	.word	0x00019570
        /*15b0*/ 	.word	0x00000045
        /*15b4*/ 	.word	0x000168b0
        /*15b8*/ 	.short	0x010a
        /*15ba*/ 	.byte	0x3f
	.zero		1


	//   ....[80]....
        /*15bc*/ 	.word	0x00019a40
        /*15c0*/ 	.word	0x00000002
        /*15c4*/ 	.word	0x00016800
        /*15c8*/ 	.short	0x010a
        /*15ca*/ 	.byte	0x3f
	.zero		1


	//   ....[81]....
        /*15cc*/ 	.word	0x0001a060
        /*15d0*/ 	.word	0x00000002
        /*15d4*/ 	.word	0x00016800
        /*15d8*/ 	.short	0x010a
        /*15da*/ 	.byte	0x3f
	.zero		1


	//   ....[82]....
        /*15dc*/ 	.word	0x0001a0b0
        /*15e0*/ 	.word	0x00000008
        /*15e4*/ 	.word	0x00016830
        /*15e8*/ 	.short	0x010a
        /*15ea*/ 	.byte	0x3f
	.zero		1


	//   ....[83]....
        /*15ec*/ 	.word	0x0001a100
        /*15f0*/ 	.word	0x00000003
        /*15f4*/ 	.word	0x00016830
        /*15f8*/ 	.short	0x010a
        /*15fa*/ 	.byte	0x3f
	.zero		1


	//   ....[84]....
        /*15fc*/ 	.word	0x0001a150
        /*1600*/ 	.word	0x00000003
        /*1604*/ 	.word	0x00016850
        /*1608*/ 	.short	0x010a
        /*160a*/ 	.byte	0x3f
	.zero		1


	//   ....[85]....
        /*160c*/ 	.word	0x0001a1a0
        /*1610*/ 	.word	0x00000000
        /*1614*/ 	.word	0x00016830
        /*1618*/ 	.short	0x010a
        /*161a*/ 	.byte	0x3f
	.zero		1


	//   ....[86]....
        /*161c*/ 	.word	0x0001a1f0
        /*1620*/ 	.word	0x00000003
        /*1624*/ 	.word	0x00016850
        /*1628*/ 	.short	0x010a
        /*162a*/ 	.byte	0x3f
	.zero		1


	//   ....[87]....
        /*162c*/ 	.word	0x0001a240
        /*1630*/ 	.word	0x0000000a
        /*1634*/ 	.word	0x00016850
        /*1638*/ 	.short	0x010a
        /*163a*/ 	.byte	0x3f
	.zero		1


	//   ....[88]....
        /*163c*/ 	.word	0x0001a7e0
        /*1640*/ 	.word	0x00000016
        /*1644*/ 	.word	0x00016820
        /*1648*/ 	.short	0x010a
        /*164a*/ 	.byte	0x3f
	.zero		1


	//   ....[89]....
        /*164c*/ 	.word	0x0001a830
        /*1650*/ 	.word	0x00000005
        /*1654*/ 	.word	0x000168a0
        /*1658*/ 	.short	0x010a
        /*165a*/ 	.byte	0x3f
	.zero		1


	//   ....[90]....
        /*165c*/ 	.word	0x0001a880
        /*1660*/ 	.word	0x00000005
        /*1664*/ 	.word	0x000168c0
        /*1668*/ 	.short	0x010a
        /*166a*/ 	.byte	0x3f
	.zero		1


	//   ....[91]....
        /*166c*/ 	.word	0x0001a8d0
        /*1670*/ 	.word	0x00000005
        /*1674*/ 	.word	0x000168a0
        /*1678*/ 	.short	0x010a
        /*167a*/ 	.byte	0x3f
	.zero		1


	//   ....[92]....
        /*167c*/ 	.word	0x0001a920
        /*1680*/ 	.word	0x00000005
        /*1684*/ 	.word	0x000168c0
        /*1688*/ 	.short	0x010a
        /*168a*/ 	.byte	0x3f
	.zero		1


	//   ....[93]....
        /*168c*/ 	.word	0x0001aa40
        /*1690*/ 	.word	0x00000003
        /*1694*/ 	.word	0x00016840
        /*1698*/ 	.short	0x010a
        /*169a*/ 	.byte	0x3f
	.zero		1


	//   ....[94]....
        /*169c*/ 	.word	0x0001c510
        /*16a0*/ 	.word	0x00000016
        /*16a4*/ 	.word	0x00016820
        /*16a8*/ 	.short	0x010a
        /*16aa*/ 	.byte	0x3f
	.zero		1


	//   ....[95]....
        /*16ac*/ 	.word	0x0001c560
        /*16b0*/ 	.word	0x00000005
        /*16b4*/ 	.word	0x00016840
        /*16b8*/ 	.short	0x010a
        /*16ba*/ 	.byte	0x3f
	.zero		1


	//   ....[96]....
        /*16bc*/ 	.word	0x0001cea0
        /*16c0*/ 	.word	0x00000005
        /*16c4*/ 	.word	0x00016860
        /*16c8*/ 	.short	0x010a
        /*16ca*/ 	.byte	0x3f
	.zero		1


	//   ....[97]....
        /*16cc*/ 	.word	0x0001d810
        /*16d0*/ 	.word	0x00000000
        /*16d4*/ 	.word	0x00016860
        /*16d8*/ 	.short	0x010a
        /*16da*/ 	.byte	0x3f
	.zero		1


	//   ....[98]....
        /*16dc*/ 	.word	0x0001eaa0
        /*16e0*/ 	.word	0x00000005
        /*16e4*/ 	.word	0x00016820
        /*16e8*/ 	.short	0x010a
        /*16ea*/ 	.byte	0x3f
	.zero		1


	//   ....[99]....
        /*16ec*/ 	.word	0x0001ec40
        /*16f0*/ 	.word	0x00000003
        /*16f4*/ 	.word	0x00016840
        /*16f8*/ 	.short	0x010a
        /*16fa*/ 	.byte	0x3f
	.zero		1


	//   ....[100]....
        /*16fc*/ 	.word	0x0001ec90
        /*1700*/ 	.word	0x00000005
        /*1704*/ 	.word	0x00016840
        /*1708*/ 	.short	0x010a
        /*170a*/ 	.byte	0x3f
	.zero		1


	//   ....[101]....
        /*170c*/ 	.word	0x0001ece0
        /*1710*/ 	.word	0x00000003
        /*1714*/ 	.word	0x00016860
        /*1718*/ 	.short	0x010a
        /*171a*/ 	.byte	0x3f
	.zero		1


	//----- nvinfo : EIATTR_NUM_MBARRIERS
	.align		4
.L_1615:
        /*171c*/ 	.byte	0x03, 0x38
        /*171e*/ 	.short	0x0016


	//----- nvinfo : EIATTR_EXIT_INSTR_OFFSETS
	.align		4
        /*1720*/ 	.byte	0x04, 0x1c
        /*1722*/ 	.short	(.L_1617 - .L_1616)


	//   ....[0]....
.L_1616:
        /*1724*/ 	.word	0x00018d70


	//----- nvinfo : EIATTR_MAX_THREADS
	.align		4
.L_1617:
        /*1728*/ 	.byte	0x04, 0x05
        /*172a*/ 	.short	(.L_1619 - .L_1618)
.L_1618:
        /*172c*/ 	.word	0x00000200
        /*1730*/ 	.word	0x00000001
        /*1734*/ 	.word	0x00000001


	//----- nvinfo : EIATTR_CRS_STACK_SIZE
	.align		4
.L_1619:
        /*1738*/ 	.byte	0x04, 0x1e
        /*173a*/ 	.short	(.L_1621 - .L_1620)
.L_1620:
        /*173c*/ 	.word	0x00000000


	//----- nvinfo : EIATTR_CBANK_PARAM_SIZE
	.align		4
.L_1621:
        /*1740*/ 	.byte	0x03, 0x19
        /*1742*/ 	.short	0x0af0


	//----- nvinfo : EIATTR_PARAM_CBANK
	.align		4
        /*1744*/ 	.byte	0x04, 0x0a
        /*1746*/ 	.short	(.L_1623 - .L_1622)
	.align		4
.L_1622:
        /*1748*/ 	.word	index@(.nv.constant0._ZN7cutlass13device_kernelIN5flash11enable_sm90INS1_16FlashAttnFwdSm90INS1_25CollectiveMainloopFwdSm90ILi2EN4cute5tupleIJNS5_1CILi1EEES8_S8_EEENS6_IJNS7_ILi192EEENS7_ILi128EEENS7_ILi64EEEEEELi64ENS_10bfloat16_tEfNS_4arch4Sm90ELb1ELb0ELb0ELb1ELb1ELb1ELb0ELb1ELb1ELb1ELb0ELb0EEENS1_21CollectiveEpilogueFwdINS6_IJSA_SC_SB_EEES9_SE_SG_Li384ELb1ELb1ELb0ELb0EEENS1_36VarlenDynamicPersistentTileSchedulerILi192ELi128ELi384ELi128ELb0ELb1ELb1ELb1ELb1ELb1EEEEEEEEEvNT_6ParamsE)
        /*174c*/ 	.short	0x0210
        /*174e*/ 	.short	0x0af0


	//----- nvinfo : EIATTR_SW_WAR
	.align		4
.L_1623:
        /*1750*/ 	.byte	0x04, 0x36
        /*1752*/ 	.short	(.L_1625 - .L_1624)
.L_1624:
        /*1754*/ 	.word	0x00000008
.L_1625:


//--------------------- .nv.callgraph             --------------------------
	.section	.nv.callgraph,"",@"SHT_CUDA_CALLGRAPH"
	.align	4
	.sectionentsize	8
	.align		4
        /*0000*/ 	.word	0x00000000
	.align		4
        /*0004*/ 	.word	0xffffffff
	.align		4
        /*0008*/ 	.word	index@(_ZN7cutlass13device_kernelIN5flash11enable_sm90INS1_16FlashAttnFwdSm90INS1_25CollectiveMainloopFwdSm90ILi2EN4cute5tupleIJNS5_1CILi1EEES8_S8_EEENS6_IJNS7_ILi128EEENS7_ILi80EEENS7_ILi256EEEEEELi256ENS_10bfloat16_tEfNS_4arch4Sm90ELb0ELb0ELb0ELb0ELb1ELb0ELb0ELb1ELb1ELb1ELb0ELb0EEENS1_21CollectiveEpilogueFwdINS6_IJSA_SC_SB_EEES9_SE_SG_Li256ELb0ELb1ELb0ELb0EEENS1_29StaticPersistentTileSchedulerILb0EEEEEEEEEvNT_6ParamsE)
	.align		4
        /*000c*/ 	.word	index@(__assertfail)
	.align		4
        /*0010*/ 	.word	index@(_ZN7cutlass13device_kernelIN5flash11enable_sm90INS1_16FlashAttnFwdSm90INS1_25CollectiveMainloopFwdSm90ILi2EN4cute5tupleIJNS5_1CILi1EEES8_S8_EEENS6_IJNS7_ILi128EEENS7_ILi80EEENS7_ILi256EEEEEELi256ENS_10bfloat16_tEfNS_4arch4Sm90ELb0ELb0ELb0ELb1ELb1ELb0ELb0ELb1ELb1ELb1ELb0ELb0EEENS1_21CollectiveEpilogueFwdINS6_IJSA_SC_SB_EEES9_SE_SG_Li256ELb1ELb1ELb0ELb0EEENS1_36VarlenDynamicPersistentTileSchedulerILi128ELi80ELi256ELi128ELb0ELb1ELb1ELb0ELb1ELb1EEEEEEEEEvNT_6ParamsE)
	.align		4
        /*0014*/ 	.word	index@(__assertfail)
	.align		4
        /*0018*/ 	.word	index@(_ZN7cutlass13device_kernelIN5flash11enable_sm90INS1_16FlashAttnFwdSm90INS1_25CollectiveMainloopFwdSm90ILi2EN4cute5tupleIJNS5_1CILi1EEES8_S8_EEENS6_IJNS7_ILi128EEENS7_ILi80EEENS7_ILi256EEEEEELi256ENS_10bfloat16_tEfNS_4arch4Sm90ELb0ELb0ELb0ELb1ELb1ELb1ELb0ELb1ELb1ELb1ELb0ELb0EEENS1_21CollectiveEpilogueFwdINS6_IJSA_SC_SB_EEES9_SE_SG_Li256ELb1ELb1ELb0ELb0EEENS1_36VarlenDynamicPersistentTileSchedulerILi128ELi80ELi256ELi128ELb0ELb1ELb1ELb0ELb1ELb1EEEEEEEEEvNT_6ParamsE)
	.align		4
        /*001c*/ 	.word	index@(__assertfail)
	.align		4
        /*0020*/ 	.word	index@(_ZN7cutlass13device_kernelIN5flash11enable_sm90INS1_16FlashAttnFwdSm90INS1_25CollectiveMainloopFwdSm90ILi2EN4cute5tupleIJNS5_1CILi1EEES8_S8_EEENS6_IJNS7_ILi128EEENS7_ILi64EEENS7_ILi256EEEEEELi256ENS_10bfloat16_tEfNS_4arch4Sm90ELb0ELb1ELb0ELb0ELb1ELb0ELb0ELb1ELb1ELb1ELb0ELb0EEENS1_21CollectiveEpilogueFwdINS6_IJSA_SC_SB_EEES9_SE_SG_Li256ELb0ELb1ELb0ELb0EEENS1_30DynamicPersistentTileSchedulerILi256ELi128ELb0ELb1ELb1EEEEEEEEEvNT_6ParamsE)
	.align		4
        /*0024*/ 	.word	index@(__assertfail)
	.align		4
        /*0028*/ 	.word	index@(_ZN7cutlass13device_kernelIN5flash11enable_sm90INS1_16FlashAttnFwdSm90INS1_25CollectiveMainloopFwdSm90ILi2EN4cute5tupleIJNS5_1CILi1EEES8_S8_EEENS6_IJNS7_ILi128EEENS7_ILi64EEENS7_ILi256EEEEEELi256ENS_10bfloat16_tEfNS_4arch4Sm90ELb0ELb1ELb0ELb1ELb1ELb0ELb0ELb1ELb1ELb1ELb0ELb0EEENS1_21CollectiveEpilogueFwdINS6_IJSA_SC_SB_EEES9_SE_SG_Li256ELb1ELb1ELb0ELb0EEENS1_36VarlenDynamicPersistentTileSchedulerILi128ELi64ELi256ELi128ELb0ELb1ELb1ELb1ELb0ELb1EEEEEEEEEvNT_6ParamsE)
	.align		4
        /*002c*/ 	.word	index@(__assertfail)
	.align		4
        /*0030*/ 	.word	index@(_ZN7cutlass13device_kernelIN5flash11enable_sm90INS1_16FlashAttnFwdSm90INS1_25CollectiveMainloopFwdSm90ILi2EN4cute5tupleIJNS5_1CILi1EEES8_S8_EEENS6_IJNS7_ILi128EEENS7_ILi64EEENS7_ILi256EEEEEELi256ENS_10bfloat16_tEfNS_4arch4Sm90ELb0ELb1ELb0ELb1ELb1ELb1ELb0ELb1ELb1ELb1ELb0ELb0EEENS1_21CollectiveEpilogueFwdINS6_IJSA_SC_SB_EEES9_SE_SG_Li256ELb1ELb1ELb0ELb0EEENS1_36VarlenDynamicPersistentTileSchedulerILi128ELi64ELi256ELi128ELb0ELb1ELb1ELb1ELb0ELb1EEEEEEEEEvNT_6ParamsE)
	.align		4
        /*0034*/ 	.word	index@(__assertfail)
	.align		4
        /*0038*/ 	.word	index@(_ZN7cutlass13device_kernelIN5flash11enable_sm90INS1_16FlashAttnFwdSm90INS1_25CollectiveMainloopFwdSm90ILi2EN4cute5tupleIJNS5_1CILi1EEES8_S8_EEENS6_IJNS7_ILi128EEENS7_ILi80EEENS7_ILi256EEEEEELi256ENS_10bfloat16_tEfNS_4arch4Sm90ELb1ELb0ELb0ELb0ELb1ELb0ELb0ELb1ELb1ELb1ELb0ELb0EEENS1_21CollectiveEpilogueFwdINS6_IJSA_SC_SB_EEES9_SE_SG_Li256ELb0ELb1ELb0ELb0EEENS1_30DynamicPersistentTileSchedulerILi256ELi128ELb0ELb1ELb1EEEEEEEEEvNT_6ParamsE)
	.align		4
        /*003c*/ 	.word	index@(__assertfail)
	.align		4
        /*0040*/ 	.word	index@(_ZN7cutlass13device_kernelIN5flash11enable_sm90INS1_16FlashAttnFwdSm90INS1_25CollectiveMainloopFwdSm90ILi2EN4cute5tupleIJNS5_1CILi1EEES8_S8_EEENS6_IJNS7_ILi128EEENS7_ILi80EEENS7_ILi256EEEEEELi256ENS_10bfloat16_tEfNS_4arch4Sm90ELb1ELb0ELb0ELb1ELb1ELb0ELb0ELb1ELb1ELb1ELb0ELb0EEENS1_21CollectiveEpilogueFwdINS6_IJSA_SC_SB_EEES9_SE_SG_Li256ELb1ELb1ELb0ELb0EEENS1_36VarlenDynamicPersistentTileSchedulerILi128ELi80ELi256ELi128ELb0ELb1ELb1ELb1ELb1ELb1EEEEEEEEEvNT_6ParamsE)
	.align		4
        /*0044*/ 	.word	index@(__assertfail)
	.align		4
        /*0048*/ 	.word	index@(_ZN7cutlass13device_kernelIN5flash11enable_sm90INS1_16FlashAttnFwdSm90INS1_25CollectiveMainloopFwdSm90ILi2EN4cute5tupleIJNS5_1CILi1EEES8_S8_EEENS6_IJNS7_ILi128EEENS7_ILi80EEENS7_ILi256EEEEEELi256ENS_10bfloat16_tEfNS_4arch4Sm90ELb1ELb0ELb0ELb1ELb1ELb1ELb0ELb1ELb1ELb1ELb0ELb0EEENS1_21CollectiveEpilogueFwdINS6_IJSA_SC_SB_EEES9_SE_SG_Li256ELb1ELb1ELb0ELb0EEENS1_36VarlenDynamicPersistentTileSchedulerILi128ELi80ELi256ELi128ELb0ELb1ELb1ELb1ELb1ELb1EEEEEEEEEvNT_6ParamsE)
	.align		4
        /*004c*/ 	.word	index@(__assertfail)
	.align		4
        /*0050*/ 	.word	index@(_ZN7cutlass13device_kernelIN5flash11enable_sm90INS1_16FlashAttnFwdSm90INS1_25CollectiveMainloopFwdSm90ILi2EN4cute5tupleIJNS5_1CILi1EEES8_S8_EEENS6_IJNS7_ILi128EEENS7_ILi96EEENS7_ILi192EEEEEELi192ENS_10bfloat16_tEfNS_4arch4Sm90ELb0ELb0ELb0ELb0ELb1ELb0ELb0ELb1ELb1ELb1ELb0ELb0EEENS1_21CollectiveEpilogueFwdINS6_IJSA_SC_SB_EEES9_SE_SG_Li256ELb0ELb1ELb0ELb0EEENS1_29StaticPersistentTileSchedulerILb0EEEEEEEEEvNT_6ParamsE)
	.align		4
        /*0054*/ 	.word	index@(__assertfail)
	.align		4
        /*0058*/ 	.word	index@(_ZN7cutlass13device_kernelIN5flash11enable_sm90INS1_16FlashAttnFwdSm90INS1_25CollectiveMainloopFwdSm90ILi2EN4cute5tupleIJNS5_1CILi1EEES8_S8_EEENS6_IJNS7_ILi128EEENS7_ILi96EEENS7_ILi192EEEEEELi192ENS_10bfloat16_tEfNS_4arch4Sm90ELb0ELb0ELb0ELb1ELb1ELb0ELb0ELb1ELb1ELb1ELb0ELb0EEENS1_21CollectiveEpilogueFwdINS6_IJSA_SC_SB_EEES9_SE_SG_Li256ELb1ELb1ELb0ELb0EEENS1_36VarlenDynamicPersistentTileSchedulerILi128ELi96ELi256ELi128ELb0ELb1ELb1ELb0ELb1ELb1EEEEEEEEEvNT_6ParamsE)
	.align		4
        /*005c*/ 	.word	index@(__assertfail)
	.align		4
        /*0060*/ 	.word	index@(_ZN7cutlass13device_kernelIN5flash11enable_sm90INS1_16FlashAttnFwdSm90INS1_25CollectiveMainloopFwdSm90ILi2EN4cute5tupleIJNS5_1CILi1EEES8_S8_EEENS6_IJNS7_ILi128EEENS7_ILi96EEENS7_ILi192EEEEEELi192ENS_10bfloat16_tEfNS_4arch4Sm90ELb0ELb0ELb0ELb1ELb1ELb1ELb0ELb1ELb1ELb1ELb0ELb0EEENS1_21CollectiveEpilogueFwdINS6_IJSA_SC_SB_EEES9_SE_SG_Li256ELb1ELb1ELb0ELb0EEENS1_36VarlenDynamicPersistentTileSchedulerILi128ELi96ELi256ELi128ELb0ELb1ELb1ELb0ELb1ELb1EEEEEEEEEvNT_6ParamsE)
	.align		4
        /*0064*/ 	.word	index@(__assertfail)
	.align		4
        /*0068*/ 	.word	index@(_ZN7cutlass13device_kernelIN5flash11enable_sm90INS1_16FlashAttnFwdSm90INS1_25CollectiveMainloopFwdSm90ILi2EN4cute5tupleIJNS5_1CILi1EEES8_S8_EEENS6_IJNS7_ILi128EEENS7_ILi96EEENS7_ILi192EEEEEELi192ENS_10bfloat16_tEfNS_4arch4Sm90ELb0ELb1ELb0ELb0ELb1ELb0ELb0ELb1ELb1ELb1ELb0ELb0EEENS1_21CollectiveEpilogueFwdINS6_IJSA_SC_SB_EEES9_SE_SG_Li256ELb0ELb1ELb0ELb0EEENS1_30DynamicPersistentTileSchedulerILi256ELi128ELb0ELb1ELb1EEEEEEEEEvNT_6ParamsE)
	.align		4
        /*006c*/ 	.word	index@(__assertfail)
	.align		4
        /*0070*/ 	.word	index@(_ZN7cutlass13device_kernelIN5flash11enable_sm90INS1_16FlashAttnFwdSm90INS1_25CollectiveMainloopFwdSm90ILi2EN4cute5tupleIJNS5_1CILi1EEES8_S8_EEENS6_IJNS7_ILi128EEENS7_ILi96EEENS7_ILi192EEEEEELi192ENS_10bfloat16_tEfNS_4arch4Sm90ELb0ELb1ELb0ELb1ELb1ELb0ELb0ELb1ELb1ELb1ELb0ELb0EEENS1_21CollectiveEpilogueFwdINS6_IJSA_SC_SB_EEES9_SE_SG_Li256ELb1ELb1ELb0ELb0EEENS1_36VarlenDynamicPersistentTileSchedulerILi128ELi96ELi256ELi128ELb0ELb1ELb1ELb1ELb0ELb1EEEEEEEEEvNT_6ParamsE)
	.align		4
        /*0074*/ 	.word	index@(__assertfail)
	.align		4
        /*0078*/ 	.word	index@(_ZN7cutlass13device_kernelIN5flash11enable_sm90INS1_16FlashAttnFwdSm90INS1_25CollectiveMainloopFwdSm90ILi2EN4cute5tupleIJNS5_1CILi1EEES8_S8_EEENS6_IJNS7_ILi128EEENS7_ILi96EEENS7_ILi192EEEEEELi192ENS_10bfloat16_tEfNS_4arch4Sm90ELb0ELb1ELb0ELb1ELb1ELb1ELb0ELb1ELb1ELb1ELb0ELb0EEENS1_21CollectiveEpilogueFwdINS6_IJSA_SC_SB_EEES9_SE_SG_Li256ELb1ELb1ELb0ELb0EEENS1_36VarlenDynamicPersistentTileSchedulerILi128ELi96ELi256ELi128ELb0ELb1ELb1ELb1ELb0ELb1EEEEEEEEEvNT_6ParamsE)
	.align		4
        /*007c*/ 	.word	index@(__assertfail)
	.align		4
        /*0080*/ 	.word	index@(_ZN7cutlass13device_kernelIN5flash11enable_sm90INS1_16FlashAttnFwdSm90INS1_25CollectiveMainloopFwdSm90ILi2EN4cute5tupleIJNS5_1CILi1EEES8_S8_EEENS6_IJNS7_ILi128EEENS7_ILi96EEENS7_ILi192EEEEEELi192ENS_10bfloat16_tEfNS_4arch4Sm90ELb1ELb0ELb0ELb0ELb1ELb0ELb0ELb1ELb1ELb1ELb0ELb0EEENS1_21CollectiveEpilogueFwdINS6_IJSA_SC_SB_EEES9_SE_SG_Li256ELb0ELb1ELb0ELb0EEENS1_30DynamicPersistentTileSchedulerILi256ELi128ELb0ELb1ELb1EEEEEEEEEvNT_6ParamsE)
	.align		4
        /*0084*/ 	.word	index@(__assertfail)
	.align		4
        /*0088*/ 	.word	index@(_ZN7cutlass13device_kernelIN5flash11enable_sm90INS1_16FlashAttnFwdSm90INS1_25CollectiveMainloopFwdSm90ILi2EN4cute5tupleIJNS5_1CILi1EEES8_S8_EEENS6_IJNS7_ILi128EEENS7_ILi96EEENS7_ILi192EEEEEELi192ENS_10bfloat16_tEfNS_4arch4Sm90ELb1ELb0ELb0ELb1ELb1ELb0ELb0ELb1ELb1ELb1ELb0ELb0EEENS1_21CollectiveEpilogueFwdINS6_IJSA_SC_SB_EEES9_SE_SG_Li256ELb1ELb1ELb0ELb0EEENS1_36VarlenDynamicPersistentTileSchedulerILi128ELi96ELi256ELi128ELb0ELb1ELb1ELb1ELb1ELb1EEEEEEEEEvNT_6ParamsE)
	.align		4
        /*008c*/ 	.word	index@(__assertfail)
	.align		4
        /*0090*/ 	.word	index@(_ZN7cutlass13device_kernelIN5flash11enable_sm90INS1_16FlashAttnFwdSm90INS1_25CollectiveMainloopFwdSm90ILi2EN4cute5tupleIJNS5_1CILi1EEES8_S8_EEENS6_IJNS7_ILi128EEENS7_ILi96EEENS7_ILi192EEEEEELi192ENS_10bfloat16_tEfNS_4arch4Sm90ELb1ELb0ELb0ELb1ELb1ELb1ELb0ELb1ELb1ELb1ELb0ELb0EEENS1_21CollectiveEpilogueFwdINS6_IJSA_SC_SB_EEES9_SE_SG_Li256ELb1ELb1ELb0ELb0EEENS1_36VarlenDynamicPersistentTileSchedulerILi128ELi96ELi256ELi128ELb0ELb1ELb1ELb1ELb1ELb1EEEEEEEEEvNT_6ParamsE)
	.align		4
        /*0094*/ 	.word	index@(__assertfail)
	.align		4
        /*0098*/ 	.word	index@(_ZN7cutlass13device_kernelIN5flash11enable_sm90INS1_16FlashAttnFwdSm90INS1_25CollectiveMainloopFwdSm90ILi2EN4cute5tupleIJNS5_1CILi1EEES8_S8_EEENS6_IJNS7_ILi128EEESA_SA_EEELi128ENS_10bfloat16_tEfNS_4arch4Sm90ELb0ELb0ELb0ELb0ELb1ELb0ELb0ELb1ELb1ELb1ELb0ELb0EEENS1_21CollectiveEpilogueFwdISB_S9_SC_SE_Li256ELb0ELb1ELb0ELb0EEENS1_29StaticPersistentTileSchedulerILb0EEEEEEEEEvNT_6ParamsE)
	.align		4
        /*009c*/ 	.word	index@(__assertfail)
	.align		4
        /*00a0*/ 	.word	index@(_ZN7cutlass13device_kernelIN5flash11enable_sm90INS1_16FlashAttnFwdSm90INS1_25CollectiveMainloopFwdSm90ILi2EN4cute5tupleIJNS5_1CILi1EEES8_S8_EEENS6_IJNS7_ILi128EEESA_SA_EEELi128ENS_10bfloat16_tEfNS_4arch4Sm90ELb0ELb0ELb0ELb1ELb1ELb0ELb0ELb1ELb1ELb1ELb0ELb0EEENS1_21CollectiveEpilogueFwdISB_S9_SC_SE_Li256ELb1ELb1ELb0ELb0EEENS1_36VarlenDynamicPersistentTileSchedulerILi128ELi128ELi256ELi128ELb0ELb1ELb1ELb0ELb1ELb1EEEEEEEEEvNT_6ParamsE)
	.align		4
        /*00a4*/ 	.word	index@(__assertfail)
	.align		4
        /*00a8*/ 	.word	index@(_ZN7cutlass13device_kernelIN5flash11enable_sm90INS1_16FlashAttnFwdSm90INS1_25CollectiveMainloopFwdSm90ILi2EN4cute5tupleIJNS5_1CILi1EEES8_S8_EEENS6_IJNS7_ILi128EEESA_SA_EEELi128ENS_10bfloat16_tEfNS_4arch4Sm90ELb0ELb0ELb0ELb1ELb1ELb1ELb0ELb1ELb1ELb1ELb0ELb0EEENS1_21CollectiveEpilogueFwdISB_S9_SC_SE_Li256ELb1ELb1ELb0ELb0EEENS1_36VarlenDynamicPersistentTileSchedulerILi128ELi128ELi256ELi128ELb0ELb1ELb1ELb0ELb1ELb1EEEEEEEEEvNT_6ParamsE)
	.align		4
        /*00ac*/ 	.word	index@(__assertfail)
	.align		4
        /*00b0*/ 	.word	index@(_ZN7cutlass13device_kernelIN5flash11enable_sm90INS1_16FlashAttnFwdSm90INS1_25CollectiveMainloopFwdSm90ILi2EN4cute5tupleIJNS5_1CILi1EEES8_S8_EEENS6_IJNS7_ILi128EEESA_SA_EEELi128ENS_10bfloat16_tEfNS_4arch4Sm90ELb0ELb1ELb0ELb0ELb1ELb0ELb0ELb1ELb1ELb1ELb0ELb0EEENS1_21CollectiveEpilogueFwdISB_S9_SC_SE_Li256ELb0ELb1ELb0ELb0EEENS1_30DynamicPersistentTileSchedulerILi256ELi128ELb0ELb1ELb1EEEEEEEEEvNT_6ParamsE)
	.align		4
        /*00b4*/ 	.word	index@(__assertfail)
	.align		4
        /*00b8*/ 	.word	index@(_ZN7cutlass13device_kernelIN5flash11enable_sm90INS1_16FlashAttnFwdSm90INS1_25CollectiveMainloopFwdSm90ILi2EN4cute5tupleIJNS5_1CILi1EEES8_S8_EEENS6_IJNS7_ILi128EEESA_SA_EEELi128ENS_10bfloat16_tEfNS_4arch4Sm90ELb0ELb1ELb0ELb1ELb1ELb0ELb0ELb1ELb1ELb1ELb0ELb0EEENS1_21CollectiveEpilogueFwdISB_S9_SC_SE_Li256ELb1ELb1ELb0ELb0EEENS1_36VarlenDynamicPersistentTileSchedulerILi128ELi128ELi256ELi128ELb0ELb1ELb1ELb1ELb0ELb1EEEEEEEEEvNT_6ParamsE)
	.align		4
        /*00bc*/ 	.word	index@(__assertfail)
	.align		4
        /*00c0*/ 	.word	index@(_ZN7cutlass13device_kernelIN5flash11enable_sm90INS1_16FlashAttnFwdSm90INS1_25CollectiveMainloopFwdSm90ILi2EN4cute5tupleIJNS5_1CILi1EEES8_S8_EEENS6_IJNS7_ILi128EEESA_SA_EEELi128ENS_10bfloat16_tEfNS_4arch4Sm90ELb0ELb1ELb0ELb1ELb1ELb1ELb0ELb1ELb1ELb1ELb0ELb0EEENS1_21CollectiveEpilogueFwdISB_S9_SC_SE_Li256ELb1ELb1ELb0ELb0EEENS1_36VarlenDynamicPersistentTileSchedulerILi128ELi128ELi256ELi128ELb0ELb1ELb1ELb1ELb0ELb1EEEEEEEEEvNT_6ParamsE)
	.align		4
        /*00c4*/ 	.word	index@(__assertfail)
	.align		4
        /*00c8*/ 	.word	index@(_ZN7cutlass13device_kernelIN5flash11enable_sm90INS1_16FlashAttnFwdSm90INS1_25CollectiveMainloopFwdSm90ILi2EN4cute5tupleIJNS5_1CILi1EEES8_S8_EEENS6_IJNS7_ILi128EEESA_SA_EEELi128ENS_10bfloat16_tEfNS_4arch4Sm90ELb1ELb0ELb0ELb0ELb1ELb0ELb0ELb1ELb1ELb1ELb0ELb0EEENS1_21CollectiveEpilogueFwdISB_S9_SC_SE_Li256ELb0ELb1ELb0ELb0EEENS1_30DynamicPersistentTileSchedulerILi256ELi128ELb0ELb1ELb1EEEEEEEEEvNT_6ParamsE)
	.align		4
        /*00cc*/ 	.word	index@(__assertfail)
	.align		4
        /*00d0*/ 	.word	index@(_ZN7cutlass13device_kernelIN5flash11enable_sm90INS1_16FlashAttnFwdSm90INS1_25CollectiveMainloopFwdSm90ILi2EN4cute5tupleIJNS5_1CILi1EEES8_S8_EEENS6_IJNS7_ILi128EEESA_SA_EEELi128ENS_10bfloat16_tEfNS_4arch4Sm90ELb1ELb0ELb0ELb1ELb1ELb0ELb0ELb1ELb1ELb1ELb0ELb0EEENS1_21CollectiveEpilogueFwdISB_S9_SC_SE_Li256ELb1ELb1ELb0ELb0EEENS1_36VarlenDynamicPersistentTileSchedulerILi128ELi128ELi256ELi128ELb0ELb1ELb1ELb1ELb1ELb1EEEEEEEEEvNT_6ParamsE)
	.align		4
        /*00d4*/ 	.word	index@(__assertfail)
	.align		4
        /*00d8*/ 	.word	index@(_ZN7cutlass13device_kernelIN5flash11enable_sm90INS1_16FlashAttnFwdSm90INS1_25CollectiveMainloopFwdSm90ILi2EN4cute5tupleIJNS5_1CILi1EEES8_S8_EEENS6_IJNS7_ILi128EEESA_SA_EEELi128ENS_10bfloat16_tEfNS_4arch4Sm90ELb1ELb0ELb0ELb1ELb1ELb1ELb0ELb1ELb1ELb1ELb0ELb0EEENS1_21CollectiveEpilogueFwdISB_S9_SC_SE_Li256ELb1ELb1ELb0ELb0EEENS1_36VarlenDynamicPersistentTileSchedulerILi128ELi128ELi256ELi128ELb0ELb1ELb1ELb1ELb1ELb1EEEEEEEEEvNT_6ParamsE)
	.align		4
        /*00dc*/ 	.word	index@(__assertfail)
	.align		4
        /*00e0*/ 	.word	index@(_ZN7cutlass13device_kernelIN5flash11enable_sm90INS1_16FlashAttnFwdSm90INS1_25CollectiveMainloopFwdSm90ILi2EN4cute5tupleIJNS5_1CILi1EEES8_S8_EEENS6_IJNS7_ILi192EEENS7_ILi128EEENS7_ILi96EEEEEELi96ENS_10bfloat16_tEfNS_4arch4Sm90ELb0ELb0ELb0ELb0ELb1ELb0ELb0ELb0ELb1ELb1ELb0ELb0EEENS1_21CollectiveEpilogueFwdINS6_IJSA_SC_SB_EEES9_SE_SG_Li384ELb0ELb1ELb0ELb0EEENS1_29StaticPersistentTileSchedulerILb0EEEEEEEEEvNT_6ParamsE)
	.align		4
        /*00e4*/ 	.word	index@(__assertfail)
	.align		4
        /*00e8*/ 	.word	index@(_ZN7cutlass13device_kernelIN5flash11enable_sm90INS1_16FlashAttnFwdSm90INS1_25CollectiveMainloopFwdSm90ILi2EN4cute5tupleIJNS5_1CILi1EEES8_S8_EEENS6_IJNS7_ILi192EEENS7_ILi128EEENS7_ILi96EEEEEELi96ENS_10bfloat16_tEfNS_4arch4Sm90ELb0ELb0ELb0ELb1ELb1ELb0ELb0ELb0ELb1ELb1ELb0ELb0EEENS1_21CollectiveEpilogueFwdINS6_IJSA_SC_SB_EEES9_SE_SG_Li384ELb1ELb1ELb0ELb0EEENS1_36VarlenDynamicPersistentTileSchedulerILi192ELi128ELi384ELi128ELb0ELb1ELb1ELb0ELb1ELb1EEEEEEEEEvNT_6ParamsE)
	.align		4
        /*00ec*/ 	.word	index@(__assertfail)
	.align		4
        /*00f0*/ 	.word	index@(_ZN7cutlass13device_kernelIN5flash11enable_sm90INS1_16FlashAttnFwdSm90INS1_25CollectiveMainloopFwdSm90ILi2EN4cute5tupleIJNS5_1CILi1EEES8_S8_EEENS6_IJNS7_ILi192EEENS7_ILi128EEENS7_ILi96EEEEEELi96ENS_10bfloat16_tEfNS_4arch4Sm90ELb0ELb0ELb0ELb1ELb1ELb1ELb0ELb0ELb1ELb1ELb0ELb0EEENS1_21CollectiveEpilogueFwdINS6_IJSA_SC_SB_EEES9_SE_SG_Li384ELb1ELb1ELb0ELb0EEENS1_36VarlenDynamicPersistentTileSchedulerILi192ELi128ELi384ELi128ELb0ELb1ELb1ELb0ELb1ELb1EEEEEEEEEvNT_6ParamsE)
	.align		4
        /*00f4*/ 	.word	index@(__assertfail)
	.align		4
        /*00f8*/ 	.word	index@(_ZN7cutlass13device_kernelIN5flash11enable_sm90INS1_16FlashAttnFwdSm90INS1_25CollectiveMainloopFwdSm90ILi2EN4cute5tupleIJNS5_1CILi1EEES8_S8_EEENS6_IJNS7_ILi192EEENS7_ILi128EEENS7_ILi96EEEEEELi96ENS_10bfloat16_tEfNS_4arch4Sm90ELb0ELb1ELb0ELb0ELb1ELb0ELb0ELb0ELb1ELb1ELb0ELb0EEENS1_21CollectiveEpilogueFwdINS6_IJSA_SC_SB_EEES9_SE_SG_Li384ELb0ELb1ELb0ELb0EEENS1_30DynamicPersistentTileSchedulerILi384ELi128ELb0ELb1ELb1EEEEEEEEEvNT_6ParamsE)
	.align		4
        /*00fc*/ 	.word	index@(__assertfail)
	.align		4
        /*0100*/ 	.word	index@(_ZN7cutlass13device_kernelIN5flash11enable_sm90INS1_16FlashAttnFwdSm90INS1_25CollectiveMainloopFwdSm90ILi2EN4cute5tupleIJNS5_1CILi1EEES8_S8_EEENS6_IJNS7_ILi192EEENS7_ILi128EEENS7_ILi96EEEEEELi96ENS_10bfloat16_tEfNS_4arch4Sm90ELb0ELb1ELb0ELb1ELb1ELb0ELb0ELb0ELb1ELb1ELb0ELb0EEENS1_21CollectiveEpilogueFwdINS6_IJSA_SC_SB_EEES9_SE_SG_Li384ELb1ELb1ELb0ELb0EEENS1_36VarlenDynamicPersistentTileSchedulerILi192ELi128ELi384ELi128ELb0ELb1ELb1ELb1ELb0ELb1EEEEEEEEEvNT_6ParamsE)
	.align		4
        /*0104*/ 	.word	index@(__assertfail)
	.align		4
        /*0108*/ 	.word	index@(_ZN7cutlass13device_kernelIN5flash11enable_sm90INS1_16FlashAttnFwdSm90INS1_25CollectiveMainloopFwdSm90ILi2EN4cute5tupleIJNS5_1CILi1EEES8_S8_EEENS6_IJNS7_ILi192EEENS7_ILi128EEENS7_ILi96EEEEEELi96ENS_10bfloat16_tEfNS_4arch4Sm90ELb0ELb1ELb0ELb1ELb1ELb1ELb0ELb0ELb1ELb1ELb0ELb0EEENS1_21CollectiveEpilogueFwdINS6_IJSA_SC_SB_EEES9_SE_SG_Li384ELb1ELb1ELb0ELb0EEENS1_36VarlenDynamicPersistentTileSchedulerILi192ELi128ELi384ELi128ELb0ELb1ELb1ELb1ELb0ELb1EEEEEEEEEvNT_6ParamsE)
	.align		4
        /*010c*/ 	.word	index@(__assertfail)
	.align		4
        /*0110*/ 	.word	index@(_ZN7cutlass13device_kernelIN5flash11enable_sm90INS1_16FlashAttnFwdSm90INS1_25CollectiveMainloopFwdSm90ILi2EN4cute5tupleIJNS5_1CILi1EEES8_S8_EEENS6_IJNS7_ILi192EEENS7_ILi128EEENS7_ILi96EEEEEELi96ENS_10bfloat16_tEfNS_4arch4Sm90ELb1ELb0ELb0ELb0ELb1ELb0ELb0ELb0ELb1ELb1ELb0ELb0EEENS1_21CollectiveEpilogueFwdINS6_IJSA_SC_SB_EEES9_SE_SG_Li384ELb0ELb1ELb0ELb0EEENS1_30DynamicPersistentTileSchedulerILi384ELi128ELb0ELb1ELb1EEEEEEEEEvNT_6ParamsE)
	.align		4
        /*0114*/ 	.word	index@(__assertfail)
	.align		4
        /*0118*/ 	.word	index@(_ZN7cutlass13device_kernelIN5flash11enable_sm90INS1_16FlashAttnFwdSm90INS1_25CollectiveMainloopFwdSm90ILi2EN4cute5tupleIJNS5_1CILi1EEES8_S8_EEENS6_IJNS7_ILi192EEENS7_ILi128EEENS7_ILi96EEEEEELi96ENS_10bfloat16_tEfNS_4arch4Sm90ELb1ELb0ELb0ELb1ELb1ELb0ELb0ELb0ELb1ELb1ELb0ELb0EEENS1_21CollectiveEpilogueFwdINS6_IJSA_SC_SB_EEES9_SE_SG_Li384ELb1ELb1ELb0ELb0EEENS1_36VarlenDynamicPersistentTileSchedulerILi192ELi128ELi384ELi128ELb0ELb1ELb1ELb1ELb1ELb1EEEEEEEEEvNT_6ParamsE)
	.align		4
        /*011c*/ 	.word	index@(__assertfail)
	.align		4
        /*0120*/ 	.word	index@(_ZN7cutlass13device_kernelIN5flash11enable_sm90INS1_16FlashAttnFwdSm90INS1_25CollectiveMainloopFwdSm90ILi2EN4cute5tupleIJNS5_1CILi1EEES8_S8_EEENS6_IJNS7_ILi192EEENS7_ILi128EEENS7_ILi96EEEEEELi96ENS_10bfloat16_tEfNS_4arch4Sm90ELb1ELb0ELb0ELb1ELb1ELb1ELb0ELb0ELb1ELb1ELb0ELb0EEENS1_21CollectiveEpilogueFwdINS6_IJSA_SC_SB_EEES9_SE_SG_Li384ELb1ELb1ELb0ELb0EEENS1_36VarlenDynamicPersistentTileSchedulerILi192ELi128ELi384ELi128ELb0ELb1ELb1ELb1ELb1ELb1EEEEEEEEEvNT_6ParamsE)
	.align		4
        /*0124*/ 	.word	index@(__assertfail)
	.align		4
        /*0128*/ 	.word	index@(_ZN7cutlass13device_kernelIN5flash11enable_sm90INS1_16FlashAttnFwdSm90INS1_25CollectiveMainloopFwdSm90ILi2EN4cute5tupleIJNS5_1CILi1EEES8_S8_EEENS6_IJNS7_ILi192EEENS7_ILi128EEENS7_ILi64EEEEEELi64ENS_10bfloat16_tEfNS_4arch4Sm90ELb0ELb0ELb0ELb0ELb1ELb0ELb0ELb1ELb1ELb1ELb0ELb0EEENS1_21CollectiveEpilogueFwdINS6_IJSA_SC_SB_EEES9_SE_SG_Li384ELb0ELb1ELb0ELb0EEENS1_29StaticPersistentTileSchedulerILb0EEEEEEEEEvNT_6ParamsE)
	.align		4
        /*012c*/ 	.word	index@(__assertfail)
	.align		4
        /*0130*/ 	.word	index@(_ZN7cutlass13device_kernelIN5flash11enable_sm90INS1_16FlashAttnFwdSm90INS1_25CollectiveMainloopFwdSm90ILi2EN4cute5tupleIJNS5_1CILi1EEES8_S8_EEENS6_IJNS7_ILi192EEENS7_ILi128EEENS7_ILi64EEEEEELi64ENS_10bfloat16_tEfNS_4arch4Sm90ELb0ELb0ELb0ELb1ELb1ELb0ELb0ELb1ELb1ELb1ELb0ELb0EEENS1_21CollectiveEpilogueFwdINS6_IJSA_SC_SB_EEES9_SE_SG_Li384ELb1ELb1ELb0ELb0EEENS1_36VarlenDynamicPersistentTileSchedulerILi192ELi128ELi384ELi128ELb0ELb1ELb1ELb0ELb1ELb1EEEEEEEEEvNT_6ParamsE)
	.align		4
        /*0134*/ 	.word	index@(__assertfail)
	.align		4
        /*0138*/ 	.word	index@(_ZN7cutlass13device_kernelIN5flash11enable_sm90INS1_16FlashAttnFwdSm90INS1_25CollectiveMainloopFwdSm90ILi2EN4cute5tupleIJNS5_1CILi1EEES8_S8_EEENS6_IJNS7_ILi192EEENS7_ILi128EEENS7_ILi64EEEEEELi64ENS_10bfloat16_tEfNS_4arch4Sm90ELb0ELb0ELb0ELb1ELb1ELb1ELb0ELb1ELb1ELb1ELb0ELb0EEENS1_21CollectiveEpilogueFwdINS6_IJSA_SC_SB_EEES9_SE_SG_Li384ELb1ELb1ELb0ELb0EEENS1_36VarlenDynamicPersistentTileSchedulerILi192ELi128ELi384ELi128ELb0ELb1ELb1ELb0ELb1ELb1EEEEEEEEEvNT_6ParamsE)
	.align		4
        /*013c*/ 	.word	index@(__assertfail)
	.align		4
        /*0140*/ 	.word	index@(_ZN7cutlass13device_kernelIN5flash11enable_sm90INS1_16FlashAttnFwdSm90INS1_25CollectiveMainloopFwdSm90ILi2EN4cute5tupleIJNS5_1CILi1EEES8_S8_EEENS6_IJNS7_ILi192EEENS7_ILi128EEENS7_ILi64EEEEEELi64ENS_10bfloat16_tEfNS_4arch4Sm90ELb0ELb1ELb0ELb0ELb1ELb0ELb0ELb1ELb1ELb1ELb0ELb0EEENS1_21CollectiveEpilogueFwdINS6_IJSA_SC_SB_EEES9_SE_SG_Li384ELb0ELb1ELb0ELb0EEENS1_30DynamicPersistentTileSchedulerILi384ELi128ELb0ELb1ELb1EEEEEEEEEvNT_6ParamsE)
	.align		4
        /*0144*/ 	.word	index@(__assertfail)
	.align		4
        /*0148*/ 	.word	index@(_ZN7cutlass13device_kernelIN5flash11enable_sm90INS1_16FlashAttnFwdSm90INS1_25CollectiveMainloopFwdSm90ILi2EN4cute5tupleIJNS5_1CILi1EEES8_S8_EEENS6_IJNS7_ILi192EEENS7_ILi128EEENS7_ILi64EEEEEELi64ENS_10bfloat16_tEfNS_4arch4Sm90ELb0ELb1ELb0ELb1ELb1ELb0ELb0ELb1ELb1ELb1ELb0ELb0EEENS1_21CollectiveEpilogueFwdINS6_IJSA_SC_SB_EEES9_SE_SG_Li384ELb1ELb1ELb0ELb0EEENS1_36VarlenDynamicPersistentTileSchedulerILi192ELi128ELi384ELi128ELb0ELb1ELb1ELb1ELb0ELb1EEEEEEEEEvNT_6ParamsE)
	.align		4
        /*014c*/ 	.word	index@(__assertfail)
	.align		4
        /*0150*/ 	.word	index@(_ZN7cutlass13device_kernelIN5flash11enable_sm90INS1_16FlashAttnFwdSm90INS1_25CollectiveMainloopFwdSm90ILi2EN4cute5tupleIJNS5_1CILi1EEES8_S8_EEENS6_IJNS7_ILi192EEENS7_ILi128EEENS7_ILi64EEEEEELi64ENS_10bfloat16_tEfNS_4arch4Sm90ELb0ELb1ELb0ELb1ELb1ELb1ELb0ELb1ELb1ELb1ELb0ELb0EEENS1_21CollectiveEpilogueFwdINS6_IJSA_SC_SB_EEES9_SE_SG_Li384ELb1ELb1ELb0ELb0EEENS1_36VarlenDynamicPersistentTileSchedulerILi192ELi128ELi384ELi128ELb0ELb1ELb1ELb1ELb0ELb1EEEEEEEEEvNT_6ParamsE)
	.align		4
        /*0154*/ 	.word	index@(__assertfail)
	.align		4
        /*0158*/ 	.word	index@(_ZN7cutlass13device_kernelIN5flash11enable_sm90INS1_16FlashAttnFwdSm90INS1_25CollectiveMainloopFwdSm90ILi2EN4cute5tupleIJNS5_1CILi1EEES8_S8_EEENS6_IJNS7_ILi192EEENS7_ILi128EEENS7_ILi64EEEEEELi64ENS_10bfloat16_tEfNS_4arch4Sm90ELb1ELb0ELb0ELb0ELb1ELb0ELb0ELb1ELb1ELb1ELb0ELb0EEENS1_21CollectiveEpilogueFwdINS6_IJSA_SC_SB_EEES9_SE_SG_Li384ELb0ELb1ELb0ELb0EEENS1_30DynamicPersistentTileSchedulerILi384ELi128ELb0ELb1ELb1EEEEEEEEEvNT_6ParamsE)
	.align		4
        /*015c*/ 	.word	index@(__assertfail)
	.align		4
        /*0160*/ 	.word	index@(_ZN7cutlass13device_kernelIN5flash11enable_sm90INS1_16FlashAttnFwdSm90INS1_25CollectiveMainloopFwdSm90ILi2EN4cute5tupleIJNS5_1CILi1EEES8_S8_EEENS6_IJNS7_ILi192EEENS7_ILi128EEENS7_ILi64EEEEEELi64ENS_10bfloat16_tEfNS_4arch4Sm90ELb1ELb0ELb0ELb1ELb1ELb0ELb0ELb1ELb1ELb1ELb0ELb0EEENS1_21CollectiveEpilogueFwdINS6_IJSA_SC_SB_EEES9_SE_SG_Li384ELb1ELb1ELb0ELb0EEENS1_36VarlenDynamicPersistentTileSchedulerILi192ELi128ELi384ELi128ELb0ELb1ELb1ELb1ELb1ELb1EEEEEEEEEvNT_6ParamsE)
	.align		4
        /*0164*/ 	.word	index@(__assertfail)
	.align		4
        /*0168*/ 	.word	index@(_ZN7cutlass13device_kernelIN5flash11enable_sm90INS1_16FlashAttnFwdSm90INS1_25CollectiveMainloopFwdSm90ILi2EN4cute5tupleIJNS5_1CILi1EEES8_S8_EEENS6_IJNS7_ILi192EEENS7_ILi128EEENS7_ILi64EEEEEELi64ENS_10bfloat16_tEfNS_4arch4Sm90ELb1ELb0ELb0ELb1ELb1ELb1ELb0ELb1ELb1ELb1ELb0ELb0EEENS1_21CollectiveEpilogueFwdINS6_IJSA_SC_SB_EEES9_SE_SG_Li384ELb1ELb1ELb0ELb0EEENS1_36VarlenDynamicPersistentTileSchedulerILi192ELi128ELi384ELi128ELb0ELb1ELb1ELb1ELb1ELb1EEEEEEEEEvNT_6ParamsE)
	.align		4
        /*016c*/ 	.word	index@(__assertfail)
	.align		4
        /*0170*/ 	.word	0x00000000
	.align		4
        /*0174*/ 	.word	0xfffffffe
	.align		4
        /*0178*/ 	.word	0x00000000
	.align		4
        /*017c*/ 	.word	0xfffffffd
	.align		4
        /*0180*/ 	.word	0x00000000
	.align		4
        /*0184*/ 	.word	0xfffffffc


//--------------------- .nv.constant4             --------------------------
	.section	.nv.constant4,"a",@progbits
	.align	8
	.align		8
.nv.constant4:
        /*0000*/ 	.dword	__assertfail
	.align		8
        /*0008*/ 	.dword	__unnamed_1
	.align		8
        /*0010*/ 	.dword	__unnamed_2
	.align		8
        /*0018*/ 	.dword	__unnamed_3
	.align		8
        /*0020*/ 	.dword	__unnamed_4
	.align		8
        /*0028*/ 	.dword	__unnamed_5
	.align		8
        /*0030*/ 	.dword	__unnamed_6
	.align		8
        /*0038*/ 	.dword	__unnamed_7
	.align		8
        /*0040*/ 	.dword	__unnamed_8
	.align		8
        /*0048*/ 	.dword	__unnamed_9
	.align		8
        /*0050*/ 	.dword	__unnamed_10
	.align		8
        /*0058*/ 	.dword	__unnamed_11
	.align		8
        /*0060*/ 	.dword	__unnamed_12
	.align		8
        /*0068*/ 	.dword	__unnamed_13
	.align		8
        /*0070*/ 	.dword	__unnamed_14
	.align		8
        /*0078*/ 	.dword	__unnamed_15
	.align		8
        /*0080*/ 	.dword	__unnamed_16
	.align		8
        /*0088*/ 	.dword	__unnamed_17
	.align		8
        /*0090*/ 	.dword	__unnamed_18
	.align		8
        /*0098*/ 	.dword	__unnamed_19
	.align		8
        /*00a0*/ 	.dword	__unnamed_20
	.align		8
        /*00a8*/ 	.dword	__unnamed_21
	.align		8
        /*00b0*/ 	.dword	__unnamed_22
	.align		8
        /*00b8*/ 	.dword	__unnamed_23
	.align		8
        /*00c0*/ 	.dword	__unnamed_24
	.align		8
        /*00c8*/ 	.dword	__unnamed_25
	.align		8
        /*00d0*/ 	.dword	__unnamed_26
	.align		8
        /*00d8*/ 	.dword	__unnamed_27
	.align		8
        /*00e0*/ 	.dword	_ZN72_INTERNAL_1a4724fc_36_flash_fwd_hdimall_bf16_paged_sm90_cu_882f9858_34804cuda3std3__45__cpo5beginE
	.align		8
        /*00e8*/ 	.dword	_ZN72_INTERNAL_1a4724fc_36_flash_fwd_hdimall_bf16_paged_sm90_cu_882f9858_34804cuda3std3__45__cpo3endE
	.align		8
        /*00f0*/ 	.dword	_ZN72_INTERNAL_1a4724fc_36_flash_fwd_hdimall_bf16_paged_sm90_cu_882f9858_34804cuda3std3__45__cpo6cbeginE
	.align		8
        /*00f8*/ 	.dword	_ZN72_INTERNAL_1a4724fc_36_flash_fwd_hdimall_bf16_paged_sm90_cu_882f9858_34804cuda3std3__45__cpo4cendE
	.align		8
        /*0100*/ 	.dword	_ZN72_INTERNAL_1a4724fc_36_flash_fwd_hdimall_bf16_paged_sm90_cu_882f9858_34804cuda3std3__474_GLOBAL__N__1a4724fc_36_flash_fwd_hdimall_bf16_paged_sm90_cu_882f9858_34806ignoreE
	.align		8
        /*0108*/ 	.dword	_ZN72_INTERNAL_1a4724fc_36_flash_fwd_hdimall_bf16_paged_sm90_cu_882f9858_34804cuda3std3__419piecewise_constructE
	.align		8
        /*0110*/ 	.dword	_ZN72_INTERNAL_1a4724fc_36_flash_fwd_hdimall_bf16_paged_sm90_cu_882f9858_34804cuda3std3__48in_placeE
	.align		8
        /*0118*/ 	.dword	_ZN72_INTERNAL_1a4724fc_36_flash_fwd_hdimall_bf16_paged_sm90_cu_882f9858_34804cuda3std6ranges3__45__cpo4swapE
	.align		8
        /*0120*/ 	.dword	_ZN72_INTERNAL_1a4724fc_36_flash_fwd_hdimall_bf16_paged_sm90_cu_882f9858_34804cuda3std6ranges3__45__cpo9iter_moveE
	.align		8
        /*0128*/ 	.dword	_ZN72_INTERNAL_1a4724fc_36_flash_fwd_hdimall_bf16_paged_sm90_cu_882f9858_34804cute7productE
	.align		8
        /*0130*/ 	.dword	_ZN72_INTERNAL_1a4724fc_36_flash_fwd_hdimall_bf16_paged_sm90_cu_882f9858_34804cute1_E
	.align		8
        /*0138*/ 	.dword	$str$23
	.align		8
        /*0140*/ 	.dword	$str$24


//--------------------- .text._ZN7cutlass13device_kernelIN5flash11enable_sm90INS1_16FlashAttnFwdSm90INS1_25CollectiveMainloopFwdSm90ILi2EN4cute5tupleIJNS5_1CILi1EEES8_S8_EEENS6_IJNS7_ILi128EEENS7_ILi80EEENS7_ILi256EEEEEELi256ENS_10bfloat16_tEfNS_4arch4Sm90ELb0ELb0ELb0ELb0ELb1ELb0ELb0ELb1ELb1ELb1ELb0ELb0EEENS1_21CollectiveEpilogueFwdINS6_IJSA_SC_SB_EEES9_SE_SG_Li256ELb0ELb1ELb0ELb0EEENS1_29StaticPersistentTileSchedulerILb0EEEEEEEEEvNT_6ParamsE --------------------------
	.section	.text._ZN7cutlass13device_kernelIN5flash11enable_sm90INS1_16FlashAttnFwdSm90INS1_25CollectiveMainloopFwdSm90ILi2EN4cute5tupleIJNS5_1CILi1EEES8_S8_EEENS6_IJNS7_ILi128EEENS7_ILi80EEENS7_ILi256EEEEEELi256ENS_10bfloat16_tEfNS_4arch4Sm90ELb0ELb0ELb0ELb0ELb1ELb0ELb0ELb1ELb1ELb1ELb0ELb0EEENS1_21CollectiveEpilogueFwdINS6_IJSA_SC_SB_EEES9_SE_SG_Li256ELb0ELb1ELb0ELb0EEENS1_29StaticPersistentTileSchedulerILb0EEEEEEEEEvNT_6ParamsE,"ax",@progbits
	.align	128
.text._ZN7cutlass13device_kernelIN5flash11enable_sm90INS1_16FlashAttnFwdSm90INS1_25CollectiveMainloopFwdSm90ILi2EN4cute5tupleIJNS5_1CILi1EEES8_S8_EEENS6_IJNS7_ILi128EEENS7_ILi80EEENS7_ILi256EEEEEELi256ENS_10bfloat16_tEfNS_4arch4Sm90ELb0ELb0ELb0ELb0ELb1ELb0ELb0ELb1ELb1ELb1ELb0ELb0EEENS1_21CollectiveEpilogueFwdINS6_IJSA_SC_SB_EEES9_SE_SG_Li256ELb0ELb1ELb0ELb0EEENS1_29StaticPersistentTileSchedulerILb0EEEEEEEEEvNT_6ParamsE:
        .type           _ZN7cutlass13device_kernelIN5flash11enable_sm90INS1_16FlashAttnFwdSm90INS1_25CollectiveMainloopFwdSm90ILi2EN4cute5tupleIJNS5_1CILi1EEES8_S8_EEENS6_IJNS7_ILi128EEENS7_ILi80EEENS7_ILi256EEEEEELi256ENS_10bfloat16_tEfNS_4arch4Sm90ELb0ELb0ELb0ELb0ELb1ELb0ELb0ELb1ELb1ELb1ELb0ELb0EEENS1_21CollectiveEpilogueFwdINS6_IJSA_SC_SB_EEES9_SE_SG_Li256ELb0ELb1ELb0ELb0EEENS1_29StaticPersistentTileSchedulerILb0EEEEEEEEEvNT_6ParamsE,@function
        .size           _ZN7cutlass13device_kernelIN5flash11enable_sm90INS1_16FlashAttnFwdSm90INS1_25CollectiveMainloopFwdSm90ILi2EN4cute5tupleIJNS5_1CILi1EEES8_S8_EEENS6_IJNS7_ILi128EEENS7_ILi80EEENS7_ILi256EEEEEELi256ENS_10bfloat16_tEfNS_4arch4Sm90ELb0ELb0ELb0ELb0ELb1ELb0ELb0ELb1ELb1ELb1ELb0ELb0EEENS1_21CollectiveEpilogueFwdINS6_IJSA_SC_SB_EEES9_SE_SG_Li256ELb0ELb1ELb0ELb0EEENS1_29StaticPersistentTileSchedulerILb0EEEEEEEEEvNT_6ParamsE,(.L_x_15824 - _ZN7cutlass13device_kernelIN5flash11enable_sm90INS1_16FlashAttnFwdSm90INS1_25CollectiveMainloopFwdSm90ILi2EN4cute5tupleIJNS5_1CILi1EEES8_S8_EEENS6_IJNS7_ILi128EEENS7_ILi80EEENS7_ILi256EEEEEELi256ENS_10bfloat16_tEfNS_4arch4Sm90ELb0ELb0ELb0ELb0ELb1ELb0ELb0ELb1ELb1ELb1ELb0ELb0EEENS1_21CollectiveEpilogueFwdINS6_IJSA_SC_SB_EEES9_SE_SG_Li256ELb0ELb1ELb0ELb0EEENS1_29StaticPersistentTileSchedulerILb0EEEEEEEEEvNT_6ParamsE)
        .other          _ZN7cutlass13device_kernelIN5flash11enable_sm90INS1_16FlashAttnFwdSm90INS1_25CollectiveMainloopFwdSm90ILi2EN4cute5tupleIJNS5_1CILi1EEES8_S8_EEENS6_IJNS7_ILi128EEENS7_ILi80EEENS7_ILi256EEEEEELi256ENS_10bfloat16_tEfNS_4arch4Sm90ELb0ELb0ELb0ELb0ELb1ELb0ELb0ELb1ELb1ELb1ELb0ELb0EEENS1_21CollectiveEpilogueFwdINS6_IJSA_SC_SB_EEES9_SE_SG_Li256ELb0ELb1ELb0ELb0EEENS1_29StaticPersistentTileSchedulerILb0EEEEEEEEEvNT_6ParamsE,@"STO_CUDA_ENTRY STV_DEFAULT"
_ZN7cutlass13device_kernelIN5flash11enable_sm90INS1_16FlashAttnFwdSm90INS1_25CollectiveMainloopFwdSm90ILi2EN4cute5tupleIJNS5_1CILi1EEES8_S8_EEENS6_IJNS7_ILi128EEENS7_ILi80EEENS7_ILi256EEEEEELi256ENS_10bfloat16_tEfNS_4arch4Sm90ELb0ELb0ELb0ELb0ELb1ELb0ELb0ELb1ELb1ELb1ELb0ELb0EEENS1_21CollectiveEpilogueFwdINS6_IJSA_SC_SB_EEES9_SE_SG_Li256ELb0ELb1ELb0ELb0EEENS1_29StaticPersistentTileSchedulerILb0EEEEEEEEEvNT_6ParamsE:
[----:B------:R-:W0:Y:S02]  /*0000*/  LDC R1, c[0x0][0x28] ;  /* 0x00000a00ff017b82 */ /* 0x000e240000000800 */
[----:B0-----:R-:W-:Y:S01]  /*0010*/  VIADD R1, R1, 0xfffffff0 ;  /* 0xfffffff001017836 */ /* 0x001fe20000000000 */
[----:B------:R-:W0:Y:S01]  /*0020*/  S2R R27, SR_TID.X ;  /* 0x00000000001b7919 */ /* 0x000e220000002100 */
[----:B------:R-:W-:Y:S01]  /*0030*/  ELECT P0, URZ, PT ;  /* 0x00000000003f782f */ /* 0x000fe20003800000 */
[----:B------:R-:W-:Y:S01]  /*0040*/  UMOV UR4, 0x80 ;  /* 0x0000008000047882 */ /* 0x000fe20000000000 */
[----:B------:R-:W-:Y:S01]  /*0050*/  UMOV UR7, 0x100 ;  /* 0x0000010000077882 */ /* 0x000fe20000000000 */
[----:B0-----:R-:W-:-:S05]  /*0060*/  SHF.R.U32.HI R0, RZ, 0x5, R27 ;  /* 0x00000005ff007819 */ /* 0x001fca000001161b */
[----:B------:R-:W0:Y:S02]  /*0070*/  SHFL.IDX PT, R2, R0, RZ, 0x1f ;  /* 0x00001fff00027589 */ /* 0x000e2400000e0000 */
[C---:B0-----:R-:W-:Y:S02]  /*0080*/  ISETP.NE.OR P0, PT, R2.reuse, RZ, !P0 ;  /* 0x000000ff0200720c */ /* 0x041fe40004705670 */
[----:B------:R-:W-:Y:S02]  /*0090*/  ISETP.NE.AND P1, PT, R2, RZ, PT ;  /* 0x000000ff0200720c */ /* 0x000fe40003f25270 */
[----:B------:R-:W-:-:S06]  /*00a0*/  SHF.R.U32.HI R2, RZ, 0x7, R27 ;  /* 0x00000007ff027819 */ /* 0x000fcc000001161b */
[----:B------:R-:W0:Y:S03]  /*00b0*/  SHFL.IDX PT, R2, R2, RZ, 0x1f ;  /* 0x00001fff02027589 */ /* 0x000e2600000e0000 */
[----:B------:R-:W-:Y:S01]  /*00c0*/  VOTEU.ALL UP0, P0 ;  /* 0x00000000003f7886 */ /* 0x000fe20000000000 */
[----:B------:R-:W-:-:S04]  /*00d0*/  VOTEU.ALL UP1, P0 ;  /* 0x00000000003f7886 */ /* 0x000fc80000020000 */
[----:B------:R-:W1:Y:S01]  /*00e0*/  @!UP0 S2UR UR8, SR_CgaCtaId ;  /* 0x00000000000889c3 */ /* 0x000e620000008800 */
[----:B------:R-:W-:Y:S01]  /*00f0*/  @!UP0 UMOV UR6, 0x400 ;  /* 0x0000040000068882 */ /* 0x000fe20000000000 */
[----:B------:R-:W-:-:S04]  /*0100*/  @!UP0 UIADD3 UR4, -UR4, 0x100000, URZ ;  /* 0x0010000004048890 */ /* 0x000fc8000fffe13f */
[----:B------:R-:W-:Y:S02]  /*0110*/  @!UP0 USHF.L.U32 UR5, UR4, 0xb, URZ ;  /* 0x0000000b04058899 */ /* 0x000fe4000800063f */
[----:B------:R-:W-:Y:S02]  /*0120*/  @!UP0 USHF.L.U32 UR4, UR4, 0x1, URZ ;  /* 0x0000000104048899 */ /* 0x000fe4000800063f */
[----:B-1----:R-:W-:Y:S02]  /*0130*/  @!UP0 ULEA UR8, UR8, UR6, 0x18 ;  /* 0x0000000608088291 */ /* 0x002fe4000f8ec03f */
[----:B------:R-:W-:-:S04]  /*0140*/  @!UP0 UIADD3 UR6, -UR7, 0x100000, URZ ;  /* 0x0010000007068890 */ /* 0x000fc8000fffe13f */
[----:B------:R-:W-:Y:S02]  /*0150*/  @!UP0 USHF.L.U32 UR7, UR6, 0xb, URZ ;  /* 0x0000000b06078899 */ /* 0x000fe4000800063f */
[----:B------:R-:W-:Y:S01]  /*0160*/  @!UP0 USHF.L.U32 UR6, UR6, 0x1, URZ ;  /* 0x0000000106068899 */ /* 0x000fe2000800063f */
[----:B------:R-:W-:-:S05]  /*0170*/  VOTEU.ALL UP0, P0 ;  /* 0x00000000003f7886 */ /* 0x000fca0000000000 */
[----:B------:R1:W2:Y:S06]  /*0180*/  @!UP0 SYNCS.EXCH.64 URZ, [UR8+0x38800], UR4 ;  /* 0x03880004083f85b2 */ /* 0x0002ac0008000100 */
[----:B------:R1:W3:Y:S02]  /*0190*/  @!UP1 SYNCS.EXCH.64 URZ, [UR8+0x38820], UR6 ;  /* 0x03882006083f95b2 */ /* 0x0002e40008000100 */
[----:B01----:R-:W-:Y:S05]  /*01a0*/  @P1 BRA `(.L_x_0) ;  /* 0x0000000000481947 */ /* 0x003fea0003800000 */
[----:B------:R-:W0:Y:S01]  /*01b0*/  S2UR UR5, SR_CgaCtaId ;  /* 0x00000000000579c3 */ /* 0x000e220000008800 */
[----:B------:R-:W-:Y:S01]  /*01c0*/  UMOV UR4, 0x400 ;  /* 0x0000040000047882 */ /* 0x000fe20000000000 */
[----:B------:R-:W-:Y:S01]  /*01d0*/  UMOV UR6, 0x80 ;  /* 0x0000008000067882 */ /* 0x000fe20000000000 */
[----:B------:R-:W-:Y:S01]  /*01e0*/  UMOV UR7, 0x100 ;  /* 0x0000010000077882 */ /* 0x000fe20000000000 */
[----:B------:R-:W-:Y:S01]  /*01f0*/  ELECT P0, URZ, PT ;  /* 0x00000000003f782f */ /* 0x000fe20003800000 */
[----:B0-----:R-:W-:Y:S02]  /*0200*/  ULEA UR8, UR5, UR4, 0x18 ;  /* 0x0000000405087291 */ /* 0x001fe4000f8ec03f */
[----:B------:R-:W-:-:S04]  /*0210*/  UIADD3 UR4, -UR6, 0x100000, URZ ;  /* 0x0010000006047890 */ /* 0x000fc8000fffe13f */
[----:B------:R-:W-:Y:S02]  /*0220*/  USHF.L.U32 UR5, UR4, 0xb, URZ ;  /* 0x0000000b04057899 */ /* 0x000fe4000800063f */
[----:B------:R-:W-:Y:S02]  /*0230*/  USHF.L.U32 UR4, UR4, 0x1, URZ ;  /* 0x0000000104047899 */ /* 0x000fe4000800063f */
[----:B------:R-:W-:-:S04]  /*0240*/  UIADD3 UR6, -UR7, 0x100000, URZ ;  /* 0x0010000007067890 */ /* 0x000fc8000fffe13f */
[----:B------:R-:W-:Y:S02]  /*0250*/  USHF.L.U32 UR7, UR6, 0xb, URZ ;  /* 0x0000000b06077899 */ /* 0x000fe4000800063f */
[----:B------:R-:W-:Y:S01]  /*0260*/  USHF.L.U32 UR6, UR6, 0x1, URZ ;  /* 0x0000000106067899 */ /* 0x000fe2000800063f */
[----:B------:R-:W0:Y:S03]  /*0270*/  FENCE.VIEW.ASYNC.S ;  /* 0x00000000000073c6 */ /* 0x000e260000000000 */
[----:B0-----:R0:W1:Y:S08]  /*0280*/  SYNCS.EXCH.64 URZ, [UR8+0x38830], UR4 ;  /* 0x03883004083f75b2 */ /* 0x0010700008000100 */
[----:B------:R0:W4:Y:S01]  /*0290*/  SYNCS.EXCH.64 URZ, [UR8+0x38840], UR6 ;  /* 0x03884006083f75b2 */ /* 0x0001220008000100 */
[----:B------:R0:W0:Y:S01]  /*02a0*/  SYNCS.EXCH.64 URZ, [UR8+0x38838], UR4 ;  /* 0x03883804083f75b2 */ /* 0x0000220008000100 */
[----:B------:R0:W0:Y:S01]  /*02b0*/  SYNCS.EXCH.64 URZ, [UR8+0x38848], UR6 ;  /* 0x03884806083f75b2 */ /* 0x0000220008000100 */
[----:B------:R-:W-:Y:S01]  /*02c0*/  NOP ;  /* 0x0000000000007918 */ /* 0x000fe20000000000 */
.L_x_0:
[----:B------:R-:W5:Y:S01]  /*02d0*/  SHFL.IDX PT, R3, R0, RZ, 0x1f ;  /* 0x00001fff00037589 */ /* 0x000f6200000e0000 */
[----:B------:R-:W-:Y:S01]  /*02e0*/  NOP ;  /* 0x0000000000007918 */ /* 0x000fe20000000000 */
[----:B-----5:R-:W-:-:S13]  /*02f0*/  ISETP.NE.AND P0, PT, R3, RZ, PT ;  /* 0x000000ff0300720c */ /* 0x020fda0003f05270 */
[----:B------:R-:W-:Y:S05]  /*0300*/  @P0 BRA `(.L_x_1) ;  /* 0x0000000000480947 */ /* 0x000fea0003800000 */
[----:B0-----:R-:W0:Y:S01]  /*0310*/  S2UR UR5, SR_CgaCtaId ;  /* 0x00000000000579c3 */ /* 0x001e220000008800 */
        /* <DEDUP_REMOVED lines=12> */
[----:B0-----:R0:W0:Y:S08]  /*03e0*/  SYNCS.EXCH.64 URZ, [UR8+0x38850], UR4 ;  /* 0x03885004083f75b2 */ /* 0x0010300008000100 */
[----:B------:R0:W0:Y:S01]  /*03f0*/  SYNCS.EXCH.64 URZ, [UR8+0x38860], UR6 ;  /* 0x03886006083f75b2 */ /* 0x0000220008000100 */
[----:B------:R0:W0:Y:S01]  /*0400*/  SYNCS.EXCH.64 URZ, [UR8+0x38858], UR4 ;  /* 0x03885804083f75b2 */ /* 0x0000220008000100 */
[----:B------:R0:W0:Y:S01]  /*0410*/  SYNCS.EXCH.64 URZ, [UR8+0x38868], UR6 ;  /* 0x03886806083f75b2 */ /* 0x0000220008000100 */
[----:B------:R-:W-:Y:S01]  /*0420*/  NOP ;  /* 0x0000000000007918 */ /* 0x000fe20000000000 */
.L_x_1:
[----:B------:R-:W5:Y:S01]  /*0430*/  SHFL.IDX PT, R3, R0, RZ, 0x1f ;  /* 0x00001fff00037589 */ /* 0x000f6200000e0000 */
[----:B------:R-:W-:Y:S01]  /*0440*/  NOP ;  /* 0x0000000000007918 */ /* 0x000fe20000000000 */
[----:B-----5:R-:W-:-:S13]  /*0450*/  ISETP.NE.AND P0, PT, R3, RZ, PT ;  /* 0x000000ff0300720c */ /* 0x020fda0003f05270 */
[----:B------:R-:W-:Y:S05]  /*0460*/  @P0 BRA `(.L_x_2) ;  /* 0x0000000000380947 */ /* 0x000fea0003800000 */
[----:B0-----:R-:W0:Y:S01]  /*0470*/  S2UR UR5, SR_CgaCtaId ;  /* 0x00000000000579c3 */ /* 0x001e220000008800 */
[----:B------:R-:W-:Y:S01]  /*0480*/  UMOV UR4, 0x400 ;  /* 0x0000040000047882 */ /* 0x000fe20000000000 */
[----:B------:R-:W-:Y:S01]  /*0490*/  UMOV UR7, 0x80 ;  /* 0x0000008000077882 */ /* 0x000fe20000000000 */
[----:B------:R-:W-:Y:S01]  /*04a0*/  ELECT P0, URZ, PT ;  /* 0x00000000003f782f */ /* 0x000fe20003800000 */
[----:B0-----:R-:W-:Y:S02]  /*04b0*/  ULEA UR6, UR5, UR4, 0x18 ;  /* 0x0000000405067291 */ /* 0x001fe4000f8ec03f */
[----:B------:R-:W-:-:S04]  /*04c0*/  UIADD3 UR4, -UR7, 0x100000, URZ ;  /* 0x0010000007047890 */ /* 0x000fc8000fffe13f */
[----:B------:R-:W-:Y:S02]  /*04d0*/  USHF.L.U32 UR5, UR4, 0xb, URZ ;  /* 0x0000000b04057899 */ /* 0x000fe4000800063f */
[----:B------:R-:W-:Y:S01]  /*04e0*/  USHF.L.U32 UR4, UR4, 0x1, URZ ;  /* 0x0000000104047899 */ /* 0x000fe2000800063f */
[----:B------:R-:W0:Y:S11]  /*04f0*/  FENCE.VIEW.ASYNC.S ;  /* 0x00000000000073c6 */ /* 0x000e360000000000 */
[----:B0-----:R0:W0:Y:S01]  /*0500*/  SYNCS.EXCH.64 URZ, [UR6+0x38870], UR4 ;  /* 0x03887004063f75b2 */ /* 0x0010220008000100 */
[----:B------:R0:W0:Y:S01]  /*0510*/  SYNCS.EXCH.64 URZ, [UR6+0x38880], UR4 ;  /* 0x03888004063f75b2 */ /* 0x0000220008000100 */
[----:B------:R0:W0:Y:S01]  /*0520*/  SYNCS.EXCH.64 URZ, [UR6+0x38878], UR4 ;  /* 0x03887804063f75b2 */ /* 0x0000220008000100 */
[----:B------:R0:W0:Y:S01]  /*0530*/  SYNCS.EXCH.64 URZ, [UR6+0x38888], UR4 ;  /* 0x03888804063f75b2 */ /* 0x0000220008000100 */
[----:B------:R-:W-:Y:S01]  /*0540*/  NOP ;  /* 0x0000000000007918 */ /* 0x000fe20000000000 */
.L_x_2:
        /* <DEDUP_REMOVED lines=22> */
.L_x_3:
[----:B------:R-:W5:Y:S01]  /*06b0*/  SHFL.IDX PT, R3, R0, RZ, 0x1f ;  /* 0x00001fff00037589 */ /* 0x000f6200000e0000 */
[----:B------:R-:W-:Y:S01]  /*06c0*/  R2UR UR9, R2 ;  /* 0x00000000020972ca */ /* 0x000fe200000e0000 */
        /* <DEDUP_REMOVED lines=21> */
.L_x_4:
[----:B------:R-:W-:Y:S01]  /*0820*/  UISETP.NE.AND UP0, UPT, UR9, URZ, UPT ;  /* 0x0000003f0900728c */ /* 0x000fe2000bf05270 */
[----:B------:R-:W-:Y:S01]  /*0830*/  NOP ;  /* 0x0000000000007918 */ /* 0x000fe20000000000 */
[----:B0-----:R-:W-:Y:S01]  /*0840*/  UMOV UR4, 0x1 ;  /* 0x0000000100047882 */ /* 0x001fe20000000000 */
[----:B------:R-:W-:Y:S01]  /*0850*/  ULDC.64 UR36, c[0x0][0x208] ;  /* 0x0000820000247ab9 */ /* 0x000fe20000000a00 */
[----:B------:R-:W-:Y:S01]  /*0860*/  USEL UR4, UR4, 0x2, !UP0 ;  /* 0x0000000204047887 */ /* 0x000fe2000c000000 */
[----:B-1234-:R-:W-:Y:S01]  /*0870*/  BAR.SYNC.DEFER_BLOCKING 0x0 ;  /* 0x0000000000007b1d */ /* 0x01efe20000010000 */
[----:B------:R-:W-:-:S04]  /*0880*/  PLOP3.LUT P0, PT, PT, PT, UP0, 0x80, 0x0 ;  /* 0x000000000000781c */ /* 0x000fc80003f0f008 */
[----:B------:R-:W-:-:S05]  /*0890*/  IMAD.U32 R2, RZ, RZ, UR4 ;  /* 0x00000004ff027e24 */ /* 0x000fca000f8e00ff */
[----:B------:R0:W-:Y:S04]  /*08a0*/  STL [R1+0xc], R2 ;  /* 0x00000c0201007387 */ /* 0x0001e80000100800 */
[----:B------:R-:W-:Y:S05]  /*08b0*/  @!P0 BRA `(.L_x_5) ;  /* 0x000000b8006c8947 */ /* 0x000fea0003800000 */
.L_x_6:
[----:B------:R-:W-:-:S08]  /*08c0*/  NOP ;  /* 0x0000000000007918 */ /* 0x000fd00000000000 */
[----:B------:R-:W1:Y:S02]  /*08d0*/  USETMAXREG.TRY_ALLOC.CTAPOOL UP0, 0xe8 ;  /* 0x000000e8000079c8 */ /* 0x000e640008000600 */
[----:B-1----:R-:W-:-:S13]  /*08e0*/  PLOP3.LUT P0, PT, PT, PT, UP0, 0x80, 0x0 ;  /* 0x000000000000781c */ /* 0x002fda0003f0f008 */
[----:B------:R-:W-:Y:S05]  /*08f0*/  @!P0 BRA `(.L_x_6) ;  /* 0xfffffffc00f08947 */ /* 0x000fea000383ffff */
[----:B------:R-:W1:Y:S08]  /*0900*/  S2UR UR4, SR_CTAID.X ;  /* 0x00000000000479c3 */ /* 0x000e700000002500 */
[----:B------:R-:W-:Y:S08]  /*0910*/  BAR.ARV 0x8, 0x180 ;  /* 0x0206000000007b1d */ /* 0x000ff00000002000 */
[----:B------:R-:W1:Y:S02]  /*0920*/  LDC R0, c[0x0][0xc34] ;  /* 0x00030d00ff007b82 */ /* 0x000e640000000800 */
[----:B-1----:R-:W-:-:S13]  /*0930*/  ISETP.LE.AND P0, PT, R0, UR4, PT ;  /* 0x0000000400007c0c */ /* 0x002fda000bf03270 */
[----:B------:R-:W-:Y:S05]  /*0940*/  @P0 EXIT ;  /* 0x000000000000094d */ /* 0x000fea0003800000 */
[----:B0-----:R-:W2:Y:S01]  /*0950*/  LDL R2, [R1+0xc] ;  /* 0x00000c0001027983 */ /* 0x001ea20000100800 */
[----:B------:R-:W-:Y:S01]  /*0960*/  VIADD R213, R27, 0xffffff80 ;  /* 0xffffff801bd57836 */ /* 0x000fe20000000000 */
[----:B------:R-:W-:Y:S01]  /*0970*/  UMOV UR38, URZ ;  /* 0x0000003f00267c82 */ /* 0x000fe20008000000 */
[----:B------:R-:W-:Y:S01]  /*0980*/  IMAD.U32 R214, RZ, RZ, UR4 ;  /* 0x00000004ffd67e24 */ /* 0x000fe2000f8e00ff */
[----:B------:R-:W-:Y:S02]  /*0990*/  UMOV UR4, URZ ;  /* 0x0000003f00047c82 */ /* 0x000fe40008000000 */
[----:B------:R-:W-:Y:S01]  /*09a0*/  SHF.R.S32.HI R0, RZ, 0x1f, R213 ;  /* 0x0000001fff007819 */ /* 0x000fe200000114d5 */
[----:B------:R-:W-:Y:S02]  /*09b0*/  IMAD.U32 R219, RZ, RZ, UR4 ;  /* 0x00000004ffdb7e24 */ /* 0x000fe4000f8e00ff */
[----:B------:R-:W-:Y:S01]  /*09c0*/  IMAD.U32 R16, RZ, RZ, UR4 ;  /* 0x00000004ff107e24 */ /* 0x000fe2000f8e00ff */
[----:B------:R-:W-:-:S02]  /*09d0*/  LEA.HI R5, R0, R213, RZ, 0x5 ;  /* 0x000000d500057211 */ /* 0x000fc400078f28ff */
[CC--:B------:R-:W-:Y:S02]  /*09e0*/  LEA.HI R4, R0.reuse, R213.reuse, RZ, 0x4 ;  /* 0x000000d500047211 */ /* 0x0c0fe400078f20ff */
[CC--:B------:R-:W-:Y:S02]  /*09f0*/  LEA.HI R6, R0.reuse, R213.reuse, RZ, 0x2 ;  /* 0x000000d500067211 */ /* 0x0c0fe400078f10ff */
[----:B------:R-:W-:Y:S02]  /*0a00*/  SHF.L.U32 R7, R5, 0x5, RZ ;  /* 0x0000000505077819 */ /* 0x000fe400000006ff */
[----:B------:R-:W-:Y:S02]  /*0a10*/  LEA.HI R218, R0, R213, RZ, 0x3 ;  /* 0x000000d500da7211 */ /* 0x000fe400078f18ff */
[----:B------:R-:W-:Y:S02]  /*0a20*/  SHF.R.S32.HI R5, RZ, 0x4, R4 ;  /* 0x00000004ff057819 */ /* 0x000fe40000011404 */
[----:B------:R-:W-:-:S02]  /*0a30*/  LOP3.LUT R10, R6, 0xfffffffc, RZ, 0xc0, !PT ;  /* 0xfffffffc060a7812 */ /* 0x000fc400078ec0ff */
[C---:B------:R-:W-:Y:S02]  /*0a40*/  LOP3.LUT R6, R4.reuse, 0x3fffff0, RZ, 0xc0, !PT ;  /* 0x03fffff004067812 */ /* 0x040fe400078ec0ff */
[----:B------:R-:W-:Y:S01]  /*0a50*/  LEA.HI R4, R4, R5, RZ, 0x1 ;  /* 0x0000000504047211 */ /* 0x000fe200078f08ff */
[----:B------:R-:W-:Y:S01]  /*0a60*/  IMAD.IADD R10, R213, 0x1, -R10 ;  /* 0x00000001d50a7824 */ /* 0x000fe200078e0a0a */
[----:B------:R-:W-:Y:S01]  /*0a70*/  LOP3.LUT R7, R7, 0xfffffc00, RZ, 0xc0, !PT ;  /* 0xfffffc0007077812 */ /* 0x000fe200078ec0ff */
[----:B------:R-:W-:Y:S01]  /*0a80*/  IMAD.IADD R6, R213, 0x1, -R6 ;  /* 0x00000001d5067824 */ /* 0x000fe200078e0a06 */
[----:B------:R-:W-:Y:S02]  /*0a90*/  LOP3.LUT R4, R4, 0x1ffffffe, RZ, 0xc0, !PT ;  /* 0x1ffffffe04047812 */ /* 0x000fe400078ec0ff */
[----:B------:R-:W-:Y:S01]  /*0aa0*/  LOP3.LUT R12, R218, 0xfffffff8, RZ, 0xc0, !PT ;  /* 0xfffffff8da0c7812 */ /* 0x000fe200078ec0ff */
[----:B------:R-:W-:Y:S01]  /*0ab0*/  IMAD R7, R6, 0x40, R7 ;  /* 0x0000004006077824 */ /* 0x000fe200078e0207 */
[----:B------:R-:W-:-:S02]  /*0ac0*/  IADD3 R4, R5, -R4, RZ ;  /* 0x8000000405047210 */ /* 0x000fc40007ffe0ff */
[----:B------:R-:W-:Y:S02]  /*0ad0*/  LEA.HI R6, R10, R10, RZ, 0x1 ;  /* 0x0000000a0a067211 */ /* 0x000fe400078f08ff */
[----:B------:R-:W-:Y:S01]  /*0ae0*/  SHF.R.S32.HI R218, RZ, 0x3, R218 ;  /* 0x00000003ffda7819 */ /* 0x000fe200000114da */
[----:B------:R-:W-:Y:S01]  /*0af0*/  IMAD R224, R4, 0x8, R7 ;  /* 0x0000000804e07824 */ /* 0x000fe200078e0207 */
[----:B--2---:R-:W-:Y:S02]  /*0b00*/  R2UR UR5, R2 ;  /* 0x00000000020572ca */ /* 0x004fe400000e0000 */
[----:B------:R-:W-:-:S04]  /*0b10*/  LEA.HI R2, R0, R213, RZ, 0x7 ;  /* 0x000000d500027211 */ /* 0x000fc800078f38ff */
[----:B------:R-:W-:Y:S02]  /*0b20*/  LOP3.LUT R220, R2, 0xffffff80, RZ, 0xc0, !PT ;  /* 0xffffff8002dc7812 */ /* 0x000fe400078ec0ff */
[----:B------:R-:W-:-:S03]  /*0b30*/  SHF.R.S32.HI R221, RZ, 0x7, R2 ;  /* 0x00000007ffdd7819 */ /* 0x000fc60000011402 */
[C---:B------:R-:W-:Y:S01]  /*0b40*/  IMAD.IADD R220, R213.reuse, 0x1, -R220 ;  /* 0x00000001d5dc7824 */ /* 0x040fe200078e0adc */
[----:B------:R-:W-:Y:S01]  /*0b50*/  LEA.HI R2, R2, R221, RZ, 0x1 ;  /* 0x000000dd02027211 */ /* 0x000fe200078f08ff */
[----:B------:R-:W-:Y:S01]  /*0b60*/  IMAD.IADD R213, R213, 0x1, -R12 ;  /* 0x00000001d5d57824 */ /* 0x000fe200078e0a0c */
[----:B------:R-:W-:Y:S01]  /*0b70*/  ULOP3.LUT UR5, UR5, 0x1, URZ, 0xfc, !UPT ;  /* 0x0000000105057892 */ /* 0x000fe2000f8efc3f */
[----:B------:R-:W-:Y:S01]  /*0b80*/  IMAD.MOV.U32 R12, RZ, RZ, -0x2 ;  /* 0xfffffffeff0c7424 */ /* 0x000fe200078e00ff */
[----:B------:R-:W-:Y:S01]  /*0b90*/  SHF.R.S32.HI R3, RZ, 0x1f, R220 ;  /* 0x0000001fff037819 */ /* 0x000fe200000114dc */
[----:B------:R-:W-:Y:S01]  /*0ba0*/  IMAD.SHL.U32 R19, R213, 0x8, RZ ;  /* 0x00000008d5137824 */ /* 0x000fe200078e00ff */
[----:B------:R-:W-:Y:S02]  /*0bb0*/  LOP3.LUT R2, R2, 0x3fffffe, RZ, 0xc0, !PT ;  /* 0x03fffffe02027812 */ /* 0x000fe400078ec0ff */
[-C--:B------:R-:W-:Y:S01]  /*0bc0*/  LEA.HI R0, R3, R220.reuse, RZ, 0x2 ;  /* 0x000000dc03007211 */ /* 0x080fe200078f10ff */
[----:B------:R-:W-:Y:S01]  /*0bd0*/  VIADD R212, R19, 0x40 ;  /* 0x0000004013d47836 */ /* 0x000fe20000000000 */
[----:B------:R-:W-:Y:S01]  /*0be0*/  LEA.HI R5, R3, R220, RZ, 0x5 ;  /* 0x000000dc03057211 */ /* 0x000fe200078f28ff */
[----:B------:R-:W-:Y:S01]  /*0bf0*/  IMAD.IADD R2, R221, 0x1, -R2 ;  /* 0x00000001dd027824 */ /* 0x000fe200078e0a02 */
[--C-:B------:R-:W-:Y:S01]  /*0c00*/  SHF.R.S32.HI R8, RZ, 0x2, R0.reuse ;  /* 0x00000002ff087819 */ /* 0x100fe20000011400 */
[----:B------:R-:W-:Y:S01]  /*0c10*/  VIADD R23, R19, 0x80 ;  /* 0x0000008013177836 */ /* 0x000fe20000000000 */
[----:B------:R-:W-:Y:S01]  /*0c20*/  SHF.R.S32.HI R9, RZ, 0x1f, R0 ;  /* 0x0000001fff097819 */ /* 0x000fe20000011400 */
[----:B------:R-:W-:Y:S01]  /*0c30*/  IMAD.U32 R226, RZ, RZ, UR5 ;  /* 0x00000005ffe27e24 */ /* 0x000fe2000f8e00ff */
[----:B------:R-:W-:-:S02]  /*0c40*/  SHF.R.S32.HI R5, RZ, 0x5, R5 ;  /* 0x00000005ff057819 */ /* 0x000fc40000011405 */
[----:B------:R-:W-:Y:S02]  /*0c50*/  LEA.HI R9, R9, R8, RZ, 0x3 ;  /* 0x0000000809097211 */ /* 0x000fe400078f18ff */
[----:B------:R-:W-:Y:S02]  /*0c60*/  LOP3.LUT R3, R0, 0x7ffffffc, RZ, 0xc0, !PT ;  /* 0x7ffffffc00037812 */ /* 0x000fe400078ec0ff */
[----:B------:R-:W-:Y:S02]  /*0c70*/  LOP3.LUT R9, R9, 0xfffffff8, RZ, 0xc0, !PT ;  /* 0xfffffff809097812 */ /* 0x000fe400078ec0ff */
[----:B------:R-:W-:Y:S01]  /*0c80*/  IADD3 R22, R19, 0xc0, RZ ;  /* 0x000000c013167810 */ /* 0x000fe20007ffe0ff */
[----:B------:R-:W-:Y:S01]  /*0c90*/  IMAD.IADD R3, R220, 0x1, -R3 ;  /* 0x00000001dc037824 */ /* 0x000fe200078e0a03 */
[----:B------:R-:W-:Y:S01]  /*0ca0*/  SHF.R.S32.HI R0, RZ, 0x1f, R23 ;  /* 0x0000001fff007819 */ /* 0x000fe20000011417 */
[----:B------:R-:W-:Y:S01]  /*0cb0*/  IMAD.IADD R8, R8, 0x1, -R9 ;  /* 0x0000000108087824 */ /* 0x000fe200078e0a09 */
[----:B------:R-:W-:Y:S01]  /*0cc0*/  LOP3.LUT R9, R6, 0x1ffffffe, RZ, 0xc0, !PT ;  /* 0x1ffffffe06097812 */ /* 0x000fe200078ec0ff */
[----:B------:R-:W-:Y:S01]  /*0cd0*/  IMAD R225, R3, R12, 0x50 ;  /* 0x0000005003e17424 */ /* 0x000fe200078e020c */
[----:B------:R-:W-:Y:S01]  /*0ce0*/  SHF.R.S32.HI R227, RZ, 0x1f, R22 ;  /* 0x0000001fffe37819 */ /* 0x000fe20000011416 */
[----:B------:R-:W-:Y:S01]  /*0cf0*/  IMAD R5, R5, 0x10, R8 ;  /* 0x0000001005057824 */ /* 0x000fe200078e0208 */
[----:B------:R-:W-:-:S04]  /*0d00*/  IADD3 R9, R10, -R9, RZ ;  /* 0x800000090a097210 */ /* 0x000fc80007ffe0ff */
[----:B------:R-:W-:Y:S02]  /*0d10*/  LEA R222, R2, R5, 0x6 ;  /* 0x0000000502de7211 */ /* 0x000fe400078e30ff */
[----:B------:R-:W-:-:S03]  /*0d20*/  SHF.R.S32.HI R2, RZ, 0x1f, R212 ;  /* 0x0000001fff027819 */ /* 0x000fc600000114d4 */
[----:B------:R-:W-:-:S07]  /*0d30*/  IMAD R223, R9, 0x8, R222 ;  /* 0x0000000809df7824 */ /* 0x000fce00078e02de */
.L_x_39:
[----:B0-----:R-:W0:Y:S01]  /*0d40*/  SHFL.IDX PT, R0, R221, RZ, 0x1f ;  /* 0x00001fffdd007589 */ /* 0x001e2200000e0000 */
[----:B-1----:R-:W1:Y:S01]  /*0d50*/  S2UR UR61, SR_CgaCtaId ;  /* 0x00000000003d79c3 */ /* 0x002e620000008800 */
[----:B------:R-:W-:Y:S01]  /*0d60*/  ULDC.64 UR6, c[0x0][0x418] ;  /* 0x0001060000067ab9 */ /* 0x000fe20000000a00 */
[----:B------:R-:W-:Y:S01]  /*0d70*/  ULDC UR4, c[0x0][0xc38] ;  /* 0x00030e0000047ab9 */ /* 0x000fe20000000800 */
[----:B------:R-:W-:Y:S01]  /*0d80*/  UISETP.NE.U32.AND UP0, UPT, UR6, URZ, UPT ;  /* 0x0000003f0600728c */ /* 0x000fe2000bf05070 */
[----:B------:R-:W-:Y:S01]  /*0d90*/  R2UR UR13, R214 ;  /* 0x00000000d60d72ca */ /* 0x000fe200000e0000 */
[----:B------:R-:W-:Y:S01]  /*0da0*/  UISETP.NE.AND UP1, UPT, UR4, 0x1, UPT ;  /* 0x000000010400788c */ /* 0x000fe2000bf25270 */
[----:B------:R-:W-:Y:S02]  /*0db0*/  UMOV UR40, 0x400 ;  /* 0x0000040000287882 */ /* 0x000fe40000000000 */
[----:B------:R-:W-:Y:S01]  /*0dc0*/  ULDC UR4, c[0x0][0xc44] ;  /* 0x0003110000047ab9 */ /* 0x000fe20000000800 */
[----:B------:R-:W-:-:S02]  /*0dd0*/  UISETP.NE.AND.EX UP0, UPT, UR7, URZ, UPT, UP0 ;  /* 0x0000003f0700728c */ /* 0x000fc4000bf05300 */
[----:B------:R-:W-:Y:S01]  /*0de0*/  UISETP.NE.AND UP2, UPT, UR4, 0x1, UPT ;  /* 0x000000010400788c */ /* 0x000fe2000bf45270 */
[----:B------:R-:W-:Y:S01]  /*0df0*/  ULDC UR39, c[0x0][0x424] ;  /* 0x0001090000277ab9 */ /* 0x000fe20000000800 */
[----:B------:R-:W-:Y:S01]  /*0e00*/  ULDC UR10, c[0x0][0x2f0] ;  /* 0x0000bc00000a7ab9 */ /* 0x000fe20000000800 */
[----:B------:R-:W-:Y:S02]  /*0e10*/  USEL UR39, UR39, 0x1, UP0 ;  /* 0x0000000127277887 */ /* 0x000fe40008000000 */
[----:B------:R-:W-:Y:S01]  /*0e20*/  @UP1 ULDC UR4, c[0x0][0xc3c] ;  /* 0x00030f0000041ab9 */ /* 0x000fe20000000800 */
[----:B------:R-:W-:Y:S01]  /*0e30*/  @UP1 ULDC UR12, c[0x0][0xc40] ;  /* 0x00031000000c1ab9 */ /* 0x000fe20000000800 */
[----:B------:R-:W-:Y:S02]  /*0e40*/  UIMAD.WIDE.U32 UR4, UR13, UR4, URZ ;  /* 0x000000040d0472a5 */ /* 0x000fe4000f8e003f */
[----:B------:R-:W-:Y:S01]  /*0e50*/  UIMAD UR39, UR39, UR10, URZ ;  /* 0x0000000a272772a4 */ /* 0x000fe2000f8e023f */
[----:B0-----:R-:W-:Y:S01]  /*0e60*/  R2UR UR6, R0 ;  /* 0x00000000000672ca */ /* 0x001fe200000e0000 */
[----:B-1----:R-:W-:Y:S01]  /*0e70*/  ULEA UR40, UR61, UR40, 0x18 ;  /* 0x000000283d287291 */ /* 0x002fe2000f8ec03f */
[----:B------:R-:W-:Y:S01]  /*0e80*/  UMOV UR14, UR13 ;  /* 0x0000000d000e7c82 */ /* 0x000fe20008000000 */
[----:B------:R-:W-:-:S02]  /*0e90*/  @UP1 USHF.R.U32.HI UR14, URZ, UR12, UR5 ;  /* 0x0000000c3f0e1299 */ /* 0x000fc40008011605 */
[----:B------:R-:W-:Y:S01]  /*0ea0*/  UIADD3 UR11, UR40, 0x14400, URZ ;  /* 0x00014400280b7890 */ /* 0x000fe2000fffe03f */
[----:B------:R-:W-:-:S03]  /*0eb0*/  @UP2 ULDC.64 UR8, c[0x0][0xc48] ;  /* 0x0003120000082ab9 */ /* 0x000fc60000000a00 */
[----:B------:R-:W-:Y:S01]  /*0ec0*/  ULOP3.LUT UP0, URZ, UR11, 0x9f, URZ, 0xc0, !UPT ;  /* 0x0000009f0b3f7892 */ /* 0x000fe2000f80c03f */
[----:B------:R-:W-:Y:S01]  /*0ed0*/  IMAD.U32 R217, RZ, RZ, UR14 ;  /* 0x0000000effd97e24 */ /* 0x000fe2000f8e00ff */
[----:B------:R-:W-:Y:S02]  /*0ee0*/  UIMAD.WIDE.U32 UR4, UR14, UR8, URZ ;  /* 0x000000080e0472a5 */ /* 0x000fe4000f8e003f */
[----:B------:R-:W-:Y:S02]  /*0ef0*/  ULEA.HI UR7, UR6, UR6, URZ, 0x1 ;  /* 0x0000000606077291 */ /* 0x000fe4000f8f083f */
[----:B------:R-:W-:Y:S01]  /*0f00*/  PLOP3.LUT P0, PT, PT, PT, UP0, 0x80, 0x0 ;  /* 0x000000000000781c */ /* 0x000fe20003f0f008 */
[----:B------:R-:W-:Y:S01]  /*0f10*/  UMOV UR10, UR14 ;  /* 0x0000000e000a7c82 */ /* 0x000fe20008000000 */
[----:B------:R-:W-:Y:S02]  /*0f20*/  ULOP3.LUT UR7, UR7, 0x1e, URZ, 0xc0, !UPT ;  /* 0x0000001e07077892 */ /* 0x000fe4000f8ec03f */
[----:B------:R-:W-:-:S02]  /*0f30*/  @UP2 USHF.R.U32.HI UR10, URZ, UR9, UR5 ;  /* 0x000000093f0a2299 */ /* 0x000fc40008011605 */
[----:B------:R-:W-:Y:S02]  /*0f40*/  UIADD3 UR7, UR6, -UR7, URZ ;  /* 0x8000000706077290 */ /* 0x000fe4000fffe03f */
[----:B------:R-:W-:Y:S02]  /*0f50*/  UIADD3 UR6, UR39, 0x4f, URZ ;  /* 0x0000004f27067890 */ /* 0x000fe4000fffe03f */
[----:B------:R-:W-:Y:S01]  /*0f60*/  ULEA UR8, UR7, UR11, 0xd ;  /* 0x0000000b07087291 */ /* 0x000fe2000f8e683f */
[----:B------:R-:W-:Y:S01]  /*0f70*/  IMAD.U32 R216, RZ, RZ, UR10 ;  /* 0x0000000affd87e24 */ /* 0x000fe2000f8e00ff */
[----:B------:R-:W-:Y:S02]  /*0f80*/  UIMAD.WIDE UR6, UR6, 0x66666667, URZ ;  /* 0x66666667060678a5 */ /* 0x000fe4000f8e023f */
[----:B------:R-:W-:Y:S02]  /*0f90*/  USHF.R.U32.HI UR8, URZ, 0x4, UR8 ;  /* 0x000000043f087899 */ /* 0x000fe40008011608 */
[----:B------:R-:W-:Y:S01]  /*0fa0*/  USHF.R.U32.HI UR60, URZ, 0x1f, UR7 ;  /* 0x0000001f3f3c7899 */ /* 0x000fe20008011607 */
[----:B------:R-:W-:Y:S01]  /*0fb0*/  UMOV UR4, UR13 ;  /* 0x0000000d00047c82 */ /* 0x000fe20008000000 */
[----:B------:R-:W-:Y:S01]  /*0fc0*/  ULOP3.LUT UR41, UR8, 0x3fff, URZ, 0xc0, !UPT ;  /* 0x00003fff08297892 */ /* 0x000fe2000f8ec03f */
[----:B------:R-:W-:Y:S01]  /*0fd0*/  MOV R215, UR4 ;  /* 0x0000000400d77c02 */ /* 0x000fe20008000f00 */
[----:B------:R-:W-:Y:S01]  /*0fe0*/  ULEA.HI.SX32 UR60, UR7, UR60, 0x1b ;  /* 0x0000003c073c7291 */ /* 0x000fe2000f8fda3f */
[----:B--234-:R-:W-:Y:S11]  /*0ff0*/  @!P0 BRA `(.L_x_7) ;  /* 0x0000000000408947 */ /* 0x01cff60003800000 */
[----:B------:R-:W-:Y:S01]  /*1000*/  MOV R0, 0x0 ;  /* 0x0000000000007802 */ /* 0x000fe20000000f00 */
[----:B------:R-:W-:Y:S01]  /*1010*/  ULDC.64 UR4, c[0x4][0x138] ;  /* 0x01004e0000047ab9 */ /* 0x000fe20000000a00 */
[----:B------:R-:W-:Y:S01]  /*1020*/  ULDC.64 UR6, c[0x4][0xb8] ;  /* 0x01002e0000067ab9 */ /* 0x000fe20000000a00 */
[----:B------:R-:W-:Y:S01]  /*1030*/  IMAD.U32 R4, RZ, RZ, UR4 ;  /* 0x00000004ff047e24 */ /* 0x000fe2000f8e00ff */
[----:B------:R0:W1:Y:S01]  /*1040*/  LDC.64 R2, c[0x4][R0] ;  /* 0x0100000000027b82 */ /* 0x0000620000000a00 */
[----:B------:R-:W-:Y:S01]  /*1050*/  IMAD.U32 R5, RZ, RZ, UR5 ;  /* 0x00000005ff057e24 */ /* 0x000fe2000f8e00ff */
[----:B------:R-:W-:Y:S01]  /*1060*/  ULDC.64 UR4, c[0x4][0x140] ;  /* 0x0100500000047ab9 */ /* 0x000fe20000000a00 */
[----:B------:R-:W-:Y:S01]  /*1070*/  MOV R10, UR6 ;  /* 0x00000006000a7c02 */ /* 0x000fe20008000f00 */
[----:B------:R-:W-:Y:S02]  /*1080*/  IMAD.U32 R6, RZ, RZ, UR4 ;  /* 0x00000004ff067e24 */ /* 0x000fe4000f8e00ff */
[----:B------:R-:W-:-:S02]  /*1090*/  IMAD.U32 R7, RZ, RZ, UR5 ;  /* 0x00000005ff077e24 */ /* 0x000fc4000f8e00ff */
[----:B------:R-:W-:Y:S02]  /*10a0*/  IMAD.U32 R11, RZ, RZ, UR7 ;  /* 0x00000007ff0b7e24 */ /* 0x000fe4000f8e00ff */
[----:B------:R-:W-:Y:S02]  /*10b0*/  IMAD.MOV.U32 R8, RZ, RZ, 0x70 ;  /* 0x00000070ff087424 */ /* 0x000fe400078e00ff */
[----:B------:R-:W-:Y:S02]  /*10c0*/  IMAD.MOV.U32 R12, RZ, RZ, 0x1 ;  /* 0x00000001ff0c7424 */ /* 0x000fe400078e00ff */
[----:B0-----:R-:W-:-:S07]  /*10d0*/  IMAD.MOV.U32 R13, RZ, RZ, RZ ;  /* 0x000000ffff0d7224 */ /* 0x001fce00078e00ff */
[----:B------:R-:W-:-:S07]  /*10e0*/  LEPC R20, `(.L_x_7) ;  /* 0x000000001014794e */ /* 0x000fce0000000000 */
[----:B-1----:R-:W-:Y:S05]  /*10f0*/  CALL.ABS.NOINC R2 ;  /* 0x0000000002007343 */ /* 0x002fea0003c00000 */
.L_x_7:
[----:B------:R-:W-:Y:S02]  /*1100*/  R2UR UR4, R219 ;  /* 0x00000000db0472ca */ /* 0x000fe400000e0000 */
[----:B------:R-:W-:-:S11]  /*1110*/  R2UR UR5, R226 ;  /* 0x00000000e20572ca */ /* 0x000fd600000e0000 */
[----:B------:R-:W-:Y:S02]  /*1120*/  ULOP3.LUT UR4, UR4, 0x1, URZ, 0xc0, !UPT ;  /* 0x0000000104047892 */ /* 0x000fe4000f8ec03f */
[----:B------:R-:W-:-:S04]  /*1130*/  IMAD.U32 R2, RZ, RZ, UR5 ;  /* 0x00000005ff027e24 */ /* 0x000fc8000f8e00ff */
[----:B------:R-:W-:Y:S02]  /*1140*/  MOV R0, UR4 ;  /* 0x0000000400007c02 */ /* 0x000fe40008000f00 */
[----:B------:R-:W-:Y:S02]  /*1150*/  ISETP.NE.AND P0, PT, R2, 0x3, PT ;  /* 0x000000030200780c */ /* 0x000fe40003f05270 */
[----:B------:R-:W-:-:S04]  /*1160*/  SHF.L.U32 R0, R0, 0x1f, RZ ;  /* 0x0000001f00007819 */ /* 0x000fc800000006ff */
[----:B------:R-:W0:Y:S02]  /*1170*/  SYNCS.PHASECHK.TRANS64.TRYWAIT P1, [UR40+0x38800], R0 ;  /* 0x03880000ff0075a7 */ /* 0x000e240008020168 */
[----:B0-----:R-:W-:Y:S05]  /*1180*/  @!P1 BRA `(.L_x_8) ;  /* 0x000000e800fc9947 */ /* 0x001fea0003800000 */
.L_x_91:
[----:B------:R-:W-:Y:S05]  /*1190*/  @!P0 BRA `(.L_x_9) ;  /* 0x0000000000048947 */ /* 0x000fea0003800000 */
[----:B------:R-:W-:Y:S01]  /*11a0*/  BPT.TRAP 0x1 ;  /* 0x000000040000795c */ /* 0x000fe20000300000 */
.L_x_9:
[----:B------:R-:W-:Y:S01]  /*11b0*/  R2UR UR4, R16 ;  /* 0x00000000100472ca */ /* 0x000fe200000e0000 */
[----:B0-----:R-:W-:-:S05]  /*11c0*/  IMAD.U32 R0, RZ, RZ, UR38 ;  /* 0x00000026ff007e24 */ /* 0x001fca000f8e00ff */
[----:B------:R-:W-:-:S07]  /*11d0*/  LEA R0, R0, UR40, 0x3 ;  /* 0x0000002800007c11 */ /* 0x000fce000f8e18ff */
[----:B------:R-:W-:-:S05]  /*11e0*/  IMAD.U32 R3, RZ, RZ, UR4 ;  /* 0x00000004ff037e24 */ /* 0x000fca000f8e00ff */
[----:B------:R-:W-:-:S04]  /*11f0*/  SHF.L.U32 R3, R3, 0x1f, RZ ;  /* 0x0000001f03037819 */ /* 0x000fc800000006ff */
[----:B------:R0:W1:Y:S01]  /*1200*/  SYNCS.PHASECHK.TRANS64.TRYWAIT P1, [R0+URZ+0x38830], R3 ;  /* 0x03883003000075a7 */ /* 0x000062000802017f */
[----:B------:R-:W-:Y:S05]  /*1210*/  @!P0 BRA `(.L_x_10) ;  /* 0x0000000000048947 */ /* 0x000fea0003800000 */
[----:B------:R-:W-:Y:S01]  /*1220*/  BPT.TRAP 0x1 ;  /* 0x000000040000795c */ /* 0x000fe20000300000 */
.L_x_10:
[----:B------:R-:W-:Y:S01]  /*1230*/  IMAD.MOV.U32 R151, RZ, RZ, RZ ;  /* 0x000000ffff977224 */ /* 0x000fe200078e00ff */
[----:B-1----:R-:W-:Y:S06]  /*1240*/  @P1 BRA `(.L_x_11) ;  /* 0x0000000000081947 */ /* 0x002fec0003800000 */
[----:B------:R-:W1:Y:S02]  /*1250*/  SYNCS.PHASECHK.TRANS64.TRYWAIT P1, [R0+URZ+0x38830], R3 ;  /* 0x03883003000075a7 */ /* 0x000e64000802017f */
[----:B-1----:R-:W-:Y:S05]  /*1260*/  @!P1 BRA `(.L_x_12) ;  /* 0x000000e800dc9947 */ /* 0x002fea0003800000 */
.L_x_11:
[----:B------:R-:W-:Y:S05]  /*1270*/  WARPSYNC.ALL ;  /* 0x0000000000007948 */ /* 0x000fea0003800000 */
[----:B------:R-:W-:Y:S01]  /*1280*/  UIADD3 UR40, UR40, 0x24400, URZ ;  /* 0x0002440028287890 */ /* 0x000fe2000fffe03f */
[----:B------:R-:W-:Y:S01]  /*1290*/  WARPGROUP.ARRIVE ;  /* 0x00000000000079c5 */ /* 0x000fe20000000000 */
[----:B------:R-:W-:Y:S01]  /*12a0*/  ULOP3.LUT UR5, UR41, 0x10000, URZ, 0xfc, !UPT ;  /* 0x0001000029057892 */ /* 0x000fe2000f8efc3f */
[----:B------:R-:W-:Y:S01]  /*12b0*/  MOV R4, UR39 ;  /* 0x0000002700047c02 */ /* 0x000fe20008000f00 */
[----:B------:R-:W-:Y:S01]  /*12c0*/  USHF.R.U32.HI UR40, URZ, 0x4, UR40 ;  /* 0x000000043f287899 */ /* 0x000fe20008011628 */
[----:B------:R-:W-:Y:S01]  /*12d0*/  MOV R5, UR38 ;  /* 0x0000002600057c02 */ /* 0x000fe20008000f00 */
[----:B------:R-:W-:Y:S01]  /*12e0*/  UMOV UR17, 0x40000040 ;  /* 0x4000004000117882 */ /* 0x000fe20000000000 */
[----:B------:R-:W-:Y:S01]  /*12f0*/  UMOV UR19, 0x40000040 ;  /* 0x4000004000137882 */ /* 0x000fe20000000000 */
[----:B------:R-:W-:Y:S01]  /*1300*/  ULOP3.LUT UR40, UR40, 0x3fff, URZ, 0xc0, !UPT ;  /* 0x00003fff28287892 */ /* 0x000fe2000f8ec03f */
[----:B------:R-:W-:Y:S01]  /*1310*/  IMAD.U32 R15, RZ, RZ, UR17 ;  /* 0x00000011ff0f7e24 */ /* 0x000fe2000f8e00ff */
[----:B------:R-:W-:Y:S01]  /*1320*/  UMOV UR16, UR5 ;  /* 0x0000000500107c82 */ /* 0x000fe20008000000 */
[----:B------:R-:W-:Y:S01]  /*1330*/  UMOV UR9, UR17 ;  /* 0x0000001100097c82 */ /* 0x000fe20008000000 */
[----:B------:R-:W-:Y:S01]  /*1340*/  ULOP3.LUT UR4, UR40, 0x10000, URZ, 0xfc, !UPT ;  /* 0x0001000028047892 */ /* 0x000fe2000f8efc3f */
[----:B------:R-:W-:Y:S01]  /*1350*/  IMAD.U32 R14, RZ, RZ, UR16 ;  /* 0x00000010ff0e7e24 */ /* 0x000fe2000f8e00ff */
[----:B------:R-:W-:Y:S01]  /*1360*/  UMOV UR8, UR16 ;  /* 0x0000001000087c82 */ /* 0x000fe20008000000 */
[----:B------:R-:W-:Y:S01]  /*1370*/  UMOV UR11, 0x40000040 ;  /* 0x40000040000b7882 */ /* 0x000fe20000000000 */
[----:B------:R-:W-:Y:S01]  /*1380*/  UMOV UR12, UR16 ;  /* 0x00000010000c7c82 */ /* 0x000fe20008000000 */
[----:B------:R-:W-:Y:S01]  /*1390*/  UMOV UR13, UR17 ;  /* 0x00000011000d7c82 */ /* 0x000fe20008000000 */
[----:B------:R-:W-:Y:S01]  /*13a0*/  MOV R18, UR4 ;  /* 0x0000000400127c02 */ /* 0x000fe20008000f00 */
[----:B------:R-:W-:Y:S01]  /*13b0*/  UIMAD UR4, UR38, 0xa00, UR4 ;  /* 0x00000a00260478a4 */ /* 0x000fe2000f8e0204 */
[----:B------:R-:W-:Y:S01]  /*13c0*/  MOV R17, UR37 ;  /* 0x0000002500117c02 */ /* 0x000fe20008000f00 */
[----:B------:R-:W-:Y:S01]  /*13d0*/  UMOV UR15, 0x40000040 ;  /* 0x40000040000f7882 */ /* 0x000fe20000000000 */
[----:B------:R-:W-:Y:S01]  /*13e0*/  UMOV UR23, 0x40000040 ;  /* 0x4000004000177882 */ /* 0x000fe20000000000 */
[----:B------:R-:W-:Y:S01]  /*13f0*/  UIADD3 UR10, UR4, 0x80, URZ ;  /* 0x00000080040a7890 */ /* 0x000fe2000fffe03f */
[----:B------:R-:W-:Y:S01]  /*1400*/  MOV R20, UR36 ;  /* 0x0000002400147c02 */ /* 0x000fe20008000f00 */
[----:B------:R-:W-:-:S02]  /*1410*/  UIADD3 UR14, UR4, 0x100, URZ ;  /* 0x00000100040e7890 */ /* 0x000fc4000fffe03f */
[----:B------:R-:W-:Y:S01]  /*1420*/  UMOV UR18, UR4 ;  /* 0x0000000400127c82 */ /* 0x000fe20008000000 */
[----:B------:R-:W-:Y:S01]  /*1430*/  UIADD3 UR6, UR4, 0x180, URZ ;  /* 0x0000018004067890 */ /* 0x000fe2000fffe03f */
[----:B------:R-:W-:Y:S01]  /*1440*/  HGMMA.64x16x16.F32.BF16 R56, gdesc[UR16], RZ, !UPT, gsb0 ;  /* 0x00200000103879f0 */ /* 0x000fe2000c0018ff */
[----:B------:R-:W-:Y:S01]  /*1450*/  UIADD3 UR7, UR4, 0x200, URZ ;  /* 0x0000020004077890 */ /* 0x000fe2000fffe03f */
[----:B------:R-:W-:Y:S01]  /*1460*/  UMOV UR19, 0x40000040 ;  /* 0x4000004000137882 */ /* 0x000fe20000000000 */
[----:B------:R-:W-:Y:S02]  /*1470*/  UIADD3 UR22, UR4, 0x384, URZ ;  /* 0x0000038404167890 */ /* 0x000fe4000fffe03f */
[----:B------:R-:W-:Y:S01]  /*1480*/  UIADD3 UR26, UR4, 0x386, URZ ;  /* 0x00000386041a7890 */ /* 0x000fe2000fffe03f */
[----:B------:R-:W-:Y:S01]  /*1490*/  UMOV UR27, 0x40000040 ;  /* 0x40000040001b7882 */ /* 0x000fe20000000000 */
        /* <DEDUP_REMOVED lines=14> */
[----:B------:R-:W-:Y:S01]  /*1580*/  UMOV UR39, 0x40000040 ;  /* 0x4000004000277882 */ /* 0x000fe20000000000 */
[----:B------:R-:W-:-:S02]  /*1590*/  WARPGROUP.DEPBAR.LE gsb0, 0x0 ;  /* 0x00008000000079c5 */ /* 0x000fc40000010000 */
[----:B------:R-:W-:-:S06]  /*15a0*/  WARPGROUP.ARRIVE ;  /* 0x00000000000079c5 */ /* 0x000fcc0000000000 */
[----:B------:R-:W-:Y:S01]  /*15b0*/  HGMMA.64x16x16.F32.BF16 R48, gdesc[UR8], RZ, !UPT, gsb0 ;  /* 0x00200000083079f0 */ /* 0x000fe2000c0018ff */
[----:B------:R-:W-:Y:S01]  /*15c0*/  UMOV UR8, UR16 ;  /* 0x0000001000087c82 */ /* 0x000fe20008000000 */
[----:B------:R-:W-:Y:S01]  /*15d0*/  UMOV UR9, UR17 ;  /* 0x0000001100097c82 */ /* 0x000fe20008000000 */
[----:B------:R-:W-:Y:S01]  /*15e0*/  UMOV UR10, UR6 ;  /* 0x00000006000a7c82 */ /* 0x000fe20008000000 */
[----:B------:R-:W-:Y:S01]  /*15f0*/  UMOV UR11, 0x40000040 ;  /* 0x40000040000b7882 */ /* 0x000fe20000000000 */
[----:B------:R-:W-:Y:S01]  /*1600*/  UIADD3 UR6, UR5, 0x2, URZ ;  /* 0x0000000205067890 */ /* 0x000fe2000fffe03f */
[----:B------:R-:W-:Y:S02]  /*1610*/  WARPGROUP.DEPBAR.LE gsb0, 0x0 ;  /* 0x00008000000079c5 */ /* 0x000fe40000010000 */
[----:B------:R-:W-:-:S06]  /*1620*/  WARPGROUP.ARRIVE ;  /* 0x00000000000079c5 */ /* 0x000fcc0000000000 */
[----:B------:R-:W-:Y:S01]  /*1630*/  HGMMA.64x16x16.F32.BF16 R40, gdesc[UR12], RZ, !UPT, gsb0 ;  /* 0x002000000c2879f0 */ /* 0x000fe2000c0018ff */
[----:B------:R-:W-:Y:S01]  /*1640*/  UIADD3 UR14, UR4, 0x102, URZ ;  /* 0x00000102040e7890 */ /* 0x000fe2000fffe03f */
[----:B------:R-:W-:Y:S01]  /*1650*/  UMOV UR15, 0x40000040 ;  /* 0x40000040000f7882 */ /* 0x000fe20000000000 */
[----:B------:R-:W-:Y:S02]  /*1660*/  WARPGROUP.DEPBAR.LE gsb0, 0x0 ;  /* 0x00008000000079c5 */ /* 0x000fe40000010000 */
[----:B------:R-:W-:-:S06]  /*1670*/  WARPGROUP.ARRIVE ;  /* 0x00000000000079c5 */ /* 0x000fcc0000000000 */
[----:B------:R-:W-:Y:S01]  /*1680*/  HGMMA.64x16x16.F32.BF16 R32, gdesc[UR8], RZ, !UPT, gsb0 ;  /* 0x00200000082079f0 */ /* 0x000fe2000c0018ff */
[----:B------:R-:W-:Y:S01]  /*1690*/  UMOV UR8, UR16 ;  /* 0x0000001000087c82 */ /* 0x000fe20008000000 */
[----:B------:R-:W-:Y:S01]  /*16a0*/  UMOV UR9, UR17 ;  /* 0x0000001100097c82 */ /* 0x000fe20008000000 */
[----:B------:R-:W-:Y:S01]  /*16b0*/  UMOV UR10, UR7 ;  /* 0x00000007000a7c82 */ /* 0x000fe20008000000 */
[----:B------:R-:W-:Y:S01]  /*16c0*/  UMOV UR11, 0x40000040 ;  /* 0x40000040000b7882 */ /* 0x000fe20000000000 */
[----:B------:R-:W-:Y:S01]  /*16d0*/  UMOV UR16, UR6 ;  /* 0x0000000600107c82 */ /* 0x000fe20008000000 */
[----:B------:R-:W-:Y:S01]  /*16e0*/  UIADD3 UR6, UR4, 0x2, URZ ;  /* 0x0000000204067890 */ /* 0x000fe2000fffe03f */
[----:B------:R-:W-:Y:S01]  /*16f0*/  IMAD.U32 R12, RZ, RZ, UR16 ;  /* 0x00000010ff0c7e24 */ /* 0x000fe2000f8e00ff */
[----:B------:R-:W-:Y:S01]  /*1700*/  UMOV UR17, 0x40000040 ;  /* 0x4000004000117882 */ /* 0x000fe20000000000 */
[----:B------:R-:W-:Y:S01]  /*1710*/  UMOV UR12, UR16 ;  /* 0x00000010000c7c82 */ /* 0x000fe20008000000 */
[----:B------:R-:W-:Y:S01]  /*1720*/  UMOV UR13, UR17 ;  /* 0x00000011000d7c82 */ /* 0x000fe20008000000 */
[----:B------:R-:W-:Y:S01]  /*1730*/  UIADD3 UR7, UR4, 0x202, URZ ;  /* 0x0000020204077890 */ /* 0x000fe2000fffe03f */
[----:B------:R-:W-:Y:S01]  /*1740*/  IMAD.U32 R13, RZ, RZ, UR17 ;  /* 0x00000011ff0d7e24 */ /* 0x000fe2000f8e00ff */
[----:B------:R-:W-:Y:S01]  /*1750*/  UMOV UR18, UR6 ;  /* 0x0000000600127c82 */ /* 0x000fe20008000000 */
[----:B------:R-:W-:Y:S01]  /*1760*/  UIADD3 UR6, UR4, 0x182, URZ ;  /* 0x0000018204067890 */ /* 0x000fe2000fffe03f */
[----:B------:R-:W-:-:S02]  /*1770*/  WARPGROUP.DEPBAR.LE gsb0, 0x0 ;  /* 0x00008000000079c5 */ /* 0x000fc40000010000 */
[----:B------:R-:W-:-:S06]  /*1780*/  WARPGROUP.ARRIVE ;  /* 0x00000000000079c5 */ /* 0x000fcc0000000000 */
[----:B------:R-:W-:Y:S01]  /*1790*/  HGMMA.64x16x16.F32.BF16 R24, gdesc[UR8], RZ, !UPT, gsb0 ;  /* 0x00200000081879f0 */ /* 0x000fe2000c0018ff */
[----:B------:R-:W-:Y:S01]  /*17a0*/  UIADD3 UR10, UR4, 0x82, URZ ;  /* 0x00000082040a7890 */ /* 0x000fe2000fffe03f */
[----:B------:R-:W-:Y:S01]  /*17b0*/  UMOV UR8, UR16 ;  /* 0x0000001000087c82 */ /* 0x000fe20008000000 */
[----:B------:R-:W-:Y:S01]  /*17c0*/  UMOV UR9, UR17 ;  /* 0x0000001100097c82 */ /* 0x000fe20008000000 */
[----:B------:R-:W-:Y:S01]  /*17d0*/  UMOV UR11, 0x40000040 ;  /* 0x40000040000b7882 */ /* 0x000fe20000000000 */
[----:B------:R-:W-:Y:S02]  /*17e0*/  WARPGROUP.DEPBAR.LE gsb0, 0x0 ;  /* 0x00008000000079c5 */ /* 0x000fe40000010000 */
[----:B------:R-:W-:-:S06]  /*17f0*/  WARPGROUP.ARRIVE ;  /* 0x00000000000079c5 */ /* 0x000fcc0000000000 */
[----:B------:R-:W-:Y:S01]  /*1800*/  HGMMA.64x16x16.F32.BF16 R56, gdesc[UR16], R56, gsb0 ;  /* 0x00200000103879f0 */ /* 0x000fe20008001838 */
[----:B------:R-:W-:Y:S02]  /*1810*/  UMOV UR19, 0x40000040 ;  /* 0x4000004000137882 */ /* 0x000fe40000000000 */
[----:B------:R-:W-:Y:S02]  /*1820*/  WARPGROUP.DEPBAR.LE gsb0, 0x0 ;  /* 0x00008000000079c5 */ /* 0x000fe40000010000 */
[----:B------:R-:W-:-:S06]  /*1830*/  WARPGROUP.ARRIVE ;  /* 0x00000000000079c5 */ /* 0x000fcc0000000000 */
[----:B------:R-:W-:Y:S01]  /*1840*/  HGMMA.64x16x16.F32.BF16 R48, gdesc[UR8], R48, gsb0 ;  /* 0x00200000083079f0 */ /* 0x000fe20008001830 */
[----:B------:R-:W-:Y:S01]  /*1850*/  UMOV UR8, UR16 ;  /* 0x0000001000087c82 */ /* 0x000fe20008000000 */
[----:B------:R-:W-:Y:S01]  /*1860*/  UMOV UR9, UR17 ;  /* 0x0000001100097c82 */ /* 0x000fe20008000000 */
[----:B------:R-:W-:Y:S01]  /*1870*/  UMOV UR10, UR6 ;  /* 0x00000006000a7c82 */ /* 0x000fe20008000000 */
[----:B------:R-:W-:Y:S01]  /*1880*/  UMOV UR11, 0x40000040 ;  /* 0x40000040000b7882 */ /* 0x000fe20000000000 */
[----:B------:R-:W-:Y:S01]  /*1890*/  UIADD3 UR6, UR5, 0x4, URZ ;  /* 0x0000000405067890 */ /* 0x000fe2000fffe03f */
[----:B------:R-:W-:Y:S02]  /*18a0*/  WARPGROUP.DEPBAR.LE gsb0, 0x0 ;  /* 0x00008000000079c5 */ /* 0x000fe40000010000 */
[----:B------:R-:W-:-:S06]  /*18b0*/  WARPGROUP.ARRIVE ;  /* 0x00000000000079c5 */ /* 0x000fcc0000000000 */
[----:B------:R-:W-:Y:S01]  /*18c0*/  HGMMA.64x16x16.F32.BF16 R40, gdesc[UR12], R40, gsb0 ;  /* 0x002000000c2879f0 */ /* 0x000fe20008001828 */
[----:B------:R-:W-:Y:S01]  /*18d0*/  UIADD3 UR14, UR4, 0x104, URZ ;  /* 0x00000104040e7890 */ /* 0x000fe2000fffe03f */
[----:B------:R-:W-:Y:S01]  /*18e0*/  UMOV UR15, 0x40000040 ;  /* 0x40000040000f7882 */ /* 0x000fe20000000000 */
[----:B------:R-:W-:Y:S02]  /*18f0*/  WARPGROUP.DEPBAR.LE gsb0, 0x0 ;  /* 0x00008000000079c5 */ /* 0x000fe40000010000 */
[----:B------:R-:W-:-:S06]  /*1900*/  WARPGROUP.ARRIVE ;  /* 0x00000000000079c5 */ /* 0x000fcc0000000000 */
[----:B------:R-:W-:Y:S01]  /*1910*/  HGMMA.64x16x16.F32.BF16 R32, gdesc[UR8], R32, gsb0 ;  /* 0x00200000082079f0 */ /* 0x000fe20008001820 */
[----:B------:R-:W-:Y:S01]  /*1920*/  UMOV UR8, UR16 ;  /* 0x0000001000087c82 */ /* 0x000fe20008000000 */
[----:B------:R-:W-:Y:S01]  /*1930*/  UMOV UR9, UR17 ;  /* 0x0000001100097c82 */ /* 0x000fe20008000000 */
[----:B------:R-:W-:Y:S01]  /*1940*/  UMOV UR10, UR7 ;  /* 0x00000007000a7c82 */ /* 0x000fe20008000000 */
[----:B------:R-:W-:Y:S01]  /*1950*/  UMOV UR11, 0x40000040 ;  /* 0x40000040000b7882 */ /* 0x000fe20000000000 */
[----:B------:R-:W-:Y:S01]  /*1960*/  UMOV UR16, UR6 ;  /* 0x0000000600107c82 */ /* 0x000fe20008000000 */
[----:B------:R-:W-:Y:S01]  /*1970*/  UIADD3 UR6, UR4, 0x4, URZ ;  /* 0x0000000404067890 */ /* 0x000fe2000fffe03f */
[----:B------:R-:W-:Y:S01]  /*1980*/  MOV R10, UR16 ;  /* 0x00000010000a7c02 */ /* 0x000fe20008000f00 */
        /* <DEDUP_REMOVED lines=9> */
[----:B------:R-:W-:Y:S01]  /*1a20*/  HGMMA.64x16x16.F32.BF16 R24, gdesc[UR8], R24, gsb0 ;  /* 0x00200000081879f0 */ /* 0x000fe20008001818 */
        /* <DEDUP_REMOVED lines=74> */
[----:B------:R-:W-:Y:S02]  /*1ed0*/  UIADD3 UR8, UR5, 0x400, URZ ;  /* 0x0000040005087890 */ /* 0x000fe4000fffe03f */
[----:B------:R-:W-:Y:S01]  /*1ee0*/  UIADD3 UR10, UR4, 0x280, URZ ;  /* 0x00000280040a7890 */ /* 0x000fe2000fffe03f */
[----:B------:R-:W-:Y:S01]  /*1ef0*/  UMOV UR9, 0x40000040 ;  /* 0x4000004000097882 */ /* 0x000fe20000000000 */
[----:B------:R-:W-:Y:S01]  /*1f00*/  UMOV UR11, 0x40000040 ;  /* 0x40000040000b7882 */ /* 0x000fe20000000000 */
[----:B------:R-:W-:Y:S02]  /*1f10*/  UMOV UR13, UR9 ;  /* 0x00000009000d7c82 */ /* 0x000fe40008000000 */
[----:B------:R-:W-:Y:S01]  /*1f20*/  UMOV UR12, UR8 ;  /* 0x00000008000c7c82 */ /* 0x000fe20008000000 */
[----:B------:R-:W-:Y:S02]  /*1f30*/  WARPGROUP.DEPBAR.LE gsb0, 0x0 ;  /* 0x00008000000079c5 */ /* 0x000fe40000010000 */
[----:B------:R-:W-:-:S06]  /*1f40*/  WARPGROUP.ARRIVE ;  /* 0x00000000000079c5 */ /* 0x000fcc0000000000 */
[----:B------:R-:W-:Y:S01]  /*1f50*/  HGMMA.64x16x16.F32.BF16 R56, gdesc[UR8], R56, gsb0 ;  /* 0x00200000083879f0 */ /* 0x000fe20008001838 */
[----:B------:R-:W-:Y:S01]  /*1f60*/  UMOV UR10, UR6 ;  /* 0x00000006000a7c82 */ /* 0x000fe20008000000 */
[----:B------:R-:W-:Y:S01]  /*1f70*/  UMOV UR11, 0x40000040 ;  /* 0x40000040000b7882 */ /* 0x000fe20000000000 */
[----:B------:R-:W-:Y:S01]  /*1f80*/  UIADD3 UR6, UR4, 0x480, URZ ;  /* 0x0000048004067890 */ /* 0x000fe2000fffe03f */
        /* <DEDUP_REMOVED lines=15> */
[----:B01----:R-:W-:Y:S02]  /*2080*/  MOV R3, UR12 ;  /* 0x0000000c00037c02 */ /* 0x003fe40008000f00 */
[----:B------:R-:W-:Y:S01]  /*2090*/  MOV R2, UR13 ;  /* 0x0000000d00027c02 */ /* 0x000fe20008000f00 */
[----:B------:R-:W-:-:S02]  /*20a0*/  WARPGROUP.DEPBAR.LE gsb0, 0x0 ;  /* 0x00008000000079c5 */ /* 0x000fc40000010000 */
        /* <DEDUP_REMOVED lines=39> */
[----:B------:R-:W-:Y:S01]  /*2320*/  UMOV UR13, 0x40000040 ;  /* 0x40000040000d7882 */ /* 0x000fe20000000000 */
[----:B------:R-:W-:Y:S01]  /*2330*/  UMOV UR15, 0x40000040 ;  /* 0x40000040000f7882 */ /* 0x000fe20000000000 */
[----:B------:R-:W-:Y:S01]  /*2340*/  UMOV UR37, UR13 ;  /* 0x0000000d00257c82 */ /* 0x000fe20008000000 */
[----:B------:R-:W-:Y:S01]  /*2350*/  MOV R7, UR13 ;  /* 0x0000000d00077c02 */ /* 0x000fe20008000f00 */
        /* <DEDUP_REMOVED lines=29> */
[----:B------:R-:W-:Y:S03]  /*2530*/  HGMMA.64x16x16.F32.BF16 R24, gdesc[UR16], R24, gsb0 ;  /* 0x00200000101879f0 */ /* 0x000fe60008001818 */
        /* <DEDUP_REMOVED lines=195> */
[----:B------:R-:W-:-:S07]  /*3170*/  UIADD3 UR5, UR5, 0xc06, URZ ;  /* 0x00000c0605057890 */ /* 0x000fce000fffe03f */
[----:B------:R-:W-:Y:S01]  /*3180*/  UMOV UR12, UR5 ;  /* 0x00000005000c7c82 */ /* 0x000fe20008000000 */
[----:B------:R-:W-:Y:S01]  /*3190*/  UIADD3 UR5, UR4, 0x786, URZ ;  /* 0x0000078604057890 */ /* 0x000fe2000fffe03f */
[----:B------:R-:W-:Y:S01]  /*31a0*/  IMAD.U32 R6, RZ, RZ, UR12 ;  /* 0x0000000cff067e24 */ /* 0x000fe2000f8e00ff */
[----:B------:R-:W-:-:S05]  /*31b0*/  UMOV UR36, UR12 ;  /* 0x0000000c00247c82 */ /* 0x000fca0008000000 */
        /* <DEDUP_REMOVED lines=40> */
[----:B------:R-:W-:-:S07]  /*3440*/  UIADD3 UR7, UR4, 0x806, URZ ;  /* 0x0000080604077890 */ /* 0x000fce000fffe03f */
[----:B------:R-:W-:Y:S01]  /*3450*/  UMOV UR38, UR7 ;  /* 0x0000000700267c82 */ /* 0x000fe20008000000 */
[----:B------:R-:W-:Y:S01]  /*3460*/  UMOV UR7, 0x40000040 ;  /* 0x4000004000077882 */ /* 0x000fe20000000000 */
[----:B------:R-:W-:Y:S02]  /*3470*/  WARPGROUP.DEPBAR.LE gsb0, 0x0 ;  /* 0x00008000000079c5 */ /* 0x000fe40000010000 */
[----:B------:R-:W-:-:S06]  /*3480*/  WARPGROUP.ARRIVE ;  /* 0x00000000000079c5 */ /* 0x000fcc0000000000 */
[----:B------:R-:W-:Y:S03]  /*3490*/  HGMMA.64x16x16.F32.BF16 R24, gdesc[UR52], R24, gsb0 ;  /* 0x00200000341879f0 */ /* 0x000fe60008001818 */
[----:B------:R-:W-:Y:S02]  /*34a0*/  WARPGROUP.DEPBAR.LE gsb0, 0x0 ;  /* 0x00008000000079c5 */ /* 0x000fe40000010000 */
[----:B------:R-:W-:-:S06]  /*34b0*/  WARPGROUP.ARRIVE ;  /* 0x00000000000079c5 */ /* 0x000fcc0000000000 */
[----:B------:R-:W-:Y:S01]  /*34c0*/  HGMMA.64x16x16.F32.BF16 R56, gdesc[UR12], R56, gsb0 ;  /* 0x002000000c3879f0 */ /* 0x000fe20008001838 */
[----:B------:R-:W-:Y:S01]  /*34d0*/  UMOV UR14, UR12 ;  /* 0x0000000c000e7c82 */ /* 0x000fe20008000000 */
[----:B------:R-:W-:Y:S01]  /*34e0*/  UMOV UR15, UR13 ;  /* 0x0000000d000f7c82 */ /* 0x000fe20008000000 */
[----:B------:R-:W-:Y:S01]  /*34f0*/  UMOV UR4, UR14 ;  /* 0x0000000e00047c82 */ /* 0x000fe20008000000 */
[----:B------:R-:W-:Y:S01]  /*3500*/  UMOV UR5, UR15 ;  /* 0x0000000f00057c82 */ /* 0x000fe20008000000 */
[----:B------:R-:W-:Y:S02]  /*3510*/  R2UR UR13, R2 ;  /* 0x00000000020d72ca */ /* 0x000fe400000e0000 */
[----:B------:R-:W-:Y:S01]  /*3520*/  R2UR UR12, R3 ;  /* 0x00000000030c72ca */ /* 0x000fe200000e0000 */
[----:B------:R-:W-:Y:S02]  /*3530*/  WARPGROUP.DEPBAR.LE gsb0, 0x0 ;  /* 0x00008000000079c5 */ /* 0x000fe40000010000 */
[----:B------:R-:W-:-:S06]  /*3540*/  WARPGROUP.ARRIVE ;  /* 0x00000000000079c5 */ /* 0x000fcc0000000000 */
[----:B------:R-:W-:Y:S01]  /*3550*/  HGMMA.64x16x16.F32.BF16 R48, gdesc[UR36], R48, gsb0 ;  /* 0x00200000243079f0 */ /* 0x000fe20008001830 */
[----:B------:R-:W-:Y:S02]  /*3560*/  R2UR UR39, R4 ;  /* 0x00000000042772ca */ /* 0x000fe400000e0000 */
[----:B------:R-:W-:Y:S02]  /*3570*/  R2UR UR38, R5 ;  /* 0x00000000052672ca */ /* 0x000fe400000e0000 */
[----:B------:R-:W-:Y:S02]  /*3580*/  R2UR UR37, R17 ;  /* 0x00000000112572ca */ /* 0x000fe400000e0000 */
[----:B------:R-:W-:Y:S01]  /*3590*/  R2UR UR36, R20 ;  /* 0x00000000142472ca */ /* 0x000fe200000e0000 */
        /* <DEDUP_REMOVED lines=9> */
[----:B------:R-:W-:Y:S01]  /*3630*/  UMOV UR7, 0x40000040 ;  /* 0x4000004000077882 */ /* 0x000fe20000000000 */
[----:B------:R-:W-:Y:S02]  /*3640*/  WARPGROUP.DEPBAR.LE gsb0, 0x0 ;  /* 0x00008000000079c5 */ /* 0x000fe40000010000 */
[----:B------:R-:W-:-:S06]  /*3650*/  WARPGROUP.ARRIVE ;  /* 0x00000000000079c5 */ /* 0x000fcc0000000000 */
[----:B------:R-:W-:Y:S03]  /*3660*/  HGMMA.64x16x16.F32.BF16 R24, gdesc[UR4], R24, gsb0 ;  /* 0x00200000041879f0 */ /* 0x000fe60008001818 */
[----:B------:R-:W-:Y:S02]  /*3670*/  WARPGROUP.DEPBAR.LE gsb0, 0x0 ;  /* 0x00008000000079c5 */ /* 0x000fe40000010000 */
[----:B------:R-:W-:Y:S05]  /*3680*/  @!P0 BRA `(.L_x_13) ;  /* 0x0000000000048947 */ /* 0x000fea0003800000 */
[----:B------:R-:W-:Y:S01]  /*3690*/  BPT.TRAP 0x1 ;  /* 0x000000040000795c */ /* 0x000fe20000300000 */
.L_x_13:
[----:B------:R-:W-:Y:S01]  /*36a0*/  VIADD R2, R225, UR39 ;  /* 0x00000027e1027c36 */ /* 0x000fe20008000000 */
[----:B------:R-:W-:Y:S01]  /*36b0*/  ULDC UR5, c[0x0][0x988] ;  /* 0x0002620000057ab9 */ /* 0x000fe20000000800 */
[----:B------:R-:W-:Y:S01]  /*36c0*/  IMAD.U32 R3, RZ, RZ, UR60 ;  /* 0x0000003cff037e24 */ /* 0x000fe2000f8e00ff */
[----:B------:R-:W-:Y:S01]  /*36d0*/  P2R R21, PR, RZ, 0x1 ;  /* 0x00000001ff157803 */ /* 0x000fe20000000000 */
[----:B------:R-:W-:Y:S01]  /*36e0*/  UISETP.GE.AND UP0, UPT, UR39, 0x51, UPT ;  /* 0x000000512700788c */ /* 0x000fe2000bf06270 */
[----:B------:R-:W-:Y:S01]  /*36f0*/  R2UR UR4, R0 ;  /* 0x00000000000472ca */ /* 0x000fe200000e0000 */
[----:B------:R-:W-:Y:S01]  /*3700*/  IMAD R2, R3, -0x50, R2 ;  /* 0xffffffb003027824 */ /* 0x000fe200078e0202 */
[-C--:B------:R-:W-:Y:S01]  /*3710*/  MOV R150, R151.reuse ;  /* 0x0000009700967202 */ /* 0x080fe20000000f00 */
[--C-:B------:R-:W-:Y:S01]  /*3720*/  IMAD.MOV.U32 R149, RZ, RZ, R151.reuse ;  /* 0x000000ffff957224 */ /* 0x100fe200078e0097 */
[----:B------:R-:W-:Y:S01]  /*3730*/  MOV R145, R151 ;  /* 0x0000009700917202 */ /* 0x000fe20000000f00 */
[--C-:B------:R-:W-:Y:S01]  /*3740*/  IMAD.MOV.U32 R148, RZ, RZ, R151.reuse ;  /* 0x000000ffff947224 */ /* 0x100fe200078e0097 */
[C---:B------:R-:W-:Y:S01]  /*3750*/  ISETP.GT.AND P2, PT, R2.reuse, RZ, PT ;  /* 0x000000ff0200720c */ /* 0x040fe20003f44270 */
[--C-:B------:R-:W-:Y:S01]  /*3760*/  IMAD.MOV.U32 R147, RZ, RZ, R151.reuse ;  /* 0x000000ffff937224 */ /* 0x100fe200078e0097 */
[C---:B------:R-:W-:Y:S01]  /*3770*/  ISETP.GT.AND P1, PT, R2.reuse, 0x1, PT ;  /* 0x000000010200780c */ /* 0x040fe20003f24270 */
[--C-:B------:R-:W-:Y:S01]  /*3780*/  IMAD.MOV.U32 R146, RZ, RZ, R151.reuse ;  /* 0x000000ffff927224 */ /* 0x100fe200078e0097 */
[----:B------:R-:W-:Y:S01]  /*3790*/  ISETP.GT.AND P6, PT, R2, 0x8, PT ;  /* 0x000000080200780c */ /* 0x000fe20003fc4270 */
[--C-:B------:R-:W-:Y:S01]  /*37a0*/  IMAD.MOV.U32 R144, RZ, RZ, R151.reuse ;  /* 0x000000ffff907224 */ /* 0x100fe200078e0097 */
[----:B------:R-:W-:Y:S01]  /*37b0*/  FSEL R56, R56, -INF , P2 ;  /* 0xff80000038387808 */ /* 0x000fe20001000000 */
[----:B------:R-:W-:Y:S01]  /*37c0*/  UIADD3 UR4, UR4, 0x38840, URZ ;  /* 0x0003884004047890 */ /* 0x000fe2000fffe03f */
[----:B------:R-:W-:Y:S01]  /*37d0*/  FSEL R57, R57, -INF , P1 ;  /* 0xff80000039397808 */ /* 0x000fe20000800000 */
[--C-:B------:R-:W-:Y:S01]  /*37e0*/  IMAD.MOV.U32 R143, RZ, RZ, R151.reuse ;  /* 0x000000ffff8f7224 */ /* 0x100fe200078e0097 */
[----:B------:R-:W-:Y:S01]  /*37f0*/  ISETP.GT.AND P5, PT, R2, 0x9, PT ;  /* 0x000000090200780c */ /* 0x000fe20003fa4270 */
[----:B------:R-:W-:Y:S01]  /*3800*/  UPRMT UR4, UR61, 0x654, UR4 ;  /* 0x000006543d047896 */ /* 0x000fe20008000004 */
[----:B------:R-:W-:Y:S01]  /*3810*/  FSEL R60, R60, -INF , P6 ;  /* 0xff8000003c3c7808 */ /* 0x000fe20003000000 */
[--C-:B------:R-:W-:Y:S01]  /*3820*/  IMAD.MOV.U32 R142, RZ, RZ, R151.reuse ;  /* 0x000000ffff8e7224 */ /* 0x100fe200078e0097 */
[----:B------:R-:W-:Y:S01]  /*3830*/  FMNMX.FTZ R3, R56, R57, !PT ;  /* 0x0000003938037209 */ /* 0x000fe20007810000 */
[--C-:B------:R-:W-:Y:S01]  /*3840*/  IMAD.MOV.U32 R141, RZ, RZ, R151.reuse ;  /* 0x000000ffff8d7224 */ /* 0x100fe200078e0097 */
[----:B------:R-:W-:Y:S01]  /*3850*/  ISETP.GT.AND P4, PT, R2, 0x10, PT ;  /* 0x000000100200780c */ /* 0x000fe20003f84270 */
[--C-:B------:R-:W-:Y:S01]  /*3860*/  IMAD.MOV.U32 R139, RZ, RZ, R151.reuse ;  /* 0x000000ffff8b7224 */ /* 0x100fe200078e0097 */
[----:B------:R-:W-:Y:S01]  /*3870*/  FSEL R61, R61, -INF , P5 ;  /* 0xff8000003d3d7808 */ /* 0x000fe20002800000 */
[--C-:B------:R-:W-:Y:S01]  /*3880*/  IMAD.MOV.U32 R138, RZ, RZ, R151.reuse ;  /* 0x000000ffff8a7224 */ /* 0x100fe200078e0097 */
[----:B------:R-:W-:Y:S01]  /*3890*/  FMNMX.FTZ R4, R60, R3, !PT ;  /* 0x000000033c047209 */ /* 0x000fe20007810000 */
[----:B------:R-:W-:Y:S01]  /*38a0*/  SYNCS.ARRIVE.TRANS64.RED.A1T0 RZ, [UR4], RZ ;  /* 0x000000ffffff79a7 */ /* 0x000fe20008100404 */
[----:B------:R-:W-:Y:S01]  /*38b0*/  ISETP.GT.AND P3, PT, R2, 0x11, PT ;  /* 0x000000110200780c */ /* 0x000fe20003f64270 */
[--C-:B------:R-:W-:Y:S01]  /*38c0*/  IMAD.MOV.U32 R137, RZ, RZ, R151.reuse ;  /* 0x000000ffff897224 */ /* 0x100fe200078e0097 */
[----:B------:R-:W-:Y:S01]  /*38d0*/  FSEL R48, R48, -INF , P4 ;  /* 0xff80000030307808 */ /* 0x000fe20002000000 */
[--C-:B------:R-:W-:Y:S01]  /*38e0*/  IMAD.MOV.U32 R136, RZ, RZ, R151.reuse ;  /* 0x000000ffff887224 */ /* 0x100fe200078e0097 */
[----:B------:R-:W-:Y:S01]  /*38f0*/  FMNMX.FTZ R3, R61, R4, !PT ;  /* 0x000000043d037209 */ /* 0x000fe20007810000 */
[--C-:B------:R-:W-:Y:S01]  /*3900*/  IMAD.MOV.U32 R134, RZ, RZ, R151.reuse ;  /* 0x000000ffff867224 */ /* 0x100fe200078e0097 */
[----:B------:R-:W-:Y:S01]  /*3910*/  FSEL R58, R58, -INF , P2 ;  /* 0xff8000003a3a7808 */ /* 0x000fe20001000000 */
[--C-:B------:R-:W-:Y:S01]  /*3920*/  IMAD.MOV.U32 R133, RZ, RZ, R151.reuse ;  /* 0x000000ffff857224 */ /* 0x100fe200078e0097 */
        /* <DEDUP_REMOVED lines=107> */
[----:B------:R-:W-:Y:S01]  /*3fe0*/  IMAD.MOV.U32 R66, RZ, RZ, R151 ;  /* 0x000000ffff427224 */ /* 0x000fe200078e0097 */
[----:B------:R-:W-:-:S02]  /*3ff0*/  FMNMX.FTZ R3, R25, R4, !PT ;  /* 0x0000000419037209 */ /* 0x000fc40007810000 */
[----:B------:R-:W-:Y:S02]  /*4000*/  FSEL R29, R29, -INF , P1 ;  /* 0xff8000001d1d7808 */ /* 0x000fe40000800000 */
[----:B------:R-:W-:Y:S02]  /*4010*/  FMNMX.FTZ R2, R28, R3, !PT ;  /* 0x000000031c027209 */ /* 0x000fe40007810000 */
[----:B------:R-:W-:Y:S02]  /*4020*/  FMNMX.FTZ R3, R58, R59, !PT ;  /* 0x0000003b3a037209 */ /* 0x000fe40007810000 */
[----:B------:R-:W-:Y:S02]  /*4030*/  FMNMX.FTZ R5, R29, R2, !PT ;  /* 0x000000021d057209 */ /* 0x000fe40007810000 */
[----:B------:R-:W-:Y:S02]  /*4040*/  FSEL R38, R38, -INF , P6 ;  /* 0xff80000026267808 */ /* 0x000fe40003000000 */
[----:B------:R-:W-:Y:S01]  /*4050*/  FSEL R39, R39, -INF , P5 ;  /* 0xff80000027277808 */ /* 0x000fe20002800000 */
[----:B------:R-:W0:Y:S01]  /*4060*/  SHFL.BFLY PT, R2, R5, 0x2, 0x1f ;  /* 0x0c401f0005027f89 */ /* 0x000e2200000e0000 */
[----:B------:R-:W-:-:S02]  /*4070*/  FSEL R26, R26, -INF , P4 ;  /* 0xff8000001a1a7808 */ /* 0x000fc40002000000 */
[----:B------:R-:W-:Y:S02]  /*4080*/  FSEL R27, R27, -INF , P3 ;  /* 0xff8000001b1b7808 */ /* 0x000fe40001800000 */
[----:B------:R-:W-:Y:S02]  /*4090*/  FSEL R30, R30, -INF , P2 ;  /* 0xff8000001e1e7808 */ /* 0x000fe40001000000 */
[----:B------:R-:W-:Y:S02]  /*40a0*/  FSEL R31, R31, -INF , P1 ;  /* 0xff8000001f1f7808 */ /* 0x000fe40000800000 */
[-C--:B------:R-:W-:Y:S02]  /*40b0*/  MOV R140, R151.reuse ;  /* 0x00000097008c7202 */ /* 0x080fe40000000f00 */
[-C--:B------:R-:W-:Y:S02]  /*40c0*/  MOV R135, R151.reuse ;  /* 0x0000009700877202 */ /* 0x080fe40000000f00 */
[----:B------:R-:W-:-:S02]  /*40d0*/  MOV R130, R151 ;  /* 0x0000009700827202 */ /* 0x000fc40000000f00 */
[-C--:B------:R-:W-:Y:S02]  /*40e0*/  MOV R125, R151.reuse ;  /* 0x00000097007d7202 */ /* 0x080fe40000000f00 */
[-C--:B------:R-:W-:Y:S02]  /*40f0*/  MOV R120, R151.reuse ;  /* 0x0000009700787202 */ /* 0x080fe40000000f00 */
[-C--:B------:R-:W-:Y:S02]  /*4100*/  MOV R115, R151.reuse ;  /* 0x0000009700737202 */ /* 0x080fe40000000f00 */
[-C--:B------:R-:W-:Y:S02]  /*4110*/  MOV R110, R151.reuse ;  /* 0x00000097006e7202 */ /* 0x080fe40000000f00 */
[----:B------:R-:W-:Y:S02]  /*4120*/  MOV R105, R151 ;  /* 0x0000009700697202 */ /* 0x000fe40000000f00 */
[----:B0-----:R-:W-:-:S02]  /*4130*/  FMNMX.FTZ R17, R5, R2, !PT ;  /* 0x0000000205117209 */ /* 0x001fc40007810000 */
[-C--:B------:R-:W-:Y:S02]  /*4140*/  MOV R100, R151.reuse ;  /* 0x0000009700647202 */ /* 0x080fe40000000f00 */
[-C--:B------:R-:W-:Y:S01]  /*4150*/  MOV R95, R151.reuse ;  /* 0x00000097005f7202 */ /* 0x080fe20000000f00 */
[----:B------:R-:W0:Y:S01]  /*4160*/  SHFL.BFLY PT, R4, R17, 0x1, 0x1f ;  /* 0x0c201f0011047f89 */ /* 0x000e2200000e0000 */
[-C--:B------:R-:W-:Y:S02]  /*4170*/  MOV R90, R151.reuse ;  /* 0x00000097005a7202 */ /* 0x080fe40000000f00 */
[-C--:B------:R-:W-:Y:S02]  /*4180*/  MOV R85, R151.reuse ;  /* 0x0000009700557202 */ /* 0x080fe40000000f00 */
[-C--:B------:R-:W-:Y:S02]  /*4190*/  MOV R80, R151.reuse ;  /* 0x0000009700507202 */ /* 0x080fe40000000f00 */
[----:B------:R-:W-:-:S02]  /*41a0*/  MOV R75, R151 ;  /* 0x00000097004b7202 */ /* 0x000fc40000000f00 */
[-C--:B------:R-:W-:Y:S02]  /*41b0*/  MOV R70, R151.reuse ;  /* 0x0000009700467202 */ /* 0x080fe40000000f00 */
[----:B------:R-:W-:Y:S02]  /*41c0*/  MOV R65, R151 ;  /* 0x0000009700417202 */ /* 0x000fe40000000f00 */
[----:B0-----:R-:W-:-:S04]  /*41d0*/  FMNMX.FTZ R4, R17, R4, !PT ;  /* 0x0000000411047209 */ /* 0x001fc80007810000 */
[C---:B------:R-:W-:Y:S01]  /*41e0*/  FSETP.NEU.FTZ.AND P0, PT, R4.reuse, -INF , PT ;  /* 0xff8000000400780b */ /* 0x040fe20003f1d000 */
[----:B------:R-:W-:-:S05]  /*41f0*/  FMUL.FTZ R2, R4, UR5 ;  /* 0x0000000504027c20 */ /* 0x000fca0008410000 */
[----:B------:R-:W-:Y:S02]  /*4200*/  FSEL R20, R2, RZ, P0 ;  /* 0x000000ff02147208 */ /* 0x000fe40000000000 */
[----:B------:R-:W-:Y:S02]  /*4210*/  FMNMX.FTZ R2, R62, R3, !PT ;  /* 0x000000033e027209 */ /* 0x000fe40007810000 */
[----:B------:R-:W-:Y:S01]  /*4220*/  ISETP.NE.AND P0, PT, R21, RZ, PT ;  /* 0x000000ff1500720c */ /* 0x000fe20003f05270 */
[--C-:B------:R-:W-:Y:S01]  /*4230*/  FFMA.FTZ R56, R56, UR5, -R20.reuse ;  /* 0x0000000538387c23 */ /* 0x100fe20008010814 */
[----:B------:R-:W-:Y:S01]  /*4240*/  FMNMX.FTZ R3, R63, R2, !PT ;  /* 0x000000023f037209 */ /* 0x000fe20007810000 */
[--C-:B------:R-:W-:Y:S01]  /*4250*/  FFMA.FTZ R57, R57, UR5, -R20.reuse ;  /* 0x0000000539397c23 */ /* 0x100fe20008010814 */
[--C-:B------:R-:W-:Y:S01]  /*4260*/  FFMA.FTZ R60, R60, UR5, -R20.reuse ;  /* 0x000000053c3c7c23 */ /* 0x100fe20008010814 */
[--C-:B------:R-:W-:Y:S01]  /*4270*/  FFMA.FTZ R61, R61, UR5, -R20.reuse ;  /* 0x000000053d3d7c23 */ /* 0x100fe20008010814 */
[----:B------:R-:W-:Y:S01]  /*4280*/  FMNMX.FTZ R2, R50, R3, !PT ;  /* 0x0000000332027209 */ /* 0x000fe20007810000 */
[----:B------:R-:W-:Y:S01]  /*4290*/  MUFU.EX2 R56, R56 ;  /* 0x0000003800387308 */ /* 0x000fe20000000800 */
[--C-:B------:R-:W-:Y:S01]  /*42a0*/  FFMA.FTZ R48, R48, UR5, -R20.reuse ;  /* 0x0000000530307c23 */ /* 0x100fe20008010814 */
[--C-:B------:R-:W-:Y:S01]  /*42b0*/  FFMA.FTZ R49, R49, UR5, -R20.reuse ;  /* 0x0000000531317c23 */ /* 0x100fe20008010814 */
[----:B------:R-:W-:Y:S01]  /*42c0*/  FMNMX.FTZ R3, R51, R2, !PT ;  /* 0x0000000233037209 */ /* 0x000fe20007810000 */
[--C-:B------:R-:W-:Y:S01]  /*42d0*/  FFMA.FTZ R52, R52, UR5, -R20.reuse ;  /* 0x0000000534347c23 */ /* 0x100fe20008010814 */
[--C-:B------:R-:W-:Y:S01]  /*42e0*/  FFMA.FTZ R53, R53, UR5, -R20.reuse ;  /* 0x0000000535357c23 */ /* 0x100fe20008010814 */
[--C-:B------:R-:W-:Y:S01]  /*42f0*/  FFMA.FTZ R40, R40, UR5, -R20.reuse ;  /* 0x0000000528287c23 */ /* 0x100fe20008010814 */
[----:B------:R-:W-:Y:S01]  /*4300*/  FMNMX.FTZ R2, R54, R3, !PT ;  /* 0x0000000336027209 */ /* 0x000fe20007810000 */
[----:B------:R-:W0:Y:S01]  /*4310*/  MUFU.EX2 R57, R57 ;  /* 0x0000003900397308 */ /* 0x000e220000000800 */
[--C-:B------:R-:W-:Y:S01]  /*4320*/  FFMA.FTZ R41, R41, UR5, -R20.reuse ;  /* 0x0000000529297c23 */ /* 0x100fe20008010814 */
        /* <DEDUP_REMOVED lines=14> */
[----:B------:R-:W1:Y:S01]  /*4410*/  MUFU.EX2 R61, R61 ;  /* 0x0000003d003d7308 */ /* 0x000e620000000800 */
[----:B------:R-:W-:Y:S01]  /*4420*/  FFMA.FTZ R20, R29, UR5, -R20 ;  /* 0x000000051d147c23 */ /* 0x000fe20008010814 */
[----:B0-----:R-:W-:Y:S01]  /*4430*/  FADD.FTZ R17, R56, R57 ;  /* 0x0000003938117221 */ /* 0x001fe20000010000 */
[----:B------:R-:W-:Y:S01]  /*4440*/  FMNMX.FTZ R3, R47, R2, !PT ;  /* 0x000000022f037209 */ /* 0x000fe20007810000 */
[--C-:B------:R-:W-:Y:S01]  /*4450*/  IMAD.MOV.U32 R29, RZ, RZ, R151.reuse ;  /* 0x000000ffff1d7224 */ /* 0x100fe200078e0097 */
[----:B------:R-:W-:Y:S01]  /*4460*/  F2FP.BF16.F32.PACK_AB R208, R57, R56 ;  /* 0x0000003839d0723e */ /* 0x000fe200000010ff */
[--C-:B------:R-:W-:Y:S01]  /*4470*/  IMAD.MOV.U32 R57, RZ, RZ, R151.reuse ;  /* 0x000000ffff397224 */ /* 0x100fe200078e0097 */
[----:B------:R-:W-:Y:S01]  /*4480*/  FMNMX.FTZ R2, R34, R3, !PT ;  /* 0x0000000322027209 */ /* 0x000fe20007810000 */
[----:B------:R-:W-:Y:S01]  /*4490*/  MUFU.EX2 R48, R48 ;  /* 0x0000003000307308 */ /* 0x000fe20000000800 */
[----:B------:R-:W-:-:S02]  /*44a0*/  IMAD.MOV.U32 R56, RZ, RZ, R151 ;  /* 0x000000ffff387224 */ /* 0x000fc400078e0097 */
[----:B------:R-:W-:-:S04]  /*44b0*/  FMNMX.FTZ R3, R35, R2, !PT ;  /* 0x0000000223037209 */ /* 0x000fc80007810000 */
[----:B------:R-:W-:Y:S01]  /*44c0*/  FMNMX.FTZ R2, R38, R3, !PT ;  /* 0x0000000326027209 */ /* 0x000fe20007810000 */
[----:B------:R-:W0:Y:S01]  /*44d0*/  MUFU.EX2 R49, R49 ;  /* 0x0000003100317308 */ /* 0x000e220000000800 */
[----:B-1----:R-:W-:Y:S02]  /*44e0*/  F2FP.BF16.F32.PACK_AB R210, R61, R60 ;  /* 0x0000003c3dd2723e */ /* 0x002fe400000010ff */
[----:B------:R-:W-:-:S04]  /*44f0*/  FMNMX.FTZ R3, R39, R2, !PT ;  /* 0x0000000227037209 */ /* 0x000fc80007810000 */
[----:B------:R-:W-:Y:S01]  /*4500*/  FMNMX.FTZ R2, R26, R3, !PT ;  /* 0x000000031a027209 */ /* 0x000fe20007810000 */
[----:B------:R-:W-:Y:S03]  /*4510*/  MUFU.EX2 R52, R52 ;  /* 0x0000003400347308 */ /* 0x000fe60000000800 */
[----:B------:R-:W-:-:S04]  /*4520*/  FMNMX.FTZ R3, R27, R2, !PT ;  /* 0x000000021b037209 */ /* 0x000fc80007810000 */
[----:B------:R-:W-:Y:S01]  /*4530*/  FMNMX.FTZ R2, R30, R3, !PT ;  /* 0x000000031e027209 */ /* 0x000fe20007810000 */
[----:B------:R-:W1:Y:S01]  /*4540*/  MUFU.EX2 R53, R53 ;  /* 0x0000003500357308 */ /* 0x000e620000000800 */
[----:B0-----:R-:W-:Y:S02]  /*4550*/  F2FP.BF16.F32.PACK_AB R204, R49, R48 ;  /* 0x0000003031cc723e */ /* 0x001fe400000010ff */
[----:B------:R-:W-:-:S05]  /*4560*/  FMNMX.FTZ R2, R31, R2, !PT ;  /* 0x000000021f027209 */ /* 0x000fca0007810000 */
[----:B------:R-:W0:Y:S01]  /*4570*/  SHFL.BFLY PT, R3, R2, 0x2, 0x1f ;  /* 0x0c401f0002037f89 */ /* 0x000e2200000e0000 */
[----:B------:R-:W-:Y:S08]  /*4580*/  MUFU.EX2 R40, R40 ;  /* 0x0000002800287308 */ /* 0x000ff00000000800 */
[----:B------:R-:W2:Y:S01]  /*4590*/  MUFU.EX2 R41, R41 ;  /* 0x0000002900297308 */ /* 0x000ea20000000800 */
[----:B-1----:R-:W-:-:S07]  /*45a0*/  F2FP.BF16.F32.PACK_AB R206, R53, R52 ;  /* 0x0000003435ce723e */ /* 0x002fce00000010ff */
[----:B------:R-:W-:Y:S01]  /*45b0*/  MUFU.EX2 R44, R44 ;  /* 0x0000002c002c7308 */ /* 0x000fe20000000800 */
[----:B0-----:R-:W-:-:S07]  /*45c0*/  FMNMX.FTZ R5, R2, R3, !PT ;  /* 0x0000000302057209 */ /* 0x001fce0007810000 */
[----:B------:R-:W0:Y:S01]  /*45d0*/  MUFU.EX2 R45, R45 ;  /* 0x0000002d002d7308 */ /* 0x000e220000000800 */
[----:B--2---:R-:W-:Y:S01]  /*45e0*/  F2FP.BF16.F32.PACK_AB R200, R41, R40 ;  /* 0x0000002829c8723e */ /* 0x004fe200000010ff */
[----:B------:R-:W1:Y:S06]  /*45f0*/  SHFL.BFLY PT, R2, R5, 0x1, 0x1f ;  /* 0x0c201f0005027f89 */ /* 0x000e6c00000e0000 */
[----:B------:R-:W-:Y:S08]  /*4600*/  MUFU.EX2 R32, R32 ;  /* 0x0000002000207308 */ /* 0x000ff00000000800 */
[----:B------:R-:W2:Y:S01]  /*4610*/  MUFU.EX2 R33, R33 ;  /* 0x0000002100217308 */ /* 0x000ea20000000800 */
[----:B0-----:R-:W-:-:S07]  /*4620*/  F2FP.BF16.F32.PACK_AB R202, R45, R44 ;  /* 0x0000002c2dca723e */ /* 0x001fce00000010ff */
[----:B------:R-:W-:Y:S01]  /*4630*/  MUFU.EX2 R36, R36 ;  /* 0x0000002400247308 */ /* 0x000fe20000000800 */
[----:B-1----:R-:W-:-:S04]  /*4640*/  FMNMX.FTZ R3, R5, R2, !PT ;  /* 0x0000000205037209 */ /* 0x002fc80007810000 */
[C---:B------:R-:W-:Y:S01]  /*4650*/  FSETP.NEU.FTZ.AND P1, PT, R3.reuse, -INF , PT ;  /* 0xff8000000300780b */ /* 0x040fe20003f3d000 */
[----:B------:R-:W-:Y:S02]  /*4660*/  FMUL.FTZ R2, R3, UR5 ;  /* 0x0000000503027c20 */ /* 0x000fe40008410000 */
[----:B------:R0:W-:Y:S01]  /*4670*/  MUFU.EX2 R5, R20 ;  /* 0x0000001400057308 */ /* 0x0001e20000000800 */
[----:B--2---:R-:W-:Y:S02]  /*4680*/  F2FP.BF16.F32.PACK_AB R196, R33, R32 ;  /* 0x0000002021c4723e */ /* 0x004fe400000010ff */
[----:B------:R-:W-:Y:S02]  /*4690*/  FSEL R2, R2, RZ, P1 ;  /* 0x000000ff02027208 */ /* 0x000fe40000800000 */
[----:B------:R-:W-:-:S03]  /*46a0*/  PLOP3.LUT P1, PT, PT, PT, UP0, 0x80, 0x0 ;  /* 0x000000000000781c */ /* 0x000fc60003f2f008 */
[----:B------:R-:W1:Y:S01]  /*46b0*/  MUFU.EX2 R37, R37 ;  /* 0x0000002500257308 */ /* 0x000e620000000800 */
[--C-:B------:R-:W-:Y:S01]  /*46c0*/  FFMA.FTZ R58, R58, UR5, -R2.reuse ;  /* 0x000000053a3a7c23 */ /* 0x100fe20008010802 */
[--C-:B------:R-:W-:Y:S01]  /*46d0*/  FFMA.FTZ R59, R59, UR5, -R2.reuse ;  /* 0x000000053b3b7c23 */ /* 0x100fe20008010802 */
[--C-:B------:R-:W-:Y:S01]  /*46e0*/  FFMA.FTZ R62, R62, UR5, -R2.reuse ;  /* 0x000000053e3e7c23 */ /* 0x100fe20008010802 */
[--C-:B------:R-:W-:Y:S01]  /*46f0*/  FFMA.FTZ R63, R63, UR5, -R2.reuse ;  /* 0x000000053f3f7c23 */ /* 0x100fe20008010802 */
[--C-:B------:R-:W-:Y:S01]  /*4700*/  FFMA.FTZ R50, R50, UR5, -R2.reuse ;  /* 0x0000000532327c23 */ /* 0x100fe20008010802 */
[----:B0-----:R-:W-:Y:S01]  /*4710*/  FADD.FTZ R20, R60, R17 ;  /* 0x000000113c147221 */ /* 0x001fe20000010000 */
[--C-:B------:R-:W-:Y:S01]  /*4720*/  FFMA.FTZ R51, R51, UR5, -R2.reuse ;  /* 0x0000000533337c23 */ /* 0x100fe20008010802 */
[----:B------:R-:W-:Y:S01]  /*4730*/  MUFU.EX2 R58, R58 ;  /* 0x0000003a003a7308 */ /* 0x000fe20000000800 */
[----:B------:R-:W-:Y:S01]  /*4740*/  FFMA.FTZ R54, R54, UR5, -R2 ;  /* 0x0000000536367c23 */ /* 0x000fe20008010802 */
[----:B------:R-:W-:Y:S01]  /*4750*/  FADD.FTZ R17, R61, R20 ;  /* 0x000000143d117221 */ /* 0x000fe20000010000 */
[--C-:B------:R-:W-:Y:S01]  /*4760*/  FFMA.FTZ R55, R55, UR5, -R2.reuse ;  /* 0x0000000537377c23 */ /* 0x100fe20008010802 */
[--C-:B------:R-:W-:Y:S01]  /*4770*/  FFMA.FTZ R42, R42, UR5, -R2.reuse ;  /* 0x000000052a2a7c23 */ /* 0x100fe20008010802 */
[--C-:B------:R-:W-:Y:S01]  /*4780*/  FFMA.FTZ R43, R43, UR5, -R2.reuse ;  /* 0x000000052b2b7c23 */ /* 0x100fe20008010802 */
[----:B------:R-:W-:Y:S01]  /*4790*/  FADD.FTZ R20, R48, R17 ;  /* 0x0000001130147221 */ /* 0x000fe20000010000 */
[--C-:B------:R-:W-:Y:S01]  /*47a0*/  FFMA.FTZ R46, R46, UR5, -R2.reuse ;  /* 0x000000052e2e7c23 */ /* 0x100fe20008010802 */
[----:B------:R-:W0:Y:S01]  /*47b0*/  MUFU.EX2 R59, R59 ;  /* 0x0000003b003b7308 */ /* 0x000e220000000800 */
[----:B------:R-:W-:Y:S01]  /*47c0*/  FFMA.FTZ R47, R47, UR5, -R2 ;  /* 0x000000052f2f7c23 */ /* 0x000fe20008010802 */
[----:B------:R-:W-:Y:S01]  /*47d0*/  FADD.FTZ R21, R49, R20 ;  /* 0x0000001431157221 */ /* 0x000fe20000010000 */
[--C-:B------:R-:W-:Y:S01]  /*47e0*/  FFMA.FTZ R34, R34, UR5, -R2.reuse ;  /* 0x0000000522227c23 */ /* 0x100fe20008010802 */
[--C-:B------:R-:W-:Y:S01]  /*47f0*/  FFMA.FTZ R35, R35, UR5, -R2.reuse ;  /* 0x0000000523237c23 */ /* 0x100fe20008010802 */
[--C-:B------:R-:W-:Y:S01]  /*4800*/  FFMA.FTZ R38, R38, UR5, -R2.reuse ;  /* 0x0000000526267c23 */ /* 0x100fe20008010802 */
[----:B------:R-:W-:Y:S01]  /*4810*/  FADD.FTZ R64, R52, R21 ;  /* 0x0000001534407221 */ /* 0x000fe20000010000 */
[--C-:B------:R-:W-:Y:S01]  /*4820*/  FFMA.FTZ R39, R39, UR5, -R2.reuse ;  /* 0x0000000527277c23 */ /* 0x100fe20008010802 */
[----:B------:R-:W2:Y:S01]  /*4830*/  MUFU.EX2 R62, R62 ;  /* 0x0000003e003e7308 */ /* 0x000ea20000000800 */
[----:B------:R-:W-:Y:S01]  /*4840*/  FFMA.FTZ R26, R26, UR5, -R2 ;  /* 0x000000051a1a7c23 */ /* 0x000fe20008010802 */
[----:B------:R-:W-:Y:S01]  /*4850*/  FADD.FTZ R21, R53, R64 ;  /* 0x0000004035157221 */ /* 0x000fe20000010000 */
[--C-:B------:R-:W-:Y:S01]  /*4860*/  FFMA.FTZ R27, R27, UR5, -R2.reuse ;  /* 0x000000051b1b7c23 */ /* 0x100fe20008010802 */
[--C-:B------:R-:W-:Y:S01]  /*4870*/  FFMA.FTZ R30, R30, UR5, -R2.reuse ;  /* 0x000000051e1e7c23 */ /* 0x100fe20008010802 */
[----:B------:R-:W-:Y:S01]  /*4880*/  FFMA.FTZ R2, R31, UR5, -R2 ;  /* 0x000000051f027c23 */ /* 0x000fe20008010802 */
[----:B------:R-:W-:Y:S01]  /*4890*/  FADD.FTZ R64, R40, R21 ;  /* 0x0000001528407221 */ /* 0x000fe20000010000 */
[----:B-1----:R-:W-:Y:S01]  /*48a0*/  F2FP.BF16.F32.PACK_AB R198, R37, R36 ;  /* 0x0000002425c6723e */ /* 0x002fe200000010ff */
[----:B------:R-:W1:Y:S01]  /*48b0*/  MUFU.EX2 R63, R63 ;  /* 0x0000003f003f7308 */ /* 0x000e620000000800 */
[----:B0-----:R-:W-:Y:S01]  /*48c0*/  FADD.FTZ R17, R58, R59 ;  /* 0x0000003b3a117221 */ /* 0x001fe20000010000 */
[----:B------:R-:W-:Y:S01]  /*48d0*/  FADD.FTZ R21, R41, R64 ;  /* 0x0000004029157221 */ /* 0x000fe20000010000 */
[----:B------:R-:W-:Y:S01]  /*48e0*/  F2FP.BF16.F32.PACK_AB R209, R59, R58 ;  /* 0x0000003a3bd1723e */ /* 0x000fe200000010ff */
[----:B------:R-:W-:Y:S01]  /*48f0*/  IMAD.MOV.U32 R64, RZ, RZ, R151 ;  /* 0x000000ffff407224 */ /* 0x000fe200078e0097 */
[-C--:B------:R-:W-:Y:S01]  /*4900*/  MOV R60, R151.reuse ;  /* 0x00000097003c7202 */ /* 0x080fe20000000f00 */
[----:B------:R-:W-:Y:S01]  /*4910*/  FADD.FTZ R0, R44, R21 ;  /* 0x000000152c007221 */ /* 0x000fe20000010000 */
[----:B------:R-:W-:Y:S01]  /*4920*/  IMAD.MOV.U32 R61, RZ, RZ, R151 ;  /* 0x000000ffff3d7224 */ /* 0x000fe200078e0097 */
[----:B------:R-:W0:Y:S01]  /*4930*/  MUFU.EX2 R50, R50 ;  /* 0x0000003200327308 */ /* 0x000e220000000800 */
[----:B--2---:R-:W-:Y:S01]  /*4940*/  FADD.FTZ R20, R62, R17 ;  /* 0x000000113e147221 */ /* 0x004fe20000010000 */
[----:B------:R-:W-:Y:S01]  /*4950*/  FADD.FTZ R21, R45, R0 ;  /* 0x000000002d157221 */ /* 0x000fe20000010000 */
[--C-:B------:R-:W-:Y:S01]  /*4960*/  IMAD.MOV.U32 R59, RZ, RZ, R151.reuse ;  /* 0x000000ffff3b7224 */ /* 0x100fe200078e0097 */
[-C--:B------:R-:W-:Y:S01]  /*4970*/  MOV R45, R151.reuse ;  /* 0x00000097002d7202 */ /* 0x080fe20000000f00 */
[--C-:B------:R-:W-:Y:S01]  /*4980*/  IMAD.MOV.U32 R58, RZ, RZ, R151.reuse ;  /* 0x000000ffff3a7224 */ /* 0x100fe200078e0097 */
[----:B------:R-:W-:Y:S01]  /*4990*/  MOV R40, R151 ;  /* 0x0000009700287202 */ /* 0x000fe20000000f00 */
[--C-:B------:R-:W-:Y:S01]  /*49a0*/  IMAD.MOV.U32 R53, RZ, RZ, R151.reuse ;  /* 0x000000ffff357224 */ /* 0x100fe200078e0097 */
[----:B------:R-:W2:Y:S01]  /*49b0*/  MUFU.EX2 R51, R51 ;  /* 0x0000003300337308 */ /* 0x000ea20000000800 */
[C---:B-1----:R-:W-:Y:S01]  /*49c0*/  FADD.FTZ R17, R63.reuse, R20 ;  /* 0x000000143f117221 */ /* 0x042fe20000010000 */
[----:B------:R-:W-:Y:S01]  /*49d0*/  F2FP.BF16.F32.PACK_AB R211, R63, R62 ;  /* 0x0000003e3fd3723e */ /* 0x000fe200000010ff */
[----:B------:R-:W-:-:S02]  /*49e0*/  IMAD.MOV.U32 R63, RZ, RZ, R151 ;  /* 0x000000ffff3f7224 */ /* 0x000fc400078e0097 */
[--C-:B------:R-:W-:Y:S02]  /*49f0*/  IMAD.MOV.U32 R62, RZ, RZ, R151.reuse ;  /* 0x000000ffff3e7224 */ /* 0x100fe400078e0097 */
[----:B------:R-:W-:Y:S01]  /*4a00*/  IMAD.MOV.U32 R52, RZ, RZ, R151 ;  /* 0x000000ffff347224 */ /* 0x000fe200078e0097 */
[----:B------:R-:W1:Y:S01]  /*4a10*/  MUFU.EX2 R54, R54 ;  /* 0x0000003600367308 */ /* 0x000e620000000800 */
[----:B0-----:R-:W-:Y:S01]  /*4a20*/  FADD.FTZ R20, R50, R17 ;  /* 0x0000001132147221 */ /* 0x001fe20000010000 */
[--C-:B------:R-:W-:Y:S02]  /*4a30*/  IMAD.MOV.U32 R49, RZ, RZ, R151.reuse ;  /* 0x000000ffff317224 */ /* 0x100fe400078e0097 */
[--C-:B------:R-:W-:Y:S02]  /*4a40*/  IMAD.MOV.U32 R48, RZ, RZ, R151.reuse ;  /* 0x000000ffff307224 */ /* 0x100fe400078e0097 */
[--C-:B------:R-:W-:Y:S02]  /*4a50*/  IMAD.MOV.U32 R44, RZ, RZ, R151.reuse ;  /* 0x000000ffff2c7224 */ /* 0x100fe400078e0097 */
[----:B------:R-:W0:Y:S01]  /*4a60*/  MUFU.EX2 R55, R55 ;  /* 0x0000003700377308 */ /* 0x000e220000000800 */
[C---:B--2---:R-:W-:Y:S01]  /*4a70*/  FADD.FTZ R17, R51.reuse, R20 ;  /* 0x0000001433117221 */ /* 0x044fe20000010000 */
[----:B------:R-:W-:Y:S01]  /*4a80*/  F2FP.BF16.F32.PACK_AB R205, R51, R50 ;  /* 0x0000003233cd723e */ /* 0x000fe200000010ff */
[--C-:B------:R-:W-:Y:S01]  /*4a90*/  IMAD.MOV.U32 R51, RZ, RZ, R151.reuse ;  /* 0x000000ffff337224 */ /* 0x100fe200078e0097 */
[----:B------:R-:W-:Y:S01]  /*4aa0*/  MOV R50, R151 ;  /* 0x0000009700327202 */ /* 0x000fe20000000f00 */
[----:B------:R-:W-:-:S02]  /*4ab0*/  IMAD.MOV.U32 R41, RZ, RZ, R151 ;  /* 0x000000ffff297224 */ /* 0x000fc400078e0097 */
[----:B------:R-:W-:Y:S01]  /*4ac0*/  IMAD.MOV.U32 R31, RZ, RZ, R151 ;  /* 0x000000ffff1f7224 */ /* 0x000fe200078e0097 */
[----:B------:R-:W2:Y:S01]  /*4ad0*/  MUFU.EX2 R42, R42 ;  /* 0x0000002a002a7308 */ /* 0x000ea20000000800 */
[----:B-1----:R-:W-:-:S07]  /*4ae0*/  FADD.FTZ R20, R54, R17 ;  /* 0x0000001136147221 */ /* 0x002fce0000010000 */
[----:B------:R-:W1:Y:S01]  /*4af0*/  MUFU.EX2 R43, R43 ;  /* 0x0000002b002b7308 */ /* 0x000e620000000800 */
[C---:B0-----:R-:W-:Y:S01]  /*4b00*/  FADD.FTZ R17, R55.reuse, R20 ;  /* 0x0000001437117221 */ /* 0x041fe20000010000 */
[----:B------:R-:W-:Y:S01]  /*4b10*/  FADD.FTZ R20, R32, R21 ;  /* 0x0000001520147221 */ /* 0x000fe20000010000 */
[----:B------:R-:W-:Y:S01]  /*4b20*/  F2FP.BF16.F32.PACK_AB R207, R55, R54 ;  /* 0x0000003637cf723e */ /* 0x000fe200000010ff */
[--C-:B------:R-:W-:Y:S01]  /*4b30*/  IMAD.MOV.U32 R54, RZ, RZ, R151.reuse ;  /* 0x000000ffff367224 */ /* 0x100fe200078e0097 */
[----:B------:R-:W-:Y:S01]  /*4b40*/  MOV R55, R151 ;  /* 0x0000009700377202 */ /* 0x000fe20000000f00 */
[----:B------:R-:W-:Y:S01]  /*4b50*/  FADD.FTZ R21, R33, R20 ;  /* 0x0000001421157221 */ /* 0x000fe20000010000 */
[----:B------:R-:W-:Y:S01]  /*4b60*/  IMAD.MOV.U32 R33, RZ, RZ, R151 ;  /* 0x000000ffff217224 */ /* 0x000fe200078e0097 */
[----:B------:R-:W0:Y:S01]  /*4b70*/  MUFU.EX2 R46, R46 ;  /* 0x0000002e002e7308 */ /* 0x000e220000000800 */
[----:B--2---:R-:W-:Y:S01]  /*4b80*/  FADD.FTZ R0, R42, R17 ;  /* 0x000000112a007221 */ /* 0x004fe20000010000 */
[----:B------:R-:W-:Y:S01]  /*4b90*/  FADD.FTZ R20, R36, R21 ;  /* 0x0000001524147221 */ /* 0x000fe20000010000 */
[----:B------:R-:W-:-:S02]  /*4ba0*/  IMAD.MOV.U32 R36, RZ, RZ, R151 ;  /* 0x000000ffff247224 */ /* 0x000fc400078e0097 */
[--C-:B------:R-:W-:Y:S02]  /*4bb0*/  IMAD.MOV.U32 R32, RZ, RZ, R151.reuse ;  /* 0x000000ffff207224 */ /* 0x100fe400078e0097 */
[----:B------:R-:W-:Y:S01]  /*4bc0*/  FADD.FTZ R21, R37, R20 ;  /* 0x0000001425157221 */ /* 0x000fe20000010000 */
[--C-:B------:R-:W-:Y:S01]  /*4bd0*/  IMAD.MOV.U32 R37, RZ, RZ, R151.reuse ;  /* 0x000000ffff257224 */ /* 0x100fe200078e0097 */
[----:B------:R-:W2:Y:S01]  /*4be0*/  MUFU.EX2 R47, R47 ;  /* 0x0000002f002f7308 */ /* 0x000ea20000000800 */
[C---:B-1----:R-:W-:Y:S01]  /*4bf0*/  FADD.FTZ R17, R43.reuse, R0 ;  /* 0x000000002b117221 */ /* 0x042fe20000010000 */
[----:B------:R-:W-:Y:S01]  /*4c00*/  F2FP.BF16.F32.PACK_AB R201, R43, R42 ;  /* 0x0000002a2bc9723e */ /* 0x000fe200000010ff */
[--C-:B------:R-:W-:Y:S02]  /*4c10*/  IMAD.MOV.U32 R43, RZ, RZ, R151.reuse ;  /* 0x000000ffff2b7224 */ /* 0x100fe400078e0097 */
[----:B------:R-:W-:-:S03]  /*4c20*/  IMAD.MOV.U32 R42, RZ, RZ, R151 ;  /* 0x000000ffff2a7224 */ /* 0x000fc600078e0097 */
[----:B------:R-:W1:Y:S01]  /*4c30*/  MUFU.EX2 R34, R34 ;  /* 0x0000002200227308 */ /* 0x000e620000000800 */
[----:B0-----:R-:W-:-:S07]  /*4c40*/  FADD.FTZ R0, R46, R17 ;  /* 0x000000112e007221 */ /* 0x001fce0000010000 */
[----:B------:R-:W0:Y:S01]  /*4c50*/  MUFU.EX2 R24, R24 ;  /* 0x0000001800187308 */ /* 0x000e220000000800 */
[C---:B--2---:R-:W-:Y:S01]  /*4c60*/  FADD.FTZ R17, R47.reuse, R0 ;  /* 0x000000002f117221 */ /* 0x044fe20000010000 */
[----:B------:R-:W-:Y:S01]  /*4c70*/  F2FP.BF16.F32.PACK_AB R203, R47, R46 ;  /* 0x0000002e2fcb723e */ /* 0x000fe200000010ff */
[--C-:B------:R-:W-:Y:S02]  /*4c80*/  IMAD.MOV.U32 R47, RZ, RZ, R151.reuse ;  /* 0x000000ffff2f7224 */ /* 0x100fe400078e0097 */
[----:B------:R-:W-:-:S03]  /*4c90*/  IMAD.MOV.U32 R46, RZ, RZ, R151 ;  /* 0x000000ffff2e7224 */ /* 0x000fc600078e0097 */
[----:B------:R-:W2:Y:S01]  /*4ca0*/  MUFU.EX2 R35, R35 ;  /* 0x0000002300237308 */ /* 0x000ea20000000800 */
[----:B-1----:R-:W-:-:S07]  /*4cb0*/  FADD.FTZ R0, R34, R17 ;  /* 0x0000001122007221 */ /* 0x002fce0000010000 */
[----:B------:R-:W1:Y:S01]  /*4cc0*/  MUFU.EX2 R25, R25 ;  /* 0x0000001900197308 */ /* 0x000e620000000800 */
[----:B0-----:R-:W-:-:S07]  /*4cd0*/  FADD.FTZ R20, R24, R21 ;  /* 0x0000001518147221 */ /* 0x001fce0000010000 */
[----:B------:R-:W0:Y:S01]  /*4ce0*/  MUFU.EX2 R38, R38 ;  /* 0x0000002600267308 */ /* 0x000e220000000800 */
[C---:B--2---:R-:W-:Y:S01]  /*4cf0*/  FADD.FTZ R17, R35.reuse, R0 ;  /* 0x0000000023117221 */ /* 0x044fe20000010000 */
[----:B------:R-:W-:Y:S01]  /*4d00*/  F2FP.BF16.F32.PACK_AB R197, R35, R34 ;  /* 0x0000002223c5723e */ /* 0x000fe200000010ff */
[----:B------:R-:W-:Y:S01]  /*4d10*/  IMAD.MOV.U32 R34, RZ, RZ, R151 ;  /* 0x000000ffff227224 */ /* 0x000fe200078e0097 */
[----:B------:R-:W-:-:S04]  /*4d20*/  MOV R35, R151 ;  /* 0x0000009700237202 */ /* 0x000fc80000000f00 */
        /* <DEDUP_REMOVED lines=8> */
[----:B--2---:R-:W-:Y:S01]  /*4db0*/  FADD.FTZ R20, R28, R21 ;  /* 0x000000151c147221 */ /* 0x004fe20000010000 */
[C---:B------:R-:W-:Y:S01]  /*4dc0*/  F2FP.BF16.F32.PACK_AB R194, R5.reuse, R28 ;  /* 0x0000001c05c2723e */ /* 0x040fe200000010ff */
[----:B------:R-:W-:Y:S02]  /*4dd0*/  IMAD.MOV.U32 R28, RZ, RZ, R151 ;  /* 0x000000ffff1c7224 */ /* 0x000fe400078e0097 */
[----:B------:R-:W-:-:S03]  /*4de0*/  FADD.FTZ R17, R5, R20 ;  /* 0x0000001405117221 */ /* 0x000fc60000010000 */
[----:B------:R-:W2:Y:S01]  /*4df0*/  MUFU.EX2 R27, R27 ;  /* 0x0000001b001b7308 */ /* 0x000ea20000000800 */
[C---:B-1----:R-:W-:Y:S01]  /*4e00*/  FADD.FTZ R21, R39.reuse, R0 ;  /* 0x0000000027157221 */ /* 0x042fe20000010000 */
[----:B------:R-:W-:Y:S01]  /*4e10*/  F2FP.BF16.F32.PACK_AB R199, R39, R38 ;  /* 0x0000002627c7723e */ /* 0x000fe200000010ff */
[--C-:B------:R-:W-:Y:S02]  /*4e20*/  IMAD.MOV.U32 R39, RZ, RZ, R151.reuse ;  /* 0x000000ffff277224 */ /* 0x100fe400078e0097 */
[----:B------:R-:W-:-:S03]  /*4e30*/  IMAD.MOV.U32 R38, RZ, RZ, R151 ;  /* 0x000000ffff267224 */ /* 0x000fc600078e0097 */
[----:B------:R-:W1:Y:S01]  /*4e40*/  MUFU.EX2 R30, R30 ;  /* 0x0000001e001e7308 */ /* 0x000e620000000800 */
[----:B0-----:R-:W-:-:S07]  /*4e50*/  FADD.FTZ R0, R26, R21 ;  /* 0x000000151a007221 */ /* 0x001fce0000010000 */
[----:B------:R0:W3:Y:S01]  /*4e60*/  MUFU.EX2 R195, R2 ;  /* 0x0000000200c37308 */ /* 0x0000e20000000800 */
[C---:B--2---:R-:W-:Y:S01]  /*4e70*/  FADD.FTZ R5, R27.reuse, R0 ;  /* 0x000000001b057221 */ /* 0x044fe20000010000 */
[----:B------:R-:W-:Y:S01]  /*4e80*/  F2FP.BF16.F32.PACK_AB R193, R27, R26 ;  /* 0x0000001a1bc1723e */ /* 0x000fe200000010ff */
[----:B------:R-:W-:Y:S01]  /*4e90*/  IMAD.MOV.U32 R27, RZ, RZ, R151 ;  /* 0x000000ffff1b7224 */ /* 0x000fe200078e0097 */
[----:B------:R-:W-:Y:S01]  /*4ea0*/  MOV R26, R151 ;  /* 0x00000097001a7202 */ /* 0x000fe20000000f00 */
[----:B-1----:R-:W-:Y:S01]  /*4eb0*/  FADD.FTZ R0, R30, R5 ;  /* 0x000000051e007221 */ /* 0x002fe20000010000 */
[----:B0-----:R-:W-:-:S03]  /*4ec0*/  IMAD.MOV.U32 R2, RZ, RZ, 0x3f800000 ;  /* 0x3f800000ff027424 */ /* 0x001fc600078e00ff */
[C---:B---3--:R-:W-:Y:S01]  /*4ed0*/  FADD.FTZ R5, R195.reuse, R0 ;  /* 0x00000000c3057221 */ /* 0x048fe20000010000 */
[----:B------:R-:W-:Y:S01]  /*4ee0*/  F2FP.BF16.F32.PACK_AB R195, R195, R30 ;  /* 0x0000001ec3c3723e */ /* 0x000fe200000010ff */
[----:B------:R-:W-:Y:S01]  /*4ef0*/  IMAD.MOV.U32 R0, RZ, RZ, 0x3f800000 ;  /* 0x3f800000ff007424 */ /* 0x000fe200078e00ff */
[----:B------:R-:W-:Y:S01]  /*4f00*/  MOV R30, R151 ;  /* 0x00000097001e7202 */ /* 0x000fe20000000f00 */
[----:B------:R-:W-:Y:S06]  /*4f10*/  @!P1 BRA `(.L_x_14) ;  /* 0x0000003c00d49947 */ /* 0x000fec0003800000 */
[----:B------:R-:W-:Y:S01]  /*4f20*/  UIADD3 UR4, UR60, -0x2, URZ ;  /* 0xfffffffe3c047890 */ /* 0x000fe2000fffe03f */
[----:B------:R-:W-:Y:S01]  /*4f30*/  IMAD.MOV.U32 R20, RZ, RZ, R3 ;  /* 0x000000ffff147224 */ /* 0x000fe200078e0003 */
[----:B------:R-:W-:Y:S01]  /*4f40*/  MOV R21, R4 ;  /* 0x0000000400157202 */ /* 0x000fe20000000f00 */
[----:B------:R-:W-:Y:S01]  /*4f50*/  IMAD.MOV.U32 R2, RZ, RZ, 0x3f800000 ;  /* 0x3f800000ff027424 */ /* 0x000fe200078e00ff */
[----:B------:R-:W-:Y:S02]  /*4f60*/  CS2R R150, SRZ ;  /* 0x0000000000967805 */ /* 0x000fe4000001ff00 */
[----:B------:R-:W-:Y:S01]  /*4f70*/  CS2R R146, SRZ ;  /* 0x0000000000927805 */ /* 0x000fe2000001ff00 */
[----:B------:R-:W-:Y:S01]  /*4f80*/  IMAD.U32 R228, RZ, RZ, UR4 ;  /* 0x00000004ffe47e24 */ /* 0x000fe2000f8e00ff */
[----:B------:R-:W-:Y:S02]  /*4f90*/  R2UR UR4, R16 ;  /* 0x00000000100472ca */ /* 0x000fe400000e0000 */
[----:B------:R-:W-:-:S02]  /*4fa0*/  CS2R R142, SRZ ;  /* 0x00000000008e7805 */ /* 0x000fc4000001ff00 */
[----:B------:R-:W-:Y:S02]  /*4fb0*/  CS2R R138, SRZ ;  /* 0x00000000008a7805 */ /* 0x000fe4000001ff00 */
[----:B------:R-:W-:Y:S02]  /*4fc0*/  CS2R R134, SRZ ;  /* 0x0000000000867805 */ /* 0x000fe4000001ff00 */
[----:B------:R-:W-:Y:S02]  /*4fd0*/  CS2R R130, SRZ ;  /* 0x0000000000827805 */ /* 0x000fe4000001ff00 */
[----:B------:R-:W-:Y:S02]  /*4fe0*/  CS2R R126, SRZ ;  /* 0x00000000007e7805 */ /* 0x000fe4000001ff00 */
[----:B------:R-:W-:Y:S02]  /*4ff0*/  CS2R R122, SRZ ;  /* 0x00000000007a7805 */ /* 0x000fe4000001ff00 */
[----:B------:R-:W-:-:S02]  /*5000*/  CS2R R118, SRZ ;  /* 0x0000000000767805 */ /* 0x000fc4000001ff00 */
[----:B------:R-:W-:Y:S02]  /*5010*/  CS2R R114, SRZ ;  /* 0x0000000000727805 */ /* 0x000fe4000001ff00 */
[----:B------:R-:W-:Y:S02]  /*5020*/  CS2R R110, SRZ ;  /* 0x00000000006e7805 */ /* 0x000fe4000001ff00 */
[----:B------:R-:W-:Y:S02]  /*5030*/  CS2R R106, SRZ ;  /* 0x00000000006a7805 */ /* 0x000fe4000001ff00 */
[----:B------:R-:W-:Y:S02]  /*5040*/  CS2R R102, SRZ ;  /* 0x0000000000667805 */ /* 0x000fe4000001ff00 */
[----:B------:R-:W-:Y:S01]  /*5050*/  CS2R R98, SRZ ;  /* 0x0000000000627805 */ /* 0x000fe2000001ff00 */
[----:B------:R-:W-:Y:S01]  /*5060*/  IMAD.U32 R229, RZ, RZ, UR4 ;  /* 0x00000004ffe57e24 */ /* 0x000fe2000f8e00ff */
        /* <DEDUP_REMOVED lines=49> */
[----:B------:R-:W-:Y:S01]  /*5380*/  CS2R R24, SRZ ;  /* 0x0000000000187805 */ /* 0x000fe2000001ff00 */
[----:B------:R-:W-:-:S06]  /*5390*/  UMOV UR39, UR38 ;  /* 0x0000002600277c82 */ /* 0x000fcc0008000000 */
.L_x_25:
[----:B------:R-:W-:Y:S01]  /*53a0*/  R2UR UR5, R229 ;  /* 0x00000000e50572ca */ /* 0x000fe200000e0000 */
[----:B------:R-:W-:-:S04]  /*53b0*/  UISETP.NE.AND UP0, UPT, UR39, 0x1, UPT ;  /* 0x000000012700788c */ /* 0x000fc8000bf05270 */
[----:B------:R-:W-:-:S08]  /*53c0*/  USEL UR4, URZ, 0x1, UP0 ;  /* 0x000000013f047887 */ /* 0x000fd00008000000 */
[----:B------:R-:W-:-:S06]  /*53d0*/  ULOP3.LUT UR4, UR5, UR4, URZ, 0x3c, !UPT ;  /* 0x0000000405047292 */ /* 0x000fcc000f8e3c3f */
[----:B------:R-:W-:Y:S01]  /*53e0*/  MOV R16, UR4 ;  /* 0x0000000400107c02 */ /* 0x000fe20008000f00 */
[----:B------:R-:W-:Y:S06]  /*53f0*/  @!P0 BRA `(.L_x_15) ;  /* 0x0000000000048947 */ /* 0x000fec0003800000 */
[----:B------:R-:W-:Y:S01]  /*5400*/  BPT.TRAP 0x1 ;  /* 0x000000040000795c */ /* 0x000fe20000300000 */
.L_x_15:
[----:B------:R-:W0:Y:S01]  /*5410*/  S2UR UR5, SR_CgaCtaId ;  /* 0x00000000000579c3 */ /* 0x000e220000008800 */
[----:B------:R-:W-:Y:S01]  /*5420*/  R2UR UR4, R16 ;  /* 0x00000000100472ca */ /* 0x000fe200000e0000 */
[----:B------:R-:W-:Y:S01]  /*5430*/  UIADD3 UR38, UR39, 0x1, URZ ;  /* 0x0000000127267890 */ /* 0x000fe2000fffe03f */
[----:B------:R-:W-:-:S03]  /*5440*/  UMOV UR61, 0x400 ;  /* 0x00000400003d7882 */ /* 0x000fc60000000000 */
[----:B------:R-:W-:-:S04]  /*5450*/  UISETP.NE.AND UP0, UPT, UR38, 0x2, UPT ;  /* 0x000000022600788c */ /* 0x000fc8000bf05270 */
[----:B------:R-:W-:-:S04]  /*5460*/  USEL UR38, UR38, URZ, UP0 ;  /* 0x0000003f26267287 */ /* 0x000fc80008000000 */
[----:B------:R-:W-:-:S05]  /*5470*/  IMAD.U32 R3, RZ, RZ, UR4 ;  /* 0x00000004ff037e24 */ /* 0x000fca000f8e00ff */
[----:B------:R-:W-:Y:S01]  /*5480*/  SHF.L.U32 R3, R3, 0x1f, RZ ;  /* 0x0000001f03037819 */ /* 0x000fe200000006ff */
[----:B0-----:R-:W-:-:S04]  /*5490*/  ULEA UR61, UR5, UR61, 0x18 ;  /* 0x0000003d053d7291 */ /* 0x001fc8000f8ec03f */
[----:B------:R-:W-:-:S09]  /*54a0*/  ULEA UR60, UR38, UR61, 0x3 ;  /* 0x0000003d263c7291 */ /* 0x000fd2000f8e183f */
[----:B------:R0:W1:Y:S01]  /*54b0*/  SYNCS.PHASECHK.TRANS64.TRYWAIT P1, [UR60+0x38830], R3 ;  /* 0x03883003ff0075a7 */ /* 0x000062000802017c */
[----:B------:R-:W-:Y:S05]  /*54c0*/  @!P0 BRA `(.L_x_16) ;  /* 0x0000000000048947 */ /* 0x000fea0003800000 */
[----:B------:R-:W-:Y:S01]  /*54d0*/  BPT.TRAP 0x1 ;  /* 0x000000040000795c */ /* 0x000fe20000300000 */
.L_x_16:
[----:B-1----:R-:W-:Y:S05]  /*54e0*/  @P1 BRA `(.L_x_17) ;  /* 0x0000000000081947 */ /* 0x002fea0003800000 */
[----:B------:R-:W1:Y:S02]  /*54f0*/  SYNCS.PHASECHK.TRANS64.TRYWAIT P1, [UR60+0x38830], R3 ;  /* 0x03883003ff0075a7 */ /* 0x000e64000802017c */
[----:B-1----:R-:W-:Y:S05]  /*5500*/  @!P1 BRA `(.L_x_18) ;  /* 0x000000a800489947 */ /* 0x002fea0003800000 */
.L_x_17:
[----:B------:R-:W-:Y:S01]  /*5510*/  R2UR UR4, R18 ;  /* 0x00000000120472ca */ /* 0x000fe200000e0000 */
[----:B------:R-:W-:Y:S01]  /*5520*/  WARPGROUP.ARRIVE ;  /* 0x00000000000079c5 */ /* 0x000fe20000000000 */
[----:B------:R-:W-:Y:S01]  /*5530*/  R2UR UR10, R14 ;  /* 0x000000000e0a72ca */ /* 0x000fe200000e0000 */
[----:B------:R-:W-:Y:S01]  /*5540*/  UMOV UR59, 0x40000040 ;  /* 0x40000040003b7882 */ /* 0x000fe20000000000 */
        /* <DEDUP_REMOVED lines=9> */
[----:B------:R-:W-:Y:S01]  /*55e0*/  UIMAD UR4, UR38, 0xa00, UR4 ;  /* 0x00000a00260478a4 */ /* 0x000fe2000f8e0204 */
[-C--:B------:R-:W-:Y:S01]  /*55f0*/  FMUL.FTZ R24, R24, R0.reuse ;  /* 0x0000000018187220 */ /* 0x080fe20000410000 */
[----:B------:R-:W-:Y:S01]  /*5600*/  UMOV UR56, UR10 ;  /* 0x0000000a00387c82 */ /* 0x000fe20008000000 */
[----:B------:R-:W-:Y:S01]  /*5610*/  UMOV UR43, 0x40000040 ;  /* 0x40000040002b7882 */ /* 0x000fe20000000000 */
[----:B------:R-:W-:Y:S01]  /*5620*/  UMOV UR57, UR11 ;  /* 0x0000000b00397c82 */ /* 0x000fe20008000000 */
[----:B------:R-:W-:Y:S01]  /*5630*/  UIADD3 UR6, UR4, 0x80, URZ ;  /* 0x0000008004067890 */ /* 0x000fe2000fffe03f */
[-C--:B------:R-:W-:Y:S01]  /*5640*/  FMUL.FTZ R25, R25, R0.reuse ;  /* 0x0000000019197220 */ /* 0x080fe20000410000 */
[----:B------:R-:W-:Y:S01]  /*5650*/  UMOV UR58, UR4 ;  /* 0x00000004003a7c82 */ /* 0x000fe20008000000 */
[----:B------:R-:W-:Y:S01]  /*5660*/  UIADD3 UR5, UR4, 0x100, URZ ;  /* 0x0000010004057890 */ /* 0x000fe2000fffe03f */
[----:B------:R-:W-:Y:S01]  /*5670*/  HGMMA.64x16x16.F32.BF16 R184, gdesc[UR56], RZ, !UPT, gsb0 ;  /* 0x0020000038b879f0 */ /* 0x000fe2000c0018ff */
[----:B------:R-:W-:Y:S01]  /*5680*/  UMOV UR56, UR10 ;  /* 0x0000000a00387c82 */ /* 0x000fe20008000000 */
[----:B------:R-:W-:Y:S01]  /*5690*/  UMOV UR57, UR11 ;  /* 0x0000000b00397c82 */ /* 0x000fe20008000000 */
[----:B------:R-:W-:Y:S01]  /*56a0*/  UMOV UR58, UR6 ;  /* 0x00000006003a7c82 */ /* 0x000fe20008000000 */
[----:B------:R-:W-:Y:S01]  /*56b0*/  UMOV UR59, 0x40000040 ;  /* 0x40000040003b7882 */ /* 0x000fe20000000000 */
[----:B------:R-:W-:Y:S01]  /*56c0*/  UIADD3 UR6, UR4, 0x180, URZ ;  /* 0x0000018004067890 */ /* 0x000fe2000fffe03f */
[-C--:B------:R-:W-:Y:S01]  /*56d0*/  FMUL.FTZ R28, R28, R0.reuse ;  /* 0x000000001c1c7220 */ /* 0x080fe20000410000 */
        /* <DEDUP_REMOVED lines=12> */
[----:B------:R-:W-:Y:S01]  /*57a0*/  UMOV UR47, 0x40000040 ;  /* 0x40000040002f7882 */ /* 0x000fe20000000000 */
[----:B------:R-:W-:Y:S01]  /*57b0*/  UIADD3 UR50, UR4, 0x782, URZ ;  /* 0x0000078204327890 */ /* 0x000fe2000fffe03f */
[-C--:B------:R-:W-:Y:S01]  /*57c0*/  FMUL.FTZ R41, R41, R0.reuse ;  /* 0x0000000029297220 */ /* 0x080fe20000410000 */
[----:B------:R-:W-:Y:S01]  /*57d0*/  UMOV UR51, 0x40000040 ;  /* 0x4000004000337882 */ /* 0x000fe20000000000 */
[----:B------:R-:W-:Y:S01]  /*57e0*/  UIADD3 UR54, UR4, 0x784, URZ ;  /* 0x0000078404367890 */ /* 0x000fe2000fffe03f */
[-C--:B------:R-:W-:Y:S01]  /*57f0*/  FMUL.FTZ R44, R44, R0.reuse ;  /* 0x000000002c2c7220 */ /* 0x080fe20000410000 */
[----:B------:R-:W-:Y:S01]  /*5800*/  UMOV UR55, 0x40000040 ;  /* 0x4000004000377882 */ /* 0x000fe20000000000 */
[----:B------:R-:W-:Y:S01]  /*5810*/  UMOV UR7, 0x40000040 ;  /* 0x4000004000077882 */ /* 0x000fe20000000000 */
[-C--:B------:R-:W-:Y:S01]  /*5820*/  FMUL.FTZ R45, R45, R0.reuse ;  /* 0x000000002d2d7220 */ /* 0x080fe20000410000 */
        /* <DEDUP_REMOVED lines=23> */
[----:B------:R-:W-:Y:S01]  /*59a0*/  FMUL.FTZ R93, R93, R0 ;  /* 0x000000005d5d7220 */ /* 0x000fe20000410000 */
[----:B------:R-:W-:-:S02]  /*59b0*/  WARPGROUP.DEPBAR.LE gsb0, 0x0 ;  /* 0x00008000000079c5 */ /* 0x000fc40000010000 */
[----:B------:R-:W-:Y:S01]  /*59c0*/  WARPGROUP.ARRIVE ;  /* 0x00000000000079c5 */ /* 0x000fe20000000000 */
[-C--:B------:R-:W-:Y:S01]  /*59d0*/  FMUL.FTZ R96, R96, R0.reuse ;  /* 0x0000000060607220 */ /* 0x080fe20000410000 */
[-C--:B------:R-:W-:Y:S01]  /*59e0*/  FMUL.FTZ R97, R97, R0.reuse ;  /* 0x0000000061617220 */ /* 0x080fe20000410000 */
[-C--:B------:R-:W-:Y:S01]  /*59f0*/  FMUL.FTZ R100, R100, R0.reuse ;  /* 0x0000000064647220 */ /* 0x080fe20000410000 */
[-C--:B------:R-:W-:Y:S01]  /*5a00*/  FMUL.FTZ R101, R101, R0.reuse ;  /* 0x0000000065657220 */ /* 0x080fe20000410000 */
[-C--:B------:R-:W-:Y:S01]  /*5a10*/  FMUL.FTZ R104, R104, R0.reuse ;  /* 0x0000000068687220 */ /* 0x080fe20000410000 */
[----:B------:R-:W-:Y:S01]  /*5a20*/  HGMMA.64x16x16.F32.BF16 R176, gdesc[UR56], RZ, !UPT, gsb0 ;  /* 0x0020000038b079f0 */ /* 0x000fe2000c0018ff */
[----:B------:R-:W-:Y:S01]  /*5a30*/  UMOV UR56, UR10 ;  /* 0x0000000a00387c82 */ /* 0x000fe20008000000 */
[----:B------:R-:W-:Y:S01]  /*5a40*/  UMOV UR57, UR11 ;  /* 0x0000000b00397c82 */ /* 0x000fe20008000000 */
[----:B------:R-:W-:Y:S01]  /*5a50*/  UMOV UR58, UR5 ;  /* 0x00000005003a7c82 */ /* 0x000fe20008000000 */
[----:B------:R-:W-:Y:S01]  /*5a60*/  UMOV UR59, 0x40000040 ;  /* 0x40000040003b7882 */ /* 0x000fe20000000000 */
[----:B------:R-:W-:Y:S01]  /*5a70*/  UIADD3 UR5, UR4, 0x200, URZ ;  /* 0x0000020004057890 */ /* 0x000fe2000fffe03f */
        /* <DEDUP_REMOVED lines=103> */
[----:B------:R-:W-:Y:S02]  /*60f0*/  R2UR UR10, R8 ;  /* 0x00000000080a72ca */ /* 0x000fe400000e0000 */
[----:B------:R-:W-:Y:S01]  /*6100*/  R2UR UR11, R9 ;  /* 0x00000000090b72ca */ /* 0x000fe200000e0000 */
[----:B------:R-:W-:Y:S02]  /*6110*/  WARPGROUP.DEPBAR.LE gsb0, 0x0 ;  /* 0x00008000000079c5 */ /* 0x000fe40000010000 */
        /* <DEDUP_REMOVED lines=37> */
[----:B------:R-:W-:Y:S02]  /*6370*/  UIADD3 UR5, UR4, 0x104, URZ ;  /* 0x0000010404057890 */ /* 0x000fe4000fffe03f */
[----:B------:R-:W-:Y:S01]  /*6380*/  UIADD3 UR18, UR4, 0x284, URZ ;  /* 0x0000028404127890 */ /* 0x000fe2000fffe03f */
[----:B------:R-:W-:Y:S01]  /*6390*/  UMOV UR19, 0x40000040 ;  /* 0x4000004000137882 */ /* 0x000fe20000000000 */
        /* <DEDUP_REMOVED lines=142> */
[----:B------:R-:W-:Y:S02]  /*6c80*/  R2UR UR14, R6 ;  /* 0x00000000060e72ca */ /* 0x000fe400000e0000 */
[----:B------:R-:W-:-:S11]  /*6c90*/  R2UR UR15, R7 ;  /* 0x00000000070f72ca */ /* 0x000fd600000e0000 */
        /* <DEDUP_REMOVED lines=252> */
[----:B------:R-:W-:-:S03]  /*7c60*/  UIADD3 UR6, UR4, 0x906, URZ ;  /* 0x0000090604067890 */ /* 0x000fc6000fffe03f */
[----:B------:R-:W-:Y:S01]  /*7c70*/  UMOV UR4, UR14 ;  /* 0x0000000e00047c82 */ /* 0x000fe20008000000 */
        /* <DEDUP_REMOVED lines=24> */
.L_x_19:
[----:B------:R-:W-:Y:S01]  /*7e00*/  R2UR UR5, R229 ;  /* 0x00000000e50572ca */ /* 0x000fe200000e0000 */
[----:B------:R-:W-:-:S12]  /*7e10*/  ULEA UR4, UR39, UR61, 0x3 ;  /* 0x0000003d27047291 */ /* 0x000fd8000f8e183f */
[----:B------:R-:W-:-:S05]  /*7e20*/  IMAD.U32 R0, RZ, RZ, UR5 ;  /* 0x00000005ff007e24 */ /* 0x000fca000f8e00ff */
[----:B------:R-:W-:-:S04]  /*7e30*/  SHF.L.U32 R0, R0, 0x1f, RZ ;  /* 0x0000001f00007819 */ /* 0x000fc800000006ff */
[----:B------:R2:W3:Y:S01]  /*7e40*/  SYNCS.PHASECHK.TRANS64.TRYWAIT P1, [UR4+0x38850], R0 ;  /* 0x03885000ff0075a7 */ /* 0x0004e20008020144 */
[----:B------:R-:W-:Y:S05]  /*7e50*/  @!P0 BRA `(.L_x_20) ;  /* 0x0000000000048947 */ /* 0x000fea0003800000 */
[----:B------:R-:W-:Y:S01]  /*7e60*/  BPT.TRAP 0x1 ;  /* 0x000000040000795c */ /* 0x000fe20000300000 */
.L_x_20:
[----:B---3--:R-:W-:Y:S05]  /*7e70*/  @P1 BRA `(.L_x_21) ;  /* 0x0000000000081947 */ /* 0x008fea0003800000 */
[----:B------:R-:W3:Y:S02]  /*7e80*/  SYNCS.PHASECHK.TRANS64.TRYWAIT P1, [UR4+0x38850], R0 ;  /* 0x03885000ff0075a7 */ /* 0x000ee40008020144 */
[----:B---3--:R-:W-:Y:S05]  /*7e90*/  @!P1 BRA `(.L_x_22) ;  /* 0x0000007c00fc9947 */ /* 0x008fea0003800000 */
.L_x_21:
[----:B------:R-:W-:Y:S01]  /*7ea0*/  UIADD3 UR61, UR61, 0x400, URZ ;  /* 0x000004003d3d7890 */ /* 0x000fe2000fffe03f */
[----:B------:R-:W-:Y:S01]  /*7eb0*/  WARPGROUP.ARRIVE ;  /* 0x00000000000079c5 */ /* 0x000fe20000000000 */
[----:B------:R-:W-:Y:S02]  /*7ec0*/  UMOV UR7, 0x40000040 ;  /* 0x4000004000077882 */ /* 0x000fe40000000000 */
[----:B------:R-:W-:-:S04]  /*7ed0*/  USHF.R.U32.HI UR61, URZ, 0x4, UR61 ;  /* 0x000000043f3d7899 */ /* 0x000fc8000801163d */
[----:B------:R-:W-:-:S04]  /*7ee0*/  ULOP3.LUT UR61, UR61, 0x3fff, URZ, 0xc0, !UPT ;  /* 0x00003fff3d3d7892 */ /* 0x000fc8000f8ec03f */
[----:B------:R-:W-:-:S04]  /*7ef0*/  ULOP3.LUT UR5, UR61, 0x2800000, URZ, 0xfc, !UPT ;  /* 0x028000003d057892 */ /* 0x000fc8000f8efc3f */
[----:B------:R-:W-:-:S07]  /*7f00*/  UIMAD UR5, UR39, 0xa00, UR5 ;  /* 0x00000a00270578a4 */ /* 0x000fce000f8e0205 */
[----:B------:R-:W-:Y:S02]  /*7f10*/  UMOV UR6, UR5 ;  /* 0x0000000500067c82 */ /* 0x000fe40008000000 */
[----:B------:R-:W-:Y:S01]  /*7f20*/  HGMMA.64x256x16.F32.BF16 R24, R208, gdesc[UR4].tnspB, R24, gsb0 ;  /* 0x43e00004d0187df0 */ /* 0x000fe20008001818 */
[----:B------:R-:W-:Y:S01]  /*7f30*/  UIADD3 UR6, UR5, 0x80, URZ ;  /* 0x0000008005067890 */ /* 0x000fe2000fffe03f */
[----:B------:R-:W-:Y:S01]  /*7f40*/  UMOV UR7, 0x40000040 ;  /* 0x4000004000077882 */ /* 0x000fe20000000000 */
[----:B------:R-:W-:Y:S02]  /*7f50*/  WARPGROUP.DEPBAR.LE gsb0, 0x0 ;  /* 0x00008000000079c5 */ /* 0x000fe40000010000 */
[----:B------:R-:W-:-:S15]  /*7f60*/  WARPGROUP.ARRIVE ;  /* 0x00000000000079c5 */ /* 0x000fde0000000000 */
[----:B------:R-:W-:-:S08]  /*7f70*/  NOP ;  /* 0x0000000000007918 */ /* 0x000fd00000000000 */
        /* <DEDUP_REMOVED lines=18> */
[----:B------:R-:W-:Y:S03]  /*80a0*/  HGMMA.64x256x16.F32.BF16 R24, R192, gdesc[UR4].tnspB, R24, gsb0 ;  /* 0x43e00004c0187df0 */ /* 0x000fe60008001818 */
[----:B------:R-:W-:Y:S02]  /*80b0*/  WARPGROUP.DEPBAR.LE gsb0, 0x0 ;  /* 0x00008000000079c5 */ /* 0x000fe40000010000 */
[----:B------:R-:W-:Y:S05]  /*80c0*/  @!P0 BRA `(.L_x_23) ;  /* 0x0000000000048947 */ /* 0x000fea0003800000 */
[----:B------:R-:W-:Y:S01]  /*80d0*/  BPT.TRAP 0x1 ;  /* 0x000000040000795c */ /* 0x000fe20000300000 */
.L_x_23:
[----:B0-2---:R-:W-:Y:S01]  /*80e0*/  FMNMX.FTZ R0, R184, R21, !PT ;  /* 0x00000015b8007209 */ /* 0x005fe20007810000 */
[----:B------:R-:W-:Y:S01]  /*80f0*/  ULDC UR5, c[0x0][0x988] ;  /* 0x0002620000057ab9 */ /* 0x000fe20000000800 */
[----:B------:R-:W-:Y:S01]  /*8100*/  FMNMX.FTZ R2, R186, R20, !PT ;  /* 0x00000014ba027209 */ /* 0x000fe20007810000 */
[----:B------:R-:W0:Y:S01]  /*8110*/  S2UR UR6, SR_CgaCtaId ;  /* 0x00000000000679c3 */ /* 0x000e220000008800 */
[----:B-1----:R-:W-:Y:S01]  /*8120*/  FMNMX.FTZ R3, R185, R0, !PT ;  /* 0x00000000b9037209 */ /* 0x002fe20007810000 */
[----:B------:R-:W-:Y:S01]  /*8130*/  UIADD3 UR60, UR60, 0x38840, URZ ;  /* 0x000388403c3c7890 */ /* 0x000fe2000fffe03f */
[----:B------:R-:W-:Y:S02]  /*8140*/  FMNMX.FTZ R193, R187, R2, !PT ;  /* 0x00000002bbc17209 */ /* 0x000fe40007810000 */
[----:B------:R-:W-:Y:S02]  /*8150*/  FMNMX.FTZ R0, R188, R3, !PT ;  /* 0x00000003bc007209 */ /* 0x000fe40007810000 */
[----:B------:R-:W-:-:S02]  /*8160*/  FMNMX.FTZ R2, R190, R193, !PT ;  /* 0x000000c1be027209 */ /* 0x000fc40007810000 */
[----:B------:R-:W-:Y:S02]  /*8170*/  FMNMX.FTZ R3, R189, R0, !PT ;  /* 0x00000000bd037209 */ /* 0x000fe40007810000 */
[----:B------:R-:W-:Y:S02]  /*8180*/  FMNMX.FTZ R193, R191, R2, !PT ;  /* 0x00000002bfc17209 */ /* 0x000fe40007810000 */
[----:B------:R-:W-:Y:S02]  /*8190*/  FMNMX.FTZ R0, R176, R3, !PT ;  /* 0x00000003b0007209 */ /* 0x000fe40007810000 */
[----:B------:R-:W-:Y:S02]  /*81a0*/  FMNMX.FTZ R2, R178, R193, !PT ;  /* 0x000000c1b2027209 */ /* 0x000fe40007810000 */
[----:B------:R-:W-:Y:S02]  /*81b0*/  FMNMX.FTZ R3, R177, R0, !PT ;  /* 0x00000000b1037209 */ /* 0x000fe40007810000 */
[----:B------:R-:W-:-:S02]  /*81c0*/  FMNMX.FTZ R193, R179, R2, !PT ;  /* 0x00000002b3c17209 */ /* 0x000fc40007810000 */
[----:B------:R-:W-:Y:S02]  /*81d0*/  FMNMX.FTZ R0, R180, R3, !PT ;  /* 0x00000003b4007209 */ /* 0x000fe40007810000 */
[----:B------:R-:W-:Y:S01]  /*81e0*/  FMNMX.FTZ R2, R182, R193, !PT ;  /* 0x000000c1b6027209 */ /* 0x000fe20007810000 */
[----:B0-----:R-:W-:Y:S01]  /*81f0*/  UPRMT UR60, UR6, 0x654, UR60 ;  /* 0x00000654063c7896 */ /* 0x001fe2000800003c */
[----:B------:R-:W-:Y:S02]  /*8200*/  FMNMX.FTZ R3, R181, R0, !PT ;  /* 0x00000000b5037209 */ /* 0x000fe40007810000 */
[----:B------:R-:W-:Y:S02]  /*8210*/  FMNMX.FTZ R193, R183, R2, !PT ;  /* 0x00000002b7c17209 */ /* 0x000fe40007810000 */
[----:B------:R-:W-:Y:S02]  /*8220*/  FMNMX.FTZ R0, R168, R3, !PT ;  /* 0x00000003a8007209 */ /* 0x000fe40007810000 */
[----:B------:R-:W-:-:S02]  /*8230*/  FMNMX.FTZ R2, R170, R193, !PT ;  /* 0x000000c1aa027209 */ /* 0x000fc40007810000 */
[----:B------:R-:W-:Y:S01]  /*8240*/  FMNMX.FTZ R3, R169, R0, !PT ;  /* 0x00000000a9037209 */ /* 0x000fe20007810000 */
[----:B------:R-:W-:Y:S01]  /*8250*/  SYNCS.ARRIVE.TRANS64.RED.A1T0 RZ, [UR60], RZ ;  /* 0x000000ffffff79a7 */ /* 0x000fe2000810043c */
[----:B------:R-:W-:Y:S02]  /*8260*/  FMNMX.FTZ R193, R171, R2, !PT ;  /* 0x00000002abc17209 */ /* 0x000fe40007810000 */
[----:B------:R-:W-:Y:S02]  /*8270*/  FMNMX.FTZ R0, R172, R3, !PT ;  /* 0x00000003ac007209 */ /* 0x000fe40007810000 */
        /* <DEDUP_REMOVED lines=18> */
[----:B------:R-:W-:-:S03]  /*83a0*/  FMNMX.FTZ R2, R159, R2, !PT ;  /* 0x000000029f027209 */ /* 0x000fc60007810000 */
[----:B------:R-:W0:Y:S04]  /*83b0*/  SHFL.BFLY PT, R3, R0, 0x2, 0x1f ;  /* 0x0c401f0000037f89 */ /* 0x000e2800000e0000 */
[----:B------:R-:W1:Y:S01]  /*83c0*/  SHFL.BFLY PT, R193, R2, 0x2, 0x1f ;  /* 0x0c401f0002c17f89 */ /* 0x000e6200000e0000 */
[----:B0-----:R-:W-:Y:S02]  /*83d0*/  FMNMX.FTZ R192, R0, R3, !PT ;  /* 0x0000000300c07209 */ /* 0x001fe40007810000 */
[----:B-1----:R-:W-:-:S03]  /*83e0*/  FMNMX.FTZ R193, R2, R193, !PT ;  /* 0x000000c102c17209 */ /* 0x002fc60007810000 */
[----:B------:R-:W0:Y:S04]  /*83f0*/  SHFL.BFLY PT, R3, R192, 0x1, 0x1f ;  /* 0x0c201f00c0037f89 */ /* 0x000e2800000e0000 */
[----:B------:R-:W1:Y:S01]  /*8400*/  SHFL.BFLY PT, R194, R193, 0x1, 0x1f ;  /* 0x0c201f00c1c27f89 */ /* 0x000e6200000e0000 */
[----:B0-----:R-:W-:Y:S02]  /*8410*/  FMNMX.FTZ R4, R192, R3, !PT ;  /* 0x00000003c0047209 */ /* 0x001fe40007810000 */
[----:B-1----:R-:W-:-:S03]  /*8420*/  FMNMX.FTZ R3, R193, R194, !PT ;  /* 0x000000c2c1037209 */ /* 0x002fc60007810000 */
[----:B------:R-:W-:Y:S02]  /*8430*/  FADD.FTZ R21, -R4, R21 ;  /* 0x0000001504157221 */ /* 0x000fe40000010100 */
[----:B------:R-:W-:Y:S02]  /*8440*/  FADD.FTZ R20, -R3, R20 ;  /* 0x0000001403147221 */ /* 0x000fe40000010100 */
[----:B------:R-:W-:Y:S02]  /*8450*/  FMUL.FTZ R194, R21, UR5 ;  /* 0x0000000515c27c20 */ /* 0x000fe40008410000 */
[----:B------:R-:W-:Y:S01]  /*8460*/  FMUL.FTZ R2, R20, UR5 ;  /* 0x0000000514027c20 */ /* 0x000fe20008410000 */
[----:B------:R-:W-:Y:S01]  /*8470*/  FMUL.FTZ R20, R4, UR5 ;  /* 0x0000000504147c20 */ /* 0x000fe20008410000 */
[----:B------:R0:W-:Y:S03]  /*8480*/  MUFU.EX2 R0, R194 ;  /* 0x000000c200007308 */ /* 0x0001e60000000800 */
[--C-:B------:R-:W-:Y:S01]  /*8490*/  FFMA.FTZ R208, R185, UR5, -R20.reuse ;  /* 0x00000005b9d07c23 */ /* 0x100fe20008010814 */
        /* <DEDUP_REMOVED lines=17> */
[--C-:B0-----:R-:W-:Y:S01]  /*85b0*/  FFMA.FTZ R194, R156, UR5, -R20.reuse ;  /* 0x000000059cc27c23 */ /* 0x101fe20008010814 */
[----:B------:R-:W-:Y:S01]  /*85c0*/  FFMA.FTZ R153, R157, UR5, -R20 ;  /* 0x000000059d997c23 */ /* 0x000fe20008010814 */
[----:B------:R-:W-:Y:S01]  /*85d0*/  FMUL.FTZ R20, R3, UR5 ;  /* 0x0000000503147c20 */ /* 0x000fe20008410000 */
[----:B------:R-:W0:Y:S03]  /*85e0*/  MUFU.EX2 R21, R21 ;  /* 0x0000001500157308 */ /* 0x000e260000000800 */
[--C-:B------:R-:W-:Y:S01]  /*85f0*/  FFMA.FTZ R209, R186, UR5, -R20.reuse ;  /* 0x00000005bad17c23 */ /* 0x100fe20008010814 */
[--C-:B------:R-:W-:Y:S01]  /*8600*/  FFMA.FTZ R152, R187, UR5, -R20.reuse ;  /* 0x00000005bb987c23 */ /* 0x100fe20008010814 */
[--C-:B------:R-:W-:Y:S01]  /*8610*/  FFMA.FTZ R211, R190, UR5, -R20.reuse ;  /* 0x00000005bed37c23 */ /* 0x100fe20008010814 */
[--C-:B------:R-:W-:Y:S01]  /*8620*/  FFMA.FTZ R156, R191, UR5, -R20.reuse ;  /* 0x00000005bf9c7c23 */ /* 0x100fe20008010814 */
[--C-:B------:R-:W-:Y:S01]  /*8630*/  FFMA.FTZ R205, R178, UR5, -R20.reuse ;  /* 0x00000005b2cd7c23 */ /* 0x100fe20008010814 */
[----:B------:R-:W-:Y:S01]  /*8640*/  MUFU.EX2 R2, R2 ;  /* 0x0000000200027308 */ /* 0x000fe20000000800 */
[--C-:B------:R-:W-:Y:S01]  /*8650*/  FFMA.FTZ R160, R179, UR5, -R20.reuse ;  /* 0x00000005b3a07c23 */ /* 0x100fe20008010814 */
[--C-:B------:R-:W-:Y:S01]  /*8660*/  FFMA.FTZ R207, R182, UR5, -R20.reuse ;  /* 0x00000005b6cf7c23 */ /* 0x100fe20008010814 */
[--C-:B------:R-:W-:Y:S01]  /*8670*/  FFMA.FTZ R164, R183, UR5, -R20.reuse ;  /* 0x00000005b7a47c23 */ /* 0x100fe20008010814 */
[--C-:B------:R-:W-:Y:S01]  /*8680*/  FFMA.FTZ R203, R174, UR5, -R20.reuse ;  /* 0x00000005aecb7c23 */ /* 0x100fe20008010814 */
[--C-:B------:R-:W-:Y:S01]  /*8690*/  FFMA.FTZ R201, R170, UR5, -R20.reuse ;  /* 0x00000005aac97c23 */ /* 0x100fe20008010814 */
[--C-:B------:R-:W-:Y:S01]  /*86a0*/  FFMA.FTZ R168, R171, UR5, -R20.reuse ;  /* 0x00000005aba87c23 */ /* 0x100fe20008010814 */
[--C-:B------:R-:W-:Y:S01]  /*86b0*/  FFMA.FTZ R199, R166, UR5, -R20.reuse ;  /* 0x00000005a6c77c23 */ /* 0x100fe20008010814 */
[----:B------:R-:W1:Y:S01]  /*86c0*/  MUFU.EX2 R209, R209 ;  /* 0x000000d100d17308 */ /* 0x000e620000000800 */
[----:B0-----:R-:W-:Y:S01]  /*86d0*/  FFMA.FTZ R17, R0, R17, R21 ;  /* 0x0000001100117223 */ /* 0x001fe20000010015 */
[--C-:B------:R-:W-:Y:S01]  /*86e0*/  FFMA.FTZ R170, R175, UR5, -R20.reuse ;  /* 0x00000005afaa7c23 */ /* 0x100fe20008010814 */
[--C-:B------:R-:W-:Y:S01]  /*86f0*/  FFMA.FTZ R197, R162, UR5, -R20.reuse ;  /* 0x00000005a2c57c23 */ /* 0x100fe20008010814 */
[--C-:B------:R-:W-:Y:S01]  /*8700*/  FFMA.FTZ R162, R163, UR5, -R20.reuse ;  /* 0x00000005a3a27c23 */ /* 0x100fe20008010814 */
[--C-:B------:R-:W-:Y:S01]  /*8710*/  FFMA.FTZ R193, R154, UR5, -R20.reuse ;  /* 0x000000059ac17c23 */ /* 0x100fe20008010814 */
[----:B------:R-:W-:-:S02]  /*8720*/  FFMA.FTZ R195, R158, UR5, -R20 ;  /* 0x000000059ec37c23 */ /* 0x000fc40008010814 */
[----:B------:R-:W0:Y:S08]  /*8730*/  MUFU.EX2 R208, R208 ;  /* 0x000000d000d07308 */ /* 0x000e300000000800 */
[----:B------:R-:W2:Y:S01]  /*8740*/  MUFU.EX2 R152, R152 ;  /* 0x0000009800987308 */ /* 0x000ea20000000800 */
[----:B-1----:R-:W-:-:S07]  /*8750*/  FFMA.FTZ R5, R2, R5, R209 ;  /* 0x0000000502057223 */ /* 0x002fce00000100d1 */
[----:B------:R-:W1:Y:S01]  /*8760*/  MUFU.EX2 R210, R210 ;  /* 0x000000d200d27308 */ /* 0x000e620000000800 */
[----:B0-----:R-:W-:-:S07]  /*8770*/  FADD.FTZ R17, R208, R17 ;  /* 0x00000011d0117221 */ /* 0x001fce0000010000 */
[----:B------:R-:W0:Y:S01]  /*8780*/  MUFU.EX2 R211, R211 ;  /* 0x000000d300d37308 */ /* 0x000e220000000800 */
[----:B--2---:R-:W-:-:S07]  /*8790*/  FADD.FTZ R172, R152, R5 ;  /* 0x0000000598ac7221 */ /* 0x004fce0000010000 */
[----:B------:R-:W2:Y:S01]  /*87a0*/  MUFU.EX2 R189, R189 ;  /* 0x000000bd00bd7308 */ /* 0x000ea20000000800 */
[----:B-1----:R-:W-:-:S07]  /*87b0*/  FADD.FTZ R174, R210, R17 ;  /* 0x00000011d2ae7221 */ /* 0x002fce0000010000 */
        /* <DEDUP_REMOVED lines=11> */
[----:B-1----:R-:W-:Y:S01]  /*8870*/  FADD.FTZ R17, R185, R166 ;  /* 0x000000a6b9117221 */ /* 0x002fe20000010000 */
[----:B------:R-:W-:-:S06]  /*8880*/  FFMA.FTZ R166, R167, UR5, -R20 ;  /* 0x00000005a7a67c23 */ /* 0x000fcc0008010814 */
        /* <DEDUP_REMOVED lines=15> */
[----:B--2---:R-:W-:Y:S01]  /*8980*/  FADD.FTZ R17, R177, R154 ;  /* 0x0000009ab1117221 */ /* 0x004fe20000010000 */
[--C-:B------:R-:W-:Y:S01]  /*8990*/  FFMA.FTZ R154, R155, UR5, -R20.reuse ;  /* 0x000000059b9a7c23 */ /* 0x100fe20008010814 */
[----:B------:R-:W-:-:S05]  /*89a0*/  FFMA.FTZ R20, R159, UR5, -R20 ;  /* 0x000000059f147c23 */ /* 0x000fca0008010814 */
        /* <DEDUP_REMOVED lines=38> */
[----:B0-----:R-:W-:-:S03]  /*8c10*/  FADD.FTZ R17, R153, R172 ;  /* 0x000000ac99117221 */ /* 0x001fc60000010000 */
[----:B--2---:R-:W-:Y:S01]  /*8c20*/  FADD.FTZ R5, R20, R5 ;  /* 0x0000000514057221 */ /* 0x004fe20000010000 */
[----:B------:R-:W-:Y:S06]  /*8c30*/  @!P0 BRA `(.L_x_24) ;  /* 0x0000000000048947 */ /* 0x000fec0003800000 */
[----:B------:R-:W-:Y:S01]  /*8c40*/  BPT.TRAP 0x1 ;  /* 0x000000040000795c */ /* 0x000fe20000300000 */
.L_x_24:
[----:B------:R-:W0:Y:S01]  /*8c50*/  S2UR UR7, SR_CgaCtaId ;  /* 0x00000000000779c3 */ /* 0x000e220000008800 */
[----:B------:R-:W-:Y:S01]  /*8c60*/  UIADD3 UR4, UR4, 0x38860, URZ ;  /* 0x0003886004047890 */ /* 0x000fe2000fffe03f */
[----:B------:R-:W-:Y:S01]  /*8c70*/  R2UR UR6, R228 ;  /* 0x00000000e40672ca */ /* 0x000fe200000e0000 */
[----:B------:R-:W-:Y:S01]  /*8c80*/  UMOV UR39, UR38 ;  /* 0x0000002600277c82 */ /* 0x000fe20008000000 */
[----:B------:R-:W-:Y:S02]  /*8c90*/  F2FP.BF16.F32.PACK_AB R208, R208, R21 ;  /* 0x00000015d0d0723e */ /* 0x000fe400000010ff */
[----:B------:R-:W-:Y:S01]  /*8ca0*/  F2FP.BF16.F32.PACK_AB R195, R20, R195 ;  /* 0x000000c314c3723e */ /* 0x000fe200000010ff */
[----:B------:R-:W-:Y:S01]  /*8cb0*/  IMAD.MOV.U32 R20, RZ, RZ, R3 ;  /* 0x000000ffff147224 */ /* 0x000fe200078e0003 */
[----:B------:R-:W-:Y:S02]  /*8cc0*/  F2FP.BF16.F32.PACK_AB R209, R152, R209 ;  /* 0x000000d198d1723e */ /* 0x000fe400000010ff */
[----:B------:R-:W-:-:S02]  /*8cd0*/  F2FP.BF16.F32.PACK_AB R210, R189, R210 ;  /* 0x000000d2bdd2723e */ /* 0x000fc400000010ff */
[----:B------:R-:W-:Y:S02]  /*8ce0*/  F2FP.BF16.F32.PACK_AB R211, R156, R211 ;  /* 0x000000d39cd3723e */ /* 0x000fe400000010ff */
[----:B------:R-:W-:Y:S02]  /*8cf0*/  F2FP.BF16.F32.PACK_AB R204, R185, R204 ;  /* 0x000000ccb9cc723e */ /* 0x000fe400000010ff */
[----:B------:R-:W-:Y:S02]  /*8d00*/  ISETP.LT.AND P1, PT, RZ, UR6, PT ;  /* 0x00000006ff007c0c */ /* 0x000fe4000bf21270 */
[----:B------:R-:W-:Y:S02]  /*8d10*/  F2FP.BF16.F32.PACK_AB R205, R160, R205 ;  /* 0x000000cda0cd723e */ /* 0x000fe400000010ff */
[----:B------:R-:W-:Y:S02]  /*8d20*/  F2FP.BF16.F32.PACK_AB R206, R181, R206 ;  /* 0x000000ceb5ce723e */ /* 0x000fe400000010ff */
[----:B------:R-:W-:Y:S01]  /*8d30*/  F2FP.BF16.F32.PACK_AB R207, R164, R207 ;  /* 0x000000cfa4cf723e */ /* 0x000fe200000010ff */
[----:B0-----:R-:W-:Y:S01]  /*8d40*/  UPRMT UR4, UR7, 0x654, UR4 ;  /* 0x0000065407047896 */ /* 0x001fe20008000004 */
[----:B------:R-:W-:-:S02]  /*8d50*/  F2FP.BF16.F32.PACK_AB R200, R177, R200 ;  /* 0x000000c8b1c8723e */ /* 0x000fc400000010ff */
[----:B------:R-:W-:Y:S02]  /*8d60*/  F2FP.BF16.F32.PACK_AB R201, R168, R201 ;  /* 0x000000c9a8c9723e */ /* 0x000fe400000010ff */
[----:B------:R-:W-:Y:S02]  /*8d70*/  F2FP.BF16.F32.PACK_AB R202, R173, R202 ;  /* 0x000000caadca723e */ /* 0x000fe400000010ff */
[----:B------:R-:W-:Y:S02]  /*8d80*/  F2FP.BF16.F32.PACK_AB R203, R170, R203 ;  /* 0x000000cbaacb723e */ /* 0x000fe400000010ff */
[----:B------:R-:W-:Y:S01]  /*8d90*/  SYNCS.ARRIVE.TRANS64.RED.A1T0 RZ, [UR4], RZ ;  /* 0x000000ffffff79a7 */ /* 0x000fe20008100404 */
[----:B------:R-:W-:Y:S01]  /*8da0*/  UIADD3 UR4, UR6, -0x1, URZ ;  /* 0xffffffff06047890 */ /* 0x000fe2000fffe03f */
[----:B------:R-:W-:Y:S02]  /*8db0*/  R2UR UR6, R16 ;  /* 0x00000000100672ca */ /* 0x000fe400000e0000 */
[----:B------:R-:W-:-:S02]  /*8dc0*/  F2FP.BF16.F32.PACK_AB R196, R169, R196 ;  /* 0x000000c4a9c4723e */ /* 0x000fc400000010ff */
[----:B------:R-:W-:Y:S01]  /*8dd0*/  F2FP.BF16.F32.PACK_AB R197, R162, R197 ;  /* 0x000000c5a2c5723e */ /* 0x000fe200000010ff */
[----:B------:R-:W-:Y:S01]  /*8de0*/  IMAD.U32 R228, RZ, RZ, UR4 ;  /* 0x00000004ffe47e24 */ /* 0x000fe2000f8e00ff */
[----:B------:R-:W-:Y:S02]  /*8df0*/  F2FP.BF16.F32.PACK_AB R198, R165, R198 ;  /* 0x000000c6a5c6723e */ /* 0x000fe400000010ff */
[----:B------:R-:W-:Y:S02]  /*8e00*/  F2FP.BF16.F32.PACK_AB R199, R166, R199 ;  /* 0x000000c7a6c7723e */ /* 0x000fe400000010ff */
[----:B------:R-:W-:Y:S02]  /*8e10*/  F2FP.BF16.F32.PACK_AB R192, R161, R192 ;  /* 0x000000c0a1c0723e */ /* 0x000fe400000010ff */
[----:B------:R-:W-:Y:S01]  /*8e20*/  F2FP.BF16.F32.PACK_AB R193, R154, R193 ;  /* 0x000000c19ac1723e */ /* 0x000fe200000010ff */
[----:B------:R-:W-:Y:S01]  /*8e30*/  IMAD.U32 R229, RZ, RZ, UR6 ;  /* 0x00000006ffe57e24 */ /* 0x000fe2000f8e00ff */
[----:B------:R-:W-:-:S02]  /*8e40*/  F2FP.BF16.F32.PACK_AB R194, R153, R194 ;  /* 0x000000c299c2723e */ /* 0x000fc400000010ff */
[----:B------:R-:W-:Y:S01]  /*8e50*/  MOV R21, R4 ;  /* 0x0000000400157202 */ /* 0x000fe20000000f00 */
[----:B------:R-:W-:Y:S06]  /*8e60*/  @P1 BRA `(.L_x_25) ;  /* 0xffffffc4004c1947 */ /* 0x000fec000383ffff */
.L_x_14:
[----:B------:R-:W-:Y:S06]  /*8e70*/  BAR.ARV 0x8, 0x180 ;  /* 0x0206000000007b1d */ /* 0x000fec0000002000 */
        /* <DEDUP_REMOVED lines=128> */
[----:B------:R-:W-:Y:S06]  /*9680*/  @!P0 BRA `(.L_x_26) ;  /* 0x0000000000048947 */ /* 0x000fec0003800000 */
[----:B------:R-:W-:Y:S01]  /*9690*/  BPT.TRAP 0x1 ;  /* 0x000000040000795c */ /* 0x000fe20000300000 */
.L_x_26:
[----:B------:R-:W0:Y:S01]  /*96a0*/  S2UR UR13, SR_CgaCtaId ;  /* 0x00000000000d79c3 */ /* 0x000e220000008800 */
[----:B------:R-:W-:Y:S01]  /*96b0*/  R2UR UR6, R16 ;  /* 0x00000000100672ca */ /* 0x000fe200000e0000 */
[----:B------:R-:W-:-:S12]  /*96c0*/  UMOV UR4, 0x400 ;  /* 0x0000040000047882 */ /* 0x000fd80000000000 */
[----:B------:R-:W-:-:S05]  /*96d0*/  IMAD.U32 R0, RZ, RZ, UR6 ;  /* 0x00000006ff007e24 */ /* 0x000fca000f8e00ff */
[----:B------:R-:W-:Y:S01]  /*96e0*/  SHF.L.U32 R0, R0, 0x1f, RZ ;  /* 0x0000001f00007819 */ /* 0x000fe200000006ff */
[----:B0-----:R-:W-:-:S04]  /*96f0*/  ULEA UR4, UR13, UR4, 0x18 ;  /* 0x000000040d047291 */ /* 0x001fc8000f8ec03f */
[----:B------:R-:W-:-:S09]  /*9700*/  ULEA UR12, UR38, UR4, 0x3 ;  /* 0x00000004260c7291 */ /* 0x000fd2000f8e183f */
[----:B------:R0:W1:Y:S01]  /*9710*/  SYNCS.PHASECHK.TRANS64.TRYWAIT P1, [UR12+0x38850], R0 ;  /* 0x03885000ff0075a7 */ /* 0x000062000802014c */
[----:B------:R-:W-:Y:S05]  /*9720*/  @!P0 BRA `(.L_x_27) ;  /* 0x0000000000048947 */ /* 0x000fea0003800000 */
[----:B------:R-:W-:Y:S01]  /*9730*/  BPT.TRAP 0x1 ;  /* 0x000000040000795c */ /* 0x000fe20000300000 */
.L_x_27:
[----:B-1----:R-:W-:Y:S05]  /*9740*/  @P1 BRA `(.L_x_28) ;  /* 0x0000000000081947 */ /* 0x002fea0003800000 */
[----:B------:R-:W1:Y:S02]  /*9750*/  SYNCS.PHASECHK.TRANS64.TRYWAIT P1, [UR12+0x38850], R0 ;  /* 0x03885000ff0075a7 */ /* 0x000e64000802014c */
[----:B-1----:R-:W-:Y:S05]  /*9760*/  @!P1 BRA `(.L_x_29) ;  /* 0x0000006400e09947 */ /* 0x002fea0003800000 */
.L_x_28:
[----:B------:R-:W-:Y:S01]  /*9770*/  UIADD3 UR6, UR4, 0x400, URZ ;  /* 0x0000040004067890 */ /* 0x000fe2000fffe03f */
[----:B------:R-:W-:Y:S01]  /*9780*/  WARPGROUP.ARRIVE ;  /* 0x00000000000079c5 */ /* 0x000fe20000000000 */
[----:B------:R-:W-:Y:S01]  /*9790*/  UMOV UR7, 0x40000040 ;  /* 0x4000004000077882 */ /* 0x000fe20000000000 */
[----:B------:R-:W-:Y:S01]  /*97a0*/  UMOV UR11, 0x40000040 ;  /* 0x40000040000b7882 */ /* 0x000fe20000000000 */
[----:B------:R-:W-:Y:S01]  /*97b0*/  USHF.R.U32.HI UR6, URZ, 0x4, UR6 ;  /* 0x000000043f067899 */ /* 0x000fe20008011606 */
[----:B01----:R-:W0:Y:S01]  /*97c0*/  SHFL.BFLY PT, R0, R17, 0x2, 0x1f ;  /* 0x0c401f0011007f89 */ /* 0x003e2200000e0000 */
[----:B------:R-:W-:Y:S01]  /*97d0*/  MOV R6, RZ ;  /* 0x000000ff00067202 */ /* 0x000fe20000000f00 */
[----:B------:R-:W-:Y:S01]  /*97e0*/  IMAD.U32 R13, RZ, RZ, UR5 ;  /* 0x00000005ff0d7e24 */ /* 0x000fe2000f8e00ff */
[----:B------:R-:W-:Y:S01]  /*97f0*/  ULOP3.LUT UR6, UR6, 0x3fff, URZ, 0xc0, !UPT ;  /* 0x00003fff06067892 */ /* 0x000fe2000f8ec03f */
[----:B------:R-:W1:Y:S03]  /*9800*/  SHFL.BFLY PT, R2, R5, 0x2, 0x1f ;  /* 0x0c401f0005027f89 */ /* 0x000e6600000e0000 */
[----:B------:R-:W-:-:S04]  /*9810*/  ULOP3.LUT UR6, UR6, 0x2800000, URZ, 0xfc, !UPT ;  /* 0x0280000006067892 */ /* 0x000fc8000f8efc3f */
[----:B------:R-:W-:-:S04]  /*9820*/  UIMAD UR6, UR38, 0xa00, UR6 ;  /* 0x00000a00260678a4 */ /* 0x000fc8000f8e0206 */
[----:B------:R-:W-:-:S05]  /*9830*/  UIADD3 UR8, UR6, 0x80, URZ ;  /* 0x0000008006087890 */ /* 0x000fca000fffe03f */
[----:B------:R-:W-:Y:S01]  /*9840*/  HGMMA.64x256x16.F32.BF16 R24, R208, gdesc[UR4].tnspB, R24, gsb0 ;  /* 0x43e00004d0187df0 */ /* 0x000fe20008001818 */
[----:B------:R-:W-:Y:S01]  /*9850*/  UMOV UR7, 0x40000040 ;  /* 0x4000004000077882 */ /* 0x000fe20000000000 */
[----:B------:R-:W-:Y:S01]  /*9860*/  UMOV UR10, UR8 ;  /* 0x00000008000a7c82 */ /* 0x000fe20008000000 */
[----:B------:R-:W-:Y:S01]  /*9870*/  UIADD3 UR8, UR6, 0x100, URZ ;  /* 0x0000010006087890 */ /* 0x000fe2000fffe03f */
[----:B0-----:R-:W-:Y:S01]  /*9880*/  FADD.FTZ R0, R0, R17 ;  /* 0x0000001100007221 */ /* 0x001fe20000010000 */
[----:B-1----:R-:W-:-:S04]  /*9890*/  FADD.FTZ R2, R2, R5 ;  /* 0x0000000502027221 */ /* 0x002fc80000010000 */
[----:B------:R-:W0:Y:S01]  /*98a0*/  SHFL.BFLY PT, R7, R0, 0x1, 0x1f ;  /* 0x0c201f0000077f89 */ /* 0x000e2200000e0000 */
[----:B------:R-:W-:-:S03]  /*98b0*/  IMAD.MOV.U32 R5, RZ, RZ, RZ ;  /* 0x000000ffff057224 */ /* 0x000fc600078e00ff */
[----:B------:R-:W1:Y:S01]  /*98c0*/  SHFL.BFLY PT, R9, R2, 0x1, 0x1f ;  /* 0x0c201f0002097f89 */ /* 0x000e6200000e0000 */
[----:B0-----:R-:W-:Y:S01]  /*98d0*/  FADD.FTZ R11, R0, R7 ;  /* 0x00000007000b7221 */ /* 0x001fe20000010000 */
[----:B------:R-:W-:Y:S02]  /*98e0*/  IMAD.U32 R7, RZ, RZ, UR5 ;  /* 0x00000005ff077e24 */ /* 0x000fe4000f8e00ff */
[----:B------:R-:W-:Y:S02]  /*98f0*/  IMAD.MOV.U32 R0, RZ, RZ, -0x800000 ;  /* 0xff800000ff007424 */ /* 0x000fe400078e00ff */
[----:B-1----:R-:W-:Y:S01]  /*9900*/  FADD.FTZ R12, R2, R9 ;  /* 0x00000009020c7221 */ /* 0x002fe20000010000 */
[----:B------:R-:W-:Y:S02]  /*9910*/  FSETP.NE.FTZ.AND P1, PT, R11, RZ, PT ;  /* 0x000000ff0b00720b */ /* 0x000fe40003f35000 */
[----:B------:R-:W-:Y:S02]  /*9920*/  MOV R2, 0xff800000 ;  /* 0xff80000000027802 */ /* 0x000fe40000000f00 */
[----:B------:R-:W-:-:S09]  /*9930*/  FSETP.NE.FTZ.AND P2, PT, R12, RZ, PT ;  /* 0x000000ff0c00720b */ /* 0x000fd20003f55000 */
[----:B------:R-:W0:Y:S01]  /*9940*/  @P1 MUFU.LG2 R8, R11 ;  /* 0x0000000b00081308 */ /* 0x000e220000000c00 */
[----:B------:R-:W-:-:S03]  /*9950*/  @P1 FMUL.FTZ R7, R7, 0.69314718246459960938 ;  /* 0x3f31721807071820 */ /* 0x000fc60000410000 */
[----:B------:R-:W-:-:S04]  /*9960*/  @P2 FMUL.FTZ R13, R13, 0.69314718246459960938 ;  /* 0x3f3172180d0d2820 */ /* 0x000fc80000410000 */
[----:B------:R-:W1:Y:S08]  /*9970*/  @P2 MUFU.LG2 R9, R12 ;  /* 0x0000000c00092308 */ /* 0x000e700000000c00 */
[----:B------:R2:W3:Y:S01]  /*9980*/  @P1 MUFU.RCP R6, R11 ;  /* 0x0000000b00061308 */ /* 0x0004e20000001000 */
[----:B0-----:R-:W-:-:S04]  /*9990*/  @P1 FMUL.FTZ R8, R8, 0.69314718246459960938 ;  /* 0x3f31721808081820 */ /* 0x001fc80000410000 */
[----:B------:R-:W-:-:S03]  /*99a0*/  @P1 FFMA.FTZ R2, R7, R4, R8 ;  /* 0x0000000407021223 */ /* 0x000fc60000010008 */
[----:B------:R2:W0:Y:S01]  /*99b0*/  @P2 MUFU.RCP R5, R12 ;  /* 0x0000000c00052308 */ /* 0x0004220000001000 */
[----:B-1----:R-:W-:-:S04]  /*99c0*/  @P2 FMUL.FTZ R10, R9, 0.69314718246459960938 ;  /* 0x3f317218090a2820 */ /* 0x002fc80000410000 */
[----:B------:R-:W-:Y:S01]  /*99d0*/  @P2 FFMA.FTZ R0, R13, R3, R10 ;  /* 0x000000030d002223 */ /* 0x000fe2000001000a */
[----:B------:R-:W-:Y:S02]  /*99e0*/  WARPGROUP.DEPBAR.LE gsb0, 0x0 ;  /* 0x00008000000079c5 */ /* 0x000fe40000010000 */
[----:B------:R-:W-:-:S06]  /*99f0*/  WARPGROUP.ARRIVE ;  /* 0x00000000000079c5 */ /* 0x000fcc0000000000 */
[----:B------:R-:W-:Y:S01]  /*9a00*/  HGMMA.64x256x16.F32.BF16 R24, R204, gdesc[UR8].tnspB, R24, gsb0 ;  /* 0x43e00008cc187df0 */ /* 0x000fe20008001818 */
[----:B------:R-:W-:Y:S01]  /*9a10*/  UMOV UR10, UR8 ;  /* 0x00000008000a7c82 */ /* 0x000fe20008000000 */
[----:B------:R-:W-:Y:S01]  /*9a20*/  UMOV UR11, 0x40000040 ;  /* 0x40000040000b7882 */ /* 0x000fe20000000000 */
[----:B------:R-:W-:Y:S02]  /*9a30*/  UIADD3 UR8, UR6, 0x180, URZ ;  /* 0x0000018006087890 */ /* 0x000fe4000fffe03f */
[----:B------:R-:W-:Y:S01]  /*9a40*/  UIADD3 UR6, UR6, 0x200, URZ ;  /* 0x0000020006067890 */ /* 0x000fe2000fffe03f */
[----:B------:R-:W-:Y:S02]  /*9a50*/  WARPGROUP.DEPBAR.LE gsb0, 0x0 ;  /* 0x00008000000079c5 */ /* 0x000fe40000010000 */
[----:B------:R-:W-:-:S15]  /*9a60*/  WARPGROUP.ARRIVE ;  /* 0x00000000000079c5 */ /* 0x000fde0000000000 */
[----:B------:R-:W-:-:S05]  /*9a70*/  NOP ;  /* 0x0000000000007918 */ /* 0x000fca0000000000 */
[----:B------:R-:W-:Y:S01]  /*9a80*/  HGMMA.64x256x16.F32.BF16 R24, R200, gdesc[UR8].tnspB, R24, gsb0 ;  /* 0x43e00008c8187df0 */ /* 0x000fe20008001818 */
[----:B------:R-:W-:Y:S01]  /*9a90*/  UMOV UR10, UR8 ;  /* 0x00000008000a7c82 */ /* 0x000fe20008000000 */
[----:B------:R-:W-:Y:S01]  /*9aa0*/  UMOV UR11, 0x40000040 ;  /* 0x40000040000b7882 */ /* 0x000fe20000000000 */
[----:B------:R-:W-:Y:S02]  /*9ab0*/  WARPGROUP.DEPBAR.LE gsb0, 0x0 ;  /* 0x00008000000079c5 */ /* 0x000fe40000010000 */
[----:B------:R-:W-:-:S15]  /*9ac0*/  WARPGROUP.ARRIVE ;  /* 0x00000000000079c5 */ /* 0x000fde0000000000 */
[----:B------:R-:W-:-:S08]  /*9ad0*/  NOP ;  /* 0x0000000000007918 */ /* 0x000fd00000000000 */
[----:B------:R-:W-:Y:S03]  /*9ae0*/  HGMMA.64x256x16.F32.BF16 R24, R196, gdesc[UR8].tnspB, R24, gsb0 ;  /* 0x43e00008c4187df0 */ /* 0x000fe60008001818 */
[----:B------:R-:W-:Y:S02]  /*9af0*/  WARPGROUP.DEPBAR.LE gsb0, 0x0 ;  /* 0x00008000000079c5 */ /* 0x000fe40000010000 */
[----:B------:R-:W-:-:S15]  /*9b00*/  WARPGROUP.ARRIVE ;  /* 0x00000000000079c5 */ /* 0x000fde0000000000 */
[----:B------:R-:W-:-:S08]  /*9b10*/  NOP ;  /* 0x0000000000007918 */ /* 0x000fd00000000000 */
[----:B------:R-:W-:Y:S03]  /*9b20*/  HGMMA.64x256x16.F32.BF16 R24, R192, gdesc[UR4].tnspB, R24, gsb0 ;  /* 0x43e00004c0187df0 */ /* 0x000fe60008001818 */
[----:B------:R-:W-:Y:S02]  /*9b30*/  WARPGROUP.DEPBAR.LE gsb0, 0x0 ;  /* 0x00008000000079c5 */ /* 0x000fe40000010000 */
[----:B0-23--:R-:W-:Y:S05]  /*9b40*/  @!P0 BRA `(.L_x_30) ;  /* 0x0000000000048947 */ /* 0x00dfea0003800000 */
[----:B------:R-:W-:Y:S01]  /*9b50*/  BPT.TRAP 0x1 ;  /* 0x000000040000795c */ /* 0x000fe20000300000 */
.L_x_30:
[----:B------:R-:W0:Y:S01]  /*9b60*/  S2UR UR5, SR_SWINHI ;  /* 0x00000000000579c3 */ /* 0x000e220000002f00 */
        /* <DEDUP_REMOVED lines=23> */
[----:B------:R-:W-:Y:S01]  /*9ce0*/  UMOV UR6, UR4 ;  /* 0x0000000400067c82 */ /* 0x000fe20008000000 */
[----:B0-----:R-:W-:Y:S01]  /*9cf0*/  UMOV UR7, UR5 ;  /* 0x0000000500077c82 */ /* 0x001fe20008000000 */
[----:B------:R-:W-:Y:S01]  /*9d00*/  FMUL.FTZ R43, R43, R5 ;  /* 0x000000052b2b7220 */ /* 0x000fe20000410000 */
[----:B------:R-:W-:-:S02]  /*9d10*/  IMAD.U32 R160, RZ, RZ, UR6 ;  /* 0x00000006ffa07e24 */ /* 0x000fc4000f8e00ff */
[-C--:B------:R-:W-:Y:S01]  /*9d20*/  FMUL.FTZ R42, R42, R5.reuse ;  /* 0x000000052a2a7220 */ /* 0x080fe20000410000 */
[----:B------:R-:W-:Y:S02]  /*9d30*/  IMAD.U32 R161, RZ, RZ, UR7 ;  /* 0x00000007ffa17e24 */ /* 0x000fe4000f8e00ff */
[-C--:B------:R-:W-:Y:S01]  /*9d40*/  FMUL.FTZ R47, R47, R5.reuse ;  /* 0x000000052f2f7220 */ /* 0x080fe20000410000 */
[-C--:B------:R-:W-:Y:S01]  /*9d50*/  FMUL.FTZ R46, R46, R5.reuse ;  /* 0x000000052e2e7220 */ /* 0x080fe20000410000 */
[----:B------:R-:W-:Y:S01]  /*9d60*/  FMUL.FTZ R51, R51, R5 ;  /* 0x0000000533337220 */ /* 0x000fe20000410000 */
[----:B------:R-:W-:-:S04]  /*9d70*/  IMAD.WIDE R20, R224, 0x2, R160 ;  /* 0x00000002e0147825 */ /* 0x000fc800078e02a0 */
[-C--:B------:R-:W-:Y:S01]  /*9d80*/  FMUL.FTZ R50, R50, R5.reuse ;  /* 0x0000000532327220 */ /* 0x080fe20000410000 */
[-C--:B------:R-:W-:Y:S01]  /*9d90*/  FMUL.FTZ R55, R55, R5.reuse ;  /* 0x0000000537377220 */ /* 0x080fe20000410000 */
[-C--:B------:R-:W-:Y:S01]  /*9da0*/  FMUL.FTZ R54, R54, R5.reuse ;  /* 0x0000000536367220 */ /* 0x080fe20000410000 */
[-C--:B------:R-:W-:Y:S01]  /*9db0*/  FMUL.FTZ R59, R59, R5.reuse ;  /* 0x000000053b3b7220 */ /* 0x080fe20000410000 */
[----:B------:R-:W-:Y:S01]  /*9dc0*/  IADD3 R9, P3, R20, 0xc060, RZ ;  /* 0x0000c06014097810 */ /* 0x000fe20007f7e0ff */
[-C--:B------:R-:W-:Y:S01]  /*9dd0*/  FMUL.FTZ R58, R58, R5.reuse ;  /* 0x000000053a3a7220 */ /* 0x080fe20000410000 */
[-C--:B------:R-:W-:Y:S01]  /*9de0*/  FMUL.FTZ R63, R63, R5.reuse ;  /* 0x000000053f3f7220 */ /* 0x080fe20000410000 */
[-C--:B------:R-:W-:Y:S01]  /*9df0*/  FMUL.FTZ R62, R62, R5.reuse ;  /* 0x000000053e3e7220 */ /* 0x080fe20000410000 */
[----:B------:R-:W-:Y:S01]  /*9e00*/  LOP3.LUT R4, R9, 0x380, RZ, 0xc0, !PT ;  /* 0x0000038009047812 */ /* 0x000fe200078ec0ff */
        /* <DEDUP_REMOVED lines=41> */
[----:B------:R-:W-:Y:S01]  /*a0a0*/  LEA R7, R218, R19, 0x6 ;  /* 0x00000013da077211 */ /* 0x000fe200078e30ff */
[-C--:B------:R-:W-:Y:S01]  /*a0b0*/  FMUL.FTZ R169, R146, R5.reuse ;  /* 0x0000000592a97220 */ /* 0x080fe20000410000 */
[-C--:B------:R-:W-:Y:S01]  /*a0c0*/  FMUL.FTZ R170, R151, R5.reuse ;  /* 0x0000000597aa7220 */ /* 0x080fe20000410000 */
[----:B------:R-:W-:Y:S01]  /*a0d0*/  FMUL.FTZ R172, R150, R5 ;  /* 0x0000000596ac7220 */ /* 0x000fe20000410000 */
[-C--:B------:R-:W-:Y:S01]  /*a0e0*/  FMUL.FTZ R195, R61, R6.reuse ;  /* 0x000000063dc37220 */ /* 0x080fe20000410000 */
[-C--:B------:R-:W-:Y:S01]  /*a0f0*/  FMUL.FTZ R194, R65, R6.reuse ;  /* 0x0000000641c27220 */ /* 0x080fe20000410000 */
[----:B------:R-:W-:Y:S01]  /*a100*/  FMUL.FTZ R193, R69, R6 ;  /* 0x0000000645c17220 */ /* 0x000fe20000410000 */
[----:B------:R-:W-:Y:S01]  /*a110*/  SHF.R.U64 R4, R4, 0x3, RZ ;  /* 0x0000000304047819 */ /* 0x000fe200000012ff */
[----:B------:R-:W-:Y:S01]  /*a120*/  IMAD.X R5, RZ, RZ, R21, P3 ;  /* 0x000000ffff057224 */ /* 0x000fe200018e0615 */
[C---:B------:R-:W-:Y:S01]  /*a130*/  IADD3 R107, P4, R20.reuse, 0xc040, RZ ;  /* 0x0000c040146b7810 */ /* 0x040fe20007f9e0ff */
[----:B------:R-:W-:Y:S01]  /*a140*/  IMAD.WIDE R160, R7, 0x2, R160 ;  /* 0x0000000207a07825 */ /* 0x000fe200078e02a0 */
[----:B------:R-:W-:-:S03]  /*a150*/  IADD3 R73, P5, R20, 0xc020, RZ ;  /* 0x0000c02014497810 */ /* 0x000fc60007fbe0ff */
[-C--:B------:R-:W-:Y:S01]  /*a160*/  FMUL.FTZ R171, R32, R6.reuse ;  /* 0x0000000620ab7220 */ /* 0x080fe20000410000 */
[C---:B------:R-:W-:Y:S01]  /*a170*/  IADD3 R33, P1, R20.reuse, 0x20, RZ ;  /* 0x0000002014217810 */ /* 0x040fe20007f3e0ff */
[-C--:B------:R-:W-:Y:S01]  /*a180*/  FMUL.FTZ R197, R53, R6.reuse ;  /* 0x0000000635c57220 */ /* 0x080fe20000410000 */
[----:B------:R-:W-:Y:S01]  /*a190*/  IADD3 R64, P2, R20, 0x8040, RZ ;  /* 0x0000804014407810 */ /* 0x000fe20007f5e0ff */
[-C--:B------:R-:W-:Y:S01]  /*a1a0*/  FMUL.FTZ R181, R52, R6.reuse ;  /* 0x0000000634b57220 */ /* 0x080fe20000410000 */
[C---:B------:R-:W-:Y:S01]  /*a1b0*/  IADD3 R69, P6, R20.reuse, 0xc000, RZ ;  /* 0x0000c00014457810 */ /* 0x040fe20007fde0ff */
[-C--:B------:R-:W-:Y:S01]  /*a1c0*/  FMUL.FTZ R196, R57, R6.reuse ;  /* 0x0000000639c47220 */ /* 0x080fe20000410000 */
[----:B------:R-:W-:Y:S01]  /*a1d0*/  IADD3 R65, P0, R20, 0x8060, RZ ;  /* 0x0000806014417810 */ /* 0x000fe20007f1e0ff */
[-C--:B------:R-:W-:Y:S01]  /*a1e0*/  FMUL.FTZ R179, R60, R6.reuse ;  /* 0x000000063cb37220 */ /* 0x080fe20000410000 */
[C---:B------:R-:W-:Y:S01]  /*a1f0*/  IADD3 R61, P3, R20.reuse, 0x8020, RZ ;  /* 0x00008020143d7810 */ /* 0x040fe20007f7e0ff */
[--C-:B------:R-:W-:Y:S01]  /*a200*/  IMAD.X R7, RZ, RZ, R21.reuse, P4 ;  /* 0x000000ffff077224 */ /* 0x100fe200020e0615 */
[----:B------:R-:W-:Y:S01]  /*a210*/  LOP3.LUT R131, R20, 0x380, RZ, 0xc0, !PT ;  /* 0x0000038014837812 */ /* 0x000fe200078ec0ff */
[--C-:B------:R-:W-:Y:S01]  /*a220*/  IMAD.X R15, RZ, RZ, R21.reuse, P1 ;  /* 0x000000ffff0f7224 */ /* 0x100fe200008e0615 */
[----:B------:R-:W-:Y:S01]  /*a230*/  LOP3.LUT R4, R4, R9, RZ, 0x3c, !PT ;  /* 0x0000000904047212 */ /* 0x000fe200078e3cff */
[--C-:B------:R-:W-:Y:S01]  /*a240*/  IMAD.X R9, RZ, RZ, R21.reuse, P5 ;  /* 0x000000ffff097224 */ /* 0x100fe200028e0615 */
[-C--:B------:R-:W-:Y:S01]  /*a250*/  IADD3.X R11, RZ, R21.reuse, RZ, P6, !PT ;  /* 0x00000015ff0b7210 */ /* 0x080fe200037fe4ff */
[--C-:B------:R-:W-:Y:S01]  /*a260*/  IMAD.X R135, RZ, RZ, R21.reuse, P2 ;  /* 0x000000ffff877224 */ /* 0x100fe200010e0615 */
[-C--:B------:R-:W-:Y:S01]  /*a270*/  IADD3.X R139, RZ, R21.reuse, RZ, P3, !PT ;  /* 0x00000015ff8b7210 */ /* 0x080fe20001ffe4ff */
[----:B------:R-:W-:Y:S01]  /*a280*/  FMUL.FTZ R180, R56, R6 ;  /* 0x0000000638b47220 */ /* 0x000fe20000410000 */
[C---:B------:R-:W-:Y:S01]  /*a290*/  IADD3 R60, P4, R20.reuse, 0x8000, RZ ;  /* 0x00008000143c7810 */ /* 0x040fe20007f9e0ff */
[--C-:B------:R-:W-:Y:S01]  /*a2a0*/  IMAD.X R13, RZ, RZ, R21.reuse, P0 ;  /* 0x000000ffff0d7224 */ /* 0x100fe200000e0615 */
[C---:B------:R-:W-:Y:S01]  /*a2b0*/  IADD3 R57, P5, R20.reuse, 0x4060, RZ ;  /* 0x0000406014397810 */ /* 0x040fe20007fbe0ff */
[----:B------:R-:W-:Y:S01]  /*a2c0*/  ULDC UR10, c[0x0][0xc44] ;  /* 0x00031100000a7ab9 */ /* 0x000fe20000000800 */
[C---:B------:R-:W-:Y:S01]  /*a2d0*/  IADD3 R53, P6, R20.reuse, 0x40, RZ ;  /* 0x0000004014357810 */ /* 0x040fe20007fde0ff */
[--C-:B------:R-:W-:Y:S01]  /*a2e0*/  IMAD.X R143, RZ, RZ, R21.reuse, P4 ;  /* 0x000000ffff8f7224 */ /* 0x100fe200020e0615 */
[C---:B------:R-:W-:Y:S01]  /*a2f0*/  IADD3 R52, P1, R20.reuse, 0x4020, RZ ;  /* 0x0000402014347810 */ /* 0x040fe20007f3e0ff */
[--C-:B------:R-:W-:Y:S01]  /*a300*/  IMAD.X R147, RZ, RZ, R21.reuse, P5 ;  /* 0x000000ffff937224 */ /* 0x100fe200028e0615 */
[C---:B------:R-:W-:Y:S01]  /*a310*/  IADD3 R32, P2, R20.reuse, 0x4000, RZ ;  /* 0x0000400014207810 */ /* 0x040fe20007f5e0ff */
[--C-:B------:R-:W-:Y:S01]  /*a320*/  IMAD.X R151, RZ, RZ, R21.reuse, P6 ;  /* 0x000000ffff977224 */ /* 0x100fe200030e0615 */
[----:B------:R-:W-:Y:S01]  /*a330*/  IADD3 R30, P3, R20, 0x60, RZ ;  /* 0x00000060141e7810 */ /* 0x000fe20007f7e0ff */
[--C-:B------:R-:W-:Y:S01]  /*a340*/  IMAD.X R155, RZ, RZ, R21.reuse, P1 ;  /* 0x000000ffff9b7224 */ /* 0x100fe200008e0615 */
[----:B------:R-:W-:Y:S01]  /*a350*/  SHF.R.U64 R131, R131, 0x3, RZ ;  /* 0x0000000383837819 */ /* 0x000fe200000012ff */
[--C-:B------:R-:W-:Y:S01]  /*a360*/  IMAD.X R157, RZ, RZ, R21.reuse, P2 ;  /* 0x000000ffff9d7224 */ /* 0x100fe200010e0615 */
[----:B------:R-:W-:Y:S01]  /*a370*/  R2UR UR14, R216 ;  /* 0x00000000d80e72ca */ /* 0x000fe200000e0000 */
[----:B------:R-:W-:Y:S01]  /*a380*/  IMAD.X R159, RZ, RZ, R21, P3 ;  /* 0x000000ffff9f7224 */ /* 0x000fe200018e0615 */
[----:B------:R-:W-:Y:S01]  /*a390*/  IADD3 R56, P0, R20, 0x4040, RZ ;  /* 0x0000404014387810 */ /* 0x000fe20007f1e0ff */
[----:B------:R-:W-:Y:S01]  /*a3a0*/  ULDC.64 UR8, c[0x0][0xb90] ;  /* 0x0002e40000087ab9 */ /* 0x000fe20000000a00 */
[----:B------:R-:W-:Y:S01]  /*a3b0*/  LOP3.LUT R130, R131, R20, RZ, 0x3c, !PT ;  /* 0x0000001483827212 */ /* 0x000fe200078e3cff */
[-C--:B------:R-:W-:Y:S01]  /*a3c0*/  FMUL.FTZ R177, R68, R6.reuse ;  /* 0x0000000644b17220 */ /* 0x080fe20000410000 */
[----:B------:R-:W-:Y:S01]  /*a3d0*/  R2UR UR16, R217 ;  /* 0x00000000d91072ca */ /* 0x000fe200000e0000 */
[----:B------:R-:W0:Y:S01]  /*a3e0*/  LDC R198, c[0x0][0xbe8] ;  /* 0x0002fa00ffc67b82 */ /* 0x000e220000000800 */
[-C--:B------:R-:W-:Y:S01]  /*a3f0*/  IADD3.X R153, RZ, R21.reuse, RZ, P0, !PT ;  /* 0x00000015ff997210 */ /* 0x080fe200007fe4ff */
[-C--:B------:R-:W-:Y:S01]  /*a400*/  FMUL.FTZ R25, R25, R6.reuse ;  /* 0x0000000619197220 */ /* 0x080fe20000410000 */
[----:B------:R-:W-:Y:S01]  /*a410*/  MOV R131, R21 ;  /* 0x0000001500837202 */ /* 0x000fe20000000f00 */
[-C--:B------:R-:W-:Y:S01]  /*a420*/  FMUL.FTZ R24, R24, R6.reuse ;  /* 0x0000000618187220 */ /* 0x080fe20000410000 */
[----:B------:R-:W-:Y:S01]  /*a430*/  LOP3.LUT R21, R64, 0x380, RZ, 0xc0, !PT ;  /* 0x0000038040157812 */ /* 0x000fe200078ec0ff */
[----:B------:R-:W-:Y:S01]  /*a440*/  UIADD3 UR5, -UR14, URZ, URZ ;  /* 0x0000003f0e057290 */ /* 0x000fe2000fffe13f */
[----:B------:R-:W-:Y:S01]  /*a450*/  LOP3.LUT R20, R61, 0x380, RZ, 0xc0, !PT ;  /* 0x000003803d147812 */ /* 0x000fe200078ec0ff */
[-C--:B------:R-:W-:Y:S01]  /*a460*/  FMUL.FTZ R29, R29, R6.reuse ;  /* 0x000000061d1d7220 */ /* 0x080fe20000410000 */
[----:B------:R-:W-:Y:S01]  /*a470*/  SHF.R.U64 R21, R21, 0x3, RZ ;  /* 0x0000000315157819 */ /* 0x000fe200000012ff */
[----:B------:R-:W-:Y:S01]  /*a480*/  FMUL.FTZ R28, R28, R6 ;  /* 0x000000061c1c7220 */ /* 0x000fe20000410000 */
[----:B------:R-:W-:Y:S01]  /*a490*/  SHF.R.U64 R20, R20, 0x3, RZ ;  /* 0x0000000314147819 */ /* 0x000fe200000012ff */
[----:B------:R-:W-:Y:S01]  /*a4a0*/  UIMAD UR10, UR10, UR5, UR16 ;  /* 0x000000050a0a72a4 */ /* 0x000fe2000f8e0210 */
[----:B------:R-:W-:Y:S01]  /*a4b0*/  LOP3.LUT R134, R21, R64, RZ, 0x3c, !PT ;  /* 0x0000004015867212 */ /* 0x000fe200078e3cff */
[-C--:B------:R-:W-:Y:S01]  /*a4c0*/  FMUL.FTZ R36, R36, R6.reuse ;  /* 0x0000000624247220 */ /* 0x080fe20000410000 */
[----:B------:R-:W-:Y:S01]  /*a4d0*/  LOP3.LUT R21, R60, 0x380, RZ, 0xc0, !PT ;  /* 0x000003803c157812 */ /* 0x000fe200078ec0ff */
[----:B------:R-:W-:Y:S01]  /*a4e0*/  USHF.R.S32.HI UR11, URZ, 0x1f, UR10 ;  /* 0x0000001f3f0b7899 */ /* 0x000fe2000801140a */
[----:B------:R-:W-:Y:S01]  /*a4f0*/  LOP3.LUT R138, R20, R61, RZ, 0x3c, !PT ;  /* 0x0000003d148a7212 */ /* 0x000fe200078e3cff */
[----:B------:R-:W-:Y:S01]  /*a500*/  UIMAD.WIDE.U32 UR6, UR10, UR8, URZ ;  /* 0x000000080a0672a5 */ /* 0x000fe2000f8e003f */
[----:B------:R-:W-:Y:S01]  /*a510*/  LOP3.LUT R20, R57, 0x380, RZ, 0xc0, !PT ;  /* 0x0000038039147812 */ /* 0x000fe200078ec0ff */
[----:B------:R-:W-:Y:S01]  /*a520*/  UIMAD UR5, UR11, UR8, URZ ;  /* 0x000000080b0572a4 */ /* 0x000fe2000f8e023f */
[----:B------:R-:W-:Y:S01]  /*a530*/  LOP3.LUT R14, R33, 0x380, RZ, 0xc0, !PT ;  /* 0x00000380210e7812 */ /* 0x000fe200078ec0ff */
[----:B------:R-:W-:Y:S01]  /*a540*/  FMUL.FTZ R41, R41, R6 ;  /* 0x0000000629297220 */ /* 0x000fe20000410000 */
[----:B------:R-:W-:Y:S01]  /*a550*/  SHF.R.U64 R21, R21, 0x3, RZ ;  /* 0x0000000315157819 */ /* 0x000fe200000012ff */
[----:B------:R-:W-:Y:S01]  /*a560*/  UIMAD UR5, UR10, UR9, UR5 ;  /* 0x000000090a0572a4 */ /* 0x000fe2000f8e0205 */
[----:B------:R-:W-:Y:S01]  /*a570*/  SHF.R.U64 R20, R20, 0x3, RZ ;  /* 0x0000000314147819 */ /* 0x000fe200000012ff */
[----:B------:R-:W-:Y:S01]  /*a580*/  IMAD.U32 R126, RZ, RZ, UR6 ;  /* 0x00000006ff7e7e24 */ /* 0x000fe2000f8e00ff */
[----:B------:R-:W-:Y:S01]  /*a590*/  SHF.R.U64 R14, R14, 0x3, RZ ;  /* 0x000000030e0e7819 */ /* 0x000fe200000012ff */
[----:B------:R-:W-:Y:S01]  /*a5a0*/  UIADD3 UR6, UR7, UR5, URZ ;  /* 0x0000000507067290 */ /* 0x000fe2000fffe03f */
[----:B------:R-:W-:Y:S01]  /*a5b0*/  LOP3.LUT R142, R21, R60, RZ, 0x3c, !PT ;  /* 0x0000003c158e7212 */ /* 0x000fe200078e3cff */
[----:B------:R-:W-:Y:S01]  /*a5c0*/  UIADD3 UR5, UR12, 0x38860, URZ ;  /* 0x000388600c057890 */ /* 0x000fe2000fffe03f */
[----:B------:R-:W-:Y:S01]  /*a5d0*/  LOP3.LUT R146, R20, R57, RZ, 0x3c, !PT ;  /* 0x0000003914927212 */ /* 0x000fe200078e3cff */
[-C--:B------:R-:W-:Y:S01]  /*a5e0*/  FMUL.FTZ R40, R40, R6.reuse ;  /* 0x0000000628287220 */ /* 0x080fe20000410000 */
[----:B------:R-:W-:Y:S01]  /*a5f0*/  LOP3.LUT R21, R52, 0x380, RZ, 0xc0, !PT ;  /* 0x0000038034157812 */ /* 0x000fe200078ec0ff */
[----:B------:R-:W-:Y:S01]  /*a600*/  UPRMT UR5, UR13, 0x654, UR5 ;  /* 0x000006540d057896 */ /* 0x000fe20008000005 */
[----:B------:R-:W-:Y:S01]  /*a610*/  LOP3.LUT R10, R69, 0x380, RZ, 0xc0, !PT ;  /* 0x00000380450a7812 */ /* 0x000fe200078ec0ff */
[-C--:B------:R-:W-:Y:S01]  /*a620*/  FMUL.FTZ R44, R44, R6.reuse ;  /* 0x000000062c2c7220 */ /* 0x080fe20000410000 */
[----:B------:R-:W-:Y:S01]  /*a630*/  LOP3.LUT R57, R32, 0x380, RZ, 0xc0, !PT ;  /* 0x0000038020397812 */ /* 0x000fe200078ec0ff */
[-C--:B------:R-:W-:Y:S01]  /*a640*/  FMUL.FTZ R49, R49, R6.reuse ;  /* 0x0000000631317220 */ /* 0x080fe20000410000 */
[----:B------:R-:W-:Y:S01]  /*a650*/  LOP3.LUT R14, R14, R33, RZ, 0x3c, !PT ;  /* 0x000000210e0e7212 */ /* 0x000fe200078e3cff */
[-C--:B------:R-:W-:Y:S01]  /*a660*/  FMUL.FTZ R48, R48, R6.reuse ;  /* 0x0000000630307220 */ /* 0x080fe20000410000 */
[----:B------:R-:W-:Y:S01]  /*a670*/  LOP3.LUT R33, R56, 0x380, RZ, 0xc0, !PT ;  /* 0x0000038038217812 */ /* 0x000fe200078ec0ff */
[-C--:B------:R-:W-:Y:S01]  /*a680*/  FMUL.FTZ R176, R72, R6.reuse ;  /* 0x0000000648b07220 */ /* 0x080fe20000410000 */
[----:B------:R-:W-:Y:S01]  /*a690*/  SHF.R.U64 R21, R21, 0x3, RZ ;  /* 0x0000000315157819 */ /* 0x000fe200000012ff */
[----:B------:R-:W-:Y:S01]  /*a6a0*/  SYNCS.ARRIVE.TRANS64.RED.A1T0 RZ, [UR5], RZ ;  /* 0x000000ffffff79a7 */ /* 0x000fe20008100405 */
[----:B------:R-:W-:Y:S01]  /*a6b0*/  SHF.R.U64 R10, R10, 0x3, RZ ;  /* 0x000000030a0a7819 */ /* 0x000fe200000012ff */
[-C--:B------:R-:W-:Y:S01]  /*a6c0*/  FMUL.FTZ R76, R76, R6.reuse ;  /* 0x000000064c4c7220 */ /* 0x080fe20000410000 */
[----:B------:R-:W-:Y:S01]  /*a6d0*/  SHF.R.U64 R57, R57, 0x3, RZ ;  /* 0x0000000339397819 */ /* 0x000fe200000012ff */
[-C--:B------:R-:W-:Y:S01]  /*a6e0*/  FMUL.FTZ R81, R81, R6.reuse ;  /* 0x0000000651517220 */ /* 0x080fe20000410000 */
[----:B------:R-:W-:Y:S01]  /*a6f0*/  LOP3.LUT R20, R53, 0x380, RZ, 0xc0, !PT ;  /* 0x0000038035147812 */ /* 0x000fe200078ec0ff */
[-C--:B------:R-:W-:Y:S01]  /*a700*/  FMUL.FTZ R80, R80, R6.reuse ;  /* 0x0000000650507220 */ /* 0x080fe20000410000 */
[----:B------:R-:W-:Y:S01]  /*a710*/  SHF.R.U64 R33, R33, 0x3, RZ ;  /* 0x0000000321217819 */ /* 0x000fe200000012ff */
[----:B------:R-:W-:Y:S01]  /*a720*/  FMUL.FTZ R84, R84, R6 ;  /* 0x0000000654547220 */ /* 0x000fe20000410000 */
[----:B------:R-:W-:Y:S01]  /*a730*/  LOP3.LUT R154, R21, R52, RZ, 0x3c, !PT ;  /* 0x00000034159a7212 */ /* 0x000fe200078e3cff */
[-C--:B------:R-:W-:Y:S01]  /*a740*/  FMUL.FTZ R89, R89, R6.reuse ;  /* 0x0000000659597220 */ /* 0x080fe20000410000 */
[----:B------:R-:W-:Y:S01]  /*a750*/  LOP3.LUT R10, R10, R69, RZ, 0x3c, !PT ;  /* 0x000000450a0a7212 */ /* 0x000fe200078e3cff */
[-C--:B------:R-:W-:Y:S01]  /*a760*/  FMUL.FTZ R88, R88, R6.reuse ;  /* 0x0000000658587220 */ /* 0x080fe20000410000 */
[----:B------:R-:W-:Y:S01]  /*a770*/  IADD3 R52, P3, R160, 0x1000, RZ ;  /* 0x00001000a0347810 */ /* 0x000fe20007f7e0ff */
[----:B------:R-:W-:Y:S01]  /*a780*/  FMUL.FTZ R92, R92, R6 ;  /* 0x000000065c5c7220 */ /* 0x000fe20000410000 */
[----:B------:R-:W-:Y:S01]  /*a790*/  LOP3.LUT R156, R57, R32, RZ, 0x3c, !PT ;  /* 0x00000020399c7212 */ /* 0x000fe200078e3cff */
[-C--:B------:R-:W-:Y:S01]  /*a7a0*/  FMUL.FTZ R97, R97, R6.reuse ;  /* 0x0000000661617220 */ /* 0x080fe20000410000 */
[----:B------:R-:W-:Y:S01]  /*a7b0*/  IADD3 R57, P6, R160, 0x4000, RZ ;  /* 0x00004000a0397810 */ /* 0x000fe20007fde0ff */
[-C--:B------:R-:W-:Y:S01]  /*a7c0*/  FMUL.FTZ R96, R96, R6.reuse ;  /* 0x0000000660607220 */ /* 0x080fe20000410000 */
[----:B------:R-:W-:Y:S01]  /*a7d0*/  IADD3 R69, P2, R160, 0x7000, RZ ;  /* 0x00007000a0457810 */ /* 0x000fe20007f5e0ff */
[-C--:B------:R-:W-:Y:S01]  /*a7e0*/  FMUL.FTZ R100, R100, R6.reuse ;  /* 0x0000000664647220 */ /* 0x080fe20000410000 */
[----:B------:R-:W-:Y:S01]  /*a7f0*/  SHF.R.U64 R20, R20, 0x3, RZ ;  /* 0x0000000314147819 */ /* 0x000fe200000012ff */
[----:B------:R-:W-:Y:S01]  /*a800*/  FMUL.FTZ R104, R104, R6 ;  /* 0x0000000668687220 */ /* 0x000fe20000410000 */
[----:B------:R-:W-:Y:S01]  /*a810*/  LOP3.LUT R152, R33, R56, RZ, 0x3c, !PT ;  /* 0x0000003821987212 */ /* 0x000fe200078e3cff */
[-C--:B------:R-:W-:Y:S01]  /*a820*/  FMUL.FTZ R108, R108, R6.reuse ;  /* 0x000000066c6c7220 */ /* 0x080fe20000410000 */
[----:B------:R-:W-:Y:S01]  /*a830*/  IADD3 R33, P4, R160, 0x2000, RZ ;  /* 0x00002000a0217810 */ /* 0x000fe20007f9e0ff */
[-C--:B------:R-:W-:Y:S01]  /*a840*/  FMUL.FTZ R112, R112, R6.reuse ;  /* 0x0000000670707220 */ /* 0x080fe20000410000 */
[----:B------:R-:W-:Y:S01]  /*a850*/  LOP3.LUT R21, R52, 0x380, RZ, 0xc0, !PT ;  /* 0x0000038034157812 */ /* 0x000fe200078ec0ff */
[-C--:B------:R-:W-:Y:S01]  /*a860*/  FMUL.FTZ R116, R116, R6.reuse ;  /* 0x0000000674747220 */ /* 0x080fe20000410000 */
        /* <DEDUP_REMOVED lines=9> */
[-C--:B------:R-:W-:Y:S01]  /*a900*/  FMUL.FTZ R133, R133, R6.reuse ;  /* 0x0000000685857220 */ /* 0x080fe20000410000 */
[----:B------:R-:W-:Y:S01]  /*a910*/  SHF.R.U64 R56, R56, 0x3, RZ ;  /* 0x0000000338387819 */ /* 0x000fe200000012ff */
[-C--:B------:R-:W-:Y:S01]  /*a920*/  FMUL.FTZ R132, R132, R6.reuse ;  /* 0x0000000684847220 */ /* 0x080fe20000410000 */
[----:B------:R-:W-:Y:S01]  /*a930*/  SHF.R.U64 R68, R68, 0x3, RZ ;  /* 0x0000000344447819 */ /* 0x000fe200000012ff */
[-C--:B------:R-:W-:Y:S01]  /*a940*/  FMUL.FTZ R137, R137, R6.reuse ;  /* 0x0000000689897220 */ /* 0x080fe20000410000 */
[----:B------:R-:W-:Y:S01]  /*a950*/  SHF.R.U64 R32, R20, 0x3, RZ ;  /* 0x0000000314207819 */ /* 0x000fe200000012ff */
[----:B------:R-:W-:Y:S01]  /*a960*/  FMUL.FTZ R136, R136, R6 ;  /* 0x0000000688887220 */ /* 0x000fe20000410000 */
[----:B------:R-:W-:Y:S01]  /*a970*/  LOP3.LUT R20, R21, R52, RZ, 0x3c, !PT ;  /* 0x0000003415147212 */ /* 0x000fe200078e3cff */
[-C--:B------:R-:W-:Y:S01]  /*a980*/  FMUL.FTZ R141, R141, R6.reuse ;  /* 0x000000068d8d7220 */ /* 0x080fe20000410000 */
[----:B------:R-:W-:Y:S01]  /*a990*/  LOP3.LUT R56, R56, R57, RZ, 0x3c, !PT ;  /* 0x0000003938387212 */ /* 0x000fe200078e3cff */
[-C--:B------:R-:W-:Y:S01]  /*a9a0*/  FMUL.FTZ R140, R140, R6.reuse ;  /* 0x000000068c8c7220 */ /* 0x080fe20000410000 */
[----:B------:R-:W-:Y:S01]  /*a9b0*/  IADD3.X R21, RZ, R161, RZ, P3, !PT ;  /* 0x000000a1ff157210 */ /* 0x000fe20001ffe4ff */
[-C--:B------:R-:W-:Y:S01]  /*a9c0*/  FMUL.FTZ R145, R145, R6.reuse ;  /* 0x0000000691917220 */ /* 0x080fe20000410000 */
[----:B------:R-:W-:Y:S01]  /*a9d0*/  LOP3.LUT R68, R68, R69, RZ, 0x3c, !PT ;  /* 0x0000004544447212 */ /* 0x000fe200078e3cff */
[--C-:B------:R-:W-:Y:S01]  /*a9e0*/  IMAD.X R69, RZ, RZ, R161.reuse, P2 ;  /* 0x000000ffff457224 */ /* 0x100fe200010e06a1 */
[----:B------:R-:W-:Y:S01]  /*a9f0*/  IADD3 R57, P3, R160, 0x8000, RZ ;  /* 0x00008000a0397810 */ /* 0x000fe20007f7e0ff */
[-C--:B------:R-:W-:Y:S01]  /*aa00*/  FMUL.FTZ R144, R144, R6.reuse ;  /* 0x0000000690907220 */ /* 0x080fe20000410000 */
[----:B------:R-:W-:Y:S01]  /*aa10*/  IADD3 R123, P2, R160, 0xe000, RZ ;  /* 0x0000e000a07b7810 */ /* 0x000fe20007f5e0ff */
[----:B------:R-:W-:Y:S01]  /*aa20*/  FMUL.FTZ R149, R149, R6 ;  /* 0x0000000695957220 */ /* 0x000fe20000410000 */
[----:B------:R-:W-:Y:S01]  /*aa30*/  F2FP.BF16.F32.PACK_AB R24, R25, R24 ;  /* 0x000000181918723e */ /* 0x000fe200000010ff */
[----:B------:R-:W-:Y:S01]  /*aa40*/  FMUL.FTZ R148, R148, R6 ;  /* 0x0000000694947220 */ /* 0x000fe20000410000 */
[----:B------:R-:W-:Y:S01]  /*aa50*/  F2FP.BF16.F32.PACK_AB R25, R27, R26 ;  /* 0x0000001a1b19723e */ /* 0x000fe200000010ff */
[----:B------:R-:W-:Y:S01]  /*aa60*/  USHF.R.S32.HI UR12, URZ, 0x1f, UR14 ;  /* 0x0000001f3f0c7899 */ /* 0x000fe2000801140e */
[----:B------:R-:W-:Y:S01]  /*aa70*/  F2FP.BF16.F32.PACK_AB R27, R31, R17 ;  /* 0x000000111f1b723e */ /* 0x000fe200000010ff */
[--C-:B------:R-:W-:Y:S01]  /*aa80*/  IMAD.X R31, RZ, RZ, R161.reuse, P3 ;  /* 0x000000ffff1f7224 */ /* 0x100fe200018e06a1 */
[----:B------:R-:W-:Y:S01]  /*aa90*/  LOP3.LUT R122, R123, 0x380, RZ, 0xc0, !PT ;  /* 0x000003807b7a7812 */ /* 0x000fe200078ec0ff */
[----:B------:R-:W-:Y:S01]  /*aaa0*/  IMAD.U32 R127, RZ, RZ, UR7 ;  /* 0x00000007ff7f7e24 */ /* 0x000fe2000f8e00ff */
[----:B------:R-:W-:Y:S01]  /*aab0*/  MOV R199, R130 ;  /* 0x0000008200c77202 */ /* 0x000fe20000000f00 */
[----:B------:R-:W-:Y:S01]  /*aac0*/  IMAD.U32 R127, RZ, RZ, UR6 ;  /* 0x00000006ff7f7e24 */ /* 0x000fe2000f8e00ff */
[----:B------:R-:W-:Y:S01]  /*aad0*/  IADD3 R130, P3, R160, 0xf000, RZ ;  /* 0x0000f000a0827810 */ /* 0x000fe20007f7e0ff */
[----:B------:R-:W-:Y:S01]  /*aae0*/  ULDC.64 UR6, c[0x0][0xb88] ;  /* 0x0002e20000067ab9 */ /* 0x000fe20000000a00 */
[----:B------:R-:W-:Y:S01]  /*aaf0*/  SHF.R.U64 R122, R122, 0x3, RZ ;  /* 0x000000037a7a7819 */ /* 0x000fe200000012ff */
[----:B------:R-:W-:Y:S01]  /*ab00*/  ULDC UR5, c[0x0][0xa88] ;  /* 0x0002a20000057ab9 */ /* 0x000fe20000000800 */
[----:B------:R-:W-:Y:S01]  /*ab10*/  LOP3.LUT R17, R130, 0x380, RZ, 0xc0, !PT ;  /* 0x0000038082117812 */ /* 0x000fe200078ec0ff */
[--C-:B------:R-:W-:Y:S01]  /*ab20*/  IMAD.X R131, RZ, RZ, R161.reuse, P3 ;  /* 0x000000ffff837224 */ /* 0x100fe200018e06a1 */
[----:B------:R-:W-:Y:S01]  /*ab30*/  LOP3.LUT R122, R122, R123, RZ, 0x3c, !PT ;  /* 0x0000007b7a7a7212 */ /* 0x000fe200078e3cff */
[----:B------:R-:W-:Y:S01]  /*ab40*/  IMAD.X R123, RZ, RZ, R161, P2 ;  /* 0x000000ffff7b7224 */ /* 0x000fe200010e06a1 */
[----:B------:R-:W-:Y:S01]  /*ab50*/  LOP3.LUT R8, R73, 0x380, RZ, 0xc0, !PT ;  /* 0x0000038049087812 */ /* 0x000fe200078ec0ff */
[----:B------:R-:W-:Y:S01]  /*ab60*/  ULDC.64 UR8, c[0x0][0xae8] ;  /* 0x0002ba0000087ab9 */ /* 0x000fe20000000a00 */
[----:B------:R-:W-:-:S02]  /*ab70*/  SHF.R.U64 R17, R17, 0x3, RZ ;  /* 0x0000000311117819 */ /* 0x000fc400000012ff */
[----:B0-----:R-:W-:Y:S02]  /*ab80*/  ISETP.NE.AND P2, PT, R198, 0x1, PT ;  /* 0x00000001c600780c */ /* 0x001fe40003f45270 */
[----:B------:R-:W-:Y:S02]  /*ab90*/  SHF.R.U64 R8, R8, 0x3, RZ ;  /* 0x0000000308087819 */ /* 0x000fe400000012ff */
[----:B------:R-:W-:Y:S02]  /*aba0*/  LOP3.LUT R130, R17, R130, RZ, 0x3c, !PT ;  /* 0x0000008211827212 */ /* 0x000fe400078e3cff */
[----:B------:R-:W-:Y:S02]  /*abb0*/  MOV R17, R4 ;  /* 0x0000000400117202 */ /* 0x000fe40000000f00 */
[----:B------:R-:W0:Y:S01]  /*abc0*/  LDC R4, c[0x0][0xc38] ;  /* 0x00030e00ff047b82 */ /* 0x000e220000000800 */
[----:B------:R-:W-:-:S07]  /*abd0*/  F2FP.BF16.F32.PACK_AB R26, R29, R28 ;  /* 0x0000001c1d1a723e */ /* 0x000fce00000010ff */
[----:B------:R-:W-:Y:S01]  /*abe0*/  BAR.SYNC.DEFER_BLOCKING 0x1, 0x100 ;  /* 0x0044000000007b1d */ /* 0x000fe20000010000 */
[----:B------:R-:W-:Y:S02]  /*abf0*/  LOP3.LUT R8, R8, R73, RZ, 0x3c, !PT ;  /* 0x0000004908087212 */ /* 0x000fe400078e3cff */
[----:B------:R-:W-:Y:S02]  /*ac00*/  LOP3.LUT R12, R65, 0x380, RZ, 0xc0, !PT ;  /* 0x00000380410c7812 */ /* 0x000fe400078ec0ff */
[----:B------:R-:W-:Y:S02]  /*ac10*/  LOP3.LUT R53, R30, 0x380, RZ, 0xc0, !PT ;  /* 0x000003801e357812 */ /* 0x000fe400078ec0ff */
[----:B------:R-:W-:Y:S02]  /*ac20*/  SHF.R.U64 R12, R12, 0x3, RZ ;  /* 0x000000030c0c7819 */ /* 0x000fe400000012ff */
[----:B------:R-:W-:Y:S02]  /*ac30*/  SHF.R.U64 R53, R53, 0x3, RZ ;  /* 0x0000000335357819 */ /* 0x000fe400000012ff */
[----:B------:R-:W-:-:S02]  /*ac40*/  R2UR UR15, R215 ;  /* 0x00000000d70f72ca */ /* 0x000fc400000e0000 */
[----:B------:R-:W-:Y:S02]  /*ac50*/  LOP3.LUT R12, R12, R65, RZ, 0x3c, !PT ;  /* 0x000000410c0c7212 */ /* 0x000fe400078e3cff */
[----:B------:R-:W-:Y:S02]  /*ac60*/  LOP3.LUT R158, R53, R30, RZ, 0x3c, !PT ;  /* 0x0000001e359e7212 */ /* 0x000fe400078e3cff */
[C---:B------:R-:W-:Y:S02]  /*ac70*/  IADD3 R53, P5, R160.reuse, 0x3000, RZ ;  /* 0x00003000a0357810 */ /* 0x040fe40007fbe0ff */
[C---:B------:R-:W-:Y:S02]  /*ac80*/  IADD3 R61, P0, R160.reuse, 0x5000, RZ ;  /* 0x00005000a03d7810 */ /* 0x040fe40007f1e0ff */
[----:B------:R-:W-:Y:S02]  /*ac90*/  IADD3 R65, P1, R160, 0x6000, RZ ;  /* 0x00006000a0417810 */ /* 0x000fe40007f3e0ff */
[----:B------:R-:W-:Y:S01]  /*aca0*/  MOV R134, R134 ;  /* 0x0000008600867202 */ /* 0x000fe20000000f00 */
[----:B------:R1:W-:Y:S01]  /*acb0*/  STSM.16.M88.4 [R199], R24 ;  /* 0x00000018c7007844 */ /* 0x0003e20000000200 */
[----:B------:R-:W-:-:S02]  /*acc0*/  LOP3.LUT R52, R53, 0x380, RZ, 0xc0, !PT ;  /* 0x0000038035347812 */ /* 0x000fc400078ec0ff */
[----:B------:R-:W-:Y:S02]  /*acd0*/  LOP3.LUT R60, R61, 0x380, RZ, 0xc0, !PT ;  /* 0x000003803d3c7812 */ /* 0x000fe400078ec0ff */
[----:B------:R-:W-:Y:S02]  /*ace0*/  LOP3.LUT R64, R65, 0x380, RZ, 0xc0, !PT ;  /* 0x0000038041407812 */ /* 0x000fe400078ec0ff */
[----:B------:R-:W-:Y:S02]  /*acf0*/  LOP3.LUT R30, R57, 0x380, RZ, 0xc0, !PT ;  /* 0x00000380391e7812 */ /* 0x000fe400078ec0ff */
[----:B------:R-:W-:Y:S02]  /*ad00*/  IADD3 R135, RZ, -UR16, RZ ;  /* 0x80000010ff877c10 */ /* 0x000fe4000fffe0ff */
[----:B------:R-:W-:Y:S02]  /*ad10*/  LOP3.LUT R6, R107, 0x380, RZ, 0xc0, !PT ;  /* 0x000003806b067812 */ /* 0x000fe400078ec0ff */
[----:B------:R-:W-:Y:S01]  /*ad20*/  SHF.R.U64 R52, R52, 0x3, RZ ;  /* 0x0000000334347819 */ /* 0x000fe200000012ff */
[----:B0-----:R-:W-:Y:S01]  /*ad30*/  IMAD R135, R4, R135, UR15 ;  /* 0x0000000f04877e24 */ /* 0x001fe2000f8e0287 */
[----:B------:R-:W-:Y:S01]  /*ad40*/  SHF.R.U64 R60, R60, 0x3, RZ ;  /* 0x000000033c3c7819 */ /* 0x000fe200000012ff */
[----:B-1----:R-:W0:Y:S01]  /*ad50*/  LDC.64 R24, c[0x0][0xb98] ;  /* 0x0002e600ff187b82 */ /* 0x002e220000000a00 */
[----:B------:R-:W-:-:S02]  /*ad60*/  MOV R27, R8 ;  /* 0x00000008001b7202 */ /* 0x000fc40000000f00 */
[----:B------:R-:W-:Y:S02]  /*ad70*/  SHF.R.U64 R64, R64, 0x3, RZ ;  /* 0x0000000340407819 */ /* 0x000fe400000012ff */
[----:B------:R-:W-:Y:S02]  /*ad80*/  SHF.R.U64 R30, R30, 0x3, RZ ;  /* 0x000000031e1e7819 */ /* 0x000fe400000012ff */
[----:B------:R-:W-:Y:S01]  /*ad90*/  SHF.R.U64 R6, R6, 0x3, RZ ;  /* 0x0000000306067819 */ /* 0x000fe200000012ff */
[----:B------:R-:W1:Y:S01]  /*ada0*/  @P2 LDC R8, c[0x0][0xbec] ;  /* 0x0002fb00ff082b82 */ /* 0x000e620000000800 */
[----:B------:R-:W-:Y:S02]  /*adb0*/  F2FP.BF16.F32.PACK_AB R40, R41, R40 ;  /* 0x000000282928723e */ /* 0x000fe400000010ff */
[----:B------:R-:W-:Y:S02]  /*adc0*/  F2FP.BF16.F32.PACK_AB R41, R43, R42 ;  /* 0x0000002a2b29723e */ /* 0x000fe400000010ff */
[----:B------:R-:W-:Y:S01]  /*add0*/  LOP3.LUT R32, R32, R33, RZ, 0x3c, !PT ;  /* 0x0000002120207212 */ /* 0x000fe200078e3cff */
[--C-:B------:R-:W-:Y:S01]  /*ade0*/  IMAD.X R33, RZ, RZ, R161.reuse, P4 ;  /* 0x000000ffff217224 */ /* 0x100fe200020e06a1 */
[----:B------:R-:W-:Y:S01]  /*adf0*/  LOP3.LUT R52, R52, R53, RZ, 0x3c, !PT ;  /* 0x0000003534347212 */ /* 0x000fe200078e3cff */
[----:B------:R-:W2:Y:S01]  /*ae00*/  @P2 LDC R9, c[0x0][0xbf0] ;  /* 0x0002fc00ff092b82 */ /* 0x000ea20000000800 */
[----:B------:R-:W-:Y:S01]  /*ae10*/  LOP3.LUT R60, R60, R61, RZ, 0x3c, !PT ;  /* 0x0000003d3c3c7212 */ /* 0x000fe200078e3cff */
[--C-:B------:R-:W-:Y:S01]  /*ae20*/  IMAD.X R53, RZ, RZ, R161.reuse, P5 ;  /* 0x000000ffff357224 */ /* 0x100fe200028e06a1 */
[----:B------:R-:W-:Y:S01]  /*ae30*/  LOP3.LUT R64, R64, R65, RZ, 0x3c, !PT ;  /* 0x0000004140407212 */ /* 0x000fe200078e3cff */
[--C-:B------:R-:W-:Y:S01]  /*ae40*/  IMAD.X R65, RZ, RZ, R161.reuse, P1 ;  /* 0x000000ffff417224 */ /* 0x100fe200008e06a1 */
[----:B------:R-:W-:Y:S01]  /*ae50*/  LOP3.LUT R30, R30, R57, RZ, 0x3c, !PT ;  /* 0x000000391e1e7212 */ /* 0x000fe200078e3cff */
[----:B------:R-:W-:Y:S01]  /*ae60*/  IMAD.X R57, RZ, RZ, R161, P6 ;  /* 0x000000ffff397224 */ /* 0x000fe200030e06a1 */
[----:B------:R-:W-:Y:S01]  /*ae70*/  F2FP.BF16.F32.PACK_AB R43, R47, R46 ;  /* 0x0000002e2f2b723e */ /* 0x000fe200000010ff */
[----:B------:R-:W-:Y:S01]  /*ae80*/  IMAD R47, R135, 0x80, R223 ;  /* 0x00000080872f7824 */ /* 0x000fe200078e02df */
[----:B------:R-:W-:-:S02]  /*ae90*/  LOP3.LUT R6, R6, R107, RZ, 0x3c, !PT ;  /* 0x0000006b06067212 */ /* 0x000fc400078e3cff */
[----:B------:R-:W-:Y:S02]  /*aea0*/  IADD3.X R61, RZ, R161, RZ, P0, !PT ;  /* 0x000000a1ff3d7210 */ /* 0x000fe400007fe4ff */
[C---:B------:R-:W-:Y:S02]  /*aeb0*/  IADD3 R73, P4, R160.reuse, 0x9000, RZ ;  /* 0x00009000a0497810 */ /* 0x040fe40007f9e0ff */
[C---:B------:R-:W-:Y:S01]  /*aec0*/  IADD3 R107, P5, R160.reuse, 0xa000, RZ ;  /* 0x0000a000a06b7810 */ /* 0x040fe20007fbe0ff */
[----:B-1----:R-:W-:Y:S01]  /*aed0*/  @P2 IMAD.HI.U32 R8, R47, R8, RZ ;  /* 0x000000082f082227 */ /* 0x002fe200078e00ff */
[C---:B------:R-:W-:Y:S02]  /*aee0*/  IADD3 R111, P6, R160.reuse, 0xb000, RZ ;  /* 0x0000b000a06f7810 */ /* 0x040fe40007fde0ff */
[C---:B------:R-:W-:Y:S02]  /*aef0*/  IADD3 R115, P0, R160.reuse, 0xc000, RZ ;  /* 0x0000c000a0737810 */ /* 0x040fe40007f1e0ff */
[----:B------:R-:W-:-:S02]  /*af00*/  IADD3 R119, P1, R160, 0xd000, RZ ;  /* 0x0000d000a0777810 */ /* 0x000fc40007f3e0ff */
[----:B------:R-:W-:Y:S02]  /*af10*/  LOP3.LUT R72, R73, 0x380, RZ, 0xc0, !PT ;  /* 0x0000038049487812 */ /* 0x000fe400078ec0ff */
[----:B------:R-:W-:Y:S02]  /*af20*/  LOP3.LUT R106, R107, 0x380, RZ, 0xc0, !PT ;  /* 0x000003806b6a7812 */ /* 0x000fe400078ec0ff */
[----:B------:R-:W-:Y:S02]  /*af30*/  LOP3.LUT R110, R111, 0x380, RZ, 0xc0, !PT ;  /* 0x000003806f6e7812 */ /* 0x000fe400078ec0ff */
[----:B------:R-:W-:Y:S02]  /*af40*/  LOP3.LUT R114, R115, 0x380, RZ, 0xc0, !PT ;  /* 0x0000038073727812 */ /* 0x000fe400078ec0ff */
[----:B------:R-:W-:Y:S02]  /*af50*/  LOP3.LUT R118, R119, 0x380, RZ, 0xc0, !PT ;  /* 0x0000038077767812 */ /* 0x000fe400078ec0ff */
[----:B------:R-:W-:-:S02]  /*af60*/  LOP3.LUT R29, R160, 0x380, RZ, 0xc0, !PT ;  /* 0x00000380a01d7812 */ /* 0x000fc400078ec0ff */
[----:B------:R-:W-:Y:S01]  /*af70*/  F2FP.BF16.F32.PACK_AB R5, R35, R34 ;  /* 0x000000222305723e */ /* 0x000fe200000010ff */
[----:B------:R-:W-:Y:S01]  /*af80*/  IMAD.MOV.U32 R35, RZ, RZ, R47 ;  /* 0x000000ffff237224 */ /* 0x000fe200078e002f */
[----:B------:R-:W-:Y:S01]  /*af90*/  SHF.R.U64 R72, R72, 0x3, RZ ;  /* 0x0000000348487819 */ /* 0x000fe200000012ff */
[----:B0-----:R-:W-:Y:S01]  /*afa0*/  IMAD R34, R24, UR12, RZ ;  /* 0x0000000c18227c24 */ /* 0x001fe2000f8e02ff */
[----:B------:R-:W-:Y:S02]  /*afb0*/  SHF.R.U64 R106, R106, 0x3, RZ ;  /* 0x000000036a6a7819 */ /* 0x000fe400000012ff */
[----:B------:R-:W-:Y:S01]  /*afc0*/  SHF.R.U64 R110, R110, 0x3, RZ ;  /* 0x000000036e6e7819 */ /* 0x000fe200000012ff */
[----:B------:R-:W-:Y:S01]  /*afd0*/  IMAD R34, R25, UR14, R34 ;  /* 0x0000000e19227c24 */ /* 0x000fe2000f8e0222 */
[----:B------:R-:W-:Y:S01]  /*afe0*/  SHF.R.U64 R114, R114, 0x3, RZ ;  /* 0x0000000372727819 */ /* 0x000fe200000012ff */
[----:B------:R-:W-:Y:S01]  /*aff0*/  IMAD.WIDE.U32 R24, R24, UR14, R126 ;  /* 0x0000000e18187c25 */ /* 0x000fe2000f8e007e */
[----:B------:R-:W-:-:S02]  /*b000*/  SHF.R.U64 R118, R118, 0x3, RZ ;  /* 0x0000000376767819 */ /* 0x000fc400000012ff */
[----:B------:R-:W-:Y:S02]  /*b010*/  SHF.R.U64 R29, R29, 0x3, RZ ;  /* 0x000000031d1d7819 */ /* 0x000fe400000012ff */
[----:B------:R-:W-:Y:S02]  /*b020*/  MOV R26, R6 ;  /* 0x00000006001a7202 */ /* 0x000fe40000000f00 */
[----:B--2---:R-:W-:Y:S02]  /*b030*/  @P2 SHF.R.U32.HI R35, RZ, R9, R8 ;  /* 0x00000009ff232219 */ /* 0x004fe40000011608 */
[----:B------:R-:W-:Y:S02]  /*b040*/  MOV R15, R14 ;  /* 0x0000000e000f7202 */ /* 0x000fe40000000f00 */
[----:B------:R-:W-:Y:S02]  /*b050*/  F2FP.BF16.F32.PACK_AB R4, R175, R171 ;  /* 0x000000abaf04723e */ /* 0x000fe400000010ff */
[----:B------:R-:W-:-:S02]  /*b060*/  F2FP.BF16.F32.PACK_AB R6, R174, R36 ;  /* 0x00000024ae06723e */ /* 0x000fc400000010ff */
[----:B------:R-:W-:Y:S01]  /*b070*/  F2FP.BF16.F32.PACK_AB R7, R39, R38 ;  /* 0x000000262707723e */ /* 0x000fe200000010ff */
[----:B------:R-:W-:Y:S01]  /*b080*/  IMAD.MOV R39, RZ, RZ, -R35 ;  /* 0x000000ffff277224 */ /* 0x000fe200078e0a23 */
[----:B------:R-:W-:Y:S02]  /*b090*/  F2FP.BF16.F32.PACK_AB R48, R49, R48 ;  /* 0x000000303130723e */ /* 0x000fe400000010ff */
[----:B------:R-:W-:Y:S01]  /*b0a0*/  LOP3.LUT R72, R72, R73, RZ, 0x3c, !PT ;  /* 0x0000004948487212 */ /* 0x000fe200078e3cff */
[----:B------:R0:W-:Y:S01]  /*b0b0*/  STSM.16.M88.4 [R15], R4 ;  /* 0x000000040f007844 */ /* 0x0001e20000000200 */
[----:B------:R-:W-:Y:S01]  /*b0c0*/  LOP3.LUT R106, R106, R107, RZ, 0x3c, !PT ;  /* 0x0000006b6a6a7212 */ /* 0x000fe200078e3cff */
[--C-:B------:R-:W-:Y:S01]  /*b0d0*/  IMAD.X R107, RZ, RZ, R161.reuse, P5 ;  /* 0x000000ffff6b7224 */ /* 0x100fe200028e06a1 */
[----:B------:R-:W-:Y:S01]  /*b0e0*/  LOP3.LUT R110, R110, R111, RZ, 0x3c, !PT ;  /* 0x0000006f6e6e7212 */ /* 0x000fe200078e3cff */
[--C-:B------:R-:W-:Y:S01]  /*b0f0*/  IMAD.X R111, RZ, RZ, R161.reuse, P6 ;  /* 0x000000ffff6f7224 */ /* 0x100fe200030e06a1 */
[----:B------:R-:W-:Y:S01]  /*b100*/  LOP3.LUT R114, R114, R115, RZ, 0x3c, !PT ;  /* 0x0000007372727212 */ /* 0x000fe200078e3cff */
[----:B------:R-:W-:Y:S01]  /*b110*/  IMAD.X R115, RZ, RZ, R161, P0 ;  /* 0x000000ffff737224 */ /* 0x000fe200000e06a1 */
[----:B------:R-:W-:Y:S01]  /*b120*/  LOP3.LUT R118, R118, R119, RZ, 0x3c, !PT ;  /* 0x0000007776767212 */ /* 0x000fe200078e3cff */
[----:B------:R-:W-:Y:S01]  /*b130*/  IMAD R39, R198, R39, R47 ;  /* 0x00000027c6277224 */ /* 0x000fe200078e022f */
[----:B------:R-:W-:Y:S01]  /*b140*/  LOP3.LUT R28, R29, R160, RZ, 0x3c, !PT ;  /* 0x000000a01d1c7212 */ /* 0x000fe200078e3cff */
[----:B------:R-:W-:Y:S01]  /*b150*/  IMAD.MOV.U32 R29, RZ, RZ, R161 ;  /* 0x000000ffff1d7224 */ /* 0x000fe200078e00a1 */
[----:B------:R-:W-:-:S02]  /*b160*/  MOV R150, R150 ;  /* 0x0000009600967202 */ /* 0x000fc40000000f00 */
[----:B------:R-:W-:Y:S02]  /*b170*/  F2FP.BF16.F32.PACK_AB R42, R173, R44 ;  /* 0x0000002cad2a723e */ /* 0x000fe400000010ff */
[----:B------:R-:W-:Y:S02]  /*b180*/  F2FP.BF16.F32.PACK_AB R49, R51, R50 ;  /* 0x000000323331723e */ /* 0x000fe400000010ff */
[-C--:B------:R-:W-:Y:S01]  /*b190*/  IADD3.X R73, RZ, R161.reuse, RZ, P4, !PT ;  /* 0x000000a1ff497210 */ /* 0x080fe200027fe4ff */
[----:B------:R-:W-:Y:S01]  /*b1a0*/  STSM.16.M88.4 [R150], R40 ;  /* 0x0000002896007844 */ /* 0x000fe20000000200 */
[----:B------:R-:W-:Y:S02]  /*b1b0*/  IADD3.X R119, RZ, R161, RZ, P1, !PT ;  /* 0x000000a1ff777210 */ /* 0x000fe40000ffe4ff */
[----:B------:R-:W-:Y:S02]  /*b1c0*/  MOV R160, R10 ;  /* 0x0000000a00a07202 */ /* 0x000fe40000000f00 */
[----:B------:R-:W-:-:S02]  /*b1d0*/  MOV R158, R158 ;  /* 0x0000009e009e7202 */ /* 0x000fc40000000f00 */
[----:B------:R-:W-:Y:S02]  /*b1e0*/  F2FP.BF16.F32.PACK_AB R50, R197, R181 ;  /* 0x000000b5c532723e */ /* 0x000fe400000010ff */
[----:B------:R-:W-:Y:S02]  /*b1f0*/  F2FP.BF16.F32.PACK_AB R51, R55, R54 ;  /* 0x000000363733723e */ /* 0x000fe400000010ff */
[----:B------:R-:W-:Y:S02]  /*b200*/  MOV R161, R12 ;  /* 0x0000000c00a17202 */ /* 0x000fe40000000f00 */
[----:B------:R-:W-:Y:S01]  /*b210*/  MOV R156, R156 ;  /* 0x0000009c009c7202 */ /* 0x000fe20000000f00 */
[----:B------:R-:W-:Y:S01]  /*b220*/  STSM.16.M88.4 [R158], R48 ;  /* 0x000000309e007844 */ /* 0x000fe20000000200 */
[----:B------:R-:W-:Y:S02]  /*b230*/  F2FP.BF16.F32.PACK_AB R8, R196, R180 ;  /* 0x000000b4c408723e */ /* 0x000fe400000010ff */
[----:B------:R-:W-:-:S02]  /*b240*/  F2FP.BF16.F32.PACK_AB R9, R59, R58 ;  /* 0x0000003a3b09723e */ /* 0x000fc400000010ff */
[----:B------:R-:W-:Y:S02]  /*b250*/  F2FP.BF16.F32.PACK_AB R10, R195, R179 ;  /* 0x000000b3c30a723e */ /* 0x000fe400000010ff */
[----:B------:R-:W-:Y:S02]  /*b260*/  F2FP.BF16.F32.PACK_AB R11, R63, R62 ;  /* 0x0000003e3f0b723e */ /* 0x000fe400000010ff */
[----:B------:R-:W-:Y:S02]  /*b270*/  MOV R154, R154 ;  /* 0x0000009a009a7202 */ /* 0x000fe40000000f00 */
[----:B------:R-:W-:Y:S01]  /*b280*/  F2FP.BF16.F32.PACK_AB R12, R194, R178 ;  /* 0x000000b2c20c723e */ /* 0x000fe200000010ff */
[----:B------:R1:W-:Y:S01]  /*b290*/  STSM.16.M88.4 [R156], R8 ;  /* 0x000000089c007844 */ /* 0x0003e20000000200 */
[----:B------:R-:W-:Y:S02]  /*b2a0*/  F2FP.BF16.F32.PACK_AB R13, R67, R66 ;  /* 0x00000042430d723e */ /* 0x000fe400000010ff */
[----:B------:R-:W-:-:S02]  /*b2b0*/  F2FP.BF16.F32.PACK_AB R14, R193, R177 ;  /* 0x000000b1c10e723e */ /* 0x000fc400000010ff */
[----:B0-----:R-:W-:Y:S02]  /*b2c0*/  F2FP.BF16.F32.PACK_AB R15, R71, R70 ;  /* 0x00000046470f723e */ /* 0x001fe400000010ff */
[----:B------:R-:W-:Y:S02]  /*b2d0*/  MOV R152, R152 ;  /* 0x0000009800987202 */ /* 0x000fe40000000f00 */
[----:B------:R-:W-:Y:S01]  /*b2e0*/  F2FP.BF16.F32.PACK_AB R4, R192, R176 ;  /* 0x000000b0c004723e */ /* 0x000fe200000010ff */
[----:B------:R-:W-:Y:S01]  /*b2f0*/  STSM.16.M88.4 [R154], R12 ;  /* 0x0000000c9a007844 */ /* 0x000fe20000000200 */
[----:B------:R-:W-:Y:S02]  /*b300*/  F2FP.BF16.F32.PACK_AB R5, R75, R74 ;  /* 0x0000004a4b05723e */ /* 0x000fe400000010ff */
[----:B------:R-:W-:Y:S02]  /*b310*/  F2FP.BF16.F32.PACK_AB R6, R191, R76 ;  /* 0x0000004cbf06723e */ /* 0x000fe400000010ff */
[----:B------:R-:W-:-:S02]  /*b320*/  F2FP.BF16.F32.PACK_AB R7, R79, R78 ;  /* 0x0000004e4f07723e */ /* 0x000fc400000010ff */
[----:B-1----:R-:W-:Y:S02]  /*b330*/  IADD3 R8, P0, R35, R24, RZ ;  /* 0x0000001823087210 */ /* 0x002fe40007f1e0ff */
[----:B------:R-:W-:Y:S01]  /*b340*/  F2FP.BF16.F32.PACK_AB R80, R81, R80 ;  /* 0x000000505150723e */ /* 0x000fe200000010ff */
[----:B------:R0:W-:Y:S01]  /*b350*/  STSM.16.M88.4 [R152], R4 ;  /* 0x0000000498007844 */ /* 0x0001e20000000200 */
[----:B------:R-:W-:Y:S02]  /*b360*/  F2FP.BF16.F32.PACK_AB R81, R83, R82 ;  /* 0x000000525351723e */ /* 0x000fe400000010ff */
[----:B------:R-:W-:Y:S02]  /*b370*/  F2FP.BF16.F32.PACK_AB R88, R89, R88 ;  /* 0x000000585958723e */ /* 0x000fe400000010ff */
[----:B------:R-:W-:Y:S02]  /*b380*/  MOV R146, R146 ;  /* 0x0000009200927202 */ /* 0x000fe40000000f00 */
[----:B------:R-:W-:-:S02]  /*b390*/  F2FP.BF16.F32.PACK_AB R82, R190, R84 ;  /* 0x00000054be52723e */ /* 0x000fc400000010ff */
[----:B------:R-:W-:Y:S02]  /*b3a0*/  F2FP.BF16.F32.PACK_AB R83, R87, R86 ;  /* 0x000000565753723e */ /* 0x000fe400000010ff */
[----:B------:R-:W-:Y:S02]  /*b3b0*/  F2FP.BF16.F32.PACK_AB R89, R91, R90 ;  /* 0x0000005a5b59723e */ /* 0x000fe400000010ff */
[----:B------:R-:W-:Y:S01]  /*b3c0*/  F2FP.BF16.F32.PACK_AB R96, R97, R96 ;  /* 0x000000606160723e */ /* 0x000fe200000010ff */
[----:B------:R-:W-:Y:S01]  /*b3d0*/  STSM.16.M88.4 [R146], R80 ;  /* 0x0000005092007844 */ /* 0x000fe20000000200 */
[----:B------:R-:W-:Y:S02]  /*b3e0*/  MOV R142, R142 ;  /* 0x0000008e008e7202 */ /* 0x000fe40000000f00 */
[----:B0-----:R-:W-:Y:S02]  /*b3f0*/  SHF.R.S32.HI R4, RZ, 0x1f, R39 ;  /* 0x0000001fff047819 */ /* 0x001fe40000011427 */
[----:B------:R-:W-:-:S02]  /*b400*/  SHF.R.S32.HI R5, RZ, 0x1f, R35 ;  /* 0x0000001fff057819 */ /* 0x000fc40000011423 */
[----:B------:R-:W-:Y:S01]  /*b410*/  F2FP.BF16.F32.PACK_AB R90, R189, R92 ;  /* 0x0000005cbd5a723e */ /* 0x000fe200000010ff */
[----:B------:R-:W-:Y:S01]  /*b420*/  IMAD R4, R4, UR6, RZ ;  /* 0x0000000604047c24 */ /* 0x000fe2000f8e02ff */
[----:B------:R-:W-:Y:S02]  /*b430*/  IADD3.X R9, R5, R25, R34, P0, !PT ;  /* 0x0000001905097210 */ /* 0x000fe400007fe422 */
[----:B------:R-:W-:Y:S01]  /*b440*/  F2FP.BF16.F32.PACK_AB R91, R95, R94 ;  /* 0x0000005e5f5b723e */ /* 0x000fe200000010ff */
[----:B------:R-:W-:Y:S01]  /*b450*/  IMAD R11, R39, UR7, R4 ;  /* 0x00000007270b7c24 */ /* 0x000fe2000f8e0204 */
[----:B------:R-:W-:Y:S01]  /*b460*/  F2FP.BF16.F32.PACK_AB R97, R99, R98 ;  /* 0x000000626361723e */ /* 0x000fe200000010ff */
[----:B------:R-:W-:Y:S01]  /*b470*/  IMAD.WIDE.U32 R8, R39, UR6, R8 ;  /* 0x0000000627087c25 */ /* 0x000fe2000f8e0008 */
[----:B------:R-:W-:Y:S01]  /*b480*/  MOV R138, R138 ;  /* 0x0000008a008a7202 */ /* 0x000fe20000000f00 */
[----:B------:R-:W-:Y:S01]  /*b490*/  STSM.16.M88.4 [R142], R88 ;  /* 0x000000588e007844 */ /* 0x000fe20000000200 */
[----:B------:R-:W-:Y:S01]  /*b4a0*/  F2FP.BF16.F32.PACK_AB R98, R188, R100 ;  /* 0x00000064bc62723e */ /* 0x000fe200000010ff */
[----:B------:R-:W-:Y:S01]  /*b4b0*/  ULDC.64 UR6, c[0x0][0xb50] ;  /* 0x0002d40000067ab9 */ /* 0x000fe20000000a00 */
[----:B------:R-:W-:Y:S01]  /*b4c0*/  F2FP.BF16.F32.PACK_AB R99, R103, R102 ;  /* 0x000000666763723e */ /* 0x000fe200000010ff */
[----:B------:R-:W-:Y:S01]  /*b4d0*/  IMAD.IADD R9, R9, 0x1, R11 ;  /* 0x0000000109097824 */ /* 0x000fe200078e020b */
[----:B------:R-:W-:-:S02]  /*b4e0*/  F2FP.BF16.F32.PACK_AB R4, R187, R104 ;  /* 0x00000068bb04723e */ /* 0x000fc400000010ff */
[----:B------:R-:W-:Y:S01]  /*b4f0*/  F2FP.BF16.F32.PACK_AB R5, R3, R18 ;  /* 0x000000120305723e */ /* 0x000fe200000010ff */
[----:B------:R-:W-:Y:S01]  /*b500*/  STSM.16.M88.4 [R138], R96 ;  /* 0x000000608a007844 */ /* 0x000fe20000000200 */
[----:B------:R-:W-:Y:S01]  /*b510*/  F2FP.BF16.F32.PACK_AB R6, R186, R108 ;  /* 0x0000006cba06723e */ /* 0x000fe200000010ff */
[----:B------:R-:W-:Y:S01]  /*b520*/  IMAD R3, R198, UR5, RZ ;  /* 0x00000005c6037c24 */ /* 0x000fe2000f8e02ff */
[----:B------:R-:W-:Y:S02]  /*b530*/  F2FP.BF16.F32.PACK_AB R7, R37, R45 ;  /* 0x0000002d2507723e */ /* 0x000fe400000010ff */
[----:B------:R-:W-:Y:S02]  /*b540*/  F2FP.BF16.F32.PACK_AB R76, R185, R112 ;  /* 0x00000070b94c723e */ /* 0x000fe400000010ff */
[----:B------:R-:W-:Y:S01]  /*b550*/  F2FP.BF16.F32.PACK_AB R77, R77, R85 ;  /* 0x000000554d4d723e */ /* 0x000fe200000010ff */
[----:B------:R0:W-:Y:S01]  /*b560*/  STSM.16.M88.4 [R134], R4 ;  /* 0x0000000486007844 */ /* 0x0001e20000000200 */
[----:B------:R-:W-:-:S02]  /*b570*/  F2FP.BF16.F32.PACK_AB R78, R184, R116 ;  /* 0x00000074b84e723e */ /* 0x000fc400000010ff */
[----:B------:R-:W-:Y:S02]  /*b580*/  F2FP.BF16.F32.PACK_AB R79, R93, R101 ;  /* 0x000000655d4f723e */ /* 0x000fe400000010ff */
[----:B------:R-:W-:Y:S02]  /*b590*/  LEA R11, P3, R8, UR6, 0x2 ;  /* 0x00000006080b7c11 */ /* 0x000fe4000f8610ff */
[----:B------:R-:W-:Y:S01]  /*b5a0*/  F2FP.BF16.F32.PACK_AB R125, R121, R125 ;  /* 0x0000007d797d723e */ /* 0x000fe200000010ff */
[----:B------:R-:W-:Y:S01]  /*b5b0*/  STSM.16.M88.4 [R161], R76 ;  /* 0x0000004ca1007844 */ /* 0x000fe20000000200 */
[----:B------:R-:W-:Y:S02]  /*b5c0*/  F2FP.BF16.F32.PACK_AB R126, R133, R132 ;  /* 0x00000084857e723e */ /* 0x000fe400000010ff */
[----:B------:R-:W-:Y:S01]  /*b5d0*/  F2FP.BF16.F32.PACK_AB R127, R162, R163 ;  /* 0x000000a3a27f723e */ /* 0x000fe200000010ff */
[----:B------:R-:W-:Y:S01]  /*b5e0*/  SHFL.IDX PT, R24, R11, RZ, 0x1c1f ;  /* 0x001c1fff0b187589 */ /* 0x000fe200000e0000 */
[----:B------:R-:W-:-:S02]  /*b5f0*/  F2FP.BF16.F32.PACK_AB R136, R137, R136 ;  /* 0x000000888988723e */ /* 0x000fc400000010ff */
[----:B------:R-:W-:Y:S01]  /*b600*/  F2FP.BF16.F32.PACK_AB R137, R164, R165 ;  /* 0x000000a5a489723e */ /* 0x000fe200000010ff */
[----:B------:R-:W-:Y:S01]  /*b610*/  SHFL.IDX PT, R36, R11, 0x1, 0x1c1f ;  /* 0x003c1f000b247f89 */ /* 0x000fe200000e0000 */
[----:B0-----:R-:W-:Y:S02]  /*b620*/  F2FP.BF16.F32.PACK_AB R4, R183, R120 ;  /* 0x00000078b704723e */ /* 0x001fe400000010ff */
[----:B------:R-:W-:Y:S02]  /*b630*/  F2FP.BF16.F32.PACK_AB R5, R105, R109 ;  /* 0x0000006d6905723e */ /* 0x000fe400000010ff */
[----:B------:R-:W-:Y:S02]  /*b640*/  F2FP.BF16.F32.PACK_AB R6, R182, R124 ;  /* 0x0000007cb606723e */ /* 0x000fe400000010ff */
[----:B------:R-:W-:Y:S02]  /*b650*/  F2FP.BF16.F32.PACK_AB R7, R113, R117 ;  /* 0x000000757107723e */ /* 0x000fe400000010ff */
[----:B------:R-:W-:-:S02]  /*b660*/  F2FP.BF16.F32.PACK_AB R124, R129, R128 ;  /* 0x00000080817c723e */ /* 0x000fc400000010ff */
[----:B------:R-:W-:Y:S01]  /*b670*/  F2FP.BF16.F32.PACK_AB R138, R141, R140 ;  /* 0x0000008c8d8a723e */ /* 0x000fe200000010ff */
[----:B------:R-:W-:Y:S01]  /*b680*/  STSM.16.M88.4 [R160], R4 ;  /* 0x00000004a0007844 */ /* 0x000fe20000000200 */
[----:B------:R-:W-:Y:S02]  /*b690*/  F2FP.BF16.F32.PACK_AB R139, R166, R167 ;  /* 0x000000a7a68b723e */ /* 0x000fe400000010ff */
[----:B------:R-:W-:Y:S01]  /*b6a0*/  F2FP.BF16.F32.PACK_AB R144, R145, R144 ;  /* 0x000000909190723e */ /* 0x000fe200000010ff */
[----:B------:R-:W-:Y:S01]  /*b6b0*/  STSM.16.M88.4 [R27], R124 ;  /* 0x0000007c1b007844 */ /* 0x000fe20000000200 */
[----:B------:R-:W-:Y:S02]  /*b6c0*/  F2FP.BF16.F32.PACK_AB R145, R168, R169 ;  /* 0x000000a9a891723e */ /* 0x000fe400000010ff */
[----:B------:R-:W-:Y:S01]  /*b6d0*/  F2FP.BF16.F32.PACK_AB R146, R149, R148 ;  /* 0x000000949592723e */ /* 0x000fe200000010ff */
[----:B------:R0:W-:Y:S01]  /*b6e0*/  STSM.16.M88.4 [R26], R136 ;  /* 0x000000881a007844 */ /* 0x0001e20000000200 */
[----:B------:R-:W-:-:S02]  /*b6f0*/  F2FP.BF16.F32.PACK_AB R147, R170, R172 ;  /* 0x000000acaa93723e */ /* 0x000fc400000010ff */
[----:B------:R-:W-:Y:S02]  /*b700*/  LEA.HI.X R9, R8, UR7, R9, 0x2, P3 ;  /* 0x0000000708097c11 */ /* 0x000fe400098f1409 */
[----:B------:R-:W-:Y:S01]  /*b710*/  LEA R12, R135, R222, 0x7 ;  /* 0x000000de870c7211 */ /* 0x000fe200078e38ff */
[----:B------:R1:W-:Y:S01]  /*b720*/  STSM.16.M88.4 [R17], R144 ;  /* 0x0000009011007844 */ /* 0x0003e20000000200 */
[----:B------:R-:W-:-:S03]  /*b730*/  LOP3.LUT P0, RZ, R220, 0x3, RZ, 0xc0, !PT ;  /* 0x00000003dcff7812 */ /* 0x000fc6000780c0ff */
[----:B------:R-:W2:Y:S01]  /*b740*/  SHFL.IDX PT, R25, R9, RZ, 0x1c1f ;  /* 0x001c1fff09197589 */ /* 0x000ea200000e0000 */
[C---:B------:R-:W-:Y:S01]  /*b750*/  VIADD R10, R12.reuse, 0x8 ;  /* 0x000000080c0a7836 */ /* 0x040fe20000000000 */
[-C--:B------:R-:W-:Y:S01]  /*b760*/  ISETP.GE.OR P1, PT, R12, R3.reuse, P0 ;  /* 0x000000030c00720c */ /* 0x080fe20000726670 */
[----:B------:R-:W-:Y:S03]  /*b770*/  BAR.SYNC.DEFER_BLOCKING 0x1, 0x100 ;  /* 0x0044000000007b1d */ /* 0x000fe60000010000 */
[----:B------:R-:W-:-:S05]  /*b780*/  ISETP.GE.OR P0, PT, R10, R3, P0 ;  /* 0x000000030a00720c */ /* 0x000fca0000706670 */
[----:B0-----:R-:W0:Y:S01]  /*b790*/  LDC.64 R26, c[0x0][0xae0] ;  /* 0x0002b800ff1a7b82 */ /* 0x001e220000000a00 */
[----:B------:R-:W3:Y:S07]  /*b7a0*/  SHFL.IDX PT, R37, R9, 0x1, 0x1c1f ;  /* 0x003c1f0009257f89 */ /* 0x000eee00000e0000 */
[----:B-1----:R-:W1:Y:S01]  /*b7b0*/  @P2 LDC R17, c[0x0][0xbec] ;  /* 0x0002fb00ff112b82 */ /* 0x002e620000000800 */
[----:B--2---:R-:W-:Y:S04]  /*b7c0*/  @!P1 ST.E desc[UR36][R24.64], R2 ;  /* 0x0000000218009985 */ /* 0x004fe8000c101924 */
[----:B---3--:R2:W-:Y:S04]  /*b7d0*/  @!P0 ST.E desc[UR36][R36.64], R0 ;  /* 0x0000000024008985 */ /* 0x0085e8000c101924 */
[----:B------:R3:W5:Y:S01]  /*b7e0*/  LD.E.128 R12, desc[UR36][R20.64] ;  /* 0x00000024140c7980 */ /* 0x000762000c101d00 */
[----:B------:R-:W-:-:S02]  /*b7f0*/  UIMAD UR5, UR11, UR8, URZ ;  /* 0x000000080b0572a4 */ /* 0x000fc4000f8e023f */
[----:B------:R-:W-:Y:S01]  /*b800*/  UIMAD.WIDE.U32 UR6, UR10, UR8, URZ ;  /* 0x000000080a0672a5 */ /* 0x000fe2000f8e003f */
[----:B------:R4:W5:Y:S01]  /*b810*/  LD.E.128 R8, desc[UR36][R28.64] ;  /* 0x000000241c087980 */ /* 0x000962000c101d00 */
[----:B--2---:R-:W-:-:S03]  /*b820*/  IMAD R0, R213, 0x20, R218 ;  /* 0x00000020d5007824 */ /* 0x004fc600078e02da */
[----:B------:R-:W5:Y:S01]  /*b830*/  LD.E.128 R32, desc[UR36][R32.64] ;  /* 0x0000002420207980 */ /* 0x000f62000c101d00 */
[----:B---3--:R-:W2:Y:S01]  /*b840*/  @P2 LDC R21, c[0x0][0xbf0] ;  /* 0x0002fc00ff152b82 */ /* 0x008ea20000000800 */
[----:B------:R-:W-:Y:S01]  /*b850*/  LEA R2, R135, R0, 0x7 ;  /* 0x0000000087027211 */ /* 0x000fe200078e38ff */
[----:B------:R-:W-:Y:S01]  /*b860*/  UIMAD UR5, UR10, UR9, UR5 ;  /* 0x000000090a0572a4 */ /* 0x000fe2000f8e0205 */
[----:B------:R-:W5:Y:S02]  /*b870*/  LD.E.128 R52, desc[UR36][R52.64] ;  /* 0x0000002434347980 */ /* 0x000f64000c101d00 */
[----:B------:R-:W-:Y:S01]  /*b880*/  ULDC.64 UR8, c[0x0][0xaf0] ;  /* 0x0002bc0000087ab9 */ /* 0x000fe20000000a00 */
[----:B-1----:R-:W-:Y:S01]  /*b890*/  @P2 IMAD.HI.U32 R0, R2, R17, RZ ;  /* 0x0000001102002227 */ /* 0x002fe200078e00ff */
[----:B------:R-:W-:Y:S01]  /*b8a0*/  UIADD3 UR7, UR7, UR5, URZ ;  /* 0x0000000507077290 */ /* 0x000fe2000fffe03f */
[----:B------:R-:W5:Y:S01]  /*b8b0*/  LD.E.128 R56, desc[UR36][R56.64] ;  /* 0x0000002438387980 */ /* 0x000f62000c101d00 */
[----:B------:R-:W-:Y:S01]  /*b8c0*/  UIMAD UR5, UR12, UR8, URZ ;  /* 0x000000080c0572a4 */ /* 0x000fe2000f8e023f */
[----:B------:R-:W-:Y:S01]  /*b8d0*/  IMAD.MOV.U32 R17, RZ, RZ, R2 ;  /* 0x000000ffff117224 */ /* 0x000fe200078e0002 */
[----:B------:R-:W-:Y:S01]  /*b8e0*/  UIMAD.WIDE.U32 UR6, UR14, UR8, UR6 ;  /* 0x000000080e0672a5 */ /* 0x000fe2000f8e0006 */
[----:B------:R-:W5:Y:S01]  /*b8f0*/  LD.E.128 R60, desc[UR36][R60.64] ;  /* 0x000000243c3c7980 */ /* 0x000f62000c101d00 */
[----:B------:R-:W-:-:S03]  /*b900*/  UIMAD UR5, UR14, UR9, UR5 ;  /* 0x000000090e0572a4 */ /* 0x000fc6000f8e0205 */
[----:B------:R-:W5:Y:S04]  /*b910*/  LD.E.128 R64, desc[UR36][R64.64] ;  /* 0x0000002440407980 */ /* 0x000f68000c101d00 */
[----:B------:R-:W5:Y:S01]  /*b920*/  LD.E.128 R68, desc[UR36][R68.64] ;  /* 0x0000002444447980 */ /* 0x000f62000c101d00 */
[----:B--2---:R-:W-:-:S03]  /*b930*/  @P2 SHF.R.U32.HI R17, RZ, R21, R0 ;  /* 0x00000015ff112219 */ /* 0x004fc60000011600 */
[----:B------:R4:W5:Y:S01]  /*b940*/  LD.E.128 R4, desc[UR36][R30.64] ;  /* 0x000000241e047980 */ /* 0x000962000c101d00 */
[--C-:B------:R-:W-:Y:S01]  /*b950*/  SHF.R.S32.HI R21, RZ, 0x1f, R17.reuse ;  /* 0x0000001fff157819 */ /* 0x100fe20000011411 */
[----:B------:R-:W-:Y:S01]  /*b960*/  IMAD.MOV R25, RZ, RZ, -R17 ;  /* 0x000000ffff197224 */ /* 0x000fe200078e0a11 */
[----:B------:R-:W-:Y:S01]  /*b970*/  UIADD3 UR7, UR7, UR5, URZ ;  /* 0x0000000507077290 */ /* 0x000fe2000fffe03f */
[----:B------:R-:W5:Y:S02]  /*b980*/  LD.E.128 R72, desc[UR36][R72.64] ;  /* 0x0000002448487980 */ /* 0x000f64000c101d00 */
[----:B0-----:R-:W-:Y:S02]  /*b990*/  IMAD R0, R21, R26, RZ ;  /* 0x0000001a15007224 */ /* 0x001fe400078e02ff */
[----:B------:R-:W-:Y:S01]  /*b9a0*/  IMAD R21, R198, R25, R2 ;  /* 0x00000019c6157224 */ /* 0x000fe200078e0202 */
[----:B------:R-:W5:Y:S01]  /*b9b0*/  LD.E.128 R104, desc[UR36][R106.64] ;  /* 0x000000246a687980 */ /* 0x000f62000c101d00 */
[----:B------:R-:W-:Y:S01]  /*b9c0*/  R2UR UR9, R16 ;  /* 0x00000000100972ca */ /* 0x000fe200000e0000 */
[----:B------:R-:W-:-:S02]  /*b9d0*/  IMAD R25, R17, R27, R0 ;  /* 0x0000001b11197224 */ /* 0x000fc400078e0200 */
[----:B------:R-:W5:Y:S01]  /*b9e0*/  LD.E.128 R108, desc[UR36][R110.64] ;  /* 0x000000246e6c7980 */ /* 0x000f62000c101d00 */
[----:B------:R-:W-:Y:S01]  /*b9f0*/  IMAD.WIDE.U32 R16, R17, R26, UR6 ;  /* 0x0000000611107e25 */ /* 0x000fe2000f8e001a */
[----:B------:R-:W-:Y:S01]  /*ba00*/  SHF.R.S32.HI R0, RZ, 0x1f, R21 ;  /* 0x0000001fff007819 */ /* 0x000fe20000011415 */
[----:B------:R-:W-:Y:S01]  /*ba10*/  ULDC.64 UR6, c[0x0][0xad8] ;  /* 0x0002b60000067ab9 */ /* 0x000fe20000000a00 */
[----:B------:R-:W5:Y:S04]  /*ba20*/  LD.E.128 R112, desc[UR36][R114.64] ;  /* 0x0000002472707980 */ /* 0x000f68000c101d00 */
[----:B------:R-:W5:Y:S04]  /*ba30*/  LD.E.128 R116, desc[UR36][R118.64] ;  /* 0x0000002476747980 */ /* 0x000f68000c101d00 */
[----:B------:R-:W5:Y:S04]  /*ba40*/  LD.E.128 R120, desc[UR36][R122.64] ;  /* 0x000000247a787980 */ /* 0x000f68000c101d00 */
[----:B------:R-:W5:Y:S01]  /*ba50*/  LD.E.128 R128, desc[UR36][R130.64] ;  /* 0x0000002482807980 */ /* 0x000f62000c101d00 */
[----:B------:R-:W-:Y:S01]  /*ba60*/  @!PT LDS RZ, [RZ] ;  /* 0x00000000fffff984 */ /* 0x000fe20000000800 */
[----:B------:R-:W-:Y:S01]  /*ba70*/  @!PT LDS RZ, [RZ] ;  /* 0x00000000fffff984 */ /* 0x000fe20000000800 */
[----:B------:R-:W-:Y:S01]  /*ba80*/  @!PT LDS RZ, [RZ] ;  /* 0x00000000fffff984 */ /* 0x000fe20000000800 */
[----:B------:R-:W-:Y:S01]  /*ba90*/  @!PT LDS RZ, [RZ] ;  /* 0x00000000fffff984 */ /* 0x000fe20000000800 */
[----:B------:R0:W-:Y:S06]  /*baa0*/  MEMBAR.ALL.CTA ;  /* 0x0000000000007992 */ /* 0x0001ec0000008000 */
[----:B0-----:R-:W0:Y:S01]  /*bab0*/  FENCE.VIEW.ASYNC.S ;  /* 0x00000000000073c6 */ /* 0x001e220000000000 */
[----:B------:R-:W-:Y:S01]  /*bac0*/  IMAD.IADD R17, R17, 0x1, R25 ;  /* 0x0000000111117824 */ /* 0x000fe200078e0219 */
[----:B------:R-:W-:Y:S01]  /*bad0*/  R2UR UR10, R214 ;  /* 0x00000000d60a72ca */ /* 0x000fe200000e0000 */
[----:B------:R-:W-:Y:S01]  /*bae0*/  IMAD R2, R0, UR6, RZ ;  /* 0x0000000600027c24 */ /* 0x000fe2000f8e02ff */
[----:B------:R-:W-:Y:S01]  /*baf0*/  UIADD3 UR38, UR38, 0x1, URZ ;  /* 0x0000000126267890 */ /* 0x000fe2000fffe03f */
[----:B------:R-:W-:Y:S01]  /*bb00*/  LEA R18, R135, R218, 0x7 ;  /* 0x000000da87127211 */ /* 0x000fe200078e38ff */
[----:B------:R-:W-:Y:S01]  /*bb10*/  IMAD.WIDE.U32 R16, R21, UR6, R16 ;  /* 0x0000000615107c25 */ /* 0x000fe2000f8e0010 */
[----:B------:R-:W-:-:S02]  /*bb20*/  UIADD3 UR4, UR4, 0x38820, URZ ;  /* 0x0003882004047890 */ /* 0x000fc4000fffe03f */
[----:B------:R-:W-:Y:S01]  /*bb30*/  UISETP.NE.AND UP0, UPT, UR38, 0x2, UPT ;  /* 0x000000022600788c */ /* 0x000fe2000bf05270 */
[----:B------:R-:W-:Y:S01]  /*bb40*/  IMAD R25, R21, UR7, R2 ;  /* 0x0000000715197c24 */ /* 0x000fe2000f8e0202 */
[----:B------:R-:W-:Y:S01]  /*bb50*/  ULDC.64 UR6, c[0x0][0xa80] ;  /* 0x0002a00000067ab9 */ /* 0x000fe20000000a00 */
[-C--:B------:R-:W-:Y:S02]  /*bb60*/  ISETP.GE.AND P2, PT, R18, R3.reuse, PT ;  /* 0x000000031200720c */ /* 0x080fe40003f46270 */
[----:B------:R-:W-:Y:S01]  /*bb70*/  LEA R2, P3, R16, UR6, 0x1 ;  /* 0x0000000610027c11 */ /* 0x000fe2000f8608ff */
[----:B------:R-:W-:Y:S01]  /*bb80*/  IMAD.IADD R17, R17, 0x1, R25 ;  /* 0x0000000111117824 */ /* 0x000fe200078e0219 */
[----:B------:R-:W-:Y:S01]  /*bb90*/  USEL UR6, URZ, 0x1, UP0 ;  /* 0x000000013f067887 */ /* 0x000fe20008000000 */
[----:B------:R-:W-:Y:S01]  /*bba0*/  VIADD R0, R18, 0x20 ;  /* 0x0000002012007836 */ /* 0x000fe20000000000 */
[----:B------:R-:W-:Y:S01]  /*bbb0*/  UPRMT UR4, URZ, 0x654, UR4 ;  /* 0x000006543f047896 */ /* 0x000fe20008000004 */
[----:B------:R-:W-:Y:S01]  /*bbc0*/  ULDC UR5, c[0x0][0xc] ;  /* 0x0000030000057ab9 */ /* 0x000fe20000000800 */
[----:B------:R-:W-:Y:S01]  /*bbd0*/  ULOP3.LUT UR9, UR9, UR6, URZ, 0x3c, !UPT ;  /* 0x0000000609097292 */ /* 0x000fe2000f8e3c3f */
[----:B------:R-:W-:Y:S01]  /*bbe0*/  LEA.HI.X R17, R16, UR7, R17, 0x1, P3 ;  /* 0x0000000710117c11 */ /* 0x000fe200098f0c11 */
[----:B------:R-:W-:Y:S01]  /*bbf0*/  UIADD3 UR10, UR5, UR10, URZ ;  /* 0x0000000a050a7290 */ /* 0x000fe2000fffe03f */
[-C--:B------:R-:W-:Y:S01]  /*bc00*/  ISETP.GE.AND P1, PT, R0, R3.reuse, PT ;  /* 0x000000030000720c */ /* 0x080fe20003f26270 */
[----:B------:R-:W-:Y:S01]  /*bc10*/  VIADD R0, R18, 0x40 ;  /* 0x0000004012007836 */ /* 0x000fe20000000000 */
[----:B------:R-:W-:Y:S01]  /*bc20*/  USEL UR38, UR38, URZ, UP0 ;  /* 0x0000003f26267287 */ /* 0x000fe20008000000 */
[----:B0-----:R4:W0:Y:S01]  /*bc30*/  SHFL.IDX PT, R24, R2, RZ, 0x181f ;  /* 0x00181fff02187589 */ /* 0x00182200000e0000 */
[----:B------:R-:W-:Y:S01]  /*bc40*/  IMAD.U32 R16, RZ, RZ, UR9 ;  /* 0x00000009ff107e24 */ /* 0x000fe2000f8e00ff */
[----:B------:R-:W-:Y:S01]  /*bc50*/  MOV R214, UR10 ;  /* 0x0000000a00d67c02 */ /* 0x000fe20008000f00 */
[----:B------:R-:W-:Y:S01]  /*bc60*/  SYNCS.ARRIVE.TRANS64.RED.A1T0 RZ, [UR4], RZ ;  /* 0x000000ffffff79a7 */ /* 0x000fe20008100404 */
[----:B------:R4:W1:Y:S01]  /*bc70*/  SHFL.IDX PT, R25, R17, RZ, 0x181f ;  /* 0x00181fff11197589 */ /* 0x00086200000e0000 */
[----:B------:R-:W-:Y:S01]  /*bc80*/  BSSY B0, `(.L_x_31) ;  /* 0x0000015000007945 */ /* 0x000fe20003800000 */
[----:B------:R-:W-:-:S02]  /*bc90*/  ISETP.GE.AND P0, PT, R0, R3, PT ;  /* 0x000000030000720c */ /* 0x000fc40003f06270 */
[----:B------:R-:W-:Y:S02]  /*bca0*/  SHF.R.S32.HI R200, RZ, 0x1f, R23 ;  /* 0x0000001fffc87819 */ /* 0x000fe40000011417 */
[----:B------:R-:W-:Y:S01]  /*bcb0*/  SHF.R.S32.HI R201, RZ, 0x1f, R212 ;  /* 0x0000001fffc97819 */ /* 0x000fe200000114d4 */
[----:B------:R-:W-:Y:S08]  /*bcc0*/  @P2 BRA `(.L_x_32) ;  /* 0x0000000000402947 */ /* 0x000ff00003800000 */
[----:B------:R-:W-:Y:S02]  /*bcd0*/  ULDC UR4, c[0x0][0xac8] ;  /* 0x0002b20000047ab9 */ /* 0x000fe40000000800 */
[----:B------:R-:W-:Y:S02]  /*bce0*/  ISETP.GE.AND P4, PT, R212, UR4, PT ;  /* 0x00000004d4007c0c */ /* 0x000fe4000bf86270 */
[----:B------:R-:W-:Y:S02]  /*bcf0*/  ISETP.GE.AND P3, PT, R23, UR4, PT ;  /* 0x0000000417007c0c */ /* 0x000fe4000bf66270 */
[----:B------:R-:W-:Y:S02]  /*bd00*/  ISETP.GE.AND P2, PT, R22, UR4, PT ;  /* 0x0000000416007c0c */ /* 0x000fe4000bf46270 */
[----:B------:R-:W-:-:S07]  /*bd10*/  ISETP.GE.AND P5, PT, R19, UR4, PT ;  /* 0x0000000413007c0c */ /* 0x000fce000bfa6270 */
[----:B0-----:R-:W-:-:S04]  /*bd20*/  @!P4 LEA R26, P6, R212, R24, 0x1 ;  /* 0x00000018d41ac211 */ /* 0x001fc800078c08ff */
[----:B-1----:R-:W-:Y:S02]  /*bd30*/  @!P4 LEA.HI.X R27, R212, R25, R201, 0x1, P6 ;  /* 0x00000019d41bc211 */ /* 0x002fe400030f0cc9 */
[----:B----4-:R-:W-:Y:S01]  /*bd40*/  @!P3 LEA R28, P6, R23, R24, 0x1 ;  /* 0x00000018171cb211 */ /* 0x010fe200078c08ff */
[----:B------:R-:W-:-:S03]  /*bd50*/  @!P5 IMAD.WIDE R20, R19, 0x2, R24 ;  /* 0x000000021314d825 */ /* 0x000fc600078e0218 */
[-C--:B------:R-:W-:Y:S02]  /*bd60*/  @!P3 LEA.HI.X R29, R23, R25.reuse, R200, 0x1, P6 ;  /* 0x00000019171db211 */ /* 0x080fe400030f0cc8 */
[C---:B------:R-:W-:Y:S01]  /*bd70*/  @!P2 LEA R30, P6, R22.reuse, R24, 0x1 ;  /* 0x00000018161ea211 */ /* 0x040fe200078c08ff */
[----:B-----5:R2:W-:Y:S03]  /*bd80*/  @!P5 ST.E.128 desc[UR36][R20.64], R8 ;  /* 0x000000081400d985 */ /* 0x0205e6000c101d24 */
[----:B------:R-:W-:Y:S01]  /*bd90*/  @!P2 LEA.HI.X R31, R22, R25, R227, 0x1, P6 ;  /* 0x00000019161fa211 */ /* 0x000fe200030f0ce3 */
[----:B------:R2:W-:Y:S04]  /*bda0*/  @!P4 ST.E.128 desc[UR36][R26.64], R56 ;  /* 0x000000381a00c985 */ /* 0x0005e8000c101d24 */
[----:B------:R2:W-:Y:S04]  /*bdb0*/  @!P3 ST.E.128 desc[UR36][R28.64], R4 ;  /* 0x000000041c00b985 */ /* 0x0005e8000c101d24 */
[----:B------:R2:W-:Y:S02]  /*bdc0*/  @!P2 ST.E.128 desc[UR36][R30.64], R112 ;  /* 0x000000701e00a985 */ /* 0x0005e4000c101d24 */
.L_x_32:
[----:B------:R-:W-:Y:S05]  /*bdd0*/  BSYNC B0 ;  /* 0x0000000000007941 */ /* 0x000fea0003800000 */
.L_x_31:
[----:B--2--5:R2:W3:Y:S01]  /*bde0*/  SHFL.IDX PT, R7, R17, 0x1, 0x181f ;  /* 0x00381f0011077f89 */ /* 0x0244e200000e0000 */
[----:B------:R-:W-:Y:S03]  /*bdf0*/  BSSY B0, `(.L_x_33) ;  /* 0x0000013000007945 */ /* 0x000fe60003800000 */
[----:B------:R2:W0:Y:S01]  /*be00*/  SHFL.IDX PT, R6, R2, 0x1, 0x181f ;  /* 0x00381f0002067f89 */ /* 0x00042200000e0000 */
[----:B------:R-:W-:Y:S05]  /*be10*/  @P1 BRA `(.L_x_34) ;  /* 0x0000000000401947 */ /* 0x000fea0003800000 */
[----:B------:R-:W-:Y:S02]  /*be20*/  ULDC UR4, c[0x0][0xac8] ;  /* 0x0002b20000047ab9 */ /* 0x000fe40000000800 */
[----:B------:R-:W-:Y:S02]  /*be30*/  ISETP.GE.AND P3, PT, R212, UR4, PT ;  /* 0x00000004d4007c0c */ /* 0x000fe4000bf66270 */
[----:B------:R-:W-:Y:S02]  /*be40*/  ISETP.GE.AND P2, PT, R23, UR4, PT ;  /* 0x0000000417007c0c */ /* 0x000fe4000bf46270 */
[----:B------:R-:W-:Y:S02]  /*be50*/  ISETP.GE.AND P1, PT, R22, UR4, PT ;  /* 0x0000000416007c0c */ /* 0x000fe4000bf26270 */
[----:B------:R-:W-:-:S07]  /*be60*/  ISETP.GE.AND P4, PT, R19, UR4, PT ;  /* 0x0000000413007c0c */ /* 0x000fce000bf86270 */
[CC--:B0-----:R-:W-:Y:S02]  /*be70*/  @!P3 LEA R8, P6, R212.reuse, R6.reuse, 0x1 ;  /* 0x00000006d408b211 */ /* 0x0c1fe400078c08ff */
[-C--:B------:R-:W-:Y:S02]  /*be80*/  @!P2 LEA R10, P5, R23, R6.reuse, 0x1 ;  /* 0x00000006170aa211 */ /* 0x080fe400078a08ff */
[-C--:B---3--:R-:W-:Y:S02]  /*be90*/  @!P3 LEA.HI.X R9, R212, R7.reuse, R201, 0x1, P6 ;  /* 0x00000007d409b211 */ /* 0x088fe400030f0cc9 */
[C---:B------:R-:W-:Y:S01]  /*bea0*/  @!P1 LEA R20, P6, R22.reuse, R6, 0x1 ;  /* 0x0000000616149211 */ /* 0x040fe200078c08ff */
[----:B------:R-:W-:Y:S01]  /*beb0*/  @!P4 IMAD.WIDE R4, R19, 0x2, R6 ;  /* 0x000000021304c825 */ /* 0x000fe200078e0206 */
[-C--:B------:R-:W-:Y:S02]  /*bec0*/  @!P2 LEA.HI.X R11, R23, R7.reuse, R200, 0x1, P5 ;  /* 0x00000007170ba211 */ /* 0x080fe400028f0cc8 */
[----:B------:R-:W-:-:S02]  /*bed0*/  @!P1 LEA.HI.X R21, R22, R7, R227, 0x1, P6 ;  /* 0x0000000716159211 */ /* 0x000fc400030f0ce3 */
[----:B------:R0:W-:Y:S04]  /*bee0*/  @!P4 ST.E.128 desc[UR36][R4.64], R12 ;  /* 0x0000000c0400c985 */ /* 0x0001e8000c101d24 */
[----:B------:R0:W-:Y:S04]  /*bef0*/  @!P3 ST.E.128 desc[UR36][R8.64], R60 ;  /* 0x0000003c0800b985 */ /* 0x0001e8000c101d24 */
[----:B------:R0:W-:Y:S04]  /*bf00*/  @!P2 ST.E.128 desc[UR36][R10.64], R72 ;  /* 0x000000480a00a985 */ /* 0x0001e8000c101d24 */
[----:B------:R0:W-:Y:S02]  /*bf10*/  @!P1 ST.E.128 desc[UR36][R20.64], R116 ;  /* 0x0000007414009985 */ /* 0x0001e4000c101d24 */
.L_x_34:
[----:B------:R-:W-:Y:S05]  /*bf20*/  BSYNC B0 ;  /* 0x0000000000007941 */ /* 0x000fea0003800000 */
.L_x_33:
[----:B---3--:R3:W1:Y:S01]  /*bf30*/  SHFL.IDX PT, R7, R17, 0x2, 0x181f ;  /* 0x00581f0011077f89 */ /* 0x00866200000e0000 */
[----:B------:R-:W-:Y:S03]  /*bf40*/  BSSY B0, `(.L_x_35) ;  /* 0x0000013000007945 */ /* 0x000fe60003800000 */
[----:B0-----:R3:W0:Y:S01]  /*bf50*/  SHFL.IDX PT, R6, R2, 0x2, 0x181f ;  /* 0x00581f0002067f89 */ /* 0x00162200000e0000 */
[----:B------:R-:W-:Y:S05]  /*bf60*/  @P0 BRA `(.L_x_36) ;  /* 0x0000000000400947 */ /* 0x000fea0003800000 */
[----:B------:R-:W-:Y:S02]  /*bf70*/  ULDC UR4, c[0x0][0xac8] ;  /* 0x0002b20000047ab9 */ /* 0x000fe40000000800 */
[----:B------:R-:W-:Y:S02]  /*bf80*/  ISETP.GE.AND P4, PT, R212, UR4, PT ;  /* 0x00000004d4007c0c */ /* 0x000fe4000bf86270 */
[----:B------:R-:W-:Y:S02]  /*bf90*/  ISETP.GE.AND P5, PT, R23, UR4, PT ;  /* 0x0000000417007c0c */ /* 0x000fe4000bfa6270 */
[----:B------:R-:W-:Y:S02]  /*bfa0*/  ISETP.GE.AND P6, PT, R22, UR4, PT ;  /* 0x0000000416007c0c */ /* 0x000fe4000bfc6270 */
[----:B------:R-:W-:-:S07]  /*bfb0*/  ISETP.GE.AND P3, PT, R19, UR4, PT ;  /* 0x0000000413007c0c */ /* 0x000fce000bf66270 */
[-C--:B0-----:R-:W-:Y:S02]  /*bfc0*/  @!P4 LEA R8, P0, R212, R6.reuse, 0x1 ;  /* 0x00000006d408c211 */ /* 0x081fe400078008ff */
[-C--:B------:R-:W-:Y:S02]  /*bfd0*/  @!P5 LEA R10, P1, R23, R6.reuse, 0x1 ;  /* 0x00000006170ad211 */ /* 0x080fe400078208ff */
[----:B------:R-:W-:Y:S02]  /*bfe0*/  @!P6 LEA R12, P2, R22, R6, 0x1 ;  /* 0x00000006160ce211 */ /* 0x000fe400078408ff */
[----:B-1----:R-:W-:Y:S01]  /*bff0*/  @!P3 IMAD.WIDE R4, R19, 0x2, R6 ;  /* 0x000000021304b825 */ /* 0x002fe200078e0206 */
[-C--:B------:R-:W-:Y:S02]  /*c000*/  @!P4 LEA.HI.X R9, R212, R7.reuse, R201, 0x1, P0 ;  /* 0x00000007d409c211 */ /* 0x080fe400000f0cc9 */
[-C--:B------:R-:W-:Y:S02]  /*c010*/  @!P5 LEA.HI.X R11, R23, R7.reuse, R200, 0x1, P1 ;  /* 0x00000007170bd211 */ /* 0x080fe400008f0cc8 */
[----:B------:R-:W-:Y:S01]  /*c020*/  @!P6 LEA.HI.X R13, R22, R7, R227, 0x1, P2 ;  /* 0x00000007160de211 */ /* 0x000fe200010f0ce3 */
[----:B------:R0:W-:Y:S04]  /*c030*/  @!P3 ST.E.128 desc[UR36][R4.64], R32 ;  /* 0x000000200400b985 */ /* 0x0001e8000c101d24 */
[----:B------:R0:W-:Y:S04]  /*c040*/  @!P4 ST.E.128 desc[UR36][R8.64], R64 ;  /* 0x000000400800c985 */ /* 0x0001e8000c101d24 */
[----:B------:R0:W-:Y:S04]  /*c050*/  @!P5 ST.E.128 desc[UR36][R10.64], R104 ;  /* 0x000000680a00d985 */ /* 0x0001e8000c101d24 */
[----:B------:R0:W-:Y:S02]  /*c060*/  @!P6 ST.E.128 desc[UR36][R12.64], R120 ;  /* 0x000000780c00e985 */ /* 0x0001e4000c101d24 */
.L_x_36:
[----:B------:R-:W-:Y:S05]  /*c070*/  BSYNC B0 ;  /* 0x0000000000007941 */ /* 0x000fea0003800000 */
.L_x_35:
[----:B------:R-:W-:Y:S01]  /*c080*/  R2UR UR4, R219 ;  /* 0x00000000db0472ca */ /* 0x000fe200000e0000 */
[----:B------:R-:W-:Y:S01]  /*c090*/  VIADD R0, R18, 0x60 ;  /* 0x0000006012007836 */ /* 0x000fe20000000000 */
[----:B0-----:R0:W0:Y:S01]  /*c0a0*/  SHFL.IDX PT, R5, R17, 0x3, 0x181f ;  /* 0x00781f0011057f89 */ /* 0x00102200000e0000 */
[----:B------:R-:W-:Y:S03]  /*c0b0*/  BSSY B0, `(.L_x_37) ;  /* 0x0000016000007945 */ /* 0x000fe60003800000 */
[----:B------:R-:W-:Y:S01]  /*c0c0*/  ISETP.GE.AND P0, PT, R0, R3, PT ;  /* 0x000000030000720c */ /* 0x000fe20003f06270 */
[----:B------:R0:W0:Y:S06]  /*c0d0*/  SHFL.IDX PT, R4, R2, 0x3, 0x181f ;  /* 0x00781f0002047f89 */ /* 0x00002c00000e0000 */
[----:B------:R-:W-:-:S06]  /*c0e0*/  UIADD3 UR4, UR4, 0x1, URZ ;  /* 0x0000000104047890 */ /* 0x000fcc000fffe03f */
[----:B------:R-:W-:Y:S01]  /*c0f0*/  IMAD.U32 R219, RZ, RZ, UR4 ;  /* 0x00000004ffdb7e24 */ /* 0x000fe2000f8e00ff */
[----:B------:R-:W-:Y:S06]  /*c100*/  @P0 BRA `(.L_x_38) ;  /* 0x0000000000400947 */ /* 0x000fec0003800000 */
        /* <DEDUP_REMOVED lines=8> */
[----:B--234-:R-:W-:Y:S01]  /*c190*/  @!P3 IMAD.WIDE R2, R19, 0x2, R4 ;  /* 0x000000021302b825 */ /* 0x01cfe200078e0204 */
[-C--:B-1----:R-:W-:Y:S02]  /*c1a0*/  @!P4 LEA.HI.X R7, R212, R5.reuse, R201, 0x1, P0 ;  /* 0x00000005d407c211 */ /* 0x082fe400000f0cc9 */
[-C--:B------:R-:W-:Y:S02]  /*c1b0*/  @!P5 LEA.HI.X R9, R23, R5.reuse, R200, 0x1, P1 ;  /* 0x000000051709d211 */ /* 0x080fe400008f0cc8 */
[----:B------:R-:W-:Y:S01]  /*c1c0*/  @!P6 LEA.HI.X R11, R22, R5, R227, 0x1, P2 ;  /* 0x00000005160be211 */ /* 0x000fe200010f0ce3 */
[----:B------:R0:W-:Y:S04]  /*c1d0*/  @!P3 ST.E.128 desc[UR36][R2.64], R52 ;  /* 0x000000340200b985 */ /* 0x0001e8000c101d24 */
[----:B------:R0:W-:Y:S04]  /*c1e0*/  @!P4 ST.E.128 desc[UR36][R6.64], R68 ;  /* 0x000000440600c985 */ /* 0x0001e8000c101d24 */
[----:B------:R0:W-:Y:S04]  /*c1f0*/  @!P5 ST.E.128 desc[UR36][R8.64], R108 ;  /* 0x0000006c0800d985 */ /* 0x0001e8000c101d24 */
[----:B------:R0:W-:Y:S02]  /*c200*/  @!P6 ST.E.128 desc[UR36][R10.64], R128 ;  /* 0x000000800a00e985 */ /* 0x0001e4000c101d24 */
.L_x_38:
[----:B------:R-:W-:Y:S05]  /*c210*/  BSYNC B0 ;  /* 0x0000000000007941 */ /* 0x000fea0003800000 */
.L_x_37:
[----:B------:R-:W5:Y:S01]  /*c220*/  LDC R0, c[0x0][0xc34] ;  /* 0x00030d00ff007b82 */ /* 0x000f620000000800 */
[----:B------:R-:W-:-:S13]  /*c230*/  R2UR UR4, R214 ;  /* 0x00000000d60472ca */ /* 0x000fda00000e0000 */
[----:B-----5:R-:W-:-:S13]  /*c240*/  ISETP.LE.AND P0, PT, R0, UR4, PT ;  /* 0x0000000400007c0c */ /* 0x020fda000bf03270 */
[----:B------:R-:W-:Y:S05]  /*c250*/  @!P0 BRA `(.L_x_39) ;  /* 0xffffff4800b88947 */ /* 0x000fea000383ffff */
[----:B------:R-:W-:Y:S05]  /*c260*/  EXIT ;  /* 0x000000000000794d */ /* 0x000fea0003800000 */
.L_x_5:
[----:B------:R-:W-:-:S08]  /*c270*/  NOP ;  /* 0x0000000000007918 */ /* 0x000fd00000000000 */
[----:B0-----:R-:W0:-:S00]  /*c280*/  USETMAXREG.DEALLOC.CTAPOOL 0x28 ;  /* 0x00000028000079c8 */ /* 0x001e0000080e0500 */
[----:B------:R-:W1:Y:S01]  /*c290*/  S2UR UR9, SR_CTAID.X ;  /* 0x00000000000979c3 */ /* 0x000e620000002500 */
[----:B0-----:R-:W-:Y:S01]  /*c2a0*/  MOV R25, 0x1 ;  /* 0x0000000100197802 */ /* 0x001fe20000000f00 */
[----:B------:R-:W-:Y:S02]  /*c2b0*/  IMAD.MOV.U32 R22, RZ, RZ, RZ ;  /* 0x000000ffff167224 */ /* 0x000fe400078e00ff */
[----:B------:R-:W-:-:S04]  /*c2c0*/  IMAD.MOV.U32 R0, RZ, RZ, 0x1 ;  /* 0x00000001ff007424 */ /* 0x000fc800078e00ff */
[----:B------:R-:W1:Y:S02]  /*c2d0*/  LDC R2, c[0x0][0xc34] ;  /* 0x00030d00ff027b82 */ /* 0x000e640000000800 */
[----:B-1----:R-:W-:-:S13]  /*c2e0*/  ISETP.LE.AND P0, PT, R2, UR9, PT ;  /* 0x0000000902007c0c */ /* 0x002fda000bf03270 */
[----:B------:R-:W-:Y:S05]  /*c2f0*/  @P0 BRA `(.L_x_40) ;  /* 0x0000003400c40947 */ /* 0x000fea0003800000 */
[----:B------:R-:W2:Y:S01]  /*c300*/  LDL R3, [R1+0xc] ;  /* 0x00000c0001037983 */ /* 0x000ea20000100800 */
[----:B------:R-:W-:Y:S01]  /*c310*/  IMAD.SHL.U32 R26, R27, 0x8, RZ ;  /* 0x000000081b1a7824 */ /* 0x000fe200078e00ff */
[----:B------:R-:W-:Y:S01]  /*c320*/  ULDC.64 UR6, c[0x0][0x2f0] ;  /* 0x0000bc0000067ab9 */ /* 0x000fe20000000a00 */
[----:B------:R-:W-:Y:S01]  /*c330*/  ULDC.64 UR4, c[0x0][0x418] ;  /* 0x0001060000047ab9 */ /* 0x000fe20000000a00 */
[----:B------:R-:W-:Y:S01]  /*c340*/  ULDC UR8, c[0x0][0x2b8] ;  /* 0x0000ae0000087ab9 */ /* 0x000fe20000000800 */
[----:B------:R-:W-:Y:S01]  /*c350*/  UISETP.NE.U32.AND UP0, UPT, UR4, URZ, UPT ;  /* 0x0000003f0400728c */ /* 0x000fe2000bf05070 */
[C---:B------:R-:W-:Y:S01]  /*c360*/  LOP3.LUT R0, R26.reuse, 0x1f8, RZ, 0xc0, !PT ;  /* 0x000001f81a007812 */ /* 0x040fe200078ec0ff */
[----:B------:R-:W-:Y:S01]  /*c370*/  UMOV UR39, 0x400 ;  /* 0x0000040000277882 */ /* 0x000fe20000000000 */
[----:B------:R-:W-:Y:S01]  /*c380*/  LOP3.LUT R37, R26, 0x38, RZ, 0xc0, !PT ;  /* 0x000000381a257812 */ /* 0x000fe200078ec0ff */
[----:B------:R-:W-:Y:S01]  /*c390*/  UISETP.NE.AND.EX UP0, UPT, UR5, URZ, UPT, UP0 ;  /* 0x0000003f0500728c */ /* 0x000fe2000bf05300 */
[----:B------:R-:W-:Y:S01]  /*c3a0*/  LOP3.LUT R16, R16, 0xfffffffb, RZ, 0xc0, !PT ;  /* 0xfffffffb10107812 */ /* 0x000fe200078ec0ff */
[----:B------:R-:W-:Y:S01]  /*c3b0*/  ULDC UR4, c[0x0][0x424] ;  /* 0x0001090000047ab9 */ /* 0x000fe20000000800 */
[----:B------:R-:W-:Y:S01]  /*c3c0*/  SHF.R.U32.HI R34, RZ, 0x3, R27 ;  /* 0x00000003ff227819 */ /* 0x000fe2000001161b */
[----:B------:R-:W-:Y:S01]  /*c3d0*/  USEL UR4, UR4, 0x1, UP0 ;  /* 0x0000000104047887 */ /* 0x000fe20008000000 */
[----:B------:R-:W-:Y:S01]  /*c3e0*/  STL [R1], RZ ;  /* 0x000000ff01007387 */ /* 0x000fe20000100800 */
[----:B------:R-:W-:Y:S01]  /*c3f0*/  IMAD.U32 R36, RZ, RZ, UR9 ;  /* 0x00000009ff247e24 */ /* 0x000fe2000f8e00ff */
[----:B------:R-:W-:Y:S01]  /*c400*/  LOP3.LUT R34, R34, 0xf, RZ, 0xc0, !PT ;  /* 0x0000000f22227812 */ /* 0x000fe200078ec0ff */
[----:B------:R-:W-:Y:S01]  /*c410*/  UIMAD UR38, UR4, UR6, URZ ;  /* 0x00000006042672a4 */ /* 0x000fe2000f8e023f */
[----:B------:R-:W0:Y:S01]  /*c420*/  S2UR UR6, SR_CgaCtaId ;  /* 0x00000000000679c3 */ /* 0x000e220000008800 */
[----:B------:R-:W-:Y:S01]  /*c430*/  IMAD.MOV.U32 R25, RZ, RZ, 0x1 ;  /* 0x00000001ff197424 */ /* 0x000fe200078e00ff */
[----:B------:R-:W-:Y:S01]  /*c440*/  MOV R22, RZ ;  /* 0x000000ff00167202 */ /* 0x000fe20000000f00 */
[----:B------:R-:W-:Y:S01]  /*c450*/  UIADD3 UR4, UR38, 0x4f, URZ ;  /* 0x0000004f26047890 */ /* 0x000fe2000fffe03f */
[----:B------:R-:W-:Y:S01]  /*c460*/  ULDC UR40, c[0x0][0x448] ;  /* 0x0001120000287ab9 */ /* 0x000fe20000000800 */
[----:B------:R-:W-:-:S02]  /*c470*/  ULDC UR43, c[0x0][0xc] ;  /* 0x00000300002b7ab9 */ /* 0x000fc40000000800 */
[----:B------:R-:W-:-:S04]  /*c480*/  UIMAD.WIDE UR4, UR4, 0x66666667, URZ ;  /* 0x66666667040478a5 */ /* 0x000fc8000f8e023f */
[----:B------:R-:W-:-:S04]  /*c490*/  USHF.R.U32.HI UR4, URZ, 0x1f, UR5 ;  /* 0x0000001f3f047899 */ /* 0x000fc80008011605 */
[----:B------:R-:W-:-:S03]  /*c4a0*/  ULEA.HI.SX32 UR5, UR5, UR4, 0x1b ;  /* 0x0000000405057291 */ /* 0x000fc6000f8fda3f */
[----:B------:R-:W-:Y:S01]  /*c4b0*/  ULDC UR4, c[0x0][0x288] ;  /* 0x0000a20000047ab9 */ /* 0x000fe20000000800 */
[----:B------:R-:W-:Y:S02]  /*c4c0*/  UIADD3 UR44, UR5, -0x1, URZ ;  /* 0xffffffff052c7890 */ /* 0x000fe4000fffe03f */
[----:B------:R-:W-:Y:S02]  /*c4d0*/  UIMAD UR40, UR40, UR4, URZ ;  /* 0x00000004282872a4 */ /* 0x000fe4000f8e023f */
[----:B------:R-:W-:Y:S02]  /*c4e0*/  UIADD3 UR41, UR5, -0x2, URZ ;  /* 0xfffffffe05297890 */ /* 0x000fe4000fffe03f */
[----:B0-----:R-:W-:Y:S02]  /*c4f0*/  ULEA UR39, UR6, UR39, 0x18 ;  /* 0x0000002706277291 */ /* 0x001fe4000f8ec03f */
[----:B------:R-:W-:-:S06]  /*c500*/  UIMAD UR6, UR44, -0x50, UR38 ;  /* 0xffffffb02c0678a4 */ /* 0x000fcc000f8e0226 */
[----:B------:R-:W-:Y:S02]  /*c510*/  IADD3 R33, -R34, UR6, RZ ;  /* 0x0000000622217c10 */ /* 0x000fe4000fffe1ff */
[----:B--2---:R-:W-:Y:S02]  /*c520*/  R2UR UR10, R3 ;  /* 0x00000000030a72ca */ /* 0x004fe400000e0000 */
[----:B------:R-:W-:Y:S02]  /*c530*/  LOP3.LUT R3, R0, 0x38, R27, 0x78, !PT ;  /* 0x0000003800037812 */ /* 0x000fe400078e781b */
[----:B------:R-:W-:Y:S02]  /*c540*/  LOP3.LUT R0, R37, 0x40, RZ, 0xfc, !PT ;  /* 0x0000004025007812 */ /* 0x000fe400078efcff */
[----:B------:R-:W-:Y:S02]  /*c550*/  SHF.L.U32 R27, R27, 0x4, RZ ;  /* 0x000000041b1b7819 */ /* 0x000fe400000006ff */
[----:B------:R-:W-:-:S02]  /*c560*/  ISETP.GE.AND P2, PT, R0, UR7, PT ;  /* 0x0000000700007c0c */ /* 0x000fc4000bf46270 */
[C---:B------:R-:W-:Y:S02]  /*c570*/  ISETP.GE.AND P1, PT, R0.reuse, UR8, PT ;  /* 0x0000000800007c0c */ /* 0x040fe4000bf26270 */
[----:B------:R-:W-:Y:S01]  /*c580*/  ISETP.GE.AND P0, PT, R0, UR7, PT ;  /* 0x0000000700007c0c */ /* 0x000fe2000bf06270 */
[----:B------:R-:W-:Y:S01]  /*c590*/  ULOP3.LUT UR42, UR10, 0x2, URZ, 0xfc, !UPT ;  /* 0x000000020a2a7892 */ /* 0x000fe2000f8efc3f */
[----:B------:R-:W-:Y:S02]  /*c5a0*/  LOP3.LUT R0, R37, 0x80, RZ, 0xfc, !PT ;  /* 0x0000008025007812 */ /* 0x000fe400078efcff */
[----:B------:R-:W-:Y:S02]  /*c5b0*/  LOP3.LUT R27, R34, 0x70, R27, 0xf8, !PT ;  /* 0x00000070221b7812 */ /* 0x000fe400078ef81b */
[----:B------:R-:W-:-:S03]  /*c5c0*/  LOP3.LUT R26, R3, 0x200, R26, 0xf8, !PT ;  /* 0x00000200031a7812 */ /* 0x000fc600078ef81a */
[----:B------:R-:W-:Y:S02]  /*c5d0*/  @P2 LOP3.LUT R16, R16, 0x4, RZ, 0xfc, !PT ;  /* 0x0000000410102812 */ /* 0x000fe400078efcff */
[----:B------:R-:W-:Y:S02]  /*c5e0*/  ISETP.GE.AND P2, PT, R0, UR7, PT ;  /* 0x0000000700007c0c */ /* 0x000fe4000bf46270 */
[----:B------:R-:W-:-:S04]  /*c5f0*/  LOP3.LUT R16, R16, 0xffffdfff, RZ, 0xc0, !PT ;  /* 0xffffdfff10107812 */ /* 0x000fc800078ec0ff */
[----:B------:R-:W-:Y:S02]  /*c600*/  @P1 LOP3.LUT R16, R16, 0x2000, RZ, 0xfc, !PT ;  /* 0x0000200010101812 */ /* 0x000fe400078efcff */
[----:B------:R-:W-:Y:S02]  /*c610*/  ISETP.GE.AND P1, PT, R0, UR8, PT ;  /* 0x0000000800007c0c */ /* 0x000fe4000bf26270 */
[----:B------:R-:W-:-:S04]  /*c620*/  LOP3.LUT R16, R16, 0xffffffbf, RZ, 0xc0, !PT ;  /* 0xffffffbf10107812 */ /* 0x000fc800078ec0ff */
[----:B------:R-:W-:Y:S02]  /*c630*/  @P0 LOP3.LUT R16, R16, 0x40, RZ, 0xfc, !PT ;  /* 0x0000004010100812 */ /* 0x000fe400078efcff */
[----:B------:R-:W-:Y:S01]  /*c640*/  ISETP.GE.AND P0, PT, R0, UR7, PT ;  /* 0x0000000700007c0c */ /* 0x000fe2000bf06270 */
[----:B------:R-:W-:Y:S01]  /*c650*/  IMAD.U32 R0, RZ, RZ, UR44 ;  /* 0x0000002cff007e24 */ /* 0x000fe2000f8e00ff */
[----:B------:R-:W-:-:S03]  /*c660*/  LOP3.LUT R16, R16, 0xfffffffd, RZ, 0xc0, !PT ;  /* 0xfffffffd10107812 */ /* 0x000fc600078ec0ff */
[----:B------:R-:W-:Y:S01]  /*c670*/  IMAD R2, R0, 0x50, R27 ;  /* 0x0000005000027824 */ /* 0x000fe200078e021b */
[----:B------:R-:W-:Y:S02]  /*c680*/  @P2 LOP3.LUT R16, R16, 0x2, RZ, 0xfc, !PT ;  /* 0x0000000210102812 */ /* 0x000fe400078efcff */
[C---:B------:R-:W-:Y:S02]  /*c690*/  LOP3.LUT R0, R37.reuse, 0xc0, RZ, 0xfc, !PT ;  /* 0x000000c025007812 */ /* 0x040fe400078efcff */
[----:B------:R-:W-:Y:S01]  /*c6a0*/  LOP3.LUT R16, R16, 0xffffefff, RZ, 0xc0, !PT ;  /* 0xffffefff10107812 */ /* 0x000fe200078ec0ff */
[----:B------:R0:W-:Y:S01]  /*c6b0*/  STL [R1+0x8], R2 ;  /* 0x0000080201007387 */ /* 0x0001e20000100800 */
[----:B------:R-:W-:Y:S02]  /*c6c0*/  ISETP.GE.AND P2, PT, R37, UR7, PT ;  /* 0x0000000725007c0c */ /* 0x000fe4000bf46270 */
[----:B------:R-:W-:-:S04]  /*c6d0*/  @P1 LOP3.LUT R16, R16, 0x1000, RZ, 0xfc, !PT ;  /* 0x0000100010101812 */ /* 0x000fc800078efcff */
[----:B------:R-:W-:-:S04]  /*c6e0*/  LOP3.LUT R16, R16, 0xffffffdf, RZ, 0xc0, !PT ;  /* 0xffffffdf10107812 */ /* 0x000fc800078ec0ff */
[----:B------:R-:W-:Y:S02]  /*c6f0*/  @P0 LOP3.LUT R16, R16, 0x20, RZ, 0xfc, !PT ;  /* 0x0000002010100812 */ /* 0x000fe400078efcff */
[----:B------:R-:W-:Y:S02]  /*c700*/  ISETP.GE.AND P0, PT, R2, UR38, PT ;  /* 0x0000002602007c0c */ /* 0x000fe4000bf06270 */
[----:B------:R-:W-:Y:S02]  /*c710*/  LOP3.LUT R16, R16, 0xfffffffe, RZ, 0xc0, !PT ;  /* 0xfffffffe10107812 */ /* 0x000fe400078ec0ff */
[----:B------:R-:W-:Y:S02]  /*c720*/  ISETP.LT.U32.AND P1, PT, R27, 0x50, !P0 ;  /* 0x000000501b00780c */ /* 0x000fe40004721070 */
[----:B------:R-:W-:Y:S02]  /*c730*/  ISETP.GE.AND P0, PT, R0, UR7, PT ;  /* 0x0000000700007c0c */ /* 0x000fe4000bf06270 */
[----:B------:R-:W-:-:S02]  /*c740*/  LOP3.LUT R16, R16, 0xfffffbff, RZ, 0xc0, !PT ;  /* 0xfffffbff10107812 */ /* 0x000fc400078ec0ff */
[----:B0-----:R-:W-:-:S05]  /*c750*/  LEA R2, R26, UR39, 0x1 ;  /* 0x000000271a027c11 */ /* 0x001fca000f8e08ff */
[----:B------:R0:W-:Y:S02]  /*c760*/  STL [R1+0x4], R2 ;  /* 0x0000040201007387 */ /* 0x0001e40000100800 */
[----:B------:R-:W-:Y:S02]  /*c770*/  @P1 LOP3.LUT R16, R16, 0x400, RZ, 0xfc, !PT ;  /* 0x0000040010101812 */ /* 0x000fe400078efcff */
[----:B------:R-:W-:Y:S02]  /*c780*/  ISETP.GE.AND P1, PT, R0, UR8, PT ;  /* 0x0000000800007c0c */ /* 0x000fe4000bf26270 */
[----:B------:R-:W-:Y:S02]  /*c790*/  @P0 LOP3.LUT R16, R16, 0x1, RZ, 0xfc, !PT ;  /* 0x0000000110100812 */ /* 0x000fe400078efcff */
[----:B------:R-:W-:Y:S02]  /*c7a0*/  ISETP.GE.AND P0, PT, R0, UR7, PT ;  /* 0x0000000700007c0c */ /* 0x000fe4000bf06270 */
[----:B------:R-:W-:-:S07]  /*c7b0*/  LOP3.LUT R16, R16, 0xfffff7ff, RZ, 0xc0, !PT ;  /* 0xfffff7ff10107812 */ /* 0x000fce00078ec0ff */
[----:B------:R-:W-:Y:S02]  /*c7c0*/  @P1 LOP3.LUT R16, R16, 0x800, RZ, 0xfc, !PT ;  /* 0x0000080010101812 */ /* 0x000fe400078efcff */
[----:B------:R-:W-:Y:S02]  /*c7d0*/  ISETP.GE.AND P1, PT, R37, UR7, PT ;  /* 0x0000000725007c0c */ /* 0x000fe4000bf26270 */
[----:B------:R-:W-:-:S04]  /*c7e0*/  LOP3.LUT R16, R16, 0xffffffef, RZ, 0xc0, !PT ;  /* 0xffffffef10107812 */ /* 0x000fc800078ec0ff */
[----:B------:R-:W-:Y:S02]  /*c7f0*/  @P0 LOP3.LUT R16, R16, 0x10, RZ, 0xfc, !PT ;  /* 0x0000001010100812 */ /* 0x000fe400078efcff */
[----:B------:R-:W-:Y:S02]  /*c800*/  ISETP.GE.AND P0, PT, R37, UR8, PT ;  /* 0x0000000825007c0c */ /* 0x000fe4000bf06270 */
[----:B------:R-:W-:-:S04]  /*c810*/  LOP3.LUT R16, R16, 0xfffffff7, RZ, 0xc0, !PT ;  /* 0xfffffff710107812 */ /* 0x000fc800078ec0ff */
[----:B------:R-:W-:-:S04]  /*c820*/  @P2 LOP3.LUT R16, R16, 0x8, RZ, 0xfc, !PT ;  /* 0x0000000810102812 */ /* 0x000fc800078efcff */
[----:B------:R-:W-:-:S04]  /*c830*/  LOP3.LUT R16, R16, 0xffffbfff, RZ, 0xc0, !PT ;  /* 0xffffbfff10107812 */ /* 0x000fc800078ec0ff */
[----:B------:R-:W-:-:S04]  /*c840*/  LOP3.LUT R16, R16, 0xffffff7f, RZ, 0xc0, !PT ;  /* 0xffffff7f10107812 */ /* 0x000fc800078ec0ff */
[----:B------:R-:W-:-:S04]  /*c850*/  @P1 LOP3.LUT R16, R16, 0x80, RZ, 0xfc, !PT ;  /* 0x0000008010101812 */ /* 0x000fc800078efcff */
[----:B0-----:R-:W-:-:S07]  /*c860*/  @P0 LOP3.LUT R16, R16, 0x4000, RZ, 0xfc, !PT ;  /* 0x0000400010100812 */ /* 0x001fce00078efcff */
.L_x_77:
[----:B0-----:R-:W0:Y:S01]  /*c870*/  LDC R0, c[0x0][0xc38] ;  /* 0x00030e00ff007b82 */ /* 0x001e220000000800 */
[----:B------:R-:W-:Y:S01]  /*c880*/  IMAD.MOV.U32 R24, RZ, RZ, R36 ;  /* 0x000000ffff187224 */ /* 0x000fe200078e0024 */
[----:B------:R-:W-:Y:S05]  /*c890*/  YIELD ;  /* 0x0000000000007946 */ /* 0x000fea0003800000 */
[----:B------:R-:W-:Y:S01]  /*c8a0*/  ULDC.64 UR4, c[0x0][0xa28] ;  /* 0x00028a0000047ab9 */ /* 0x000fe20000000a00 */
[----:B------:R-:W-:Y:S01]  /*c8b0*/  IMAD.MOV.U32 R31, RZ, RZ, RZ ;  /* 0x000000ffff1f7224 */ /* 0x000fe200078e00ff */
[----:B0-----:R-:W-:-:S13]  /*c8c0*/  ISETP.NE.AND P0, PT, R0, 0x1, PT ;  /* 0x000000010000780c */ /* 0x001fda0003f05270 */
[----:B------:R-:W0:Y:S08]  /*c8d0*/  @P0 LDC R3, c[0x0][0xc3c] ;  /* 0x00030f00ff030b82 */ /* 0x000e300000000800 */
[----:B------:R-:W1:Y:S01]  /*c8e0*/  @P0 LDC R5, c[0x0][0xc40] ;  /* 0x00031000ff050b82 */ /* 0x000e620000000800 */
[----:B0-----:R-:W-:-:S05]  /*c8f0*/  @P0 IMAD.HI.U32 R0, R36, R3, RZ ;  /* 0x0000000324000227 */ /* 0x001fca00078e00ff */
[----:B-1----:R-:W-:Y:S02]  /*c900*/  @P0 SHF.R.U32.HI R24, RZ, R5, R0 ;  /* 0x00000005ff180219 */ /* 0x002fe40000011600 */
[----:B------:R-:W0:Y:S03]  /*c910*/  LDC R0, c[0x0][0xc44] ;  /* 0x00031100ff007b82 */ /* 0x000e260000000800 */
[----:B------:R-:W-:Y:S01]  /*c920*/  IMAD.MOV.U32 R23, RZ, RZ, R24 ;  /* 0x000000ffff177224 */ /* 0x000fe200078e0018 */
[----:B0-----:R-:W-:-:S13]  /*c930*/  ISETP.NE.AND P0, PT, R0, 0x1, PT ;  /* 0x000000010000780c */ /* 0x001fda0003f05270 */
[----:B------:R-:W0:Y:S02]  /*c940*/  @P0 LDC.64 R2, c[0x0][0xc48] ;  /* 0x00031200ff020b82 */ /* 0x000e240000000a00 */
[----:B0-----:R-:W-:-:S05]  /*c950*/  @P0 IMAD.HI.U32 R0, R24, R2, RZ ;  /* 0x0000000218000227 */ /* 0x001fca00078e00ff */
[----:B------:R-:W-:Y:S02]  /*c960*/  @P0 SHF.R.U32.HI R23, RZ, R3, R0 ;  /* 0x00000003ff170219 */ /* 0x000fe40000011600 */
[----:B------:R-:W-:-:S04]  /*c970*/  ISETP.NE.U32.AND P0, PT, RZ, UR4, PT ;  /* 0x00000004ff007c0c */ /* 0x000fc8000bf05070 */
[----:B------:R-:W-:-:S13]  /*c980*/  ISETP.NE.AND.EX P0, PT, RZ, UR5, PT, P0 ;  /* 0x00000005ff007c0c */ /* 0x000fda000bf05300 */
[----:B------:R-:W0:Y:S01]  /*c990*/  @P0 LDC.64 R2, c[0x0][0xa28] ;  /* 0x00028a00ff020b82 */ /* 0x000e220000000a00 */
[----:B------:R-:W-:-:S04]  /*c9a0*/  UIADD3 UR4, UR39, 0x24400, URZ ;  /* 0x0002440027047890 */ /* 0x000fc8000fffe03f */
[----:B------:R-:W-:Y:S01]  /*c9b0*/  ULOP3.LUT UP0, URZ, UR4, 0x3ff, URZ, 0xc0, !UPT ;  /* 0x000003ff043f7892 */ /* 0x000fe2000f80c03f */
[----:B0-----:R-:W-:-:S05]  /*c9c0*/  @P0 IMAD.WIDE R2, R23, 0x4, R2 ;  /* 0x0000000417020825 */ /* 0x001fca00078e0202 */
[----:B------:R0:W5:Y:S01]  /*c9d0*/  @P0 LDG.E R31, desc[UR36][R2.64] ;  /* 0x00000024021f0981 */ /* 0x000162000c1e1900 */
[----:B------:R-:W-:-:S13]  /*c9e0*/  PLOP3.LUT P0, PT, PT, PT, UP0, 0x80, 0x0 ;  /* 0x000000000000781c */ /* 0x000fda0003f0f008 */
[----:B0-----:R-:W-:Y:S05]  /*c9f0*/  @!P0 BRA `(.L_x_41) ;  /* 0x0000000000408947 */ /* 0x001fea0003800000 */
[----:B------:R-:W-:Y:S01]  /*ca00*/  MOV R2, 0x0 ;  /* 0x0000000000027802 */ /* 0x000fe20000000f00 */
[----:B------:R-:W-:Y:S01]  /*ca10*/  ULDC.64 UR4, c[0x4][0x138] ;  /* 0x01004e0000047ab9 */ /* 0x000fe20000000a00 */
[----:B------:R-:W-:Y:S01]  /*ca20*/  ULDC.64 UR6, c[0x4][0x140] ;  /* 0x0100500000067ab9 */ /* 0x000fe20000000a00 */
[----:B------:R-:W-:Y:S01]  /*ca30*/  MOV R4, UR4 ;  /* 0x0000000400047c02 */ /* 0x000fe20008000f00 */
[----:B------:R-:W-:Y:S01]  /*ca40*/  IMAD.U32 R5, RZ, RZ, UR5 ;  /* 0x00000005ff057e24 */ /* 0x000fe2000f8e00ff */
[----:B------:R-:W-:Y:S01]  /*ca50*/  ULDC.64 UR4, c[0x4][0x98] ;  /* 0x0100260000047ab9 */ /* 0x000fe20000000a00 */
[----:B------:R-:W0:Y:S01]  /*ca60*/  LDC.64 R2, c[0x4][R2] ;  /* 0x0100000002027b82 */ /* 0x000e220000000a00 */
[----:B------:R-:W-:Y:S01]  /*ca70*/  IMAD.U32 R6, RZ, RZ, UR6 ;  /* 0x00000006ff067e24 */ /* 0x000fe2000f8e00ff */
[----:B------:R-:W-:Y:S01]  /*ca80*/  MOV R10, UR4 ;  /* 0x00000004000a7c02 */ /* 0x000fe20008000f00 */
[----:B------:R-:W-:Y:S01]  /*ca90*/  IMAD.U32 R7, RZ, RZ, UR7 ;  /* 0x00000007ff077e24 */ /* 0x000fe2000f8e00ff */
[----:B------:R-:W-:Y:S01]  /*caa0*/  MOV R13, RZ ;  /* 0x000000ff000d7202 */ /* 0x000fe20000000f00 */
[----:B------:R-:W-:-:S02]  /*cab0*/  IMAD.U32 R11, RZ, RZ, UR5 ;  /* 0x00000005ff0b7e24 */ /* 0x000fc4000f8e00ff */
[----:B------:R-:W-:Y:S02]  /*cac0*/  IMAD.MOV.U32 R8, RZ, RZ, 0x70 ;  /* 0x00000070ff087424 */ /* 0x000fe400078e00ff */
[----:B------:R-:W-:-:S07]  /*cad0*/  IMAD.MOV.U32 R12, RZ, RZ, 0x1 ;  /* 0x00000001ff0c7424 */ /* 0x000fce00078e00ff */
[----:B------:R-:W-:-:S07]  /*cae0*/  LEPC R20, `(.L_x_41) ;  /* 0x000000001014794e */ /* 0x000fce0000000000 */
[----:B0----5:R-:W-:Y:S05]  /*caf0*/  CALL.ABS.NOINC R2 ;  /* 0x0000000002007343 */ /* 0x021fea0003c00000 */
.L_x_41:
[----:B------:R-:W-:-:S04]  /*cb00*/  UIADD3 UR4, UR39, 0x400, URZ ;  /* 0x0000040027047890 */ /* 0x000fc8000fffe03f */
[----:B------:R-:W-:-:S06]  /*cb10*/  ULOP3.LUT UP0, URZ, UR4, 0x3ff, URZ, 0xc0, !UPT ;  /* 0x000003ff043f7892 */ /* 0x000fcc000f80c03f */
[----:B------:R-:W-:-:S13]  /*cb20*/  PLOP3.LUT P0, PT, PT, PT, UP0, 0x80, 0x0 ;  /* 0x000000000000781c */ /* 0x000fda0003f0f008 */
[----:B------:R-:W-:Y:S05]  /*cb30*/  @!P0 BRA `(.L_x_42) ;  /* 0x00000000007c8947 */ /* 0x000fea0003800000 */
[----:B------:R-:W-:Y:S01]  /*cb40*/  MOV R17, 0x0 ;  /* 0x0000000000117802 */ /* 0x000fe20000000f00 */
[----:B------:R-:W-:Y:S01]  /*cb50*/  ULDC.64 UR6, c[0x4][0x138] ;  /* 0x01004e0000067ab9 */ /* 0x000fe20000000a00 */
[----:B------:R-:W-:Y:S01]  /*cb60*/  ULDC.64 UR8, c[0x4][0x140] ;  /* 0x0100500000087ab9 */ /* 0x000fe20000000a00 */
[----:B------:R-:W-:Y:S01]  /*cb70*/  ULDC.64 UR4, c[0x4][0xa0] ;  /* 0x0100280000047ab9 */ /* 0x000fe20000000a00 */
[----:B------:R0:W1:Y:S01]  /*cb80*/  LDC.64 R2, c[0x4][R17] ;  /* 0x0100000011027b82 */ /* 0x0000620000000a00 */
[----:B------:R-:W-:Y:S01]  /*cb90*/  IMAD.U32 R4, RZ, RZ, UR6 ;  /* 0x00000006ff047e24 */ /* 0x000fe2000f8e00ff */
[----:B------:R-:W-:Y:S01]  /*cba0*/  MOV R7, UR9 ;  /* 0x0000000900077c02 */ /* 0x000fe20008000f00 */
[----:B------:R-:W-:Y:S01]  /*cbb0*/  IMAD.U32 R5, RZ, RZ, UR7 ;  /* 0x00000007ff057e24 */ /* 0x000fe2000f8e00ff */
[----:B------:R-:W-:Y:S01]  /*cbc0*/  MOV R12, 0x1 ;  /* 0x00000001000c7802 */ /* 0x000fe20000000f00 */
[----:B------:R-:W-:Y:S02]  /*cbd0*/  IMAD.U32 R6, RZ, RZ, UR8 ;  /* 0x00000008ff067e24 */ /* 0x000fe4000f8e00ff */
[----:B------:R-:W-:-:S02]  /*cbe0*/  IMAD.U32 R10, RZ, RZ, UR4 ;  /* 0x00000004ff0a7e24 */ /* 0x000fc4000f8e00ff */
[----:B------:R-:W-:Y:S02]  /*cbf0*/  IMAD.U32 R11, RZ, RZ, UR5 ;  /* 0x00000005ff0b7e24 */ /* 0x000fe4000f8e00ff */
[----:B------:R-:W-:Y:S02]  /*cc00*/  IMAD.MOV.U32 R8, RZ, RZ, 0x70 ;  /* 0x00000070ff087424 */ /* 0x000fe400078e00ff */
[----:B0-----:R-:W-:-:S07]  /*cc10*/  IMAD.MOV.U32 R13, RZ, RZ, RZ ;  /* 0x000000ffff0d7224 */ /* 0x001fce00078e00ff */
[----:B------:R-:W-:-:S07]  /*cc20*/  LEPC R20, `(.L_x_43) ;  /* 0x000000001014794e */ /* 0x000fce0000000000 */
[----:B-1---5:R-:W-:Y:S05]  /*cc30*/  CALL.ABS.NOINC R2 ;  /* 0x0000000002007343 */ /* 0x022fea0003c00000 */
.L_x_43:
[----:B------:R0:W1:Y:S01]  /*cc40*/  LDC.64 R2, c[0x4][R17] ;  /* 0x0100000011027b82 */ /* 0x0000620000000a00 */
[----:B------:R-:W-:Y:S01]  /*cc50*/  ULDC.64 UR4, c[0x4][0x138] ;  /* 0x01004e0000047ab9 */ /* 0x000fe20000000a00 */
[----:B------:R-:W-:Y:S01]  /*cc60*/  ULDC.64 UR6, c[0x4][0x140] ;  /* 0x0100500000067ab9 */ /* 0x000fe20000000a00 */
[----:B------:R-:W-:Y:S01]  /*cc70*/  IMAD.U32 R4, RZ, RZ, UR4 ;  /* 0x00000004ff047e24 */ /* 0x000fe2000f8e00ff */
[----:B------:R-:W-:Y:S01]  /*cc80*/  MOV R6, UR6 ;  /* 0x0000000600067c02 */ /* 0x000fe20008000f00 */
[----:B------:R-:W-:Y:S01]  /*cc90*/  IMAD.U32 R5, RZ, RZ, UR5 ;  /* 0x00000005ff057e24 */ /* 0x000fe2000f8e00ff */
[----:B------:R-:W-:Y:S01]  /*cca0*/  ULDC.64 UR4, c[0x4][0xa8] ;  /* 0x01002a0000047ab9 */ /* 0x000fe20000000a00 */
[----:B------:R-:W-:Y:S01]  /*ccb0*/  IMAD.U32 R7, RZ, RZ, UR7 ;  /* 0x00000007ff077e24 */ /* 0x000fe2000f8e00ff */
[----:B------:R-:W-:Y:S01]  /*ccc0*/  MOV R8, 0x70 ;  /* 0x0000007000087802 */ /* 0x000fe20000000f00 */
[----:B------:R-:W-:Y:S02]  /*ccd0*/  IMAD.U32 R10, RZ, RZ, UR4 ;  /* 0x00000004ff0a7e24 */ /* 0x000fe4000f8e00ff */
[----:B------:R-:W-:-:S02]  /*cce0*/  IMAD.U32 R11, RZ, RZ, UR5 ;  /* 0x00000005ff0b7e24 */ /* 0x000fc4000f8e00ff */
[----:B------:R-:W-:Y:S02]  /*ccf0*/  IMAD.MOV.U32 R12, RZ, RZ, 0x1 ;  /* 0x00000001ff0c7424 */ /* 0x000fe400078e00ff */
[----:B0-----:R-:W-:-:S07]  /*cd00*/  IMAD.MOV.U32 R13, RZ, RZ, RZ ;  /* 0x000000ffff0d7224 */ /* 0x001fce00078e00ff */
[----:B------:R-:W-:-:S07]  /*cd10*/  LEPC R20, `(.L_x_42) ;  /* 0x000000001014794e */ /* 0x000fce0000000000 */
[----:B-1----:R-:W-:Y:S05]  /*cd20*/  CALL.ABS.NOINC R2 ;  /* 0x0000000002007343 */ /* 0x002fea0003c00000 */
.L_x_42:
[----:B------:R-:W-:Y:S01]  /*cd30*/  ULDC.64 UR4, c[0x0][0x9f8] ;  /* 0x00027e0000047ab9 */ /* 0x000fe20000000a00 */
[----:B------:R-:W-:Y:S01]  /*cd40*/  IMAD.MOV.U32 R30, RZ, RZ, R23 ;  /* 0x000000ffff1e7224 */ /* 0x000fe200078e0017 */
[----:B------:R-:W-:Y:S01]  /*cd50*/  ISETP.NE.U32.AND P0, PT, RZ, UR4, PT ;  /* 0x00000004ff007c0c */ /* 0x000fe2000bf05070 */
[----:B------:R-:W0:Y:S01]  /*cd60*/  LDC R8, c[0x0][0x430] ;  /* 0x00010c00ff087b82 */ /* 0x000e220000000800 */
[----:B------:R-:W-:Y:S01]  /*cd70*/  IADD3 R19, -R23, RZ, RZ ;  /* 0x000000ff17137210 */ /* 0x000fe20007ffe1ff */
[----:B------:R-:W-:Y:S01]  /*cd80*/  ULDC UR4, c[0x0][0xc44] ;  /* 0x0003110000047ab9 */ /* 0x000fe20000000800 */
[----:B------:R-:W-:-:S13]  /*cd90*/  ISETP.NE.AND.EX P0, PT, RZ, UR5, PT, P0 ;  /* 0x00000005ff007c0c */ /* 0x000fda000bf05300 */
[----:B------:R-:W1:Y:S02]  /*cda0*/  @P0 LDC.64 R2, c[0x0][0x9f8] ;  /* 0x00027e00ff020b82 */ /* 0x000e640000000a00 */
[----:B-1----:R-:W-:-:S05]  /*cdb0*/  @P0 IMAD.WIDE R2, R23, 0x4, R2 ;  /* 0x0000000417020825 */ /* 0x002fca00078e0202 */
[----:B------:R1:W5:Y:S01]  /*cdc0*/  @P0 LDG.E R30, desc[UR36][R2.64] ;  /* 0x00000024021e0981 */ /* 0x000362000c1e1900 */
[----:B------:R-:W-:Y:S01]  /*cdd0*/  UMOV UR5, 0xffffffff ;  /* 0xffffffff00057882 */ /* 0x000fe20000000000 */
[----:B------:R-:W-:Y:S02]  /*cde0*/  IMAD R19, R19, UR4, R24 ;  /* 0x0000000413137c24 */ /* 0x000fe4000f8e0218 */
[----:B0-----:R-:W-:Y:S05]  /*cdf0*/  BRA.DIV UR5, `(.L_x_44) ;  /* 0x0000003205547947 */ /* 0x001fea000b800000 */
.L_x_94:
[----:B------:R-:W2:Y:S01]  /*ce00*/  LDL R0, [R1+0x8] ;  /* 0x0000080001007983 */ /* 0x000ea20000100800 */
[----:B------:R-:W-:Y:S02]  /*ce10*/  ISETP.NE.AND P0, PT, R8, 0x1, PT ;  /* 0x000000010800780c */ /* 0x000fe40003f05270 */
[C---:B------:R-:W-:Y:S02]  /*ce20*/  LOP3.LUT P1, RZ, R16.reuse, 0x400, RZ, 0xc0, !PT ;  /* 0x0000040010ff7812 */ /* 0x040fe4000782c0ff */
[----:B-----5:R-:W-:Y:S02]  /*ce30*/  SHF.R.S32.HI R32, RZ, 0x1f, R30 ;  /* 0x0000001fff207819 */ /* 0x020fe4000001141e */
[----:B------:R-:W-:-:S07]  /*ce40*/  LOP3.LUT R16, R16, 0xfffffdff, RZ, 0xc0, !PT ;  /* 0xfffffdff10107812 */ /* 0x000fce00078ec0ff */
[----:B-1----:R-:W0:Y:S01]  /*ce50*/  @P0 LDC R3, c[0x0][0x434] ;  /* 0x00010d00ff030b82 */ /* 0x002e220000000800 */
[----:B------:R-:W-:-:S07]  /*ce60*/  @P0 LOP3.LUT R16, R16, 0x200, RZ, 0xfc, !PT ;  /* 0x0000020010100812 */ /* 0x000fce00078efcff */
[----:B------:R-:W1:Y:S08]  /*ce70*/  @P0 LDC R5, c[0x0][0x438] ;  /* 0x00010e00ff050b82 */ /* 0x000e700000000800 */
[----:B------:R-:W3:Y:S01]  /*ce80*/  @P1 LDC.64 R6, c[0x0][0x428] ;  /* 0x00010a00ff061b82 */ /* 0x000ee20000000a00 */
[----:B------:R-:W-:Y:S02]  /*ce90*/  LOP3.LUT R16, R16, 0xfffffeff, RZ, 0xc0, !PT ;  /* 0xfffffeff10107812 */ /* 0x000fe400078ec0ff */
[----:B------:R-:W-:Y:S01]  /*cea0*/  SHF.R.S32.HI R29, RZ, 0x1f, R19 ;  /* 0x0000001fff1d7819 */ /* 0x000fe20000011413 */
[----:B--2---:R-:W-:-:S04]  /*ceb0*/  IMAD.IADD R0, R0, 0x1, R31 ;  /* 0x0000000100007824 */ /* 0x004fc800078e021f */
[----:B0-----:R-:W-:-:S04]  /*cec0*/  @P0 IMAD.HI.U32 R2, R0, R3, RZ ;  /* 0x0000000300020227 */ /* 0x001fc800078e00ff */
[----:B------:R-:W-:Y:S01]  /*ced0*/  IMAD.MOV.U32 R9, RZ, RZ, R0 ;  /* 0x000000ffff097224 */ /* 0x000fe200078e0000 */
[----:B-1----:R-:W-:Y:S01]  /*cee0*/  @P0 SHF.R.U32.HI R9, RZ, R5, R2 ;  /* 0x00000005ff090219 */ /* 0x002fe20000011602 */
[----:B---3--:R-:W-:Y:S01]  /*cef0*/  @P1 IMAD R2, R32, R6, RZ ;  /* 0x0000000620021224 */ /* 0x008fe200078e02ff */
[----:B------:R-:W0:Y:S02]  /*cf00*/  @P1 LDC.64 R4, c[0x0][0x418] ;  /* 0x00010600ff041b82 */ /* 0x000e240000000a00 */
[--C-:B------:R-:W-:Y:S01]  /*cf10*/  @P1 SHF.R.S32.HI R3, RZ, 0x1f, R9.reuse ;  /* 0x0000001fff031819 */ /* 0x100fe20000011409 */
[----:B------:R-:W-:Y:S02]  /*cf20*/  @P1 IMAD R7, R30, R7, R2 ;  /* 0x000000071e071224 */ /* 0x000fe400078e0202 */
[----:B------:R-:W-:-:S04]  /*cf30*/  @P1 IMAD.MOV.U32 R2, RZ, RZ, R9 ;  /* 0x000000ffff021224 */ /* 0x000fc800078e0009 */
[----:B------:R-:W-:-:S04]  /*cf40*/  @P1 IMAD.WIDE.U32 R2, R30, R6, R2 ;  /* 0x000000061e021225 */ /* 0x000fc800078e0002 */
[----:B------:R-:W-:Y:S01]  /*cf50*/  IMAD.MOV.U32 R6, RZ, RZ, RZ ;  /* 0x000000ffff067224 */ /* 0x000fe200078e00ff */
[----:B------:R-:W-:Y:S02]  /*cf60*/  @P1 IADD3 R3, R3, R7, RZ ;  /* 0x0000000703031210 */ /* 0x000fe40007ffe0ff */
[----:B0-----:R-:W-:-:S04]  /*cf70*/  @P1 LEA R4, P0, R2, R4, 0x2 ;  /* 0x0000000402041211 */ /* 0x001fc800078010ff */
[----:B------:R-:W-:Y:S01]  /*cf80*/  @P1 LEA.HI.X R5, R2, R5, R3, 0x2, P0 ;  /* 0x0000000502051211 */ /* 0x000fe200000f1403 */
[----:B------:R-:W-:-:S04]  /*cf90*/  IMAD.MOV R3, RZ, RZ, -R9 ;  /* 0x000000ffff037224 */ /* 0x000fc800078e0a09 */
[----:B------:R0:W5:Y:S02]  /*cfa0*/  @P1 LDG.E R6, desc[UR36][R4.64] ;  /* 0x0000002404061981 */ /* 0x000164000c1e1900 */
[----:B0-----:R-:W-:Y:S02]  /*cfb0*/  IMAD R5, R8, R3, R0 ;  /* 0x0000000308057224 */ /* 0x001fe400078e0200 */
[----:B------:R-:W-:-:S05]  /*cfc0*/  IMAD.U32 R0, RZ, RZ, UR42 ;  /* 0x0000002aff007e24 */ /* 0x000fca000f8e00ff */
[----:B------:R-:W-:-:S13]  /*cfd0*/  ISETP.NE.AND P0, PT, R0, 0x3, PT ;  /* 0x000000030000780c */ /* 0x000fda0003f05270 */
[----:B------:R-:W-:Y:S01]  /*cfe0*/  @P0 LOP3.LUT R16, R16, 0x100, RZ, 0xfc, !PT ;  /* 0x0000010010100812 */ /* 0x000fe200078efcff */
[----:B------:R-:W-:Y:S06]  /*cff0*/  @!P0 BRA `(.L_x_45) ;  /* 0x0000000000048947 */ /* 0x000fec0003800000 */
[----:B------:R-:W-:Y:S01]  /*d000*/  BPT.TRAP 0x1 ;  /* 0x000000040000795c */ /* 0x000fe20000300000 */
.L_x_45:
[----:B------:R-:W-:Y:S01]  /*d010*/  SHF.R.S32.HI R7, RZ, 0x1f, R5 ;  /* 0x0000001fff077819 */ /* 0x000fe20000011405 */
[----:B------:R-:W-:Y:S01]  /*d020*/  ULDC.64 UR4, c[0x0][0x328] ;  /* 0x0000ca0000047ab9 */ /* 0x000fe20000000a00 */
[----:B-----5:R-:W-:Y:S01]  /*d030*/  SHF.R.S32.HI R4, RZ, 0x1f, R6 ;  /* 0x0000001fff047819 */ /* 0x020fe20000011406 */
[----:B------:R-:W-:Y:S01]  /*d040*/  IMAD.WIDE.U32 R2, R5, UR4, RZ ;  /* 0x0000000405027c25 */ /* 0x000fe2000f8e00ff */
[----:B------:R-:W-:Y:S03]  /*d050*/  BSSY B0, `(.L_x_46) ;  /* 0x0000015000007945 */ /* 0x000fe60003800000 */
[----:B------:R-:W-:-:S04]  /*d060*/  IMAD R0, R7, UR4, RZ ;  /* 0x0000000407007c24 */ /* 0x000fc8000f8e02ff */
[----:B------:R-:W-:Y:S01]  /*d070*/  IMAD R9, R5, UR5, R0 ;  /* 0x0000000505097c24 */ /* 0x000fe2000f8e0200 */
[----:B------:R-:W-:-:S04]  /*d080*/  ULDC.64 UR4, c[0x0][0x338] ;  /* 0x0000ce0000047ab9 */ /* 0x000fc80000000a00 */
[----:B------:R-:W-:Y:S01]  /*d090*/  IADD3 R3, R3, R9, RZ ;  /* 0x0000000903037210 */ /* 0x000fe20007ffe0ff */
[----:B------:R-:W-:-:S04]  /*d0a0*/  IMAD R9, R4, UR4, RZ ;  /* 0x0000000404097c24 */ /* 0x000fc8000f8e02ff */
[C---:B------:R-:W-:Y:S02]  /*d0b0*/  IMAD R9, R6.reuse, UR5, R9 ;  /* 0x0000000506097c24 */ /* 0x040fe4000f8e0209 */
[----:B------:R-:W-:Y:S01]  /*d0c0*/  IMAD.WIDE.U32 R2, R6, UR4, R2 ;  /* 0x0000000406027c25 */ /* 0x000fe2000f8e0002 */
[----:B------:R-:W-:-:S03]  /*d0d0*/  ULDC.64 UR4, c[0x0][0x330] ;  /* 0x0000cc0000047ab9 */ /* 0x000fc60000000a00 */
[----:B------:R-:W-:Y:S02]  /*d0e0*/  IMAD.IADD R3, R3, 0x1, R9 ;  /* 0x0000000103037824 */ /* 0x000fe400078e0209 */
[----:B------:R-:W-:Y:S02]  /*d0f0*/  IMAD R0, R29, UR4, RZ ;  /* 0x000000041d007c24 */ /* 0x000fe4000f8e02ff */
[----:B------:R-:W-:-:S04]  /*d100*/  IMAD.WIDE.U32 R2, R19, UR4, R2 ;  /* 0x0000000413027c25 */ /* 0x000fc8000f8e0002 */
[----:B------:R-:W-:Y:S01]  /*d110*/  IMAD R9, R19, UR5, R0 ;  /* 0x0000000513097c24 */ /* 0x000fe2000f8e0200 */
[----:B------:R-:W-:Y:S01]  /*d120*/  ULDC.64 UR4, c[0x0][0x318] ;  /* 0x0000c60000047ab9 */ /* 0x000fe20000000a00 */
[----:B------:R-:W-:Y:S02]  /*d130*/  LEA R0, R22, UR39, 0x3 ;  /* 0x0000002716007c11 */ /* 0x000fe4000f8e18ff */
[----:B------:R-:W-:Y:S01]  /*d140*/  LEA R17, P0, R2, UR4, 0x1 ;  /* 0x0000000402117c11 */ /* 0x000fe2000f8008ff */
[----:B------:R-:W-:-:S05]  /*d150*/  IMAD.IADD R3, R3, 0x1, R9 ;  /* 0x0000000103037824 */ /* 0x000fca00078e0209 */
[----:B------:R-:W-:Y:S02]  /*d160*/  LEA.HI.X R18, R2, UR5, R3, 0x1, P0 ;  /* 0x0000000502127c11 */ /* 0x000fe400080f0c03 */
[----:B------:R-:W-:-:S04]  /*d170*/  SHF.L.U32 R3, R25, 0x1f, RZ ;  /* 0x0000001f19037819 */ /* 0x000fc800000006ff */
[----:B------:R-:W0:Y:S02]  /*d180*/  SYNCS.PHASECHK.TRANS64.TRYWAIT P0, [R0+URZ+0x38840], R3 ;  /* 0x03884003000075a7 */ /* 0x000e24000800017f */
[----:B0-----:R-:W-:Y:S05]  /*d190*/  @!P0 BRA `(.L_x_47) ;  /* 0x0000002c00a08947 */ /* 0x001fea0003800000 */
.L_x_95:
[----:B------:R-:W-:Y:S05]  /*d1a0*/  BSYNC B0 ;  /* 0x0000000000007941 */ /* 0x000fea0003800000 */
.L_x_46:
[----:B------:R-:W-:Y:S02]  /*d1b0*/  ULDC.64 UR4, c[0x0][0x300] ;  /* 0x0000c00000047ab9 */ /* 0x000fe40000000a00 */
[----:B------:R-:W-:-:S04]  /*d1c0*/  IMAD R2, R7, UR4, RZ ;  /* 0x0000000407027c24 */ /* 0x000fc8000f8e02ff */
[C---:B------:R-:W-:Y:S02]  /*d1d0*/  IMAD R7, R5.reuse, UR5, R2 ;  /* 0x0000000505077c24 */ /* 0x040fe4000f8e0202 */
[----:B0-----:R-:W-:Y:S01]  /*d1e0*/  IMAD.WIDE.U32 R2, R5, UR4, RZ ;  /* 0x0000000405027c25 */ /* 0x001fe2000f8e00ff */
[----:B------:R-:W-:-:S03]  /*d1f0*/  ULDC.64 UR4, c[0x0][0x310] ;  /* 0x0000c40000047ab9 */ /* 0x000fc60000000a00 */
[----:B------:R-:W-:Y:S02]  /*d200*/  IMAD.IADD R3, R3, 0x1, R7 ;  /* 0x0000000103037824 */ /* 0x000fe400078e0207 */
[----:B------:R-:W-:Y:S02]  /*d210*/  IMAD R5, R4, UR4, RZ ;  /* 0x0000000404057c24 */ /* 0x000fe4000f8e02ff */
[----:B------:R-:W-:-:S04]  /*d220*/  IMAD.WIDE.U32 R2, R6, UR4, R2 ;  /* 0x0000000406027c25 */ /* 0x000fc8000f8e0002 */
[----:B------:R-:W-:Y:S01]  /*d230*/  IMAD R5, R6, UR5, R5 ;  /* 0x0000000506057c24 */ /* 0x000fe2000f8e0205 */
[----:B------:R-:W-:Y:S02]  /*d240*/  ULDC.64 UR4, c[0x0][0x308] ;  /* 0x0000c20000047ab9 */ /* 0x000fe40000000a00 */
[----:B------:R-:W-:Y:S02]  /*d250*/  IMAD R4, R29, UR4, RZ ;  /* 0x000000041d047c24 */ /* 0x000fe4000f8e02ff */
[----:B------:R-:W-:Y:S02]  /*d260*/  IADD3 R3, R3, R5, RZ ;  /* 0x0000000503037210 */ /* 0x000fe40007ffe0ff */
[C---:B------:R-:W-:Y:S02]  /*d270*/  IMAD R5, R19.reuse, UR5, R4 ;  /* 0x0000000513057c24 */ /* 0x040fe4000f8e0204 */
[----:B------:R-:W-:Y:S01]  /*d280*/  IMAD.WIDE.U32 R2, R19, UR4, R2 ;  /* 0x0000000413027c25 */ /* 0x000fe2000f8e0002 */
[----:B------:R-:W-:-:S03]  /*d290*/  ULDC.64 UR4, c[0x0][0x2e8] ;  /* 0x0000ba0000047ab9 */ /* 0x000fc60000000a00 */
[----:B------:R-:W-:Y:S01]  /*d2a0*/  IMAD.IADD R3, R3, 0x1, R5 ;  /* 0x0000000103037824 */ /* 0x000fe200078e0205 */
[----:B------:R-:W-:Y:S01]  /*d2b0*/  LEA R4, P0, R2, UR4, 0x1 ;  /* 0x0000000402047c11 */ /* 0x000fe2000f8008ff */
[----:B------:R-:W-:Y:S01]  /*d2c0*/  UMOV UR4, 0xffffffff ;  /* 0xffffffff00047882 */ /* 0x000fe20000000000 */
[----:B------:R-:W-:Y:S02]  /*d2d0*/  IMAD R5, R22, 0x5000, R26 ;  /* 0x0000500016057824 */ /* 0x000fe400078e021a */
[----:B------:R-:W-:Y:S01]  /*d2e0*/  LEA.HI.X R6, R2, UR5, R3, 0x1, P0 ;  /* 0x0000000502067c11 */ /* 0x000fe200080f0c03 */
[----:B------:R-:W-:Y:S08]  /*d2f0*/  BRA.DIV UR4, `(.L_x_48) ;  /* 0x0000002e045c7947 */ /* 0x000ff0000b800000 */
[----:B------:R-:W0:Y:S01]  /*d300*/  SHFL.IDX PT, R14, R4, RZ, 0x181f ;  /* 0x00181fff040e7589 */ /* 0x000e2200000e0000 */
[----:B------:R-:W-:Y:S02]  /*d310*/  ISETP.GE.AND P0, PT, R33, 0x1, PT ;  /* 0x000000012100780c */ /* 0x000fe40003f06270 */
[C---:B------:R-:W-:Y:S01]  /*d320*/  LOP3.LUT P5, RZ, R16.reuse, 0x8, RZ, 0xc0, !PT ;  /* 0x0000000810ff7812 */ /* 0x040fe200078ac0ff */
[----:B------:R-:W1:Y:S01]  /*d330*/  SHFL.IDX PT, R2, R6, RZ, 0x181f ;  /* 0x00181fff06027589 */ /* 0x000e6200000e0000 */
[C---:B------:R-:W-:Y:S02]  /*d340*/  LOP3.LUT P4, RZ, R16.reuse, 0x4, RZ, 0xc0, !PT ;  /* 0x0000000410ff7812 */ /* 0x040fe4000788c0ff */
[C---:B------:R-:W-:Y:S01]  /*d350*/  LOP3.LUT P3, RZ, R16.reuse, 0x2, RZ, 0xc0, !PT ;  /* 0x0000000210ff7812 */ /* 0x040fe2000786c0ff */
[----:B------:R-:W-:Y:S01]  /*d360*/  SHFL.IDX PT, R8, R6, 0x1, 0x181f ;  /* 0x00381f0006087f89 */ /* 0x000fe200000e0000 */
[----:B------:R-:W-:-:S05]  /*d370*/  LOP3.LUT P2, RZ, R16, 0x1, RZ, 0xc0, !PT ;  /* 0x0000000110ff7812 */ /* 0x000fca000784c0ff */
[----:B------:R-:W-:Y:S02]  /*d380*/  @P0 LEA R7, R5, UR39, 0x1 ;  /* 0x0000002705070c11 */ /* 0x000fe4000f8e08ff */
[----:B0-----:R-:W-:-:S05]  /*d390*/  @P0 LEA R14, P1, R37, R14, 0x1 ;  /* 0x0000000e250e0211 */ /* 0x001fca00078208ff */
[----:B-1----:R-:W-:Y:S02]  /*d3a0*/  @P0 IMAD.X R3, RZ, RZ, R2, P1 ;  /* 0x000000ffff030224 */ /* 0x002fe400008e0602 */
[----:B------:R-:W-:Y:S02]  /*d3b0*/  @P0 IMAD.MOV.U32 R2, RZ, RZ, R14 ;  /* 0x000000ffff020224 */ /* 0x000fe400078e000e */
[----:B------:R-:W0:Y:S04]  /*d3c0*/  SHFL.IDX PT, R14, R4, 0x1, 0x181f ;  /* 0x00381f00040e7f89 */ /* 0x000e2800000e0000 */
[----:B------:R-:W-:Y:S04]  /*d3d0*/  @P0 LDGSTS.E.BYPASS.LTC128B.128 [R7+0x24400], desc[UR36][R2.64], !P5 ;  /* 0x2440000002070fae */ /* 0x000fe8000e901d64 */
[----:B------:R-:W-:Y:S04]  /*d3e0*/  @P0 LDGSTS.E.BYPASS.LTC128B.128 [R7+0x26c00], desc[UR36][R2.64+0x80], !P4 ;  /* 0x26c0008002070fae */ /* 0x000fe8000e101d64 */
[----:B------:R-:W-:Y:S04]  /*d3f0*/  @P0 LDGSTS.E.BYPASS.LTC128B.128 [R7+0x29400], desc[UR36][R2.64+0x100], !P3 ;  /* 0x2940010002070fae */ /* 0x000fe8000d901d64 */
[----:B------:R1:W-:Y:S01]  /*d400*/  @P0 LDGSTS.E.BYPASS.LTC128B.128 [R7+0x2bc00], desc[UR36][R2.64+0x180], !P2 ;  /* 0x2bc0018002070fae */ /* 0x0003e2000d101d64 */
[----:B------:R-:W-:-:S03]  /*d410*/  ISETP.GE.AND P0, PT, R33, 0x11, PT ;  /* 0x000000112100780c */ /* 0x000fc60003f06270 */
[----:B-1----:R-:W-:Y:S10]  /*d420*/  SHFL.IDX PT, R7, R6, 0x2, 0x181f ;  /* 0x00581f0006077f89 */ /* 0x002ff400000e0000 */
[----:B0-----:R-:W-:-:S02]  /*d430*/  @P0 LEA R14, P1, R37, R14, 0x1 ;  /* 0x0000000e250e0211 */ /* 0x001fc400078208ff */
[----:B------:R-:W-:Y:S02]  /*d440*/  @P0 LEA R21, R5, UR39, 0x1 ;  /* 0x0000002705150c11 */ /* 0x000fe4000f8e08ff */
[----:B------:R-:W-:Y:S01]  /*d450*/  @P0 IADD3.X R9, RZ, R8, RZ, P1, !PT ;  /* 0x00000008ff090210 */ /* 0x000fe20000ffe4ff */
[----:B------:R-:W-:Y:S02]  /*d460*/  @P0 IMAD.MOV.U32 R2, RZ, RZ, R14 ;  /* 0x000000ffff020224 */ /* 0x000fe400078e000e */
[----:B------:R-:W0:Y:S02]  /*d470*/  SHFL.IDX PT, R14, R4, 0x2, 0x181f ;  /* 0x00581f00040e7f89 */ /* 0x000e2400000e0000 */
[----:B------:R-:W-:-:S05]  /*d480*/  @P0 IMAD.MOV.U32 R3, RZ, RZ, R9 ;  /* 0x000000ffff030224 */ /* 0x000fca00078e0009 */
[----:B------:R-:W-:Y:S04]  /*d490*/  @P0 LDGSTS.E.BYPASS.LTC128B.128 [R21+0x24c00], desc[UR36][R2.64], !P5 ;  /* 0x24c0000002150fae */ /* 0x000fe8000e901d64 */
[----:B------:R-:W-:Y:S04]  /*d4a0*/  @P0 LDGSTS.E.BYPASS.LTC128B.128 [R21+0x27400], desc[UR36][R2.64+0x80], !P4 ;  /* 0x2740008002150fae */ /* 0x000fe8000e101d64 */
[----:B------:R-:W-:Y:S04]  /*d4b0*/  @P0 LDGSTS.E.BYPASS.LTC128B.128 [R21+0x29c00], desc[UR36][R2.64+0x100], !P3 ;  /* 0x29c0010002150fae */ /* 0x000fe8000d901d64 */
[----:B------:R1:W-:Y:S01]  /*d4c0*/  @P0 LDGSTS.E.BYPASS.LTC128B.128 [R21+0x2c400], desc[UR36][R2.64+0x180], !P2 ;  /* 0x2c40018002150fae */ /* 0x0003e2000d101d64 */
[----:B------:R-:W-:-:S13]  /*d4d0*/  ISETP.GE.AND P0, PT, R33, 0x21, PT ;  /* 0x000000212100780c */ /* 0x000fda0003f06270 */
[----:B0-----:R-:W-:Y:S02]  /*d4e0*/  @P0 LEA R14, P1, R37, R14, 0x1 ;  /* 0x0000000e250e0211 */ /* 0x001fe400078208ff */
[----:B------:R-:W-:Y:S02]  /*d4f0*/  @P0 LEA R9, R5, UR39, 0x1 ;  /* 0x0000002705090c11 */ /* 0x000fe4000f8e08ff */
[----:B-1----:R-:W-:Y:S01]  /*d500*/  @P0 MOV R2, R14 ;  /* 0x0000000e00020202 */ /* 0x002fe20000000f00 */
[----:B------:R-:W-:Y:S01]  /*d510*/  @P0 IMAD.X R7, RZ, RZ, R7, P1 ;  /* 0x000000ffff070224 */ /* 0x000fe200008e0607 */
[----:B------:R-:W0:Y:S03]  /*d520*/  SHFL.IDX PT, R14, R4, 0x3, 0x181f ;  /* 0x00781f00040e7f89 */ /* 0x000e2600000e0000 */
[----:B------:R-:W-:Y:S02]  /*d530*/  @P0 IMAD.MOV.U32 R3, RZ, RZ, R7 ;  /* 0x000000ffff030224 */ /* 0x000fe400078e0007 */
[----:B------:R-:W1:Y:S04]  /*d540*/  SHFL.IDX PT, R7, R6, 0x3, 0x181f ;  /* 0x00781f0006077f89 */ /* 0x000e6800000e0000 */
[----:B------:R-:W-:Y:S04]  /*d550*/  @P0 LDGSTS.E.BYPASS.LTC128B.128 [R9+0x25400], desc[UR36][R2.64], !P5 ;  /* 0x2540000002090fae */ /* 0x000fe8000e901d64 */
[----:B------:R-:W-:Y:S04]  /*d560*/  @P0 LDGSTS.E.BYPASS.LTC128B.128 [R9+0x27c00], desc[UR36][R2.64+0x80], !P4 ;  /* 0x27c0008002090fae */ /* 0x000fe8000e101d64 */
[----:B------:R-:W-:Y:S04]  /*d570*/  @P0 LDGSTS.E.BYPASS.LTC128B.128 [R9+0x2a400], desc[UR36][R2.64+0x100], !P3 ;  /* 0x2a40010002090fae */ /* 0x000fe8000d901d64 */
[----:B------:R2:W-:Y:S01]  /*d580*/  @P0 LDGSTS.E.BYPASS.LTC128B.128 [R9+0x2cc00], desc[UR36][R2.64+0x180], !P2 ;  /* 0x2cc0018002090fae */ /* 0x0005e2000d101d64 */
[----:B------:R-:W-:-:S13]  /*d590*/  ISETP.GE.AND P0, PT, R33, 0x31, PT ;  /* 0x000000312100780c */ /* 0x000fda0003f06270 */
[----:B0-----:R-:W-:Y:S02]  /*d5a0*/  @P0 LEA R14, P1, R37, R14, 0x1 ;  /* 0x0000000e250e0211 */ /* 0x001fe400078208ff */
[----:B------:R-:W-:-:S03]  /*d5b0*/  @P0 LEA R21, R5, UR39, 0x1 ;  /* 0x0000002705150c11 */ /* 0x000fc6000f8e08ff */
[----:B-1----:R-:W-:Y:S02]  /*d5c0*/  @P0 IMAD.X R7, RZ, RZ, R7, P1 ;  /* 0x000000ffff070224 */ /* 0x002fe400008e0607 */
[----:B--2---:R-:W-:Y:S02]  /*d5d0*/  @P0 IMAD.MOV.U32 R2, RZ, RZ, R14 ;  /* 0x000000ffff020224 */ /* 0x004fe400078e000e */
[----:B------:R0:W1:Y:S01]  /*d5e0*/  SHFL.IDX PT, R14, R4, 0x4, 0x181f ;  /* 0x00981f00040e7f89 */ /* 0x00006200000e0000 */
[----:B------:R-:W-:-:S03]  /*d5f0*/  @P0 MOV R3, R7 ;  /* 0x0000000700030202 */ /* 0x000fc60000000f00 */
[----:B------:R0:W2:Y:S04]  /*d600*/  SHFL.IDX PT, R7, R6, 0x4, 0x181f ;  /* 0x00981f0006077f89 */ /* 0x0000a800000e0000 */
[----:B------:R0:W-:Y:S04]  /*d610*/  @P0 LDGSTS.E.BYPASS.LTC128B.128 [R21+0x25c00], desc[UR36][R2.64], !P5 ;  /* 0x25c0000002150fae */ /* 0x0001e8000e901d64 */
[----:B------:R0:W-:Y:S04]  /*d620*/  @P0 LDGSTS.E.BYPASS.LTC128B.128 [R21+0x28400], desc[UR36][R2.64+0x80], !P4 ;  /* 0x2840008002150fae */ /* 0x0001e8000e101d64 */
[----:B------:R0:W-:Y:S04]  /*d630*/  @P0 LDGSTS.E.BYPASS.LTC128B.128 [R21+0x2ac00], desc[UR36][R2.64+0x100], !P3 ;  /* 0x2ac0010002150fae */ /* 0x0001e8000d901d64 */
[----:B------:R0:W-:Y:S02]  /*d640*/  @P0 LDGSTS.E.BYPASS.LTC128B.128 [R21+0x2d400], desc[UR36][R2.64+0x180], !P2 ;  /* 0x2d40018002150fae */ /* 0x0001e4000d101d64 */
.L_x_107:
[----:B------:R-:W-:Y:S01]  /*d650*/  ISETP.GE.AND P0, PT, R33, 0x41, PT ;  /* 0x000000412100780c */ /* 0x000fe20003f06270 */
[----:B------:R-:W-:-:S12]  /*d660*/  BSSY B0, `(.L_x_49) ;  /* 0x0000010000007945 */ /* 0x000fd80003800000 */
[----:B------:R-:W-:Y:S05]  /*d670*/  @!P0 BRA `(.L_x_50) ;  /* 0x0000000000388947 */ /* 0x000fea0003800000 */
[C---:B------:R-:W-:Y:S02]  /*d680*/  LOP3.LUT P4, RZ, R16.reuse, 0x8, RZ, 0xc0, !PT ;  /* 0x0000000810ff7812 */ /* 0x040fe4000788c0ff */
[C---:B------:R-:W-:Y:S02]  /*d690*/  LOP3.LUT P3, RZ, R16.reuse, 0x4, RZ, 0xc0, !PT ;  /* 0x0000000410ff7812 */ /* 0x040fe4000786c0ff */
[C---:B------:R-:W-:Y:S02]  /*d6a0*/  LOP3.LUT P2, RZ, R16.reuse, 0x2, RZ, 0xc0, !PT ;  /* 0x0000000210ff7812 */ /* 0x040fe4000784c0ff */
[----:B------:R-:W-:Y:S02]  /*d6b0*/  LOP3.LUT P1, RZ, R16, 0x1, RZ, 0xc0, !PT ;  /* 0x0000000110ff7812 */ /* 0x000fe4000782c0ff */
[----:B01----:R-:W-:Y:S02]  /*d6c0*/  LEA R2, P0, R37, R14, 0x1 ;  /* 0x0000000e25027211 */ /* 0x003fe400078008ff */
[----:B------:R-:W-:-:S03]  /*d6d0*/  LEA R5, R5, UR39, 0x1 ;  /* 0x0000002705057c11 */ /* 0x000fc6000f8e08ff */
[----:B--2---:R-:W-:-:S05]  /*d6e0*/  IMAD.X R3, RZ, RZ, R7, P0 ;  /* 0x000000ffff037224 */ /* 0x004fca00000e0607 */
[----:B------:R-:W-:Y:S01]  /*d6f0*/  @!PT LDS RZ, [RZ] ;  /* 0x00000000fffff984 */ /* 0x000fe20000000800 */
[----:B------:R-:W-:Y:S01]  /*d700*/  @!PT LDS RZ, [RZ] ;  /* 0x00000000fffff984 */ /* 0x000fe20000000800 */
[----:B------:R-:W-:Y:S01]  /*d710*/  @!PT LDS RZ, [RZ] ;  /* 0x00000000fffff984 */ /* 0x000fe20000000800 */
[----:B------:R3:W-:Y:S04]  /*d720*/  LDGSTS.E.BYPASS.LTC128B.128 [R5+0x26400], desc[UR36][R2.64], !P4 ;  /* 0x2640000002057fae */ /* 0x0007e8000e101d64 */
[----:B------:R3:W-:Y:S04]  /*d730*/  LDGSTS.E.BYPASS.LTC128B.128 [R5+0x28c00], desc[UR36][R2.64+0x80], !P3 ;  /* 0x28c0008002057fae */ /* 0x0007e8000d901d64 */
[----:B------:R3:W-:Y:S04]  /*d740*/  LDGSTS.E.BYPASS.LTC128B.128 [R5+0x2b400], desc[UR36][R2.64+0x100], !P2 ;  /* 0x2b40010002057fae */ /* 0x0007e8000d101d64 */
[----:B------:R3:W-:Y:S02]  /*d750*/  LDGSTS.E.BYPASS.LTC128B.128 [R5+0x2dc00], desc[UR36][R2.64+0x180], !P1 ;  /* 0x2dc0018002057fae */ /* 0x0007e4000c901d64 */
.L_x_50:
[----:B------:R-:W-:Y:S05]  /*d760*/  BSYNC B0 ;  /* 0x0000000000007941 */ /* 0x000fea0003800000 */
.L_x_49:
[----:B------:R-:W-:Y:S01]  /*d770*/  NOP ;  /* 0x0000000000007918 */ /* 0x000fe20000000000 */
[----:B------:R-:W-:-:S13]  /*d780*/  PLOP3.LUT P0, PT, PT, PT, PT, 0x80, 0x0 ;  /* 0x000000000000781c */ /* 0x000fda0003f0f070 */
.L_x_51:
[----:B------:R-:W-:Y:S02]  /*d790*/  PLOP3.LUT P1, PT, P1, P0, PT, 0xa2, 0x0 ;  /* 0x000000000000781c */ /* 0x000fe40000f21472 */
[----:B------:R-:W-:-:S08]  /*d7a0*/  @P0 R2UR P1, UR4, R0 ;  /* 0x00000000000402ca */ /* 0x000fd00000020000 */
[----:B------:R-:W-:-:S05]  /*d7b0*/  @P0 PLOP3.LUT P0, PT, P1, PT, PT, 0x80, 0x0 ;  /* 0x000000000000081c */ /* 0x000fca0000f0f070 */
[----:B------:R-:W-:Y:S01]  /*d7c0*/  @!P1 SYNCS.ARRIVE.TRANS64.RED.A0T1 RZ, [UR4+0x38830], RZ ;  /* 0x038830ffffff99a7 */ /* 0x000fe20008200404 */
[----:B------:R-:W-:Y:S07]  /*d7d0*/  @!P1 ARRIVES.LDGSTSBAR.64.TRANSCNT [UR4+0x38830] ;  /* 0x03883000ff0099b0 */ /* 0x000fee0008000a84 */
[----:B------:R-:W-:Y:S05]  /*d7e0*/  @P0 BRA.U.ANY `(.L_x_51) ;  /* 0xfffffffd00e80947 */ /* 0x000fea000393ffff */
[----:B------:R-:W-:Y:S01]  /*d7f0*/  NOP ;  /* 0x0000000000007918 */ /* 0x000fe20000000000 */
[----:B------:R-:W-:-:S13]  /*d800*/  LOP3.LUT P2, RZ, R16, 0x100, RZ, 0xc0, !PT ;  /* 0x0000010010ff7812 */ /* 0x000fda000784c0ff */
[----:B------:R-:W-:Y:S05]  /*d810*/  @!P2 BRA `(.L_x_52) ;  /* 0x000000000004a947 */ /* 0x000fea0003800000 */
[----:B------:R-:W-:Y:S01]  /*d820*/  BPT.TRAP 0x1 ;  /* 0x000000040000795c */ /* 0x000fe20000300000 */
.L_x_52:
[----:B------:R4:W-:Y:S02]  /*d830*/  SYNCS.ARRIVE.TRANS64.A1T0 RZ, [R0+URZ+0x38830], RZ ;  /* 0x038830ff00ff79a7 */ /* 0x0009e4000810003f */
[----:B------:R-:W-:Y:S05]  /*d840*/  WARPSYNC.ALL ;  /* 0x0000000000007948 */ /* 0x000fea0003800000 */
[----:B------:R-:W-:-:S04]  /*d850*/  UIADD3 UR4, UR39, 0x14400, URZ ;  /* 0x0001440027047890 */ /* 0x000fc8000fffe03f */
[----:B------:R-:W-:Y:S01]  /*d860*/  ULOP3.LUT UP0, URZ, UR4, 0x3ff, URZ, 0xc0, !UPT ;  /* 0x000003ff043f7892 */ /* 0x000fe2000f80c03f */
[----:B------:R-:W-:Y:S05]  /*d870*/  BAR.SYNC.DEFER_BLOCKING 0x8, 0x180 ;  /* 0x0206000000007b1d */ /* 0x000fea0000010000 */
[----:B------:R-:W-:-:S13]  /*d880*/  PLOP3.LUT P0, PT, PT, PT, UP0, 0x80, 0x0 ;  /* 0x000000000000781c */ /* 0x000fda0003f0f008 */
[----:B------:R-:W-:Y:S05]  /*d890*/  @!P0 BRA `(.L_x_53) ;  /* 0x0000000000408947 */ /* 0x000fea0003800000 */
[----:B0--3--:R-:W-:Y:S01]  /*d8a0*/  MOV R2, 0x0 ;  /* 0x0000000000027802 */ /* 0x009fe20000000f00 */
[----:B------:R-:W-:Y:S01]  /*d8b0*/  ULDC.64 UR6, c[0x4][0x138] ;  /* 0x01004e0000067ab9 */ /* 0x000fe20000000a00 */
[----:B------:R-:W-:Y:S01]  /*d8c0*/  ULDC.64 UR8, c[0x4][0x140] ;  /* 0x0100500000087ab9 */ /* 0x000fe20000000a00 */
[----:B------:R-:W-:Y:S01]  /*d8d0*/  ULDC.64 UR4, c[0x4][0xb0] ;  /* 0x01002c0000047ab9 */ /* 0x000fe20000000a00 */
[----:B------:R-:W-:Y:S01]  /*d8e0*/  IMAD.U32 R4, RZ, RZ, UR6 ;  /* 0x00000006ff047e24 */ /* 0x000fe2000f8e00ff */
[----:B------:R-:W-:Y:S01]  /*d8f0*/  MOV R6, UR8 ;  /* 0x0000000800067c02 */ /* 0x000fe20008000f00 */
[----:B------:R-:W0:Y:S01]  /*d900*/  LDC.64 R2, c[0x4][R2] ;  /* 0x0100000002027b82 */ /* 0x000e220000000a00 */
[----:B------:R-:W-:Y:S01]  /*d910*/  IMAD.U32 R5, RZ, RZ, UR7 ;  /* 0x00000007ff057e24 */ /* 0x000fe2000f8e00ff */
[----:B------:R-:W-:Y:S01]  /*d920*/  MOV R8, 0x70 ;  /* 0x0000007000087802 */ /* 0x000fe20000000f00 */
[----:B--2---:R-:W-:Y:S02]  /*d930*/  IMAD.U32 R7, RZ, RZ, UR9 ;  /* 0x00000009ff077e24 */ /* 0x004fe4000f8e00ff */
[----:B------:R-:W-:-:S02]  /*d940*/  IMAD.U32 R10, RZ, RZ, UR4 ;  /* 0x00000004ff0a7e24 */ /* 0x000fc4000f8e00ff */
[----:B------:R-:W-:Y:S02]  /*d950*/  IMAD.U32 R11, RZ, RZ, UR5 ;  /* 0x00000005ff0b7e24 */ /* 0x000fe4000f8e00ff */
[----:B------:R-:W-:Y:S02]  /*d960*/  IMAD.MOV.U32 R12, RZ, RZ, 0x1 ;  /* 0x00000001ff0c7424 */ /* 0x000fe400078e00ff */
[----:B------:R-:W-:-:S07]  /*d970*/  IMAD.MOV.U32 R13, RZ, RZ, RZ ;  /* 0x000000ffff0d7224 */ /* 0x000fce00078e00ff */
[----:B------:R-:W-:-:S07]  /*d980*/  LEPC R20, `(.L_x_53) ;  /* 0x000000001014794e */ /* 0x000fce0000000000 */
[----:B01--4-:R-:W-:Y:S05]  /*d990*/  CALL.ABS.NOINC R2 ;  /* 0x0000000002007343 */ /* 0x013fea0003c00000 */
.L_x_53:
[----:B------:R1:W5:Y:S01]  /*d9a0*/  LDL R20, [R1+0x4] ;  /* 0x0000040001147983 */ /* 0x0003620000100800 */
[----:B----4-:R-:W4:Y:S01]  /*d9b0*/  LDC R0, c[0x0][0x448] ;  /* 0x00011200ff007b82 */ /* 0x010f220000000800 */
[----:B0--3--:R-:W-:Y:S01]  /*d9c0*/  IMAD.MOV R3, RZ, RZ, -R24 ;  /* 0x000000ffff037224 */ /* 0x009fe200078e0a18 */
[----:B------:R-:W-:Y:S01]  /*d9d0*/  ULDC UR4, c[0x0][0xc38] ;  /* 0x00030e0000047ab9 */ /* 0x000fe20000000800 */
[----:B------:R-:W-:Y:S02]  /*d9e0*/  SHF.R.S32.HI R6, RZ, 0x1f, R23 ;  /* 0x0000001fff067819 */ /* 0x000fe40000011417 */
[----:B------:R-:W-:Y:S01]  /*d9f0*/  IMAD R4, R3, UR4, R36 ;  /* 0x0000000403047c24 */ /* 0x000fe2000f8e0224 */
[----:B------:R-:W-:Y:S01]  /*da00*/  ULDC.64 UR4, c[0x0][0x2d8] ;  /* 0x0000b60000047ab9 */ /* 0x000fe20000000a00 */
[C---:B------:R-:W-:Y:S02]  /*da10*/  LOP3.LUT P2, RZ, R16.reuse, 0x4000, RZ, 0xc0, !PT ;  /* 0x0000400010ff7812 */ /* 0x040fe4000784c0ff */
[----:B------:R-:W-:-:S02]  /*da20*/  LOP3.LUT P3, RZ, R16, 0x2000, RZ, 0xc0, !PT ;  /* 0x0000200010ff7812 */ /* 0x000fc4000786c0ff */
[----:B------:R-:W-:Y:S02]  /*da30*/  SHF.L.U32 R4, R4, 0x7, RZ ;  /* 0x0000000704047819 */ /* 0x000fe400000006ff */
[C---:B------:R-:W-:Y:S02]  /*da40*/  LOP3.LUT P4, RZ, R16.reuse, 0x1000, RZ, 0xc0, !PT ;  /* 0x0000100010ff7812 */ /* 0x040fe4000788c0ff */
[----:B--2---:R-:W-:Y:S02]  /*da50*/  LOP3.LUT R7, R27, R4, RZ, 0xfc, !PT ;  /* 0x000000041b077212 */ /* 0x004fe400078efcff */
[----:B------:R-:W-:-:S03]  /*da60*/  LOP3.LUT P5, RZ, R16, 0x800, RZ, 0xc0, !PT ;  /* 0x0000080010ff7812 */ /* 0x000fc600078ac0ff */
[----:B------:R-:W-:Y:S01]  /*da70*/  IMAD.MOV.U32 R5, RZ, RZ, R7 ;  /* 0x000000ffff057224 */ /* 0x000fe200078e0007 */
[----:B----4-:R-:W-:-:S13]  /*da80*/  ISETP.NE.AND P0, PT, R0, 0x1, PT ;  /* 0x000000010000780c */ /* 0x010fda0003f05270 */
[----:B------:R-:W0:Y:S08]  /*da90*/  @P0 LDC R2, c[0x0][0x44c] ;  /* 0x00011300ff020b82 */ /* 0x000e300000000800 */
[----:B------:R-:W2:Y:S01]  /*daa0*/  @P0 LDC R9, c[0x0][0x450] ;  /* 0x00011400ff090b82 */ /* 0x000ea20000000800 */
[----:B0-----:R-:W-:-:S05]  /*dab0*/  @P0 IMAD.HI.U32 R2, R7, R2, RZ ;  /* 0x0000000207020227 */ /* 0x001fca00078e00ff */
[----:B--2---:R-:W-:Y:S01]  /*dac0*/  @P0 SHF.R.U32.HI R5, RZ, R9, R2 ;  /* 0x00000009ff050219 */ /* 0x004fe20000011602 */
[----:B------:R-:W-:-:S04]  /*dad0*/  IMAD R2, R29, UR4, RZ ;  /* 0x000000041d027c24 */ /* 0x000fc8000f8e02ff */
[C---:B------:R-:W-:Y:S02]  /*dae0*/  IMAD R9, R19.reuse, UR5, R2 ;  /* 0x0000000513097c24 */ /* 0x040fe4000f8e0202 */
[----:B------:R-:W-:Y:S01]  /*daf0*/  IMAD.WIDE.U32 R2, R19, UR4, RZ ;  /* 0x0000000413027c25 */ /* 0x000fe2000f8e00ff */
[----:B------:R-:W-:-:S03]  /*db00*/  ULDC.64 UR4, c[0x0][0x2e0] ;  /* 0x0000b80000047ab9 */ /* 0x000fc60000000a00 */
[----:B------:R-:W-:Y:S02]  /*db10*/  IMAD R6, R6, UR4, RZ ;  /* 0x0000000406067c24 */ /* 0x000fe4000f8e02ff */
[----:B------:R-:W-:Y:S02]  /*db20*/  IMAD.IADD R3, R3, 0x1, R9 ;  /* 0x0000000103037824 */ /* 0x000fe400078e0209 */
[C---:B------:R-:W-:Y:S02]  /*db30*/  IMAD R9, R23.reuse, UR5, R6 ;  /* 0x0000000517097c24 */ /* 0x040fe4000f8e0206 */
[----:B------:R-:W-:Y:S02]  /*db40*/  IMAD.MOV R6, RZ, RZ, -R5 ;  /* 0x000000ffff067224 */ /* 0x000fe400078e0a05 */
[----:B------:R-:W-:Y:S01]  /*db50*/  IMAD.WIDE.U32 R2, R23, UR4, R2 ;  /* 0x0000000417027c25 */ /* 0x000fe2000f8e0002 */
[----:B------:R-:W-:-:S03]  /*db60*/  ULDC.64 UR4, c[0x0][0x2d0] ;  /* 0x0000b40000047ab9 */ /* 0x000fc60000000a00 */
[----:B------:R-:W-:Y:S01]  /*db70*/  IMAD R7, R0, R6, R7 ;  /* 0x0000000600077224 */ /* 0x000fe200078e0207 */
[----:B------:R-:W-:Y:S02]  /*db80*/  SHF.R.S32.HI R0, RZ, 0x1f, R5 ;  /* 0x0000001fff007819 */ /* 0x000fe40000011405 */
[----:B------:R-:W-:-:S03]  /*db90*/  IADD3 R3, R3, R9, RZ ;  /* 0x0000000903037210 */ /* 0x000fc60007ffe0ff */
[----:B------:R-:W-:Y:S02]  /*dba0*/  IMAD R0, R0, UR4, RZ ;  /* 0x0000000400007c24 */ /* 0x000fe4000f8e02ff */
[----:B------:R-:W-:-:S04]  /*dbb0*/  IMAD.WIDE.U32 R2, R5, UR4, R2 ;  /* 0x0000000405027c25 */ /* 0x000fc8000f8e0002 */
[----:B------:R-:W-:Y:S01]  /*dbc0*/  IMAD R5, R5, UR5, R0 ;  /* 0x0000000505057c24 */ /* 0x000fe2000f8e0200 */
[----:B------:R-:W-:Y:S01]  /*dbd0*/  SHF.R.S32.HI R0, RZ, 0x1f, R7 ;  /* 0x0000001fff007819 */ /* 0x000fe20000011407 */
[----:B------:R-:W-:Y:S02]  /*dbe0*/  ULDC.64 UR4, c[0x0][0x2c8] ;  /* 0x0000b20000047ab9 */ /* 0x000fe40000000a00 */
[----:B------:R-:W-:Y:S02]  /*dbf0*/  IMAD.IADD R3, R3, 0x1, R5 ;  /* 0x0000000103037824 */ /* 0x000fe400078e0205 */
[----:B------:R-:W-:Y:S02]  /*dc00*/  IMAD R0, R0, UR4, RZ ;  /* 0x0000000400007c24 */ /* 0x000fe4000f8e02ff */
[----:B------:R-:W-:-:S04]  /*dc10*/  IMAD.WIDE.U32 R2, R7, UR4, R2 ;  /* 0x0000000407027c25 */ /* 0x000fc8000f8e0002 */
[----:B------:R-:W-:Y:S01]  /*dc20*/  IMAD R5, R7, UR5, R0 ;  /* 0x0000000507057c24 */ /* 0x000fe2000f8e0200 */
[----:B------:R-:W-:Y:S02]  /*dc30*/  ULDC.64 UR4, c[0x0][0x280] ;  /* 0x0000a00000047ab9 */ /* 0x000fe40000000a00 */
[----:B------:R-:W-:Y:S01]  /*dc40*/  LEA R0, P0, R2, UR4, 0x1 ;  /* 0x0000000402007c11 */ /* 0x000fe2000f8008ff */
[----:B------:R-:W-:Y:S01]  /*dc50*/  IMAD.IADD R5, R3, 0x1, R5 ;  /* 0x0000000103057824 */ /* 0x000fe200078e0205 */
[----:B------:R-:W-:-:S04]  /*dc60*/  UMOV UR4, 0xffffffff ;  /* 0xffffffff00047882 */ /* 0x000fc80000000000 */
[----:B------:R-:W-:Y:S01]  /*dc70*/  LEA.HI.X R5, R2, UR5, R5, 0x1, P0 ;  /* 0x0000000502057c11 */ /* 0x000fe200080f0c05 */
[----:B-1----:R-:W-:Y:S06]  /*dc80*/  BRA.DIV UR4, `(.L_x_54) ;  /* 0x0000002a04bc7947 */ /* 0x002fec000b800000 */
[----:B------:R-:W0:Y:S01]  /*dc90*/  SHFL.IDX PT, R14, R0, RZ, 0x181f ;  /* 0x00181fff000e7589 */ /* 0x000e2200000e0000 */
[----:B------:R-:W-:-:S03]  /*dca0*/  IMAD.IADD R4, R34, 0x1, R4 ;  /* 0x0000000122047824 */ /* 0x000fc600078e0204 */
[----:B------:R-:W1:Y:S01]  /*dcb0*/  SHFL.IDX PT, R2, R5, RZ, 0x181f ;  /* 0x00181fff05027589 */ /* 0x000e6200000e0000 */
[C---:B------:R-:W-:Y:S01]  /*dcc0*/  VIADD R7, R4.reuse, 0x10 ;  /* 0x0000001004077836 */ /* 0x040fe20000000000 */
[----:B------:R-:W-:Y:S02]  /*dcd0*/  ISETP.GE.AND P0, PT, R4, UR40, PT ;  /* 0x0000002804007c0c */ /* 0x000fe4000bf06270 */
[----:B------:R-:W-:Y:S11]  /*dce0*/  SHFL.IDX PT, R6, R5, 0x1, 0x181f ;  /* 0x00381f0005067f89 */ /* 0x000ff600000e0000 */
[----:B0-----:R-:W-:-:S04]  /*dcf0*/  @!P0 LEA R14, P1, R37, R14, 0x1 ;  /* 0x0000000e250e8211 */ /* 0x001fc800078208ff */
[----:B-1----:R-:W-:Y:S01]  /*dd00*/  @!P0 IADD3.X R3, RZ, R2, RZ, P1, !PT ;  /* 0x00000002ff038210 */ /* 0x002fe20000ffe4ff */
[----:B------:R-:W-:Y:S02]  /*dd10*/  @!P0 IMAD.MOV.U32 R2, RZ, RZ, R14 ;  /* 0x000000ffff028224 */ /* 0x000fe400078e000e */
[----:B------:R-:W0:Y:S04]  /*dd20*/  SHFL.IDX PT, R14, R0, 0x1, 0x181f ;  /* 0x00381f00000e7f89 */ /* 0x000e2800000e0000 */
[----:B-----5:R-:W-:Y:S04]  /*dd30*/  @!P0 LDGSTS.E.BYPASS.LTC128B.128 [R20+0x14400], desc[UR36][R2.64], !P2 ;  /* 0x1440000002148fae */ /* 0x020fe8000d101d64 */
[----:B------:R-:W-:Y:S04]  /*dd40*/  @!P0 LDGSTS.E.BYPASS.LTC128B.128 [R20+0x18400], desc[UR36][R2.64+0x80], !P3 ;  /* 0x1840008002148fae */ /* 0x000fe8000d901d64 */
[----:B------:R-:W-:Y:S04]  /*dd50*/  @!P0 LDGSTS.E.BYPASS.LTC128B.128 [R20+0x1c400], desc[UR36][R2.64+0x100], !P4 ;  /* 0x1c40010002148fae */ /* 0x000fe8000e101d64 */
[----:B------:R1:W-:Y:S01]  /*dd60*/  @!P0 LDGSTS.E.BYPASS.LTC128B.128 [R20+0x20400], desc[UR36][R2.64+0x180], !P5 ;  /* 0x2040018002148fae */ /* 0x0003e2000e901d64 */
[----:B------:R-:W-:-:S13]  /*dd70*/  ISETP.GE.AND P0, PT, R7, UR40, PT ;  /* 0x0000002807007c0c */ /* 0x000fda000bf06270 */
[----:B0-----:R-:W-:-:S04]  /*dd80*/  @!P0 LEA R14, P1, R37, R14, 0x1 ;  /* 0x0000000e250e8211 */ /* 0x001fc800078208ff */
[----:B-1----:R-:W-:Y:S01]  /*dd90*/  @!P0 MOV R2, R14 ;  /* 0x0000000e00028202 */ /* 0x002fe20000000f00 */
[----:B------:R-:W-:Y:S01]  /*dda0*/  @!P0 IMAD.X R7, RZ, RZ, R6, P1 ;  /* 0x000000ffff078224 */ /* 0x000fe200008e0606 */
[----:B------:R-:W0:Y:S03]  /*ddb0*/  SHFL.IDX PT, R14, R0, 0x2, 0x181f ;  /* 0x00581f00000e7f89 */ /* 0x000e2600000e0000 */
[----:B------:R-:W-:Y:S01]  /*ddc0*/  @!P0 IMAD.MOV.U32 R3, RZ, RZ, R7 ;  /* 0x000000ffff038224 */ /* 0x000fe200078e0007 */
[----:B------:R-:W1:Y:S01]  /*ddd0*/  SHFL.IDX PT, R6, R5, 0x2, 0x181f ;  /* 0x00581f0005067f89 */ /* 0x000e6200000e0000 */
[----:B------:R-:W-:-:S03]  /*dde0*/  VIADD R7, R4, 0x20 ;  /* 0x0000002004077836 */ /* 0x000fc60000000000 */
[----:B------:R-:W-:Y:S04]  /*ddf0*/  @!P0 LDGSTS.E.BYPASS.LTC128B.128 [R20+0x14c00], desc[UR36][R2.64], !P2 ;  /* 0x14c0000002148fae */ /* 0x000fe8000d101d64 */
[----:B------:R-:W-:Y:S04]  /*de00*/  @!P0 LDGSTS.E.BYPASS.LTC128B.128 [R20+0x18c00], desc[UR36][R2.64+0x80], !P3 ;  /* 0x18c0008002148fae */ /* 0x000fe8000d901d64 */
[----:B------:R-:W-:Y:S04]  /*de10*/  @!P0 LDGSTS.E.BYPASS.LTC128B.128 [R20+0x1cc00], desc[UR36][R2.64+0x100], !P4 ;  /* 0x1cc0010002148fae */ /* 0x000fe8000e101d64 */
[----:B------:R2:W-:Y:S01]  /*de20*/  @!P0 LDGSTS.E.BYPASS.LTC128B.128 [R20+0x20c00], desc[UR36][R2.64+0x180], !P5 ;  /* 0x20c0018002148fae */ /* 0x0005e2000e901d64 */
[----:B------:R-:W-:-:S13]  /*de30*/  ISETP.GE.AND P0, PT, R7, UR40, PT ;  /* 0x0000002807007c0c */ /* 0x000fda000bf06270 */
[----:B0-----:R-:W-:-:S04]  /*de40*/  @!P0 LEA R14, P1, R37, R14, 0x1 ;  /* 0x0000000e250e8211 */ /* 0x001fc800078208ff */
[----:B--2---:R-:W-:Y:S01]  /*de50*/  @!P0 MOV R2, R14 ;  /* 0x0000000e00028202 */ /* 0x004fe20000000f00 */
[----:B-1----:R-:W-:Y:S01]  /*de60*/  @!P0 IMAD.X R7, RZ, RZ, R6, P1 ;  /* 0x000000ffff078224 */ /* 0x002fe200008e0606 */
        /* <DEDUP_REMOVED lines=48> */
[----:B------:R0:W1:Y:S03]  /*e170*/  SHFL.IDX PT, R14, R0, 0x7, 0x181f ;  /* 0x00f81f00000e7f89 */ /* 0x00006600000e0000 */
[----:B------:R-:W-:Y:S01]  /*e180*/  @!P0 IMAD.MOV.U32 R3, RZ, RZ, R7 ;  /* 0x000000ffff038224 */ /* 0x000fe200078e0007 */
[----:B------:R0:W2:Y:S04]  /*e190*/  SHFL.IDX PT, R6, R5, 0x7, 0x181f ;  /* 0x00f81f0005067f89 */ /* 0x0000a800000e0000 */
[----:B------:R0:W-:Y:S04]  /*e1a0*/  @!P0 LDGSTS.E.BYPASS.LTC128B.128 [R20+0x17400], desc[UR36][R2.64], !P2 ;  /* 0x1740000002148fae */ /* 0x0001e8000d101d64 */
[----:B------:R0:W-:Y:S04]  /*e1b0*/  @!P0 LDGSTS.E.BYPASS.LTC128B.128 [R20+0x1b400], desc[UR36][R2.64+0x80], !P3 ;  /* 0x1b40008002148fae */ /* 0x0001e8000d901d64 */
[----:B------:R0:W-:Y:S04]  /*e1c0*/  @!P0 LDGSTS.E.BYPASS.LTC128B.128 [R20+0x1f400], desc[UR36][R2.64+0x100], !P4 ;  /* 0x1f40010002148fae */ /* 0x0001e8000e101d64 */
[----:B------:R0:W-:Y:S02]  /*e1d0*/  @!P0 LDGSTS.E.BYPASS.LTC128B.128 [R20+0x23400], desc[UR36][R2.64+0x180], !P5 ;  /* 0x2340018002148fae */ /* 0x0001e4000e901d64 */
.L_x_124:
[----:B0-----:R-:W3:Y:S01]  /*e1e0*/  LDL R0, [R1] ;  /* 0x0000000001007983 */ /* 0x001ee20000100800 */
[----:B------:R-:W-:-:S05]  /*e1f0*/  VIADD R4, R4, 0x70 ;  /* 0x0000007004047836 */ /* 0x000fca0000000000 */
[----:B------:R-:W-:-:S13]  /*e200*/  ISETP.GE.AND P0, PT, R4, UR40, PT ;  /* 0x0000002804007c0c */ /* 0x000fda000bf06270 */
[----:B-1----:R-:W-:-:S05]  /*e210*/  @!P0 LEA R2, P1, R37, R14, 0x1 ;  /* 0x0000000e25028211 */ /* 0x002fca00078208ff */
[----:B--2---:R-:W-:-:S05]  /*e220*/  @!P0 IMAD.X R3, RZ, RZ, R6, P1 ;  /* 0x000000ffff038224 */ /* 0x004fca00008e0606 */
[----:B------:R-:W-:Y:S01]  /*e230*/  @!PT LDS RZ, [RZ] ;  /* 0x00000000fffff984 */ /* 0x000fe20000000800 */
[----:B------:R-:W-:Y:S01]  /*e240*/  @!PT LDS RZ, [RZ] ;  /* 0x00000000fffff984 */ /* 0x000fe20000000800 */
[----:B------:R-:W-:Y:S01]  /*e250*/  @!PT LDS RZ, [RZ] ;  /* 0x00000000fffff984 */ /* 0x000fe20000000800 */
[----:B------:R0:W-:Y:S04]  /*e260*/  @!P0 LDGSTS.E.BYPASS.LTC128B.128 [R20+0x17c00], desc[UR36][R2.64], !P2 ;  /* 0x17c0000002148fae */ /* 0x0001e8000d101d64 */
[----:B------:R0:W-:Y:S04]  /*e270*/  @!P0 LDGSTS.E.BYPASS.LTC128B.128 [R20+0x1bc00], desc[UR36][R2.64+0x80], !P3 ;  /* 0x1bc0008002148fae */ /* 0x0001e8000d901d64 */
[----:B------:R0:W-:Y:S04]  /*e280*/  @!P0 LDGSTS.E.BYPASS.LTC128B.128 [R20+0x1fc00], desc[UR36][R2.64+0x100], !P4 ;  /* 0x1fc0010002148fae */ /* 0x0001e8000e101d64 */
[----:B------:R0:W-:Y:S01]  /*e290*/  @!P0 LDGSTS.E.BYPASS.LTC128B.128 [R20+0x23c00], desc[UR36][R2.64+0x180], !P5 ;  /* 0x23c0018002148fae */ /* 0x0001e2000e901d64 */
[----:B------:R-:W-:Y:S01]  /*e2a0*/  NOP ;  /* 0x0000000000007918 */ /* 0x000fe20000000000 */
[----:B------:R-:W-:Y:S02]  /*e2b0*/  SYNCS.ARRIVE.TRANS64.RED.A0T1 RZ, [UR39+0x38800], RZ ;  /* 0x038800ffffff79a7 */ /* 0x000fe40008200427 */
[----:B------:R-:W-:Y:S01]  /*e2c0*/  ARRIVES.LDGSTSBAR.64.TRANSCNT [UR39+0x38800] ;  /* 0x03880000ff0079b0 */ /* 0x000fe20008000aa7 */
[----:B---3--:R-:W-:-:S04]  /*e2d0*/  LOP3.LUT R0, R0, 0x1, RZ, 0xc, !PT ;  /* 0x0000000100007812 */ /* 0x008fc800078e0cff */
[----:B------:R-:W-:Y:S01]  /*e2e0*/  SHF.L.U32 R0, R0, 0x1f, RZ ;  /* 0x0000001f00007819 */ /* 0x000fe200000006ff */
[----:B------:R-:W-:Y:S01]  /*e2f0*/  NOP ;  /* 0x0000000000007918 */ /* 0x000fe20000000000 */
[----:B------:R-:W-:Y:S01]  /*e300*/  SYNCS.ARRIVE.TRANS64.A1T0 RZ, [UR39+0x38800], RZ ;  /* 0x038800ffffff79a7 */ /* 0x000fe20008100027 */
[----:B------:R-:W-:Y:S01]  /*e310*/  BSSY B0, `(.L_x_55) ;  /* 0x0000003000007945 */ /* 0x000fe20003800000 */
[----:B------:R-:W1:Y:S03]  /*e320*/  SYNCS.PHASECHK.TRANS64.TRYWAIT P0, [UR39+0x38820], R0 ;  /* 0x03882000ff0075a7 */ /* 0x000e660008000167 */
[----:B01----:R-:W-:Y:S05]  /*e330*/  @!P0 BRA `(.L_x_56) ;  /* 0x0000002c00c48947 */ /* 0x003fea0003800000 */
.L_x_125:
[----:B------:R-:W-:Y:S05]  /*e340*/  BSYNC B0 ;  /* 0x0000000000007941 */ /* 0x000fea0003800000 */
.L_x_55:
[----:B------:R-:W-:Y:S01]  /*e350*/  UISETP.GE.AND UP0, UPT, UR38, 0x51, UPT ;  /* 0x000000512600788c */ /* 0x000fe2000bf06270 */
[----:B------:R-:W-:-:S05]  /*e360*/  MOV R8, UR44 ;  /* 0x0000002c00087c02 */ /* 0x000fca0008000f00 */
[----:B------:R-:W-:-:S13]  /*e370*/  PLOP3.LUT P0, PT, PT, PT, UP0, 0x40, 0x0 ;  /* 0x000000000000781c */ /* 0x000fda0003f0e808 */
[----:B------:R-:W-:Y:S05]  /*e380*/  @P0 BRA `(.L_x_57) ;  /* 0x0000000c00e80947 */ /* 0x000fea0003800000 */
[----:B------:R-:W-:Y:S01]  /*e390*/  BSSY B0, `(.L_x_57) ;  /* 0x00000f9000007945 */ /* 0x000fe20003800000 */
[----:B------:R-:W-:Y:S01]  /*e3a0*/  IMAD.MOV.U32 R10, RZ, RZ, R25 ;  /* 0x000000ffff0a7224 */ /* 0x000fe200078e0019 */
[----:B------:R-:W-:Y:S01]  /*e3b0*/  MOV R28, UR44 ;  /* 0x0000002c001c7c02 */ /* 0x000fe20008000f00 */
[----:B------:R-:W-:Y:S02]  /*e3c0*/  IMAD.MOV.U32 R6, RZ, RZ, R22 ;  /* 0x000000ffff067224 */ /* 0x000fe400078e0016 */
[----:B0-----:R-:W-:-:S07]  /*e3d0*/  IMAD.U32 R0, RZ, RZ, UR41 ;  /* 0x00000029ff007e24 */ /* 0x001fce000f8e00ff */
.L_x_70:
[----:B------:R-:W0:Y:S01]  /*e3e0*/  LDC R2, c[0x0][0x430] ;  /* 0x00010c00ff027b82 */ /* 0x000e220000000800 */
[----:B------:R-:W-:Y:S02]  /*e3f0*/  ISETP.GT.U32.AND P0, PT, R27, 0x4f, PT ;  /* 0x0000004f1b00780c */ /* 0x000fe40003f04070 */
[----:B------:R-:W-:Y:S01]  /*e400*/  LOP3.LUT P2, RZ, R16, 0x100, RZ, 0xc0, !PT ;  /* 0x0000010010ff7812 */ /* 0x000fe2000784c0ff */
[----:B------:R-:W-:Y:S01]  /*e410*/  VIADD R22, R6, 0x1 ;  /* 0x0000000106167836 */ /* 0x000fe20000000000 */
[----:B------:R-:W-:-:S09]  /*e420*/  ULDC UR4, c[0x0][0x430] ;  /* 0x00010c0000047ab9 */ /* 0x000fd20000000800 */
[----:B------:R-:W1:Y:S01]  /*e430*/  @!P0 LDC.64 R4, c[0x0][0x428] ;  /* 0x00010a00ff048b82 */ /* 0x000e620000000a00 */
[----:B0-----:R-:W-:Y:S01]  /*e440*/  ISETP.NE.AND P1, PT, R2, 0x1, PT ;  /* 0x000000010200780c */ /* 0x001fe20003f25270 */
[----:B------:R-:W-:-:S04]  /*e450*/  IMAD R2, R0, 0x50, R31 ;  /* 0x0000005000027824 */ /* 0x000fc800078e021f */
[----:B------:R-:W-:-:S04]  /*e460*/  IMAD.IADD R7, R27, 0x1, R2 ;  /* 0x000000011b077824 */ /* 0x000fc800078e0202 */
[----:B------:R-:W-:-:S04]  /*e470*/  IMAD.MOV.U32 R11, RZ, RZ, R7 ;  /* 0x000000ffff0b7224 */ /* 0x000fc800078e0007 */
[----:B------:R-:W0:Y:S08]  /*e480*/  @P1 LDC R8, c[0x0][0x434] ;  /* 0x00010d00ff081b82 */ /* 0x000e300000000800 */
[----:B------:R-:W2:Y:S01]  /*e490*/  @P1 LDC R3, c[0x0][0x438] ;  /* 0x00010e00ff031b82 */ /* 0x000ea20000000800 */
[----:B0-----:R-:W-:-:S07]  /*e4a0*/  @P1 IMAD.HI.U32 R2, R7, R8, RZ ;  /* 0x0000000807021227 */ /* 0x001fce00078e00ff */
[----:B------:R-:W0:Y:S01]  /*e4b0*/  @!P0 LDC.64 R8, c[0x0][0x418] ;  /* 0x00010600ff088b82 */ /* 0x000e220000000a00 */
[----:B--2---:R-:W-:Y:S01]  /*e4c0*/  @P1 SHF.R.U32.HI R11, RZ, R3, R2 ;  /* 0x00000003ff0b1219 */ /* 0x004fe20000011602 */
[----:B-1----:R-:W-:-:S03]  /*e4d0*/  @!P0 IMAD R2, R32, R4, RZ ;  /* 0x0000000420028224 */ /* 0x002fc600078e02ff */
[--C-:B------:R-:W-:Y:S01]  /*e4e0*/  @!P0 SHF.R.S32.HI R3, RZ, 0x1f, R11.reuse ;  /* 0x0000001fff038819 */ /* 0x100fe2000001140b */
[----:B------:R-:W-:Y:S02]  /*e4f0*/  @!P0 IMAD R5, R30, R5, R2 ;  /* 0x000000051e058224 */ /* 0x000fe400078e0202 */
[----:B------:R-:W-:-:S04]  /*e500*/  @!P0 IMAD.MOV.U32 R2, RZ, RZ, R11 ;  /* 0x000000ffff028224 */ /* 0x000fc800078e000b */
[----:B------:R-:W-:-:S04]  /*e510*/  @!P0 IMAD.WIDE.U32 R2, R30, R4, R2 ;  /* 0x000000041e028225 */ /* 0x000fc800078e0002 */
[----:B------:R-:W-:Y:S01]  /*e520*/  IMAD.MOV.U32 R4, RZ, RZ, RZ ;  /* 0x000000ffff047224 */ /* 0x000fe200078e00ff */
[----:B------:R-:W-:Y:S02]  /*e530*/  @!P0 IADD3 R3, R5, R3, RZ ;  /* 0x0000000305038210 */ /* 0x000fe40007ffe0ff */
[----:B0-----:R-:W-:-:S04]  /*e540*/  @!P0 LEA R8, P1, R2, R8, 0x2 ;  /* 0x0000000802088211 */ /* 0x001fc800078210ff */
[----:B------:R-:W-:Y:S01]  /*e550*/  @!P0 LEA.HI.X R9, R2, R9, R3, 0x2, P1 ;  /* 0x0000000902098211 */ /* 0x000fe200008f1403 */
[----:B------:R-:W-:-:S04]  /*e560*/  IMAD.MOV R2, RZ, RZ, -R11 ;  /* 0x000000ffff027224 */ /* 0x000fc800078e0a0b */
[----:B------:R0:W5:Y:S01]  /*e570*/  @!P0 LDG.E R4, desc[UR36][R8.64] ;  /* 0x0000002408048981 */ /* 0x000162000c1e1900 */
[----:B------:R-:W-:Y:S01]  /*e580*/  ISETP.NE.AND P0, PT, R22, 0x2, PT ;  /* 0x000000021600780c */ /* 0x000fe20003f05270 */
[----:B------:R-:W-:-:S03]  /*e590*/  IMAD R5, R2, UR4, R7 ;  /* 0x0000000402057c24 */ /* 0x000fc6000f8e0207 */
[----:B------:R-:W-:Y:S02]  /*e5a0*/  SEL R25, RZ, 0x1, P0 ;  /* 0x00000001ff197807 */ /* 0x000fe40000000000 */
[----:B------:R-:W-:Y:S02]  /*e5b0*/  SEL R22, R22, RZ, P0 ;  /* 0x000000ff16167207 */ /* 0x000fe40000000000 */
[----:B------:R-:W-:Y:S02]  /*e5c0*/  LOP3.LUT R25, R10, R25, RZ, 0x3c, !PT ;  /* 0x000000190a197212 */ /* 0x000fe400078e3cff */
[----:B0-----:R-:W-:Y:S01]  /*e5d0*/  MOV R8, R0 ;  /* 0x0000000000087202 */ /* 0x001fe20000000f00 */
[----:B------:R-:W-:Y:S06]  /*e5e0*/  @!P2 BRA `(.L_x_58) ;  /* 0x000000000004a947 */ /* 0x000fec0003800000 */
[----:B------:R-:W-:Y:S01]  /*e5f0*/  BPT.TRAP 0x1 ;  /* 0x000000040000795c */ /* 0x000fe20000300000 */
.L_x_58:
[----:B------:R-:W-:Y:S01]  /*e600*/  LEA R7, R22, UR39, 0x3 ;  /* 0x0000002716077c11 */ /* 0x000fe2000f8e18ff */
[----:B------:R-:W-:Y:S01]  /*e610*/  BSSY B1, `(.L_x_59) ;  /* 0x0000004000017945 */ /* 0x000fe20003800000 */
[----:B------:R-:W-:-:S04]  /*e620*/  SHF.L.U32 R0, R25, 0x1f, RZ ;  /* 0x0000001f19007819 */ /* 0x000fc800000006ff */
[----:B------:R-:W0:Y:S02]  /*e630*/  SYNCS.PHASECHK.TRANS64.TRYWAIT P0, [R7+URZ+0x38840], R0 ;  /* 0x03884000070075a7 */ /* 0x000e24000800017f */
[----:B0-----:R-:W-:Y:S05]  /*e640*/  @!P0 BRA `(.L_x_60) ;  /* 0x0000002c00188947 */ /* 0x001fea0003800000 */
.L_x_126:
[----:B------:R-:W-:Y:S05]  /*e650*/  BSYNC B1 ;  /* 0x0000000000017941 */ /* 0x000fea0003800000 */
.L_x_59:
[----:B------:R-:W-:Y:S01]  /*e660*/  SHF.R.S32.HI R21, RZ, 0x1f, R5 ;  /* 0x0000001fff157819 */ /* 0x000fe20000011405 */
[----:B------:R-:W-:Y:S01]  /*e670*/  ULDC.64 UR4, c[0x0][0x300] ;  /* 0x0000c00000047ab9 */ /* 0x000fe20000000a00 */
[----:B-----5:R-:W-:Y:S01]  /*e680*/  SHF.R.S32.HI R24, RZ, 0x1f, R4 ;  /* 0x0000001fff187819 */ /* 0x020fe20000011404 */
[----:B------:R-:W-:Y:S01]  /*e690*/  IMAD.WIDE.U32 R2, R5, UR4, RZ ;  /* 0x0000000405027c25 */ /* 0x000fe2000f8e00ff */
[C---:B------:R-:W-:Y:S02]  /*e6a0*/  LOP3.LUT P4, RZ, R16.reuse, 0x8, RZ, 0xc0, !PT ;  /* 0x0000000810ff7812 */ /* 0x040fe4000788c0ff */
[C---:B------:R-:W-:Y:S01]  /*e6b0*/  LOP3.LUT P3, RZ, R16.reuse, 0x4, RZ, 0xc0, !PT ;  /* 0x0000000410ff7812 */ /* 0x040fe2000786c0ff */
[----:B0-----:R-:W-:Y:S01]  /*e6c0*/  IMAD R0, R21, UR4, RZ ;  /* 0x0000000415007c24 */ /* 0x001fe2000f8e02ff */
[----:B------:R-:W-:Y:S01]  /*e6d0*/  LOP3.LUT P2, RZ, R16, 0x2, RZ, 0xc0, !PT ;  /* 0x0000000210ff7812 */ /* 0x000fe2000784c0ff */
[----:B------:R-:W-:Y:S01]  /*e6e0*/  IMAD R20, R22, 0x5000, R26 ;  /* 0x0000500016147824 */ /* 0x000fe200078e021a */
[----:B------:R-:W-:Y:S01]  /*e6f0*/  LOP3.LUT P1, RZ, R16, 0x1, RZ, 0xc0, !PT ;  /* 0x0000000110ff7812 */ /* 0x000fe2000782c0ff */
[----:B------:R-:W-:Y:S01]  /*e700*/  IMAD R9, R5, UR5, R0 ;  /* 0x0000000505097c24 */ /* 0x000fe2000f8e0200 */
[----:B------:R-:W-:-:S03]  /*e710*/  ULDC.64 UR4, c[0x0][0x310] ;  /* 0x0000c40000047ab9 */ /* 0x000fc60000000a00 */
[----:B------:R-:W-:Y:S02]  /*e720*/  IMAD.IADD R3, R3, 0x1, R9 ;  /* 0x0000000103037824 */ /* 0x000fe400078e0209 */
[----:B------:R-:W-:Y:S02]  /*e730*/  IMAD R9, R24, UR4, RZ ;  /* 0x0000000418097c24 */ /* 0x000fe4000f8e02ff */
[----:B------:R-:W-:-:S04]  /*e740*/  IMAD.WIDE.U32 R2, R4, UR4, R2 ;  /* 0x0000000404027c25 */ /* 0x000fc8000f8e0002 */
[----:B------:R-:W-:Y:S01]  /*e750*/  IMAD R9, R4, UR5, R9 ;  /* 0x0000000504097c24 */ /* 0x000fe2000f8e0209 */
[----:B------:R-:W-:Y:S02]  /*e760*/  ULDC.64 UR4, c[0x0][0x308] ;  /* 0x0000c20000047ab9 */ /* 0x000fe40000000a00 */
[----:B------:R-:W-:Y:S02]  /*e770*/  IMAD R0, R29, UR4, RZ ;  /* 0x000000041d007c24 */ /* 0x000fe4000f8e02ff */
[----:B------:R-:W-:Y:S02]  /*e780*/  IMAD.IADD R3, R3, 0x1, R9 ;  /* 0x0000000103037824 */ /* 0x000fe400078e0209 */
[C---:B------:R-:W-:Y:S02]  /*e790*/  IMAD R23, R19.reuse, UR5, R0 ;  /* 0x0000000513177c24 */ /* 0x040fe4000f8e0200 */
[----:B------:R-:W-:Y:S01]  /*e7a0*/  IMAD.WIDE.U32 R2, R19, UR4, R2 ;  /* 0x0000000413027c25 */ /* 0x000fe2000f8e0002 */
[----:B------:R-:W-:-:S03]  /*e7b0*/  ULDC.64 UR4, c[0x0][0x2e8] ;  /* 0x0000ba0000047ab9 */ /* 0x000fc60000000a00 */
[----:B------:R-:W-:Y:S01]  /*e7c0*/  IMAD.IADD R23, R23, 0x1, R3 ;  /* 0x0000000117177824 */ /* 0x000fe200078e0203 */
[----:B------:R-:W-:Y:S01]  /*e7d0*/  LEA R9, P0, R2, UR4, 0x1 ;  /* 0x0000000402097c11 */ /* 0x000fe2000f8008ff */
[----:B------:R-:W-:-:S03]  /*e7e0*/  UMOV UR4, 0xffffffff ;  /* 0xffffffff00047882 */ /* 0x000fc60000000000 */
[----:B------:R-:W-:Y:S01]  /*e7f0*/  LEA.HI.X R23, R2, UR5, R23, 0x1, P0 ;  /* 0x0000000502177c11 */ /* 0x000fe200080f0c17 */
[----:B------:R-:W-:Y:S08]  /*e800*/  BRA.DIV UR4, `(.L_x_61) ;  /* 0x0000002a04bc7947 */ /* 0x000ff0000b800000 */
[----:B------:R-:W0:Y:S01]  /*e810*/  SHFL.IDX PT, R14, R9, RZ, 0x181f ;  /* 0x00181fff090e7589 */ /* 0x000e2200000e0000 */
[----:B------:R-:W-:Y:S02]  /*e820*/  SHF.L.U32 R0, R37, 0x1, RZ ;  /* 0x0000000125007819 */ /* 0x000fe400000006ff */
[----:B------:R-:W-:Y:S01]  /*e830*/  LEA R20, R20, UR39, 0x1 ;  /* 0x0000002714147c11 */ /* 0x000fe2000f8e08ff */
[----:B------:R-:W1:Y:S04]  /*e840*/  SHFL.IDX PT, R3, R23, RZ, 0x181f ;  /* 0x00181fff17037589 */ /* 0x000e6800000e0000 */
[----:B------:R-:W-:Y:S01]  /*e850*/  SHFL.IDX PT, R35, R23, 0x1, 0x181f ;  /* 0x00381f0017237f89 */ /* 0x000fe200000e0000 */
[----:B0-----:R-:W-:-:S03]  /*e860*/  IADD3 R2, P0, R14, R0, RZ ;  /* 0x000000000e027210 */ /* 0x001fc60007f1e0ff */
[----:B------:R-:W0:Y:S02]  /*e870*/  SHFL.IDX PT, R14, R9, 0x1, 0x181f ;  /* 0x00381f00090e7f89 */ /* 0x000e2400000e0000 */
[----:B-1----:R-:W-:-:S05]  /*e880*/  IMAD.X R3, RZ, RZ, R3, P0 ;  /* 0x000000ffff037224 */ /* 0x002fca00000e0603 */
[----:B------:R-:W-:Y:S04]  /*e890*/  LDGSTS.E.BYPASS.LTC128B.128 [R20+0x24400], desc[UR36][R2.64], !P4 ;  /* 0x2440000002147fae */ /* 0x000fe8000e101d64 */
[----:B------:R-:W-:Y:S04]  /*e8a0*/  LDGSTS.E.BYPASS.LTC128B.128 [R20+0x26c00], desc[UR36][R2.64+0x80], !P3 ;  /* 0x26c0008002147fae */ /* 0x000fe8000d901d64 */
[----:B------:R-:W-:Y:S04]  /*e8b0*/  LDGSTS.E.BYPASS.LTC128B.128 [R20+0x29400], desc[UR36][R2.64+0x100], !P2 ;  /* 0x2940010002147fae */ /* 0x000fe8000d101d64 */
[----:B------:R0:W-:Y:S02]  /*e8c0*/  LDGSTS.E.BYPASS.LTC128B.128 [R20+0x2bc00], desc[UR36][R2.64+0x180], !P1 ;  /* 0x2bc0018002147fae */ /* 0x0001e4000c901d64 */
[----:B0-----:R-:W-:-:S02]  /*e8d0*/  IADD3 R2, P0, R14, R0, RZ ;  /* 0x000000000e027210 */ /* 0x001fc40007f1e0ff */
[----:B------:R-:W0:Y:S03]  /*e8e0*/  SHFL.IDX PT, R14, R9, 0x2, 0x181f ;  /* 0x00581f00090e7f89 */ /* 0x000e2600000e0000 */
[----:B------:R-:W-:Y:S02]  /*e8f0*/  IMAD.X R3, RZ, RZ, R35, P0 ;  /* 0x000000ffff037224 */ /* 0x000fe400000e0623 */
[----:B------:R-:W1:Y:S04]  /*e900*/  SHFL.IDX PT, R35, R23, 0x2, 0x181f ;  /* 0x00581f0017237f89 */ /* 0x000e6800000e0000 */
[----:B------:R-:W-:Y:S04]  /*e910*/  LDGSTS.E.BYPASS.LTC128B.128 [R20+0x24c00], desc[UR36][R2.64], !P4 ;  /* 0x24c0000002147fae */ /* 0x000fe8000e101d64 */
[----:B------:R-:W-:Y:S04]  /*e920*/  LDGSTS.E.BYPASS.LTC128B.128 [R20+0x27400], desc[UR36][R2.64+0x80], !P3 ;  /* 0x2740008002147fae */ /* 0x000fe8000d901d64 */
[----:B------:R-:W-:Y:S04]  /*e930*/  LDGSTS.E.BYPASS.LTC128B.128 [R20+0x29c00], desc[UR36][R2.64+0x100], !P2 ;  /* 0x29c0010002147fae */ /* 0x000fe8000d101d64 */
[----:B------:R0:W-:Y:S02]  /*e940*/  LDGSTS.E.BYPASS.LTC128B.128 [R20+0x2c400], desc[UR36][R2.64+0x180], !P1 ;  /* 0x2c40018002147fae */ /* 0x0001e4000c901d64 */
[----:B0-----:R-:W-:-:S02]  /*e950*/  IADD3 R2, P0, R14, R0, RZ ;  /* 0x000000000e027210 */ /* 0x001fc40007f1e0ff */
[----:B------:R-:W0:Y:S03]  /*e960*/  SHFL.IDX PT, R14, R9, 0x3, 0x181f ;  /* 0x00781f00090e7f89 */ /* 0x000e2600000e0000 */
[----:B-1----:R-:W-:Y:S02]  /*e970*/  IMAD.X R3, RZ, RZ, R35, P0 ;  /* 0x000000ffff037224 */ /* 0x002fe400000e0623 */
[----:B------:R-:W1:Y:S04]  /*e980*/  SHFL.IDX PT, R35, R23, 0x3, 0x181f ;  /* 0x00781f0017237f89 */ /* 0x000e6800000e0000 */
[----:B------:R-:W-:Y:S04]  /*e990*/  LDGSTS.E.BYPASS.LTC128B.128 [R20+0x25400], desc[UR36][R2.64], !P4 ;  /* 0x2540000002147fae */ /* 0x000fe8000e101d64 */
[----:B------:R-:W-:Y:S04]  /*e9a0*/  LDGSTS.E.BYPASS.LTC128B.128 [R20+0x27c00], desc[UR36][R2.64+0x80], !P3 ;  /* 0x27c0008002147fae */ /* 0x000fe8000d901d64 */
[----:B------:R-:W-:Y:S04]  /*e9b0*/  LDGSTS.E.BYPASS.LTC128B.128 [R20+0x2a400], desc[UR36][R2.64+0x100], !P2 ;  /* 0x2a40010002147fae */ /* 0x000fe8000d101d64 */
[----:B------:R0:W-:Y:S02]  /*e9c0*/  LDGSTS.E.BYPASS.LTC128B.128 [R20+0x2cc00], desc[UR36][R2.64+0x180], !P1 ;  /* 0x2cc0018002147fae */ /* 0x0001e4000c901d64 */
[----:B0-----:R-:W-:-:S02]  /*e9d0*/  IADD3 R2, P0, R14, R0, RZ ;  /* 0x000000000e027210 */ /* 0x001fc40007f1e0ff */
[----:B------:R0:W2:Y:S02]  /*e9e0*/  SHFL.IDX PT, R14, R9, 0x4, 0x181f ;  /* 0x00981f00090e7f89 */ /* 0x0000a400000e0000 */
[----:B-1----:R-:W-:Y:S02]  /*e9f0*/  IADD3.X R3, RZ, R35, RZ, P0, !PT ;  /* 0x00000023ff037210 */ /* 0x002fe400007fe4ff */
[----:B------:R0:W1:Y:S04]  /*ea00*/  SHFL.IDX PT, R35, R23, 0x4, 0x181f ;  /* 0x00981f0017237f89 */ /* 0x00006800000e0000 */
[----:B------:R0:W-:Y:S04]  /*ea10*/  LDGSTS.E.BYPASS.LTC128B.128 [R20+0x25c00], desc[UR36][R2.64], !P4 ;  /* 0x25c0000002147fae */ /* 0x0001e8000e101d64 */
[----:B------:R0:W-:Y:S04]  /*ea20*/  LDGSTS.E.BYPASS.LTC128B.128 [R20+0x28400], desc[UR36][R2.64+0x80], !P3 ;  /* 0x2840008002147fae */ /* 0x0001e8000d901d64 */
[----:B------:R0:W-:Y:S04]  /*ea30*/  LDGSTS.E.BYPASS.LTC128B.128 [R20+0x2ac00], desc[UR36][R2.64+0x100], !P2 ;  /* 0x2ac0010002147fae */ /* 0x0001e8000d101d64 */
[----:B------:R0:W-:Y:S02]  /*ea40*/  LDGSTS.E.BYPASS.LTC128B.128 [R20+0x2d400], desc[UR36][R2.64+0x180], !P1 ;  /* 0x2d40018002147fae */ /* 0x0001e4000c901d64 */
.L_x_138:
[----:B0-2---:R-:W-:-:S05]  /*ea50*/  IADD3 R2, P0, R14, R0, RZ ;  /* 0x000000000e027210 */ /* 0x005fca0007f1e0ff */
[----:B-1----:R-:W-:Y:S01]  /*ea60*/  IMAD.X R3, RZ, RZ, R35, P0 ;  /* 0x000000ffff037224 */ /* 0x002fe200000e0623 */
[----:B------:R-:W-:-:S04]  /*ea70*/  PLOP3.LUT P0, PT, PT, PT, PT, 0x80, 0x0 ;  /* 0x000000000000781c */ /* 0x000fc80003f0f070 */
[----:B------:R-:W-:Y:S01]  /*ea80*/  @!PT LDS RZ, [RZ] ;  /* 0x00000000fffff984 */ /* 0x000fe20000000800 */
[----:B------:R-:W-:Y:S01]  /*ea90*/  @!PT LDS RZ, [RZ] ;  /* 0x00000000fffff984 */ /* 0x000fe20000000800 */
[----:B------:R-:W-:Y:S01]  /*eaa0*/  @!PT LDS RZ, [RZ] ;  /* 0x00000000fffff984 */ /* 0x000fe20000000800 */
[----:B------:R0:W-:Y:S04]  /*eab0*/  LDGSTS.E.BYPASS.LTC128B.128 [R20+0x26400], desc[UR36][R2.64], !P4 ;  /* 0x2640000002147fae */ /* 0x0001e8000e101d64 */
[----:B------:R0:W-:Y:S04]  /*eac0*/  LDGSTS.E.BYPASS.LTC128B.128 [R20+0x28c00], desc[UR36][R2.64+0x80], !P3 ;  /* 0x28c0008002147fae */ /* 0x0001e8000d901d64 */
[----:B------:R0:W-:Y:S04]  /*ead0*/  LDGSTS.E.BYPASS.LTC128B.128 [R20+0x2b400], desc[UR36][R2.64+0x100], !P2 ;  /* 0x2b40010002147fae */ /* 0x0001e8000d101d64 */
[----:B------:R0:W-:Y:S01]  /*eae0*/  LDGSTS.E.BYPASS.LTC128B.128 [R20+0x2dc00], desc[UR36][R2.64+0x180], !P1 ;  /* 0x2dc0018002147fae */ /* 0x0001e2000c901d64 */
[----:B------:R-:W-:Y:S01]  /*eaf0*/  NOP ;  /* 0x0000000000007918 */ /* 0x000fe20000000000 */
.L_x_62:
        /* <DEDUP_REMOVED lines=10> */
.L_x_63:
[----:B------:R1:W-:Y:S01]  /*eba0*/  SYNCS.ARRIVE.TRANS64.A1T0 RZ, [R7+URZ+0x38830], RZ ;  /* 0x038830ff07ff79a7 */ /* 0x0003e2000810003f */
[----:B------:R-:W-:Y:S05]  /*ebb0*/  @!P2 BRA `(.L_x_64) ;  /* 0x000000000004a947 */ /* 0x000fea0003800000 */
[----:B------:R-:W-:Y:S01]  /*ebc0*/  BPT.TRAP 0x1 ;  /* 0x000000040000795c */ /* 0x000fe20000300000 */
.L_x_64:
[----:B0-----:R-:W-:Y:S01]  /*ebd0*/  SHF.L.U32 R2, R10, 0x1f, RZ ;  /* 0x0000001f0a027819 */ /* 0x001fe200000006ff */
[----:B------:R-:W-:Y:S01]  /*ebe0*/  IMAD.MOV.U32 R9, RZ, RZ, -0x50 ;  /* 0xffffffb0ff097424 */ /* 0x000fe200078e00ff */
[----:B-1----:R-:W-:Y:S01]  /*ebf0*/  LEA R7, R6, UR39, 0x3 ;  /* 0x0000002706077c11 */ /* 0x002fe2000f8e18ff */
[----:B------:R-:W-:Y:S02]  /*ec00*/  BSSY B1, `(.L_x_65) ;  /* 0x0000004000017945 */ /* 0x000fe40003800000 */
[----:B------:R-:W-:Y:S01]  /*ec10*/  IMAD R9, R28, R9, UR38 ;  /* 0x000000261c097e24 */ /* 0x000fe2000f8e0209 */
[----:B------:R-:W0:Y:S02]  /*ec20*/  SYNCS.PHASECHK.TRANS64.TRYWAIT P0, [R7+URZ+0x38860], R2 ;  /* 0x03886002070075a7 */ /* 0x000e24000800017f */
[----:B0-----:R-:W-:Y:S05]  /*ec30*/  @!P0 BRA `(.L_x_66) ;  /* 0x0000002c00308947 */ /* 0x001fea0003800000 */
.L_x_139:
[----:B------:R-:W-:Y:S05]  /*ec40*/  BSYNC B1 ;  /* 0x0000000000017941 */ /* 0x000fea0003800000 */
.L_x_65:
[----:B------:R-:W-:Y:S01]  /*ec50*/  UMOV UR4, 0xffffffff ;  /* 0xffffffff00047882 */ /* 0x000fe20000000000 */
[----:B------:R-:W-:Y:S01]  /*ec60*/  LOP3.LUT P4, RZ, R16, 0x80, RZ, 0xc0, !PT ;  /* 0x0000008010ff7812 */ /* 0x000fe2000788c0ff */
[----:B------:R-:W-:Y:S01]  /*ec70*/  IMAD R6, R6, 0x5000, R26 ;  /* 0x0000500006067824 */ /* 0x000fe200078e021a */
[C---:B------:R-:W-:Y:S01]  /*ec80*/  LOP3.LUT P3, RZ, R16.reuse, 0x40, RZ, 0xc0, !PT ;  /* 0x0000004010ff7812 */ /* 0x040fe2000786c0ff */
[----:B------:R-:W-:Y:S01]  /*ec90*/  IMAD.IADD R9, R9, 0x1, -R34 ;  /* 0x0000000109097824 */ /* 0x000fe200078e0a22 */
[C---:B------:R-:W-:Y:S02]  /*eca0*/  LOP3.LUT P2, RZ, R16.reuse, 0x20, RZ, 0xc0, !PT ;  /* 0x0000002010ff7812 */ /* 0x040fe4000784c0ff */
[----:B------:R-:W-:Y:S01]  /*ecb0*/  LOP3.LUT P1, RZ, R16, 0x10, RZ, 0xc0, !PT ;  /* 0x0000001010ff7812 */ /* 0x000fe2000782c0ff */
[----:B------:R-:W-:-:S12]  /*ecc0*/  BRA.DIV UR4, `(.L_x_67) ;  /* 0x0000002e04207947 */ /* 0x000fd8000b800000 */
[----:B------:R-:W0:Y:S01]  /*ecd0*/  SHFL.IDX PT, R14, R17, RZ, 0x181f ;  /* 0x00181fff110e7589 */ /* 0x000e2200000e0000 */
[----:B------:R-:W-:-:S03]  /*ece0*/  LEA R6, R6, UR39, 0x1 ;  /* 0x0000002706067c11 */ /* 0x000fc6000f8e08ff */
[----:B------:R-:W1:Y:S01]  /*ecf0*/  SHFL.IDX PT, R3, R18, RZ, 0x181f ;  /* 0x00181fff12037589 */ /* 0x000e6200000e0000 */
[----:B0-----:R-:W-:-:S03]  /*ed00*/  IADD3 R2, P0, R14, R0, RZ ;  /* 0x000000000e027210 */ /* 0x001fc60007f1e0ff */
[----:B------:R-:W0:Y:S01]  /*ed10*/  SHFL.IDX PT, R14, R17, 0x1, 0x181f ;  /* 0x00381f00110e7f89 */ /* 0x000e2200000e0000 */
[----:B-1----:R-:W-:Y:S02]  /*ed20*/  IADD3.X R3, RZ, R3, RZ, P0, !PT ;  /* 0x00000003ff037210 */ /* 0x002fe400007fe4ff */
[----:B------:R-:W-:-:S13]  /*ed30*/  ISETP.LT.OR P0, PT, R9, 0x1, P4 ;  /* 0x000000010900780c */ /* 0x000fda0002701670 */
[----:B------:R-:W-:Y:S01]  /*ed40*/  LDGSTS.E.BYPASS.LTC128B.128 [R6+0x400], desc[UR36][R2.64], !P0 ;  /* 0x0040000002067fae */ /* 0x000fe2000c101d64 */
[----:B------:R-:W-:-:S13]  /*ed50*/  ISETP.LT.OR P0, PT, R9, 0x1, P3 ;  /* 0x000000010900780c */ /* 0x000fda0001f01670 */
[----:B------:R-:W-:Y:S01]  /*ed60*/  LDGSTS.E.BYPASS.LTC128B.128 [R6+0x2c00], desc[UR36][R2.64+0x80], !P0 ;  /* 0x02c0008002067fae */ /* 0x000fe2000c101d64 */
[----:B------:R-:W-:-:S13]  /*ed70*/  ISETP.LT.OR P0, PT, R9, 0x1, P2 ;  /* 0x000000010900780c */ /* 0x000fda0001701670 */
[----:B------:R-:W-:Y:S01]  /*ed80*/  LDGSTS.E.BYPASS.LTC128B.128 [R6+0x5400], desc[UR36][R2.64+0x100], !P0 ;  /* 0x0540010002067fae */ /* 0x000fe2000c101d64 */
[----:B------:R-:W-:-:S13]  /*ed90*/  ISETP.LT.OR P0, PT, R9, 0x1, P1 ;  /* 0x000000010900780c */ /* 0x000fda0000f01670 */
[----:B------:R1:W-:Y:S04]  /*eda0*/  LDGSTS.E.BYPASS.LTC128B.128 [R6+0x7c00], desc[UR36][R2.64+0x180], !P0 ;  /* 0x07c0018002067fae */ /* 0x0003e8000c101d64 */
[----:B-1----:R-:W1:Y:S01]  /*edb0*/  SHFL.IDX PT, R3, R18, 0x1, 0x181f ;  /* 0x00381f0012037f89 */ /* 0x002e6200000e0000 */
[----:B0-----:R-:W-:-:S03]  /*edc0*/  IADD3 R2, P0, R14, R0, RZ ;  /* 0x000000000e027210 */ /* 0x001fc60007f1e0ff */
[----:B------:R-:W0:Y:S02]  /*edd0*/  SHFL.IDX PT, R14, R17, 0x2, 0x181f ;  /* 0x00581f00110e7f89 */ /* 0x000e2400000e0000 */
[----:B-1----:R-:W-:Y:S01]  /*ede0*/  IMAD.X R3, RZ, RZ, R3, P0 ;  /* 0x000000ffff037224 */ /* 0x002fe200000e0603 */
        /* <DEDUP_REMOVED lines=22> */
[----:B------:R-:W2:Y:S04]  /*ef50*/  SHFL.IDX PT, R18, R18, 0x4, 0x181f ;  /* 0x00981f0012127f89 */ /* 0x000ea800000e0000 */
[----:B------:R3:W4:Y:S01]  /*ef60*/  SHFL.IDX PT, R14, R17, 0x4, 0x181f ;  /* 0x00981f00110e7f89 */ /* 0x00072200000e0000 */
[----:B-1----:R-:W-:Y:S01]  /*ef70*/  IMAD.X R3, RZ, RZ, R3, P0 ;  /* 0x000000ffff037224 */ /* 0x002fe200000e0603 */
[----:B------:R-:W-:-:S13]  /*ef80*/  ISETP.LT.OR P0, PT, R9, 0x31, P4 ;  /* 0x000000310900780c */ /* 0x000fda0002701670 */
[----:B------:R3:W-:Y:S01]  /*ef90*/  LDGSTS.E.BYPASS.LTC128B.128 [R6+0x1c00], desc[UR36][R2.64], !P0 ;  /* 0x01c0000002067fae */ /* 0x0007e2000c101d64 */
[----:B------:R-:W-:-:S13]  /*efa0*/  ISETP.LT.OR P0, PT, R9, 0x31, P3 ;  /* 0x000000310900780c */ /* 0x000fda0001f01670 */
[----:B------:R3:W-:Y:S01]  /*efb0*/  LDGSTS.E.BYPASS.LTC128B.128 [R6+0x4400], desc[UR36][R2.64+0x80], !P0 ;  /* 0x0440008002067fae */ /* 0x0007e2000c101d64 */
[----:B------:R-:W-:-:S13]  /*efc0*/  ISETP.LT.OR P0, PT, R9, 0x31, P2 ;  /* 0x000000310900780c */ /* 0x000fda0001701670 */
[----:B------:R3:W-:Y:S01]  /*efd0*/  LDGSTS.E.BYPASS.LTC128B.128 [R6+0x6c00], desc[UR36][R2.64+0x100], !P0 ;  /* 0x06c0010002067fae */ /* 0x0007e2000c101d64 */
[----:B------:R-:W-:-:S13]  /*efe0*/  ISETP.LT.OR P0, PT, R9, 0x31, P1 ;  /* 0x000000310900780c */ /* 0x000fda0000f01670 */
[----:B--2-4-:R3:W-:Y:S02]  /*eff0*/  LDGSTS.E.BYPASS.LTC128B.128 [R6+0x9400], desc[UR36][R2.64+0x180], !P0 ;  /* 0x0940018002067fae */ /* 0x0147e4000c101d64 */
.L_x_151:
[----:B0--3--:R-:W-:Y:S01]  /*f000*/  IADD3 R2, P0, R14, R0, RZ ;  /* 0x000000000e027210 */ /* 0x009fe20007f1e0ff */
[----:B------:R-:W-:Y:S02]  /*f010*/  ULDC.64 UR4, c[0x0][0x328] ;  /* 0x0000ca0000047ab9 */ /* 0x000fe40000000a00 */
[----:B------:R-:W-:Y:S01]  /*f020*/  IMAD R0, R21, UR4, RZ ;  /* 0x0000000415007c24 */ /* 0x000fe2000f8e02ff */
[----:B------:R-:W-:Y:S02]  /*f030*/  IADD3.X R3, RZ, R18, RZ, P0, !PT ;  /* 0x00000012ff037210 */ /* 0x000fe400007fe4ff */
[----:B------:R-:W-:-:S13]  /*f040*/  ISETP.LT.OR P0, PT, R9, 0x41, P4 ;  /* 0x000000410900780c */ /* 0x000fda0002701670 */
[----:B------:R-:W-:Y:S01]  /*f050*/  @!PT LDS RZ, [RZ] ;  /* 0x00000000fffff984 */ /* 0x000fe20000000800 */
[----:B------:R-:W-:Y:S01]  /*f060*/  @!PT LDS RZ, [RZ] ;  /* 0x00000000fffff984 */ /* 0x000fe20000000800 */
[----:B------:R-:W-:Y:S01]  /*f070*/  @!PT LDS RZ, [RZ] ;  /* 0x00000000fffff984 */ /* 0x000fe20000000800 */
[----:B------:R-:W-:Y:S01]  /*f080*/  LDGSTS.E.BYPASS.LTC128B.128 [R6+0x2400], desc[UR36][R2.64], !P0 ;  /* 0x0240000002067fae */ /* 0x000fe2000c101d64 */
[----:B------:R-:W-:-:S13]  /*f090*/  ISETP.LT.OR P0, PT, R9, 0x41, P3 ;  /* 0x000000410900780c */ /* 0x000fda0001f01670 */
[----:B------:R-:W-:Y:S01]  /*f0a0*/  LDGSTS.E.BYPASS.LTC128B.128 [R6+0x4c00], desc[UR36][R2.64+0x80], !P0 ;  /* 0x04c0008002067fae */ /* 0x000fe2000c101d64 */
[----:B------:R-:W-:-:S13]  /*f0b0*/  ISETP.LT.OR P0, PT, R9, 0x41, P2 ;  /* 0x000000410900780c */ /* 0x000fda0001701670 */
[----:B------:R-:W-:Y:S01]  /*f0c0*/  LDGSTS.E.BYPASS.LTC128B.128 [R6+0x7400], desc[UR36][R2.64+0x100], !P0 ;  /* 0x0740010002067fae */ /* 0x000fe2000c101d64 */
[----:B------:R-:W-:Y:S01]  /*f0d0*/  ISETP.LT.OR P0, PT, R9, 0x41, P1 ;  /* 0x000000410900780c */ /* 0x000fe20000f01670 */
[----:B------:R-:W-:-:S12]  /*f0e0*/  IMAD R9, R5, UR5, R0 ;  /* 0x0000000505097c24 */ /* 0x000fd8000f8e0200 */
[----:B------:R0:W-:Y:S02]  /*f0f0*/  LDGSTS.E.BYPASS.LTC128B.128 [R6+0x9c00], desc[UR36][R2.64+0x180], !P0 ;  /* 0x09c0018002067fae */ /* 0x0001e4000c101d64 */
        /* <DEDUP_REMOVED lines=9> */
[C---:B------:R-:W-:Y:S01]  /*f190*/  IMAD R5, R19.reuse, UR5, R0 ;  /* 0x0000000513057c24 */ /* 0x040fe2000f8e0200 */
[----:B------:R-:W-:Y:S01]  /*f1a0*/  NOP ;  /* 0x0000000000007918 */ /* 0x000fe20000000000 */
[----:B------:R-:W-:Y:S01]  /*f1b0*/  IMAD.WIDE.U32 R2, R19, UR4, R2 ;  /* 0x0000000413027c25 */ /* 0x000fe2000f8e0002 */
[----:B------:R-:W-:-:S03]  /*f1c0*/  ULDC.64 UR4, c[0x0][0x318] ;  /* 0x0000c60000047ab9 */ /* 0x000fc60000000a00 */
[----:B------:R-:W-:Y:S01]  /*f1d0*/  IMAD.IADD R3, R5, 0x1, R3 ;  /* 0x0000000105037824 */ /* 0x000fe200078e0203 */
[----:B------:R-:W-:-:S04]  /*f1e0*/  LEA R17, P0, R2, UR4, 0x1 ;  /* 0x0000000402117c11 */ /* 0x000fc8000f8008ff */
[----:B------:R-:W-:Y:S02]  /*f1f0*/  LEA.HI.X R18, R2, UR5, R3, 0x1, P0 ;  /* 0x0000000502127c11 */ /* 0x000fe400080f0c03 */
[----:B------:R-:W-:-:S13]  /*f200*/  PLOP3.LUT P0, PT, PT, PT, PT, 0x80, 0x0 ;  /* 0x000000000000781c */ /* 0x000fda0003f0f070 */
.L_x_68:
        /* <DEDUP_REMOVED lines=10> */
.L_x_69:
[C---:B------:R-:W-:Y:S01]  /*f2b0*/  ISETP.GT.AND P0, PT, R8.reuse, RZ, PT ;  /* 0x000000ff0800720c */ /* 0x040fe20003f04270 */
[----:B------:R0:W-:Y:S01]  /*f2c0*/  SYNCS.ARRIVE.TRANS64.A1T0 RZ, [R7+URZ+0x38850], RZ ;  /* 0x038850ff07ff79a7 */ /* 0x0001e2000810003f */
[----:B------:R-:W-:Y:S01]  /*f2d0*/  IADD3 R0, R8, -0x1, RZ ;  /* 0xffffffff08007810 */ /* 0x000fe20007ffe0ff */
[----:B------:R-:W-:Y:S02]  /*f2e0*/  IMAD.MOV.U32 R10, RZ, RZ, R25 ;  /* 0x000000ffff0a7224 */ /* 0x000fe400078e0019 */
[----:B------:R-:W-:Y:S02]  /*f2f0*/  IMAD.MOV.U32 R6, RZ, RZ, R22 ;  /* 0x000000ffff067224 */ /* 0x000fe400078e0016 */
[----:B------:R-:W-:-:S06]  /*f300*/  IMAD.MOV.U32 R28, RZ, RZ, R8 ;  /* 0x000000ffff1c7224 */ /* 0x000fcc00078e0008 */
[----:B0-----:R-:W-:Y:S05]  /*f310*/  @P0 BRA `(.L_x_70) ;  /* 0xfffffff000300947 */ /* 0x001fea000383ffff */
[----:B------:R-:W-:Y:S05]  /*f320*/  BSYNC B0 ;  /* 0x0000000000007941 */ /* 0x000fea0003800000 */
.L_x_57:
[----:B------:R-:W-:-:S13]  /*f330*/  LOP3.LUT P0, RZ, R16, 0x100, RZ, 0xc0, !PT ;  /* 0x0000010010ff7812 */ /* 0x000fda000780c0ff */
[----:B------:R-:W-:Y:S05]  /*f340*/  @!P0 BRA `(.L_x_71) ;  /* 0x0000000000048947 */ /* 0x000fea0003800000 */
[----:B------:R-:W-:Y:S01]  /*f350*/  BPT.TRAP 0x1 ;  /* 0x000000040000795c */ /* 0x000fe20000300000 */
.L_x_71:
[----:B------:R-:W-:Y:S01]  /*f360*/  LEA R4, R22, UR39, 0x3 ;  /* 0x0000002716047c11 */ /* 0x000fe2000f8e18ff */
[----:B------:R-:W-:Y:S01]  /*f370*/  BSSY B0, `(.L_x_72) ;  /* 0x0000006000007945 */ /* 0x000fe20003800000 */
[----:B0-----:R-:W-:Y:S02]  /*f380*/  SHF.L.U32 R3, R25, 0x1f, RZ ;  /* 0x0000001f19037819 */ /* 0x001fe400000006ff */
[----:B------:R-:W-:Y:S02]  /*f390*/  MOV R5, 0xffffffb0 ;  /* 0xffffffb000057802 */ /* 0x000fe40000000f00 */
[----:B------:R-:W0:Y:S03]  /*f3a0*/  SYNCS.PHASECHK.TRANS64.TRYWAIT P0, [R4+URZ+0x38860], R3 ;  /* 0x03886003040075a7 */ /* 0x000e26000800017f */
[----:B------:R-:W-:Y:S01]  /*f3b0*/  IMAD R5, R8, R5, UR38 ;  /* 0x0000002608057e24 */ /* 0x000fe2000f8e0205 */
[----:B0-----:R-:W-:Y:S06]  /*f3c0*/  @!P0 BRA `(.L_x_73) ;  /* 0x0000002c00288947 */ /* 0x001fec0003800000 */
.L_x_152:
[----:B------:R-:W-:Y:S05]  /*f3d0*/  BSYNC B0 ;  /* 0x0000000000007941 */ /* 0x000fea0003800000 */
.L_x_72:
        /* <DEDUP_REMOVED lines=8> */
[----:B------:R-:W1:Y:S01]  /*f460*/  SHFL.IDX PT, R14, R17, RZ, 0x181f ;  /* 0x00181fff110e7589 */ /* 0x000e6200000e0000 */
[----:B------:R-:W-:-:S03]  /*f470*/  IMAD.SHL.U32 R6, R37, 0x2, RZ ;  /* 0x0000000225067824 */ /* 0x000fc600078e00ff */
[----:B------:R-:W0:Y:S02]  /*f480*/  SHFL.IDX PT, R0, R18, RZ, 0x181f ;  /* 0x00181fff12007589 */ /* 0x000e2400000e0000 */
[----:B-1----:R-:W-:Y:S02]  /*f490*/  IADD3 R2, P0, R14, R6, RZ ;  /* 0x000000060e027210 */ /* 0x002fe40007f1e0ff */
[----:B------:R-:W1:Y:S03]  /*f4a0*/  SHFL.IDX PT, R14, R17, 0x1, 0x181f ;  /* 0x00381f00110e7f89 */ /* 0x000e6600000e0000 */
[----:B0-----:R-:W-:Y:S01]  /*f4b0*/  IMAD.X R3, RZ, RZ, R0, P0 ;  /* 0x000000ffff037224 */ /* 0x001fe200000e0600 */
[----:B------:R-:W-:Y:S02]  /*f4c0*/  ISETP.LT.OR P0, PT, R5, 0x1, P4 ;  /* 0x000000010500780c */ /* 0x000fe40002701670 */
[----:B------:R-:W-:-:S02]  /*f4d0*/  LEA R0, R7, UR39, 0x1 ;  /* 0x0000002707007c11 */ /* 0x000fc4000f8e08ff */
[----:B------:R-:W0:Y:S09]  /*f4e0*/  SHFL.IDX PT, R7, R18, 0x1, 0x181f ;  /* 0x00381f0012077f89 */ /* 0x000e3200000e0000 */
[----:B------:R-:W-:Y:S01]  /*f4f0*/  LDGSTS.E.BYPASS.LTC128B.128 [R0+0x400], desc[UR36][R2.64], !P0 ;  /* 0x0040000002007fae */ /* 0x000fe2000c101d64 */
[----:B------:R-:W-:-:S13]  /*f500*/  ISETP.LT.OR P0, PT, R5, 0x1, P3 ;  /* 0x000000010500780c */ /* 0x000fda0001f01670 */
[----:B------:R-:W-:Y:S01]  /*f510*/  LDGSTS.E.BYPASS.LTC128B.128 [R0+0x2c00], desc[UR36][R2.64+0x80], !P0 ;  /* 0x02c0008002007fae */ /* 0x000fe2000c101d64 */
[----:B------:R-:W-:-:S13]  /*f520*/  ISETP.LT.OR P0, PT, R5, 0x1, P2 ;  /* 0x000000010500780c */ /* 0x000fda0001701670 */
[----:B------:R-:W-:Y:S01]  /*f530*/  LDGSTS.E.BYPASS.LTC128B.128 [R0+0x5400], desc[UR36][R2.64+0x100], !P0 ;  /* 0x0540010002007fae */ /* 0x000fe2000c101d64 */
[----:B------:R-:W-:-:S13]  /*f540*/  ISETP.LT.OR P0, PT, R5, 0x1, P1 ;  /* 0x000000010500780c */ /* 0x000fda0000f01670 */
[----:B------:R1:W-:Y:S02]  /*f550*/  LDGSTS.E.BYPASS.LTC128B.128 [R0+0x7c00], desc[UR36][R2.64+0x180], !P0 ;  /* 0x07c0018002007fae */ /* 0x0003e4000c101d64 */
[----:B-1----:R-:W-:Y:S02]  /*f560*/  IADD3 R2, P0, R14, R6, RZ ;  /* 0x000000060e027210 */ /* 0x002fe40007f1e0ff */
[----:B------:R-:W1:Y:S02]  /*f570*/  SHFL.IDX PT, R14, R17, 0x2, 0x181f ;  /* 0x00581f00110e7f89 */ /* 0x000e6400000e0000 */
[----:B0-----:R-:W-:Y:S02]  /*f580*/  IADD3.X R3, RZ, R7, RZ, P0, !PT ;  /* 0x00000007ff037210 */ /* 0x001fe400007fe4ff */
[----:B------:R-:W-:Y:S01]  /*f590*/  ISETP.LT.OR P0, PT, R5, 0x11, P4 ;  /* 0x000000110500780c */ /* 0x000fe20002701670 */
[----:B------:R-:W0:-:S12]  /*f5a0*/  SHFL.IDX PT, R7, R18, 0x2, 0x181f ;  /* 0x00581f0012077f89 */ /* 0x000e1800000e0000 */
        /* <DEDUP_REMOVED lines=8> */
[----:B------:R-:W1:Y:S03]  /*f630*/  SHFL.IDX PT, R14, R17, 0x3, 0x181f ;  /* 0x00781f00110e7f89 */ /* 0x000e6600000e0000 */
[----:B0-----:R-:W-:Y:S01]  /*f640*/  IMAD.X R3, RZ, RZ, R7, P0 ;  /* 0x000000ffff037224 */ /* 0x001fe200000e0607 */
[C---:B------:R-:W-:Y:S01]  /*f650*/  ISETP.LT.OR P0, PT, R5.reuse, 0x21, P4 ;  /* 0x000000210500780c */ /* 0x040fe20002701670 */
[----:B------:R-:W0:Y:S04]  /*f660*/  SHFL.IDX PT, R7, R18, 0x3, 0x181f ;  /* 0x00781f0012077f89 */ /* 0x000e2800000e0000 */
[----:B------:R-:W2:Y:S08]  /*f670*/  SHFL.IDX PT, R18, R18, 0x4, 0x181f ;  /* 0x00981f0012127f89 */ /* 0x000eb000000e0000 */
        /* <DEDUP_REMOVED lines=8> */
[----:B------:R1:W3:Y:S03]  /*f700*/  SHFL.IDX PT, R14, R17, 0x4, 0x181f ;  /* 0x00981f00110e7f89 */ /* 0x0002e600000e0000 */
[----:B0-----:R-:W-:Y:S01]  /*f710*/  IMAD.X R3, RZ, RZ, R7, P0 ;  /* 0x000000ffff037224 */ /* 0x001fe200000e0607 */
[----:B------:R-:W-:-:S13]  /*f720*/  ISETP.LT.OR P0, PT, R5, 0x31, P4 ;  /* 0x000000310500780c */ /* 0x000fda0002701670 */
[----:B------:R1:W-:Y:S01]  /*f730*/  LDGSTS.E.BYPASS.LTC128B.128 [R0+0x1c00], desc[UR36][R2.64], !P0 ;  /* 0x01c0000002007fae */ /* 0x0003e2000c101d64 */
[----:B------:R-:W-:-:S13]  /*f740*/  ISETP.LT.OR P0, PT, R5, 0x31, P3 ;  /* 0x000000310500780c */ /* 0x000fda0001f01670 */
[----:B------:R1:W-:Y:S01]  /*f750*/  LDGSTS.E.BYPASS.LTC128B.128 [R0+0x4400], desc[UR36][R2.64+0x80], !P0 ;  /* 0x0440008002007fae */ /* 0x0003e2000c101d64 */
[----:B------:R-:W-:-:S13]  /*f760*/  ISETP.LT.OR P0, PT, R5, 0x31, P2 ;  /* 0x000000310500780c */ /* 0x000fda0001701670 */
[----:B------:R1:W-:Y:S01]  /*f770*/  LDGSTS.E.BYPASS.LTC128B.128 [R0+0x6c00], desc[UR36][R2.64+0x100], !P0 ;  /* 0x06c0010002007fae */ /* 0x0003e2000c101d64 */
[----:B------:R-:W-:-:S13]  /*f780*/  ISETP.LT.OR P0, PT, R5, 0x31, P1 ;  /* 0x000000310500780c */ /* 0x000fda0000f01670 */
[----:B--23--:R1:W-:Y:S02]  /*f790*/  LDGSTS.E.BYPASS.LTC128B.128 [R0+0x9400], desc[UR36][R2.64+0x180], !P0 ;  /* 0x0940018002007fae */ /* 0x00c3e4000c101d64 */
.L_x_164:
[----:B01----:R-:W-:-:S05]  /*f7a0*/  IADD3 R2, P0, R14, R6, RZ ;  /* 0x000000060e027210 */ /* 0x003fca0007f1e0ff */
[----:B------:R-:W-:Y:S01]  /*f7b0*/  IMAD.X R3, RZ, RZ, R18, P0 ;  /* 0x000000ffff037224 */ /* 0x000fe200000e0612 */
[----:B------:R-:W-:-:S13]  /*f7c0*/  ISETP.LT.OR P0, PT, R5, 0x41, P4 ;  /* 0x000000410500780c */ /* 0x000fda0002701670 */
[----:B------:R-:W-:Y:S01]  /*f7d0*/  @!PT LDS RZ, [RZ] ;  /* 0x00000000fffff984 */ /* 0x000fe20000000800 */
[----:B------:R-:W-:Y:S01]  /*f7e0*/  @!PT LDS RZ, [RZ] ;  /* 0x00000000fffff984 */ /* 0x000fe20000000800 */
[----:B------:R-:W-:Y:S01]  /*f7f0*/  @!PT LDS RZ, [RZ] ;  /* 0x00000000fffff984 */ /* 0x000fe20000000800 */
[----:B------:R0:W-:Y:S01]  /*f800*/  LDGSTS.E.BYPASS.LTC128B.128 [R0+0x2400], desc[UR36][R2.64], !P0 ;  /* 0x0240000002007fae */ /* 0x0001e2000c101d64 */
[----:B------:R-:W-:-:S13]  /*f810*/  ISETP.LT.OR P0, PT, R5, 0x41, P3 ;  /* 0x000000410500780c */ /* 0x000fda0001f01670 */
[----:B------:R0:W-:Y:S01]  /*f820*/  LDGSTS.E.BYPASS.LTC128B.128 [R0+0x4c00], desc[UR36][R2.64+0x80], !P0 ;  /* 0x04c0008002007fae */ /* 0x0001e2000c101d64 */
[----:B------:R-:W-:-:S13]  /*f830*/  ISETP.LT.OR P0, PT, R5, 0x41, P2 ;  /* 0x000000410500780c */ /* 0x000fda0001701670 */
[----:B------:R0:W-:Y:S01]  /*f840*/  LDGSTS.E.BYPASS.LTC128B.128 [R0+0x7400], desc[UR36][R2.64+0x100], !P0 ;  /* 0x0740010002007fae */ /* 0x0001e2000c101d64 */
[----:B------:R-:W-:-:S13]  /*f850*/  ISETP.LT.OR P0, PT, R5, 0x41, P1 ;  /* 0x000000410500780c */ /* 0x000fda0000f01670 */
[----:B------:R0:W-:Y:S01]  /*f860*/  LDGSTS.E.BYPASS.LTC128B.128 [R0+0x9c00], desc[UR36][R2.64+0x180], !P0 ;  /* 0x09c0018002007fae */ /* 0x0001e2000c101d64 */
[----:B------:R-:W-:Y:S01]  /*f870*/  PLOP3.LUT P0, PT, PT, PT, PT, 0x80, 0x0 ;  /* 0x000000000000781c */ /* 0x000fe20003f0f070 */
[----:B------:R-:W-:-:S12]  /*f880*/  NOP ;  /* 0x0000000000007918 */ /* 0x000fd80000000000 */
.L_x_75:
        /* <DEDUP_REMOVED lines=10> */
.L_x_76:
[----:B0-----:R-:W2:Y:S01]  /*f930*/  LDL.LU R2, [R1] ;  /* 0x0000000001027983 */ /* 0x001ea20000300800 */
[----:B------:R-:W-:Y:S01]  /*f940*/  IADD3 R22, R22, 0x1, RZ ;  /* 0x0000000116167810 */ /* 0x000fe20007ffe0ff */
[----:B------:R-:W-:Y:S01]  /*f950*/  VIADD R36, R36, UR43 ;  /* 0x0000002b24247c36 */ /* 0x000fe20008000000 */
[----:B------:R-:W-:Y:S01]  /*f960*/  ULDC UR4, c[0x0][0xc34] ;  /* 0x00030d0000047ab9 */ /* 0x000fe20000000800 */
[----:B------:R0:W-:Y:S01]  /*f970*/  SYNCS.ARRIVE.TRANS64.A1T0 RZ, [R4+URZ+0x38850], RZ ;  /* 0x038850ff04ff79a7 */ /* 0x0001e2000810003f */
[----:B------:R-:W-:-:S04]  /*f980*/  ISETP.NE.AND P0, PT, R22, 0x2, PT ;  /* 0x000000021600780c */ /* 0x000fc80003f05270 */
[----:B------:R-:W-:Y:S02]  /*f990*/  SEL R22, R22, RZ, P0 ;  /* 0x000000ff16167207 */ /* 0x000fe40000000000 */
[----:B------:R-:W-:Y:S02]  /*f9a0*/  SEL R0, RZ, 0x1, P0 ;  /* 0x00000001ff007807 */ /* 0x000fe40000000000 */
[----:B------:R-:W-:Y:S02]  /*f9b0*/  ISETP.GE.AND P0, PT, R36, UR4, PT ;  /* 0x0000000424007c0c */ /* 0x000fe4000bf06270 */
[----:B------:R-:W-:Y:S01]  /*f9c0*/  LOP3.LUT R25, R25, R0, RZ, 0x3c, !PT ;  /* 0x0000000019197212 */ /* 0x000fe200078e3cff */
[----:B--2---:R-:W-:-:S05]  /*f9d0*/  VIADD R2, R2, 0x1 ;  /* 0x0000000102027836 */ /* 0x004fca0000000000 */
[----:B------:R0:W-:Y:S05]  /*f9e0*/  STL [R1], R2 ;  /* 0x0000000201007387 */ /* 0x0001ea0000100800 */
[----:B------:R-:W-:Y:S05]  /*f9f0*/  @!P0 BRA `(.L_x_77) ;  /* 0xffffffcc009c8947 */ /* 0x000fea000383ffff */
[----:B------:R-:W-:-:S07]  /*fa00*/  LOP3.LUT R0, R2, 0x1, RZ, 0xc, !PT ;  /* 0x0000000102007812 */ /* 0x000fce00078e0cff */
.L_x_40:
[----:B------:R-:W1:Y:S01]  /*fa10*/  S2R R3, SR_CgaCtaId ;  /* 0x0000000000037919 */ /* 0x000e620000008800 */
[----:B0-----:R-:W-:Y:S01]  /*fa20*/  MOV R2, 0x400 ;  /* 0x0000040000027802 */ /* 0x001fe20000000f00 */
[----:B------:R-:W-:Y:S01]  /*fa30*/  BSSY B0, `(.L_x_78) ;  /* 0x0000005000007945 */ /* 0x000fe20003800000 */
[----:B------:R-:W-:Y:S02]  /*fa40*/  SHF.L.U32 R0, R0, 0x1f, RZ ;  /* 0x0000001f00007819 */ /* 0x000fe400000006ff */
[----:B-1----:R-:W-:-:S04]  /*fa50*/  LEA R5, R3, R2, 0x18 ;  /* 0x0000000203057211 */ /* 0x002fc800078ec0ff */
[----:B------:R-:W0:Y:S02]  /*fa60*/  SYNCS.PHASECHK.TRANS64.TRYWAIT P0, [R5+URZ+0x38820], R0 ;  /* 0x03882000050075a7 */ /* 0x000e24000800017f */
[----:B0-----:R-:W-:Y:S05]  /*fa70*/  @!P0 BRA `(.L_x_79) ;  /* 0x0000002c00808947 */ /* 0x001fea0003800000 */
.L_x_165:
[----:B------:R-:W-:Y:S05]  /*fa80*/  BSYNC B0 ;  /* 0x0000000000007941 */ /* 0x000fea0003800000 */
.L_x_78:
[----:B------:R-:W-:-:S03]  /*fa90*/  UMOV UR4, 0xffffffff ;  /* 0xffffffff00047882 */ /* 0x000fc60000000000 */
[----:B------:R-:W-:Y:S05]  /*faa0*/  BRA.DIV UR4, `(.L_x_80) ;  /* 0x0000002e04887947 */ /* 0x000fea000b800000 */
[----:B0-----:R-:W0:Y:S02]  /*fab0*/  S2R R0, SR_TID.X ;  /* 0x0000000000007919 */ /* 0x001e240000002100 */
[----:B0-----:R-:W-:-:S04]  /*fac0*/  SHF.R.U32.HI R0, RZ, 0x5, R0 ;  /* 0x00000005ff007819 */ /* 0x001fc80000011600 */
[----:B------:R-:W-:-:S05]  /*fad0*/  LOP3.LUT R0, R0, 0x3, RZ, 0xc0, !PT ;  /* 0x0000000300007812 */ /* 0x000fca00078ec0ff */
[----:B------:R0:W1:Y:S02]  /*fae0*/  SHFL.IDX PT, R14, R0, RZ, 0x1f ;  /* 0x00001fff000e7589 */ /* 0x00006400000e0000 */
.L_x_168:
[----:B-1----:R-:W-:Y:S01]  /*faf0*/  ISETP.NE.AND P0, PT, R14, RZ, PT ;  /* 0x000000ff0e00720c */ /* 0x002fe20003f05270 */
[----:B------:R-:W-:-:S12]  /*fb00*/  BSSY B0, `(.L_x_81) ;  /* 0x0000026000007945 */ /* 0x000fd80003800000 */
[----:B------:R-:W-:Y:S05]  /*fb10*/  @P0 BRA `(.L_x_82) ;  /* 0x0000000000900947 */ /* 0x000fea0003800000 */
[----:B------:R-:W-:-:S03]  /*fb20*/  UMOV UR4, 0xffffffff ;  /* 0xffffffff00047882 */ /* 0x000fc60000000000 */
[----:B------:R-:W-:Y:S05]  /*fb30*/  BRA.DIV UR4, `(.L_x_83) ;  /* 0x0000002e04987947 */ /* 0x000fea000b800000 */
[----:B------:R-:W-:-:S13]  /*fb40*/  ELECT P6, URZ, PT ;  /* 0x00000000003f782f */ /* 0x000fda00038c0000 */
.L_x_171:
[----:B------:R-:W-:Y:S05]  /*fb50*/  @!P6 BRA `(.L_x_82) ;  /* 0x000000000080e947 */ /* 0x000fea0003800000 */
[----:B0-----:R-:W2:Y:S02]  /*fb60*/  LDL R0, [R1+0xc] ;  /* 0x00000c0001007983 */ /* 0x001ea40000100800 */
[----:B--2---:R-:W-:-:S13]  /*fb70*/  R2UR UR4, R0 ;  /* 0x00000000000472ca */ /* 0x004fda00000e0000 */
[----:B------:R-:W-:-:S06]  /*fb80*/  ULOP3.LUT UR4, UR4, 0x2, URZ, 0xfc, !UPT ;  /* 0x0000000204047892 */ /* 0x000fcc000f8efc3f */
[----:B------:R-:W-:-:S05]  /*fb90*/  IMAD.U32 R0, RZ, RZ, UR4 ;  /* 0x00000004ff007e24 */ /* 0x000fca000f8e00ff */
[----:B------:R-:W-:-:S13]  /*fba0*/  ISETP.NE.AND P0, PT, R0, 0x3, PT ;  /* 0x000000030000780c */ /* 0x000fda0003f05270 */
[----:B------:R-:W-:Y:S05]  /*fbb0*/  @!P0 BRA `(.L_x_84) ;  /* 0x0000000000048947 */ /* 0x000fea0003800000 */
[----:B------:R-:W-:Y:S01]  /*fbc0*/  BPT.TRAP 0x1 ;  /* 0x000000040000795c */ /* 0x000fe20000300000 */
.L_x_84:
[C---:B------:R-:W-:Y:S01]  /*fbd0*/  LEA R3, R22.reuse, R5, 0x3 ;  /* 0x0000000516037211 */ /* 0x040fe200078e18ff */
[----:B------:R-:W-:Y:S01]  /*fbe0*/  VIADD R22, R22, 0x1 ;  /* 0x0000000116167836 */ /* 0x000fe20000000000 */
[----:B------:R-:W-:-:S04]  /*fbf0*/  SHF.L.U32 R2, R25, 0x1f, RZ ;  /* 0x0000001f19027819 */ /* 0x000fc800000006ff */
[----:B------:R-:W0:Y:S01]  /*fc00*/  SYNCS.PHASECHK.TRANS64.TRYWAIT P1, [R3+URZ+0x38840], R2 ;  /* 0x03884002030075a7 */ /* 0x000e22000802017f */
[----:B------:R-:W-:-:S04]  /*fc10*/  ISETP.NE.AND P2, PT, R22, 0x2, PT ;  /* 0x000000021600780c */ /* 0x000fc80003f45270 */
[----:B------:R-:W-:Y:S01]  /*fc20*/  SEL R0, RZ, 0x1, P2 ;  /* 0x00000001ff007807 */ /* 0x000fe20001000000 */
[----:B0-----:R-:W-:Y:S08]  /*fc30*/  @!P1 BRA `(.L_x_85) ;  /* 0x0000002c00789947 */ /* 0x001ff00003800000 */
.L_x_172:
[----:B------:R-:W-:Y:S02]  /*fc40*/  SEL R22, R22, RZ, P2 ;  /* 0x000000ff16167207 */ /* 0x000fe40001000000 */
[----:B------:R-:W-:Y:S01]  /*fc50*/  LOP3.LUT R0, R25, R0, RZ, 0x3c, !PT ;  /* 0x0000000019007212 */ /* 0x000fe200078e3cff */
[----:B------:R-:W-:Y:S06]  /*fc60*/  @!P0 BRA `(.L_x_86) ;  /* 0x0000000000048947 */ /* 0x000fec0003800000 */
[----:B------:R-:W-:Y:S01]  /*fc70*/  BPT.TRAP 0x1 ;  /* 0x000000040000795c */ /* 0x000fe20000300000 */
.L_x_86:
[----:B------:R-:W-:Y:S01]  /*fc80*/  IMAD R5, R22, 0x8, R5 ;  /* 0x0000000816057824 */ /* 0x000fe200078e0205 */
[----:B------:R-:W-:-:S04]  /*fc90*/  SHF.L.U32 R0, R0, 0x1f, RZ ;  /* 0x0000001f00007819 */ /* 0x000fc800000006ff */
[----:B------:R-:W1:Y:S02]  /*fca0*/  SYNCS.PHASECHK.TRANS64.TRYWAIT P1, [R5+URZ+0x38840], R0 ;  /* 0x03884000050075a7 */ /* 0x000e64000802017f */
[----:B-1----:R-:W-:Y:S05]  /*fcb0*/  @!P1 BRA `(.L_x_87) ;  /* 0x0000002c006c9947 */ /* 0x002fea0003800000 */
.L_x_173:
[----:B------:R-:W-:Y:S05]  /*fcc0*/  @!P0 BRA `(.L_x_88) ;  /* 0x0000000000048947 */ /* 0x000fea0003800000 */
[----:B------:R-:W-:Y:S01]  /*fcd0*/  BPT.TRAP 0x1 ;  /* 0x000000040000795c */ /* 0x000fe20000300000 */
.L_x_88:
[----:B------:R-:W2:Y:S02]  /*fce0*/  SYNCS.PHASECHK.TRANS64.TRYWAIT P1, [R3+URZ+0x38860], R2 ;  /* 0x03886002030075a7 */ /* 0x000ea4000802017f */
[----:B--2---:R-:W-:Y:S05]  /*fcf0*/  @!P1 BRA `(.L_x_89) ;  /* 0x0000002c00709947 */ /* 0x004fea0003800000 */
.L_x_174:
[----:B------:R-:W-:Y:S05]  /*fd00*/  @!P0 BRA `(.L_x_90) ;  /* 0x0000000000048947 */ /* 0x000fea0003800000 */
[----:B------:R-:W-:Y:S01]  /*fd10*/  BPT.TRAP 0x1 ;  /* 0x000000040000795c */ /* 0x000fe20000300000 */
.L_x_90:
[----:B---3--:R3:W4:Y:S02]  /*fd20*/  SYNCS.PHASECHK.TRANS64.TRYWAIT P0, [R5+URZ+0x38860], R0 ;  /* 0x03886000050075a7 */ /* 0x008724000800017f */
[----:B----4-:R-:W-:Y:S05]  /*fd30*/  @!P0 NANOSLEEP.SYNCS 0x989680 ;  /* 0x009896800000895d */ /* 0x010fea0003900000 */
[----:B------:R-:W4:Y:S02]  /*fd40*/  @!P0 SYNCS.PHASECHK.TRANS64 P0, [R5+URZ+0x38860], R0 ;  /* 0x03886000050085a7 */ /* 0x000f24000800007f */
[----:B----4-:R-:W-:Y:S05]  /*fd50*/  @!P0 BRA `(.L_x_90) ;  /* 0xfffffffc00f08947 */ /* 0x010fea000383ffff */
.L_x_82:
[----:B------:R-:W-:Y:S05]  /*fd60*/  BSYNC B0 ;  /* 0x0000000000007941 */ /* 0x000fea0003800000 */
.L_x_81:
[----:B------:R-:W-:Y:S05]  /*fd70*/  EXIT ;  /* 0x000000000000794d */ /* 0x000fea0003800000 */
.L_x_8:
[----:B0-----:R-:W-:-:S04]  /*fd80*/  IMAD.U32 R3, RZ, RZ, UR40 ;  /* 0x00000028ff037e24 */ /* 0x001fc8000f8e00ff */
[----:B------:R0:W1:Y:S03]  /*fd90*/  SYNCS.PHASECHK.TRANS64.TRYWAIT P1, [R3+URZ+0x38800], R0 ;  /* 0x03880000030075a7 */ /* 0x000066000802017f */
[----:B-1----:R-:W-:Y:S05]  /*fda0*/  @!P1 NANOSLEEP.SYNCS 0x989680 ;  /* 0x009896800000995d */ /* 0x002fea0003900000 */
[----:B------:R-:W1:Y:S02]  /*fdb0*/  @!P1 SYNCS.PHASECHK.TRANS64 P1, [R3+URZ+0x38800], R0 ;  /* 0x03880000030095a7 */ /* 0x000e64000802007f */
[----:B-1----:R-:W-:Y:S05]  /*fdc0*/  @!P1 BRA `(.L_x_8) ;  /* 0xfffffffc00ec9947 */ /* 0x002fea000383ffff */
[----:B------:R-:W-:Y:S05]  /*fdd0*/  BRA `(.L_x_91) ;  /* 0xffffff1000ec7947 */ /* 0x000fea000383ffff */
.L_x_12:
[----:B-1----:R1:W2:Y:S02]  /*fde0*/  SYNCS.PHASECHK.TRANS64.TRYWAIT P1, [R0+URZ+0x38830], R3 ;  /* 0x03883003000075a7 */ /* 0x0022a4000802017f */
[----:B--2---:R-:W-:Y:S05]  /*fdf0*/  @!P1 NANOSLEEP.SYNCS 0x989680 ;  /* 0x009896800000995d */ /* 0x004fea0003900000 */
[----:B------:R-:W2:Y:S02]  /*fe00*/  @!P1 SYNCS.PHASECHK.TRANS64 P1, [R0+URZ+0x38830], R3 ;  /* 0x03883003000095a7 */ /* 0x000ea4000802007f */
[----:B--2---:R-:W-:Y:S05]  /*fe10*/  @!P1 BRA `(.L_x_12) ;  /* 0xfffffffc00f09947 */ /* 0x004fea000383ffff */
[----:B------:R-:W-:Y:S05]  /*fe20*/  BRA `(.L_x_11) ;  /* 0xffffff1400107947 */ /* 0x000fea000383ffff */
.L_x_18:
[----:B-1----:R-:W-:-:S04]  /*fe30*/  MOV R4, UR60 ;  /* 0x0000003c00047c02 */ /* 0x002fc80008000f00 */
[----:B------:R1:W2:Y:S03]  /*fe40*/  SYNCS.PHASECHK.TRANS64.TRYWAIT P1, [R4+URZ+0x38830], R3 ;  /* 0x03883003040075a7 */ /* 0x0002a6000802017f */
[----:B--2---:R-:W-:Y:S05]  /*fe50*/  @!P1 NANOSLEEP.SYNCS 0x989680 ;  /* 0x009896800000995d */ /* 0x004fea0003900000 */
[----:B------:R-:W2:Y:S02]  /*fe60*/  @!P1 SYNCS.PHASECHK.TRANS64 P1, [R4+URZ+0x38830], R3 ;  /* 0x03883003040095a7 */ /* 0x000ea4000802007f */
[----:B--2---:R-:W-:Y:S05]  /*fe70*/  @!P1 BRA `(.L_x_18) ;  /* 0xfffffffc00ec9947 */ /* 0x004fea000383ffff */
[----:B------:R-:W-:Y:S05]  /*fe80*/  BRA `(.L_x_17) ;  /* 0xffffff5400a07947 */ /* 0x000fea000383ffff */
.L_x_22:
[----:B01----:R-:W-:-:S04]  /*fe90*/  IMAD.U32 R3, RZ, RZ, UR4 ;  /* 0x00000004ff037e24 */ /* 0x003fc8000f8e00ff */
[----:B------:R0:W1:Y:S03]  /*fea0*/  SYNCS.PHASECHK.TRANS64.TRYWAIT P1, [R3+URZ+0x38850], R0 ;  /* 0x03885000030075a7 */ /* 0x000066000802017f */
[----:B-1----:R-:W-:Y:S05]  /*feb0*/  @!P1 NANOSLEEP.SYNCS 0x989680 ;  /* 0x009896800000995d */ /* 0x002fea0003900000 */
[----:B------:R-:W1:Y:S02]  /*fec0*/  @!P1 SYNCS.PHASECHK.TRANS64 P1, [R3+URZ+0x38850], R0 ;  /* 0x03885000030095a7 */ /* 0x000e64000802007f */
[----:B-1----:R-:W-:Y:S05]  /*fed0*/  @!P1 BRA `(.L_x_22) ;  /* 0xfffffffc00ec9947 */ /* 0x002fea000383ffff */
[----:B------:R-:W-:Y:S05]  /*fee0*/  BRA `(.L_x_21) ;  /* 0xffffff7c00ec7947 */ /* 0x000fea000383ffff */
.L_x_29:
[----:B-1----:R-:W-:-:S04]  /*fef0*/  IMAD.U32 R7, RZ, RZ, UR12 ;  /* 0x0000000cff077e24 */ /* 0x002fc8000f8e00ff */
[----:B------:R1:W2:Y:S03]  /*ff00*/  SYNCS.PHASECHK.TRANS64.TRYWAIT P1, [R7+URZ+0x38850], R0 ;  /* 0x03885000070075a7 */ /* 0x0002a6000802017f */
[----:B--2---:R-:W-:Y:S05]  /*ff10*/  @!P1 NANOSLEEP.SYNCS 0x989680 ;  /* 0x009896800000995d */ /* 0x004fea0003900000 */
[----:B------:R-:W2:Y:S02]  /*ff20*/  @!P1 SYNCS.PHASECHK.TRANS64 P1, [R7+URZ+0x38850], R0 ;  /* 0x03885000070095a7 */ /* 0x000ea4000802007f */
[----:B--2---:R-:W-:Y:S05]  /*ff30*/  @!P1 BRA `(.L_x_29) ;  /* 0xfffffffc00ec9947 */ /* 0x004fea000383ffff */
[----:B------:R-:W-:Y:S05]  /*ff40*/  BRA `(.L_x_28) ;  /* 0xffffff9800087947 */ /* 0x000fea000383ffff */
.L_x_44:
[----:B------:R-:W0:Y:S01]  /*ff50*/  S2R R17, SR_TID.X ;  /* 0x0000000000117919 */ /* 0x000e220000002100 */
[----:B------:R-:W-:Y:S01]  /*ff60*/  BSSY B0, `(.L_x_92) ;  /* 0x000000a000007945 */ /* 0x000fe20003800000 */
[----:B------:R-:W-:Y:S01]  /*ff70*/  MOV R12, RZ ;  /* 0x000000ff000c7202 */ /* 0x000fe20000000f00 */
[----:B------:R-:W-:Y:S02]  /*ff80*/  IMAD.MOV.U32 R11, RZ, RZ, 0x1f ;  /* 0x0000001fff0b7424 */ /* 0x000fe400078e00ff */
[----:B------:R-:W-:Y:S01]  /*ff90*/  IMAD.MOV.U32 R15, RZ, RZ, -0x1 ;  /* 0xffffffffff0f7424 */ /* 0x000fe200078e00ff */
[----:B0-----:R-:W-:-:S04]  /*ffa0*/  SHF.R.U32.HI R17, RZ, 0x5, R17 ;  /* 0x00000005ff117819 */ /* 0x001fc80000011611 */
[----:B------:R-:W-:-:S05]  /*ffb0*/  LOP3.LUT R17, R17, 0x3, RZ, 0xc0, !PT ;  /* 0x0000000311117812 */ /* 0x000fca00078ec0ff */
[----:B------:R-:W-:-:S07]  /*ffc0*/  IMAD.MOV.U32 R13, RZ, RZ, R17 ;  /* 0x000000ffff0d7224 */ /* 0x000fce00078e0011 */
[----:B-1---5:R-:W-:Y:S05]  /*ffd0*/  WARPSYNC.COLLECTIVE R15, `(.L_x_93) ;  /* 0x000000000f087348 */ /* 0x022fea0003c00000 */
[----:B------:R0:W2:Y:S02]  /*ffe0*/  SHFL.IDX P6, R14, R13, R12, R11 ;  /* 0x0000000c0d0e7389 */ /* 0x0000a400000c000b */
[----:B012--5:R-:W-:Y:S01]  /*fff0*/  ENDCOLLECTIVE ;  /* 0x000000000000791b */ /* 0x027fe20003800000 */
.L_x_93:
[----:B------:R-:W-:Y:S05]  /*10000*/  BSYNC B0 ;  /* 0x0000000000007941 */ /* 0x000fea0003800000 */
.L_x_92:
[----:B------:R-:W-:Y:S05]  /*10010*/  BRA `(.L_x_94) ;  /* 0xffffffcc00787947 */ /* 0x000fea000383ffff */
.L_x_47:
[----:B0-----:R0:W1:Y:S02]  /*10020*/  SYNCS.PHASECHK.TRANS64.TRYWAIT P0, [R0+URZ+0x38840], R3 ;  /* 0x03884003000075a7 */ /* 0x001064000800017f */
[----:B-1----:R-:W-:Y:S05]  /*10030*/  @!P0 NANOSLEEP.SYNCS 0x989680 ;  /* 0x009896800000895d */ /* 0x002fea0003900000 */
[----:B------:R-:W1:Y:S02]  /*10040*/  @!P0 SYNCS.PHASECHK.TRANS64 P0, [R0+URZ+0x38840], R3 ;  /* 0x03884003000085a7 */ /* 0x000e64000800007f */
[----:B-1----:R-:W-:Y:S05]  /*10050*/  @!P0 BRA `(.L_x_47) ;  /* 0xfffffffc00f08947 */ /* 0x002fea000383ffff */
[----:B------:R-:W-:Y:S05]  /*10060*/  BRA `(.L_x_95) ;  /* 0xffffffd0004c7947 */ /* 0x000fea000383ffff */
.L_x_48:
[----:B------:R-:W-:Y:S01]  /*10070*/  BSSY B0, `(.L_x_96) ;  /* 0x0000008000007945 */ /* 0x000fe20003800000 */
[----:B------:R-:W-:Y:S01]  /*10080*/  IMAD.MOV.U32 R13, RZ, RZ, R6 ;  /* 0x000000ffff0d7224 */ /* 0x000fe200078e0006 */
[----:B------:R-:W-:Y:S01]  /*10090*/  MOV R12, RZ ;  /* 0x000000ff000c7202 */ /* 0x000fe20000000f00 */
[----:B------:R-:W-:Y:S02]  /*100a0*/  IMAD.MOV.U32 R11, RZ, RZ, 0x181f ;  /* 0x0000181fff0b7424 */ /* 0x000fe400078e00ff */
[----:B------:R-:W-:-:S07]  /*100b0*/  IMAD.MOV.U32 R15, RZ, RZ, -0x1 ;  /* 0xffffffffff0f7424 */ /* 0x000fce00078e00ff */
[----:B------:R-:W-:Y:S05]  /*100c0*/  WARPSYNC.COLLECTIVE R15, `(.L_x_97) ;  /* 0x000000000f087348 */ /* 0x000fea0003c00000 */
[----:B------:R0:W1:Y:S02]  /*100d0*/  SHFL.IDX P6, R14, R13, R12, R11 ;  /* 0x0000000c0d0e7389 */ /* 0x00006400000c000b */
[----:B01----:R-:W-:Y:S01]  /*100e0*/  ENDCOLLECTIVE ;  /* 0x000000000000791b */ /* 0x003fe20003800000 */
.L_x_97:
[----:B------:R-:W-:Y:S05]  /*100f0*/  BSYNC B0 ;  /* 0x0000000000007941 */ /* 0x000fea0003800000 */
.L_x_96:
[----:B------:R-:W-:Y:S01]  /*10100*/  MOV R13, R4 ;  /* 0x00000004000d7202 */ /* 0x000fe20000000f00 */
[----:B------:R-:W-:Y:S01]  /*10110*/  IMAD.MOV.U32 R12, RZ, RZ, RZ ;  /* 0x000000ffff0c7224 */ /* 0x000fe200078e00ff */
[----:B------:R-:W-:Y:S01]  /*10120*/  ISETP.GE.AND P0, PT, R33, 0x1, PT ;  /* 0x000000012100780c */ /* 0x000fe20003f06270 */
[----:B------:R-:W-:Y:S01]  /*10130*/  IMAD.MOV.U32 R11, RZ, RZ, 0x181f ;  /* 0x0000181fff0b7424 */ /* 0x000fe200078e00ff */
[C---:B------:R-:W-:Y:S01]  /*10140*/  LOP3.LUT P5, RZ, R16.reuse, 0x8, RZ, 0xc0, !PT ;  /* 0x0000000810ff7812 */ /* 0x040fe200078ac0ff */
[----:B------:R-:W-:Y:S01]  /*10150*/  IMAD.MOV.U32 R15, RZ, RZ, -0x1 ;  /* 0xffffffffff0f7424 */ /* 0x000fe200078e00ff */
[C---:B------:R-:W-:Y:S01]  /*10160*/  LOP3.LUT P4, RZ, R16.reuse, 0x4, RZ, 0xc0, !PT ;  /* 0x0000000410ff7812 */ /* 0x040fe2000788c0ff */
[----:B------:R-:W-:Y:S01]  /*10170*/  IMAD.MOV.U32 R2, RZ, RZ, R14 ;  /* 0x000000ffff027224 */ /* 0x000fe200078e000e */
[----:B------:R-:W-:-:S13]  /*10180*/  LOP3.LUT P3, RZ, R16, 0x2, RZ, 0xc0, !PT ;  /* 0x0000000210ff7812 */ /* 0x000fda000786c0ff */
[----:B------:R-:W-:Y:S05]  /*10190*/  WARPSYNC.COLLECTIVE R15, `(.L_x_98) ;  /* 0x000000000f087348 */ /* 0x000fea0003c00000 */
[----:B------:R0:W1:Y:S02]  /*101a0*/  SHFL.IDX P6, R14, R13, R12, R11 ;  /* 0x0000000c0d0e7389 */ /* 0x00006400000c000b */
[----:B01----:R-:W-:Y:S01]  /*101b0*/  ENDCOLLECTIVE ;  /* 0x000000000000791b */ /* 0x003fe20003800000 */
.L_x_98:
[----:B------:R-:W-:Y:S02]  /*101c0*/  LOP3.LUT P2, RZ, R16, 0x1, RZ, 0xc0, !PT ;  /* 0x0000000110ff7812 */ /* 0x000fe4000784c0ff */
[----:B------:R-:W-:Y:S01]  /*101d0*/  @P0 LEA R7, R5, UR39, 0x1 ;  /* 0x0000002705070c11 */ /* 0x000fe2000f8e08ff */
[----:B------:R-:W-:Y:S02]  /*101e0*/  IMAD.MOV.U32 R13, RZ, RZ, R6 ;  /* 0x000000ffff0d7224 */ /* 0x000fe400078e0006 */
[----:B------:R-:W-:Y:S01]  /*101f0*/  IMAD.MOV.U32 R12, RZ, RZ, 0x1 ;  /* 0x00000001ff0c7424 */ /* 0x000fe200078e00ff */
[----:B------:R-:W-:-:S04]  /*10200*/  @P0 LEA R14, P1, R37, R14, 0x1 ;  /* 0x0000000e250e0211 */ /* 0x000fc800078208ff */
[----:B------:R-:W-:Y:S01]  /*10210*/  @P0 IADD3.X R3, RZ, R2, RZ, P1, !PT ;  /* 0x00000002ff030210 */ /* 0x000fe20000ffe4ff */
[----:B------:R-:W-:-:S08]  /*10220*/  @P0 IMAD.MOV.U32 R2, RZ, RZ, R14 ;  /* 0x000000ffff020224 */ /* 0x000fd000078e000e */
[----:B------:R-:W-:Y:S05]  /*10230*/  WARPSYNC.COLLECTIVE R15, `(.L_x_99) ;  /* 0x000000000f087348 */ /* 0x000fea0003c00000 */
[----:B------:R0:W1:Y:S02]  /*10240*/  SHFL.IDX P6, R14, R13, R12, R11 ;  /* 0x0000000c0d0e7389 */ /* 0x00006400000c000b */
[----:B01----:R-:W-:Y:S01]  /*10250*/  ENDCOLLECTIVE ;  /* 0x000000000000791b */ /* 0x003fe20003800000 */
.L_x_99:
[----:B------:R-:W-:Y:S01]  /*10260*/  @!PT LDS RZ, [RZ] ;  /* 0x00000000fffff984 */ /* 0x000fe20000000800 */
[----:B------:R-:W-:Y:S01]  /*10270*/  @!PT LDS RZ, [RZ] ;  /* 0x00000000fffff984 */ /* 0x000fe20000000800 */
[----:B------:R-:W-:Y:S01]  /*10280*/  @!PT LDS RZ, [RZ] ;  /* 0x00000000fffff984 */ /* 0x000fe20000000800 */
[----:B------:R0:W-:Y:S04]  /*10290*/  @P0 LDGSTS.E.BYPASS.LTC128B.128 [R7+0x24400], desc[UR36][R2.64], !P5 ;  /* 0x2440000002070fae */ /* 0x0001e8000e901d64 */
[----:B------:R0:W-:Y:S04]  /*102a0*/  @P0 LDGSTS.E.BYPASS.LTC128B.128 [R7+0x26c00], desc[UR36][R2.64+0x80], !P4 ;  /* 0x26c0008002070fae */ /* 0x0001e8000e101d64 */
[----:B------:R0:W-:Y:S01]  /*102b0*/  @P0 LDGSTS.E.BYPASS.LTC128B.128 [R7+0x29400], desc[UR36][R2.64+0x100], !P3 ;  /* 0x2940010002070fae */ /* 0x0001e2000d901d64 */
[----:B------:R-:W-:-:S03]  /*102c0*/  IMAD.MOV.U32 R13, RZ, RZ, R4 ;  /* 0x000000ffff0d7224 */ /* 0x000fc600078e0004 */
[----:B------:R0:W-:Y:S01]  /*102d0*/  @P0 LDGSTS.E.BYPASS.LTC128B.128 [R7+0x2bc00], desc[UR36][R2.64+0x180], !P2 ;  /* 0x2bc0018002070fae */ /* 0x0001e2000d101d64 */
[----:B------:R-:W-:Y:S02]  /*102e0*/  ISETP.GE.AND P0, PT, R33, 0x11, PT ;  /* 0x000000112100780c */ /* 0x000fe40003f06270 */
[----:B------:R-:W-:-:S11]  /*102f0*/  MOV R8, R14 ;  /* 0x0000000e00087202 */ /* 0x000fd60000000f00 */
[----:B0-----:R-:W-:Y:S05]  /*10300*/  WARPSYNC.COLLECTIVE R15, `(.L_x_100) ;  /* 0x000000000f087348 */ /* 0x001fea0003c00000 */
[----:B------:R1:W2:Y:S02]  /*10310*/  SHFL.IDX P6, R14, R13, R12, R11 ;  /* 0x0000000c0d0e7389 */ /* 0x0002a400000c000b */
[----:B012---:R-:W-:Y:S01]  /*10320*/  ENDCOLLECTIVE ;  /* 0x000000000000791b */ /* 0x007fe20003800000 */
.L_x_100:
[----:B------:R-:W-:Y:S01]  /*10330*/  @P0 LEA R21, R5, UR39, 0x1 ;  /* 0x0000002705150c11 */ /* 0x000fe2000f8e08ff */
[----:B------:R-:W-:Y:S02]  /*10340*/  IMAD.MOV.U32 R13, RZ, RZ, R6 ;  /* 0x000000ffff0d7224 */ /* 0x000fe400078e0006 */
[----:B------:R-:W-:Y:S01]  /*10350*/  IMAD.MOV.U32 R12, RZ, RZ, 0x2 ;  /* 0x00000002ff0c7424 */ /* 0x000fe200078e00ff */
[----:B------:R-:W-:-:S05]  /*10360*/  @P0 LEA R14, P1, R37, R14, 0x1 ;  /* 0x0000000e250e0211 */ /* 0x000fca00078208ff */
[----:B------:R-:W-:-:S08]  /*10370*/  @P0 IMAD.MOV.U32 R2, RZ, RZ, R14 ;  /* 0x000000ffff020224 */ /* 0x000fd000078e000e */
[----:B------:R-:W-:Y:S05]  /*10380*/  WARPSYNC.COLLECTIVE R15, `(.L_x_101) ;  /* 0x000000000f087348 */ /* 0x000fea0003c00000 */
[----:B------:R0:W1:Y:S02]  /*10390*/  SHFL.IDX P6, R14, R13, R12, R11 ;  /* 0x0000000c0d0e7389 */ /* 0x00006400000c000b */
[----:B01----:R-:W-:Y:S01]  /*103a0*/  ENDCOLLECTIVE ;  /* 0x000000000000791b */ /* 0x003fe20003800000 */
.L_x_101:
[----:B------:R-:W-:-:S05]  /*103b0*/  @P0 IMAD.X R9, RZ, RZ, R8, P1 ;  /* 0x000000ffff090224 */ /* 0x000fca00008e0608 */
[----:B------:R-:W-:-:S05]  /*103c0*/  @P0 MOV R3, R9 ;  /* 0x0000000900030202 */ /* 0x000fca0000000f00 */
[----:B------:R-:W-:Y:S01]  /*103d0*/  @!PT LDS RZ, [RZ] ;  /* 0x00000000fffff984 */ /* 0x000fe20000000800 */
[----:B------:R-:W-:Y:S01]  /*103e0*/  @!PT LDS RZ, [RZ] ;  /* 0x00000000fffff984 */ /* 0x000fe20000000800 */
[----:B------:R-:W-:Y:S01]  /*103f0*/  @!PT LDS RZ, [RZ] ;  /* 0x00000000fffff984 */ /* 0x000fe20000000800 */
[----:B------:R0:W-:Y:S01]  /*10400*/  @P0 LDGSTS.E.BYPASS.LTC128B.128 [R21+0x24c00], desc[UR36][R2.64], !P5 ;  /* 0x24c0000002150fae */ /* 0x0001e2000e901d64 */
[----:B------:R-:W-:-:S03]  /*10410*/  MOV R13, R4 ;  /* 0x00000004000d7202 */ /* 0x000fc60000000f00 */
[----:B------:R0:W-:Y:S04]  /*10420*/  @P0 LDGSTS.E.BYPASS.LTC128B.128 [R21+0x27400], desc[UR36][R2.64+0x80], !P4 ;  /* 0x2740008002150fae */ /* 0x0001e8000e101d64 */
[----:B------:R0:W-:Y:S04]  /*10430*/  @P0 LDGSTS.E.BYPASS.LTC128B.128 [R21+0x29c00], desc[UR36][R2.64+0x100], !P3 ;  /* 0x29c0010002150fae */ /* 0x0001e8000d901d64 */
[----:B------:R0:W-:Y:S01]  /*10440*/  @P0 LDGSTS.E.BYPASS.LTC128B.128 [R21+0x2c400], desc[UR36][R2.64+0x180], !P2 ;  /* 0x2c40018002150fae */ /* 0x0001e2000d101d64 */
[----:B------:R-:W-:Y:S01]  /*10450*/  IMAD.MOV.U32 R7, RZ, RZ, R14 ;  /* 0x000000ffff077224 */ /* 0x000fe200078e000e */
[----:B------:R-:W-:-:S13]  /*10460*/  ISETP.GE.AND P0, PT, R33, 0x21, PT ;  /* 0x000000212100780c */ /* 0x000fda0003f06270 */
[----:B0-----:R-:W-:Y:S05]  /*10470*/  WARPSYNC.COLLECTIVE R15, `(.L_x_102) ;  /* 0x000000000f087348 */ /* 0x001fea0003c00000 */
[----:B------:R1:W2:Y:S02]  /*10480*/  SHFL.IDX P6, R14, R13, R12, R11 ;  /* 0x0000000c0d0e7389 */ /* 0x0002a400000c000b */
[----:B012---:R-:W-:Y:S01]  /*10490*/  ENDCOLLECTIVE ;  /* 0x000000000000791b */ /* 0x007fe20003800000 */
.L_x_102:
[----:B------:R-:W-:Y:S02]  /*104a0*/  @P0 LEA R9, R5, UR39, 0x1 ;  /* 0x0000002705090c11 */ /* 0x000fe4000f8e08ff */
[----:B------:R-:W-:Y:S01]  /*104b0*/  MOV R13, R6 ;  /* 0x00000006000d7202 */ /* 0x000fe20000000f00 */
[----:B------:R-:W-:Y:S01]  /*104c0*/  IMAD.MOV.U32 R12, RZ, RZ, 0x3 ;  /* 0x00000003ff0c7424 */ /* 0x000fe200078e00ff */
[----:B------:R-:W-:-:S05]  /*104d0*/  @P0 LEA R14, P1, R37, R14, 0x1 ;  /* 0x0000000e250e0211 */ /* 0x000fca00078208ff */
[----:B------:R-:W-:-:S08]  /*104e0*/  @P0 IMAD.MOV.U32 R2, RZ, RZ, R14 ;  /* 0x000000ffff020224 */ /* 0x000fd000078e000e */
[----:B------:R-:W-:Y:S05]  /*104f0*/  WARPSYNC.COLLECTIVE R15, `(.L_x_103) ;  /* 0x000000000f087348 */ /* 0x000fea0003c00000 */
[----:B------:R0:W1:Y:S02]  /*10500*/  SHFL.IDX P6, R14, R13, R12, R11 ;  /* 0x0000000c0d0e7389 */ /* 0x00006400000c000b */
[----:B01----:R-:W-:Y:S01]  /*10510*/  ENDCOLLECTIVE ;  /* 0x000000000000791b */ /* 0x003fe20003800000 */
.L_x_103:
[----:B------:R-:W-:-:S04]  /*10520*/  @P0 IMAD.X R7, RZ, RZ, R7, P1 ;  /* 0x000000ffff070224 */ /* 0x000fc800008e0607 */
[----:B------:R-:W-:-:S05]  /*10530*/  @P0 IMAD.MOV.U32 R3, RZ, RZ, R7 ;  /* 0x000000ffff030224 */ /* 0x000fca00078e0007 */
[----:B------:R-:W-:Y:S01]  /*10540*/  @!PT LDS RZ, [RZ] ;  /* 0x00000000fffff984 */ /* 0x000fe20000000800 */
[----:B------:R-:W-:Y:S01]  /*10550*/  @!PT LDS RZ, [RZ] ;  /* 0x00000000fffff984 */ /* 0x000fe20000000800 */
[----:B------:R-:W-:Y:S01]  /*10560*/  @!PT LDS RZ, [RZ] ;  /* 0x00000000fffff984 */ /* 0x000fe20000000800 */
[----:B------:R0:W-:Y:S01]  /*10570*/  @P0 LDGSTS.E.BYPASS.LTC128B.128 [R9+0x25400], desc[UR36][R2.64], !P5 ;  /* 0x2540000002090fae */ /* 0x0001e2000e901d64 */
[----:B------:R-:W-:-:S03]  /*10580*/  IMAD.MOV.U32 R13, RZ, RZ, R4 ;  /* 0x000000ffff0d7224 */ /* 0x000fc600078e0004 */
        /* <DEDUP_REMOVED lines=8> */
.L_x_104:
[----:B------:R-:W-:Y:S01]  /*10610*/  @P0 LEA R21, R5, UR39, 0x1 ;  /* 0x0000002705150c11 */ /* 0x000fe2000f8e08ff */
[----:B------:R-:W-:Y:S01]  /*10620*/  IMAD.MOV.U32 R13, RZ, RZ, R6 ;  /* 0x000000ffff0d7224 */ /* 0x000fe200078e0006 */
[----:B------:R-:W-:Y:S02]  /*10630*/  MOV R12, 0x4 ;  /* 0x00000004000c7802 */ /* 0x000fe40000000f00 */
[----:B------:R-:W-:-:S04]  /*10640*/  @P0 LEA R14, P1, R37, R14, 0x1 ;  /* 0x0000000e250e0211 */ /* 0x000fc800078208ff */
[----:B------:R-:W-:Y:S01]  /*10650*/  @P0 IADD3.X R7, RZ, R7, RZ, P1, !PT ;  /* 0x00000007ff070210 */ /* 0x000fe20000ffe4ff */
[----:B------:R-:W-:-:S08]  /*10660*/  @P0 IMAD.MOV.U32 R2, RZ, RZ, R14 ;  /* 0x000000ffff020224 */ /* 0x000fd000078e000e */
[----:B------:R-:W-:Y:S05]  /*10670*/  WARPSYNC.COLLECTIVE R15, `(.L_x_105) ;  /* 0x000000000f087348 */ /* 0x000fea0003c00000 */
[----:B------:R0:W1:Y:S02]  /*10680*/  SHFL.IDX P6, R14, R13, R12, R11 ;  /* 0x0000000c0d0e7389 */ /* 0x00006400000c000b */
[----:B01----:R-:W-:Y:S01]  /*10690*/  ENDCOLLECTIVE ;  /* 0x000000000000791b */ /* 0x003fe20003800000 */
.L_x_105:
[----:B------:R-:W-:-:S05]  /*106a0*/  @P0 IMAD.MOV.U32 R3, RZ, RZ, R7 ;  /* 0x000000ffff030224 */ /* 0x000fca00078e0007 */
[----:B------:R-:W-:Y:S01]  /*106b0*/  @!PT LDS RZ, [RZ] ;  /* 0x00000000fffff984 */ /* 0x000fe20000000800 */
[----:B------:R-:W-:Y:S01]  /*106c0*/  @!PT LDS RZ, [RZ] ;  /* 0x00000000fffff984 */ /* 0x000fe20000000800 */
[----:B------:R-:W-:Y:S01]  /*106d0*/  @!PT LDS RZ, [RZ] ;  /* 0x00000000fffff984 */ /* 0x000fe20000000800 */
[----:B------:R0:W-:Y:S04]  /*106e0*/  @P0 LDGSTS.E.BYPASS.LTC128B.128 [R21+0x25c00], desc[UR36][R2.64], !P5 ;  /* 0x25c0000002150fae */ /* 0x0001e8000e901d64 */
[----:B------:R0:W-:Y:S01]  /*106f0*/  @P0 LDGSTS.E.BYPASS.LTC128B.128 [R21+0x28400], desc[UR36][R2.64+0x80], !P4 ;  /* 0x2840008002150fae */ /* 0x0001e2000e101d64 */
[----:B------:R-:W-:-:S03]  /*10700*/  IMAD.MOV.U32 R13, RZ, RZ, R4 ;  /* 0x000000ffff0d7224 */ /* 0x000fc600078e0004 */
[----:B------:R0:W-:Y:S04]  /*10710*/  @P0 LDGSTS.E.BYPASS.LTC128B.128 [R21+0x2ac00], desc[UR36][R2.64+0x100], !P3 ;  /* 0x2ac0010002150fae */ /* 0x0001e8000d901d64 */
[----:B------:R0:W-:Y:S01]  /*10720*/  @P0 LDGSTS.E.BYPASS.LTC128B.128 [R21+0x2d400], desc[UR36][R2.64+0x180], !P2 ;  /* 0x2d40018002150fae */ /* 0x0001e2000d101d64 */
[----:B------:R-:W-:-:S07]  /*10730*/  IMAD.MOV.U32 R7, RZ, RZ, R14 ;  /* 0x000000ffff077224 */ /* 0x000fce00078e000e */
[----:B0-----:R-:W-:Y:S05]  /*10740*/  WARPSYNC.COLLECTIVE R15, `(.L_x_106) ;  /* 0x000000000f087348 */ /* 0x001fea0003c00000 */
[----:B------:R1:W2:Y:S02]  /*10750*/  SHFL.IDX P6, R14, R13, R12, R11 ;  /* 0x0000000c0d0e7389 */ /* 0x0002a400000c000b */
[----:B012---:R-:W-:Y:S01]  /*10760*/  ENDCOLLECTIVE ;  /* 0x000000000000791b */ /* 0x007fe20003800000 */
.L_x_106:
[----:B------:R-:W-:Y:S05]  /*10770*/  BRA `(.L_x_107) ;  /* 0xffffffcc00b47947 */ /* 0x000fea000383ffff */
.L_x_54:
[----:B------:R-:W-:Y:S01]  /*10780*/  IMAD.MOV.U32 R13, RZ, RZ, R5 ;  /* 0x000000ffff0d7224 */ /* 0x000fe200078e0005 */
[----:B------:R-:W-:Y:S01]  /*10790*/  MOV R12, RZ ;  /* 0x000000ff000c7202 */ /* 0x000fe20000000f00 */
[----:B------:R-:W-:Y:S02]  /*107a0*/  IMAD.MOV.U32 R11, RZ, RZ, 0x181f ;  /* 0x0000181fff0b7424 */ /* 0x000fe400078e00ff */
[----:B------:R-:W-:Y:S02]  /*107b0*/  IMAD.MOV.U32 R15, RZ, RZ, -0x1 ;  /* 0xffffffffff0f7424 */ /* 0x000fe400078e00ff */
[----:B------:R-:W-:-:S07]  /*107c0*/  IMAD.IADD R4, R34, 0x1, R4 ;  /* 0x0000000122047824 */ /* 0x000fce00078e0204 */
[----:B-----5:R-:W-:Y:S05]  /*107d0*/  WARPSYNC.COLLECTIVE R15, `(.L_x_108) ;  /* 0x000000000f087348 */ /* 0x020fea0003c00000 */
[----:B------:R0:W1:Y:S02]  /*107e0*/  SHFL.IDX P6, R14, R13, R12, R11 ;  /* 0x0000000c0d0e7389 */ /* 0x00006400000c000b */
[----:B01---5:R-:W-:Y:S01]  /*107f0*/  ENDCOLLECTIVE ;  /* 0x000000000000791b */ /* 0x023fe20003800000 */
.L_x_108:
[C---:B------:R-:W-:Y:S02]  /*10800*/  ISETP.GE.AND P0, PT, R4.reuse, UR40, PT ;  /* 0x0000002804007c0c */ /* 0x040fe4000bf06270 */
[----:B------:R-:W-:Y:S02]  /*10810*/  IADD3 R6, R4, 0x10, RZ ;  /* 0x0000001004067810 */ /* 0x000fe40007ffe0ff */
[----:B------:R-:W-:Y:S01]  /*10820*/  MOV R13, R0 ;  /* 0x00000000000d7202 */ /* 0x000fe20000000f00 */
[----:B------:R-:W-:-:S08]  /*10830*/  IMAD.MOV.U32 R2, RZ, RZ, R14 ;  /* 0x000000ffff027224 */ /* 0x000fd000078e000e */
[----:B------:R-:W-:Y:S05]  /*10840*/  WARPSYNC.COLLECTIVE R15, `(.L_x_109) ;  /* 0x000000000f087348 */ /* 0x000fea0003c00000 */
[----:B------:R0:W1:Y:S02]  /*10850*/  SHFL.IDX P6, R14, R13, R12, R11 ;  /* 0x0000000c0d0e7389 */ /* 0x00006400000c000b */
[----:B01----:R-:W-:Y:S01]  /*10860*/  ENDCOLLECTIVE ;  /* 0x000000000000791b */ /* 0x003fe20003800000 */
.L_x_109:
[----:B------:R-:W-:Y:S02]  /*10870*/  IMAD.MOV.U32 R13, RZ, RZ, R5 ;  /* 0x000000ffff0d7224 */ /* 0x000fe400078e0005 */
[----:B------:R-:W-:Y:S01]  /*10880*/  IMAD.MOV.U32 R12, RZ, RZ, 0x1 ;  /* 0x00000001ff0c7424 */ /* 0x000fe200078e00ff */
[----:B------:R-:W-:-:S05]  /*10890*/  @!P0 LEA R14, P1, R37, R14, 0x1 ;  /* 0x0000000e250e8211 */ /* 0x000fca00078208ff */
[----:B------:R-:W-:Y:S02]  /*108a0*/  @!P0 IMAD.X R3, RZ, RZ, R2, P1 ;  /* 0x000000ffff038224 */ /* 0x000fe400008e0602 */
[----:B------:R-:W-:-:S07]  /*108b0*/  @!P0 IMAD.MOV.U32 R2, RZ, RZ, R14 ;  /* 0x000000ffff028224 */ /* 0x000fce00078e000e */
[----:B------:R-:W-:Y:S05]  /*108c0*/  WARPSYNC.COLLECTIVE R15, `(.L_x_110) ;  /* 0x000000000f087348 */ /* 0x000fea0003c00000 */
[----:B------:R0:W1:Y:S02]  /*108d0*/  SHFL.IDX P6, R14, R13, R12, R11 ;  /* 0x0000000c0d0e7389 */ /* 0x00006400000c000b */
[----:B01----:R-:W-:Y:S01]  /*108e0*/  ENDCOLLECTIVE ;  /* 0x000000000000791b */ /* 0x003fe20003800000 */
.L_x_110:
[----:B------:R-:W-:Y:S01]  /*108f0*/  @!PT LDS RZ, [RZ] ;  /* 0x00000000fffff984 */ /* 0x000fe20000000800 */
[----:B------:R-:W-:Y:S01]  /*10900*/  @!PT LDS RZ, [RZ] ;  /* 0x00000000fffff984 */ /* 0x000fe20000000800 */
[----:B------:R-:W-:Y:S01]  /*10910*/  @!PT LDS RZ, [RZ] ;  /* 0x00000000fffff984 */ /* 0x000fe20000000800 */
[----:B------:R0:W-:Y:S04]  /*10920*/  @!P0 LDGSTS.E.BYPASS.LTC128B.128 [R20+0x14400], desc[UR36][R2.64], !P2 ;  /* 0x1440000002148fae */ /* 0x0001e8000d101d64 */
[----:B------:R0:W-:Y:S04]  /*10930*/  @!P0 LDGSTS.E.BYPASS.LTC128B.128 [R20+0x18400], desc[UR36][R2.64+0x80], !P3 ;  /* 0x1840008002148fae */ /* 0x0001e8000d901d64 */
[----:B------:R0:W-:Y:S01]  /*10940*/  @!P0 LDGSTS.E.BYPASS.LTC128B.128 [R20+0x1c400], desc[UR36][R2.64+0x100], !P4 ;  /* 0x1c40010002148fae */ /* 0x0001e2000e101d64 */
[----:B------:R-:W-:-:S03]  /*10950*/  MOV R13, R0 ;  /* 0x00000000000d7202 */ /* 0x000fc60000000f00 */
[----:B------:R0:W-:Y:S01]  /*10960*/  @!P0 LDGSTS.E.BYPASS.LTC128B.128 [R20+0x20400], desc[UR36][R2.64+0x180], !P5 ;  /* 0x2040018002148fae */ /* 0x0001e2000e901d64 */
[----:B------:R-:W-:Y:S01]  /*10970*/  ISETP.GE.AND P0, PT, R6, UR40, PT ;  /* 0x0000002806007c0c */ /* 0x000fe2000bf06270 */
[----:B------:R-:W-:-:S12]  /*10980*/  IMAD.MOV.U32 R6, RZ, RZ, R14 ;  /* 0x000000ffff067224 */ /* 0x000fd800078e000e */
[----:B0-----:R-:W-:Y:S05]  /*10990*/  WARPSYNC.COLLECTIVE R15, `(.L_x_111) ;  /* 0x000000000f087348 */ /* 0x001fea0003c00000 */
[----:B------:R1:W2:Y:S02]  /*109a0*/  SHFL.IDX P6, R14, R13, R12, R11 ;  /* 0x0000000c0d0e7389 */ /* 0x0002a400000c000b */
[----:B012---:R-:W-:Y:S01]  /*109b0*/  ENDCOLLECTIVE ;  /* 0x000000000000791b */ /* 0x007fe20003800000 */
.L_x_111:
[----:B------:R-:W-:Y:S02]  /*109c0*/  IMAD.MOV.U32 R13, RZ, RZ, R5 ;  /* 0x000000ffff0d7224 */ /* 0x000fe400078e0005 */
[----:B------:R-:W-:Y:S01]  /*109d0*/  IMAD.MOV.U32 R12, RZ, RZ, 0x2 ;  /* 0x00000002ff0c7424 */ /* 0x000fe200078e00ff */
[----:B------:R-:W-:-:S05]  /*109e0*/  @!P0 LEA R14, P1, R37, R14, 0x1 ;  /* 0x0000000e250e8211 */ /* 0x000fca00078208ff */
[----:B------:R-:W-:-:S08]  /*109f0*/  @!P0 IMAD.MOV.U32 R2, RZ, RZ, R14 ;  /* 0x000000ffff028224 */ /* 0x000fd000078e000e */
[----:B------:R-:W-:Y:S05]  /*10a00*/  WARPSYNC.COLLECTIVE R15, `(.L_x_112) ;  /* 0x000000000f087348 */ /* 0x000fea0003c00000 */
[----:B------:R0:W1:Y:S02]  /*10a10*/  SHFL.IDX P6, R14, R13, R12, R11 ;  /* 0x0000000c0d0e7389 */ /* 0x00006400000c000b */
[----:B01----:R-:W-:Y:S01]  /*10a20*/  ENDCOLLECTIVE ;  /* 0x000000000000791b */ /* 0x003fe20003800000 */
.L_x_112:
[----:B------:R-:W-:Y:S01]  /*10a30*/  @!P0 IMAD.X R7, RZ, RZ, R6, P1 ;  /* 0x000000ffff078224 */ /* 0x000fe200008e0606 */
[----:B------:R-:W-:-:S03]  /*10a40*/  IADD3 R6, R4, 0x20, RZ ;  /* 0x0000002004067810 */ /* 0x000fc60007ffe0ff */
[----:B------:R-:W-:-:S05]  /*10a50*/  @!P0 IMAD.MOV.U32 R3, RZ, RZ, R7 ;  /* 0x000000ffff038224 */ /* 0x000fca00078e0007 */
[----:B------:R-:W-:Y:S01]  /*10a60*/  @!PT LDS RZ, [RZ] ;  /* 0x00000000fffff984 */ /* 0x000fe20000000800 */
[----:B------:R-:W-:Y:S01]  /*10a70*/  @!PT LDS RZ, [RZ] ;  /* 0x00000000fffff984 */ /* 0x000fe20000000800 */
[----:B------:R-:W-:Y:S01]  /*10a80*/  @!PT LDS RZ, [RZ] ;  /* 0x00000000fffff984 */ /* 0x000fe20000000800 */
[----:B------:R0:W-:Y:S04]  /*10a90*/  @!P0 LDGSTS.E.BYPASS.LTC128B.128 [R20+0x14c00], desc[UR36][R2.64], !P2 ;  /* 0x14c0000002148fae */ /* 0x0001e8000d101d64 */
[----:B------:R0:W-:Y:S01]  /*10aa0*/  @!P0 LDGSTS.E.BYPASS.LTC128B.128 [R20+0x18c00], desc[UR36][R2.64+0x80], !P3 ;  /* 0x18c0008002148fae */ /* 0x0001e2000d901d64 */
[----:B------:R-:W-:-:S03]  /*10ab0*/  MOV R13, R0 ;  /* 0x00000000000d7202 */ /* 0x000fc60000000f00 */
[----:B------:R0:W-:Y:S04]  /*10ac0*/  @!P0 LDGSTS.E.BYPASS.LTC128B.128 [R20+0x1cc00], desc[UR36][R2.64+0x100], !P4 ;  /* 0x1cc0010002148fae */ /* 0x0001e8000e101d64 */
[----:B------:R0:W-:Y:S01]  /*10ad0*/  @!P0 LDGSTS.E.BYPASS.LTC128B.128 [R20+0x20c00], desc[UR36][R2.64+0x180], !P5 ;  /* 0x20c0018002148fae */ /* 0x0001e2000e901d64 */
[----:B------:R-:W-:Y:S01]  /*10ae0*/  ISETP.GE.AND P0, PT, R6, UR40, PT ;  /* 0x0000002806007c0c */ /* 0x000fe2000bf06270 */
[----:B------:R-:W-:-:S12]  /*10af0*/  IMAD.MOV.U32 R6, RZ, RZ, R14 ;  /* 0x000000ffff067224 */ /* 0x000fd800078e000e */
[----:B0-----:R-:W-:Y:S05]  /*10b00*/  WARPSYNC.COLLECTIVE R15, `(.L_x_113) ;  /* 0x000000000f087348 */ /* 0x001fea0003c00000 */
[----:B------:R1:W2:Y:S02]  /*10b10*/  SHFL.IDX P6, R14, R13, R12, R11 ;  /* 0x0000000c0d0e7389 */ /* 0x0002a400000c000b */
[----:B012---:R-:W-:Y:S01]  /*10b20*/  ENDCOLLECTIVE ;  /* 0x000000000000791b */ /* 0x007fe20003800000 */
.L_x_113:
[----:B------:R-:W-:Y:S02]  /*10b30*/  IMAD.MOV.U32 R13, RZ, RZ, R5 ;  /* 0x000000ffff0d7224 */ /* 0x000fe400078e0005 */
[----:B------:R-:W-:Y:S01]  /*10b40*/  IMAD.MOV.U32 R12, RZ, RZ, 0x3 ;  /* 0x00000003ff0c7424 */ /* 0x000fe200078e00ff */
[----:B------:R-:W-:-:S05]  /*10b50*/  @!P0 LEA R14, P1, R37, R14, 0x1 ;  /* 0x0000000e250e8211 */ /* 0x000fca00078208ff */
[----:B------:R-:W-:-:S08]  /*10b60*/  @!P0 IMAD.MOV.U32 R2, RZ, RZ, R14 ;  /* 0x000000ffff028224 */ /* 0x000fd000078e000e */
[----:B------:R-:W-:Y:S05]  /*10b70*/  WARPSYNC.COLLECTIVE R15, `(.L_x_114) ;  /* 0x000000000f087348 */ /* 0x000fea0003c00000 */
[----:B------:R0:W1:Y:S02]  /*10b80*/  SHFL.IDX P6, R14, R13, R12, R11 ;  /* 0x0000000c0d0e7389 */ /* 0x00006400000c000b */
[----:B01----:R-:W-:Y:S01]  /*10b90*/  ENDCOLLECTIVE ;  /* 0x000000000000791b */ /* 0x003fe20003800000 */
.L_x_114:
        /* <DEDUP_REMOVED lines=16> */
.L_x_115:
[----:B------:R-:W-:Y:S02]  /*10ca0*/  IMAD.MOV.U32 R13, RZ, RZ, R5 ;  /* 0x000000ffff0d7224 */ /* 0x000fe400078e0005 */
[----:B------:R-:W-:Y:S01]  /*10cb0*/  IMAD.MOV.U32 R12, RZ, RZ, 0x4 ;  /* 0x00000004ff0c7424 */ /* 0x000fe200078e00ff */
[----:B------:R-:W-:-:S05]  /*10cc0*/  @!P0 LEA R14, P1, R37, R14, 0x1 ;  /* 0x0000000e250e8211 */ /* 0x000fca00078208ff */
[----:B------:R-:W-:-:S08]  /*10cd0*/  @!P0 IMAD.MOV.U32 R2, RZ, RZ, R14 ;  /* 0x000000ffff028224 */ /* 0x000fd000078e000e */
[----:B------:R-:W-:Y:S05]  /*10ce0*/  WARPSYNC.COLLECTIVE R15, `(.L_x_116) ;  /* 0x000000000f087348 */ /* 0x000fea0003c00000 */
[----:B------:R0:W1:Y:S02]  /*10cf0*/  SHFL.IDX P6, R14, R13, R12, R11 ;  /* 0x0000000c0d0e7389 */ /* 0x00006400000c000b */
[----:B01----:R-:W-:Y:S01]  /*10d00*/  ENDCOLLECTIVE ;  /* 0x000000000000791b */ /* 0x003fe20003800000 */
.L_x_116:
        /* <DEDUP_REMOVED lines=16> */
.L_x_117:
[----:B------:R-:W-:Y:S02]  /*10e10*/  IMAD.MOV.U32 R13, RZ, RZ, R5 ;  /* 0x000000ffff0d7224 */ /* 0x000fe400078e0005 */
[----:B------:R-:W-:Y:S01]  /*10e20*/  IMAD.MOV.U32 R12, RZ, RZ, 0x5 ;  /* 0x00000005ff0c7424 */ /* 0x000fe200078e00ff */
[----:B------:R-:W-:-:S05]  /*10e30*/  @!P0 LEA R14, P1, R37, R14, 0x1 ;  /* 0x0000000e250e8211 */ /* 0x000fca00078208ff */
[----:B------:R-:W-:-:S08]  /*10e40*/  @!P0 IMAD.MOV.U32 R2, RZ, RZ, R14 ;  /* 0x000000ffff028224 */ /* 0x000fd000078e000e */
[----:B------:R-:W-:Y:S05]  /*10e50*/  WARPSYNC.COLLECTIVE R15, `(.L_x_118) ;  /* 0x000000000f087348 */ /* 0x000fea0003c00000 */
[----:B------:R0:W1:Y:S02]  /*10e60*/  SHFL.IDX P6, R14, R13, R12, R11 ;  /* 0x0000000c0d0e7389 */ /* 0x00006400000c000b */
[----:B01----:R-:W-:Y:S01]  /*10e70*/  ENDCOLLECTIVE ;  /* 0x000000000000791b */ /* 0x003fe20003800000 */
.L_x_118:
        /* <DEDUP_REMOVED lines=16> */
.L_x_119:
[----:B------:R-:W-:Y:S02]  /*10f80*/  IMAD.MOV.U32 R13, RZ, RZ, R5 ;  /* 0x000000ffff0d7224 */ /* 0x000fe400078e0005 */
[----:B------:R-:W-:Y:S01]  /*10f90*/  IMAD.MOV.U32 R12, RZ, RZ, 0x6 ;  /* 0x00000006ff0c7424 */ /* 0x000fe200078e00ff */
[----:B------:R-:W-:-:S05]  /*10fa0*/  @!P0 LEA R14, P1, R37, R14, 0x1 ;  /* 0x0000000e250e8211 */ /* 0x000fca00078208ff */
[----:B------:R-:W-:-:S08]  /*10fb0*/  @!P0 IMAD.MOV.U32 R2, RZ, RZ, R14 ;  /* 0x000000ffff028224 */ /* 0x000fd000078e000e */
[----:B------:R-:W-:Y:S05]  /*10fc0*/  WARPSYNC.COLLECTIVE R15, `(.L_x_120) ;  /* 0x000000000f087348 */ /* 0x000fea0003c00000 */
[----:B------:R0:W1:Y:S02]  /*10fd0*/  SHFL.IDX P6, R14, R13, R12, R11 ;  /* 0x0000000c0d0e7389 */ /* 0x00006400000c000b */
[----:B01----:R-:W-:Y:S01]  /*10fe0*/  ENDCOLLECTIVE ;  /* 0x000000000000791b */ /* 0x003fe20003800000 */
.L_x_120:
        /* <DEDUP_REMOVED lines=16> */
.L_x_121:
[----:B------:R-:W-:Y:S01]  /*110f0*/  MOV R13, R5 ;  /* 0x00000005000d7202 */ /* 0x000fe20000000f00 */
[----:B------:R-:W-:Y:S01]  /*11100*/  IMAD.MOV.U32 R12, RZ, RZ, 0x7 ;  /* 0x00000007ff0c7424 */ /* 0x000fe200078e00ff */
[----:B------:R-:W-:-:S05]  /*11110*/  @!P0 LEA R14, P1, R37, R14, 0x1 ;  /* 0x0000000e250e8211 */ /* 0x000fca00078208ff */
[----:B------:R-:W-:-:S08]  /*11120*/  @!P0 IMAD.MOV.U32 R2, RZ, RZ, R14 ;  /* 0x000000ffff028224 */ /* 0x000fd000078e000e */
[----:B------:R-:W-:Y:S05]  /*11130*/  WARPSYNC.COLLECTIVE R15, `(.L_x_122) ;  /* 0x000000000f087348 */ /* 0x000fea0003c00000 */
[----:B------:R0:W1:Y:S02]  /*11140*/  SHFL.IDX P6, R14, R13, R12, R11 ;  /* 0x0000000c0d0e7389 */ /* 0x00006400000c000b */
[----:B01----:R-:W-:Y:S01]  /*11150*/  ENDCOLLECTIVE ;  /* 0x000000000000791b */ /* 0x003fe20003800000 */
.L_x_122:
[----:B------:R-:W-:-:S04]  /*11160*/  @!P0 IMAD.X R7, RZ, RZ, R6, P1 ;  /* 0x000000ffff078224 */ /* 0x000fc800008e0606 */
[----:B------:R-:W-:-:S05]  /*11170*/  @!P0 IMAD.MOV.U32 R3, RZ, RZ, R7 ;  /* 0x000000ffff038224 */ /* 0x000fca00078e0007 */
[----:B------:R-:W-:Y:S01]  /*11180*/  @!PT LDS RZ, [RZ] ;  /* 0x00000000fffff984 */ /* 0x000fe20000000800 */
[----:B------:R-:W-:Y:S01]  /*11190*/  @!PT LDS RZ, [RZ] ;  /* 0x00000000fffff984 */ /* 0x000fe20000000800 */
[----:B------:R-:W-:Y:S01]  /*111a0*/  @!PT LDS RZ, [RZ] ;  /* 0x00000000fffff984 */ /* 0x000fe20000000800 */
[----:B------:R0:W-:Y:S01]  /*111b0*/  @!P0 LDGSTS.E.BYPASS.LTC128B.128 [R20+0x17400], desc[UR36][R2.64], !P2 ;  /* 0x1740000002148fae */ /* 0x0001e2000d101d64 */
[----:B------:R-:W-:-:S03]  /*111c0*/  IMAD.MOV.U32 R13, RZ, RZ, R0 ;  /* 0x000000ffff0d7224 */ /* 0x000fc600078e0000 */
[----:B------:R0:W-:Y:S04]  /*111d0*/  @!P0 LDGSTS.E.BYPASS.LTC128B.128 [R20+0x1b400], desc[UR36][R2.64+0x80], !P3 ;  /* 0x1b40008002148fae */ /* 0x0001e8000d901d64 */
[----:B------:R0:W-:Y:S04]  /*111e0*/  @!P0 LDGSTS.E.BYPASS.LTC128B.128 [R20+0x1f400], desc[UR36][R2.64+0x100], !P4 ;  /* 0x1f40010002148fae */ /* 0x0001e8000e101d64 */
[----:B------:R0:W-:Y:S01]  /*111f0*/  @!P0 LDGSTS.E.BYPASS.LTC128B.128 [R20+0x23400], desc[UR36][R2.64+0x180], !P5 ;  /* 0x2340018002148fae */ /* 0x0001e2000e901d64 */
[----:B------:R-:W-:-:S07]  /*11200*/  IMAD.MOV.U32 R6, RZ, RZ, R14 ;  /* 0x000000ffff067224 */ /* 0x000fce00078e000e */
[----:B0-----:R-:W-:Y:S05]  /*11210*/  WARPSYNC.COLLECTIVE R15, `(.L_x_123) ;  /* 0x000000000f087348 */ /* 0x001fea0003c00000 */
[----:B------:R1:W2:Y:S02]  /*11220*/  SHFL.IDX P6, R14, R13, R12, R11 ;  /* 0x0000000c0d0e7389 */ /* 0x0002a400000c000b */
[----:B012---:R-:W-:Y:S01]  /*11230*/  ENDCOLLECTIVE ;  /* 0x000000000000791b */ /* 0x007fe20003800000 */
.L_x_123:
[----:B------:R-:W-:Y:S05]  /*11240*/  BRA `(.L_x_124) ;  /* 0xffffffcc00e47947 */ /* 0x000fea000383ffff */
.L_x_56:
[----:B0-----:R-:W-:-:S04]  /*11250*/  MOV R3, UR39 ;  /* 0x0000002700037c02 */ /* 0x001fc80008000f00 */
[----:B------:R0:W1:Y:S03]  /*11260*/  SYNCS.PHASECHK.TRANS64.TRYWAIT P0, [R3+URZ+0x38820], R0 ;  /* 0x03882000030075a7 */ /* 0x000066000800017f */
[----:B-1----:R-:W-:Y:S05]  /*11270*/  @!P0 NANOSLEEP.SYNCS 0x989680 ;  /* 0x009896800000895d */ /* 0x002fea0003900000 */
[----:B------:R-:W1:Y:S02]  /*11280*/  @!P0 SYNCS.PHASECHK.TRANS64 P0, [R3+URZ+0x38820], R0 ;  /* 0x03882000030085a7 */ /* 0x000e64000800007f */
[----:B-1----:R-:W-:Y:S05]  /*11290*/  @!P0 BRA `(.L_x_56) ;  /* 0xfffffffc00ec8947 */ /* 0x002fea000383ffff */
[----:B------:R-:W-:Y:S05]  /*112a0*/  BRA `(.L_x_125) ;  /* 0xffffffd000247947 */ /* 0x000fea000383ffff */
.L_x_60:
[----:B0-----:R0:W1:Y:S02]  /*112b0*/  SYNCS.PHASECHK.TRANS64.TRYWAIT P0, [R7+URZ+0x38840], R0 ;  /* 0x03884000070075a7 */ /* 0x001064000800017f */
[----:B-1----:R-:W-:Y:S05]  /*112c0*/  @!P0 NANOSLEEP.SYNCS 0x989680 ;  /* 0x009896800000895d */ /* 0x002fea0003900000 */
[----:B------:R-:W1:Y:S02]  /*112d0*/  @!P0 SYNCS.PHASECHK.TRANS64 P0, [R7+URZ+0x38840], R0 ;  /* 0x03884000070085a7 */ /* 0x000e64000800007f */
[----:B-1----:R-:W-:Y:S05]  /*112e0*/  @!P0 BRA `(.L_x_60) ;  /* 0xfffffffc00f08947 */ /* 0x002fea000383ffff */
[----:B------:R-:W-:Y:S05]  /*112f0*/  BRA `(.L_x_126) ;  /* 0xffffffd000d47947 */ /* 0x000fea000383ffff */
.L_x_61:
[----:B------:R-:W-:Y:S01]  /*11300*/  BSSY B1, `(.L_x_127) ;  /* 0x0000008000017945 */ /* 0x000fe20003800000 */
[----:B------:R-:W-:Y:S01]  /*11310*/  IMAD.MOV.U32 R13, RZ, RZ, R23 ;  /* 0x000000ffff0d7224 */ /* 0x000fe200078e0017 */
[----:B------:R-:W-:Y:S01]  /*11320*/  MOV R15, 0xffffffff ;  /* 0xffffffff000f7802 */ /* 0x000fe20000000f00 */
[----:B------:R-:W-:Y:S02]  /*11330*/  IMAD.MOV.U32 R12, RZ, RZ, RZ ;  /* 0x000000ffff0c7224 */ /* 0x000fe400078e00ff */
[----:B------:R-:W-:-:S07]  /*11340*/  IMAD.MOV.U32 R11, RZ, RZ, 0x181f ;  /* 0x0000181fff0b7424 */ /* 0x000fce00078e00ff */
[----:B------:R-:W-:Y:S05]  /*11350*/  WARPSYNC.COLLECTIVE R15, `(.L_x_128) ;  /* 0x000000000f087348 */ /* 0x000fea0003c00000 */
[----:B------:R0:W1:Y:S02]  /*11360*/  SHFL.IDX P6, R14, R13, R12, R11 ;  /* 0x0000000c0d0e7389 */ /* 0x00006400000c000b */
[----:B01----:R-:W-:Y:S01]  /*11370*/  ENDCOLLECTIVE ;  /* 0x000000000000791b */ /* 0x003fe20003800000 */
.L_x_128:
[----:B------:R-:W-:Y:S05]  /*11380*/  BSYNC B1 ;  /* 0x0000000000017941 */ /* 0x000fea0003800000 */
.L_x_127:
[----:B------:R-:W-:Y:S01]  /*11390*/  IMAD.MOV.U32 R13, RZ, RZ, R9 ;  /* 0x000000ffff0d7224 */ /* 0x000fe200078e0009 */
[----:B------:R-:W-:Y:S01]  /*113a0*/  MOV R11, 0x181f ;  /* 0x0000181f000b7802 */ /* 0x000fe20000000f00 */
[----:B------:R-:W-:Y:S01]  /*113b0*/  IMAD.MOV.U32 R12, RZ, RZ, RZ ;  /* 0x000000ffff0c7224 */ /* 0x000fe200078e00ff */
[----:B------:R-:W-:Y:S01]  /*113c0*/  LEA R20, R20, UR39, 0x1 ;  /* 0x0000002714147c11 */ /* 0x000fe2000f8e08ff */
[----:B------:R-:W-:Y:S02]  /*113d0*/  IMAD.MOV.U32 R15, RZ, RZ, -0x1 ;  /* 0xffffffffff0f7424 */ /* 0x000fe400078e00ff */
[----:B------:R-:W-:Y:S02]  /*113e0*/  IMAD.MOV.U32 R3, RZ, RZ, R14 ;  /* 0x000000ffff037224 */ /* 0x000fe400078e000e */
[----:B------:R-:W-:-:S07]  /*113f0*/  IMAD.SHL.U32 R0, R37, 0x2, RZ ;  /* 0x0000000225007824 */ /* 0x000fce00078e00ff */
[----:B------:R-:W-:Y:S05]  /*11400*/  WARPSYNC.COLLECTIVE R15, `(.L_x_129) ;  /* 0x000000000f087348 */ /* 0x000fea0003c00000 */
[----:B------:R0:W1:Y:S02]  /*11410*/  SHFL.IDX P6, R14, R13, R12, R11 ;  /* 0x0000000c0d0e7389 */ /* 0x00006400000c000b */
[----:B01----:R-:W-:Y:S01]  /*11420*/  ENDCOLLECTIVE ;  /* 0x000000000000791b */ /* 0x003fe20003800000 */
.L_x_129:
[----:B------:R-:W-:Y:S01]  /*11430*/  MOV R13, R23 ;  /* 0x00000017000d7202 */ /* 0x000fe20000000f00 */
[----:B------:R-:W-:Y:S01]  /*11440*/  IMAD.MOV.U32 R12, RZ, RZ, 0x1 ;  /* 0x00000001ff0c7424 */ /* 0x000fe200078e00ff */
[----:B------:R-:W-:-:S13]  /*11450*/  IADD3 R2, P0, R14, R0, RZ ;  /* 0x000000000e027210 */ /* 0x000fda0007f1e0ff */
[----:B------:R-:W-:Y:S05]  /*11460*/  WARPSYNC.COLLECTIVE R15, `(.L_x_130) ;  /* 0x000000000f087348 */ /* 0x000fea0003c00000 */
[----:B------:R0:W1:Y:S02]  /*11470*/  SHFL.IDX P6, R14, R13, R12, R11 ;  /* 0x0000000c0d0e7389 */ /* 0x00006400000c000b */
[----:B01----:R-:W-:Y:S01]  /*11480*/  ENDCOLLECTIVE ;  /* 0x000000000000791b */ /* 0x003fe20003800000 */
.L_x_130:
[----:B------:R-:W-:-:S05]  /*11490*/  IMAD.X R3, RZ, RZ, R3, P0 ;  /* 0x000000ffff037224 */ /* 0x000fca00000e0603 */
[----:B------:R-:W-:Y:S01]  /*114a0*/  @!PT LDS RZ, [RZ] ;  /* 0x00000000fffff984 */ /* 0x000fe20000000800 */
[----:B------:R-:W-:Y:S01]  /*114b0*/  @!PT LDS RZ, [RZ] ;  /* 0x00000000fffff984 */ /* 0x000fe20000000800 */
[----:B------:R-:W-:Y:S01]  /*114c0*/  @!PT LDS RZ, [RZ] ;  /* 0x00000000fffff984 */ /* 0x000fe20000000800 */
[----:B------:R0:W-:Y:S04]  /*114d0*/  LDGSTS.E.BYPASS.LTC128B.128 [R20+0x24400], desc[UR36][R2.64], !P4 ;  /* 0x2440000002147fae */ /* 0x0001e8000e101d64 */
[----:B------:R0:W-:Y:S01]  /*114e0*/  LDGSTS.E.BYPASS.LTC128B.128 [R20+0x26c00], desc[UR36][R2.64+0x80], !P3 ;  /* 0x26c0008002147fae */ /* 0x0001e2000d901d64 */
[----:B------:R-:W-:-:S03]  /*114f0*/  IMAD.MOV.U32 R13, RZ, RZ, R9 ;  /* 0x000000ffff0d7224 */ /* 0x000fc600078e0009 */
[----:B------:R0:W-:Y:S04]  /*11500*/  LDGSTS.E.BYPASS.LTC128B.128 [R20+0x29400], desc[UR36][R2.64+0x100], !P2 ;  /* 0x2940010002147fae */ /* 0x0001e8000d101d64 */
[----:B------:R0:W-:Y:S01]  /*11510*/  LDGSTS.E.BYPASS.LTC128B.128 [R20+0x2bc00], desc[UR36][R2.64+0x180], !P1 ;  /* 0x2bc0018002147fae */ /* 0x0001e2000c901d64 */
[----:B------:R-:W-:-:S07]  /*11520*/  IMAD.MOV.U32 R35, RZ, RZ, R14 ;  /* 0x000000ffff237224 */ /* 0x000fce00078e000e */
[----:B0-----:R-:W-:Y:S05]  /*11530*/  WARPSYNC.COLLECTIVE R15, `(.L_x_131) ;  /* 0x000000000f087348 */ /* 0x001fea0003c00000 */
[----:B------:R1:W2:Y:S02]  /*11540*/  SHFL.IDX P6, R14, R13, R12, R11 ;  /* 0x0000000c0d0e7389 */ /* 0x0002a400000c000b */
[----:B012---:R-:W-:Y:S01]  /*11550*/  ENDCOLLECTIVE ;  /* 0x000000000000791b */ /* 0x007fe20003800000 */
.L_x_131:
[----:B------:R-:W-:Y:S02]  /*11560*/  IMAD.MOV.U32 R13, RZ, RZ, R23 ;  /* 0x000000ffff0d7224 */ /* 0x000fe400078e0017 */
[----:B------:R-:W-:Y:S01]  /*11570*/  IMAD.MOV.U32 R12, RZ, RZ, 0x2 ;  /* 0x00000002ff0c7424 */ /* 0x000fe200078e00ff */
[----:B------:R-:W-:-:S13]  /*11580*/  IADD3 R2, P0, R14, R0, RZ ;  /* 0x000000000e027210 */ /* 0x000fda0007f1e0ff */
[----:B------:R-:W-:Y:S05]  /*11590*/  WARPSYNC.COLLECTIVE R15, `(.L_x_132) ;  /* 0x000000000f087348 */ /* 0x000fea0003c00000 */
[----:B------:R0:W1:Y:S02]  /*115a0*/  SHFL.IDX P6, R14, R13, R12, R11 ;  /* 0x0000000c0d0e7389 */ /* 0x00006400000c000b */
[----:B01----:R-:W-:Y:S01]  /*115b0*/  ENDCOLLECTIVE ;  /* 0x000000000000791b */ /* 0x003fe20003800000 */
.L_x_132:
[----:B------:R-:W-:-:S05]  /*115c0*/  IADD3.X R3, RZ, R35, RZ, P0, !PT ;  /* 0x00000023ff037210 */ /* 0x000fca00007fe4ff */
[----:B------:R-:W-:Y:S01]  /*115d0*/  @!PT LDS RZ, [RZ] ;  /* 0x00000000fffff984 */ /* 0x000fe20000000800 */
[----:B------:R-:W-:Y:S01]  /*115e0*/  @!PT LDS RZ, [RZ] ;  /* 0x00000000fffff984 */ /* 0x000fe20000000800 */
[----:B------:R-:W-:Y:S01]  /*115f0*/  @!PT LDS RZ, [RZ] ;  /* 0x00000000fffff984 */ /* 0x000fe20000000800 */
[----:B------:R0:W-:Y:S04]  /*11600*/  LDGSTS.E.BYPASS.LTC128B.128 [R20+0x24c00], desc[UR36][R2.64], !P4 ;  /* 0x24c0000002147fae */ /* 0x0001e8000e101d64 */
[----:B------:R0:W-:Y:S01]  /*11610*/  LDGSTS.E.BYPASS.LTC128B.128 [R20+0x27400], desc[UR36][R2.64+0x80], !P3 ;  /* 0x2740008002147fae */ /* 0x0001e2000d901d64 */
[----:B------:R-:W-:-:S03]  /*11620*/  MOV R13, R9 ;  /* 0x00000009000d7202 */ /* 0x000fc60000000f00 */
[----:B------:R0:W-:Y:S04]  /*11630*/  LDGSTS.E.BYPASS.LTC128B.128 [R20+0x29c00], desc[UR36][R2.64+0x100], !P2 ;  /* 0x29c0010002147fae */ /* 0x0001e8000d101d64 */
[----:B------:R0:W-:Y:S01]  /*11640*/  LDGSTS.E.BYPASS.LTC128B.128 [R20+0x2c400], desc[UR36][R2.64+0x180], !P1 ;  /* 0x2c40018002147fae */ /* 0x0001e2000c901d64 */
[----:B------:R-:W-:-:S07]  /*11650*/  IMAD.MOV.U32 R35, RZ, RZ, R14 ;  /* 0x000000ffff237224 */ /* 0x000fce00078e000e */
[----:B0-----:R-:W-:Y:S05]  /*11660*/  WARPSYNC.COLLECTIVE R15, `(.L_x_133) ;  /* 0x000000000f087348 */ /* 0x001fea0003c00000 */
[----:B------:R1:W2:Y:S02]  /*11670*/  SHFL.IDX P6, R14, R13, R12, R11 ;  /* 0x0000000c0d0e7389 */ /* 0x0002a400000c000b */
[----:B012---:R-:W-:Y:S01]  /*11680*/  ENDCOLLECTIVE ;  /* 0x000000000000791b */ /* 0x007fe20003800000 */
.L_x_133:
[----:B------:R-:W-:Y:S02]  /*11690*/  IMAD.MOV.U32 R13, RZ, RZ, R23 ;  /* 0x000000ffff0d7224 */ /* 0x000fe400078e0017 */
[----:B------:R-:W-:Y:S01]  /*116a0*/  IMAD.MOV.U32 R12, RZ, RZ, 0x3 ;  /* 0x00000003ff0c7424 */ /* 0x000fe200078e00ff */
[----:B------:R-:W-:-:S13]  /*116b0*/  IADD3 R2, P0, R14, R0, RZ ;  /* 0x000000000e027210 */ /* 0x000fda0007f1e0ff */
[----:B------:R-:W-:Y:S05]  /*116c0*/  WARPSYNC.COLLECTIVE R15, `(.L_x_134) ;  /* 0x000000000f087348 */ /* 0x000fea0003c00000 */
[----:B------:R0:W1:Y:S02]  /*116d0*/  SHFL.IDX P6, R14, R13, R12, R11 ;  /* 0x0000000c0d0e7389 */ /* 0x00006400000c000b */
[----:B01----:R-:W-:Y:S01]  /*116e0*/  ENDCOLLECTIVE ;  /* 0x000000000000791b */ /* 0x003fe20003800000 */
.L_x_134:
        /* <DEDUP_REMOVED lines=9> */
[----:B------:R-:W-:-:S07]  /*11780*/  MOV R35, R14 ;  /* 0x0000000e00237202 */ /* 0x000fce0000000f00 */
[----:B0-----:R-:W-:Y:S05]  /*11790*/  WARPSYNC.COLLECTIVE R15, `(.L_x_135) ;  /* 0x000000000f087348 */ /* 0x001fea0003c00000 */
[----:B------:R1:W2:Y:S02]  /*117a0*/  SHFL.IDX P6, R14, R13, R12, R11 ;  /* 0x0000000c0d0e7389 */ /* 0x0002a400000c000b */
[----:B012---:R-:W-:Y:S01]  /*117b0*/  ENDCOLLECTIVE ;  /* 0x000000000000791b */ /* 0x007fe20003800000 */
.L_x_135:
[----:B------:R-:W-:Y:S01]  /*117c0*/  IMAD.MOV.U32 R13, RZ, RZ, R23 ;  /* 0x000000ffff0d7224 */ /* 0x000fe200078e0017 */
[----:B------:R-:W-:Y:S02]  /*117d0*/  MOV R12, 0x4 ;  /* 0x00000004000c7802 */ /* 0x000fe40000000f00 */
[----:B------:R-:W-:-:S13]  /*117e0*/  IADD3 R2, P0, R14, R0, RZ ;  /* 0x000000000e027210 */ /* 0x000fda0007f1e0ff */
[----:B------:R-:W-:Y:S05]  /*117f0*/  WARPSYNC.COLLECTIVE R15, `(.L_x_136) ;  /* 0x000000000f087348 */ /* 0x000fea0003c00000 */
[----:B------:R0:W1:Y:S02]  /*11800*/  SHFL.IDX P6, R14, R13, R12, R11 ;  /* 0x0000000c0d0e7389 */ /* 0x00006400000c000b */
[----:B01----:R-:W-:Y:S01]  /*11810*/  ENDCOLLECTIVE ;  /* 0x000000000000791b */ /* 0x003fe20003800000 */
.L_x_136:
        /* <DEDUP_REMOVED lines=13> */
.L_x_137:
[----:B------:R-:W-:Y:S05]  /*118f0*/  BRA `(.L_x_138) ;  /* 0xffffffd000547947 */ /* 0x000fea000383ffff */
.L_x_66:
[----:B0-----:R0:W1:Y:S02]  /*11900*/  SYNCS.PHASECHK.TRANS64.TRYWAIT P0, [R7+URZ+0x38860], R2 ;  /* 0x03886002070075a7 */ /* 0x001064000800017f */
[----:B-1----:R-:W-:Y:S05]  /*11910*/  @!P0 NANOSLEEP.SYNCS 0x989680 ;  /* 0x009896800000895d */ /* 0x002fea0003900000 */
[----:B------:R-:W1:Y:S02]  /*11920*/  @!P0 SYNCS.PHASECHK.TRANS64 P0, [R7+URZ+0x38860], R2 ;  /* 0x03886002070085a7 */ /* 0x000e64000800007f */
[----:B-1----:R-:W-:Y:S05]  /*11930*/  @!P0 BRA `(.L_x_66) ;  /* 0xfffffffc00f08947 */ /* 0x002fea000383ffff */
[----:B------:R-:W-:Y:S05]  /*11940*/  BRA `(.L_x_139) ;  /* 0xffffffd000bc7947 */ /* 0x000fea000383ffff */
.L_x_67:
[----:B------:R-:W-:Y:S01]  /*11950*/  BSSY B1, `(.L_x_140) ;  /* 0x0000008000017945 */ /* 0x000fe20003800000 */
[----:B------:R-:W-:Y:S01]  /*11960*/  IMAD.MOV.U32 R13, RZ, RZ, R18 ;  /* 0x000000ffff0d7224 */ /* 0x000fe200078e0012 */
[----:B------:R-:W-:Y:S01]  /*11970*/  MOV R12, RZ ;  /* 0x000000ff000c7202 */ /* 0x000fe20000000f00 */
[----:B------:R-:W-:Y:S02]  /*11980*/  IMAD.MOV.U32 R11, RZ, RZ, 0x181f ;  /* 0x0000181fff0b7424 */ /* 0x000fe400078e00ff */
[----:B------:R-:W-:-:S07]  /*11990*/  IMAD.MOV.U32 R15, RZ, RZ, -0x1 ;  /* 0xffffffffff0f7424 */ /* 0x000fce00078e00ff */
[----:B0-----:R-:W-:Y:S05]  /*119a0*/  WARPSYNC.COLLECTIVE R15, `(.L_x_141) ;  /* 0x000000000f087348 */ /* 0x001fea0003c00000 */
[----:B------:R1:W2:Y:S02]  /*119b0*/  SHFL.IDX P6, R14, R13, R12, R11 ;  /* 0x0000000c0d0e7389 */ /* 0x0002a400000c000b */
[----:B012---:R-:W-:Y:S01]  /*119c0*/  ENDCOLLECTIVE ;  /* 0x000000000000791b */ /* 0x007fe20003800000 */
.L_x_141:
[----:B------:R-:W-:Y:S05]  /*119d0*/  BSYNC B1 ;  /* 0x0000000000017941 */ /* 0x000fea0003800000 */
.L_x_140:
[----:B------:R-:W-:Y:S01]  /*119e0*/  MOV R13, R17 ;  /* 0x00000011000d7202 */ /* 0x000fe20000000f00 */
[----:B------:R-:W-:Y:S01]  /*119f0*/  IMAD.MOV.U32 R12, RZ, RZ, RZ ;  /* 0x000000ffff0c7224 */ /* 0x000fe200078e00ff */
[----:B------:R-:W-:Y:S01]  /*11a00*/  LEA R6, R6, UR39, 0x1 ;  /* 0x0000002706067c11 */ /* 0x000fe2000f8e08ff */
[----:B------:R-:W-:Y:S02]  /*11a10*/  IMAD.MOV.U32 R11, RZ, RZ, 0x181f ;  /* 0x0000181fff0b7424 */ /* 0x000fe400078e00ff */
[----:B------:R-:W-:Y:S02]  /*11a20*/  IMAD.MOV.U32 R15, RZ, RZ, -0x1 ;  /* 0xffffffffff0f7424 */ /* 0x000fe400078e00ff */
[----:B------:R-:W-:-:S07]  /*11a30*/  IMAD.MOV.U32 R3, RZ, RZ, R14 ;  /* 0x000000ffff037224 */ /* 0x000fce00078e000e */
[----:B------:R-:W-:Y:S05]  /*11a40*/  WARPSYNC.COLLECTIVE R15, `(.L_x_142) ;  /* 0x000000000f087348 */ /* 0x000fea0003c00000 */
[----:B------:R0:W1:Y:S02]  /*11a50*/  SHFL.IDX P6, R14, R13, R12, R11 ;  /* 0x0000000c0d0e7389 */ /* 0x00006400000c000b */
[----:B01----:R-:W-:Y:S01]  /*11a60*/  ENDCOLLECTIVE ;  /* 0x000000000000791b */ /* 0x003fe20003800000 */
.L_x_142:
[----:B------:R-:W-:Y:S02]  /*11a70*/  IMAD.MOV.U32 R13, RZ, RZ, R18 ;  /* 0x000000ffff0d7224 */ /* 0x000fe400078e0012 */
[----:B------:R-:W-:Y:S01]  /*11a80*/  IMAD.MOV.U32 R12, RZ, RZ, 0x1 ;  /* 0x00000001ff0c7424 */ /* 0x000fe200078e00ff */
[----:B------:R-:W-:-:S13]  /*11a90*/  IADD3 R2, P0, R14, R0, RZ ;  /* 0x000000000e027210 */ /* 0x000fda0007f1e0ff */
[----:B------:R-:W-:Y:S05]  /*11aa0*/  WARPSYNC.COLLECTIVE R15, `(.L_x_143) ;  /* 0x000000000f087348 */ /* 0x000fea0003c00000 */
[----:B------:R0:W1:Y:S02]  /*11ab0*/  SHFL.IDX P6, R14, R13, R12, R11 ;  /* 0x0000000c0d0e7389 */ /* 0x00006400000c000b */
[----:B01----:R-:W-:Y:S01]  /*11ac0*/  ENDCOLLECTIVE ;  /* 0x000000000000791b */ /* 0x003fe20003800000 */
.L_x_143:
[----:B------:R-:W-:Y:S02]  /*11ad0*/  IADD3.X R3, RZ, R3, RZ, P0, !PT ;  /* 0x00000003ff037210 */ /* 0x000fe400007fe4ff */
[----:B------:R-:W-:Y:S02]  /*11ae0*/  ISETP.LT.OR P0, PT, R9, 0x1, P4 ;  /* 0x000000010900780c */ /* 0x000fe40002701670 */
[----:B------:R-:W-:-:S11]  /*11af0*/  MOV R13, R17 ;  /* 0x00000011000d7202 */ /* 0x000fd60000000f00 */
        /* <DEDUP_REMOVED lines=8> */
[----:B------:R-:W-:-:S13]  /*11b80*/  ISETP.LT.OR P0, PT, R9, 0x1, P1 ;  /* 0x000000010900780c */ /* 0x000fda0000f01670 */
[----:B------:R0:W-:Y:S02]  /*11b90*/  LDGSTS.E.BYPASS.LTC128B.128 [R6+0x7c00], desc[UR36][R2.64+0x180], !P0 ;  /* 0x07c0018002067fae */ /* 0x0001e4000c101d64 */
[----:B0-----:R-:W-:-:S07]  /*11ba0*/  IMAD.MOV.U32 R3, RZ, RZ, R14 ;  /* 0x000000ffff037224 */ /* 0x001fce00078e000e */
[----:B------:R-:W-:Y:S05]  /*11bb0*/  WARPSYNC.COLLECTIVE R15, `(.L_x_144) ;  /* 0x000000000f087348 */ /* 0x000fea0003c00000 */
[----:B------:R0:W1:Y:S02]  /*11bc0*/  SHFL.IDX P6, R14, R13, R12, R11 ;  /* 0x0000000c0d0e7389 */ /* 0x00006400000c000b */
[----:B01----:R-:W-:Y:S01]  /*11bd0*/  ENDCOLLECTIVE ;  /* 0x000000000000791b */ /* 0x003fe20003800000 */
.L_x_144:
[----:B------:R-:W-:Y:S02]  /*11be0*/  IMAD.MOV.U32 R13, RZ, RZ, R18 ;  /* 0x000000ffff0d7224 */ /* 0x000fe400078e0012 */
[----:B------:R-:W-:Y:S01]  /*11bf0*/  IMAD.MOV.U32 R12, RZ, RZ, 0x2 ;  /* 0x00000002ff0c7424 */ /* 0x000fe200078e00ff */
[----:B------:R-:W-:-:S13]  /*11c00*/  IADD3 R2, P0, R14, R0, RZ ;  /* 0x000000000e027210 */ /* 0x000fda0007f1e0ff */
[----:B------:R-:W-:Y:S05]  /*11c10*/  WARPSYNC.COLLECTIVE R15, `(.L_x_145) ;  /* 0x000000000f087348 */ /* 0x000fea0003c00000 */
[----:B------:R0:W1:Y:S02]  /*11c20*/  SHFL.IDX P6, R14, R13, R12, R11 ;  /* 0x0000000c0d0e7389 */ /* 0x00006400000c000b */
[----:B01----:R-:W-:Y:S01]  /*11c30*/  ENDCOLLECTIVE ;  /* 0x000000000000791b */ /* 0x003fe20003800000 */
.L_x_145:
[----:B------:R-:W-:Y:S01]  /*11c40*/  IMAD.X R3, RZ, RZ, R3, P0 ;  /* 0x000000ffff037224 */ /* 0x000fe200000e0603 */
[----:B------:R-:W-:Y:S01]  /*11c50*/  ISETP.LT.OR P0, PT, R9, 0x11, P4 ;  /* 0x000000110900780c */ /* 0x000fe20002701670 */
[----:B------:R-:W-:-:S12]  /*11c60*/  IMAD.MOV.U32 R13, RZ, RZ, R17 ;  /* 0x000000ffff0d7224 */ /* 0x000fd800078e0011 */
        /* <DEDUP_REMOVED lines=10> */
[----:B0-----:R-:W-:-:S07]  /*11d10*/  MOV R3, R14 ;  /* 0x0000000e00037202 */ /* 0x001fce0000000f00 */
[----:B------:R-:W-:Y:S05]  /*11d20*/  WARPSYNC.COLLECTIVE R15, `(.L_x_146) ;  /* 0x000000000f087348 */ /* 0x000fea0003c00000 */
[----:B------:R0:W1:Y:S02]  /*11d30*/  SHFL.IDX P6, R14, R13, R12, R11 ;  /* 0x0000000c0d0e7389 */ /* 0x00006400000c000b */
[----:B01----:R-:W-:Y:S01]  /*11d40*/  ENDCOLLECTIVE ;  /* 0x000000000000791b */ /* 0x003fe20003800000 */
.L_x_146:
[----:B------:R-:W-:Y:S01]  /*11d50*/  IMAD.MOV.U32 R13, RZ, RZ, R18 ;  /* 0x000000ffff0d7224 */ /* 0x000fe200078e0012 */
[----:B------:R-:W-:Y:S02]  /*11d60*/  MOV R12, 0x3 ;  /* 0x00000003000c7802 */ /* 0x000fe40000000f00 */
[----:B------:R-:W-:-:S13]  /*11d70*/  IADD3 R2, P0, R14, R0, RZ ;  /* 0x000000000e027210 */ /* 0x000fda0007f1e0ff */
[----:B------:R-:W-:Y:S05]  /*11d80*/  WARPSYNC.COLLECTIVE R15, `(.L_x_147) ;  /* 0x000000000f087348 */ /* 0x000fea0003c00000 */
[----:B------:R0:W1:Y:S02]  /*11d90*/  SHFL.IDX P6, R14, R13, R12, R11 ;  /* 0x0000000c0d0e7389 */ /* 0x00006400000c000b */
[----:B01----:R-:W-:Y:S01]  /*11da0*/  ENDCOLLECTIVE ;  /* 0x000000000000791b */ /* 0x003fe20003800000 */
.L_x_147:
        /* <DEDUP_REMOVED lines=17> */
.L_x_148:
[----:B------:R-:W-:Y:S01]  /*11ec0*/  MOV R13, R18 ;  /* 0x00000012000d7202 */ /* 0x000fe20000000f00 */
[----:B------:R-:W-:Y:S01]  /*11ed0*/  IMAD.MOV.U32 R12, RZ, RZ, 0x4 ;  /* 0x00000004ff0c7424 */ /* 0x000fe200078e00ff */
[----:B------:R-:W-:-:S13]  /*11ee0*/  IADD3 R2, P0, R14, R0, RZ ;  /* 0x000000000e027210 */ /* 0x000fda0007f1e0ff */
[----:B------:R-:W-:Y:S05]  /*11ef0*/  WARPSYNC.COLLECTIVE R15, `(.L_x_149) ;  /* 0x000000000f087348 */ /* 0x000fea0003c00000 */
[----:B------:R0:W1:Y:S02]  /*11f00*/  SHFL.IDX P6, R14, R13, R12, R11 ;  /* 0x0000000c0d0e7389 */ /* 0x00006400000c000b */
[----:B01----:R-:W-:Y:S01]  /*11f10*/  ENDCOLLECTIVE ;  /* 0x000000000000791b */ /* 0x003fe20003800000 */
.L_x_149:
[----:B------:R-:W-:Y:S01]  /*11f20*/  IMAD.X R3, RZ, RZ, R3, P0 ;  /* 0x000000ffff037224 */ /* 0x000fe200000e0603 */
[----:B------:R-:W-:Y:S01]  /*11f30*/  ISETP.LT.OR P0, PT, R9, 0x31, P4 ;  /* 0x000000310900780c */ /* 0x000fe20002701670 */
[----:B------:R-:W-:-:S12]  /*11f40*/  IMAD.MOV.U32 R13, RZ, RZ, R17 ;  /* 0x000000ffff0d7224 */ /* 0x000fd800078e0011 */
[----:B------:R-:W-:Y:S01]  /*11f50*/  @!PT LDS RZ, [RZ] ;  /* 0x00000000fffff984 */ /* 0x000fe20000000800 */
[----:B------:R-:W-:Y:S01]  /*11f60*/  @!PT LDS RZ, [RZ] ;  /* 0x00000000fffff984 */ /* 0x000fe20000000800 */
[----:B------:R-:W-:Y:S01]  /*11f70*/  @!PT LDS RZ, [RZ] ;  /* 0x00000000fffff984 */ /* 0x000fe20000000800 */
[----:B------:R0:W-:Y:S01]  /*11f80*/  LDGSTS.E.BYPASS.LTC128B.128 [R6+0x1c00], desc[UR36][R2.64], !P0 ;  /* 0x01c0000002067fae */ /* 0x0001e2000c101d64 */
[----:B------:R-:W-:Y:S01]  /*11f90*/  ISETP.LT.OR P0, PT, R9, 0x31, P3 ;  /* 0x000000310900780c */ /* 0x000fe20001f01670 */
[----:B------:R-:W-:-:S12]  /*11fa0*/  IMAD.MOV.U32 R18, RZ, RZ, R14 ;  /* 0x000000ffff127224 */ /* 0x000fd800078e000e */
[----:B0-----:R-:W-:Y:S05]  /*11fb0*/  WARPSYNC.COLLECTIVE R15, `(.L_x_150) ;  /* 0x000000000f087348 */ /* 0x001fea0003c00000 */
[----:B------:R1:W2:Y:S02]  /*11fc0*/  SHFL.IDX P6, R14, R13, R12, R11 ;  /* 0x0000000c0d0e7389 */ /* 0x0002a400000c000b */
[----:B012---:R-:W-:Y:S01]  /*11fd0*/  ENDCOLLECTIVE ;  /* 0x000000000000791b */ /* 0x007fe20003800000 */
.L_x_150:
        /* <DEDUP_REMOVED lines=8> */
[----:B------:R-:W-:Y:S05]  /*12060*/  BRA `(.L_x_151) ;  /* 0xffffffcc00e47947 */ /* 0x000fea000383ffff */
.L_x_73:
[----:B0-----:R0:W1:Y:S02]  /*12070*/  SYNCS.PHASECHK.TRANS64.TRYWAIT P0, [R4+URZ+0x38860], R3 ;  /* 0x03886003040075a7 */ /* 0x001064000800017f */
[----:B-1----:R-:W-:Y:S05]  /*12080*/  @!P0 NANOSLEEP.SYNCS 0x989680 ;  /* 0x009896800000895d */ /* 0x002fea0003900000 */
[----:B------:R-:W1:Y:S02]  /*12090*/  @!P0 SYNCS.PHASECHK.TRANS64 P0, [R4+URZ+0x38860], R3 ;  /* 0x03886003040085a7 */ /* 0x000e64000800007f */
[----:B-1----:R-:W-:Y:S05]  /*120a0*/  @!P0 BRA `(.L_x_73) ;  /* 0xfffffffc00f08947 */ /* 0x002fea000383ffff */
[----:B------:R-:W-:Y:S05]  /*120b0*/  BRA `(.L_x_152) ;  /* 0xffffffd000c47947 */ /* 0x000fea000383ffff */
.L_x_74:
[----:B------:R-:W-:Y:S01]  /*120c0*/  BSSY B0, `(.L_x_153) ;  /* 0x0000008000007945 */ /* 0x000fe20003800000 */
[----:B------:R-:W-:Y:S01]  /*120d0*/  MOV R13, R18 ;  /* 0x00000012000d7202 */ /* 0x000fe20000000f00 */
[----:B------:R-:W-:Y:S02]  /*120e0*/  IMAD.MOV.U32 R12, RZ, RZ, RZ ;  /* 0x000000ffff0c7224 */ /* 0x000fe400078e00ff */
[----:B------:R-:W-:Y:S02]  /*120f0*/  IMAD.MOV.U32 R11, RZ, RZ, 0x181f ;  /* 0x0000181fff0b7424 */ /* 0x000fe400078e00ff */
[----:B------:R-:W-:-:S07]  /*12100*/  IMAD.MOV.U32 R15, RZ, RZ, -0x1 ;  /* 0xffffffffff0f7424 */ /* 0x000fce00078e00ff */
[----:B0-----:R-:W-:Y:S05]  /*12110*/  WARPSYNC.COLLECTIVE R15, `(.L_x_154) ;  /* 0x000000000f087348 */ /* 0x001fea0003c00000 */
[----:B------:R1:W2:Y:S02]  /*12120*/  SHFL.IDX P6, R14, R13, R12, R11 ;  /* 0x0000000c0d0e7389 */ /* 0x0002a400000c000b */
[----:B012---:R-:W-:Y:S01]  /*12130*/  ENDCOLLECTIVE ;  /* 0x000000000000791b */ /* 0x007fe20003800000 */
.L_x_154:
[----:B------:R-:W-:Y:S05]  /*12140*/  BSYNC B0 ;  /* 0x0000000000007941 */ /* 0x000fea0003800000 */
.L_x_153:
[----:B------:R-:W-:Y:S01]  /*12150*/  IMAD.MOV.U32 R13, RZ, RZ, R17 ;  /* 0x000000ffff0d7224 */ /* 0x000fe200078e0011 */
[----:B------:R-:W-:Y:S01]  /*12160*/  MOV R15, 0xffffffff ;  /* 0xffffffff000f7802 */ /* 0x000fe20000000f00 */
[----:B------:R-:W-:Y:S01]  /*12170*/  IMAD.MOV.U32 R12, RZ, RZ, RZ ;  /* 0x000000ffff0c7224 */ /* 0x000fe200078e00ff */
[----:B------:R-:W-:Y:S01]  /*12180*/  MOV R0, R14 ;  /* 0x0000000e00007202 */ /* 0x000fe20000000f00 */
[----:B------:R-:W-:Y:S02]  /*12190*/  IMAD.MOV.U32 R11, RZ, RZ, 0x181f ;  /* 0x0000181fff0b7424 */ /* 0x000fe400078e00ff */
[----:B------:R-:W-:-:S07]  /*121a0*/  IMAD.SHL.U32 R6, R37, 0x2, RZ ;  /* 0x0000000225067824 */ /* 0x000fce00078e00ff */
[----:B------:R-:W-:Y:S05]  /*121b0*/  WARPSYNC.COLLECTIVE R15, `(.L_x_155) ;  /* 0x000000000f087348 */ /* 0x000fea0003c00000 */
[----:B------:R0:W1:Y:S02]  /*121c0*/  SHFL.IDX P6, R14, R13, R12, R11 ;  /* 0x0000000c0d0e7389 */ /* 0x00006400000c000b */
[----:B01----:R-:W-:Y:S01]  /*121d0*/  ENDCOLLECTIVE ;  /* 0x000000000000791b */ /* 0x003fe20003800000 */
.L_x_155:
[----:B------:R-:W-:Y:S01]  /*121e0*/  IMAD.MOV.U32 R13, RZ, RZ, R18 ;  /* 0x000000ffff0d7224 */ /* 0x000fe200078e0012 */
[----:B------:R-:W-:Y:S02]  /*121f0*/  MOV R12, 0x1 ;  /* 0x00000001000c7802 */ /* 0x000fe40000000f00 */
[----:B------:R-:W-:-:S13]  /*12200*/  IADD3 R2, P0, R14, R6, RZ ;  /* 0x000000060e027210 */ /* 0x000fda0007f1e0ff */
[----:B------:R-:W-:Y:S05]  /*12210*/  WARPSYNC.COLLECTIVE R15, `(.L_x_156) ;  /* 0x000000000f087348 */ /* 0x000fea0003c00000 */
[----:B------:R0:W1:Y:S02]  /*12220*/  SHFL.IDX P6, R14, R13, R12, R11 ;  /* 0x0000000c0d0e7389 */ /* 0x00006400000c000b */
[----:B01----:R-:W-:Y:S01]  /*12230*/  ENDCOLLECTIVE ;  /* 0x000000000000791b */ /* 0x003fe20003800000 */
.L_x_156:
[----:B------:R-:W-:Y:S01]  /*12240*/  IMAD.X R3, RZ, RZ, R0, P0 ;  /* 0x000000ffff037224 */ /* 0x000fe200000e0600 */
[----:B------:R-:W-:Y:S02]  /*12250*/  ISETP.LT.OR P0, PT, R5, 0x1, P4 ;  /* 0x000000010500780c */ /* 0x000fe40002701670 */
[----:B------:R-:W-:Y:S01]  /*12260*/  LEA R0, R7, UR39, 0x1 ;  /* 0x0000002707007c11 */ /* 0x000fe2000f8e08ff */
[----:B------:R-:W-:-:S10]  /*12270*/  IMAD.MOV.U32 R13, RZ, RZ, R17 ;  /* 0x000000ffff0d7224 */ /* 0x000fd400078e0011 */
        /* <DEDUP_REMOVED lines=9> */
.L_x_157:
[----:B------:R-:W-:Y:S01]  /*12310*/  @!PT LDS RZ, [RZ] ;  /* 0x00000000fffff984 */ /* 0x000fe20000000800 */
[----:B------:R-:W-:Y:S01]  /*12320*/  @!PT LDS RZ, [RZ] ;  /* 0x00000000fffff984 */ /* 0x000fe20000000800 */
[----:B------:R-:W-:Y:S01]  /*12330*/  @!PT LDS RZ, [RZ] ;  /* 0x00000000fffff984 */ /* 0x000fe20000000800 */
[----:B------:R-:W-:Y:S01]  /*12340*/  LDGSTS.E.BYPASS.LTC128B.128 [R0+0x2c00], desc[UR36][R2.64+0x80], !P0 ;  /* 0x02c0008002007fae */ /* 0x000fe2000c101d64 */
[----:B------:R-:W-:Y:S02]  /*12350*/  ISETP.LT.OR P0, PT, R5, 0x1, P2 ;  /* 0x000000010500780c */ /* 0x000fe40001701670 */
[----:B------:R-:W-:Y:S01]  /*12360*/  MOV R13, R18 ;  /* 0x00000012000d7202 */ /* 0x000fe20000000f00 */
[----:B------:R-:W-:-:S10]  /*12370*/  IMAD.MOV.U32 R12, RZ, RZ, 0x2 ;  /* 0x00000002ff0c7424 */ /* 0x000fd400078e00ff */
[----:B------:R-:W-:Y:S01]  /*12380*/  LDGSTS.E.BYPASS.LTC128B.128 [R0+0x5400], desc[UR36][R2.64+0x100], !P0 ;  /* 0x0540010002007fae */ /* 0x000fe2000c101d64 */
[----:B------:R-:W-:-:S13]  /*12390*/  ISETP.LT.OR P0, PT, R5, 0x1, P1 ;  /* 0x000000010500780c */ /* 0x000fda0000f01670 */
[----:B------:R0:W-:Y:S02]  /*123a0*/  LDGSTS.E.BYPASS.LTC128B.128 [R0+0x7c00], desc[UR36][R2.64+0x180], !P0 ;  /* 0x07c0018002007fae */ /* 0x0001e4000c101d64 */
[----:B0-----:R-:W-:-:S13]  /*123b0*/  IADD3 R2, P0, R14, R6, RZ ;  /* 0x000000060e027210 */ /* 0x001fda0007f1e0ff */
[----:B------:R-:W-:Y:S05]  /*123c0*/  WARPSYNC.COLLECTIVE R15, `(.L_x_158) ;  /* 0x000000000f087348 */ /* 0x000fea0003c00000 */
[----:B------:R0:W1:Y:S02]  /*123d0*/  SHFL.IDX P6, R14, R13, R12, R11 ;  /* 0x0000000c0d0e7389 */ /* 0x00006400000c000b */
[----:B01----:R-:W-:Y:S01]  /*123e0*/  ENDCOLLECTIVE ;  /* 0x000000000000791b */ /* 0x003fe20003800000 */
.L_x_158:
        /* <DEDUP_REMOVED lines=12> */
.L_x_159:
[----:B------:R-:W-:Y:S01]  /*124b0*/  @!PT LDS RZ, [RZ] ;  /* 0x00000000fffff984 */ /* 0x000fe20000000800 */
[----:B------:R-:W-:Y:S01]  /*124c0*/  @!PT LDS RZ, [RZ] ;  /* 0x00000000fffff984 */ /* 0x000fe20000000800 */
[----:B------:R-:W-:Y:S01]  /*124d0*/  @!PT LDS RZ, [RZ] ;  /* 0x00000000fffff984 */ /* 0x000fe20000000800 */
[----:B------:R-:W-:Y:S01]  /*124e0*/  LDGSTS.E.BYPASS.LTC128B.128 [R0+0x3400], desc[UR36][R2.64+0x80], !P0 ;  /* 0x0340008002007fae */ /* 0x000fe2000c101d64 */
[----:B------:R-:W-:Y:S01]  /*124f0*/  ISETP.LT.OR P0, PT, R5, 0x11, P2 ;  /* 0x000000110500780c */ /* 0x000fe20001701670 */
[----:B------:R-:W-:Y:S02]  /*12500*/  IMAD.MOV.U32 R13, RZ, RZ, R18 ;  /* 0x000000ffff0d7224 */ /* 0x000fe400078e0012 */
        /* <DEDUP_REMOVED lines=8> */
.L_x_160:
[----:B------:R-:W-:Y:S02]  /*12590*/  IADD3.X R3, RZ, R7, RZ, P0, !PT ;  /* 0x00000007ff037210 */ /* 0x000fe400007fe4ff */
[----:B------:R-:W-:Y:S02]  /*125a0*/  ISETP.LT.OR P0, PT, R5, 0x21, P4 ;  /* 0x000000210500780c */ /* 0x000fe40002701670 */
[----:B------:R-:W-:-:S11]  /*125b0*/  MOV R13, R17 ;  /* 0x00000011000d7202 */ /* 0x000fd60000000f00 */
        /* <DEDUP_REMOVED lines=9> */
.L_x_161:
        /* <DEDUP_REMOVED lines=14> */
.L_x_162:
[----:B------:R-:W-:Y:S01]  /*12730*/  IMAD.X R3, RZ, RZ, R7, P0 ;  /* 0x000000ffff037224 */ /* 0x000fe200000e0607 */
[----:B------:R-:W-:Y:S01]  /*12740*/  ISETP.LT.OR P0, PT, R5, 0x31, P4 ;  /* 0x000000310500780c */ /* 0x000fe20002701670 */
[----:B------:R-:W-:-:S12]  /*12750*/  IMAD.MOV.U32 R13, RZ, RZ, R17 ;  /* 0x000000ffff0d7224 */ /* 0x000fd800078e0011 */
[----:B------:R-:W-:Y:S01]  /*12760*/  @!PT LDS RZ, [RZ] ;  /* 0x00000000fffff984 */ /* 0x000fe20000000800 */
[----:B------:R-:W-:Y:S01]  /*12770*/  @!PT LDS RZ, [RZ] ;  /* 0x00000000fffff984 */ /* 0x000fe20000000800 */
[----:B------:R-:W-:Y:S01]  /*12780*/  @!PT LDS RZ, [RZ] ;  /* 0x00000000fffff984 */ /* 0x000fe20000000800 */
[----:B------:R0:W-:Y:S01]  /*12790*/  LDGSTS.E.BYPASS.LTC128B.128 [R0+0x1c00], desc[UR36][R2.64], !P0 ;  /* 0x01c0000002007fae */ /* 0x0001e2000c101d64 */
[----:B------:R-:W-:Y:S02]  /*127a0*/  ISETP.LT.OR P0, PT, R5, 0x31, P3 ;  /* 0x000000310500780c */ /* 0x000fe40001f01670 */
[----:B------:R-:W-:-:S11]  /*127b0*/  MOV R18, R14 ;  /* 0x0000000e00127202 */ /* 0x000fd60000000f00 */
[----:B0-----:R-:W-:Y:S05]  /*127c0*/  WARPSYNC.COLLECTIVE R15, `(.L_x_163) ;  /* 0x000000000f087348 */ /* 0x001fea0003c00000 */
[----:B------:R1:W2:Y:S02]  /*127d0*/  SHFL.IDX P6, R14, R13, R12, R11 ;  /* 0x0000000c0d0e7389 */ /* 0x0002a400000c000b */
[----:B012---:R-:W-:Y:S01]  /*127e0*/  ENDCOLLECTIVE ;  /* 0x000000000000791b */ /* 0x007fe20003800000 */
.L_x_163:
        /* <DEDUP_REMOVED lines=9> */
.L_x_79:
[----:B0-----:R0:W1:Y:S02]  /*12880*/  SYNCS.PHASECHK.TRANS64.TRYWAIT P0, [R5+URZ+0x38820], R0 ;  /* 0x03882000050075a7 */ /* 0x001064000800017f */
[----:B-1----:R-:W-:Y:S05]  /*12890*/  @!P0 NANOSLEEP.SYNCS 0x989680 ;  /* 0x009896800000895d */ /* 0x002fea0003900000 */
[----:B------:R-:W1:Y:S02]  /*128a0*/  @!P0 SYNCS.PHASECHK.TRANS64 P0, [R5+URZ+0x38820], R0 ;  /* 0x03882000050085a7 */ /* 0x000e64000800007f */
[----:B-1----:R-:W-:Y:S05]  /*128b0*/  @!P0 BRA `(.L_x_79) ;  /* 0xfffffffc00f08947 */ /* 0x002fea000383ffff */
[----:B------:R-:W-:Y:S05]  /*128c0*/  BRA `(.L_x_165) ;  /* 0xffffffd0006c7947 */ /* 0x000fea000383ffff */
.L_x_80:
[----:B------:R-:W1:Y:S01]  /*128d0*/  S2R R2, SR_TID.X ;  /* 0x0000000000027919 */ /* 0x000e620000002100 */
[----:B------:R-:W-:Y:S01]  /*128e0*/  BSSY B0, `(.L_x_166) ;  /* 0x000000a000007945 */ /* 0x000fe20003800000 */
[----:B------:R-:W-:Y:S01]  /*128f0*/  IMAD.MOV.U32 R12, RZ, RZ, RZ ;  /* 0x000000ffff0c7224 */ /* 0x000fe200078e00ff */
[----:B------:R-:W-:Y:S01]  /*12900*/  MOV R11, 0x1f ;  /* 0x0000001f000b7802 */ /* 0x000fe20000000f00 */
[----:B------:R-:W-:Y:S01]  /*12910*/  IMAD.MOV.U32 R15, RZ, RZ, -0x1 ;  /* 0xffffffffff0f7424 */ /* 0x000fe200078e00ff */
[----:B-1----:R-:W-:-:S04]  /*12920*/  SHF.R.U32.HI R2, RZ, 0x5, R2 ;  /* 0x00000005ff027819 */ /* 0x002fc80000011602 */
[----:B------:R-:W-:-:S05]  /*12930*/  LOP3.LUT R2, R2, 0x3, RZ, 0xc0, !PT ;  /* 0x0000000302027812 */ /* 0x000fca00078ec0ff */
[----:B------:R-:W-:-:S07]  /*12940*/  IMAD.MOV.U32 R13, RZ, RZ, R2 ;  /* 0x000000ffff0d7224 */ /* 0x000fce00078e0002 */
[----:B0-----:R-:W-:Y:S05]  /*12950*/  WARPSYNC.COLLECTIVE R15, `(.L_x_167) ;  /* 0x000000000f087348 */ /* 0x001fea0003c00000 */
[----:B------:R1:W2:Y:S02]  /*12960*/  SHFL.IDX P6, R14, R13, R12, R11 ;  /* 0x0000000c0d0e7389 */ /* 0x0002a400000c000b */
[----:B012---:R-:W-:Y:S01]  /*12970*/  ENDCOLLECTIVE ;  /* 0x000000000000791b */ /* 0x007fe20003800000 */
.L_x_167:
[----:B------:R-:W-:Y:S05]  /*12980*/  BSYNC B0 ;  /* 0x0000000000007941 */ /* 0x000fea0003800000 */
.L_x_166:
[----:B------:R-:W-:Y:S05]  /*12990*/  BRA `(.L_x_168) ;  /* 0xffffffd000547947 */ /* 0x000fea000383ffff */
.L_x_83:
[----:B------:R-:W-:Y:S01]  /*129a0*/  BSSY B1, `(.L_x_169) ;  /* 0x0000006000017945 */ /* 0x000fe20003800000 */
[----:B------:R-:W-:-:S07]  /*129b0*/  IMAD.MOV.U32 R15, RZ, RZ, -0x1 ;  /* 0xffffffffff0f7424 */ /* 0x000fce00078e00ff */
[----:B0-----:R-:W-:Y:S05]  /*129c0*/  WARPSYNC.COLLECTIVE R15, `(.L_x_170) ;  /* 0x000000000f0c7348 */ /* 0x001fea0003c00000 */
[----:B------:R-:W-:Y:S02]  /*129d0*/  ELECT P6, UR62, PT ;  /* 0x00000000003e782f */ /* 0x000fe400038c0000 */
[----:B------:R-:W-:Y:S01]  /*129e0*/  MOV R14, UR62 ;  /* 0x0000003e000e7c02 */ /* 0x000fe20008000f00 */
[----:B0-----:R-:W-:Y:S10]  /*129f0*/  ENDCOLLECTIVE ;  /* 0x000000000000791b */ /* 0x001ff40003800000 */
.L_x_170:
[----:B------:R-:W-:Y:S05]  /*12a00*/  BSYNC B1 ;  /* 0x0000000000017941 */ /* 0x000fea0003800000 */
.L_x_169:
[----:B------:R-:W-:Y:S05]  /*12a10*/  BRA `(.L_x_171) ;  /* 0xffffffd0004c7947 */ /* 0x000fea000383ffff */
.L_x_85:
[----:B0-----:R0:W1:Y:S02]  /*12a20*/  SYNCS.PHASECHK.TRANS64.TRYWAIT P1, [R3+URZ+0x38840], R2 ;  /* 0x03884002030075a7 */ /* 0x001064000802017f */
[----:B-1----:R-:W-:Y:S05]  /*12a30*/  @!P1 NANOSLEEP.SYNCS 0x989680 ;  /* 0x009896800000995d */ /* 0x002fea0003900000 */
[----:B------:R-:W1:Y:S02]  /*12a40*/  @!P1 SYNCS.PHASECHK.TRANS64 P1, [R3+URZ+0x38840], R2 ;  /* 0x03884002030095a7 */ /* 0x000e64000802007f */
[----:B-1----:R-:W-:Y:S05]  /*12a50*/  @!P1 BRA `(.L_x_85) ;  /* 0xfffffffc00f09947 */ /* 0x002fea000383ffff */
[----:B------:R-:W-:Y:S05]  /*12a60*/  BRA `(.L_x_172) ;  /* 0xffffffd000747947 */ /* 0x000fea000383ffff */
.L_x_87:
[----:B-1----:R1:W2:Y:S02]  /*12a70*/  SYNCS.PHASECHK.TRANS64.TRYWAIT P1, [R5+URZ+0x38840], R0 ;  /* 0x03884000050075a7 */ /* 0x0022a4000802017f */
[----:B--2---:R-:W-:Y:S05]  /*12a80*/  @!P1 NANOSLEEP.SYNCS 0x989680 ;  /* 0x009896800000995d */ /* 0x004fea0003900000 */
[----:B------:R-:W2:Y:S02]  /*12a90*/  @!P1 SYNCS.PHASECHK.TRANS64 P1, [R5+URZ+0x38840], R0 ;  /* 0x03884000050095a7 */ /* 0x000ea4000802007f */
[----:B--2---:R-:W-:Y:S05]  /*12aa0*/  @!P1 BRA `(.L_x_87) ;  /* 0xfffffffc00f09947 */ /* 0x004fea000383ffff */
[----:B------:R-:W-:Y:S05]  /*12ab0*/  BRA `(.L_x_173) ;  /* 0xffffffd000807947 */ /* 0x000fea000383ffff */
.L_x_89:
[----:B--2---:R2:W3:Y:S02]  /*12ac0*/  SYNCS.PHASECHK.TRANS64.TRYWAIT P1, [R3+URZ+0x38860], R2 ;  /* 0x03886002030075a7 */ /* 0x0044e4000802017f */
[----:B---3--:R-:W-:Y:S05]  /*12ad0*/  @!P1 NANOSLEEP.SYNCS 0x989680 ;  /* 0x009896800000995d */ /* 0x008fea0003900000 */
[----:B------:R-:W3:Y:S02]  /*12ae0*/  @!P1 SYNCS.PHASECHK.TRANS64 P1, [R3+URZ+0x38860], R2 ;  /* 0x03886002030095a7 */ /* 0x000ee4000802007f */
[----:B---3--:R-:W-:Y:S05]  /*12af0*/  @!P1 BRA `(.L_x_89) ;  /* 0xfffffffc00f09947 */ /* 0x008fea000383ffff */
[----:B------:R-:W-:Y:S05]  /*12b00*/  BRA `(.L_x_174) ;  /* 0xffffffd0007c7947 */ /* 0x000fea000383ffff */
.L_x_175:
[----:B------:R-:W-:-:S00]  /*12b10*/  BRA `(.L_x_175) ;  /* 0xfffffffc00fc7947 */ /* 0x000fc0000383ffff */
[----:B------:R-:W-:-:S00]  /*12b20*/  NOP ;  /* 0x0000000000007918 */ /* 0x000fc00000000000 */
        /* <DEDUP_REMOVED lines=13> */
.L_x_15824:


//--------------------- .text._ZN7cutlass13device_kernelIN5flash11enable_sm90INS1_16FlashAttnFwdSm90INS1_25CollectiveMainloopFwdSm90ILi2EN4cute5tupleIJNS5_1CILi1EEES8_S8_EEENS6_IJNS7_ILi128EEENS7_ILi80EEENS7_ILi256EEEEEELi256ENS_10bfloat16_tEfNS_4arch4Sm90ELb0ELb0ELb0ELb1ELb1ELb0ELb0ELb1ELb1ELb1ELb0ELb0EEENS1_21CollectiveEpilogueFwdINS6_IJSA_SC_SB_EEES9_SE_SG_Li256ELb1ELb1ELb0ELb0EEENS1_36VarlenDynamicPersistentTileSchedulerILi128ELi80ELi256ELi128ELb0ELb1ELb1ELb0ELb1ELb1EEEEEEEEEvNT_6ParamsE --------------------------
	.section	.text._ZN7cutlass13device_kernelIN5flash11enable_sm90INS1_16FlashAttnFwdSm90INS1_25CollectiveMainloopFwdSm90ILi2EN4cute5tupleIJNS5_1CILi1EEES8_S8_EEENS6_IJNS7_ILi128EEENS7_ILi80EEENS7_ILi256EEEEEELi256ENS_10bfloat16_tEfNS_4arch4Sm90ELb0ELb0ELb0ELb1ELb1ELb0ELb0ELb1ELb1ELb1ELb0ELb0EEENS1_21CollectiveEpilogueFwdINS6_IJSA_SC_SB_EEES9_SE_SG_Li256ELb1ELb1ELb0ELb0EEENS1_36VarlenDynamicPersistentTileSchedulerILi128ELi80ELi256ELi128ELb0ELb1ELb1ELb0ELb1ELb1EEEEEEEEEvNT_6ParamsE,"ax",@progbits
	.align	128
.text._ZN7cutlass13device_kernelIN5flash11enable_sm90INS1_16FlashAttnFwdSm90INS1_25CollectiveMainloopFwdSm90ILi2EN4cute5tupleIJNS5_1CILi1EEES8_S8_EEENS6_IJNS7_ILi128EEENS7_ILi80EEENS7_ILi256EEEEEELi256ENS_10bfloat16_tEfNS_4arch4Sm90ELb0ELb0ELb0ELb1ELb1ELb0ELb0ELb1ELb1ELb1ELb0ELb0EEENS1_21CollectiveEpilogueFwdINS6_IJSA_SC_SB_EEES9_SE_SG_Li256ELb1ELb1ELb0ELb0EEENS1_36VarlenDynamicPersistentTileSchedulerILi128ELi80ELi256ELi128ELb0ELb1ELb1ELb0ELb1ELb1EEEEEEEEEvNT_6ParamsE:
        .type           _ZN7cutlass13device_kernelIN5flash11enable_sm90INS1_16FlashAttnFwdSm90INS1_25CollectiveMainloopFwdSm90ILi2EN4cute5tupleIJNS5_1CILi1EEES8_S8_EEENS6_IJNS7_ILi128EEENS7_ILi80EEENS7_ILi256EEEEEELi256ENS_10bfloat16_tEfNS_4arch4Sm90ELb0ELb0ELb0ELb1ELb1ELb0ELb0ELb1ELb1ELb1ELb0ELb0EEENS1_21CollectiveEpilogueFwdINS6_IJSA_SC_SB_EEES9_SE_SG_Li256ELb1ELb1ELb0ELb0EEENS1_36VarlenDynamicPersistentTileSchedulerILi128ELi80ELi256ELi128ELb0ELb1ELb1ELb0ELb1ELb1EEEEEEEEEvNT_6ParamsE,@function
        .size           _ZN7cutlass13device_kernelIN5flash11enable_sm90INS1_16FlashAttnFwdSm90INS1_25CollectiveMainloopFwdSm90ILi2EN4cute5tupleIJNS5_1CILi1EEES8_S8_EEENS6_IJNS7_ILi128EEENS7_ILi80EEENS7_ILi256EEEEEELi256ENS_10bfloat16_tEfNS_4arch4Sm90ELb0ELb0ELb0ELb1ELb1ELb0ELb0ELb1ELb1ELb1ELb0ELb0EEENS1_21CollectiveEpilogueFwdINS6_IJSA_SC_SB_EEES9_SE_SG_Li256ELb1ELb1ELb0ELb0EEENS1_36VarlenDynamicPersistentTileSchedulerILi128ELi80ELi256ELi128ELb0ELb1ELb1ELb0ELb1ELb1EEEEEEEEEvNT_6ParamsE,(.L_x_15825 - _ZN7cutlass13device_kernelIN5flash11enable_sm90INS1_16FlashAttnFwdSm90INS1_25CollectiveMainloopFwdSm90ILi2EN4cute5tupleIJNS5_1CILi1EEES8_S8_EEENS6_IJNS7_ILi128EEENS7_ILi80EEENS7_ILi256EEEEEELi256ENS_10bfloat16_tEfNS_4arch4Sm90ELb0ELb0ELb0ELb1ELb1ELb0ELb0ELb1ELb1ELb1ELb0ELb0EEENS1_21CollectiveEpilogueFwdINS6_IJSA_SC_SB_EEES9_SE_SG_Li256ELb1ELb1ELb0ELb0EEENS1_36VarlenDynamicPersistentTileSchedulerILi128ELi80ELi256ELi128ELb0ELb1ELb1ELb0ELb1ELb1EEEEEEEEEvNT_6ParamsE)
        .other          _ZN7cutlass13device_kernelIN5flash11enable_sm90INS1_16FlashAttnFwdSm90INS1_25CollectiveMainloopFwdSm90ILi2EN4cute5tupleIJNS5_1CILi1EEES8_S8_EEENS6_IJNS7_ILi128EEENS7_ILi80EEENS7_ILi256EEEEEELi256ENS_10bfloat16_tEfNS_4arch4Sm90ELb0ELb0ELb0ELb1ELb1ELb0ELb0ELb1ELb1ELb1ELb0ELb0EEENS1_21CollectiveEpilogueFwdINS6_IJSA_SC_SB_EEES9_SE_SG_Li256ELb1ELb1ELb0ELb0EEENS1_36VarlenDynamicPersistentTileSchedulerILi128ELi80ELi256ELi128ELb0ELb1ELb1ELb0ELb1ELb1EEEEEEEEEvNT_6ParamsE,@"STO_CUDA_ENTRY STV_DEFAULT"
_ZN7cutlass13device_kernelIN5flash11enable_sm90INS1_16FlashAttnFwdSm90INS1_25CollectiveMainloopFwdSm90ILi2EN4cute5tupleIJNS5_1CILi1EEES8_S8_EEENS6_IJNS7_ILi128EEENS7_ILi80EEENS7_ILi256EEEEEELi256ENS_10bfloat16_tEfNS_4arch4Sm90ELb0ELb0ELb0ELb1ELb1ELb0ELb0ELb1ELb1ELb1ELb0ELb0EEENS1_21CollectiveEpilogueFwdINS6_IJSA_SC_SB_EEES9_SE_SG_Li256ELb1ELb1ELb0ELb0EEENS1_36VarlenDynamicPersistentTileSchedulerILi128ELi80ELi256ELi128ELb0ELb1ELb1ELb0ELb1ELb1EEEEEEEEEvNT_6ParamsE:
        /* <DEDUP_REMOVED lines=45> */
.L_x_176:
        /* <DEDUP_REMOVED lines=22> */
.L_x_177:
        /* <DEDUP_REMOVED lines=18> */
.L_x_178:
        /* <DEDUP_REMOVED lines=22> */
.L_x_179:
        /* <DEDUP_REMOVED lines=23> */
.L_x_180:
        /* <DEDUP_REMOVED lines=10> */
.L_x_182:
[----:B------:R-:W-:-:S08]  /*08c0*/  NOP ;  /* 0x0000000000007918 */ /* 0x000fd00000000000 */
[----:B------:R-:W1:Y:S02]  /*08d0*/  USETMAXREG.TRY_ALLOC.CTAPOOL UP0, 0xe8 ;  /* 0x000000e8000079c8 */ /* 0x000e640008000600 */
[----:B-1----:R-:W-:-:S13]  /*08e0*/  PLOP3.LUT P0, PT, PT, PT, UP0, 0x80, 0x0 ;  /* 0x000000000000781c */ /* 0x002fda0003f0f008 */
[----:B------:R-:W-:Y:S05]  /*08f0*/  @!P0 BRA `(.L_x_182) ;  /* 0xfffffffc00f08947 */ /* 0x000fea000383ffff */
[----:B------:R-:W1:Y:S08]  /*0900*/  S2UR UR5, SR_CgaCtaId ;  /* 0x00000000000579c3 */ /* 0x000e700000008800 */
[----:B------:R-:W-:Y:S06]  /*0910*/  BAR.ARV 0x8, 0x180 ;  /* 0x0206000000007b1d */ /* 0x000fec0000002000 */
[----:B------:R-:W-:-:S02]  /*0920*/  UMOV UR4, 0x400 ;  /* 0x0000040000047882 */ /* 0x000fc40000000000 */
[----:B------:R-:W-:Y:S01]  /*0930*/  BAR.SYNC.DEFER_BLOCKING 0x5, 0x180 ;  /* 0x0146000000007b1d */ /* 0x000fe20000010000 */
[----:B-1----:R-:W-:-:S09]  /*0940*/  ULEA UR4, UR5, UR4, 0x18 ;  /* 0x0000000405047291 */ /* 0x002fd2000f8ec03f */
[----:B------:R-:W1:Y:S01]  /*0950*/  LDS.128 R12, [UR4+0x388d0] ;  /* 0x0388d004ff0c7984 */ /* 0x000e620008000c00 */
[----:B------:R-:W-:Y:S01]  /*0960*/  ULDC UR4, c[0x0][0xc3c] ;  /* 0x00030f0000047ab9 */ /* 0x000fe20000000800 */
[----:B------:R-:W-:Y:S06]  /*0970*/  BAR.ARV 0x4, 0x180 ;  /* 0x0106000000007b1d */ /* 0x000fec0000002000 */
[----:B-1----:R-:W-:-:S13]  /*0980*/  ISETP.GE.AND P0, PT, R15, UR4, PT ;  /* 0x000000040f007c0c */ /* 0x002fda000bf06270 */
[----:B------:R-:W-:Y:S05]  /*0990*/  @P0 EXIT ;  /* 0x000000000000094d */ /* 0x000fea0003800000 */
[----:B0-----:R-:W2:Y:S01]  /*09a0*/  LDL R2, [R1+0x24] ;  /* 0x0000240001027983 */ /* 0x001ea20000100800 */
[----:B------:R-:W-:Y:S01]  /*09b0*/  R2UR UR5, R13 ;  /* 0x000000000d0572ca */ /* 0x000fe200000e0000 */
[----:B------:R-:W-:Y:S01]  /*09c0*/  UMOV UR38, URZ ;  /* 0x0000003f00267c82 */ /* 0x000fe20008000000 */
[----:B------:R-:W-:Y:S01]  /*09d0*/  R2UR UR6, R14 ;  /* 0x000000000e0672ca */ /* 0x000fe200000e0000 */
[----:B------:R-:W0:Y:S01]  /*09e0*/  S2R R0, SR_TID.X ;  /* 0x0000000000007919 */ /* 0x000e220000002100 */
[----:B------:R-:W-:Y:S01]  /*09f0*/  R2UR UR7, R15 ;  /* 0x000000000f0772ca */ /* 0x000fe200000e0000 */
[----:B0-----:R-:W-:-:S05]  /*0a00*/  VIADD R11, R0, 0xffffff80 ;  /* 0xffffff80000b7836 */ /* 0x001fca0000000000 */
[----:B------:R-:W-:-:S04]  /*0a10*/  SHF.R.S32.HI R0, RZ, 0x1f, R11 ;  /* 0x0000001fff007819 */ /* 0x000fc8000001140b */
[CC--:B------:R-:W-:Y:S02]  /*0a20*/  LEA.HI R4, R0.reuse, R11.reuse, RZ, 0x5 ;  /* 0x0000000b00047211 */ /* 0x0c0fe400078f28ff */
[----:B------:R-:W-:-:S03]  /*0a30*/  LEA.HI R3, R0, R11, RZ, 0x4 ;  /* 0x0000000b00037211 */ /* 0x000fc600078f20ff */
[----:B------:R-:W-:Y:S01]  /*0a40*/  IMAD.SHL.U32 R5, R4, 0x20, RZ ;  /* 0x0000002004057824 */ /* 0x000fe200078e00ff */
[----:B------:R-:W-:Y:S02]  /*0a50*/  LOP3.LUT R4, R3, 0x3fffff0, RZ, 0xc0, !PT ;  /* 0x03fffff003047812 */ /* 0x000fe400078ec0ff */
[----:B------:R-:W-:Y:S02]  /*0a60*/  SHF.R.S32.HI R6, RZ, 0x4, R3 ;  /* 0x00000004ff067819 */ /* 0x000fe40000011403 */
[----:B------:R-:W-:Y:S01]  /*0a70*/  LOP3.LUT R5, R5, 0xfffffc00, RZ, 0xc0, !PT ;  /* 0xfffffc0005057812 */ /* 0x000fe200078ec0ff */
[----:B------:R-:W-:Y:S01]  /*0a80*/  IMAD.IADD R4, R11, 0x1, -R4 ;  /* 0x000000010b047824 */ /* 0x000fe200078e0a04 */
[----:B------:R-:W-:-:S03]  /*0a90*/  LEA.HI R3, R3, R6, RZ, 0x1 ;  /* 0x0000000603037211 */ /* 0x000fc600078f08ff */
[----:B------:R-:W-:Y:S01]  /*0aa0*/  IMAD R4, R4, 0x40, R5 ;  /* 0x0000004004047824 */ /* 0x000fe200078e0205 */
[----:B------:R-:W-:Y:S02]  /*0ab0*/  LEA.HI R5, R0, R11, RZ, 0x2 ;  /* 0x0000000b00057211 */ /* 0x000fe400078f10ff */
[----:B------:R-:W-:Y:S02]  /*0ac0*/  LOP3.LUT R3, R3, 0x1ffffffe, RZ, 0xc0, !PT ;  /* 0x1ffffffe03037812 */ /* 0x000fe400078ec0ff */
[----:B------:R-:W-:Y:S02]  /*0ad0*/  LOP3.LUT R5, R5, 0xfffffffc, RZ, 0xc0, !PT ;  /* 0xfffffffc05057812 */ /* 0x000fe400078ec0ff */
[----:B------:R-:W-:Y:S01]  /*0ae0*/  IADD3 R3, R6, -R3, RZ ;  /* 0x8000000306037210 */ /* 0x000fe20007ffe0ff */
[----:B------:R-:W-:Y:S02]  /*0af0*/  IMAD.MOV.U32 R6, RZ, RZ, -0x2 ;  /* 0xfffffffeff067424 */ /* 0x000fe400078e00ff */
[----:B------:R-:W-:-:S02]  /*0b00*/  IMAD.IADD R5, R11, 0x1, -R5 ;  /* 0x000000010b057824 */ /* 0x000fc400078e0a05 */
[----:B------:R-:W-:-:S03]  /*0b10*/  IMAD R225, R3, 0x8, R4 ;  /* 0x0000000803e17824 */ /* 0x000fc600078e0204 */
[----:B------:R-:W-:-:S04]  /*0b20*/  LEA.HI R3, R5, R5, RZ, 0x1 ;  /* 0x0000000505037211 */ /* 0x000fc800078f08ff */
[----:B------:R-:W-:-:S05]  /*0b30*/  LOP3.LUT R4, R3, 0x1ffffffe, RZ, 0xc0, !PT ;  /* 0x1ffffffe03047812 */ /* 0x000fca00078ec0ff */
[----:B------:R-:W-:Y:S01]  /*0b40*/  IMAD.IADD R5, R5, 0x1, -R4 ;  /* 0x0000000105057824 */ /* 0x000fe200078e0a04 */
[----:B--2---:R-:W-:Y:S02]  /*0b50*/  R2UR UR4, R2 ;  /* 0x00000000020472ca */ /* 0x004fe400000e0000 */
[CC--:B------:R-:W-:Y:S02]  /*0b60*/  LEA.HI R2, R0.reuse, R11.reuse, RZ, 0x7 ;  /* 0x0000000b00027211 */ /* 0x0c0fe400078f38ff */
[----:B------:R-:W-:Y:S02]  /*0b70*/  LEA.HI R0, R0, R11, RZ, 0x3 ;  /* 0x0000000b00007211 */ /* 0x000fe400078f18ff */
[----:B------:R-:W-:Y:S02]  /*0b80*/  LOP3.LUT R220, R2, 0xffffff80, RZ, 0xc0, !PT ;  /* 0xffffff8002dc7812 */ /* 0x000fe400078ec0ff */
[----:B------:R-:W-:Y:S02]  /*0b90*/  SHF.R.S32.HI R221, RZ, 0x7, R2 ;  /* 0x00000007ffdd7819 */ /* 0x000fe40000011402 */
[----:B------:R-:W-:Y:S01]  /*0ba0*/  LOP3.LUT R213, R0, 0xfffffff8, RZ, 0xc0, !PT ;  /* 0xfffffff800d57812 */ /* 0x000fe200078ec0ff */
[C---:B------:R-:W-:Y:S01]  /*0bb0*/  IMAD.IADD R220, R11.reuse, 0x1, -R220 ;  /* 0x000000010bdc7824 */ /* 0x040fe200078e0adc */
[----:B------:R-:W-:Y:S01]  /*0bc0*/  LEA.HI R2, R2, R221, RZ, 0x1 ;  /* 0x000000dd02027211 */ /* 0x000fe200078f08ff */
[----:B------:R-:W-:Y:S01]  /*0bd0*/  ULOP3.LUT UR8, UR4, 0x1, URZ, 0xfc, !UPT ;  /* 0x0000000104087892 */ /* 0x000fe2000f8efc3f */
[----:B------:R-:W-:-:S02]  /*0be0*/  IADD3 R213, R11, -R213, RZ ;  /* 0x800000d50bd57210 */ /* 0x000fc40007ffe0ff */
[----:B------:R-:W-:Y:S01]  /*0bf0*/  SHF.R.S32.HI R7, RZ, 0x1f, R220 ;  /* 0x0000001fff077819 */ /* 0x000fe200000114dc */
[----:B------:R-:W-:Y:S01]  /*0c00*/  UMOV UR4, URZ ;  /* 0x0000003f00047c82 */ /* 0x000fe20008000000 */
[----:B------:R-:W-:Y:S01]  /*0c10*/  LOP3.LUT R2, R2, 0x3fffffe, RZ, 0xc0, !PT ;  /* 0x03fffffe02027812 */ /* 0x000fe200078ec0ff */
[----:B------:R-:W-:Y:S01]  /*0c20*/  IMAD.SHL.U32 R17, R213, 0x8, RZ ;  /* 0x00000008d5117824 */ /* 0x000fe200078e00ff */
[CC--:B------:R-:W-:Y:S01]  /*0c30*/  LEA.HI R8, R7.reuse, R220.reuse, RZ, 0x2 ;  /* 0x000000dc07087211 */ /* 0x0c0fe200078f10ff */
[----:B------:R-:W-:Y:S01]  /*0c40*/  IMAD.U32 R226, RZ, RZ, UR8 ;  /* 0x00000008ffe27e24 */ /* 0x000fe2000f8e00ff */
[----:B------:R-:W-:Y:S01]  /*0c50*/  LEA.HI R7, R7, R220, RZ, 0x5 ;  /* 0x000000dc07077211 */ /* 0x000fe200078f28ff */
[----:B------:R-:W-:Y:S01]  /*0c60*/  IMAD.IADD R2, R221, 0x1, -R2 ;  /* 0x00000001dd027824 */ /* 0x000fe200078e0a02 */
[--C-:B------:R-:W-:Y:S01]  /*0c70*/  SHF.R.S32.HI R9, RZ, 0x2, R8.reuse ;  /* 0x00000002ff097819 */ /* 0x100fe20000011408 */
[C---:B------:R-:W-:Y:S01]  /*0c80*/  VIADD R23, R17.reuse, 0x40 ;  /* 0x0000004011177836 */ /* 0x040fe20000000000 */
[----:B------:R-:W-:Y:S01]  /*0c90*/  SHF.R.S32.HI R10, RZ, 0x1f, R8 ;  /* 0x0000001fff0a7819 */ /* 0x000fe20000011408 */
[C---:B------:R-:W-:Y:S01]  /*0ca0*/  VIADD R22, R17.reuse, 0x80 ;  /* 0x0000008011167836 */ /* 0x040fe20000000000 */
[----:B------:R-:W-:Y:S01]  /*0cb0*/  SHF.R.S32.HI R7, RZ, 0x5, R7 ;  /* 0x00000005ff077819 */ /* 0x000fe20000011407 */
[----:B------:R-:W-:Y:S01]  /*0cc0*/  IMAD.U32 R219, RZ, RZ, UR4 ;  /* 0x00000004ffdb7e24 */ /* 0x000fe2000f8e00ff */
[----:B------:R-:W-:Y:S01]  /*0cd0*/  LEA.HI R10, R10, R9, RZ, 0x3 ;  /* 0x000000090a0a7211 */ /* 0x000fe200078f18ff */
[----:B------:R-:W-:Y:S01]  /*0ce0*/  IMAD.U32 R16, RZ, RZ, UR4 ;  /* 0x00000004ff107e24 */ /* 0x000fe2000f8e00ff */
[----:B------:R-:W-:-:S02]  /*0cf0*/  IADD3 R212, R17, 0xc0, RZ ;  /* 0x000000c011d47810 */ /* 0x000fc40007ffe0ff */
[----:B------:R-:W-:Y:S02]  /*0d00*/  LOP3.LUT R10, R10, 0xfffffff8, RZ, 0xc0, !PT ;  /* 0xfffffff80a0a7812 */ /* 0x000fe400078ec0ff */
[----:B------:R-:W-:Y:S02]  /*0d10*/  SHF.R.S32.HI R218, RZ, 0x3, R0 ;  /* 0x00000003ffda7819 */ /* 0x000fe40000011400 */
[----:B------:R-:W-:Y:S01]  /*0d20*/  SHF.R.S32.HI R3, RZ, 0x1f, R17 ;  /* 0x0000001fff037819 */ /* 0x000fe20000011411 */
[----:B------:R-:W-:Y:S01]  /*0d30*/  IMAD.IADD R10, R9, 0x1, -R10 ;  /* 0x00000001090a7824 */ /* 0x000fe200078e0a0a */
[----:B------:R-:W-:Y:S02]  /*0d40*/  LOP3.LUT R9, R8, 0x7ffffffc, RZ, 0xc0, !PT ;  /* 0x7ffffffc08097812 */ /* 0x000fe400078ec0ff */
[----:B------:R-:W-:Y:S01]  /*0d50*/  SHF.R.S32.HI R0, RZ, 0x1f, R22 ;  /* 0x0000001fff007819 */ /* 0x000fe20000011416 */
[----:B------:R-:W-:Y:S01]  /*0d60*/  IMAD R7, R7, 0x10, R10 ;  /* 0x0000001007077824 */ /* 0x000fe200078e020a */
[----:B------:R-:W-:Y:S01]  /*0d70*/  SHF.R.S32.HI R227, RZ, 0x1f, R212 ;  /* 0x0000001fffe37819 */ /* 0x000fe200000114d4 */
[----:B------:R-:W-:-:S02]  /*0d80*/  IMAD.IADD R9, R220, 0x1, -R9 ;  /* 0x00000001dc097824 */ /* 0x000fc400078e0a09 */
[----:B------:R-:W-:Y:S01]  /*0d90*/  IMAD R222, R2, 0x40, R7 ;  /* 0x0000004002de7824 */ /* 0x000fe200078e0207 */
[----:B------:R-:W-:Y:S01]  /*0da0*/  SHF.R.S32.HI R2, RZ, 0x1f, R23 ;  /* 0x0000001fff027819 */ /* 0x000fe20000011417 */
[----:B------:R-:W-:Y:S02]  /*0db0*/  IMAD R223, R9, R6, 0x50 ;  /* 0x0000005009df7424 */ /* 0x000fe400078e0206 */
[----:B------:R-:W-:-:S07]  /*0dc0*/  IMAD R224, R5, 0x8, R222 ;  /* 0x0000000805e07824 */ /* 0x000fce00078e02de */
.L_x_228:
[----:B------:R-:W-:Y:S01]  /*0dd0*/  ULDC.64 UR8, c[0x0][0xc88] ;  /* 0x0003220000087ab9 */ /* 0x000fe20000000a00 */
[----:B------:R-:W-:Y:S01]  /*0de0*/  ULDC.64 UR10, c[0x0][0xa20] ;  /* 0x00028800000a7ab9 */ /* 0x000fe20000000a00 */
[----:B------:R-:W-:-:S06]  /*0df0*/  UIMAD.WIDE UR8, UR7, 0x4, UR8 ;  /* 0x00000004070878a5 */ /* 0x000fcc000f8e0208 */
[----:B01----:R-:W-:Y:S02]  /*0e00*/  IMAD.U32 R2, RZ, RZ, UR8 ;  /* 0x00000008ff027e24 */ /* 0x003fe4000f8e00ff */
[----:B------:R-:W-:Y:S01]  /*0e10*/  IMAD.U32 R3, RZ, RZ, UR9 ;  /* 0x00000009ff037e24 */ /* 0x000fe2000f8e00ff */
[----:B------:R-:W-:-:S04]  /*0e20*/  ULDC.64 UR8, c[0x0][0xa28] ;  /* 0x00028a0000087ab9 */ /* 0x000fc80000000a00 */
[----:B--2---:R-:W2:Y:S01]  /*0e30*/  LDG.E R2, desc[UR36][R2.64] ;  /* 0x0000002402027981 */ /* 0x004ea2000c1e1900 */
[----:B------:R-:W-:Y:S02]  /*0e40*/  UISETP.NE.U32.AND UP0, UPT, UR8, URZ, UPT ;  /* 0x0000003f0800728c */ /* 0x000fe4000bf05070 */
[----:B------:R-:W-:Y:S02]  /*0e50*/  UISETP.NE.U32.AND UP1, UPT, UR10, URZ, UPT ;  /* 0x0000003f0a00728c */ /* 0x000fe4000bf25070 */
[----:B------:R-:W-:Y:S02]  /*0e60*/  UISETP.NE.AND.EX UP0, UPT, UR9, URZ, UPT, UP0 ;  /* 0x0000003f0900728c */ /* 0x000fe4000bf05300 */
[----:B------:R-:W-:-:S04]  /*0e70*/  UISETP.NE.AND.EX UP1, UPT, UR11, URZ, UPT, UP1 ;  /* 0x0000003f0b00728c */ /* 0x000fc8000bf25310 */
[----:B------:R-:W-:Y:S02]  /*0e80*/  PLOP3.LUT P0, PT, PT, PT, UP0, 0x80, 0x0 ;  /* 0x000000000000781c */ /* 0x000fe40003f0f008 */
[----:B------:R-:W-:Y:S02]  /*0e90*/  PLOP3.LUT P1, PT, PT, PT, UP1, 0x80, 0x0 ;  /* 0x000000000000781c */ /* 0x000fe40003f2f018 */
[----:B--2---:R-:W-:-:S13]  /*0ea0*/  R2UR UR4, R2 ;  /* 0x00000000020472ca */ /* 0x004fda00000e0000 */
[----:B------:R-:W-:Y:S02]  /*0eb0*/  USHF.R.S32.HI UR12, URZ, 0x1f, UR4 ;  /* 0x0000001f3f0c7899 */ /* 0x000fe40008011404 */
[----:B------:R-:W-:Y:S01]  /*0ec0*/  IMAD.U32 R215, RZ, RZ, UR4 ;  /* 0x00000004ffd77e24 */ /* 0x000fe2000f8e00ff */
[----:B------:R-:W-:Y:S02]  /*0ed0*/  @UP0 ULEA UR8, UP2, UR4, UR8, 0x2 ;  /* 0x0000000804080291 */ /* 0x000fe4000f84103f */
[----:B------:R-:W-:Y:S02]  /*0ee0*/  @UP1 ULEA UR10, UP3, UR4, UR10, 0x2 ;  /* 0x0000000a040a1291 */ /* 0x000fe4000f86103f */
[----:B------:R-:W-:Y:S01]  /*0ef0*/  @UP0 ULEA.HI.X UR9, UR4, UR9, UR12, 0x2, UP2 ;  /* 0x0000000904090291 */ /* 0x000fe200090f140c */
[----:B------:R-:W-:Y:S01]  /*0f00*/  IMAD.U32 R216, RZ, RZ, UR5 ;  /* 0x00000005ffd87e24 */ /* 0x000fe2000f8e00ff */
[----:B------:R-:W-:Y:S01]  /*0f10*/  @UP1 ULEA.HI.X UR11, UR4, UR11, UR12, 0x2, UP3 ;  /* 0x0000000b040b1291 */ /* 0x000fe200098f140c */
[----:B------:R-:W-:Y:S01]  /*0f20*/  IMAD.U32 R2, RZ, RZ, UR8 ;  /* 0x00000008ff027e24 */ /* 0x000fe2000f8e00ff */
[----:B------:R-:W-:Y:S01]  /*0f30*/  ULDC UR5, c[0x0][0x2f0] ;  /* 0x0000bc0000057ab9 */ /* 0x000fe20000000800 */
[----:B----4-:R-:W-:Y:S01]  /*0f40*/  IMAD.U32 R4, RZ, RZ, UR10 ;  /* 0x0000000aff047e24 */ /* 0x010fe2000f8e00ff */
[----:B------:R-:W-:Y:S01]  /*0f50*/  MOV R3, UR9 ;  /* 0x0000000900037c02 */ /* 0x000fe20008000f00 */
[----:B------:R-:W-:Y:S01]  /*0f60*/  ULDC.64 UR8, c[0x0][0x418] ;  /* 0x0001060000087ab9 */ /* 0x000fe20000000a00 */
[----:B------:R-:W-:Y:S01]  /*0f70*/  IMAD.U32 R5, RZ, RZ, UR11 ;  /* 0x0000000bff057e24 */ /* 0x000fe2000f8e00ff */
[----:B------:R-:W-:Y:S01]  /*0f80*/  ULDC UR4, c[0x0][0x424] ;  /* 0x0001090000047ab9 */ /* 0x000fe20000000800 */
[----:B------:R-:W-:Y:S01]  /*0f90*/  UMOV UR39, URZ ;  /* 0x0000003f00277c82 */ /* 0x000fe20008000000 */
[----:B------:R-:W2:Y:S01]  /*0fa0*/  @P0 LDG.E R2, desc[UR36][R2.64] ;  /* 0x0000002402020981 */ /* 0x000ea2000c1e1900 */
[----:B------:R-:W-:-:S03]  /*0fb0*/  IMAD.U32 R217, RZ, RZ, UR12 ;  /* 0x0000000cffd97e24 */ /* 0x000fc6000f8e00ff */
[----:B---3--:R-:W3:Y:S01]  /*0fc0*/  @P1 LDG.E R4, desc[UR36][R4.64] ;  /* 0x0000002404041981 */ /* 0x008ee2000c1e1900 */
[----:B------:R-:W-:-:S04]  /*0fd0*/  UISETP.NE.U32.AND UP0, UPT, UR8, URZ, UPT ;  /* 0x0000003f0800728c */ /* 0x000fc8000bf05070 */
[----:B------:R-:W-:-:S04]  /*0fe0*/  UISETP.NE.AND.EX UP0, UPT, UR9, URZ, UPT, UP0 ;  /* 0x0000003f0900728c */ /* 0x000fc8000bf05300 */
[----:B------:R-:W-:-:S04]  /*0ff0*/  USEL UR4, UR4, 0x1, UP0 ;  /* 0x0000000104047887 */ /* 0x000fc80008000000 */
[----:B------:R-:W-:Y:S01]  /*1000*/  UIMAD UR4, UR4, UR5, URZ ;  /* 0x00000005040472a4 */ /* 0x000fe2000f8e023f */
[----:B------:R-:W-:Y:S01]  /*1010*/  IMAD.MOV.U32 R0, RZ, RZ, RZ ;  /* 0x000000ffff007224 */ /* 0x000fe200078e00ff */
        /* <DEDUP_REMOVED lines=28> */
[----:B------:R-:W-:Y:S01]  /*11e0*/  IMAD.MOV.U32 R166, RZ, RZ, RZ ;  /* 0x000000ffffa67224 */ /* 0x000fe200078e00ff */
        /* <DEDUP_REMOVED lines=26> */
[----:B------:R-:W-:Y:S02]  /*1390*/  IMAD.MOV.U32 R41, RZ, RZ, RZ ;  /* 0x000000ffff297224 */ /* 0x000fe400078e00ff */
[----:B------:R-:W-:Y:S01]  /*13a0*/  IMAD.U32 R214, RZ, RZ, UR6 ;  /* 0x00000006ffd67e24 */ /* 0x000fe2000f8e00ff */
[----:B--2---:R-:W-:Y:S02]  /*13b0*/  @P0 R2UR UR39, R2 ;  /* 0x00000000022702ca */ /* 0x004fe400000e0000 */
[----:B------:R-:W-:Y:S02]  /*13c0*/  CS2R R2, SRZ ;  /* 0x0000000000027805 */ /* 0x000fe4000001ff00 */
[----:B---3--:R-:W-:Y:S02]  /*13d0*/  @P1 R2UR UR4, R4 ;  /* 0x00000000040412ca */ /* 0x008fe400000e0000 */
[----:B------:R-:W-:Y:S01]  /*13e0*/  PLOP3.LUT P0, PT, PT, PT, PT, 0x80, 0x0 ;  /* 0x000000000000781c */ /* 0x000fe20003f0f070 */
[----:B------:R-:W-:-:S12]  /*13f0*/  @P1 BRA `(.L_x_183) ;  /* 0x0000000000381947 */ /* 0x000fd80003800000 */
[----:B------:R-:W-:Y:S02]  /*1400*/  ULDC.64 UR6, c[0x0][0xa08] ;  /* 0x0002820000067ab9 */ /* 0x000fe40000000a00 */
[----:B------:R-:W-:-:S04]  /*1410*/  ISETP.NE.U32.AND P1, PT, RZ, UR6, PT ;  /* 0x00000006ff007c0c */ /* 0x000fc8000bf25070 */
[----:B------:R-:W-:-:S13]  /*1420*/  ISETP.NE.AND.EX P1, PT, RZ, UR7, PT, P1 ;  /* 0x00000007ff007c0c */ /* 0x000fda000bf25310 */
[----:B------:R-:W-:Y:S05]  /*1430*/  @!P1 BRA `(.L_x_183) ;  /* 0x0000000000289947 */ /* 0x000fea0003800000 */
[----:B------:R-:W-:Y:S01]  /*1440*/  R2UR UR6, R215 ;  /* 0x00000000d70672ca */ /* 0x000fe200000e0000 */
[----:B------:R-:W-:-:S12]  /*1450*/  ULDC.64 UR4, c[0x0][0xa08] ;  /* 0x0002820000047ab9 */ /* 0x000fd80000000a00 */
[----:B------:R-:W-:-:S06]  /*1460*/  UIMAD.WIDE UR4, UR6, 0x4, UR4 ;  /* 0x00000004060478a5 */ /* 0x000fcc000f8e0204 */
[----:B------:R-:W-:Y:S01]  /*1470*/  MOV R4, UR4 ;  /* 0x0000000400047c02 */ /* 0x000fe20008000f00 */
[----:B------:R-:W-:-:S05]  /*1480*/  IMAD.U32 R5, RZ, RZ, UR5 ;  /* 0x00000005ff057e24 */ /* 0x000fca000f8e00ff */
[----:B------:R-:W2:Y:S04]  /*1490*/  LDG.E R7, desc[UR36][R4.64] ;  /* 0x0000002404077981 */ /* 0x000ea8000c1e1900 */
[----:B------:R-:W3:Y:S01]  /*14a0*/  LDG.E R6, desc[UR36][R4.64+0x4] ;  /* 0x0000042404067981 */ /* 0x000ee2000c1e1900 */
[----:B--2---:R-:W-:Y:S02]  /*14b0*/  R2UR UR4, R7 ;  /* 0x00000000070472ca */ /* 0x004fe400000e0000 */
[----:B---3--:R-:W-:-:S13]  /*14c0*/  R2UR UR5, R6 ;  /* 0x00000000060572ca */ /* 0x008fda00000e0000 */
[----:B------:R-:W-:-:S12]  /*14d0*/  UIADD3 UR4, -UR4, UR5, URZ ;  /* 0x0000000504047290 */ /* 0x000fd8000fffe13f */
.L_x_183:
[----:B------:R-:W-:Y:S01]  /*14e0*/  UIADD3 UR39, -UR39, UR4, URZ ;  /* 0x0000000427277290 */ /* 0x000fe2000fffe13f */
[----:B------:R-:W-:Y:S01]  /*14f0*/  IMAD.MOV.U32 R40, RZ, RZ, RZ ;  /* 0x000000ffff287224 */ /* 0x000fe200078e00ff */
[----:B------:R-:W-:Y:S02]  /*1500*/  CS2R R162, SRZ ;  /* 0x0000000000a27805 */ /* 0x000fe4000001ff00 */
[----:B------:R-:W-:Y:S01]  /*1510*/  CS2R R34, SRZ ;  /* 0x0000000000227805 */ /* 0x000fe2000001ff00 */
[----:B------:R-:W-:Y:S01]  /*1520*/  UISETP.GE.AND UP0, UPT, UR39, 0x1, UPT ;  /* 0x000000012700788c */ /* 0x000fe2000bf06270 */
[----:B------:R-:W-:Y:S01]  /*1530*/  CS2R R36, SRZ ;  /* 0x0000000000247805 */ /* 0x000fe2000001ff00 */
[----:B------:R-:W-:Y:S01]  /*1540*/  UIADD3 UR4, UR39, 0x4f, URZ ;  /* 0x0000004f27047890 */ /* 0x000fe2000fffe03f */
[----:B------:R-:W-:Y:S02]  /*1550*/  CS2R R32, SRZ ;  /* 0x0000000000207805 */ /* 0x000fe4000001ff00 */
[----:B------:R-:W-:-:S02]  /*1560*/  CS2R R164, SRZ ;  /* 0x0000000000a47805 */ /* 0x000fc4000001ff00 */
[----:B------:R-:W-:Y:S02]  /*1570*/  CS2R R26, SRZ ;  /* 0x00000000001a7805 */ /* 0x000fe4000001ff00 */
[----:B------:R-:W-:Y:S01]  /*1580*/  PLOP3.LUT P1, PT, PT, PT, UP0, 0x80, 0x0 ;  /* 0x000000000000781c */ /* 0x000fe20003f2f008 */
[----:B------:R-:W-:Y:S01]  /*1590*/  UIMAD.WIDE UR4, UR4, 0x66666667, URZ ;  /* 0x66666667040478a5 */ /* 0x000fe2000f8e023f */
[----:B------:R-:W-:Y:S02]  /*15a0*/  CS2R R28, SRZ ;  /* 0x00000000001c7805 */ /* 0x000fe4000001ff00 */
[----:B------:R-:W-:Y:S01]  /*15b0*/  CS2R R24, SRZ ;  /* 0x0000000000187805 */ /* 0x000fe2000001ff00 */
[----:B------:R-:W-:-:S04]  /*15c0*/  USHF.R.U32.HI UR60, URZ, 0x1f, UR5 ;  /* 0x0000001f3f3c7899 */ /* 0x000fc80008011605 */
[----:B------:R-:W-:-:S04]  /*15d0*/  ULEA.HI.SX32 UR60, UR5, UR60, 0x1b ;  /* 0x0000003c053c7291 */ /* 0x000fc8000f8fda3f */
[----:B------:R-:W-:Y:S08]  /*15e0*/  @!P1 BRA `(.L_x_184) ;  /* 0x00000094005c9947 */ /* 0x000ff00003800000 */
[----:B------:R-:W0:Y:S01]  /*15f0*/  SHFL.IDX PT, R0, R221, RZ, 0x1f ;  /* 0x00001fffdd007589 */ /* 0x000e2200000e0000 */
[----:B------:R-:W1:Y:S01]  /*1600*/  S2UR UR61, SR_CgaCtaId ;  /* 0x00000000003d79c3 */ /* 0x000e620000008800 */
[----:B------:R-:W-:Y:S01]  /*1610*/  UMOV UR40, 0x400 ;  /* 0x0000040000287882 */ /* 0x000fe20000000000 */
[----:B0-----:R-:W-:Y:S01]  /*1620*/  R2UR UR4, R0 ;  /* 0x00000000000472ca */ /* 0x001fe200000e0000 */
[----:B-1----:R-:W-:-:S04]  /*1630*/  ULEA UR40, UR61, UR40, 0x18 ;  /* 0x000000283d287291 */ /* 0x002fc8000f8ec03f */
[----:B------:R-:W-:-:S04]  /*1640*/  UIADD3 UR6, UR40, 0x14400, URZ ;  /* 0x0001440028067890 */ /* 0x000fc8000fffe03f */
[----:B------:R-:W-:-:S04]  /*1650*/  ULOP3.LUT UP0, URZ, UR6, 0x9f, URZ, 0xc0, !UPT ;  /* 0x0000009f063f7892 */ /* 0x000fc8000f80c03f */
[----:B------:R-:W-:Y:S02]  /*1660*/  ULEA.HI UR5, UR4, UR4, URZ, 0x1 ;  /* 0x0000000404057291 */ /* 0x000fe4000f8f083f */
[----:B------:R-:W-:Y:S02]  /*1670*/  PLOP3.LUT P0, PT, PT, PT, UP0, 0x80, 0x0 ;  /* 0x000000000000781c */ /* 0x000fe40003f0f008 */
[----:B------:R-:W-:-:S04]  /*1680*/  ULOP3.LUT UR5, UR5, 0x1e, URZ, 0xc0, !UPT ;  /* 0x0000001e05057892 */ /* 0x000fc8000f8ec03f */
[----:B------:R-:W-:-:S04]  /*1690*/  UIADD3 UR5, UR4, -UR5, URZ ;  /* 0x8000000504057290 */ /* 0x000fc8000fffe03f */
[----:B------:R-:W-:-:S04]  /*16a0*/  ULEA UR5, UR5, UR6, 0xd ;  /* 0x0000000605057291 */ /* 0x000fc8000f8e683f */
[----:B------:R-:W-:-:S04]  /*16b0*/  USHF.R.U32.HI UR5, URZ, 0x4, UR5 ;  /* 0x000000043f057899 */ /* 0x000fc80008011605 */
[----:B------:R-:W-:Y:S01]  /*16c0*/  ULOP3.LUT UR41, UR5, 0x3fff, URZ, 0xc0, !UPT ;  /* 0x00003fff05297892 */ /* 0x000fe2000f8ec03f */
[----:B------:R-:W-:Y:S11]  /*16d0*/  @!P0 BRA `(.L_x_185) ;  /* 0x0000000000408947 */ /* 0x000ff60003800000 */
[----:B------:R-:W-:Y:S01]  /*16e0*/  MOV R0, 0x0 ;  /* 0x0000000000007802 */ /* 0x000fe20000000f00 */
[----:B------:R-:W-:Y:S01]  /*16f0*/  ULDC.64 UR4, c[0x4][0x138] ;  /* 0x01004e0000047ab9 */ /* 0x000fe20000000a00 */
[----:B------:R-:W-:Y:S01]  /*1700*/  ULDC.64 UR6, c[0x4][0xb8] ;  /* 0x01002e0000067ab9 */ /* 0x000fe20000000a00 */
[----:B------:R-:W-:Y:S01]  /*1710*/  IMAD.U32 R4, RZ, RZ, UR4 ;  /* 0x00000004ff047e24 */ /* 0x000fe2000f8e00ff */
[----:B------:R0:W1:Y:S01]  /*1720*/  LDC.64 R2, c[0x4][R0] ;  /* 0x0100000000027b82 */ /* 0x0000620000000a00 */
[----:B------:R-:W-:Y:S01]  /*1730*/  IMAD.U32 R5, RZ, RZ, UR5 ;  /* 0x00000005ff057e24 */ /* 0x000fe2000f8e00ff */
[----:B------:R-:W-:Y:S01]  /*1740*/  ULDC.64 UR4, c[0x4][0x140] ;  /* 0x0100500000047ab9 */ /* 0x000fe20000000a00 */
[----:B------:R-:W-:Y:S01]  /*1750*/  IMAD.U32 R10, RZ, RZ, UR6 ;  /* 0x00000006ff0a7e24 */ /* 0x000fe2000f8e00ff */
[----:B------:R-:W-:Y:S01]  /*1760*/  MOV R11, UR7 ;  /* 0x00000007000b7c02 */ /* 0x000fe20008000f00 */
[----:B------:R-:W-:Y:S02]  /*1770*/  IMAD.U32 R6, RZ, RZ, UR4 ;  /* 0x00000004ff067e24 */ /* 0x000fe4000f8e00ff */
[----:B------:R-:W-:-:S02]  /*1780*/  IMAD.U32 R7, RZ, RZ, UR5 ;  /* 0x00000005ff077e24 */ /* 0x000fc4000f8e00ff */
[----:B------:R-:W-:Y:S02]  /*1790*/  IMAD.MOV.U32 R8, RZ, RZ, 0x70 ;  /* 0x00000070ff087424 */ /* 0x000fe400078e00ff */
[----:B------:R-:W-:Y:S02]  /*17a0*/  IMAD.MOV.U32 R12, RZ, RZ, 0x1 ;  /* 0x00000001ff0c7424 */ /* 0x000fe400078e00ff */
[----:B0-----:R-:W-:-:S07]  /*17b0*/  IMAD.MOV.U32 R13, RZ, RZ, RZ ;  /* 0x000000ffff0d7224 */ /* 0x001fce00078e00ff */
[----:B------:R-:W-:-:S07]  /*17c0*/  LEPC R20, `(.L_x_185) ;  /* 0x000000001014794e */ /* 0x000fce0000000000 */
[----:B-1----:R-:W-:Y:S05]  /*17d0*/  CALL.ABS.NOINC R2 ;  /* 0x0000000002007343 */ /* 0x002fea0003c00000 */
.L_x_185:
[----:B------:R-:W-:Y:S02]  /*17e0*/  R2UR UR6, R219 ;  /* 0x00000000db0672ca */ /* 0x000fe400000e0000 */
[----:B------:R-:W-:-:S11]  /*17f0*/  R2UR UR5, R226 ;  /* 0x00000000e20572ca */ /* 0x000fd600000e0000 */
[----:B------:R-:W-:Y:S02]  /*1800*/  ULEA.HI UR4, UR6, UR6, URZ, 0x1 ;  /* 0x0000000606047291 */ /* 0x000fe4000f8f083f */
[----:B------:R-:W-:Y:S02]  /*1810*/  IMAD.U32 R2, RZ, RZ, UR5 ;  /* 0x00000005ff027e24 */ /* 0x000fe4000f8e00ff */
[----:B------:R-:W-:-:S03]  /*1820*/  ULOP3.LUT UR4, UR4, 0xfffffffe, URZ, 0xc0, !UPT ;  /* 0xfffffffe04047892 */ /* 0x000fc6000f8ec03f */
[----:B------:R-:W-:Y:S01]  /*1830*/  ISETP.NE.AND P0, PT, R2, 0x3, PT ;  /* 0x000000030200780c */ /* 0x000fe20003f05270 */
[----:B------:R-:W-:-:S06]  /*1840*/  UIADD3 UR4, UR6, -UR4, URZ ;  /* 0x8000000406047290 */ /* 0x000fcc000fffe03f */
[----:B------:R-:W-:-:S05]  /*1850*/  IMAD.U32 R0, RZ, RZ, UR4 ;  /* 0x00000004ff007e24 */ /* 0x000fca000f8e00ff */
[----:B------:R-:W-:-:S04]  /*1860*/  SHF.L.U32 R0, R0, 0x1f, RZ ;  /* 0x0000001f00007819 */ /* 0x000fc800000006ff */
[----:B------:R-:W0:Y:S02]  /*1870*/  SYNCS.PHASECHK.TRANS64.TRYWAIT P1, [UR40+0x38800], R0 ;  /* 0x03880000ff0075a7 */ /* 0x000e240008020168 */
[----:B0-----:R-:W-:Y:S05]  /*1880*/  @!P1 BRA `(.L_x_186) ;  /* 0x0000011800049947 */ /* 0x001fea0003800000 */
.L_x_317:
[----:B------:R-:W-:Y:S05]  /*1890*/  @!P0 BRA `(.L_x_187) ;  /* 0x0000000000048947 */ /* 0x000fea0003800000 */
[----:B------:R-:W-:Y:S01]  /*18a0*/  BPT.TRAP 0x1 ;  /* 0x000000040000795c */ /* 0x000fe20000300000 */
.L_x_187:
        /* <DEDUP_REMOVED lines=8> */
.L_x_188:
[----:B------:R-:W-:Y:S01]  /*1930*/  MOV R151, RZ ;  /* 0x000000ff00977202 */ /* 0x000fe20000000f00 */
[----:B-1----:R-:W-:Y:S06]  /*1940*/  @P1 BRA `(.L_x_189) ;  /* 0x0000000000081947 */ /* 0x002fec0003800000 */
[----:B------:R-:W1:Y:S02]  /*1950*/  SYNCS.PHASECHK.TRANS64.TRYWAIT P1, [R0+URZ+0x38830], R3 ;  /* 0x03883003000075a7 */ /* 0x000e64000802017f */
[----:B-1----:R-:W-:Y:S05]  /*1960*/  @!P1 BRA `(.L_x_190) ;  /* 0x0000011400e49947 */ /* 0x002fea0003800000 */
.L_x_189:
        /* <DEDUP_REMOVED lines=19> */
[----:B------:R-:W-:Y:S01]  /*1aa0*/  IMAD.U32 R19, RZ, RZ, UR4 ;  /* 0x00000004ff137e24 */ /* 0x000fe2000f8e00ff */
        /* <DEDUP_REMOVED lines=250> */
[----:B------:R-:W-:Y:S01]  /*2a50*/  IMAD.U32 R7, RZ, RZ, UR13 ;  /* 0x0000000dff077e24 */ /* 0x000fe2000f8e00ff */
        /* <DEDUP_REMOVED lines=308> */
.L_x_191:
        /* <DEDUP_REMOVED lines=161> */
[----:B------:R-:W-:Y:S01]  /*47b0*/  FSEL R26, R26, -INF , P4 ;  /* 0xff8000001a1a7808 */ /* 0x000fe20002000000 */
[----:B------:R-:W0:Y:S01]  /*47c0*/  SHFL.BFLY PT, R2, R5, 0x2, 0x1f ;  /* 0x0c401f0005027f89 */ /* 0x000e2200000e0000 */
[----:B------:R-:W-:Y:S01]  /*47d0*/  FSEL R27, R27, -INF , P3 ;  /* 0xff8000001b1b7808 */ /* 0x000fe20001800000 */
[--C-:B------:R-:W-:Y:S01]  /*47e0*/  IMAD.MOV.U32 R65, RZ, RZ, R151.reuse ;  /* 0x000000ffff417224 */ /* 0x100fe200078e0097 */
[----:B------:R-:W-:Y:S01]  /*47f0*/  FSEL R30, R30, -INF , P2 ;  /* 0xff8000001e1e7808 */ /* 0x000fe20001000000 */
[----:B------:R-:W-:Y:S01]  /*4800*/  IMAD.MOV.U32 R64, RZ, RZ, R151 ;  /* 0x000000ffff407224 */ /* 0x000fe200078e0097 */
[----:B------:R-:W-:-:S02]  /*4810*/  FSEL R31, R31, -INF , P1 ;  /* 0xff8000001f1f7808 */ /* 0x000fc40000800000 */
[-C--:B------:R-:W-:Y:S02]  /*4820*/  MOV R134, R151.reuse ;  /* 0x0000009700867202 */ /* 0x080fe40000000f00 */
[-C--:B------:R-:W-:Y:S02]  /*4830*/  MOV R126, R151.reuse ;  /* 0x00000097007e7202 */ /* 0x080fe40000000f00 */
[-C--:B------:R-:W-:Y:S02]  /*4840*/  MOV R118, R151.reuse ;  /* 0x0000009700767202 */ /* 0x080fe40000000f00 */
[-C--:B------:R-:W-:Y:S02]  /*4850*/  MOV R110, R151.reuse ;  /* 0x00000097006e7202 */ /* 0x080fe40000000f00 */
[-C--:B------:R-:W-:Y:S02]  /*4860*/  MOV R102, R151.reuse ;  /* 0x0000009700667202 */ /* 0x080fe40000000f00 */
[----:B------:R-:W-:-:S02]  /*4870*/  MOV R94, R151 ;  /* 0x00000097005e7202 */ /* 0x000fc40000000f00 */
[-C--:B------:R-:W-:Y:S02]  /*4880*/  MOV R86, R151.reuse ;  /* 0x0000009700567202 */ /* 0x080fe40000000f00 */
[-C--:B------:R-:W-:Y:S02]  /*4890*/  MOV R78, R151.reuse ;  /* 0x00000097004e7202 */ /* 0x080fe40000000f00 */
[----:B------:R-:W-:Y:S02]  /*48a0*/  MOV R70, R151 ;  /* 0x0000009700467202 */ /* 0x000fe40000000f00 */
[----:B0-----:R-:W-:-:S05]  /*48b0*/  FMNMX.FTZ R18, R5, R2, !PT ;  /* 0x0000000205127209 */ /* 0x001fca0007810000 */
[----:B------:R-:W0:Y:S02]  /*48c0*/  SHFL.BFLY PT, R3, R18, 0x1, 0x1f ;  /* 0x0c201f0012037f89 */ /* 0x000e2400000e0000 */
[----:B0-----:R-:W-:Y:S02]  /*48d0*/  FMNMX.FTZ R4, R18, R3, !PT ;  /* 0x0000000312047209 */ /* 0x001fe40007810000 */
[----:B------:R-:W-:Y:S02]  /*48e0*/  FMNMX.FTZ R3, R58, R59, !PT ;  /* 0x0000003b3a037209 */ /* 0x000fe40007810000 */
        /* <DEDUP_REMOVED lines=28> */
[--C-:B------:R-:W-:Y:S01]  /*4ab0*/  FFMA.FTZ R36, R36, UR5, -R20.reuse ;  /* 0x0000000524247c23 */ /* 0x100fe20008010814 */
[--C-:B------:R-:W-:Y:S01]  /*4ac0*/  FFMA.FTZ R37, R37, UR5, -R20.reuse ;  /* 0x0000000525257c23 */ /* 0x100fe20008010814 */
[----:B------:R-:W-:Y:S01]  /*4ad0*/  FMNMX.FTZ R3, R43, R2, !PT ;  /* 0x000000022b037209 */ /* 0x000fe20007810000 */
[--C-:B------:R-:W-:Y:S01]  /*4ae0*/  FFMA.FTZ R24, R24, UR5, -R20.reuse ;  /* 0x0000000518187c23 */ /* 0x100fe20008010814 */
[--C-:B------:R-:W-:Y:S01]  /*4af0*/  FFMA.FTZ R25, R25, UR5, -R20.reuse ;  /* 0x0000000519197c23 */ /* 0x100fe20008010814 */
[--C-:B------:R-:W-:Y:S01]  /*4b00*/  FFMA.FTZ R28, R28, UR5, -R20.reuse ;  /* 0x000000051c1c7c23 */ /* 0x100fe20008010814 */
[----:B------:R-:W-:Y:S01]  /*4b10*/  FMNMX.FTZ R2, R46, R3, !PT ;  /* 0x000000032e027209 */ /* 0x000fe20007810000 */
[----:B------:R-:W2:Y:S01]  /*4b20*/  MUFU.EX2 R61, R61 ;  /* 0x0000003d003d7308 */ /* 0x000ea20000000800 */
[----:B0-----:R-:W-:Y:S01]  /*4b30*/  FADD.FTZ R21, R56, R57 ;  /* 0x0000003938157221 */ /* 0x001fe20000010000 */
[----:B------:R-:W-:Y:S01]  /*4b40*/  FFMA.FTZ R20, R29, UR5, -R20 ;  /* 0x000000051d147c23 */ /* 0x000fe20008010814 */
[----:B------:R-:W-:-:S02]  /*4b50*/  FMNMX.FTZ R3, R47, R2, !PT ;  /* 0x000000022f037209 */ /* 0x000fc40007810000 */
[----:B------:R-:W-:Y:S01]  /*4b60*/  F2FP.BF16.F32.PACK_AB R208, R57, R56 ;  /* 0x0000003839d0723e */ /* 0x000fe200000010ff */
[----:B------:R-:W-:Y:S01]  /*4b70*/  IMAD.MOV.U32 R57, RZ, RZ, R151 ;  /* 0x000000ffff397224 */ /* 0x000fe200078e0097 */
[----:B------:R-:W-:Y:S01]  /*4b80*/  FMNMX.FTZ R2, R34, R3, !PT ;  /* 0x0000000322027209 */ /* 0x000fe20007810000 */
[----:B------:R-:W0:Y:S01]  /*4b90*/  MUFU.EX2 R48, R48 ;  /* 0x0000003000307308 */ /* 0x000e220000000800 */
[----:B-1----:R-:W-:Y:S01]  /*4ba0*/  FADD.FTZ R18, R60, R21 ;  /* 0x000000153c127221 */ /* 0x002fe20000010000 */
[----:B------:R-:W-:Y:S01]  /*4bb0*/  IMAD.MOV.U32 R56, RZ, RZ, R151 ;  /* 0x000000ffff387224 */ /* 0x000fe200078e0097 */
[----:B------:R-:W-:-:S04]  /*4bc0*/  FMNMX.FTZ R3, R35, R2, !PT ;  /* 0x0000000223037209 */ /* 0x000fc80007810000 */
[----:B------:R-:W-:Y:S01]  /*4bd0*/  FMNMX.FTZ R2, R38, R3, !PT ;  /* 0x0000000326027209 */ /* 0x000fe20007810000 */
[----:B------:R-:W1:Y:S01]  /*4be0*/  MUFU.EX2 R49, R49 ;  /* 0x0000003100317308 */ /* 0x000e620000000800 */
[C---:B--2---:R-:W-:Y:S01]  /*4bf0*/  FADD.FTZ R21, R61.reuse, R18 ;  /* 0x000000123d157221 */ /* 0x044fe20000010000 */
[----:B------:R-:W-:Y:S01]  /*4c00*/  F2FP.BF16.F32.PACK_AB R210, R61, R60 ;  /* 0x0000003c3dd2723e */ /* 0x000fe200000010ff */
[--C-:B------:R-:W-:Y:S01]  /*4c10*/  IMAD.MOV.U32 R61, RZ, RZ, R151.reuse ;  /* 0x000000ffff3d7224 */ /* 0x100fe200078e0097 */
[----:B------:R-:W-:Y:S01]  /*4c20*/  FMNMX.FTZ R3, R39, R2, !PT ;  /* 0x0000000227037209 */ /* 0x000fe20007810000 */
[----:B------:R-:W-:-:S03]  /*4c30*/  IMAD.MOV.U32 R60, RZ, RZ, R151 ;  /* 0x000000ffff3c7224 */ /* 0x000fc600078e0097 */
[----:B------:R-:W-:Y:S01]  /*4c40*/  FMNMX.FTZ R2, R26, R3, !PT ;  /* 0x000000031a027209 */ /* 0x000fe20007810000 */
[----:B------:R-:W-:Y:S01]  /*4c50*/  MUFU.EX2 R52, R52 ;  /* 0x0000003400347308 */ /* 0x000fe20000000800 */
[----:B0-----:R-:W-:Y:S02]  /*4c60*/  FADD.FTZ R18, R48, R21 ;  /* 0x0000001530127221 */ /* 0x001fe40000010000 */
[----:B------:R-:W-:-:S04]  /*4c70*/  FMNMX.FTZ R3, R27, R2, !PT ;  /* 0x000000021b037209 */ /* 0x000fc80007810000 */
[----:B------:R-:W-:Y:S01]  /*4c80*/  FMNMX.FTZ R2, R30, R3, !PT ;  /* 0x000000031e027209 */ /* 0x000fe20007810000 */
[----:B------:R-:W0:Y:S01]  /*4c90*/  MUFU.EX2 R53, R53 ;  /* 0x0000003500357308 */ /* 0x000e220000000800 */
[C---:B-1----:R-:W-:Y:S01]  /*4ca0*/  FADD.FTZ R29, R49.reuse, R18 ;  /* 0x00000012311d7221 */ /* 0x042fe20000010000 */
[----:B------:R-:W-:Y:S01]  /*4cb0*/  F2FP.BF16.F32.PACK_AB R204, R49, R48 ;  /* 0x0000003031cc723e */ /* 0x000fe200000010ff */
[--C-:B------:R-:W-:Y:S01]  /*4cc0*/  IMAD.MOV.U32 R49, RZ, RZ, R151.reuse ;  /* 0x000000ffff317224 */ /* 0x100fe200078e0097 */
[----:B------:R-:W-:Y:S01]  /*4cd0*/  FMNMX.FTZ R2, R31, R2, !PT ;  /* 0x000000021f027209 */ /* 0x000fe20007810000 */
[----:B------:R-:W-:-:S03]  /*4ce0*/  IMAD.MOV.U32 R48, RZ, RZ, R151 ;  /* 0x000000ffff307224 */ /* 0x000fc600078e0097 */
[----:B------:R-:W-:Y:S01]  /*4cf0*/  MUFU.EX2 R40, R40 ;  /* 0x0000002800287308 */ /* 0x000fe20000000800 */
[----:B------:R-:W1:Y:S07]  /*4d00*/  SHFL.BFLY PT, R3, R2, 0x2, 0x1f ;  /* 0x0c401f0002037f89 */ /* 0x000e6e00000e0000 */
[----:B------:R-:W2:Y:S01]  /*4d10*/  MUFU.EX2 R41, R41 ;  /* 0x0000002900297308 */ /* 0x000ea20000000800 */
[----:B0-----:R-:W-:-:S07]  /*4d20*/  F2FP.BF16.F32.PACK_AB R206, R53, R52 ;  /* 0x0000003435ce723e */ /* 0x001fce00000010ff */
[----:B------:R-:W-:Y:S08]  /*4d30*/  MUFU.EX2 R44, R44 ;  /* 0x0000002c002c7308 */ /* 0x000ff00000000800 */
[----:B------:R-:W0:Y:S01]  /*4d40*/  MUFU.EX2 R45, R45 ;  /* 0x0000002d002d7308 */ /* 0x000e220000000800 */
[----:B-1----:R-:W-:Y:S02]  /*4d50*/  FMNMX.FTZ R5, R2, R3, !PT ;  /* 0x0000000302057209 */ /* 0x002fe40007810000 */
[----:B--2---:R-:W-:-:S03]  /*4d60*/  F2FP.BF16.F32.PACK_AB R200, R41, R40 ;  /* 0x0000002829c8723e */ /* 0x004fc600000010ff */
[----:B------:R-:W1:Y:S02]  /*4d70*/  SHFL.BFLY PT, R2, R5, 0x1, 0x1f ;  /* 0x0c201f0005027f89 */ /* 0x000e6400000e0000 */
[----:B------:R-:W-:Y:S08]  /*4d80*/  MUFU.EX2 R32, R32 ;  /* 0x0000002000207308 */ /* 0x000ff00000000800 */
[----:B------:R-:W2:Y:S01]  /*4d90*/  MUFU.EX2 R33, R33 ;  /* 0x0000002100217308 */ /* 0x000ea20000000800 */
[----:B0-----:R-:W-:-:S07]  /*4da0*/  F2FP.BF16.F32.PACK_AB R202, R45, R44 ;  /* 0x0000002c2dca723e */ /* 0x001fce00000010ff */
[----:B------:R-:W-:Y:S01]  /*4db0*/  MUFU.EX2 R36, R36 ;  /* 0x0000002400247308 */ /* 0x000fe20000000800 */
[----:B-1----:R-:W-:-:S07]  /*4dc0*/  FMNMX.FTZ R3, R5, R2, !PT ;  /* 0x0000000205037209 */ /* 0x002fce0007810000 */
[----:B------:R0:W-:Y:S01]  /*4dd0*/  MUFU.EX2 R5, R20 ;  /* 0x0000001400057308 */ /* 0x0001e20000000800 */
[----:B--2---:R-:W-:Y:S01]  /*4de0*/  F2FP.BF16.F32.PACK_AB R196, R33, R32 ;  /* 0x0000002021c4723e */ /* 0x004fe200000010ff */
[C---:B------:R-:W-:Y:S01]  /*4df0*/  FMUL.FTZ R2, R3.reuse, UR5 ;  /* 0x0000000503027c20 */ /* 0x040fe20008410000 */
[----:B------:R-:W-:-:S04]  /*4e00*/  FSETP.NEU.FTZ.AND P1, PT, R3, -INF , PT ;  /* 0xff8000000300780b */ /* 0x000fc80003f3d000 */
[----:B------:R-:W-:Y:S01]  /*4e10*/  FSEL R2, R2, RZ, P1 ;  /* 0x000000ff02027208 */ /* 0x000fe20000800000 */
[----:B0-----:R-:W-:Y:S01]  /*4e20*/  FADD.FTZ R20, R52, R29 ;  /* 0x0000001d34147221 */ /* 0x001fe20000010000 */
[----:B------:R-:W0:Y:S01]  /*4e30*/  MUFU.EX2 R37, R37 ;  /* 0x0000002500257308 */ /* 0x000e220000000800 */
[----:B------:R-:W-:Y:S01]  /*4e40*/  PLOP3.LUT P1, PT, PT, PT, UP0, 0x80, 0x0 ;  /* 0x000000000000781c */ /* 0x000fe20003f2f008 */
[----:B------:R-:W-:Y:S02]  /*4e50*/  IMAD.MOV.U32 R52, RZ, RZ, R151 ;  /* 0x000000ffff347224 */ /* 0x000fe400078e0097 */
[--C-:B------:R-:W-:Y:S01]  /*4e60*/  FFMA.FTZ R58, R58, UR5, -R2.reuse ;  /* 0x000000053a3a7c23 */ /* 0x100fe20008010802 */
        /* <DEDUP_REMOVED lines=9> */
[----:B------:R-:W-:Y:S01]  /*4f00*/  FFMA.FTZ R43, R43, UR5, -R2 ;  /* 0x000000052b2b7c23 */ /* 0x000fe20008010802 */
[----:B------:R-:W-:Y:S01]  /*4f10*/  FADD.FTZ R29, R53, R20 ;  /* 0x00000014351d7221 */ /* 0x000fe20000010000 */
[--C-:B------:R-:W-:Y:S01]  /*4f20*/  FFMA.FTZ R46, R46, UR5, -R2.reuse ;  /* 0x000000052e2e7c23 */ /* 0x100fe20008010802 */
[--C-:B------:R-:W-:Y:S01]  /*4f30*/  FFMA.FTZ R47, R47, UR5, -R2.reuse ;  /* 0x000000052f2f7c23 */ /* 0x100fe20008010802 */
[----:B------:R-:W1:Y:S01]  /*4f40*/  MUFU.EX2 R59, R59 ;  /* 0x0000003b003b7308 */ /* 0x000e620000000800 */
[----:B------:R-:W-:Y:S01]  /*4f50*/  FADD.FTZ R20, R40, R29 ;  /* 0x0000001d28147221 */ /* 0x000fe20000010000 */
[--C-:B------:R-:W-:Y:S01]  /*4f60*/  FFMA.FTZ R34, R34, UR5, -R2.reuse ;  /* 0x0000000522227c23 */ /* 0x100fe20008010802 */
[--C-:B------:R-:W-:Y:S01]  /*4f70*/  FFMA.FTZ R35, R35, UR5, -R2.reuse ;  /* 0x0000000523237c23 */ /* 0x100fe20008010802 */
[----:B------:R-:W-:Y:S01]  /*4f80*/  FFMA.FTZ R38, R38, UR5, -R2 ;  /* 0x0000000526267c23 */ /* 0x000fe20008010802 */
[----:B------:R-:W-:Y:S01]  /*4f90*/  FADD.FTZ R29, R41, R20 ;  /* 0x00000014291d7221 */ /* 0x000fe20000010000 */
[--C-:B------:R-:W-:Y:S01]  /*4fa0*/  FFMA.FTZ R39, R39, UR5, -R2.reuse ;  /* 0x0000000527277c23 */ /* 0x100fe20008010802 */
[--C-:B------:R-:W-:Y:S01]  /*4fb0*/  FFMA.FTZ R26, R26, UR5, -R2.reuse ;  /* 0x000000051a1a7c23 */ /* 0x100fe20008010802 */
[----:B------:R-:W2:Y:S01]  /*4fc0*/  MUFU.EX2 R62, R62 ;  /* 0x0000003e003e7308 */ /* 0x000ea20000000800 */
[----:B------:R-:W-:Y:S01]  /*4fd0*/  FADD.FTZ R0, R44, R29 ;  /* 0x0000001d2c007221 */ /* 0x000fe20000010000 */
[--C-:B------:R-:W-:Y:S01]  /*4fe0*/  FFMA.FTZ R27, R27, UR5, -R2.reuse ;  /* 0x000000051b1b7c23 */ /* 0x100fe20008010802 */
[--C-:B------:R-:W-:Y:S01]  /*4ff0*/  FFMA.FTZ R30, R30, UR5, -R2.reuse ;  /* 0x000000051e1e7c23 */ /* 0x100fe20008010802 */
[----:B------:R-:W-:Y:S01]  /*5000*/  FFMA.FTZ R2, R31, UR5, -R2 ;  /* 0x000000051f027c23 */ /* 0x000fe20008010802 */
[----:B------:R-:W-:Y:S01]  /*5010*/  FADD.FTZ R29, R45, R0 ;  /* 0x000000002d1d7221 */ /* 0x000fe20000010000 */
[----:B0-----:R-:W-:Y:S01]  /*5020*/  F2FP.BF16.F32.PACK_AB R198, R37, R36 ;  /* 0x0000002425c6723e */ /* 0x001fe200000010ff */
[----:B------:R-:W-:Y:S01]  /*5030*/  IMAD.MOV.U32 R53, RZ, RZ, R151 ;  /* 0x000000ffff357224 */ /* 0x000fe200078e0097 */
[----:B------:R-:W0:Y:S01]  /*5040*/  MUFU.EX2 R63, R63 ;  /* 0x0000003f003f7308 */ /* 0x000e220000000800 */
[----:B-1----:R-:W-:Y:S01]  /*5050*/  FADD.FTZ R21, R58, R59 ;  /* 0x0000003b3a157221 */ /* 0x002fe20000010000 */
[----:B------:R-:W-:Y:S01]  /*5060*/  F2FP.BF16.F32.PACK_AB R209, R59, R58 ;  /* 0x0000003a3bd1723e */ /* 0x000fe200000010ff */
[----:B------:R-:W-:-:S02]  /*5070*/  IMAD.MOV.U32 R59, RZ, RZ, R151 ;  /* 0x000000ffff3b7224 */ /* 0x000fc400078e0097 */
[--C-:B------:R-:W-:Y:S02]  /*5080*/  IMAD.MOV.U32 R58, RZ, RZ, R151.reuse ;  /* 0x000000ffff3a7224 */ /* 0x100fe400078e0097 */
[----:B------:R-:W-:Y:S01]  /*5090*/  IMAD.MOV.U32 R45, RZ, RZ, R151 ;  /* 0x000000ffff2d7224 */ /* 0x000fe200078e0097 */
[----:B------:R-:W1:Y:S01]  /*50a0*/  MUFU.EX2 R50, R50 ;  /* 0x0000003200327308 */ /* 0x000e620000000800 */
[----:B--2---:R-:W-:Y:S01]  /*50b0*/  FADD.FTZ R18, R62, R21 ;  /* 0x000000153e127221 */ /* 0x004fe20000010000 */
[--C-:B------:R-:W-:Y:S02]  /*50c0*/  IMAD.MOV.U32 R44, RZ, RZ, R151.reuse ;  /* 0x000000ffff2c7224 */ /* 0x100fe400078e0097 */
[--C-:B------:R-:W-:Y:S02]  /*50d0*/  IMAD.MOV.U32 R41, RZ, RZ, R151.reuse ;  /* 0x000000ffff297224 */ /* 0x100fe400078e0097 */
[--C-:B------:R-:W-:Y:S02]  /*50e0*/  IMAD.MOV.U32 R40, RZ, RZ, R151.reuse ;  /* 0x000000ffff287224 */ /* 0x100fe400078e0097 */
[----:B------:R-:W2:Y:S01]  /*50f0*/  MUFU.EX2 R51, R51 ;  /* 0x0000003300337308 */ /* 0x000ea20000000800 */
[C---:B0-----:R-:W-:Y:S01]  /*5100*/  FADD.FTZ R21, R63.reuse, R18 ;  /* 0x000000123f157221 */ /* 0x041fe20000010000 */
[----:B------:R-:W-:Y:S01]  /*5110*/  F2FP.BF16.F32.PACK_AB R211, R63, R62 ;  /* 0x0000003e3fd3723e */ /* 0x000fe200000010ff */
[--C-:B------:R-:W-:Y:S01]  /*5120*/  IMAD.MOV.U32 R63, RZ, RZ, R151.reuse ;  /* 0x000000ffff3f7224 */ /* 0x100fe200078e0097 */
[----:B------:R-:W-:Y:S01]  /*5130*/  MOV R62, R151 ;  /* 0x00000097003e7202 */ /* 0x000fe20000000f00 */
[----:B------:R-:W-:-:S03]  /*5140*/  IMAD.MOV.U32 R31, RZ, RZ, R151 ;  /* 0x000000ffff1f7224 */ /* 0x000fc600078e0097 */
[----:B------:R-:W0:Y:S01]  /*5150*/  MUFU.EX2 R54, R54 ;  /* 0x0000003600367308 */ /* 0x000e220000000800 */
[----:B-1----:R-:W-:-:S07]  /*5160*/  FADD.FTZ R18, R50, R21 ;  /* 0x0000001532127221 */ /* 0x002fce0000010000 */
[----:B------:R-:W1:Y:S01]  /*5170*/  MUFU.EX2 R55, R55 ;  /* 0x0000003700377308 */ /* 0x000e620000000800 */
[C---:B--2---:R-:W-:Y:S01]  /*5180*/  FADD.FTZ R21, R51.reuse, R18 ;  /* 0x0000001233157221 */ /* 0x044fe20000010000 */
[----:B------:R-:W-:Y:S01]  /*5190*/  F2FP.BF16.F32.PACK_AB R205, R51, R50 ;  /* 0x0000003233cd723e */ /* 0x000fe200000010ff */
[--C-:B------:R-:W-:Y:S02]  /*51a0*/  IMAD.MOV.U32 R51, RZ, RZ, R151.reuse ;  /* 0x000000ffff337224 */ /* 0x100fe400078e0097 */
[----:B------:R-:W-:-:S03]  /*51b0*/  IMAD.MOV.U32 R50, RZ, RZ, R151 ;  /* 0x000000ffff327224 */ /* 0x000fc600078e0097 */
[----:B------:R-:W2:Y:S01]  /*51c0*/  MUFU.EX2 R42, R42 ;  /* 0x0000002a002a7308 */ /* 0x000ea20000000800 */
[----:B0-----:R-:W-:-:S07]  /*51d0*/  FADD.FTZ R18, R54, R21 ;  /* 0x0000001536127221 */ /* 0x001fce0000010000 */
[----:B------:R-:W0:Y:S01]  /*51e0*/  MUFU.EX2 R43, R43 ;  /* 0x0000002b002b7308 */ /* 0x000e220000000800 */
[C---:B-1----:R-:W-:Y:S01]  /*51f0*/  FADD.FTZ R21, R55.reuse, R18 ;  /* 0x0000001237157221 */ /* 0x042fe20000010000 */
[----:B------:R-:W-:Y:S01]  /*5200*/  FADD.FTZ R18, R32, R29 ;  /* 0x0000001d20127221 */ /* 0x000fe20000010000 */
[----:B------:R-:W-:Y:S01]  /*5210*/  F2FP.BF16.F32.PACK_AB R207, R55, R54 ;  /* 0x0000003637cf723e */ /* 0x000fe200000010ff */
[--C-:B------:R-:W-:Y:S01]  /*5220*/  IMAD.MOV.U32 R55, RZ, RZ, R151.reuse ;  /* 0x000000ffff377224 */ /* 0x100fe200078e0097 */
[----:B------:R-:W-:Y:S01]  /*5230*/  MOV R54, R151 ;  /* 0x0000009700367202 */ /* 0x000fe20000000f00 */
[----:B------:R-:W-:Y:S01]  /*5240*/  FADD.FTZ R29, R33, R18 ;  /* 0x00000012211d7221 */ /* 0x000fe20000010000 */
[----:B------:R-:W-:Y:S01]  /*5250*/  IMAD.MOV.U32 R33, RZ, RZ, R151 ;  /* 0x000000ffff217224 */ /* 0x000fe200078e0097 */
[----:B------:R-:W1:Y:S01]  /*5260*/  MUFU.EX2 R46, R46 ;  /* 0x0000002e002e7308 */ /* 0x000e620000000800 */
[----:B--2---:R-:W-:Y:S01]  /*5270*/  FADD.FTZ R0, R42, R21 ;  /* 0x000000152a007221 */ /* 0x004fe20000010000 */
[----:B------:R-:W-:Y:S01]  /*5280*/  FADD.FTZ R18, R36, R29 ;  /* 0x0000001d24127221 */ /* 0x000fe20000010000 */
[----:B------:R-:W-:-:S02]  /*5290*/  IMAD.MOV.U32 R36, RZ, RZ, R151 ;  /* 0x000000ffff247224 */ /* 0x000fc400078e0097 */
[--C-:B------:R-:W-:Y:S02]  /*52a0*/  IMAD.MOV.U32 R32, RZ, RZ, R151.reuse ;  /* 0x000000ffff207224 */ /* 0x100fe400078e0097 */
[----:B------:R-:W-:Y:S01]  /*52b0*/  FADD.FTZ R29, R37, R18 ;  /* 0x00000012251d7221 */ /* 0x000fe20000010000 */
[--C-:B------:R-:W-:Y:S01]  /*52c0*/  IMAD.MOV.U32 R37, RZ, RZ, R151.reuse ;  /* 0x000000ffff257224 */ /* 0x100fe200078e0097 */
[----:B------:R-:W2:Y:S01]  /*52d0*/  MUFU.EX2 R47, R47 ;  /* 0x0000002f002f7308 */ /* 0x000ea20000000800 */
[C---:B0-----:R-:W-:Y:S01]  /*52e0*/  FADD.FTZ R21, R43.reuse, R0 ;  /* 0x000000002b157221 */ /* 0x041fe20000010000 */
[----:B------:R-:W-:Y:S01]  /*52f0*/  F2FP.BF16.F32.PACK_AB R201, R43, R42 ;  /* 0x0000002a2bc9723e */ /* 0x000fe200000010ff */
[--C-:B------:R-:W-:Y:S02]  /*5300*/  IMAD.MOV.U32 R43, RZ, RZ, R151.reuse ;  /* 0x000000ffff2b7224 */ /* 0x100fe400078e0097 */
[----:B------:R-:W-:-:S03]  /*5310*/  IMAD.MOV.U32 R42, RZ, RZ, R151 ;  /* 0x000000ffff2a7224 */ /* 0x000fc600078e0097 */
[----:B------:R-:W0:Y:S01]  /*5320*/  MUFU.EX2 R34, R34 ;  /* 0x0000002200227308 */ /* 0x000e220000000800 */
[----:B-1----:R-:W-:-:S07]  /*5330*/  FADD.FTZ R0, R46, R21 ;  /* 0x000000152e007221 */ /* 0x002fce0000010000 */
[----:B------:R-:W1:Y:S01]  /*5340*/  MUFU.EX2 R35, R35 ;  /* 0x0000002300237308 */ /* 0x000e620000000800 */
[C---:B--2---:R-:W-:Y:S01]  /*5350*/  FADD.FTZ R21, R47.reuse, R0 ;  /* 0x000000002f157221 */ /* 0x044fe20000010000 */
[----:B------:R-:W-:Y:S01]  /*5360*/  F2FP.BF16.F32.PACK_AB R203, R47, R46 ;  /* 0x0000002e2fcb723e */ /* 0x000fe200000010ff */
[----:B------:R-:W-:Y:S01]  /*5370*/  IMAD.MOV.U32 R47, RZ, RZ, R151 ;  /* 0x000000ffff2f7224 */ /* 0x000fe200078e0097 */
[----:B------:R-:W-:-:S04]  /*5380*/  MOV R46, R151 ;  /* 0x00000097002e7202 */ /* 0x000fc80000000f00 */
[----:B------:R-:W2:Y:S01]  /*5390*/  MUFU.EX2 R24, R24 ;  /* 0x0000001800187308 */ /* 0x000ea20000000800 */
[----:B0-----:R-:W-:-:S07]  /*53a0*/  FADD.FTZ R0, R34, R21 ;  /* 0x0000001522007221 */ /* 0x001fce0000010000 */
[----:B------:R-:W0:Y:S01]  /*53b0*/  MUFU.EX2 R38, R38 ;  /* 0x0000002600267308 */ /* 0x000e220000000800 */
[C---:B-1----:R-:W-:Y:S01]  /*53c0*/  FADD.FTZ R21, R35.reuse, R0 ;  /* 0x0000000023157221 */ /* 0x042fe20000010000 */
[----:B------:R-:W-:Y:S01]  /*53d0*/  F2FP.BF16.F32.PACK_AB R197, R35, R34 ;  /* 0x0000002223c5723e */ /* 0x000fe200000010ff */
[--C-:B------:R-:W-:Y:S02]  /*53e0*/  IMAD.MOV.U32 R35, RZ, RZ, R151.reuse ;  /* 0x000000ffff237224 */ /* 0x100fe400078e0097 */
[----:B------:R-:W-:-:S03]  /*53f0*/  IMAD.MOV.U32 R34, RZ, RZ, R151 ;  /* 0x000000ffff227224 */ /* 0x000fc600078e0097 */
[----:B------:R-:W1:Y:S01]  /*5400*/  MUFU.EX2 R25, R25 ;  /* 0x0000001900197308 */ /* 0x000e620000000800 */
[----:B--2---:R-:W-:-:S07]  /*5410*/  FADD.FTZ R18, R24, R29 ;  /* 0x0000001d18127221 */ /* 0x004fce0000010000 */
        /* <DEDUP_REMOVED lines=8> */
[C---:B--2---:R-:W-:Y:S01]  /*54a0*/  FADD.FTZ R21, R39.reuse, R0 ;  /* 0x0000000027157221 */ /* 0x044fe20000010000 */
[----:B------:R-:W-:Y:S01]  /*54b0*/  F2FP.BF16.F32.PACK_AB R199, R39, R38 ;  /* 0x0000002627c7723e */ /* 0x000fe200000010ff */
[----:B------:R-:W-:Y:S01]  /*54c0*/  IMAD.MOV.U32 R39, RZ, RZ, R151 ;  /* 0x000000ffff277224 */ /* 0x000fe200078e0097 */
[----:B------:R-:W-:-:S04]  /*54d0*/  MOV R38, R151 ;  /* 0x0000009700267202 */ /* 0x000fc80000000f00 */
[----:B------:R-:W2:Y:S01]  /*54e0*/  MUFU.EX2 R27, R27 ;  /* 0x0000001b001b7308 */ /* 0x000ea20000000800 */
[----:B0-----:R-:W-:Y:S01]  /*54f0*/  FADD.FTZ R18, R28, R29 ;  /* 0x0000001d1c127221 */ /* 0x001fe20000010000 */
[C---:B------:R-:W-:Y:S01]  /*5500*/  F2FP.BF16.F32.PACK_AB R194, R5.reuse, R28 ;  /* 0x0000001c05c2723e */ /* 0x040fe200000010ff */
[--C-:B------:R-:W-:Y:S02]  /*5510*/  IMAD.MOV.U32 R29, RZ, RZ, R151.reuse ;  /* 0x000000ffff1d7224 */ /* 0x100fe400078e0097 */
[----:B------:R-:W-:Y:S01]  /*5520*/  FADD.FTZ R18, R5, R18 ;  /* 0x0000001205127221 */ /* 0x000fe20000010000 */
[----:B------:R-:W-:Y:S02]  /*5530*/  IMAD.MOV.U32 R28, RZ, RZ, R151 ;  /* 0x000000ffff1c7224 */ /* 0x000fe400078e0097 */
[----:B------:R-:W0:Y:S01]  /*5540*/  MUFU.EX2 R30, R30 ;  /* 0x0000001e001e7308 */ /* 0x000e220000000800 */
[----:B-1----:R-:W-:-:S07]  /*5550*/  FADD.FTZ R0, R26, R21 ;  /* 0x000000151a007221 */ /* 0x002fce0000010000 */
[----:B------:R1:W3:Y:S01]  /*5560*/  MUFU.EX2 R195, R2 ;  /* 0x0000000200c37308 */ /* 0x0002e20000000800 */
[C---:B--2---:R-:W-:Y:S01]  /*5570*/  FADD.FTZ R5, R27.reuse, R0 ;  /* 0x000000001b057221 */ /* 0x044fe20000010000 */
[----:B------:R-:W-:Y:S01]  /*5580*/  F2FP.BF16.F32.PACK_AB R193, R27, R26 ;  /* 0x0000001a1bc1723e */ /* 0x000fe200000010ff */
[--C-:B------:R-:W-:Y:S02]  /*5590*/  IMAD.MOV.U32 R27, RZ, RZ, R151.reuse ;  /* 0x000000ffff1b7224 */ /* 0x100fe400078e0097 */
[----:B------:R-:W-:Y:S02]  /*55a0*/  IMAD.MOV.U32 R26, RZ, RZ, R151 ;  /* 0x000000ffff1a7224 */ /* 0x000fe400078e0097 */
[----:B0-----:R-:W-:Y:S01]  /*55b0*/  FADD.FTZ R0, R30, R5 ;  /* 0x000000051e007221 */ /* 0x001fe20000010000 */
[----:B-1----:R-:W-:-:S03]  /*55c0*/  IMAD.MOV.U32 R2, RZ, RZ, 0x3f800000 ;  /* 0x3f800000ff027424 */ /* 0x002fc600078e00ff */
        /* <DEDUP_REMOVED lines=77> */
.L_x_203:
[----:B------:R-:W-:Y:S01]  /*5aa0*/  R2UR UR5, R229 ;  /* 0x00000000e50572ca */ /* 0x000fe200000e0000 */
[----:B------:R-:W-:-:S04]  /*5ab0*/  UISETP.NE.AND UP0, UPT, UR39, 0x1, UPT ;  /* 0x000000012700788c */ /* 0x000fc8000bf05270 */
[----:B------:R-:W-:-:S08]  /*5ac0*/  USEL UR4, URZ, 0x1, UP0 ;  /* 0x000000013f047887 */ /* 0x000fd00008000000 */
[----:B------:R-:W-:-:S06]  /*5ad0*/  ULOP3.LUT UR4, UR5, UR4, URZ, 0x3c, !UPT ;  /* 0x0000000405047292 */ /* 0x000fcc000f8e3c3f */
[----:B------:R-:W-:Y:S01]  /*5ae0*/  IMAD.U32 R16, RZ, RZ, UR4 ;  /* 0x00000004ff107e24 */ /* 0x000fe2000f8e00ff */
[----:B------:R-:W-:Y:S06]  /*5af0*/  @!P0 BRA `(.L_x_193) ;  /* 0x0000000000048947 */ /* 0x000fec0003800000 */
[----:B------:R-:W-:Y:S01]  /*5b00*/  BPT.TRAP 0x1 ;  /* 0x000000040000795c */ /* 0x000fe20000300000 */
.L_x_193:
        /* <DEDUP_REMOVED lines=13> */
.L_x_194:
[----:B-1----:R-:W-:Y:S05]  /*5be0*/  @P1 BRA `(.L_x_195) ;  /* 0x0000000000081947 */ /* 0x002fea0003800000 */
[----:B------:R-:W1:Y:S02]  /*5bf0*/  SYNCS.PHASECHK.TRANS64.TRYWAIT P1, [UR60+0x38830], R3 ;  /* 0x03883003ff0075a7 */ /* 0x000e64000802017c */
[----:B-1----:R-:W-:Y:S05]  /*5c00*/  @!P1 BRA `(.L_x_196) ;  /* 0x000000d400509947 */ /* 0x002fea0003800000 */
.L_x_195:
        /* <DEDUP_REMOVED lines=655> */
.L_x_197:
[----:B------:R-:W-:Y:S01]  /*8500*/  R2UR UR5, R229 ;  /* 0x00000000e50572ca */ /* 0x000fe200000e0000 */
[----:B------:R-:W-:-:S12]  /*8510*/  ULEA UR4, UR39, UR61, 0x3 ;  /* 0x0000003d27047291 */ /* 0x000fd8000f8e183f */
[----:B------:R-:W-:-:S05]  /*8520*/  IMAD.U32 R0, RZ, RZ, UR5 ;  /* 0x00000005ff007e24 */ /* 0x000fca000f8e00ff */
[----:B------:R-:W-:-:S04]  /*8530*/  SHF.L.U32 R0, R0, 0x1f, RZ ;  /* 0x0000001f00007819 */ /* 0x000fc800000006ff */
[----:B------:R2:W3:Y:S01]  /*8540*/  SYNCS.PHASECHK.TRANS64.TRYWAIT P1, [UR4+0x38850], R0 ;  /* 0x03885000ff0075a7 */ /* 0x0004e20008020144 */
[----:B------:R-:W-:Y:S05]  /*8550*/  @!P0 BRA `(.L_x_198) ;  /* 0x0000000000048947 */ /* 0x000fea0003800000 */
[----:B------:R-:W-:Y:S01]  /*8560*/  BPT.TRAP 0x1 ;  /* 0x000000040000795c */ /* 0x000fe20000300000 */
.L_x_198:
[----:B---3--:R-:W-:Y:S05]  /*8570*/  @P1 BRA `(.L_x_199) ;  /* 0x0000000000081947 */ /* 0x008fea0003800000 */
[----:B------:R-:W3:Y:S02]  /*8580*/  SYNCS.PHASECHK.TRANS64.TRYWAIT P1, [UR4+0x38850], R0 ;  /* 0x03885000ff0075a7 */ /* 0x000ee40008020144 */
[----:B---3--:R-:W-:Y:S05]  /*8590*/  @!P1 BRA `(.L_x_200) ;  /* 0x000000ac00049947 */ /* 0x008fea0003800000 */
.L_x_199:
        /* <DEDUP_REMOVED lines=36> */
.L_x_201:
[----:B--23--:R-:W-:Y:S01]  /*87e0*/  FMNMX.FTZ R0, R184, R21, !PT ;  /* 0x00000015b8007209 */ /* 0x00cfe20007810000 */
[----:B------:R-:W-:Y:S01]  /*87f0*/  ULDC UR5, c[0x0][0x988] ;  /* 0x0002620000057ab9 */ /* 0x000fe20000000800 */
[----:B------:R-:W-:Y:S01]  /*8800*/  FMNMX.FTZ R2, R186, R20, !PT ;  /* 0x00000014ba027209 */ /* 0x000fe20007810000 */
[----:B------:R-:W2:Y:S01]  /*8810*/  S2UR UR6, SR_CgaCtaId ;  /* 0x00000000000679c3 */ /* 0x000ea20000008800 */
[----:B01----:R-:W-:Y:S01]  /*8820*/  FMNMX.FTZ R3, R185, R0, !PT ;  /* 0x00000000b9037209 */ /* 0x003fe20007810000 */
        /* <DEDUP_REMOVED lines=12> */
[----:B--2---:R-:W-:Y:S01]  /*88f0*/  UPRMT UR60, UR6, 0x654, UR60 ;  /* 0x00000654063c7896 */ /* 0x004fe2000800003c */
        /* <DEDUP_REMOVED lines=40> */
[----:B------:R-:W-:Y:S03]  /*8b80*/  MUFU.EX2 R0, R21 ;  /* 0x0000001500007308 */ /* 0x000fe60000000800 */
[--C-:B------:R-:W-:Y:S01]  /*8b90*/  FFMA.FTZ R192, R152, UR5, -R20.reuse ;  /* 0x0000000598c07c23 */ /* 0x100fe20008010814 */
[----:B------:R-:W-:Y:S01]  /*8ba0*/  FMUL.FTZ R152, R3, UR5 ;  /* 0x0000000503987c20 */ /* 0x000fe20008410000 */
[--C-:B------:R-:W-:Y:S01]  /*8bb0*/  FFMA.FTZ R208, R184, UR5, -R20.reuse ;  /* 0x00000005b8d07c23 */ /* 0x100fe20008010814 */
[--C-:B------:R-:W-:Y:S01]  /*8bc0*/  FFMA.FTZ R204, R176, UR5, -R20.reuse ;  /* 0x00000005b0cc7c23 */ /* 0x100fe20008010814 */
[----:B------:R-:W-:Y:S01]  /*8bd0*/  FFMA.FTZ R185, R185, UR5, -R20 ;  /* 0x00000005b9b97c23 */ /* 0x000fe20008010814 */
[----:B------:R-:W-:Y:S01]  /*8be0*/  FFMA.FTZ R209, R186, UR5, -R152 ;  /* 0x00000005bad17c23 */ /* 0x000fe20008010898 */
[----:B------:R-:W-:Y:S01]  /*8bf0*/  FFMA.FTZ R176, R181, UR5, -R20 ;  /* 0x00000005b5b07c23 */ /* 0x000fe20008010814 */
[----:B------:R-:W-:Y:S01]  /*8c00*/  FFMA.FTZ R181, R187, UR5, -R152 ;  /* 0x00000005bbb57c23 */ /* 0x000fe20008010898 */
[----:B------:R-:W0:Y:S01]  /*8c10*/  MUFU.EX2 R208, R208 ;  /* 0x000000d000d07308 */ /* 0x000e220000000800 */
[----:B------:R-:W-:Y:S01]  /*8c20*/  FFMA.FTZ R210, R188, UR5, -R20 ;  /* 0x00000005bcd27c23 */ /* 0x000fe20008010814 */
[----:B------:R-:W-:Y:S01]  /*8c30*/  FFMA.FTZ R211, R190, UR5, -R152 ;  /* 0x00000005bed37c23 */ /* 0x000fe20008010898 */
[--C-:B------:R-:W-:Y:S01]  /*8c40*/  FFMA.FTZ R184, R189, UR5, -R20.reuse ;  /* 0x00000005bdb87c23 */ /* 0x100fe20008010814 */
[----:B------:R-:W-:Y:S01]  /*8c50*/  FFMA.FTZ R206, R180, UR5, -R20 ;  /* 0x00000005b4ce7c23 */ /* 0x000fe20008010814 */
[--C-:B------:R-:W-:Y:S01]  /*8c60*/  FFMA.FTZ R180, R191, UR5, -R152.reuse ;  /* 0x00000005bfb47c23 */ /* 0x100fe20008010898 */
[----:B------:R-:W-:Y:S01]  /*8c70*/  FFMA.FTZ R205, R178, UR5, -R152 ;  /* 0x00000005b2cd7c23 */ /* 0x000fe20008010898 */
[--C-:B------:R-:W-:Y:S01]  /*8c80*/  FFMA.FTZ R200, R168, UR5, -R20.reuse ;  /* 0x00000005a8c87c23 */ /* 0x100fe20008010814 */
[----:B------:R-:W-:Y:S01]  /*8c90*/  MUFU.EX2 R2, R2 ;  /* 0x0000000200027308 */ /* 0x000fe20000000800 */
[--C-:B------:R-:W-:Y:S01]  /*8ca0*/  FFMA.FTZ R177, R177, UR5, -R20.reuse ;  /* 0x00000005b1b17c23 */ /* 0x100fe20008010814 */
[----:B------:R-:W-:Y:S01]  /*8cb0*/  FFMA.FTZ R168, R173, UR5, -R20 ;  /* 0x00000005ada87c23 */ /* 0x000fe20008010814 */
[----:B------:R-:W-:Y:S01]  /*8cc0*/  FFMA.FTZ R173, R179, UR5, -R152 ;  /* 0x00000005b3ad7c23 */ /* 0x000fe20008010898 */
[----:B------:R-:W-:Y:S01]  /*8cd0*/  FFMA.FTZ R194, R156, UR5, -R20 ;  /* 0x000000059cc27c23 */ /* 0x000fe20008010814 */
[----:B------:R-:W-:Y:S01]  /*8ce0*/  FFMA.FTZ R207, R182, UR5, -R152 ;  /* 0x00000005b6cf7c23 */ /* 0x000fe20008010898 */
[----:B------:R-:W-:Y:S01]  /*8cf0*/  FFMA.FTZ R202, R172, UR5, -R20 ;  /* 0x00000005acca7c23 */ /* 0x000fe20008010814 */
[----:B------:R-:W-:Y:S01]  /*8d00*/  FFMA.FTZ R172, R183, UR5, -R152 ;  /* 0x00000005b7ac7c23 */ /* 0x000fe20008010898 */
[----:B------:R-:W1:Y:S01]  /*8d10*/  MUFU.EX2 R209, R209 ;  /* 0x000000d100d17308 */ /* 0x000e620000000800 */
[----:B0-----:R-:W-:Y:S01]  /*8d20*/  FFMA.FTZ R18, R0, R18, R208 ;  /* 0x0000001200127223 */ /* 0x001fe200000100d0 */
[----:B------:R-:W-:Y:S01]  /*8d30*/  FFMA.FTZ R21, R153, UR5, -R20 ;  /* 0x0000000599157c23 */ /* 0x000fe20008010814 */
[----:B------:R-:W-:Y:S01]  /*8d40*/  FFMA.FTZ R201, R170, UR5, -R152 ;  /* 0x00000005aac97c23 */ /* 0x000fe20008010898 */
[--C-:B------:R-:W-:Y:S01]  /*8d50*/  FFMA.FTZ R196, R160, UR5, -R20.reuse ;  /* 0x00000005a0c47c23 */ /* 0x100fe20008010814 */
[--C-:B------:R-:W-:Y:S01]  /*8d60*/  FFMA.FTZ R169, R169, UR5, -R20.reuse ;  /* 0x00000005a9a97c23 */ /* 0x100fe20008010814 */
[----:B------:R-:W-:Y:S01]  /*8d70*/  FFMA.FTZ R160, R165, UR5, -R20 ;  /* 0x00000005a5a07c23 */ /* 0x000fe20008010814 */
[--C-:B------:R-:W-:Y:S01]  /*8d80*/  FFMA.FTZ R165, R171, UR5, -R152.reuse ;  /* 0x00000005aba57c23 */ /* 0x100fe20008010898 */
        /* <DEDUP_REMOVED lines=8> */
[----:B------:R-:W2:Y:S01]  /*8e10*/  MUFU.EX2 R181, R181 ;  /* 0x000000b500b57308 */ /* 0x000ea20000000800 */
[----:B-1----:R-:W-:Y:S01]  /*8e20*/  FFMA.FTZ R156, R2, R5, R209 ;  /* 0x00000005029c7223 */ /* 0x002fe200000100d1 */
[--C-:B------:R-:W-:Y:S01]  /*8e30*/  FFMA.FTZ R193, R154, UR5, -R152.reuse ;  /* 0x000000059ac17c23 */ /* 0x100fe20008010898 */
[--C-:B------:R-:W-:Y:S01]  /*8e40*/  FFMA.FTZ R199, R166, UR5, -R152.reuse ;  /* 0x00000005a6c77c23 */ /* 0x100fe20008010898 */
[----:B------:R-:W-:-:S04]  /*8e50*/  FFMA.FTZ R195, R158, UR5, -R152 ;  /* 0x000000059ec37c23 */ /* 0x000fc80008010898 */
        /* <DEDUP_REMOVED lines=79> */
.L_x_202:
        /* <DEDUP_REMOVED lines=34> */
.L_x_192:
        /* <DEDUP_REMOVED lines=131> */
.L_x_204:
        /* <DEDUP_REMOVED lines=10> */
.L_x_205:
[----:B-1----:R-:W-:Y:S05]  /*9e40*/  @P1 BRA `(.L_x_206) ;  /* 0x0000000000081947 */ /* 0x002fea0003800000 */
[----:B------:R-:W1:Y:S02]  /*9e50*/  SYNCS.PHASECHK.TRANS64.TRYWAIT P1, [UR7+0x38850], R0 ;  /* 0x03885000ff0075a7 */ /* 0x000e640008020147 */
[----:B-1----:R-:W-:Y:S05]  /*9e60*/  @!P1 BRA `(.L_x_207) ;  /* 0x0000009000e89947 */ /* 0x002fea0003800000 */
.L_x_206:
[----:B------:R-:W-:Y:S01]  /*9e70*/  UIADD3 UR4, UR4, 0x400, URZ ;  /* 0x0000040004047890 */ /* 0x000fe2000fffe03f */
[----:B------:R-:W-:Y:S01]  /*9e80*/  WARPGROUP.ARRIVE ;  /* 0x00000000000079c5 */ /* 0x000fe20000000000 */
[----:B------:R-:W-:Y:S01]  /*9e90*/  UMOV UR11, 0x40000040 ;  /* 0x40000040000b7882 */ /* 0x000fe20000000000 */
[----:B-1----:R-:W1:Y:S01]  /*9ea0*/  SHFL.BFLY PT, R7, R18, 0x2, 0x1f ;  /* 0x0c401f0012077f89 */ /* 0x002e6200000e0000 */
[----:B------:R-:W-:Y:S01]  /*9eb0*/  USHF.R.U32.HI UR4, URZ, 0x4, UR4 ;  /* 0x000000043f047899 */ /* 0x000fe20008011604 */
[----:B------:R-:W-:Y:S02]  /*9ec0*/  IMAD.MOV.U32 R6, RZ, RZ, RZ ;  /* 0x000000ffff067224 */ /* 0x000fe400078e00ff */
[----:B0-----:R-:W0:Y:S01]  /*9ed0*/  SHFL.BFLY PT, R0, R5, 0x2, 0x1f ;  /* 0x0c401f0005007f89 */ /* 0x001e2200000e0000 */
[----:B------:R-:W-:Y:S01]  /*9ee0*/  ULOP3.LUT UR4, UR4, 0x3fff, URZ, 0xc0, !UPT ;  /* 0x00003fff04047892 */ /* 0x000fe2000f8ec03f */
[----:B------:R-:W-:-:S03]  /*9ef0*/  IMAD.U32 R13, RZ, RZ, UR5 ;  /* 0x00000005ff0d7e24 */ /* 0x000fc6000f8e00ff */
[----:B------:R-:W-:-:S04]  /*9f00*/  ULOP3.LUT UR4, UR4, 0x2800000, URZ, 0xfc, !UPT ;  /* 0x0280000004047892 */ /* 0x000fc8000f8efc3f */
[----:B------:R-:W-:-:S04]  /*9f10*/  UIMAD UR4, UR38, 0xa00, UR4 ;  /* 0x00000a00260478a4 */ /* 0x000fc8000f8e0204 */
[----:B------:R-:W-:-:S03]  /*9f20*/  UIADD3 UR6, UR4, 0x80, URZ ;  /* 0x0000008004067890 */ /* 0x000fc6000fffe03f */
[----:B------:R-:W-:Y:S02]  /*9f30*/  UMOV UR10, UR4 ;  /* 0x00000004000a7c82 */ /* 0x000fe40008000000 */
[----:B------:R-:W-:Y:S01]  /*9f40*/  HGMMA.64x256x16.F32.BF16 R24, R208, gdesc[UR8].tnspB, R24, gsb0 ;  /* 0x43e00008d0187df0 */ /* 0x000fe20008001818 */
[----:B------:R-:W-:Y:S01]  /*9f50*/  UMOV UR11, 0x40000040 ;  /* 0x40000040000b7882 */ /* 0x000fe20000000000 */
[----:B------:R-:W-:Y:S01]  /*9f60*/  UMOV UR10, UR6 ;  /* 0x00000006000a7c82 */ /* 0x000fe20008000000 */
[----:B------:R-:W-:Y:S01]  /*9f70*/  UIADD3 UR6, UR4, 0x100, URZ ;  /* 0x0000010004067890 */ /* 0x000fe2000fffe03f */
[----:B-1----:R-:W-:Y:S01]  /*9f80*/  FADD.FTZ R7, R7, R18 ;  /* 0x0000001207077221 */ /* 0x002fe20000010000 */
[----:B0-----:R-:W-:Y:S01]  /*9f90*/  FADD.FTZ R2, R0, R5 ;  /* 0x0000000500027221 */ /* 0x001fe20000010000 */
[----:B------:R-:W-:-:S03]  /*9fa0*/  IMAD.MOV.U32 R5, RZ, RZ, RZ ;  /* 0x000000ffff057224 */ /* 0x000fc600078e00ff */
[----:B------:R-:W0:Y:S04]  /*9fb0*/  SHFL.BFLY PT, R0, R7, 0x1, 0x1f ;  /* 0x0c201f0007007f89 */ /* 0x000e2800000e0000 */
[----:B------:R-:W1:Y:S01]  /*9fc0*/  SHFL.BFLY PT, R9, R2, 0x1, 0x1f ;  /* 0x0c201f0002097f89 */ /* 0x000e6200000e0000 */
[----:B0-----:R-:W-:Y:S01]  /*9fd0*/  FADD.FTZ R11, R7, R0 ;  /* 0x00000000070b7221 */ /* 0x001fe20000010000 */
[----:B------:R-:W-:Y:S01]  /*9fe0*/  IMAD.U32 R7, RZ, RZ, UR5 ;  /* 0x00000005ff077e24 */ /* 0x000fe2000f8e00ff */
[----:B------:R-:W-:Y:S01]  /*9ff0*/  MOV R0, 0xff800000 ;  /* 0xff80000000007802 */ /* 0x000fe20000000f00 */
[----:B-1----:R-:W-:Y:S02]  /*a000*/  FADD.FTZ R12, R2, R9 ;  /* 0x00000009020c7221 */ /* 0x002fe40000010000 */
[----:B------:R-:W-:Y:S01]  /*a010*/  FSETP.NE.FTZ.AND P1, PT, R11, RZ, PT ;  /* 0x000000ff0b00720b */ /* 0x000fe20003f35000 */
[----:B------:R-:W-:-:S02]  /*a020*/  IMAD.MOV.U32 R2, RZ, RZ, -0x800000 ;  /* 0xff800000ff027424 */ /* 0x000fc400078e00ff */
[----:B------:R-:W-:-:S10]  /*a030*/  FSETP.NE.FTZ.AND P2, PT, R12, RZ, PT ;  /* 0x000000ff0c00720b */ /* 0x000fd40003f55000 */
[----:B------:R-:W0:Y:S01]  /*a040*/  @P1 MUFU.LG2 R8, R11 ;  /* 0x0000000b00081308 */ /* 0x000e220000000c00 */
[----:B------:R-:W-:Y:S02]  /*a050*/  @P1 FMUL.FTZ R7, R7, 0.69314718246459960938 ;  /* 0x3f31721807071820 */ /* 0x000fe40000410000 */
[----:B------:R-:W-:-:S05]  /*a060*/  @P2 FMUL.FTZ R13, R13, 0.69314718246459960938 ;  /* 0x3f3172180d0d2820 */ /* 0x000fca0000410000 */
        /* <DEDUP_REMOVED lines=31> */
[----:B0-23--:R-:W-:Y:S05]  /*a260*/  @!P0 BRA `(.L_x_208) ;  /* 0x0000000000048947 */ /* 0x00dfea0003800000 */
[----:B------:R-:W-:Y:S01]  /*a270*/  BPT.TRAP 0x1 ;  /* 0x000000040000795c */ /* 0x000fe20000300000 */
.L_x_208:
[----:B------:R-:W-:Y:S01]  /*a280*/  UIADD3 UR4, UR7, 0x38860, URZ ;  /* 0x0003886007047890 */ /* 0x000fe2000fffe03f */
[----:B------:R-:W-:Y:S01]  /*a290*/  R2UR UR6, R219 ;  /* 0x00000000db0672ca */ /* 0x000fe200000e0000 */
[----:B------:R-:W-:Y:S01]  /*a2a0*/  UIADD3 UR38, UR38, 0x1, URZ ;  /* 0x0000000126267890 */ /* 0x000fe2000fffe03f */
[----:B------:R-:W-:Y:S01]  /*a2b0*/  R2UR UR5, R16 ;  /* 0x00000000100572ca */ /* 0x000fe200000e0000 */
[----:B------:R-:W-:Y:S01]  /*a2c0*/  UPRMT UR4, UR8, 0x654, UR4 ;  /* 0x0000065408047896 */ /* 0x000fe20008000004 */
[-C--:B------:R-:W-:Y:S01]  /*a2d0*/  FMUL.FTZ R3, R83, R5.reuse ;  /* 0x0000000553037220 */ /* 0x080fe20000410000 */
[----:B------:R-:W-:Y:S01]  /*a2e0*/  UISETP.NE.AND UP0, UPT, UR38, 0x2, UPT ;  /* 0x000000022600788c */ /* 0x000fe2000bf05270 */
[-C--:B------:R-:W-:Y:S01]  /*a2f0*/  FMUL.FTZ R165, R27, R5.reuse ;  /* 0x000000051ba57220 */ /* 0x080fe20000410000 */
[-C--:B------:R-:W-:Y:S01]  /*a300*/  FMUL.FTZ R163, R35, R5.reuse ;  /* 0x0000000523a37220 */ /* 0x080fe20000410000 */
[-C--:B------:R-:W-:Y:S01]  /*a310*/  FMUL.FTZ R161, R43, R5.reuse ;  /* 0x000000052ba17220 */ /* 0x080fe20000410000 */
[-C--:B------:R-:W-:Y:S01]  /*a320*/  FMUL.FTZ R159, R51, R5.reuse ;  /* 0x00000005339f7220 */ /* 0x080fe20000410000 */
[-C--:B------:R-:W-:Y:S01]  /*a330*/  FMUL.FTZ R157, R59, R5.reuse ;  /* 0x000000053b9d7220 */ /* 0x080fe20000410000 */
[-C--:B------:R-:W-:Y:S01]  /*a340*/  FMUL.FTZ R155, R67, R5.reuse ;  /* 0x00000005439b7220 */ /* 0x080fe20000410000 */
[----:B------:R-:W-:Y:S01]  /*a350*/  SYNCS.ARRIVE.TRANS64.RED.A1T0 RZ, [UR4], RZ ;  /* 0x000000ffffff79a7 */ /* 0x000fe20008100404 */
[----:B------:R-:W-:Y:S01]  /*a360*/  USEL UR4, URZ, 0x1, UP0 ;  /* 0x000000013f047887 */ /* 0x000fe20008000000 */
[-C--:B------:R-:W-:Y:S01]  /*a370*/  FMUL.FTZ R153, R75, R5.reuse ;  /* 0x000000054b997220 */ /* 0x080fe20000410000 */
[----:B------:R-:W-:Y:S01]  /*a380*/  UIADD3 UR6, UR6, 0x1, URZ ;  /* 0x0000000106067890 */ /* 0x000fe2000fffe03f */
[-C--:B------:R-:W-:Y:S01]  /*a390*/  FMUL.FTZ R83, R87, R5.reuse ;  /* 0x0000000557537220 */ /* 0x080fe20000410000 */
[----:B------:R-:W-:Y:S01]  /*a3a0*/  ULOP3.LUT UR5, UR5, UR4, URZ, 0x3c, !UPT ;  /* 0x0000000405057292 */ /* 0x000fe2000f8e3c3f */
        /* <DEDUP_REMOVED lines=114> */
[----:B------:R-:W-:Y:S01]  /*aad0*/  IMAD.U32 R219, RZ, RZ, UR6 ;  /* 0x00000006ffdb7e24 */ /* 0x000fe2000f8e00ff */
[----:B------:R-:W-:Y:S01]  /*aae0*/  PLOP3.LUT P0, PT, PT, PT, PT, 0x8, 0x0 ;  /* 0x000000000000781c */ /* 0x000fe20003f0e170 */
[-C--:B------:R-:W-:Y:S01]  /*aaf0*/  FMUL.FTZ R143, R143, R5.reuse ;  /* 0x000000058f8f7220 */ /* 0x080fe20000410000 */
[-C--:B------:R-:W-:Y:S01]  /*ab00*/  FMUL.FTZ R146, R146, R5.reuse ;  /* 0x0000000592927220 */ /* 0x080fe20000410000 */
[----:B------:R-:W-:Y:S01]  /*ab10*/  FMUL.FTZ R147, R147, R5 ;  /* 0x0000000593937220 */ /* 0x000fe20000410000 */
[----:B------:R-:W-:-:S02]  /*ab20*/  IMAD.U32 R16, RZ, RZ, UR5 ;  /* 0x00000005ff107e24 */ /* 0x000fc4000f8e00ff */
[-C--:B------:R-:W-:Y:S01]  /*ab30*/  FMUL.FTZ R150, R150, R5.reuse ;  /* 0x0000000596967220 */ /* 0x080fe20000410000 */
[----:B------:R-:W-:Y:S01]  /*ab40*/  FMUL.FTZ R151, R151, R5 ;  /* 0x0000000597977220 */ /* 0x000fe20000410000 */
[----:B------:R-:W-:-:S12]  /*ab50*/  USEL UR38, UR38, URZ, UP0 ;  /* 0x0000003f26267287 */ /* 0x000fd80008000000 */
.L_x_184:
[----:B------:R-:W0:Y:S08]  /*ab60*/  S2UR UR4, SR_CgaCtaId ;  /* 0x00000000000479c3 */ /* 0x000e300000008800 */
[----:B------:R-:W-:Y:S06]  /*ab70*/  BAR.SYNC.DEFER_BLOCKING 0x5, 0x180 ;  /* 0x0146000000007b1d */ /* 0x000fec0000010000 */
[----:B------:R-:W-:Y:S01]  /*ab80*/  UMOV UR10, 0x400 ;  /* 0x00000400000a7882 */ /* 0x000fe20000000000 */
[----:B------:R-:W-:Y:S01]  /*ab90*/  BSSY B0, `(.L_x_209) ;  /* 0x00002f4000007945 */ /* 0x000fe20003800000 */
[----:B0-----:R-:W-:-:S09]  /*aba0*/  ULEA UR10, UR4, UR10, 0x18 ;  /* 0x0000000a040a7291 */ /* 0x001fd2000f8ec03f */
[----:B------:R-:W0:Y:S02]  /*abb0*/  LDS.128 R4, [UR10+0x388d0] ;  /* 0x0388d00aff047984 */ /* 0x000e240008000c00 */
[----:B0-----:R-:W-:Y:S02]  /*abc0*/  R2UR UR5, R5 ;  /* 0x00000000050572ca */ /* 0x001fe400000e0000 */
[----:B------:R-:W-:Y:S02]  /*abd0*/  R2UR UR6, R6 ;  /* 0x00000000060672ca */ /* 0x000fe400000e0000 */
[----:B------:R-:W-:Y:S01]  /*abe0*/  R2UR UR7, R7 ;  /* 0x00000000070772ca */ /* 0x000fe200000e0000 */
[----:B------:R-:W-:Y:S06]  /*abf0*/  BAR.ARV 0x4, 0x180 ;  /* 0x0106000000007b1d */ /* 0x000fec0000002000 */
[----:B------:R-:W-:Y:S08]  /*ac00*/  @P0 BRA `(.L_x_210) ;  /* 0x0000002000080947 */ /* 0x000ff00003800000 */
[----:B------:R-:W0:Y:S01]  /*ac10*/  S2UR UR4, SR_SWINHI ;  /* 0x00000000000479c3 */ /* 0x000e220000002f00 */
[----:B------:R-:W-:-:S07]  /*ac20*/  IMAD.MOV.U32 R94, RZ, RZ, 0x2 ;  /* 0x00000002ff5e7424 */ /* 0x000fce00078e00ff */
[----:B------:R-:W-:Y:S01]  /*ac30*/  BAR.SYNC.DEFER_BLOCKING 0x1, 0x100 ;  /* 0x0044000000007b1d */ /* 0x000fe20000010000 */
[----:B------:R-:W-:Y:S02]  /*ac40*/  F2FP.BF16.F32.PACK_AB R24, R25, R24 ;  /* 0x000000181918723e */ /* 0x000fe400000010ff */
[----:B------:R-:W-:Y:S02]  /*ac50*/  F2FP.BF16.F32.PACK_AB R25, R165, R26 ;  /* 0x0000001aa519723e */ /* 0x000fe400000010ff */
[----:B------:R-:W-:Y:S01]  /*ac60*/  F2FP.BF16.F32.PACK_AB R32, R33, R32 ;  /* 0x000000202120723e */ /* 0x000fe200000010ff */
[----:B------:R-:W-:Y:S01]  /*ac70*/  ULDC.64 UR12, c[0x0][0xc00] ;  /* 0x00030000000c7ab9 */ /* 0x000fe20000000a00 */
[----:B------:R-:W-:Y:S01]  /*ac80*/  F2FP.BF16.F32.PACK_AB R26, R29, R28 ;  /* 0x0000001c1d1a723e */ /* 0x000fe200000010ff */
[----:B------:R-:W-:Y:S01]  /*ac90*/  UISETP.NE.U32.AND UP0, UPT, UR12, URZ, UPT ;  /* 0x0000003f0c00728c */ /* 0x000fe2000bf05070 */
[----:B------:R-:W-:Y:S02]  /*aca0*/  F2FP.BF16.F32.PACK_AB R27, R164, R27 ;  /* 0x0000001ba41b723e */ /* 0x000fe400000010ff */
[----:B------:R-:W-:Y:S01]  /*acb0*/  F2FP.BF16.F32.PACK_AB R33, R163, R34 ;  /* 0x00000022a321723e */ /* 0x000fe200000010ff */
[----:B------:R-:W-:Y:S01]  /*acc0*/  UISETP.NE.AND.EX UP0, UPT, UR13, URZ, UPT, UP0 ;  /* 0x0000003f0d00728c */ /* 0x000fe2000bf05300 */
[----:B------:R-:W-:-:S02]  /*acd0*/  F2FP.BF16.F32.PACK_AB R40, R41, R40 ;  /* 0x000000282928723e */ /* 0x000fc400000010ff */
[----:B------:R-:W-:Y:S01]  /*ace0*/  F2FP.BF16.F32.PACK_AB R34, R37, R36 ;  /* 0x000000242522723e */ /* 0x000fe200000010ff */
[----:B------:R-:W-:Y:S01]  /*acf0*/  ULDC.64 UR12, c[0x0][0xc00] ;  /* 0x00030000000c7ab9 */ /* 0x000fe20000000a00 */
[----:B------:R-:W-:Y:S02]  /*ad00*/  F2FP.BF16.F32.PACK_AB R35, R162, R35 ;  /* 0x00000023a223723e */ /* 0x000fe400000010ff */
[----:B------:R-:W-:Y:S02]  /*ad10*/  F2FP.BF16.F32.PACK_AB R41, R161, R42 ;  /* 0x0000002aa129723e */ /* 0x000fe400000010ff */
[----:B------:R-:W-:Y:S01]  /*ad20*/  F2FP.BF16.F32.PACK_AB R48, R49, R48 ;  /* 0x000000303130723e */ /* 0x000fe200000010ff */
[----:B------:R-:W-:Y:S01]  /*ad30*/  UMOV UR8, UR10 ;  /* 0x0000000a00087c82 */ /* 0x000fe20008000000 */
[----:B0-----:R-:W-:Y:S01]  /*ad40*/  UMOV UR9, UR4 ;  /* 0x0000000400097c82 */ /* 0x001fe20008000000 */
[----:B------:R-:W-:Y:S01]  /*ad50*/  F2FP.BF16.F32.PACK_AB R42, R45, R44 ;  /* 0x0000002c2d2a723e */ /* 0x000fe200000010ff */
[----:B------:R-:W-:Y:S01]  /*ad60*/  IMAD.WIDE R94, R225, R94, UR8 ;  /* 0x00000008e15e7e25 */ /* 0x000fe2000f8e025e */
[----:B------:R-:W-:-:S02]  /*ad70*/  F2FP.BF16.F32.PACK_AB R43, R160, R43 ;  /* 0x0000002ba02b723e */ /* 0x000fc400000010ff */
[----:B------:R-:W-:Y:S02]  /*ad80*/  F2FP.BF16.F32.PACK_AB R49, R159, R50 ;  /* 0x000000329f31723e */ /* 0x000fe400000010ff */
[C---:B------:R-:W-:Y:S02]  /*ad90*/  IADD3 R169, P1, R94.reuse, 0x20, RZ ;  /* 0x000000205ea97810 */ /* 0x040fe40007f3e0ff */
[C---:B------:R-:W-:Y:S02]  /*ada0*/  IADD3 R171, P0, R94.reuse, 0x40, RZ ;  /* 0x000000405eab7810 */ /* 0x040fe40007f1e0ff */
[C---:B------:R-:W-:Y:S01]  /*adb0*/  IADD3 R173, P4, R94.reuse, 0x60, RZ ;  /* 0x000000605ead7810 */ /* 0x040fe20007f9e0ff */
[--C-:B------:R-:W-:Y:S01]  /*adc0*/  IMAD.X R9, RZ, RZ, R95.reuse, P1 ;  /* 0x000000ffff097224 */ /* 0x100fe200008e065f */
[C---:B------:R-:W-:Y:S01]  /*add0*/  IADD3 R175, P3, R94.reuse, 0x4000, RZ ;  /* 0x000040005eaf7810 */ /* 0x040fe20007f7e0ff */
[--C-:B------:R-:W-:Y:S01]  /*ade0*/  IMAD.X R11, RZ, RZ, R95.reuse, P0 ;  /* 0x000000ffff0b7224 */ /* 0x100fe200000e065f */
[----:B------:R-:W-:Y:S01]  /*adf0*/  LOP3.LUT R5, R94, 0x380, RZ, 0xc0, !PT ;  /* 0x000003805e057812 */ /* 0x000fe200078ec0ff */
[----:B------:R-:W-:Y:S01]  /*ae00*/  IMAD.X R13, RZ, RZ, R95, P4 ;  /* 0x000000ffff0d7224 */ /* 0x000fe200020e065f */
[----:B------:R-:W-:-:S02]  /*ae10*/  LOP3.LUT R8, R169, 0x380, RZ, 0xc0, !PT ;  /* 0x00000380a9087812 */ /* 0x000fc400078ec0ff */
[C---:B------:R-:W-:Y:S02]  /*ae20*/  IADD3 R177, P6, R94.reuse, 0x4020, RZ ;  /* 0x000040205eb17810 */ /* 0x040fe40007fde0ff */
[C---:B------:R-:W-:Y:S02]  /*ae30*/  IADD3 R179, P5, R94.reuse, 0x4040, RZ ;  /* 0x000040405eb37810 */ /* 0x040fe40007fbe0ff */
[C---:B------:R-:W-:Y:S01]  /*ae40*/  IADD3 R181, P2, R94.reuse, 0x4060, RZ ;  /* 0x000040605eb57810 */ /* 0x040fe20007f5e0ff */
[--C-:B------:R-:W-:Y:S01]  /*ae50*/  IMAD.X R19, RZ, RZ, R95.reuse, P6 ;  /* 0x000000ffff137224 */ /* 0x100fe200030e065f */
[----:B------:R-:W-:Y:S01]  /*ae60*/  IADD3 R183, P1, R94, 0x8000, RZ ;  /* 0x000080005eb77810 */ /* 0x000fe20007f3e0ff */
[--C-:B------:R-:W-:Y:S01]  /*ae70*/  IMAD.X R21, RZ, RZ, R95.reuse, P5 ;  /* 0x000000ffff157224 */ /* 0x100fe200028e065f */
[----:B------:R-:W-:Y:S01]  /*ae80*/  LOP3.LUT R10, R171, 0x380, RZ, 0xc0, !PT ;  /* 0x00000380ab0a7812 */ /* 0x000fe200078ec0ff */
[--C-:B------:R-:W-:Y:S01]  /*ae90*/  IMAD.X R31, RZ, RZ, R95.reuse, P2 ;  /* 0x000000ffff1f7224 */ /* 0x100fe200010e065f */
[----:B------:R-:W-:Y:S01]  /*aea0*/  LOP3.LUT R12, R173, 0x380, RZ, 0xc0, !PT ;  /* 0x00000380ad0c7812 */ /* 0x000fe200078ec0ff */
[----:B------:R-:W-:Y:S01]  /*aeb0*/  IMAD.X R39, RZ, RZ, R95, P1 ;  /* 0x000000ffff277224 */ /* 0x000fe200008e065f */
[----:B------:R-:W-:-:S02]  /*aec0*/  LOP3.LUT R14, R175, 0x380, RZ, 0xc0, !PT ;  /* 0x00000380af0e7812 */ /* 0x000fc400078ec0ff */
[----:B------:R-:W-:Y:S02]  /*aed0*/  SHF.R.U64 R5, R5, 0x3, RZ ;  /* 0x0000000305057819 */ /* 0x000fe400000012ff */
[----:B------:R-:W-:Y:S02]  /*aee0*/  SHF.R.U64 R8, R8, 0x3, RZ ;  /* 0x0000000308087819 */ /* 0x000fe400000012ff */
[----:B------:R-:W-:Y:S02]  /*aef0*/  IADD3 R46, P0, R94, 0x8020, RZ ;  /* 0x000080205e2e7810 */ /* 0x000fe40007f1e0ff */
[----:B------:R-:W-:Y:S02]  /*af00*/  SHF.R.U64 R10, R10, 0x3, RZ ;  /* 0x000000030a0a7819 */ /* 0x000fe400000012ff */
[----:B------:R-:W-:Y:S01]  /*af10*/  LOP3.LUT R18, R177, 0x380, RZ, 0xc0, !PT ;  /* 0x00000380b1127812 */ /* 0x000fe200078ec0ff */
[----:B------:R-:W-:Y:S01]  /*af20*/  IMAD.X R47, RZ, RZ, R95, P0 ;  /* 0x000000ffff2f7224 */ /* 0x000fe200000e065f */
[----:B------:R-:W-:-:S02]  /*af30*/  IADD3 R54, P4, R94, 0x8040, RZ ;  /* 0x000080405e367810 */ /* 0x000fc40007f9e0ff */
[----:B------:R-:W-:Y:S02]  /*af40*/  IADD3.X R15, RZ, R95, RZ, P3, !PT ;  /* 0x0000005fff0f7210 */ /* 0x000fe40001ffe4ff */
[----:B------:R-:W-:Y:S01]  /*af50*/  SHF.R.U64 R12, R12, 0x3, RZ ;  /* 0x000000030c0c7819 */ /* 0x000fe200000012ff */
[--C-:B------:R-:W-:Y:S01]  /*af60*/  IMAD.X R55, RZ, RZ, R95.reuse, P4 ;  /* 0x000000ffff377224 */ /* 0x100fe200020e065f */
[----:B------:R-:W-:Y:S02]  /*af70*/  LOP3.LUT R20, R179, 0x380, RZ, 0xc0, !PT ;  /* 0x00000380b3147812 */ /* 0x000fe400078ec0ff */
[C---:B------:R-:W-:Y:S02]  /*af80*/  IADD3 R62, P3, R94.reuse, 0x8060, RZ ;  /* 0x000080605e3e7810 */ /* 0x040fe40007f7e0ff */
[C---:B------:R-:W-:Y:S02]  /*af90*/  IADD3 R70, P6, R94.reuse, 0xc000, RZ ;  /* 0x0000c0005e467810 */ /* 0x040fe40007fde0ff */
[C---:B------:R-:W-:Y:S01]  /*afa0*/  IADD3 R4, P5, R94.reuse, 0xc020, RZ ;  /* 0x0000c0205e047810 */ /* 0x040fe20007fbe0ff */
[----:B------:R-:W-:Y:S01]  /*afb0*/  IMAD.X R63, RZ, RZ, R95, P3 ;  /* 0x000000ffff3f7224 */ /* 0x000fe200018e065f */
[----:B------:R-:W-:-:S02]  /*afc0*/  IADD3 R167, P2, R94, 0xc040, RZ ;  /* 0x0000c0405ea77810 */ /* 0x000fc40007f5e0ff */
[----:B------:R-:W-:Y:S01]  /*afd0*/  IADD3 R6, P1, R94, 0xc060, RZ ;  /* 0x0000c0605e067810 */ /* 0x000fe20007f3e0ff */
[--C-:B------:R-:W-:Y:S01]  /*afe0*/  IMAD.X R79, RZ, RZ, R95.reuse, P5 ;  /* 0x000000ffff4f7224 */ /* 0x100fe200028e065f */
[----:B------:R-:W-:Y:S02]  /*aff0*/  SHF.R.U64 R14, R14, 0x3, RZ ;  /* 0x000000030e0e7819 */ /* 0x000fe400000012ff */
[----:B------:R-:W-:Y:S01]  /*b000*/  LOP3.LUT R30, R181, 0x380, RZ, 0xc0, !PT ;  /* 0x00000380b51e7812 */ /* 0x000fe200078ec0ff */
[--C-:B------:R-:W-:Y:S01]  /*b010*/  IMAD.X R7, RZ, RZ, R95.reuse, P1 ;  /* 0x000000ffff077224 */ /* 0x100fe200008e065f */
[----:B------:R-:W-:Y:S01]  /*b020*/  LOP3.LUT R94, R5, R94, RZ, 0x3c, !PT ;  /* 0x0000005e055e7212 */ /* 0x000fe200078e3cff */
[----:B------:R-:W-:Y:S01]  /*b030*/  IMAD.X R5, RZ, RZ, R95, P2 ;  /* 0x000000ffff057224 */ /* 0x000fe200010e065f */
[----:B------:R-:W-:Y:S02]  /*b040*/  LOP3.LUT R8, R8, R169, RZ, 0x3c, !PT ;  /* 0x000000a908087212 */ /* 0x000fe400078e3cff */
[----:B------:R-:W-:-:S02]  /*b050*/  LOP3.LUT R38, R183, 0x380, RZ, 0xc0, !PT ;  /* 0x00000380b7267812 */ /* 0x000fc400078ec0ff */
[----:B------:R-:W-:Y:S02]  /*b060*/  LOP3.LUT R10, R10, R171, RZ, 0x3c, !PT ;  /* 0x000000ab0a0a7212 */ /* 0x000fe400078e3cff */
[----:B------:R-:W-:Y:S02]  /*b070*/  SHF.R.U64 R18, R18, 0x3, RZ ;  /* 0x0000000312127819 */ /* 0x000fe400000012ff */
[----:B------:R-:W-:Y:S02]  /*b080*/  LOP3.LUT R169, R46, 0x380, RZ, 0xc0, !PT ;  /* 0x000003802ea97812 */ /* 0x000fe400078ec0ff */
[----:B------:R-:W-:Y:S02]  /*b090*/  LOP3.LUT R12, R12, R173, RZ, 0x3c, !PT ;  /* 0x000000ad0c0c7212 */ /* 0x000fe400078e3cff */
[----:B------:R-:W-:Y:S02]  /*b0a0*/  SHF.R.U64 R20, R20, 0x3, RZ ;  /* 0x0000000314147819 */ /* 0x000fe400000012ff */
[----:B------:R-:W-:-:S02]  /*b0b0*/  LOP3.LUT R171, R54, 0x380, RZ, 0xc0, !PT ;  /* 0x0000038036ab7812 */ /* 0x000fc400078ec0ff */
[----:B------:R-:W-:Y:S02]  /*b0c0*/  LOP3.LUT R14, R14, R175, RZ, 0x3c, !PT ;  /* 0x000000af0e0e7212 */ /* 0x000fe400078e3cff */
[----:B------:R-:W-:Y:S02]  /*b0d0*/  SHF.R.U64 R30, R30, 0x3, RZ ;  /* 0x000000031e1e7819 */ /* 0x000fe400000012ff */
[----:B------:R-:W-:Y:S02]  /*b0e0*/  LOP3.LUT R173, R62, 0x380, RZ, 0xc0, !PT ;  /* 0x000003803ead7812 */ /* 0x000fe400078ec0ff */
[----:B------:R-:W-:Y:S02]  /*b0f0*/  SHF.R.U64 R38, R38, 0x3, RZ ;  /* 0x0000000326267819 */ /* 0x000fe400000012ff */
[----:B------:R-:W-:Y:S02]  /*b100*/  LOP3.LUT R175, R70, 0x380, RZ, 0xc0, !PT ;  /* 0x0000038046af7812 */ /* 0x000fe400078ec0ff */
[----:B------:R-:W-:-:S02]  /*b110*/  MOV R94, R94 ;  /* 0x0000005e005e7202 */ /* 0x000fc40000000f00 */
[----:B------:R-:W-:Y:S02]  /*b120*/  IADD3.X R71, RZ, R95, RZ, P6, !PT ;  /* 0x0000005fff477210 */ /* 0x000fe400037fe4ff */
[----:B------:R-:W-:Y:S01]  /*b130*/  LOP3.LUT R18, R18, R177, RZ, 0x3c, !PT ;  /* 0x000000b112127212 */ /* 0x000fe200078e3cff */
[----:B------:R-:W-:Y:S01]  /*b140*/  STSM.16.M88.4 [R94], R24 ;  /* 0x000000185e007844 */ /* 0x000fe20000000200 */
[----:B------:R-:W-:Y:S02]  /*b150*/  SHF.R.U64 R169, R169, 0x3, RZ ;  /* 0x00000003a9a97819 */ /* 0x000fe400000012ff */
[----:B------:R-:W-:Y:S02]  /*b160*/  LOP3.LUT R78, R4, 0x380, RZ, 0xc0, !PT ;  /* 0x00000380044e7812 */ /* 0x000fe400078ec0ff */
[----:B------:R-:W-:Y:S02]  /*b170*/  MOV R9, R8 ;  /* 0x0000000800097202 */ /* 0x000fe40000000f00 */
[----:B------:R-:W-:-:S02]  /*b180*/  LOP3.LUT R20, R20, R179, RZ, 0x3c, !PT ;  /* 0x000000b314147212 */ /* 0x000fc400078e3cff */
[----:B------:R-:W-:Y:S01]  /*b190*/  SHF.R.U64 R171, R171, 0x3, RZ ;  /* 0x00000003abab7819 */ /* 0x000fe200000012ff */
[----:B------:R-:W-:Y:S01]  /*b1a0*/  STSM.16.M88.4 [R9], R32 ;  /* 0x0000002009007844 */ /* 0x000fe20000000200 */
[----:B------:R-:W-:Y:S02]  /*b1b0*/  LOP3.LUT R95, R167, 0x380, RZ, 0xc0, !PT ;  /* 0x00000380a75f7812 */ /* 0x000fe400078ec0ff */
[----:B------:R-:W-:Y:S02]  /*b1c0*/  MOV R10, R10 ;  /* 0x0000000a000a7202 */ /* 0x000fe40000000f00 */
[----:B------:R-:W-:Y:S02]  /*b1d0*/  F2FP.BF16.F32.PACK_AB R56, R57, R56 ;  /* 0x000000383938723e */ /* 0x000fe400000010ff */
[----:B------:R-:W-:Y:S01]  /*b1e0*/  LOP3.LUT R30, R30, R181, RZ, 0x3c, !PT ;  /* 0x000000b51e1e7212 */ /* 0x000fe200078e3cff */
[----:B------:R0:W-:Y:S01]  /*b1f0*/  STSM.16.M88.4 [R10], R40 ;  /* 0x000000280a007844 */ /* 0x0001e20000000200 */
[----:B------:R-:W-:-:S02]  /*b200*/  SHF.R.U64 R173, R173, 0x3, RZ ;  /* 0x00000003adad7819 */ /* 0x000fc400000012ff */
[----:B------:R-:W-:Y:S02]  /*b210*/  LOP3.LUT R165, R6, 0x380, RZ, 0xc0, !PT ;  /* 0x0000038006a57812 */ /* 0x000fe400078ec0ff */
[----:B------:R-:W-:Y:S02]  /*b220*/  MOV R12, R12 ;  /* 0x0000000c000c7202 */ /* 0x000fe40000000f00 */
[----:B------:R-:W-:Y:S02]  /*b230*/  F2FP.BF16.F32.PACK_AB R50, R53, R52 ;  /* 0x000000343532723e */ /* 0x000fe400000010ff */
[----:B------:R-:W-:Y:S02]  /*b240*/  F2FP.BF16.F32.PACK_AB R51, R158, R51 ;  /* 0x000000339e33723e */ /* 0x000fe400000010ff */
[----:B------:R-:W-:Y:S02]  /*b250*/  F2FP.BF16.F32.PACK_AB R57, R157, R58 ;  /* 0x0000003a9d39723e */ /* 0x000fe400000010ff */
[----:B------:R-:W-:Y:S01]  /*b260*/  F2FP.BF16.F32.PACK_AB R64, R65, R64 ;  /* 0x000000404140723e */ /* 0x000fe200000010ff */
[----:B------:R1:W-:Y:S01]  /*b270*/  STSM.16.M88.4 [R12], R48 ;  /* 0x000000300c007844 */ /* 0x0003e20000000200 */
[----:B------:R-:W-:-:S02]  /*b280*/  LOP3.LUT R38, R38, R183, RZ, 0x3c, !PT ;  /* 0x000000b726267212 */ /* 0x000fc400078e3cff */
[----:B------:R-:W-:Y:S02]  /*b290*/  SHF.R.U64 R175, R175, 0x3, RZ ;  /* 0x00000003afaf7819 */ /* 0x000fe400000012ff */
        /* <DEDUP_REMOVED lines=22> */
[----:B------:R-:W-:-:S02]  /*b400*/  F2FP.BF16.F32.PACK_AB R81, R3, R82 ;  /* 0x000000520351723e */ /* 0x000fc400000010ff */
[----:B------:R-:W-:Y:S02]  /*b410*/  F2FP.BF16.F32.PACK_AB R87, R166, R87 ;  /* 0x00000057a657723e */ /* 0x000fe400000010ff */
[----:B------:R-:W-:Y:S02]  /*b420*/  F2FP.BF16.F32.PACK_AB R104, R105, R104 ;  /* 0x000000686968723e */ /* 0x000fe400000010ff */
[----:B------:R-:W-:Y:S02]  /*b430*/  F2FP.BF16.F32.PACK_AB R112, R113, R112 ;  /* 0x000000707170723e */ /* 0x000fe400000010ff */
[----:B------:R-:W-:Y:S02]  /*b440*/  F2FP.BF16.F32.PACK_AB R120, R121, R120 ;  /* 0x000000787978723e */ /* 0x000fe400000010ff */
[----:B------:R-:W-:Y:S02]  /*b450*/  F2FP.BF16.F32.PACK_AB R128, R129, R128 ;  /* 0x000000808180723e */ /* 0x000fe400000010ff */
[----:B------:R-:W-:-:S02]  /*b460*/  F2FP.BF16.F32.PACK_AB R136, R137, R136 ;  /* 0x000000888988723e */ /* 0x000fc400000010ff */
[----:B------:R-:W-:Y:S02]  /*b470*/  F2FP.BF16.F32.PACK_AB R144, R145, R144 ;  /* 0x000000909190723e */ /* 0x000fe400000010ff */
[----:B------:R-:W-:Y:S02]  /*b480*/  R2UR UR11, R215 ;  /* 0x00000000d70b72ca */ /* 0x000fe400000e0000 */
[----:B------:R-:W-:Y:S01]  /*b490*/  R2UR UR14, R217 ;  /* 0x00000000d90e72ca */ /* 0x000fe200000e0000 */
[----:B------:R-:W-:Y:S01]  /*b4a0*/  UMOV UR4, URZ ;  /* 0x0000003f00047c82 */ /* 0x000fe20008000000 */
[----:B------:R-:W-:Y:S01]  /*b4b0*/  LOP3.LUT R62, R173, R62, RZ, 0x3c, !PT ;  /* 0x0000003ead3e7212 */ /* 0x000fe200078e3cff */
[----:B------:R-:W2:Y:S01]  /*b4c0*/  LDC R76, c[0x0][0xbe8] ;  /* 0x0002fa00ff4c7b82 */ /* 0x000ea20000000800 */
[----:B------:R-:W-:Y:S02]  /*b4d0*/  SHF.R.U64 R95, R165, 0x3, RZ ;  /* 0x00000003a55f7819 */ /* 0x000fe400000012ff */
[----:B------:R-:W-:-:S02]  /*b4e0*/  MOV R30, R30 ;  /* 0x0000001e001e7202 */ /* 0x000fc40000000f00 */
[----:B------:R-:W-:Y:S02]  /*b4f0*/  F2FP.BF16.F32.PACK_AB R82, R85, R84 ;  /* 0x000000545552723e */ /* 0x000fe400000010ff */
[----:B------:R-:W-:Y:S01]  /*b500*/  LOP3.LUT R70, R175, R70, RZ, 0x3c, !PT ;  /* 0x00000046af467212 */ /* 0x000fe200078e3cff */
[----:B------:R-:W-:Y:S01]  /*b510*/  UIMAD.WIDE UR12, UR11, 0x4, UR12 ;  /* 0x000000040b0c78a5 */ /* 0x000fe2000f8e020c */
[----:B------:R-:W-:Y:S01]  /*b520*/  MOV R38, R38 ;  /* 0x0000002600267202 */ /* 0x000fe20000000f00 */
[----:B------:R1:W-:Y:S01]  /*b530*/  STSM.16.M88.4 [R30], R80 ;  /* 0x000000501e007844 */ /* 0x0003e20000000200 */
[----:B------:R-:W-:Y:S02]  /*b540*/  F2FP.BF16.F32.PACK_AB R84, R89, R88 ;  /* 0x000000585954723e */ /* 0x000fe400000010ff */
[----:B------:R-:W-:Y:S02]  /*b550*/  F2FP.BF16.F32.PACK_AB R85, R91, R90 ;  /* 0x0000005a5b55723e */ /* 0x000fe400000010ff */
[----:B------:R-:W-:-:S02]  /*b560*/  F2FP.BF16.F32.PACK_AB R86, R93, R92 ;  /* 0x0000005c5d56723e */ /* 0x000fc400000010ff */
[----:B------:R-:W-:Y:S02]  /*b570*/  F2FP.BF16.F32.PACK_AB R97, R99, R98 ;  /* 0x000000626361723e */ /* 0x000fe400000010ff */
[----:B------:R-:W-:Y:S01]  /*b580*/  LOP3.LUT R78, R29, R4, RZ, 0x3c, !PT ;  /* 0x000000041d4e7212 */ /* 0x000fe200078e3cff */
[----:B------:R1:W-:Y:S01]  /*b590*/  STSM.16.M88.4 [R38], R84 ;  /* 0x0000005426007844 */ /* 0x0003e20000000200 */
[----:B------:R-:W-:Y:S02]  /*b5a0*/  MOV R46, R46 ;  /* 0x0000002e002e7202 */ /* 0x000fe40000000f00 */
[----:B------:R-:W-:Y:S02]  /*b5b0*/  F2FP.BF16.F32.PACK_AB R98, R101, R100 ;  /* 0x000000646562723e */ /* 0x000fe400000010ff */
[----:B------:R-:W-:Y:S02]  /*b5c0*/  F2FP.BF16.F32.PACK_AB R99, R103, R102 ;  /* 0x000000666763723e */ /* 0x000fe400000010ff */
[----:B------:R-:W-:-:S02]  /*b5d0*/  F2FP.BF16.F32.PACK_AB R105, R107, R106 ;  /* 0x0000006a6b69723e */ /* 0x000fc400000010ff */
[----:B------:R-:W-:Y:S01]  /*b5e0*/  LOP3.LUT R4, R28, R167, RZ, 0x3c, !PT ;  /* 0x000000a71c047212 */ /* 0x000fe200078e3cff */
[----:B------:R1:W-:Y:S01]  /*b5f0*/  STSM.16.M88.4 [R46], R96 ;  /* 0x000000602e007844 */ /* 0x0003e20000000200 */
[----:B------:R-:W-:Y:S02]  /*b600*/  MOV R54, R54 ;  /* 0x0000003600367202 */ /* 0x000fe40000000f00 */
[----:B------:R-:W-:Y:S02]  /*b610*/  F2FP.BF16.F32.PACK_AB R106, R109, R108 ;  /* 0x0000006c6d6a723e */ /* 0x000fe400000010ff */
[----:B------:R-:W-:Y:S02]  /*b620*/  F2FP.BF16.F32.PACK_AB R107, R111, R110 ;  /* 0x0000006e6f6b723e */ /* 0x000fe400000010ff */
[----:B------:R-:W-:Y:S02]  /*b630*/  F2FP.BF16.F32.PACK_AB R113, R115, R114 ;  /* 0x000000727371723e */ /* 0x000fe400000010ff */
[----:B------:R-:W-:Y:S01]  /*b640*/  LOP3.LUT R6, R95, R6, RZ, 0x3c, !PT ;  /* 0x000000065f067212 */ /* 0x000fe200078e3cff */
[----:B------:R1:W-:Y:S01]  /*b650*/  STSM.16.M88.4 [R54], R104 ;  /* 0x0000006836007844 */ /* 0x0003e20000000200 */
[----:B------:R-:W-:-:S02]  /*b660*/  MOV R62, R62 ;  /* 0x0000003e003e7202 */ /* 0x000fc40000000f00 */
[----:B------:R-:W-:Y:S02]  /*b670*/  F2FP.BF16.F32.PACK_AB R114, R117, R116 ;  /* 0x000000747572723e */ /* 0x000fe400000010ff */
[----:B------:R-:W-:Y:S02]  /*b680*/  F2FP.BF16.F32.PACK_AB R115, R119, R118 ;  /* 0x000000767773723e */ /* 0x000fe400000010ff */
[----:B------:R-:W-:Y:S02]  /*b690*/  F2FP.BF16.F32.PACK_AB R121, R123, R122 ;  /* 0x0000007a7b79723e */ /* 0x000fe400000010ff */
[----:B------:R-:W-:Y:S01]  /*b6a0*/  MOV R70, R70 ;  /* 0x0000004600467202 */ /* 0x000fe20000000f00 */
[----:B------:R1:W-:Y:S01]  /*b6b0*/  STSM.16.M88.4 [R62], R112 ;  /* 0x000000703e007844 */ /* 0x0003e20000000200 */
[----:B------:R-:W-:Y:S02]  /*b6c0*/  F2FP.BF16.F32.PACK_AB R122, R125, R124 ;  /* 0x0000007c7d7a723e */ /* 0x000fe400000010ff */
[----:B------:R-:W-:-:S02]  /*b6d0*/  F2FP.BF16.F32.PACK_AB R123, R127, R126 ;  /* 0x0000007e7f7b723e */ /* 0x000fc400000010ff */
[----:B------:R-:W-:Y:S02]  /*b6e0*/  F2FP.BF16.F32.PACK_AB R129, R131, R130 ;  /* 0x000000828381723e */ /* 0x000fe400000010ff */
[----:B------:R-:W-:Y:S01]  /*b6f0*/  MOV R78, R78 ;  /* 0x0000004e004e7202 */ /* 0x000fe20000000f00 */
[----:B------:R1:W-:Y:S01]  /*b700*/  STSM.16.M88.4 [R70], R120 ;  /* 0x0000007846007844 */ /* 0x0003e20000000200 */
[----:B------:R-:W-:Y:S02]  /*b710*/  F2FP.BF16.F32.PACK_AB R130, R133, R132 ;  /* 0x000000848582723e */ /* 0x000fe400000010ff */
[----:B------:R-:W-:Y:S02]  /*b720*/  F2FP.BF16.F32.PACK_AB R131, R135, R134 ;  /* 0x000000868783723e */ /* 0x000fe400000010ff */
[----:B------:R-:W-:Y:S02]  /*b730*/  F2FP.BF16.F32.PACK_AB R137, R139, R138 ;  /* 0x0000008a8b89723e */ /* 0x000fe400000010ff */
[----:B------:R-:W-:Y:S01]  /*b740*/  MOV R8, R4 ;  /* 0x0000000400087202 */ /* 0x000fe20000000f00 */
[----:B------:R1:W-:Y:S01]  /*b750*/  STSM.16.M88.4 [R78], R128 ;  /* 0x000000804e007844 */ /* 0x0003e20000000200 */
[----:B------:R-:W-:Y:S01]  /*b760*/  F2FP.BF16.F32.PACK_AB R138, R141, R140 ;  /* 0x0000008c8d8a723e */ /* 0x000fe200000010ff */
[----:B------:R-:W-:Y:S01]  /*b770*/  IMAD.U32 R4, RZ, RZ, UR12 ;  /* 0x0000000cff047e24 */ /* 0x000fe2000f8e00ff */
[----:B------:R-:W-:Y:S01]  /*b780*/  F2FP.BF16.F32.PACK_AB R139, R143, R142 ;  /* 0x0000008e8f8b723e */ /* 0x000fe200000010ff */
[----:B------:R-:W-:Y:S01]  /*b790*/  IMAD.U32 R5, RZ, RZ, UR13 ;  /* 0x0000000dff057e24 */ /* 0x000fe2000f8e00ff */
[----:B------:R-:W-:Y:S01]  /*b7a0*/  F2FP.BF16.F32.PACK_AB R145, R147, R146 ;  /* 0x000000929391723e */ /* 0x000fe200000010ff */
[----:B------:R-:W-:Y:S01]  /*b7b0*/  ULDC.64 UR12, c[0x0][0xc08] ;  /* 0x00030200000c7ab9 */ /* 0x000fe20000000a00 */
[----:B------:R-:W-:Y:S01]  /*b7c0*/  MOV R6, R6 ;  /* 0x0000000600067202 */ /* 0x000fe20000000f00 */
[----:B------:R1:W-:Y:S01]  /*b7d0*/  STSM.16.M88.4 [R8], R136 ;  /* 0x0000008808007844 */ /* 0x0003e20000000200 */
[----:B------:R-:W-:-:S02]  /*b7e0*/  F2FP.BF16.F32.PACK_AB R146, R149, R148 ;  /* 0x000000949592723e */ /* 0x000fc400000010ff */
[----:B------:R-:W-:Y:S02]  /*b7f0*/  F2FP.BF16.F32.PACK_AB R147, R151, R150 ;  /* 0x000000969793723e */ /* 0x000fe400000010ff */
[----:B------:R-:W-:-:S03]  /*b800*/  PLOP3.LUT P0, PT, PT, PT, UP0, 0x80, 0x0 ;  /* 0x000000000000781c */ /* 0x000fc60003f0f008 */
[----:B------:R1:W-:Y:S01]  /*b810*/  STSM.16.M88.4 [R6], R144 ;  /* 0x0000009006007844 */ /* 0x0003e20000000200 */
[----:B------:R-:W-:Y:S09]  /*b820*/  BAR.SYNC.DEFER_BLOCKING 0x1, 0x100 ;  /* 0x0044000000007b1d */ /* 0x000ff20000010000 */
[----:B------:R-:W3:Y:S01]  /*b830*/  @P0 LDG.E R3, desc[UR36][R4.64] ;  /* 0x0000002404030981 */ /* 0x000ee2000c1e1900 */
[----:B------:R-:W-:Y:S01]  /*b840*/  UISETP.NE.U32.AND UP1, UPT, UR12, URZ, UPT ;  /* 0x0000003f0c00728c */ /* 0x000fe2000bf25070 */
[----:B--2---:R-:W-:-:S03]  /*b850*/  ISETP.NE.AND P1, PT, R76, 0x1, PT ;  /* 0x000000014c00780c */ /* 0x004fc60003f25270 */
[----:B------:R-:W-:-:S06]  /*b860*/  UISETP.NE.AND.EX UP1, UPT, UR13, URZ, UPT, UP1 ;  /* 0x0000003f0d00728c */ /* 0x000fcc000bf25310 */
[----:B------:R-:W-:-:S04]  /*b870*/  PLOP3.LUT P2, PT, PT, PT, UP1, 0x80, 0x0 ;  /* 0x000000000000781c */ /* 0x000fc80003f4f018 */
[----:B------:R-:W2:Y:S01]  /*b880*/  @P1 LDC R7, c[0x0][0xbec] ;  /* 0x0002fb00ff071b82 */ /* 0x000ea20000000800 */
[----:B------:R-:W-:-:S04]  /*b890*/  @UP1 ULEA UR12, UP2, UR11, UR12, 0x2 ;  /* 0x0000000c0b0c1291 */ /* 0x000fc8000f84103f */
[----:B------:R-:W-:Y:S02]  /*b8a0*/  @UP1 ULEA.HI.X UR13, UR11, UR13, UR14, 0x2, UP2 ;  /* 0x0000000d0b0d1291 */ /* 0x000fe400090f140e */
[----:B0-----:R-:W-:Y:S01]  /*b8b0*/  IMAD.U32 R10, RZ, RZ, UR12 ;  /* 0x0000000cff0a7e24 */ /* 0x001fe2000f8e00ff */
[----:B------:R-:W-:Y:S01]  /*b8c0*/  ULDC UR11, c[0x0][0xa88] ;  /* 0x0002a200000b7ab9 */ /* 0x000fe20000000800 */
[----:B------:R-:W0:Y:S02]  /*b8d0*/  @P1 LDC R9, c[0x0][0xbf0] ;  /* 0x0002fc00ff091b82 */ /* 0x000e240000000800 */
[----:B------:R-:W-:Y:S02]  /*b8e0*/  MOV R11, UR13 ;  /* 0x0000000d000b7c02 */ /* 0x000fe40008000f00 */
[----:B---3--:R-:W-:Y:S01]  /*b8f0*/  @P0 R2UR UR4, R3 ;  /* 0x00000000030402ca */ /* 0x008fe200000e0000 */
[----:B------:R-:W-:-:S06]  /*b900*/  IMAD.U32 R3, RZ, RZ, UR11 ;  /* 0x0000000bff037e24 */ /* 0x000fcc000f8e00ff */
[----:B------:R1:W5:Y:S01]  /*b910*/  @P2 LDG.E R3, desc[UR36][R10.64] ;  /* 0x000000240a032981 */ /* 0x000362000c1e1900 */
[----:B0-2---:R-:W-:Y:S07]  /*b920*/  @P2 BRA `(.L_x_211) ;  /* 0x0000000000102947 */ /* 0x005fee0003800000 */
[----:B------:R-:W-:Y:S05]  /*b930*/  @!P0 BRA `(.L_x_211) ;  /* 0x00000000000c8947 */ /* 0x000fea0003800000 */
[----:B-1----:R-:W2:Y:S04]  /*b940*/  LDG.E R6, desc[UR36][R4.64] ;  /* 0x0000002404067981 */ /* 0x002ea8000c1e1900 */
[----:B-----5:R-:W2:Y:S02]  /*b950*/  LDG.E R3, desc[UR36][R4.64+0x4] ;  /* 0x0000042404037981 */ /* 0x020ea4000c1e1900 */
[----:B--2---:R-:W-:-:S07]  /*b960*/  IMAD.IADD R3, R3, 0x1, -R6 ;  /* 0x0000000103037824 */ /* 0x004fce00078e0a06 */
.L_x_211:
[----:B------:R-:W-:Y:S01]  /*b970*/  R2UR UR22, R214 ;  /* 0x00000000d61672ca */ /* 0x000fe200000e0000 */
[----:B------:R-:W-:Y:S01]  /*b980*/  ULDC.64 UR16, c[0x0][0xb90] ;  /* 0x0002e40000107ab9 */ /* 0x000fe20000000a00 */
[----:B------:R-:W-:Y:S01]  /*b990*/  R2UR UR21, R216 ;  /* 0x00000000d81572ca */ /* 0x000fe200000e0000 */
[----:B------:R-:W-:Y:S01]  /*b9a0*/  USHF.R.S32.HI UR13, URZ, 0x1f, UR4 ;  /* 0x0000001f3f0d7899 */ /* 0x000fe20008011404 */
[----:B------:R-:W-:Y:S01]  /*b9b0*/  R2UR UR20, R217 ;  /* 0x00000000d91472ca */ /* 0x000fe200000e0000 */
[----:B------:R-:W-:Y:S01]  /*b9c0*/  UMOV UR12, UR4 ;  /* 0x00000004000c7c82 */ /* 0x000fe20008000000 */
[----:B------:R-:W-:Y:S01]  /*b9d0*/  R2UR UR19, R215 ;  /* 0x00000000d71372ca */ /* 0x000fe200000e0000 */
[----:B-----5:R-:W-:-:S06]  /*b9e0*/  IMAD R79, R3, R76, RZ ;  /* 0x0000004c034f7224 */ /* 0x020fcc00078e02ff */
[----:B------:R-:W-:Y:S02]  /*b9f0*/  USHF.R.S32.HI UR18, URZ, 0x1f, UR22 ;  /* 0x0000001f3f127899 */ /* 0x000fe40008011416 */
[----:B------:R-:W-:Y:S01]  /*ba00*/  IMAD.U32 R5, RZ, RZ, UR21 ;  /* 0x00000015ff057e24 */ /* 0x000fe2000f8e00ff */
[----:B------:R-:W-:Y:S02]  /*ba10*/  UIMAD.WIDE.U32 UR14, UR22, UR16, UR12 ;  /* 0x00000010160e72a5 */ /* 0x000fe4000f8e000c */
[----:B------:R-:W-:Y:S01]  /*ba20*/  UIMAD UR11, UR18, UR16, URZ ;  /* 0x00000010120b72a4 */ /* 0x000fe2000f8e023f */
[----:B-1----:R-:W-:Y:S01]  /*ba30*/  IMAD R8, R5, 0x80, R224 ;  /* 0x0000008005087824 */ /* 0x002fe200078e02e0 */
[----:B------:R-:W-:Y:S01]  /*ba40*/  USEL UR20, UR20, URZ, !UP0 ;  /* 0x0000003f14147287 */ /* 0x000fe2000c000000 */
[----:B------:R-:W-:Y:S01]  /*ba50*/  IMAD.MOV.U32 R5, RZ, RZ, 0x2 ;  /* 0x00000002ff057424 */ /* 0x000fe200078e00ff */
[----:B------:R-:W-:Y:S01]  /*ba60*/  UIMAD UR11, UR22, UR17, UR11 ;  /* 0x00000011160b72a4 */ /* 0x000fe2000f8e020b */
[----:B------:R-:W-:Y:S01]  /*ba70*/  @P1 IMAD.HI.U32 R4, R8, R7, RZ ;  /* 0x0000000708041227 */ /* 0x000fe200078e00ff */
[----:B------:R-:W-:Y:S01]  /*ba80*/  USEL UR19, UR19, URZ, !UP0 ;  /* 0x0000003f13137287 */ /* 0x000fe2000c000000 */
[----:B------:R-:W-:-:S02]  /*ba90*/  ULDC.64 UR16, c[0x0][0xb98] ;  /* 0x0002e60000107ab9 */ /* 0x000fc40000000a00 */
[----:B------:R-:W-:Y:S01]  /*baa0*/  IMAD.MOV.U32 R6, RZ, RZ, R8 ;  /* 0x000000ffff067224 */ /* 0x000fe200078e0008 */
[----:B------:R-:W-:Y:S01]  /*bab0*/  UIADD3 UR15, UR15, UR11, URZ ;  /* 0x0000000b0f0f7290 */ /* 0x000fe2000fffe03f */
[----:B------:R-:W-:Y:S01]  /*bac0*/  @P1 SHF.R.U32.HI R6, RZ, R9, R4 ;  /* 0x00000009ff061219 */ /* 0x000fe20000011604 */
[----:B------:R-:W-:Y:S01]  /*bad0*/  UIMAD UR11, UR20, UR16, URZ ;  /* 0x00000010140b72a4 */ /* 0x000fe2000f8e023f */
[----:B------:R-:W-:Y:S01]  /*bae0*/  IMAD R4, R218, 0x40, R17 ;  /* 0x00000040da047824 */ /* 0x000fe200078e0211 */
[----:B------:R-:W-:Y:S01]  /*baf0*/  UIMAD.WIDE.U32 UR14, UR19, UR16, UR14 ;  /* 0x00000010130e72a5 */ /* 0x000fe2000f8e000e */
[--C-:B------:R-:W-:Y:S01]  /*bb00*/  SHF.R.S32.HI R7, RZ, 0x1f, R6.reuse ;  /* 0x0000001fff077819 */ /* 0x100fe20000011406 */
[----:B------:R-:W-:Y:S01]  /*bb10*/  UIMAD UR11, UR19, UR17, UR11 ;  /* 0x00000011130b72a4 */ /* 0x000fe2000f8e020b */
[----:B------:R-:W-:Y:S02]  /*bb20*/  IMAD.MOV R9, RZ, RZ, -R6 ;  /* 0x000000ffff097224 */ /* 0x000fe400078e0a06 */
[----:B------:R-:W-:Y:S01]  /*bb30*/  IMAD.WIDE R4, R4, R5, UR8 ;  /* 0x0000000804047e25 */ /* 0x000fe2000f8e0205 */
[----:B------:R-:W-:Y:S01]  /*bb40*/  IADD3 R6, P0, R6, UR14, RZ ;  /* 0x0000000e06067c10 */ /* 0x000fe2000ff1e0ff */
[----:B------:R-:W-:-:S02]  /*bb50*/  ULDC.64 UR8, c[0x0][0xb88] ;  /* 0x0002e20000087ab9 */ /* 0x000fc40000000a00 */
[----:B------:R-:W-:Y:S01]  /*bb60*/  IMAD R9, R76, R9, R8 ;  /* 0x000000094c097224 */ /* 0x000fe200078e0208 */
[----:B------:R-:W-:Y:S02]  /*bb70*/  MOV R8, UR11 ;  /* 0x0000000b00087c02 */ /* 0x000fe40008000f00 */
[C---:B------:R-:W-:Y:S02]  /*bb80*/  IADD3 R11, P5, R4.reuse, 0x1000, RZ ;  /* 0x00001000040b7810 */ /* 0x040fe40007fbe0ff */
[----:B------:R-:W-:Y:S01]  /*bb90*/  IADD3.X R7, R7, UR15, R8, P0, !PT ;  /* 0x0000000f07077c10 */ /* 0x000fe200087fe408 */
[----:B------:R-:W-:Y:S01]  /*bba0*/  ULDC.64 UR14, c[0x0][0xaa0] ;  /* 0x0002a800000e7ab9 */ /* 0x000fe20000000a00 */
[----:B------:R-:W-:Y:S02]  /*bbb0*/  LOP3.LUT R10, R11, 0x380, RZ, 0xc0, !PT ;  /* 0x000003800b0a7812 */ /* 0x000fe400078ec0ff */
[----:B------:R-:W-:Y:S01]  /*bbc0*/  SHF.R.S32.HI R8, RZ, 0x1f, R9 ;  /* 0x0000001fff087819 */ /* 0x000fe20000011409 */
[----:B------:R-:W-:Y:S01]  /*bbd0*/  IMAD.WIDE.U32 R6, R9, UR8, R6 ;  /* 0x0000000809067c25 */ /* 0x000fe2000f8e0006 */
[----:B------:R-:W-:-:S02]  /*bbe0*/  IADD3 R25, P0, R4, 0x3000, RZ ;  /* 0x0000300004197810 */ /* 0x000fc40007f1e0ff */
[----:B------:R-:W-:Y:S01]  /*bbf0*/  IADD3 R29, P3, R4, 0x4000, RZ ;  /* 0x00004000041d7810 */ /* 0x000fe20007f7e0ff */
[----:B------:R-:W-:Y:S01]  /*bc00*/  IMAD R14, R8, UR8, RZ ;  /* 0x00000008080e7c24 */ /* 0x000fe2000f8e02ff */
[----:B------:R-:W-:Y:S02]  /*bc10*/  SHF.R.U64 R10, R10, 0x3, RZ ;  /* 0x000000030a0a7819 */ /* 0x000fe400000012ff */
[----:B------:R-:W-:Y:S02]  /*bc20*/  LOP3.LUT R24, R25, 0x380, RZ, 0xc0, !PT ;  /* 0x0000038019187812 */ /* 0x000fe400078ec0ff */
[----:B------:R-:W-:Y:S02]  /*bc30*/  IADD3 R33, P2, R4, 0x5000, RZ ;  /* 0x0000500004217810 */ /* 0x000fe40007f5e0ff */
[----:B------:R-:W-:Y:S02]  /*bc40*/  LOP3.LUT R28, R29, 0x380, RZ, 0xc0, !PT ;  /* 0x000003801d1c7812 */ /* 0x000fe400078ec0ff */
[----:B------:R-:W-:Y:S01]  /*bc50*/  LOP3.LUT R8, R10, R11, RZ, 0x3c, !PT ;  /* 0x0000000b0a087212 */ /* 0x000fe200078e3cff */
[----:B------:R-:W-:Y:S01]  /*bc60*/  IMAD R11, R9, UR9, R14 ;  /* 0x00000009090b7c24 */ /* 0x000fe2000f8e020e */
[----:B------:R-:W-:Y:S01]  /*bc70*/  SHF.R.U64 R24, R24, 0x3, RZ ;  /* 0x0000000318187819 */ /* 0x000fe200000012ff */
[----:B------:R-:W-:Y:S01]  /*bc80*/  ULDC.64 UR8, c[0x0][0xb50] ;  /* 0x0002d40000087ab9 */ /* 0x000fe20000000a00 */
[----:B------:R-:W-:Y:S01]  /*bc90*/  LOP3.LUT R32, R33, 0x380, RZ, 0xc0, !PT ;  /* 0x0000038021207812 */ /* 0x000fe200078ec0ff */
[----:B------:R-:W-:Y:S01]  /*bca0*/  IMAD.IADD R7, R7, 0x1, R11 ;  /* 0x0000000107077824 */ /* 0x000fe200078e020b */
[----:B------:R-:W-:Y:S01]  /*bcb0*/  SHF.R.U64 R28, R28, 0x3, RZ ;  /* 0x000000031c1c7819 */ /* 0x000fe200000012ff */
[----:B------:R-:W-:Y:S01]  /*bcc0*/  IMAD.X R9, RZ, RZ, R5, P5 ;  /* 0x000000ffff097224 */ /* 0x000fe200028e0605 */
[----:B------:R-:W-:-:S02]  /*bcd0*/  LEA R11, P6, R6, UR8, 0x2 ;  /* 0x00000008060b7c11 */ /* 0x000fc4000f8c10ff */
[----:B------:R-:W-:Y:S01]  /*bce0*/  LOP3.LUT R24, R24, R25, RZ, 0x3c, !PT ;  /* 0x0000001918187212 */ /* 0x000fe200078e3cff */
[--C-:B------:R-:W-:Y:S01]  /*bcf0*/  IMAD.X R25, RZ, RZ, R5.reuse, P0 ;  /* 0x000000ffff197224 */ /* 0x100fe200000e0605 */
[----:B------:R-:W-:Y:S01]  /*bd00*/  SHF.R.U64 R32, R32, 0x3, RZ ;  /* 0x0000000320207819 */ /* 0x000fe200000012ff */
[----:B------:R-:W-:Y:S01]  /*bd10*/  SHFL.IDX PT, R18, R11, RZ, 0x1c1f ;  /* 0x001c1fff0b127589 */ /* 0x000fe200000e0000 */
[----:B------:R-:W-:Y:S01]  /*bd20*/  LOP3.LUT R28, R28, R29, RZ, 0x3c, !PT ;  /* 0x0000001d1c1c7212 */ /* 0x000fe200078e3cff */
[----:B------:R-:W-:Y:S01]  /*bd30*/  IMAD.X R29, RZ, RZ, R5, P3 ;  /* 0x000000ffff1d7224 */ /* 0x000fe200018e0605 */
[C---:B------:R-:W-:Y:S01]  /*bd40*/  IADD3 R57, P0, R4.reuse, 0x9000, RZ ;  /* 0x0000900004397810 */ /* 0x040fe20007f1e0ff */
[----:B------:R-:W-:Y:S01]  /*bd50*/  SHFL.IDX PT, R20, R11, 0x1, 0x1c1f ;  /* 0x003c1f000b147f89 */ /* 0x000fe200000e0000 */
[----:B------:R-:W-:Y:S02]  /*bd60*/  IADD3 R45, P3, R4, 0xa000, RZ ;  /* 0x0000a000042d7810 */ /* 0x000fe40007f7e0ff */
[----:B------:R-:W-:Y:S01]  /*bd70*/  LEA.HI.X R14, R6, UR9, R7, 0x2, P6 ;  /* 0x00000009060e7c11 */ /* 0x000fe2000b0f1407 */
[----:B------:R-:W-:Y:S01]  /*bd80*/  IMAD.U32 R7, RZ, RZ, UR21 ;  /* 0x00000015ff077e24 */ /* 0x000fe2000f8e00ff */
[----:B------:R-:W-:Y:S01]  /*bd90*/  LOP3.LUT R32, R32, R33, RZ, 0x3c, !PT ;  /* 0x0000002120207212 */ /* 0x000fe200078e3cff */
[----:B------:R-:W-:Y:S01]  /*bda0*/  IMAD.X R33, RZ, RZ, R5, P2 ;  /* 0x000000ffff217224 */ /* 0x000fe200010e0605 */
[----:B------:R-:W-:Y:S01]  /*bdb0*/  LOP3.LUT R56, R57, 0x380, RZ, 0xc0, !PT ;  /* 0x0000038039387812 */ /* 0x000fe200078ec0ff */
[----:B------:R-:W0:Y:S01]  /*bdc0*/  SHFL.IDX PT, R19, R14, RZ, 0x1c1f ;  /* 0x001c1fff0e137589 */ /* 0x000e2200000e0000 */
[----:B------:R-:W-:Y:S01]  /*bdd0*/  IADD3 R49, P2, R4, 0xb000, RZ ;  /* 0x0000b00004317810 */ /* 0x000fe20007f5e0ff */
[----:B------:R-:W-:Y:S01]  /*bde0*/  IMAD R26, R7, 0x80, R222 ;  /* 0x00000080071a7824 */ /* 0x000fe200078e02de */
[----:B------:R-:W-:Y:S01]  /*bdf0*/  LOP3.LUT R44, R45, 0x380, RZ, 0xc0, !PT ;  /* 0x000003802d2c7812 */ /* 0x000fe200078ec0ff */
[----:B------:R-:W1:Y:S01]  /*be00*/  SHFL.IDX PT, R21, R14, 0x1, 0x1c1f ;  /* 0x003c1f000e157f89 */ /* 0x000e6200000e0000 */
[----:B------:R-:W-:Y:S01]  /*be10*/  SHF.R.U64 R56, R56, 0x3, RZ ;  /* 0x0000000338387819 */ /* 0x000fe200000012ff */
[----:B------:R-:W-:Y:S01]  /*be20*/  VIADD R6, R26, 0x8 ;  /* 0x000000081a067836 */ /* 0x000fe20000000000 */
[----:B------:R-:W-:-:S02]  /*be30*/  LOP3.LUT R48, R49, 0x380, RZ, 0xc0, !PT ;  /* 0x0000038031307812 */ /* 0x000fc400078ec0ff */
[----:B------:R-:W-:Y:S02]  /*be40*/  SHF.R.U64 R44, R44, 0x3, RZ ;  /* 0x000000032c2c7819 */ /* 0x000fe400000012ff */
[----:B------:R-:W-:Y:S01]  /*be50*/  LOP3.LUT R56, R56, R57, RZ, 0x3c, !PT ;  /* 0x0000003938387212 */ /* 0x000fe200078e3cff */
[--C-:B------:R-:W-:Y:S01]  /*be60*/  IMAD.X R57, RZ, RZ, R5.reuse, P0 ;  /* 0x000000ffff397224 */ /* 0x100fe200000e0605 */
[----:B------:R-:W-:Y:S02]  /*be70*/  SHF.R.U64 R48, R48, 0x3, RZ ;  /* 0x0000000330307819 */ /* 0x000fe400000012ff */
[----:B------:R-:W-:Y:S01]  /*be80*/  LOP3.LUT R44, R44, R45, RZ, 0x3c, !PT ;  /* 0x0000002d2c2c7212 */ /* 0x000fe200078e3cff */
[----:B------:R-:W-:Y:S01]  /*be90*/  IMAD.X R45, RZ, RZ, R5, P3 ;  /* 0x000000ffff2d7224 */ /* 0x000fe200018e0605 */
[----:B------:R-:W-:Y:S02]  /*bea0*/  LOP3.LUT P0, RZ, R220, 0x3, RZ, 0xc0, !PT ;  /* 0x00000003dcff7812 */ /* 0x000fe4000780c0ff */
[----:B------:R-:W-:-:S02]  /*beb0*/  IADD3 R10, P3, R4, 0xf000, RZ ;  /* 0x0000f000040a7810 */ /* 0x000fc40007f7e0ff */
[----:B------:R-:W-:Y:S01]  /*bec0*/  LOP3.LUT R48, R48, R49, RZ, 0x3c, !PT ;  /* 0x0000003130307212 */ /* 0x000fe200078e3cff */
[--C-:B------:R-:W-:Y:S01]  /*bed0*/  IMAD.X R49, RZ, RZ, R5.reuse, P2 ;  /* 0x000000ffff317224 */ /* 0x100fe200010e0605 */
[-C--:B------:R-:W-:Y:S02]  /*bee0*/  ISETP.GE.OR P2, PT, R26, R79.reuse, P0 ;  /* 0x0000004f1a00720c */ /* 0x080fe40000746670 */
[----:B------:R-:W-:Y:S01]  /*bef0*/  IADD3 R13, P4, R4, 0x2000, RZ ;  /* 0x00002000040d7810 */ /* 0x000fe20007f9e0ff */
[----:B------:R-:W-:Y:S01]  /*bf00*/  UIMAD UR11, UR13, UR14, URZ ;  /* 0x0000000e0d0b72a4 */ /* 0x000fe2000f8e023f */
[----:B------:R-:W-:Y:S02]  /*bf10*/  LOP3.LUT R3, R10, 0x380, RZ, 0xc0, !PT ;  /* 0x000003800a037812 */ /* 0x000fe400078ec0ff */
[----:B------:R-:W-:Y:S01]  /*bf20*/  IADD3 R41, P5, R4, 0x7000, RZ ;  /* 0x0000700004297810 */ /* 0x000fe20007fbe0ff */
[----:B------:R-:W-:Y:S01]  /*bf30*/  UIMAD.WIDE.U32 UR8, UR4, UR14, URZ ;  /* 0x0000000e040872a5 */ /* 0x000fe2000f8e003f */
[----:B------:R-:W-:Y:S01]  /*bf40*/  ISETP.GE.OR P0, PT, R6, R79, P0 ;  /* 0x0000004f0600720c */ /* 0x000fe20000706670 */
[----:B------:R-:W-:Y:S01]  /*bf50*/  ULDC.64 UR12, c[0x0][0xae8] ;  /* 0x0002ba00000c7ab9 */ /* 0x000fe20000000a00 */
[----:B------:R-:W-:Y:S01]  /*bf60*/  SHF.R.U64 R3, R3, 0x3, RZ ;  /* 0x0000000303037819 */ /* 0x000fe200000012ff */
[----:B------:R-:W-:Y:S01]  /*bf70*/  IMAD.X R53, RZ, RZ, R5, P3 ;  /* 0x000000ffff357224 */ /* 0x000fe200018e0605 */
[----:B------:R-:W-:Y:S01]  /*bf80*/  LOP3.LUT R12, R13, 0x380, RZ, 0xc0, !PT ;  /* 0x000003800d0c7812 */ /* 0x000fe200078ec0ff */
[----:B0-----:R0:W-:Y:S01]  /*bf90*/  @!P2 ST.E desc[UR36][R18.64], R0 ;  /* 0x000000001200a985 */ /* 0x0011e2000c101924 */
[----:B------:R-:W-:-:S02]  /*bfa0*/  LOP3.LUT R52, R3, R10, RZ, 0x3c, !PT ;  /* 0x0000000a03347212 */ /* 0x000fc400078e3cff */
[----:B------:R-:W2:Y:S01]  /*bfb0*/  @P1 LDC R3, c[0x0][0xbec] ;  /* 0x0002fb00ff031b82 */ /* 0x000ea20000000800 */
[----:B------:R-:W-:Y:S02]  /*bfc0*/  SHF.R.U64 R12, R12, 0x3, RZ ;  /* 0x000000030c0c7819 */ /* 0x000fe400000012ff */
[----:B------:R-:W-:Y:S02]  /*bfd0*/  IADD3 R37, P6, R4, 0x6000, RZ ;  /* 0x0000600004257810 */ /* 0x000fe40007fde0ff */
[----:B-1----:R1:W-:Y:S01]  /*bfe0*/  @!P0 ST.E desc[UR36][R20.64], R2 ;  /* 0x0000000214008985 */ /* 0x0023e2000c101924 */
[----:B------:R-:W-:Y:S01]  /*bff0*/  LOP3.LUT R12, R12, R13, RZ, 0x3c, !PT ;  /* 0x0000000d0c0c7212 */ /* 0x000fe200078e3cff */
[----:B------:R-:W-:Y:S01]  /*c000*/  IMAD.X R13, RZ, RZ, R5, P4 ;  /* 0x000000ffff0d7224 */ /* 0x000fe200020e0605 */
[----:B------:R-:W-:Y:S01]  /*c010*/  IADD3 R65, P4, R4, 0x8000, RZ ;  /* 0x0000800004417810 */ /* 0x000fe20007f9e0ff */
[----:B------:R-:W-:Y:S01]  /*c020*/  UIMAD UR11, UR4, UR15, UR11 ;  /* 0x0000000f040b72a4 */ /* 0x000fe2000f8e020b */
[----:B------:R-:W-:-:S02]  /*c030*/  LOP3.LUT R36, R37, 0x380, RZ, 0xc0, !PT ;  /* 0x0000038025247812 */ /* 0x000fc400078ec0ff */
[----:B------:R-:W-:Y:S01]  /*c040*/  LOP3.LUT R40, R41, 0x380, RZ, 0xc0, !PT ;  /* 0x0000038029287812 */ /* 0x000fe200078ec0ff */
[----:B0-----:R-:W-:Y:S01]  /*c050*/  IMAD R0, R213, 0x20, R218 ;  /* 0x00000020d5007824 */ /* 0x001fe200078e02da */
[----:B------:R-:W-:Y:S02]  /*c060*/  LOP3.LUT R64, R65, 0x380, RZ, 0xc0, !PT ;  /* 0x0000038041407812 */ /* 0x000fe400078ec0ff */
[----:B------:R-:W-:Y:S01]  /*c070*/  LOP3.LUT R7, R4, 0x380, RZ, 0xc0, !PT ;  /* 0x0000038004077812 */ /* 0x000fe200078ec0ff */
[----:B-1----:R-:W0:Y:S01]  /*c080*/  @P1 LDC R21, c[0x0][0xbf0] ;  /* 0x0002fc00ff151b82 */ /* 0x002e220000000800 */
[----:B------:R-:W-:Y:S01]  /*c090*/  SHF.R.U64 R36, R36, 0x3, RZ ;  /* 0x0000000324247819 */ /* 0x000fe200000012ff */
[----:B------:R-:W-:Y:S01]  /*c0a0*/  IMAD.U32 R19, RZ, RZ, UR21 ;  /* 0x00000015ff137e24 */ /* 0x000fe2000f8e00ff */
[----:B------:R-:W-:Y:S01]  /*c0b0*/  SHF.R.U64 R40, R40, 0x3, RZ ;  /* 0x0000000328287819 */ /* 0x000fe200000012ff */
[----:B------:R-:W-:Y:S01]  /*c0c0*/  UIADD3 UR9, UR9, UR11, URZ ;  /* 0x0000000b09097290 */ /* 0x000fe2000fffe03f */
[----:B------:R-:W-:Y:S01]  /*c0d0*/  SHF.R.U64 R64, R64, 0x3, RZ ;  /* 0x0000000340407819 */ /* 0x000fe200000012ff */
[----:B------:R-:W-:Y:S01]  /*c0e0*/  UIMAD UR4, UR18, UR12, URZ ;  /* 0x0000000c120472a4 */ /* 0x000fe2000f8e023f */
[----:B------:R-:W-:Y:S01]  /*c0f0*/  LOP3.LUT R36, R36, R37, RZ, 0x3c, !PT ;  /* 0x0000002524247212 */ /* 0x000fe200078e3cff */
[----:B------:R-:W-:Y:S01]  /*c100*/  IMAD R18, R19, 0x80, R0 ;  /* 0x0000008013127824 */ /* 0x000fe200078e0200 */
[----:B------:R-:W-:Y:S01]  /*c110*/  LOP3.LUT R40, R40, R41, RZ, 0x3c, !PT ;  /* 0x0000002928287212 */ /* 0x000fe200078e3cff */
[--C-:B------:R-:W-:Y:S01]  /*c120*/  IMAD.X R37, RZ, RZ, R5.reuse, P6 ;  /* 0x000000ffff257224 */ /* 0x100fe200030e0605 */
[----:B------:R-:W-:Y:S01]  /*c130*/  LOP3.LUT R64, R64, R65, RZ, 0x3c, !PT ;  /* 0x0000004140407212 */ /* 0x000fe200078e3cff */
[----:B------:R-:W-:Y:S01]  /*c140*/  IMAD.X R65, RZ, RZ, R5, P4 ;  /* 0x000000ffff417224 */ /* 0x000fe200020e0605 */
[----:B------:R-:W-:Y:S01]  /*c150*/  IADD3.X R41, RZ, R5, RZ, P5, !PT ;  /* 0x00000005ff297210 */ /* 0x000fe20002ffe4ff */
[----:B------:R-:W-:Y:S01]  /*c160*/  UIMAD UR4, UR22, UR13, UR4 ;  /* 0x0000000d160472a4 */ /* 0x000fe2000f8e0204 */
[C---:B------:R-:W-:Y:S01]  /*c170*/  IADD3 R73, P6, R4.reuse, 0xc000, RZ ;  /* 0x0000c00004497810 */ /* 0x040fe20007fde0ff */
[----:B------:R-:W-:Y:S01]  /*c180*/  UIMAD.WIDE.U32 UR8, UR22, UR12, UR8 ;  /* 0x0000000c160872a5 */ /* 0x000fe2000f8e0008 */
[----:B------:R-:W-:Y:S01]  /*c190*/  IADD3 R69, P5, R4, 0xd000, RZ ;  /* 0x0000d00004457810 */ /* 0x000fe20007fbe0ff */
[----:B--2---:R-:W-:Y:S01]  /*c1a0*/  @P1 IMAD.HI.U32 R0, R18, R3, RZ ;  /* 0x0000000312001227 */ /* 0x004fe200078e00ff */
[----:B------:R-:W-:Y:S01]  /*c1b0*/  IADD3 R61, P4, R4, 0xe000, RZ ;  /* 0x0000e000043d7810 */ /* 0x000fe20007f9e0ff */
[----:B------:R-:W-:Y:S01]  /*c1c0*/  ULDC.64 UR12, c[0x0][0xaf0] ;  /* 0x0002bc00000c7ab9 */ /* 0x000fe20000000a00 */
[----:B------:R-:W-:Y:S01]  /*c1d0*/  UIADD3 UR9, UR9, UR4, URZ ;  /* 0x0000000409097290 */ /* 0x000fe2000fffe03f */
[----:B------:R-:W-:Y:S01]  /*c1e0*/  LOP3.LUT R72, R73, 0x380, RZ, 0xc0, !PT ;  /* 0x0000038049487812 */ /* 0x000fe200078ec0ff */
[----:B------:R-:W-:Y:S01]  /*c1f0*/  UIMAD UR4, UR20, UR12, URZ ;  /* 0x0000000c140472a4 */ /* 0x000fe2000f8e023f */
[----:B------:R-:W-:Y:S01]  /*c200*/  LOP3.LUT R68, R69, 0x380, RZ, 0xc0, !PT ;  /* 0x0000038045447812 */ /* 0x000fe200078ec0ff */
[----:B------:R-:W-:Y:S01]  /*c210*/  IMAD.MOV.U32 R19, RZ, RZ, R18 ;  /* 0x000000ffff137224 */ /* 0x000fe200078e0012 */
[----:B------:R-:W-:Y:S01]  /*c220*/  LOP3.LUT R60, R61, 0x380, RZ, 0xc0, !PT ;  /* 0x000003803d3c7812 */ /* 0x000fe200078ec0ff */
[----:B------:R-:W-:Y:S01]  /*c230*/  UIMAD.WIDE.U32 UR8, UR19, UR12, UR8 ;  /* 0x0000000c130872a5 */ /* 0x000fe2000f8e0008 */
[----:B0-----:R-:W-:Y:S01]  /*c240*/  @P1 SHF.R.U32.HI R19, RZ, R21, R0 ;  /* 0x00000015ff131219 */ /* 0x001fe20000011600 */
[----:B------:R-:W-:Y:S01]  /*c250*/  UIMAD UR4, UR19, UR13, UR4 ;  /* 0x0000000d130472a4 */ /* 0x000fe2000f8e0204 */
[----:B------:R-:W-:Y:S01]  /*c260*/  SHF.R.U64 R72, R72, 0x3, RZ ;  /* 0x0000000348487819 */ /* 0x000fe200000012ff */
[----:B------:R-:W5:Y:S01]  /*c270*/  LD.E.128 R8, desc[UR36][R8.64] ;  /* 0x0000002408087980 */ /* 0x000f62000c101d00 */
[----:B------:R-:W-:-:S02]  /*c280*/  SHF.R.U64 R68, R68, 0x3, RZ ;  /* 0x0000000344447819 */ /* 0x000fc400000012ff */
[----:B------:R-:W-:Y:S01]  /*c290*/  SHF.R.U64 R60, R60, 0x3, RZ ;  /* 0x000000033c3c7819 */ /* 0x000fe200000012ff */
[----:B------:R-:W5:Y:S01]  /*c2a0*/  LD.E.128 R12, desc[UR36][R12.64] ;  /* 0x000000240c0c7980 */ /* 0x000f62000c101d00 */
[----:B------:R-:W-:Y:S01]  /*c2b0*/  SHF.R.U64 R7, R7, 0x3, RZ ;  /* 0x0000000307077819 */ /* 0x000fe200000012ff */
[----:B------:R-:W-:Y:S01]  /*c2c0*/  UIADD3 UR4, UR9, UR4, URZ ;  /* 0x0000000409047290 */ /* 0x000fe2000fffe03f */
[--C-:B------:R-:W-:Y:S01]  /*c2d0*/  SHF.R.S32.HI R0, RZ, 0x1f, R19.reuse ;  /* 0x0000001fff007819 */ /* 0x100fe20000011413 */
[----:B------:R-:W-:Y:S01]  /*c2e0*/  IMAD.MOV R21, RZ, RZ, -R19 ;  /* 0x000000ffff157224 */ /* 0x000fe200078e0a13 */
[----:B------:R-:W-:Y:S01]  /*c2f0*/  LOP3.LUT R72, R72, R73, RZ, 0x3c, !PT ;  /* 0x0000004948487212 */ /* 0x000fe200078e3cff */
[----:B------:R-:W-:Y:S01]  /*c300*/  IMAD.U32 R3, RZ, RZ, UR9 ;  /* 0x00000009ff037e24 */ /* 0x000fe2000f8e00ff */
[----:B------:R-:W-:Y:S01]  /*c310*/  LOP3.LUT R68, R68, R69, RZ, 0x3c, !PT ;  /* 0x0000004544447212 */ /* 0x000fe200078e3cff */
[--C-:B------:R-:W-:Y:S01]  /*c320*/  IMAD.X R69, RZ, RZ, R5.reuse, P5 ;  /* 0x000000ffff457224 */ /* 0x100fe200028e0605 */
[----:B------:R-:W-:Y:S01]  /*c330*/  LOP3.LUT R60, R60, R61, RZ, 0x3c, !PT ;  /* 0x0000003d3c3c7212 */ /* 0x000fe200078e3cff */
[----:B------:R-:W-:Y:S01]  /*c340*/  IMAD.X R61, RZ, RZ, R5, P4 ;  /* 0x000000ffff3d7224 */ /* 0x000fe200020e0605 */
[----:B------:R-:W-:Y:S01]  /*c350*/  IADD3.X R73, RZ, R5, RZ, P6, !PT ;  /* 0x00000005ff497210 */ /* 0x000fe200037fe4ff */
[----:B------:R-:W5:Y:S01]  /*c360*/  LD.E.128 R24, desc[UR36][R24.64] ;  /* 0x0000002418187980 */ /* 0x000f62000c101d00 */
[----:B------:R-:W-:-:S02]  /*c370*/  LOP3.LUT R4, R7, R4, RZ, 0x3c, !PT ;  /* 0x0000000407047212 */ /* 0x000fc400078e3cff */
[----:B------:R-:W-:Y:S01]  /*c380*/  MOV R2, UR8 ;  /* 0x0000000800027c02 */ /* 0x000fe20008000f00 */
[----:B------:R-:W-:Y:S01]  /*c390*/  ULDC.64 UR8, c[0x0][0xae0] ;  /* 0x0002b80000087ab9 */ /* 0x000fe20000000a00 */
[----:B------:R-:W-:Y:S01]  /*c3a0*/  IMAD R21, R76, R21, R18 ;  /* 0x000000154c157224 */ /* 0x000fe200078e0212 */
[----:B------:R-:W5:Y:S01]  /*c3b0*/  LD.E.128 R28, desc[UR36][R28.64] ;  /* 0x000000241c1c7980 */ /* 0x000f62000c101d00 */
[----:B------:R-:W-:Y:S02]  /*c3c0*/  IMAD R0, R0, UR8, RZ ;  /* 0x0000000800007c24 */ /* 0x000fe4000f8e02ff */
[----:B------:R-:W-:Y:S01]  /*c3d0*/  IMAD.U32 R3, RZ, RZ, UR4 ;  /* 0x00000004ff037e24 */ /* 0x000fe2000f8e00ff */
[----:B------:R-:W5:Y:S01]  /*c3e0*/  LD.E.128 R4, desc[UR36][R4.64] ;  /* 0x0000002404047980 */ /* 0x000f62000c101d00 */
[C---:B------:R-:W-:Y:S01]  /*c3f0*/  IMAD R77, R19.reuse, UR9, R0 ;  /* 0x00000009134d7c24 */ /* 0x040fe2000f8e0200 */
[----:B------:R-:W-:Y:S02]  /*c400*/  SHF.R.S32.HI R0, RZ, 0x1f, R21 ;  /* 0x0000001fff007819 */ /* 0x000fe40000011415 */
[----:B------:R-:W5:Y:S01]  /*c410*/  LD.E.128 R32, desc[UR36][R32.64] ;  /* 0x0000002420207980 */ /* 0x000f62000c101d00 */
[----:B------:R-:W-:Y:S01]  /*c420*/  IMAD.WIDE.U32 R2, R19, UR8, R2 ;  /* 0x0000000813027c25 */ /* 0x000fe2000f8e0002 */
[----:B------:R-:W-:-:S02]  /*c430*/  ULDC.64 UR8, c[0x0][0xad8] ;  /* 0x0002b60000087ab9 */ /* 0x000fc40000000a00 */
[----:B------:R-:W5:Y:S04]  /*c440*/  LD.E.128 R36, desc[UR36][R36.64] ;  /* 0x0000002424247980 */ /* 0x000f68000c101d00 */
        /* <DEDUP_REMOVED lines=8> */
[----:B------:R-:W5:Y:S01]  /*c4d0*/  LD.E.128 R52, desc[UR36][R52.64] ;  /* 0x0000002434347980 */ /* 0x000f62000c101d00 */
[----:B------:R-:W-:Y:S01]  /*c4e0*/  IMAD.U32 R81, RZ, RZ, UR21 ;  /* 0x00000015ff517e24 */ /* 0x000fe2000f8e00ff */
[----:B------:R-:W-:Y:S01]  /*c4f0*/  @!PT LDS RZ, [RZ] ;  /* 0x00000000fffff984 */ /* 0x000fe20000000800 */
[----:B------:R-:W-:Y:S01]  /*c500*/  @!PT LDS RZ, [RZ] ;  /* 0x00000000fffff984 */ /* 0x000fe20000000800 */
[----:B------:R-:W-:Y:S01]  /*c510*/  @!PT LDS RZ, [RZ] ;  /* 0x00000000fffff984 */ /* 0x000fe20000000800 */
[----:B------:R-:W-:Y:S01]  /*c520*/  @!PT LDS RZ, [RZ] ;  /* 0x00000000fffff984 */ /* 0x000fe20000000800 */
[----:B------:R0:W-:Y:S06]  /*c530*/  MEMBAR.ALL.CTA ;  /* 0x0000000000007992 */ /* 0x0001ec0000008000 */
[----:B0-----:R-:W0:Y:S01]  /*c540*/  FENCE.VIEW.ASYNC.S ;  /* 0x00000000000073c6 */ /* 0x001e220000000000 */
[----:B------:R-:W-:-:S02]  /*c550*/  IMAD.IADD R3, R3, 0x1, R77 ;  /* 0x0000000103037824 */ /* 0x000fc400078e024d */
[----:B------:R-:W-:Y:S02]  /*c560*/  IMAD R18, R0, UR8, RZ ;  /* 0x0000000800127c24 */ /* 0x000fe4000f8e02ff */
[----:B------:R-:W-:Y:S01]  /*c570*/  IMAD R82, R81, 0x80, R218 ;  /* 0x0000008051527824 */ /* 0x000fe200078e02da */
[----:B------:R-:W-:Y:S01]  /*c580*/  UIADD3 UR10, UR10, 0x38820, URZ ;  /* 0x000388200a0a7890 */ /* 0x000fe2000fffe03f */
[C---:B------:R-:W-:Y:S02]  /*c590*/  IMAD R19, R21.reuse, UR9, R18 ;  /* 0x0000000915137c24 */ /* 0x040fe4000f8e0212 */
[----:B------:R-:W-:Y:S01]  /*c5a0*/  IMAD.WIDE.U32 R2, R21, UR8, R2 ;  /* 0x0000000815027c25 */ /* 0x000fe2000f8e0002 */
[C---:B------:R-:W-:Y:S01]  /*c5b0*/  ISETP.GE.AND P2, PT, R82.reuse, R79, PT ;  /* 0x0000004f5200720c */ /* 0x040fe20003f46270 */
[----:B------:R-:W-:Y:S02]  /*c5c0*/  ULDC.64 UR8, c[0x0][0xa80] ;  /* 0x0002a00000087ab9 */ /* 0x000fe40000000a00 */
[----:B------:R-:W-:Y:S01]  /*c5d0*/  VIADD R0, R82, 0x20 ;  /* 0x0000002052007836 */ /* 0x000fe20000000000 */
[----:B------:R-:W-:Y:S01]  /*c5e0*/  LEA R78, P3, R2, UR8, 0x1 ;  /* 0x00000008024e7c11 */ /* 0x000fe2000f8608ff */
[----:B------:R-:W-:Y:S01]  /*c5f0*/  IMAD.IADD R3, R3, 0x1, R19 ;  /* 0x0000000103037824 */ /* 0x000fe200078e0213 */
[----:B------:R-:W-:-:S02]  /*c600*/  UPRMT UR10, URZ, 0x654, UR10 ;  /* 0x000006543f0a7896 */ /* 0x000fc4000800000a */
[-C--:B------:R-:W-:Y:S02]  /*c610*/  ISETP.GE.AND P1, PT, R0, R79.reuse, PT ;  /* 0x0000004f0000720c */ /* 0x080fe40003f26270 */
[----:B------:R-:W-:Y:S02]  /*c620*/  IADD3 R0, R82, 0x40, RZ ;  /* 0x0000004052007810 */ /* 0x000fe40007ffe0ff */
[----:B------:R-:W-:Y:S01]  /*c630*/  LEA.HI.X R80, R2, UR9, R3, 0x1, P3 ;  /* 0x0000000902507c11 */ /* 0x000fe200098f0c03 */
[----:B0-----:R0:W1:Y:S01]  /*c640*/  SHFL.IDX PT, R76, R78, RZ, 0x181f ;  /* 0x00181fff4e4c7589 */ /* 0x00106200000e0000 */
[----:B------:R-:W-:Y:S01]  /*c650*/  ISETP.GE.AND P0, PT, R0, R79, PT ;  /* 0x0000004f0000720c */ /* 0x000fe20003f06270 */
[----:B------:R-:W-:Y:S01]  /*c660*/  SYNCS.ARRIVE.TRANS64.RED.A1T0 RZ, [UR10], RZ ;  /* 0x000000ffffff79a7 */ /* 0x000fe2000810040a */
[----:B------:R-:W-:Y:S01]  /*c670*/  BSSY B1, `(.L_x_212) ;  /* 0x0000017000017945 */ /* 0x000fe20003800000 */
[----:B------:R0:W2:Y:S01]  /*c680*/  SHFL.IDX PT, R0, R80, RZ, 0x181f ;  /* 0x00181fff50007589 */ /* 0x0000a200000e0000 */
[----:B------:R-:W-:-:S02]  /*c690*/  SHF.R.S32.HI R83, RZ, 0x1f, R22 ;  /* 0x0000001fff537819 */ /* 0x000fc40000011416 */
[----:B------:R-:W-:Y:S02]  /*c6a0*/  SHF.R.S32.HI R84, RZ, 0x1f, R23 ;  /* 0x0000001fff547819 */ /* 0x000fe40000011417 */
[----:B------:R-:W-:Y:S01]  /*c6b0*/  SHF.R.S32.HI R85, RZ, 0x1f, R17 ;  /* 0x0000001fff557819 */ /* 0x000fe20000011411 */
[----:B------:R-:W-:Y:S06]  /*c6c0*/  @P2 BRA `(.L_x_213) ;  /* 0x0000000000442947 */ /* 0x000fec0003800000 */
[----:B------:R-:W-:Y:S02]  /*c6d0*/  ULDC UR4, c[0x0][0xac8] ;  /* 0x0002b20000047ab9 */ /* 0x000fe40000000800 */
[----:B------:R-:W-:Y:S02]  /*c6e0*/  ISETP.GE.AND P5, PT, R17, UR4, PT ;  /* 0x0000000411007c0c */ /* 0x000fe4000bfa6270 */
[----:B------:R-:W-:Y:S02]  /*c6f0*/  ISETP.GE.AND P4, PT, R23, UR4, PT ;  /* 0x0000000417007c0c */ /* 0x000fe4000bf86270 */
[----:B------:R-:W-:Y:S02]  /*c700*/  ISETP.GE.AND P3, PT, R22, UR4, PT ;  /* 0x0000000416007c0c */ /* 0x000fe4000bf66270 */
[----:B------:R-:W-:-:S07]  /*c710*/  ISETP.GE.AND P2, PT, R212, UR4, PT ;  /* 0x00000004d4007c0c */ /* 0x000fce000bf46270 */
[----:B-1----:R-:W-:-:S04]  /*c720*/  @!P5 LEA R2, P6, R17, R76, 0x1 ;  /* 0x0000004c1102d211 */ /* 0x002fc800078c08ff */
[----:B--2---:R-:W-:Y:S02]  /*c730*/  @!P5 LEA.HI.X R3, R17, R0, R85, 0x1, P6 ;  /* 0x000000001103d211 */ /* 0x004fe400030f0c55 */
[----:B------:R-:W-:-:S03]  /*c740*/  @!P4 LEA R18, P6, R23, R76, 0x1 ;  /* 0x0000004c1712c211 */ /* 0x000fc600078c08ff */
[----:B-----5:R3:W-:Y:S01]  /*c750*/  @!P5 ST.E.128 desc[UR36][R2.64], R4 ;  /* 0x000000040200d985 */ /* 0x0207e2000c101d24 */
[----:B------:R-:W-:Y:S02]  /*c760*/  @!P4 LEA.HI.X R19, R23, R0, R84, 0x1, P6 ;  /* 0x000000001713c211 */ /* 0x000fe400030f0c54 */
[----:B------:R-:W-:-:S03]  /*c770*/  @!P3 LEA R20, P6, R22, R76, 0x1 ;  /* 0x0000004c1614b211 */ /* 0x000fc600078c08ff */
[----:B------:R3:W-:Y:S01]  /*c780*/  @!P4 ST.E.128 desc[UR36][R18.64], R28 ;  /* 0x0000001c1200c985 */ /* 0x0007e2000c101d24 */
[----:B------:R-:W-:Y:S02]  /*c790*/  @!P3 LEA.HI.X R21, R22, R0, R83, 0x1, P6 ;  /* 0x000000001615b211 */ /* 0x000fe400030f0c53 */
[----:B------:R-:W-:-:S03]  /*c7a0*/  @!P2 LEA R76, P6, R212, R76, 0x1 ;  /* 0x0000004cd44ca211 */ /* 0x000fc600078c08ff */
[----:B------:R3:W-:Y:S01]  /*c7b0*/  @!P3 ST.E.128 desc[UR36][R20.64], R64 ;  /* 0x000000401400b985 */ /* 0x0007e2000c101d24 */
[----:B------:R-:W-:-:S05]  /*c7c0*/  @!P2 LEA.HI.X R77, R212, R0, R227, 0x1, P6 ;  /* 0x00000000d44da211 */ /* 0x000fca00030f0ce3 */
[----:B------:R3:W-:Y:S04]  /*c7d0*/  @!P2 ST.E.128 desc[UR36][R76.64], R72 ;  /* 0x000000484c00a985 */ /* 0x0007e8000c101d24 */
.L_x_213:
[----:B------:R-:W-:Y:S05]  /*c7e0*/  BSYNC B1 ;  /* 0x0000000000017941 */ /* 0x000fea0003800000 */
.L_x_212:
[----:B--2---:R2:W4:Y:S01]  /*c7f0*/  SHFL.IDX PT, R0, R80, 0x1, 0x181f ;  /* 0x00381f0050007f89 */ /* 0x00452200000e0000 */
[----:B------:R-:W-:Y:S03]  /*c800*/  BSSY B1, `(.L_x_214) ;  /* 0x0000014000017945 */ /* 0x000fe60003800000 */
[----:B---3--:R2:W3:Y:S01]  /*c810*/  SHFL.IDX PT, R18, R78, 0x1, 0x181f ;  /* 0x00381f004e127f89 */ /* 0x0084e200000e0000 */
[----:B------:R-:W-:Y:S05]  /*c820*/  @P1 BRA `(.L_x_215) ;  /* 0x0000000000441947 */ /* 0x000fea0003800000 */
[----:B------:R-:W-:Y:S02]  /*c830*/  ULDC UR4, c[0x0][0xac8] ;  /* 0x0002b20000047ab9 */ /* 0x000fe40000000800 */
[----:B------:R-:W-:Y:S02]  /*c840*/  ISETP.GE.AND P4, PT, R17, UR4, PT ;  /* 0x0000000411007c0c */ /* 0x000fe4000bf86270 */
[----:B------:R-:W-:Y:S02]  /*c850*/  ISETP.GE.AND P3, PT, R23, UR4, PT ;  /* 0x0000000417007c0c */ /* 0x000fe4000bf66270 */
[----:B------:R-:W-:Y:S02]  /*c860*/  ISETP.GE.AND P2, PT, R22, UR4, PT ;  /* 0x0000000416007c0c */ /* 0x000fe4000bf46270 */
[----:B------:R-:W-:-:S07]  /*c870*/  ISETP.GE.AND P1, PT, R212, UR4, PT ;  /* 0x00000004d4007c0c */ /* 0x000fce000bf26270 */
[-C--:B---3--:R-:W-:Y:S02]  /*c880*/  @!P4 LEA R2, P6, R17, R18.reuse, 0x1 ;  /* 0x000000121102c211 */ /* 0x088fe400078c08ff */
[----:B-----5:R-:W-:Y:S02]  /*c890*/  @!P3 LEA R4, P5, R23, R18, 0x1 ;  /* 0x000000121704b211 */ /* 0x020fe400078a08ff */
[----:B----4-:R-:W-:Y:S02]  /*c8a0*/  @!P4 LEA.HI.X R3, R17, R0, R85, 0x1, P6 ;  /* 0x000000001103c211 */ /* 0x010fe400030f0c55 */
[----:B------:R-:W-:Y:S02]  /*c8b0*/  @!P2 LEA R6, P6, R22, R18, 0x1 ;  /* 0x000000121606a211 */ /* 0x000fe400078c08ff */
[----:B------:R-:W-:Y:S01]  /*c8c0*/  @!P3 LEA.HI.X R5, R23, R0, R84, 0x1, P5 ;  /* 0x000000001705b211 */ /* 0x000fe200028f0c54 */
[----:B------:R3:W-:Y:S01]  /*c8d0*/  @!P4 ST.E.128 desc[UR36][R2.64], R8 ;  /* 0x000000080200c985 */ /* 0x0007e2000c101d24 */
[----:B------:R-:W-:-:S02]  /*c8e0*/  @!P1 LEA R18, P5, R212, R18, 0x1 ;  /* 0x00000012d4129211 */ /* 0x000fc400078a08ff */
[-C--:B------:R-:W-:Y:S01]  /*c8f0*/  @!P2 LEA.HI.X R7, R22, R0.reuse, R83, 0x1, P6 ;  /* 0x000000001607a211 */ /* 0x080fe200030f0c53 */
[----:B------:R3:W-:Y:S01]  /*c900*/  @!P3 ST.E.128 desc[UR36][R4.64], R32 ;  /* 0x000000200400b985 */ /* 0x0007e2000c101d24 */
[----:B------:R-:W-:-:S03]  /*c910*/  @!P1 LEA.HI.X R19, R212, R0, R227, 0x1, P5 ;  /* 0x00000000d4139211 */ /* 0x000fc600028f0ce3 */
[----:B------:R3:W-:Y:S04]  /*c920*/  @!P2 ST.E.128 desc[UR36][R6.64], R56 ;  /* 0x000000380600a985 */ /* 0x0007e8000c101d24 */
[----:B------:R3:W-:Y:S02]  /*c930*/  @!P1 ST.E.128 desc[UR36][R18.64], R68 ;  /* 0x0000004412009985 */ /* 0x0007e4000c101d24 */
.L_x_215:
[----:B------:R-:W-:Y:S05]  /*c940*/  BSYNC B1 ;  /* 0x0000000000017941 */ /* 0x000fea0003800000 */
.L_x_214:
[----:B----4-:R4:W0:Y:S01]  /*c950*/  SHFL.IDX PT, R0, R80, 0x2, 0x181f ;  /* 0x00581f0050007f89 */ /* 0x01082200000e0000 */
[----:B------:R-:W-:Y:S03]  /*c960*/  BSSY B1, `(.L_x_216) ;  /* 0x0000014000017945 */ /* 0x000fe60003800000 */
[----:B---3-5:R4:W3:Y:S01]  /*c970*/  SHFL.IDX PT, R8, R78, 0x2, 0x181f ;  /* 0x00581f004e087f89 */ /* 0x0288e200000e0000 */
[----:B------:R-:W-:Y:S05]  /*c980*/  @P0 BRA `(.L_x_217) ;  /* 0x0000000000440947 */ /* 0x000fea0003800000 */
[----:B------:R-:W-:Y:S02]  /*c990*/  ULDC UR4, c[0x0][0xac8] ;  /* 0x0002b20000047ab9 */ /* 0x000fe40000000800 */
[----:B------:R-:W-:Y:S02]  /*c9a0*/  ISETP.GE.AND P3, PT, R17, UR4, PT ;  /* 0x0000000411007c0c */ /* 0x000fe4000bf66270 */
[----:B------:R-:W-:Y:S02]  /*c9b0*/  ISETP.GE.AND P2, PT, R23, UR4, PT ;  /* 0x0000000417007c0c */ /* 0x000fe4000bf46270 */
[----:B------:R-:W-:Y:S02]  /*c9c0*/  ISETP.GE.AND P1, PT, R22, UR4, PT ;  /* 0x0000000416007c0c */ /* 0x000fe4000bf26270 */
[----:B------:R-:W-:-:S07]  /*c9d0*/  ISETP.GE.AND P0, PT, R212, UR4, PT ;  /* 0x00000004d4007c0c */ /* 0x000fce000bf06270 */
[-C--:B---3--:R-:W-:Y:S02]  /*c9e0*/  @!P3 LEA R2, P6, R17, R8.reuse, 0x1 ;  /* 0x000000081102b211 */ /* 0x088fe400078c08ff */
[-C--:B------:R-:W-:Y:S02]  /*c9f0*/  @!P2 LEA R4, P5, R23, R8.reuse, 0x1 ;  /* 0x000000081704a211 */ /* 0x080fe400078a08ff */
[----:B------:R-:W-:Y:S02]  /*ca00*/  @!P1 LEA R6, P4, R22, R8, 0x1 ;  /* 0x0000000816069211 */ /* 0x000fe400078808ff */
[----:B0-----:R-:W-:Y:S02]  /*ca10*/  @!P3 LEA.HI.X R3, R17, R0, R85, 0x1, P6 ;  /* 0x000000001103b211 */ /* 0x001fe400030f0c55 */
[----:B------:R-:W-:Y:S02]  /*ca20*/  @!P0 LEA R8, P6, R212, R8, 0x1 ;  /* 0x00000008d4088211 */ /* 0x000fe400078c08ff */
[-C--:B------:R-:W-:Y:S01]  /*ca30*/  @!P2 LEA.HI.X R5, R23, R0.reuse, R84, 0x1, P5 ;  /* 0x000000001705a211 */ /* 0x080fe200028f0c54 */
[----:B------:R0:W-:Y:S01]  /*ca40*/  @!P3 ST.E.128 desc[UR36][R2.64], R12 ;  /* 0x0000000c0200b985 */ /* 0x0001e2000c101d24 */
[----:B------:R-:W-:-:S02]  /*ca50*/  @!P1 LEA.HI.X R7, R22, R0, R83, 0x1, P4 ;  /* 0x0000000016079211 */ /* 0x000fc400020f0c53 */
[----:B------:R-:W-:Y:S01]  /*ca60*/  @!P0 LEA.HI.X R9, R212, R0, R227, 0x1, P6 ;  /* 0x00000000d4098211 */ /* 0x000fe200030f0ce3 */
[----:B------:R0:W-:Y:S04]  /*ca70*/  @!P2 ST.E.128 desc[UR36][R4.64], R36 ;  /* 0x000000240400a985 */ /* 0x0001e8000c101d24 */
[----:B------:R0:W-:Y:S04]  /*ca80*/  @!P1 ST.E.128 desc[UR36][R6.64], R44 ;  /* 0x0000002c06009985 */ /* 0x0001e8000c101d24 */
[----:B------:R0:W-:Y:S02]  /*ca90*/  @!P0 ST.E.128 desc[UR36][R8.64], R60 ;  /* 0x0000003c08008985 */ /* 0x0001e4000c101d24 */
.L_x_217:
[----:B------:R-:W-:Y:S05]  /*caa0*/  BSYNC B1 ;  /* 0x0000000000017941 */ /* 0x000fea0003800000 */
.L_x_216:
[----:B0-----:R-:W-:Y:S01]  /*cab0*/  VIADD R0, R82, 0x60 ;  /* 0x0000006052007836 */ /* 0x001fe20000000000 */
[----:B--2-4-:R-:W0:Y:S04]  /*cac0*/  SHFL.IDX PT, R80, R80, 0x3, 0x181f ;  /* 0x00781f0050507f89 */ /* 0x014e2800000e0000 */
[----:B------:R-:W-:Y:S01]  /*cad0*/  ISETP.GE.AND P0, PT, R0, R79, PT ;  /* 0x0000004f0000720c */ /* 0x000fe20003f06270 */
[----:B------:R-:W2:-:S12]  /*cae0*/  SHFL.IDX PT, R78, R78, 0x3, 0x181f ;  /* 0x00781f004e4e7f89 */ /* 0x000e9800000e0000 */
[----:B------:R-:W-:Y:S05]  /*caf0*/  @P0 BRA `(.L_x_218) ;  /* 0x0000000c00f40947 */ /* 0x000fea0003800000 */
[----:B------:R-:W-:Y:S02]  /*cb00*/  ULDC UR4, c[0x0][0xac8] ;  /* 0x0002b20000047ab9 */ /* 0x000fe40000000800 */
[----:B------:R-:W-:Y:S02]  /*cb10*/  ISETP.GE.AND P3, PT, R17, UR4, PT ;  /* 0x0000000411007c0c */ /* 0x000fe4000bf66270 */
[----:B------:R-:W-:Y:S02]  /*cb20*/  ISETP.GE.AND P4, PT, R23, UR4, PT ;  /* 0x0000000417007c0c */ /* 0x000fe4000bf86270 */
[----:B------:R-:W-:-:S09]  /*cb30*/  ISETP.GE.AND P5, PT, R22, UR4, PT ;  /* 0x0000000416007c0c */ /* 0x000fd2000bfa6270 */
[-C--:B--2---:R-:W-:Y:S02]  /*cb40*/  @!P3 LEA R2, P0, R17, R78.reuse, 0x1 ;  /* 0x0000004e1102b211 */ /* 0x084fe400078008ff */
[-C--:B------:R-:W-:Y:S02]  /*cb50*/  @!P4 LEA R4, P1, R23, R78.reuse, 0x1 ;  /* 0x0000004e1704c211 */ /* 0x080fe400078208ff */
[C---:B------:R-:W-:Y:S02]  /*cb60*/  @!P5 LEA R6, P2, R22.reuse, R78, 0x1 ;  /* 0x0000004e1606d211 */ /* 0x040fe400078408ff */
[-C--:B0-----:R-:W-:Y:S02]  /*cb70*/  @!P3 LEA.HI.X R3, R17, R80.reuse, R85, 0x1, P0 ;  /* 0x000000501103b211 */ /* 0x081fe400000f0c55 */
[-C--:B------:R-:W-:Y:S02]  /*cb80*/  @!P4 LEA.HI.X R5, R23, R80.reuse, R84, 0x1, P1 ;  /* 0x000000501705c211 */ /* 0x080fe400008f0c54 */
[----:B------:R-:W-:Y:S01]  /*cb90*/  @!P5 LEA.HI.X R7, R22, R80, R83, 0x1, P2 ;  /* 0x000000501607d211 */ /* 0x000fe200010f0c53 */
[----:B------:R0:W-:Y:S01]  /*cba0*/  @!P3 ST.E.128 desc[UR36][R2.64], R24 ;  /* 0x000000180200b985 */ /* 0x0001e2000c101d24 */
[----:B------:R-:W-:-:S03]  /*cbb0*/  ISETP.GE.AND P0, PT, R212, UR4, PT ;  /* 0x00000004d4007c0c */ /* 0x000fc6000bf06270 */
[----:B------:R0:W-:Y:S04]  /*cbc0*/  @!P4 ST.E.128 desc[UR36][R4.64], R40 ;  /* 0x000000280400c985 */ /* 0x0001e8000c101d24 */
[----:B------:R0:W-:Y:S06]  /*cbd0*/  @!P5 ST.E.128 desc[UR36][R6.64], R48 ;  /* 0x000000300600d985 */ /* 0x0001ec000c101d24 */
[----:B------:R-:W-:Y:S05]  /*cbe0*/  @P0 BRA `(.L_x_218) ;  /* 0x0000000c00b80947 */ /* 0x000fea0003800000 */
[----:B0-----:R-:W-:-:S04]  /*cbf0*/  LEA R2, P0, R212, R78, 0x1 ;  /* 0x0000004ed4027211 */ /* 0x001fc800078008ff */
[----:B------:R-:W-:-:S05]  /*cc00*/  LEA.HI.X R3, R212, R80, R227, 0x1, P0 ;  /* 0x00000050d4037211 */ /* 0x000fca00000f0ce3 */
[----:B------:R0:W-:Y:S01]  /*cc10*/  ST.E.128 desc[UR36][R2.64], R52 ;  /* 0x0000003402007985 */ /* 0x0001e2000c101d24 */
[----:B------:R-:W-:Y:S05]  /*cc20*/  BRA `(.L_x_218) ;  /* 0x0000000c00a87947 */ /* 0x000fea0003800000 */
.L_x_210:
[----:B------:R-:W-:Y:S01]  /*cc30*/  R2UR UR4, R215 ;  /* 0x00000000d70472ca */ /* 0x000fe200000e0000 */
[----:B------:R-:W-:Y:S01]  /*cc40*/  ULDC.64 UR10, c[0x0][0xc00] ;  /* 0x00030000000a7ab9 */ /* 0x000fe20000000a00 */
[----:B------:R-:W-:Y:S01]  /*cc50*/  R2UR UR8, R217 ;  /* 0x00000000d90872ca */ /* 0x000fe200000e0000 */
[----:B------:R-:W-:Y:S01]  /*cc60*/  UISETP.NE.U32.AND UP0, UPT, UR10, URZ, UPT ;  /* 0x0000003f0a00728c */ /* 0x000fe2000bf05070 */
[----:B------:R-:W0:Y:S01]  /*cc70*/  LDC R11, c[0x0][0xbe8] ;  /* 0x0002fa00ff0b7b82 */ /* 0x000e220000000800 */
[----:B------:R-:W-:Y:S02]  /*cc80*/  R2UR UR13, R214 ;  /* 0x00000000d60d72ca */ /* 0x000fe400000e0000 */
[----:B------:R-:W-:-:S06]  /*cc90*/  UISETP.NE.AND.EX UP0, UPT, UR11, URZ, UPT, UP0 ;  /* 0x0000003f0b00728c */ /* 0x000fcc000bf05300 */
[----:B------:R-:W-:Y:S01]  /*cca0*/  USHF.L.U32 UR9, UR4, 0x2, URZ ;  /* 0x0000000204097899 */ /* 0x000fe2000800063f */
[----:B------:R-:W-:Y:S01]  /*ccb0*/  PLOP3.LUT P2, PT, PT, PT, UP0, 0x80, 0x0 ;  /* 0x000000000000781c */ /* 0x000fe20003f4f008 */
[----:B------:R-:W-:Y:S02]  /*ccc0*/  USHF.L.U64.HI UR12, UR4, 0x2, UR8 ;  /* 0x00000002040c7899 */ /* 0x000fe40008010208 */
[----:B------:R-:W-:-:S04]  /*ccd0*/  UIADD3 UR4, UP1, UR9, UR10, URZ ;  /* 0x0000000a09047290 */ /* 0x000fc8000ff3e03f */
[----:B------:R-:W-:Y:S02]  /*cce0*/  UIADD3.X UR8, UR12, UR11, URZ, UP1, !UPT ;  /* 0x0000000b0c087290 */ /* 0x000fe40008ffe43f */
[----:B------:R-:W-:Y:S01]  /*ccf0*/  IMAD.U32 R2, RZ, RZ, UR4 ;  /* 0x00000004ff027e24 */ /* 0x000fe2000f8e00ff */
[----:B------:R-:W-:Y:S02]  /*cd00*/  ULDC.64 UR10, c[0x0][0xc08] ;  /* 0x00030200000a7ab9 */ /* 0x000fe40000000a00 */
[----:B------:R-:W-:Y:S01]  /*cd10*/  UISETP.NE.U32.AND UP1, UPT, UR10, URZ, UPT ;  /* 0x0000003f0a00728c */ /* 0x000fe2000bf25070 */
[----:B------:R-:W-:-:S03]  /*cd20*/  IMAD.U32 R3, RZ, RZ, UR8 ;  /* 0x00000008ff037e24 */ /* 0x000fc6000f8e00ff */
[----:B------:R-:W-:Y:S02]  /*cd30*/  UISETP.NE.AND.EX UP1, UPT, UR11, URZ, UPT, UP1 ;  /* 0x0000003f0b00728c */ /* 0x000fe4000bf25310 */
[----:B------:R-:W2:Y:S01]  /*cd40*/  @P2 LDG.E R6, desc[UR36][R2.64] ;  /* 0x0000002402062981 */ /* 0x000ea2000c1e1900 */
[----:B------:R-:W-:Y:S02]  /*cd50*/  ULDC UR4, c[0x0][0xa88] ;  /* 0x0002a20000047ab9 */ /* 0x000fe40000000800 */
[----:B------:R-:W-:Y:S01]  /*cd60*/  IMAD.U32 R0, RZ, RZ, UR4 ;  /* 0x00000004ff007e24 */ /* 0x000fe2000f8e00ff */
[----:B------:R-:W-:-:S05]  /*cd70*/  PLOP3.LUT P3, PT, PT, PT, UP1, 0x80, 0x0 ;  /* 0x000000000000781c */ /* 0x000fca0003f6f018 */
[----:B------:R-:W-:-:S04]  /*cd80*/  @UP1 UIADD3 UR8, UP2, UR9, UR10, URZ ;  /* 0x0000000a09081290 */ /* 0x000fc8000ff5e03f */
[----:B------:R-:W-:Y:S02]  /*cd90*/  @UP1 UIADD3.X UR9, UR12, UR11, URZ, UP2, !UPT ;  /* 0x0000000b0c091290 */ /* 0x000fe400097fe43f */
[----:B------:R-:W-:-:S04]  /*cda0*/  IMAD.U32 R4, RZ, RZ, UR8 ;  /* 0x00000008ff047e24 */ /* 0x000fc8000f8e00ff */
[----:B------:R-:W-:-:S05]  /*cdb0*/  IMAD.U32 R5, RZ, RZ, UR9 ;  /* 0x00000009ff057e24 */ /* 0x000fca000f8e00ff */
[----:B------:R1:W5:Y:S01]  /*cdc0*/  @P3 LDG.E R0, desc[UR36][R4.64] ;  /* 0x0000002404003981 */ /* 0x000362000c1e1900 */
[----:B0-----:R-:W-:Y:S01]  /*cdd0*/  ISETP.NE.AND P0, PT, R11, 0x1, PT ;  /* 0x000000010b00780c */ /* 0x001fe20003f05270 */
[----:B------:R-:W-:Y:S01]  /*cde0*/  UMOV UR4, URZ ;  /* 0x0000003f00047c82 */ /* 0x000fe20008000000 */
[----:B------:R-:W-:Y:S01]  /*cdf0*/  USHF.R.S32.HI UR12, URZ, 0x1f, UR13 ;  /* 0x0000001f3f0c7899 */ /* 0x000fe2000801140d */
[----:B------:R-:W0:Y:S10]  /*ce00*/  S2R R7, SR_TID.X ;  /* 0x0000000000077919 */ /* 0x000e340000002100 */
[----:B------:R-:W3:Y:S01]  /*ce10*/  @P0 LDC R9, c[0x0][0xbec] ;  /* 0x0002fb00ff090b82 */ /* 0x000ee20000000800 */
[----:B0-----:R-:W-:-:S04]  /*ce20*/  IADD3 R7, R7, -0x80, RZ ;  /* 0xffffff8007077810 */ /* 0x001fc80007ffe0ff */
[----:B------:R-:W-:Y:S02]  /*ce30*/  ISETP.GE.AND P1, PT, R7, 0x80, PT ;  /* 0x000000800700780c */ /* 0x000fe40003f26270 */
[----:B--2---:R-:W-:-:S13]  /*ce40*/  @P2 R2UR UR4, R6 ;  /* 0x00000000060422ca */ /* 0x004fda00000e0000 */
[----:B------:R-:W-:Y:S01]  /*ce50*/  USHF.R.S32.HI UR11, URZ, 0x1f, UR4 ;  /* 0x0000001f3f0b7899 */ /* 0x000fe20008011404 */
[----:B-1-3--:R-:W-:Y:S11]  /*ce60*/  @P3 BRA `(.L_x_219) ;  /* 0x0000000000103947 */ /* 0x00aff60003800000 */
[----:B------:R-:W-:Y:S05]  /*ce70*/  @!P2 BRA `(.L_x_219) ;  /* 0x00000000000ca947 */ /* 0x000fea0003800000 */
[----:B------:R-:W2:Y:S04]  /*ce80*/  LDG.E R5, desc[UR36][R2.64] ;  /* 0x0000002402057981 */ /* 0x000ea8000c1e1900 */
[----:B-----5:R-:W2:Y:S02]  /*ce90*/  LDG.E R0, desc[UR36][R2.64+0x4] ;  /* 0x0000042402007981 */ /* 0x020ea4000c1e1900 */
[----:B--2---:R-:W-:-:S07]  /*cea0*/  IMAD.IADD R0, R0, 0x1, -R5 ;  /* 0x0000000100007824 */ /* 0x004fce00078e0a05 */
.L_x_219:
[----:B------:R-:W-:Y:S01]  /*ceb0*/  R2UR UR9, R215 ;  /* 0x00000000d70972ca */ /* 0x000fe200000e0000 */
[----:B------:R-:W-:Y:S01]  /*cec0*/  BSSY B1, `(.L_x_220) ;  /* 0x0000031000017945 */ /* 0x000fe20003800000 */
[----:B------:R-:W-:-:S11]  /*ced0*/  R2UR UR8, R217 ;  /* 0x00000000d90872ca */ /* 0x000fd600000e0000 */
[----:B------:R-:W-:Y:S02]  /*cee0*/  USEL UR13, UR9, URZ, !UP0 ;  /* 0x0000003f090d7287 */ /* 0x000fe4000c000000 */
[----:B------:R-:W-:Y:S01]  /*cef0*/  USEL UR14, UR8, URZ, !UP0 ;  /* 0x0000003f080e7287 */ /* 0x000fe2000c000000 */
[----:B------:R-:W-:Y:S11]  /*cf00*/  @P1 BRA `(.L_x_221) ;  /* 0x0000000000b01947 */ /* 0x000ff60003800000 */
[----:B------:R-:W0:Y:S01]  /*cf10*/  S2R R3, SR_TID.X ;  /* 0x0000000000037919 */ /* 0x000e220000002100 */
[----:B------:R-:W1:Y:S01]  /*cf20*/  LDC R7, c[0x0][0xbe8] ;  /* 0x0002fa00ff077b82 */ /* 0x000e620000000800 */
[----:B------:R-:W-:-:S13]  /*cf30*/  R2UR UR8, R216 ;  /* 0x00000000d80872ca */ /* 0x000fda00000e0000 */
[----:B------:R-:W-:-:S04]  /*cf40*/  IMAD.U32 R2, RZ, RZ, UR8 ;  /* 0x00000008ff027e24 */ /* 0x000fc8000f8e00ff */
[----:B0-----:R-:W-:Y:S02]  /*cf50*/  IMAD R2, R2, 0x80, R3 ;  /* 0x0000008002027824 */ /* 0x001fe400078e0203 */
[----:B-1---5:R-:W-:Y:S02]  /*cf60*/  IMAD R3, R0, R7, RZ ;  /* 0x0000000700037224 */ /* 0x022fe400078e02ff */
[----:B------:R-:W-:-:S05]  /*cf70*/  VIADD R4, R2, 0xffffff80 ;  /* 0xffffff8002047836 */ /* 0x000fca0000000000 */
[----:B------:R-:W-:-:S13]  /*cf80*/  ISETP.GE.AND P1, PT, R4, R3, PT ;  /* 0x000000030400720c */ /* 0x000fda0003f26270 */
[----:B------:R-:W-:Y:S05]  /*cf90*/  @P1 BRA `(.L_x_221) ;  /* 0x00000000008c1947 */ /* 0x000fea0003800000 */
[----:B------:R-:W-:Y:S01]  /*cfa0*/  ISETP.NE.AND P1, PT, R7, 0x1, PT ;  /* 0x000000010700780c */ /* 0x000fe20003f25270 */
[----:B------:R-:W-:Y:S01]  /*cfb0*/  ULDC.64 UR16, c[0x0][0xb90] ;  /* 0x0002e40000107ab9 */ /* 0x000fe20000000a00 */
[----:B------:R-:W-:Y:S01]  /*cfc0*/  R2UR UR15, R214 ;  /* 0x00000000d60f72ca */ /* 0x000fe200000e0000 */
[----:B------:R-:W-:Y:S01]  /*cfd0*/  UIMAD UR10, UR12, UR16, URZ ;  /* 0x000000100c0a72a4 */ /* 0x000fe2000f8e023f */
[----:B------:R-:W-:Y:S01]  /*cfe0*/  IMAD.MOV.U32 R2, RZ, RZ, R4 ;  /* 0x000000ffff027224 */ /* 0x000fe200078e0004 */
[----:B------:R-:W-:Y:S01]  /*cff0*/  UMOV UR8, UR4 ;  /* 0x0000000400087c82 */ /* 0x000fe20008000000 */
[----:B------:R-:W-:-:S07]  /*d000*/  UMOV UR9, UR11 ;  /* 0x0000000b00097c82 */ /* 0x000fce0008000000 */
[----:B------:R-:W0:Y:S02]  /*d010*/  @P1 LDC R3, c[0x0][0xbec] ;  /* 0x0002fb00ff031b82 */ /* 0x000e240000000800 */
[----:B------:R-:W-:Y:S02]  /*d020*/  UIMAD.WIDE.U32 UR8, UR15, UR16, UR8 ;  /* 0x000000100f0872a5 */ /* 0x000fe4000f8e0008 */
[----:B------:R-:W-:-:S03]  /*d030*/  UIMAD UR10, UR15, UR17, UR10 ;  /* 0x000000110f0a72a4 */ /* 0x000fc6000f8e020a */
[----:B------:R-:W-:Y:S01]  /*d040*/  ULDC.64 UR16, c[0x0][0xb98] ;  /* 0x0002e60000107ab9 */ /* 0x000fe20000000a00 */
[----:B------:R-:W1:Y:S01]  /*d050*/  @P1 LDC R6, c[0x0][0xbf0] ;  /* 0x0002fc00ff061b82 */ /* 0x000e620000000800 */
[----:B------:R-:W-:Y:S02]  /*d060*/  UIADD3 UR9, UR9, UR10, URZ ;  /* 0x0000000a09097290 */ /* 0x000fe4000fffe03f */
[----:B------:R-:W-:Y:S02]  /*d070*/  UIMAD UR10, UR14, UR16, URZ ;  /* 0x000000100e0a72a4 */ /* 0x000fe4000f8e023f */
[----:B------:R-:W-:Y:S02]  /*d080*/  UIMAD.WIDE.U32 UR8, UR13, UR16, UR8 ;  /* 0x000000100d0872a5 */ /* 0x000fe4000f8e0008 */
[----:B------:R-:W-:-:S03]  /*d090*/  UIMAD UR10, UR13, UR17, UR10 ;  /* 0x000000110d0a72a4 */ /* 0x000fc6000f8e020a */
[----:B------:R-:W-:Y:S01]  /*d0a0*/  ULDC.64 UR16, c[0x0][0xb88] ;  /* 0x0002e20000107ab9 */ /* 0x000fe20000000a00 */
[----:B0-----:R-:W-:-:S05]  /*d0b0*/  @P1 IMAD.HI.U32 R3, R4, R3, RZ ;  /* 0x0000000304031227 */ /* 0x001fca00078e00ff */
[----:B-1----:R-:W-:Y:S01]  /*d0c0*/  @P1 SHF.R.U32.HI R2, RZ, R6, R3 ;  /* 0x00000006ff021219 */ /* 0x002fe20000011603 */
[----:B------:R-:W-:-:S03]  /*d0d0*/  IMAD.U32 R6, RZ, RZ, UR10 ;  /* 0x0000000aff067e24 */ /* 0x000fc6000f8e00ff */
[--C-:B------:R-:W-:Y:S01]  /*d0e0*/  SHF.R.S32.HI R3, RZ, 0x1f, R2.reuse ;  /* 0x0000001fff037819 */ /* 0x100fe20000011402 */
[----:B------:R-:W-:Y:S01]  /*d0f0*/  IMAD.MOV R5, RZ, RZ, -R2 ;  /* 0x000000ffff057224 */ /* 0x000fe200078e0a02 */
[----:B------:R-:W-:-:S03]  /*d100*/  IADD3 R2, P1, R2, UR8, RZ ;  /* 0x0000000802027c10 */ /* 0x000fc6000ff3e0ff */
[----:B------:R-:W-:Y:S01]  /*d110*/  IMAD R5, R7, R5, R4 ;  /* 0x0000000507057224 */ /* 0x000fe200078e0204 */
[----:B------:R-:W-:Y:S01]  /*d120*/  IADD3.X R3, R3, UR9, R6, P1, !PT ;  /* 0x0000000903037c10 */ /* 0x000fe20008ffe406 */
[----:B------:R-:W-:-:S03]  /*d130*/  ULDC.64 UR8, c[0x0][0xb50] ;  /* 0x0002d40000087ab9 */ /* 0x000fc60000000a00 */
[----:B------:R-:W-:Y:S01]  /*d140*/  SHF.R.S32.HI R4, RZ, 0x1f, R5 ;  /* 0x0000001fff047819 */ /* 0x000fe20000011405 */
[----:B------:R-:W-:-:S04]  /*d150*/  IMAD.WIDE.U32 R2, R5, UR16, R2 ;  /* 0x0000001005027c25 */ /* 0x000fc8000f8e0002 */
[----:B------:R-:W-:-:S04]  /*d160*/  IMAD R4, R4, UR16, RZ ;  /* 0x0000001004047c24 */ /* 0x000fc8000f8e02ff */
[----:B------:R-:W-:Y:S01]  /*d170*/  IMAD R7, R5, UR17, R4 ;  /* 0x0000001105077c24 */ /* 0x000fe2000f8e0204 */
[----:B------:R-:W-:-:S04]  /*d180*/  LEA R4, P1, R2, UR8, 0x2 ;  /* 0x0000000802047c11 */ /* 0x000fc8000f8210ff */
[----:B------:R-:W-:-:S04]  /*d190*/  IADD3 R3, R3, R7, RZ ;  /* 0x0000000703037210 */ /* 0x000fc80007ffe0ff */
[----:B------:R-:W-:Y:S01]  /*d1a0*/  LEA.HI.X R5, R2, UR9, R3, 0x2, P1 ;  /* 0x0000000902057c11 */ /* 0x000fe200088f1403 */
[----:B------:R-:W-:-:S05]  /*d1b0*/  IMAD.MOV.U32 R3, RZ, RZ, -0x800000 ;  /* 0xff800000ff037424 */ /* 0x000fca00078e00ff */
[----:B------:R0:W-:Y:S02]  /*d1c0*/  STG.E desc[UR36][R4.64], R3 ;  /* 0x0000000304007986 */ /* 0x0001e4000c101924 */
.L_x_221:
[----:B------:R-:W-:Y:S05]  /*d1d0*/  BSYNC B1 ;  /* 0x0000000000017941 */ /* 0x000fea0003800000 */
.L_x_220:
[----:B------:R-:W-:Y:S01]  /*d1e0*/  R2UR UR15, R216 ;  /* 0x00000000d80f72ca */ /* 0x000fe200000e0000 */
[----:B0-----:R-:W0:Y:S01]  /*d1f0*/  @P0 LDC R3, c[0x0][0xbf0] ;  /* 0x0002fc00ff030b82 */ /* 0x001e220000000800 */
[----:B------:R-:W-:Y:S01]  /*d200*/  ULDC.64 UR16, c[0x0][0xaa0] ;  /* 0x0002a80000107ab9 */ /* 0x000fe20000000a00 */
[----:B------:R-:W-:Y:S01]  /*d210*/  R2UR UR18, R214 ;  /* 0x00000000d61272ca */ /* 0x000fe200000e0000 */
[----:B------:R-:W-:Y:S01]  /*d220*/  UIMAD UR10, UR11, UR16, URZ ;  /* 0x000000100b0a72a4 */ /* 0x000fe2000f8e023f */
[----:B------:R-:W-:Y:S01]  /*d230*/  IMAD R2, R213, 0x20, R218 ;  /* 0x00000020d5027824 */ /* 0x000fe200078e02da */
[----:B------:R-:W-:Y:S01]  /*d240*/  UIMAD.WIDE.U32 UR8, UR4, UR16, URZ ;  /* 0x00000010040872a5 */ /* 0x000fe2000f8e003f */
[----:B------:R-:W-:Y:S01]  /*d250*/  BSSY B1, `(.L_x_222) ;  /* 0x0000045000017945 */ /* 0x000fe20003800000 */
[----:B------:R-:W-:Y:S01]  /*d260*/  UIMAD UR10, UR4, UR17, UR10 ;  /* 0x00000011040a72a4 */ /* 0x000fe2000f8e020a */
[----:B------:R-:W-:Y:S02]  /*d270*/  SHF.R.S32.HI R18, RZ, 0x1f, R22 ;  /* 0x0000001fff127819 */ /* 0x000fe40000011416 */
[----:B------:R-:W-:Y:S01]  /*d280*/  ULDC.64 UR16, c[0x0][0xae8] ;  /* 0x0002ba0000107ab9 */ /* 0x000fe20000000a00 */
[----:B------:R-:W-:Y:S01]  /*d290*/  UIADD3 UR9, UR9, UR10, URZ ;  /* 0x0000000a09097290 */ /* 0x000fe2000fffe03f */
[----:B------:R-:W-:Y:S01]  /*d2a0*/  IMAD.U32 R5, RZ, RZ, UR15 ;  /* 0x0000000fff057e24 */ /* 0x000fe2000f8e00ff */
[----:B------:R-:W-:Y:S01]  /*d2b0*/  UIMAD UR4, UR12, UR16, URZ ;  /* 0x000000100c0472a4 */ /* 0x000fe2000f8e023f */
[----:B------:R-:W-:Y:S01]  /*d2c0*/  SHF.R.S32.HI R19, RZ, 0x1f, R23 ;  /* 0x0000001fff137819 */ /* 0x000fe20000011417 */
[----:B------:R-:W-:Y:S01]  /*d2d0*/  UIMAD.WIDE.U32 UR8, UR18, UR16, UR8 ;  /* 0x00000010120872a5 */ /* 0x000fe2000f8e0008 */
[----:B------:R-:W-:Y:S01]  /*d2e0*/  IMAD R6, R5, 0x80, R2 ;  /* 0x0000008005067824 */ /* 0x000fe200078e0202 */
[----:B------:R-:W-:Y:S01]  /*d2f0*/  UIMAD UR4, UR18, UR17, UR4 ;  /* 0x00000011120472a4 */ /* 0x000fe2000f8e0204 */
[----:B------:R-:W-:Y:S01]  /*d300*/  SHF.R.S32.HI R20, RZ, 0x1f, R17 ;  /* 0x0000001fff147819 */ /* 0x000fe20000011411 */
[----:B------:R-:W-:Y:S01]  /*d310*/  ULDC.64 UR10, c[0x0][0xaf0] ;  /* 0x0002bc00000a7ab9 */ /* 0x000fe20000000a00 */
[----:B------:R-:W-:Y:S01]  /*d320*/  @P0 IMAD.HI.U32 R2, R6, R9, RZ ;  /* 0x0000000906020227 */ /* 0x000fe200078e00ff */
[----:B------:R-:W-:-:S02]  /*d330*/  UIADD3 UR9, UR9, UR4, URZ ;  /* 0x0000000409097290 */ /* 0x000fc4000fffe03f */
[----:B------:R-:W-:Y:S01]  /*d340*/  UIMAD UR4, UR14, UR10, URZ ;  /* 0x0000000a0e0472a4 */ /* 0x000fe2000f8e023f */
[----:B------:R-:W-:Y:S01]  /*d350*/  IMAD.MOV.U32 R5, RZ, RZ, R6 ;  /* 0x000000ffff057224 */ /* 0x000fe200078e0006 */
[----:B0-----:R-:W-:Y:S01]  /*d360*/  @P0 SHF.R.U32.HI R5, RZ, R3, R2 ;  /* 0x00000003ff050219 */ /* 0x001fe20000011602 */
[----:B------:R-:W-:Y:S02]  /*d370*/  UIMAD.WIDE.U32 UR8, UR13, UR10, UR8 ;  /* 0x0000000a0d0872a5 */ /* 0x000fe4000f8e0008 */
[----:B------:R-:W-:Y:S01]  /*d380*/  UIMAD UR4, UR13, UR11, UR4 ;  /* 0x0000000b0d0472a4 */ /* 0x000fe2000f8e0204 */
[--C-:B------:R-:W-:Y:S01]  /*d390*/  SHF.R.S32.HI R2, RZ, 0x1f, R5.reuse ;  /* 0x0000001fff027819 */ /* 0x100fe20000011405 */
[----:B------:R-:W-:Y:S01]  /*d3a0*/  IMAD.MOV R7, RZ, RZ, -R5 ;  /* 0x000000ffff077224 */ /* 0x000fe200078e0a05 */
[----:B------:R-:W-:Y:S01]  /*d3b0*/  ULDC.64 UR10, c[0x0][0xae0] ;  /* 0x0002b800000a7ab9 */ /* 0x000fe20000000a00 */
[----:B------:R-:W-:Y:S02]  /*d3c0*/  UIADD3 UR4, UR9, UR4, URZ ;  /* 0x0000000409047290 */ /* 0x000fe4000fffe03f */
[----:B------:R-:W-:Y:S01]  /*d3d0*/  MOV R3, UR9 ;  /* 0x0000000900037c02 */ /* 0x000fe20008000f00 */
[----:B------:R-:W-:-:S02]  /*d3e0*/  IMAD R4, R2, UR10, RZ ;  /* 0x0000000a02047c24 */ /* 0x000fc4000f8e02ff */
[----:B------:R-:W-:Y:S02]  /*d3f0*/  IMAD R7, R11, R7, R6 ;  /* 0x000000070b077224 */ /* 0x000fe400078e0206 */
[----:B------:R-:W-:Y:S01]  /*d400*/  IMAD.U32 R2, RZ, RZ, UR8 ;  /* 0x00000008ff027e24 */ /* 0x000fe2000f8e00ff */
[----:B------:R-:W-:Y:S01]  /*d410*/  ULDC.64 UR8, c[0x0][0xad8] ;  /* 0x0002b60000087ab9 */ /* 0x000fe20000000a00 */
[----:B------:R-:W-:Y:S02]  /*d420*/  IMAD.U32 R3, RZ, RZ, UR4 ;  /* 0x00000004ff037e24 */ /* 0x000fe4000f8e00ff */
[C---:B------:R-:W-:Y:S01]  /*d430*/  IMAD R9, R5.reuse, UR11, R4 ;  /* 0x0000000b05097c24 */ /* 0x040fe2000f8e0204 */
[----:B------:R-:W-:Y:S01]  /*d440*/  SHF.R.S32.HI R4, RZ, 0x1f, R7 ;  /* 0x0000001fff047819 */ /* 0x000fe20000011407 */
[----:B------:R-:W-:-:S04]  /*d450*/  IMAD.WIDE.U32 R2, R5, UR10, R2 ;  /* 0x0000000a05027c25 */ /* 0x000fc8000f8e0002 */
[----:B------:R-:W-:Y:S02]  /*d460*/  IMAD.U32 R5, RZ, RZ, UR15 ;  /* 0x0000000fff057e24 */ /* 0x000fe4000f8e00ff */
[----:B------:R-:W-:Y:S02]  /*d470*/  IMAD.IADD R3, R3, 0x1, R9 ;  /* 0x0000000103037824 */ /* 0x000fe400078e0209 */
[----:B------:R-:W-:Y:S02]  /*d480*/  IMAD R4, R4, UR8, RZ ;  /* 0x0000000804047c24 */ /* 0x000fe4000f8e02ff */
[----:B------:R-:W-:Y:S02]  /*d490*/  IMAD R8, R5, 0x80, R218 ;  /* 0x0000008005087824 */ /* 0x000fe400078e02da */
[----:B-----5:R-:W-:Y:S02]  /*d4a0*/  IMAD R11, R0, R11, RZ ;  /* 0x0000000b000b7224 */ /* 0x020fe400078e02ff */
[----:B------:R-:W-:-:S02]  /*d4b0*/  IMAD R5, R7, UR9, R4 ;  /* 0x0000000907057c24 */ /* 0x000fc4000f8e0204 */
[----:B------:R-:W-:Y:S01]  /*d4c0*/  IMAD.WIDE.U32 R2, R7, UR8, R2 ;  /* 0x0000000807027c25 */ /* 0x000fe2000f8e0002 */
[C---:B------:R-:W-:Y:S01]  /*d4d0*/  ISETP.GE.AND P2, PT, R8.reuse, R11, PT ;  /* 0x0000000b0800720c */ /* 0x040fe20003f46270 */
[----:B------:R-:W-:Y:S02]  /*d4e0*/  ULDC.64 UR8, c[0x0][0xa80] ;  /* 0x0002a00000087ab9 */ /* 0x000fe40000000a00 */
[----:B------:R-:W-:Y:S01]  /*d4f0*/  VIADD R0, R8, 0x20 ;  /* 0x0000002008007836 */ /* 0x000fe20000000000 */
[----:B------:R-:W-:Y:S01]  /*d500*/  LEA R4, P3, R2, UR8, 0x1 ;  /* 0x0000000802047c11 */ /* 0x000fe2000f8608ff */
[----:B------:R-:W-:-:S03]  /*d510*/  IMAD.IADD R3, R3, 0x1, R5 ;  /* 0x0000000103037824 */ /* 0x000fc600078e0205 */
[-C--:B------:R-:W-:Y:S01]  /*d520*/  ISETP.GE.AND P1, PT, R0, R11.reuse, PT ;  /* 0x0000000b0000720c */ /* 0x080fe20003f26270 */
[----:B------:R-:W-:Y:S01]  /*d530*/  VIADD R0, R8, 0x40 ;  /* 0x0000004008007836 */ /* 0x000fe20000000000 */
[----:B------:R-:W-:Y:S02]  /*d540*/  LEA.HI.X R5, R2, UR9, R3, 0x1, P3 ;  /* 0x0000000902057c11 */ /* 0x000fe400098f0c03 */
[----:B------:R0:W1:Y:S02]  /*d550*/  SHFL.IDX PT, R2, R4, RZ, 0x181f ;  /* 0x00181fff04027589 */ /* 0x00006400000e0000 */
[----:B------:R-:W-:Y:S02]  /*d560*/  ISETP.GE.AND P0, PT, R0, R11, PT ;  /* 0x0000000b0000720c */ /* 0x000fe40003f06270 */
[----:B------:R0:W2:Y:S01]  /*d570*/  SHFL.IDX PT, R0, R5, RZ, 0x181f ;  /* 0x00181fff05007589 */ /* 0x0000a200000e0000 */
[----:B------:R-:W-:Y:S10]  /*d580*/  @P2 BRA `(.L_x_223) ;  /* 0x0000000000442947 */ /* 0x000ff40003800000 */
        /* <DEDUP_REMOVED lines=8> */
[----:B------:R3:W-:Y:S01]  /*d610*/  @!P5 ST.E.128 desc[UR36][R6.64], RZ ;  /* 0x000000ff0600d985 */ /* 0x0007e2000c101d24 */
[----:B------:R-:W-:Y:S02]  /*d620*/  @!P4 LEA.HI.X R13, R23, R0, R19, 0x1, P6 ;  /* 0x00000000170dc211 */ /* 0x000fe400030f0c13 */
[----:B------:R-:W-:-:S03]  /*d630*/  @!P3 LEA R14, P6, R22, R2, 0x1 ;  /* 0x00000002160eb211 */ /* 0x000fc600078c08ff */
[----:B------:R3:W-:Y:S01]  /*d640*/  @!P4 ST.E.128 desc[UR36][R12.64], RZ ;  /* 0x000000ff0c00c985 */ /* 0x0007e2000c101d24 */
[----:B------:R-:W-:Y:S02]  /*d650*/  @!P3 LEA.HI.X R15, R22, R0, R18, 0x1, P6 ;  /* 0x00000000160fb211 */ /* 0x000fe400030f0c12 */
[----:B------:R-:W-:-:S03]  /*d660*/  @!P2 LEA R2, P6, R212, R2, 0x1 ;  /* 0x00000002d402a211 */ /* 0x000fc600078c08ff */
[----:B------:R3:W-:Y:S01]  /*d670*/  @!P3 ST.E.128 desc[UR36][R14.64], RZ ;  /* 0x000000ff0e00b985 */ /* 0x0007e2000c101d24 */
[----:B------:R-:W-:-:S05]  /*d680*/  @!P2 LEA.HI.X R3, R212, R0, R227, 0x1, P6 ;  /* 0x00000000d403a211 */ /* 0x000fca00030f0ce3 */
[----:B------:R3:W-:Y:S04]  /*d690*/  @!P2 ST.E.128 desc[UR36][R2.64], RZ ;  /* 0x000000ff0200a985 */ /* 0x0007e8000c101d24 */
.L_x_223:
[----:B------:R-:W-:Y:S05]  /*d6a0*/  BSYNC B1 ;  /* 0x0000000000017941 */ /* 0x000fea0003800000 */
.L_x_222:
[----:B--2---:R2:W4:Y:S01]  /*d6b0*/  SHFL.IDX PT, R0, R5, 0x1, 0x181f ;  /* 0x00381f0005007f89 */ /* 0x00452200000e0000 */
[----:B------:R-:W-:Y:S03]  /*d6c0*/  BSSY B1, `(.L_x_224) ;  /* 0x0000014000017945 */ /* 0x000fe60003800000 */
[----:B-1-3--:R2:W1:Y:S01]  /*d6d0*/  SHFL.IDX PT, R2, R4, 0x1, 0x181f ;  /* 0x00381f0004027f89 */ /* 0x00a46200000e0000 */
[----:B------:R-:W-:Y:S05]  /*d6e0*/  @P1 BRA `(.L_x_225) ;  /* 0x0000000000441947 */ /* 0x000fea0003800000 */
[----:B------:R-:W-:Y:S02]  /*d6f0*/  ULDC UR4, c[0x0][0xac8] ;  /* 0x0002b20000047ab9 */ /* 0x000fe40000000800 */
[----:B------:R-:W-:Y:S02]  /*d700*/  ISETP.GE.AND P4, PT, R17, UR4, PT ;  /* 0x0000000411007c0c */ /* 0x000fe4000bf86270 */
[----:B------:R-:W-:Y:S02]  /*d710*/  ISETP.GE.AND P3, PT, R23, UR4, PT ;  /* 0x0000000417007c0c */ /* 0x000fe4000bf66270 */
[----:B------:R-:W-:Y:S02]  /*d720*/  ISETP.GE.AND P2, PT, R22, UR4, PT ;  /* 0x0000000416007c0c */ /* 0x000fe4000bf46270 */
[----:B------:R-:W-:-:S07]  /*d730*/  ISETP.GE.AND P1, PT, R212, UR4, PT ;  /* 0x00000004d4007c0c */ /* 0x000fce000bf26270 */
[-C--:B-1----:R-:W-:Y:S02]  /*d740*/  @!P4 LEA R6, P6, R17, R2.reuse, 0x1 ;  /* 0x000000021106c211 */ /* 0x082fe400078c08ff */
[----:B------:R-:W-:Y:S02]  /*d750*/  @!P3 LEA R12, P5, R23, R2, 0x1 ;  /* 0x00000002170cb211 */ /* 0x000fe400078a08ff */
[----:B----4-:R-:W-:Y:S02]  /*d760*/  @!P4 LEA.HI.X R7, R17, R0, R20, 0x1, P6 ;  /* 0x000000001107c211 */ /* 0x010fe400030f0c14 */
[----:B------:R-:W-:Y:S02]  /*d770*/  @!P2 LEA R14, P6, R22, R2, 0x1 ;  /* 0x00000002160ea211 */ /* 0x000fe400078c08ff */
[----:B------:R-:W-:Y:S01]  /*d780*/  @!P3 LEA.HI.X R13, R23, R0, R19, 0x1, P5 ;  /* 0x00000000170db211 */ /* 0x000fe200028f0c13 */
[----:B------:R3:W-:Y:S01]  /*d790*/  @!P4 ST.E.128 desc[UR36][R6.64], RZ ;  /* 0x000000ff0600c985 */ /* 0x0007e2000c101d24 */
[----:B------:R-:W-:-:S02]  /*d7a0*/  @!P1 LEA R2, P5, R212, R2, 0x1 ;  /* 0x00000002d4029211 */ /* 0x000fc400078a08ff */
[-C--:B------:R-:W-:Y:S01]  /*d7b0*/  @!P2 LEA.HI.X R15, R22, R0.reuse, R18, 0x1, P6 ;  /* 0x00000000160fa211 */ /* 0x080fe200030f0c12 */
[----:B------:R3:W-:Y:S01]  /*d7c0*/  @!P3 ST.E.128 desc[UR36][R12.64], RZ ;  /* 0x000000ff0c00b985 */ /* 0x0007e2000c101d24 */
[----:B------:R-:W-:-:S03]  /*d7d0*/  @!P1 LEA.HI.X R3, R212, R0, R227, 0x1, P5 ;  /* 0x00000000d4039211 */ /* 0x000fc600028f0ce3 */
[----:B------:R3:W-:Y:S04]  /*d7e0*/  @!P2 ST.E.128 desc[UR36][R14.64], RZ ;  /* 0x000000ff0e00a985 */ /* 0x0007e8000c101d24 */
[----:B------:R3:W-:Y:S02]  /*d7f0*/  @!P1 ST.E.128 desc[UR36][R2.64], RZ ;  /* 0x000000ff02009985 */ /* 0x0007e4000c101d24 */
.L_x_225:
[----:B------:R-:W-:Y:S05]  /*d800*/  BSYNC B1 ;  /* 0x0000000000017941 */ /* 0x000fea0003800000 */
.L_x_224:
[----:B----4-:R4:W0:Y:S01]  /*d810*/  SHFL.IDX PT, R0, R5, 0x2, 0x181f ;  /* 0x00581f0005007f89 */ /* 0x01082200000e0000 */
        /* <DEDUP_REMOVED lines=9> */
[-C--:B------:R-:W-:Y:S02]  /*d8b0*/  @!P2 LEA R12, P5, R23, R2.reuse, 0x1 ;  /* 0x00000002170ca211 */ /* 0x080fe400078a08ff */
[----:B------:R-:W-:Y:S02]  /*d8c0*/  @!P1 LEA R14, P4, R22, R2, 0x1 ;  /* 0x00000002160e9211 */ /* 0x000fe400078808ff */
[----:B0-----:R-:W-:Y:S02]  /*d8d0*/  @!P3 LEA.HI.X R7, R17, R0, R20, 0x1, P6 ;  /* 0x000000001107b211 */ /* 0x001fe400030f0c14 */
[----:B------:R-:W-:Y:S02]  /*d8e0*/  @!P0 LEA R2, P6, R212, R2, 0x1 ;  /* 0x00000002d4028211 */ /* 0x000fe400078c08ff */
[-C--:B------:R-:W-:Y:S01]  /*d8f0*/  @!P2 LEA.HI.X R13, R23, R0.reuse, R19, 0x1, P5 ;  /* 0x00000000170da211 */ /* 0x080fe200028f0c13 */
[----:B------:R3:W-:Y:S01]  /*d900*/  @!P3 ST.E.128 desc[UR36][R6.64], RZ ;  /* 0x000000ff0600b985 */ /* 0x0007e2000c101d24 */
[----:B------:R-:W-:-:S02]  /*d910*/  @!P1 LEA.HI.X R15, R22, R0, R18, 0x1, P4 ;  /* 0x00000000160f9211 */ /* 0x000fc400020f0c12 */
[----:B------:R-:W-:Y:S01]  /*d920*/  @!P0 LEA.HI.X R3, R212, R0, R227, 0x1, P6 ;  /* 0x00000000d4038211 */ /* 0x000fe200030f0ce3 */
[----:B------:R3:W-:Y:S04]  /*d930*/  @!P2 ST.E.128 desc[UR36][R12.64], RZ ;  /* 0x000000ff0c00a985 */ /* 0x0007e8000c101d24 */
[----:B------:R3:W-:Y:S04]  /*d940*/  @!P1 ST.E.128 desc[UR36][R14.64], RZ ;  /* 0x000000ff0e009985 */ /* 0x0007e8000c101d24 */
[----:B------:R3:W-:Y:S02]  /*d950*/  @!P0 ST.E.128 desc[UR36][R2.64], RZ ;  /* 0x000000ff02008985 */ /* 0x0007e4000c101d24 */
.L_x_227:
[----:B------:R-:W-:Y:S05]  /*d960*/  BSYNC B1 ;  /* 0x0000000000017941 */ /* 0x000fea0003800000 */
.L_x_226:
[----:B0-----:R-:W-:Y:S01]  /*d970*/  IADD3 R0, R8, 0x60, RZ ;  /* 0x0000006008007810 */ /* 0x001fe20007ffe0ff */
[----:B---3--:R0:W3:Y:S03]  /*d980*/  SHFL.IDX PT, R6, R5, 0x3, 0x181f ;  /* 0x00781f0005067f89 */ /* 0x0080e600000e0000 */
[----:B------:R-:W-:Y:S01]  /*d990*/  ISETP.GE.AND P0, PT, R0, R11, PT ;  /* 0x0000000b0000720c */ /* 0x000fe20003f06270 */
[----:B-1----:R0:W1:-:S12]  /*d9a0*/  SHFL.IDX PT, R2, R4, 0x3, 0x181f ;  /* 0x00781f0004027f89 */ /* 0x00205800000e0000 */
[----:B0-----:R-:W-:Y:S05]  /*d9b0*/  @P0 BRA `(.L_x_218) ;  /* 0x0000000000440947 */ /* 0x001fea0003800000 */
[----:B------:R-:W-:Y:S02]  /*d9c0*/  ULDC UR4, c[0x0][0xac8] ;  /* 0x0002b20000047ab9 */ /* 0x000fe40000000800 */
[----:B------:R-:W-:Y:S02]  /*d9d0*/  ISETP.GE.AND P3, PT, R17, UR4, PT ;  /* 0x0000000411007c0c */ /* 0x000fe4000bf66270 */
[----:B------:R-:W-:Y:S02]  /*d9e0*/  ISETP.GE.AND P2, PT, R23, UR4, PT ;  /* 0x0000000417007c0c */ /* 0x000fe4000bf46270 */
[----:B------:R-:W-:Y:S02]  /*d9f0*/  ISETP.GE.AND P1, PT, R22, UR4, PT ;  /* 0x0000000416007c0c */ /* 0x000fe4000bf26270 */
[----:B------:R-:W-:-:S07]  /*da00*/  ISETP.GE.AND P0, PT, R212, UR4, PT ;  /* 0x00000004d4007c0c */ /* 0x000fce000bf06270 */
[-C--:B-12-4-:R-:W-:Y:S02]  /*da10*/  @!P3 LEA R4, P6, R17, R2.reuse, 0x1 ;  /* 0x000000021104b211 */ /* 0x096fe400078c08ff */
[-C--:B------:R-:W-:Y:S02]  /*da20*/  @!P2 LEA R8, P5, R23, R2.reuse, 0x1 ;  /* 0x000000021708a211 */ /* 0x080fe400078a08ff */
[----:B------:R-:W-:Y:S02]  /*da30*/  @!P1 LEA R10, P4, R22, R2, 0x1 ;  /* 0x00000002160a9211 */ /* 0x000fe400078808ff */
[----:B---3--:R-:W-:Y:S02]  /*da40*/  @!P3 LEA.HI.X R5, R17, R6, R20, 0x1, P6 ;  /* 0x000000061105b211 */ /* 0x008fe400030f0c14 */
        /* <DEDUP_REMOVED lines=8> */
.L_x_218:
[----:B------:R-:W-:Y:S05]  /*dad0*/  BSYNC B0 ;  /* 0x0000000000007941 */ /* 0x000fea0003800000 */
.L_x_209:
[----:B------:R-:W-:Y:S02]  /*dae0*/  ULDC UR4, c[0x0][0xc3c] ;  /* 0x00030f0000047ab9 */ /* 0x000fe40000000800 */
[----:B------:R-:W-:-:S06]  /*daf0*/  UISETP.GE.AND UP0, UPT, UR7, UR4, UPT ;  /* 0x000000040700728c */ /* 0x000fcc000bf06270 */
[----:B------:R-:W-:-:S13]  /*db00*/  PLOP3.LUT P0, PT, PT, PT, UP0, 0x80, 0x0 ;  /* 0x000000000000781c */ /* 0x000fda0003f0f008 */
[----:B------:R-:W-:Y:S05]  /*db10*/  @!P0 BRA `(.L_x_228) ;  /* 0xffffff3000ac8947 */ /* 0x000fea000383ffff */
[----:B------:R-:W-:Y:S05]  /*db20*/  EXIT ;  /* 0x000000000000794d */ /* 0x000fea0003800000 */
.L_x_181:
[----:B------:R-:W-:-:S08]  /*db30*/  NOP ;  /* 0x0000000000007918 */ /* 0x000fd00000000000 */
[----:B0-----:R-:W0:-:S00]  /*db40*/  USETMAXREG.DEALLOC.CTAPOOL 0x28 ;  /* 0x00000028000079c8 */ /* 0x001e0000080e0500 */
[----:B0-----:R-:W-:Y:S02]  /*db50*/  LOP3.LUT R0, R0, 0x3, RZ, 0xc0, !PT ;  /* 0x0000000300007812 */ /* 0x001fe400078ec0ff */
[----:B------:R-:W-:-:S04]  /*db60*/  LOP3.LUT R23, R23, 0xfffffeff, RZ, 0xc0, !PT ;  /* 0xfffffeff17177812 */ /* 0x000fc800078ec0ff */
[----:B------:R-:W0:Y:S02]  /*db70*/  SHFL.IDX PT, R0, R0, RZ, 0x1f ;  /* 0x00001fff00007589 */ /* 0x000e2400000e0000 */
[----:B0-----:R-:W-:Y:S01]  /*db80*/  ISETP.NE.AND P0, PT, R0, RZ, PT ;  /* 0x000000ff0000720c */ /* 0x001fe20003f05270 */
[----:B------:R-:W-:-:S12]  /*db90*/  IMAD.MOV.U32 R0, RZ, RZ, RZ ;  /* 0x000000ffff007224 */ /* 0x000fd800078e00ff */
[----:B------:R-:W-:Y:S01]  /*dba0*/  @P0 LOP3.LUT R23, R23, 0x100, RZ, 0xfc, !PT ;  /* 0x0000010017170812 */ /* 0x000fe200078efcff */
[----:B------:R-:W-:Y:S06]  /*dbb0*/  @!P0 BRA `(.L_x_229) ;  /* 0x00000000001c8947 */ /* 0x000fec0003800000 */
[----:B------:R-:W0:Y:S08]  /*dbc0*/  S2UR UR5, SR_CgaCtaId ;  /* 0x00000000000579c3 */ /* 0x000e300000008800 */
[----:B------:R-:W-:Y:S06]  /*dbd0*/  BAR.SYNC.DEFER_BLOCKING 0x5, 0x180 ;  /* 0x0146000000007b1d */ /* 0x000fec0000010000 */
[----:B------:R-:W-:-:S02]  /*dbe0*/  UMOV UR4, 0x400 ;  /* 0x0000040000047882 */ /* 0x000fc40000000000 */
[----:B0-----:R-:W-:-:S09]  /*dbf0*/  ULEA UR4, UR5, UR4, 0x18 ;  /* 0x0000000405047291 */ /* 0x001fd2000f8ec03f */
[----:B------:R-:W1:Y:S01]  /*dc00*/  LDS.128 R16, [UR4+0x388d0] ;  /* 0x0388d004ff107984 */ /* 0x000e620008000c00 */
[----:B------:R-:W-:Y:S06]  /*dc10*/  BAR.ARV 0x4, 0x180 ;  /* 0x0106000000007b1d */ /* 0x000fec0000002000 */
[----:B------:R-:W-:Y:S05]  /*dc20*/  BRA `(.L_x_230) ;  /* 0x0000000800007947 */ /* 0x000fea0003800000 */
.L_x_229:
[----:B------:R-:W0:Y:S01]  /*dc30*/  S2R R2, SR_TID.X ;  /* 0x0000000000027919 */ /* 0x000e220000002100 */
[----:B------:R-:W-:Y:S01]  /*dc40*/  ULDC UR4, c[0x0][0xc3c] ;  /* 0x00030f0000047ab9 */ /* 0x000fe20000000800 */
[----:B------:R-:W1:Y:S01]  /*dc50*/  S2UR UR6, SR_CTAID.X ;  /* 0x00000000000679c3 */ /* 0x000e620000002500 */
[----:B------:R-:W-:Y:S01]  /*dc60*/  ULDC UR5, c[0x0][0xc38] ;  /* 0x00030e0000057ab9 */ /* 0x000fe20000000800 */
[----:B0-----:R-:W-:-:S04]  /*dc70*/  LOP3.LUT R5, R2, 0x1f, RZ, 0xc0, !PT ;  /* 0x0000001f02057812 */ /* 0x001fc800078ec0ff */
[----:B------:R-:W-:-:S04]  /*dc80*/  ISETP.NE.AND P0, PT, R5, 0x1f, PT ;  /* 0x0000001f0500780c */ /* 0x000fc80003f05270 */
[----:B------:R-:W-:-:S13]  /*dc90*/  ISETP.GE.OR P1, PT, R5, UR4, !P0 ;  /* 0x0000000405007c0c */ /* 0x000fda000c726670 */
[----:B------:R-:W0:Y:S02]  /*dca0*/  @!P1 LDC.64 R2, c[0x0][0xc80] ;  /* 0x00032000ff029b82 */ /* 0x000e240000000a00 */
[----:B0-----:R-:W-:-:S05]  /*dcb0*/  @!P1 IMAD.WIDE.U32 R2, R5, 0x4, R2 ;  /* 0x0000000405029825 */ /* 0x001fca00078e0002 */
[----:B------:R-:W2:Y:S01]  /*dcc0*/  @!P1 LDG.E R0, desc[UR36][R2.64] ;  /* 0x0000002402009981 */ /* 0x000ea2000c1e1900 */
[C---:B------:R-:W-:Y:S01]  /*dcd0*/  ISETP.NE.AND P1, PT, R5.reuse, RZ, PT ;  /* 0x000000ff0500720c */ /* 0x040fe20003f25270 */
[----:B------:R-:W-:Y:S01]  /*dce0*/  UMOV UR4, URZ ;  /* 0x0000003f00047c82 */ /* 0x000fe20008000000 */
[C---:B------:R-:W-:Y:S01]  /*dcf0*/  ISETP.GE.U32.AND P2, PT, R5.reuse, 0x2, PT ;  /* 0x000000020500780c */ /* 0x040fe20003f46070 */
[----:B------:R-:W-:Y:S01]  /*dd00*/  IMAD.MOV.U32 R16, RZ, RZ, RZ ;  /* 0x000000ffff107224 */ /* 0x000fe200078e00ff */
[C---:B------:R-:W-:Y:S02]  /*dd10*/  ISETP.GE.U32.AND P3, PT, R5.reuse, 0x4, PT ;  /* 0x000000040500780c */ /* 0x040fe40003f66070 */
[C---:B------:R-:W-:Y:S02]  /*dd20*/  ISETP.GE.U32.AND P4, PT, R5.reuse, 0x8, PT ;  /* 0x000000080500780c */ /* 0x040fe40003f86070 */
[----:B------:R-:W-:Y:S01]  /*dd30*/  ISETP.GE.U32.AND P5, PT, R5, 0x10, PT ;  /* 0x000000100500780c */ /* 0x000fe20003fa6070 */
[----:B--2---:R-:W0:Y:S02]  /*dd40*/  SHFL.UP PT, R4, R0, 0x1, RZ ;  /* 0x0420000000047989 */ /* 0x004e2400000e00ff */
[----:B0-----:R-:W-:-:S05]  /*dd50*/  SEL R7, R4, RZ, P1 ;  /* 0x000000ff04077207 */ /* 0x001fca0000800000 */
[----:B------:R-:W-:-:S05]  /*dd60*/  IMAD.IADD R7, R0, 0x1, R7 ;  /* 0x0000000100077824 */ /* 0x000fca00078e0207 */
[----:B------:R-:W0:Y:S02]  /*dd70*/  SHFL.UP PT, R4, R7, 0x2, RZ ;  /* 0x0440000007047989 */ /* 0x000e2400000e00ff */
        /* <DEDUP_REMOVED lines=11> */
[----:B------:R-:W0:Y:S02]  /*de30*/  SHFL.IDX PT, R4, R7, 0x1f, 0x1f ;  /* 0x03e01f0007047f89 */ /* 0x000e2400000e0000 */
[----:B0-----:R-:W-:-:S05]  /*de40*/  IMAD R4, R4, UR5, RZ ;  /* 0x0000000504047c24 */ /* 0x001fca000f8e02ff */
[----:B-1----:R-:W-:Y:S02]  /*de50*/  ISETP.GT.AND P6, PT, R4, UR6, PT ;  /* 0x0000000604007c0c */ /* 0x002fe4000bfc4270 */
[----:B------:R-:W-:-:S11]  /*de60*/  MOV R3, R4 ;  /* 0x0000000400037202 */ /* 0x000fd60000000f00 */
[----:B------:R-:W-:Y:S05]  /*de70*/  @P6 BRA `(.L_x_231) ;  /* 0x0000000000946947 */ /* 0x000fea0003800000 */
[----:B------:R-:W-:Y:S01]  /*de80*/  IMAD.MOV.U32 R4, RZ, RZ, R3 ;  /* 0x000000ffff047224 */ /* 0x000fe200078e0003 */
[----:B------:R-:W-:Y:S01]  /*de90*/  UMOV UR4, URZ ;  /* 0x0000003f00047c82 */ /* 0x000fe20008000000 */
[----:B------:R-:W-:-:S05]  /*dea0*/  ULDC UR5, c[0x0][0xc38] ;  /* 0x00030e0000057ab9 */ /* 0x000fca0000000800 */
.L_x_235:
[----:B------:R-:W0:Y:S01]  /*deb0*/  LDC R2, c[0x0][0xc3c] ;  /* 0x00030f00ff027b82 */ /* 0x000e220000000800 */
[----:B------:R-:W-:-:S06]  /*dec0*/  UIADD3 UR4, UR4, 0x1f, URZ ;  /* 0x0000001f04047890 */ /* 0x000fcc000fffe03f */
[----:B0-----:R-:W-:-:S13]  /*ded0*/  ISETP.LE.AND P6, PT, R2, UR4, PT ;  /* 0x0000000402007c0c */ /* 0x001fda000bfc3270 */
[----:B------:R-:W-:Y:S05]  /*dee0*/  @P6 BRA `(.L_x_232) ;  /* 0x0000000400246947 */ /* 0x000fea0003800000 */
[----:B------:R-:W-:Y:S01]  /*def0*/  VIADD R7, R5, UR4 ;  /* 0x0000000405077c36 */ /* 0x000fe20008000000 */
[----:B------:R-:W-:Y:S01]  /*df00*/  BSSY B0, `(.L_x_233) ;  /* 0x0000007000007945 */ /* 0x000fe20003800000 */
[----:B------:R-:W-:-:S03]  /*df10*/  IMAD.MOV.U32 R0, RZ, RZ, RZ ;  /* 0x000000ffff007224 */ /* 0x000fc600078e00ff */
[----:B------:R-:W-:-:S13]  /*df20*/  ISETP.GE.OR P6, PT, R7, R2, !P0 ;  /* 0x000000020700720c */ /* 0x000fda00047c6670 */
[----:B------:R-:W-:Y:S05]  /*df30*/  @P6 BRA `(.L_x_234) ;  /* 0x00000000000c6947 */ /* 0x000fea0003800000 */
[----:B------:R-:W0:Y:S02]  /*df40*/  LDC.64 R2, c[0x0][0xc80] ;  /* 0x00032000ff027b82 */ /* 0x000e240000000a00 */
[----:B0-----:R-:W-:-:S05]  /*df50*/  IMAD.WIDE R2, R7, 0x4, R2 ;  /* 0x0000000407027825 */ /* 0x001fca00078e0202 */
[----:B------:R0:W5:Y:S02]  /*df60*/  LDG.E R0, desc[UR36][R2.64] ;  /* 0x0000002402007981 */ /* 0x000164000c1e1900 */
.L_x_234:
[----:B------:R-:W-:Y:S05]  /*df70*/  BSYNC B0 ;  /* 0x0000000000007941 */ /* 0x000fea0003800000 */
.L_x_233:
[----:B0----5:R-:W0:Y:S02]  /*df80*/  SHFL.UP PT, R2, R0, 0x1, RZ ;  /* 0x0420000000027989 */ /* 0x021e2400000e00ff */
        /* <DEDUP_REMOVED lines=12> */
[----:B0-----:R-:W-:-:S04]  /*e050*/  SEL R9, R8, RZ, P5 ;  /* 0x000000ff08097207 */ /* 0x001fc80002800000 */
[----:B------:R-:W-:-:S05]  /*e060*/  IADD3 R9, R6, R9, RZ ;  /* 0x0000000906097210 */ /* 0x000fca0007ffe0ff */
[----:B------:R-:W0:Y:S02]  /*e070*/  SHFL.IDX PT, R3, R9, 0x1f, 0x1f ;  /* 0x03e01f0009037f89 */ /* 0x000e2400000e0000 */
[----:B0-----:R-:W-:-:S04]  /*e080*/  IMAD R3, R3, UR5, RZ ;  /* 0x0000000503037c24 */ /* 0x001fc8000f8e02ff */
[----:B------:R-:W-:-:S05]  /*e090*/  IMAD.IADD R4, R3, 0x1, R4 ;  /* 0x0000000103047824 */ /* 0x000fca00078e0204 */
[----:B------:R-:W-:-:S13]  /*e0a0*/  ISETP.GT.AND P6, PT, R4, UR6, PT ;  /* 0x0000000604007c0c */ /* 0x000fda000bfc4270 */
[----:B------:R-:W-:Y:S05]  /*e0b0*/  @!P6 BRA `(.L_x_235) ;  /* 0xfffffffc007ce947 */ /* 0x000fea000383ffff */
[----:B------:R-:W-:-:S07]  /*e0c0*/  IMAD.MOV.U32 R7, RZ, RZ, R9 ;  /* 0x000000ffff077224 */ /* 0x000fce00078e0009 */
.L_x_231:
[----:B------:R-:W-:-:S04]  /*e0d0*/  IMAD.IADD R8, R4, 0x1, -R3 ;  /* 0x0000000104087824 */ /* 0x000fc800078e0a03 */
[----:B------:R-:W-:-:S05]  /*e0e0*/  IMAD R2, R7, UR5, R8 ;  /* 0x0000000507027c24 */ /* 0x000fca000f8e0208 */
[----:B------:R-:W-:-:S13]  /*e0f0*/  ISETP.GT.AND P0, PT, R2, UR6, PT ;  /* 0x0000000602007c0c */ /* 0x000fda000bf04270 */
[----:B------:R-:W-:-:S04]  /*e100*/  VOTE.ANY R4, PT, !P0 ;  /* 0x0000000000047806 */ /* 0x000fc800040e0100 */
[----:B------:R-:W0:Y:S01]  /*e110*/  POPC R19, R4 ;  /* 0x0000000400137309 */ /* 0x000e220000000000 */
[----:B------:R-:W-:Y:S01]  /*e120*/  ISETP.NE.AND P0, PT, R4, RZ, PT ;  /* 0x000000ff0400720c */ /* 0x000fe20003f05270 */
[----:B0-----:R-:W0:Y:S02]  /*e130*/  SHFL.IDX PT, R10, R0, R19, 0x1f ;  /* 0x00001f13000a7589 */ /* 0x001e2400000e0000 */
[----:B0-----:R-:W-:-:S04]  /*e140*/  IABS R9, R10 ;  /* 0x0000000a00097213 */ /* 0x001fc80000000000 */
[----:B------:R-:W0:Y:S08]  /*e150*/  I2F.RP R6, R9 ;  /* 0x0000000900067306 */ /* 0x000e300000209400 */
[----:B0-----:R-:W0:Y:S02]  /*e160*/  MUFU.RCP R6, R6 ;  /* 0x0000000600067308 */ /* 0x001e240000001000 */
[----:B0-----:R-:W-:-:S06]  /*e170*/  VIADD R2, R6, 0xffffffe ;  /* 0x0ffffffe06027836 */ /* 0x001fcc0000000000 */
[----:B------:R0:W1:Y:S01]  /*e180*/  F2I.FTZ.U32.TRUNC.NTZ R3, R2 ;  /* 0x0000000200037305 */ /* 0x000062000021f000 */
[----:B------:R-:W-:Y:S05]  /*e190*/  @!P0 BRA `(.L_x_236) ;  /* 0x0000000000088947 */ /* 0x000fea0003800000 */
[----:B------:R-:W-:-:S06]  /*e1a0*/  VIADD R16, R19, 0xffffffff ;  /* 0xffffffff13107836 */ /* 0x000fcc0000000000 */
[----:B------:R2:W3:Y:S02]  /*e1b0*/  SHFL.IDX PT, R16, R7, R16, 0x1f ;  /* 0x00001f1007107589 */ /* 0x0004e400000e0000 */
.L_x_236:
[----:B---3--:R-:W-:Y:S01]  /*e1c0*/  IMAD R16, R16, UR5, R8 ;  /* 0x0000000510107c24 */ /* 0x008fe2000f8e0208 */
[----:B0-----:R-:W-:Y:S01]  /*e1d0*/  IABS R2, R10 ;  /* 0x0000000a00027213 */ /* 0x001fe20000000000 */
[----:B-1----:R-:W-:Y:S01]  /*e1e0*/  IMAD.MOV R0, RZ, RZ, -R3 ;  /* 0x000000ffff007224 */ /* 0x002fe200078e0a03 */
[----:B------:R-:W-:Y:S02]  /*e1f0*/  IADD3 R19, R19, UR4, RZ ;  /* 0x0000000413137c10 */ /* 0x000fe4000fffe0ff */
[----:B------:R-:W-:Y:S01]  /*e200*/  IADD3 R11, -R16, UR6, RZ ;  /* 0x00000006100b7c10 */ /* 0x000fe2000fffe1ff */
[----:B------:R-:W-:Y:S01]  /*e210*/  IMAD.MOV R4, RZ, RZ, -R2 ;  /* 0x000000ffff047224 */ /* 0x000fe200078e0a02 */
[----:B------:R-:W-:Y:S01]  /*e220*/  MOV R2, RZ ;  /* 0x000000ff00027202 */ /* 0x000fe20000000f00 */
[----:B--2---:R-:W-:Y:S01]  /*e230*/  IMAD R7, R0, R9, RZ ;  /* 0x0000000900077224 */ /* 0x004fe200078e02ff */
[----:B------:R-:W-:-:S03]  /*e240*/  IABS R0, R11 ;  /* 0x0000000b00007213 */ /* 0x000fc60000000000 */
[----:B------:R-:W-:-:S04]  /*e250*/  IMAD.HI.U32 R2, R3, R7, R2 ;  /* 0x0000000703027227 */ /* 0x000fc800078e0002 */
[----:B------:R-:W-:Y:S02]  /*e260*/  IMAD.MOV.U32 R3, RZ, RZ, R0 ;  /* 0x000000ffff037224 */ /* 0x000fe400078e0000 */
[----:B------:R-:W-:Y:S02]  /*e270*/  IMAD.MOV.U32 R0, RZ, RZ, R4 ;  /* 0x000000ffff007224 */ /* 0x000fe400078e0004 */
[----:B------:R-:W-:-:S04]  /*e280*/  IMAD.HI.U32 R2, R2, R3, RZ ;  /* 0x0000000302027227 */ /* 0x000fc800078e00ff */
[----:B------:R-:W-:-:S05]  /*e290*/  IMAD R0, R2, R0, R3 ;  /* 0x0000000002007224 */ /* 0x000fca00078e0203 */
[----:B------:R-:W-:-:S13]  /*e2a0*/  ISETP.GT.U32.AND P1, PT, R9, R0, PT ;  /* 0x000000000900720c */ /* 0x000fda0003f24070 */
[----:B------:R-:W-:Y:S02]  /*e2b0*/  @!P1 IMAD.IADD R0, R0, 0x1, -R9 ;  /* 0x0000000100009824 */ /* 0x000fe400078e0a09 */
[----:B------:R-:W-:Y:S01]  /*e2c0*/  @!P1 VIADD R2, R2, 0x1 ;  /* 0x0000000102029836 */ /* 0x000fe20000000000 */
[----:B------:R-:W-:Y:S02]  /*e2d0*/  ISETP.NE.AND P1, PT, R10, RZ, PT ;  /* 0x000000ff0a00720c */ /* 0x000fe40003f25270 */
[----:B------:R-:W-:Y:S02]  /*e2e0*/  ISETP.GE.U32.AND P0, PT, R0, R9, PT ;  /* 0x000000090000720c */ /* 0x000fe40003f06070 */
[----:B------:R-:W-:-:S04]  /*e2f0*/  LOP3.LUT R0, R11, R10, RZ, 0x3c, !PT ;  /* 0x0000000a0b007212 */ /* 0x000fc800078e3cff */
[----:B------:R-:W-:-:S07]  /*e300*/  ISETP.GE.AND P2, PT, R0, RZ, PT ;  /* 0x000000ff0000720c */ /* 0x000fce0003f46270 */
[----:B------:R-:W-:-:S06]  /*e310*/  @P0 VIADD R2, R2, 0x1 ;  /* 0x0000000102020836 */ /* 0x000fcc0000000000 */
[----:B------:R-:W-:Y:S01]  /*e320*/  @!P2 IMAD.MOV R2, RZ, RZ, -R2 ;  /* 0x000000ffff02a224 */ /* 0x000fe200078e0a02 */
[----:B------:R-:W-:-:S05]  /*e330*/  @!P1 LOP3.LUT R2, RZ, R10, RZ, 0x33, !PT ;  /* 0x0000000aff029212 */ /* 0x000fca00078e33ff */
[--C-:B------:R-:W-:Y:S02]  /*e340*/  IMAD.MOV R17, RZ, RZ, -R2.reuse ;  /* 0x000000ffff117224 */ /* 0x100fe400078e0a02 */
[----:B------:R-:W-:Y:S02]  /*e350*/  IMAD.MOV.U32 R18, RZ, RZ, R2 ;  /* 0x000000ffff127224 */ /* 0x000fe400078e0002 */
[----:B------:R-:W-:Y:S01]  /*e360*/  IMAD R17, R10, R17, R11 ;  /* 0x000000110a117224 */ /* 0x000fe200078e020b */
[----:B------:R-:W-:Y:S06]  /*e370*/  BRA `(.L_x_237) ;  /* 0x0000000000147947 */ /* 0x000fec0003800000 */
.L_x_232:
[----:B------:R-:W-:Y:S01]  /*e380*/  ULDC UR4, c[0x0][0xc3c] ;  /* 0x00030f0000047ab9 */ /* 0x000fe20000000800 */
[----:B------:R-:W-:Y:S02]  /*e390*/  IMAD.MOV.U32 R17, RZ, RZ, RZ ;  /* 0x000000ffff117224 */ /* 0x000fe400078e00ff */
[----:B------:R-:W-:Y:S02]  /*e3a0*/  IMAD.U32 R16, RZ, RZ, UR6 ;  /* 0x00000006ff107e24 */ /* 0x000fe4000f8e00ff */
[----:B------:R-:W-:Y:S02]  /*e3b0*/  IMAD.MOV.U32 R18, RZ, RZ, RZ ;  /* 0x000000ffff127224 */ /* 0x000fe400078e00ff */
[----:B------:R-:W-:-:S07]  /*e3c0*/  IMAD.U32 R19, RZ, RZ, UR4 ;  /* 0x00000004ff137e24 */ /* 0x000fce000f8e00ff */
.L_x_237:
[----:B------:R-:W-:-:S13]  /*e3d0*/  ISETP.NE.AND P0, PT, R5, RZ, PT ;  /* 0x000000ff0500720c */ /* 0x000fda0003f05270 */
[----:B------:R-:W0:Y:S01]  /*e3e0*/  @!P0 S2R R3, SR_CgaCtaId ;  /* 0x0000000000038919 */ /* 0x000e220000008800 */
[----:B------:R-:W-:-:S04]  /*e3f0*/  @!P0 MOV R0, 0x400 ;  /* 0x0000040000008802 */ /* 0x000fc80000000f00 */
[----:B0-----:R-:W-:-:S05]  /*e400*/  @!P0 LEA R0, R3, R0, 0x18 ;  /* 0x0000000003008211 */ /* 0x001fca00078ec0ff */
[----:B------:R0:W-:Y:S01]  /*e410*/  @!P0 STS.128 [R0+0x388d0], R16 ;  /* 0x0388d01000008388 */ /* 0x0001e20000000c00 */
[----:B------:R-:W-:Y:S06]  /*e420*/  BAR.ARV 0x5, 0x180 ;  /* 0x0146000000007b1d */ /* 0x000fec0000002000 */
.L_x_230:
[----:B------:R2:W-:Y:S01]  /*e430*/  STL [R1+0x1c], RZ ;  /* 0x00001cff01007387 */ /* 0x0005e20000100800 */
[----:B------:R-:W-:Y:S01]  /*e440*/  ULDC UR4, c[0x0][0xc3c] ;  /* 0x00030f0000047ab9 */ /* 0x000fe20000000800 */
[----:B------:R-:W-:Y:S01]  /*e450*/  IMAD.MOV.U32 R28, RZ, RZ, 0x1 ;  /* 0x00000001ff1c7424 */ /* 0x000fe200078e00ff */
[----:B-1----:R-:W-:Y:S01]  /*e460*/  ISETP.GE.AND P0, PT, R19, UR4, PT ;  /* 0x0000000413007c0c */ /* 0x002fe2000bf06270 */
[----:B------:R-:W-:-:S12]  /*e470*/  IMAD.MOV.U32 R27, RZ, RZ, RZ ;  /* 0x000000ffff1b7224 */ /* 0x000fd800078e00ff */
[----:B--2---:R-:W-:Y:S05]  /*e480*/  @P0 BRA `(.L_x_238) ;  /* 0x0000004800140947 */ /* 0x004fea0003800000 */
[----:B0-----:R-:W2:Y:S01]  /*e490*/  LDL R0, [R1+0x24] ;  /* 0x0000240001007983 */ /* 0x001ea20000100800 */
[----:B------:R-:W0:Y:S01]  /*e4a0*/  S2UR UR5, SR_CgaCtaId ;  /* 0x00000000000579c3 */ /* 0x000e220000008800 */
[----:B------:R-:W-:Y:S01]  /*e4b0*/  BSSY B8, `(.L_x_238) ;  /* 0x0000482000087945 */ /* 0x000fe20003800000 */
[----:B------:R-:W-:Y:S01]  /*e4c0*/  IMAD.MOV.U32 R28, RZ, RZ, 0x1 ;  /* 0x00000001ff1c7424 */ /* 0x000fe200078e00ff */
[----:B------:R-:W1:Y:S01]  /*e4d0*/  S2R R2, SR_TID.X ;  /* 0x0000000000027919 */ /* 0x000e620000002100 */
[----:B------:R-:W-:Y:S01]  /*e4e0*/  IMAD.MOV.U32 R27, RZ, RZ, RZ ;  /* 0x000000ffff1b7224 */ /* 0x000fe200078e00ff */
[----:B------:R-:W-:Y:S01]  /*e4f0*/  ULDC UR39, c[0x0][0xc] ;  /* 0x0000030000277ab9 */ /* 0x000fe20000000800 */
[----:B------:R3:W-:Y:S01]  /*e500*/  STL [R1+0x1c], RZ ;  /* 0x00001cff01007387 */ /* 0x0007e20000100800 */
[C---:B-1----:R-:W-:Y:S02]  /*e510*/  SHF.L.U32 R33, R2.reuse, 0x3, RZ ;  /* 0x0000000302217819 */ /* 0x042fe400000006ff */
[----:B------:R-:W-:-:S04]  /*e520*/  LOP3.LUT R3, R2, 0x7f, RZ, 0xc0, !PT ;  /* 0x0000007f02037812 */ /* 0x000fc800078ec0ff */
[----:B------:R-:W-:Y:S02]  /*e530*/  SHF.R.U32.HI R3, RZ, 0x3, R3 ;  /* 0x00000003ff037819 */ /* 0x000fe40000011603 */
[----:B--2---:R-:W-:Y:S02]  /*e540*/  R2UR UR4, R0 ;  /* 0x00000000000472ca */ /* 0x004fe400000e0000 */
[----:B------:R-:W-:-:S04]  /*e550*/  LOP3.LUT R0, R33, 0x1f8, RZ, 0xc0, !PT ;  /* 0x000001f821007812 */ /* 0x000fc800078ec0ff */
[----:B------:R-:W-:Y:S01]  /*e560*/  LOP3.LUT R0, R0, 0x38, R2, 0x78, !PT ;  /* 0x0000003800007812 */ /* 0x000fe200078e7802 */
[----:B------:R-:W-:-:S03]  /*e570*/  IMAD.SHL.U32 R2, R2, 0x10, RZ ;  /* 0x0000001002027824 */ /* 0x000fc600078e00ff */
[----:B------:R-:W-:Y:S02]  /*e580*/  LOP3.LUT R32, R0, 0x200, R33, 0xf8, !PT ;  /* 0x0000020000207812 */ /* 0x000fe400078ef821 */
[----:B------:R-:W-:Y:S01]  /*e590*/  LOP3.LUT R33, R33, 0x38, RZ, 0xc0, !PT ;  /* 0x0000003821217812 */ /* 0x000fe200078ec0ff */
[----:B------:R-:W-:Y:S01]  /*e5a0*/  ULOP3.LUT UR38, UR4, 0x2, URZ, 0xfc, !UPT ;  /* 0x0000000204267892 */ /* 0x000fe2000f8efc3f */
[----:B------:R-:W-:Y:S02]  /*e5b0*/  LOP3.LUT R2, R3, 0x70, R2, 0xf8, !PT ;  /* 0x0000007003027812 */ /* 0x000fe400078ef802 */
[----:B------:R-:W-:Y:S01]  /*e5c0*/  UMOV UR4, 0x400 ;  /* 0x0000040000047882 */ /* 0x000fe20000000000 */
[C---:B------:R-:W-:Y:S01]  /*e5d0*/  LOP3.LUT R0, R33.reuse, 0x40, RZ, 0xfc, !PT ;  /* 0x0000004021007812 */ /* 0x040fe200078efcff */
[----:B0-----:R-:W-:Y:S01]  /*e5e0*/  ULEA UR4, UR5, UR4, 0x18 ;  /* 0x0000000405047291 */ /* 0x001fe2000f8ec03f */
[C---:B------:R-:W-:Y:S02]  /*e5f0*/  LOP3.LUT R37, R33.reuse, 0x80, RZ, 0xfc, !PT ;  /* 0x0000008021257812 */ /* 0x040fe400078efcff */
[----:B------:R-:W-:-:S03]  /*e600*/  LOP3.LUT R36, R33, 0xc0, RZ, 0xfc, !PT ;  /* 0x000000c021247812 */ /* 0x000fc600078efcff */
[----:B------:R-:W-:-:S04]  /*e610*/  IMAD.U32 R22, RZ, RZ, UR4 ;  /* 0x00000004ff167e24 */ /* 0x000fc8000f8e00ff */
[----:B---3--:R-:W-:-:S07]  /*e620*/  IMAD R34, R32, 0x2, R22 ;  /* 0x0000000220227824 */ /* 0x008fce00078e0216 */
.L_x_303:
[----:B0-----:R-:W0:Y:S02]  /*e630*/  LDC.64 R2, c[0x0][0xc88] ;  /* 0x00032200ff027b82 */ /* 0x001e240000000a00 */
[----:B0-----:R-:W-:-:S05]  /*e640*/  IMAD.WIDE R2, R19, 0x4, R2 ;  /* 0x0000000413027825 */ /* 0x001fca00078e0202 */
[----:B--2---:R-:W2:Y:S01]  /*e650*/  LDG.E R29, desc[UR36][R2.64] ;  /* 0x00000024021d7981 */ /* 0x004ea2000c1e1900 */
[----:B------:R-:W-:Y:S05]  /*e660*/  YIELD ;  /* 0x0000000000007946 */ /* 0x000fea0003800000 */
[----:B------:R-:W-:Y:S01]  /*e670*/  ULDC.64 UR4, c[0x0][0xa28] ;  /* 0x00028a0000047ab9 */ /* 0x000fe20000000a00 */
[----:B------:R-:W-:Y:S01]  /*e680*/  IMAD.MOV.U32 R30, RZ, RZ, RZ ;  /* 0x000000ffff1e7224 */ /* 0x000fe200078e00ff */
[----:B------:R-:W-:Y:S01]  /*e690*/  ISETP.NE.U32.AND P0, PT, RZ, UR4, PT ;  /* 0x00000004ff007c0c */ /* 0x000fe2000bf05070 */
[----:B------:R-:W-:-:S03]  /*e6a0*/  ULDC.64 UR6, c[0x0][0xa18] ;  /* 0x0002860000067ab9 */ /* 0x000fc60000000a00 */
[----:B------:R-:W-:Y:S02]  /*e6b0*/  ISETP.NE.AND.EX P0, PT, RZ, UR5, PT, P0 ;  /* 0x00000005ff007c0c */ /* 0x000fe4000bf05300 */
[----:B------:R-:W-:Y:S02]  /*e6c0*/  MOV R35, RZ ;  /* 0x000000ff00237202 */ /* 0x000fe40000000f00 */
[----:B--2---:R-:W-:-:S09]  /*e6d0*/  SHF.R.S32.HI R0, RZ, 0x1f, R29 ;  /* 0x0000001fff007819 */ /* 0x004fd2000001141d */
[C---:B------:R-:W-:Y:S01]  /*e6e0*/  @P0 LEA R2, P1, R29.reuse, UR4, 0x2 ;  /* 0x000000041d020c11 */ /* 0x040fe2000f8210ff */
[C---:B------:R-:W-:Y:S01]  /*e6f0*/  IMAD.SHL.U32 R24, R29.reuse, 0x4, RZ ;  /* 0x000000041d187824 */ /* 0x040fe200078e00ff */
[C-C-:B------:R-:W-:Y:S01]  /*e700*/  SHF.L.U64.HI R25, R29.reuse, 0x2, R0.reuse ;  /* 0x000000021d197819 */ /* 0x140fe20000010200 */
[----:B------:R0:W-:Y:S01]  /*e710*/  STL [R1+0xc], R0 ;  /* 0x00000c0001007387 */ /* 0x0001e20000100800 */
[----:B------:R-:W-:Y:S01]  /*e720*/  @P0 LEA.HI.X R3, R29, UR5, R0, 0x2, P1 ;  /* 0x000000051d030c11 */ /* 0x000fe200088f1400 */
[----:B------:R-:W-:-:S04]  /*e730*/  ULDC.64 UR4, c[0x0][0xa00] ;  /* 0x0002800000047ab9 */ /* 0x000fc80000000a00 */
[----:B-1----:R1:W2:Y:S01]  /*e740*/  @P0 LDG.E R30, desc[UR36][R2.64] ;  /* 0x00000024021e0981 */ /* 0x0022a2000c1e1900 */
[----:B------:R-:W-:Y:S02]  /*e750*/  ISETP.NE.U32.AND P0, PT, RZ, UR4, PT ;  /* 0x00000004ff007c0c */ /* 0x000fe4000bf05070 */
[----:B------:R-:W-:Y:S02]  /*e760*/  LOP3.LUT R23, R23, 0xffffff7f, RZ, 0xc0, !PT ;  /* 0xffffff7f17177812 */ /* 0x000fe400078ec0ff */
[----:B------:R-:W-:Y:S02]  /*e770*/  ISETP.NE.AND.EX P2, PT, RZ, UR5, PT, P0 ;  /* 0x00000005ff007c0c */ /* 0x000fe4000bf45300 */
[----:B------:R-:W-:Y:S02]  /*e780*/  ISETP.NE.U32.AND P0, PT, RZ, UR6, PT ;  /* 0x00000006ff007c0c */ /* 0x000fe4000bf05070 */
[----:B-1----:R-:W-:Y:S02]  /*e790*/  IADD3 R2, P1, R24, UR4, RZ ;  /* 0x0000000418027c10 */ /* 0x002fe4000ff3e0ff */
[----:B------:R-:W-:-:S02]  /*e7a0*/  ISETP.NE.AND.EX P0, PT, RZ, UR7, PT, P0 ;  /* 0x00000007ff007c0c */ /* 0x000fc4000bf05300 */
[----:B------:R-:W-:Y:S01]  /*e7b0*/  IADD3.X R3, R25, UR5, RZ, P1, !PT ;  /* 0x0000000519037c10 */ /* 0x000fe20008ffe4ff */
[----:B------:R-:W-:-:S04]  /*e7c0*/  ULDC.64 UR4, c[0x0][0x418] ;  /* 0x0001060000047ab9 */ /* 0x000fc80000000a00 */
[----:B------:R-:W-:Y:S01]  /*e7d0*/  @P2 LOP3.LUT R23, R23, 0x80, RZ, 0xfc, !PT ;  /* 0x0000008017172812 */ /* 0x000fe200078efcff */
[----:B------:R1:W5:Y:S05]  /*e7e0*/  @P2 LDG.E R35, desc[UR36][R2.64] ;  /* 0x0000002402232981 */ /* 0x00036a000c1e1900 */
[----:B------:R-:W-:-:S04]  /*e7f0*/  @P0 IADD3 R4, P1, R24, UR6, RZ ;  /* 0x0000000618040c10 */ /* 0x000fc8000ff3e0ff */
[----:B------:R-:W-:-:S05]  /*e800*/  @P0 IADD3.X R5, R25, UR7, RZ, P1, !PT ;  /* 0x0000000719050c10 */ /* 0x000fca0008ffe4ff */
[----:B------:R-:W3:Y:S01]  /*e810*/  @P0 LDG.E R4, desc[UR36][R4.64] ;  /* 0x0000002404040981 */ /* 0x000ee2000c1e1900 */
[----:B------:R-:W-:-:S03]  /*e820*/  UISETP.NE.U32.AND UP0, UPT, UR4, URZ, UPT ;  /* 0x0000003f0400728c */ /* 0x000fc6000bf05070 */
[----:B------:R-:W-:Y:S01]  /*e830*/  ULDC UR4, c[0x0][0x424] ;  /* 0x0001090000047ab9 */ /* 0x000fe20000000800 */
[----:B------:R-:W-:-:S03]  /*e840*/  UISETP.NE.AND.EX UP0, UPT, UR5, URZ, UPT, UP0 ;  /* 0x0000003f0500728c */ /* 0x000fc6000bf05300 */
[----:B------:R-:W-:Y:S01]  /*e850*/  ULDC UR5, c[0x0][0x2f0] ;  /* 0x0000bc0000057ab9 */ /* 0x000fe20000000800 */
[----:B------:R-:W-:-:S04]  /*e860*/  USEL UR4, UR4, 0x1, UP0 ;  /* 0x0000000104047887 */ /* 0x000fc80008000000 */
[----:B------:R-:W-:-:S06]  /*e870*/  UIMAD UR4, UR4, UR5, URZ ;  /* 0x00000005040472a4 */ /* 0x000fcc000f8e023f */
[----:B0-----:R-:W-:Y:S01]  /*e880*/  IMAD.U32 R0, RZ, RZ, UR4 ;  /* 0x00000004ff007e24 */ /* 0x001fe2000f8e00ff */
[----:B--2---:R1:W-:Y:S04]  /*e890*/  STL [R1+0x4], R30 ;  /* 0x0000041e01007387 */ /* 0x0043e80000100800 */
[----:B---3--:R1:W-:Y:S01]  /*e8a0*/  @P0 STL [R1+0x18], R4 ;  /* 0x0000180401000387 */ /* 0x0083e20000100800 */
[----:B------:R-:W-:Y:S05]  /*e8b0*/  @P0 BRA `(.L_x_239) ;  /* 0x0000000000200947 */ /* 0x000fea0003800000 */
[----:B------:R-:W-:Y:S02]  /*e8c0*/  ULDC UR4, c[0x0][0x288] ;  /* 0x0000a20000047ab9 */ /* 0x000fe40000000800 */
[----:B-1----:R-:W-:-:S05]  /*e8d0*/  IMAD.U32 R4, RZ, RZ, UR4 ;  /* 0x00000004ff047e24 */ /* 0x002fca000f8e00ff */
[----:B------:R0:W-:Y:S01]  /*e8e0*/  STL [R1+0x18], R4 ;  /* 0x0000180401007387 */ /* 0x0001e20000100800 */
[----:B------:R-:W-:Y:S05]  /*e8f0*/  @!P2 BRA `(.L_x_239) ;  /* 0x000000000010a947 */ /* 0x000fea0003800000 */
[----:B------:R-:W2:Y:S04]  /*e900*/  LDG.E R5, desc[UR36][R2.64] ;  /* 0x0000002402057981 */ /* 0x000ea8000c1e1900 */
[----:B0-----:R-:W2:Y:S02]  /*e910*/  LDG.E R4, desc[UR36][R2.64+0x4] ;  /* 0x0000042402047981 */ /* 0x001ea4000c1e1900 */
[----:B--2---:R-:W-:-:S05]  /*e920*/  IMAD.IADD R2, R4, 0x1, -R5 ;  /* 0x0000000104027824 */ /* 0x004fca00078e0a05 */
[----:B------:R2:W-:Y:S02]  /*e930*/  STL [R1+0x18], R2 ;  /* 0x0000180201007387 */ /* 0x0005e40000100800 */
.L_x_239:
[----:B------:R-:W-:Y:S01]  /*e940*/  ULDC.64 UR4, c[0x0][0xa20] ;  /* 0x0002880000047ab9 */ /* 0x000fe20000000a00 */
[----:B------:R-:W-:Y:S01]  /*e950*/  IMAD.MOV.U32 R31, RZ, RZ, R29 ;  /* 0x000000ffff1f7224 */ /* 0x000fe200078e001d */
[----:B------:R-:W-:-:S04]  /*e960*/  ISETP.NE.U32.AND P0, PT, RZ, UR4, PT ;  /* 0x00000004ff007c0c */ /* 0x000fc8000bf05070 */
[----:B------:R-:W-:-:S13]  /*e970*/  ISETP.NE.AND.EX P0, PT, RZ, UR5, PT, P0 ;  /* 0x00000005ff007c0c */ /* 0x000fda000bf05300 */
[----:B------:R-:W-:Y:S05]  /*e980*/  @!P0 BRA `(.L_x_240) ;  /* 0x0000000000108947 */ /* 0x000fea0003800000 */
[----:B-12---:R-:W-:-:S04]  /*e990*/  IADD3 R2, P0, R24, UR4, RZ ;  /* 0x0000000418027c10 */ /* 0x006fc8000ff1e0ff */
[----:B------:R-:W-:-:S05]  /*e9a0*/  IADD3.X R3, R25, UR5, RZ, P0, !PT ;  /* 0x0000000519037c10 */ /* 0x000fca00087fe4ff */
[----:B------:R3:W5:Y:S01]  /*e9b0*/  LDG.E R0, desc[UR36][R2.64] ;  /* 0x0000002402007981 */ /* 0x000762000c1e1900 */
[----:B------:R-:W-:Y:S05]  /*e9c0*/  BRA `(.L_x_241) ;  /* 0x0000000000247947 */ /* 0x000fea0003800000 */
.L_x_240:
[----:B------:R-:W-:Y:S02]  /*e9d0*/  ULDC.64 UR4, c[0x0][0xa08] ;  /* 0x0002820000047ab9 */ /* 0x000fe40000000a00 */
[----:B------:R-:W-:-:S04]  /*e9e0*/  ISETP.NE.U32.AND P0, PT, RZ, UR4, PT ;  /* 0x00000004ff007c0c */ /* 0x000fc8000bf05070 */
[----:B------:R-:W-:-:S13]  /*e9f0*/  ISETP.NE.AND.EX P0, PT, RZ, UR5, PT, P0 ;  /* 0x00000005ff007c0c */ /* 0x000fda000bf05300 */
[----:B------:R-:W-:Y:S05]  /*ea00*/  @!P0 BRA `(.L_x_241) ;  /* 0x0000000000148947 */ /* 0x000fea0003800000 */
[----:B-12---:R-:W1:Y:S02]  /*ea10*/  LDC.64 R2, c[0x0][0xa08] ;  /* 0x00028200ff027b82 */ /* 0x006e640000000a00 */
[----:B-1----:R-:W-:-:S05]  /*ea20*/  IMAD.WIDE R2, R31, 0x4, R2 ;  /* 0x000000041f027825 */ /* 0x002fca00078e0202 */
[----:B------:R-:W2:Y:S04]  /*ea30*/  LDG.E R0, desc[UR36][R2.64] ;  /* 0x0000002402007981 */ /* 0x000ea8000c1e1900 */
[----:B------:R-:W2:Y:S02]  /*ea40*/  LDG.E R5, desc[UR36][R2.64+0x4] ;  /* 0x0000042402057981 */ /* 0x000ea4000c1e1900 */
[----:B--2---:R-:W-:-:S07]  /*ea50*/  IMAD.IADD R0, R5, 0x1, -R0 ;  /* 0x0000000105007824 */ /* 0x004fce00078e0a00 */
.L_x_241:
[----:B-123-5:R-:W-:Y:S01]  /*ea60*/  IMAD.IADD R2, R0, 0x1, -R30 ;  /* 0x0000000100027824 */ /* 0x02efe200078e0a1e */
[----:B------:R-:W-:Y:S03]  /*ea70*/  BSSY B7, `(.L_x_242) ;  /* 0x0000387000077945 */ /* 0x000fe60003800000 */
[C---:B------:R-:W-:Y:S01]  /*ea80*/  VIADD R0, R2.reuse, 0x4f ;  /* 0x0000004f02007836 */ /* 0x040fe20000000000 */
[----:B------:R1:W-:Y:S01]  /*ea90*/  STL [R1], R2 ;  /* 0x0000000201007387 */ /* 0x0003e20000100800 */
[----:B------:R-:W-:Y:S02]  /*eaa0*/  ISETP.GT.AND P0, PT, R2, RZ, PT ;  /* 0x000000ff0200720c */ /* 0x000fe40003f04270 */
[----:B------:R-:W-:-:S05]  /*eab0*/  IMAD.HI R0, R0, 0x66666667, RZ ;  /* 0x6666666700007827 */ /* 0x000fca00078e02ff */
[----:B------:R-:W-:-:S04]  /*eac0*/  SHF.R.U32.HI R3, RZ, 0x1f, R0 ;  /* 0x0000001fff037819 */ /* 0x000fc80000011600 */
[----:B------:R-:W-:-:S05]  /*ead0*/  LEA.HI.SX32 R0, R0, R3, 0x1b ;  /* 0x0000000300007211 */ /* 0x000fca00078fdaff */
[----:B------:R1:W-:Y:S01]  /*eae0*/  STL [R1+0x20], R0 ;  /* 0x0000200001007387 */ /* 0x0003e20000100800 */
[----:B------:R-:W-:Y:S05]  /*eaf0*/  @P0 BRA `(.L_x_243) ;  /* 0x0000000000440947 */ /* 0x000fea0003800000 */
[----:B-1----:R-:W1:Y:S02]  /*eb00*/  S2R R2, SR_TID.X ;  /* 0x0000000000027919 */ /* 0x002e640000002100 */
[----:B-1----:R-:W-:-:S04]  /*eb10*/  LOP3.LUT R2, R2, 0x7f, RZ, 0xc0, !PT ;  /* 0x0000007f02027812 */ /* 0x002fc800078ec0ff */
[----:B------:R-:W-:-:S13]  /*eb20*/  ISETP.NE.AND P0, PT, R2, RZ, PT ;  /* 0x000000ff0200720c */ /* 0x000fda0003f05270 */
[----:B------:R-:W-:Y:S05]  /*eb30*/  @P0 BRA `(.L_x_244) ;  /* 0x0000003400e80947 */ /* 0x000fea0003800000 */
[----:B------:R-:W1:Y:S01]  /*eb40*/  S2R R5, SR_LANEID ;  /* 0x0000000000057919 */ /* 0x000e620000000000 */
[----:B------:R-:W-:Y:S01]  /*eb50*/  VOTEU.ANY UR4, UPT, PT ;  /* 0x0000000000047886 */ /* 0x000fe200038e0100 */
[----:B------:R-:W2:Y:S01]  /*eb60*/  LDC.64 R2, c[0x0][0xc60] ;  /* 0x00031800ff027b82 */ /* 0x000ea20000000a00 */
[----:B------:R-:W1:Y:S02]  /*eb70*/  FLO.U32 R0, UR4 ;  /* 0x0000000400007d00 */ /* 0x000e6400080e0000 */
[----:B-1----:R-:W-:-:S06]  /*eb80*/  ISETP.EQ.U32.AND P0, PT, R0, R5, PT ;  /* 0x000000050000720c */ /* 0x002fcc0003f02070 */
[----:B------:R-:W2:Y:S07]  /*eb90*/  POPC R5, UR4 ;  /* 0x0000000400057d09 */ /* 0x000eae0008000000 */
[----:B--2---:R-:W2:Y:S01]  /*eba0*/  @P0 ATOMG.E.ADD.STRONG.GPU PT, R3, desc[UR36][R2.64], R5 ;  /* 0x00000005020309a8 */ /* 0x004ea200081ee1e4 */
[----:B0-----:R-:W0:Y:S02]  /*ebb0*/  S2R R4, SR_LTMASK ;  /* 0x0000000000047919 */ /* 0x001e240000003900 */
[----:B0-----:R-:W-:-:S04]  /*ebc0*/  LOP3.LUT R4, R4, UR4, RZ, 0xc0, !PT ;  /* 0x0000000404047c12 */ /* 0x001fc8000f8ec0ff */
[----:B------:R-:W0:Y:S01]  /*ebd0*/  POPC R7, R4 ;  /* 0x0000000400077309 */ /* 0x000e220000000000 */
[----:B--2---:R-:W0:Y:S02]  /*ebe0*/  SHFL.IDX PT, R0, R3, R0, 0x1f ;  /* 0x00001f0003007589 */ /* 0x004e2400000e0000 */
[----:B0-----:R-:W-:Y:S01]  /*ebf0*/  IADD3 R16, R0, UR39, R7 ;  /* 0x0000002700107c10 */ /* 0x001fe2000fffe007 */
[----:B------:R-:W-:Y:S06]  /*ec00*/  BRA `(.L_x_244) ;  /* 0x0000003400b47947 */ /* 0x000fec0003800000 */
.L_x_243:
[----:B-1----:R-:W-:Y:S01]  /*ec10*/  IADD3 R0, R22, 0x24400, RZ ;  /* 0x0002440016007810 */ /* 0x002fe20007ffe0ff */
[----:B------:R-:W-:Y:S03]  /*ec20*/  BSSY B6, `(.L_x_245) ;  /* 0x0000013000067945 */ /* 0x000fe60003800000 */
[----:B------:R-:W-:-:S13]  /*ec30*/  LOP3.LUT P0, RZ, R0, 0x3ff, RZ, 0xc0, !PT ;  /* 0x000003ff00ff7812 */ /* 0x000fda000780c0ff */
[----:B------:R-:W-:Y:S05]  /*ec40*/  @!P0 BRA `(.L_x_246) ;  /* 0x0000000000408947 */ /* 0x000fea0003800000 */
[----:B------:R-:W-:Y:S01]  /*ec50*/  MOV R2, 0x0 ;  /* 0x0000000000027802 */ /* 0x000fe20000000f00 */
[----:B------:R-:W-:Y:S01]  /*ec60*/  ULDC.64 UR6, c[0x4][0x138] ;  /* 0x01004e0000067ab9 */ /* 0x000fe20000000a00 */
[----:B------:R-:W-:Y:S01]  /*ec70*/  ULDC.64 UR8, c[0x4][0x140] ;  /* 0x0100500000087ab9 */ /* 0x000fe20000000a00 */
[----:B------:R-:W-:Y:S01]  /*ec80*/  ULDC.64 UR4, c[0x4][0x98] ;  /* 0x0100260000047ab9 */ /* 0x000fe20000000a00 */
[----:B0-----:R-:W-:Y:S01]  /*ec90*/  IMAD.U32 R4, RZ, RZ, UR6 ;  /* 0x00000006ff047e24 */ /* 0x001fe2000f8e00ff */
[----:B------:R-:W-:Y:S01]  /*eca0*/  MOV R12, 0x1 ;  /* 0x00000001000c7802 */ /* 0x000fe20000000f00 */
[----:B------:R-:W0:Y:S01]  /*ecb0*/  LDC.64 R2, c[0x4][R2] ;  /* 0x0100000002027b82 */ /* 0x000e220000000a00 */
[----:B------:R-:W-:Y:S02]  /*ecc0*/  IMAD.U32 R5, RZ, RZ, UR7 ;  /* 0x00000007ff057e24 */ /* 0x000fe4000f8e00ff */
[----:B------:R-:W-:Y:S02]  /*ecd0*/  IMAD.U32 R6, RZ, RZ, UR8 ;  /* 0x00000008ff067e24 */ /* 0x000fe4000f8e00ff */
[----:B------:R-:W-:-:S02]  /*ece0*/  IMAD.U32 R7, RZ, RZ, UR9 ;  /* 0x00000009ff077e24 */ /* 0x000fc4000f8e00ff */
[----:B------:R-:W-:Y:S02]  /*ecf0*/  IMAD.U32 R10, RZ, RZ, UR4 ;  /* 0x00000004ff0a7e24 */ /* 0x000fe4000f8e00ff */
[----:B------:R-:W-:Y:S02]  /*ed00*/  IMAD.U32 R11, RZ, RZ, UR5 ;  /* 0x00000005ff0b7e24 */ /* 0x000fe4000f8e00ff */
[----:B------:R-:W-:Y:S02]  /*ed10*/  IMAD.MOV.U32 R8, RZ, RZ, 0x70 ;  /* 0x00000070ff087424 */ /* 0x000fe400078e00ff */
[----:B------:R-:W-:-:S07]  /*ed20*/  IMAD.MOV.U32 R13, RZ, RZ, RZ ;  /* 0x000000ffff0d7224 */ /* 0x000fce00078e00ff */
[----:B------:R-:W-:-:S07]  /*ed30*/  LEPC R20, `(.L_x_246) ;  /* 0x000000001014794e */ /* 0x000fce0000000000 */
[----:B0-----:R-:W-:Y:S05]  /*ed40*/  CALL.ABS.NOINC R2 ;  /* 0x0000000002007343 */ /* 0x001fea0003c00000 */
.L_x_246:
[----:B------:R-:W-:Y:S05]  /*ed50*/  BSYNC B6 ;  /* 0x0000000000067941 */ /* 0x000fea0003800000 */
.L_x_245:
[----:B------:R-:W-:Y:S01]  /*ed60*/  VIADD R0, R22, 0x400 ;  /* 0x0000040016007836 */ /* 0x000fe20000000000 */
[----:B------:R-:W-:Y:S04]  /*ed70*/  BSSY B6, `(.L_x_247) ;  /* 0x0000022000067945 */ /* 0x000fe80003800000 */
[----:B------:R-:W-:-:S13]  /*ed80*/  LOP3.LUT P0, RZ, R0, 0x3ff, RZ, 0xc0, !PT ;  /* 0x000003ff00ff7812 */ /* 0x000fda000780c0ff */
[----:B------:R-:W-:Y:S05]  /*ed90*/  @!P0 BRA `(.L_x_248) ;  /* 0x00000000007c8947 */ /* 0x000fea0003800000 */
[----:B------:R-:W-:Y:S01]  /*eda0*/  MOV R26, 0x0 ;  /* 0x00000000001a7802 */ /* 0x000fe20000000f00 */
[----:B------:R-:W-:Y:S01]  /*edb0*/  ULDC.64 UR6, c[0x4][0x138] ;  /* 0x01004e0000067ab9 */ /* 0x000fe20000000a00 */
[----:B------:R-:W-:Y:S01]  /*edc0*/  ULDC.64 UR8, c[0x4][0x140] ;  /* 0x0100500000087ab9 */ /* 0x000fe20000000a00 */
[----:B------:R-:W-:Y:S01]  /*edd0*/  ULDC.64 UR4, c[0x4][0xa0] ;  /* 0x0100280000047ab9 */ /* 0x000fe20000000a00 */
[----:B------:R1:W2:Y:S01]  /*ede0*/  LDC.64 R2, c[0x4][R26] ;  /* 0x010000001a027b82 */ /* 0x0002a20000000a00 */
[----:B0-----:R-:W-:Y:S01]  /*edf0*/  IMAD.U32 R4, RZ, RZ, UR6 ;  /* 0x00000006ff047e24 */ /* 0x001fe2000f8e00ff */
[----:B------:R-:W-:Y:S01]  /*ee00*/  MOV R11, UR5 ;  /* 0x00000005000b7c02 */ /* 0x000fe20008000f00 */
[----:B------:R-:W-:Y:S02]  /*ee10*/  IMAD.U32 R5, RZ, RZ, UR7 ;  /* 0x00000007ff057e24 */ /* 0x000fe4000f8e00ff */
[----:B------:R-:W-:Y:S02]  /*ee20*/  IMAD.U32 R6, RZ, RZ, UR8 ;  /* 0x00000008ff067e24 */ /* 0x000fe4000f8e00ff */
[----:B------:R-:W-:-:S02]  /*ee30*/  IMAD.U32 R7, RZ, RZ, UR9 ;  /* 0x00000009ff077e24 */ /* 0x000fc4000f8e00ff */
[----:B------:R-:W-:Y:S02]  /*ee40*/  IMAD.U32 R10, RZ, RZ, UR4 ;  /* 0x00000004ff0a7e24 */ /* 0x000fe4000f8e00ff */
[----:B------:R-:W-:Y:S02]  /*ee50*/  IMAD.MOV.U32 R8, RZ, RZ, 0x70 ;  /* 0x00000070ff087424 */ /* 0x000fe400078e00ff */
[----:B------:R-:W-:Y:S02]  /*ee60*/  IMAD.MOV.U32 R12, RZ, RZ, 0x1 ;  /* 0x00000001ff0c7424 */ /* 0x000fe400078e00ff */
[----:B-1----:R-:W-:-:S07]  /*ee70*/  IMAD.MOV.U32 R13, RZ, RZ, RZ ;  /* 0x000000ffff0d7224 */ /* 0x002fce00078e00ff */
[----:B------:R-:W-:-:S07]  /*ee80*/  LEPC R20, `(.L_x_249) ;  /* 0x000000001014794e */ /* 0x000fce0000000000 */
[----:B--2---:R-:W-:Y:S05]  /*ee90*/  CALL.ABS.NOINC R2 ;  /* 0x0000000002007343 */ /* 0x004fea0003c00000 */
.L_x_249:
[----:B------:R0:W1:Y:S01]  /*eea0*/  LDC.64 R2, c[0x4][R26] ;  /* 0x010000001a027b82 */ /* 0x0000620000000a00 */
[----:B------:R-:W-:Y:S01]  /*eeb0*/  ULDC.64 UR6, c[0x4][0x138] ;  /* 0x01004e0000067ab9 */ /* 0x000fe20000000a00 */
[----:B------:R-:W-:Y:S01]  /*eec0*/  ULDC.64 UR8, c[0x4][0x140] ;  /* 0x0100500000087ab9 */ /* 0x000fe20000000a00 */
[----:B------:R-:W-:Y:S01]  /*eed0*/  ULDC.64 UR4, c[0x4][0xa8] ;  /* 0x01002a0000047ab9 */ /* 0x000fe20000000a00 */
[----:B------:R-:W-:Y:S01]  /*eee0*/  IMAD.U32 R4, RZ, RZ, UR6 ;  /* 0x00000006ff047e24 */ /* 0x000fe2000f8e00ff */
[----:B------:R-:W-:Y:S01]  /*eef0*/  MOV R10, UR4 ;  /* 0x00000004000a7c02 */ /* 0x000fe20008000f00 */
[----:B------:R-:W-:Y:S02]  /*ef00*/  IMAD.U32 R5, RZ, RZ, UR7 ;  /* 0x00000007ff057e24 */ /* 0x000fe4000f8e00ff */
        /* <DEDUP_REMOVED lines=8> */
.L_x_248:
[----:B------:R-:W-:Y:S05]  /*ef90*/  BSYNC B6 ;  /* 0x0000000000067941 */ /* 0x000fea0003800000 */
.L_x_247:
[----:B------:R-:W2:Y:S01]  /*efa0*/  LDL R26, [R1+0x20] ;  /* 0x00002000011a7983 */ /* 0x000ea20000100800 */
[----:B------:R-:W-:Y:S01]  /*efb0*/  ULDC.64 UR4, c[0x0][0x9f8] ;  /* 0x00027e0000047ab9 */ /* 0x000fe20000000a00 */
[----:B------:R-:W1:Y:S02]  /*efc0*/  LDC R6, c[0x0][0x430] ;  /* 0x00010c00ff067b82 */ /* 0x000e640000000800 */
[----:B------:R-:W3:Y:S01]  /*efd0*/  LDL R2, [R1] ;  /* 0x0000000001027983 */ /* 0x000ee20000100800 */
[----:B------:R-:W-:Y:S01]  /*efe0*/  ISETP.NE.U32.AND P0, PT, RZ, UR4, PT ;  /* 0x00000004ff007c0c */ /* 0x000fe2000bf05070 */
[----:B------:R-:W4:Y:S03]  /*eff0*/  S2R R20, SR_TID.X ;  /* 0x0000000000147919 */ /* 0x000f260000002100 */
[----:B------:R-:W-:-:S13]  /*f000*/  ISETP.NE.AND.EX P0, PT, RZ, UR5, PT, P0 ;  /* 0x00000005ff007c0c */ /* 0x000fda000bf05300 */
[----:B------:R-:W-:Y:S01]  /*f010*/  @P0 IADD3 R24, P1, R24, UR4, RZ ;  /* 0x0000000418180c10 */ /* 0x000fe2000ff3e0ff */
[----:B------:R-:W0:Y:S01]  /*f020*/  S2R R21, SR_TID.X ;  /* 0x0000000000157919 */ /* 0x000e220000002100 */
[----:B------:R-:W-:Y:S02]  /*f030*/  ULDC UR4, c[0x0][0x2f4] ;  /* 0x0000bd0000047ab9 */ /* 0x000fe40000000800 */
[----:B------:R-:W-:-:S05]  /*f040*/  @P0 IADD3.X R25, R25, UR5, RZ, P1, !PT ;  /* 0x0000000519190c10 */ /* 0x000fca0008ffe4ff */
[----:B------:R-:W3:Y:S01]  /*f050*/  @P0 LDG.E R31, desc[UR36][R24.64] ;  /* 0x00000024181f0981 */ /* 0x000ee2000c1e1900 */
[----:B-1----:R-:W-:Y:S02]  /*f060*/  ISETP.NE.AND P2, PT, R6, 0x1, PT ;  /* 0x000000010600780c */ /* 0x002fe40003f45270 */
[----:B----4-:R-:W-:-:S04]  /*f070*/  LOP3.LUT R20, R20, 0x7f, RZ, 0xc0, !PT ;  /* 0x0000007f14147812 */ /* 0x010fc800078ec0ff */
[----:B------:R-:W-:-:S07]  /*f080*/  SHF.R.U32.HI R0, RZ, 0x3, R20 ;  /* 0x00000003ff007819 */ /* 0x000fce0000011614 */
[----:B0-----:R-:W0:Y:S01]  /*f090*/  @P2 LDC R4, c[0x0][0x434] ;  /* 0x00010d00ff042b82 */ /* 0x001e220000000800 */
[----:B------:R-:W-:-:S05]  /*f0a0*/  IMAD.SHL.U32 R20, R21, 0x10, RZ ;  /* 0x0000001015147824 */ /* 0x000fca00078e00ff */
[----:B------:R-:W-:Y:S02]  /*f0b0*/  LOP3.LUT R20, R0, 0x70, R20, 0xf8, !PT ;  /* 0x0000007000147812 */ /* 0x000fe400078ef814 */
[----:B------:R-:W1:Y:S01]  /*f0c0*/  @P2 LDC R0, c[0x0][0x438] ;  /* 0x00010e00ff002b82 */ /* 0x000e620000000800 */
[----:B------:R-:W-:Y:S02]  /*f0d0*/  LOP3.LUT R23, R23, 0xffffffbf, RZ, 0xc0, !PT ;  /* 0xffffffbf17177812 */ /* 0x000fe400078ec0ff */
[----:B------:R-:W-:Y:S02]  /*f0e0*/  LOP3.LUT R8, R33, 0x40, RZ, 0xfc, !PT ;  /* 0x0000004021087812 */ /* 0x000fe400078efcff */
[----:B------:R-:W-:-:S04]  /*f0f0*/  @P2 LOP3.LUT R23, R23, 0x40, RZ, 0xfc, !PT ;  /* 0x0000004017172812 */ /* 0x000fc800078efcff */
[----:B------:R-:W-:Y:S01]  /*f100*/  LOP3.LUT R23, R23, 0xffffffef, RZ, 0xc0, !PT ;  /* 0xffffffef17177812 */ /* 0x000fe200078ec0ff */
[----:B------:R-:W-:Y:S01]  /*f110*/  UMOV UR5, 0xffffffff ;  /* 0xffffffff00057882 */ /* 0x000fe20000000000 */
[----:B--2---:R-:W-:-:S04]  /*f120*/  VIADD R26, R26, 0xffffffff ;  /* 0xffffffff1a1a7836 */ /* 0x004fc80000000000 */
[----:B------:R-:W-:-:S05]  /*f130*/  IMAD R5, R26, 0x50, R20 ;  /* 0x000000501a057824 */ /* 0x000fca00078e0214 */
[----:B---3--:R-:W-:-:S04]  /*f140*/  ISETP.GE.AND P0, PT, R5, R2, PT ;  /* 0x000000020500720c */ /* 0x008fc80003f06270 */
[----:B------:R-:W-:Y:S01]  /*f150*/  ISETP.GT.U32.OR P0, PT, R20, 0x4f, P0 ;  /* 0x0000004f1400780c */ /* 0x000fe20000704470 */
[----:B------:R-:W-:-:S04]  /*f160*/  IMAD.IADD R5, R5, 0x1, R30 ;  /* 0x0000000105057824 */ /* 0x000fc800078e021e */
[----:B0-----:R-:W-:Y:S01]  /*f170*/  @P2 IMAD.HI.U32 R7, R5, R4, RZ ;  /* 0x0000000405072227 */ /* 0x001fe200078e00ff */
[----:B------:R-:W-:-:S07]  /*f180*/  MOV R4, R5 ;  /* 0x0000000500047202 */ /* 0x000fce0000000f00 */
[----:B------:R-:W0:Y:S01]  /*f190*/  @!P0 LDC.64 R2, c[0x0][0x428] ;  /* 0x00010a00ff028b82 */ /* 0x000e220000000a00 */
[----:B-1----:R-:W-:-:S05]  /*f1a0*/  @P2 SHF.R.U32.HI R4, RZ, R0, R7 ;  /* 0x00000000ff042219 */ /* 0x002fca0000011607 */
[----:B------:R-:W-:-:S04]  /*f1b0*/  IMAD.MOV R0, RZ, RZ, -R4 ;  /* 0x000000ffff007224 */ /* 0x000fc800078e0a04 */
[----:B------:R-:W-:Y:S01]  /*f1c0*/  IMAD R0, R6, R0, R5 ;  /* 0x0000000006007224 */ /* 0x000fe200078e0205 */
[----:B------:R-:W-:Y:S02]  /*f1d0*/  SHF.R.S32.HI R6, RZ, 0x1f, R31 ;  /* 0x0000001fff067819 */ /* 0x000fe4000001141f */
[----:B------:R-:W-:-:S03]  /*f1e0*/  @!P0 SHF.R.S32.HI R5, RZ, 0x1f, R4 ;  /* 0x0000001fff058819 */ /* 0x000fc60000011404 */
[----:B------:R0:W-:Y:S02]  /*f1f0*/  STL [R1+0x8], R6 ;  /* 0x0000080601007387 */ /* 0x0001e40000100800 */
[-C--:B0-----:R-:W-:Y:S02]  /*f200*/  @!P0 IMAD R6, R6, R2.reuse, RZ ;  /* 0x0000000206068224 */ /* 0x081fe400078e02ff */
[----:B------:R-:W-:-:S04]  /*f210*/  @!P0 IMAD.WIDE.U32 R4, R31, R2, R4 ;  /* 0x000000021f048225 */ /* 0x000fc800078e0004 */
[----:B------:R-:W-:Y:S02]  /*f220*/  @!P0 IMAD R6, R31, R3, R6 ;  /* 0x000000031f068224 */ /* 0x000fe400078e0206 */
[----:B------:R-:W0:Y:S02]  /*f230*/  @!P0 LDC.64 R2, c[0x0][0x418] ;  /* 0x00010600ff028b82 */ /* 0x000e240000000a00 */
[----:B------:R-:W-:Y:S01]  /*f240*/  @!P0 IMAD.IADD R6, R5, 0x1, R6 ;  /* 0x0000000105068824 */ /* 0x000fe200078e0206 */
[----:B------:R-:W-:Y:S02]  /*f250*/  ISETP.GE.AND P2, PT, R8, UR4, PT ;  /* 0x0000000408007c0c */ /* 0x000fe4000bf46270 */
[----:B0-----:R-:W-:-:S04]  /*f260*/  @!P0 LEA R2, P1, R4, R2, 0x2 ;  /* 0x0000000204028211 */ /* 0x001fc800078210ff */
[----:B------:R-:W-:Y:S01]  /*f270*/  @!P0 LEA.HI.X R3, R4, R3, R6, 0x2, P1 ;  /* 0x0000000304038211 */ /* 0x000fe200008f1406 */
[----:B------:R-:W-:-:S06]  /*f280*/  IMAD.MOV.U32 R4, RZ, RZ, RZ ;  /* 0x000000ffff047224 */ /* 0x000fcc00078e00ff */
[----:B------:R0:W5:Y:S01]  /*f290*/  @!P0 LDG.E R4, desc[UR36][R2.64] ;  /* 0x0000002402048981 */ /* 0x000162000c1e1900 */
[----:B------:R-:W-:Y:S02]  /*f2a0*/  ISETP.GE.AND P0, PT, R33, UR4, PT ;  /* 0x0000000421007c0c */ /* 0x000fe4000bf06270 */
[----:B------:R-:W-:-:S11]  /*f2b0*/  ISETP.GE.AND P1, PT, R37, UR4, PT ;  /* 0x0000000425007c0c */ /* 0x000fd6000bf26270 */
[----:B------:R-:W-:-:S04]  /*f2c0*/  @P0 LOP3.LUT R23, R23, 0x10, RZ, 0xfc, !PT ;  /* 0x0000001017170812 */ /* 0x000fc800078efcff */
[----:B------:R-:W-:-:S04]  /*f2d0*/  LOP3.LUT R23, R23, 0xfffffff7, RZ, 0xc0, !PT ;  /* 0xfffffff717177812 */ /* 0x000fc800078ec0ff */
[----:B------:R-:W-:Y:S02]  /*f2e0*/  @P2 LOP3.LUT R23, R23, 0x8, RZ, 0xfc, !PT ;  /* 0x0000000817172812 */ /* 0x000fe400078efcff */
[----:B------:R-:W-:Y:S02]  /*f2f0*/  ISETP.GE.AND P0, PT, R36, UR4, PT ;  /* 0x0000000424007c0c */ /* 0x000fe4000bf06270 */
[----:B------:R-:W-:-:S04]  /*f300*/  LOP3.LUT R23, R23, 0xfffffffb, RZ, 0xc0, !PT ;  /* 0xfffffffb17177812 */ /* 0x000fc800078ec0ff */
[----:B------:R-:W-:-:S04]  /*f310*/  @P1 LOP3.LUT R23, R23, 0x4, RZ, 0xfc, !PT ;  /* 0x0000000417171812 */ /* 0x000fc800078efcff */
[----:B------:R-:W-:Y:S01]  /*f320*/  LOP3.LUT R23, R23, 0xfffffffd, RZ, 0xc0, !PT ;  /* 0xfffffffd17177812 */ /* 0x000fe200078ec0ff */
[----:B0-----:R-:W-:-:S03]  /*f330*/  IMAD.U32 R2, RZ, RZ, UR38 ;  /* 0x00000026ff027e24 */ /* 0x001fc6000f8e00ff */
[----:B------:R-:W-:Y:S01]  /*f340*/  @P0 LOP3.LUT R23, R23, 0x2, RZ, 0xfc, !PT ;  /* 0x0000000217170812 */ /* 0x000fe200078efcff */
[----:B------:R-:W-:Y:S06]  /*f350*/  BRA.DIV UR5, `(.L_x_250) ;  /* 0x0000003e05c47947 */ /* 0x000fec000b800000 */
.L_x_320:
[----:B------:R-:W-:Y:S02]  /*f360*/  ISETP.NE.AND P0, PT, R2, 0x3, PT ;  /* 0x000000030200780c */ /* 0x000fe40003f05270 */
[----:B------:R-:W-:Y:S02]  /*f370*/  ISETP.GT.U32.AND P1, PT, R20, 0x4f, PT ;  /* 0x0000004f1400780c */ /* 0x000fe40003f24070 */
[----:B------:R-:W-:Y:S02]  /*f380*/  LOP3.LUT R23, R23, 0xffffffdf, RZ, 0xc0, !PT ;  /* 0xffffffdf17177812 */ /* 0x000fe400078ec0ff */
[----:B------:R-:W-:-:S07]  /*f390*/  SHF.R.S32.HI R30, RZ, 0x1f, R18 ;  /* 0x0000001fff1e7819 */ /* 0x000fce0000011412 */
[----:B------:R-:W-:-:S04]  /*f3a0*/  @P0 LOP3.LUT R23, R23, 0x20, RZ, 0xfc, !PT ;  /* 0x0000002017170812 */ /* 0x000fc800078efcff */
[----:B------:R-:W-:-:S04]  /*f3b0*/  LOP3.LUT R23, R23, 0xfffffffe, RZ, 0xc0, !PT ;  /* 0xfffffffe17177812 */ /* 0x000fc800078ec0ff */
[----:B------:R-:W-:Y:S01]  /*f3c0*/  @P1 LOP3.LUT R23, R23, 0x1, RZ, 0xfc, !PT ;  /* 0x0000000117171812 */ /* 0x000fe200078efcff */
[----:B------:R-:W-:Y:S06]  /*f3d0*/  @!P0 BRA `(.L_x_251) ;  /* 0x0000000000048947 */ /* 0x000fec0003800000 */
[----:B------:R-:W-:Y:S01]  /*f3e0*/  BPT.TRAP 0x1 ;  /* 0x000000040000795c */ /* 0x000fe20000300000 */
.L_x_251:
[----:B------:R-:W-:Y:S01]  /*f3f0*/  SHF.R.S32.HI R6, RZ, 0x1f, R0 ;  /* 0x0000001fff067819 */ /* 0x000fe20000011400 */
[----:B------:R-:W-:Y:S01]  /*f400*/  ULDC.64 UR4, c[0x0][0x328] ;  /* 0x0000ca0000047ab9 */ /* 0x000fe20000000a00 */
[----:B-----5:R-:W-:Y:S01]  /*f410*/  SHF.R.S32.HI R7, RZ, 0x1f, R4 ;  /* 0x0000001fff077819 */ /* 0x020fe20000011404 */
[----:B------:R-:W-:Y:S01]  /*f420*/  IMAD.WIDE.U32 R2, R0, UR4, RZ ;  /* 0x0000000400027c25 */ /* 0x000fe2000f8e00ff */
[----:B------:R-:W-:Y:S03]  /*f430*/  BSSY B0, `(.L_x_252) ;  /* 0x0000015000007945 */ /* 0x000fe60003800000 */
[----:B------:R-:W-:-:S04]  /*f440*/  IMAD R5, R6, UR4, RZ ;  /* 0x0000000406057c24 */ /* 0x000fc8000f8e02ff */
[----:B------:R-:W-:Y:S01]  /*f450*/  IMAD R5, R0, UR5, R5 ;  /* 0x0000000500057c24 */ /* 0x000fe2000f8e0205 */
[----:B------:R-:W-:-:S03]  /*f460*/  ULDC.64 UR4, c[0x0][0x338] ;  /* 0x0000ce0000047ab9 */ /* 0x000fc60000000a00 */
[----:B------:R-:W-:Y:S02]  /*f470*/  IMAD.IADD R3, R3, 0x1, R5 ;  /* 0x0000000103037824 */ /* 0x000fe400078e0205 */
[----:B------:R-:W-:Y:S02]  /*f480*/  IMAD R5, R7, UR4, RZ ;  /* 0x0000000407057c24 */ /* 0x000fe4000f8e02ff */
[----:B------:R-:W-:-:S04]  /*f490*/  IMAD.WIDE.U32 R2, R4, UR4, R2 ;  /* 0x0000000404027c25 */ /* 0x000fc8000f8e0002 */
[----:B------:R-:W-:Y:S01]  /*f4a0*/  IMAD R5, R4, UR5, R5 ;  /* 0x0000000504057c24 */ /* 0x000fe2000f8e0205 */
[----:B------:R-:W-:-:S03]  /*f4b0*/  ULDC.64 UR4, c[0x0][0x330] ;  /* 0x0000cc0000047ab9 */ /* 0x000fc60000000a00 */
[----:B------:R-:W-:Y:S02]  /*f4c0*/  IMAD.IADD R3, R3, 0x1, R5 ;  /* 0x0000000103037824 */ /* 0x000fe400078e0205 */
[----:B------:R-:W-:Y:S02]  /*f4d0*/  IMAD R5, R30, UR4, RZ ;  /* 0x000000041e057c24 */ /* 0x000fe4000f8e02ff */
[----:B------:R-:W-:-:S04]  /*f4e0*/  IMAD.WIDE.U32 R2, R18, UR4, R2 ;  /* 0x0000000412027c25 */ /* 0x000fc8000f8e0002 */
[----:B------:R-:W-:Y:S01]  /*f4f0*/  IMAD R5, R18, UR5, R5 ;  /* 0x0000000512057c24 */ /* 0x000fe2000f8e0205 */
[----:B------:R-:W-:Y:S02]  /*f500*/  ULDC.64 UR4, c[0x0][0x318] ;  /* 0x0000c60000047ab9 */ /* 0x000fe40000000a00 */
[----:B------:R-:W-:Y:S01]  /*f510*/  LEA R24, P0, R2, UR4, 0x1 ;  /* 0x0000000402187c11 */ /* 0x000fe2000f8008ff */
[----:B------:R-:W-:-:S05]  /*f520*/  IMAD.IADD R5, R3, 0x1, R5 ;  /* 0x0000000103057824 */ /* 0x000fca00078e0205 */
[----:B------:R-:W-:Y:S02]  /*f530*/  LEA.HI.X R25, R2, UR5, R5, 0x1, P0 ;  /* 0x0000000502197c11 */ /* 0x000fe400080f0c05 */
[----:B------:R-:W-:Y:S02]  /*f540*/  LEA R5, R27, R22, 0x3 ;  /* 0x000000161b057211 */ /* 0x000fe400078e18ff */
[----:B------:R-:W-:-:S04]  /*f550*/  SHF.L.U32 R2, R28, 0x1f, RZ ;  /* 0x0000001f1c027819 */ /* 0x000fc800000006ff */
[----:B------:R-:W0:Y:S02]  /*f560*/  SYNCS.PHASECHK.TRANS64.TRYWAIT P0, [R5+URZ+0x38840], R2 ;  /* 0x03884002050075a7 */ /* 0x000e24000800017f */
[----:B0-----:R-:W-:Y:S05]  /*f570*/  @!P0 BRA `(.L_x_253) ;  /* 0x0000003c006c8947 */ /* 0x001fea0003800000 */
.L_x_321:
[----:B------:R-:W-:Y:S05]  /*f580*/  BSYNC B0 ;  /* 0x0000000000007941 */ /* 0x000fea0003800000 */
.L_x_252:
[----:B------:R-:W2:Y:S01]  /*f590*/  LDL R9, [R1] ;  /* 0x0000000001097983 */ /* 0x000ea20000100800 */
[----:B------:R-:W-:Y:S02]  /*f5a0*/  ULDC.64 UR4, c[0x0][0x300] ;  /* 0x0000c00000047ab9 */ /* 0x000fe40000000a00 */
[----:B------:R-:W-:Y:S01]  /*f5b0*/  IMAD R6, R6, UR4, RZ ;  /* 0x0000000406067c24 */ /* 0x000fe2000f8e02ff */
[----:B------:R-:W1:Y:S01]  /*f5c0*/  S2R R8, SR_TID.X ;  /* 0x0000000000087919 */ /* 0x000e620000002100 */
[----:B0-----:R-:W-:-:S04]  /*f5d0*/  IMAD.WIDE.U32 R2, R0, UR4, RZ ;  /* 0x0000000400027c25 */ /* 0x001fc8000f8e00ff */
[----:B------:R-:W-:Y:S01]  /*f5e0*/  IMAD R6, R0, UR5, R6 ;  /* 0x0000000500067c24 */ /* 0x000fe2000f8e0206 */
[----:B------:R-:W-:Y:S02]  /*f5f0*/  ULDC.64 UR4, c[0x0][0x310] ;  /* 0x0000c40000047ab9 */ /* 0x000fe40000000a00 */
[----:B------:R-:W-:Y:S02]  /*f600*/  IMAD R7, R7, UR4, RZ ;  /* 0x0000000407077c24 */ /* 0x000fe4000f8e02ff */
[----:B------:R-:W-:Y:S02]  /*f610*/  IMAD.IADD R3, R3, 0x1, R6 ;  /* 0x0000000103037824 */ /* 0x000fe400078e0206 */
        /* <DEDUP_REMOVED lines=8> */
[----:B------:R-:W-:Y:S02]  /*f6a0*/  IMAD R7, R27, 0x5000, R32 ;  /* 0x000050001b077824 */ /* 0x000fe400078e0220 */
[----:B------:R-:W-:Y:S01]  /*f6b0*/  IMAD.IADD R6, R3, 0x1, R0 ;  /* 0x0000000103067824 */ /* 0x000fe200078e0200 */
[----:B------:R-:W-:Y:S01]  /*f6c0*/  LEA R0, P0, R2, UR4, 0x1 ;  /* 0x0000000402007c11 */ /* 0x000fe2000f8008ff */
[----:B------:R-:W-:Y:S01]  /*f6d0*/  UMOV UR4, 0xffffffff ;  /* 0xffffffff00047882 */ /* 0x000fe20000000000 */
[----:B-1----:R-:W-:Y:S02]  /*f6e0*/  LOP3.LUT R8, R8, 0x7f, RZ, 0xc0, !PT ;  /* 0x0000007f08087812 */ /* 0x002fe400078ec0ff */
[----:B------:R-:W-:Y:S02]  /*f6f0*/  LEA.HI.X R6, R2, UR5, R6, 0x1, P0 ;  /* 0x0000000502067c11 */ /* 0x000fe400080f0c06 */
[----:B------:R-:W-:Y:S01]  /*f700*/  SHF.R.U32.HI R8, RZ, 0x3, R8 ;  /* 0x00000003ff087819 */ /* 0x000fe20000011608 */
[----:B--2---:R-:W-:-:S04]  /*f710*/  IMAD R4, R26, -0x50, R9 ;  /* 0xffffffb01a047824 */ /* 0x004fc800078e0209 */
[----:B------:R-:W-:-:S05]  /*f720*/  IMAD.IADD R4, R4, 0x1, -R8 ;  /* 0x0000000104047824 */ /* 0x000fca00078e0a08 */
[----:B------:R-:W-:Y:S01]  /*f730*/  ISETP.GE.AND P0, PT, R4, 0x1, PT ;  /* 0x000000010400780c */ /* 0x000fe20003f06270 */
[----:B------:R-:W-:-:S12]  /*f740*/  BRA.DIV UR4, `(.L_x_254) ;  /* 0x0000003e040c7947 */ /* 0x000fd8000b800000 */
[----:B------:R-:W0:Y:S01]  /*f750*/  SHFL.IDX PT, R3, R0, RZ, 0x181f ;  /* 0x00181fff00037589 */ /* 0x000e2200000e0000 */
[----:B------:R-:W-:Y:S01]  /*f760*/  LOP3.LUT P5, RZ, R23, 0x10, RZ, 0xc0, !PT ;  /* 0x0000001017ff7812 */ /* 0x000fe200078ac0ff */
[----:B------:R-:W-:Y:S01]  /*f770*/  @P0 IMAD R9, R7, 0x2, R22 ;  /* 0x0000000207090824 */ /* 0x000fe200078e0216 */
[C---:B------:R-:W-:Y:S01]  /*f780*/  LOP3.LUT P4, RZ, R23.reuse, 0x8, RZ, 0xc0, !PT ;  /* 0x0000000817ff7812 */ /* 0x040fe2000788c0ff */
[----:B------:R-:W1:Y:S01]  /*f790*/  SHFL.IDX PT, R2, R6, RZ, 0x181f ;  /* 0x00181fff06027589 */ /* 0x000e6200000e0000 */
[C---:B------:R-:W-:Y:S02]  /*f7a0*/  LOP3.LUT P3, RZ, R23.reuse, 0x4, RZ, 0xc0, !PT ;  /* 0x0000000417ff7812 */ /* 0x040fe4000786c0ff */
[----:B------:R-:W-:Y:S01]  /*f7b0*/  LOP3.LUT P2, RZ, R23, 0x2, RZ, 0xc0, !PT ;  /* 0x0000000217ff7812 */ /* 0x000fe2000784c0ff */
[----:B------:R-:W-:Y:S01]  /*f7c0*/  SHFL.IDX PT, R8, R6, 0x1, 0x181f ;  /* 0x00381f0006087f89 */ /* 0x000fe200000e0000 */
[----:B0-----:R-:W-:-:S05]  /*f7d0*/  @P0 LEA R3, P1, R33, R3, 0x1 ;  /* 0x0000000321030211 */ /* 0x001fca00078208ff */
[----:B-1----:R-:W-:-:S05]  /*f7e0*/  @P0 IMAD.X R2, RZ, RZ, R2, P1 ;  /* 0x000000ffff020224 */ /* 0x002fca00008e0602 */
[----:B------:R-:W-:-:S04]  /*f7f0*/  @P0 LOP3.LUT R3, R3, R2, RZ, 0x3c, !PT ;  /* 0x0000000203030212 */ /* 0x000fc800078e3cff */
[----:B------:R-:W-:-:S04]  /*f800*/  @P0 LOP3.LUT R2, R3, R2, RZ, 0x3c, !PT ;  /* 0x0000000203020212 */ /* 0x000fc800078e3cff */
[----:B------:R-:W-:-:S05]  /*f810*/  @P0 LOP3.LUT R3, R3, R2, RZ, 0x3c, !PT ;  /* 0x0000000203030212 */ /* 0x000fca00078e3cff */
[----:B------:R-:W-:Y:S04]  /*f820*/  @P0 LDGSTS.E.BYPASS.LTC128B.128 [R9+0x24400], desc[UR36][R2.64], !P5 ;  /* 0x2440000002090fae */ /* 0x000fe8000e901d64 */
[----:B------:R-:W-:Y:S04]  /*f830*/  @P0 LDGSTS.E.BYPASS.LTC128B.128 [R9+0x26c00], desc[UR36][R2.64+0x80], !P4 ;  /* 0x26c0008002090fae */ /* 0x000fe8000e101d64 */
[----:B------:R-:W-:Y:S04]  /*f840*/  @P0 LDGSTS.E.BYPASS.LTC128B.128 [R9+0x29400], desc[UR36][R2.64+0x100], !P3 ;  /* 0x2940010002090fae */ /* 0x000fe8000d901d64 */
[----:B------:R0:W-:Y:S01]  /*f850*/  @P0 LDGSTS.E.BYPASS.LTC128B.128 [R9+0x2bc00], desc[UR36][R2.64+0x180], !P2 ;  /* 0x2bc0018002090fae */ /* 0x0001e2000d101d64 */
[----:B------:R-:W-:-:S03]  /*f860*/  ISETP.GE.AND P0, PT, R4, 0x11, PT ;  /* 0x000000110400780c */ /* 0x000fc60003f06270 */
[----:B0-----:R-:W0:Y:S10]  /*f870*/  SHFL.IDX PT, R2, R0, 0x1, 0x181f ;  /* 0x00381f0000027f89 */ /* 0x001e3400000e0000 */
[----:B------:R-:W-:-:S02]  /*f880*/  @P0 LEA R21, R7, R22, 0x1 ;  /* 0x0000001607150211 */ /* 0x000fc400078e08ff */
[----:B0-----:R-:W-:-:S05]  /*f890*/  @P0 LEA R2, P1, R33, R2, 0x1 ;  /* 0x0000000221020211 */ /* 0x001fca00078208ff */
[----:B------:R-:W-:Y:S02]  /*f8a0*/  @P0 IMAD.X R3, RZ, RZ, R8, P1 ;  /* 0x000000ffff030224 */ /* 0x000fe400008e0608 */
[----:B------:R-:W-:Y:S04]  /*f8b0*/  SHFL.IDX PT, R8, R6, 0x2, 0x181f ;  /* 0x00581f0006087f89 */ /* 0x000fe800000e0000 */
[----:B------:R-:W-:Y:S04]  /*f8c0*/  @P0 LDGSTS.E.BYPASS.LTC128B.128 [R21+0x24c00], desc[UR36][R2.64], !P5 ;  /* 0x24c0000002150fae */ /* 0x000fe8000e901d64 */
[----:B------:R-:W-:Y:S04]  /*f8d0*/  @P0 LDGSTS.E.BYPASS.LTC128B.128 [R21+0x27400], desc[UR36][R2.64+0x80], !P4 ;  /* 0x2740008002150fae */ /* 0x000fe8000e101d64 */
[----:B------:R-:W-:Y:S04]  /*f8e0*/  @P0 LDGSTS.E.BYPASS.LTC128B.128 [R21+0x29c00], desc[UR36][R2.64+0x100], !P3 ;  /* 0x29c0010002150fae */ /* 0x000fe8000d901d64 */
[----:B------:R0:W-:Y:S01]  /*f8f0*/  @P0 LDGSTS.E.BYPASS.LTC128B.128 [R21+0x2c400], desc[UR36][R2.64+0x180], !P2 ;  /* 0x2c40018002150fae */ /* 0x0001e2000d101d64 */
[----:B------:R-:W-:-:S03]  /*f900*/  ISETP.GE.AND P0, PT, R4, 0x21, PT ;  /* 0x000000210400780c */ /* 0x000fc60003f06270 */
[----:B0-----:R-:W0:Y:S10]  /*f910*/  SHFL.IDX PT, R2, R0, 0x2, 0x181f ;  /* 0x00581f0000027f89 */ /* 0x001e3400000e0000 */
[----:B------:R-:W-:Y:S01]  /*f920*/  @P0 IMAD R9, R7, 0x2, R22 ;  /* 0x0000000207090824 */ /* 0x000fe200078e0216 */
        /* <DEDUP_REMOVED lines=10> */
[----:B------:R-:W1:Y:S01]  /*f9d0*/  SHFL.IDX PT, R0, R0, 0x4, 0x181f ;  /* 0x00981f0000007f89 */ /* 0x000e6200000e0000 */
[----:B0-----:R-:W-:-:S05]  /*f9e0*/  @P0 LEA R2, P1, R33, R2, 0x1 ;  /* 0x0000000221020211 */ /* 0x001fca00078208ff */
[----:B------:R-:W-:Y:S02]  /*f9f0*/  @P0 IMAD.X R3, RZ, RZ, R8, P1 ;  /* 0x000000ffff030224 */ /* 0x000fe400008e0608 */
[----:B------:R0:W2:Y:S04]  /*fa00*/  SHFL.IDX PT, R8, R6, 0x4, 0x181f ;  /* 0x00981f0006087f89 */ /* 0x0000a800000e0000 */
[----:B------:R0:W-:Y:S04]  /*fa10*/  @P0 LDGSTS.E.BYPASS.LTC128B.128 [R21+0x25c00], desc[UR36][R2.64], !P5 ;  /* 0x25c0000002150fae */ /* 0x0001e8000e901d64 */
[----:B------:R0:W-:Y:S04]  /*fa20*/  @P0 LDGSTS.E.BYPASS.LTC128B.128 [R21+0x28400], desc[UR36][R2.64+0x80], !P4 ;  /* 0x2840008002150fae */ /* 0x0001e8000e101d64 */
[----:B------:R0:W-:Y:S04]  /*fa30*/  @P0 LDGSTS.E.BYPASS.LTC128B.128 [R21+0x2ac00], desc[UR36][R2.64+0x100], !P3 ;  /* 0x2ac0010002150fae */ /* 0x0001e8000d901d64 */
[----:B-1----:R0:W-:Y:S02]  /*fa40*/  @P0 LDGSTS.E.BYPASS.LTC128B.128 [R21+0x2d400], desc[UR36][R2.64+0x180], !P2 ;  /* 0x2d40018002150fae */ /* 0x0021e4000d101d64 */
.L_x_333:
[----:B------:R-:W-:Y:S01]  /*fa50*/  ISETP.GE.AND P0, PT, R4, 0x41, PT ;  /* 0x000000410400780c */ /* 0x000fe20003f06270 */
[----:B------:R-:W-:-:S12]  /*fa60*/  BSSY B0, `(.L_x_255) ;  /* 0x0000010000007945 */ /* 0x000fd80003800000 */
[----:B------:R-:W-:Y:S05]  /*fa70*/  @!P0 BRA `(.L_x_256) ;  /* 0x0000000000388947 */ /* 0x000fea0003800000 */
[----:B------:R-:W-:Y:S01]  /*fa80*/  LOP3.LUT P4, RZ, R23, 0x10, RZ, 0xc0, !PT ;  /* 0x0000001017ff7812 */ /* 0x000fe2000788c0ff */
[----:B------:R-:W-:Y:S01]  /*fa90*/  IMAD R7, R7, 0x2, R22 ;  /* 0x0000000207077824 */ /* 0x000fe200078e0216 */
[C---:B------:R-:W-:Y:S02]  /*faa0*/  LOP3.LUT P3, RZ, R23.reuse, 0x8, RZ, 0xc0, !PT ;  /* 0x0000000817ff7812 */ /* 0x040fe4000786c0ff */
[C---:B------:R-:W-:Y:S02]  /*fab0*/  LOP3.LUT P2, RZ, R23.reuse, 0x4, RZ, 0xc0, !PT ;  /* 0x0000000417ff7812 */ /* 0x040fe4000784c0ff */
[----:B------:R-:W-:Y:S02]  /*fac0*/  LOP3.LUT P1, RZ, R23, 0x2, RZ, 0xc0, !PT ;  /* 0x0000000217ff7812 */ /* 0x000fe4000782c0ff */
[----:B0-----:R-:W-:-:S05]  /*fad0*/  LEA R2, P0, R33, R0, 0x1 ;  /* 0x0000000021027211 */ /* 0x001fca00078008ff */
        /* <DEDUP_REMOVED lines=8> */
.L_x_256:
[----:B------:R-:W-:Y:S05]  /*fb60*/  BSYNC B0 ;  /* 0x0000000000007941 */ /* 0x000fea0003800000 */
.L_x_255:
[----:B------:R-:W-:Y:S01]  /*fb70*/  NOP ;  /* 0x0000000000007918 */ /* 0x000fe20000000000 */
[----:B------:R-:W-:-:S13]  /*fb80*/  PLOP3.LUT P0, PT, PT, PT, PT, 0x80, 0x0 ;  /* 0x000000000000781c */ /* 0x000fda0003f0f070 */
.L_x_257:
        /* <DEDUP_REMOVED lines=10> */
.L_x_258:
[----:B------:R3:W5:Y:S01]  /*fc30*/  LDL.LU R0, [R1+0xc] ;  /* 0x00000c0001007983 */ /* 0x0007620000300800 */
[----:B------:R-:W-:Y:S01]  /*fc40*/  LOP3.LUT P0, RZ, R23, 0x80, RZ, 0xc0, !PT ;  /* 0x0000008017ff7812 */ /* 0x000fe2000780c0ff */
[----:B------:R3:W-:-:S12]  /*fc50*/  SYNCS.ARRIVE.TRANS64.A1T0 RZ, [R5+URZ+0x38830], RZ ;  /* 0x038830ff05ff79a7 */ /* 0x0007d8000810003f */
[----:B------:R-:W-:Y:S05]  /*fc60*/  WARPSYNC.ALL ;  /* 0x0000000000007948 */ /* 0x000fea0003800000 */
[----:B------:R-:W-:Y:S01]  /*fc70*/  ULDC.64 UR4, c[0x0][0x298] ;  /* 0x0000a60000047ab9 */ /* 0x000fe20000000a00 */
[----:B01----:R-:W-:Y:S01]  /*fc80*/  VIADD R2, R22, 0x14400 ;  /* 0x0001440016027836 */ /* 0x003fe20000000000 */
[----:B------:R-:W-:Y:S01]  /*fc90*/  SEL R29, R29, RZ, !P0 ;  /* 0x000000ff1d1d7207 */ /* 0x000fe20004000000 */
[----:B------:R-:W-:Y:S01]  /*fca0*/  IMAD.WIDE.U32 R6, R35, UR4, RZ ;  /* 0x0000000423067c25 */ /* 0x000fe2000f8e00ff */
[----:B------:R-:W-:Y:S01]  /*fcb0*/  BSSY B6, `(.L_x_259) ;  /* 0x000001b000067945 */ /* 0x000fe20003800000 */
[----:B------:R-:W-:Y:S01]  /*fcc0*/  BAR.SYNC.DEFER_BLOCKING 0x8, 0x180 ;  /* 0x0206000000007b1d */ /* 0x000fe20000010000 */
[----:B-----5:R-:W-:-:S02]  /*fcd0*/  SEL R0, R0, RZ, !P0 ;  /* 0x000000ff00007207 */ /* 0x020fc40004000000 */
[----:B------:R-:W-:-:S03]  /*fce0*/  LOP3.LUT P0, RZ, R2, 0x3ff, RZ, 0xc0, !PT ;  /* 0x000003ff02ff7812 */ /* 0x000fc6000780c0ff */
[----:B------:R0:W-:Y:S04]  /*fcf0*/  STL [R1+0xc], R0 ;  /* 0x00000c0001007387 */ /* 0x0001e80000100800 */
[----:B------:R1:W-:Y:S01]  /*fd00*/  STL.64 [R1+0x10], R6 ;  /* 0x0000100601007387 */ /* 0x0003e20000100a00 */
[----:B0-----:R-:W-:-:S05]  /*fd10*/  SHF.R.S32.HI R0, RZ, 0x1f, R35 ;  /* 0x0000001fff007819 */ /* 0x001fca0000011423 */
[----:B------:R-:W-:-:S04]  /*fd20*/  IMAD R0, R0, UR4, RZ ;  /* 0x0000000400007c24 */ /* 0x000fc8000f8e02ff */
[----:B------:R-:W-:-:S05]  /*fd30*/  IMAD R0, R35, UR5, R0 ;  /* 0x0000000523007c24 */ /* 0x000fca000f8e0200 */
[----:B------:R-:W-:Y:S01]  /*fd40*/  IADD3 R35, R7, R0, RZ ;  /* 0x0000000007237210 */ /* 0x000fe20007ffe0ff */
[----:B-1----:R-:W-:Y:S06]  /*fd50*/  @!P0 BRA `(.L_x_260) ;  /* 0x0000000000408947 */ /* 0x002fec0003800000 */
[----:B------:R-:W-:Y:S01]  /*fd60*/  MOV R2, 0x0 ;  /* 0x0000000000027802 */ /* 0x000fe20000000f00 */
[----:B------:R-:W-:Y:S01]  /*fd70*/  ULDC.64 UR6, c[0x4][0x138] ;  /* 0x01004e0000067ab9 */ /* 0x000fe20000000a00 */
[----:B------:R-:W-:Y:S01]  /*fd80*/  ULDC.64 UR8, c[0x4][0x140] ;  /* 0x0100500000087ab9 */ /* 0x000fe20000000a00 */
[----:B------:R-:W-:Y:S01]  /*fd90*/  ULDC.64 UR4, c[0x4][0xb0] ;  /* 0x01002c0000047ab9 */ /* 0x000fe20000000a00 */
[----:B------:R-:W-:Y:S01]  /*fda0*/  IMAD.U32 R4, RZ, RZ, UR6 ;  /* 0x00000006ff047e24 */ /* 0x000fe2000f8e00ff */
[----:B------:R-:W-:Y:S01]  /*fdb0*/  MOV R12, 0x1 ;  /* 0x00000001000c7802 */ /* 0x000fe20000000f00 */
[----:B------:R-:W0:Y:S01]  /*fdc0*/  LDC.64 R2, c[0x4][R2] ;  /* 0x0100000002027b82 */ /* 0x000e220000000a00 */
[----:B---3--:R-:W-:Y:S02]  /*fdd0*/  IMAD.U32 R5, RZ, RZ, UR7 ;  /* 0x00000007ff057e24 */ /* 0x008fe4000f8e00ff */
[----:B------:R-:W-:Y:S02]  /*fde0*/  IMAD.U32 R6, RZ, RZ, UR8 ;  /* 0x00000008ff067e24 */ /* 0x000fe4000f8e00ff */
[----:B------:R-:W-:-:S02]  /*fdf0*/  IMAD.U32 R7, RZ, RZ, UR9 ;  /* 0x00000009ff077e24 */ /* 0x000fc4000f8e00ff */
[----:B------:R-:W-:Y:S02]  /*fe00*/  IMAD.U32 R10, RZ, RZ, UR4 ;  /* 0x00000004ff0a7e24 */ /* 0x000fe4000f8e00ff */
[----:B------:R-:W-:Y:S02]  /*fe10*/  IMAD.U32 R11, RZ, RZ, UR5 ;  /* 0x00000005ff0b7e24 */ /* 0x000fe4000f8e00ff */
[----:B--2---:R-:W-:Y:S02]  /*fe20*/  IMAD.MOV.U32 R8, RZ, RZ, 0x70 ;  /* 0x00000070ff087424 */ /* 0x004fe400078e00ff */
[----:B------:R-:W-:-:S07]  /*fe30*/  IMAD.MOV.U32 R13, RZ, RZ, RZ ;  /* 0x000000ffff0d7224 */ /* 0x000fce00078e00ff */
[----:B------:R-:W-:-:S07]  /*fe40*/  LEPC R20, `(.L_x_260) ;  /* 0x000000001014794e */ /* 0x000fce0000000000 */
[----:B0-----:R-:W-:Y:S05]  /*fe50*/  CALL.ABS.NOINC R2 ;  /* 0x0000000002007343 */ /* 0x001fea0003c00000 */
.L_x_260:
[----:B------:R-:W-:Y:S05]  /*fe60*/  BSYNC B6 ;  /* 0x0000000000067941 */ /* 0x000fea0003800000 */
.L_x_259:
[----:B------:R-:W4:Y:S01]  /*fe70*/  LDL.LU R20, [R1+0xc] ;  /* 0x00000c0001147983 */ /* 0x000f220000300800 */
[----:B------:R-:W0:Y:S01]  /*fe80*/  LDC R6, c[0x0][0x448] ;  /* 0x00011200ff067b82 */ /* 0x000e220000000800 */
[----:B------:R-:W-:Y:S02]  /*fe90*/  ULDC.64 UR4, c[0x0][0x2d8] ;  /* 0x0000b60000047ab9 */ /* 0x000fe40000000a00 */
[----:B------:R-:W2:Y:S01]  /*fea0*/  LDL.LU.64 R2, [R1+0x10] ;  /* 0x0000100001027983 */ /* 0x000ea20000300a00 */
[----:B------:R-:W-:-:S03]  /*feb0*/  IMAD R0, R30, UR4, RZ ;  /* 0x000000041e007c24 */ /* 0x000fc6000f8e02ff */
[----:B------:R1:W5:Y:S01]  /*fec0*/  LDL R10, [R1+0x18] ;  /* 0x00001800010a7983 */ /* 0x0003620000100800 */
[----:B---3--:R-:W-:Y:S01]  /*fed0*/  IMAD R5, R18, UR5, R0 ;  /* 0x0000000512057c24 */ /* 0x008fe2000f8e0200 */
[----:B0-----:R-:W-:-:S13]  /*fee0*/  ISETP.NE.AND P0, PT, R6, 0x1, PT ;  /* 0x000000010600780c */ /* 0x001fda0003f05270 */
[----:B------:R-:W0:Y:S01]  /*fef0*/  @P0 LDC R4, c[0x0][0x450] ;  /* 0x00011400ff040b82 */ /* 0x000e220000000800 */
[----:B------:R-:W-:Y:S01]  /*ff00*/  LOP3.LUT R9, R33, 0x40, RZ, 0xfc, !PT ;  /* 0x0000004021097812 */ /* 0x000fe200078efcff */
[----:B----4-:R-:W-:Y:S02]  /*ff10*/  IMAD.MOV.U32 R21, RZ, RZ, R20 ;  /* 0x000000ffff157224 */ /* 0x010fe400078e0014 */
[----:B------:R-:W3:Y:S01]  /*ff20*/  S2R R20, SR_TID.X ;  /* 0x0000000000147919 */ /* 0x000ee20000002100 */
[----:B--2---:R-:W-:Y:S02]  /*ff30*/  IMAD.MOV.U32 R3, RZ, RZ, R35 ;  /* 0x000000ffff037224 */ /* 0x004fe400078e0023 */
[----:B------:R-:W-:Y:S01]  /*ff40*/  IMAD.WIDE.U32 R2, R18, UR4, R2 ;  /* 0x0000000412027c25 */ /* 0x000fe2000f8e0002 */
[----:B------:R-:W-:-:S03]  /*ff50*/  ULDC.64 UR4, c[0x0][0x2e0] ;  /* 0x0000b80000047ab9 */ /* 0x000fc60000000a00 */
[----:B------:R-:W-:Y:S02]  /*ff60*/  IMAD.IADD R3, R3, 0x1, R5 ;  /* 0x0000000103037824 */ /* 0x000fe400078e0205 */
[----:B------:R-:W2:Y:S01]  /*ff70*/  @P0 LDC R5, c[0x0][0x44c] ;  /* 0x00011300ff050b82 */ /* 0x000ea20000000800 */
[----:B------:R-:W-:Y:S02]  /*ff80*/  IMAD R0, R21, UR4, RZ ;  /* 0x0000000415007c24 */ /* 0x000fe4000f8e02ff */
[----:B------:R-:W-:-:S04]  /*ff90*/  IMAD.WIDE.U32 R2, R29, UR4, R2 ;  /* 0x000000041d027c25 */ /* 0x000fc8000f8e0002 */
[----:B------:R-:W-:Y:S01]  /*ffa0*/  IMAD R0, R29, UR5, R0 ;  /* 0x000000051d007c24 */ /* 0x000fe2000f8e0200 */
[----:B------:R-:W-:-:S03]  /*ffb0*/  ULDC.64 UR4, c[0x0][0x2d0] ;  /* 0x0000b40000047ab9 */ /* 0x000fc60000000a00 */
[----:B------:R-:W-:Y:S02]  /*ffc0*/  IMAD.IADD R3, R3, 0x1, R0 ;  /* 0x0000000103037824 */ /* 0x000fe400078e0200 */
[----:B------:R-:W-:Y:S01]  /*ffd0*/  IMAD.SHL.U32 R0, R17, 0x80, RZ ;  /* 0x0000008011007824 */ /* 0x000fe200078e00ff */
[C---:B---3--:R-:W-:Y:S01]  /*ffe0*/  LOP3.LUT R21, R20.reuse, 0x7f, RZ, 0xc0, !PT ;  /* 0x0000007f14157812 */ /* 0x048fe200078ec0ff */
[----:B------:R-:W-:-:S03]  /*fff0*/  IMAD.SHL.U32 R20, R20, 0x10, RZ ;  /* 0x0000001014147824 */ /* 0x000fc600078e00ff */
[----:B------:R-:W-:-:S04]  /*10000*/  SHF.R.U32.HI R21, RZ, 0x3, R21 ;  /* 0x00000003ff157819 */ /* 0x000fc80000011615 */
[----:B------:R-:W-:-:S04]  /*10010*/  LOP3.LUT R20, R21, 0x70, R20, 0xf8, !PT ;  /* 0x0000007015147812 */ /* 0x000fc800078ef814 */
[----:B------:R-:W-:-:S05]  /*10020*/  LOP3.LUT R7, R20, R0, RZ, 0xfc, !PT ;  /* 0x0000000014077212 */ /* 0x000fca00078efcff */
[----:B--2---:R-:W-:Y:S01]  /*10030*/  @P0 IMAD.HI.U32 R8, R7, R5, RZ ;  /* 0x0000000507080227 */ /* 0x004fe200078e00ff */
[----:B------:R-:W-:-:S04]  /*10040*/  MOV R5, R7 ;  /* 0x0000000700057202 */ /* 0x000fc80000000f00 */
[----:B0-----:R-:W-:Y:S01]  /*10050*/  @P0 SHF.R.U32.HI R5, RZ, R4, R8 ;  /* 0x00000004ff050219 */ /* 0x001fe20000011608 */
[----:B------:R-:W0:Y:S04]  /*10060*/  S2R R20, SR_TID.X ;  /* 0x0000000000147919 */ /* 0x000e280000002100 */
[----:B------:R-:W-:-:S04]  /*10070*/  IMAD.MOV R4, RZ, RZ, -R5 ;  /* 0x000000ffff047224 */ /* 0x000fc800078e0a05 */
[----:B------:R-:W-:Y:S01]  /*10080*/  IMAD R4, R6, R4, R7 ;  /* 0x0000000406047224 */ /* 0x000fe200078e0207 */
[----:B------:R-:W-:Y:S01]  /*10090*/  SHF.R.S32.HI R7, RZ, 0x1f, R5 ;  /* 0x0000001fff077819 */ /* 0x000fe20000011405 */
[----:B------:R-:W-:-:S04]  /*100a0*/  IMAD.WIDE.U32 R2, R5, UR4, R2 ;  /* 0x0000000405027c25 */ /* 0x000fc8000f8e0002 */
[----:B------:R-:W-:-:S04]  /*100b0*/  IMAD R7, R7, UR4, RZ ;  /* 0x0000000407077c24 */ /* 0x000fc8000f8e02ff */
[----:B------:R-:W-:Y:S01]  /*100c0*/  IMAD R7, R5, UR5, R7 ;  /* 0x0000000505077c24 */ /* 0x000fe2000f8e0207 */
[----:B------:R-:W-:Y:S01]  /*100d0*/  SHF.R.S32.HI R5, RZ, 0x1f, R4 ;  /* 0x0000001fff057819 */ /* 0x000fe20000011404 */
[----:B------:R-:W-:Y:S02]  /*100e0*/  ULDC.64 UR4, c[0x0][0x2c8] ;  /* 0x0000b20000047ab9 */ /* 0x000fe40000000a00 */
[----:B------:R-:W-:Y:S02]  /*100f0*/  IMAD.IADD R3, R3, 0x1, R7 ;  /* 0x0000000103037824 */ /* 0x000fe400078e0207 */
[----:B------:R-:W-:Y:S02]  /*10100*/  IMAD R5, R5, UR4, RZ ;  /* 0x0000000405057c24 */ /* 0x000fe4000f8e02ff */
[----:B------:R-:W-:-:S04]  /*10110*/  IMAD.WIDE.U32 R2, R4, UR4, R2 ;  /* 0x0000000404027c25 */ /* 0x000fc8000f8e0002 */
[----:B------:R-:W-:Y:S01]  /*10120*/  IMAD R5, R4, UR5, R5 ;  /* 0x0000000504057c24 */ /* 0x000fe2000f8e0205 */
[----:B------:R-:W-:-:S03]  /*10130*/  ULDC.64 UR4, c[0x0][0x280] ;  /* 0x0000a00000047ab9 */ /* 0x000fc60000000a00 */
[----:B------:R-:W-:Y:S01]  /*10140*/  IMAD.IADD R3, R3, 0x1, R5 ;  /* 0x0000000103037824 */ /* 0x000fe200078e0205 */
[----:B------:R-:W-:Y:S01]  /*10150*/  LEA R5, P0, R2, UR4, 0x1 ;  /* 0x0000000402057c11 */ /* 0x000fe2000f8008ff */
[----:B------:R-:W-:Y:S01]  /*10160*/  ULDC UR4, c[0x0][0x2b8] ;  /* 0x0000ae0000047ab9 */ /* 0x000fe20000000800 */
[----:B0-----:R-:W-:Y:S02]  /*10170*/  LOP3.LUT R20, R20, 0x7f, RZ, 0xc0, !PT ;  /* 0x0000007f14147812 */ /* 0x001fe400078ec0ff */
[----:B------:R-:W-:Y:S01]  /*10180*/  LEA.HI.X R4, R2, UR5, R3, 0x1, P0 ;  /* 0x0000000502047c11 */ /* 0x000fe200080f0c03 */
[----:B------:R-:W-:Y:S01]  /*10190*/  UMOV UR5, 0xffffffff ;  /* 0xffffffff00057882 */ /* 0x000fe20000000000 */
[----:B------:R-:W-:Y:S02]  /*101a0*/  ISETP.GE.AND P4, PT, R33, UR4, PT ;  /* 0x0000000421007c0c */ /* 0x000fe4000bf86270 */
[----:B------:R-:W-:Y:S02]  /*101b0*/  ISETP.GE.AND P3, PT, R9, UR4, PT ;  /* 0x0000000409007c0c */ /* 0x000fe4000bf66270 */
[----:B------:R-:W-:-:S02]  /*101c0*/  ISETP.GE.AND P2, PT, R37, UR4, PT ;  /* 0x0000000425007c0c */ /* 0x000fc4000bf46270 */
[----:B------:R-:W-:Y:S02]  /*101d0*/  ISETP.GE.AND P1, PT, R36, UR4, PT ;  /* 0x0000000424007c0c */ /* 0x000fe4000bf26270 */
[----:B------:R-:W-:Y:S01]  /*101e0*/  SHF.R.U32.HI R9, RZ, 0x3, R20 ;  /* 0x00000003ff097819 */ /* 0x000fe20000011614 */
[----:B-1----:R-:W-:Y:S10]  /*101f0*/  BRA.DIV UR5, `(.L_x_261) ;  /* 0x0000003a05247947 */ /* 0x002ff4000b800000 */
[----:B------:R-:W0:Y:S01]  /*10200*/  SHFL.IDX PT, R14, R5, RZ, 0x181f ;  /* 0x00181fff050e7589 */ /* 0x000e2200000e0000 */
[----:B-----5:R-:W-:Y:S02]  /*10210*/  IMAD R6, R10, R6, RZ ;  /* 0x000000060a067224 */ /* 0x020fe400078e02ff */
[----:B------:R-:W-:Y:S01]  /*10220*/  IMAD.IADD R0, R9, 0x1, R0 ;  /* 0x0000000109007824 */ /* 0x000fe200078e0200 */
[----:B------:R-:W1:Y:S03]  /*10230*/  SHFL.IDX PT, R2, R4, RZ, 0x181f ;  /* 0x00181fff04027589 */ /* 0x000e6600000e0000 */
[C---:B------:R-:W-:Y:S01]  /*10240*/  VIADD R7, R0.reuse, 0x10 ;  /* 0x0000001000077836 */ /* 0x040fe20000000000 */
[----:B------:R-:W-:-:S13]  /*10250*/  ISETP.GE.AND P0, PT, R0, R6, PT ;  /* 0x000000060000720c */ /* 0x000fda0003f06270 */
[----:B0-----:R-:W-:-:S05]  /*10260*/  @!P0 LEA R14, P5, R33, R14, 0x1 ;  /* 0x0000000e210e8211 */ /* 0x001fca00078a08ff */
[----:B-1----:R-:W-:Y:S02]  /*10270*/  @!P0 IMAD.X R3, RZ, RZ, R2, P5 ;  /* 0x000000ffff038224 */ /* 0x002fe400028e0602 */
[----:B------:R-:W-:Y:S02]  /*10280*/  @!P0 IMAD.MOV.U32 R2, RZ, RZ, R14 ;  /* 0x000000ffff028224 */ /* 0x000fe400078e000e */
[----:B------:R-:W0:Y:S04]  /*10290*/  SHFL.IDX PT, R14, R5, 0x1, 0x181f ;  /* 0x00381f00050e7f89 */ /* 0x000e2800000e0000 */
[----:B------:R-:W-:Y:S04]  /*102a0*/  @!P0 LDGSTS.E.BYPASS.LTC128B.128 [R34+0x14400], desc[UR36][R2.64], !P4 ;  /* 0x1440000002228fae */ /* 0x000fe8000e101d64 */
[----:B------:R-:W-:Y:S04]  /*102b0*/  @!P0 LDGSTS.E.BYPASS.LTC128B.128 [R34+0x18400], desc[UR36][R2.64+0x80], !P3 ;  /* 0x1840008002228fae */ /* 0x000fe8000d901d64 */
[----:B------:R-:W-:Y:S04]  /*102c0*/  @!P0 LDGSTS.E.BYPASS.LTC128B.128 [R34+0x1c400], desc[UR36][R2.64+0x100], !P2 ;  /* 0x1c40010002228fae */ /* 0x000fe8000d101d64 */
[----:B------:R1:W-:Y:S01]  /*102d0*/  @!P0 LDGSTS.E.BYPASS.LTC128B.128 [R34+0x20400], desc[UR36][R2.64+0x180], !P1 ;  /* 0x2040018002228fae */ /* 0x0003e2000c901d64 */
[----:B------:R-:W-:-:S03]  /*102e0*/  ISETP.GE.AND P0, PT, R7, R6, PT ;  /* 0x000000060700720c */ /* 0x000fc60003f06270 */
[----:B-1----:R-:W1:Y:S10]  /*102f0*/  SHFL.IDX PT, R2, R4, 0x1, 0x181f ;  /* 0x00381f0004027f89 */ /* 0x002e7400000e0000 */
[----:B0-----:R-:W-:-:S04]  /*10300*/  @!P0 LEA R14, P5, R33, R14, 0x1 ;  /* 0x0000000e210e8211 */ /* 0x001fc800078a08ff */
[----:B-1----:R-:W-:Y:S01]  /*10310*/  @!P0 IADD3.X R7, RZ, R2, RZ, P5, !PT ;  /* 0x00000002ff078210 */ /* 0x002fe20002ffe4ff */
[----:B------:R-:W-:Y:S02]  /*10320*/  @!P0 IMAD.MOV.U32 R2, RZ, RZ, R14 ;  /* 0x000000ffff028224 */ /* 0x000fe400078e000e */
[----:B------:R-:W0:Y:S02]  /*10330*/  SHFL.IDX PT, R14, R5, 0x2, 0x181f ;  /* 0x00581f00050e7f89 */ /* 0x000e2400000e0000 */
[----:B------:R-:W-:Y:S02]  /*10340*/  @!P0 IMAD.MOV.U32 R3, RZ, RZ, R7 ;  /* 0x000000ffff038224 */ /* 0x000fe400078e0007 */
[----:B------:R-:W-:-:S03]  /*10350*/  VIADD R7, R0, 0x20 ;  /* 0x0000002000077836 */ /* 0x000fc60000000000 */
[----:B------:R-:W-:Y:S04]  /*10360*/  @!P0 LDGSTS.E.BYPASS.LTC128B.128 [R34+0x14c00], desc[UR36][R2.64], !P4 ;  /* 0x14c0000002228fae */ /* 0x000fe8000e101d64 */
[----:B------:R-:W-:Y:S04]  /*10370*/  @!P0 LDGSTS.E.BYPASS.LTC128B.128 [R34+0x18c00], desc[UR36][R2.64+0x80], !P3 ;  /* 0x18c0008002228fae */ /* 0x000fe8000d901d64 */
[----:B------:R-:W-:Y:S04]  /*10380*/  @!P0 LDGSTS.E.BYPASS.LTC128B.128 [R34+0x1cc00], desc[UR36][R2.64+0x100], !P2 ;  /* 0x1cc0010002228fae */ /* 0x000fe8000d101d64 */
[----:B------:R1:W-:Y:S01]  /*10390*/  @!P0 LDGSTS.E.BYPASS.LTC128B.128 [R34+0x20c00], desc[UR36][R2.64+0x180], !P1 ;  /* 0x20c0018002228fae */ /* 0x0003e2000c901d64 */
[----:B------:R-:W-:-:S03]  /*103a0*/  ISETP.GE.AND P0, PT, R7, R6, PT ;  /* 0x000000060700720c */ /* 0x000fc60003f06270 */
[----:B-1----:R-:W1:Y:S10]  /*103b0*/  SHFL.IDX PT, R2, R4, 0x2, 0x181f ;  /* 0x00581f0004027f89 */ /* 0x002e7400000e0000 */
[----:B0-----:R-:W-:-:S05]  /*103c0*/  @!P0 LEA R14, P5, R33, R14, 0x1 ;  /* 0x0000000e210e8211 */ /* 0x001fca00078a08ff */
[----:B-1----:R-:W-:Y:S02]  /*103d0*/  @!P0 IMAD.X R7, RZ, RZ, R2, P5 ;  /* 0x000000ffff078224 */ /* 0x002fe400028e0602 */
[----:B------:R-:W-:Y:S02]  /*103e0*/  @!P0 IMAD.MOV.U32 R2, RZ, RZ, R14 ;  /* 0x000000ffff028224 */ /* 0x000fe400078e000e */
[----:B------:R-:W-:Y:S01]  /*103f0*/  @!P0 IMAD.MOV.U32 R3, RZ, RZ, R7 ;  /* 0x000000ffff038224 */ /* 0x000fe200078e0007 */
[----:B------:R-:W0:Y:S01]  /*10400*/  SHFL.IDX PT, R14, R5, 0x3, 0x181f ;  /* 0x00781f00050e7f89 */ /* 0x000e2200000e0000 */
[----:B------:R-:W-:-:S03]  /*10410*/  VIADD R7, R0, 0x30 ;  /* 0x0000003000077836 */ /* 0x000fc60000000000 */
        /* <DEDUP_REMOVED lines=46> */
[----:B------:R0:W1:Y:S04]  /*10700*/  SHFL.IDX PT, R14, R5, 0x7, 0x181f ;  /* 0x00f81f00050e7f89 */ /* 0x00006800000e0000 */
[----:B------:R0:W-:Y:S04]  /*10710*/  @!P0 LDGSTS.E.BYPASS.LTC128B.128 [R34+0x17400], desc[UR36][R2.64], !P4 ;  /* 0x1740000002228fae */ /* 0x0001e8000e101d64 */
[----:B------:R0:W-:Y:S04]  /*10720*/  @!P0 LDGSTS.E.BYPASS.LTC128B.128 [R34+0x1b400], desc[UR36][R2.64+0x80], !P3 ;  /* 0x1b40008002228fae */ /* 0x0001e8000d901d64 */
[----:B------:R0:W-:Y:S04]  /*10730*/  @!P0 LDGSTS.E.BYPASS.LTC128B.128 [R34+0x1f400], desc[UR36][R2.64+0x100], !P2 ;  /* 0x1f40010002228fae */ /* 0x0001e8000d101d64 */
[----:B------:R0:W-:Y:S04]  /*10740*/  @!P0 LDGSTS.E.BYPASS.LTC128B.128 [R34+0x23400], desc[UR36][R2.64+0x180], !P1 ;  /* 0x2340018002228fae */ /* 0x0001e8000c901d64 */
[----:B------:R0:W2:Y:S02]  /*10750*/  SHFL.IDX PT, R7, R4, 0x7, 0x181f ;  /* 0x00f81f0004077f89 */ /* 0x0000a400000e0000 */
.L_x_350:
[----:B0-----:R-:W-:Y:S01]  /*10760*/  VIADD R3, R0, 0x70 ;  /* 0x0000007000037836 */ /* 0x001fe20000000000 */
[----:B------:R-:W-:Y:S04]  /*10770*/  BSSY B0, `(.L_x_262) ;  /* 0x000000c000007945 */ /* 0x000fe80003800000 */
[----:B------:R-:W-:-:S13]  /*10780*/  ISETP.GE.AND P0, PT, R3, R6, PT ;  /* 0x000000060300720c */ /* 0x000fda0003f06270 */
[----:B------:R-:W-:Y:S05]  /*10790*/  @P0 BRA `(.L_x_263) ;  /* 0x0000000000240947 */ /* 0x000fea0003800000 */
[----:B-1----:R-:W-:-:S04]  /*107a0*/  LEA R2, P0, R33, R14, 0x1 ;  /* 0x0000000e21027211 */ /* 0x002fc800078008ff */
[----:B--2---:R-:W-:-:S05]  /*107b0*/  IADD3.X R3, RZ, R7, RZ, P0, !PT ;  /* 0x00000007ff037210 */ /* 0x004fca00007fe4ff */
[----:B------:R-:W-:Y:S01]  /*107c0*/  @!PT LDS RZ, [RZ] ;  /* 0x00000000fffff984 */ /* 0x000fe20000000800 */
[----:B------:R-:W-:Y:S01]  /*107d0*/  @!PT LDS RZ, [RZ] ;  /* 0x00000000fffff984 */ /* 0x000fe20000000800 */
[----:B------:R-:W-:Y:S01]  /*107e0*/  @!PT LDS RZ, [RZ] ;  /* 0x00000000fffff984 */ /* 0x000fe20000000800 */
[----:B------:R0:W-:Y:S04]  /*107f0*/  LDGSTS.E.BYPASS.LTC128B.128 [R34+0x17c00], desc[UR36][R2.64], !P4 ;  /* 0x17c0000002227fae */ /* 0x0001e8000e101d64 */
[----:B------:R0:W-:Y:S04]  /*10800*/  LDGSTS.E.BYPASS.LTC128B.128 [R34+0x1bc00], desc[UR36][R2.64+0x80], !P3 ;  /* 0x1bc0008002227fae */ /* 0x0001e8000d901d64 */
[----:B------:R0:W-:Y:S04]  /*10810*/  LDGSTS.E.BYPASS.LTC128B.128 [R34+0x1fc00], desc[UR36][R2.64+0x100], !P2 ;  /* 0x1fc0010002227fae */ /* 0x0001e8000d101d64 */
[----:B------:R0:W-:Y:S02]  /*10820*/  LDGSTS.E.BYPASS.LTC128B.128 [R34+0x23c00], desc[UR36][R2.64+0x180], !P1 ;  /* 0x23c0018002227fae */ /* 0x0001e4000c901d64 */
.L_x_263:
[----:B------:R-:W-:Y:S05]  /*10830*/  BSYNC B0 ;  /* 0x0000000000007941 */ /* 0x000fea0003800000 */
.L_x_262:
[----:B------:R-:W-:Y:S01]  /*10840*/  NOP ;  /* 0x0000000000007918 */ /* 0x000fe20000000000 */
[----:B------:R-:W-:-:S13]  /*10850*/  PLOP3.LUT P0, PT, PT, PT, PT, 0x80, 0x0 ;  /* 0x000000000000781c */ /* 0x000fda0003f0f070 */
.L_x_264:
[----:B------:R-:W-:Y:S02]  /*10860*/  PLOP3.LUT P1, PT, P1, P0, PT, 0xa2, 0x0 ;  /* 0x000000000000781c */ /* 0x000fe40000f21472 */
[----:B------:R-:W-:-:S08]  /*10870*/  @P0 R2UR P1, UR4, R22 ;  /* 0x00000000160402ca */ /* 0x000fd00000020000 */
[----:B------:R-:W-:-:S05]  /*10880*/  @P0 PLOP3.LUT P0, PT, P1, PT, PT, 0x80, 0x0 ;  /* 0x000000000000081c */ /* 0x000fca0000f0f070 */
[----:B------:R-:W-:Y:S01]  /*10890*/  @!P1 SYNCS.ARRIVE.TRANS64.RED.A0T1 RZ, [UR4+0x38800], RZ ;  /* 0x038800ffffff99a7 */ /* 0x000fe20008200404 */
[----:B------:R-:W-:Y:S07]  /*108a0*/  @!P1 ARRIVES.LDGSTSBAR.64.TRANSCNT [UR4+0x38800] ;  /* 0x03880000ff0099b0 */ /* 0x000fee0008000a84 */
[----:B------:R-:W-:Y:S05]  /*108b0*/  @P0 BRA.U.ANY `(.L_x_264) ;  /* 0xfffffffd00e80947 */ /* 0x000fea000393ffff */
[----:B0-----:R-:W3:Y:S02]  /*108c0*/  LDL.LU R2, [R1+0x1c] ;  /* 0x00001c0001027983 */ /* 0x001ee40000300800 */
[----:B---3--:R-:W-:-:S05]  /*108d0*/  VIADD R2, R2, 0x1 ;  /* 0x0000000102027836 */ /* 0x008fca0000000000 */
[----:B------:R0:W-:Y:S01]  /*108e0*/  STL [R1+0x1c], R2 ;  /* 0x00001c0201007387 */ /* 0x0001e20000100800 */
[----:B------:R-:W-:-:S04]  /*108f0*/  LEA.HI R0, R2, R2, RZ, 0x1 ;  /* 0x0000000202007211 */ /* 0x000fc800078f08ff */
[----:B------:R-:W-:-:S05]  /*10900*/  LOP3.LUT R0, R0, 0xfffffffe, RZ, 0xc0, !PT ;  /* 0xfffffffe00007812 */ /* 0x000fca00078ec0ff */
[----:B------:R-:W-:-:S05]  /*10910*/  IMAD.IADD R0, R2, 0x1, -R0 ;  /* 0x0000000102007824 */ /* 0x000fca00078e0a00 */
[----:B------:R-:W-:Y:S01]  /*10920*/  SHF.L.U32 R3, R0, 0x1f, RZ ;  /* 0x0000001f00037819 */ /* 0x000fe200000006ff */
[----:B------:R-:W-:Y:S01]  /*10930*/  NOP ;  /* 0x0000000000007918 */ /* 0x000fe20000000000 */
[----:B------:R0:W-:Y:S01]  /*10940*/  SYNCS.ARRIVE.TRANS64.A1T0 RZ, [R22+URZ+0x38800], RZ ;  /* 0x038800ff16ff79a7 */ /* 0x0001e2000810003f */
[----:B------:R-:W-:Y:S01]  /*10950*/  BSSY B0, `(.L_x_265) ;  /* 0x0000003000007945 */ /* 0x000fe20003800000 */
[----:B------:R-:W3:Y:S03]  /*10960*/  SYNCS.PHASECHK.TRANS64.TRYWAIT P0, [R22+URZ+0x38820], R3 ;  /* 0x03882003160075a7 */ /* 0x000ee6000800017f */
[----:B0--3--:R-:W-:Y:S05]  /*10970*/  @!P0 BRA `(.L_x_266) ;  /* 0x0000003800fc8947 */ /* 0x009fea0003800000 */
.L_x_351:
[----:B------:R-:W-:Y:S05]  /*10980*/  BSYNC B0 ;  /* 0x0000000000007941 */ /* 0x000fea0003800000 */
.L_x_265:
[----:B------:R-:W3:Y:S01]  /*10990*/  LDL R0, [R1] ;  /* 0x0000000001007983 */ /* 0x000ee20000100800 */
[----:B------:R-:W-:Y:S01]  /*109a0*/  BSSY B0, `(.L_x_267) ;  /* 0x0000116000007945 */ /* 0x000fe20003800000 */
[----:B---3--:R-:W-:-:S13]  /*109b0*/  ISETP.GE.AND P0, PT, R0, 0x51, PT ;  /* 0x000000510000780c */ /* 0x008fda0003f06270 */
[----:B------:R-:W-:Y:S05]  /*109c0*/  @!P0 BRA `(.L_x_268) ;  /* 0x00000010004c8947 */ /* 0x000fea0003800000 */
[----:B------:R-:W3:Y:S01]  /*109d0*/  LDL.LU R0, [R1+0x20] ;  /* 0x0000200001007983 */ /* 0x000ee20000300800 */
[C---:B------:R-:W-:Y:S01]  /*109e0*/  LOP3.LUT R2, R33.reuse, 0x40, RZ, 0xfc, !PT ;  /* 0x0000004021027812 */ /* 0x040fe200078efcff */
[----:B------:R-:W-:Y:S01]  /*109f0*/  ULDC UR4, c[0x0][0x2f4] ;  /* 0x0000bd0000047ab9 */ /* 0x000fe20000000800 */
[----:B------:R-:W-:Y:S01]  /*10a00*/  IMAD.MOV.U32 R17, RZ, RZ, R28 ;  /* 0x000000ffff117224 */ /* 0x000fe200078e001c */
[----:B------:R-:W-:Y:S01]  /*10a10*/  ISETP.GE.AND P4, PT, R33, UR4, PT ;  /* 0x0000000421007c0c */ /* 0x000fe2000bf86270 */
[----:B--2---:R-:W-:Y:S01]  /*10a20*/  IMAD.MOV.U32 R7, RZ, RZ, R27 ;  /* 0x000000ffff077224 */ /* 0x004fe200078e001b */
[----:B------:R-:W-:Y:S01]  /*10a30*/  ISETP.GE.AND P3, PT, R2, UR4, PT ;  /* 0x0000000402007c0c */ /* 0x000fe2000bf66270 */
[----:B------:R-:W-:Y:S01]  /*10a40*/  IMAD.MOV.U32 R29, RZ, RZ, R26 ;  /* 0x000000ffff1d7224 */ /* 0x000fe200078e001a */
[----:B------:R-:W-:Y:S02]  /*10a50*/  ISETP.GE.AND P2, PT, R37, UR4, PT ;  /* 0x0000000425007c0c */ /* 0x000fe4000bf46270 */
[----:B------:R-:W-:Y:S01]  /*10a60*/  ISETP.GE.AND P1, PT, R36, UR4, PT ;  /* 0x0000000424007c0c */ /* 0x000fe2000bf26270 */
[----:B---3--:R-:W-:-:S12]  /*10a70*/  VIADD R0, R0, 0xfffffffe ;  /* 0xfffffffe00007836 */ /* 0x008fd80000000000 */
.L_x_281:
[----:B------:R-:W2:Y:S04]  /*10a80*/  LDL R6, [R1+0x4] ;  /* 0x0000040001067983 */ /* 0x000ea80000100800 */
[----:B------:R-:W3:Y:S01]  /*10a90*/  LDL R8, [R1+0x8] ;  /* 0x0000080001087983 */ /* 0x000ee20000100800 */
[----:B------:R-:W4:Y:S01]  /*10aa0*/  S2R R2, SR_TID.X ;  /* 0x0000000000027919 */ /* 0x000f220000002100 */
[----:B------:R-:W1:Y:S01]  /*10ab0*/  S2R R4, SR_TID.X ;  /* 0x0000000000047919 */ /* 0x000e620000002100 */
[----:B----4-:R-:W-:-:S04]  /*10ac0*/  LOP3.LUT R2, R2, 0x7f, RZ, 0xc0, !PT ;  /* 0x0000007f02027812 */ /* 0x010fc800078ec0ff */
[----:B0-----:R-:W-:Y:S02]  /*10ad0*/  SHF.R.U32.HI R3, RZ, 0x3, R2 ;  /* 0x00000003ff037819 */ /* 0x001fe40000011602 */
[----:B------:R-:W0:Y:S01]  /*10ae0*/  LDC R2, c[0x0][0x430] ;  /* 0x00010c00ff027b82 */ /* 0x000e220000000800 */
[----:B-1----:R-:W-:-:S05]  /*10af0*/  IMAD.SHL.U32 R9, R4, 0x10, RZ ;  /* 0x0000001004097824 */ /* 0x002fca00078e00ff */
[----:B------:R-:W-:-:S04]  /*10b00*/  LOP3.LUT R9, R3, 0x70, R9, 0xf8, !PT ;  /* 0x0000007003097812 */ /* 0x000fc800078ef809 */
[----:B------:R-:W-:-:S13]  /*10b10*/  ISETP.GT.U32.AND P6, PT, R9, 0x4f, PT ;  /* 0x0000004f0900780c */ /* 0x000fda0003fc4070 */
[----:B------:R-:W3:Y:S01]  /*10b20*/  @!P6 LDC.64 R4, c[0x0][0x428] ;  /* 0x00010a00ff04eb82 */ /* 0x000ee20000000a00 */
[----:B0-----:R-:W-:-:S13]  /*10b30*/  ISETP.NE.AND P0, PT, R2, 0x1, PT ;  /* 0x000000010200780c */ /* 0x001fda0003f05270 */
[----:B------:R-:W0:Y:S08]  /*10b40*/  @P0 LDC R3, c[0x0][0x434] ;  /* 0x00010d00ff030b82 */ /* 0x000e300000000800 */
[----:B------:R-:W1:Y:S01]  /*10b50*/  @P0 LDC R2, c[0x0][0x438] ;  /* 0x00010e00ff020b82 */ /* 0x000e620000000800 */
[----:B--2---:R-:W-:-:S05]  /*10b60*/  IMAD R6, R0, 0x50, R6 ;  /* 0x0000005000067824 */ /* 0x004fca00078e0206 */
[----:B------:R-:W-:-:S05]  /*10b70*/  IADD3 R6, R9, R6, RZ ;  /* 0x0000000609067210 */ /* 0x000fca0007ffe0ff */
[----:B0-----:R-:W-:-:S04]  /*10b80*/  @P0 IMAD.HI.U32 R3, R6, R3, RZ ;  /* 0x0000000306030227 */ /* 0x001fc800078e00ff */
[----:B------:R-:W-:Y:S01]  /*10b90*/  IMAD.MOV.U32 R10, RZ, RZ, R6 ;  /* 0x000000ffff0a7224 */ /* 0x000fe200078e0006 */
[----:B-1----:R-:W-:Y:S01]  /*10ba0*/  @P0 SHF.R.U32.HI R10, RZ, R2, R3 ;  /* 0x00000002ff0a0219 */ /* 0x002fe20000011603 */
[----:B---3--:R-:W-:Y:S02]  /*10bb0*/  @!P6 IMAD R2, R8, R4, RZ ;  /* 0x000000040802e224 */ /* 0x008fe400078e02ff */
[----:B------:R-:W0:Y:S01]  /*10bc0*/  @!P6 LDC.64 R8, c[0x0][0x418] ;  /* 0x00010600ff08eb82 */ /* 0x000e220000000a00 */
[----:B------:R-:W-:Y:S01]  /*10bd0*/  @!P6 SHF.R.S32.HI R3, RZ, 0x1f, R10 ;  /* 0x0000001fff03e819 */ /* 0x000fe2000001140a */
[----:B------:R-:W-:Y:S02]  /*10be0*/  @!P6 IMAD R5, R31, R5, R2 ;  /* 0x000000051f05e224 */ /* 0x000fe400078e0202 */
[----:B------:R-:W-:-:S04]  /*10bf0*/  @!P6 IMAD.MOV.U32 R2, RZ, RZ, R10 ;  /* 0x000000ffff02e224 */ /* 0x000fc800078e000a */
[----:B------:R-:W-:-:S04]  /*10c00*/  @!P6 IMAD.WIDE.U32 R2, R31, R4, R2 ;  /* 0x000000041f02e225 */ /* 0x000fc800078e0002 */
[----:B------:R-:W-:Y:S02]  /*10c10*/  @!P6 IMAD.IADD R5, R5, 0x1, R3 ;  /* 0x000000010505e824 */ /* 0x000fe400078e0203 */
[----:B------:R-:W-:Y:S01]  /*10c20*/  IMAD.MOV.U32 R4, RZ, RZ, RZ ;  /* 0x000000ffff047224 */ /* 0x000fe200078e00ff */
[----:B0-----:R-:W-:-:S04]  /*10c30*/  @!P6 LEA R8, P0, R2, R8, 0x2 ;  /* 0x000000080208e211 */ /* 0x001fc800078010ff */
[----:B------:R-:W-:-:S05]  /*10c40*/  @!P6 LEA.HI.X R9, R2, R9, R5, 0x2, P0 ;  /* 0x000000090209e211 */ /* 0x000fca00000f1405 */
[----:B------:R0:W5:Y:S01]  /*10c50*/  @!P6 LDG.E R4, desc[UR36][R8.64] ;  /* 0x000000240804e981 */ /* 0x000162000c1e1900 */
[----:B------:R-:W-:Y:S01]  /*10c60*/  LOP3.LUT P5, RZ, R23, 0x20, RZ, 0xc0, !PT ;  /* 0x0000002017ff7812 */ /* 0x000fe200078ac0ff */
[----:B------:R-:W-:Y:S01]  /*10c70*/  VIADD R27, R7, 0x1 ;  /* 0x00000001071b7836 */ /* 0x000fe20000000000 */
[----:B------:R-:W-:Y:S05]  /*10c80*/  YIELD ;  /* 0x0000000000007946 */ /* 0x000fea0003800000 */
[----:B------:R-:W-:Y:S01]  /*10c90*/  ISETP.NE.AND P0, PT, R27, 0x2, PT ;  /* 0x000000021b00780c */ /* 0x000fe20003f05270 */
[----:B------:R-:W-:Y:S01]  /*10ca0*/  IMAD.MOV R5, RZ, RZ, -R10 ;  /* 0x000000ffff057224 */ /* 0x000fe200078e0a0a */
[----:B------:R-:W-:-:S02]  /*10cb0*/  ULDC UR4, c[0x0][0x430] ;  /* 0x00010c0000047ab9 */ /* 0x000fc40000000800 */
[----:B------:R-:W-:Y:S01]  /*10cc0*/  SEL R28, RZ, 0x1, P0 ;  /* 0x00000001ff1c7807 */ /* 0x000fe20000000000 */
[----:B------:R-:W-:Y:S01]  /*10cd0*/  IMAD R5, R5, UR4, R6 ;  /* 0x0000000405057c24 */ /* 0x000fe2000f8e0206 */
[----:B------:R-:W-:Y:S01]  /*10ce0*/  SEL R27, R27, RZ, P0 ;  /* 0x000000ff1b1b7207 */ /* 0x000fe20000000000 */
[----:B------:R-:W-:Y:S01]  /*10cf0*/  IMAD.MOV.U32 R26, RZ, RZ, R0 ;  /* 0x000000ffff1a7224 */ /* 0x000fe200078e0000 */
[----:B------:R-:W-:Y:S01]  /*10d00*/  LOP3.LUT R28, R17, R28, RZ, 0x3c, !PT ;  /* 0x0000001c111c7212 */ /* 0x000fe200078e3cff */
[----:B0-----:R-:W-:Y:S06]  /*10d10*/  @!P5 BRA `(.L_x_269) ;  /* 0x000000000004d947 */ /* 0x001fec0003800000 */
[----:B------:R-:W-:Y:S01]  /*10d20*/  BPT.TRAP 0x1 ;  /* 0x000000040000795c */ /* 0x000fe20000300000 */
.L_x_269:
[----:B------:R-:W-:Y:S01]  /*10d30*/  LEA R6, R27, R22, 0x3 ;  /* 0x000000161b067211 */ /* 0x000fe200078e18ff */
[----:B------:R-:W-:Y:S01]  /*10d40*/  BSSY B1, `(.L_x_270) ;  /* 0x0000004000017945 */ /* 0x000fe20003800000 */
[----:B------:R-:W-:-:S04]  /*10d50*/  SHF.L.U32 R3, R28, 0x1f, RZ ;  /* 0x0000001f1c037819 */ /* 0x000fc800000006ff */
[----:B------:R-:W0:Y:S02]  /*10d60*/  SYNCS.PHASECHK.TRANS64.TRYWAIT P0, [R6+URZ+0x38840], R3 ;  /* 0x03884003060075a7 */ /* 0x000e24000800017f */
[----:B0-----:R-:W-:Y:S05]  /*10d70*/  @!P0 BRA `(.L_x_271) ;  /* 0x0000003800108947 */ /* 0x001fea0003800000 */
.L_x_352:
[----:B------:R-:W-:Y:S05]  /*10d80*/  BSYNC B1 ;  /* 0x0000000000017941 */ /* 0x000fea0003800000 */
.L_x_270:
[----:B------:R-:W-:Y:S01]  /*10d90*/  SHF.R.S32.HI R20, RZ, 0x1f, R5 ;  /* 0x0000001fff147819 */ /* 0x000fe20000011405 */
[----:B------:R-:W-:Y:S01]  /*10da0*/  ULDC.64 UR4, c[0x0][0x300] ;  /* 0x0000c00000047ab9 */ /* 0x000fe20000000a00 */
[----:B-----5:R-:W-:Y:S01]  /*10db0*/  SHF.R.S32.HI R21, RZ, 0x1f, R4 ;  /* 0x0000001fff157819 */ /* 0x020fe20000011404 */
[----:B0-----:R-:W-:Y:S01]  /*10dc0*/  IMAD.WIDE.U32 R2, R5, UR4, RZ ;  /* 0x0000000405027c25 */ /* 0x001fe2000f8e00ff */
[----:B------:R-:W-:-:S03]  /*10dd0*/  LOP3.LUT P5, RZ, R23, 0x2, RZ, 0xc0, !PT ;  /* 0x0000000217ff7812 */ /* 0x000fc600078ac0ff */
[----:B------:R-:W-:Y:S02]  /*10de0*/  IMAD R0, R20, UR4, RZ ;  /* 0x0000000414007c24 */ /* 0x000fe4000f8e02ff */
[----:B------:R-:W-:Y:S02]  /*10df0*/  IMAD R9, R27, 0x5000, R32 ;  /* 0x000050001b097824 */ /* 0x000fe400078e0220 */
        /* <DEDUP_REMOVED lines=16> */
[----:B------:R-:W-:Y:S06]  /*10f00*/  BRA.DIV UR4, `(.L_x_272) ;  /* 0x0000003604c07947 */ /* 0x000fec000b800000 */
[----:B------:R-:W0:Y:S01]  /*10f10*/  SHFL.IDX PT, R2, R8, RZ, 0x181f ;  /* 0x00181fff08027589 */ /* 0x000e2200000e0000 */
[----:B------:R-:W-:Y:S01]  /*10f20*/  LOP3.LUT R23, R23, 0xfffffbff, RZ, 0xc0, !PT ;  /* 0xfffffbff17177812 */ /* 0x000fe200078ec0ff */
[----:B------:R-:W-:Y:S02]  /*10f30*/  IMAD.SHL.U32 R0, R33, 0x2, RZ ;  /* 0x0000000221007824 */ /* 0x000fe400078e00ff */
[----:B------:R-:W1:Y:S01]  /*10f40*/  SHFL.IDX PT, R3, R10, RZ, 0x181f ;  /* 0x00181fff0a037589 */ /* 0x000e6200000e0000 */
[----:B------:R-:W-:Y:S01]  /*10f50*/  @P2 LOP3.LUT R23, R23, 0x400, RZ, 0xfc, !PT ;  /* 0x0000040017172812 */ /* 0x000fe200078efcff */
[----:B------:R-:W-:Y:S02]  /*10f60*/  IMAD R9, R9, 0x2, R22 ;  /* 0x0000000209097824 */ /* 0x000fe400078e0216 */
[----:B------:R-:W-:Y:S01]  /*10f70*/  SHFL.IDX PT, R35, R10, 0x1, 0x181f ;  /* 0x00381f000a237f89 */ /* 0x000fe200000e0000 */
[C---:B------:R-:W-:Y:S02]  /*10f80*/  LOP3.LUT P2, RZ, R23.reuse, 0x10, RZ, 0xc0, !PT ;  /* 0x0000001017ff7812 */ /* 0x040fe4000784c0ff */
[----:B------:R-:W-:-:S04]  /*10f90*/  LOP3.LUT R23, R23, 0xfffffdff, RZ, 0xc0, !PT ;  /* 0xfffffdff17177812 */ /* 0x000fc800078ec0ff */
[----:B------:R-:W-:-:S04]  /*10fa0*/  @P1 LOP3.LUT R23, R23, 0x200, RZ, 0xfc, !PT ;  /* 0x0000020017171812 */ /* 0x000fc800078efcff */
[C---:B------:R-:W-:Y:S02]  /*10fb0*/  LOP3.LUT P1, RZ, R23.reuse, 0x8, RZ, 0xc0, !PT ;  /* 0x0000000817ff7812 */ /* 0x040fe4000782c0ff */
[----:B------:R-:W-:Y:S02]  /*10fc0*/  LOP3.LUT P6, RZ, R23, 0x4, RZ, 0xc0, !PT ;  /* 0x0000000417ff7812 */ /* 0x000fe400078cc0ff */
[----:B0-----:R-:W-:-:S05]  /*10fd0*/  IADD3 R2, P0, R2, R0, RZ ;  /* 0x0000000002027210 */ /* 0x001fca0007f1e0ff */
[----:B-1----:R-:W-:-:S05]  /*10fe0*/  IMAD.X R3, RZ, RZ, R3, P0 ;  /* 0x000000ffff037224 */ /* 0x002fca00000e0603 */
[----:B------:R-:W-:Y:S04]  /*10ff0*/  LDGSTS.E.BYPASS.LTC128B.128 [R9+0x24400], desc[UR36][R2.64], !P2 ;  /* 0x2440000002097fae */ /* 0x000fe8000d101d64 */
[----:B------:R-:W-:Y:S04]  /*11000*/  LDGSTS.E.BYPASS.LTC128B.128 [R9+0x26c00], desc[UR36][R2.64+0x80], !P1 ;  /* 0x26c0008002097fae */ /* 0x000fe8000c901d64 */
[----:B------:R-:W-:Y:S04]  /*11010*/  LDGSTS.E.BYPASS.LTC128B.128 [R9+0x29400], desc[UR36][R2.64+0x100], !P6 ;  /* 0x2940010002097fae */ /* 0x000fe8000f101d64 */
[----:B------:R0:W-:Y:S04]  /*11020*/  LDGSTS.E.BYPASS.LTC128B.128 [R9+0x2bc00], desc[UR36][R2.64+0x180], !P5 ;  /* 0x2bc0018002097fae */ /* 0x0001e8000e901d64 */
[----:B0-----:R-:W0:Y:S02]  /*11030*/  SHFL.IDX PT, R2, R8, 0x1, 0x181f ;  /* 0x00381f0008027f89 */ /* 0x001e2400000e0000 */
[----:B0-----:R-:W-:-:S05]  /*11040*/  IADD3 R2, P0, R2, R0, RZ ;  /* 0x0000000002027210 */ /* 0x001fca0007f1e0ff */
[----:B------:R-:W-:Y:S02]  /*11050*/  IMAD.X R3, RZ, RZ, R35, P0 ;  /* 0x000000ffff037224 */ /* 0x000fe400000e0623 */
[----:B------:R-:W-:Y:S04]  /*11060*/  SHFL.IDX PT, R35, R10, 0x2, 0x181f ;  /* 0x00581f000a237f89 */ /* 0x000fe800000e0000 */
[----:B------:R-:W-:Y:S04]  /*11070*/  LDGSTS.E.BYPASS.LTC128B.128 [R9+0x24c00], desc[UR36][R2.64], !P2 ;  /* 0x24c0000002097fae */ /* 0x000fe8000d101d64 */
[----:B------:R-:W-:Y:S04]  /*11080*/  LDGSTS.E.BYPASS.LTC128B.128 [R9+0x27400], desc[UR36][R2.64+0x80], !P1 ;  /* 0x2740008002097fae */ /* 0x000fe8000c901d64 */
[----:B------:R-:W-:Y:S04]  /*11090*/  LDGSTS.E.BYPASS.LTC128B.128 [R9+0x29c00], desc[UR36][R2.64+0x100], !P6 ;  /* 0x29c0010002097fae */ /* 0x000fe8000f101d64 */
[----:B------:R0:W-:Y:S04]  /*110a0*/  LDGSTS.E.BYPASS.LTC128B.128 [R9+0x2c400], desc[UR36][R2.64+0x180], !P5 ;  /* 0x2c40018002097fae */ /* 0x0001e8000e901d64 */
[----:B0-----:R-:W0:Y:S02]  /*110b0*/  SHFL.IDX PT, R2, R8, 0x2, 0x181f ;  /* 0x00581f0008027f89 */ /* 0x001e2400000e0000 */
[----:B0-----:R-:W-:-:S04]  /*110c0*/  IADD3 R2, P0, R2, R0, RZ ;  /* 0x0000000002027210 */ /* 0x001fc80007f1e0ff */
[----:B------:R-:W-:Y:S02]  /*110d0*/  IADD3.X R3, RZ, R35, RZ, P0, !PT ;  /* 0x00000023ff037210 */ /* 0x000fe400007fe4ff */
[----:B------:R-:W-:Y:S04]  /*110e0*/  SHFL.IDX PT, R35, R10, 0x3, 0x181f ;  /* 0x00781f000a237f89 */ /* 0x000fe800000e0000 */
[----:B------:R-:W-:Y:S04]  /*110f0*/  LDGSTS.E.BYPASS.LTC128B.128 [R9+0x25400], desc[UR36][R2.64], !P2 ;  /* 0x2540000002097fae */ /* 0x000fe8000d101d64 */
[----:B------:R-:W-:Y:S04]  /*11100*/  LDGSTS.E.BYPASS.LTC128B.128 [R9+0x27c00], desc[UR36][R2.64+0x80], !P1 ;  /* 0x27c0008002097fae */ /* 0x000fe8000c901d64 */
[----:B------:R-:W-:Y:S04]  /*11110*/  LDGSTS.E.BYPASS.LTC128B.128 [R9+0x2a400], desc[UR36][R2.64+0x100], !P6 ;  /* 0x2a40010002097fae */ /* 0x000fe8000f101d64 */
[----:B------:R0:W-:Y:S04]  /*11120*/  LDGSTS.E.BYPASS.LTC128B.128 [R9+0x2cc00], desc[UR36][R2.64+0x180], !P5 ;  /* 0x2cc0018002097fae */ /* 0x0001e8000e901d64 */
[----:B0-----:R-:W0:Y:S02]  /*11130*/  SHFL.IDX PT, R2, R8, 0x3, 0x181f ;  /* 0x00781f0008027f89 */ /* 0x001e2400000e0000 */
[----:B0-----:R-:W-:-:S05]  /*11140*/  IADD3 R2, P0, R2, R0, RZ ;  /* 0x0000000002027210 */ /* 0x001fca0007f1e0ff */
[----:B------:R-:W-:Y:S02]  /*11150*/  IMAD.X R3, RZ, RZ, R35, P0 ;  /* 0x000000ffff037224 */ /* 0x000fe400000e0623 */
[----:B------:R0:W1:Y:S04]  /*11160*/  SHFL.IDX PT, R35, R10, 0x4, 0x181f ;  /* 0x00981f000a237f89 */ /* 0x00006800000e0000 */
[----:B------:R-:W-:Y:S01]  /*11170*/  LDGSTS.E.BYPASS.LTC128B.128 [R9+0x25c00], desc[UR36][R2.64], !P2 ;  /* 0x25c0000002097fae */ /* 0x000fe2000d101d64 */
[----:B------:R-:W-:-:S03]  /*11180*/  LOP3.LUT P2, RZ, R23, 0x400, RZ, 0xc0, !PT ;  /* 0x0000040017ff7812 */ /* 0x000fc6000784c0ff */
[----:B------:R-:W-:Y:S01]  /*11190*/  LDGSTS.E.BYPASS.LTC128B.128 [R9+0x28400], desc[UR36][R2.64+0x80], !P1 ;  /* 0x2840008002097fae */ /* 0x000fe2000c901d64 */
[----:B------:R-:W-:-:S03]  /*111a0*/  LOP3.LUT P1, RZ, R23, 0x200, RZ, 0xc0, !PT ;  /* 0x0000020017ff7812 */ /* 0x000fc6000782c0ff */
[----:B------:R-:W-:Y:S04]  /*111b0*/  LDGSTS.E.BYPASS.LTC128B.128 [R9+0x2ac00], desc[UR36][R2.64+0x100], !P6 ;  /* 0x2ac0010002097fae */ /* 0x000fe8000f101d64 */
[----:B------:R2:W-:Y:S04]  /*111c0*/  LDGSTS.E.BYPASS.LTC128B.128 [R9+0x2d400], desc[UR36][R2.64+0x180], !P5 ;  /* 0x2d40018002097fae */ /* 0x0005e8000e901d64 */
[----:B-12---:R0:W2:Y:S02]  /*111d0*/  SHFL.IDX PT, R2, R8, 0x4, 0x181f ;  /* 0x00981f0008027f89 */ /* 0x0060a400000e0000 */
.L_x_364:
[----:B------:R-:W-:Y:S02]  /*111e0*/  LOP3.LUT R23, R23, 0xfffffdff, RZ, 0xc0, !PT ;  /* 0xfffffdff17177812 */ /* 0x000fe400078ec0ff */
[----:B--2---:R-:W-:Y:S02]  /*111f0*/  IADD3 R2, P0, R2, R0, RZ ;  /* 0x0000000002027210 */ /* 0x004fe40007f1e0ff */
[----:B------:R-:W-:-:S03]  /*11200*/  @P1 LOP3.LUT R23, R23, 0x200, RZ, 0xfc, !PT ;  /* 0x0000020017171812 */ /* 0x000fc600078efcff */
[----:B------:R-:W-:Y:S01]  /*11210*/  IMAD.X R3, RZ, RZ, R35, P0 ;  /* 0x000000ffff037224 */ /* 0x000fe200000e0623 */
[C---:B------:R-:W-:Y:S02]  /*11220*/  LOP3.LUT P1, RZ, R23.reuse, 0x10, RZ, 0xc0, !PT ;  /* 0x0000001017ff7812 */ /* 0x040fe4000782c0ff */
[C---:B------:R-:W-:Y:S02]  /*11230*/  LOP3.LUT P0, RZ, R23.reuse, 0x8, RZ, 0xc0, !PT ;  /* 0x0000000817ff7812 */ /* 0x040fe4000780c0ff */
[----:B------:R-:W-:-:S09]  /*11240*/  LOP3.LUT P6, RZ, R23, 0x4, RZ, 0xc0, !PT ;  /* 0x0000000417ff7812 */ /* 0x000fd200078cc0ff */
[----:B------:R-:W-:Y:S01]  /*11250*/  @!PT LDS RZ, [RZ] ;  /* 0x00000000fffff984 */ /* 0x000fe20000000800 */
[----:B------:R-:W-:Y:S01]  /*11260*/  @!PT LDS RZ, [RZ] ;  /* 0x00000000fffff984 */ /* 0x000fe20000000800 */
[----:B------:R-:W-:Y:S01]  /*11270*/  @!PT LDS RZ, [RZ] ;  /* 0x00000000fffff984 */ /* 0x000fe20000000800 */
[----:B------:R1:W-:Y:S01]  /*11280*/  LDGSTS.E.BYPASS.LTC128B.128 [R9+0x26400], desc[UR36][R2.64], !P1 ;  /* 0x2640000002097fae */ /* 0x0003e2000c901d64 */
[----:B------:R-:W-:-:S03]  /*11290*/  LOP3.LUT P1, RZ, R23, 0x200, RZ, 0xc0, !PT ;  /* 0x0000020017ff7812 */ /* 0x000fc6000782c0ff */
[----:B------:R1:W-:Y:S01]  /*112a0*/  LDGSTS.E.BYPASS.LTC128B.128 [R9+0x28c00], desc[UR36][R2.64+0x80], !P0 ;  /* 0x28c0008002097fae */ /* 0x0003e2000c101d64 */
[----:B------:R-:W-:-:S03]  /*112b0*/  PLOP3.LUT P0, PT, PT, PT, PT, 0x80, 0x0 ;  /* 0x000000000000781c */ /* 0x000fc60003f0f070 */
[----:B------:R1:W-:Y:S04]  /*112c0*/  LDGSTS.E.BYPASS.LTC128B.128 [R9+0x2b400], desc[UR36][R2.64+0x100], !P6 ;  /* 0x2b40010002097fae */ /* 0x0003e8000f101d64 */
[----:B------:R1:W-:Y:S01]  /*112d0*/  LDGSTS.E.BYPASS.LTC128B.128 [R9+0x2dc00], desc[UR36][R2.64+0x180], !P5 ;  /* 0x2dc0018002097fae */ /* 0x0003e2000e901d64 */
[----:B------:R-:W-:-:S05]  /*112e0*/  NOP ;  /* 0x0000000000007918 */ /* 0x000fca0000000000 */
.L_x_273:
        /* <DEDUP_REMOVED lines=10> */
.L_x_274:
[----:B------:R2:W-:Y:S01]  /*11390*/  SYNCS.ARRIVE.TRANS64.A1T0 RZ, [R6+URZ+0x38830], RZ ;  /* 0x038830ff06ff79a7 */ /* 0x0005e2000810003f */
[----:B------:R-:W-:Y:S05]  /*113a0*/  @!P6 BRA `(.L_x_275) ;  /* 0x000000000004e947 */ /* 0x000fea0003800000 */
[----:B------:R-:W-:Y:S01]  /*113b0*/  BPT.TRAP 0x1 ;  /* 0x000000040000795c */ /* 0x000fe20000300000 */
.L_x_275:
[----:B-1----:R-:W-:Y:S01]  /*113c0*/  SHF.L.U32 R2, R17, 0x1f, RZ ;  /* 0x0000001f11027819 */ /* 0x002fe200000006ff */
[----:B--2---:R-:W-:Y:S01]  /*113d0*/  IMAD R6, R7, 0x8, R22 ;  /* 0x0000000807067824 */ /* 0x004fe200078e0216 */
[----:B------:R-:W-:Y:S03]  /*113e0*/  BSSY B1, `(.L_x_276) ;  /* 0x0000003000017945 */ /* 0x000fe60003800000 */
[----:B------:R-:W1:Y:S02]  /*113f0*/  SYNCS.PHASECHK.TRANS64.TRYWAIT P0, [R6+URZ+0x38860], R2 ;  /* 0x03886002060075a7 */ /* 0x000e64000800017f */
[----:B-1----:R-:W-:Y:S05]  /*11400*/  @!P0 BRA `(.L_x_277) ;  /* 0x0000003800448947 */ /* 0x002fea0003800000 */
.L_x_365:
[----:B------:R-:W-:Y:S05]  /*11410*/  BSYNC B1 ;  /* 0x0000000000017941 */ /* 0x000fea0003800000 */
.L_x_276:
[----:B0-----:R-:W2:Y:S01]  /*11420*/  LDL R8, [R1] ;  /* 0x0000000001087983 */ /* 0x001ea20000100800 */
[----:B------:R-:W0:Y:S01]  /*11430*/  S2R R3, SR_TID.X ;  /* 0x0000000000037919 */ /* 0x000e220000002100 */
[----:B------:R-:W-:Y:S01]  /*11440*/  UMOV UR4, 0xffffffff ;  /* 0xffffffff00047882 */ /* 0x000fe20000000000 */
[----:B------:R-:W-:Y:S01]  /*11450*/  IMAD R7, R7, 0x5000, R32 ;  /* 0x0000500007077824 */ /* 0x000fe200078e0220 */
[----:B0-----:R-:W-:-:S04]  /*11460*/  LOP3.LUT R3, R3, 0x7f, RZ, 0xc0, !PT ;  /* 0x0000007f03037812 */ /* 0x001fc800078ec0ff */
[----:B------:R-:W-:Y:S01]  /*11470*/  SHF.R.U32.HI R3, RZ, 0x3, R3 ;  /* 0x00000003ff037819 */ /* 0x000fe20000011603 */
[----:B--2---:R-:W-:-:S04]  /*11480*/  IMAD R8, R29, -0x50, R8 ;  /* 0xffffffb01d087824 */ /* 0x004fc800078e0208 */
[----:B------:R-:W-:Y:S01]  /*11490*/  IMAD.IADD R8, R8, 0x1, -R3 ;  /* 0x0000000108087824 */ /* 0x000fe200078e0a03 */
[----:B------:R-:W-:Y:S06]  /*114a0*/  BRA.DIV UR4, `(.L_x_278) ;  /* 0x0000003a04307947 */ /* 0x000fec000b800000 */
[----:B-1----:R-:W0:Y:S01]  /*114b0*/  SHFL.IDX PT, R2, R24, RZ, 0x181f ;  /* 0x00181fff18027589 */ /* 0x002e2200000e0000 */
[----:B------:R-:W-:-:S03]  /*114c0*/  IMAD R7, R7, 0x2, R22 ;  /* 0x0000000207077824 */ /* 0x000fc600078e0216 */
[----:B------:R-:W1:Y:S04]  /*114d0*/  SHFL.IDX PT, R3, R25, RZ, 0x181f ;  /* 0x00181fff19037589 */ /* 0x000e6800000e0000 */
[----:B------:R-:W-:Y:S01]  /*114e0*/  SHFL.IDX PT, R14, R24, 0x4, 0x181f ;  /* 0x00981f00180e7f89 */ /* 0x000fe200000e0000 */
[----:B0-----:R-:W-:-:S05]  /*114f0*/  IADD3 R2, P0, R2, R0, RZ ;  /* 0x0000000002027210 */ /* 0x001fca0007f1e0ff */
        /* <DEDUP_REMOVED lines=9> */
[----:B0-----:R-:W0:Y:S04]  /*11590*/  SHFL.IDX PT, R2, R24, 0x1, 0x181f ;  /* 0x00381f0018027f89 */ /* 0x001e2800000e0000 */
[----:B------:R-:W1:Y:S01]  /*115a0*/  SHFL.IDX PT, R3, R25, 0x1, 0x181f ;  /* 0x00381f0019037f89 */ /* 0x000e6200000e0000 */
        /* <DEDUP_REMOVED lines=12> */
[----:B0-----:R-:W-:-:S04]  /*11670*/  IADD3 R2, P0, R2, R0, RZ ;  /* 0x0000000002027210 */ /* 0x001fc80007f1e0ff */
        /* <DEDUP_REMOVED lines=10> */
[----:B------:R-:W1:Y:S04]  /*11720*/  SHFL.IDX PT, R3, R25, 0x3, 0x181f ;  /* 0x00781f0019037f89 */ /* 0x000e6800000e0000 */
[----:B------:R-:W2:Y:S01]  /*11730*/  SHFL.IDX PT, R25, R25, 0x4, 0x181f ;  /* 0x00981f0019197f89 */ /* 0x000ea200000e0000 */
[----:B0-----:R-:W-:-:S05]  /*11740*/  IADD3 R2, P0, R2, R0, RZ ;  /* 0x0000000002027210 */ /* 0x001fca0007f1e0ff */
        /* <DEDUP_REMOVED lines=8> */
[----:B--2---:R1:W-:Y:S02]  /*117d0*/  LDGSTS.E.BYPASS.LTC128B.128 [R7+0x9400], desc[UR36][R2.64+0x180], !P0 ;  /* 0x0940018002077fae */ /* 0x0043e4000c101d64 */
.L_x_377:
[----:B01----:R-:W-:Y:S01]  /*117e0*/  IADD3 R2, P0, R14, R0, RZ ;  /* 0x000000000e027210 */ /* 0x003fe20007f1e0ff */
[----:B------:R-:W-:Y:S02]  /*117f0*/  ULDC.64 UR4, c[0x0][0x328] ;  /* 0x0000ca0000047ab9 */ /* 0x000fe40000000a00 */
[----:B------:R-:W-:Y:S02]  /*11800*/  IMAD R20, R20, UR4, RZ ;  /* 0x0000000414147c24 */ /* 0x000fe4000f8e02ff */
[----:B------:R-:W-:Y:S01]  /*11810*/  IMAD.X R3, RZ, RZ, R25, P0 ;  /* 0x000000ffff037224 */ /* 0x000fe200000e0619 */
[----:B------:R-:W-:Y:S01]  /*11820*/  ISETP.LT.OR P0, PT, R8, 0x41, P4 ;  /* 0x000000410800780c */ /* 0x000fe20002701670 */
[----:B------:R-:W-:-:S12]  /*11830*/  IMAD R9, R5, UR5, R20 ;  /* 0x0000000505097c24 */ /* 0x000fd8000f8e0214 */
        /* <DEDUP_REMOVED lines=9> */
[----:B------:R0:W-:Y:S01]  /*118d0*/  LDGSTS.E.BYPASS.LTC128B.128 [R7+0x9c00], desc[UR36][R2.64+0x180], !P0 ;  /* 0x09c0018002077fae */ /* 0x0001e2000c101d64 */
[----:B------:R-:W-:Y:S01]  /*118e0*/  NOP ;  /* 0x0000000000007918 */ /* 0x000fe20000000000 */
        /* <DEDUP_REMOVED lines=13> */
[----:B------:R-:W-:-:S04]  /*119c0*/  LEA R24, P0, R2, UR4, 0x1 ;  /* 0x0000000402187c11 */ /* 0x000fc8000f8008ff */
[----:B------:R-:W-:Y:S02]  /*119d0*/  LEA.HI.X R25, R2, UR5, R3, 0x1, P0 ;  /* 0x0000000502197c11 */ /* 0x000fe400080f0c03 */
[----:B------:R-:W-:-:S13]  /*119e0*/  PLOP3.LUT P0, PT, PT, PT, PT, 0x80, 0x0 ;  /* 0x000000000000781c */ /* 0x000fda0003f0f070 */
.L_x_279:
        /* <DEDUP_REMOVED lines=10> */
.L_x_280:
[C---:B------:R-:W-:Y:S01]  /*11a90*/  ISETP.GT.AND P0, PT, R26.reuse, RZ, PT ;  /* 0x000000ff1a00720c */ /* 0x040fe20003f04270 */
[----:B------:R3:W-:Y:S01]  /*11aa0*/  SYNCS.ARRIVE.TRANS64.A1T0 RZ, [R6+URZ+0x38850], RZ ;  /* 0x038850ff06ff79a7 */ /* 0x0007e2000810003f */
[----:B------:R-:W-:Y:S01]  /*11ab0*/  VIADD R0, R26, 0xffffffff ;  /* 0xffffffff1a007836 */ /* 0x000fe20000000000 */
[----:B------:R-:W-:Y:S01]  /*11ac0*/  MOV R7, R27 ;  /* 0x0000001b00077202 */ /* 0x000fe20000000f00 */
[----:B------:R-:W-:Y:S02]  /*11ad0*/  IMAD.MOV.U32 R17, RZ, RZ, R28 ;  /* 0x000000ffff117224 */ /* 0x000fe400078e001c */
[----:B------:R-:W-:-:S07]  /*11ae0*/  IMAD.MOV.U32 R29, RZ, RZ, R26 ;  /* 0x000000ffff1d7224 */ /* 0x000fce00078e001a */
[----:B---3--:R-:W-:Y:S05]  /*11af0*/  @P0 BRA `(.L_x_281) ;  /* 0xffffffec00e00947 */ /* 0x008fea000383ffff */
.L_x_268:
[----:B------:R-:W-:Y:S05]  /*11b00*/  BSYNC B0 ;  /* 0x0000000000007941 */ /* 0x000fea0003800000 */
.L_x_267:
[----:B------:R-:W3:Y:S01]  /*11b10*/  S2R R2, SR_TID.X ;  /* 0x0000000000027919 */ /* 0x000ee20000002100 */
[----:B------:R-:W-:Y:S01]  /*11b20*/  BSSY B0, `(.L_x_282) ;  /* 0x0000010000007945 */ /* 0x000fe20003800000 */
[----:B---3--:R-:W-:-:S04]  /*11b30*/  LOP3.LUT R2, R2, 0x7f, RZ, 0xc0, !PT ;  /* 0x0000007f02027812 */ /* 0x008fc800078ec0ff */
[----:B------:R-:W-:-:S13]  /*11b40*/  ISETP.NE.AND P0, PT, R2, RZ, PT ;  /* 0x000000ff0200720c */ /* 0x000fda0003f05270 */
[----:B------:R-:W-:Y:S05]  /*11b50*/  @P0 BRA `(.L_x_283) ;  /* 0x0000000000300947 */ /* 0x000fea0003800000 */
[----:B------:R-:W3:Y:S01]  /*11b60*/  S2R R5, SR_LANEID ;  /* 0x0000000000057919 */ /* 0x000ee20000000000 */
[----:B------:R-:W-:Y:S01]  /*11b70*/  VOTEU.ANY UR4, UPT, PT ;  /* 0x0000000000047886 */ /* 0x000fe200038e0100 */
[----:B0-----:R-:W0:Y:S01]  /*11b80*/  LDC.64 R2, c[0x0][0xc60] ;  /* 0x00031800ff027b82 */ /* 0x001e220000000a00 */
[----:B------:R-:W3:Y:S02]  /*11b90*/  FLO.U32 R0, UR4 ;  /* 0x0000000400007d00 */ /* 0x000ee400080e0000 */
[----:B---3--:R-:W-:-:S06]  /*11ba0*/  ISETP.EQ.U32.AND P0, PT, R0, R5, PT ;  /* 0x000000050000720c */ /* 0x008fcc0003f02070 */
[----:B------:R-:W0:Y:S07]  /*11bb0*/  POPC R5, UR4 ;  /* 0x0000000400057d09 */ /* 0x000e2e0008000000 */
[----:B0-----:R-:W3:Y:S01]  /*11bc0*/  @P0 ATOMG.E.ADD.STRONG.GPU PT, R3, desc[UR36][R2.64], R5 ;  /* 0x00000005020309a8 */ /* 0x001ee200081ee1e4 */
[----:B------:R-:W0:Y:S02]  /*11bd0*/  S2R R4, SR_LTMASK ;  /* 0x0000000000047919 */ /* 0x000e240000003900 */
[----:B0-----:R-:W-:-:S04]  /*11be0*/  LOP3.LUT R4, R4, UR4, RZ, 0xc0, !PT ;  /* 0x0000000404047c12 */ /* 0x001fc8000f8ec0ff */
[----:B--2---:R-:W0:Y:S01]  /*11bf0*/  POPC R7, R4 ;  /* 0x0000000400077309 */ /* 0x004e220000000000 */
[----:B---3--:R-:W0:Y:S02]  /*11c00*/  SHFL.IDX PT, R0, R3, R0, 0x1f ;  /* 0x00001f0003007589 */ /* 0x008e2400000e0000 */
[----:B0-----:R-:W-:-:S07]  /*11c10*/  IADD3 R16, R0, UR39, R7 ;  /* 0x0000002700107c10 */ /* 0x001fce000fffe007 */
.L_x_283:
[----:B------:R-:W-:Y:S05]  /*11c20*/  BSYNC B0 ;  /* 0x0000000000007941 */ /* 0x000fea0003800000 */
.L_x_282:
[----:B------:R-:W-:-:S13]  /*11c30*/  LOP3.LUT P0, RZ, R23, 0x20, RZ, 0xc0, !PT ;  /* 0x0000002017ff7812 */ /* 0x000fda000780c0ff */
[----:B------:R-:W-:Y:S05]  /*11c40*/  @!P0 BRA `(.L_x_284) ;  /* 0x0000000000048947 */ /* 0x000fea0003800000 */
[----:B------:R-:W-:Y:S01]  /*11c50*/  BPT.TRAP 0x1 ;  /* 0x000000040000795c */ /* 0x000fe20000300000 */
.L_x_284:
[----:B------:R-:W3:Y:S01]  /*11c60*/  LDL.LU R0, [R1] ;  /* 0x0000000001007983 */ /* 0x000ee20000300800 */
[----:B------:R-:W-:Y:S01]  /*11c70*/  IMAD R4, R27, 0x8, R22 ;  /* 0x000000081b047824 */ /* 0x000fe200078e0216 */
[----:B0-----:R-:W-:Y:S01]  /*11c80*/  SHF.L.U32 R3, R28, 0x1f, RZ ;  /* 0x0000001f1c037819 */ /* 0x001fe200000006ff */
[----:B------:R-:W-:Y:S03]  /*11c90*/  BSSY B0, `(.L_x_285) ;  /* 0x0000004000007945 */ /* 0x000fe60003800000 */
[----:B------:R-:W0:Y:S01]  /*11ca0*/  SYNCS.PHASECHK.TRANS64.TRYWAIT P0, [R4+URZ+0x38860], R3 ;  /* 0x03886003040075a7 */ /* 0x000e22000800017f */
[----:B---3--:R-:W-:Y:S01]  /*11cb0*/  IMAD R5, R26, -0x50, R0 ;  /* 0xffffffb01a057824 */ /* 0x008fe200078e0200 */
[----:B0-----:R-:W-:Y:S06]  /*11cc0*/  @!P0 BRA `(.L_x_286) ;  /* 0x0000003800008947 */ /* 0x001fec0003800000 */
.L_x_378:
[----:B------:R-:W-:Y:S05]  /*11cd0*/  BSYNC B0 ;  /* 0x0000000000007941 */ /* 0x000fea0003800000 */
.L_x_285:
[----:B------:R-:W3:Y:S01]  /*11ce0*/  S2R R0, SR_TID.X ;  /* 0x0000000000007919 */ /* 0x000ee20000002100 */
[----:B------:R-:W-:Y:S01]  /*11cf0*/  UMOV UR4, 0xffffffff ;  /* 0xffffffff00047882 */ /* 0x000fe20000000000 */
[----:B--2---:R-:W-:Y:S01]  /*11d00*/  IMAD R7, R27, 0x5000, R32 ;  /* 0x000050001b077824 */ /* 0x004fe200078e0220 */
[----:B---3--:R-:W-:-:S04]  /*11d10*/  LOP3.LUT R0, R0, 0x7f, RZ, 0xc0, !PT ;  /* 0x0000007f00007812 */ /* 0x008fc800078ec0ff */
[----:B------:R-:W-:-:S05]  /*11d20*/  SHF.R.U32.HI R0, RZ, 0x3, R0 ;  /* 0x00000003ff007819 */ /* 0x000fca0000011600 */
[----:B------:R-:W-:Y:S01]  /*11d30*/  IMAD.IADD R5, R5, 0x1, -R0 ;  /* 0x0000000105057824 */ /* 0x000fe200078e0a00 */
[----:B------:R-:W-:Y:S06]  /*11d40*/  BRA.DIV UR4, `(.L_x_287) ;  /* 0x0000003604f47947 */ /* 0x000fec000b800000 */
[----:B-1----:R-:W1:Y:S01]  /*11d50*/  SHFL.IDX PT, R14, R24, RZ, 0x181f ;  /* 0x00181fff180e7589 */ /* 0x002e6200000e0000 */
[----:B------:R-:W-:Y:S01]  /*11d60*/  ULDC UR4, c[0x0][0x2f4] ;  /* 0x0000bd0000047ab9 */ /* 0x000fe20000000800 */
[C---:B------:R-:W-:Y:S01]  /*11d70*/  IMAD.SHL.U32 R8, R33.reuse, 0x2, RZ ;  /* 0x0000000221087824 */ /* 0x040fe200078e00ff */
[C---:B------:R-:W-:Y:S01]  /*11d80*/  ISETP.GE.AND P3, PT, R33.reuse, UR4, PT ;  /* 0x0000000421007c0c */ /* 0x040fe2000bf66270 */
[----:B0-----:R-:W0:Y:S01]  /*11d90*/  SHFL.IDX PT, R3, R25, RZ, 0x181f ;  /* 0x00181fff19037589 */ /* 0x001e2200000e0000 */
[----:B------:R-:W-:Y:S01]  /*11da0*/  LOP3.LUT R6, R33, 0x40, RZ, 0xfc, !PT ;  /* 0x0000004021067812 */ /* 0x000fe200078efcff */
[----:B------:R-:W-:Y:S01]  /*11db0*/  IMAD R0, R7, 0x2, R22 ;  /* 0x0000000207007824 */ /* 0x000fe200078e0216 */
[----:B------:R-:W-:Y:S01]  /*11dc0*/  ISETP.LT.OR P4, PT, R5, 0x1, P3 ;  /* 0x000000010500780c */ /* 0x000fe20001f81670 */
[----:B------:R-:W-:Y:S01]  /*11dd0*/  SHFL.IDX PT, R7, R25, 0x1, 0x181f ;  /* 0x00381f0019077f89 */ /* 0x000fe200000e0000 */
[----:B------:R-:W-:Y:S02]  /*11de0*/  ISETP.GE.AND P2, PT, R6, UR4, PT ;  /* 0x0000000406007c0c */ /* 0x000fe4000bf46270 */
[----:B------:R-:W-:Y:S01]  /*11df0*/  ISETP.GE.AND P1, PT, R37, UR4, PT ;  /* 0x0000000425007c0c */ /* 0x000fe2000bf26270 */
[----:B------:R-:W-:Y:S01]  /*11e00*/  SHFL.IDX PT, R9, R25, 0x2, 0x181f ;  /* 0x00581f0019097f89 */ /* 0x000fe200000e0000 */
[----:B-1----:R-:W-:-:S03]  /*11e10*/  IADD3 R2, P0, R14, R8, RZ ;  /* 0x000000080e027210 */ /* 0x002fc60007f1e0ff */
[----:B------:R-:W1:Y:S02]  /*11e20*/  SHFL.IDX PT, R14, R24, 0x1, 0x181f ;  /* 0x00381f00180e7f89 */ /* 0x000e6400000e0000 */
[----:B0-----:R-:W-:Y:S01]  /*11e30*/  IMAD.X R3, RZ, RZ, R3, P0 ;  /* 0x000000ffff037224 */ /* 0x001fe200000e0603 */
[----:B------:R-:W-:-:S04]  /*11e40*/  ISETP.LT.OR P0, PT, R5, 0x1, P2 ;  /* 0x000000010500780c */ /* 0x000fc80001701670 */
[----:B------:R-:W-:Y:S01]  /*11e50*/  LDGSTS.E.BYPASS.LTC128B.128 [R0+0x400], desc[UR36][R2.64], !P4 ;  /* 0x0040000002007fae */ /* 0x000fe2000e101d64 */
[----:B------:R-:W-:-:S08]  /*11e60*/  ISETP.LT.OR P4, PT, R5, 0x1, P1 ;  /* 0x000000010500780c */ /* 0x000fd00000f81670 */
[----:B------:R-:W-:Y:S01]  /*11e70*/  LDGSTS.E.BYPASS.LTC128B.128 [R0+0x2c00], desc[UR36][R2.64+0x80], !P0 ;  /* 0x02c0008002007fae */ /* 0x000fe2000c101d64 */
[----:B------:R-:W-:-:S04]  /*11e80*/  ISETP.GE.AND P0, PT, R36, UR4, PT ;  /* 0x0000000424007c0c */ /* 0x000fc8000bf06270 */
[----:B------:R-:W-:Y:S01]  /*11e90*/  LDGSTS.E.BYPASS.LTC128B.128 [R0+0x5400], desc[UR36][R2.64+0x100], !P4 ;  /* 0x0540010002007fae */ /* 0x000fe2000e101d64 */
[----:B------:R-:W-:-:S13]  /*11ea0*/  ISETP.LT.OR P4, PT, R5, 0x1, P0 ;  /* 0x000000010500780c */ /* 0x000fda0000781670 */
[----:B------:R0:W-:Y:S01]  /*11eb0*/  LDGSTS.E.BYPASS.LTC128B.128 [R0+0x7c00], desc[UR36][R2.64+0x180], !P4 ;  /* 0x07c0018002007fae */ /* 0x0001e2000e101d64 */
[----:B-1----:R-:W-:-:S03]  /*11ec0*/  IADD3 R6, P4, R14, R8, RZ ;  /* 0x000000080e067210 */ /* 0x002fc60007f9e0ff */
[----:B------:R-:W0:Y:S02]  /*11ed0*/  SHFL.IDX PT, R14, R24, 0x2, 0x181f ;  /* 0x00581f00180e7f89 */ /* 0x000e2400000e0000 */
[----:B------:R-:W-:Y:S01]  /*11ee0*/  IMAD.X R7, RZ, RZ, R7, P4 ;  /* 0x000000ffff077224 */ /* 0x000fe200020e0607 */
[----:B------:R-:W-:-:S13]  /*11ef0*/  ISETP.LT.OR P4, PT, R5, 0x11, P3 ;  /* 0x000000110500780c */ /* 0x000fda0001f81670 */
[----:B------:R-:W-:Y:S01]  /*11f00*/  LDGSTS.E.BYPASS.LTC128B.128 [R0+0xc00], desc[UR36][R6.64], !P4 ;  /* 0x00c0000006007fae */ /* 0x000fe2000e101d64 */
[----:B------:R-:W-:-:S13]  /*11f10*/  ISETP.LT.OR P4, PT, R5, 0x11, P2 ;  /* 0x000000110500780c */ /* 0x000fda0001781670 */
[----:B------:R-:W-:Y:S01]  /*11f20*/  LDGSTS.E.BYPASS.LTC128B.128 [R0+0x3400], desc[UR36][R6.64+0x80], !P4 ;  /* 0x0340008006007fae */ /* 0x000fe2000e101d64 */
[----:B------:R-:W-:-:S13]  /*11f30*/  ISETP.LT.OR P4, PT, R5, 0x11, P1 ;  /* 0x000000110500780c */ /* 0x000fda0000f81670 */
[----:B------:R-:W-:Y:S01]  /*11f40*/  LDGSTS.E.BYPASS.LTC128B.128 [R0+0x5c00], desc[UR36][R6.64+0x100], !P4 ;  /* 0x05c0010006007fae */ /* 0x000fe2000e101d64 */
[----:B------:R-:W-:-:S13]  /*11f50*/  ISETP.LT.OR P4, PT, R5, 0x11, P0 ;  /* 0x000000110500780c */ /* 0x000fda0000781670 */
[----:B------:R-:W-:Y:S01]  /*11f60*/  LDGSTS.E.BYPASS.LTC128B.128 [R0+0x8400], desc[UR36][R6.64+0x180], !P4 ;  /* 0x0840018006007fae */ /* 0x000fe2000e101d64 */
[----:B0-----:R-:W-:-:S03]  /*11f70*/  IADD3 R2, P4, R14, R8, RZ ;  /* 0x000000080e027210 */ /* 0x001fc60007f9e0ff */
[----:B------:R-:W0:Y:S01]  /*11f80*/  SHFL.IDX PT, R14, R24, 0x3, 0x181f ;  /* 0x00781f00180e7f89 */ /* 0x000e2200000e0000 */
[----:B------:R-:W-:Y:S02]  /*11f90*/  IADD3.X R3, RZ, R9, RZ, P4, !PT ;  /* 0x00000009ff037210 */ /* 0x000fe400027fe4ff */
[C---:B------:R-:W-:Y:S01]  /*11fa0*/  ISETP.LT.OR P4, PT, R5.reuse, 0x21, P3 ;  /* 0x000000210500780c */ /* 0x040fe20001f81670 */
[----:B------:R-:W1:Y:S04]  /*11fb0*/  SHFL.IDX PT, R9, R25, 0x3, 0x181f ;  /* 0x00781f0019097f89 */ /* 0x000e6800000e0000 */
        /* <DEDUP_REMOVED lines=8> */
[----:B0-----:R-:W-:Y:S02]  /*12040*/  IADD3 R2, P4, R14, R8, RZ ;  /* 0x000000080e027210 */ /* 0x001fe40007f9e0ff */
[----:B------:R3:W4:Y:S03]  /*12050*/  SHFL.IDX PT, R14, R24, 0x4, 0x181f ;  /* 0x00981f00180e7f89 */ /* 0x00072600000e0000 */
        /* <DEDUP_REMOVED lines=9> */
.L_x_390:
[C---:B------:R-:W-:Y:S02]  /*120f0*/  ISETP.LT.OR P3, PT, R5.reuse, 0x41, P3 ;  /* 0x000000410500780c */ /* 0x040fe40001f61670 */
[C---:B------:R-:W-:Y:S02]  /*12100*/  ISETP.LT.OR P2, PT, R5.reuse, 0x41, P2 ;  /* 0x000000410500780c */ /* 0x040fe40001741670 */
[C---:B------:R-:W-:Y:S02]  /*12110*/  ISETP.LT.OR P1, PT, R5.reuse, 0x41, P1 ;  /* 0x000000410500780c */ /* 0x040fe40000f21670 */
[----:B0--3--:R-:W-:Y:S02]  /*12120*/  IADD3 R2, P4, R14, R8, RZ ;  /* 0x000000080e027210 */ /* 0x009fe40007f9e0ff */
[----:B------:R-:W-:-:S03]  /*12130*/  ISETP.LT.OR P0, PT, R5, 0x41, P0 ;  /* 0x000000410500780c */ /* 0x000fc60000701670 */
[----:B------:R-:W-:-:S05]  /*12140*/  IMAD.X R3, RZ, RZ, R25, P4 ;  /* 0x000000ffff037224 */ /* 0x000fca00020e0619 */
[----:B------:R-:W-:Y:S01]  /*12150*/  @!PT LDS RZ, [RZ] ;  /* 0x00000000fffff984 */ /* 0x000fe20000000800 */
[----:B------:R-:W-:Y:S01]  /*12160*/  @!PT LDS RZ, [RZ] ;  /* 0x00000000fffff984 */ /* 0x000fe20000000800 */
[----:B------:R-:W-:Y:S01]  /*12170*/  @!PT LDS RZ, [RZ] ;  /* 0x00000000fffff984 */ /* 0x000fe20000000800 */
[----:B------:R0:W-:Y:S04]  /*12180*/  LDGSTS.E.BYPASS.LTC128B.128 [R0+0x2400], desc[UR36][R2.64], !P3 ;  /* 0x0240000002007fae */ /* 0x0001e8000d901d64 */
[----:B------:R0:W-:Y:S04]  /*12190*/  LDGSTS.E.BYPASS.LTC128B.128 [R0+0x4c00], desc[UR36][R2.64+0x80], !P2 ;  /* 0x04c0008002007fae */ /* 0x0001e8000d101d64 */
[----:B------:R0:W-:Y:S04]  /*121a0*/  LDGSTS.E.BYPASS.LTC128B.128 [R0+0x7400], desc[UR36][R2.64+0x100], !P1 ;  /* 0x0740010002007fae */ /* 0x0001e8000c901d64 */
[----:B------:R0:W-:Y:S01]  /*121b0*/  LDGSTS.E.BYPASS.LTC128B.128 [R0+0x9c00], desc[UR36][R2.64+0x180], !P0 ;  /* 0x09c0018002007fae */ /* 0x0001e2000c101d64 */
[----:B------:R-:W-:Y:S01]  /*121c0*/  PLOP3.LUT P0, PT, PT, PT, PT, 0x80, 0x0 ;  /* 0x000000000000781c */ /* 0x000fe20003f0f070 */
[----:B------:R-:W-:-:S12]  /*121d0*/  NOP ;  /* 0x0000000000007918 */ /* 0x000fd80000000000 */
.L_x_288:
        /* <DEDUP_REMOVED lines=10> */
.L_x_289:
[----:B------:R1:W-:Y:S01]  /*12280*/  SYNCS.ARRIVE.TRANS64.A1T0 RZ, [R4+URZ+0x38850], RZ ;  /* 0x038850ff04ff79a7 */ /* 0x0003e2000810003f */
[----:B------:R-:W-:-:S05]  /*12290*/  VIADD R27, R27, 0x1 ;  /* 0x000000011b1b7836 */ /* 0x000fca0000000000 */
[----:B------:R-:W-:-:S04]  /*122a0*/  ISETP.NE.AND P0, PT, R27, 0x2, PT ;  /* 0x000000021b00780c */ /* 0x000fc80003f05270 */
[----:B0-----:R-:W-:Y:S02]  /*122b0*/  SEL R3, RZ, 0x1, P0 ;  /* 0x00000001ff037807 */ /* 0x001fe40000000000 */
[----:B------:R-:W-:Y:S02]  /*122c0*/  SEL R27, R27, RZ, P0 ;  /* 0x000000ff1b1b7207 */ /* 0x000fe40000000000 */
[----:B-1----:R-:W-:-:S07]  /*122d0*/  LOP3.LUT R28, R28, R3, RZ, 0x3c, !PT ;  /* 0x000000031c1c7212 */ /* 0x002fce00078e3cff */
.L_x_244:
[----:B------:R-:W-:Y:S05]  /*122e0*/  BSYNC B7 ;  /* 0x0000000000077941 */ /* 0x000fea0003800000 */
.L_x_242:
[----:B------:R-:W-:-:S13]  /*122f0*/  LOP3.LUT P0, RZ, R23, 0x100, RZ, 0xc0, !PT ;  /* 0x0000010017ff7812 */ /* 0x000fda000780c0ff */
[----:B------:R-:W-:Y:S05]  /*12300*/  @!P0 BRA `(.L_x_290) ;  /* 0x0000000000248947 */ /* 0x000fea0003800000 */
[----:B------:R-:W-:Y:S05]  /*12310*/  WARPSYNC.ALL ;  /* 0x0000000000007948 */ /* 0x000fea0003800000 */
[----:B------:R-:W1:Y:S08]  /*12320*/  S2UR UR5, SR_CgaCtaId ;  /* 0x00000000000579c3 */ /* 0x000e700000008800 */
[----:B------:R-:W-:Y:S06]  /*12330*/  BAR.SYNC.DEFER_BLOCKING 0x5, 0x180 ;  /* 0x0146000000007b1d */ /* 0x000fec0000010000 */
[----:B------:R-:W-:-:S02]  /*12340*/  UMOV UR4, 0x400 ;  /* 0x0000040000047882 */ /* 0x000fc40000000000 */
[----:B-1----:R-:W-:-:S06]  /*12350*/  ULEA UR4, UR5, UR4, 0x18 ;  /* 0x0000000405047291 */ /* 0x002fcc000f8ec03f */
[----:B------:R-:W-:-:S05]  /*12360*/  IMAD.U32 R22, RZ, RZ, UR4 ;  /* 0x00000004ff167e24 */ /* 0x000fca000f8e00ff */
[----:B------:R2:W3:Y:S01]  /*12370*/  LDS.128 R16, [R22+0x388d0] ;  /* 0x0388d00016107984 */ /* 0x0004e20000000c00 */
[----:B------:R-:W-:Y:S06]  /*12380*/  BAR.ARV 0x4, 0x180 ;  /* 0x0106000000007b1d */ /* 0x000fec0000002000 */
[----:B------:R-:W-:Y:S05]  /*12390*/  BRA `(.L_x_291) ;  /* 0x0000000800407947 */ /* 0x000fea0003800000 */
.L_x_290:
[----:B------:R-:W1:Y:S01]  /*123a0*/  S2R R0, SR_TID.X ;  /* 0x0000000000007919 */ /* 0x000e620000002100 */
[----:B------:R-:W-:Y:S01]  /*123b0*/  UMOV UR4, 0xffffffff ;  /* 0xffffffff00047882 */ /* 0x000fe20000000000 */
[----:B-1----:R-:W-:-:S04]  /*123c0*/  LOP3.LUT R8, R0, 0x1f, RZ, 0xc0, !PT ;  /* 0x0000001f00087812 */ /* 0x002fc800078ec0ff */
[----:B------:R-:W-:Y:S01]  /*123d0*/  ISETP.NE.AND P0, PT, R8, 0x1f, PT ;  /* 0x0000001f0800780c */ /* 0x000fe20003f05270 */
[----:B------:R-:W-:-:S12]  /*123e0*/  BRA.DIV UR4, `(.L_x_292) ;  /* 0x0000003a04547947 */ /* 0x000fd8000b800000 */
[----:B------:R-:W-:Y:S01]  /*123f0*/  IMAD.IADD R5, R19, 0x1, R8 ;  /* 0x0000000113057824 */ /* 0x000fe200078e0208 */
[----:B------:R-:W-:-:S04]  /*12400*/  ULDC UR4, c[0x0][0xc3c] ;  /* 0x00030f0000047ab9 */ /* 0x000fc80000000800 */
[----:B------:R-:W-:-:S13]  /*12410*/  ISETP.GE.OR P1, PT, R5, UR4, !P0 ;  /* 0x0000000405007c0c */ /* 0x000fda000c726670 */
[----:B------:R-:W1:Y:S02]  /*12420*/  @!P1 LDC.64 R2, c[0x0][0xc80] ;  /* 0x00032000ff029b82 */ /* 0x000e640000000a00 */
[----:B-1----:R-:W-:-:S06]  /*12430*/  @!P1 IMAD.WIDE R2, R5, 0x4, R2 ;  /* 0x0000000405029825 */ /* 0x002fcc00078e0202 */
[----:B------:R-:W2:Y:S01]  /*12440*/  @!P1 LDG.E R2, desc[UR36][R2.64] ;  /* 0x0000002402029981 */ /* 0x000ea2000c1e1900 */
[----:B0-----:R-:W-:Y:S01]  /*12450*/  IMAD.MOV.U32 R4, RZ, RZ, RZ ;  /* 0x000000ffff047224 */ /* 0x001fe200078e00ff */
[C---:B------:R-:W-:Y:S02]  /*12460*/  ISETP.GE.U32.AND P2, PT, R8.reuse, 0x2, PT ;  /* 0x000000020800780c */ /* 0x040fe40003f46070 */
[C---:B------:R-:W-:Y:S01]  /*12470*/  ISETP.GE.U32.AND P3, PT, R8.reuse, 0x4, PT ;  /* 0x000000040800780c */ /* 0x040fe20003f66070 */
[----:B------:R-:W-:Y:S01]  /*12480*/  SHFL.IDX PT, R0, R16, 0x1, 0x1f ;  /* 0x00201f0010007f89 */ /* 0x000fe200000e0000 */
[C---:B------:R-:W-:Y:S02]  /*12490*/  ISETP.GE.U32.AND P4, PT, R8.reuse, 0x8, PT ;  /* 0x000000080800780c */ /* 0x040fe40003f86070 */
[C---:B------:R-:W-:Y:S01]  /*124a0*/  ISETP.GE.U32.AND P5, PT, R8.reuse, 0x10, PT ;  /* 0x000000100800780c */ /* 0x040fe20003fa6070 */
[----:B--2---:R-:W-:Y:S01]  /*124b0*/  @!P1 IMAD.MOV.U32 R4, RZ, RZ, R2 ;  /* 0x000000ffff049224 */ /* 0x004fe200078e0002 */
[----:B------:R-:W-:-:S04]  /*124c0*/  ISETP.NE.AND P1, PT, R8, RZ, PT ;  /* 0x000000ff0800720c */ /* 0x000fc80003f25270 */
[----:B------:R-:W0:Y:S02]  /*124d0*/  SHFL.UP PT, R14, R4, 0x1, RZ ;  /* 0x04200000040e7989 */ /* 0x000e2400000e00ff */
[----:B0-----:R-:W-:-:S04]  /*124e0*/  SEL R5, R14, RZ, P1 ;  /* 0x000000ff0e057207 */ /* 0x001fc80000800000 */
[----:B------:R-:W-:Y:S02]  /*124f0*/  IADD3 R6, R4, R5, RZ ;  /* 0x0000000504067210 */ /* 0x000fe40007ffe0ff */
[----:B------:R-:W-:Y:S04]  /*12500*/  SHFL.IDX PT, R5, R16, RZ, 0x1f ;  /* 0x00001fff10057589 */ /* 0x000fe800000e0000 */
        /* <DEDUP_REMOVED lines=12> */
[----:B------:R0:W1:Y:S02]  /*125d0*/  SHFL.IDX PT, R14, R6, 0x1f, 0x1f ;  /* 0x03e01f00060e7f89 */ /* 0x00006400000e0000 */
.L_x_400:
[----:B------:R-:W-:Y:S02]  /*125e0*/  ULDC UR4, c[0x0][0xc38] ;  /* 0x00030e0000047ab9 */ /* 0x000fe40000000800 */
[----:B------:R-:W-:-:S04]  /*125f0*/  IMAD.U32 R7, RZ, RZ, UR4 ;  /* 0x00000004ff077e24 */ /* 0x000fc8000f8e00ff */
[----:B-1----:R-:W-:-:S04]  /*12600*/  IMAD R3, R14, R7, RZ ;  /* 0x000000070e037224 */ /* 0x002fc800078e02ff */
[----:B------:R-:W-:-:S05]  /*12610*/  IMAD.IADD R8, R0, 0x1, R3 ;  /* 0x0000000100087824 */ /* 0x000fca00078e0203 */
[----:B------:R-:W-:-:S13]  /*12620*/  ISETP.GT.AND P6, PT, R8, R5, PT ;  /* 0x000000050800720c */ /* 0x000fda0003fc4270 */
[----:B------:R-:W-:Y:S05]  /*12630*/  @P6 BRA `(.L_x_293) ;  /* 0x00000000009c6947 */ /* 0x000fea0003800000 */
.L_x_298:
[----:B------:R-:W1:Y:S01]  /*12640*/  LDC R0, c[0x0][0xc3c] ;  /* 0x00030f00ff007b82 */ /* 0x000e620000000800 */
[----:B------:R-:W-:-:S05]  /*12650*/  VIADD R19, R19, 0x1f ;  /* 0x0000001f13137836 */ /* 0x000fca0000000000 */
[----:B-1----:R-:W-:-:S13]  /*12660*/  ISETP.GE.AND P6, PT, R19, R0, PT ;  /* 0x000000001300720c */ /* 0x002fda0003fc6270 */
[----:B------:R-:W-:Y:S05]  /*12670*/  @P6 BRA `(.L_x_294) ;  /* 0x0000000400446947 */ /* 0x000fea0003800000 */
[----:B------:R-:W1:Y:S01]  /*12680*/  S2R R2, SR_TID.X ;  /* 0x0000000000027919 */ /* 0x000e620000002100 */
[----:B------:R-:W-:Y:S01]  /*12690*/  BSSY B0, `(.L_x_295) ;  /* 0x0000009000007945 */ /* 0x000fe20003800000 */
[----:B------:R-:W-:Y:S01]  /*126a0*/  IMAD.MOV.U32 R4, RZ, RZ, RZ ;  /* 0x000000ffff047224 */ /* 0x000fe200078e00ff */
[----:B-1----:R-:W-:-:S04]  /*126b0*/  LOP3.LUT R2, R2, 0x1f, RZ, 0xc0, !PT ;  /* 0x0000001f02027812 */ /* 0x002fc800078ec0ff */
[----:B------:R-:W-:-:S04]  /*126c0*/  IADD3 R7, R19, R2, RZ ;  /* 0x0000000213077210 */ /* 0x000fc80007ffe0ff */
[----:B------:R-:W-:-:S13]  /*126d0*/  ISETP.GE.OR P6, PT, R7, R0, !P0 ;  /* 0x000000000700720c */ /* 0x000fda00047c6670 */
[----:B------:R-:W-:Y:S05]  /*126e0*/  @P6 BRA `(.L_x_296) ;  /* 0x00000000000c6947 */ /* 0x000fea0003800000 */
[----:B------:R-:W1:Y:S02]  /*126f0*/  LDC.64 R2, c[0x0][0xc80] ;  /* 0x00032000ff027b82 */ /* 0x000e640000000a00 */
[----:B-1----:R-:W-:-:S05]  /*12700*/  IMAD.WIDE R2, R7, 0x4, R2 ;  /* 0x0000000407027825 */ /* 0x002fca00078e0202 */
[----:B------:R1:W5:Y:S02]  /*12710*/  LDG.E R4, desc[UR36][R2.64] ;  /* 0x0000002402047981 */ /* 0x000364000c1e1900 */
.L_x_296:
[----:B------:R-:W-:Y:S05]  /*12720*/  BSYNC B0 ;  /* 0x0000000000007941 */ /* 0x000fea0003800000 */
.L_x_295:
[----:B------:R-:W-:-:S03]  /*12730*/  UMOV UR4, 0xffffffff ;  /* 0xffffffff00047882 */ /* 0x000fc60000000000 */
[----:B------:R-:W-:Y:S05]  /*12740*/  BRA.DIV UR4, `(.L_x_297) ;  /* 0x0000003a04a07947 */ /* 0x000fea000b800000 */
[----:B-----5:R-:W2:Y:S02]  /*12750*/  SHFL.UP PT, R14, R4, 0x1, RZ ;  /* 0x04200000040e7989 */ /* 0x020ea400000e00ff */
[----:B--2---:R-:W-:-:S05]  /*12760*/  SEL R13, R14, RZ, P1 ;  /* 0x000000ff0e0d7207 */ /* 0x004fca0000800000 */
[----:B------:R-:W-:-:S05]  /*12770*/  IMAD.IADD R13, R4, 0x1, R13 ;  /* 0x00000001040d7824 */ /* 0x000fca00078e020d */
[----:B------:R-:W2:Y:S02]  /*12780*/  SHFL.UP PT, R14, R13, 0x2, RZ ;  /* 0x044000000d0e7989 */ /* 0x000ea400000e00ff */
[----:B--2---:R-:W-:-:S05]  /*12790*/  SEL R0, R14, RZ, P2 ;  /* 0x000000ff0e007207 */ /* 0x004fca0001000000 */
[----:B------:R-:W-:-:S05]  /*127a0*/  IMAD.IADD R0, R13, 0x1, R0 ;  /* 0x000000010d007824 */ /* 0x000fca00078e0200 */
[----:B------:R-:W1:Y:S02]  /*127b0*/  SHFL.UP PT, R14, R0, 0x4, RZ ;  /* 0x04800000000e7989 */ /* 0x000e6400000e00ff */
[----:B-1----:R-:W-:-:S05]  /*127c0*/  SEL R3, R14, RZ, P3 ;  /* 0x000000ff0e037207 */ /* 0x002fca0001800000 */
[----:B------:R-:W-:-:S05]  /*127d0*/  IMAD.IADD R2, R0, 0x1, R3 ;  /* 0x0000000100027824 */ /* 0x000fca00078e0203 */
[----:B------:R-:W1:Y:S02]  /*127e0*/  SHFL.UP PT, R14, R2, 0x8, RZ ;  /* 0x05000000020e7989 */ /* 0x000e6400000e00ff */
[----:B-1----:R-:W-:-:S05]  /*127f0*/  SEL R3, R14, RZ, P4 ;  /* 0x000000ff0e037207 */ /* 0x002fca0002000000 */
[----:B------:R-:W-:-:S05]  /*12800*/  IMAD.IADD R3, R2, 0x1, R3 ;  /* 0x0000000102037824 */ /* 0x000fca00078e0203 */
[----:B------:R-:W0:Y:S02]  /*12810*/  SHFL.UP PT, R14, R3, 0x10, RZ ;  /* 0x06000000030e7989 */ /* 0x000e2400000e00ff */
[----:B0-----:R-:W-:-:S05]  /*12820*/  SEL R6, R14, RZ, P5 ;  /* 0x000000ff0e067207 */ /* 0x001fca0002800000 */
[----:B------:R-:W-:-:S05]  /*12830*/  IMAD.IADD R6, R3, 0x1, R6 ;  /* 0x0000000103067824 */ /* 0x000fca00078e0206 */
[----:B------:R0:W1:Y:S02]  /*12840*/  SHFL.IDX PT, R14, R6, 0x1f, 0x1f ;  /* 0x03e01f00060e7f89 */ /* 0x00006400000e0000 */
.L_x_408:
[----:B------:R-:W-:Y:S02]  /*12850*/  ULDC UR4, c[0x0][0xc38] ;  /* 0x00030e0000047ab9 */ /* 0x000fe40000000800 */
[----:B------:R-:W-:-:S04]  /*12860*/  IMAD.U32 R7, RZ, RZ, UR4 ;  /* 0x00000004ff077e24 */ /* 0x000fc8000f8e00ff */
[----:B-1----:R-:W-:-:S05]  /*12870*/  IMAD R3, R14, R7, RZ ;  /* 0x000000070e037224 */ /* 0x002fca00078e02ff */
[----:B------:R-:W-:-:S04]  /*12880*/  IADD3 R8, R3, R8, RZ ;  /* 0x0000000803087210 */ /* 0x000fc80007ffe0ff */
[----:B------:R-:W-:-:S13]  /*12890*/  ISETP.GT.AND P6, PT, R8, R5, PT ;  /* 0x000000050800720c */ /* 0x000fda0003fc4270 */
[----:B------:R-:W-:Y:S05]  /*128a0*/  @!P6 BRA `(.L_x_298) ;  /* 0xfffffffc0064e947 */ /* 0x000fea000383ffff */
.L_x_293:
[----:B------:R-:W-:Y:S01]  /*128b0*/  IMAD.IADD R8, R8, 0x1, -R3 ;  /* 0x0000000108087824 */ /* 0x000fe200078e0a03 */
[----:B------:R-:W-:-:S03]  /*128c0*/  UMOV UR4, 0xffffffff ;  /* 0xffffffff00047882 */ /* 0x000fc60000000000 */
[----:B------:R-:W-:-:S05]  /*128d0*/  IMAD R0, R6, R7, R8 ;  /* 0x0000000706007224 */ /* 0x000fca00078e0208 */
[----:B------:R-:W-:Y:S01]  /*128e0*/  ISETP.GT.AND P6, PT, R0, R5, PT ;  /* 0x000000050000720c */ /* 0x000fe20003fc4270 */
[----:B------:R-:W-:-:S12]  /*128f0*/  BRA.DIV UR4, `(.L_x_299) ;  /* 0x0000003a04f07947 */ /* 0x000fd8000b800000 */
[----:B------:R-:W-:-:S04]  /*12900*/  VOTE.ANY R2, PT, !P6 ;  /* 0x0000000000027806 */ /* 0x000fc800070e0100 */
[----:B------:R-:W1:Y:S02]  /*12910*/  POPC R0, R2 ;  /* 0x0000000200007309 */ /* 0x000e640000000000 */
[----:B-1----:R1:W2:Y:S02]  /*12920*/  SHFL.IDX PT, R4, R4, R0, 0x1f ;  /* 0x00001f0004047589 */ /* 0x0022a400000e0000 */
.L_x_412:
[----:B------:R-:W-:Y:S01]  /*12930*/  ISETP.NE.AND P0, PT, R2, RZ, PT ;  /* 0x000000ff0200720c */ /* 0x000fe20003f05270 */
[----:B------:R-:W-:-:S12]  /*12940*/  IMAD.MOV.U32 R14, RZ, RZ, RZ ;  /* 0x000000ffff0e7224 */ /* 0x000fd800078e00ff */
[----:B------:R-:W-:Y:S05]  /*12950*/  @!P0 BRA `(.L_x_300) ;  /* 0x0000000000108947 */ /* 0x000fea0003800000 */
[----:B------:R-:W-:Y:S01]  /*12960*/  UMOV UR4, 0xffffffff ;  /* 0xffffffff00047882 */ /* 0x000fe20000000000 */
[----:B------:R-:W-:Y:S02]  /*12970*/  VIADD R12, R0, 0xffffffff ;  /* 0xffffffff000c7836 */ /* 0x000fe40000000000 */
[----:B------:R-:W-:Y:S05]  /*12980*/  BRA.DIV UR4, `(.L_x_301) ;  /* 0x0000003e04147947 */ /* 0x000fea000b800000 */
[----:B------:R3:W4:Y:S02]  /*12990*/  SHFL.IDX PT, R14, R6, R12, 0x1f ;  /* 0x00001f0c060e7589 */ /* 0x00072400000e0000 */
.L_x_300:
[----:B0-23--:R-:W-:Y:S01]  /*129a0*/  IABS R6, R4 ;  /* 0x0000000400067213 */ /* 0x00dfe20000000000 */
[----:B----4-:R-:W-:Y:S02]  /*129b0*/  IMAD R16, R14, R7, R8 ;  /* 0x000000070e107224 */ /* 0x010fe400078e0208 */
[----:B------:R-:W-:Y:S01]  /*129c0*/  IMAD.IADD R19, R0, 0x1, R19 ;  /* 0x0000000100137824 */ /* 0x000fe200078e0213 */
[----:B------:R-:W0:Y:S08]  /*129d0*/  I2F.RP R9, R6 ;  /* 0x0000000600097306 */ /* 0x000e300000209400 */
[----:B0-----:R-:W0:Y:S02]  /*129e0*/  MUFU.RCP R9, R9 ;  /* 0x0000000900097308 */ /* 0x001e240000001000 */
[----:B0-----:R-:W-:-:S06]  /*129f0*/  VIADD R2, R9, 0xffffffe ;  /* 0x0ffffffe09027836 */ /* 0x001fcc0000000000 */
[----:B------:R0:W2:Y:S02]  /*12a00*/  F2I.FTZ.U32.TRUNC.NTZ R3, R2 ;  /* 0x0000000200037305 */ /* 0x0000a4000021f000 */
[----:B0-----:R-:W-:Y:S02]  /*12a10*/  IMAD.MOV.U32 R2, RZ, RZ, RZ ;  /* 0x000000ffff027224 */ /* 0x001fe400078e00ff */
[----:B--2---:R-:W-:-:S04]  /*12a20*/  IMAD.MOV R7, RZ, RZ, -R3 ;  /* 0x000000ffff077224 */ /* 0x004fc800078e0a03 */
[----:B------:R-:W-:-:S04]  /*12a30*/  IMAD R7, R7, R6, RZ ;  /* 0x0000000607077224 */ /* 0x000fc800078e02ff */
[----:B------:R-:W-:-:S04]  /*12a40*/  IMAD.HI.U32 R3, R3, R7, R2 ;  /* 0x0000000703037227 */ /* 0x000fc800078e0002 */
[----:B------:R-:W-:Y:S01]  /*12a50*/  IMAD.IADD R7, R5, 0x1, -R16 ;  /* 0x0000000105077824 */ /* 0x000fe200078e0a10 */
[----:B------:R-:W-:-:S04]  /*12a60*/  IABS R5, R4 ;  /* 0x0000000400057213 */ /* 0x000fc80000000000 */
[----:B------:R-:W-:Y:S02]  /*12a70*/  IABS R2, R7 ;  /* 0x0000000700027213 */ /* 0x000fe40000000000 */
[----:B------:R-:W-:-:S03]  /*12a80*/  IADD3 R5, RZ, -R5, RZ ;  /* 0x80000005ff057210 */ /* 0x000fc60007ffe0ff */
[----:B------:R-:W-:-:S04]  /*12a90*/  IMAD.HI.U32 R3, R3, R2, RZ ;  /* 0x0000000203037227 */ /* 0x000fc800078e00ff */
[----:B------:R-:W-:Y:S01]  /*12aa0*/  IMAD R5, R3, R5, R2 ;  /* 0x0000000503057224 */ /* 0x000fe200078e0202 */
[----:B------:R-:W-:-:S04]  /*12ab0*/  LOP3.LUT R2, R7, R4, RZ, 0x3c, !PT ;  /* 0x0000000407027212 */ /* 0x000fc800078e3cff */
[----:B------:R-:W-:Y:S02]  /*12ac0*/  ISETP.GT.U32.AND P1, PT, R6, R5, PT ;  /* 0x000000050600720c */ /* 0x000fe40003f24070 */
[----:B------:R-:W-:-:S11]  /*12ad0*/  ISETP.GE.AND P2, PT, R2, RZ, PT ;  /* 0x000000ff0200720c */ /* 0x000fd60003f46270 */
[----:B------:R-:W-:Y:S02]  /*12ae0*/  @!P1 IMAD.IADD R5, R5, 0x1, -R6 ;  /* 0x0000000105059824 */ /* 0x000fe400078e0a06 */
[----:B------:R-:W-:Y:S01]  /*12af0*/  @!P1 VIADD R3, R3, 0x1 ;  /* 0x0000000103039836 */ /* 0x000fe20000000000 */
[----:B------:R-:W-:Y:S02]  /*12b00*/  ISETP.NE.AND P1, PT, R4, RZ, PT ;  /* 0x000000ff0400720c */ /* 0x000fe40003f25270 */
[----:B------:R-:W-:-:S13]  /*12b10*/  ISETP.GE.U32.AND P0, PT, R5, R6, PT ;  /* 0x000000060500720c */ /* 0x000fda0003f06070 */
[----:B------:R-:W-:-:S04]  /*12b20*/  @P0 VIADD R3, R3, 0x1 ;  /* 0x0000000103030836 */ /* 0x000fc80000000000 */
[----:B------:R-:W-:Y:S01]  /*12b30*/  @!P2 IMAD.MOV R3, RZ, RZ, -R3 ;  /* 0x000000ffff03a224 */ /* 0x000fe200078e0a03 */
[----:B------:R-:W-:-:S05]  /*12b40*/  @!P1 LOP3.LUT R3, RZ, R4, RZ, 0x33, !PT ;  /* 0x00000004ff039212 */ /* 0x000fca00078e33ff */
[--C-:B------:R-:W-:Y:S02]  /*12b50*/  IMAD.MOV R17, RZ, RZ, -R3.reuse ;  /* 0x000000ffff117224 */ /* 0x100fe400078e0a03 */
[----:B------:R-:W-:Y:S02]  /*12b60*/  IMAD.MOV.U32 R18, RZ, RZ, R3 ;  /* 0x000000ffff127224 */ /* 0x000fe400078e0003 */
[----:B------:R-:W-:Y:S01]  /*12b70*/  IMAD R17, R4, R17, R7 ;  /* 0x0000001104117224 */ /* 0x000fe200078e0207 */
[----:B------:R-:W-:Y:S06]  /*12b80*/  BRA `(.L_x_302) ;  /* 0x00000000001c7947 */ /* 0x000fec0003800000 */
.L_x_294:
[----:B------:R-:W-:Y:S01]  /*12b90*/  UMOV UR4, URZ ;  /* 0x0000003f00047c82 */ /* 0x000fe20008000000 */
[----:B------:R-:W-:Y:S01]  /*12ba0*/  UMOV UR5, URZ ;  /* 0x0000003f00057c82 */ /* 0x000fe20008000000 */
[----:B------:R-:W-:Y:S01]  /*12bb0*/  ULDC UR6, c[0x0][0xc3c] ;  /* 0x00030f0000067ab9 */ /* 0x000fe20000000800 */
[----:B------:R-:W-:Y:S01]  /*12bc0*/  MOV R16, R5 ;  /* 0x0000000500107202 */ /* 0x000fe20000000f00 */
[----:B------:R-:W-:Y:S02]  /*12bd0*/  IMAD.U32 R17, RZ, RZ, UR4 ;  /* 0x00000004ff117e24 */ /* 0x000fe4000f8e00ff */
[----:B------:R-:W-:Y:S02]  /*12be0*/  IMAD.U32 R18, RZ, RZ, UR5 ;  /* 0x00000005ff127e24 */ /* 0x000fe4000f8e00ff */
[----:B------:R-:W-:-:S07]  /*12bf0*/  IMAD.U32 R19, RZ, RZ, UR6 ;  /* 0x00000006ff137e24 */ /* 0x000fce000f8e00ff */
.L_x_302:
[----:B-1----:R-:W1:Y:S01]  /*12c00*/  S2R R0, SR_TID.X ;  /* 0x0000000000007919 */ /* 0x002e620000002100 */
[----:B------:R-:W-:Y:S05]  /*12c10*/  WARPSYNC.ALL ;  /* 0x0000000000007948 */ /* 0x000fea0003800000 */
[----:B------:R-:W-:Y:S01]  /*12c20*/  BAR.SYNC.DEFER_BLOCKING 0x4, 0x180 ;  /* 0x0106000000007b1d */ /* 0x000fe20000010000 */
[----:B-1----:R-:W-:-:S04]  /*12c30*/  LOP3.LUT R0, R0, 0x1f, RZ, 0xc0, !PT ;  /* 0x0000001f00007812 */ /* 0x002fc800078ec0ff */
[----:B------:R-:W-:-:S13]  /*12c40*/  ISETP.NE.AND P0, PT, R0, RZ, PT ;  /* 0x000000ff0000720c */ /* 0x000fda0003f05270 */
[----:B------:R-:W1:Y:S01]  /*12c50*/  @!P0 S2R R3, SR_CgaCtaId ;  /* 0x0000000000038919 */ /* 0x000e620000008800 */
[----:B------:R-:W-:-:S04]  /*12c60*/  @!P0 MOV R0, 0x400 ;  /* 0x0000040000008802 */ /* 0x000fc80000000f00 */
[----:B-1----:R-:W-:-:S05]  /*12c70*/  @!P0 LEA R22, R3, R0, 0x18 ;  /* 0x0000000003168211 */ /* 0x002fca00078ec0ff */
[----:B------:R1:W-:Y:S01]  /*12c80*/  @!P0 STS.128 [R22+0x388d0], R16 ;  /* 0x0388d01016008388 */ /* 0x0003e20000000c00 */
[----:B------:R-:W-:Y:S06]  /*12c90*/  BAR.ARV 0x5, 0x180 ;  /* 0x0146000000007b1d */ /* 0x000fec0000002000 */
.L_x_291:
[----:B------:R-:W-:Y:S02]  /*12ca0*/  ULDC UR4, c[0x0][0xc3c] ;  /* 0x00030f0000047ab9 */ /* 0x000fe40000000800 */
[----:B---3--:R-:W-:-:S13]  /*12cb0*/  ISETP.GE.AND P0, PT, R19, UR4, PT ;  /* 0x0000000413007c0c */ /* 0x008fda000bf06270 */
[----:B------:R-:W-:Y:S05]  /*12cc0*/  @!P0 BRA `(.L_x_303) ;  /* 0xffffffb800588947 */ /* 0x000fea000383ffff */
[----:B------:R-:W-:Y:S05]  /*12cd0*/  BSYNC B8 ;  /* 0x0000000000087941 */ /* 0x000fea0003800000 */
.L_x_238:
[----:B0-----:R-:W3:Y:S01]  /*12ce0*/  LDL.LU R0, [R1+0x1c] ;  /* 0x00001c0001007983 */ /* 0x001ee20000300800 */
[----:B------:R-:W-:Y:S01]  /*12cf0*/  BSSY B0, `(.L_x_304) ;  /* 0x000000b000007945 */ /* 0x000fe20003800000 */
[----:B------:R-:W0:Y:S01]  /*12d00*/  S2R R5, SR_CgaCtaId ;  /* 0x0000000000057919 */ /* 0x000e220000008800 */
[----:B---3--:R-:W-:-:S05]  /*12d10*/  VIADD R0, R0, 0x1 ;  /* 0x0000000100007836 */ /* 0x008fca0000000000 */
[----:B------:R-:W-:-:S04]  /*12d20*/  LEA.HI R2, R0, R0, RZ, 0x1 ;  /* 0x0000000000027211 */ /* 0x000fc800078f08ff */
[----:B------:R-:W-:Y:S02]  /*12d30*/  LOP3.LUT R3, R2, 0xfffffffe, RZ, 0xc0, !PT ;  /* 0xfffffffe02037812 */ /* 0x000fe400078ec0ff */
[----:B------:R-:W-:-:S03]  /*12d40*/  MOV R2, 0x400 ;  /* 0x0000040000027802 */ /* 0x000fc60000000f00 */
[----:B------:R-:W-:Y:S01]  /*12d50*/  IMAD.IADD R0, R0, 0x1, -R3 ;  /* 0x0000000100007824 */ /* 0x000fe200078e0a03 */
[----:B0-----:R-:W-:-:S04]  /*12d60*/  LEA R4, R5, R2, 0x18 ;  /* 0x0000000205047211 */ /* 0x001fc800078ec0ff */
[----:B------:R-:W-:-:S04]  /*12d70*/  SHF.L.U32 R0, R0, 0x1f, RZ ;  /* 0x0000001f00007819 */ /* 0x000fc800000006ff */
[----:B------:R-:W0:Y:S02]  /*12d80*/  SYNCS.PHASECHK.TRANS64.TRYWAIT P0, [R4+URZ+0x38820], R0 ;  /* 0x03882000040075a7 */ /* 0x000e24000800017f */
[----:B0-----:R-:W-:Y:S05]  /*12d90*/  @!P0 BRA `(.L_x_305) ;  /* 0x0000003800348947 */ /* 0x001fea0003800000 */
.L_x_415:
[----:B------:R-:W-:Y:S05]  /*12da0*/  BSYNC B0 ;  /* 0x0000000000007941 */ /* 0x000fea0003800000 */
.L_x_304:
[----:B------:R-:W-:-:S03]  /*12db0*/  UMOV UR4, 0xffffffff ;  /* 0xffffffff00047882 */ /* 0x000fc60000000000 */
[----:B------:R-:W-:Y:S05]  /*12dc0*/  BRA.DIV UR4, `(.L_x_306) ;  /* 0x0000003a043c7947 */ /* 0x000fea000b800000 */
[----:B0-----:R-:W0:Y:S02]  /*12dd0*/  S2R R0, SR_TID.X ;  /* 0x0000000000007919 */ /* 0x001e240000002100 */
[----:B0-----:R-:W-:-:S04]  /*12de0*/  SHF.R.U32.HI R0, RZ, 0x5, R0 ;  /* 0x00000005ff007819 */ /* 0x001fc80000011600 */
[----:B------:R-:W-:-:S05]  /*12df0*/  LOP3.LUT R0, R0, 0x3, RZ, 0xc0, !PT ;  /* 0x0000000300007812 */ /* 0x000fca00078ec0ff */
[----:B------:R0:W3:Y:S02]  /*12e00*/  SHFL.IDX PT, R14, R0, RZ, 0x1f ;  /* 0x00001fff000e7589 */ /* 0x0000e400000e0000 */
.L_x_418:
[----:B---3--:R-:W-:Y:S01]  /*12e10*/  ISETP.NE.AND P0, PT, R14, RZ, PT ;  /* 0x000000ff0e00720c */ /* 0x008fe20003f05270 */
[----:B------:R-:W-:-:S12]  /*12e20*/  BSSY B0, `(.L_x_307) ;  /* 0x0000026000007945 */ /* 0x000fd80003800000 */
[----:B------:R-:W-:Y:S05]  /*12e30*/  @P0 BRA `(.L_x_308) ;  /* 0x0000000000900947 */ /* 0x000fea0003800000 */
[----:B------:R-:W-:-:S03]  /*12e40*/  UMOV UR4, 0xffffffff ;  /* 0xffffffff00047882 */ /* 0x000fc60000000000 */
[----:B------:R-:W-:Y:S05]  /*12e50*/  BRA.DIV UR4, `(.L_x_309) ;  /* 0x0000003a044c7947 */ /* 0x000fea000b800000 */
[----:B------:R-:W-:-:S13]  /*12e60*/  ELECT P6, URZ, PT ;  /* 0x00000000003f782f */ /* 0x000fda00038c0000 */
.L_x_421:
[----:B------:R-:W-:Y:S05]  /*12e70*/  @!P6 BRA `(.L_x_308) ;  /* 0x000000000080e947 */ /* 0x000fea0003800000 */
[----:B0-----:R-:W3:Y:S02]  /*12e80*/  LDL R0, [R1+0x24] ;  /* 0x0000240001007983 */ /* 0x001ee40000100800 */
[----:B---3--:R-:W-:-:S13]  /*12e90*/  R2UR UR4, R0 ;  /* 0x00000000000472ca */ /* 0x008fda00000e0000 */
[----:B------:R-:W-:-:S06]  /*12ea0*/  ULOP3.LUT UR4, UR4, 0x2, URZ, 0xfc, !UPT ;  /* 0x0000000204047892 */ /* 0x000fcc000f8efc3f */
[----:B------:R-:W-:-:S05]  /*12eb0*/  IMAD.U32 R0, RZ, RZ, UR4 ;  /* 0x00000004ff007e24 */ /* 0x000fca000f8e00ff */
[----:B------:R-:W-:-:S13]  /*12ec0*/  ISETP.NE.AND P0, PT, R0, 0x3, PT ;  /* 0x000000030000780c */ /* 0x000fda0003f05270 */
[----:B------:R-:W-:Y:S05]  /*12ed0*/  @!P0 BRA `(.L_x_310) ;  /* 0x0000000000048947 */ /* 0x000fea0003800000 */
[----:B------:R-:W-:Y:S01]  /*12ee0*/  BPT.TRAP 0x1 ;  /* 0x000000040000795c */ /* 0x000fe20000300000 */
.L_x_310:
[C---:B------:R-:W-:Y:S01]  /*12ef0*/  IMAD R5, R27.reuse, 0x8, R4 ;  /* 0x000000081b057824 */ /* 0x040fe200078e0204 */
[----:B------:R-:W-:Y:S02]  /*12f00*/  SHF.L.U32 R0, R28, 0x1f, RZ ;  /* 0x0000001f1c007819 */ /* 0x000fe400000006ff */
[----:B------:R-:W-:Y:S02]  /*12f10*/  IADD3 R27, R27, 0x1, RZ ;  /* 0x000000011b1b7810 */ /* 0x000fe40007ffe0ff */
[----:B------:R-:W0:Y:S02]  /*12f20*/  SYNCS.PHASECHK.TRANS64.TRYWAIT P1, [R5+URZ+0x38840], R0 ;  /* 0x03884000050075a7 */ /* 0x000e24000802017f */
[----:B------:R-:W-:-:S04]  /*12f30*/  ISETP.NE.AND P2, PT, R27, 0x2, PT ;  /* 0x000000021b00780c */ /* 0x000fc80003f45270 */
[----:B------:R-:W-:Y:S01]  /*12f40*/  SEL R3, RZ, 0x1, P2 ;  /* 0x00000001ff037807 */ /* 0x000fe20001000000 */
[----:B0-----:R-:W-:Y:S08]  /*12f50*/  @!P1 BRA `(.L_x_311) ;  /* 0x00000038002c9947 */ /* 0x001ff00003800000 */
.L_x_422:
[----:B------:R-:W-:Y:S02]  /*12f60*/  SEL R27, R27, RZ, P2 ;  /* 0x000000ff1b1b7207 */ /* 0x000fe40001000000 */
[----:B------:R-:W-:Y:S01]  /*12f70*/  LOP3.LUT R2, R28, R3, RZ, 0x3c, !PT ;  /* 0x000000031c027212 */ /* 0x000fe200078e3cff */
[----:B------:R-:W-:Y:S06]  /*12f80*/  @!P0 BRA `(.L_x_312) ;  /* 0x0000000000048947 */ /* 0x000fec0003800000 */
[----:B------:R-:W-:Y:S01]  /*12f90*/  BPT.TRAP 0x1 ;  /* 0x000000040000795c */ /* 0x000fe20000300000 */
.L_x_312:
[----:B------:R-:W-:Y:S01]  /*12fa0*/  IMAD R27, R27, 0x8, R4 ;  /* 0x000000081b1b7824 */ /* 0x000fe200078e0204 */
[----:B------:R-:W-:-:S04]  /*12fb0*/  SHF.L.U32 R2, R2, 0x1f, RZ ;  /* 0x0000001f02027819 */ /* 0x000fc800000006ff */
[----:B------:R-:W3:Y:S02]  /*12fc0*/  SYNCS.PHASECHK.TRANS64.TRYWAIT P1, [R27+URZ+0x38840], R2 ;  /* 0x038840021b0075a7 */ /* 0x000ee4000802017f */
[----:B---3--:R-:W-:Y:S05]  /*12fd0*/  @!P1 BRA `(.L_x_313) ;  /* 0x0000003800209947 */ /* 0x008fea0003800000 */
.L_x_423:
[----:B------:R-:W-:Y:S05]  /*12fe0*/  @!P0 BRA `(.L_x_314) ;  /* 0x0000000000048947 */ /* 0x000fea0003800000 */
[----:B------:R-:W-:Y:S01]  /*12ff0*/  BPT.TRAP 0x1 ;  /* 0x000000040000795c */ /* 0x000fe20000300000 */
.L_x_314:
[----:B------:R-:W4:Y:S02]  /*13000*/  SYNCS.PHASECHK.TRANS64.TRYWAIT P1, [R5+URZ+0x38860], R0 ;  /* 0x03886000050075a7 */ /* 0x000f24000802017f */
[----:B----4-:R-:W-:Y:S05]  /*13010*/  @!P1 BRA `(.L_x_315) ;  /* 0x0000003800249947 */ /* 0x010fea0003800000 */
.L_x_424:
[----:B------:R-:W-:Y:S05]  /*13020*/  @!P0 BRA `(.L_x_316) ;  /* 0x0000000000048947 */ /* 0x000fea0003800000 */
[----:B------:R-:W-:Y:S01]  /*13030*/  BPT.TRAP 0x1 ;  /* 0x000000040000795c */ /* 0x000fe20000300000 */
.L_x_316:
[----:B------:R0:W0:Y:S02]  /*13040*/  SYNCS.PHASECHK.TRANS64.TRYWAIT P0, [R27+URZ+0x38860], R2 ;  /* 0x038860021b0075a7 */ /* 0x000024000800017f */
[----:B0-----:R-:W-:Y:S05]  /*13050*/  @!P0 NANOSLEEP.SYNCS 0x989680 ;  /* 0x009896800000895d */ /* 0x001fea0003900000 */
[----:B------:R-:W0:Y:S02]  /*13060*/  @!P0 SYNCS.PHASECHK.TRANS64 P0, [R27+URZ+0x38860], R2 ;  /* 0x038860021b0085a7 */ /* 0x000e24000800007f */
[----:B0-----:R-:W-:Y:S05]  /*13070*/  @!P0 BRA `(.L_x_316) ;  /* 0xfffffffc00f08947 */ /* 0x001fea000383ffff */
.L_x_308:
[----:B------:R-:W-:Y:S05]  /*13080*/  BSYNC B0 ;  /* 0x0000000000007941 */ /* 0x000fea0003800000 */
.L_x_307:
[----:B------:R-:W-:Y:S05]  /*13090*/  EXIT ;  /* 0x000000000000794d */ /* 0x000fea0003800000 */
.L_x_186:
[----:B0-----:R-:W-:-:S04]  /*130a0*/  IMAD.U32 R3, RZ, RZ, UR40 ;  /* 0x00000028ff037e24 */ /* 0x001fc8000f8e00ff */
[----:B------:R0:W1:Y:S03]  /*130b0*/  SYNCS.PHASECHK.TRANS64.TRYWAIT P1, [R3+URZ+0x38800], R0 ;  /* 0x03880000030075a7 */ /* 0x000066000802017f */
[----:B-1----:R-:W-:Y:S05]  /*130c0*/  @!P1 NANOSLEEP.SYNCS 0x989680 ;  /* 0x009896800000995d */ /* 0x002fea0003900000 */
[----:B------:R-:W1:Y:S02]  /*130d0*/  @!P1 SYNCS.PHASECHK.TRANS64 P1, [R3+URZ+0x38800], R0 ;  /* 0x03880000030095a7 */ /* 0x000e64000802007f */
[----:B-1----:R-:W-:Y:S05]  /*130e0*/  @!P1 BRA `(.L_x_186) ;  /* 0xfffffffc00ec9947 */ /* 0x002fea000383ffff */
[----:B------:R-:W-:Y:S05]  /*130f0*/  BRA `(.L_x_317) ;  /* 0xfffffee400e47947 */ /* 0x000fea000383ffff */
.L_x_190:
[----:B-1----:R1:W2:Y:S02]  /*13100*/  SYNCS.PHASECHK.TRANS64.TRYWAIT P1, [R0+URZ+0x38830], R3 ;  /* 0x03883003000075a7 */ /* 0x0022a4000802017f */
[----:B--2---:R-:W-:Y:S05]  /*13110*/  @!P1 NANOSLEEP.SYNCS 0x989680 ;  /* 0x009896800000995d */ /* 0x004fea0003900000 */
[----:B------:R-:W2:Y:S02]  /*13120*/  @!P1 SYNCS.PHASECHK.TRANS64 P1, [R0+URZ+0x38830], R3 ;  /* 0x03883003000095a7 */ /* 0x000ea4000802007f */
[----:B--2---:R-:W-:Y:S05]  /*13130*/  @!P1 BRA `(.L_x_190) ;  /* 0xfffffffc00f09947 */ /* 0x004fea000383ffff */
[----:B------:R-:W-:Y:S05]  /*13140*/  BRA `(.L_x_189) ;  /* 0xfffffee800087947 */ /* 0x000fea000383ffff */
.L_x_196:
[----:B-1----:R-:W-:-:S04]  /*13150*/  IMAD.U32 R4, RZ, RZ, UR60 ;  /* 0x0000003cff047e24 */ /* 0x002fc8000f8e00ff */
[----:B------:R1:W2:Y:S03]  /*13160*/  SYNCS.PHASECHK.TRANS64.TRYWAIT P1, [R4+URZ+0x38830], R3 ;  /* 0x03883003040075a7 */ /* 0x0002a6000802017f */
[----:B--2---:R-:W-:Y:S05]  /*13170*/  @!P1 NANOSLEEP.SYNCS 0x989680 ;  /* 0x009896800000995d */ /* 0x004fea0003900000 */
[----:B------:R-:W2:Y:S02]  /*13180*/  @!P1 SYNCS.PHASECHK.TRANS64 P1, [R4+URZ+0x38830], R3 ;  /* 0x03883003040095a7 */ /* 0x000ea4000802007f */
[----:B--2---:R-:W-:Y:S05]  /*13190*/  @!P1 BRA `(.L_x_196) ;  /* 0xfffffffc00ec9947 */ /* 0x004fea000383ffff */
[----:B------:R-:W-:Y:S05]  /*131a0*/  BRA `(.L_x_195) ;  /* 0xffffff2800987947 */ /* 0x000fea000383ffff */
.L_x_200:
[----:B---3--:R-:W-:-:S04]  /*131b0*/  IMAD.U32 R2, RZ, RZ, UR4 ;  /* 0x00000004ff027e24 */ /* 0x008fc8000f8e00ff */
[----:B------:R3:W4:Y:S03]  /*131c0*/  SYNCS.PHASECHK.TRANS64.TRYWAIT P1, [R2+URZ+0x38850], R0 ;  /* 0x03885000020075a7 */ /* 0x000726000802017f */
[----:B----4-:R-:W-:Y:S05]  /*131d0*/  @!P1 NANOSLEEP.SYNCS 0x989680 ;  /* 0x009896800000995d */ /* 0x010fea0003900000 */
[----:B------:R-:W4:Y:S02]  /*131e0*/  @!P1 SYNCS.PHASECHK.TRANS64 P1, [R2+URZ+0x38850], R0 ;  /* 0x03885000020095a7 */ /* 0x000f24000802007f */
[----:B----4-:R-:W-:Y:S05]  /*131f0*/  @!P1 BRA `(.L_x_200) ;  /* 0xfffffffc00ec9947 */ /* 0x010fea000383ffff */
[----:B------:R-:W-:Y:S05]  /*13200*/  BRA `(.L_x_199) ;  /* 0xffffff5000e47947 */ /* 0x000fea000383ffff */
.L_x_207:
[----:B-1----:R-:W-:-:S04]  /*13210*/  IMAD.U32 R7, RZ, RZ, UR7 ;  /* 0x00000007ff077e24 */ /* 0x002fc8000f8e00ff */
[----:B------:R1:W2:Y:S03]  /*13220*/  SYNCS.PHASECHK.TRANS64.TRYWAIT P1, [R7+URZ+0x38850], R0 ;  /* 0x03885000070075a7 */ /* 0x0002a6000802017f */
[----:B--2---:R-:W-:Y:S05]  /*13230*/  @!P1 NANOSLEEP.SYNCS 0x989680 ;  /* 0x009896800000995d */ /* 0x004fea0003900000 */
[----:B------:R-:W2:Y:S02]  /*13240*/  @!P1 SYNCS.PHASECHK.TRANS64 P1, [R7+URZ+0x38850], R0 ;  /* 0x03885000070095a7 */ /* 0x000ea4000802007f */
[----:B--2---:R-:W-:Y:S05]  /*13250*/  @!P1 BRA `(.L_x_207) ;  /* 0xfffffffc00ec9947 */ /* 0x004fea000383ffff */
[----:B------:R-:W-:Y:S05]  /*13260*/  BRA `(.L_x_206) ;  /* 0xffffff6c00007947 */ /* 0x000fea000383ffff */
.L_x_250:
[----:B------:R-:W-:Y:S01]  /*13270*/  SHF.R.U32.HI R8, RZ, 0x5, R21 ;  /* 0x00000005ff087819 */ /* 0x000fe20000011615 */
[----:B------:R-:W-:Y:S01]  /*13280*/  BSSY B0, `(.L_x_318) ;  /* 0x0000009000007945 */ /* 0x000fe20003800000 */
[----:B------:R-:W-:Y:S01]  /*13290*/  IMAD.MOV.U32 R12, RZ, RZ, RZ ;  /* 0x000000ffff0c7224 */ /* 0x000fe200078e00ff */
[----:B------:R-:W-:Y:S01]  /*132a0*/  MOV R11, 0x1f ;  /* 0x0000001f000b7802 */ /* 0x000fe20000000f00 */
[----:B------:R-:W-:Y:S01]  /*132b0*/  IMAD.MOV.U32 R15, RZ, RZ, -0x1 ;  /* 0xffffffffff0f7424 */ /* 0x000fe200078e00ff */
[----:B------:R-:W-:-:S05]  /*132c0*/  LOP3.LUT R8, R8, 0x3, RZ, 0xc0, !PT ;  /* 0x0000000308087812 */ /* 0x000fca00078ec0ff */
[----:B------:R-:W-:-:S07]  /*132d0*/  IMAD.MOV.U32 R13, RZ, RZ, R8 ;  /* 0x000000ffff0d7224 */ /* 0x000fce00078e0008 */
[----:B-----5:R-:W-:Y:S05]  /*132e0*/  WARPSYNC.COLLECTIVE R15, `(.L_x_319) ;  /* 0x000000000f087348 */ /* 0x020fea0003c00000 */
[----:B------:R0:W1:Y:S02]  /*132f0*/  SHFL.IDX P6, R14, R13, R12, R11 ;  /* 0x0000000c0d0e7389 */ /* 0x00006400000c000b */
[----:B01---5:R-:W-:Y:S01]  /*13300*/  ENDCOLLECTIVE ;  /* 0x000000000000791b */ /* 0x023fe20003800000 */
.L_x_319:
[----:B------:R-:W-:Y:S05]  /*13310*/  BSYNC B0 ;  /* 0x0000000000007941 */ /* 0x000fea0003800000 */
.L_x_318:
[----:B------:R-:W-:Y:S05]  /*13320*/  BRA `(.L_x_320) ;  /* 0xffffffc0000c7947 */ /* 0x000fea000383ffff */
.L_x_253:
[----:B0-----:R0:W1:Y:S02]  /*13330*/  SYNCS.PHASECHK.TRANS64.TRYWAIT P0, [R5+URZ+0x38840], R2 ;  /* 0x03884002050075a7 */ /* 0x001064000800017f */
[----:B-1----:R-:W-:Y:S05]  /*13340*/  @!P0 NANOSLEEP.SYNCS 0x989680 ;  /* 0x009896800000895d */ /* 0x002fea0003900000 */
[----:B------:R-:W1:Y:S02]  /*13350*/  @!P0 SYNCS.PHASECHK.TRANS64 P0, [R5+URZ+0x38840], R2 ;  /* 0x03884002050085a7 */ /* 0x000e64000800007f */
[----:B-1----:R-:W-:Y:S05]  /*13360*/  @!P0 BRA `(.L_x_253) ;  /* 0xfffffffc00f08947 */ /* 0x002fea000383ffff */
[----:B------:R-:W-:Y:S05]  /*13370*/  BRA `(.L_x_321) ;  /* 0xffffffc000807947 */ /* 0x000fea000383ffff */
.L_x_254:
[----:B------:R-:W-:Y:S01]  /*13380*/  BSSY B0, `(.L_x_322) ;  /* 0x0000008000007945 */ /* 0x000fe20003800000 */
[----:B------:R-:W-:Y:S02]  /*13390*/  IMAD.MOV.U32 R13, RZ, RZ, R6 ;  /* 0x000000ffff0d7224 */ /* 0x000fe400078e0006 */
[----:B------:R-:W-:Y:S02]  /*133a0*/  IMAD.MOV.U32 R12, RZ, RZ, RZ ;  /* 0x000000ffff0c7224 */ /* 0x000fe400078e00ff */
[----:B------:R-:W-:Y:S02]  /*133b0*/  IMAD.MOV.U32 R11, RZ, RZ, 0x181f ;  /* 0x0000181fff0b7424 */ /* 0x000fe400078e00ff */
[----:B------:R-:W-:-:S07]  /*133c0*/  IMAD.MOV.U32 R15, RZ, RZ, -0x1 ;  /* 0xffffffffff0f7424 */ /* 0x000fce00078e00ff */
[----:B------:R-:W-:Y:S05]  /*133d0*/  WARPSYNC.COLLECTIVE R15, `(.L_x_323) ;  /* 0x000000000f087348 */ /* 0x000fea0003c00000 */
[----:B------:R0:W1:Y:S02]  /*133e0*/  SHFL.IDX P6, R14, R13, R12, R11 ;  /* 0x0000000c0d0e7389 */ /* 0x00006400000c000b */
[----:B01----:R-:W-:Y:S01]  /*133f0*/  ENDCOLLECTIVE ;  /* 0x000000000000791b */ /* 0x003fe20003800000 */
.L_x_323:
[----:B------:R-:W-:Y:S05]  /*13400*/  BSYNC B0 ;  /* 0x0000000000007941 */ /* 0x000fea0003800000 */
.L_x_322:
[----:B------:R-:W-:Y:S01]  /*13410*/  IMAD.MOV.U32 R13, RZ, RZ, R0 ;  /* 0x000000ffff0d7224 */ /* 0x000fe200078e0000 */
[----:B------:R-:W-:Y:S01]  /*13420*/  MOV R12, RZ ;  /* 0x000000ff000c7202 */ /* 0x000fe20000000f00 */
[----:B------:R-:W-:Y:S01]  /*13430*/  IMAD.MOV.U32 R11, RZ, RZ, 0x181f ;  /* 0x0000181fff0b7424 */ /* 0x000fe200078e00ff */
[C---:B------:R-:W-:Y:S01]  /*13440*/  LOP3.LUT P5, RZ, R23.reuse, 0x10, RZ, 0xc0, !PT ;  /* 0x0000001017ff7812 */ /* 0x040fe200078ac0ff */
[----:B------:R-:W-:Y:S01]  /*13450*/  IMAD.MOV.U32 R15, RZ, RZ, -0x1 ;  /* 0xffffffffff0f7424 */ /* 0x000fe200078e00ff */
[C---:B------:R-:W-:Y:S01]  /*13460*/  LOP3.LUT P4, RZ, R23.reuse, 0x8, RZ, 0xc0, !PT ;  /* 0x0000000817ff7812 */ /* 0x040fe2000788c0ff */
[----:B------:R-:W-:Y:S01]  /*13470*/  IMAD.MOV.U32 R2, RZ, RZ, R14 ;  /* 0x000000ffff027224 */ /* 0x000fe200078e000e */
[----:B------:R-:W-:Y:S01]  /*13480*/  LOP3.LUT P3, RZ, R23, 0x4, RZ, 0xc0, !PT ;  /* 0x0000000417ff7812 */ /* 0x000fe2000786c0ff */
[----:B------:R-:W-:-:S12]  /*13490*/  @P0 IMAD R9, R7, 0x2, R22 ;  /* 0x0000000207090824 */ /* 0x000fd800078e0216 */
[----:B------:R-:W-:Y:S05]  /*134a0*/  WARPSYNC.COLLECTIVE R15, `(.L_x_324) ;  /* 0x000000000f087348 */ /* 0x000fea0003c00000 */
[----:B------:R0:W1:Y:S02]  /*134b0*/  SHFL.IDX P6, R14, R13, R12, R11 ;  /* 0x0000000c0d0e7389 */ /* 0x00006400000c000b */
[----:B01----:R-:W-:Y:S01]  /*134c0*/  ENDCOLLECTIVE ;  /* 0x000000000000791b */ /* 0x003fe20003800000 */
.L_x_324:
[----:B------:R-:W-:Y:S01]  /*134d0*/  LOP3.LUT P2, RZ, R23, 0x2, RZ, 0xc0, !PT ;  /* 0x0000000217ff7812 */ /* 0x000fe2000784c0ff */
[----:B------:R-:W-:Y:S02]  /*134e0*/  IMAD.MOV.U32 R13, RZ, RZ, R6 ;  /* 0x000000ffff0d7224 */ /* 0x000fe400078e0006 */
[----:B------:R-:W-:Y:S02]  /*134f0*/  IMAD.MOV.U32 R12, RZ, RZ, 0x1 ;  /* 0x00000001ff0c7424 */ /* 0x000fe400078e00ff */
[----:B------:R-:W-:-:S08]  /*13500*/  IMAD.MOV.U32 R3, RZ, RZ, R14 ;  /* 0x000000ffff037224 */ /* 0x000fd000078e000e */
[----:B------:R-:W-:Y:S05]  /*13510*/  WARPSYNC.COLLECTIVE R15, `(.L_x_325) ;  /* 0x000000000f087348 */ /* 0x000fea0003c00000 */
[----:B------:R0:W1:Y:S02]  /*13520*/  SHFL.IDX P6, R14, R13, R12, R11 ;  /* 0x0000000c0d0e7389 */ /* 0x00006400000c000b */
[----:B01----:R-:W-:Y:S01]  /*13530*/  ENDCOLLECTIVE ;  /* 0x000000000000791b */ /* 0x003fe20003800000 */
.L_x_325:
[----:B------:R-:W-:-:S05]  /*13540*/  @P0 LEA R3, P1, R33, R3, 0x1 ;  /* 0x0000000321030211 */ /* 0x000fca00078208ff */
[----:B------:R-:W-:-:S05]  /*13550*/  @P0 IMAD.X R2, RZ, RZ, R2, P1 ;  /* 0x000000ffff020224 */ /* 0x000fca00008e0602 */
[----:B------:R-:W-:Y:S01]  /*13560*/  @P0 LOP3.LUT R3, R3, R2, RZ, 0x3c, !PT ;  /* 0x0000000203030212 */ /* 0x000fe200078e3cff */
[----:B------:R-:W-:-:S03]  /*13570*/  IMAD.MOV.U32 R13, RZ, RZ, R0 ;  /* 0x000000ffff0d7224 */ /* 0x000fc600078e0000 */
[----:B------:R-:W-:-:S04]  /*13580*/  @P0 LOP3.LUT R2, R3, R2, RZ, 0x3c, !PT ;  /* 0x0000000203020212 */ /* 0x000fc800078e3cff */
[----:B------:R-:W-:Y:S02]  /*13590*/  @P0 LOP3.LUT R3, R3, R2, RZ, 0x3c, !PT ;  /* 0x0000000203030212 */ /* 0x000fe400078e3cff */
[----:B------:R-:W-:-:S07]  /*135a0*/  MOV R8, R14 ;  /* 0x0000000e00087202 */ /* 0x000fce0000000f00 */
[----:B------:R-:W-:Y:S05]  /*135b0*/  WARPSYNC.COLLECTIVE R15, `(.L_x_326) ;  /* 0x000000000f087348 */ /* 0x000fea0003c00000 */
[----:B------:R0:W1:Y:S02]  /*135c0*/  SHFL.IDX P6, R14, R13, R12, R11 ;  /* 0x0000000c0d0e7389 */ /* 0x00006400000c000b */
[----:B01----:R-:W-:Y:S01]  /*135d0*/  ENDCOLLECTIVE ;  /* 0x000000000000791b */ /* 0x003fe20003800000 */
.L_x_326:
[----:B------:R-:W-:Y:S01]  /*135e0*/  @!PT LDS RZ, [RZ] ;  /* 0x00000000fffff984 */ /* 0x000fe20000000800 */
[----:B------:R-:W-:Y:S01]  /*135f0*/  @!PT LDS RZ, [RZ] ;  /* 0x00000000fffff984 */ /* 0x000fe20000000800 */
[----:B------:R-:W-:Y:S01]  /*13600*/  @!PT LDS RZ, [RZ] ;  /* 0x00000000fffff984 */ /* 0x000fe20000000800 */
[----:B------:R-:W-:Y:S04]  /*13610*/  @P0 LDGSTS.E.BYPASS.LTC128B.128 [R9+0x24400], desc[UR36][R2.64], !P5 ;  /* 0x2440000002090fae */ /* 0x000fe8000e901d64 */
[----:B------:R-:W-:Y:S04]  /*13620*/  @P0 LDGSTS.E.BYPASS.LTC128B.128 [R9+0x26c00], desc[UR36][R2.64+0x80], !P4 ;  /* 0x26c0008002090fae */ /* 0x000fe8000e101d64 */
[----:B------:R-:W-:Y:S01]  /*13630*/  @P0 LDGSTS.E.BYPASS.LTC128B.128 [R9+0x29400], desc[UR36][R2.64+0x100], !P3 ;  /* 0x2940010002090fae */ /* 0x000fe2000d901d64 */
[----:B------:R-:W-:Y:S02]  /*13640*/  IMAD.MOV.U32 R13, RZ, RZ, R6 ;  /* 0x000000ffff0d7224 */ /* 0x000fe400078e0006 */
[----:B------:R-:W-:Y:S01]  /*13650*/  IMAD.MOV.U32 R12, RZ, RZ, 0x2 ;  /* 0x00000002ff0c7424 */ /* 0x000fe200078e00ff */
[----:B------:R0:W-:Y:S01]  /*13660*/  @P0 LDGSTS.E.BYPASS.LTC128B.128 [R9+0x2bc00], desc[UR36][R2.64+0x180], !P2 ;  /* 0x2bc0018002090fae */ /* 0x0001e2000d101d64 */
[----:B------:R-:W-:Y:S01]  /*13670*/  ISETP.GE.AND P0, PT, R4, 0x11, PT ;  /* 0x000000110400780c */ /* 0x000fe20003f06270 */
[----:B0-----:R-:W-:-:S12]  /*13680*/  IMAD.MOV.U32 R2, RZ, RZ, R14 ;  /* 0x000000ffff027224 */ /* 0x001fd800078e000e */
[----:B------:R-:W-:Y:S05]  /*13690*/  WARPSYNC.COLLECTIVE R15, `(.L_x_327) ;  /* 0x000000000f087348 */ /* 0x000fea0003c00000 */
[----:B------:R0:W1:Y:S02]  /*136a0*/  SHFL.IDX P6, R14, R13, R12, R11 ;  /* 0x0000000c0d0e7389 */ /* 0x00006400000c000b */
[----:B01----:R-:W-:Y:S01]  /*136b0*/  ENDCOLLECTIVE ;  /* 0x000000000000791b */ /* 0x003fe20003800000 */
.L_x_327:
[----:B------:R-:W-:Y:S01]  /*136c0*/  @P0 IMAD R21, R7, 0x2, R22 ;  /* 0x0000000207150824 */ /* 0x000fe200078e0216 */
[----:B------:R-:W-:-:S05]  /*136d0*/  @P0 LEA R2, P1, R33, R2, 0x1 ;  /* 0x0000000221020211 */ /* 0x000fca00078208ff */
[----:B------:R-:W-:-:S05]  /*136e0*/  @P0 IMAD.X R3, RZ, RZ, R8, P1 ;  /* 0x000000ffff030224 */ /* 0x000fca00008e0608 */
[----:B------:R-:W-:Y:S01]  /*136f0*/  @!PT LDS RZ, [RZ] ;  /* 0x00000000fffff984 */ /* 0x000fe20000000800 */
[----:B------:R-:W-:Y:S01]  /*13700*/  @!PT LDS RZ, [RZ] ;  /* 0x00000000fffff984 */ /* 0x000fe20000000800 */
[----:B------:R-:W-:Y:S01]  /*13710*/  @!PT LDS RZ, [RZ] ;  /* 0x00000000fffff984 */ /* 0x000fe20000000800 */
[----:B------:R0:W-:Y:S01]  /*13720*/  @P0 LDGSTS.E.BYPASS.LTC128B.128 [R21+0x24c00], desc[UR36][R2.64], !P5 ;  /* 0x24c0000002150fae */ /* 0x0001e2000e901d64 */
[----:B------:R-:W-:-:S03]  /*13730*/  MOV R13, R0 ;  /* 0x00000000000d7202 */ /* 0x000fc60000000f00 */
[----:B------:R0:W-:Y:S04]  /*13740*/  @P0 LDGSTS.E.BYPASS.LTC128B.128 [R21+0x27400], desc[UR36][R2.64+0x80], !P4 ;  /* 0x2740008002150fae */ /* 0x0001e8000e101d64 */
[----:B------:R0:W-:Y:S01]  /*13750*/  @P0 LDGSTS.E.BYPASS.LTC128B.128 [R21+0x29c00], desc[UR36][R2.64+0x100], !P3 ;  /* 0x29c0010002150fae */ /* 0x0001e2000d901d64 */
[----:B------:R-:W-:-:S03]  /*13760*/  IMAD.MOV.U32 R8, RZ, RZ, R14 ;  /* 0x000000ffff087224 */ /* 0x000fc600078e000e */
[----:B------:R0:W-:Y:S01]  /*13770*/  @P0 LDGSTS.E.BYPASS.LTC128B.128 [R21+0x2c400], desc[UR36][R2.64+0x180], !P2 ;  /* 0x2c40018002150fae */ /* 0x0001e2000d101d64 */
[----:B------:R-:W-:-:S13]  /*13780*/  ISETP.GE.AND P0, PT, R4, 0x21, PT ;  /* 0x000000210400780c */ /* 0x000fda0003f06270 */
[----:B0-----:R-:W-:Y:S05]  /*13790*/  WARPSYNC.COLLECTIVE R15, `(.L_x_328) ;  /* 0x000000000f087348 */ /* 0x001fea0003c00000 */
[----:B------:R1:W2:Y:S02]  /*137a0*/  SHFL.IDX P6, R14, R13, R12, R11 ;  /* 0x0000000c0d0e7389 */ /* 0x0002a400000c000b */
[----:B012---:R-:W-:Y:S01]  /*137b0*/  ENDCOLLECTIVE ;  /* 0x000000000000791b */ /* 0x007fe20003800000 */
.L_x_328:
[----:B------:R-:W-:Y:S02]  /*137c0*/  @P0 IMAD R9, R7, 0x2, R22 ;  /* 0x0000000207090824 */ /* 0x000fe400078e0216 */
[----:B------:R-:W-:Y:S02]  /*137d0*/  IMAD.MOV.U32 R13, RZ, RZ, R6 ;  /* 0x000000ffff0d7224 */ /* 0x000fe400078e0006 */
[----:B------:R-:W-:Y:S02]  /*137e0*/  IMAD.MOV.U32 R12, RZ, RZ, 0x3 ;  /* 0x00000003ff0c7424 */ /* 0x000fe400078e00ff */
[----:B------:R-:W-:-:S07]  /*137f0*/  IMAD.MOV.U32 R2, RZ, RZ, R14 ;  /* 0x000000ffff027224 */ /* 0x000fce00078e000e */
[----:B------:R-:W-:Y:S05]  /*13800*/  WARPSYNC.COLLECTIVE R15, `(.L_x_329) ;  /* 0x000000000f087348 */ /* 0x000fea0003c00000 */
[----:B------:R0:W1:Y:S02]  /*13810*/  SHFL.IDX P6, R14, R13, R12, R11 ;  /* 0x0000000c0d0e7389 */ /* 0x00006400000c000b */
[----:B01----:R-:W-:Y:S01]  /*13820*/  ENDCOLLECTIVE ;  /* 0x000000000000791b */ /* 0x003fe20003800000 */
.L_x_329:
[----:B------:R-:W-:-:S05]  /*13830*/  @P0 LEA R2, P1, R33, R2, 0x1 ;  /* 0x0000000221020211 */ /* 0x000fca00078208ff */
[----:B------:R-:W-:-:S05]  /*13840*/  @P0 IMAD.X R3, RZ, RZ, R8, P1 ;  /* 0x000000ffff030224 */ /* 0x000fca00008e0608 */
[----:B------:R-:W-:Y:S01]  /*13850*/  @!PT LDS RZ, [RZ] ;  /* 0x00000000fffff984 */ /* 0x000fe20000000800 */
[----:B------:R-:W-:Y:S01]  /*13860*/  @!PT LDS RZ, [RZ] ;  /* 0x00000000fffff984 */ /* 0x000fe20000000800 */
[----:B------:R-:W-:Y:S01]  /*13870*/  @!PT LDS RZ, [RZ] ;  /* 0x00000000fffff984 */ /* 0x000fe20000000800 */
[----:B------:R0:W-:Y:S01]  /*13880*/  @P0 LDGSTS.E.BYPASS.LTC128B.128 [R9+0x25400], desc[UR36][R2.64], !P5 ;  /* 0x2540000002090fae */ /* 0x0001e2000e901d64 */
[----:B------:R-:W-:-:S03]  /*13890*/  IMAD.MOV.U32 R13, RZ, RZ, R0 ;  /* 0x000000ffff0d7224 */ /* 0x000fc600078e0000 */
        /* <DEDUP_REMOVED lines=8> */
.L_x_330:
[----:B------:R-:W-:Y:S02]  /*13920*/  @P0 IMAD R21, R7, 0x2, R22 ;  /* 0x0000000207150824 */ /* 0x000fe400078e0216 */
[----:B------:R-:W-:Y:S02]  /*13930*/  IMAD.MOV.U32 R13, RZ, RZ, R6 ;  /* 0x000000ffff0d7224 */ /* 0x000fe400078e0006 */
[----:B------:R-:W-:Y:S01]  /*13940*/  IMAD.MOV.U32 R12, RZ, RZ, 0x4 ;  /* 0x00000004ff0c7424 */ /* 0x000fe200078e00ff */
[----:B------:R-:W-:-:S07]  /*13950*/  MOV R2, R14 ;  /* 0x0000000e00027202 */ /* 0x000fce0000000f00 */
[----:B------:R-:W-:Y:S05]  /*13960*/  WARPSYNC.COLLECTIVE R15, `(.L_x_331) ;  /* 0x000000000f087348 */ /* 0x000fea0003c00000 */
[----:B------:R0:W1:Y:S02]  /*13970*/  SHFL.IDX P6, R14, R13, R12, R11 ;  /* 0x0000000c0d0e7389 */ /* 0x00006400000c000b */
[----:B01----:R-:W-:Y:S01]  /*13980*/  ENDCOLLECTIVE ;  /* 0x000000000000791b */ /* 0x003fe20003800000 */
.L_x_331:
        /* <DEDUP_REMOVED lines=10> */
[----:B------:R0:W-:Y:S04]  /*13a30*/  @P0 LDGSTS.E.BYPASS.LTC128B.128 [R21+0x2d400], desc[UR36][R2.64+0x180], !P2 ;  /* 0x2d40018002150fae */ /* 0x0001e8000d101d64 */
[----:B0-----:R-:W-:Y:S05]  /*13a40*/  WARPSYNC.COLLECTIVE R15, `(.L_x_332) ;  /* 0x000000000f087348 */ /* 0x001fea0003c00000 */
[----:B------:R1:W2:Y:S02]  /*13a50*/  SHFL.IDX P6, R14, R13, R12, R11 ;  /* 0x0000000c0d0e7389 */ /* 0x0002a400000c000b */
[----:B012---:R-:W-:Y:S01]  /*13a60*/  ENDCOLLECTIVE ;  /* 0x000000000000791b */ /* 0x007fe20003800000 */
.L_x_332:
[----:B------:R-:W-:Y:S01]  /*13a70*/  MOV R0, R14 ;  /* 0x0000000e00007202 */ /* 0x000fe20000000f00 */
[----:B------:R-:W-:Y:S06]  /*13a80*/  BRA `(.L_x_333) ;  /* 0xffffffbc00f07947 */ /* 0x000fec000383ffff */
.L_x_261:
[----:B------:R-:W-:Y:S01]  /*13a90*/  IMAD.MOV.U32 R13, RZ, RZ, R4 ;  /* 0x000000ffff0d7224 */ /* 0x000fe200078e0004 */
[----:B------:R-:W-:Y:S01]  /*13aa0*/  IADD3 R0, R9, R0, RZ ;  /* 0x0000000009007210 */ /* 0x000fe20007ffe0ff */
[----:B------:R-:W-:Y:S02]  /*13ab0*/  IMAD.MOV.U32 R12, RZ, RZ, RZ ;  /* 0x000000ffff0c7224 */ /* 0x000fe400078e00ff */
[----:B------:R-:W-:Y:S02]  /*13ac0*/  IMAD.MOV.U32 R11, RZ, RZ, 0x181f ;  /* 0x0000181fff0b7424 */ /* 0x000fe400078e00ff */
[----:B------:R-:W-:Y:S02]  /*13ad0*/  IMAD.MOV.U32 R15, RZ, RZ, -0x1 ;  /* 0xffffffffff0f7424 */ /* 0x000fe400078e00ff */
[----:B-----5:R-:W-:Y:S02]  /*13ae0*/  IMAD R6, R10, R6, RZ ;  /* 0x000000060a067224 */ /* 0x020fe400078e02ff */
[----:B------:R-:W-:-:S07]  /*13af0*/  VIADD R7, R0, 0x10 ;  /* 0x0000001000077836 */ /* 0x000fce0000000000 */
[----:B------:R-:W-:Y:S05]  /*13b00*/  WARPSYNC.COLLECTIVE R15, `(.L_x_334) ;  /* 0x000000000f087348 */ /* 0x000fea0003c00000 */
[----:B------:R0:W1:Y:S02]  /*13b10*/  SHFL.IDX P6, R14, R13, R12, R11 ;  /* 0x0000000c0d0e7389 */ /* 0x00006400000c000b */
[----:B01----:R-:W-:Y:S01]  /*13b20*/  ENDCOLLECTIVE ;  /* 0x000000000000791b */ /* 0x003fe20003800000 */
.L_x_334:
[----:B------:R-:W-:Y:S01]  /*13b30*/  ISETP.GE.AND P0, PT, R0, R6, PT ;  /* 0x000000060000720c */ /* 0x000fe20003f06270 */
[----:B------:R-:W-:Y:S02]  /*13b40*/  IMAD.MOV.U32 R13, RZ, RZ, R5 ;  /* 0x000000ffff0d7224 */ /* 0x000fe400078e0005 */
[----:B------:R-:W-:-:S10]  /*13b50*/  IMAD.MOV.U32 R2, RZ, RZ, R14 ;  /* 0x000000ffff027224 */ /* 0x000fd400078e000e */
[----:B------:R-:W-:Y:S05]  /*13b60*/  WARPSYNC.COLLECTIVE R15, `(.L_x_335) ;  /* 0x000000000f087348 */ /* 0x000fea0003c00000 */
[----:B------:R0:W1:Y:S02]  /*13b70*/  SHFL.IDX P6, R14, R13, R12, R11 ;  /* 0x0000000c0d0e7389 */ /* 0x00006400000c000b */
[----:B01----:R-:W-:Y:S01]  /*13b80*/  ENDCOLLECTIVE ;  /* 0x000000000000791b */ /* 0x003fe20003800000 */
.L_x_335:
        /* <DEDUP_REMOVED lines=8> */
.L_x_336:
[----:B------:R-:W-:Y:S01]  /*13c10*/  @!PT LDS RZ, [RZ] ;  /* 0x00000000fffff984 */ /* 0x000fe20000000800 */
[----:B------:R-:W-:Y:S01]  /*13c20*/  @!PT LDS RZ, [RZ] ;  /* 0x00000000fffff984 */ /* 0x000fe20000000800 */
[----:B------:R-:W-:Y:S01]  /*13c30*/  @!PT LDS RZ, [RZ] ;  /* 0x00000000fffff984 */ /* 0x000fe20000000800 */
[----:B------:R-:W-:Y:S04]  /*13c40*/  @!P0 LDGSTS.E.BYPASS.LTC128B.128 [R34+0x14400], desc[UR36][R2.64], !P4 ;  /* 0x1440000002228fae */ /* 0x000fe8000e101d64 */
[----:B------:R-:W-:Y:S04]  /*13c50*/  @!P0 LDGSTS.E.BYPASS.LTC128B.128 [R34+0x18400], desc[UR36][R2.64+0x80], !P3 ;  /* 0x1840008002228fae */ /* 0x000fe8000d901d64 */
[----:B------:R-:W-:Y:S01]  /*13c60*/  @!P0 LDGSTS.E.BYPASS.LTC128B.128 [R34+0x1c400], desc[UR36][R2.64+0x100], !P2 ;  /* 0x1c40010002228fae */ /* 0x000fe2000d101d64 */
[----:B------:R-:W-:-:S03]  /*13c70*/  MOV R13, R5 ;  /* 0x00000005000d7202 */ /* 0x000fc60000000f00 */
[----:B------:R0:W-:Y:S01]  /*13c80*/  @!P0 LDGSTS.E.BYPASS.LTC128B.128 [R34+0x20400], desc[UR36][R2.64+0x180], !P1 ;  /* 0x2040018002228fae */ /* 0x0001e2000c901d64 */
[----:B------:R-:W-:Y:S01]  /*13c90*/  ISETP.GE.AND P0, PT, R7, R6, PT ;  /* 0x000000060700720c */ /* 0x000fe20003f06270 */
[----:B0-----:R-:W-:-:S12]  /*13ca0*/  IMAD.MOV.U32 R2, RZ, RZ, R14 ;  /* 0x000000ffff027224 */ /* 0x001fd800078e000e */
[----:B------:R-:W-:Y:S05]  /*13cb0*/  WARPSYNC.COLLECTIVE R15, `(.L_x_337) ;  /* 0x000000000f087348 */ /* 0x000fea0003c00000 */
[----:B------:R0:W1:Y:S02]  /*13cc0*/  SHFL.IDX P6, R14, R13, R12, R11 ;  /* 0x0000000c0d0e7389 */ /* 0x00006400000c000b */
[----:B01----:R-:W-:Y:S01]  /*13cd0*/  ENDCOLLECTIVE ;  /* 0x000000000000791b */ /* 0x003fe20003800000 */
.L_x_337:
        /* <DEDUP_REMOVED lines=8> */
.L_x_338:
[----:B------:R-:W-:Y:S02]  /*13d60*/  @!P0 IMAD.MOV.U32 R3, RZ, RZ, R7 ;  /* 0x000000ffff038224 */ /* 0x000fe400078e0007 */
[----:B------:R-:W-:-:S03]  /*13d70*/  VIADD R7, R0, 0x20 ;  /* 0x0000002000077836 */ /* 0x000fc60000000000 */
[----:B------:R-:W-:Y:S01]  /*13d80*/  @!PT LDS RZ, [RZ] ;  /* 0x00000000fffff984 */ /* 0x000fe20000000800 */
[----:B------:R-:W-:Y:S01]  /*13d90*/  @!PT LDS RZ, [RZ] ;  /* 0x00000000fffff984 */ /* 0x000fe20000000800 */
[----:B------:R-:W-:Y:S01]  /*13da0*/  @!PT LDS RZ, [RZ] ;  /* 0x00000000fffff984 */ /* 0x000fe20000000800 */
[----:B------:R-:W-:Y:S04]  /*13db0*/  @!P0 LDGSTS.E.BYPASS.LTC128B.128 [R34+0x14c00], desc[UR36][R2.64], !P4 ;  /* 0x14c0000002228fae */ /* 0x000fe8000e101d64 */
[----:B------:R-:W-:Y:S01]  /*13dc0*/  @!P0 LDGSTS.E.BYPASS.LTC128B.128 [R34+0x18c00], desc[UR36][R2.64+0x80], !P3 ;  /* 0x18c0008002228fae */ /* 0x000fe2000d901d64 */
[----:B------:R-:W-:-:S03]  /*13dd0*/  IMAD.MOV.U32 R13, RZ, RZ, R5 ;  /* 0x000000ffff0d7224 */ /* 0x000fc600078e0005 */
[----:B------:R-:W-:Y:S04]  /*13de0*/  @!P0 LDGSTS.E.BYPASS.LTC128B.128 [R34+0x1cc00], desc[UR36][R2.64+0x100], !P2 ;  /* 0x1cc0010002228fae */ /* 0x000fe8000d101d64 */
[----:B------:R0:W-:Y:S01]  /*13df0*/  @!P0 LDGSTS.E.BYPASS.LTC128B.128 [R34+0x20c00], desc[UR36][R2.64+0x180], !P1 ;  /* 0x20c0018002228fae */ /* 0x0001e2000c901d64 */
[----:B------:R-:W-:Y:S02]  /*13e00*/  ISETP.GE.AND P0, PT, R7, R6, PT ;  /* 0x000000060700720c */ /* 0x000fe40003f06270 */
[----:B0-----:R-:W-:-:S11]  /*13e10*/  MOV R2, R14 ;  /* 0x0000000e00027202 */ /* 0x001fd60000000f00 */
[----:B------:R-:W-:Y:S05]  /*13e20*/  WARPSYNC.COLLECTIVE R15, `(.L_x_339) ;  /* 0x000000000f087348 */ /* 0x000fea0003c00000 */
[----:B------:R0:W1:Y:S02]  /*13e30*/  SHFL.IDX P6, R14, R13, R12, R11 ;  /* 0x0000000c0d0e7389 */ /* 0x00006400000c000b */
[----:B01----:R-:W-:Y:S01]  /*13e40*/  ENDCOLLECTIVE ;  /* 0x000000000000791b */ /* 0x003fe20003800000 */
.L_x_339:
[----:B------:R-:W-:Y:S01]  /*13e50*/  IMAD.MOV.U32 R13, RZ, RZ, R4 ;  /* 0x000000ffff0d7224 */ /* 0x000fe200078e0004 */
[----:B------:R-:W-:Y:S02]  /*13e60*/  MOV R12, 0x3 ;  /* 0x00000003000c7802 */ /* 0x000fe40000000f00 */
[----:B------:R-:W-:-:S05]  /*13e70*/  @!P0 LEA R14, P5, R33, R14, 0x1 ;  /* 0x0000000e210e8211 */ /* 0x000fca00078a08ff */
[----:B------:R-:W-:Y:S02]  /*13e80*/  @!P0 IMAD.X R7, RZ, RZ, R2, P5 ;  /* 0x000000ffff078224 */ /* 0x000fe400028e0602 */
[----:B------:R-:W-:-:S07]  /*13e90*/  @!P0 IMAD.MOV.U32 R2, RZ, RZ, R14 ;  /* 0x000000ffff028224 */ /* 0x000fce00078e000e */
[----:B------:R-:W-:Y:S05]  /*13ea0*/  WARPSYNC.COLLECTIVE R15, `(.L_x_340) ;  /* 0x000000000f087348 */ /* 0x000fea0003c00000 */
[----:B------:R0:W1:Y:S02]  /*13eb0*/  SHFL.IDX P6, R14, R13, R12, R11 ;  /* 0x0000000c0d0e7389 */ /* 0x00006400000c000b */
[----:B01----:R-:W-:Y:S01]  /*13ec0*/  ENDCOLLECTIVE ;  /* 0x000000000000791b */ /* 0x003fe20003800000 */
.L_x_340:
        /* <DEDUP_REMOVED lines=10> */
[----:B------:R-:W-:Y:S01]  /*13f70*/  ISETP.GE.AND P0, PT, R7, R6, PT ;  /* 0x000000060700720c */ /* 0x000fe20003f06270 */
[----:B0-----:R-:W-:-:S12]  /*13f80*/  IMAD.MOV.U32 R2, RZ, RZ, R14 ;  /* 0x000000ffff027224 */ /* 0x001fd800078e000e */
[----:B------:R-:W-:Y:S05]  /*13f90*/  WARPSYNC.COLLECTIVE R15, `(.L_x_341) ;  /* 0x000000000f087348 */ /* 0x000fea0003c00000 */
[----:B------:R0:W1:Y:S02]  /*13fa0*/  SHFL.IDX P6, R14, R13, R12, R11 ;  /* 0x0000000c0d0e7389 */ /* 0x00006400000c000b */
[----:B01----:R-:W-:Y:S01]  /*13fb0*/  ENDCOLLECTIVE ;  /* 0x000000000000791b */ /* 0x003fe20003800000 */
.L_x_341:
[----:B------:R-:W-:Y:S01]  /*13fc0*/  MOV R13, R4 ;  /* 0x00000004000d7202 */ /* 0x000fe20000000f00 */
[----:B------:R-:W-:Y:S01]  /*13fd0*/  IMAD.MOV.U32 R12, RZ, RZ, 0x4 ;  /* 0x00000004ff0c7424 */ /* 0x000fe200078e00ff */
[----:B------:R-:W-:-:S05]  /*13fe0*/  @!P0 LEA R14, P5, R33, R14, 0x1 ;  /* 0x0000000e210e8211 */ /* 0x000fca00078a08ff */
[----:B------:R-:W-:Y:S02]  /*13ff0*/  @!P0 IMAD.X R7, RZ, RZ, R2, P5 ;  /* 0x000000ffff078224 */ /* 0x000fe400028e0602 */
[----:B------:R-:W-:-:S07]  /*14000*/  @!P0 IMAD.MOV.U32 R2, RZ, RZ, R14 ;  /* 0x000000ffff028224 */ /* 0x000fce00078e000e */
[----:B------:R-:W-:Y:S05]  /*14010*/  WARPSYNC.COLLECTIVE R15, `(.L_x_342) ;  /* 0x000000000f087348 */ /* 0x000fea0003c00000 */
[----:B------:R0:W1:Y:S02]  /*14020*/  SHFL.IDX P6, R14, R13, R12, R11 ;  /* 0x0000000c0d0e7389 */ /* 0x00006400000c000b */
[----:B01----:R-:W-:Y:S01]  /*14030*/  ENDCOLLECTIVE ;  /* 0x000000000000791b */ /* 0x003fe20003800000 */
.L_x_342:
        /* <DEDUP_REMOVED lines=15> */
.L_x_343:
        /* <DEDUP_REMOVED lines=8> */
.L_x_344:
[----:B------:R-:W-:Y:S01]  /*141b0*/  @!P0 IMAD.MOV.U32 R3, RZ, RZ, R7 ;  /* 0x000000ffff038224 */ /* 0x000fe200078e0007 */
[----:B------:R-:W-:-:S04]  /*141c0*/  IADD3 R7, R0, 0x50, RZ ;  /* 0x0000005000077810 */ /* 0x000fc80007ffe0ff */
        /* <DEDUP_REMOVED lines=13> */
.L_x_345:
        /* <DEDUP_REMOVED lines=8> */
.L_x_346:
[----:B------:R-:W-:Y:S01]  /*14320*/  @!P0 MOV R3, R7 ;  /* 0x0000000700038202 */ /* 0x000fe20000000f00 */
[----:B------:R-:W-:-:S04]  /*14330*/  VIADD R7, R0, 0x60 ;  /* 0x0000006000077836 */ /* 0x000fc80000000000 */
        /* <DEDUP_REMOVED lines=13> */
.L_x_347:
[----:B------:R-:W-:Y:S02]  /*14410*/  IMAD.MOV.U32 R13, RZ, RZ, R4 ;  /* 0x000000ffff0d7224 */ /* 0x000fe400078e0004 */
[----:B------:R-:W-:Y:S01]  /*14420*/  IMAD.MOV.U32 R12, RZ, RZ, 0x7 ;  /* 0x00000007ff0c7424 */ /* 0x000fe200078e00ff */
[----:B------:R-:W-:-:S05]  /*14430*/  @!P0 LEA R14, P5, R33, R14, 0x1 ;  /* 0x0000000e210e8211 */ /* 0x000fca00078a08ff */
[----:B------:R-:W-:Y:S01]  /*14440*/  @!P0 IMAD.X R7, RZ, RZ, R2, P5 ;  /* 0x000000ffff078224 */ /* 0x000fe200028e0602 */
[----:B------:R-:W-:-:S07]  /*14450*/  @!P0 MOV R2, R14 ;  /* 0x0000000e00028202 */ /* 0x000fce0000000f00 */
[----:B------:R-:W-:Y:S05]  /*14460*/  WARPSYNC.COLLECTIVE R15, `(.L_x_348) ;  /* 0x000000000f087348 */ /* 0x000fea0003c00000 */
[----:B------:R0:W1:Y:S02]  /*14470*/  SHFL.IDX P6, R14, R13, R12, R11 ;  /* 0x0000000c0d0e7389 */ /* 0x00006400000c000b */
[----:B01----:R-:W-:Y:S01]  /*14480*/  ENDCOLLECTIVE ;  /* 0x000000000000791b */ /* 0x003fe20003800000 */
.L_x_348:
[----:B------:R-:W-:-:S05]  /*14490*/  @!P0 IMAD.MOV.U32 R3, RZ, RZ, R7 ;  /* 0x000000ffff038224 */ /* 0x000fca00078e0007 */
[----:B------:R-:W-:Y:S01]  /*144a0*/  @!PT LDS RZ, [RZ] ;  /* 0x00000000fffff984 */ /* 0x000fe20000000800 */
[----:B------:R-:W-:Y:S01]  /*144b0*/  @!PT LDS RZ, [RZ] ;  /* 0x00000000fffff984 */ /* 0x000fe20000000800 */
[----:B------:R-:W-:Y:S01]  /*144c0*/  @!PT LDS RZ, [RZ] ;  /* 0x00000000fffff984 */ /* 0x000fe20000000800 */
[----:B------:R0:W-:Y:S04]  /*144d0*/  @!P0 LDGSTS.E.BYPASS.LTC128B.128 [R34+0x17400], desc[UR36][R2.64], !P4 ;  /* 0x1740000002228fae */ /* 0x0001e8000e101d64 */
[----:B------:R0:W-:Y:S01]  /*144e0*/  @!P0 LDGSTS.E.BYPASS.LTC128B.128 [R34+0x1b400], desc[UR36][R2.64+0x80], !P3 ;  /* 0x1b40008002228fae */ /* 0x0001e2000d901d64 */
[----:B------:R-:W-:-:S03]  /*144f0*/  IMAD.MOV.U32 R13, RZ, RZ, R5 ;  /* 0x000000ffff0d7224 */ /* 0x000fc600078e0005 */
[----:B------:R0:W-:Y:S04]  /*14500*/  @!P0 LDGSTS.E.BYPASS.LTC128B.128 [R34+0x1f400], desc[UR36][R2.64+0x100], !P2 ;  /* 0x1f40010002228fae */ /* 0x0001e8000d101d64 */
[----:B------:R0:W-:Y:S01]  /*14510*/  @!P0 LDGSTS.E.BYPASS.LTC128B.128 [R34+0x23400], desc[UR36][R2.64+0x180], !P1 ;  /* 0x2340018002228fae */ /* 0x0001e2000c901d64 */
[----:B------:R-:W-:-:S07]  /*14520*/  IMAD.MOV.U32 R7, RZ, RZ, R14 ;  /* 0x000000ffff077224 */ /* 0x000fce00078e000e */
[----:B0-----:R-:W-:Y:S05]  /*14530*/  WARPSYNC.COLLECTIVE R15, `(.L_x_349) ;  /* 0x000000000f087348 */ /* 0x001fea0003c00000 */
[----:B------:R1:W2:Y:S02]  /*14540*/  SHFL.IDX P6, R14, R13, R12, R11 ;  /* 0x0000000c0d0e7389 */ /* 0x0002a400000c000b */
[----:B012---:R-:W-:Y:S01]  /*14550*/  ENDCOLLECTIVE ;  /* 0x000000000000791b */ /* 0x007fe20003800000 */
.L_x_349:
[----:B------:R-:W-:Y:S05]  /*14560*/  BRA `(.L_x_350) ;  /* 0xffffffc0007c7947 */ /* 0x000fea000383ffff */
.L_x_266:
[----:B0-----:R0:W3:Y:S02]  /*14570*/  SYNCS.PHASECHK.TRANS64.TRYWAIT P0, [R22+URZ+0x38820], R3 ;  /* 0x03882003160075a7 */ /* 0x0010e4000800017f */
[----:B---3--:R-:W-:Y:S05]  /*14580*/  @!P0 NANOSLEEP.SYNCS 0x989680 ;  /* 0x009896800000895d */ /* 0x008fea0003900000 */
[----:B------:R-:W3:Y:S02]  /*14590*/  @!P0 SYNCS.PHASECHK.TRANS64 P0, [R22+URZ+0x38820], R3 ;  /* 0x03882003160085a7 */ /* 0x000ee4000800007f */
[----:B---3--:R-:W-:Y:S05]  /*145a0*/  @!P0 BRA `(.L_x_266) ;  /* 0xfffffffc00f08947 */ /* 0x008fea000383ffff */
[----:B------:R-:W-:Y:S05]  /*145b0*/  BRA `(.L_x_351) ;  /* 0xffffffc000f07947 */ /* 0x000fea000383ffff */
.L_x_271:
[----:B0-----:R0:W1:Y:S02]  /*145c0*/  SYNCS.PHASECHK.TRANS64.TRYWAIT P0, [R6+URZ+0x38840], R3 ;  /* 0x03884003060075a7 */ /* 0x001064000800017f */
[----:B-1----:R-:W-:Y:S05]  /*145d0*/  @!P0 NANOSLEEP.SYNCS 0x989680 ;  /* 0x009896800000895d */ /* 0x002fea0003900000 */
[----:B------:R-:W1:Y:S02]  /*145e0*/  @!P0 SYNCS.PHASECHK.TRANS64 P0, [R6+URZ+0x38840], R3 ;  /* 0x03884003060085a7 */ /* 0x000e64000800007f */
[----:B-1----:R-:W-:Y:S05]  /*145f0*/  @!P0 BRA `(.L_x_271) ;  /* 0xfffffffc00f08947 */ /* 0x002fea000383ffff */
[----:B------:R-:W-:Y:S05]  /*14600*/  BRA `(.L_x_352) ;  /* 0xffffffc400dc7947 */ /* 0x000fea000383ffff */
.L_x_272:
        /* <DEDUP_REMOVED lines=8> */
.L_x_354:
[----:B------:R-:W-:Y:S05]  /*14690*/  BSYNC B1 ;  /* 0x0000000000017941 */ /* 0x000fea0003800000 */
.L_x_353:
[----:B------:R-:W-:Y:S01]  /*146a0*/  IMAD.MOV.U32 R13, RZ, RZ, R8 ;  /* 0x000000ffff0d7224 */ /* 0x000fe200078e0008 */
[----:B------:R-:W-:Y:S01]  /*146b0*/  MOV R15, 0xffffffff ;  /* 0xffffffff000f7802 */ /* 0x000fe20000000f00 */
[----:B------:R-:W-:Y:S01]  /*146c0*/  IMAD.MOV.U32 R12, RZ, RZ, RZ ;  /* 0x000000ffff0c7224 */ /* 0x000fe200078e00ff */
[----:B------:R-:W-:Y:S01]  /*146d0*/  LOP3.LUT R23, R23, 0xfffff7ff, RZ, 0xc0, !PT ;  /* 0xfffff7ff17177812 */ /* 0x000fe200078ec0ff */
[----:B------:R-:W-:Y:S02]  /*146e0*/  IMAD.MOV.U32 R11, RZ, RZ, 0x181f ;  /* 0x0000181fff0b7424 */ /* 0x000fe400078e00ff */
[----:B------:R-:W-:Y:S01]  /*146f0*/  IMAD.MOV.U32 R3, RZ, RZ, R14 ;  /* 0x000000ffff037224 */ /* 0x000fe200078e000e */
[----:B------:R-:W-:Y:S01]  /*14700*/  @P3 LOP3.LUT R23, R23, 0x800, RZ, 0xfc, !PT ;  /* 0x0000080017173812 */ /* 0x000fe200078efcff */
[----:B------:R-:W-:-:S07]  /*14710*/  IMAD.SHL.U32 R0, R33, 0x2, RZ ;  /* 0x0000000221007824 */ /* 0x000fce00078e00ff */
[----:B------:R-:W-:Y:S05]  /*14720*/  WARPSYNC.COLLECTIVE R15, `(.L_x_355) ;  /* 0x000000000f087348 */ /* 0x000fea0003c00000 */
[----:B------:R0:W1:Y:S02]  /*14730*/  SHFL.IDX P6, R14, R13, R12, R11 ;  /* 0x0000000c0d0e7389 */ /* 0x00006400000c000b */
[----:B01----:R-:W-:Y:S01]  /*14740*/  ENDCOLLECTIVE ;  /* 0x000000000000791b */ /* 0x003fe20003800000 */
.L_x_355:
[----:B------:R-:W-:Y:S01]  /*14750*/  IMAD R9, R9, 0x2, R22 ;  /* 0x0000000209097824 */ /* 0x000fe200078e0216 */
[C---:B------:R-:W-:Y:S02]  /*14760*/  LOP3.LUT P3, RZ, R23.reuse, 0x10, RZ, 0xc0, !PT ;  /* 0x0000001017ff7812 */ /* 0x040fe4000786c0ff */
[----:B------:R-:W-:-:S04]  /*14770*/  LOP3.LUT R23, R23, 0xfffffbff, RZ, 0xc0, !PT ;  /* 0xfffffbff17177812 */ /* 0x000fc800078ec0ff */
[----:B------:R-:W-:-:S04]  /*14780*/  @P2 LOP3.LUT R23, R23, 0x400, RZ, 0xfc, !PT ;  /* 0x0000040017172812 */ /* 0x000fc800078efcff */
[C---:B------:R-:W-:Y:S01]  /*14790*/  LOP3.LUT P2, RZ, R23.reuse, 0x8, RZ, 0xc0, !PT ;  /* 0x0000000817ff7812 */ /* 0x040fe2000784c0ff */
[----:B------:R-:W-:Y:S01]  /*147a0*/  IMAD.MOV.U32 R13, RZ, RZ, R10 ;  /* 0x000000ffff0d7224 */ /* 0x000fe200078e000a */
[----:B------:R-:W-:Y:S01]  /*147b0*/  LOP3.LUT R23, R23, 0xfffffdff, RZ, 0xc0, !PT ;  /* 0xfffffdff17177812 */ /* 0x000fe200078ec0ff */
[----:B------:R-:W-:-:S03]  /*147c0*/  IMAD.MOV.U32 R12, RZ, RZ, 0x1 ;  /* 0x00000001ff0c7424 */ /* 0x000fc600078e00ff */
[----:B------:R-:W-:-:S04]  /*147d0*/  @P1 LOP3.LUT R23, R23, 0x200, RZ, 0xfc, !PT ;  /* 0x0000020017171812 */ /* 0x000fc800078efcff */
[----:B------:R-:W-:Y:S01]  /*147e0*/  LOP3.LUT P1, RZ, R23, 0x4, RZ, 0xc0, !PT ;  /* 0x0000000417ff7812 */ /* 0x000fe2000782c0ff */
[----:B------:R-:W-:-:S12]  /*147f0*/  IMAD.MOV.U32 R2, RZ, RZ, R14 ;  /* 0x000000ffff027224 */ /* 0x000fd800078e000e */
[----:B------:R-:W-:Y:S05]  /*14800*/  WARPSYNC.COLLECTIVE R15, `(.L_x_356) ;  /* 0x000000000f087348 */ /* 0x000fea0003c00000 */
[----:B------:R0:W1:Y:S02]  /*14810*/  SHFL.IDX P6, R14, R13, R12, R11 ;  /* 0x0000000c0d0e7389 */ /* 0x00006400000c000b */
[----:B01----:R-:W-:Y:S01]  /*14820*/  ENDCOLLECTIVE ;  /* 0x000000000000791b */ /* 0x003fe20003800000 */
.L_x_356:
[----:B------:R-:W-:-:S05]  /*14830*/  IADD3 R2, P0, R2, R0, RZ ;  /* 0x0000000002027210 */ /* 0x000fca0007f1e0ff */
[----:B------:R-:W-:-:S05]  /*14840*/  IMAD.X R3, RZ, RZ, R3, P0 ;  /* 0x000000ffff037224 */ /* 0x000fca00000e0603 */
[----:B------:R-:W-:Y:S01]  /*14850*/  @!PT LDS RZ, [RZ] ;  /* 0x00000000fffff984 */ /* 0x000fe20000000800 */
[----:B------:R-:W-:Y:S01]  /*14860*/  @!PT LDS RZ, [RZ] ;  /* 0x00000000fffff984 */ /* 0x000fe20000000800 */
[----:B------:R-:W-:Y:S01]  /*14870*/  @!PT LDS RZ, [RZ] ;  /* 0x00000000fffff984 */ /* 0x000fe20000000800 */
[----:B------:R0:W-:Y:S01]  /*14880*/  LDGSTS.E.BYPASS.LTC128B.128 [R9+0x24400], desc[UR36][R2.64], !P3 ;  /* 0x2440000002097fae */ /* 0x0001e2000d901d64 */
[----:B------:R-:W-:-:S03]  /*14890*/  IMAD.MOV.U32 R13, RZ, RZ, R8 ;  /* 0x000000ffff0d7224 */ /* 0x000fc600078e0008 */
[----:B------:R0:W-:Y:S04]  /*148a0*/  LDGSTS.E.BYPASS.LTC128B.128 [R9+0x26c00], desc[UR36][R2.64+0x80], !P2 ;  /* 0x26c0008002097fae */ /* 0x0001e8000d101d64 */
[----:B------:R0:W-:Y:S01]  /*148b0*/  LDGSTS.E.BYPASS.LTC128B.128 [R9+0x29400], desc[UR36][R2.64+0x100], !P1 ;  /* 0x2940010002097fae */ /* 0x0001e2000c901d64 */
[----:B------:R-:W-:-:S03]  /*148c0*/  MOV R35, R14 ;  /* 0x0000000e00237202 */ /* 0x000fc60000000f00 */
[----:B------:R0:W-:Y:S04]  /*148d0*/  LDGSTS.E.BYPASS.LTC128B.128 [R9+0x2bc00], desc[UR36][R2.64+0x180], !P5 ;  /* 0x2bc0018002097fae */ /* 0x0001e8000e901d64 */
[----:B0-----:R-:W-:Y:S05]  /*148e0*/  WARPSYNC.COLLECTIVE R15, `(.L_x_357) ;  /* 0x000000000f087348 */ /* 0x001fea0003c00000 */
[----:B------:R1:W2:Y:S02]  /*148f0*/  SHFL.IDX P6, R14, R13, R12, R11 ;  /* 0x0000000c0d0e7389 */ /* 0x0002a400000c000b */
[----:B012---:R-:W-:Y:S01]  /*14900*/  ENDCOLLECTIVE ;  /* 0x000000000000791b */ /* 0x007fe20003800000 */
.L_x_357:
[----:B------:R-:W-:Y:S02]  /*14910*/  IMAD.MOV.U32 R13, RZ, RZ, R10 ;  /* 0x000000ffff0d7224 */ /* 0x000fe400078e000a */
[----:B------:R-:W-:Y:S02]  /*14920*/  IMAD.MOV.U32 R12, RZ, RZ, 0x2 ;  /* 0x00000002ff0c7424 */ /* 0x000fe400078e00ff */
[----:B------:R-:W-:-:S07]  /*14930*/  IMAD.MOV.U32 R2, RZ, RZ, R14 ;  /* 0x000000ffff027224 */ /* 0x000fce00078e000e */
[----:B------:R-:W-:Y:S05]  /*14940*/  WARPSYNC.COLLECTIVE R15, `(.L_x_358) ;  /* 0x000000000f087348 */ /* 0x000fea0003c00000 */
[----:B------:R0:W1:Y:S02]  /*14950*/  SHFL.IDX P6, R14, R13, R12, R11 ;  /* 0x0000000c0d0e7389 */ /* 0x00006400000c000b */
[----:B01----:R-:W-:Y:S01]  /*14960*/  ENDCOLLECTIVE ;  /* 0x000000000000791b */ /* 0x003fe20003800000 */
.L_x_358:
[----:B------:R-:W-:-:S05]  /*14970*/  IADD3 R2, P0, R2, R0, RZ ;  /* 0x0000000002027210 */ /* 0x000fca0007f1e0ff */
[----:B------:R-:W-:-:S05]  /*14980*/  IMAD.X R3, RZ, RZ, R35, P0 ;  /* 0x000000ffff037224 */ /* 0x000fca00000e0623 */
[----:B------:R-:W-:Y:S01]  /*14990*/  @!PT LDS RZ, [RZ] ;  /* 0x00000000fffff984 */ /* 0x000fe20000000800 */
[----:B------:R-:W-:Y:S01]  /*149a0*/  @!PT LDS RZ, [RZ] ;  /* 0x00000000fffff984 */ /* 0x000fe20000000800 */
[----:B------:R-:W-:Y:S01]  /*149b0*/  @!PT LDS RZ, [RZ] ;  /* 0x00000000fffff984 */ /* 0x000fe20000000800 */
[----:B------:R0:W-:Y:S01]  /*149c0*/  LDGSTS.E.BYPASS.LTC128B.128 [R9+0x24c00], desc[UR36][R2.64], !P3 ;  /* 0x24c0000002097fae */ /* 0x0001e2000d901d64 */
[----:B------:R-:W-:-:S03]  /*149d0*/  MOV R13, R8 ;  /* 0x00000008000d7202 */ /* 0x000fc60000000f00 */
[----:B------:R0:W-:Y:S04]  /*149e0*/  LDGSTS.E.BYPASS.LTC128B.128 [R9+0x27400], desc[UR36][R2.64+0x80], !P2 ;  /* 0x2740008002097fae */ /* 0x0001e8000d101d64 */
[----:B------:R0:W-:Y:S01]  /*149f0*/  LDGSTS.E.BYPASS.LTC128B.128 [R9+0x29c00], desc[UR36][R2.64+0x100], !P1 ;  /* 0x29c0010002097fae */ /* 0x0001e2000c901d64 */
[----:B------:R-:W-:-:S03]  /*14a00*/  IMAD.MOV.U32 R35, RZ, RZ, R14 ;  /* 0x000000ffff237224 */ /* 0x000fc600078e000e */
[----:B------:R0:W-:Y:S04]  /*14a10*/  LDGSTS.E.BYPASS.LTC128B.128 [R9+0x2c400], desc[UR36][R2.64+0x180], !P5 ;  /* 0x2c40018002097fae */ /* 0x0001e8000e901d64 */
[----:B0-----:R-:W-:Y:S05]  /*14a20*/  WARPSYNC.COLLECTIVE R15, `(.L_x_359) ;  /* 0x000000000f087348 */ /* 0x001fea0003c00000 */
[----:B------:R1:W2:Y:S02]  /*14a30*/  SHFL.IDX P6, R14, R13, R12, R11 ;  /* 0x0000000c0d0e7389 */ /* 0x0002a400000c000b */
[----:B012---:R-:W-:Y:S01]  /*14a40*/  ENDCOLLECTIVE ;  /* 0x000000000000791b */ /* 0x007fe20003800000 */
.L_x_359:
[----:B------:R-:W-:Y:S02]  /*14a50*/  IMAD.MOV.U32 R13, RZ, RZ, R10 ;  /* 0x000000ffff0d7224 */ /* 0x000fe400078e000a */
[----:B------:R-:W-:Y:S02]  /*14a60*/  IMAD.MOV.U32 R12, RZ, RZ, 0x3 ;  /* 0x00000003ff0c7424 */ /* 0x000fe400078e00ff */
[----:B------:R-:W-:-:S07]  /*14a70*/  IMAD.MOV.U32 R2, RZ, RZ, R14 ;  /* 0x000000ffff027224 */ /* 0x000fce00078e000e */
[----:B------:R-:W-:Y:S05]  /*14a80*/  WARPSYNC.COLLECTIVE R15, `(.L_x_360) ;  /* 0x000000000f087348 */ /* 0x000fea0003c00000 */
[----:B------:R0:W1:Y:S02]  /*14a90*/  SHFL.IDX P6, R14, R13, R12, R11 ;  /* 0x0000000c0d0e7389 */ /* 0x00006400000c000b */
[----:B01----:R-:W-:Y:S01]  /*14aa0*/  ENDCOLLECTIVE ;  /* 0x000000000000791b */ /* 0x003fe20003800000 */
.L_x_360:
        /* <DEDUP_REMOVED lines=9> */
[----:B------:R-:W-:-:S03]  /*14b40*/  IMAD.MOV.U32 R35, RZ, RZ, R14 ;  /* 0x000000ffff237224 */ /* 0x000fc600078e000e */
[----:B------:R0:W-:Y:S04]  /*14b50*/  LDGSTS.E.BYPASS.LTC128B.128 [R9+0x2cc00], desc[UR36][R2.64+0x180], !P5 ;  /* 0x2cc0018002097fae */ /* 0x0001e8000e901d64 */
[----:B0-----:R-:W-:Y:S05]  /*14b60*/  WARPSYNC.COLLECTIVE R15, `(.L_x_361) ;  /* 0x000000000f087348 */ /* 0x001fea0003c00000 */
[----:B------:R1:W2:Y:S02]  /*14b70*/  SHFL.IDX P6, R14, R13, R12, R11 ;  /* 0x0000000c0d0e7389 */ /* 0x0002a400000c000b */
[----:B012---:R-:W-:Y:S01]  /*14b80*/  ENDCOLLECTIVE ;  /* 0x000000000000791b */ /* 0x007fe20003800000 */
.L_x_361:
[----:B------:R-:W-:Y:S02]  /*14b90*/  IMAD.MOV.U32 R13, RZ, RZ, R10 ;  /* 0x000000ffff0d7224 */ /* 0x000fe400078e000a */
[----:B------:R-:W-:Y:S01]  /*14ba0*/  IMAD.MOV.U32 R12, RZ, RZ, 0x4 ;  /* 0x00000004ff0c7424 */ /* 0x000fe200078e00ff */
[----:B------:R-:W-:-:S07]  /*14bb0*/  MOV R2, R14 ;  /* 0x0000000e00027202 */ /* 0x000fce0000000f00 */
[----:B------:R-:W-:Y:S05]  /*14bc0*/  WARPSYNC.COLLECTIVE R15, `(.L_x_362) ;  /* 0x000000000f087348 */ /* 0x000fea0003c00000 */
[----:B------:R0:W1:Y:S02]  /*14bd0*/  SHFL.IDX P6, R14, R13, R12, R11 ;  /* 0x0000000c0d0e7389 */ /* 0x00006400000c000b */
[----:B01----:R-:W-:Y:S01]  /*14be0*/  ENDCOLLECTIVE ;  /* 0x000000000000791b */ /* 0x003fe20003800000 */
.L_x_362:
[----:B------:R-:W-:-:S05]  /*14bf0*/  IADD3 R2, P0, R2, R0, RZ ;  /* 0x0000000002027210 */ /* 0x000fca0007f1e0ff */
[----:B------:R-:W-:-:S05]  /*14c00*/  IMAD.X R3, RZ, RZ, R35, P0 ;  /* 0x000000ffff037224 */ /* 0x000fca00000e0623 */
[----:B------:R-:W-:Y:S01]  /*14c10*/  @!PT LDS RZ, [RZ] ;  /* 0x00000000fffff984 */ /* 0x000fe20000000800 */
[----:B------:R-:W-:Y:S01]  /*14c20*/  @!PT LDS RZ, [RZ] ;  /* 0x00000000fffff984 */ /* 0x000fe20000000800 */
[----:B------:R-:W-:Y:S01]  /*14c30*/  @!PT LDS RZ, [RZ] ;  /* 0x00000000fffff984 */ /* 0x000fe20000000800 */
[----:B------:R0:W-:Y:S01]  /*14c40*/  LDGSTS.E.BYPASS.LTC128B.128 [R9+0x25c00], desc[UR36][R2.64], !P3 ;  /* 0x25c0000002097fae */ /* 0x0001e2000d901d64 */
[C---:B------:R-:W-:Y:S01]  /*14c50*/  LOP3.LUT P3, RZ, R23.reuse, 0x800, RZ, 0xc0, !PT ;  /* 0x0000080017ff7812 */ /* 0x040fe2000786c0ff */
[----:B------:R-:W-:Y:S02]  /*14c60*/  IMAD.MOV.U32 R13, RZ, RZ, R8 ;  /* 0x000000ffff0d7224 */ /* 0x000fe400078e0008 */
[----:B------:R0:W-:Y:S01]  /*14c70*/  LDGSTS.E.BYPASS.LTC128B.128 [R9+0x28400], desc[UR36][R2.64+0x80], !P2 ;  /* 0x2840008002097fae */ /* 0x0001e2000d101d64 */
[----:B------:R-:W-:-:S03]  /*14c80*/  LOP3.LUT P2, RZ, R23, 0x400, RZ, 0xc0, !PT ;  /* 0x0000040017ff7812 */ /* 0x000fc6000784c0ff */
[----:B------:R0:W-:Y:S01]  /*14c90*/  LDGSTS.E.BYPASS.LTC128B.128 [R9+0x2ac00], desc[UR36][R2.64+0x100], !P1 ;  /* 0x2ac0010002097fae */ /* 0x0001e2000c901d64 */
[----:B------:R-:W-:Y:S01]  /*14ca0*/  LOP3.LUT P1, RZ, R23, 0x200, RZ, 0xc0, !PT ;  /* 0x0000020017ff7812 */ /* 0x000fe2000782c0ff */
[----:B------:R-:W-:Y:S02]  /*14cb0*/  IMAD.MOV.U32 R35, RZ, RZ, R14 ;  /* 0x000000ffff237224 */ /* 0x000fe400078e000e */
[----:B------:R0:W-:Y:S10]  /*14cc0*/  LDGSTS.E.BYPASS.LTC128B.128 [R9+0x2d400], desc[UR36][R2.64+0x180], !P5 ;  /* 0x2d40018002097fae */ /* 0x0001f4000e901d64 */
[----:B0-----:R-:W-:Y:S05]  /*14cd0*/  WARPSYNC.COLLECTIVE R15, `(.L_x_363) ;  /* 0x000000000f087348 */ /* 0x001fea0003c00000 */
[----:B------:R1:W2:Y:S02]  /*14ce0*/  SHFL.IDX P6, R14, R13, R12, R11 ;  /* 0x0000000c0d0e7389 */ /* 0x0002a400000c000b */
[----:B012---:R-:W-:Y:S01]  /*14cf0*/  ENDCOLLECTIVE ;  /* 0x000000000000791b */ /* 0x007fe20003800000 */
.L_x_363:
[----:B------:R-:W-:Y:S01]  /*14d00*/  IMAD.MOV.U32 R2, RZ, RZ, R14 ;  /* 0x000000ffff027224 */ /* 0x000fe200078e000e */
[----:B------:R-:W-:Y:S06]  /*14d10*/  BRA `(.L_x_364) ;  /* 0xffffffc400307947 */ /* 0x000fec000383ffff */
.L_x_277:
[----:B-1----:R1:W2:Y:S02]  /*14d20*/  SYNCS.PHASECHK.TRANS64.TRYWAIT P0, [R6+URZ+0x38860], R2 ;  /* 0x03886002060075a7 */ /* 0x0022a4000800017f */
[----:B--2---:R-:W-:Y:S05]  /*14d30*/  @!P0 NANOSLEEP.SYNCS 0x989680 ;  /* 0x009896800000895d */ /* 0x004fea0003900000 */
[----:B------:R-:W2:Y:S02]  /*14d40*/  @!P0 SYNCS.PHASECHK.TRANS64 P0, [R6+URZ+0x38860], R2 ;  /* 0x03886002060085a7 */ /* 0x000ea4000800007f */
[----:B--2---:R-:W-:Y:S05]  /*14d50*/  @!P0 BRA `(.L_x_277) ;  /* 0xfffffffc00f08947 */ /* 0x004fea000383ffff */
[----:B------:R-:W-:Y:S05]  /*14d60*/  BRA `(.L_x_365) ;  /* 0xffffffc400a87947 */ /* 0x000fea000383ffff */
.L_x_278:
[----:B------:R-:W-:Y:S01]  /*14d70*/  BSSY B1, `(.L_x_366) ;  /* 0x0000008000017945 */ /* 0x000fe20003800000 */
[----:B------:R-:W-:Y:S01]  /*14d80*/  MOV R13, R25 ;  /* 0x00000019000d7202 */ /* 0x000fe20000000f00 */
[----:B------:R-:W-:Y:S02]  /*14d90*/  IMAD.MOV.U32 R12, RZ, RZ, RZ ;  /* 0x000000ffff0c7224 */ /* 0x000fe400078e00ff */
[----:B------:R-:W-:Y:S02]  /*14da0*/  IMAD.MOV.U32 R11, RZ, RZ, 0x181f ;  /* 0x0000181fff0b7424 */ /* 0x000fe400078e00ff */
[----:B------:R-:W-:-:S07]  /*14db0*/  IMAD.MOV.U32 R15, RZ, RZ, -0x1 ;  /* 0xffffffffff0f7424 */ /* 0x000fce00078e00ff */
[----:B-1----:R-:W-:Y:S05]  /*14dc0*/  WARPSYNC.COLLECTIVE R15, `(.L_x_367) ;  /* 0x000000000f087348 */ /* 0x002fea0003c00000 */
[----:B------:R0:W2:Y:S02]  /*14dd0*/  SHFL.IDX P6, R14, R13, R12, R11 ;  /* 0x0000000c0d0e7389 */ /* 0x0000a400000c000b */
[----:B012---:R-:W-:Y:S01]  /*14de0*/  ENDCOLLECTIVE ;  /* 0x000000000000791b */ /* 0x007fe20003800000 */
.L_x_367:
[----:B------:R-:W-:Y:S05]  /*14df0*/  BSYNC B1 ;  /* 0x0000000000017941 */ /* 0x000fea0003800000 */
.L_x_366:
[----:B------:R-:W-:Y:S01]  /*14e00*/  IMAD.MOV.U32 R13, RZ, RZ, R24 ;  /* 0x000000ffff0d7224 */ /* 0x000fe200078e0018 */
[----:B------:R-:W-:Y:S01]  /*14e10*/  MOV R11, 0x181f ;  /* 0x0000181f000b7802 */ /* 0x000fe20000000f00 */
[----:B------:R-:W-:Y:S02]  /*14e20*/  IMAD.MOV.U32 R12, RZ, RZ, RZ ;  /* 0x000000ffff0c7224 */ /* 0x000fe400078e00ff */
[----:B------:R-:W-:Y:S02]  /*14e30*/  IMAD.MOV.U32 R15, RZ, RZ, -0x1 ;  /* 0xffffffffff0f7424 */ /* 0x000fe400078e00ff */
[----:B------:R-:W-:Y:S02]  /*14e40*/  IMAD.MOV.U32 R3, RZ, RZ, R14 ;  /* 0x000000ffff037224 */ /* 0x000fe400078e000e */
[----:B------:R-:W-:-:S07]  /*14e50*/  IMAD R7, R7, 0x2, R22 ;  /* 0x0000000207077824 */ /* 0x000fce00078e0216 */
[----:B------:R-:W-:Y:S05]  /*14e60*/  WARPSYNC.COLLECTIVE R15, `(.L_x_368) ;  /* 0x000000000f087348 */ /* 0x000fea0003c00000 */
[----:B------:R0:W1:Y:S02]  /*14e70*/  SHFL.IDX P6, R14, R13, R12, R11 ;  /* 0x0000000c0d0e7389 */ /* 0x00006400000c000b */
[----:B01----:R-:W-:Y:S01]  /*14e80*/  ENDCOLLECTIVE ;  /* 0x000000000000791b */ /* 0x003fe20003800000 */
.L_x_368:
[----:B------:R-:W-:Y:S02]  /*14e90*/  IMAD.MOV.U32 R13, RZ, RZ, R25 ;  /* 0x000000ffff0d7224 */ /* 0x000fe400078e0019 */
[----:B------:R-:W-:Y:S02]  /*14ea0*/  IMAD.MOV.U32 R12, RZ, RZ, 0x1 ;  /* 0x00000001ff0c7424 */ /* 0x000fe400078e00ff */
[----:B------:R-:W-:-:S07]  /*14eb0*/  IMAD.MOV.U32 R2, RZ, RZ, R14 ;  /* 0x000000ffff027224 */ /* 0x000fce00078e000e */
[----:B------:R-:W-:Y:S05]  /*14ec0*/  WARPSYNC.COLLECTIVE R15, `(.L_x_369) ;  /* 0x000000000f087348 */ /* 0x000fea0003c00000 */
[----:B------:R0:W1:Y:S02]  /*14ed0*/  SHFL.IDX P6, R14, R13, R12, R11 ;  /* 0x0000000c0d0e7389 */ /* 0x00006400000c000b */
[----:B01----:R-:W-:Y:S01]  /*14ee0*/  ENDCOLLECTIVE ;  /* 0x000000000000791b */ /* 0x003fe20003800000 */
.L_x_369:
[----:B------:R-:W-:-:S05]  /*14ef0*/  IADD3 R2, P0, R2, R0, RZ ;  /* 0x0000000002027210 */ /* 0x000fca0007f1e0ff */
        /* <DEDUP_REMOVED lines=17> */
.L_x_370:
[----:B------:R-:W-:Y:S02]  /*15010*/  IMAD.MOV.U32 R13, RZ, RZ, R25 ;  /* 0x000000ffff0d7224 */ /* 0x000fe400078e0019 */
[----:B------:R-:W-:Y:S02]  /*15020*/  IMAD.MOV.U32 R12, RZ, RZ, 0x2 ;  /* 0x00000002ff0c7424 */ /* 0x000fe400078e00ff */
[----:B------:R-:W-:-:S07]  /*15030*/  IMAD.MOV.U32 R2, RZ, RZ, R14 ;  /* 0x000000ffff027224 */ /* 0x000fce00078e000e */
[----:B------:R-:W-:Y:S05]  /*15040*/  WARPSYNC.COLLECTIVE R15, `(.L_x_371) ;  /* 0x000000000f087348 */ /* 0x000fea0003c00000 */
[----:B------:R0:W1:Y:S02]  /*15050*/  SHFL.IDX P6, R14, R13, R12, R11 ;  /* 0x0000000c0d0e7389 */ /* 0x00006400000c000b */
[----:B01----:R-:W-:Y:S01]  /*15060*/  ENDCOLLECTIVE ;  /* 0x000000000000791b */ /* 0x003fe20003800000 */
.L_x_371:
[----:B------:R-:W-:-:S05]  /*15070*/  IADD3 R2, P0, R2, R0, RZ ;  /* 0x0000000002027210 */ /* 0x000fca0007f1e0ff */
[----:B------:R-:W-:Y:S01]  /*15080*/  IMAD.X R3, RZ, RZ, R3, P0 ;  /* 0x000000ffff037224 */ /* 0x000fe200000e0603 */
        /* <DEDUP_REMOVED lines=16> */
.L_x_372:
[----:B------:R-:W-:Y:S02]  /*15190*/  IMAD.MOV.U32 R13, RZ, RZ, R25 ;  /* 0x000000ffff0d7224 */ /* 0x000fe400078e0019 */
[----:B------:R-:W-:Y:S02]  /*151a0*/  IMAD.MOV.U32 R12, RZ, RZ, 0x3 ;  /* 0x00000003ff0c7424 */ /* 0x000fe400078e00ff */
[----:B------:R-:W-:-:S07]  /*151b0*/  IMAD.MOV.U32 R2, RZ, RZ, R14 ;  /* 0x000000ffff027224 */ /* 0x000fce00078e000e */
[----:B------:R-:W-:Y:S05]  /*151c0*/  WARPSYNC.COLLECTIVE R15, `(.L_x_373) ;  /* 0x000000000f087348 */ /* 0x000fea0003c00000 */
[----:B------:R0:W1:Y:S02]  /*151d0*/  SHFL.IDX P6, R14, R13, R12, R11 ;  /* 0x0000000c0d0e7389 */ /* 0x00006400000c000b */
[----:B01----:R-:W-:Y:S01]  /*151e0*/  ENDCOLLECTIVE ;  /* 0x000000000000791b */ /* 0x003fe20003800000 */
.L_x_373:
        /* <DEDUP_REMOVED lines=18> */
.L_x_374:
[----:B------:R-:W-:Y:S02]  /*15310*/  IMAD.MOV.U32 R13, RZ, RZ, R25 ;  /* 0x000000ffff0d7224 */ /* 0x000fe400078e0019 */
[----:B------:R-:W-:Y:S01]  /*15320*/  IMAD.MOV.U32 R12, RZ, RZ, 0x4 ;  /* 0x00000004ff0c7424 */ /* 0x000fe200078e00ff */
[----:B------:R-:W-:-:S07]  /*15330*/  MOV R2, R14 ;  /* 0x0000000e00027202 */ /* 0x000fce0000000f00 */
[----:B------:R-:W-:Y:S05]  /*15340*/  WARPSYNC.COLLECTIVE R15, `(.L_x_375) ;  /* 0x000000000f087348 */ /* 0x000fea0003c00000 */
[----:B------:R0:W1:Y:S02]  /*15350*/  SHFL.IDX P6, R14, R13, R12, R11 ;  /* 0x0000000c0d0e7389 */ /* 0x00006400000c000b */
[----:B01----:R-:W-:Y:S01]  /*15360*/  ENDCOLLECTIVE ;  /* 0x000000000000791b */ /* 0x003fe20003800000 */
.L_x_375:
[----:B------:R-:W-:-:S05]  /*15370*/  IADD3 R2, P0, R2, R0, RZ ;  /* 0x0000000002027210 */ /* 0x000fca0007f1e0ff */
        /* <DEDUP_REMOVED lines=12> */
.L_x_376:
        /* <DEDUP_REMOVED lines=9> */
.L_x_286:
[----:B0-----:R0:W3:Y:S02]  /*154d0*/  SYNCS.PHASECHK.TRANS64.TRYWAIT P0, [R4+URZ+0x38860], R3 ;  /* 0x03886003040075a7 */ /* 0x0010e4000800017f */
[----:B---3--:R-:W-:Y:S05]  /*154e0*/  @!P0 NANOSLEEP.SYNCS 0x989680 ;  /* 0x009896800000895d */ /* 0x008fea0003900000 */
[----:B------:R-:W3:Y:S02]  /*154f0*/  @!P0 SYNCS.PHASECHK.TRANS64 P0, [R4+URZ+0x38860], R3 ;  /* 0x03886003040085a7 */ /* 0x000ee4000800007f */
[----:B---3--:R-:W-:Y:S05]  /*15500*/  @!P0 BRA `(.L_x_286) ;  /* 0xfffffffc00f08947 */ /* 0x008fea000383ffff */
[----:B------:R-:W-:Y:S05]  /*15510*/  BRA `(.L_x_378) ;  /* 0xffffffc400ec7947 */ /* 0x000fea000383ffff */
.L_x_287:
[----:B------:R-:W-:Y:S01]  /*15520*/  BSSY B0, `(.L_x_379) ;  /* 0x0000008000007945 */ /* 0x000fe20003800000 */
[----:B------:R-:W-:Y:S01]  /*15530*/  IMAD.MOV.U32 R13, RZ, RZ, R25 ;  /* 0x000000ffff0d7224 */ /* 0x000fe200078e0019 */
[----:B------:R-:W-:Y:S01]  /*15540*/  MOV R12, RZ ;  /* 0x000000ff000c7202 */ /* 0x000fe20000000f00 */
[----:B------:R-:W-:Y:S02]  /*15550*/  IMAD.MOV.U32 R11, RZ, RZ, 0x181f ;  /* 0x0000181fff0b7424 */ /* 0x000fe400078e00ff */
[----:B------:R-:W-:-:S07]  /*15560*/  IMAD.MOV.U32 R15, RZ, RZ, -0x1 ;  /* 0xffffffffff0f7424 */ /* 0x000fce00078e00ff */
[----:B01----:R-:W-:Y:S05]  /*15570*/  WARPSYNC.COLLECTIVE R15, `(.L_x_380) ;  /* 0x000000000f087348 */ /* 0x003fea0003c00000 */
[----:B-1----:R1:W2:Y:S02]  /*15580*/  SHFL.IDX P6, R14, R13, R12, R11 ;  /* 0x0000000c0d0e7389 */ /* 0x0022a400000c000b */
[----:B012---:R-:W-:Y:S01]  /*15590*/  ENDCOLLECTIVE ;  /* 0x000000000000791b */ /* 0x007fe20003800000 */
.L_x_380:
[----:B------:R-:W-:Y:S05]  /*155a0*/  BSYNC B0 ;  /* 0x0000000000007941 */ /* 0x000fea0003800000 */
.L_x_379:
[----:B------:R-:W-:Y:S01]  /*155b0*/  IMAD.MOV.U32 R13, RZ, RZ, R24 ;  /* 0x000000ffff0d7224 */ /* 0x000fe200078e0018 */
[----:B------:R-:W-:Y:S01]  /*155c0*/  MOV R15, 0xffffffff ;  /* 0xffffffff000f7802 */ /* 0x000fe20000000f00 */
[----:B------:R-:W-:Y:S01]  /*155d0*/  IMAD.MOV.U32 R12, RZ, RZ, RZ ;  /* 0x000000ffff0c7224 */ /* 0x000fe200078e00ff */
[C---:B------:R-:W-:Y:S01]  /*155e0*/  LOP3.LUT R0, R33.reuse, 0x40, RZ, 0xfc, !PT ;  /* 0x0000004021007812 */ /* 0x040fe200078efcff */
[----:B------:R-:W-:Y:S02]  /*155f0*/  IMAD.MOV.U32 R11, RZ, RZ, 0x181f ;  /* 0x0000181fff0b7424 */ /* 0x000fe400078e00ff */
[----:B------:R-:W-:Y:S02]  /*15600*/  IMAD.MOV.U32 R3, RZ, RZ, R14 ;  /* 0x000000ffff037224 */ /* 0x000fe400078e000e */
[----:B------:R-:W-:-:S07]  /*15610*/  IMAD.SHL.U32 R8, R33, 0x2, RZ ;  /* 0x0000000221087824 */ /* 0x000fce00078e00ff */
[----:B------:R-:W-:Y:S05]  /*15620*/  WARPSYNC.COLLECTIVE R15, `(.L_x_381) ;  /* 0x000000000f087348 */ /* 0x000fea0003c00000 */
[----:B------:R0:W1:Y:S02]  /*15630*/  SHFL.IDX P6, R14, R13, R12, R11 ;  /* 0x0000000c0d0e7389 */ /* 0x00006400000c000b */
[----:B01----:R-:W-:Y:S01]  /*15640*/  ENDCOLLECTIVE ;  /* 0x000000000000791b */ /* 0x003fe20003800000 */
.L_x_381:
[----:B------:R-:W-:Y:S02]  /*15650*/  ULDC UR4, c[0x0][0x2f4] ;  /* 0x0000bd0000047ab9 */ /* 0x000fe40000000800 */
[----:B------:R-:W-:Y:S02]  /*15660*/  ISETP.GE.AND P3, PT, R33, UR4, PT ;  /* 0x0000000421007c0c */ /* 0x000fe4000bf66270 */
[----:B------:R-:W-:Y:S01]  /*15670*/  ISETP.GE.AND P2, PT, R0, UR4, PT ;  /* 0x0000000400007c0c */ /* 0x000fe2000bf46270 */
[----:B------:R-:W-:Y:S01]  /*15680*/  IMAD R0, R7, 0x2, R22 ;  /* 0x0000000207007824 */ /* 0x000fe200078e0216 */
[----:B------:R-:W-:Y:S02]  /*15690*/  ISETP.LT.OR P4, PT, R5, 0x1, P3 ;  /* 0x000000010500780c */ /* 0x000fe40001f81670 */
[----:B------:R-:W-:Y:S01]  /*156a0*/  ISETP.GE.AND P1, PT, R37, UR4, PT ;  /* 0x0000000425007c0c */ /* 0x000fe2000bf26270 */
[----:B------:R-:W-:Y:S02]  /*156b0*/  IMAD.MOV.U32 R13, RZ, RZ, R25 ;  /* 0x000000ffff0d7224 */ /* 0x000fe400078e0019 */
[----:B------:R-:W-:Y:S01]  /*156c0*/  IMAD.MOV.U32 R12, RZ, RZ, 0x1 ;  /* 0x00000001ff0c7424 */ /* 0x000fe200078e00ff */
[----:B------:R-:W-:-:S05]  /*156d0*/  IADD3 R2, P0, R14, R8, RZ ;  /* 0x000000080e027210 */ /* 0x000fca0007f1e0ff */
[----:B------:R-:W-:Y:S01]  /*156e0*/  IMAD.X R3, RZ, RZ, R3, P0 ;  /* 0x000000ffff037224 */ /* 0x000fe200000e0603 */
[----:B------:R-:W-:-:S04]  /*156f0*/  ISETP.LT.OR P0, PT, R5, 0x1, P2 ;  /* 0x000000010500780c */ /* 0x000fc80001701670 */
[----:B------:R-:W-:Y:S01]  /*15700*/  @!PT LDS RZ, [RZ] ;  /* 0x00000000fffff984 */ /* 0x000fe20000000800 */
[----:B------:R-:W-:Y:S01]  /*15710*/  @!PT LDS RZ, [RZ] ;  /* 0x00000000fffff984 */ /* 0x000fe20000000800 */
[----:B------:R-:W-:Y:S01]  /*15720*/  @!PT LDS RZ, [RZ] ;  /* 0x00000000fffff984 */ /* 0x000fe20000000800 */
[----:B------:R0:W-:Y:S01]  /*15730*/  LDGSTS.E.BYPASS.LTC128B.128 [R0+0x400], desc[UR36][R2.64], !P4 ;  /* 0x0040000002007fae */ /* 0x0001e2000e101d64 */
[----:B------:R-:W-:-:S08]  /*15740*/  ISETP.LT.OR P4, PT, R5, 0x1, P1 ;  /* 0x000000010500780c */ /* 0x000fd00000f81670 */
[----:B------:R0:W-:Y:S01]  /*15750*/  LDGSTS.E.BYPASS.LTC128B.128 [R0+0x2c00], desc[UR36][R2.64+0x80], !P0 ;  /* 0x02c0008002007fae */ /* 0x0001e2000c101d64 */
[----:B------:R-:W-:-:S13]  /*15760*/  ISETP.GE.AND P0, PT, R36, UR4, PT ;  /* 0x0000000424007c0c */ /* 0x000fda000bf06270 */
[----:B0-----:R-:W-:Y:S05]  /*15770*/  WARPSYNC.COLLECTIVE R15, `(.L_x_382) ;  /* 0x000000000f087348 */ /* 0x001fea0003c00000 */
[----:B------:R1:W2:Y:S02]  /*15780*/  SHFL.IDX P6, R14, R13, R12, R11 ;  /* 0x0000000c0d0e7389 */ /* 0x0002a400000c000b */
[----:B012---:R-:W-:Y:S01]  /*15790*/  ENDCOLLECTIVE ;  /* 0x000000000000791b */ /* 0x007fe20003800000 */
.L_x_382:
[----:B------:R-:W-:Y:S01]  /*157a0*/  @!PT LDS RZ, [RZ] ;  /* 0x00000000fffff984 */ /* 0x000fe20000000800 */
[----:B------:R-:W-:Y:S01]  /*157b0*/  @!PT LDS RZ, [RZ] ;  /* 0x00000000fffff984 */ /* 0x000fe20000000800 */
[----:B------:R-:W-:Y:S01]  /*157c0*/  @!PT LDS RZ, [RZ] ;  /* 0x00000000fffff984 */ /* 0x000fe20000000800 */
[----:B------:R0:W-:Y:S01]  /*157d0*/  LDGSTS.E.BYPASS.LTC128B.128 [R0+0x5400], desc[UR36][R2.64+0x100], !P4 ;  /* 0x0540010002007fae */ /* 0x0001e2000e101d64 */
[----:B------:R-:W-:Y:S02]  /*157e0*/  ISETP.LT.OR P4, PT, R5, 0x1, P0 ;  /* 0x000000010500780c */ /* 0x000fe40000781670 */
[----:B------:R-:W-:-:S11]  /*157f0*/  MOV R13, R24 ;  /* 0x00000018000d7202 */ /* 0x000fd60000000f00 */
[----:B------:R0:W-:Y:S01]  /*15800*/  LDGSTS.E.BYPASS.LTC128B.128 [R0+0x7c00], desc[UR36][R2.64+0x180], !P4 ;  /* 0x07c0018002007fae */ /* 0x0001e2000e101d64 */
[----:B------:R-:W-:-:S07]  /*15810*/  IMAD.MOV.U32 R7, RZ, RZ, R14 ;  /* 0x000000ffff077224 */ /* 0x000fce00078e000e */
[----:B0-----:R-:W-:Y:S05]  /*15820*/  WARPSYNC.COLLECTIVE R15, `(.L_x_383) ;  /* 0x000000000f087348 */ /* 0x001fea0003c00000 */
[----:B------:R1:W2:Y:S02]  /*15830*/  SHFL.IDX P6, R14, R13, R12, R11 ;  /* 0x0000000c0d0e7389 */ /* 0x0002a400000c000b */
[----:B012---:R-:W-:Y:S01]  /*15840*/  ENDCOLLECTIVE ;  /* 0x000000000000791b */ /* 0x007fe20003800000 */
.L_x_383:
[----:B------:R-:W-:Y:S02]  /*15850*/  IMAD.MOV.U32 R13, RZ, RZ, R25 ;  /* 0x000000ffff0d7224 */ /* 0x000fe400078e0019 */
[----:B------:R-:W-:Y:S01]  /*15860*/  IMAD.MOV.U32 R12, RZ, RZ, 0x2 ;  /* 0x00000002ff0c7424 */ /* 0x000fe200078e00ff */
[----:B------:R-:W-:-:S13]  /*15870*/  IADD3 R2, P4, R14, R8, RZ ;  /* 0x000000080e027210 */ /* 0x000fda0007f9e0ff */
[----:B------:R-:W-:Y:S05]  /*15880*/  WARPSYNC.COLLECTIVE R15, `(.L_x_384) ;  /* 0x000000000f087348 */ /* 0x000fea0003c00000 */
[----:B------:R0:W1:Y:S02]  /*15890*/  SHFL.IDX P6, R14, R13, R12, R11 ;  /* 0x0000000c0d0e7389 */ /* 0x00006400000c000b */
[----:B01----:R-:W-:Y:S01]  /*158a0*/  ENDCOLLECTIVE ;  /* 0x000000000000791b */ /* 0x003fe20003800000 */
.L_x_384:
        /* <DEDUP_REMOVED lines=12> */
.L_x_385:
        /* <DEDUP_REMOVED lines=14> */
.L_x_386:
        /* <DEDUP_REMOVED lines=12> */
.L_x_387:
        /* <DEDUP_REMOVED lines=14> */
.L_x_388:
        /* <DEDUP_REMOVED lines=12> */
.L_x_389:
        /* <DEDUP_REMOVED lines=9> */
.L_x_292:
[----:B------:R-:W-:Y:S01]  /*15d40*/  BSSY B0, `(.L_x_391) ;  /* 0x0000008000007945 */ /* 0x000fe20003800000 */
[----:B------:R-:W-:Y:S02]  /*15d50*/  IMAD.MOV.U32 R13, RZ, RZ, R16 ;  /* 0x000000ffff0d7224 */ /* 0x000fe400078e0010 */
[----:B------:R-:W-:Y:S02]  /*15d60*/  IMAD.MOV.U32 R12, RZ, RZ, RZ ;  /* 0x000000ffff0c7224 */ /* 0x000fe400078e00ff */
[----:B------:R-:W-:Y:S02]  /*15d70*/  IMAD.MOV.U32 R11, RZ, RZ, 0x1f ;  /* 0x0000001fff0b7424 */ /* 0x000fe400078e00ff */
[----:B------:R-:W-:-:S07]  /*15d80*/  IMAD.MOV.U32 R15, RZ, RZ, -0x1 ;  /* 0xffffffffff0f7424 */ /* 0x000fce00078e00ff */
[----:B0-----:R-:W-:Y:S05]  /*15d90*/  WARPSYNC.COLLECTIVE R15, `(.L_x_392) ;  /* 0x000000000f087348 */ /* 0x001fea0003c00000 */
[----:B------:R1:W2:Y:S02]  /*15da0*/  SHFL.IDX P6, R14, R13, R12, R11 ;  /* 0x0000000c0d0e7389 */ /* 0x0002a400000c000b */
[----:B012---:R-:W-:Y:S01]  /*15db0*/  ENDCOLLECTIVE ;  /* 0x000000000000791b */ /* 0x007fe20003800000 */
.L_x_392:
[----:B------:R-:W-:Y:S05]  /*15dc0*/  BSYNC B0 ;  /* 0x0000000000007941 */ /* 0x000fea0003800000 */
.L_x_391:
[----:B------:R-:W-:Y:S01]  /*15dd0*/  MOV R13, R16 ;  /* 0x00000010000d7202 */ /* 0x000fe20000000f00 */
[----:B------:R-:W-:Y:S02]  /*15de0*/  IMAD.MOV.U32 R12, RZ, RZ, 0x1 ;  /* 0x00000001ff0c7424 */ /* 0x000fe400078e00ff */
[----:B------:R-:W-:Y:S02]  /*15df0*/  IMAD.MOV.U32 R11, RZ, RZ, 0x1f ;  /* 0x0000001fff0b7424 */ /* 0x000fe400078e00ff */
[----:B------:R-:W-:Y:S02]  /*15e00*/  IMAD.MOV.U32 R15, RZ, RZ, -0x1 ;  /* 0xffffffffff0f7424 */ /* 0x000fe400078e00ff */
[----:B------:R-:W-:Y:S02]  /*15e10*/  IMAD.IADD R7, R19, 0x1, R8 ;  /* 0x0000000113077824 */ /* 0x000fe400078e0208 */
[----:B------:R-:W-:-:S07]  /*15e20*/  IMAD.MOV.U32 R5, RZ, RZ, R14 ;  /* 0x000000ffff057224 */ /* 0x000fce00078e000e */
[----:B------:R-:W-:Y:S05]  /*15e30*/  WARPSYNC.COLLECTIVE R15, `(.L_x_393) ;  /* 0x000000000f087348 */ /* 0x000fea0003c00000 */
[----:B------:R0:W1:Y:S02]  /*15e40*/  SHFL.IDX P6, R14, R13, R12, R11 ;  /* 0x0000000c0d0e7389 */ /* 0x00006400000c000b */
[----:B01----:R-:W-:Y:S01]  /*15e50*/  ENDCOLLECTIVE ;  /* 0x000000000000791b */ /* 0x003fe20003800000 */
.L_x_393:
[----:B------:R-:W-:Y:S02]  /*15e60*/  ULDC UR4, c[0x0][0xc3c] ;  /* 0x00030f0000047ab9 */ /* 0x000fe40000000800 */
[----:B------:R-:W-:-:S13]  /*15e70*/  ISETP.GE.OR P1, PT, R7, UR4, !P0 ;  /* 0x0000000407007c0c */ /* 0x000fda000c726670 */
[----:B------:R-:W0:Y:S01]  /*15e80*/  @!P1 LDC.64 R2, c[0x0][0xc80] ;  /* 0x00032000ff029b82 */ /* 0x000e220000000a00 */
[----:B------:R-:W-:Y:S02]  /*15e90*/  IMAD.MOV.U32 R4, RZ, RZ, RZ ;  /* 0x000000ffff047224 */ /* 0x000fe400078e00ff */
[----:B------:R-:W-:Y:S02]  /*15ea0*/  IMAD.MOV.U32 R11, RZ, RZ, RZ ;  /* 0x000000ffff0b7224 */ /* 0x000fe400078e00ff */
[----:B------:R-:W-:Y:S02]  /*15eb0*/  IMAD.MOV.U32 R0, RZ, RZ, R14 ;  /* 0x000000ffff007224 */ /* 0x000fe400078e000e */
[----:B0-----:R-:W-:-:S06]  /*15ec0*/  @!P1 IMAD.WIDE R2, R7, 0x4, R2 ;  /* 0x0000000407029825 */ /* 0x001fcc00078e0202 */
[----:B------:R-:W2:Y:S01]  /*15ed0*/  @!P1 LDG.E R2, desc[UR36][R2.64] ;  /* 0x0000002402029981 */ /* 0x000ea2000c1e1900 */
[C---:B------:R-:W-:Y:S02]  /*15ee0*/  ISETP.GE.U32.AND P2, PT, R8.reuse, 0x2, PT ;  /* 0x000000020800780c */ /* 0x040fe40003f46070 */
[C---:B------:R-:W-:Y:S02]  /*15ef0*/  ISETP.GE.U32.AND P3, PT, R8.reuse, 0x4, PT ;  /* 0x000000040800780c */ /* 0x040fe40003f66070 */
[C---:B------:R-:W-:Y:S02]  /*15f00*/  ISETP.GE.U32.AND P4, PT, R8.reuse, 0x8, PT ;  /* 0x000000080800780c */ /* 0x040fe40003f86070 */
[C---:B------:R-:W-:Y:S02]  /*15f10*/  ISETP.GE.U32.AND P5, PT, R8.reuse, 0x10, PT ;  /* 0x000000100800780c */ /* 0x040fe40003fa6070 */
[----:B--2---:R-:W-:Y:S02]  /*15f20*/  @!P1 MOV R4, R2 ;  /* 0x0000000200049202 */ /* 0x004fe40000000f00 */
[----:B------:R-:W-:-:S03]  /*15f30*/  ISETP.NE.AND P1, PT, R8, RZ, PT ;  /* 0x000000ff0800720c */ /* 0x000fc60003f25270 */
[----:B------:R-:W-:-:S10]  /*15f40*/  IMAD.MOV.U32 R13, RZ, RZ, R4 ;  /* 0x000000ffff0d7224 */ /* 0x000fd400078e0004 */
[----:B------:R-:W-:Y:S05]  /*15f50*/  WARPSYNC.COLLECTIVE R15, `(.L_x_394) ;  /* 0x000000000f087348 */ /* 0x000fea0003c00000 */
[----:B------:R0:W1:Y:S02]  /*15f60*/  SHFL.UP P6, R14, R13, R12, R11 ;  /* 0x0400000c0d0e7389 */ /* 0x00006400000c000b */
[----:B01----:R-:W-:Y:S01]  /*15f70*/  ENDCOLLECTIVE ;  /* 0x000000000000791b */ /* 0x003fe20003800000 */
.L_x_394:
[----:B------:R-:W-:Y:S01]  /*15f80*/  IMAD.MOV.U32 R12, RZ, RZ, 0x2 ;  /* 0x00000002ff0c7424 */ /* 0x000fe200078e00ff */
[----:B------:R-:W-:-:S05]  /*15f90*/  SEL R7, R14, RZ, P1 ;  /* 0x000000ff0e077207 */ /* 0x000fca0000800000 */
[----:B------:R-:W-:-:S04]  /*15fa0*/  IMAD.IADD R6, R4, 0x1, R7 ;  /* 0x0000000104067824 */ /* 0x000fc800078e0207 */
[----:B------:R-:W-:-:S07]  /*15fb0*/  IMAD.MOV.U32 R13, RZ, RZ, R6 ;  /* 0x000000ffff0d7224 */ /* 0x000fce00078e0006 */
[----:B------:R-:W-:Y:S05]  /*15fc0*/  WARPSYNC.COLLECTIVE R15, `(.L_x_395) ;  /* 0x000000000f087348 */ /* 0x000fea0003c00000 */
[----:B------:R0:W1:Y:S02]  /*15fd0*/  SHFL.UP P6, R14, R13, R12, R11 ;  /* 0x0400000c0d0e7389 */ /* 0x00006400000c000b */
[----:B01----:R-:W-:Y:S01]  /*15fe0*/  ENDCOLLECTIVE ;  /* 0x000000000000791b */ /* 0x003fe20003800000 */
.L_x_395:
[----:B------:R-:W-:Y:S01]  /*15ff0*/  IMAD.MOV.U32 R12, RZ, RZ, 0x4 ;  /* 0x00000004ff0c7424 */ /* 0x000fe200078e00ff */
[----:B------:R-:W-:-:S05]  /*16000*/  SEL R7, R14, RZ, P2 ;  /* 0x000000ff0e077207 */ /* 0x000fca0001000000 */
[----:B------:R-:W-:-:S05]  /*16010*/  IMAD.IADD R7, R6, 0x1, R7 ;  /* 0x0000000106077824 */ /* 0x000fca00078e0207 */
[----:B------:R-:W-:-:S07]  /*16020*/  MOV R13, R7 ;  /* 0x00000007000d7202 */ /* 0x000fce0000000f00 */
[----:B------:R-:W-:Y:S05]  /*16030*/  WARPSYNC.COLLECTIVE R15, `(.L_x_396) ;  /* 0x000000000f087348 */ /* 0x000fea0003c00000 */
[----:B------:R0:W1:Y:S02]  /*16040*/  SHFL.UP P6, R14, R13, R12, R11 ;  /* 0x0400000c0d0e7389 */ /* 0x00006400000c000b */
[----:B01----:R-:W-:Y:S01]  /*16050*/  ENDCOLLECTIVE ;  /* 0x000000000000791b */ /* 0x003fe20003800000 */
.L_x_396:
[----:B------:R-:W-:Y:S01]  /*16060*/  IMAD.MOV.U32 R12, RZ, RZ, 0x8 ;  /* 0x00000008ff0c7424 */ /* 0x000fe200078e00ff */
[----:B------:R-:W-:-:S05]  /*16070*/  SEL R2, R14, RZ, P3 ;  /* 0x000000ff0e027207 */ /* 0x000fca0001800000 */
[----:B------:R-:W-:-:S04]  /*16080*/  IMAD.IADD R2, R7, 0x1, R2 ;  /* 0x0000000107027824 */ /* 0x000fc800078e0202 */
[----:B------:R-:W-:-:S07]  /*16090*/  IMAD.MOV.U32 R13, RZ, RZ, R2 ;  /* 0x000000ffff0d7224 */ /* 0x000fce00078e0002 */
[----:B------:R-:W-:Y:S05]  /*160a0*/  WARPSYNC.COLLECTIVE R15, `(.L_x_397) ;  /* 0x000000000f087348 */ /* 0x000fea0003c00000 */
[----:B------:R0:W1:Y:S02]  /*160b0*/  SHFL.UP P6, R14, R13, R12, R11 ;  /* 0x0400000c0d0e7389 */ /* 0x00006400000c000b */
[----:B01----:R-:W-:Y:S01]  /*160c0*/  ENDCOLLECTIVE ;  /* 0x000000000000791b */ /* 0x003fe20003800000 */
.L_x_397:
[----:B------:R-:W-:Y:S02]  /*160d0*/  MOV R12, 0x10 ;  /* 0x00000010000c7802 */ /* 0x000fe40000000f00 */
[----:B------:R-:W-:-:S05]  /*160e0*/  SEL R3, R14, RZ, P4 ;  /* 0x000000ff0e037207 */ /* 0x000fca0002000000 */
[----:B------:R-:W-:-:S04]  /*160f0*/  IMAD.IADD R3, R2, 0x1, R3 ;  /* 0x0000000102037824 */ /* 0x000fc800078e0203 */
[----:B------:R-:W-:-:S07]  /*16100*/  IMAD.MOV.U32 R13, RZ, RZ, R3 ;  /* 0x000000ffff0d7224 */ /* 0x000fce00078e0003 */
[----:B------:R-:W-:Y:S05]  /*16110*/  WARPSYNC.COLLECTIVE R15, `(.L_x_398) ;  /* 0x000000000f087348 */ /* 0x000fea0003c00000 */
[----:B------:R0:W1:Y:S02]  /*16120*/  SHFL.UP P6, R14, R13, R12, R11 ;  /* 0x0400000c0d0e7389 */ /* 0x00006400000c000b */
[----:B01----:R-:W-:Y:S01]  /*16130*/  ENDCOLLECTIVE ;  /* 0x000000000000791b */ /* 0x003fe20003800000 */
.L_x_398:
[----:B------:R-:W-:Y:S02]  /*16140*/  IMAD.MOV.U32 R12, RZ, RZ, 0x1f ;  /* 0x0000001fff0c7424 */ /* 0x000fe400078e00ff */
[----:B------:R-:W-:Y:S01]  /*16150*/  IMAD.MOV.U32 R11, RZ, RZ, 0x1f ;  /* 0x0000001fff0b7424 */ /* 0x000fe200078e00ff */
[----:B------:R-:W-:-:S05]  /*16160*/  SEL R6, R14, RZ, P5 ;  /* 0x000000ff0e067207 */ /* 0x000fca0002800000 */
[----:B------:R-:W-:-:S04]  /*16170*/  IMAD.IADD R6, R3, 0x1, R6 ;  /* 0x0000000103067824 */ /* 0x000fc800078e0206 */
[----:B------:R-:W-:-:S07]  /*16180*/  IMAD.MOV.U32 R13, RZ, RZ, R6 ;  /* 0x000000ffff0d7224 */ /* 0x000fce00078e0006 */
[----:B------:R-:W-:Y:S05]  /*16190*/  WARPSYNC.COLLECTIVE R15, `(.L_x_399) ;  /* 0x000000000f087348 */ /* 0x000fea0003c00000 */
[----:B------:R0:W1:Y:S02]  /*161a0*/  SHFL.IDX P6, R14, R13, R12, R11 ;  /* 0x0000000c0d0e7389 */ /* 0x00006400000c000b */
[----:B01----:R-:W-:Y:S01]  /*161b0*/  ENDCOLLECTIVE ;  /* 0x000000000000791b */ /* 0x003fe20003800000 */
.L_x_399:
[----:B------:R-:W-:Y:S05]  /*161c0*/  BRA `(.L_x_400) ;  /* 0xffffffc400047947 */ /* 0x000fea000383ffff */
.L_x_297:
[----:B------:R-:W-:Y:S01]  /*161d0*/  BSSY B0, `(.L_x_401) ;  /* 0x0000008000007945 */ /* 0x000fe20003800000 */
[----:B-----5:R-:W-:Y:S01]  /*161e0*/  IMAD.MOV.U32 R13, RZ, RZ, R4 ;  /* 0x000000ffff0d7224 */ /* 0x020fe200078e0004 */
[----:B------:R-:W-:Y:S01]  /*161f0*/  MOV R11, RZ ;  /* 0x000000ff000b7202 */ /* 0x000fe20000000f00 */
[----:B------:R-:W-:Y:S02]  /*16200*/  IMAD.MOV.U32 R12, RZ, RZ, 0x1 ;  /* 0x00000001ff0c7424 */ /* 0x000fe400078e00ff */
[----:B------:R-:W-:-:S07]  /*16210*/  IMAD.MOV.U32 R15, RZ, RZ, -0x1 ;  /* 0xffffffffff0f7424 */ /* 0x000fce00078e00ff */
[----:B01----:R-:W-:Y:S05]  /*16220*/  WARPSYNC.COLLECTIVE R15, `(.L_x_402) ;  /* 0x000000000f087348 */ /* 0x003fea0003c00000 */
[----:B------:R2:W3:Y:S02]  /*16230*/  SHFL.UP P6, R14, R13, R12, R11 ;  /* 0x0400000c0d0e7389 */ /* 0x0004e400000c000b */
[----:B0123--:R-:W-:Y:S01]  /*16240*/  ENDCOLLECTIVE ;  /* 0x000000000000791b */ /* 0x00ffe20003800000 */
.L_x_402:
[----:B------:R-:W-:Y:S05]  /*16250*/  BSYNC B0 ;  /* 0x0000000000007941 */ /* 0x000fea0003800000 */
.L_x_401:
[----:B------:R-:W-:Y:S01]  /*16260*/  SEL R13, R14, RZ, P1 ;  /* 0x000000ff0e0d7207 */ /* 0x000fe20000800000 */
[----:B------:R-:W-:Y:S02]  /*16270*/  IMAD.MOV.U32 R12, RZ, RZ, 0x2 ;  /* 0x00000002ff0c7424 */ /* 0x000fe400078e00ff */
[----:B------:R-:W-:Y:S02]  /*16280*/  IMAD.MOV.U32 R11, RZ, RZ, RZ ;  /* 0x000000ffff0b7224 */ /* 0x000fe400078e00ff */
[----:B------:R-:W-:Y:S02]  /*16290*/  IMAD.IADD R13, R4, 0x1, R13 ;  /* 0x00000001040d7824 */ /* 0x000fe400078e020d */
[----:B------:R-:W-:-:S07]  /*162a0*/  IMAD.MOV.U32 R15, RZ, RZ, -0x1 ;  /* 0xffffffffff0f7424 */ /* 0x000fce00078e00ff */
[----:B------:R-:W-:Y:S05]  /*162b0*/  WARPSYNC.COLLECTIVE R15, `(.L_x_403) ;  /* 0x000000000f087348 */ /* 0x000fea0003c00000 */
[----:B------:R0:W1:Y:S02]  /*162c0*/  SHFL.UP P6, R14, R13, R12, R11 ;  /* 0x0400000c0d0e7389 */ /* 0x00006400000c000b */
[----:B01----:R-:W-:Y:S01]  /*162d0*/  ENDCOLLECTIVE ;  /* 0x000000000000791b */ /* 0x003fe20003800000 */
.L_x_403:
[----:B------:R-:W-:Y:S01]  /*162e0*/  IMAD.MOV.U32 R12, RZ, RZ, 0x4 ;  /* 0x00000004ff0c7424 */ /* 0x000fe200078e00ff */
[----:B------:R-:W-:-:S05]  /*162f0*/  SEL R0, R14, RZ, P2 ;  /* 0x000000ff0e007207 */ /* 0x000fca0001000000 */
[----:B------:R-:W-:-:S05]  /*16300*/  IMAD.IADD R0, R13, 0x1, R0 ;  /* 0x000000010d007824 */ /* 0x000fca00078e0200 */
[----:B------:R-:W-:-:S07]  /*16310*/  MOV R13, R0 ;  /* 0x00000000000d7202 */ /* 0x000fce0000000f00 */
[----:B------:R-:W-:Y:S05]  /*16320*/  WARPSYNC.COLLECTIVE R15, `(.L_x_404) ;  /* 0x000000000f087348 */ /* 0x000fea0003c00000 */
[----:B------:R0:W1:Y:S02]  /*16330*/  SHFL.UP P6, R14, R13, R12, R11 ;  /* 0x0400000c0d0e7389 */ /* 0x00006400000c000b */
[----:B01----:R-:W-:Y:S01]  /*16340*/  ENDCOLLECTIVE ;  /* 0x000000000000791b */ /* 0x003fe20003800000 */
.L_x_404:
[----:B------:R-:W-:Y:S01]  /*16350*/  IMAD.MOV.U32 R12, RZ, RZ, 0x8 ;  /* 0x00000008ff0c7424 */ /* 0x000fe200078e00ff */
[----:B------:R-:W-:-:S05]  /*16360*/  SEL R3, R14, RZ, P3 ;  /* 0x000000ff0e037207 */ /* 0x000fca0001800000 */
[----:B------:R-:W-:-:S04]  /*16370*/  IMAD.IADD R2, R0, 0x1, R3 ;  /* 0x0000000100027824 */ /* 0x000fc800078e0203 */
[----:B------:R-:W-:-:S07]  /*16380*/  IMAD.MOV.U32 R13, RZ, RZ, R2 ;  /* 0x000000ffff0d7224 */ /* 0x000fce00078e0002 */
[----:B------:R-:W-:Y:S05]  /*16390*/  WARPSYNC.COLLECTIVE R15, `(.L_x_405) ;  /* 0x000000000f087348 */ /* 0x000fea0003c00000 */
[----:B------:R0:W1:Y:S02]  /*163a0*/  SHFL.UP P6, R14, R13, R12, R11 ;  /* 0x0400000c0d0e7389 */ /* 0x00006400000c000b */
[----:B01----:R-:W-:Y:S01]  /*163b0*/  ENDCOLLECTIVE ;  /* 0x000000000000791b */ /* 0x003fe20003800000 */
.L_x_405:
[----:B------:R-:W-:Y:S02]  /*163c0*/  MOV R12, 0x10 ;  /* 0x00000010000c7802 */ /* 0x000fe40000000f00 */
[----:B------:R-:W-:-:S05]  /*163d0*/  SEL R3, R14, RZ, P4 ;  /* 0x000000ff0e037207 */ /* 0x000fca0002000000 */
[----:B------:R-:W-:-:S04]  /*163e0*/  IMAD.IADD R3, R2, 0x1, R3 ;  /* 0x0000000102037824 */ /* 0x000fc800078e0203 */
[----:B------:R-:W-:-:S07]  /*163f0*/  IMAD.MOV.U32 R13, RZ, RZ, R3 ;  /* 0x000000ffff0d7224 */ /* 0x000fce00078e0003 */
[----:B------:R-:W-:Y:S05]  /*16400*/  WARPSYNC.COLLECTIVE R15, `(.L_x_406) ;  /* 0x000000000f087348 */ /* 0x000fea0003c00000 */
[----:B------:R0:W1:Y:S02]  /*16410*/  SHFL.UP P6, R14, R13, R12, R11 ;  /* 0x0400000c0d0e7389 */ /* 0x00006400000c000b */
[----:B01----:R-:W-:Y:S01]  /*16420*/  ENDCOLLECTIVE ;  /* 0x000000000000791b */ /* 0x003fe20003800000 */
.L_x_406:
        /* <DEDUP_REMOVED lines=8> */
.L_x_407:
[----:B------:R-:W-:Y:S05]  /*164b0*/  BRA `(.L_x_408) ;  /* 0xffffffc000e47947 */ /* 0x000fea000383ffff */
.L_x_299:
[----:B------:R-:W-:Y:S01]  /*164c0*/  BSSY B0, `(.L_x_409) ;  /* 0x0000006000007945 */ /* 0x000fe20003800000 */
[----:B------:R-:W-:Y:S01]  /*164d0*/  PLOP3.LUT P6, PT, P6, PT, PT, 0x8, 0x0 ;  /* 0x000000000000781c */ /* 0x000fe200037ce170 */
[----:B------:R-:W-:-:S12]  /*164e0*/  IMAD.MOV.U32 R15, RZ, RZ, -0x1 ;  /* 0xffffffffff0f7424 */ /* 0x000fd800078e00ff */
[----:B0-----:R-:W-:Y:S05]  /*164f0*/  WARPSYNC.COLLECTIVE R15, `(.L_x_410) ;  /* 0x000000000f087348 */ /* 0x001fea0003c00000 */
[----:B------:R-:W-:Y:S01]  /*16500*/  VOTE.ANY R14, PT, P6 ;  /* 0x00000000000e7806 */ /* 0x000fe200030e0100 */
[----:B0-----:R-:W-:Y:S06]  /*16510*/  ENDCOLLECTIVE ;  /* 0x000000000000791b */ /* 0x001fec0003800000 */
.L_x_410:
[----:B------:R-:W-:Y:S05]  /*16520*/  BSYNC B0 ;  /* 0x0000000000007941 */ /* 0x000fea0003800000 */
.L_x_409:
[----:B------:R-:W-:Y:S01]  /*16530*/  IMAD.MOV.U32 R2, RZ, RZ, R14 ;  /* 0x000000ffff027224 */ /* 0x000fe200078e000e */
[----:B------:R-:W-:Y:S01]  /*16540*/  MOV R13, R4 ;  /* 0x00000004000d7202 */ /* 0x000fe20000000f00 */
[----:B------:R-:W-:Y:S02]  /*16550*/  IMAD.MOV.U32 R11, RZ, RZ, 0x1f ;  /* 0x0000001fff0b7424 */ /* 0x000fe400078e00ff */
[----:B------:R-:W0:Y:S01]  /*16560*/  POPC R0, R2 ;  /* 0x0000000200007309 */ /* 0x000e220000000000 */
[----:B------:R-:W-:Y:S02]  /*16570*/  IMAD.MOV.U32 R15, RZ, RZ, -0x1 ;  /* 0xffffffffff0f7424 */ /* 0x000fe400078e00ff */
[----:B0-----:R-:W-:-:S07]  /*16580*/  IMAD.MOV.U32 R12, RZ, RZ, R0 ;  /* 0x000000ffff0c7224 */ /* 0x001fce00078e0000 */
[----:B------:R-:W-:Y:S05]  /*16590*/  WARPSYNC.COLLECTIVE R15, `(.L_x_411) ;  /* 0x000000000f087348 */ /* 0x000fea0003c00000 */
[----:B------:R0:W1:Y:S02]  /*165a0*/  SHFL.IDX P6, R14, R13, R12, R11 ;  /* 0x0000000c0d0e7389 */ /* 0x00006400000c000b */
[----:B01----:R-:W-:Y:S01]  /*165b0*/  ENDCOLLECTIVE ;  /* 0x000000000000791b */ /* 0x003fe20003800000 */
.L_x_411:
[----:B------:R-:W-:Y:S01]  /*165c0*/  IMAD.MOV.U32 R4, RZ, RZ, R14 ;  /* 0x000000ffff047224 */ /* 0x000fe200078e000e */
[----:B------:R-:W-:Y:S06]  /*165d0*/  BRA `(.L_x_412) ;  /* 0xffffffc000d47947 */ /* 0x000fec000383ffff */
.L_x_301:
[----:B------:R-:W-:Y:S01]  /*165e0*/  BSSY B0, `(.L_x_413) ;  /* 0x0000007000007945 */ /* 0x000fe20003800000 */
[----:B------:R-:W-:Y:S01]  /*165f0*/  IMAD.MOV.U32 R13, RZ, RZ, R6 ;  /* 0x000000ffff0d7224 */ /* 0x000fe200078e0006 */
[----:B------:R-:W-:Y:S01]  /*16600*/  MOV R15, 0xffffffff ;  /* 0xffffffff000f7802 */ /* 0x000fe20000000f00 */
[----:B------:R-:W-:-:S07]  /*16610*/  IMAD.MOV.U32 R11, RZ, RZ, 0x1f ;  /* 0x0000001fff0b7424 */ /* 0x000fce00078e00ff */
[----:B012---:R-:W-:Y:S05]  /*16620*/  WARPSYNC.COLLECTIVE R15, `(.L_x_414) ;  /* 0x000000000f087348 */ /* 0x007fea0003c00000 */
[----:B------:R3:W4:Y:S02]  /*16630*/  SHFL.IDX P6, R14, R13, R12, R11 ;  /* 0x0000000c0d0e7389 */ /* 0x00072400000c000b */
[----:B01234-:R-:W-:Y:S01]  /*16640*/  ENDCOLLECTIVE ;  /* 0x000000000000791b */ /* 0x01ffe20003800000 */
.L_x_414:
[----:B------:R-:W-:Y:S05]  /*16650*/  BSYNC B0 ;  /* 0x0000000000007941 */ /* 0x000fea0003800000 */
.L_x_413:
[----:B------:R-:W-:Y:S05]  /*16660*/  BRA `(.L_x_300) ;  /* 0xffffffc000cc7947 */ /* 0x000fea000383ffff */
.L_x_305:
[----:B0-----:R0:W3:Y:S02]  /*16670*/  SYNCS.PHASECHK.TRANS64.TRYWAIT P0, [R4+URZ+0x38820], R0 ;  /* 0x03882000040075a7 */ /* 0x0010e4000800017f */
[----:B---3--:R-:W-:Y:S05]  /*16680*/  @!P0 NANOSLEEP.SYNCS 0x989680 ;  /* 0x009896800000895d */ /* 0x008fea0003900000 */
[----:B------:R-:W3:Y:S02]  /*16690*/  @!P0 SYNCS.PHASECHK.TRANS64 P0, [R4+URZ+0x38820], R0 ;  /* 0x03882000040085a7 */ /* 0x000ee4000800007f */
[----:B---3--:R-:W-:Y:S05]  /*166a0*/  @!P0 BRA `(.L_x_305) ;  /* 0xfffffffc00f08947 */ /* 0x008fea000383ffff */
[----:B------:R-:W-:Y:S05]  /*166b0*/  BRA `(.L_x_415) ;  /* 0xffffffc400b87947 */ /* 0x000fea000383ffff */
.L_x_306:
[----:B------:R-:W3:Y:S01]  /*166c0*/  S2R R2, SR_TID.X ;  /* 0x0000000000027919 */ /* 0x000ee20000002100 */
[----:B------:R-:W-:Y:S01]  /*166d0*/  BSSY B0, `(.L_x_416) ;  /* 0x000000a000007945 */ /* 0x000fe20003800000 */
[----:B------:R-:W-:Y:S02]  /*166e0*/  IMAD.MOV.U32 R12, RZ, RZ, RZ ;  /* 0x000000ffff0c7224 */ /* 0x000fe400078e00ff */
[----:B------:R-:W-:Y:S02]  /*166f0*/  IMAD.MOV.U32 R11, RZ, RZ, 0x1f ;  /* 0x0000001fff0b7424 */ /* 0x000fe400078e00ff */
[----:B------:R-:W-:Y:S01]  /*16700*/  IMAD.MOV.U32 R15, RZ, RZ, -0x1 ;  /* 0xffffffffff0f7424 */ /* 0x000fe200078e00ff */
[----:B---3--:R-:W-:-:S04]  /*16710*/  SHF.R.U32.HI R2, RZ, 0x5, R2 ;  /* 0x00000005ff027819 */ /* 0x008fc80000011602 */
[----:B------:R-:W-:-:S05]  /*16720*/  LOP3.LUT R2, R2, 0x3, RZ, 0xc0, !PT ;  /* 0x0000000302027812 */ /* 0x000fca00078ec0ff */
[----:B------:R-:W-:-:S07]  /*16730*/  IMAD.MOV.U32 R13, RZ, RZ, R2 ;  /* 0x000000ffff0d7224 */ /* 0x000fce00078e0002 */
[----:B012---:R-:W-:Y:S05]  /*16740*/  WARPSYNC.COLLECTIVE R15, `(.L_x_417) ;  /* 0x000000000f087348 */ /* 0x007fea0003c00000 */
[----:B------:R3:W4:Y:S02]  /*16750*/  SHFL.IDX P6, R14, R13, R12, R11 ;  /* 0x0000000c0d0e7389 */ /* 0x00072400000c000b */
[----:B01234-:R-:W-:Y:S01]  /*16760*/  ENDCOLLECTIVE ;  /* 0x000000000000791b */ /* 0x01ffe20003800000 */
.L_x_417:
[----:B------:R-:W-:Y:S05]  /*16770*/  BSYNC B0 ;  /* 0x0000000000007941 */ /* 0x000fea0003800000 */
.L_x_416:
[----:B------:R-:W-:Y:S05]  /*16780*/  BRA `(.L_x_418) ;  /* 0xffffffc400a07947 */ /* 0x000fea000383ffff */
.L_x_309:
[----:B------:R-:W-:Y:S01]  /*16790*/  BSSY B1, `(.L_x_419) ;  /* 0x0000006000017945 */ /* 0x000fe20003800000 */
[----:B------:R-:W-:-:S07]  /*167a0*/  IMAD.MOV.U32 R15, RZ, RZ, -0x1 ;  /* 0xffffffffff0f7424 */ /* 0x000fce00078e00ff */
[----:B012---:R-:W-:Y:S05]  /*167b0*/  WARPSYNC.COLLECTIVE R15, `(.L_x_420) ;  /* 0x000000000f0c7348 */ /* 0x007fea0003c00000 */
[----:B------:R-:W-:Y:S02]  /*167c0*/  ELECT P6, UR62, PT ;  /* 0x00000000003e782f */ /* 0x000fe400038c0000 */
[----:B------:R-:W-:Y:S01]  /*167d0*/  MOV R14, UR62 ;  /* 0x0000003e000e7c02 */ /* 0x000fe20008000f00 */
[----:B012---:R-:W-:Y:S10]  /*167e0*/  ENDCOLLECTIVE ;  /* 0x000000000000791b */ /* 0x007ff40003800000 */
.L_x_420:
[----:B------:R-:W-:Y:S05]  /*167f0*/  BSYNC B1 ;  /* 0x0000000000017941 */ /* 0x000fea0003800000 */
.L_x_419:
[----:B------:R-:W-:Y:S05]  /*16800*/  BRA `(.L_x_421) ;  /* 0xffffffc400987947 */ /* 0x000fea000383ffff */
.L_x_311:
[----:B0-----:R0:W3:Y:S02]  /*16810*/  SYNCS.PHASECHK.TRANS64.TRYWAIT P1, [R5+URZ+0x38840], R0 ;  /* 0x03884000050075a7 */ /* 0x0010e4000802017f */
[----:B---3--:R-:W-:Y:S05]  /*16820*/  @!P1 NANOSLEEP.SYNCS 0x989680 ;  /* 0x009896800000995d */ /* 0x008fea0003900000 */
[----:B------:R-:W3:Y:S02]  /*16830*/  @!P1 SYNCS.PHASECHK.TRANS64 P1, [R5+URZ+0x38840], R0 ;  /* 0x03884000050095a7 */ /* 0x000ee4000802007f */
[----:B---3--:R-:W-:Y:S05]  /*16840*/  @!P1 BRA `(.L_x_311) ;  /* 0xfffffffc00f09947 */ /* 0x008fea000383ffff */
[----:B------:R-:W-:Y:S05]  /*16850*/  BRA `(.L_x_422) ;  /* 0xffffffc400c07947 */ /* 0x000fea000383ffff */
.L_x_313:
[----:B---3--:R3:W4:Y:S02]  /*16860*/  SYNCS.PHASECHK.TRANS64.TRYWAIT P1, [R27+URZ+0x38840], R2 ;  /* 0x038840021b0075a7 */ /* 0x008724000802017f */
[----:B----4-:R-:W-:Y:S05]  /*16870*/  @!P1 NANOSLEEP.SYNCS 0x989680 ;  /* 0x009896800000995d */ /* 0x010fea0003900000 */
[----:B------:R-:W4:Y:S02]  /*16880*/  @!P1 SYNCS.PHASECHK.TRANS64 P1, [R27+URZ+0x38840], R2 ;  /* 0x038840021b0095a7 */ /* 0x000f24000802007f */
[----:B----4-:R-:W-:Y:S05]  /*16890*/  @!P1 BRA `(.L_x_313) ;  /* 0xfffffffc00f09947 */ /* 0x010fea000383ffff */
[----:B------:R-:W-:Y:S05]  /*168a0*/  BRA `(.L_x_423) ;  /* 0xffffffc400cc7947 */ /* 0x000fea000383ffff */
.L_x_315:
[----:B----4-:R4:W0:Y:S02]  /*168b0*/  SYNCS.PHASECHK.TRANS64.TRYWAIT P1, [R5+URZ+0x38860], R0 ;  /* 0x03886000050075a7 */ /* 0x010824000802017f */
[----:B0-----:R-:W-:Y:S05]  /*168c0*/  @!P1 NANOSLEEP.SYNCS 0x989680 ;  /* 0x009896800000995d */ /* 0x001fea0003900000 */
[----:B------:R-:W0:Y:S02]  /*168d0*/  @!P1 SYNCS.PHASECHK.TRANS64 P1, [R5+URZ+0x38860], R0 ;  /* 0x03886000050095a7 */ /* 0x000e24000802007f */
[----:B0-----:R-:W-:Y:S05]  /*168e0*/  @!P1 BRA `(.L_x_315) ;  /* 0xfffffffc00f09947 */ /* 0x001fea000383ffff */
[----:B------:R-:W-:Y:S05]  /*168f0*/  BRA `(.L_x_424) ;  /* 0xffffffc400c87947 */ /* 0x000fea000383ffff */
.L_x_425:
        /* <DEDUP_REMOVED lines=16> */
.L_x_15825:


//--------------------- .text._ZN7cutlass13device_kernelIN5flash11enable_sm90INS1_16FlashAttnFwdSm90INS1_25CollectiveMainloopFwdSm90ILi2EN4cute5tupleIJNS5_1CILi1EEES8_S8_EEENS6_IJNS7_ILi128EEENS7_ILi80EEENS7_ILi256EEEEEELi256ENS_10bfloat16_tEfNS_4arch4Sm90ELb0ELb0ELb0ELb1ELb1ELb1ELb0ELb1ELb1ELb1ELb0ELb0EEENS1_21CollectiveEpilogueFwdINS6_IJSA_SC_SB_EEES9_SE_SG_Li256ELb1ELb1ELb0ELb0EEENS1_36VarlenDynamicPersistentTileSchedulerILi128ELi80ELi256ELi128ELb0ELb1ELb1ELb0ELb1ELb1EEEEEEEEEvNT_6ParamsE --------------------------
	.section	.text._ZN7cutlass13device_kernelIN5flash11enable_sm90INS1_16FlashAttnFwdSm90INS1_25CollectiveMainloopFwdSm90ILi2EN4cute5tupleIJNS5_1CILi1EEES8_S8_EEENS6_IJNS7_ILi128EEENS7_ILi80EEENS7_ILi256EEEEEELi256ENS_10bfloat16_tEfNS_4arch4Sm90ELb0ELb0ELb0ELb1ELb1ELb1ELb0ELb1ELb1ELb1ELb0ELb0EEENS1_21CollectiveEpilogueFwdINS6_IJSA_SC_SB_EEES9_SE_SG_Li256ELb1ELb1ELb0ELb0EEENS1_36VarlenDynamicPersistentTileSchedulerILi128ELi80ELi256ELi128ELb0ELb1ELb1ELb0ELb1ELb1EEEEEEEEEvNT_6ParamsE,"ax",@progbits
	.align	128
.text._ZN7cutlass13device_kernelIN5flash11enable_sm90INS1_16FlashAttnFwdSm90INS1_25CollectiveMainloopFwdSm90ILi2EN4cute5tupleIJNS5_1CILi1EEES8_S8_EEENS6_IJNS7_ILi128EEENS7_ILi80EEENS7_ILi256EEEEEELi256ENS_10bfloat16_tEfNS_4arch4Sm90ELb0ELb0ELb0ELb1ELb1ELb1ELb0ELb1ELb1ELb1ELb0ELb0EEENS1_21CollectiveEpilogueFwdINS6_IJSA_SC_SB_EEES9_SE_SG_Li256ELb1ELb1ELb0ELb0EEENS1_36VarlenDynamicPersistentTileSchedulerILi128ELi80ELi256ELi128ELb0ELb1ELb1ELb0ELb1ELb1EEEEEEEEEvNT_6ParamsE:
        .type           _ZN7cutlass13device_kernelIN5flash11enable_sm90INS1_16FlashAttnFwdSm90INS1_25CollectiveMainloopFwdSm90ILi2EN4cute5tupleIJNS5_1CILi1EEES8_S8_EEENS6_IJNS7_ILi128EEENS7_ILi80EEENS7_ILi256EEEEEELi256ENS_10bfloat16_tEfNS_4arch4Sm90ELb0ELb0ELb0ELb1ELb1ELb1ELb0ELb1ELb1ELb1ELb0ELb0EEENS1_21CollectiveEpilogueFwdINS6_IJSA_SC_SB_EEES9_SE_SG_Li256ELb1ELb1ELb0ELb0EEENS1_36VarlenDynamicPersistentTileSchedulerILi128ELi80ELi256ELi128ELb0ELb1ELb1ELb0ELb1ELb1EEEEEEEEEvNT_6ParamsE,@function
        .size           _ZN7cutlass13device_kernelIN5flash11enable_sm90INS1_16FlashAttnFwdSm90INS1_25CollectiveMainloopFwdSm90ILi2EN4cute5tupleIJNS5_1CILi1EEES8_S8_EEENS6_IJNS7_ILi128EEENS7_ILi80EEENS7_ILi256EEEEEELi256ENS_10bfloat16_tEfNS_4arch4Sm90ELb0ELb0ELb0ELb1ELb1ELb1ELb0ELb1ELb1ELb1ELb0ELb0EEENS1_21CollectiveEpilogueFwdINS6_IJSA_SC_SB_EEES9_SE_SG_Li256ELb1ELb1ELb0ELb0EEENS1_36VarlenDynamicPersistentTileSchedulerILi128ELi80ELi256ELi128ELb0ELb1ELb1ELb0ELb1ELb1EEEEEEEEEvNT_6ParamsE,(.L_x_15826 - _ZN7cutlass13device_kernelIN5flash11enable_sm90INS1_16FlashAttnFwdSm90INS1_25CollectiveMainloopFwdSm90ILi2EN4cute5tupleIJNS5_1CILi1EEES8_S8_EEENS6_IJNS7_ILi128EEENS7_ILi80EEENS7_ILi256EEEEEELi256ENS_10bfloat16_tEfNS_4arch4Sm90ELb0ELb0ELb0ELb1ELb1ELb1ELb0ELb1ELb1ELb1ELb0ELb0EEENS1_21CollectiveEpilogueFwdINS6_IJSA_SC_SB_EEES9_SE_SG_Li256ELb1ELb1ELb0ELb0EEENS1_36VarlenDynamicPersistentTileSchedulerILi128ELi80ELi256ELi128ELb0ELb1ELb1ELb0ELb1ELb1EEEEEEEEEvNT_6ParamsE)
        .other          _ZN7cutlass13device_kernelIN5flash11enable_sm90INS1_16FlashAttnFwdSm90INS1_25CollectiveMainloopFwdSm90ILi2EN4cute5tupleIJNS5_1CILi1EEES8_S8_EEENS6_IJNS7_ILi128EEENS7_ILi80EEENS7_ILi256EEEEEELi256ENS_10bfloat16_tEfNS_4arch4Sm90ELb0ELb0ELb0ELb1ELb1ELb1ELb0ELb1ELb1ELb1ELb0ELb0EEENS1_21CollectiveEpilogueFwdINS6_IJSA_SC_SB_EEES9_SE_SG_Li256ELb1ELb1ELb0ELb0EEENS1_36VarlenDynamicPersistentTileSchedulerILi128ELi80ELi256ELi128ELb0ELb1ELb1ELb0ELb1ELb1EEEEEEEEEvNT_6ParamsE,@"STO_CUDA_ENTRY STV_DEFAULT"
_ZN7cutlass13device_kernelIN5flash11enable_sm90INS1_16FlashAttnFwdSm90INS1_25CollectiveMainloopFwdSm90ILi2EN4cute5tupleIJNS5_1CILi1EEES8_S8_EEENS6_IJNS7_ILi128EEENS7_ILi80EEENS7_ILi256EEEEEELi256ENS_10bfloat16_tEfNS_4arch4Sm90ELb0ELb0ELb0ELb1ELb1ELb1ELb0ELb1ELb1ELb1ELb0ELb0EEENS1_21CollectiveEpilogueFwdINS6_IJSA_SC_SB_EEES9_SE_SG_Li256ELb1ELb1ELb0ELb0EEENS1_36VarlenDynamicPersistentTileSchedulerILi128ELi80ELi256ELi128ELb0ELb1ELb1ELb0ELb1ELb1EEEEEEEEEvNT_6ParamsE:
[----:B------:R-:W0:Y:S02]  /*0000*/  LDC R1, c[0x0][0x28] ;  /* 0x00000a00ff017b82 */ /* 0x000e240000000800 */
[----:B0-----:R-:W-:Y:S01]  /*0010*/  VIADD R1, R1, 0xffffff80 ;  /* 0xffffff8001017836 */ /* 0x001fe20000000000 */
[----:B------:R-:W0:Y:S01]  /*0020*/  S2R R0, SR_TID.X ;  /* 0x0000000000007919 */ /* 0x000e220000002100 */
[----:B------:R-:W-:Y:S01]  /*0030*/  ELECT P0, URZ, PT ;  /* 0x00000000003f782f */ /* 0x000fe20003800000 */
[----:B------:R-:W-:Y:S01]  /*0040*/  BSSY B0, `(.L_x_426) ;  /* 0x000000e000007945 */ /* 0x000fe20003800000 */
[----:B0-----:R-:W-:-:S05]  /*0050*/  SHF.R.U32.HI R2, RZ, 0x5, R0 ;  /* 0x00000005ff027819 */ /* 0x001fca0000011600 */
[----:B------:R-:W0:Y:S02]  /*0060*/  SHFL.IDX PT, R3, R2, RZ, 0x1f ;  /* 0x00001fff02037589 */ /* 0x000e2400000e0000 */
[----:B0-----:R-:W-:Y:S02]  /*0070*/  ISETP.EQ.AND P0, PT, R3, RZ, P0 ;  /* 0x000000ff0300720c */ /* 0x001fe40000702270 */
[----:B------:R-:W-:-:S11]  /*0080*/  SHF.R.U32.HI R3, RZ, 0x7, R0 ;  /* 0x00000007ff037819 */ /* 0x000fd60000011600 */
[----:B------:R-:W-:Y:S05]  /*0090*/  @!P0 BRA `(.L_x_427) ;  /* 0x0000000000208947 */ /* 0x000fea0003800000 */
[----:B------:R-:W-:Y:S02]  /*00a0*/  ULDC.64 UR4, c[0x0][0x198] ;  /* 0x0000660000047ab9 */ /* 0x000fe40000000a00 */
[----:B------:R-:W-:Y:S02]  /*00b0*/  UIADD3 UR6, UP0, UR4, 0x570, URZ ;  /* 0x0000057004067890 */ /* 0x000fe4000ff1e03f */
[----:B------:R-:W-:Y:S02]  /*00c0*/  UIADD3 UR4, UP1, UR4, 0x670, URZ ;  /* 0x0000067004047890 */ /* 0x000fe4000ff3e03f */
[----:B------:R-:W-:Y:S02]  /*00d0*/  UIADD3.X UR7, URZ, UR5, URZ, UP0, !UPT ;  /* 0x000000053f077290 */ /* 0x000fe400087fe43f */
[----:B------:R-:W-:-:S07]  /*00e0*/  UIADD3.X UR5, URZ, UR5, URZ, UP1, !UPT ;  /* 0x000000053f057290 */ /* 0x000fce0008ffe43f */
[----:B------:R0:W-:Y:S02]  /*00f0*/  UTMACCTL.PF [UR6] ;  /* 0x00000000060079b9 */ /* 0x0001e40008040000 */
[----:B------:R0:W-:Y:S02]  /*0100*/  UTMACCTL.PF [UR4] ;  /* 0x00000000040079b9 */ /* 0x0001e40008040000 */
[----:B0-----:R-:W-:Y:S01]  /*0110*/  NOP ;  /* 0x0000000000007918 */ /* 0x001fe20000000000 */
.L_x_427:
[----:B------:R-:W-:Y:S05]  /*0120*/  BSYNC B0 ;  /* 0x0000000000007941 */ /* 0x000fea0003800000 */
.L_x_426:
[----:B------:R-:W-:Y:S01]  /*0130*/  VOTEU.ANY UP0, P0 ;  /* 0x00000000003f7886 */ /* 0x000fe20000000100 */
[----:B------:R-:W0:Y:S01]  /*0140*/  SHFL.IDX PT, R3, R3, RZ, 0x1f ;  /* 0x00001fff03037589 */ /* 0x000e2200000e0000 */
[----:B------:R-:W-:Y:S01]  /*0150*/  UMOV UR4, 0x80 ;  /* 0x0000008000047882 */ /* 0x000fe20000000000 */
[----:B------:R-:W-:Y:S01]  /*0160*/  UMOV UR7, 0x100 ;  /* 0x0000010000077882 */ /* 0x000fe20000000000 */
[----:B------:R-:W-:Y:S01]  /*0170*/  VOTEU.ANY UP1, P0 ;  /* 0x00000000003f7886 */ /* 0x000fe20000020100 */
[----:B------:R-:W1:Y:S01]  /*0180*/  @UP0 S2UR UR8, SR_CgaCtaId ;  /* 0x00000000000809c3 */ /* 0x000e620000008800 */
[----:B------:R-:W2:Y:S01]  /*0190*/  SHFL.IDX PT, R4, R2, RZ, 0x1f ;  /* 0x00001fff02047589 */ /* 0x000ea200000e0000 */
[----:B------:R-:W-:Y:S01]  /*01a0*/  @UP0 UMOV UR6, 0x400 ;  /* 0x0000040000060882 */ /* 0x000fe20000000000 */
[----:B------:R-:W-:-:S04]  /*01b0*/  @UP0 UIADD3 UR4, -UR4, 0x100000, URZ ;  /* 0x0010000004040890 */ /* 0x000fc8000fffe13f */
[----:B------:R-:W-:Y:S02]  /*01c0*/  @UP0 USHF.L.U32 UR5, UR4, 0xb, URZ ;  /* 0x0000000b04050899 */ /* 0x000fe4000800063f */
[----:B------:R-:W-:Y:S01]  /*01d0*/  @UP0 USHF.L.U32 UR4, UR4, 0x1, URZ ;  /* 0x0000000104040899 */ /* 0x000fe2000800063f */
[----:B------:R-:W-:Y:S01]  /*01e0*/  VOTEU.ANY UP2, P0 ;  /* 0x00000000003f7886 */ /* 0x000fe20000040100 */
[----:B0-----:R-:W-:Y:S01]  /*01f0*/  R2UR UR9, R3 ;  /* 0x00000000030972ca */ /* 0x001fe200000e0000 */
[----:B-1----:R-:W-:Y:S01]  /*0200*/  @UP0 ULEA UR8, UR8, UR6, 0x18 ;  /* 0x0000000608080291 */ /* 0x002fe2000f8ec03f */
[----:B--2---:R-:W-:Y:S01]  /*0210*/  ISETP.NE.AND P1, PT, R4, RZ, PT ;  /* 0x000000ff0400720c */ /* 0x004fe20003f25270 */
[----:B------:R-:W-:-:S04]  /*0220*/  @UP0 UIADD3 UR6, -UR7, 0x100000, URZ ;  /* 0x0010000007060890 */ /* 0x000fc8000fffe13f */
[----:B------:R-:W-:Y:S02]  /*0230*/  @UP0 USHF.L.U32 UR7, UR6, 0xb, URZ ;  /* 0x0000000b06070899 */ /* 0x000fe4000800063f */
[----:B------:R-:W-:-:S04]  /*0240*/  @UP0 USHF.L.U32 UR6, UR6, 0x1, URZ ;  /* 0x0000000106060899 */ /* 0x000fc8000800063f */
[----:B------:R-:W-:Y:S01]  /*0250*/  UISETP.NE.AND UP0, UPT, UR9, URZ, UPT ;  /* 0x0000003f0900728c */ /* 0x000fe2000bf05270 */
[----:B------:R-:W0:Y:S02]  /*0260*/  FENCE.VIEW.ASYNC.S ;  /* 0x00000000000073c6 */ /* 0x000e240000000000 */
[----:B0-----:R0:W1:Y:S05]  /*0270*/  @UP1 SYNCS.EXCH.64 URZ, [UR8+0x38800], UR4 ;  /* 0x03880004083f15b2 */ /* 0x00106a0008000100 */
[----:B------:R0:W2:Y:S01]  /*0280*/  @UP2 SYNCS.EXCH.64 URZ, [UR8+0x38820], UR6 ;  /* 0x03882006083f25b2 */ /* 0x0000a20008000100 */
        /* <DEDUP_REMOVED lines=14> */
[----:B0-----:R3:W4:Y:S08]  /*0370*/  SYNCS.EXCH.64 URZ, [UR8+0x38830], UR4 ;  /* 0x03883004083f75b2 */ /* 0x0017300008000100 */
[----:B------:R3:W0:Y:S01]  /*0380*/  SYNCS.EXCH.64 URZ, [UR8+0x38840], UR6 ;  /* 0x03884006083f75b2 */ /* 0x0006220008000100 */
[----:B------:R3:W0:Y:S01]  /*0390*/  SYNCS.EXCH.64 URZ, [UR8+0x38838], UR4 ;  /* 0x03883804083f75b2 */ /* 0x0006220008000100 */
[----:B------:R3:W0:Y:S02]  /*03a0*/  SYNCS.EXCH.64 URZ, [UR8+0x38848], UR6 ;  /* 0x03884806083f75b2 */ /* 0x0006240008000100 */
[----:B---3--:R-:W-:Y:S01]  /*03b0*/  NOP ;  /* 0x0000000000007918 */ /* 0x008fe20000000000 */
.L_x_428:
[----:B------:R-:W3:Y:S01]  /*03c0*/  SHFL.IDX PT, R3, R2, RZ, 0x1f ;  /* 0x00001fff02037589 */ /* 0x000ee200000e0000 */
[----:B------:R-:W-:Y:S01]  /*03d0*/  NOP ;  /* 0x0000000000007918 */ /* 0x000fe20000000000 */
[----:B---3--:R-:W-:-:S13]  /*03e0*/  ISETP.NE.AND P0, PT, R3, RZ, PT ;  /* 0x000000ff0300720c */ /* 0x008fda0003f05270 */
        /* <DEDUP_REMOVED lines=17> */
[----:B------:R3:W0:Y:S02]  /*0500*/  SYNCS.EXCH.64 URZ, [UR8+0x38868], UR6 ;  /* 0x03886806083f75b2 */ /* 0x0006240008000100 */
[----:B---3--:R-:W-:Y:S01]  /*0510*/  NOP ;  /* 0x0000000000007918 */ /* 0x008fe20000000000 */
.L_x_429:
[----:B------:R-:W3:Y:S01]  /*0520*/  SHFL.IDX PT, R3, R2, RZ, 0x1f ;  /* 0x00001fff02037589 */ /* 0x000ee200000e0000 */
[----:B------:R-:W-:Y:S01]  /*0530*/  NOP ;  /* 0x0000000000007918 */ /* 0x000fe20000000000 */
[----:B---3--:R-:W-:-:S13]  /*0540*/  ISETP.NE.AND P0, PT, R3, RZ, PT ;  /* 0x000000ff0300720c */ /* 0x008fda0003f05270 */
        /* <DEDUP_REMOVED lines=13> */
[----:B------:R3:W0:Y:S02]  /*0620*/  SYNCS.EXCH.64 URZ, [UR6+0x38888], UR4 ;  /* 0x03888804063f75b2 */ /* 0x0006240008000100 */
[----:B---3--:R-:W-:Y:S01]  /*0630*/  NOP ;  /* 0x0000000000007918 */ /* 0x008fe20000000000 */
.L_x_430:
        /* <DEDUP_REMOVED lines=22> */
.L_x_431:
        /* <DEDUP_REMOVED lines=22> */
.L_x_432:
[----:B------:R-:W-:Y:S01]  /*0900*/  PLOP3.LUT P0, PT, PT, PT, UP0, 0x80, 0x0 ;  /* 0x000000000000781c */ /* 0x000fe20003f0f008 */
[----:B------:R-:W-:Y:S01]  /*0910*/  UMOV UR60, 0x1 ;  /* 0x00000001003c7882 */ /* 0x000fe20000000000 */
[----:B------:R-:W-:Y:S01]  /*0920*/  NOP ;  /* 0x0000000000007918 */ /* 0x000fe20000000000 */
[----:B------:R-:W-:Y:S01]  /*0930*/  USEL UR60, UR60, 0x2, !UP0 ;  /* 0x000000023c3c7887 */ /* 0x000fe2000c000000 */
[----:B------:R-:W-:Y:S01]  /*0940*/  BSSY B9, `(.L_x_433) ;  /* 0x00026dd000097945 */ /* 0x000fe20003800000 */
[----:B012-4-:R-:W-:Y:S08]  /*0950*/  BAR.SYNC.DEFER_BLOCKING 0x0 ;  /* 0x0000000000007b1d */ /* 0x017ff00000010000 */
[----:B------:R-:W-:Y:S05]  /*0960*/  @!P0 BRA `(.L_x_434) ;  /* 0x000001fc00188947 */ /* 0x000fea0003800000 */
.L_x_435:
[----:B------:R-:W-:-:S08]  /*0970*/  NOP ;  /* 0x0000000000007918 */ /* 0x000fd00000000000 */
[----:B------:R-:W0:Y:S02]  /*0980*/  USETMAXREG.TRY_ALLOC.CTAPOOL UP0, 0xe8 ;  /* 0x000000e8000079c8 */ /* 0x000e240008000600 */
[----:B0-----:R-:W-:-:S13]  /*0990*/  PLOP3.LUT P0, PT, PT, PT, UP0, 0x80, 0x0 ;  /* 0x000000000000781c */ /* 0x001fda0003f0f008 */
[----:B------:R-:W-:Y:S05]  /*09a0*/  @!P0 BRA `(.L_x_435) ;  /* 0xfffffffc00f08947 */ /* 0x000fea000383ffff */
[----:B------:R-:W0:Y:S08]  /*09b0*/  S2UR UR4, SR_CgaCtaId ;  /* 0x00000000000479c3 */ /* 0x000e300000008800 */
[----:B------:R-:W-:Y:S06]  /*09c0*/  BAR.ARV 0x8, 0x180 ;  /* 0x0206000000007b1d */ /* 0x000fec0000002000 */
[----:B------:R-:W-:-:S02]  /*09d0*/  MOV R22, 0x400 ;  /* 0x0000040000167802 */ /* 0x000fc40000000f00 */
[----:B------:R-:W-:Y:S01]  /*09e0*/  BAR.SYNC.DEFER_BLOCKING 0x5, 0x180 ;  /* 0x0146000000007b1d */ /* 0x000fe20000010000 */
[----:B0-----:R-:W-:-:S05]  /*09f0*/  IMAD.U32 R2, RZ, RZ, UR4 ;  /* 0x00000004ff027e24 */ /* 0x001fca000f8e00ff */
[----:B------:R-:W-:Y:S01]  /*0a00*/  ULDC UR4, c[0x0][0xc3c] ;  /* 0x00030f0000047ab9 */ /* 0x000fe20000000800 */
[----:B------:R-:W-:Y:S01]  /*0a10*/  LEA R22, R2, R22, 0x18 ;  /* 0x0000001602167211 */ /* 0x000fe200078ec0ff */
[----:B------:R-:W-:Y:S04]  /*0a20*/  STL [R1+0x60], R2 ;  /* 0x0000600201007387 */ /* 0x000fe80000100800 */
[----:B------:R-:W0:Y:S01]  /*0a30*/  LDS.128 R28, [R22+0x388d0] ;  /* 0x0388d000161c7984 */ /* 0x000e220000000c00 */
[----:B------:R-:W-:Y:S06]  /*0a40*/  BAR.ARV 0x4, 0x180 ;  /* 0x0106000000007b1d */ /* 0x000fec0000002000 */
[----:B0-----:R-:W-:-:S13]  /*0a50*/  ISETP.GE.AND P0, PT, R31, UR4, PT ;  /* 0x000000041f007c0c */ /* 0x001fda000bf06270 */
[----:B------:R-:W-:Y:S05]  /*0a60*/  @P0 BRA `(.L_x_436) ;  /* 0x0000026c00280947 */ /* 0x000fea0003800000 */
[----:B------:R-:W-:Y:S01]  /*0a70*/  VIADD R0, R0, 0xffffff80 ;  /* 0xffffff8000007836 */ /* 0x000fe20000000000 */
[----:B------:R-:W-:Y:S01]  /*0a80*/  R2UR UR4, R22 ;  /* 0x00000000160472ca */ /* 0x000fe200000e0000 */
[----:B------:R-:W-:Y:S01]  /*0a90*/  ULOP3.LUT UR5, UR60, 0x1, URZ, 0xfc, !UPT ;  /* 0x000000013c057892 */ /* 0x000fe2000f8efc3f */
[----:B------:R-:W-:Y:S02]  /*0aa0*/  IMAD.MOV.U32 R212, RZ, RZ, RZ ;  /* 0x000000ffffd47224 */ /* 0x000fe400078e00ff */
[----:B------:R-:W-:Y:S01]  /*0ab0*/  SHF.R.S32.HI R3, RZ, 0x1f, R0 ;  /* 0x0000001fff037819 */ /* 0x000fe20000011400 */
[----:B------:R-:W-:Y:S02]  /*0ac0*/  IMAD.MOV.U32 R224, RZ, RZ, RZ ;  /* 0x000000ffffe07224 */ /* 0x000fe400078e00ff */
[----:B------:R-:W-:Y:S01]  /*0ad0*/  IMAD.MOV.U32 R226, RZ, RZ, RZ ;  /* 0x000000ffffe27224 */ /* 0x000fe200078e00ff */
[CC--:B------:R-:W-:Y:S02]  /*0ae0*/  LEA.HI R2, R3.reuse, R0.reuse, RZ, 0x4 ;  /* 0x0000000003027211 */ /* 0x0c0fe400078f20ff */
[----:B------:R-:W-:-:S02]  /*0af0*/  LEA.HI R4, R3, R0, RZ, 0x5 ;  /* 0x0000000003047211 */ /* 0x000fc400078f28ff */
[----:B------:R-:W-:Y:S01]  /*0b00*/  SHF.R.S32.HI R7, RZ, 0x4, R2 ;  /* 0x00000004ff077819 */ /* 0x000fe20000011402 */
[----:B------:R-:W-:Y:S01]  /*0b10*/  UIADD3 UR4, UR4, 0x14400, URZ ;  /* 0x0001440004047890 */ /* 0x000fe2000fffe03f */
[----:B------:R-:W-:Y:S01]  /*0b20*/  LOP3.LUT R5, R2, 0x3fffff0, RZ, 0xc0, !PT ;  /* 0x03fffff002057812 */ /* 0x000fe200078ec0ff */
[----:B------:R-:W-:Y:S01]  /*0b30*/  IMAD.SHL.U32 R4, R4, 0x20, RZ ;  /* 0x0000002004047824 */ /* 0x000fe200078e00ff */
[----:B------:R-:W-:Y:S02]  /*0b40*/  LEA.HI R2, R2, R7, RZ, 0x1 ;  /* 0x0000000702027211 */ /* 0x000fe400078f08ff */
[----:B------:R-:W-:Y:S01]  /*0b50*/  LEA.HI R219, R3, R0, RZ, 0x3 ;  /* 0x0000000003db7211 */ /* 0x000fe200078f18ff */
[----:B------:R-:W-:Y:S01]  /*0b60*/  IMAD.IADD R5, R0, 0x1, -R5 ;  /* 0x0000000100057824 */ /* 0x000fe200078e0a05 */
[----:B------:R-:W-:Y:S02]  /*0b70*/  LOP3.LUT R4, R4, 0xfffffc00, RZ, 0xc0, !PT ;  /* 0xfffffc0004047812 */ /* 0x000fe400078ec0ff */
[----:B------:R-:W-:-:S02]  /*0b80*/  LOP3.LUT R2, R2, 0x1ffffffe, RZ, 0xc0, !PT ;  /* 0x1ffffffe02027812 */ /* 0x000fc400078ec0ff */
[----:B------:R-:W-:Y:S01]  /*0b90*/  LOP3.LUT R9, R219, 0xfffffff8, RZ, 0xc0, !PT ;  /* 0xfffffff8db097812 */ /* 0x000fe200078ec0ff */
[----:B------:R-:W-:Y:S01]  /*0ba0*/  IMAD R5, R5, 0x40, R4 ;  /* 0x0000004005057824 */ /* 0x000fe200078e0204 */
[----:B------:R-:W-:Y:S01]  /*0bb0*/  LEA.HI R3, R3, R0, RZ, 0x6 ;  /* 0x0000000003037211 */ /* 0x000fe200078f30ff */
[----:B------:R-:W-:Y:S01]  /*0bc0*/  IMAD.IADD R2, R7, 0x1, -R2 ;  /* 0x0000000107027824 */ /* 0x000fe200078e0a02 */
[----:B------:R-:W-:Y:S01]  /*0bd0*/  SHF.R.S32.HI R219, RZ, 0x3, R219 ;  /* 0x00000003ffdb7819 */ /* 0x000fe200000114db */
[----:B------:R-:W-:Y:S02]  /*0be0*/  IMAD.IADD R8, R0, 0x1, -R9 ;  /* 0x0000000100087824 */ /* 0x000fe400078e0a09 */
[----:B------:R-:W-:Y:S01]  /*0bf0*/  IMAD R0, R2, 0x8, R5 ;  /* 0x0000000802007824 */ /* 0x000fe200078e0205 */
[----:B------:R-:W-:Y:S01]  /*0c00*/  SHF.L.U32 R225, R219, 0x6, RZ ;  /* 0x00000006dbe17819 */ /* 0x000fe200000006ff */
[----:B------:R-:W-:Y:S02]  /*0c10*/  IMAD.SHL.U32 R214, R8, 0x4, RZ ;  /* 0x0000000408d67824 */ /* 0x000fe400078e00ff */
[----:B------:R-:W-:Y:S01]  /*0c20*/  IMAD.SHL.U32 R3, R3, 0x8, RZ ;  /* 0x0000000803037824 */ /* 0x000fe200078e00ff */
[----:B------:R0:W-:Y:S01]  /*0c30*/  STL [R1+0x7c], R0 ;  /* 0x00007c0001007387 */ /* 0x0001e20000100800 */
[----:B------:R-:W-:Y:S01]  /*0c40*/  VIADD R6, R219, 0x40 ;  /* 0x00000040db067836 */ /* 0x000fe20000000000 */
[----:B------:R-:W-:Y:S01]  /*0c50*/  LOP3.LUT R225, R225, 0x1c0, RZ, 0xc0, !PT ;  /* 0x000001c0e1e17812 */ /* 0x000fe200078ec0ff */
[C---:B------:R-:W-:Y:S01]  /*0c60*/  VIADD R220, R214.reuse, 0x40 ;  /* 0x00000040d6dc7836 */ /* 0x040fe20000000000 */
[----:B------:R-:W-:Y:S01]  /*0c70*/  STL [R1+0x68], R8 ;  /* 0x0000680801007387 */ /* 0x000fe20000100800 */
[----:B------:R-:W-:Y:S01]  /*0c80*/  IMAD.U32 R2, RZ, RZ, UR4 ;  /* 0x00000004ff027e24 */ /* 0x000fe2000f8e00ff */
[----:B------:R-:W-:Y:S01]  /*0c90*/  LOP3.LUT R229, R3, 0xfffffe00, RZ, 0xc0, !PT ;  /* 0xfffffe0003e57812 */ /* 0x000fe200078ec0ff */
[----:B------:R-:W-:Y:S01]  /*0ca0*/  IMAD.IADD R213, R214, 0x1, R220 ;  /* 0x00000001d6d57824 */ /* 0x000fe200078e02dc */
[----:B------:R-:W-:Y:S01]  /*0cb0*/  STL [R1+0x74], RZ ;  /* 0x000074ff01007387 */ /* 0x000fe20000100800 */
[----:B------:R-:W-:Y:S01]  /*0cc0*/  SHF.R.S32.HI R3, RZ, 0x1f, R6 ;  /* 0x0000001fff037819 */ /* 0x000fe20000011406 */
[----:B0-----:R-:W-:-:S02]  /*0cd0*/  IMAD.U32 R0, RZ, RZ, UR5 ;  /* 0x00000005ff007e24 */ /* 0x001fc4000f8e00ff */
[----:B------:R-:W-:Y:S01]  /*0ce0*/  VIADD R0, R219, 0x20 ;  /* 0x00000020db007836 */ /* 0x000fe20000000000 */
[----:B------:R-:W-:Y:S01]  /*0cf0*/  STL [R1+0x50], RZ ;  /* 0x000050ff01007387 */ /* 0x000fe20000100800 */
[----:B------:R-:W-:Y:S01]  /*0d00*/  LEA.HI R3, R3, R6, RZ, 0x3 ;  /* 0x0000000603037211 */ /* 0x000fe200078f18ff */
[----:B------:R-:W-:Y:S02]  /*0d10*/  IMAD.SHL.U32 R16, R8, 0x8, RZ ;  /* 0x0000000808107824 */ /* 0x000fe400078e00ff */
[----:B------:R-:W-:Y:S01]  /*0d20*/  SHF.R.S32.HI R5, RZ, 0x1f, R0 ;  /* 0x0000001fff057819 */ /* 0x000fe20000011400 */
[----:B------:R0:W-:Y:S01]  /*0d30*/  STL [R1+0x70], R2 ;  /* 0x0000700201007387 */ /* 0x0001e20000100800 */
[----:B------:R-:W-:Y:S01]  /*0d40*/  IMAD.SHL.U32 R3, R3, 0x40, RZ ;  /* 0x0000004003037824 */ /* 0x000fe200078e00ff */
[----:B------:R-:W-:Y:S01]  /*0d50*/  SHF.R.S32.HI R17, RZ, 0x1f, R16 ;  /* 0x0000001fff117819 */ /* 0x000fe20000011410 */
[----:B------:R-:W-:Y:S01]  /*0d60*/  VIADD R18, R16, 0x80 ;  /* 0x0000008010127836 */ /* 0x000fe20000000000 */
[----:B------:R-:W-:Y:S01]  /*0d70*/  LEA.HI R5, R5, R0, RZ, 0x3 ;  /* 0x0000000005057211 */ /* 0x000fe200078f18ff */
[----:B------:R-:W-:-:S02]  /*0d80*/  IMAD.SHL.U32 R0, R0, 0x40, RZ ;  /* 0x0000004000007824 */ /* 0x000fc400078e00ff */
[----:B------:R-:W-:Y:S01]  /*0d90*/  VIADD R19, R16, 0xc0 ;  /* 0x000000c010137836 */ /* 0x000fe20000000000 */
[----:B------:R-:W-:Y:S01]  /*0da0*/  SHF.R.S32.HI R218, RZ, 0x1f, R18 ;  /* 0x0000001fffda7819 */ /* 0x000fe20000011412 */
[----:B------:R-:W-:Y:S01]  /*0db0*/  IMAD.SHL.U32 R5, R5, 0x40, RZ ;  /* 0x0000004005057824 */ /* 0x000fe200078e00ff */
[----:B------:R-:W-:Y:S01]  /*0dc0*/  LOP3.LUT R4, R0, 0x1c0, RZ, 0xc0, !PT ;  /* 0x000001c000047812 */ /* 0x000fe200078ec0ff */
[----:B0-----:R-:W-:Y:S01]  /*0dd0*/  IMAD.SHL.U32 R2, R6, 0x40, RZ ;  /* 0x0000004006027824 */ /* 0x001fe200078e00ff */
[----:B------:R-:W-:Y:S01]  /*0de0*/  SHF.R.U32.HI R0, RZ, 0x3, R225 ;  /* 0x00000003ff007819 */ /* 0x000fe200000116e1 */
[C---:B------:R-:W-:Y:S01]  /*0df0*/  VIADD R221, R214.reuse, 0x20 ;  /* 0x00000020d6dd7836 */ /* 0x040fe20000000000 */
[----:B------:R-:W-:Y:S01]  /*0e00*/  SHF.R.S32.HI R0, RZ, 0x1f, R213 ;  /* 0x0000001fff007819 */ /* 0x000fe200000114d5 */
[----:B------:R-:W-:Y:S01]  /*0e10*/  VIADD R222, R214, 0x60 ;  /* 0x00000060d6de7836 */ /* 0x000fe20000000000 */
[----:B------:R-:W-:Y:S02]  /*0e20*/  LOP3.LUT R2, R2, 0x1c0, RZ, 0xc0, !PT ;  /* 0x000001c002027812 */ /* 0x000fe400078ec0ff */
[----:B------:R-:W-:-:S02]  /*0e30*/  LEA.HI R0, R0, R213, RZ, 0x3 ;  /* 0x000000d500007211 */ /* 0x000fc400078f18ff */
[----:B------:R-:W-:Y:S02]  /*0e40*/  SHF.R.U32.HI R6, RZ, 0x3, R4 ;  /* 0x00000003ff067819 */ /* 0x000fe40000011604 */
[----:B------:R-:W-:Y:S02]  /*0e50*/  SHF.R.U32.HI R4, RZ, 0x3, R2 ;  /* 0x00000003ff047819 */ /* 0x000fe40000011602 */
[----:B------:R-:W-:Y:S02]  /*0e60*/  LOP3.LUT R23, R0, 0xfffffff8, RZ, 0xc0, !PT ;  /* 0xfffffff800177812 */ /* 0x000fe400078ec0ff */
[----:B------:R-:W-:Y:S02]  /*0e70*/  LOP3.LUT R2, R5, 0xfffffe00, RZ, 0xc0, !PT ;  /* 0xfffffe0005027812 */ /* 0x000fe400078ec0ff */
[----:B------:R-:W-:Y:S02]  /*0e80*/  LOP3.LUT R0, R3, 0xfffffe00, RZ, 0xc0, !PT ;  /* 0xfffffe0003007812 */ /* 0x000fe400078ec0ff */
[----:B------:R-:W-:Y:S01]  /*0e90*/  SHF.R.S32.HI R217, RZ, 0x1f, R19 ;  /* 0x0000001fffd97819 */ /* 0x000fe20000011413 */
[----:B------:R0:W-:Y:S01]  /*0ea0*/  STL [R1+0x58], R2 ;  /* 0x0000580201007387 */ /* 0x0001e20000100800 */
[----:B------:R-:W-:-:S03]  /*0eb0*/  SHF.R.S32.HI R216, RZ, 0x1f, R23 ;  /* 0x0000001fffd87819 */ /* 0x000fc60000011417 */
[----:B------:R0:W-:Y:S04]  /*0ec0*/  STL [R1+0x54], R0 ;  /* 0x0000540001007387 */ /* 0x0001e80000100800 */
.L_x_674:
[----:B01-34-:R-:W0:Y:S01]  /*0ed0*/  LDC.64 R2, c[0x0][0xc88] ;  /* 0x00032200ff027b82 */ /* 0x01be220000000a00 */
[----:B------:R-:W-:Y:S01]  /*0ee0*/  ULDC.64 UR10, c[0x0][0x208] ;  /* 0x00008200000a7ab9 */ /* 0x000fe20000000a00 */
[----:B------:R-:W-:Y:S01]  /*0ef0*/  ULDC.64 UR4, c[0x0][0xa28] ;  /* 0x00028a0000047ab9 */ /* 0x000fe20000000a00 */
[----:B------:R-:W-:Y:S01]  /*0f00*/  ULDC.64 UR8, c[0x0][0xa18] ;  /* 0x0002860000087ab9 */ /* 0x000fe20000000a00 */
[----:B------:R-:W-:Y:S01]  /*0f10*/  ULDC.64 UR6, c[0x0][0xa08] ;  /* 0x0002820000067ab9 */ /* 0x000fe20000000a00 */
[----:B0-----:R-:W-:-:S05]  /*0f20*/  IMAD.WIDE R2, R31, 0x4, R2 ;  /* 0x000000041f027825 */ /* 0x001fca00078e0202 */
[----:B------:R-:W2:Y:S01]  /*0f30*/  LDG.E R8, desc[UR10][R2.64] ;  /* 0x0000000a02087981 */ /* 0x000ea2000c1e1900 */
[----:B------:R-:W-:Y:S01]  /*0f40*/  ISETP.NE.U32.AND P2, PT, RZ, UR4, PT ;  /* 0x00000004ff007c0c */ /* 0x000fe2000bf45070 */
[----:B------:R-:W-:Y:S01]  /*0f50*/  IMAD.MOV.U32 R120, RZ, RZ, RZ ;  /* 0x000000ffff787224 */ /* 0x000fe200078e00ff */
[----:B------:R-:W-:Y:S02]  /*0f60*/  ISETP.NE.U32.AND P1, PT, RZ, UR8, PT ;  /* 0x00000008ff007c0c */ /* 0x000fe4000bf25070 */
[----:B------:R-:W-:Y:S02]  /*0f70*/  ISETP.NE.AND.EX P2, PT, RZ, UR5, PT, P2 ;  /* 0x00000005ff007c0c */ /* 0x000fe4000bf45320 */
[----:B------:R-:W-:Y:S02]  /*0f80*/  ISETP.NE.AND.EX P1, PT, RZ, UR9, PT, P1 ;  /* 0x00000009ff007c0c */ /* 0x000fe4000bf25310 */
[----:B------:R-:W-:-:S04]  /*0f90*/  ISETP.NE.U32.AND P0, PT, RZ, UR6, PT ;  /* 0x00000006ff007c0c */ /* 0x000fc8000bf05070 */
[----:B------:R-:W-:Y:S02]  /*0fa0*/  ISETP.NE.AND.EX P0, PT, RZ, UR7, PT, P0 ;  /* 0x00000007ff007c0c */ /* 0x000fe4000bf05300 */
[----:B--2---:R-:W-:Y:S01]  /*0fb0*/  SHF.R.S32.HI R0, RZ, 0x1f, R8 ;  /* 0x0000001fff007819 */ /* 0x004fe20000011408 */
[----:B------:R0:W-:Y:S02]  /*0fc0*/  STL [R1+0x64], R8 ;  /* 0x0000640801007387 */ /* 0x0001e40000100800 */
[C---:B------:R-:W-:Y:S01]  /*0fd0*/  @P2 LEA R2, P3, R8.reuse, UR4, 0x2 ;  /* 0x0000000408022c11 */ /* 0x040fe2000f8610ff */
[----:B------:R-:W-:Y:S01]  /*0fe0*/  ULDC UR4, c[0x0][0x288] ;  /* 0x0000a20000047ab9 */ /* 0x000fe20000000800 */
[C-C-:B------:R-:W-:Y:S01]  /*0ff0*/  SHF.L.U64.HI R27, R8.reuse, 0x2, R0.reuse ;  /* 0x00000002081b7819 */ /* 0x140fe20000010200 */
[----:B------:R0:W-:Y:S01]  /*1000*/  STL [R1+0x78], R29 ;  /* 0x0000781d01007387 */ /* 0x0001e20000100800 */
[C---:B------:R-:W-:Y:S01]  /*1010*/  @P2 LEA.HI.X R3, R8.reuse, UR5, R0, 0x2, P3 ;  /* 0x0000000508032c11 */ /* 0x040fe200098f1400 */
[----:B------:R-:W-:Y:S01]  /*1020*/  IMAD.MOV.U32 R0, RZ, RZ, RZ ;  /* 0x000000ffff007224 */ /* 0x000fe200078e00ff */
[----:B------:R-:W-:Y:S01]  /*1030*/  MOV R140, UR4 ;  /* 0x00000004008c7c02 */ /* 0x000fe20008000f00 */
[----:B------:R0:W-:Y:S01]  /*1040*/  STL [R1+0x6c], R30 ;  /* 0x00006c1e01007387 */ /* 0x0001e20000100800 */
[----:B------:R-:W-:Y:S01]  /*1050*/  IMAD.SHL.U32 R26, R8, 0x4, RZ ;  /* 0x00000004081a7824 */ /* 0x000fe200078e00ff */
[----:B------:R-:W-:-:S02]  /*1060*/  ULDC.64 UR4, c[0x0][0x418] ;  /* 0x0001060000047ab9 */ /* 0x000fc40000000a00 */
[----:B------:R-:W-:Y:S01]  /*1070*/  UISETP.NE.U32.AND UP0, UPT, UR4, URZ, UPT ;  /* 0x0000003f0400728c */ /* 0x000fe2000bf05070 */
[----:B------:R0:W5:Y:S01]  /*1080*/  @P2 LDG.E R0, desc[UR10][R2.64] ;  /* 0x0000000a02002981 */ /* 0x000162000c1e1900 */
[C---:B------:R-:W-:Y:S01]  /*1090*/  @P1 IADD3 R4, P2, R26.reuse, UR8, RZ ;  /* 0x000000081a041c10 */ /* 0x040fe2000ff5e0ff */
[----:B------:R-:W-:Y:S01]  /*10a0*/  ULDC UR4, c[0x0][0x424] ;  /* 0x0001090000047ab9 */ /* 0x000fe20000000800 */
[----:B------:R-:W-:Y:S01]  /*10b0*/  IADD3 R6, P4, R26, UR6, RZ ;  /* 0x000000061a067c10 */ /* 0x000fe2000ff9e0ff */
[----:B------:R-:W-:Y:S01]  /*10c0*/  UISETP.NE.AND.EX UP0, UPT, UR5, URZ, UPT, UP0 ;  /* 0x0000003f0500728c */ /* 0x000fe2000bf05300 */
[C---:B------:R-:W-:Y:S01]  /*10d0*/  @P1 IADD3.X R5, R27.reuse, UR9, RZ, P2, !PT ;  /* 0x000000091b051c10 */ /* 0x040fe200097fe4ff */
[----:B------:R-:W-:Y:S01]  /*10e0*/  ULDC.64 UR8, c[0x0][0xa20] ;  /* 0x0002880000087ab9 */ /* 0x000fe20000000a00 */
[----:B------:R-:W-:Y:S01]  /*10f0*/  IADD3.X R7, R27, UR7, RZ, P4, !PT ;  /* 0x000000071b077c10 */ /* 0x000fe2000a7fe4ff */
[----:B------:R-:W-:Y:S01]  /*1100*/  USEL UR4, UR4, 0x1, UP0 ;  /* 0x0000000104047887 */ /* 0x000fe20008000000 */
[----:B------:R-:W-:Y:S01]  /*1110*/  ISETP.NE.U32.AND P2, PT, RZ, UR8, PT ;  /* 0x00000008ff007c0c */ /* 0x000fe2000bf45070 */
[----:B------:R-:W-:Y:S01]  /*1120*/  ULDC UR5, c[0x0][0x2f0] ;  /* 0x0000bc0000057ab9 */ /* 0x000fe20000000800 */
[----:B------:R0:W5:Y:S01]  /*1130*/  @P1 LDG.E R140, desc[UR10][R4.64] ;  /* 0x0000000a048c1981 */ /* 0x000162000c1e1900 */
[----:B------:R-:W-:Y:S01]  /*1140*/  UIMAD UR4, UR4, UR5, URZ ;  /* 0x00000005040472a4 */ /* 0x000fe2000f8e023f */
[----:B------:R-:W-:-:S02]  /*1150*/  ISETP.NE.AND.EX P2, PT, RZ, UR9, PT, P2 ;  /* 0x00000009ff007c0c */ /* 0x000fc4000bf45320 */
[----:B------:R0:W5:Y:S01]  /*1160*/  @P0 LDG.E R120, desc[UR10][R6.64] ;  /* 0x0000000a06780981 */ /* 0x000162000c1e1900 */
[----:B------:R-:W-:Y:S01]  /*1170*/  ULDC UR5, c[0x0][0x348] ;  /* 0x0000d20000057ab9 */ /* 0x000fe20000000800 */
[----:B------:R-:W-:Y:S01]  /*1180*/  IMAD.MOV.U32 R91, RZ, RZ, R8 ;  /* 0x000000ffff5b7224 */ /* 0x000fe200078e0008 */
[----:B------:R-:W-:Y:S08]  /*1190*/  @P1 BRA `(.L_x_437) ;  /* 0x0000000000281947 */ /* 0x000ff00003800000 */
[----:B------:R-:W-:Y:S02]  /*11a0*/  ULDC.64 UR6, c[0x0][0xa00] ;  /* 0x0002800000067ab9 */ /* 0x000fe40000000a00 */
[----:B------:R-:W-:-:S04]  /*11b0*/  ISETP.NE.U32.AND P1, PT, RZ, UR6, PT ;  /* 0x00000006ff007c0c */ /* 0x000fc8000bf25070 */
[----:B------:R-:W-:-:S13]  /*11c0*/  ISETP.NE.AND.EX P1, PT, RZ, UR7, PT, P1 ;  /* 0x00000007ff007c0c */ /* 0x000fda000bf25310 */
[----:B------:R-:W-:Y:S05]  /*11d0*/  @!P1 BRA `(.L_x_437) ;  /* 0x0000000000189947 */ /* 0x000fea0003800000 */
[----:B0-----:R-:W0:Y:S01]  /*11e0*/  LDC.64 R2, c[0x0][0xa00] ;  /* 0x00028000ff027b82 */ /* 0x001e220000000a00 */
[----:B------:R-:W-:Y:S01]  /*11f0*/  ULDC.64 UR6, c[0x0][0x208] ;  /* 0x0000820000067ab9 */ /* 0x000fe20000000a00 */
[----:B0-----:R-:W-:-:S05]  /*1200*/  IMAD.WIDE R2, R91, 0x4, R2 ;  /* 0x000000045b027825 */ /* 0x001fca00078e0202 */
[----:B-----5:R-:W2:Y:S04]  /*1210*/  LDG.E R140, desc[UR6][R2.64] ;  /* 0x00000006028c7981 */ /* 0x020ea8000c1e1900 */
[----:B------:R-:W2:Y:S02]  /*1220*/  LDG.E R5, desc[UR6][R2.64+0x4] ;  /* 0x0000040602057981 */ /* 0x000ea4000c1e1900 */
[----:B--2---:R-:W-:-:S07]  /*1230*/  IMAD.IADD R140, R5, 0x1, -R140 ;  /* 0x00000001058c7824 */ /* 0x004fce00078e0a8c */
.L_x_437:
[----:B------:R-:W-:Y:S02]  /*1240*/  IMAD.U32 R24, RZ, RZ, UR5 ;  /* 0x00000005ff187e24 */ /* 0x000fe4000f8e00ff */
[----:B------:R-:W-:Y:S01]  /*1250*/  IMAD.U32 R25, RZ, RZ, UR4 ;  /* 0x00000004ff197e24 */ /* 0x000fe2000f8e00ff */
[----:B------:R-:W-:Y:S06]  /*1260*/  @!P2 BRA `(.L_x_438) ;  /* 0x000000000014a947 */ /* 0x000fec0003800000 */
[----:B0-----:R-:W-:Y:S01]  /*1270*/  IADD3 R2, P0, R26, UR8, RZ ;  /* 0x000000081a027c10 */ /* 0x001fe2000ff1e0ff */
[----:B------:R-:W-:-:S03]  /*1280*/  ULDC.64 UR4, c[0x0][0x208] ;  /* 0x0000820000047ab9 */ /* 0x000fc60000000a00 */
[----:B------:R-:W-:-:S05]  /*1290*/  IADD3.X R3, R27, UR9, RZ, P0, !PT ;  /* 0x000000091b037c10 */ /* 0x000fca00087fe4ff */
[----:B------:R1:W5:Y:S01]  /*12a0*/  LDG.E R25, desc[UR4][R2.64] ;  /* 0x0000000402197981 */ /* 0x000362000c1e1900 */
[----:B------:R-:W-:Y:S05]  /*12b0*/  BRA `(.L_x_439) ;  /* 0x0000000000147947 */ /* 0x000fea0003800000 */
.L_x_438:
[----:B------:R-:W-:Y:S05]  /*12c0*/  @!P0 BRA `(.L_x_439) ;  /* 0x0000000000108947 */ /* 0x000fea0003800000 */
[----:B------:R-:W-:Y:S02]  /*12d0*/  ULDC.64 UR4, c[0x0][0x208] ;  /* 0x0000820000047ab9 */ /* 0x000fe40000000a00 */
[----:B0-----:R-:W2:Y:S04]  /*12e0*/  LDG.E R2, desc[UR4][R6.64] ;  /* 0x0000000406027981 */ /* 0x001ea8000c1e1900 */
[----:B------:R-:W2:Y:S02]  /*12f0*/  LDG.E R25, desc[UR4][R6.64+0x4] ;  /* 0x0000040406197981 */ /* 0x000ea4000c1e1900 */
[----:B--2---:R-:W-:-:S07]  /*1300*/  IMAD.IADD R25, R25, 0x1, -R2 ;  /* 0x0000000119197824 */ /* 0x004fce00078e0a02 */
.L_x_439:
[----:B------:R-:W-:Y:S01]  /*1310*/  ULDC.64 UR4, c[0x0][0xa10] ;  /* 0x0002840000047ab9 */ /* 0x000fe20000000a00 */
[----:B------:R-:W-:Y:S01]  /*1320*/  ULDC.64 UR6, c[0x0][0x208] ;  /* 0x0000820000067ab9 */ /* 0x000fe20000000a00 */
[----:B------:R-:W-:-:S04]  /*1330*/  ISETP.NE.U32.AND P0, PT, RZ, UR4, PT ;  /* 0x00000004ff007c0c */ /* 0x000fc8000bf05070 */
[----:B------:R-:W-:Y:S01]  /*1340*/  ISETP.NE.AND.EX P0, PT, RZ, UR5, PT, P0 ;  /* 0x00000005ff007c0c */ /* 0x000fe2000bf05300 */
[----:B0----5:R-:W-:Y:S01]  /*1350*/  IMAD.IADD R8, R25, 0x1, -R0 ;  /* 0x0000000119087824 */ /* 0x021fe200078e0a00 */
[----:B------:R-:W-:-:S11]  /*1360*/  ULDC.64 UR4, c[0x0][0xa30] ;  /* 0x00028c0000047ab9 */ /* 0x000fd60000000a00 */
[----:B-1----:R-:W0:Y:S02]  /*1370*/  @P0 LDC.64 R2, c[0x0][0xa10] ;  /* 0x00028400ff020b82 */ /* 0x002e240000000a00 */
[----:B0-----:R-:W-:-:S05]  /*1380*/  @P0 IMAD.WIDE R2, R91, 0x4, R2 ;  /* 0x000000045b020825 */ /* 0x001fca00078e0202 */
[----:B------:R-:W2:Y:S04]  /*1390*/  @P0 LDG.E R6, desc[UR6][R2.64] ;  /* 0x0000000602060981 */ /* 0x000ea8000c1e1900 */
[----:B------:R-:W2:Y:S01]  /*13a0*/  @P0 LDG.E R7, desc[UR6][R2.64+0x4] ;  /* 0x0000040602070981 */ /* 0x000ea2000c1e1900 */
[----:B------:R-:W-:Y:S01]  /*13b0*/  IMAD.MOV R116, RZ, RZ, -R8 ;  /* 0x000000ffff747224 */ /* 0x000fe200078e0a08 */
[----:B------:R-:W-:Y:S01]  /*13c0*/  ISETP.NE.U32.AND P1, PT, RZ, UR4, PT ;  /* 0x00000004ff007c0c */ /* 0x000fe2000bf25070 */
[----:B------:R-:W-:-:S03]  /*13d0*/  IMAD.MOV.U32 R136, RZ, RZ, R25 ;  /* 0x000000ffff887224 */ /* 0x000fc600078e0019 */
[----:B------:R-:W-:Y:S02]  /*13e0*/  VIMNMX R116, RZ, R116, !PT ;  /* 0x00000074ff747248 */ /* 0x000fe40007fe0100 */
[----:B------:R-:W-:-:S13]  /*13f0*/  ISETP.NE.AND.EX P1, PT, RZ, UR5, PT, P1 ;  /* 0x00000005ff007c0c */ /* 0x000fda000bf25310 */
[----:B------:R-:W-:-:S04]  /*1400*/  @P1 IADD3 R4, P2, R26, UR4, RZ ;  /* 0x000000041a041c10 */ /* 0x000fc8000ff5e0ff */
[----:B------:R-:W-:-:S05]  /*1410*/  @P1 IADD3.X R5, R27, UR5, RZ, P2, !PT ;  /* 0x000000051b051c10 */ /* 0x000fca00097fe4ff */
[----:B------:R0:W5:Y:S01]  /*1420*/  @P1 LDG.E R136, desc[UR6][R4.64] ;  /* 0x0000000604881981 */ /* 0x000162000c1e1900 */
[----:B--2---:R-:W-:-:S04]  /*1430*/  @P0 IMAD.IADD R24, R7, 0x1, -R6 ;  /* 0x0000000107180824 */ /* 0x004fc800078e0a06 */
[----:B------:R-:W-:-:S04]  /*1440*/  IMAD.IADD R180, R8, 0x1, R24 ;  /* 0x0000000108b47824 */ /* 0x000fc800078e0218 */
[----:B------:R-:W-:-:S04]  /*1450*/  VIADD R0, R180, 0x4f ;  /* 0x0000004fb4007836 */ /* 0x000fc80000000000 */
[----:B------:R-:W-:-:S05]  /*1460*/  IMAD.HI R0, R0, 0x66666667, RZ ;  /* 0x6666666700007827 */ /* 0x000fca00078e02ff */
[----:B------:R-:W-:-:S04]  /*1470*/  SHF.R.U32.HI R223, RZ, 0x1f, R0 ;  /* 0x0000001fffdf7819 */ /* 0x000fc80000011600 */
[----:B------:R-:W-:-:S05]  /*1480*/  LEA.HI.SX32 R223, R0, R223, 0x1b ;  /* 0x000000df00df7211 */ /* 0x000fca00078fdaff */
[----:B------:R-:W-:-:S05]  /*1490*/  IMAD R3, R223, 0x50, -R8 ;  /* 0x00000050df037824 */ /* 0x000fca00078e0a08 */
[----:B------:R-:W-:-:S04]  /*14a0*/  VIMNMX R3, R3, R24, PT ;  /* 0x0000001803037248 */ /* 0x000fc80003fe0100 */
[----:B------:R-:W-:Y:S01]  /*14b0*/  ISETP.GT.AND P0, PT, R3, R116, PT ;  /* 0x000000740300720c */ /* 0x000fe20003f04270 */
[----:B------:R-:W-:-:S05]  /*14c0*/  IMAD.WIDE.U32 R116, R116, -0x33333333, RZ ;  /* 0xcccccccd74747825 */ /* 0x000fca00078e00ff */
[----:B------:R-:W-:-:S05]  /*14d0*/  SHF.R.U32.HI R116, RZ, 0x6, R117 ;  /* 0x00000006ff747819 */ /* 0x000fca0000011675 */
[----:B------:R-:W-:Y:S02]  /*14e0*/  IMAD.MOV.U32 R2, RZ, RZ, R116 ;  /* 0x000000ffff027224 */ /* 0x000fe400078e0074 */
[----:B------:R-:W-:-:S04]  /*14f0*/  @P0 VIADD R0, R3, 0x4f ;  /* 0x0000004f03000836 */ /* 0x000fc80000000000 */
[----:B------:R-:W-:-:S05]  /*1500*/  @P0 IMAD.HI R0, R0, 0x66666667, RZ ;  /* 0x6666666700000827 */ /* 0x000fca00078e02ff */
[----:B------:R-:W-:-:S04]  /*1510*/  @P0 SHF.R.U32.HI R3, RZ, 0x1f, R0 ;  /* 0x0000001fff030819 */ /* 0x000fc80000011600 */
[----:B------:R-:W-:Y:S02]  /*1520*/  @P0 LEA.HI.SX32 R2, R0, R3, 0x1b ;  /* 0x0000000300020211 */ /* 0x000fe400078fdaff */
[----:B------:R-:W-:Y:S02]  /*1530*/  PLOP3.LUT P0, PT, PT, PT, PT, 0x80, 0x0 ;  /* 0x000000000000781c */ /* 0x000fe40003f0f070 */
[----:B------:R-:W-:-:S13]  /*1540*/  ISETP.GT.AND P1, PT, R2, R116, PT ;  /* 0x000000740200720c */ /* 0x000fda0003f24270 */
[----:B0-----:R-:W-:Y:S05]  /*1550*/  @!P1 BRA `(.L_x_440) ;  /* 0x0000009800f49947 */ /* 0x001fea0003800000 */
[----:B------:R-:W-:Y:S01]  /*1560*/  VIADD R0, R22, 0x24400 ;  /* 0x0002440016007836 */ /* 0x000fe20000000000 */
[----:B------:R-:W-:Y:S04]  /*1570*/  BSSY B6, `(.L_x_441) ;  /* 0x0000013000067945 */ /* 0x000fe80003800000 */
[----:B------:R-:W-:-:S13]  /*1580*/  LOP3.LUT P0, RZ, R0, 0x3ff, RZ, 0xc0, !PT ;  /* 0x000003ff00ff7812 */ /* 0x000fda000780c0ff */
[----:B------:R-:W-:Y:S05]  /*1590*/  @!P0 BRA `(.L_x_442) ;  /* 0x0000000000408947 */ /* 0x000fea0003800000 */
        /* <DEDUP_REMOVED lines=15> */
[----:B-1---5:R-:W-:Y:S05]  /*1690*/  CALL.ABS.NOINC R14 ;  /* 0x000000000e007343 */ /* 0x022fea0003c00000 */
.L_x_442:
[----:B------:R-:W-:Y:S05]  /*16a0*/  BSYNC B6 ;  /* 0x0000000000067941 */ /* 0x000fea0003800000 */
.L_x_441:
        /* <DEDUP_REMOVED lines=19> */
[----:B-1---5:R-:W-:Y:S05]  /*17e0*/  CALL.ABS.NOINC R14 ;  /* 0x000000000e007343 */ /* 0x022fea0003c00000 */
.L_x_444:
[----:B------:R-:W-:Y:S05]  /*17f0*/  BSYNC B6 ;  /* 0x0000000000067941 */ /* 0x000fea0003800000 */
.L_x_443:
[----:B------:R-:W2:Y:S01]  /*1800*/  LDL R32, [R1+0x58] ;  /* 0x0000580001207983 */ /* 0x000ea20000100800 */
[----:B------:R-:W-:-:S03]  /*1810*/  ULDC.64 UR4, c[0x0][0x9f8] ;  /* 0x00027e0000047ab9 */ /* 0x000fc60000000a00 */
[----:B------:R-:W3:Y:S01]  /*1820*/  LDL R28, [R1+0x54] ;  /* 0x00005400011c7983 */ /* 0x000ee20000100800 */
[----:B------:R-:W-:Y:S01]  /*1830*/  ISETP.NE.U32.AND P0, PT, RZ, UR4, PT ;  /* 0x00000004ff007c0c */ /* 0x000fe2000bf05070 */
[----:B------:R-:W-:Y:S01]  /*1840*/  ULDC.64 UR6, c[0x0][0x208] ;  /* 0x0000820000067ab9 */ /* 0x000fe20000000a00 */
[----:B------:R-:W0:Y:S01]  /*1850*/  LDC R115, c[0x0][0x3f4] ;  /* 0x0000fd00ff737b82 */ /* 0x000e220000000800 */
[----:B------:R-:W4:Y:S01]  /*1860*/  LDL R11, [R1+0x68] ;  /* 0x00006800010b7983 */ /* 0x000f220000100800 */
[----:B------:R-:W-:-:S06]  /*1870*/  ISETP.NE.AND.EX P0, PT, RZ, UR5, PT, P0 ;  /* 0x00000005ff007c0c */ /* 0x000fcc000bf05300 */
[----:B------:R-:W1:Y:S07]  /*1880*/  LDC.64 R98, c[0x0][0x3f8] ;  /* 0x0000fe00ff627b82 */ /* 0x000e6e0000000a00 */
[----:B------:R-:W-:Y:S01]  /*1890*/  @P0 IADD3 R4, P1, R26, UR4, RZ ;  /* 0x000000041a040c10 */ /* 0x000fe2000ff3e0ff */
[----:B------:R-:W0:Y:S01]  /*18a0*/  LDC.64 R92, c[0x0][0x408] ;  /* 0x00010200ff5c7b82 */ /* 0x000e220000000a00 */
[----:B------:R-:W-:Y:S02]  /*18b0*/  ULDC UR4, c[0x0][0x2f4] ;  /* 0x0000bd0000047ab9 */ /* 0x000fe40000000800 */
[----:B------:R-:W-:-:S05]  /*18c0*/  @P0 IADD3.X R5, R27, UR5, RZ, P1, !PT ;  /* 0x000000051b050c10 */ /* 0x000fca0008ffe4ff */
[----:B------:R0:W4:Y:S01]  /*18d0*/  @P0 LDG.E R91, desc[UR6][R4.64] ;  /* 0x00000006045b0981 */ /* 0x000122000c1e1900 */
[----:B------:R-:W-:Y:S01]  /*18e0*/  ISETP.GE.AND P1, PT, R213, UR4, PT ;  /* 0x00000004d5007c0c */ /* 0x000fe2000bf26270 */
[C---:B------:R-:W-:Y:S01]  /*18f0*/  VIADD R34, R219.reuse, 0x40 ;  /* 0x00000040db227836 */ /* 0x040fe20000000000 */
[----:B------:R-:W-:Y:S01]  /*1900*/  ISETP.GE.AND P0, PT, R16, UR4, PT ;  /* 0x0000000410007c0c */ /* 0x000fe2000bf06270 */
[C---:B------:R-:W-:Y:S01]  /*1910*/  VIADD R21, R219.reuse, 0x40 ;  /* 0x00000040db157836 */ /* 0x040fe20000000000 */
[----:B------:R-:W-:Y:S01]  /*1920*/  SEL R3, RZ, 0xffffffff, P1 ;  /* 0xffffffffff037807 */ /* 0x000fe20000800000 */
[----:B------:R-:W-:Y:S01]  /*1930*/  IMAD.SHL.U32 R34, R34, 0x40, RZ ;  /* 0x0000004022227824 */ /* 0x000fe200078e00ff */
[----:B------:R-:W-:Y:S01]  /*1940*/  SEL R0, RZ, 0x1, P0 ;  /* 0x00000001ff007807 */ /* 0x000fe20000000000 */
[----:B-1----:R-:W-:Y:S01]  /*1950*/  IMAD.WIDE.U32 R100, R219, R98, R16 ;  /* 0x00000062db647225 */ /* 0x002fe200078e0010 */
[----:B------:R-:W-:Y:S01]  /*1960*/  SHF.L.U32 R3, R3, 0x1, RZ ;  /* 0x0000000103037819 */ /* 0x000fe200000006ff */
[----:B------:R-:W1:Y:S01]  /*1970*/  S2R R138, SR_TID.X ;  /* 0x00000000008a7919 */ /* 0x000e620000002100 */
[----:B------:R-:W-:Y:S01]  /*1980*/  ISETP.GE.AND P2, PT, R18, UR4, PT ;  /* 0x0000000412007c0c */ /* 0x000fe2000bf46270 */
[----:B------:R-:W-:Y:S01]  /*1990*/  IMAD.SHL.U32 R21, R21, 0x40, RZ ;  /* 0x0000004015157824 */ /* 0x000fe200078e00ff */
[----:B------:R-:W-:Y:S01]  /*19a0*/  LOP3.LUT R0, R3, 0x2, R0, 0xe2, !PT ;  /* 0x0000000203007812 */ /* 0x000fe200078ee200 */
[C---:B------:R-:W-:Y:S01]  /*19b0*/  VIADD R35, R219.reuse, 0x20 ;  /* 0x00000020db237836 */ /* 0x040fe20000000000 */
[----:B------:R-:W-:Y:S01]  /*19c0*/  SHF.R.S32.HI R7, RZ, 0x1f, R219 ;  /* 0x0000001fff077819 */ /* 0x000fe200000114db */
[----:B0-----:R-:W-:Y:S01]  /*19d0*/  IMAD.WIDE.U32 R94, R219, R92, R16 ;  /* 0x0000005cdb5e7225 */ /* 0x001fe200078e0010 */
[----:B------:R-:W-:-:S02]  /*19e0*/  SEL R3, RZ, 0x4, P2 ;  /* 0x00000004ff037807 */ /* 0x000fc40001000000 */
[----:B------:R-:W-:Y:S01]  /*19f0*/  ISETP.GE.AND P2, PT, R16, R115, PT ;  /* 0x000000731000720c */ /* 0x000fe20003f46270 */
[C---:B------:R-:W-:Y:S01]  /*1a00*/  IMAD R6, R7.reuse, R98, RZ ;  /* 0x0000006207067224 */ /* 0x040fe200078e02ff */
[----:B------:R-:W-:Y:S01]  /*1a10*/  LOP3.LUT R4, R0, R3, RZ, 0xfc, !PT ;  /* 0x0000000300047212 */ /* 0x000fe200078efcff */
[-C--:B------:R-:W-:Y:S01]  /*1a20*/  IMAD R0, R7, R92.reuse, RZ ;  /* 0x0000005c07007224 */ /* 0x080fe200078e02ff */
[----:B------:R-:W-:Y:S01]  /*1a30*/  SHF.R.S32.HI R215, RZ, 0x1f, R214 ;  /* 0x0000001fffd77819 */ /* 0x000fe200000114d6 */
[----:B------:R-:W-:Y:S01]  /*1a40*/  IMAD R5, R219, R99, R6 ;  /* 0x00000063db057224 */ /* 0x000fe200078e0206 */
[----:B------:R-:W-:Y:S01]  /*1a50*/  SEL R3, R115, RZ, P2 ;  /* 0x000000ff73037207 */ /* 0x000fe20001000000 */
[----:B------:R-:W-:Y:S01]  /*1a60*/  IMAD R7, R219, R93, R0 ;  /* 0x0000005ddb077224 */ /* 0x000fe200078e0200 */
[----:B------:R-:W-:Y:S01]  /*1a70*/  ISETP.GE.AND P1, PT, R213, R115, PT ;  /* 0x00000073d500720c */ /* 0x000fe20003f26270 */
[----:B------:R-:W-:Y:S01]  /*1a80*/  IMAD.WIDE.U32 R96, R219, R92, R214 ;  /* 0x0000005cdb607225 */ /* 0x000fe200078e00d6 */
[----:B------:R-:W-:-:S02]  /*1a90*/  LOP3.LUT R34, R34, 0x1c0, RZ, 0xc0, !PT ;  /* 0x000001c022227812 */ /* 0x000fc400078ec0ff */
[----:B------:R-:W-:Y:S01]  /*1aa0*/  SEL R6, R115, RZ, P1 ;  /* 0x000000ff73067207 */ /* 0x000fe20000800000 */
[----:B------:R-:W-:Y:S01]  /*1ab0*/  IMAD.IADD R3, R16, 0x1, R3 ;  /* 0x0000000110037824 */ /* 0x000fe200078e0203 */
[----:B------:R-:W-:Y:S01]  /*1ac0*/  LOP3.LUT R21, R21, 0x1c0, RZ, 0xc0, !PT ;  /* 0x000001c015157812 */ /* 0x000fe200078ec0ff */
[----:B------:R-:W-:Y:S01]  /*1ad0*/  IMAD.WIDE.U32 R102, R219, R98, R214 ;  /* 0x00000062db667225 */ /* 0x000fe200078e00d6 */
[----:B------:R-:W-:Y:S02]  /*1ae0*/  SHF.R.U32.HI R33, RZ, 0x3, R225 ;  /* 0x00000003ff217819 */ /* 0x000fe400000116e1 */
[----:B------:R-:W-:Y:S01]  /*1af0*/  SHF.R.S32.HI R0, RZ, 0x1f, R3 ;  /* 0x0000001fff007819 */ /* 0x000fe20000011403 */
[----:B------:R-:W-:Y:S01]  /*1b00*/  IMAD.IADD R97, R97, 0x1, R7 ;  /* 0x0000000161617824 */ /* 0x000fe200078e0207 */
[----:B------:R-:W-:Y:S01]  /*1b10*/  SHF.R.U32.HI R21, RZ, 0x3, R21 ;  /* 0x00000003ff157819 */ /* 0x000fe20000011615 */
[----:B------:R-:W-:Y:S01]  /*1b20*/  IMAD.IADD R95, R7, 0x1, R95 ;  /* 0x00000001075f7824 */ /* 0x000fe200078e025f */
[----:B------:R-:W-:Y:S01]  /*1b30*/  LEA.HI R10, R0, R3, RZ, 0x3 ;  /* 0x00000003000a7211 */ /* 0x000fe200078f18ff */
[----:B------:R-:W-:-:S02]  /*1b40*/  IMAD.IADD R7, R213, 0x1, R6 ;  /* 0x00000001d5077824 */ /* 0x000fc400078e0206 */
[----:B------:R-:W-:Y:S01]  /*1b50*/  VIADD R31, R219, 0x20 ;  /* 0x00000020db1f7836 */ /* 0x000fe20000000000 */
[--C-:B------:R-:W-:Y:S01]  /*1b60*/  LOP3.LUT R9, R34, 0x38, R10.reuse, 0xf8, !PT ;  /* 0x0000003822097812 */ /* 0x100fe200078ef80a */
[----:B------:R-:W-:Y:S01]  /*1b70*/  IMAD.IADD R103, R103, 0x1, R5 ;  /* 0x0000000167677824 */ /* 0x000fe200078e0205 */
[----:B------:R-:W-:Y:S01]  /*1b80*/  SHF.R.S32.HI R8, RZ, 0x1f, R7 ;  /* 0x0000001fff087819 */ /* 0x000fe20000011407 */
[----:B------:R-:W-:Y:S01]  /*1b90*/  IMAD.IADD R101, R5, 0x1, R101 ;  /* 0x0000000105657824 */ /* 0x000fe200078e0265 */
[----:B------:R-:W-:Y:S01]  /*1ba0*/  LEA.HI R5, R0, R3, RZ, 0x6 ;  /* 0x0000000300057211 */ /* 0x000fe200078f30ff */
[----:B------:R-:W-:Y:S01]  /*1bb0*/  IMAD.SHL.U32 R35, R35, 0x40, RZ ;  /* 0x0000004023237824 */ /* 0x000fe200078e00ff */
[----:B------:R-:W-:Y:S01]  /*1bc0*/  LOP3.LUT R0, R225, 0x38, R10, 0xf8, !PT ;  /* 0x00000038e1007812 */ /* 0x000fe200078ef80a */
[----:B------:R-:W-:Y:S01]  /*1bd0*/  IMAD.SHL.U32 R31, R31, 0x40, RZ ;  /* 0x000000401f1f7824 */ /* 0x000fe200078e00ff */
[----:B------:R-:W-:Y:S01]  /*1be0*/  SHF.R.S32.HI R6, RZ, 0x6, R5 ;  /* 0x00000006ff067819 */ /* 0x000fe20000011405 */
[----:B------:R-:W-:Y:S01]  /*1bf0*/  IMAD.IADD R120, R120, 0x1, R25 ;  /* 0x0000000178787824 */ /* 0x000fe200078e0219 */
[----:B------:R-:W-:-:S02]  /*1c00*/  LEA.HI R20, R8, R7, RZ, 0x3 ;  /* 0x0000000708147211 */ /* 0x000fc400078f18ff */
[----:B------:R-:W-:Y:S01]  /*1c10*/  LEA.HI R7, R8, R7, RZ, 0x6 ;  /* 0x0000000708077211 */ /* 0x000fe200078f30ff */
[----:B------:R-:W-:Y:S01]  /*1c20*/  IMAD R134, R6, 0x1400, R229 ;  /* 0x0000140006867824 */ /* 0x000fe200078e02e5 */
[----:B------:R-:W-:Y:S02]  /*1c30*/  LOP3.LUT R35, R35, 0x1c0, RZ, 0xc0, !PT ;  /* 0x000001c023237812 */ /* 0x000fe400078ec0ff */
[----:B------:R-:W-:Y:S02]  /*1c40*/  LOP3.LUT R31, R31, 0x1c0, RZ, 0xc0, !PT ;  /* 0x000001c01f1f7812 */ /* 0x000fe400078ec0ff */
[----:B------:R-:W-:Y:S02]  /*1c50*/  LOP3.LUT R3, R0, R33, RZ, 0x3c, !PT ;  /* 0x0000002100037212 */ /* 0x000fe400078e3cff */
[----:B------:R-:W-:Y:S02]  /*1c60*/  LOP3.LUT R9, R9, R21, RZ, 0x3c, !PT ;  /* 0x0000001509097212 */ /* 0x000fe400078e3cff */
[----:B------:R-:W-:Y:S01]  /*1c70*/  LOP3.LUT R0, R225, 0x38, R20, 0xf8, !PT ;  /* 0x00000038e1007812 */ /* 0x000fe200078ef814 */
[----:B------:R-:W-:Y:S01]  /*1c80*/  IMAD.IADD R134, R134, 0x1, R3 ;  /* 0x0000000186867824 */ /* 0x000fe200078e0203 */
[----:B------:R-:W-:-:S02]  /*1c90*/  LOP3.LUT R5, R35, 0x38, R10, 0xf8, !PT ;  /* 0x0000003823057812 */ /* 0x000fc400078ef80a */
[----:B------:R-:W-:Y:S02]  /*1ca0*/  SHF.R.U32.HI R31, RZ, 0x3, R31 ;  /* 0x00000003ff1f7819 */ /* 0x000fe4000001161f */
[----:B------:R-:W-:Y:S02]  /*1cb0*/  LOP3.LUT R0, R0, R33, RZ, 0x3c, !PT ;  /* 0x0000002100007212 */ /* 0x000fe400078e3cff */
[-C--:B------:R-:W-:Y:S02]  /*1cc0*/  LOP3.LUT R5, R5, R31.reuse, RZ, 0x3c, !PT ;  /* 0x0000001f05057212 */ /* 0x080fe400078e3cff */
[----:B------:R-:W-:Y:S02]  /*1cd0*/  LOP3.LUT R3, R35, 0x38, R20, 0xf8, !PT ;  /* 0x0000003823037812 */ /* 0x000fe400078ef814 */
[----:B------:R-:W-:Y:S01]  /*1ce0*/  ISETP.GE.AND P0, PT, R19, UR4, PT ;  /* 0x0000000413007c0c */ /* 0x000fe2000bf06270 */
[C---:B------:R-:W-:Y:S01]  /*1cf0*/  IMAD.SHL.U32 R107, R92.reuse, 0x20, RZ ;  /* 0x000000205c6b7824 */ /* 0x040fe200078e00ff */
[----:B------:R-:W-:Y:S01]  /*1d00*/  LOP3.LUT R8, R3, R31, RZ, 0x3c, !PT ;  /* 0x0000001f03087212 */ /* 0x000fe200078e3cff */
[C---:B------:R-:W-:Y:S01]  /*1d10*/  IMAD.SHL.U32 R111, R92.reuse, 0x40, RZ ;  /* 0x000000405c6f7824 */ /* 0x040fe200078e00ff */
[----:B------:R-:W-:Y:S01]  /*1d20*/  SHF.L.U64.HI R106, R92, 0x5, R93 ;  /* 0x000000055c6a7819 */ /* 0x000fe2000001025d */
[----:B-----5:R-:W-:Y:S01]  /*1d30*/  IMAD.WIDE.U32 R96, R136, R92, R96 ;  /* 0x0000005c88607225 */ /* 0x020fe200078e0060 */
[----:B------:R-:W-:-:S02]  /*1d40*/  SHF.L.U64.HI R110, R92, 0x6, R93 ;  /* 0x000000065c6e7819 */ /* 0x000fc4000001025d */
[----:B------:R-:W-:Y:S01]  /*1d50*/  SEL R3, RZ, 0x8, P0 ;  /* 0x00000008ff037807 */ /* 0x000fe20000000000 */
[----:B------:R-:W-:-:S04]  /*1d60*/  IMAD.WIDE.U32 R94, R136, R92, R94 ;  /* 0x0000005c885e7225 */ /* 0x000fc800078e005e */
[----:B------:R-:W-:Y:S01]  /*1d70*/  IMAD.WIDE.U32 R102, R136, R98, R102 ;  /* 0x0000006288667225 */ /* 0x000fe200078e0066 */
[----:B------:R-:W-:-:S03]  /*1d80*/  LOP3.LUT R26, R4, R3, RZ, 0xfc, !PT ;  /* 0x00000003041a7212 */ /* 0x000fc600078efcff */
[----:B------:R-:W-:Y:S01]  /*1d90*/  IMAD.WIDE.U32 R100, R136, R98, R100 ;  /* 0x0000006288647225 */ /* 0x000fe200078e0064 */
[----:B------:R-:W-:Y:S02]  /*1da0*/  LOP3.LUT R3, R4, 0x1, RZ, 0xc0, !PT ;  /* 0x0000000104037812 */ /* 0x000fe400078ec0ff */
[C-C-:B------:R-:W-:Y:S01]  /*1db0*/  SHF.L.U64.HI R104, R98.reuse, 0x5, R99.reuse ;  /* 0x0000000562687819 */ /* 0x140fe20000010263 */
[----:B------:R-:W-:Y:S01]  /*1dc0*/  IMAD R121, R99, 0x50, RZ ;  /* 0x0000005063797824 */ /* 0x000fe200078e02ff */
[C---:B------:R-:W-:Y:S01]  /*1dd0*/  SHF.L.U64.HI R108, R98.reuse, 0x6, R99 ;  /* 0x00000006626c7819 */ /* 0x040fe20000010263 */
[C---:B------:R-:W-:Y:S02]  /*1de0*/  IMAD.SHL.U32 R105, R98.reuse, 0x20, RZ ;  /* 0x0000002062697824 */ /* 0x040fe400078e00ff */
[----:B------:R-:W-:Y:S01]  /*1df0*/  IMAD.SHL.U32 R109, R98, 0x40, RZ ;  /* 0x00000040626d7824 */ /* 0x000fe200078e00ff */
[----:B------:R-:W-:Y:S01]  /*1e00*/  LOP3.LUT R25, R26, 0x4, RZ, 0xc0, !PT ;  /* 0x000000041a197812 */ /* 0x000fe200078ec0ff */
[----:B------:R-:W-:Y:S01]  /*1e10*/  IMAD.SHL.U32 R115, R115, 0x2, RZ ;  /* 0x0000000273737824 */ /* 0x000fe200078e00ff */
[----:B-1----:R-:W-:Y:S01]  /*1e20*/  LEA.HI R138, R138, 0x8, RZ, 0x19 ;  /* 0x000000088a8a7811 */ /* 0x002fe200078fc8ff */
[----:B--2---:R-:W-:-:S02]  /*1e30*/  IMAD R132, R6, 0x1400, R32 ;  /* 0x0000140006847824 */ /* 0x004fc400078e0220 */
[----:B---3--:R-:W-:Y:S01]  /*1e40*/  IMAD R130, R6, 0x1400, R28 ;  /* 0x0000140006827824 */ /* 0x008fe200078e021c */
[----:B------:R-:W-:Y:S02]  /*1e50*/  SHF.R.S32.HI R6, RZ, 0x6, R7 ;  /* 0x00000006ff067819 */ /* 0x000fe40000011407 */
[----:B------:R-:W-:Y:S01]  /*1e60*/  IADD3 R132, R132, R5, RZ ;  /* 0x0000000584847210 */ /* 0x000fe20007ffe0ff */
[----:B------:R-:W-:Y:S01]  /*1e70*/  IMAD.IADD R130, R130, 0x1, R9 ;  /* 0x0000000182827824 */ /* 0x000fe200078e0209 */
[----:B------:R-:W-:Y:S01]  /*1e80*/  SHF.R.S32.HI R9, RZ, 0x1f, R136 ;  /* 0x0000001fff097819 */ /* 0x000fe20000011488 */
[----:B------:R-:W-:Y:S01]  /*1e90*/  IMAD R133, R6, 0x1400, R229 ;  /* 0x0000140006857824 */ /* 0x000fe200078e02e5 */
[----:B------:R-:W-:-:S03]  /*1ea0*/  LOP3.LUT R5, R34, 0x38, R20, 0xf8, !PT ;  /* 0x0000003822057812 */ /* 0x000fc600078ef814 */
[----:B------:R-:W-:Y:S02]  /*1eb0*/  IMAD.IADD R133, R133, 0x1, R0 ;  /* 0x0000000185857824 */ /* 0x000fe400078e0200 */
[C---:B------:R-:W-:Y:S02]  /*1ec0*/  IMAD R0, R9.reuse, R98, RZ ;  /* 0x0000006209007224 */ /* 0x040fe400078e02ff */
[----:B------:R-:W-:Y:S02]  /*1ed0*/  IMAD R9, R9, R92, RZ ;  /* 0x0000005c09097224 */ /* 0x000fe400078e02ff */
[C---:B------:R-:W-:Y:S02]  /*1ee0*/  IMAD R131, R6.reuse, 0x1400, R32 ;  /* 0x0000140006837824 */ /* 0x040fe400078e0220 */
[----:B------:R-:W-:Y:S01]  /*1ef0*/  IMAD R129, R6, 0x1400, R28 ;  /* 0x0000140006817824 */ /* 0x000fe200078e021c */
[----:B------:R-:W-:Y:S01]  /*1f00*/  LOP3.LUT R6, R5, R21, RZ, 0x3c, !PT ;  /* 0x0000001505067212 */ /* 0x000fe200078e3cff */
[----:B------:R-:W-:-:S02]  /*1f10*/  IMAD R5, R93, 0x50, RZ ;  /* 0x000000505d057824 */ /* 0x000fc400078e02ff */
[----:B------:R-:W-:Y:S02]  /*1f20*/  IMAD R9, R136, R93, R9 ;  /* 0x0000005d88097224 */ /* 0x000fe400078e0209 */
[----:B------:R-:W-:-:S04]  /*1f30*/  IMAD.WIDE.U32 R92, R92, 0x50, RZ ;  /* 0x000000505c5c7825 */ /* 0x000fc800078e00ff */
[----:B------:R-:W-:Y:S02]  /*1f40*/  IMAD R7, R136, R99, R0 ;  /* 0x0000006388077224 */ /* 0x000fe400078e0200 */
[----:B------:R-:W-:Y:S02]  /*1f50*/  IMAD.IADD R128, R93, 0x1, R5 ;  /* 0x000000015d807824 */ /* 0x000fe400078e0205 */
[----:B------:R-:W-:Y:S02]  /*1f60*/  IMAD.IADD R129, R129, 0x1, R6 ;  /* 0x0000000181817824 */ /* 0x000fe400078e0206 */
[----:B------:R-:W-:Y:S02]  /*1f70*/  IMAD.IADD R4, R103, 0x1, R7 ;  /* 0x0000000167047824 */ /* 0x000fe400078e0207 */
[----:B------:R-:W-:Y:S02]  /*1f80*/  IMAD.IADD R5, R7, 0x1, R101 ;  /* 0x0000000107057824 */ /* 0x000fe400078e0265 */
[----:B------:R-:W-:Y:S01]  /*1f90*/  IMAD.IADD R131, R131, 0x1, R8 ;  /* 0x0000000183837824 */ /* 0x000fe200078e0208 */
[----:B------:R-:W-:Y:S01]  /*1fa0*/  SHF.R.S32.HI R8, RZ, 0x3, R10 ;  /* 0x00000003ff087819 */ /* 0x000fe2000001140a */
[----:B------:R-:W-:-:S02]  /*1fb0*/  IMAD.IADD R6, R97, 0x1, R9 ;  /* 0x0000000161067824 */ /* 0x000fc400078e0209 */
[----:B------:R-:W-:Y:S01]  /*1fc0*/  IMAD.IADD R7, R9, 0x1, R95 ;  /* 0x0000000109077824 */ /* 0x000fe200078e025f */
[----:B------:R-:W-:Y:S01]  /*1fd0*/  LOP3.LUT R9, R10, 0xfffffff8, RZ, 0xc0, !PT ;  /* 0xfffffff80a097812 */ /* 0x000fe200078ec0ff */
[----:B------:R-:W-:Y:S01]  /*1fe0*/  IMAD.WIDE.U32 R98, R98, 0x50, RZ ;  /* 0x0000005062627825 */ /* 0x000fe200078e00ff */
[----:B------:R-:W-:Y:S02]  /*1ff0*/  SHF.R.S32.HI R10, RZ, 0x3, R20 ;  /* 0x00000003ff0a7819 */ /* 0x000fe40000011414 */
[----:B------:R-:W-:Y:S01]  /*2000*/  LOP3.LUT R20, R20, 0xfffffff8, RZ, 0xc0, !PT ;  /* 0xfffffff814147812 */ /* 0x000fe200078ec0ff */
[----:B----4-:R-:W-:Y:S01]  /*2010*/  IMAD R112, R11, 0x20, R219 ;  /* 0x000000200b707824 */ /* 0x010fe200078e02db */
[C---:B------:R-:W-:Y:S01]  /*2020*/  LOP3.LUT R21, R26.reuse, 0x2, RZ, 0xc0, !PT ;  /* 0x000000021a157812 */ /* 0x040fe200078ec0ff */
[----:B------:R-:W-:Y:S01]  /*2030*/  IMAD.IADD R121, R99, 0x1, R121 ;  /* 0x0000000163797824 */ /* 0x000fe200078e0279 */
[----:B------:R-:W-:Y:S02]  /*2040*/  SHF.R.S32.HI R0, RZ, 0x1f, R30 ;  /* 0x0000001fff007819 */ /* 0x000fe4000001141e */
[----:B------:R-:W-:-:S02]  /*2050*/  LOP3.LUT R26, R26, 0x8, RZ, 0xc0, !PT ;  /* 0x000000081a1a7812 */ /* 0x000fc400078ec0ff */
[----:B------:R-:W-:Y:S02]  /*2060*/  SHF.R.S32.HI R119, RZ, 0x1f, R91 ;  /* 0x0000001fff777819 */ /* 0x000fe4000001145b */
[----:B------:R-:W-:Y:S02]  /*2070*/  SHF.R.S32.HI R27, RZ, 0x1f, R9 ;  /* 0x0000001fff1b7819 */ /* 0x000fe40000011409 */
[----:B------:R-:W-:-:S07]  /*2080*/  SHF.R.S32.HI R28, RZ, 0x1f, R20 ;  /* 0x0000001fff1c7819 */ /* 0x000fce0000011414 */
.L_x_561:
[----:B------:R-:W0:Y:S01]  /*2090*/  LDC R84, c[0x0][0x430] ;  /* 0x00010c00ff547b82 */ /* 0x000e220000000800 */
[----:B------:R-:W-:Y:S01]  /*20a0*/  IADD3 R2, R2, -0x1, RZ ;  /* 0xffffffff02027810 */ /* 0x000fe20007ffe0ff */
[----:B----4-:R-:W-:Y:S01]  /*20b0*/  IMAD.MOV.U32 R31, RZ, RZ, RZ ;  /* 0x000000ffff1f7224 */ /* 0x010fe200078e00ff */
[----:B------:R-:W-:Y:S01]  /*20c0*/  ULDC.64 UR4, c[0x0][0x208] ;  /* 0x0000820000047ab9 */ /* 0x000fe20000000a00 */
[----:B------:R-:W-:Y:S02]  /*20d0*/  SHF.R.U32.HI R32, RZ, 0x3, R225 ;  /* 0x00000003ff207819 */ /* 0x000fe400000116e1 */
[----:B------:R-:W-:Y:S02]  /*20e0*/  IMAD R11, R2, 0x50, R112 ;  /* 0x00000050020b7824 */ /* 0x000fe400078e0270 */
[----:B------:R-:W1:Y:S02]  /*20f0*/  LDC R114, c[0x0][0x3f4] ;  /* 0x0000fd00ff727b82 */ /* 0x000e640000000800 */
[----:B------:R-:W-:Y:S01]  /*2100*/  IMAD.IADD R33, R120, 0x1, R11 ;  /* 0x0000000178217824 */ /* 0x000fe200078e020b */
[----:B------:R-:W-:-:S03]  /*2110*/  ISETP.GE.AND P0, PT, R11, R24, PT ;  /* 0x000000180b00720c */ /* 0x000fc60003f06270 */
[----:B------:R-:W-:Y:S01]  /*2120*/  IMAD.MOV.U32 R11, RZ, RZ, R33 ;  /* 0x000000ffff0b7224 */ /* 0x000fe200078e0021 */
[----:B------:R-:W-:Y:S02]  /*2130*/  ISETP.GT.OR P0, PT, R112, 0x4f, P0 ;  /* 0x0000004f7000780c */ /* 0x000fe40000704670 */
[----:B0-----:R-:W-:-:S11]  /*2140*/  ISETP.NE.AND P3, PT, R84, 0x1, PT ;  /* 0x000000015400780c */ /* 0x001fd60003f65270 */
[----:B------:R-:W0:Y:S08]  /*2150*/  @!P0 LDC.64 R14, c[0x0][0x428] ;  /* 0x00010a00ff0e8b82 */ /* 0x000e300000000a00 */
[----:B--2---:R-:W2:Y:S08]  /*2160*/  @!P0 LDC.64 R34, c[0x0][0x418] ;  /* 0x00010600ff228b82 */ /* 0x004eb00000000a00 */
[----:B---3--:R-:W3:Y:S08]  /*2170*/  @P3 LDC R12, c[0x0][0x434] ;  /* 0x00010d00ff0c3b82 */ /* 0x008ef00000000800 */
[----:B------:R-:W4:Y:S01]  /*2180*/  @P3 LDC R13, c[0x0][0x438] ;  /* 0x00010e00ff0d3b82 */ /* 0x000f220000000800 */
[----:B---3--:R-:W-:-:S05]  /*2190*/  @P3 IMAD.HI.U32 R12, R33, R12, RZ ;  /* 0x0000000c210c3227 */ /* 0x008fca00078e00ff */
[----:B----4-:R-:W-:Y:S01]  /*21a0*/  @P3 SHF.R.U32.HI R11, RZ, R13, R12 ;  /* 0x0000000dff0b3219 */ /* 0x010fe2000001160c */
[----:B0-----:R-:W-:-:S03]  /*21b0*/  @!P0 IMAD R12, R119, R14, RZ ;  /* 0x0000000e770c8224 */ /* 0x001fc600078e02ff */
[--C-:B------:R-:W-:Y:S01]  /*21c0*/  @!P0 SHF.R.S32.HI R13, RZ, 0x1f, R11.reuse ;  /* 0x0000001fff0d8819 */ /* 0x100fe2000001140b */
[----:B------:R-:W-:Y:S02]  /*21d0*/  @!P0 IMAD R15, R91, R15, R12 ;  /* 0x0000000f5b0f8224 */ /* 0x000fe400078e020c */
[----:B------:R-:W-:-:S04]  /*21e0*/  @!P0 IMAD.MOV.U32 R12, RZ, RZ, R11 ;  /* 0x000000ffff0c8224 */ /* 0x000fc800078e000b */
[----:B------:R-:W-:-:S04]  /*21f0*/  @!P0 IMAD.WIDE.U32 R12, R91, R14, R12 ;  /* 0x0000000e5b0c8225 */ /* 0x000fc800078e000c */
[----:B------:R-:W-:Y:S01]  /*2200*/  @!P0 IMAD.IADD R13, R13, 0x1, R15 ;  /* 0x000000010d0d8824 */ /* 0x000fe200078e020f */
[----:B--2---:R-:W-:-:S04]  /*2210*/  @!P0 LEA R14, P3, R12, R34, 0x2 ;  /* 0x000000220c0e8211 */ /* 0x004fc800078610ff */
[----:B------:R-:W-:Y:S02]  /*2220*/  @!P0 LEA.HI.X R15, R12, R35, R13, 0x2, P3 ;  /* 0x000000230c0f8211 */ /* 0x000fe400018f140d */
[----:B------:R-:W-:-:S03]  /*2230*/  LOP3.LUT R12, R225, 0x38, R16, 0xf8, !PT ;  /* 0x00000038e10c7812 */ /* 0x000fc600078ef810 */
[----:B------:R0:W5:Y:S01]  /*2240*/  @!P0 LDG.E R31, desc[UR4][R14.64] ;  /* 0x000000040e1f8981 */ /* 0x000162000c1e1900 */
[----:B-1----:R-:W-:Y:S01]  /*2250*/  ISETP.GE.AND P0, PT, R114, 0x1, PT ;  /* 0x000000017200780c */ /* 0x002fe20003f06270 */
[----:B------:R-:W-:Y:S01]  /*2260*/  IMAD.MOV R11, RZ, RZ, -R11 ;  /* 0x000000ffff0b7224 */ /* 0x000fe200078e0a0b */
[----:B------:R-:W-:Y:S01]  /*2270*/  LOP3.LUT R85, R229, R12, R32, 0xf6, !PT ;  /* 0x0000000ce5557212 */ /* 0x000fe200078ef620 */
[----:B------:R-:W-:Y:S05]  /*2280*/  YIELD ;  /* 0x0000000000007946 */ /* 0x000fea0003800000 */
[----:B------:R-:W-:Y:S01]  /*2290*/  IMAD R85, R212, 0x5000, R85 ;  /* 0x00005000d4557824 */ /* 0x000fe200078e0255 */
[----:B------:R-:W-:Y:S01]  /*22a0*/  ISETP.GT.AND P3, PT, R2, R116, PT ;  /* 0x000000740200720c */ /* 0x000fe20003f64270 */
[----:B------:R-:W-:Y:S01]  /*22b0*/  BSSY B0, `(.L_x_445) ;  /* 0x000085a000007945 */ /* 0x000fe20003800000 */
[----:B------:R-:W-:-:S02]  /*22c0*/  IMAD R84, R84, R11, R33 ;  /* 0x0000000b54547224 */ /* 0x000fc400078e0221 */
[----:B------:R-:W-:Y:S01]  /*22d0*/  P2R R113, PR, RZ, 0x8 ;  /* 0x00000008ff717803 */ /* 0x000fe20000000000 */
[----:B------:R-:W-:Y:S01]  /*22e0*/  IMAD R85, R85, 0x2, R22 ;  /* 0x0000000255557824 */ /* 0x000fe200078e0216 */
[----:B0-----:R-:W-:Y:S07]  /*22f0*/  @!P0 BRA `(.L_x_446) ;  /* 0x0000007c006c8947 */ /* 0x001fee0003800000 */
[----:B------:R-:W-:Y:S01]  /*2300*/  SHF.R.S32.HI R86, RZ, 0x1f, R84 ;  /* 0x0000001fff567819 */ /* 0x000fe20000011454 */
[----:B------:R-:W-:Y:S01]  /*2310*/  ULDC.64 UR4, c[0x0][0x300] ;  /* 0x0000c00000047ab9 */ /* 0x000fe20000000a00 */
[----:B-----5:R-:W-:Y:S01]  /*2320*/  SHF.R.S32.HI R87, RZ, 0x1f, R31 ;  /* 0x0000001fff577819 */ /* 0x020fe2000001141f */
[----:B------:R-:W-:Y:S01]  /*2330*/  IMAD.WIDE.U32 R12, R84, UR4, RZ ;  /* 0x00000004540c7c25 */ /* 0x000fe2000f8e00ff */
[----:B------:R-:W-:Y:S02]  /*2340*/  ULDC.U8 UR6, c[0x0][0x410] ;  /* 0x0001040000067ab9 */ /* 0x000fe40000000000 */
[----:B------:R-:W-:Y:S01]  /*2350*/  ISETP.NE.AND P0, PT, RZ, UR6, PT ;  /* 0x00000006ff007c0c */ /* 0x000fe2000bf05270 */
[----:B------:R-:W-:Y:S02]  /*2360*/  IMAD R11, R86, UR4, RZ ;  /* 0x00000004560b7c24 */ /* 0x000fe4000f8e02ff */
[----:B------:R-:W-:Y:S02]  /*2370*/  IMAD R88, R2, -0x50, R24 ;  /* 0xffffffb002587824 */ /* 0x000fe400078e0218 */
[----:B------:R-:W-:Y:S01]  /*2380*/  IMAD R11, R84, UR5, R11 ;  /* 0x00000005540b7c24 */ /* 0x000fe2000f8e020b */
[----:B------:R-:W-:-:S02]  /*2390*/  ULDC.64 UR4, c[0x0][0x310] ;  /* 0x0000c40000047ab9 */ /* 0x000fc40000000a00 */
[----:B------:R-:W-:Y:S01]  /*23a0*/  IMAD R14, R87, UR4, RZ ;  /* 0x00000004570e7c24 */ /* 0x000fe2000f8e02ff */
[----:B------:R-:W-:Y:S01]  /*23b0*/  VIMNMX R88, R88, 0x50, PT ;  /* 0x0000005058587848 */ /* 0x000fe20003fe0100 */
[----:B------:R-:W-:Y:S01]  /*23c0*/  IMAD.IADD R13, R13, 0x1, R11 ;  /* 0x000000010d0d7824 */ /* 0x000fe200078e020b */
[----:B------:R-:W-:Y:S01]  /*23d0*/  SHF.R.S32.HI R11, RZ, 0x1f, R2 ;  /* 0x0000001fff0b7819 */ /* 0x000fe20000011402 */
        /* <DEDUP_REMOVED lines=8> */
[-C--:B------:R-:W-:Y:S01]  /*2460*/  IMAD R12, R121, R2.reuse, RZ ;  /* 0x00000002790c7224 */ /* 0x080fe200078e02ff */
[----:B------:R-:W-:Y:S01]  /*2470*/  LEA R118, P3, R32, UR4, 0x1 ;  /* 0x0000000420767c11 */ /* 0x000fe2000f8608ff */
[----:B------:R-:W-:Y:S02]  /*2480*/  IMAD R14, R128, R2, RZ ;  /* 0x00000002800e7224 */ /* 0x000fe400078e02ff */
[----:B------:R-:W-:Y:S02]  /*2490*/  IMAD.IADD R117, R33, 0x1, R13 ;  /* 0x0000000121757824 */ /* 0x000fe400078e020d */
[C---:B------:R-:W-:Y:S02]  /*24a0*/  IMAD R35, R11.reuse, R98, R12 ;  /* 0x000000620b237224 */ /* 0x040fe400078e020c */
[----:B------:R-:W-:Y:S01]  /*24b0*/  IMAD R37, R11, R92, R14 ;  /* 0x0000005c0b257224 */ /* 0x000fe200078e020e */
[----:B------:R-:W-:Y:S01]  /*24c0*/  LEA.HI.X R117, R32, UR5, R117, 0x1, P3 ;  /* 0x0000000520757c11 */ /* 0x000fe200098f0c75 */
[----:B------:R-:W-:-:S04]  /*24d0*/  IMAD.WIDE.U32 R14, R98, R2, RZ ;  /* 0x00000002620e7225 */ /* 0x000fc800078e00ff */
[----:B------:R-:W-:-:S04]  /*24e0*/  IMAD.WIDE.U32 R12, R92, R2, RZ ;  /* 0x000000025c0c7225 */ /* 0x000fc800078e00ff */
[----:B------:R-:W-:Y:S02]  /*24f0*/  IMAD.IADD R11, R15, 0x1, R35 ;  /* 0x000000010f0b7824 */ /* 0x000fe400078e0223 */
[----:B------:R-:W-:Y:S01]  /*2500*/  IMAD.IADD R80, R13, 0x1, R37 ;  /* 0x000000010d507824 */ /* 0x000fe200078e0225 */
[----:B------:R-:W-:Y:S06]  /*2510*/  @!P0 BRA `(.L_x_447) ;  /* 0x0000003800f48947 */ /* 0x000fec0003800000 */
[C---:B------:R-:W-:Y:S01]  /*2520*/  ISETP.GE.AND P3, PT, R219.reuse, R88, PT ;  /* 0x00000058db00720c */ /* 0x040fe20003f66270 */
[----:B------:R-:W-:Y:S01]  /*2530*/  BSSY B1, `(.L_x_448) ;  /* 0x000002b000017945 */ /* 0x000fe20003800000 */
[----:B------:R-:W-:Y:S01]  /*2540*/  VIADD R37, R219, 0x20 ;  /* 0x00000020db257836 */ /* 0x000fe20000000000 */
        /* <DEDUP_REMOVED lines=8> */
[----:B------:R-:W-:Y:S01]  /*25d0*/  CS2R R78, SRZ ;  /* 0x00000000004e7805 */ /* 0x000fe2000001ff00 */
[----:B------:R-:W-:Y:S06]  /*25e0*/  @P3 BRA `(.L_x_449) ;  /* 0x00000000007c3947 */ /* 0x000fec0003800000 */
[----:B------:R-:W-:Y:S01]  /*25f0*/  IADD3 R33, P0, R102, R14, RZ ;  /* 0x0000000e66217210 */ /* 0x000fe20007f1e0ff */
[----:B------:R-:W-:Y:S01]  /*2600*/  ULDC.64 UR4, c[0x0][0x3e8] ;  /* 0x0000fa0000047ab9 */ /* 0x000fe20000000a00 */
[----:B------:R-:W-:Y:S02]  /*2610*/  IADD3 R35, P4, R96, R12, RZ ;  /* 0x0000000c60237210 */ /* 0x000fe40007f9e0ff */
[----:B------:R-:W-:Y:S02]  /*2620*/  CS2R R76, SRZ ;  /* 0x00000000004c7805 */ /* 0x000fe4000001ff00 */
[-C--:B------:R-:W-:Y:S01]  /*2630*/  ISETP.GE.AND P5, PT, R214, R114.reuse, PT ;  /* 0x00000072d600720c */ /* 0x080fe20003fa6270 */
[----:B------:R-:W-:Y:S01]  /*2640*/  IMAD.X R34, R11, 0x1, R4, P0 ;  /* 0x000000010b227824 */ /* 0x000fe200000e0604 */
[C---:B------:R-:W-:Y:S01]  /*2650*/  LEA R32, P0, R33.reuse, UR4, 0x1 ;  /* 0x0000000421207c11 */ /* 0x040fe2000f8008ff */
[----:B------:R-:W-:Y:S01]  /*2660*/  IMAD.X R36, R80, 0x1, R6, P4 ;  /* 0x0000000150247824 */ /* 0x000fe200020e0606 */
[----:B------:R-:W-:Y:S01]  /*2670*/  CS2R R78, SRZ ;  /* 0x00000000004e7805 */ /* 0x000fe2000001ff00 */
[----:B------:R-:W-:Y:S01]  /*2680*/  ULDC.64 UR6, c[0x0][0x208] ;  /* 0x0000820000067ab9 */ /* 0x000fe20000000a00 */
[----:B------:R-:W-:Y:S01]  /*2690*/  LEA.HI.X R33, R33, UR5, R34, 0x1, P0 ;  /* 0x0000000521217c11 */ /* 0x000fe200080f0c22 */
[----:B------:R-:W-:Y:S01]  /*26a0*/  ULDC.64 UR4, c[0x0][0x400] ;  /* 0x0001000000047ab9 */ /* 0x000fe20000000a00 */
[----:B------:R-:W-:-:S02]  /*26b0*/  ISETP.GE.AND P4, PT, R221, R114, PT ;  /* 0x00000072dd00720c */ /* 0x000fc40003f86270 */
[----:B------:R-:W-:-:S03]  /*26c0*/  LEA R34, P0, R35, UR4, 0x1 ;  /* 0x0000000423227c11 */ /* 0x000fc6000f8008ff */
[----:B------:R0:W5:Y:S01]  /*26d0*/  @!P5 LDG.E.64 R76, desc[UR6][R32.64] ;  /* 0x00000006204cd981 */ /* 0x000162000c1e1b00 */
[----:B------:R-:W-:Y:S02]  /*26e0*/  LEA.HI.X R35, R35, UR5, R36, 0x1, P0 ;  /* 0x0000000523237c11 */ /* 0x000fe400080f0c24 */
[----:B------:R-:W-:-:S03]  /*26f0*/  ISETP.GE.AND P0, PT, R220, R114, PT ;  /* 0x00000072dc00720c */ /* 0x000fc60003f06270 */
[----:B------:R0:W5:Y:S01]  /*2700*/  @!P5 LDG.E.64 R78, desc[UR6][R34.64] ;  /* 0x00000006224ed981 */ /* 0x000162000c1e1b00 */
[----:B------:R-:W-:Y:S02]  /*2710*/  ISETP.GE.AND P5, PT, R222, R114, PT ;  /* 0x00000072de00720c */ /* 0x000fe40003fa6270 */
[----:B------:R-:W-:Y:S02]  /*2720*/  CS2R R72, SRZ ;  /* 0x0000000000487805 */ /* 0x000fe4000001ff00 */
[----:B------:R-:W-:Y:S02]  /*2730*/  CS2R R68, SRZ ;  /* 0x0000000000447805 */ /* 0x000fe4000001ff00 */
[----:B------:R-:W-:Y:S02]  /*2740*/  CS2R R64, SRZ ;  /* 0x0000000000407805 */ /* 0x000fe4000001ff00 */
[----:B------:R-:W-:Y:S02]  /*2750*/  CS2R R74, SRZ ;  /* 0x00000000004a7805 */ /* 0x000fe4000001ff00 */
[----:B------:R-:W-:-:S02]  /*2760*/  CS2R R70, SRZ ;  /* 0x0000000000467805 */ /* 0x000fc4000001ff00 */
[----:B------:R-:W-:Y:S01]  /*2770*/  CS2R R66, SRZ ;  /* 0x0000000000427805 */ /* 0x000fe2000001ff00 */
[----:B------:R0:W5:Y:S04]  /*2780*/  @!P4 LDG.E.64 R72, desc[UR6][R32.64+0x40] ;  /* 0x000040062048c981 */ /* 0x000168000c1e1b00 */
[----:B------:R0:W5:Y:S04]  /*2790*/  @!P0 LDG.E.64 R68, desc[UR6][R32.64+0x80] ;  /* 0x0000800620448981 */ /* 0x000168000c1e1b00 */
[----:B------:R0:W5:Y:S04]  /*27a0*/  @!P5 LDG.E.64 R64, desc[UR6][R32.64+0xc0] ;  /* 0x0000c0062040d981 */ /* 0x000168000c1e1b00 */
[----:B------:R0:W5:Y:S04]  /*27b0*/  @!P4 LDG.E.64 R74, desc[UR6][R34.64+0x40] ;  /* 0x00004006224ac981 */ /* 0x000168000c1e1b00 */
[----:B------:R0:W5:Y:S04]  /*27c0*/  @!P0 LDG.E.64 R70, desc[UR6][R34.64+0x80] ;  /* 0x0000800622468981 */ /* 0x000168000c1e1b00 */
[----:B------:R0:W5:Y:S02]  /*27d0*/  @!P5 LDG.E.64 R66, desc[UR6][R34.64+0xc0] ;  /* 0x0000c0062242d981 */ /* 0x000164000c1e1b00 */
.L_x_449:
[----:B------:R-:W-:Y:S05]  /*27e0*/  BSYNC B1 ;  /* 0x0000000000017941 */ /* 0x000fea0003800000 */
.L_x_448:
[----:B0----5:R-:W-:Y:S01]  /*27f0*/  IMAD.MOV.U32 R32, RZ, RZ, R64 ;  /* 0x000000ffff207224 */ /* 0x021fe200078e0040 */
[----:B------:R-:W-:Y:S01]  /*2800*/  MOV R33, R65 ;  /* 0x0000004100217202 */ /* 0x000fe20000000f00 */
[----:B------:R-:W-:Y:S01]  /*2810*/  IMAD.MOV.U32 R34, RZ, RZ, R68 ;  /* 0x000000ffff227224 */ /* 0x000fe200078e0044 */
[----:B------:R-:W-:Y:S01]  /*2820*/  ISETP.GE.AND P4, PT, R37, R88, PT ;  /* 0x000000582500720c */ /* 0x000fe20003f86270 */
[----:B------:R-:W-:Y:S01]  /*2830*/  IMAD.MOV.U32 R35, RZ, RZ, R69 ;  /* 0x000000ffff237224 */ /* 0x000fe200078e0045 */
[----:B------:R-:W-:Y:S01]  /*2840*/  PRMT R156, R32, 0x7610, R156 ;  /* 0x00007610209c7816 */ /* 0x000fe2000000009c */
        /* <DEDUP_REMOVED lines=23> */
[----:B------:R-:W-:Y:S01]  /*29c0*/  BSSY B1, `(.L_x_450) ;  /* 0x000002c000017945 */ /* 0x000fe20003800000 */
[----:B------:R-:W-:-:S02]  /*29d0*/  PRMT R124, R124, 0x5410, R32 ;  /* 0x000054107c7c7816 */ /* 0x000fc40000000020 */
[----:B------:R-:W-:Y:S02]  /*29e0*/  CS2R R52, SRZ ;  /* 0x0000000000347805 */ /* 0x000fe4000001ff00 */
[----:B------:R-:W-:Y:S02]  /*29f0*/  PRMT R182, R33, 0x7610, R182 ;  /* 0x0000761021b67816 */ /* 0x000fe400000000b6 */
[----:B------:R-:W-:Y:S02]  /*2a00*/  CS2R R56, SRZ ;  /* 0x0000000000387805 */ /* 0x000fe4000001ff00 */
[----:B------:R-:W-:Y:S02]  /*2a10*/  PRMT R125, R125, 0x5410, R34 ;  /* 0x000054107d7d7816 */ /* 0x000fe40000000022 */
[----:B------:R-:W-:Y:S02]  /*2a20*/  CS2R R60, SRZ ;  /* 0x00000000003c7805 */ /* 0x000fe4000001ff00 */
[----:B------:R-:W-:-:S02]  /*2a30*/  PRMT R168, R35, 0x7610, R168 ;  /* 0x0000761023a87816 */ /* 0x000fc400000000a8 */
[----:B------:R-:W-:Y:S02]  /*2a40*/  CS2R R50, SRZ ;  /* 0x0000000000327805 */ /* 0x000fe4000001ff00 */
[----:B------:R-:W-:Y:S02]  /*2a50*/  CS2R R54, SRZ ;  /* 0x0000000000367805 */ /* 0x000fe4000001ff00 */
[----:B------:R-:W-:Y:S02]  /*2a60*/  CS2R R58, SRZ ;  /* 0x00000000003a7805 */ /* 0x000fe4000001ff00 */
[----:B------:R-:W-:Y:S01]  /*2a70*/  CS2R R62, SRZ ;  /* 0x00000000003e7805 */ /* 0x000fe2000001ff00 */
[----:B------:R-:W-:Y:S06]  /*2a80*/  @P4 BRA `(.L_x_451) ;  /* 0x00000000007c4947 */ /* 0x000fec0003800000 */
[----:B------:R-:W-:Y:S01]  /*2a90*/  IADD3 R33, P0, P5, R102, R14, R105 ;  /* 0x0000000e66217210 */ /* 0x000fe20007d1e069 */
[----:B------:R-:W-:Y:S01]  /*2aa0*/  ULDC.64 UR4, c[0x0][0x3e8] ;  /* 0x0000fa0000047ab9 */ /* 0x000fe20000000a00 */
[----:B------:R-:W-:Y:S01]  /*2ab0*/  ULDC.64 UR6, c[0x0][0x400] ;  /* 0x0001000000067ab9 */ /* 0x000fe20000000a00 */
[----:B------:R-:W-:Y:S02]  /*2ac0*/  CS2R R60, SRZ ;  /* 0x00000000003c7805 */ /* 0x000fe4000001ff00 */
[----:B------:R-:W-:Y:S02]  /*2ad0*/  IADD3.X R38, R4, R11, R104, P0, P5 ;  /* 0x0000000b04267210 */ /* 0x000fe400007ea468 */
[----:B------:R-:W-:Y:S02]  /*2ae0*/  CS2R R56, SRZ ;  /* 0x0000000000387805 */ /* 0x000fe4000001ff00 */
[----:B------:R-:W-:Y:S02]  /*2af0*/  IADD3 R35, P0, P5, R96, R12, R107 ;  /* 0x0000000c60237210 */ /* 0x000fe40007d1e06b */
[----:B------:R-:W-:-:S02]  /*2b00*/  CS2R R62, SRZ ;  /* 0x00000000003e7805 */ /* 0x000fc4000001ff00 */
[----:B------:R-:W-:Y:S01]  /*2b10*/  CS2R R58, SRZ ;  /* 0x00000000003a7805 */ /* 0x000fe2000001ff00 */
[----:B------:R-:W-:Y:S01]  /*2b20*/  ULDC.64 UR8, c[0x0][0x208] ;  /* 0x0000820000087ab9 */ /* 0x000fe20000000a00 */
[----:B------:R-:W-:Y:S02]  /*2b30*/  IADD3.X R36, R6, R80, R106, P0, P5 ;  /* 0x0000005006247210 */ /* 0x000fe400007ea46a */
[----:B------:R-:W-:Y:S02]  /*2b40*/  LEA R32, P0, R33, UR4, 0x1 ;  /* 0x0000000421207c11 */ /* 0x000fe4000f8008ff */
[----:B------:R-:W-:Y:S02]  /*2b50*/  LEA R34, P5, R35, UR6, 0x1 ;  /* 0x0000000623227c11 */ /* 0x000fe4000f8a08ff */
[----:B------:R-:W-:Y:S02]  /*2b60*/  LEA.HI.X R33, R33, UR5, R38, 0x1, P0 ;  /* 0x0000000521217c11 */ /* 0x000fe400080f0c26 */
[----:B------:R-:W-:-:S02]  /*2b70*/  LEA.HI.X R35, R35, UR7, R36, 0x1, P5 ;  /* 0x0000000723237c11 */ /* 0x000fc4000a8f0c24 */
[-C--:B------:R-:W-:Y:S02]  /*2b80*/  ISETP.GE.AND P0, PT, R214, R114.reuse, PT ;  /* 0x00000072d600720c */ /* 0x080fe40003f06270 */
[----:B------:R-:W-:Y:S02]  /*2b90*/  ISETP.GE.AND P5, PT, R221, R114, PT ;  /* 0x00000072dd00720c */ /* 0x000fe40003fa6270 */
[----:B------:R-:W-:Y:S02]  /*2ba0*/  CS2R R52, SRZ ;  /* 0x0000000000347805 */ /* 0x000fe4000001ff00 */
[----:B------:R-:W-:Y:S02]  /*2bb0*/  CS2R R48, SRZ ;  /* 0x0000000000307805 */ /* 0x000fe4000001ff00 */
[----:B------:R-:W-:-:S05]  /*2bc0*/  CS2R R54, SRZ ;  /* 0x0000000000367805 */ /* 0x000fca000001ff00 */
[----:B------:R0:W5:Y:S04]  /*2bd0*/  @!P0 LDG.E.64 R60, desc[UR8][R32.64] ;  /* 0x00000008203c8981 */ /* 0x000168000c1e1b00 */
[----:B------:R0:W5:Y:S01]  /*2be0*/  @!P0 LDG.E.64 R62, desc[UR8][R34.64] ;  /* 0x00000008223e8981 */ /* 0x000162000c1e1b00 */
[----:B------:R-:W-:-:S03]  /*2bf0*/  ISETP.GE.AND P0, PT, R220, R114, PT ;  /* 0x00000072dc00720c */ /* 0x000fc60003f06270 */
[----:B------:R0:W5:Y:S04]  /*2c00*/  @!P5 LDG.E.64 R56, desc[UR8][R32.64+0x40] ;  /* 0x000040082038d981 */ /* 0x000168000c1e1b00 */
[----:B------:R0:W5:Y:S01]  /*2c10*/  @!P5 LDG.E.64 R58, desc[UR8][R34.64+0x40] ;  /* 0x00004008223ad981 */ /* 0x000162000c1e1b00 */
[----:B------:R-:W-:Y:S02]  /*2c20*/  ISETP.GE.AND P5, PT, R222, R114, PT ;  /* 0x00000072de00720c */ /* 0x000fe40003fa6270 */
[----:B------:R-:W-:-:S03]  /*2c30*/  CS2R R50, SRZ ;  /* 0x0000000000327805 */ /* 0x000fc6000001ff00 */
[----:B------:R0:W5:Y:S04]  /*2c40*/  @!P0 LDG.E.64 R52, desc[UR8][R32.64+0x80] ;  /* 0x0000800820348981 */ /* 0x000168000c1e1b00 */
[----:B------:R0:W5:Y:S04]  /*2c50*/  @!P0 LDG.E.64 R54, desc[UR8][R34.64+0x80] ;  /* 0x0000800822368981 */ /* 0x000168000c1e1b00 */
[----:B------:R0:W5:Y:S04]  /*2c60*/  @!P5 LDG.E.64 R48, desc[UR8][R32.64+0xc0] ;  /* 0x0000c0082030d981 */ /* 0x000168000c1e1b00 */
[----:B------:R0:W5:Y:S02]  /*2c70*/  @!P5 LDG.E.64 R50, desc[UR8][R34.64+0xc0] ;  /* 0x0000c0082232d981 */ /* 0x000164000c1e1b00 */
.L_x_451:
[----:B------:R-:W-:Y:S05]  /*2c80*/  BSYNC B1 ;  /* 0x0000000000017941 */ /* 0x000fea0003800000 */
.L_x_450:
[----:B0-----:R-:W-:Y:S01]  /*2c90*/  VIADD R32, R219, 0x40 ;  /* 0x00000040db207836 */ /* 0x001fe20000000000 */
[----:B------:R-:W-:Y:S01]  /*2ca0*/  BSSY B1, `(.L_x_452) ;  /* 0x000002b000017945 */ /* 0x000fe20003800000 */
[----:B------:R-:W-:Y:S02]  /*2cb0*/  CS2R R36, SRZ ;  /* 0x0000000000247805 */ /* 0x000fe4000001ff00 */
[----:B------:R-:W-:Y:S02]  /*2cc0*/  CS2R R40, SRZ ;  /* 0x0000000000287805 */ /* 0x000fe4000001ff00 */
[----:B------:R-:W-:Y:S02]  /*2cd0*/  CS2R R44, SRZ ;  /* 0x00000000002c7805 */ /* 0x000fe4000001ff00 */
[----:B------:R-:W-:Y:S02]  /*2ce0*/  ISETP.GE.AND P5, PT, R32, R88, PT ;  /* 0x000000582000720c */ /* 0x000fe40003fa6270 */
[----:B------:R-:W-:-:S02]  /*2cf0*/  CS2R R32, SRZ ;  /* 0x0000000000207805 */ /* 0x000fc4000001ff00 */
[----:B------:R-:W-:Y:S02]  /*2d00*/  CS2R R34, SRZ ;  /* 0x0000000000227805 */ /* 0x000fe4000001ff00 */
[----:B------:R-:W-:Y:S02]  /*2d10*/  CS2R R38, SRZ ;  /* 0x0000000000267805 */ /* 0x000fe4000001ff00 */
[----:B------:R-:W-:Y:S01]  /*2d20*/  CS2R R42, SRZ ;  /* 0x00000000002a7805 */ /* 0x000fe2000001ff00 */
[----:B-----5:R-:W-:Y:S01]  /*2d30*/  IMAD.MOV.U32 R81, RZ, RZ, R48 ;  /* 0x000000ffff517224 */ /* 0x020fe200078e0030 */
[----:B------:R-:W-:-:S03]  /*2d40*/  CS2R R46, SRZ ;  /* 0x00000000002e7805 */ /* 0x000fc6000001ff00 */
[----:B------:R-:W-:Y:S05]  /*2d50*/  @P5 BRA `(.L_x_453) ;  /* 0x00000000007c5947 */ /* 0x000fea0003800000 */
[----:B------:R-:W-:Y:S01]  /*2d60*/  IADD3 R14, P0, P6, R102, R109, R14 ;  /* 0x0000006d660e7210 */ /* 0x000fe20007e1e00e */
[----:B------:R-:W-:Y:S01]  /*2d70*/  ULDC.64 UR4, c[0x0][0x3e8] ;  /* 0x0000fa0000047ab9 */ /* 0x000fe20000000a00 */
[----:B------:R-:W-:Y:S01]  /*2d80*/  ULDC.64 UR6, c[0x0][0x400] ;  /* 0x0001000000067ab9 */ /* 0x000fe20000000a00 */
[----:B------:R-:W-:Y:S02]  /*2d90*/  CS2R R44, SRZ ;  /* 0x00000000002c7805 */ /* 0x000fe4000001ff00 */
[----:B------:R-:W-:Y:S02]  /*2da0*/  IADD3.X R13, R4, R108, R11, P0, P6 ;  /* 0x0000006c040d7210 */ /* 0x000fe400007ec40b */
[----:B------:R-:W-:Y:S02]  /*2db0*/  CS2R R46, SRZ ;  /* 0x00000000002e7805 */ /* 0x000fe4000001ff00 */
[----:B------:R-:W-:Y:S01]  /*2dc0*/  IADD3 R11, P0, P6, R96, R111, R12 ;  /* 0x0000006f600b7210 */ /* 0x000fe20007e1e00c */
[----:B------:R-:W-:-:S03]  /*2dd0*/  ULDC.64 UR8, c[0x0][0x208] ;  /* 0x0000820000087ab9 */ /* 0x000fc60000000a00 */
[----:B------:R-:W-:Y:S02]  /*2de0*/  IADD3.X R80, R6, R110, R80, P0, P6 ;  /* 0x0000006e06507210 */ /* 0x000fe400007ec450 */
[----:B------:R-:W-:-:S04]  /*2df0*/  LEA R12, P0, R14, UR4, 0x1 ;  /* 0x000000040e0c7c11 */ /* 0x000fc8000f8008ff */
[----:B------:R-:W-:Y:S02]  /*2e00*/  LEA.HI.X R13, R14, UR5, R13, 0x1, P0 ;  /* 0x000000050e0d7c11 */ /* 0x000fe400080f0c0d */
[----:B------:R-:W-:-:S04]  /*2e10*/  LEA R14, P0, R11, UR6, 0x1 ;  /* 0x000000060b0e7c11 */ /* 0x000fc8000f8008ff */
[----:B------:R-:W-:Y:S02]  /*2e20*/  LEA.HI.X R15, R11, UR7, R80, 0x1, P0 ;  /* 0x000000070b0f7c11 */ /* 0x000fe400080f0c50 */
[----:B------:R-:W-:Y:S02]  /*2e30*/  ISETP.GE.AND P0, PT, R214, R114, PT ;  /* 0x00000072d600720c */ /* 0x000fe40003f06270 */
[----:B------:R-:W-:Y:S02]  /*2e40*/  CS2R R40, SRZ ;  /* 0x0000000000287805 */ /* 0x000fe4000001ff00 */
[----:B------:R-:W-:-:S09]  /*2e50*/  CS2R R42, SRZ ;  /* 0x00000000002a7805 */ /* 0x000fd2000001ff00 */
[----:B------:R0:W5:Y:S04]  /*2e60*/  @!P0 LDG.E.64 R44, desc[UR8][R12.64] ;  /* 0x000000080c2c8981 */ /* 0x000168000c1e1b00 */
[----:B------:R0:W5:Y:S01]  /*2e70*/  @!P0 LDG.E.64 R46, desc[UR8][R14.64] ;  /* 0x000000080e2e8981 */ /* 0x000162000c1e1b00 */
        /* <DEDUP_REMOVED lines=10> */
[----:B------:R-:W-:-:S13]  /*2f20*/  ISETP.GE.AND P0, PT, R222, R114, PT ;  /* 0x00000072de00720c */ /* 0x000fda0003f06270 */
[----:B------:R0:W5:Y:S04]  /*2f30*/  @!P0 LDG.E.64 R32, desc[UR8][R12.64+0xc0] ;  /* 0x0000c0080c208981 */ /* 0x000168000c1e1b00 */
[----:B------:R0:W5:Y:S02]  /*2f40*/  @!P0 LDG.E.64 R34, desc[UR8][R14.64+0xc0] ;  /* 0x0000c0080e228981 */ /* 0x000164000c1e1b00 */
.L_x_453:
[----:B------:R-:W-:Y:S05]  /*2f50*/  BSYNC B1 ;  /* 0x0000000000017941 */ /* 0x000fea0003800000 */
.L_x_452:
[----:B0-----:R-:W-:Y:S01]  /*2f60*/  IMAD.MOV.U32 R13, RZ, RZ, R53 ;  /* 0x000000ffff0d7224 */ /* 0x001fe200078e0035 */
[----:B------:R-:W-:Y:S01]  /*2f70*/  MOV R11, R49 ;  /* 0x00000031000b7202 */ /* 0x000fe20000000f00 */
[----:B------:R-:W-:Y:S01]  /*2f80*/  IMAD.MOV.U32 R12, RZ, RZ, R52 ;  /* 0x000000ffff0c7224 */ /* 0x000fe200078e0034 */
[----:B------:R-:W-:Y:S01]  /*2f90*/  ULOP3.LUT UR4, UR60, 0x1, URZ, 0xfc, !UPT ;  /* 0x000000013c047892 */ /* 0x000fe2000f8efc3f */
        /* <DEDUP_REMOVED lines=24> */
[----:B-----5:R-:W-:Y:S01]  /*3120*/  IMAD.MOV.U32 R14, RZ, RZ, R32 ;  /* 0x000000ffff0e7224 */ /* 0x020fe200078e0020 */
[----:B------:R-:W-:Y:S01]  /*3130*/  PRMT R160, R11, 0x7610, R160 ;  /* 0x000076100ba07816 */ /* 0x000fe200000000a0 */
[----:B------:R-:W-:Y:S01]  /*3140*/  IMAD.MOV.U32 R11, RZ, RZ, R33 ;  /* 0x000000ffff0b7224 */ /* 0x000fe200078e0021 */
[----:B------:R-:W-:Y:S01]  /*3150*/  PRMT R164, R13, 0x7610, R164 ;  /* 0x000076100da47816 */ /* 0x000fe200000000a4 */
[----:B------:R-:W-:Y:S01]  /*3160*/  IMAD.MOV.U32 R13, RZ, RZ, R37 ;  /* 0x000000ffff0d7224 */ /* 0x000fe200078e0025 */
[----:B------:R-:W-:Y:S01]  /*3170*/  PRMT R163, R12, 0x7610, R163 ;  /* 0x000076100ca37816 */ /* 0x000fe200000000a3 */
[----:B------:R-:W-:Y:S01]  /*3180*/  UISETP.NE.AND UP0, UPT, UR4, 0x3, UPT ;  /* 0x000000030400788c */ /* 0x000fe2000bf05270 */
[----:B------:R-:W-:-:S02]  /*3190*/  MOV R12, R36 ;  /* 0x00000024000c7202 */ /* 0x000fc40000000f00 */
        /* <DEDUP_REMOVED lines=8> */
[----:B------:R-:W-:Y:S02]  /*3220*/  PLOP3.LUT P0, PT, PT, PT, UP0, 0x80, 0x0 ;  /* 0x000000000000781c */ /* 0x000fe40003f0f008 */
        /* <DEDUP_REMOVED lines=16> */
[----:B------:R-:W-:-:S02]  /*3330*/  PRMT R151, R81, 0x7610, R151 ;  /* 0x0000761051977816 */ /* 0x000fc40000000097 */
[----:B------:R-:W-:Y:S02]  /*3340*/  PRMT R141, R11, 0x7610, R141 ;  /* 0x000076100b8d7816 */ /* 0x000fe4000000008d */
[----:B------:R-:W-:Y:S02]  /*3350*/  PRMT R139, R12, 0x7610, R139 ;  /* 0x000076100c8b7816 */ /* 0x000fe4000000008b */
[----:B------:R-:W-:Y:S02]  /*3360*/  PRMT R146, R13, 0x7610, R146 ;  /* 0x000076100d927816 */ /* 0x000fe40000000092 */
[----:B------:R-:W-:Y:S01]  /*3370*/  PRMT R147, R14, 0x7610, R147 ;  /* 0x000076100e937816 */ /* 0x000fe20000000093 */
[----:B------:R-:W-:Y:S06]  /*3380*/  @!P0 BRA `(.L_x_454) ;  /* 0x0000000000048947 */ /* 0x000fec0003800000 */
[----:B------:R-:W-:Y:S01]  /*3390*/  BPT.TRAP 0x1 ;  /* 0x000000040000795c */ /* 0x000fe20000300000 */
.L_x_454:
[----:B------:R-:W-:Y:S01]  /*33a0*/  IMAD R89, R212, 0x8, R22 ;  /* 0x00000008d4597824 */ /* 0x000fe200078e0216 */
[----:B------:R-:W-:Y:S01]  /*33b0*/  SHF.L.U32 R90, R224, 0x1f, RZ ;  /* 0x0000001fe05a7819 */ /* 0x000fe200000006ff */
[----:B------:R-:W-:Y:S03]  /*33c0*/  BSSY B1, `(.L_x_455) ;  /* 0x0000003000017945 */ /* 0x000fe60003800000 */
[----:B------:R-:W0:Y:S02]  /*33d0*/  SYNCS.PHASECHK.TRANS64.TRYWAIT P6, [R89+URZ+0x38890], R90 ;  /* 0x0388905a590075a7 */ /* 0x000e2400080c017f */
[----:B0-----:R-:W-:Y:S05]  /*33e0*/  @!P6 BRA `(.L_x_456) ;  /* 0x0000024000d0e947 */ /* 0x001fea0003800000 */
.L_x_805:
[----:B------:R-:W-:Y:S05]  /*33f0*/  BSYNC B1 ;  /* 0x0000000000017941 */ /* 0x000fea0003800000 */
.L_x_455:
[----:B------:R-:W-:-:S03]  /*3400*/  UMOV UR4, 0xffffffff ;  /* 0xffffffff00047882 */ /* 0x000fc60000000000 */
[----:B------:R-:W-:Y:S05]  /*3410*/  BRA.DIV UR4, `(.L_x_457) ;  /* 0x0000024204d87947 */ /* 0x000fea000b800000 */
[----:B------:R1:W2:Y:S04]  /*3420*/  SHFL.IDX PT, R83, R117, RZ, 0x181f ;  /* 0x00181fff75537589 */ /* 0x0002a800000e0000 */
[----:B------:R1:W3:Y:S02]  /*3430*/  SHFL.IDX PT, R82, R118, RZ, 0x181f ;  /* 0x00181fff76527589 */ /* 0x0002e400000e0000 */
.L_x_809:
[----:B------:R-:W-:Y:S04]  /*3440*/  BSSY B1, `(.L_x_458) ;  /* 0x00000ea000017945 */ /* 0x000fe80003800000 */
[----:B------:R-:W-:Y:S05]  /*3450*/  @P3 BRA `(.L_x_459) ;  /* 0x0000000c00a03947 */ /* 0x000fea0003800000 */
[----:B------:R-:W-:Y:S01]  /*3460*/  ISETP.NE.AND P3, PT, R3, RZ, PT ;  /* 0x000000ff0300720c */ /* 0x000fe20003f65270 */
[----:B------:R-:W-:-:S12]  /*3470*/  BSSY B2, `(.L_x_460) ;  /* 0x0000039000027945 */ /* 0x000fd80003800000 */
[----:B------:R-:W-:Y:S05]  /*3480*/  @!P3 BRA `(.L_x_461) ;  /* 0x0000000000dcb947 */ /* 0x000fea0003800000 */
[----:B------:R4:W0:Y:S01]  /*3490*/  LDS.128 R12, [R85+0x24400] ;  /* 0x02440000550c7984 */ /* 0x0008220000000c00 */
[C---:B---3--:R-:W-:Y:S01]  /*34a0*/  LEA R80, P3, R16.reuse, R82, 0x1 ;  /* 0x0000005210507211 */ /* 0x048fe200078608ff */
[----:B------:R-:W-:Y:S03]  /*34b0*/  BSSY B3, `(.L_x_462) ;  /* 0x0000032000037945 */ /* 0x000fe60003800000 */
[----:B--2---:R-:W-:Y:S02]  /*34c0*/  LEA.HI.X R81, R16, R83, R17, 0x1, P3 ;  /* 0x0000005310517211 */ /* 0x004fe400018f0c11 */
[----:B------:R-:W-:-:S13]  /*34d0*/  ISETP.GE.AND P3, PT, R214, R114, PT ;  /* 0x00000072d600720c */ /* 0x000fda0003f66270 */
[----:B----4-:R-:W-:Y:S05]  /*34e0*/  @P3 BRA `(.L_x_463) ;  /* 0x0000000000b83947 */ /* 0x010fea0003800000 */
[----:B------:R-:W-:Y:S01]  /*34f0*/  SHF.R.U64 R78, R78, 0x10, R79 ;  /* 0x000000104e4e7819 */ /* 0x000fe2000000124f */
[----:B0-----:R-:W-:Y:S01]  /*3500*/  IMAD.U32 R166, R15, 0x10000, RZ ;  /* 0x000100000fa67824 */ /* 0x001fe200078e00ff */
[----:B------:R-:W-:Y:S01]  /*3510*/  SHF.R.U64 R165, R76, 0x10, R77 ;  /* 0x000000104ca57819 */ /* 0x000fe2000000124d */
[----:B------:R-:W-:Y:S01]  /*3520*/  IMAD.U32 R76, R14, 0x10000, RZ ;  /* 0x000100000e4c7824 */ /* 0x000fe200078e00ff */
[----:B------:R-:W-:Y:S02]  /*3530*/  SHF.R.U32.HI R167, RZ, 0x10, R79 ;  /* 0x00000010ffa77819 */ /* 0x000fe4000001164f */
[----:B------:R-:W-:Y:S02]  /*3540*/  PRMT R79, R125, 0x5432, R78 ;  /* 0x000054327d4f7816 */ /* 0x000fe4000000004e */
[----:B------:R-:W-:Y:S02]  /*3550*/  PRMT R165, R170, 0x5410, R165 ;  /* 0x00005410aaa57816 */ /* 0x000fe400000000a5 */
[----:B------:R-:W-:-:S02]  /*3560*/  SHF.R.U32.HI R77, RZ, 0x10, R77 ;  /* 0x00000010ff4d7819 */ /* 0x000fc4000001164d */
[----:B------:R-:W-:Y:S02]  /*3570*/  PRMT R78, R168, 0x5410, R167 ;  /* 0x00005410a84e7816 */ /* 0x000fe400000000a7 */
[----:B------:R-:W-:Y:S02]  /*3580*/  LOP3.LUT R171, R13, 0xffff0000, RZ, 0xc0, !PT ;  /* 0xffff00000dab7812 */ /* 0x000fe400078ec0ff */
[----:B------:R-:W-:Y:S01]  /*3590*/  LOP3.LUT R168, R79, 0xffff0000, RZ, 0xc0, !PT ;  /* 0xffff00004fa87812 */ /* 0x000fe200078ec0ff */
[----:B------:R-:W-:Y:S01]  /*35a0*/  IMAD.U32 R167, R78, 0x10000, RZ ;  /* 0x000100004ea77824 */ /* 0x000fe200078e00ff */
[----:B------:R-:W-:Y:S01]  /*35b0*/  LOP3.LUT R170, R165, 0xffff0000, RZ, 0xc0, !PT ;  /* 0xffff0000a5aa7812 */ /* 0x000fe200078ec0ff */
[----:B------:R-:W-:Y:S01]  /*35c0*/  IMAD.U32 R79, R79, 0x10000, RZ ;  /* 0x000100004f4f7824 */ /* 0x000fe200078e00ff */
[----:B------:R-:W-:Y:S01]  /*35d0*/  PRMT R77, R169, 0x5410, R77 ;  /* 0x00005410a94d7816 */ /* 0x000fe2000000004d */
[C---:B------:R-:W-:Y:S01]  /*35e0*/  FMUL.FTZ R172, R171.reuse, R168 ;  /* 0x000000a8abac7220 */ /* 0x040fe20000410000 */
[----:B------:R-:W-:Y:S01]  /*35f0*/  LOP3.LUT R11, R14, 0xffff0000, RZ, 0xc0, !PT ;  /* 0xffff00000e0b7812 */ /* 0x000fe200078ec0ff */
[----:B------:R-:W-:Y:S01]  /*3600*/  FMUL.FTZ R171, R171, R170 ;  /* 0x000000aaabab7220 */ /* 0x000fe20000410000 */
[----:B------:R-:W-:Y:S01]  /*3610*/  LOP3.LUT R14, R15, 0xffff0000, RZ, 0xc0, !PT ;  /* 0xffff00000f0e7812 */ /* 0x000fe200078ec0ff */
[----:B------:R-:W-:Y:S01]  /*3620*/  IMAD.U32 R169, R77, 0x10000, RZ ;  /* 0x000100004da97824 */ /* 0x000fe200078e00ff */
[----:B------:R-:W-:Y:S01]  /*3630*/  SHF.L.U32 R15, R13, 0x10, RZ ;  /* 0x000000100d0f7819 */ /* 0x000fe200000006ff */
[----:B------:R-:W-:Y:S01]  /*3640*/  FMUL.FTZ R173, R11, R167 ;  /* 0x000000a70bad7220 */ /* 0x000fe20000410000 */
[----:B------:R-:W-:-:S02]  /*3650*/  IMAD.U32 R13, R12, 0x10000, RZ ;  /* 0x000100000c0d7824 */ /* 0x000fc400078e00ff */
[-C--:B------:R-:W-:Y:S01]  /*3660*/  FMUL.FTZ R11, R11, R169.reuse ;  /* 0x000000a90b0b7220 */ /* 0x080fe20000410000 */
[----:B------:R-:W-:Y:S01]  /*3670*/  LOP3.LUT R77, R77, 0xffff0000, RZ, 0xc0, !PT ;  /* 0xffff00004d4d7812 */ /* 0x000fe200078ec0ff */
[C---:B------:R-:W-:Y:S01]  /*3680*/  FFMA.FTZ R172, R15.reuse, R170, -R172 ;  /* 0x000000aa0fac7223 */ /* 0x040fe200000108ac */
[----:B------:R-:W-:Y:S01]  /*3690*/  FFMA.FTZ R171, R15, R168, R171 ;  /* 0x000000a80fab7223 */ /* 0x000fe200000100ab */
[----:B------:R-:W-:Y:S01]  /*36a0*/  LOP3.LUT R15, R78, 0xffff0000, RZ, 0xc0, !PT ;  /* 0xffff00004e0f7812 */ /* 0x000fe200078ec0ff */
[----:B------:R-:W-:Y:S01]  /*36b0*/  FFMA.FTZ R173, R76, R169, -R173 ;  /* 0x000000a94cad7223 */ /* 0x000fe200000108ad */
[----:B------:R-:W-:Y:S01]  /*36c0*/  LOP3.LUT R12, R12, 0xffff0000, RZ, 0xc0, !PT ;  /* 0xffff00000c0c7812 */ /* 0x000fe200078ec0ff */
[----:B------:R-:W-:Y:S02]  /*36d0*/  IMAD.U32 R165, R165, 0x10000, RZ ;  /* 0x00010000a5a57824 */ /* 0x000fe400078e00ff */
[----:B------:R-:W-:Y:S01]  /*36e0*/  FFMA.FTZ R76, R76, R167, R11 ;  /* 0x000000a74c4c7223 */ /* 0x000fe2000001000b */
[C---:B------:R-:W-:Y:S01]  /*36f0*/  FMUL.FTZ R11, R14.reuse, R15 ;  /* 0x0000000f0e0b7220 */ /* 0x040fe20000410000 */
[----:B------:R-:W-:Y:S01]  /*3700*/  FMUL.FTZ R78, R14, R77 ;  /* 0x0000004d0e4e7220 */ /* 0x000fe20000410000 */
[C---:B------:R-:W-:Y:S01]  /*3710*/  FMUL.FTZ R14, R12.reuse, R79 ;  /* 0x0000004f0c0e7220 */ /* 0x040fe20000410000 */
[----:B------:R-:W-:Y:S01]  /*3720*/  FMUL.FTZ R12, R12, R165 ;  /* 0x000000a50c0c7220 */ /* 0x000fe20000410000 */
[C---:B------:R-:W-:Y:S01]  /*3730*/  FFMA.FTZ R11, R166.reuse, R77, -R11 ;  /* 0x0000004da60b7223 */ /* 0x040fe2000001080b */
[----:B------:R-:W-:Y:S01]  /*3740*/  FFMA.FTZ R78, R166, R15, R78 ;  /* 0x0000000fa64e7223 */ /* 0x000fe2000001004e */
[C---:B------:R-:W-:Y:S01]  /*3750*/  FFMA.FTZ R14, R13.reuse, R165, -R14 ;  /* 0x000000a50d0e7223 */ /* 0x040fe2000001080e */
[----:B------:R-:W-:Y:S01]  /*3760*/  FFMA.FTZ R13, R13, R79, R12 ;  /* 0x0000004f0d0d7223 */ /* 0x000fe2000001000c */
[----:B------:R-:W-:-:S02]  /*3770*/  F2FP.BF16.F32.PACK_AB R171, R171, R172 ;  /* 0x000000acabab723e */ /* 0x000fc400000010ff */
[----:B------:R-:W-:Y:S02]  /*3780*/  F2FP.BF16.F32.PACK_AB R76, R76, R173 ;  /* 0x000000ad4c4c723e */ /* 0x000fe400000010ff */
[----:B------:R-:W-:Y:S01]  /*3790*/  F2FP.BF16.F32.PACK_AB R12, R13, R14 ;  /* 0x0000000e0d0c723e */ /* 0x000fe200000010ff */
[----:B------:R-:W-:Y:S01]  /*37a0*/  IMAD.MOV.U32 R13, RZ, RZ, R171 ;  /* 0x000000ffff0d7224 */ /* 0x000fe200078e00ab */
[----:B------:R-:W-:Y:S01]  /*37b0*/  F2FP.BF16.F32.PACK_AB R15, R78, R11 ;  /* 0x0000000b4e0f723e */ /* 0x000fe200000010ff */
[----:B------:R-:W-:-:S07]  /*37c0*/  IMAD.MOV.U32 R14, RZ, RZ, R76 ;  /* 0x000000ffff0e7224 */ /* 0x000fce00078e004c */
.L_x_463:
[----:B------:R-:W-:Y:S05]  /*37d0*/  BSYNC B3 ;  /* 0x0000000000037941 */ /* 0x000fea0003800000 */
.L_x_462:
[----:B------:R-:W-:Y:S02]  /*37e0*/  ULDC.64 UR4, c[0x0][0x208] ;  /* 0x0000820000047ab9 */ /* 0x000fe40000000a00 */
[----:B0-----:R4:W-:Y:S03]  /*37f0*/  ST.E.128 desc[UR4][R80.64], R12 ;  /* 0x0000000c50007985 */ /* 0x0019e6000c101d04 */
.L_x_461:
[----:B------:R-:W-:Y:S05]  /*3800*/  BSYNC B2 ;  /* 0x0000000000027941 */ /* 0x000fea0003800000 */
.L_x_460:
[----:B------:R-:W-:Y:S01]  /*3810*/  ISETP.NE.AND P3, PT, R21, RZ, PT ;  /* 0x000000ff1500720c */ /* 0x000fe20003f65270 */
[----:B------:R-:W-:-:S12]  /*3820*/  BSSY B2, `(.L_x_464) ;  /* 0x0000039000027945 */ /* 0x000fd80003800000 */
[----:B------:R-:W-:Y:S05]  /*3830*/  @!P3 BRA `(.L_x_465) ;  /* 0x0000000000dcb947 */ /* 0x000fea0003800000 */
[----:B----4-:R4:W0:Y:S01]  /*3840*/  LDS.128 R12, [R85+0x26c00] ;  /* 0x026c0000550c7984 */ /* 0x0108220000000c00 */
[C---:B---3--:R-:W-:Y:S01]  /*3850*/  LEA R76, P3, R23.reuse, R82, 0x1 ;  /* 0x00000052174c7211 */ /* 0x048fe200078608ff */
[----:B------:R-:W-:Y:S03]  /*3860*/  BSSY B3, `(.L_x_466) ;  /* 0x0000032000037945 */ /* 0x000fe60003800000 */
[----:B--2---:R-:W-:Y:S02]  /*3870*/  LEA.HI.X R77, R23, R83, R216, 0x1, P3 ;  /* 0x00000053174d7211 */ /* 0x004fe400018f0cd8 */
[----:B------:R-:W-:-:S13]  /*3880*/  ISETP.GE.AND P3, PT, R221, R114, PT ;  /* 0x00000072dd00720c */ /* 0x000fda0003f66270 */
[----:B----4-:R-:W-:Y:S05]  /*3890*/  @P3 BRA `(.L_x_467) ;  /* 0x0000000000b83947 */ /* 0x010fea0003800000 */
[--C-:B------:R-:W-:Y:S01]  /*38a0*/  SHF.R.U64 R74, R74, 0x10, R75.reuse ;  /* 0x000000104a4a7819 */ /* 0x100fe2000000124b */
[----:B0-----:R-:W-:Y:S01]  /*38b0*/  IMAD.U32 R79, R15, 0x10000, RZ ;  /* 0x000100000f4f7824 */ /* 0x001fe200078e00ff */
[----:B------:R-:W-:Y:S02]  /*38c0*/  SHF.R.U32.HI R165, RZ, 0x10, R75 ;  /* 0x00000010ffa57819 */ /* 0x000fe4000001164b */
[--C-:B------:R-:W-:Y:S01]  /*38d0*/  SHF.R.U64 R81, R72, 0x10, R73.reuse ;  /* 0x0000001048517819 */ /* 0x100fe20000001249 */
[----:B------:R-:W-:Y:S01]  /*38e0*/  IMAD.U32 R72, R14, 0x10000, RZ ;  /* 0x000100000e487824 */ /* 0x000fe200078e00ff */
[----:B------:R-:W-:Y:S02]  /*38f0*/  SHF.R.U32.HI R80, RZ, 0x10, R73 ;  /* 0x00000010ff507819 */ /* 0x000fe40000011649 */
[----:B------:R-:W-:Y:S02]  /*3900*/  PRMT R75, R124, 0x5432, R74 ;  /* 0x000054327c4b7816 */ /* 0x000fe4000000004a */
[----:B------:R-:W-:-:S02]  /*3910*/  PRMT R74, R182, 0x5410, R165 ;  /* 0x00005410b64a7816 */ /* 0x000fc400000000a5 */
[----:B------:R-:W-:Y:S02]  /*3920*/  PRMT R78, R122, 0x5432, R81 ;  /* 0x000054327a4e7816 */ /* 0x000fe40000000051 */
[----:B------:R-:W-:Y:S01]  /*3930*/  PRMT R73, R123, 0x5432, R80 ;  /* 0x000054327b497816 */ /* 0x000fe20000000050 */
[----:B------:R-:W-:Y:S01]  /*3940*/  IMAD.U32 R81, R74, 0x10000, RZ ;  /* 0x000100004a517824 */ /* 0x000fe200078e00ff */
[----:B------:R-:W-:Y:S02]  /*3950*/  LOP3.LUT R11, R14, 0xffff0000, RZ, 0xc0, !PT ;  /* 0xffff00000e0b7812 */ /* 0x000fe400078ec0ff */
[----:B------:R-:W-:Y:S01]  /*3960*/  LOP3.LUT R167, R13, 0xffff0000, RZ, 0xc0, !PT ;  /* 0xffff00000da77812 */ /* 0x000fe200078ec0ff */
[----:B------:R-:W-:Y:S01]  /*3970*/  IMAD.U32 R165, R73, 0x10000, RZ ;  /* 0x0001000049a57824 */ /* 0x000fe200078e00ff */
[----:B------:R-:W-:Y:S01]  /*3980*/  LOP3.LUT R80, R75, 0xffff0000, RZ, 0xc0, !PT ;  /* 0xffff00004b507812 */ /* 0x000fe200078ec0ff */
[C---:B------:R-:W-:Y:S01]  /*3990*/  FMUL.FTZ R169, R11.reuse, R81 ;  /* 0x000000510ba97220 */ /* 0x040fe20000410000 */
[----:B------:R-:W-:Y:S01]  /*39a0*/  LOP3.LUT R166, R78, 0xffff0000, RZ, 0xc0, !PT ;  /* 0xffff00004ea67812 */ /* 0x000fe200078ec0ff */
[----:B------:R-:W-:Y:S01]  /*39b0*/  FMUL.FTZ R11, R11, R165 ;  /* 0x000000a50b0b7220 */ /* 0x000fe20000410000 */
[----:B------:R-:W-:Y:S01]  /*39c0*/  LOP3.LUT R14, R15, 0xffff0000, RZ, 0xc0, !PT ;  /* 0xffff00000f0e7812 */ /* 0x000fe200078ec0ff */
[----:B------:R-:W-:-:S02]  /*39d0*/  IMAD.U32 R15, R13, 0x10000, RZ ;  /* 0x000100000d0f7824 */ /* 0x000fc400078e00ff */
[C---:B------:R-:W-:Y:S01]  /*39e0*/  FMUL.FTZ R168, R167.reuse, R80 ;  /* 0x00000050a7a87220 */ /* 0x040fe20000410000 */
[----:B------:R-:W-:Y:S02]  /*39f0*/  IMAD.U32 R13, R12, 0x10000, RZ ;  /* 0x000100000c0d7824 */ /* 0x000fe400078e00ff */
[----:B------:R-:W-:Y:S01]  /*3a00*/  FMUL.FTZ R167, R167, R166 ;  /* 0x000000a6a7a77220 */ /* 0x000fe20000410000 */
[----:B------:R-:W-:Y:S01]  /*3a10*/  LOP3.LUT R74, R74, 0xffff0000, RZ, 0xc0, !PT ;  /* 0xffff00004a4a7812 */ /* 0x000fe200078ec0ff */
[----:B------:R-:W-:Y:S01]  /*3a20*/  IMAD.U32 R75, R75, 0x10000, RZ ;  /* 0x000100004b4b7824 */ /* 0x000fe200078e00ff */
[----:B------:R-:W-:Y:S01]  /*3a30*/  LOP3.LUT R73, R73, 0xffff0000, RZ, 0xc0, !PT ;  /* 0xffff000049497812 */ /* 0x000fe200078ec0ff */
[----:B------:R-:W-:Y:S01]  /*3a40*/  FFMA.FTZ R169, R72, R165, -R169 ;  /* 0x000000a548a97223 */ /* 0x000fe200000108a9 */
[----:B------:R-:W-:Y:S01]  /*3a50*/  LOP3.LUT R12, R12, 0xffff0000, RZ, 0xc0, !PT ;  /* 0xffff00000c0c7812 */ /* 0x000fe200078ec0ff */
[----:B------:R-:W-:Y:S02]  /*3a60*/  IMAD.U32 R78, R78, 0x10000, RZ ;  /* 0x000100004e4e7824 */ /* 0x000fe400078e00ff */
[C---:B------:R-:W-:Y:S01]  /*3a70*/  FFMA.FTZ R167, R15.reuse, R80, R167 ;  /* 0x000000500fa77223 */ /* 0x040fe200000100a7 */
[----:B------:R-:W-:Y:S01]  /*3a80*/  FFMA.FTZ R72, R72, R81, R11 ;  /* 0x0000005148487223 */ /* 0x000fe2000001000b */
[C---:B------:R-:W-:Y:S01]  /*3a90*/  FMUL.FTZ R80, R14.reuse, R74 ;  /* 0x0000004a0e507220 */ /* 0x040fe20000410000 */
[----:B------:R-:W-:Y:S01]  /*3aa0*/  FMUL.FTZ R11, R14, R73 ;  /* 0x000000490e0b7220 */ /* 0x000fe20000410000 */
[C---:B------:R-:W-:Y:S01]  /*3ab0*/  FMUL.FTZ R14, R12.reuse, R75 ;  /* 0x0000004b0c0e7220 */ /* 0x040fe20000410000 */
[----:B------:R-:W-:Y:S01]  /*3ac0*/  FMUL.FTZ R12, R12, R78 ;  /* 0x0000004e0c0c7220 */ /* 0x000fe20000410000 */
[----:B------:R-:W-:Y:S01]  /*3ad0*/  FFMA.FTZ R168, R15, R166, -R168 ;  /* 0x000000a60fa87223 */ /* 0x000fe200000108a8 */
[----:B------:R-:W-:Y:S01]  /*3ae0*/  FFMA.FTZ R80, R79, R73, -R80 ;  /* 0x000000494f507223 */ /* 0x000fe20000010850 */
[C---:B------:R-:W-:Y:S01]  /*3af0*/  FFMA.FTZ R14, R13.reuse, R78, -R14 ;  /* 0x0000004e0d0e7223 */ /* 0x040fe2000001080e */
[----:B------:R-:W-:Y:S01]  /*3b00*/  FFMA.FTZ R13, R13, R75, R12 ;  /* 0x0000004b0d0d7223 */ /* 0x000fe2000001000c */
[----:B------:R-:W-:Y:S01]  /*3b10*/  FFMA.FTZ R11, R79, R74, R11 ;  /* 0x0000004a4f0b7223 */ /* 0x000fe2000001000b */
[----:B------:R-:W-:-:S02]  /*3b20*/  F2FP.BF16.F32.PACK_AB R72, R72, R169 ;  /* 0x000000a94848723e */ /* 0x000fc400000010ff */
[----:B------:R-:W-:Y:S02]  /*3b30*/  F2FP.BF16.F32.PACK_AB R167, R167, R168 ;  /* 0x000000a8a7a7723e */ /* 0x000fe400000010ff */
[----:B------:R-:W-:Y:S01]  /*3b40*/  F2FP.BF16.F32.PACK_AB R12, R13, R14 ;  /* 0x0000000e0d0c723e */ /* 0x000fe200000010ff */
[----:B------:R-:W-:Y:S01]  /*3b50*/  IMAD.MOV.U32 R14, RZ, RZ, R72 ;  /* 0x000000ffff0e7224 */ /* 0x000fe200078e0048 */
[----:B------:R-:W-:Y:S02]  /*3b60*/  F2FP.BF16.F32.PACK_AB R15, R11, R80 ;  /* 0x000000500b0f723e */ /* 0x000fe400000010ff */
[----:B------:R-:W-:-:S07]  /*3b70*/  MOV R13, R167 ;  /* 0x000000a7000d7202 */ /* 0x000fce0000000f00 */
.L_x_467:
[----:B------:R-:W-:Y:S05]  /*3b80*/  BSYNC B3 ;  /* 0x0000000000037941 */ /* 0x000fea0003800000 */
.L_x_466:
[----:B------:R-:W-:Y:S02]  /*3b90*/  ULDC.64 UR4, c[0x0][0x208] ;  /* 0x0000820000047ab9 */ /* 0x000fe40000000a00 */
[----:B0-----:R0:W-:Y:S03]  /*3ba0*/  ST.E.128 desc[UR4][R76.64], R12 ;  /* 0x0000000c4c007985 */ /* 0x0011e6000c101d04 */
.L_x_465:
[----:B------:R-:W-:Y:S05]  /*3bb0*/  BSYNC B2 ;  /* 0x0000000000027941 */ /* 0x000fea0003800000 */
.L_x_464:
[----:B------:R-:W-:Y:S01]  /*3bc0*/  ISETP.NE.AND P3, PT, R25, RZ, PT ;  /* 0x000000ff1900720c */ /* 0x000fe20003f65270 */
[----:B------:R-:W-:-:S12]  /*3bd0*/  BSSY B2, `(.L_x_468) ;  /* 0x0000038000027945 */ /* 0x000fd80003800000 */
[----:B------:R-:W-:Y:S05]  /*3be0*/  @!P3 BRA `(.L_x_469) ;  /* 0x0000000000d8b947 */ /* 0x000fea0003800000 */
[----:B0---4-:R0:W4:Y:S01]  /*3bf0*/  LDS.128 R12, [R85+0x29400] ;  /* 0x02940000550c7984 */ /* 0x0111220000000c00 */
[C---:B---3--:R-:W-:Y:S01]  /*3c00*/  LEA R72, P3, R18.reuse, R82, 0x1 ;  /* 0x0000005212487211 */ /* 0x048fe200078608ff */
[----:B------:R-:W-:Y:S03]  /*3c10*/  BSSY B3, `(.L_x_470) ;  /* 0x0000031000037945 */ /* 0x000fe60003800000 */
[----:B--2---:R-:W-:Y:S02]  /*3c20*/  LEA.HI.X R73, R18, R83, R218, 0x1, P3 ;  /* 0x0000005312497211 */ /* 0x004fe400018f0cda */
[----:B------:R-:W-:-:S13]  /*3c30*/  ISETP.GE.AND P3, PT, R220, R114, PT ;  /* 0x00000072dc00720c */ /* 0x000fda0003f66270 */
[----:B0-----:R-:W-:Y:S05]  /*3c40*/  @P3 BRA `(.L_x_471) ;  /* 0x0000000000b43947 */ /* 0x001fea0003800000 */
[----:B------:R-:W-:Y:S02]  /*3c50*/  SHF.R.U64 R74, R70, 0x10, R71 ;  /* 0x00000010464a7819 */ /* 0x000fe40000001247 */
[----:B------:R-:W-:Y:S01]  /*3c60*/  SHF.R.U64 R76, R68, 0x10, R69 ;  /* 0x00000010444c7819 */ /* 0x000fe20000001245 */
[----:B----4-:R-:W-:Y:S01]  /*3c70*/  IMAD.U32 R68, R14, 0x10000, RZ ;  /* 0x000100000e447824 */ /* 0x010fe200078e00ff */
[----:B------:R-:W-:Y:S01]  /*3c80*/  SHF.R.U32.HI R70, RZ, 0x10, R71 ;  /* 0x00000010ff467819 */ /* 0x000fe20000011647 */
[----:B------:R-:W-:Y:S01]  /*3c90*/  IMAD.U32 R71, R13, 0x10000, RZ ;  /* 0x000100000d477824 */ /* 0x000fe200078e00ff */
[----:B------:R-:W-:Y:S02]  /*3ca0*/  PRMT R179, R179, 0x5410, R74 ;  /* 0x00005410b3b37816 */ /* 0x000fe4000000004a */
[----:B------:R-:W-:Y:S02]  /*3cb0*/  PRMT R177, R177, 0x5410, R76 ;  /* 0x00005410b1b17816 */ /* 0x000fe4000000004c */
[----:B------:R-:W-:-:S02]  /*3cc0*/  SHF.R.U32.HI R69, RZ, 0x10, R69 ;  /* 0x00000010ff457819 */ /* 0x000fc40000011645 */
[----:B------:R-:W-:Y:S02]  /*3cd0*/  PRMT R181, R181, 0x5410, R70 ;  /* 0x00005410b5b57816 */ /* 0x000fe40000000046 */
[----:B------:R-:W-:Y:S01]  /*3ce0*/  LOP3.LUT R70, R13, 0xffff0000, RZ, 0xc0, !PT ;  /* 0xffff00000d467812 */ /* 0x000fe200078ec0ff */
[----:B------:R-:W-:Y:S01]  /*3cf0*/  IMAD.U32 R13, R12, 0x10000, RZ ;  /* 0x000100000c0d7824 */ /* 0x000fe200078e00ff */
[C---:B------:R-:W-:Y:S01]  /*3d00*/  LOP3.LUT R76, R179.reuse, 0xffff0000, RZ, 0xc0, !PT ;  /* 0xffff0000b34c7812 */ /* 0x040fe200078ec0ff */
[----:B------:R-:W-:Y:S01]  /*3d10*/  IMAD.U32 R179, R179, 0x10000, RZ ;  /* 0x00010000b3b37824 */ /* 0x000fe200078e00ff */
[C---:B------:R-:W-:Y:S01]  /*3d20*/  LOP3.LUT R74, R177.reuse, 0xffff0000, RZ, 0xc0, !PT ;  /* 0xffff0000b14a7812 */ /* 0x040fe200078ec0ff */
[----:B------:R-:W-:Y:S01]  /*3d30*/  IMAD.U32 R177, R177, 0x10000, RZ ;  /* 0x00010000b1b17824 */ /* 0x000fe200078e00ff */
[----:B------:R-:W-:Y:S01]  /*3d40*/  PRMT R178, R178, 0x5410, R69 ;  /* 0x00005410b2b27816 */ /* 0x000fe20000000045 */
[----:B------:R-:W-:Y:S01]  /*3d50*/  FMUL.FTZ R78, R70, R76 ;  /* 0x0000004c464e7220 */ /* 0x000fe20000410000 */
[----:B------:R-:W-:Y:S01]  /*3d60*/  LOP3.LUT R14, R14, 0xffff0000, RZ, 0xc0, !PT ;  /* 0xffff00000e0e7812 */ /* 0x000fe200078ec0ff */
[----:B------:R-:W-:Y:S01]  /*3d70*/  FMUL.FTZ R77, R70, R74 ;  /* 0x0000004a464d7220 */ /* 0x000fe20000410000 */
[----:B------:R-:W-:Y:S01]  /*3d80*/  IMAD.U32 R69, R181, 0x10000, RZ ;  /* 0x00010000b5457824 */ /* 0x000fe200078e00ff */
[----:B------:R-:W-:Y:S01]  /*3d90*/  LOP3.LUT R70, R12, 0xffff0000, RZ, 0xc0, !PT ;  /* 0xffff00000c467812 */ /* 0x000fe200078ec0ff */
[----:B------:R-:W-:-:S02]  /*3da0*/  IMAD.U32 R75, R178, 0x10000, RZ ;  /* 0x00010000b24b7824 */ /* 0x000fc400078e00ff */
[C---:B------:R-:W-:Y:S01]  /*3db0*/  FFMA.FTZ R12, R71.reuse, R74, -R78 ;  /* 0x0000004a470c7223 */ /* 0x040fe2000001084e */
[----:B------:R-:W-:Y:S01]  /*3dc0*/  FFMA.FTZ R71, R71, R76, R77 ;  /* 0x0000004c47477223 */ /* 0x000fe2000001004d */
[C---:B------:R-:W-:Y:S01]  /*3dd0*/  FMUL.FTZ R79, R14.reuse, R69 ;  /* 0x000000450e4f7220 */ /* 0x040fe20000410000 */
[-C--:B------:R-:W-:Y:S01]  /*3de0*/  FMUL.FTZ R77, R14, R75.reuse ;  /* 0x0000004b0e4d7220 */ /* 0x080fe20000410000 */
[C---:B------:R-:W-:Y:S01]  /*3df0*/  LOP3.LUT R11, R15.reuse, 0xffff0000, RZ, 0xc0, !PT ;  /* 0xffff00000f0b7812 */ /* 0x040fe200078ec0ff */
[----:B------:R-:W-:Y:S01]  /*3e00*/  IMAD.U32 R15, R15, 0x10000, RZ ;  /* 0x000100000f0f7824 */ /* 0x000fe200078e00ff */
[----:B------:R-:W-:Y:S01]  /*3e10*/  LOP3.LUT R14, R181, 0xffff0000, RZ, 0xc0, !PT ;  /* 0xffff0000b50e7812 */ /* 0x000fe200078ec0ff */
[----:B------:R-:W-:Y:S01]  /*3e20*/  FFMA.FTZ R75, R68, R75, -R79 ;  /* 0x0000004b444b7223 */ /* 0x000fe2000001084f */
[----:B------:R-:W-:Y:S01]  /*3e30*/  LOP3.LUT R178, R178, 0xffff0000, RZ, 0xc0, !PT ;  /* 0xffff0000b2b27812 */ /* 0x000fe200078ec0ff */
[----:B------:R-:W-:Y:S01]  /*3e40*/  FFMA.FTZ R74, R68, R69, R77 ;  /* 0x00000045444a7223 */ /* 0x000fe2000001004d */
[C---:B------:R-:W-:Y:S01]  /*3e50*/  FMUL.FTZ R68, R70.reuse, R179 ;  /* 0x000000b346447220 */ /* 0x040fe20000410000 */
[C---:B------:R-:W-:Y:S01]  /*3e60*/  FMUL.FTZ R76, R11.reuse, R14 ;  /* 0x0000000e0b4c7220 */ /* 0x040fe20000410000 */
[-C--:B------:R-:W-:Y:S01]  /*3e70*/  FMUL.FTZ R70, R70, R177.reuse ;  /* 0x000000b146467220 */ /* 0x080fe20000410000 */
[-C--:B------:R-:W-:Y:S01]  /*3e80*/  FMUL.FTZ R11, R11, R178.reuse ;  /* 0x000000b20b0b7220 */ /* 0x080fe20000410000 */
[----:B------:R-:W-:Y:S01]  /*3e90*/  FFMA.FTZ R68, R13, R177, -R68 ;  /* 0x000000b10d447223 */ /* 0x000fe20000010844 */
[----:B------:R-:W-:Y:S01]  /*3ea0*/  FFMA.FTZ R76, R15, R178, -R76 ;  /* 0x000000b20f4c7223 */ /* 0x000fe2000001084c */
[----:B------:R-:W-:Y:S01]  /*3eb0*/  FFMA.FTZ R13, R13, R179, R70 ;  /* 0x000000b30d0d7223 */ /* 0x000fe20000010046 */
[----:B------:R-:W-:Y:S01]  /*3ec0*/  FFMA.FTZ R11, R15, R14, R11 ;  /* 0x0000000e0f0b7223 */ /* 0x000fe2000001000b */
[----:B------:R-:W-:-:S02]  /*3ed0*/  F2FP.BF16.F32.PACK_AB R71, R71, R12 ;  /* 0x0000000c4747723e */ /* 0x000fc400000010ff */
[----:B------:R-:W-:Y:S02]  /*3ee0*/  F2FP.BF16.F32.PACK_AB R14, R74, R75 ;  /* 0x0000004b4a0e723e */ /* 0x000fe400000010ff */
[----:B------:R-:W-:Y:S01]  /*3ef0*/  F2FP.BF16.F32.PACK_AB R12, R13, R68 ;  /* 0x000000440d0c723e */ /* 0x000fe200000010ff */
[----:B------:R-:W-:Y:S01]  /*3f00*/  IMAD.MOV.U32 R13, RZ, RZ, R71 ;  /* 0x000000ffff0d7224 */ /* 0x000fe200078e0047 */
[----:B------:R-:W-:-:S07]  /*3f10*/  F2FP.BF16.F32.PACK_AB R15, R11, R76 ;  /* 0x0000004c0b0f723e */ /* 0x000fce00000010ff */
.L_x_471:
[----:B------:R-:W-:Y:S05]  /*3f20*/  BSYNC B3 ;  /* 0x0000000000037941 */ /* 0x000fea0003800000 */
.L_x_470:
[----:B------:R-:W-:Y:S02]  /*3f30*/  ULDC.64 UR4, c[0x0][0x208] ;  /* 0x0000820000047ab9 */ /* 0x000fe40000000a00 */
[----:B----4-:R0:W-:Y:S03]  /*3f40*/  ST.E.128 desc[UR4][R72.64], R12 ;  /* 0x0000000c48007985 */ /* 0x0101e6000c101d04 */
.L_x_469:
[----:B------:R-:W-:Y:S05]  /*3f50*/  BSYNC B2 ;  /* 0x0000000000027941 */ /* 0x000fea0003800000 */
.L_x_468:
[----:B------:R-:W-:-:S13]  /*3f60*/  ISETP.NE.AND P3, PT, R26, RZ, PT ;  /* 0x000000ff1a00720c */ /* 0x000fda0003f65270 */
        /* <DEDUP_REMOVED lines=8> */
[--C-:B------:R-:W-:Y:S01]  /*3ff0*/  SHF.R.U64 R71, R64, 0x10, R65.reuse ;  /* 0x0000001040477819 */ /* 0x100fe20000001241 */
[----:B----4-:R-:W-:Y:S01]  /*4000*/  IMAD.U32 R64, R14, 0x10000, RZ ;  /* 0x000100000e407824 */ /* 0x010fe200078e00ff */
[----:B------:R-:W-:Y:S02]  /*4010*/  SHF.R.U32.HI R65, RZ, 0x10, R65 ;  /* 0x00000010ff417819 */ /* 0x000fe40000011641 */
[----:B------:R-:W-:Y:S02]  /*4020*/  PRMT R175, R175, 0x5410, R70 ;  /* 0x00005410afaf7816 */ /* 0x000fe40000000046 */
[----:B------:R-:W-:Y:S02]  /*4030*/  PRMT R156, R156, 0x5410, R71 ;  /* 0x000054109c9c7816 */ /* 0x000fe40000000047 */
[----:B------:R-:W-:-:S02]  /*4040*/  SHF.R.U32.HI R67, RZ, 0x10, R67 ;  /* 0x00000010ff437819 */ /* 0x000fc40000011643 */
[----:B------:R-:W-:Y:S02]  /*4050*/  PRMT R174, R174, 0x5410, R65 ;  /* 0x00005410aeae7816 */ /* 0x000fe40000000041 */
[----:B------:R-:W-:Y:S02]  /*4060*/  LOP3.LUT R65, R13, 0xffff0000, RZ, 0xc0, !PT ;  /* 0xffff00000d417812 */ /* 0x000fe400078ec0ff */
[C---:B------:R-:W-:Y:S01]  /*4070*/  LOP3.LUT R72, R175.reuse, 0xffff0000, RZ, 0xc0, !PT ;  /* 0xffff0000af487812 */ /* 0x040fe200078ec0ff */
[----:B------:R-:W-:Y:S01]  /*4080*/  IMAD.U32 R175, R175, 0x10000, RZ ;  /* 0x00010000afaf7824 */ /* 0x000fe200078e00ff */
[----:B------:R-:W-:Y:S02]  /*4090*/  LOP3.LUT R70, R156, 0xffff0000, RZ, 0xc0, !PT ;  /* 0xffff00009c467812 */ /* 0x000fe400078ec0ff */
[----:B------:R-:W-:Y:S01]  /*40a0*/  PRMT R176, R176, 0x5410, R67 ;  /* 0x00005410b0b07816 */ /* 0x000fe20000000043 */
[----:B------:R-:W-:Y:S01]  /*40b0*/  FMUL.FTZ R74, R65, R72 ;  /* 0x00000048414a7220 */ /* 0x000fe20000410000 */
[----:B------:R-:W-:Y:S01]  /*40c0*/  LOP3.LUT R66, R14, 0xffff0000, RZ, 0xc0, !PT ;  /* 0xffff00000e427812 */ /* 0x000fe200078ec0ff */
[C---:B------:R-:W-:Y:S01]  /*40d0*/  IMAD.U32 R14, R15.reuse, 0x10000, RZ ;  /* 0x000100000f0e7824 */ /* 0x040fe200078e00ff */
[----:B------:R-:W-:Y:S01]  /*40e0*/  LOP3.LUT R11, R15, 0xffff0000, RZ, 0xc0, !PT ;  /* 0xffff00000f0b7812 */ /* 0x000fe200078ec0ff */
[----:B------:R-:W-:-:S02]  /*40f0*/  IMAD.U32 R15, R13, 0x10000, RZ ;  /* 0x000100000d0f7824 */ /* 0x000fc400078e00ff */
[-C--:B------:R-:W-:Y:S01]  /*4100*/  FMUL.FTZ R65, R65, R70.reuse ;  /* 0x0000004641417220 */ /* 0x080fe20000410000 */
[C---:B------:R-:W-:Y:S01]  /*4110*/  IMAD.U32 R71, R176.reuse, 0x10000, RZ ;  /* 0x00010000b0477824 */ /* 0x040fe200078e00ff */
[----:B------:R-:W-:Y:S01]  /*4120*/  LOP3.LUT R176, R176, 0xffff0000, RZ, 0xc0, !PT ;  /* 0xffff0000b0b07812 */ /* 0x000fe200078ec0ff */
[----:B------:R-:W-:Y:S02]  /*4130*/  IMAD.U32 R67, R174, 0x10000, RZ ;  /* 0x00010000ae437824 */ /* 0x000fe400078e00ff */
[C---:B------:R-:W-:Y:S01]  /*4140*/  FFMA.FTZ R74, R15.reuse, R70, -R74 ;  /* 0x000000460f4a7223 */ /* 0x040fe2000001084a */
[C---:B------:R-:W-:Y:S02]  /*4150*/  IMAD.U32 R13, R12.reuse, 0x10000, RZ ;  /* 0x000100000c0d7824 */ /* 0x040fe400078e00ff */
[----:B------:R-:W-:Y:S01]  /*4160*/  FFMA.FTZ R65, R15, R72, R65 ;  /* 0x000000480f417223 */ /* 0x000fe20000010041 */
[----:B------:R-:W-:Y:S01]  /*4170*/  LOP3.LUT R12, R12, 0xffff0000, RZ, 0xc0, !PT ;  /* 0xffff00000c0c7812 */ /* 0x000fe200078ec0ff */
[C---:B------:R-:W-:Y:S01]  /*4180*/  FMUL.FTZ R73, R66.reuse, R71 ;  /* 0x0000004742497220 */ /* 0x040fe20000410000 */
[----:B------:R-:W-:Y:S01]  /*4190*/  FMUL.FTZ R15, R66, R67 ;  /* 0x00000043420f7220 */ /* 0x000fe20000410000 */
[----:B------:R-:W-:-:S02]  /*41a0*/  LOP3.LUT R174, R174, 0xffff0000, RZ, 0xc0, !PT ;  /* 0xffff0000aeae7812 */ /* 0x000fc400078ec0ff */
[----:B------:R-:W-:Y:S01]  /*41b0*/  SHF.L.U32 R156, R156, 0x10, RZ ;  /* 0x000000109c9c7819 */ /* 0x000fe200000006ff */
[C---:B------:R-:W-:Y:S01]  /*41c0*/  FFMA.FTZ R73, R64.reuse, R67, -R73 ;  /* 0x0000004340497223 */ /* 0x040fe20000010849 */
[----:B------:R-:W-:Y:S01]  /*41d0*/  FFMA.FTZ R66, R64, R71, R15 ;  /* 0x0000004740427223 */ /* 0x000fe2000001000f */
[C---:B------:R-:W-:Y:S01]  /*41e0*/  FMUL.FTZ R15, R11.reuse, R176 ;  /* 0x000000b00b0f7220 */ /* 0x040fe20000410000 */
[CC--:B------:R-:W-:Y:S01]  /*41f0*/  FMUL.FTZ R64, R12.reuse, R175.reuse ;  /* 0x000000af0c407220 */ /* 0x0c0fe20000410000 */
[----:B------:R-:W-:Y:S01]  /*4200*/  FMUL.FTZ R11, R11, R174 ;  /* 0x000000ae0b0b7220 */ /* 0x000fe20000410000 */
[----:B------:R-:W-:Y:S01]  /*4210*/  FMUL.FTZ R12, R12, R156 ;  /* 0x0000009c0c0c7220 */ /* 0x000fe20000410000 */
[C---:B------:R-:W-:Y:S01]  /*4220*/  FFMA.FTZ R15, R14.reuse, R174, -R15 ;  /* 0x000000ae0e0f7223 */ /* 0x040fe2000001080f */
[C---:B------:R-:W-:Y:S01]  /*4230*/  FFMA.FTZ R64, R13.reuse, R156, -R64 ;  /* 0x0000009c0d407223 */ /* 0x040fe20000010840 */
[----:B------:R-:W-:Y:S01]  /*4240*/  FFMA.FTZ R14, R14, R176, R11 ;  /* 0x000000b00e0e7223 */ /* 0x000fe2000001000b */
[----:B------:R-:W-:Y:S01]  /*4250*/  FFMA.FTZ R13, R13, R175, R12 ;  /* 0x000000af0d0d7223 */ /* 0x000fe2000001000c */
[----:B------:R-:W-:-:S03]  /*4260*/  F2FP.BF16.F32.PACK_AB R65, R65, R74 ;  /* 0x0000004a4141723e */ /* 0x000fc600000010ff */
[----:B------:R-:W-:Y:S02]  /*4270*/  F2FP.BF16.F32.PACK_AB R15, R14, R15 ;  /* 0x0000000f0e0f723e */ /* 0x000fe400000010ff */
[----:B------:R-:W-:Y:S01]  /*4280*/  F2FP.BF16.F32.PACK_AB R12, R13, R64 ;  /* 0x000000400d0c723e */ /* 0x000fe200000010ff */
[----:B------:R-:W-:Y:S01]  /*4290*/  IMAD.MOV.U32 R13, RZ, RZ, R65 ;  /* 0x000000ffff0d7224 */ /* 0x000fe200078e0041 */
[----:B------:R-:W-:-:S07]  /*42a0*/  F2FP.BF16.F32.PACK_AB R14, R66, R73 ;  /* 0x00000049420e723e */ /* 0x000fce00000010ff */
.L_x_473:
[----:B------:R-:W-:Y:S05]  /*42b0*/  BSYNC B2 ;  /* 0x0000000000027941 */ /* 0x000fea0003800000 */
.L_x_472:
[----:B------:R-:W-:Y:S02]  /*42c0*/  ULDC.64 UR4, c[0x0][0x208] ;  /* 0x0000820000047ab9 */ /* 0x000fe40000000a00 */
[----:B----4-:R0:W-:Y:S03]  /*42d0*/  ST.E.128 desc[UR4][R68.64], R12 ;  /* 0x0000000c44007985 */ /* 0x0101e6000c101d04 */
.L_x_459:
[----:B------:R-:W-:Y:S05]  /*42e0*/  BSYNC B1 ;  /* 0x0000000000017941 */ /* 0x000fea0003800000 */
.L_x_458:
[----:B------:R-:W-:-:S03]  /*42f0*/  UMOV UR4, 0xffffffff ;  /* 0xffffffff00047882 */ /* 0x000fc60000000000 */
[----:B------:R-:W-:Y:S05]  /*4300*/  BRA.DIV UR4, `(.L_x_474) ;  /* 0x0000023604687947 */ /* 0x000fea000b800000 */
[----:B------:R0:W0:Y:S04]  /*4310*/  SHFL.IDX PT, R67, R117, 0x1, 0x181f ;  /* 0x00381f0075437f89 */ /* 0x00002800000e0000 */
[----:B------:R0:W0:Y:S02]  /*4320*/  SHFL.IDX PT, R66, R118, 0x1, 0x181f ;  /* 0x00381f0076427f89 */ /* 0x00002400000e0000 */
.L_x_813:
[----:B------:R-:W-:Y:S04]  /*4330*/  BSSY B1, `(.L_x_475) ;  /* 0x00000eb000017945 */ /* 0x000fe80003800000 */
[----:B------:R-:W-:Y:S05]  /*4340*/  @P4 BRA `(.L_x_476) ;  /* 0x0000000c00a44947 */ /* 0x000fea0003800000 */
[----:B------:R-:W-:Y:S01]  /*4350*/  ISETP.NE.AND P3, PT, R3, RZ, PT ;  /* 0x000000ff0300720c */ /* 0x000fe20003f65270 */
[----:B------:R-:W-:-:S12]  /*4360*/  BSSY B2, `(.L_x_477) ;  /* 0x0000038000027945 */ /* 0x000fd80003800000 */
[----:B------:R-:W-:Y:S05]  /*4370*/  @!P3 BRA `(.L_x_478) ;  /* 0x0000000000d8b947 */ /* 0x000fea0003800000 */
[----:B0---4-:R0:W4:Y:S01]  /*4380*/  LDS.128 R12, [R85+0x25400] ;  /* 0x02540000550c7984 */ /* 0x0111220000000c00 */
[----:B------:R-:W-:Y:S01]  /*4390*/  ISETP.GE.AND P4, PT, R214, R114, PT ;  /* 0x00000072d600720c */ /* 0x000fe20003f86270 */
[----:B------:R-:W-:Y:S01]  /*43a0*/  BSSY B3, `(.L_x_479) ;  /* 0x0000031000037945 */ /* 0x000fe20003800000 */
[----:B------:R-:W-:-:S04]  /*43b0*/  LEA R64, P3, R16, R66, 0x1 ;  /* 0x0000004210407211 */ /* 0x000fc800078608ff */
[----:B------:R-:W-:-:S07]  /*43c0*/  LEA.HI.X R65, R16, R67, R17, 0x1, P3 ;  /* 0x0000004310417211 */ /* 0x000fce00018f0c11 */
[----:B0-----:R-:W-:Y:S05]  /*43d0*/  @P4 BRA `(.L_x_480) ;  /* 0x0000000000b44947 */ /* 0x001fea0003800000 */
[----:B------:R-:W-:Y:S02]  /*43e0*/  SHF.R.U64 R68, R60, 0x10, R61 ;  /* 0x000000103c447819 */ /* 0x000fe4000000123d */
[----:B------:R-:W-:Y:S02]  /*43f0*/  SHF.R.U64 R60, R62, 0x10, R63 ;  /* 0x000000103e3c7819 */ /* 0x000fe4000000123f */
[----:B------:R-:W-:Y:S01]  /*4400*/  SHF.R.U32.HI R69, RZ, 0x10, R61 ;  /* 0x00000010ff457819 */ /* 0x000fe2000001163d */
[----:B----4-:R-:W-:Y:S01]  /*4410*/  IMAD.U32 R61, R14, 0x10000, RZ ;  /* 0x000100000e3d7824 */ /* 0x010fe200078e00ff */
[----:B------:R-:W-:Y:S02]  /*4420*/  SHF.R.U32.HI R63, RZ, 0x10, R63 ;  /* 0x00000010ff3f7819 */ /* 0x000fe4000001163f */
[----:B------:R-:W-:Y:S02]  /*4430*/  PRMT R163, R163, 0x5410, R60 ;  /* 0x00005410a3a37816 */ /* 0x000fe4000000003c */
[----:B------:R-:W-:-:S02]  /*4440*/  PRMT R161, R161, 0x5410, R68 ;  /* 0x00005410a1a17816 */ /* 0x000fc40000000044 */
[----:B------:R-:W-:Y:S02]  /*4450*/  PRMT R162, R162, 0x5410, R69 ;  /* 0x00005410a2a27816 */ /* 0x000fe40000000045 */
[----:B------:R-:W-:Y:S02]  /*4460*/  PRMT R164, R164, 0x5410, R63 ;  /* 0x00005410a4a47816 */ /* 0x000fe4000000003f */
[----:B------:R-:W-:Y:S01]  /*4470*/  LOP3.LUT R60, R13, 0xffff0000, RZ, 0xc0, !PT ;  /* 0xffff00000d3c7812 */ /* 0x000fe200078ec0ff */
[----:B------:R-:W-:Y:S01]  /*4480*/  IMAD.U32 R68, R162, 0x10000, RZ ;  /* 0x00010000a2447824 */ /* 0x000fe200078e00ff */
[----:B------:R-:W-:Y:S01]  /*4490*/  LOP3.LUT R69, R163, 0xffff0000, RZ, 0xc0, !PT ;  /* 0xffff0000a3457812 */ /* 0x000fe200078ec0ff */
[----:B------:R-:W-:Y:S01]  /*44a0*/  IMAD.U32 R70, R164, 0x10000, RZ ;  /* 0x00010000a4467824 */ /* 0x000fe200078e00ff */
[----:B------:R-:W-:Y:S01]  /*44b0*/  LOP3.LUT R63, R161, 0xffff0000, RZ, 0xc0, !PT ;  /* 0xffff0000a13f7812 */ /* 0x000fe200078ec0ff */
[----:B------:R-:W-:Y:S01]  /*44c0*/  IMAD.U32 R163, R163, 0x10000, RZ ;  /* 0x00010000a3a37824 */ /* 0x000fe200078e00ff */
[----:B------:R-:W-:Y:S01]  /*44d0*/  LOP3.LUT R62, R14, 0xffff0000, RZ, 0xc0, !PT ;  /* 0xffff00000e3e7812 */ /* 0x000fe200078ec0ff */
[C---:B------:R-:W-:Y:S01]  /*44e0*/  IMAD.U32 R14, R15.reuse, 0x10000, RZ ;  /* 0x000100000f0e7824 */ /* 0x040fe200078e00ff */
[----:B------:R-:W-:Y:S01]  /*44f0*/  LOP3.LUT R11, R15, 0xffff0000, RZ, 0xc0, !PT ;  /* 0xffff00000f0b7812 */ /* 0x000fe200078ec0ff */
[----:B------:R-:W-:-:S02]  /*4500*/  IMAD.U32 R15, R13, 0x10000, RZ ;  /* 0x000100000d0f7824 */ /* 0x000fc400078e00ff */
[----:B------:R-:W-:Y:S01]  /*4510*/  FMUL.FTZ R72, R60, R69 ;  /* 0x000000453c487220 */ /* 0x000fe20000410000 */
[----:B------:R-:W-:Y:S02]  /*4520*/  IMAD.U32 R13, R12, 0x10000, RZ ;  /* 0x000100000c0d7824 */ /* 0x000fe400078e00ff */
[-C--:B------:R-:W-:Y:S01]  /*4530*/  FMUL.FTZ R60, R60, R63.reuse ;  /* 0x0000003f3c3c7220 */ /* 0x080fe20000410000 */
[----:B------:R-:W-:Y:S01]  /*4540*/  LOP3.LUT R12, R12, 0xffff0000, RZ, 0xc0, !PT ;  /* 0xffff00000c0c7812 */ /* 0x000fe200078ec0ff */
[----:B------:R-:W-:Y:S01]  /*4550*/  IMAD.U32 R161, R161, 0x10000, RZ ;  /* 0x00010000a1a17824 */ /* 0x000fe200078e00ff */
[----:B------:R-:W-:Y:S01]  /*4560*/  LOP3.LUT R164, R164, 0xffff0000, RZ, 0xc0, !PT ;  /* 0xffff0000a4a47812 */ /* 0x000fe200078ec0ff */
[C---:B------:R-:W-:Y:S01]  /*4570*/  FFMA.FTZ R72, R15.reuse, R63, -R72 ;  /* 0x0000003f0f487223 */ /* 0x040fe20000010848 */
[----:B------:R-:W-:Y:S01]  /*4580*/  LOP3.LUT R162, R162, 0xffff0000, RZ, 0xc0, !PT ;  /* 0xffff0000a2a27812 */ /* 0x000fe200078ec0ff */
[----:B------:R-:W-:Y:S01]  /*4590*/  FFMA.FTZ R15, R15, R69, R60 ;  /* 0x000000450f0f7223 */ /* 0x000fe2000001003c */
[----:B------:R-:W-:Y:S01]  /*45a0*/  FMUL.FTZ R60, R12, R163 ;  /* 0x000000a30c3c7220 */ /* 0x000fe20000410000 */
[C---:B------:R-:W-:Y:S01]  /*45b0*/  FMUL.FTZ R63, R11.reuse, R164 ;  /* 0x000000a40b3f7220 */ /* 0x040fe20000410000 */
[----:B------:R-:W-:Y:S01]  /*45c0*/  FMUL.FTZ R74, R62, R70 ;  /* 0x000000463e4a7220 */ /* 0x000fe20000410000 */
[----:B------:R-:W-:Y:S01]  /*45d0*/  FMUL.FTZ R11, R11, R162 ;  /* 0x000000a20b0b7220 */ /* 0x000fe20000410000 */
[-C--:B------:R-:W-:Y:S01]  /*45e0*/  FMUL.FTZ R12, R12, R161.reuse ;  /* 0x000000a10c0c7220 */ /* 0x080fe20000410000 */
[----:B------:R-:W-:Y:S01]  /*45f0*/  FMUL.FTZ R62, R62, R68 ;  /* 0x000000443e3e7220 */ /* 0x000fe20000410000 */
[C---:B------:R-:W-:Y:S01]  /*4600*/  FFMA.FTZ R63, R14.reuse, R162, -R63 ;  /* 0x000000a20e3f7223 */ /* 0x040fe2000001083f */
[----:B------:R-:W-:Y:S01]  /*4610*/  FFMA.FTZ R60, R13, R161, -R60 ;  /* 0x000000a10d3c7223 */ /* 0x000fe2000001083c */
[----:B------:R-:W-:Y:S01]  /*4620*/  FFMA.FTZ R74, R61, R68, -R74 ;  /* 0x000000443d4a7223 */ /* 0x000fe2000001084a */
[----:B------:R-:W-:Y:S01]  /*4630*/  FFMA.FTZ R14, R14, R164, R11 ;  /* 0x000000a40e0e7223 */ /* 0x000fe2000001000b */
[----:B------:R-:W-:Y:S01]  /*4640*/  FFMA.FTZ R13, R13, R163, R12 ;  /* 0x000000a30d0d7223 */ /* 0x000fe2000001000c */
[----:B------:R-:W-:Y:S01]  /*4650*/  FFMA.FTZ R61, R61, R70, R62 ;  /* 0x000000463d3d7223 */ /* 0x000fe2000001003e */
[----:B------:R-:W-:-:S02]  /*4660*/  F2FP.BF16.F32.PACK_AB R72, R15, R72 ;  /* 0x000000480f48723e */ /* 0x000fc400000010ff */
[----:B------:R-:W-:Y:S02]  /*4670*/  F2FP.BF16.F32.PACK_AB R15, R14, R63 ;  /* 0x0000003f0e0f723e */ /* 0x000fe400000010ff */
[----:B------:R-:W-:Y:S01]  /*4680*/  F2FP.BF16.F32.PACK_AB R12, R13, R60 ;  /* 0x0000003c0d0c723e */ /* 0x000fe200000010ff */
[----:B------:R-:W-:Y:S01]  /*4690*/  IMAD.MOV.U32 R13, RZ, RZ, R72 ;  /* 0x000000ffff0d7224 */ /* 0x000fe200078e0048 */
[----:B------:R-:W-:-:S07]  /*46a0*/  F2FP.BF16.F32.PACK_AB R14, R61, R74 ;  /* 0x0000004a3d0e723e */ /* 0x000fce00000010ff */
.L_x_480:
[----:B------:R-:W-:Y:S05]  /*46b0*/  BSYNC B3 ;  /* 0x0000000000037941 */ /* 0x000fea0003800000 */
.L_x_479:
[----:B------:R-:W-:Y:S02]  /*46c0*/  ULDC.64 UR4, c[0x0][0x208] ;  /* 0x0000820000047ab9 */ /* 0x000fe40000000a00 */
[----:B----4-:R0:W-:Y:S03]  /*46d0*/  ST.E.128 desc[UR4][R64.64], R12 ;  /* 0x0000000c40007985 */ /* 0x0101e6000c101d04 */
.L_x_478:
[----:B------:R-:W-:Y:S05]  /*46e0*/  BSYNC B2 ;  /* 0x0000000000027941 */ /* 0x000fea0003800000 */
.L_x_477:
        /* <DEDUP_REMOVED lines=9> */
[----:B------:R-:W-:Y:S01]  /*4780*/  SHF.R.U64 R64, R56, 0x10, R57 ;  /* 0x0000001038407819 */ /* 0x000fe20000001239 */
[----:B----4-:R-:W-:Y:S01]  /*4790*/  IMAD.U32 R56, R14, 0x10000, RZ ;  /* 0x000100000e387824 */ /* 0x010fe200078e00ff */
[--C-:B------:R-:W-:Y:S02]  /*47a0*/  SHF.R.U64 R62, R58, 0x10, R59.reuse ;  /* 0x000000103a3e7819 */ /* 0x100fe4000000123b */
[----:B------:R-:W-:Y:S02]  /*47b0*/  SHF.R.U32.HI R59, RZ, 0x10, R59 ;  /* 0x00000010ff3b7819 */ /* 0x000fe4000001163b */
[----:B------:R-:W-:Y:S02]  /*47c0*/  SHF.R.U32.HI R11, RZ, 0x10, R57 ;  /* 0x00000010ff0b7819 */ /* 0x000fe40000011639 */
[----:B------:R-:W-:Y:S02]  /*47d0*/  PRMT R157, R157, 0x5410, R64 ;  /* 0x000054109d9d7816 */ /* 0x000fe40000000040 */
[----:B------:R-:W-:-:S02]  /*47e0*/  PRMT R159, R159, 0x5410, R62 ;  /* 0x000054109f9f7816 */ /* 0x000fc4000000003e */
[----:B------:R-:W-:Y:S02]  /*47f0*/  PRMT R160, R160, 0x5410, R59 ;  /* 0x00005410a0a07816 */ /* 0x000fe4000000003b */
[----:B------:R-:W-:Y:S01]  /*4800*/  LOP3.LUT R57, R14, 0xffff0000, RZ, 0xc0, !PT ;  /* 0xffff00000e397812 */ /* 0x000fe200078ec0ff */
[C---:B------:R-:W-:Y:S01]  /*4810*/  IMAD.U32 R14, R13.reuse, 0x10000, RZ ;  /* 0x000100000d0e7824 */ /* 0x040fe200078e00ff */
[----:B------:R-:W-:Y:S01]  /*4820*/  PRMT R158, R158, 0x5410, R11 ;  /* 0x000054109e9e7816 */ /* 0x000fe2000000000b */
[----:B------:R-:W-:Y:S01]  /*4830*/  IMAD.U32 R64, R160, 0x10000, RZ ;  /* 0x00010000a0407824 */ /* 0x000fe200078e00ff */
[----:B------:R-:W-:Y:S01]  /*4840*/  LOP3.LUT R13, R13, 0xffff0000, RZ, 0xc0, !PT ;  /* 0xffff00000d0d7812 */ /* 0x000fe200078ec0ff */
[----:B------:R-:W-:Y:S01]  /*4850*/  IMAD.U32 R11, R12, 0x10000, RZ ;  /* 0x000100000c0b7824 */ /* 0x000fe200078e00ff */
[----:B------:R-:W-:Y:S01]  /*4860*/  LOP3.LUT R63, R159, 0xffff0000, RZ, 0xc0, !PT ;  /* 0xffff00009f3f7812 */ /* 0x000fe200078ec0ff */
[----:B------:R-:W-:Y:S01]  /*4870*/  IMAD.U32 R62, R158, 0x10000, RZ ;  /* 0x000100009e3e7824 */ /* 0x000fe200078e00ff */
[C---:B------:R-:W-:Y:S01]  /*4880*/  LOP3.LUT R59, R157.reuse, 0xffff0000, RZ, 0xc0, !PT ;  /* 0xffff00009d3b7812 */ /* 0x040fe200078ec0ff */
[----:B------:R-:W-:Y:S01]  /*4890*/  IMAD.U32 R157, R157, 0x10000, RZ ;  /* 0x000100009d9d7824 */ /* 0x000fe200078e00ff */
[----:B------:R-:W-:Y:S01]  /*48a0*/  LOP3.LUT R12, R12, 0xffff0000, RZ, 0xc0, !PT ;  /* 0xffff00000c0c7812 */ /* 0x000fe200078ec0ff */
[----:B------:R-:W-:Y:S01]  /*48b0*/  FMUL.FTZ R65, R13, R63 ;  /* 0x0000003f0d417220 */ /* 0x000fe20000410000 */
[----:B------:R-:W-:Y:S01]  /*48c0*/  SHF.L.U32 R159, R159, 0x10, RZ ;  /* 0x000000109f9f7819 */ /* 0x000fe200000006ff */
[-C--:B------:R-:W-:Y:S01]  /*48d0*/  FMUL.FTZ R68, R13, R59.reuse ;  /* 0x0000003b0d447220 */ /* 0x080fe20000410000 */
[----:B------:R-:W-:Y:S01]  /*48e0*/  FMUL.FTZ R13, R57, R64 ;  /* 0x00000040390d7220 */ /* 0x000fe20000410000 */
[----:B------:R-:W-:Y:S01]  /*48f0*/  LOP3.LUT R58, R15, 0xffff0000, RZ, 0xc0, !PT ;  /* 0xffff00000f3a7812 */ /* 0x000fe200078ec0ff */
[-C--:B------:R-:W-:Y:S01]  /*4900*/  FMUL.FTZ R57, R57, R62.reuse ;  /* 0x0000003e39397220 */ /* 0x080fe20000410000 */
[----:B------:R-:W-:Y:S01]  /*4910*/  LOP3.LUT R160, R160, 0xffff0000, RZ, 0xc0, !PT ;  /* 0xffff0000a0a07812 */ /* 0x000fe200078ec0ff */
[----:B------:R-:W-:Y:S01]  /*4920*/  FFMA.FTZ R65, R14, R59, -R65 ;  /* 0x0000003b0e417223 */ /* 0x000fe20000010841 */
[----:B------:R-:W-:Y:S01]  /*4930*/  LOP3.LUT R158, R158, 0xffff0000, RZ, 0xc0, !PT ;  /* 0xffff00009e9e7812 */ /* 0x000fe200078ec0ff */
[----:B------:R-:W-:Y:S01]  /*4940*/  FFMA.FTZ R68, R14, R63, R68 ;  /* 0x0000003f0e447223 */ /* 0x000fe20000010044 */
[----:B------:R-:W-:Y:S01]  /*4950*/  FFMA.FTZ R13, R56, R62, -R13 ;  /* 0x0000003e380d7223 */ /* 0x000fe2000001080d */
[----:B------:R-:W-:Y:S01]  /*4960*/  FMUL.FTZ R14, R12, R159 ;  /* 0x0000009f0c0e7220 */ /* 0x000fe20000410000 */
[----:B------:R-:W-:Y:S01]  /*4970*/  FFMA.FTZ R56, R56, R64, R57 ;  /* 0x0000004038387223 */ /* 0x000fe20000010039 */
[----:B------:R-:W-:Y:S01]  /*4980*/  FMUL.FTZ R12, R12, R157 ;  /* 0x0000009d0c0c7220 */ /* 0x000fe20000410000 */
[----:B------:R-:W-:-:S02]  /*4990*/  IMAD.U32 R15, R15, 0x10000, RZ ;  /* 0x000100000f0f7824 */ /* 0x000fc400078e00ff */
[C---:B------:R-:W-:Y:S01]  /*49a0*/  FMUL.FTZ R62, R58.reuse, R160 ;  /* 0x000000a03a3e7220 */ /* 0x040fe20000410000 */
[-C--:B------:R-:W-:Y:S01]  /*49b0*/  FMUL.FTZ R57, R58, R158.reuse ;  /* 0x0000009e3a397220 */ /* 0x080fe20000410000 */
[C---:B------:R-:W-:Y:S01]  /*49c0*/  FFMA.FTZ R14, R11.reuse, R157, -R14 ;  /* 0x0000009d0b0e7223 */ /* 0x040fe2000001080e */
[----:B------:R-:W-:Y:S01]  /*49d0*/  FFMA.FTZ R11, R11, R159, R12 ;  /* 0x0000009f0b0b7223 */ /* 0x000fe2000001000c */
[C---:B------:R-:W-:Y:S01]  /*49e0*/  FFMA.FTZ R62, R15.reuse, R158, -R62 ;  /* 0x0000009e0f3e7223 */ /* 0x040fe2000001083e */
[----:B------:R-:W-:Y:S01]  /*49f0*/  FFMA.FTZ R57, R15, R160, R57 ;  /* 0x000000a00f397223 */ /* 0x000fe20000010039 */
[----:B------:R-:W-:Y:S02]  /*4a00*/  F2FP.BF16.F32.PACK_AB R65, R68, R65 ;  /* 0x000000414441723e */ /* 0x000fe400000010ff */
[----:B------:R-:W-:Y:S02]  /*4a10*/  F2FP.BF16.F32.PACK_AB R56, R56, R13 ;  /* 0x0000000d3838723e */ /* 0x000fe400000010ff */
[----:B------:R-:W-:Y:S01]  /*4a20*/  F2FP.BF16.F32.PACK_AB R12, R11, R14 ;  /* 0x0000000e0b0c723e */ /* 0x000fe200000010ff */
[----:B------:R-:W-:Y:S01]  /*4a30*/  IMAD.MOV.U32 R13, RZ, RZ, R65 ;  /* 0x000000ffff0d7224 */ /* 0x000fe200078e0041 */
[----:B------:R-:W-:Y:S01]  /*4a40*/  F2FP.BF16.F32.PACK_AB R15, R57, R62 ;  /* 0x0000003e390f723e */ /* 0x000fe200000010ff */
[----:B------:R-:W-:-:S07]  /*4a50*/  IMAD.MOV.U32 R14, RZ, RZ, R56 ;  /* 0x000000ffff0e7224 */ /* 0x000fce00078e0038 */
.L_x_484:
[----:B------:R-:W-:Y:S05]  /*4a60*/  BSYNC B3 ;  /* 0x0000000000037941 */ /* 0x000fea0003800000 */
.L_x_483:
[----:B------:R-:W-:Y:S02]  /*4a70*/  ULDC.64 UR4, c[0x0][0x208] ;  /* 0x0000820000047ab9 */ /* 0x000fe40000000a00 */
[----:B----4-:R0:W-:Y:S03]  /*4a80*/  ST.E.128 desc[UR4][R60.64], R12 ;  /* 0x0000000c3c007985 */ /* 0x0101e6000c101d04 */
.L_x_482:
[----:B------:R-:W-:Y:S05]  /*4a90*/  BSYNC B2 ;  /* 0x0000000000027941 */ /* 0x000fea0003800000 */
.L_x_481:
        /* <DEDUP_REMOVED lines=15> */
[----:B------:R-:W-:Y:S01]  /*4b90*/  PRMT R154, R154, 0x5410, R11 ;  /* 0x000054109a9a7816 */ /* 0x000fe2000000000b */
[----:B------:R-:W-:Y:S01]  /*4ba0*/  IMAD.U32 R11, R12, 0x10000, RZ ;  /* 0x000100000c0b7824 */ /* 0x000fe200078e00ff */
[----:B------:R-:W-:-:S02]  /*4bb0*/  PRMT R155, R155, 0x5410, R58 ;  /* 0x000054109b9b7816 */ /* 0x000fc4000000003a */
[----:B------:R-:W-:Y:S01]  /*4bc0*/  LOP3.LUT R53, R14, 0xffff0000, RZ, 0xc0, !PT ;  /* 0xffff00000e357812 */ /* 0x000fe200078ec0ff */
[----:B------:R-:W-:Y:S01]  /*4bd0*/  IMAD.U32 R14, R13, 0x10000, RZ ;  /* 0x000100000d0e7824 */ /* 0x000fe200078e00ff */
[----:B------:R-:W-:Y:S01]  /*4be0*/  PRMT R153, R153, 0x5410, R60 ;  /* 0x0000541099997816 */ /* 0x000fe2000000003c */
[----:B------:R-:W-:Y:S01]  /*4bf0*/  IMAD.U32 R60, R155, 0x10000, RZ ;  /* 0x000100009b3c7824 */ /* 0x000fe200078e00ff */
[----:B------:R-:W-:Y:S02]  /*4c00*/  LOP3.LUT R13, R13, 0xffff0000, RZ, 0xc0, !PT ;  /* 0xffff00000d0d7812 */ /* 0x000fe400078ec0ff */
[----:B------:R-:W-:Y:S01]  /*4c10*/  LOP3.LUT R59, R154, 0xffff0000, RZ, 0xc0, !PT ;  /* 0xffff00009a3b7812 */ /* 0x000fe200078ec0ff */
[----:B------:R-:W-:Y:S01]  /*4c20*/  IMAD.U32 R58, R153, 0x10000, RZ ;  /* 0x00010000993a7824 */ /* 0x000fe200078e00ff */
[----:B------:R-:W-:Y:S01]  /*4c30*/  LOP3.LUT R55, R152, 0xffff0000, RZ, 0xc0, !PT ;  /* 0xffff000098377812 */ /* 0x000fe200078ec0ff */
[----:B------:R-:W-:Y:S01]  /*4c40*/  IMAD.U32 R154, R154, 0x10000, RZ ;  /* 0x000100009a9a7824 */ /* 0x000fe200078e00ff */
[----:B------:R-:W-:Y:S01]  /*4c50*/  LOP3.LUT R54, R15, 0xffff0000, RZ, 0xc0, !PT ;  /* 0xffff00000f367812 */ /* 0x000fe200078ec0ff */
[C---:B------:R-:W-:Y:S01]  /*4c60*/  FMUL.FTZ R61, R13.reuse, R59 ;  /* 0x0000003b0d3d7220 */ /* 0x040fe20000410000 */
[----:B------:R-:W-:Y:S01]  /*4c70*/  LOP3.LUT R12, R12, 0xffff0000, RZ, 0xc0, !PT ;  /* 0xffff00000c0c7812 */ /* 0x000fe200078ec0ff */
[-C--:B------:R-:W-:Y:S01]  /*4c80*/  FMUL.FTZ R62, R13, R55.reuse ;  /* 0x000000370d3e7220 */ /* 0x080fe20000410000 */
[C---:B------:R-:W-:Y:S01]  /*4c90*/  FMUL.FTZ R13, R53.reuse, R60 ;  /* 0x0000003c350d7220 */ /* 0x040fe20000410000 */
[-C--:B------:R-:W-:Y:S01]  /*4ca0*/  FMUL.FTZ R53, R53, R58.reuse ;  /* 0x0000003a35357220 */ /* 0x080fe20000410000 */
[----:B------:R-:W-:Y:S01]  /*4cb0*/  LOP3.LUT R155, R155, 0xffff0000, RZ, 0xc0, !PT ;  /* 0xffff00009b9b7812 */ /* 0x000fe200078ec0ff */
[----:B------:R-:W-:Y:S01]  /*4cc0*/  IMAD.U32 R152, R152, 0x10000, RZ ;  /* 0x0001000098987824 */ /* 0x000fe200078e00ff */
[----:B------:R-:W-:Y:S01]  /*4cd0*/  LOP3.LUT R153, R153, 0xffff0000, RZ, 0xc0, !PT ;  /* 0xffff000099997812 */ /* 0x000fe200078ec0ff */
[C---:B------:R-:W-:Y:S01]  /*4ce0*/  FFMA.FTZ R61, R14.reuse, R55, -R61 ;  /* 0x000000370e3d7223 */ /* 0x040fe2000001083d */
[----:B------:R-:W-:Y:S01]  /*4cf0*/  FFMA.FTZ R62, R14, R59, R62 ;  /* 0x0000003b0e3e7223 */ /* 0x000fe2000001003e */
[C---:B------:R-:W-:Y:S01]  /*4d00*/  FFMA.FTZ R58, R52.reuse, R58, -R13 ;  /* 0x0000003a343a7223 */ /* 0x040fe2000001080d */
[----:B------:R-:W-:Y:S01]  /*4d10*/  FFMA.FTZ R53, R52, R60, R53 ;  /* 0x0000003c34357223 */ /* 0x000fe20000010035 */
[----:B------:R-:W-:-:S02]  /*4d20*/  IMAD.U32 R15, R15, 0x10000, RZ ;  /* 0x000100000f0f7824 */ /* 0x000fc400078e00ff */
[----:B------:R-:W-:Y:S01]  /*4d30*/  FMUL.FTZ R52, R54, R155 ;  /* 0x0000009b36347220 */ /* 0x000fe20000410000 */
[C---:B------:R-:W-:Y:S01]  /*4d40*/  FMUL.FTZ R14, R12.reuse, R154 ;  /* 0x0000009a0c0e7220 */ /* 0x040fe20000410000 */
[-C--:B------:R-:W-:Y:S01]  /*4d50*/  FMUL.FTZ R13, R12, R152.reuse ;  /* 0x000000980c0d7220 */ /* 0x080fe20000410000 */
[-C--:B------:R-:W-:Y:S01]  /*4d60*/  FMUL.FTZ R54, R54, R153.reuse ;  /* 0x0000009936367220 */ /* 0x080fe20000410000 */
[----:B------:R-:W-:Y:S01]  /*4d70*/  FFMA.FTZ R52, R15, R153, -R52 ;  /* 0x000000990f347223 */ /* 0x000fe20000010834 */
[C---:B------:R-:W-:Y:S01]  /*4d80*/  FFMA.FTZ R14, R11.reuse, R152, -R14 ;  /* 0x000000980b0e7223 */ /* 0x040fe2000001080e */
[----:B------:R-:W-:Y:S01]  /*4d90*/  FFMA.FTZ R13, R11, R154, R13 ;  /* 0x0000009a0b0d7223 */ /* 0x000fe2000001000d */
[----:B------:R-:W-:Y:S01]  /*4da0*/  FFMA.FTZ R15, R15, R155, R54 ;  /* 0x0000009b0f0f7223 */ /* 0x000fe20000010036 */
[----:B------:R-:W-:Y:S02]  /*4db0*/  F2FP.BF16.F32.PACK_AB R61, R62, R61 ;  /* 0x0000003d3e3d723e */ /* 0x000fe400000010ff */
[----:B------:R-:W-:-:S02]  /*4dc0*/  F2FP.BF16.F32.PACK_AB R58, R53, R58 ;  /* 0x0000003a353a723e */ /* 0x000fc400000010ff */
[----:B------:R-:W-:Y:S01]  /*4dd0*/  F2FP.BF16.F32.PACK_AB R12, R13, R14 ;  /* 0x0000000e0d0c723e */ /* 0x000fe200000010ff */
[----:B------:R-:W-:Y:S01]  /*4de0*/  IMAD.MOV.U32 R13, RZ, RZ, R61 ;  /* 0x000000ffff0d7224 */ /* 0x000fe200078e003d */
[----:B------:R-:W-:Y:S01]  /*4df0*/  F2FP.BF16.F32.PACK_AB R15, R15, R52 ;  /* 0x000000340f0f723e */ /* 0x000fe200000010ff */
[----:B------:R-:W-:-:S07]  /*4e00*/  IMAD.MOV.U32 R14, RZ, RZ, R58 ;  /* 0x000000ffff0e7224 */ /* 0x000fce00078e003a */
.L_x_488:
[----:B------:R-:W-:Y:S05]  /*4e10*/  BSYNC B3 ;  /* 0x0000000000037941 */ /* 0x000fea0003800000 */
.L_x_487:
[----:B------:R-:W-:Y:S02]  /*4e20*/  ULDC.64 UR4, c[0x0][0x208] ;  /* 0x0000820000047ab9 */ /* 0x000fe40000000a00 */
[----:B----4-:R0:W-:Y:S03]  /*4e30*/  ST.E.128 desc[UR4][R56.64], R12 ;  /* 0x0000000c38007985 */ /* 0x0101e6000c101d04 */
.L_x_486:
[----:B------:R-:W-:Y:S05]  /*4e40*/  BSYNC B2 ;  /* 0x0000000000027941 */ /* 0x000fea0003800000 */
.L_x_485:
[----:B------:R-:W-:-:S13]  /*4e50*/  ISETP.NE.AND P3, PT, R26, RZ, PT ;  /* 0x000000ff1a00720c */ /* 0x000fda0003f65270 */
        /* <DEDUP_REMOVED lines=19> */
[----:B------:R-:W-:Y:S02]  /*4f90*/  LOP3.LUT R13, R13, 0xffff0000, RZ, 0xc0, !PT ;  /* 0xffff00000d0d7812 */ /* 0x000fe400078ec0ff */
[----:B------:R-:W-:Y:S01]  /*4fa0*/  LOP3.LUT R55, R149, 0xffff0000, RZ, 0xc0, !PT ;  /* 0xffff000095377812 */ /* 0x000fe200078ec0ff */
[----:B------:R-:W-:Y:S01]  /*4fb0*/  IMAD.U32 R54, R150, 0x10000, RZ ;  /* 0x0001000096367824 */ /* 0x000fe200078e00ff */
[----:B------:R-:W-:Y:S01]  /*4fc0*/  LOP3.LUT R51, R151, 0xffff0000, RZ, 0xc0, !PT ;  /* 0xffff000097337812 */ /* 0x000fe200078ec0ff */
[----:B------:R-:W-:Y:S01]  /*4fd0*/  IMAD.U32 R149, R149, 0x10000, RZ ;  /* 0x0001000095957824 */ /* 0x000fe200078e00ff */
[C---:B------:R-:W-:Y:S01]  /*4fe0*/  SHF.L.U32 R11, R12.reuse, 0x10, RZ ;  /* 0x000000100c0b7819 */ /* 0x040fe200000006ff */
[C---:B------:R-:W-:Y:S01]  /*4ff0*/  FMUL.FTZ R57, R13.reuse, R55 ;  /* 0x000000370d397220 */ /* 0x040fe20000410000 */
[----:B------:R-:W-:Y:S01]  /*5000*/  LOP3.LUT R12, R12, 0xffff0000, RZ, 0xc0, !PT ;  /* 0xffff00000c0c7812 */ /* 0x000fe200078ec0ff */
[-C--:B------:R-:W-:Y:S01]  /*5010*/  FMUL.FTZ R58, R13, R51.reuse ;  /* 0x000000330d3a7220 */ /* 0x080fe20000410000 */
[----:B------:R-:W-:Y:S01]  /*5020*/  FMUL.FTZ R13, R49, R56 ;  /* 0x00000038310d7220 */ /* 0x000fe20000410000 */
[----:B------:R-:W-:Y:S01]  /*5030*/  LOP3.LUT R50, R15, 0xffff0000, RZ, 0xc0, !PT ;  /* 0xffff00000f327812 */ /* 0x000fe200078ec0ff */
[-C--:B------:R-:W-:Y:S01]  /*5040*/  FMUL.FTZ R49, R49, R54.reuse ;  /* 0x0000003631317220 */ /* 0x080fe20000410000 */
[----:B------:R-:W-:Y:S01]  /*5050*/  LOP3.LUT R148, R148, 0xffff0000, RZ, 0xc0, !PT ;  /* 0xffff000094947812 */ /* 0x000fe200078ec0ff */
[----:B------:R-:W-:Y:S01]  /*5060*/  IMAD.U32 R151, R151, 0x10000, RZ ;  /* 0x0001000097977824 */ /* 0x000fe200078e00ff */
[----:B------:R-:W-:Y:S01]  /*5070*/  LOP3.LUT R150, R150, 0xffff0000, RZ, 0xc0, !PT ;  /* 0xffff000096967812 */ /* 0x000fe200078ec0ff */
[C---:B------:R-:W-:Y:S01]  /*5080*/  FFMA.FTZ R57, R14.reuse, R51, -R57 ;  /* 0x000000330e397223 */ /* 0x040fe20000010839 */
        /* <DEDUP_REMOVED lines=18> */
.L_x_490:
[----:B------:R-:W-:Y:S05]  /*51b0*/  BSYNC B2 ;  /* 0x0000000000027941 */ /* 0x000fea0003800000 */
.L_x_489:
[----:B------:R-:W-:Y:S02]  /*51c0*/  ULDC.64 UR4, c[0x0][0x208] ;  /* 0x0000820000047ab9 */ /* 0x000fe40000000a00 */
[----:B----4-:R0:W-:Y:S03]  /*51d0*/  ST.E.128 desc[UR4][R52.64], R12 ;  /* 0x0000000c34007985 */ /* 0x0101e6000c101d04 */
.L_x_476:
[----:B------:R-:W-:Y:S05]  /*51e0*/  BSYNC B1 ;  /* 0x0000000000017941 */ /* 0x000fea0003800000 */
.L_x_475:
[----:B------:R-:W-:-:S03]  /*51f0*/  UMOV UR4, 0xffffffff ;  /* 0xffffffff00047882 */ /* 0x000fc60000000000 */
[----:B------:R-:W-:Y:S05]  /*5200*/  BRA.DIV UR4, `(.L_x_491) ;  /* 0x0000022604f47947 */ /* 0x000fea000b800000 */
[----:B01----:R-:W0:Y:S04]  /*5210*/  SHFL.IDX PT, R117, R117, 0x2, 0x181f ;  /* 0x00581f0075757f89 */ /* 0x003e2800000e0000 */
[----:B------:R-:W1:Y:S02]  /*5220*/  SHFL.IDX PT, R118, R118, 0x2, 0x181f ;  /* 0x00581f0076767f89 */ /* 0x000e6400000e0000 */
.L_x_817:
[----:B------:R-:W-:Y:S05]  /*5230*/  @P5 BRA `(.L_x_492) ;  /* 0x0000005400845947 */ /* 0x000fea0003800000 */
[----:B------:R-:W-:Y:S01]  /*5240*/  ISETP.NE.AND P3, PT, R3, RZ, PT ;  /* 0x000000ff0300720c */ /* 0x000fe20003f65270 */
[----:B------:R-:W-:-:S12]  /*5250*/  BSSY B1, `(.L_x_493) ;  /* 0x0000039000017945 */ /* 0x000fd80003800000 */
[----:B------:R-:W-:Y:S05]  /*5260*/  @!P3 BRA `(.L_x_494) ;  /* 0x0000000000dcb947 */ /* 0x000fea0003800000 */
[----:B----4-:R4:W2:Y:S01]  /*5270*/  LDS.128 R12, [R85+0x26400] ;  /* 0x02640000550c7984 */ /* 0x0108a20000000c00 */
[----:B------:R-:W-:Y:S01]  /*5280*/  ISETP.GE.AND P4, PT, R214, R114, PT ;  /* 0x00000072d600720c */ /* 0x000fe20003f86270 */
[----:B------:R-:W-:Y:S01]  /*5290*/  BSSY B2, `(.L_x_495) ;  /* 0x0000032000027945 */ /* 0x000fe20003800000 */
[----:B-1----:R-:W-:-:S04]  /*52a0*/  LEA R48, P3, R16, R118, 0x1 ;  /* 0x0000007610307211 */ /* 0x002fc800078608ff */
[----:B0-----:R-:W-:-:S07]  /*52b0*/  LEA.HI.X R49, R16, R117, R17, 0x1, P3 ;  /* 0x0000007510317211 */ /* 0x001fce00018f0c11 */
[----:B----4-:R-:W-:Y:S05]  /*52c0*/  @P4 BRA `(.L_x_496) ;  /* 0x0000000000b84947 */ /* 0x010fea0003800000 */
[----:B------:R-:W-:Y:S01]  /*52d0*/  SHF.R.U64 R51, R44, 0x10, R45 ;  /* 0x000000102c337819 */ /* 0x000fe2000000122d */
[----:B--2---:R-:W-:Y:S01]  /*52e0*/  IMAD.U32 R44, R14, 0x10000, RZ ;  /* 0x000100000e2c7824 */ /* 0x004fe200078e00ff */
        /* <DEDUP_REMOVED lines=44> */
.L_x_496:
[----:B------:R-:W-:Y:S05]  /*55b0*/  BSYNC B2 ;  /* 0x0000000000027941 */ /* 0x000fea0003800000 */
.L_x_495:
[----:B------:R-:W-:Y:S02]  /*55c0*/  ULDC.64 UR4, c[0x0][0x208] ;  /* 0x0000820000047ab9 */ /* 0x000fe40000000a00 */
[----:B--2---:R0:W-:Y:S03]  /*55d0*/  ST.E.128 desc[UR4][R48.64], R12 ;  /* 0x0000000c30007985 */ /* 0x0041e6000c101d04 */
.L_x_494:
[----:B------:R-:W-:Y:S05]  /*55e0*/  BSYNC B1 ;  /* 0x0000000000017941 */ /* 0x000fea0003800000 */
.L_x_493:
[----:B------:R-:W-:Y:S01]  /*55f0*/  ISETP.NE.AND P3, PT, R21, RZ, PT ;  /* 0x000000ff1500720c */ /* 0x000fe20003f65270 */
[----:B------:R-:W-:-:S12]  /*5600*/  BSSY B1, `(.L_x_497) ;  /* 0x0000039000017945 */ /* 0x000fd80003800000 */
[----:B------:R-:W-:Y:S05]  /*5610*/  @!P3 BRA `(.L_x_498) ;  /* 0x0000000000dcb947 */ /* 0x000fea0003800000 */
[----:B0---4-:R0:W4:Y:S01]  /*5620*/  LDS.128 R12, [R85+0x28c00] ;  /* 0x028c0000550c7984 */ /* 0x0111220000000c00 */
[----:B------:R-:W-:Y:S01]  /*5630*/  ISETP.GE.AND P4, PT, R221, R114, PT ;  /* 0x00000072dd00720c */ /* 0x000fe20003f86270 */
[----:B------:R-:W-:Y:S01]  /*5640*/  BSSY B2, `(.L_x_499) ;  /* 0x0000032000027945 */ /* 0x000fe20003800000 */
[----:B-1----:R-:W-:-:S04]  /*5650*/  LEA R44, P3, R23, R118, 0x1 ;  /* 0x00000076172c7211 */ /* 0x002fc800078608ff */
[----:B------:R-:W-:-:S07]  /*5660*/  LEA.HI.X R45, R23, R117, R216, 0x1, P3 ;  /* 0x00000075172d7211 */ /* 0x000fce00018f0cd8 */
[----:B0-----:R-:W-:Y:S05]  /*5670*/  @P4 BRA `(.L_x_500) ;  /* 0x0000000000b84947 */ /* 0x001fea0003800000 */
[----:B------:R-:W-:Y:S02]  /*5680*/  SHF.R.U64 R50, R40, 0x10, R41 ;  /* 0x0000001028327819 */ /* 0x000fe40000001229 */
[--C-:B------:R-:W-:Y:S02]  /*5690*/  SHF.R.U64 R48, R42, 0x10, R43.reuse ;  /* 0x000000102a307819 */ /* 0x100fe4000000122b */
[----:B------:R-:W-:Y:S02]  /*56a0*/  SHF.R.U32.HI R46, RZ, 0x10, R43 ;  /* 0x00000010ff2e7819 */ /* 0x000fe4000001162b */
[----:B------:R-:W-:Y:S02]  /*56b0*/  SHF.R.U32.HI R11, RZ, 0x10, R41 ;  /* 0x00000010ff0b7819 */ /* 0x000fe40000011629 */
[----:B------:R-:W-:Y:S02]  /*56c0*/  PRMT R143, R143, 0x5410, R50 ;  /* 0x000054108f8f7816 */ /* 0x000fe40000000032 */
[----:B------:R-:W-:-:S02]  /*56d0*/  PRMT R141, R141, 0x5410, R48 ;  /* 0x000054108d8d7816 */ /* 0x000fc40000000030 */
[----:B------:R-:W-:Y:S02]  /*56e0*/  PRMT R139, R139, 0x5410, R46 ;  /* 0x000054108b8b7816 */ /* 0x000fe4000000002e */
[C---:B----4-:R-:W-:Y:S02]  /*56f0*/  SHF.L.U32 R40, R14.reuse, 0x10, RZ ;  /* 0x000000100e287819 */ /* 0x050fe400000006ff */
[----:B------:R-:W-:Y:S01]  /*5700*/  LOP3.LUT R41, R14, 0xffff0000, RZ, 0xc0, !PT ;  /* 0xffff00000e297812 */ /* 0x000fe200078ec0ff */
[----:B------:R-:W-:Y:S01]  /*5710*/  IMAD.U32 R14, R13, 0x10000, RZ ;  /* 0x000100000d0e7824 */ /* 0x000fe200078e00ff */
[----:B------:R-:W-:Y:S01]  /*5720*/  PRMT R142, R142, 0x5410, R11 ;  /* 0x000054108e8e7816 */ /* 0x000fe2000000000b */
[----:B------:R-:W-:Y:S01]  /*5730*/  IMAD.U32 R48, R139, 0x10000, RZ ;  /* 0x000100008b307824 */ /* 0x000fe200078e00ff */
[----:B------:R-:W-:Y:S01]  /*5740*/  LOP3.LUT R13, R13, 0xffff0000, RZ, 0xc0, !PT ;  /* 0xffff00000d0d7812 */ /* 0x000fe200078ec0ff */
[----:B------:R-:W-:Y:S01]  /*5750*/  IMAD.U32 R11, R12, 0x10000, RZ ;  /* 0x000100000c0b7824 */ /* 0x000fe200078e00ff */
[----:B------:R-:W-:Y:S01]  /*5760*/  LOP3.LUT R47, R141, 0xffff0000, RZ, 0xc0, !PT ;  /* 0xffff00008d2f7812 */ /* 0x000fe200078ec0ff */
[----:B------:R-:W-:Y:S01]  /*5770*/  IMAD.U32 R46, R142, 0x10000, RZ ;  /* 0x000100008e2e7824 */ /* 0x000fe200078e00ff */
[----:B------:R-:W-:Y:S01]  /*5780*/  LOP3.LUT R43, R143, 0xffff0000, RZ, 0xc0, !PT ;  /* 0xffff00008f2b7812 */ /* 0x000fe200078ec0ff */
[----:B------:R-:W-:Y:S01]  /*5790*/  IMAD.U32 R141, R141, 0x10000, RZ ;  /* 0x000100008d8d7824 */ /* 0x000fe200078e00ff */
[----:B------:R-:W-:Y:S01]  /*57a0*/  LOP3.LUT R12, R12, 0xffff0000, RZ, 0xc0, !PT ;  /* 0xffff00000c0c7812 */ /* 0x000fe200078ec0ff */
[----:B------:R-:W-:Y:S01]  /*57b0*/  FMUL.FTZ R49, R13, R47 ;  /* 0x0000002f0d317220 */ /* 0x000fe20000410000 */
[----:B------:R-:W-:Y:S01]  /*57c0*/  LOP3.LUT R42, R15, 0xffff0000, RZ, 0xc0, !PT ;  /* 0xffff00000f2a7812 */ /* 0x000fe200078ec0ff */
[----:B------:R-:W-:Y:S01]  /*57d0*/  FMUL.FTZ R50, R13, R43 ;  /* 0x0000002b0d327220 */ /* 0x000fe20000410000 */
[----:B------:R-:W-:Y:S01]  /*57e0*/  FMUL.FTZ R13, R41, R48 ;  /* 0x00000030290d7220 */ /* 0x000fe20000410000 */
[----:B------:R-:W-:Y:S01]  /*57f0*/  LOP3.LUT R139, R139, 0xffff0000, RZ, 0xc0, !PT ;  /* 0xffff00008b8b7812 */ /* 0x000fe200078ec0ff */
[----:B------:R-:W-:Y:S01]  /*5800*/  FMUL.FTZ R41, R41, R46 ;  /* 0x0000002e29297220 */ /* 0x000fe20000410000 */
[----:B------:R-:W-:Y:S01]  /*5810*/  LOP3.LUT R142, R142, 0xffff0000, RZ, 0xc0, !PT ;  /* 0xffff00008e8e7812 */ /* 0x000fe200078ec0ff */
[----:B------:R-:W-:-:S02]  /*5820*/  IMAD.U32 R143, R143, 0x10000, RZ ;  /* 0x000100008f8f7824 */ /* 0x000fc400078e00ff */
[C---:B------:R-:W-:Y:S01]  /*5830*/  FFMA.FTZ R49, R14.reuse, R43, -R49 ;  /* 0x0000002b0e317223 */ /* 0x040fe20000010831 */
[----:B------:R-:W-:Y:S01]  /*5840*/  FFMA.FTZ R50, R14, R47, R50 ;  /* 0x0000002f0e327223 */ /* 0x000fe20000010032 */
[----:B------:R-:W-:Y:S01]  /*5850*/  FFMA.FTZ R13, R40, R46, -R13 ;  /* 0x0000002e280d7223 */ /* 0x000fe2000001080d */
[----:B------:R-:W-:Y:S01]  /*5860*/  FMUL.FTZ R14, R12, R141 ;  /* 0x0000008d0c0e7220 */ /* 0x000fe20000410000 */
[----:B------:R-:W-:Y:S02]  /*5870*/  IMAD.U32 R15, R15, 0x10000, RZ ;  /* 0x000100000f0f7824 */ /* 0x000fe400078e00ff */
[----:B------:R-:W-:Y:S01]  /*5880*/  FFMA.FTZ R40, R40, R48, R41 ;  /* 0x0000003028287223 */ /* 0x000fe20000010029 */
[----:B------:R-:W-:Y:S01]  /*5890*/  FMUL.FTZ R46, R42, R139 ;  /* 0x0000008b2a2e7220 */ /* 0x000fe20000410000 */
        /* <DEDUP_REMOVED lines=10> */
[----:B------:R-:W-:Y:S01]  /*5940*/  F2FP.BF16.F32.PACK_AB R15, R15, R46 ;  /* 0x0000002e0f0f723e */ /* 0x000fe200000010ff */
[----:B------:R-:W-:-:S07]  /*5950*/  IMAD.MOV.U32 R14, RZ, RZ, R40 ;  /* 0x000000ffff0e7224 */ /* 0x000fce00078e0028 */
.L_x_500:
[----:B------:R-:W-:Y:S05]  /*5960*/  BSYNC B2 ;  /* 0x0000000000027941 */ /* 0x000fea0003800000 */
.L_x_499:
[----:B------:R-:W-:Y:S02]  /*5970*/  ULDC.64 UR4, c[0x0][0x208] ;  /* 0x0000820000047ab9 */ /* 0x000fe40000000a00 */
[----:B----4-:R0:W-:Y:S03]  /*5980*/  ST.E.128 desc[UR4][R44.64], R12 ;  /* 0x0000000c2c007985 */ /* 0x0101e6000c101d04 */
.L_x_498:
[----:B------:R-:W-:Y:S05]  /*5990*/  BSYNC B1 ;  /* 0x0000000000017941 */ /* 0x000fea0003800000 */
.L_x_497:
        /* <DEDUP_REMOVED lines=9> */
[----:B------:R-:W-:Y:S01]  /*5a30*/  SHF.R.U64 R46, R36, 0x10, R37 ;  /* 0x00000010242e7819 */ /* 0x000fe20000001225 */
[----:B----4-:R-:W-:Y:S01]  /*5a40*/  IMAD.U32 R36, R14, 0x10000, RZ ;  /* 0x000100000e247824 */ /* 0x010fe200078e00ff */
[--C-:B------:R-:W-:Y:S01]  /*5a50*/  SHF.R.U64 R42, R38, 0x10, R39.reuse ;  /* 0x00000010262a7819 */ /* 0x100fe20000001227 */
[----:B------:R-:W-:Y:S01]  /*5a60*/  IMAD.U32 R11, R12, 0x10000, RZ ;  /* 0x000100000c0b7824 */ /* 0x000fe200078e00ff */
[----:B------:R-:W-:Y:S02]  /*5a70*/  SHF.R.U32.HI R39, RZ, 0x10, R39 ;  /* 0x00000010ff277819 */ /* 0x000fe40000011627 */
[----:B------:R-:W-:Y:S02]  /*5a80*/  SHF.R.U32.HI R44, RZ, 0x10, R37 ;  /* 0x00000010ff2c7819 */ /* 0x000fe40000011625 */
[----:B------:R-:W-:Y:S02]  /*5a90*/  PRMT R137, R137, 0x5410, R46 ;  /* 0x0000541089897816 */ /* 0x000fe4000000002e */
[----:B------:R-:W-:-:S02]  /*5aa0*/  PRMT R127, R127, 0x5410, R42 ;  /* 0x000054107f7f7816 */ /* 0x000fc4000000002a */
[----:B------:R-:W-:Y:S02]  /*5ab0*/  PRMT R126, R126, 0x5410, R39 ;  /* 0x000054107e7e7816 */ /* 0x000fe40000000027 */
        /* <DEDUP_REMOVED lines=17> */
[C---:B------:R-:W-:Y:S01]  /*5bd0*/  FFMA.FTZ R45, R14.reuse, R39, -R45 ;  /* 0x000000270e2d7223 */ /* 0x040fe2000001082d */
[----:B------:R-:W-:Y:S01]  /*5be0*/  LOP3.LUT R135, R135, 0xffff0000, RZ, 0xc0, !PT ;  /* 0xffff000087877812 */ /* 0x000fe200078ec0ff */
[----:B------:R-:W-:Y:S01]  /*5bf0*/  FFMA.FTZ R46, R14, R43, R46 ;  /* 0x0000002b0e2e7223 */ /* 0x000fe2000001002e */
[----:B------:R-:W-:Y:S01]  /*5c00*/  FFMA.FTZ R13, R36, R42, -R13 ;  /* 0x0000002a240d7223 */ /* 0x000fe2000001080d */
[----:B------:R-:W-:Y:S01]  /*5c10*/  FMUL.FTZ R14, R12, R127 ;  /* 0x0000007f0c0e7220 */ /* 0x000fe20000410000 */
[----:B------:R-:W-:Y:S01]  /*5c20*/  FFMA.FTZ R36, R36, R44, R37 ;  /* 0x0000002c24247223 */ /* 0x000fe20000010025 */
[----:B------:R-:W-:Y:S01]  /*5c30*/  FMUL.FTZ R12, R12, R137 ;  /* 0x000000890c0c7220 */ /* 0x000fe20000410000 */
[----:B------:R-:W-:-:S02]  /*5c40*/  IMAD.U32 R15, R15, 0x10000, RZ ;  /* 0x000100000f0f7824 */ /* 0x000fc400078e00ff */
[CC--:B------:R-:W-:Y:S01]  /*5c50*/  FMUL.FTZ R42, R38.reuse, R126.reuse ;  /* 0x0000007e262a7220 */ /* 0x0c0fe20000410000 */
[----:B------:R-:W-:Y:S01]  /*5c60*/  FMUL.FTZ R37, R38, R135 ;  /* 0x0000008726257220 */ /* 0x000fe20000410000 */
        /* <DEDUP_REMOVED lines=10> */
.L_x_504:
[----:B------:R-:W-:Y:S05]  /*5d10*/  BSYNC B2 ;  /* 0x0000000000027941 */ /* 0x000fea0003800000 */
.L_x_503:
[----:B------:R-:W-:Y:S02]  /*5d20*/  ULDC.64 UR4, c[0x0][0x208] ;  /* 0x0000820000047ab9 */ /* 0x000fe40000000a00 */
[----:B----4-:R0:W-:Y:S03]  /*5d30*/  ST.E.128 desc[UR4][R40.64], R12 ;  /* 0x0000000c28007985 */ /* 0x0101e6000c101d04 */
.L_x_502:
[----:B------:R-:W-:Y:S05]  /*5d40*/  BSYNC B1 ;  /* 0x0000000000017941 */ /* 0x000fea0003800000 */
.L_x_501:
[----:B------:R-:W-:-:S13]  /*5d50*/  ISETP.NE.AND P3, PT, R26, RZ, PT ;  /* 0x000000ff1a00720c */ /* 0x000fda0003f65270 */
        /* <DEDUP_REMOVED lines=53> */
.L_x_506:
[----:B------:R-:W-:Y:S05]  /*60b0*/  BSYNC B1 ;  /* 0x0000000000017941 */ /* 0x000fea0003800000 */
.L_x_505:
[----:B------:R-:W-:Y:S02]  /*60c0*/  ULDC.64 UR4, c[0x0][0x208] ;  /* 0x0000820000047ab9 */ /* 0x000fe40000000a00 */
[----:B----4-:R0:W-:Y:S01]  /*60d0*/  ST.E.128 desc[UR4][R36.64], R12 ;  /* 0x0000000c24007985 */ /* 0x0101e2000c101d04 */
[----:B------:R-:W-:Y:S05]  /*60e0*/  BRA `(.L_x_492) ;  /* 0x0000004400d87947 */ /* 0x000fea0003800000 */
.L_x_447:
        /* <DEDUP_REMOVED lines=15> */
[----:B------:R-:W-:Y:S01]  /*61e0*/  IADD3 R32, P5, R94, R12, RZ ;  /* 0x0000000c5e207210 */ /* 0x000fe20007fbe0ff */
[----:B------:R-:W-:Y:S01]  /*61f0*/  ULDC.64 UR6, c[0x0][0x400] ;  /* 0x0001000000067ab9 */ /* 0x000fe20000000a00 */
[----:B------:R-:W-:Y:S01]  /*6200*/  LEA R48, P4, R34, UR4, 0x1 ;  /* 0x0000000422307c11 */ /* 0x000fe2000f8808ff */
[----:B------:R-:W-:Y:S01]  /*6210*/  IMAD.X R35, R11, 0x1, R5, P0 ;  /* 0x000000010b237824 */ /* 0x000fe200000e0605 */
[----:B------:R-:W-:Y:S01]  /*6220*/  LEA R52, P0, R32, UR6, 0x1 ;  /* 0x0000000620347c11 */ /* 0x000fe2000f8008ff */
[----:B------:R-:W-:Y:S01]  /*6230*/  IMAD.X R33, R80, 0x1, R7, P5 ;  /* 0x0000000150217824 */ /* 0x000fe200028e0607 */
[----:B------:R-:W-:Y:S02]  /*6240*/  ISETP.GE.AND P5, PT, R213, R114, PT ;  /* 0x00000072d500720c */ /* 0x000fe40003fa6270 */
[----:B------:R-:W-:-:S02]  /*6250*/  CS2R R38, SRZ ;  /* 0x0000000000267805 */ /* 0x000fc4000001ff00 */
[----:B------:R-:W-:Y:S02]  /*6260*/  LEA.HI.X R49, R34, UR5, R35, 0x1, P4 ;  /* 0x0000000522317c11 */ /* 0x000fe4000a0f0c23 */
[----:B------:R-:W-:Y:S02]  /*6270*/  CS2R R36, SRZ ;  /* 0x0000000000247805 */ /* 0x000fe4000001ff00 */
[----:B------:R-:W-:Y:S02]  /*6280*/  ISETP.GE.AND P4, PT, R16, R114, PT ;  /* 0x000000721000720c */ /* 0x000fe40003f86270 */
[----:B------:R-:W-:Y:S02]  /*6290*/  CS2R R34, SRZ ;  /* 0x0000000000227805 */ /* 0x000fe4000001ff00 */
[----:B------:R-:W-:Y:S02]  /*62a0*/  LEA.HI.X R53, R32, UR7, R33, 0x1, P0 ;  /* 0x0000000720357c11 */ /* 0x000fe400080f0c21 */
[----:B------:R-:W-:-:S02]  /*62b0*/  CS2R R32, SRZ ;  /* 0x0000000000207805 */ /* 0x000fc4000001ff00 */
[----:B------:R-:W-:Y:S02]  /*62c0*/  CS2R R46, SRZ ;  /* 0x00000000002e7805 */ /* 0x000fe4000001ff00 */
[----:B------:R-:W-:Y:S02]  /*62d0*/  CS2R R44, SRZ ;  /* 0x00000000002c7805 */ /* 0x000fe4000001ff00 */
[----:B------:R-:W-:Y:S02]  /*62e0*/  CS2R R42, SRZ ;  /* 0x00000000002a7805 */ /* 0x000fe4000001ff00 */
[----:B------:R-:W-:Y:S01]  /*62f0*/  CS2R R40, SRZ ;  /* 0x0000000000287805 */ /* 0x000fe2000001ff00 */
[----:B------:R-:W-:Y:S02]  /*6300*/  ULDC.64 UR8, c[0x0][0x208] ;  /* 0x0000820000087ab9 */ /* 0x000fe40000000a00 */
[----:B------:R0:W5:Y:S04]  /*6310*/  @!P5 LDG.E.128 R32, desc[UR8][R48.64+0x80] ;  /* 0x000080083020d981 */ /* 0x000168000c1e1d00 */
[----:B------:R0:W5:Y:S04]  /*6320*/  @!P4 LDG.E.128 R36, desc[UR8][R48.64] ;  /* 0x000000083024c981 */ /* 0x000168000c1e1d00 */
[----:B------:R0:W5:Y:S04]  /*6330*/  @!P4 LDG.E.128 R44, desc[UR8][R52.64] ;  /* 0x00000008342cc981 */ /* 0x000168000c1e1d00 */
[----:B------:R0:W5:Y:S02]  /*6340*/  @!P5 LDG.E.128 R40, desc[UR8][R52.64+0x80] ;  /* 0x000080083428d981 */ /* 0x000164000c1e1d00 */
.L_x_508:
[----:B------:R-:W-:Y:S05]  /*6350*/  BSYNC B1 ;  /* 0x0000000000017941 */ /* 0x000fea0003800000 */
.L_x_507:
        /* <DEDUP_REMOVED lines=50> */
[----:B------:R-:W-:Y:S02]  /*6680*/  CS2R R60, SRZ ;  /* 0x00000000003c7805 */ /* 0x000fe4000001ff00 */
[----:B------:R-:W-:Y:S02]  /*6690*/  CS2R R58, SRZ ;  /* 0x00000000003a7805 */ /* 0x000fe4000001ff00 */
[----:B------:R-:W-:Y:S02]  /*66a0*/  IADD3.X R49, R7, R80, R106, P0, P5 ;  /* 0x0000005007317210 */ /* 0x000fe400007ea46a */
[----:B------:R-:W-:Y:S02]  /*66b0*/  CS2R R56, SRZ ;  /* 0x0000000000387805 */ /* 0x000fe4000001ff00 */
[----:B------:R-:W-:Y:S01]  /*66c0*/  LEA R64, P5, R50, UR4, 0x1 ;  /* 0x0000000432407c11 */ /* 0x000fe2000f8a08ff */
[----:B------:R-:W-:Y:S01]  /*66d0*/  ULDC.64 UR8, c[0x0][0x208] ;  /* 0x0000820000087ab9 */ /* 0x000fe20000000a00 */
[----:B------:R-:W-:-:S02]  /*66e0*/  LEA R66, P0, R48, UR6, 0x1 ;  /* 0x0000000630427c11 */ /* 0x000fc4000f8008ff */
[----:B------:R-:W-:Y:S02]  /*66f0*/  LEA.HI.X R65, R50, UR5, R51, 0x1, P5 ;  /* 0x0000000532417c11 */ /* 0x000fe4000a8f0c33 */
[----:B------:R-:W-:Y:S02]  /*6700*/  CS2R R50, SRZ ;  /* 0x0000000000327805 */ /* 0x000fe4000001ff00 */
[----:B------:R-:W-:Y:S02]  /*6710*/  LEA.HI.X R67, R48, UR7, R49, 0x1, P0 ;  /* 0x0000000730437c11 */ /* 0x000fe400080f0c31 */
[----:B------:R-:W-:Y:S02]  /*6720*/  CS2R R48, SRZ ;  /* 0x0000000000307805 */ /* 0x000fe4000001ff00 */
[-C--:B------:R-:W-:Y:S02]  /*6730*/  ISETP.GE.AND P5, PT, R16, R114.reuse, PT ;  /* 0x000000721000720c */ /* 0x080fe40003fa6270 */
[----:B------:R-:W-:-:S11]  /*6740*/  ISETP.GE.AND P0, PT, R213, R114, PT ;  /* 0x00000072d500720c */ /* 0x000fd60003f06270 */
[----:B------:R0:W5:Y:S04]  /*6750*/  @!P5 LDG.E.128 R52, desc[UR8][R64.64] ;  /* 0x000000084034d981 */ /* 0x000168000c1e1d00 */
[----:B------:R0:W5:Y:S04]  /*6760*/  @!P0 LDG.E.128 R48, desc[UR8][R64.64+0x80] ;  /* 0x0000800840308981 */ /* 0x000168000c1e1d00 */
[----:B------:R0:W5:Y:S04]  /*6770*/  @!P5 LDG.E.128 R60, desc[UR8][R66.64] ;  /* 0x00000008423cd981 */ /* 0x000168000c1e1d00 */
[----:B------:R0:W5:Y:S02]  /*6780*/  @!P0 LDG.E.128 R56, desc[UR8][R66.64+0x80] ;  /* 0x0000800842388981 */ /* 0x000164000c1e1d00 */
.L_x_510:
[----:B------:R-:W-:Y:S05]  /*6790*/  BSYNC B1 ;  /* 0x0000000000017941 */ /* 0x000fea0003800000 */
.L_x_509:
        /* <DEDUP_REMOVED lines=16> */
[----:B------:R-:W-:Y:S01]  /*68a0*/  ULDC.64 UR8, c[0x0][0x208] ;  /* 0x0000820000087ab9 */ /* 0x000fe20000000a00 */
[----:B------:R-:W-:Y:S02]  /*68b0*/  IADD3.X R13, R5, R108, R11, P0, P6 ;  /* 0x0000006c050d7210 */ /* 0x000fe400007ec40b */
[----:B------:R-:W-:-:S04]  /*68c0*/  IADD3 R11, P0, P6, R94, R111, R12 ;  /* 0x0000006f5e0b7210 */ /* 0x000fc80007e1e00c */
[----:B------:R-:W-:Y:S02]  /*68d0*/  IADD3.X R80, R7, R110, R80, P0, P6 ;  /* 0x0000006e07507210 */ /* 0x000fe400007ec450 */
[----:B------:R-:W-:-:S04]  /*68e0*/  LEA R12, P0, R14, UR4, 0x1 ;  /* 0x000000040e0c7c11 */ /* 0x000fc8000f8008ff */
[----:B------:R-:W-:Y:S02]  /*68f0*/  LEA.HI.X R13, R14, UR5, R13, 0x1, P0 ;  /* 0x000000050e0d7c11 */ /* 0x000fe400080f0c0d */
[----:B------:R-:W-:-:S04]  /*6900*/  LEA R14, P0, R11, UR6, 0x1 ;  /* 0x000000060b0e7c11 */ /* 0x000fc8000f8008ff */
[----:B------:R-:W-:Y:S02]  /*6910*/  LEA.HI.X R15, R11, UR7, R80, 0x1, P0 ;  /* 0x000000070b0f7c11 */ /* 0x000fe400080f0c50 */
[----:B------:R-:W-:Y:S02]  /*6920*/  ISETP.GE.AND P0, PT, R16, R114, PT ;  /* 0x000000721000720c */ /* 0x000fe40003f06270 */
[----:B------:R-:W-:Y:S02]  /*6930*/  CS2R R66, SRZ ;  /* 0x0000000000427805 */ /* 0x000fe4000001ff00 */
[----:B------:R-:W-:Y:S02]  /*6940*/  CS2R R64, SRZ ;  /* 0x0000000000407805 */ /* 0x000fe4000001ff00 */
[----:B------:R-:W-:Y:S02]  /*6950*/  CS2R R74, SRZ ;  /* 0x00000000004a7805 */ /* 0x000fe4000001ff00 */
[----:B------:R-:W-:-:S05]  /*6960*/  CS2R R72, SRZ ;  /* 0x0000000000487805 */ /* 0x000fca000001ff00 */
[----:B------:R0:W5:Y:S04]  /*6970*/  @!P0 LDG.E.128 R68, desc[UR8][R12.64] ;  /* 0x000000080c448981 */ /* 0x000168000c1e1d00 */
[----:B------:R0:W5:Y:S01]  /*6980*/  @!P0 LDG.E.128 R76, desc[UR8][R14.64] ;  /* 0x000000080e4c8981 */ /* 0x000162000c1e1d00 */
[----:B------:R-:W-:-:S13]  /*6990*/  ISETP.GE.AND P0, PT, R213, R114, PT ;  /* 0x00000072d500720c */ /* 0x000fda0003f06270 */
[----:B------:R0:W5:Y:S04]  /*69a0*/  @!P0 LDG.E.128 R64, desc[UR8][R12.64+0x80] ;  /* 0x000080080c408981 */ /* 0x000168000c1e1d00 */
[----:B------:R0:W5:Y:S02]  /*69b0*/  @!P0 LDG.E.128 R72, desc[UR8][R14.64+0x80] ;  /* 0x000080080e488981 */ /* 0x000164000c1e1d00 */
.L_x_512:
[----:B------:R-:W-:Y:S05]  /*69c0*/  BSYNC B1 ;  /* 0x0000000000017941 */ /* 0x000fea0003800000 */
.L_x_511:
        /* <DEDUP_REMOVED lines=68> */
.L_x_513:
[----:B------:R-:W-:Y:S01]  /*6e10*/  IMAD R89, R212, 0x8, R22 ;  /* 0x00000008d4597824 */ /* 0x000fe200078e0216 */
[----:B------:R-:W-:Y:S01]  /*6e20*/  SHF.L.U32 R90, R224, 0x1f, RZ ;  /* 0x0000001fe05a7819 */ /* 0x000fe200000006ff */
[----:B------:R-:W0:Y:S01]  /*6e30*/  LDC R135, c[0x0][0x2f4] ;  /* 0x0000bd00ff877b82 */ /* 0x000e220000000800 */
[----:B------:R-:W-:Y:S02]  /*6e40*/  BSSY B1, `(.L_x_514) ;  /* 0x0000003000017945 */ /* 0x000fe40003800000 */
[----:B------:R-:W1:Y:S02]  /*6e50*/  SYNCS.PHASECHK.TRANS64.TRYWAIT P6, [R89+URZ+0x38890], R90 ;  /* 0x0388905a590075a7 */ /* 0x000e6400080c017f */
[----:B-1----:R-:W-:Y:S05]  /*6e60*/  @!P6 BRA `(.L_x_515) ;  /* 0x0000020c0028e947 */ /* 0x002fea0003800000 */
.L_x_818:
[----:B------:R-:W-:Y:S05]  /*6e70*/  BSYNC B1 ;  /* 0x0000000000017941 */ /* 0x000fea0003800000 */
.L_x_514:
[----:B------:R-:W-:Y:S01]  /*6e80*/  UMOV UR4, 0xffffffff ;  /* 0xffffffff00047882 */ /* 0x000fe20000000000 */
[----:B0-----:R-:W-:Y:S02]  /*6e90*/  IMAD.IADD R137, R135, 0x1, -R115 ;  /* 0x0000000187897824 */ /* 0x001fe400078e0a73 */
[----:B------:R-:W-:Y:S05]  /*6ea0*/  BRA.DIV UR4, `(.L_x_516) ;  /* 0x0000020e042c7947 */ /* 0x000fea000b800000 */
[----:B------:R0:W2:Y:S04]  /*6eb0*/  SHFL.IDX PT, R123, R117, RZ, 0x181f ;  /* 0x00181fff757b7589 */ /* 0x0000a800000e0000 */
[----:B------:R0:W3:Y:S02]  /*6ec0*/  SHFL.IDX PT, R122, R118, RZ, 0x181f ;  /* 0x00181fff767a7589 */ /* 0x0000e400000e0000 */
.L_x_822:
[----:B------:R-:W-:Y:S04]  /*6ed0*/  BSSY B1, `(.L_x_517) ;  /* 0x00000ff000017945 */ /* 0x000fe80003800000 */
[----:B------:R-:W-:Y:S05]  /*6ee0*/  @P3 BRA `(.L_x_518) ;  /* 0x0000000c00f43947 */ /* 0x000fea0003800000 */
[----:B------:R-:W-:Y:S01]  /*6ef0*/  ISETP.NE.AND P3, PT, R3, RZ, PT ;  /* 0x000000ff0300720c */ /* 0x000fe20003f65270 */
[----:B------:R-:W-:-:S12]  /*6f00*/  BSSY B2, `(.L_x_519) ;  /* 0x000007d000027945 */ /* 0x000fd80003800000 */
[----:B------:R-:W-:Y:S05]  /*6f10*/  @!P3 BRA `(.L_x_520) ;  /* 0x0000000400ecb947 */ /* 0x000fea0003800000 */
[----:B------:R-:W-:Y:S01]  /*6f20*/  SEL R11, R115, R137, !P2 ;  /* 0x00000089730b7207 */ /* 0x000fe20005000000 */
[----:B------:R-:W-:Y:S01]  /*6f30*/  BSSY B3, `(.L_x_521) ;  /* 0x0000076000037945 */ /* 0x000fe20003800000 */
[----:B------:R-:W-:Y:S02]  /*6f40*/  SHF.R.U32.HI R13, RZ, 0x3, R225 ;  /* 0x00000003ff0d7819 */ /* 0x000fe400000116e1 */
[----:B------:R-:W-:Y:S02]  /*6f50*/  SHF.R.S32.HI R12, RZ, 0x1f, R11 ;  /* 0x0000001fff0c7819 */ /* 0x000fe4000001140b */
[----:B---3--:R-:W-:Y:S02]  /*6f60*/  LEA R124, P3, R9, R122, 0x1 ;  /* 0x0000007a097c7211 */ /* 0x008fe400078608ff */
[----:B------:R-:W-:Y:S02]  /*6f70*/  LEA.HI R11, R12, R11, RZ, 0x4 ;  /* 0x0000000b0c0b7211 */ /* 0x000fe400078f20ff */
[----:B------:R-:W-:-:S02]  /*6f80*/  ISETP.GE.AND P6, PT, R16, R114, PT ;  /* 0x000000721000720c */ /* 0x000fc40003fc6270 */
[----:B------:R-:W-:Y:S02]  /*6f90*/  LEA.HI.SX32 R126, R11, R8, 0x1c ;  /* 0x000000080b7e7211 */ /* 0x000fe400078fe2ff */
[----:B--2---:R-:W-:Y:S02]  /*6fa0*/  LEA.HI.X R125, R9, R123, R27, 0x1, P3 ;  /* 0x0000007b097d7211 */ /* 0x004fe400018f0c1b */
[----:B------:R-:W-:-:S04]  /*6fb0*/  SHF.R.S32.HI R11, RZ, 0x1f, R126 ;  /* 0x0000001fff0b7819 */ /* 0x000fc8000001147e */
[----:B------:R-:W-:Y:S01]  /*6fc0*/  LEA.HI R12, R11, R126, RZ, 0x3 ;  /* 0x0000007e0b0c7211 */ /* 0x000fe200078f18ff */
[----:B------:R-:W-:-:S03]  /*6fd0*/  IMAD.SHL.U32 R126, R126, 0x8, RZ ;  /* 0x000000087e7e7824 */ /* 0x000fc600078e00ff */
[----:B------:R-:W-:Y:S02]  /*6fe0*/  SHF.R.S32.HI R12, RZ, 0x3, R12 ;  /* 0x00000003ff0c7819 */ /* 0x000fe4000001140c */
[----:B------:R-:W-:Y:S02]  /*6ff0*/  LOP3.LUT R11, R225, 0x38, R126, 0xf8, !PT ;  /* 0x00000038e10b7812 */ /* 0x000fe400078ef87e */
[----:B------:R-:W-:Y:S01]  /*7000*/  ISETP.GE.AND P3, PT, R126, R135, PT ;  /* 0x000000877e00720c */ /* 0x000fe20003f66270 */
[----:B------:R-:W-:Y:S01]  /*7010*/  IMAD R12, R12, 0x1400, R229 ;  /* 0x000014000c0c7824 */ /* 0x000fe200078e02e5 */
[----:B------:R-:W-:Y:S01]  /*7020*/  LOP3.LUT R11, R11, R13, RZ, 0x3c, !PT ;  /* 0x0000000d0b0b7212 */ /* 0x000fe200078e3cff */
[----:B------:R-:W-:-:S03]  /*7030*/  IMAD R13, R212, 0x5000, R134 ;  /* 0x00005000d40d7824 */ /* 0x000fc600078e0286 */
[----:B------:R-:W-:Y:S01]  /*7040*/  IADD3 R11, R12, R11, RZ ;  /* 0x0000000b0c0b7210 */ /* 0x000fe20007ffe0ff */
[----:B------:R-:W-:-:S04]  /*7050*/  IMAD R12, R13, 0x2, R22 ;  /* 0x000000020d0c7824 */ /* 0x000fc800078e0216 */
[----:B------:R-:W-:Y:S02]  /*7060*/  IMAD R11, R212, 0x5000, R11 ;  /* 0x00005000d40b7824 */ /* 0x000fe400078e020b */
[----:B------:R-:W2:Y:S01]  /*7070*/  LDS.128 R12, [R12+0x24400] ;  /* 0x024400000c0c7984 */ /* 0x000ea20000000c00 */
[----:B------:R-:W-:-:S04]  /*7080*/  @!P3 IMAD.WIDE R126, R126, 0x2, R122 ;  /* 0x000000027e7eb825 */ /* 0x000fc800078e027a */
[----:B------:R-:W-:-:S06]  /*7090*/  IMAD R80, R11, 0x2, R22 ;  /* 0x000000020b507824 */ /* 0x000fcc00078e0216 */
[----:B------:R-:W3:Y:S01]  /*70a0*/  LDS.128 R80, [R80+0x24400] ;  /* 0x0244000050507984 */ /* 0x000ee20000000c00 */
[----:B------:R-:W-:Y:S05]  /*70b0*/  @P6 BRA `(.L_x_522) ;  /* 0x0000000400746947 */ /* 0x000fea0003800000 */
[--C-:B------:R-:W-:Y:S01]  /*70c0*/  SHF.R.U64 R11, R36, 0x10, R37.reuse ;  /* 0x00000010240b7819 */ /* 0x100fe20000001225 */
[----:B---3--:R-:W-:Y:S01]  /*70d0*/  IMAD.U32 R162, R81, 0x10000, RZ ;  /* 0x0001000051a27824 */ /* 0x008fe200078e00ff */
[----:B------:R-:W-:Y:S01]  /*70e0*/  SHF.R.U32.HI R36, RZ, 0x10, R37 ;  /* 0x00000010ff247819 */ /* 0x000fe20000011625 */
[----:B------:R-:W-:Y:S01]  /*70f0*/  IMAD.U32 R167, R83, 0x10000, RZ ;  /* 0x0001000053a77824 */ /* 0x000fe200078e00ff */
[----:B------:R-:W-:Y:S01]  /*7100*/  SHF.R.U64 R37, R38, 0x10, R39 ;  /* 0x0000001026257819 */ /* 0x000fe20000001227 */
[----:B--2---:R-:W-:Y:S01]  /*7110*/  IMAD.U32 R165, R15, 0x10000, RZ ;  /* 0x000100000fa57824 */ /* 0x004fe200078e00ff */
[--C-:B------:R-:W-:Y:S01]  /*7120*/  SHF.R.U64 R38, R44, 0x10, R45.reuse ;  /* 0x000000102c267819 */ /* 0x100fe2000000122d */
[----:B------:R-:W-:Y:S01]  /*7130*/  IMAD.U32 R164, R14, 0x10000, RZ ;  /* 0x000100000ea47824 */ /* 0x000fe200078e00ff */
[----:B------:R-:W-:Y:S02]  /*7140*/  SHF.R.U32.HI R44, RZ, 0x10, R45 ;  /* 0x00000010ff2c7819 */ /* 0x000fe4000001162d */
[----:B------:R-:W-:-:S02]  /*7150*/  SHF.R.U32.HI R39, RZ, 0x10, R39 ;  /* 0x00000010ff277819 */ /* 0x000fc40000011627 */
[----:B------:R-:W-:Y:S02]  /*7160*/  PRMT R44, R145, 0x5432, R44 ;  /* 0x00005432912c7816 */ /* 0x000fe4000000002c */
[----:B------:R-:W-:Y:S02]  /*7170*/  PRMT R36, R142, 0x5432, R36 ;  /* 0x000054328e247816 */ /* 0x000fe40000000024 */
[----:B------:R-:W-:Y:S02]  /*7180*/  SHF.R.U64 R45, R46, 0x10, R47 ;  /* 0x000000102e2d7819 */ /* 0x000fe4000000122f */
[----:B------:R-:W-:Y:S01]  /*7190*/  PRMT R37, R168, 0x5410, R37 ;  /* 0x00005410a8257816 */ /* 0x000fe20000000025 */
[----:B------:R-:W-:Y:S01]  /*71a0*/  IMAD.U32 R168, R44, 0x10000, RZ ;  /* 0x000100002ca87824 */ /* 0x000fe200078e00ff */
[----:B------:R-:W-:Y:S01]  /*71b0*/  SHF.R.U32.HI R46, RZ, 0x10, R47 ;  /* 0x00000010ff2e7819 */ /* 0x000fe2000001162f */
[----:B------:R-:W-:Y:S01]  /*71c0*/  IMAD.U32 R47, R13, 0x10000, RZ ;  /* 0x000100000d2f7824 */ /* 0x000fe200078e00ff */
[----:B------:R-:W-:Y:S01]  /*71d0*/  PRMT R39, R169, 0x5410, R39 ;  /* 0x00005410a9277816 */ /* 0x000fe20000000027 */
[----:B------:R-:W-:Y:S01]  /*71e0*/  IMAD.U32 R169, R36, 0x10000, RZ ;  /* 0x0001000024a97824 */ /* 0x000fe200078e00ff */
[----:B------:R-:W-:Y:S01]  /*71f0*/  LOP3.LUT R163, R81, 0xffff0000, RZ, 0xc0, !PT ;  /* 0xffff000051a37812 */ /* 0x000fe200078ec0ff */
[----:B------:R-:W-:Y:S01]  /*7200*/  IMAD.U32 R81, R80, 0x10000, RZ ;  /* 0x0001000050517824 */ /* 0x000fe200078e00ff */
[----:B------:R-:W-:Y:S01]  /*7210*/  PRMT R11, R170, 0x5410, R11 ;  /* 0x00005410aa0b7816 */ /* 0x000fe2000000000b */
[----:B------:R-:W-:Y:S01]  /*7220*/  FMUL.FTZ R170, R162, R168 ;  /* 0x000000a8a2aa7220 */ /* 0x000fe20000410000 */
[----:B------:R-:W-:Y:S01]  /*7230*/  LOP3.LUT R44, R44, 0xffff0000, RZ, 0xc0, !PT ;  /* 0xffff00002c2c7812 */ /* 0x000fe200078ec0ff */
[-C--:B------:R-:W-:Y:S01]  /*7240*/  FMUL.FTZ R162, R162, R169.reuse ;  /* 0x000000a9a2a27220 */ /* 0x080fe20000410000 */
[----:B------:R-:W-:Y:S01]  /*7250*/  PRMT R46, R143, 0x5432, R46 ;  /* 0x000054328f2e7816 */ /* 0x000fe2000000002e */
[----:B------:R-:W-:Y:S01]  /*7260*/  FFMA.FTZ R170, R47, R169, -R170 ;  /* 0x000000a92faa7223 */ /* 0x000fe200000108aa */
[----:B------:R-:W-:Y:S01]  /*7270*/  LOP3.LUT R36, R36, 0xffff0000, RZ, 0xc0, !PT ;  /* 0xffff000024247812 */ /* 0x000fe200078ec0ff */
[----:B------:R-:W-:Y:S01]  /*7280*/  FMUL.FTZ R174, R163, R44 ;  /* 0x0000002ca3ae7220 */ /* 0x000fe20000410000 */
[----:B------:R-:W-:Y:S01]  /*7290*/  LOP3.LUT R161, R13, 0xffff0000, RZ, 0xc0, !PT ;  /* 0xffff00000da17812 */ /* 0x000fe200078ec0ff */
[----:B------:R-:W-:Y:S01]  /*72a0*/  FFMA.FTZ R162, R47, R168, R162 ;  /* 0x000000a82fa27223 */ /* 0x000fe200000100a2 */
[----:B------:R-:W-:Y:S01]  /*72b0*/  PRMT R45, R172, 0x5410, R45 ;  /* 0x00005410ac2d7816 */ /* 0x000fe2000000002d */
[----:B------:R-:W-:-:S02]  /*72c0*/  IMAD.U32 R172, R46, 0x10000, RZ ;  /* 0x000100002eac7824 */ /* 0x000fc400078e00ff */
[-C--:B------:R-:W-:Y:S01]  /*72d0*/  FMUL.FTZ R176, R163, R36.reuse ;  /* 0x00000024a3b07220 */ /* 0x080fe20000410000 */
[----:B------:R-:W-:Y:S02]  /*72e0*/  IMAD.U32 R168, R39, 0x10000, RZ ;  /* 0x0001000027a87824 */ /* 0x000fe400078e00ff */
[----:B------:R-:W-:Y:S01]  /*72f0*/  FFMA.FTZ R47, R161, R36, -R174 ;  /* 0x00000024a12f7223 */ /* 0x000fe200000108ae */
[----:B------:R-:W-:Y:S01]  /*7300*/  FMUL.FTZ R36, R167, R172 ;  /* 0x000000aca7247220 */ /* 0x000fe20000410000 */
[----:B------:R-:W-:Y:S01]  /*7310*/  FFMA.FTZ R161, R161, R44, R176 ;  /* 0x0000002ca1a17223 */ /* 0x000fe200000100b0 */
[----:B------:R-:W-:Y:S01]  /*7320*/  LOP3.LUT R83, R83, 0xffff0000, RZ, 0xc0, !PT ;  /* 0xffff000053537812 */ /* 0x000fe200078ec0ff */
[-C--:B------:R-:W-:Y:S01]  /*7330*/  FMUL.FTZ R167, R167, R168.reuse ;  /* 0x000000a8a7a77220 */ /* 0x080fe20000410000 */
[----:B------:R-:W-:Y:S01]  /*7340*/  PRMT R38, R144, 0x5432, R38 ;  /* 0x0000543290267816 */ /* 0x000fe20000000026 */
[C---:B------:R-:W-:Y:S01]  /*7350*/  FFMA.FTZ R36, R165.reuse, R168, -R36 ;  /* 0x000000a8a5247223 */ /* 0x040fe20000010824 */
[----:B------:R-:W-:Y:S01]  /*7360*/  LOP3.LUT R46, R46, 0xffff0000, RZ, 0xc0, !PT ;  /* 0xffff00002e2e7812 */ /* 0x000fe200078ec0ff */
[----:B------:R-:W-:Y:S01]  /*7370*/  FFMA.FTZ R167, R165, R172, R167 ;  /* 0x000000aca5a77223 */ /* 0x000fe200000100a7 */
[----:B------:R-:W-:Y:S01]  /*7380*/  LOP3.LUT R44, R39, 0xffff0000, RZ, 0xc0, !PT ;  /* 0xffff0000272c7812 */ /* 0x000fe200078ec0ff */
[----:B------:R-:W-:Y:S01]  /*7390*/  IMAD.U32 R172, R38, 0x10000, RZ ;  /* 0x0001000026ac7824 */ /* 0x000fe200078e00ff */
[----:B------:R-:W-:Y:S01]  /*73a0*/  LOP3.LUT R15, R15, 0xffff0000, RZ, 0xc0, !PT ;  /* 0xffff00000f0f7812 */ /* 0x000fe200078ec0ff */
[C---:B------:R-:W-:Y:S01]  /*73b0*/  FMUL.FTZ R174, R83.reuse, R46 ;  /* 0x0000002e53ae7220 */ /* 0x040fe20000410000 */
[----:B------:R-:W-:Y:S01]  /*73c0*/  LOP3.LUT R80, R80, 0xffff0000, RZ, 0xc0, !PT ;  /* 0xffff000050507812 */ /* 0x000fe200078ec0ff */
[----:B------:R-:W-:Y:S01]  /*73d0*/  FMUL.FTZ R176, R83, R44 ;  /* 0x0000002c53b07220 */ /* 0x000fe20000410000 */
[----:B------:R-:W-:Y:S01]  /*73e0*/  IMAD.U32 R168, R11, 0x10000, RZ ;  /* 0x000100000ba87824 */ /* 0x000fe200078e00ff */
[----:B------:R-:W-:Y:S01]  /*73f0*/  LOP3.LUT R83, R38, 0xffff0000, RZ, 0xc0, !PT ;  /* 0xffff000026537812 */ /* 0x000fe200078ec0ff */
[----:B------:R-:W-:-:S02]  /*7400*/  IMAD.U32 R13, R12, 0x10000, RZ ;  /* 0x000100000c0d7824 */ /* 0x000fc400078e00ff */
[----:B------:R-:W-:Y:S01]  /*7410*/  FMUL.FTZ R38, R81, R172 ;  /* 0x000000ac51267220 */ /* 0x000fe20000410000 */
[----:B------:R-:W-:Y:S01]  /*7420*/  LOP3.LUT R12, R12, 0xffff0000, RZ, 0xc0, !PT ;  /* 0xffff00000c0c7812 */ /* 0x000fe200078ec0ff */
[----:B------:R-:W-:Y:S01]  /*7430*/  FFMA.FTZ R39, R15, R44, -R174 ;  /* 0x0000002c0f277223 */ /* 0x000fe200000108ae */
[----:B------:R-:W-:Y:S01]  /*7440*/  LOP3.LUT R11, R11, 0xffff0000, RZ, 0xc0, !PT ;  /* 0xffff00000b0b7812 */ /* 0x000fe200078ec0ff */
[----:B------:R-:W-:Y:S01]  /*7450*/  FMUL.FTZ R81, R81, R168 ;  /* 0x000000a851517220 */ /* 0x000fe20000410000 */
[----:B------:R-:W-:Y:S01]  /*7460*/  FFMA.FTZ R176, R15, R46, R176 ;  /* 0x0000002e0fb07223 */ /* 0x000fe200000100b0 */
[----:B------:R-:W-:Y:S01]  /*7470*/  FMUL.FTZ R15, R80, R83 ;  /* 0x00000053500f7220 */ /* 0x000fe20000410000 */
[C---:B------:R-:W-:Y:S01]  /*7480*/  FFMA.FTZ R38, R13.reuse, R168, -R38 ;  /* 0x000000a80d267223 */ /* 0x040fe20000010826 */
[----:B------:R-:W-:Y:S01]  /*7490*/  FFMA.FTZ R81, R13, R172, R81 ;  /* 0x000000ac0d517223 */ /* 0x000fe20000010051 */
[----:B------:R-:W-:Y:S01]  /*74a0*/  LOP3.LUT R166, R14, 0xffff0000, RZ, 0xc0, !PT ;  /* 0xffff00000ea67812 */ /* 0x000fe200078ec0ff */
[-C--:B------:R-:W-:Y:S01]  /*74b0*/  FMUL.FTZ R13, R80, R11.reuse ;  /* 0x0000000b500d7220 */ /* 0x080fe20000410000 */
[----:B------:R-:W-:Y:S01]  /*74c0*/  FFMA.FTZ R15, R12, R11, -R15 ;  /* 0x0000000b0c0f7223 */ /* 0x000fe2000001080f */
[C---:B------:R-:W-:Y:S01]  /*74d0*/  IMAD.U32 R14, R82.reuse, 0x10000, RZ ;  /* 0x00010000520e7824 */ /* 0x040fe200078e00ff */
[----:B------:R-:W-:Y:S01]  /*74e0*/  SHF.L.U32 R11, R45, 0x10, RZ ;  /* 0x000000102d0b7819 */ /* 0x000fe200000006ff */
[----:B------:R-:W-:Y:S01]  /*74f0*/  IMAD.U32 R163, R37, 0x10000, RZ ;  /* 0x0001000025a37824 */ /* 0x000fe200078e00ff */
[----:B------:R-:W-:Y:S01]  /*7500*/  LOP3.LUT R82, R82, 0xffff0000, RZ, 0xc0, !PT ;  /* 0xffff000052527812 */ /* 0x000fe200078ec0ff */
[----:B------:R-:W-:Y:S01]  /*7510*/  FFMA.FTZ R12, R12, R83, R13 ;  /* 0x000000530c0c7223 */ /* 0x000fe2000001000d */
[----:B------:R-:W-:Y:S01]  /*7520*/  LOP3.LUT R45, R45, 0xffff0000, RZ, 0xc0, !PT ;  /* 0xffff00002d2d7812 */ /* 0x000fe200078ec0ff */
[C---:B------:R-:W-:Y:S01]  /*7530*/  FMUL.FTZ R13, R14.reuse, R11 ;  /* 0x0000000b0e0d7220 */ /* 0x040fe20000410000 */
[----:B------:R-:W-:Y:S01]  /*7540*/  LOP3.LUT R37, R37, 0xffff0000, RZ, 0xc0, !PT ;  /* 0xffff000025257812 */ /* 0x000fe200078ec0ff */
[----:B------:R-:W-:Y:S01]  /*7550*/  FMUL.FTZ R14, R14, R163 ;  /* 0x000000a30e0e7220 */ /* 0x000fe20000410000 */
[----:B------:R-:W-:Y:S01]  /*7560*/  F2FP.BF16.F32.PACK_AB R47, R47, R170 ;  /* 0x000000aa2f2f723e */ /* 0x000fe200000010ff */
[----:B------:R-:W-:Y:S01]  /*7570*/  FMUL.FTZ R83, R82, R45 ;  /* 0x0000002d52537220 */ /* 0x000fe20000410000 */
[----:B------:R-:W-:Y:S01]  /*7580*/  FFMA.FTZ R13, R164, R163, -R13 ;  /* 0x000000a3a40d7223 */ /* 0x000fe2000001080d */
[----:B------:R-:W-:Y:S01]  /*7590*/  FMUL.FTZ R82, R82, R37 ;  /* 0x0000002552527220 */ /* 0x000fe20000410000 */
[----:B------:R-:W-:Y:S01]  /*75a0*/  FFMA.FTZ R14, R164, R11, R14 ;  /* 0x0000000ba40e7223 */ /* 0x000fe2000001000e */
[C---:B------:R-:W-:Y:S01]  /*75b0*/  FFMA.FTZ R44, R166.reuse, R37, -R83 ;  /* 0x00000025a62c7223 */ /* 0x040fe20000010853 */
[----:B------:R-:W-:Y:S01]  /*75c0*/  F2FP.BF16.F32.PACK_AB R36, R39, R36 ;  /* 0x000000242724723e */ /* 0x000fe200000010ff */
[----:B------:R-:W-:Y:S01]  /*75d0*/  FFMA.FTZ R45, R166, R45, R82 ;  /* 0x0000002da62d7223 */ /* 0x000fe20000010052 */
[----:B------:R-:W-:-:S02]  /*75e0*/  F2FP.BF16.F32.PACK_AB R161, R161, R162 ;  /* 0x000000a2a1a1723e */ /* 0x000fc400000010ff */
[----:B------:R-:W-:Y:S01]  /*75f0*/  F2FP.BF16.F32.PACK_AB R46, R15, R38 ;  /* 0x000000260f2e723e */ /* 0x000fe200000010ff */
[----:B------:R-:W-:Y:S01]  /*7600*/  IMAD.MOV.U32 R15, RZ, RZ, R36 ;  /* 0x000000ffff0f7224 */ /* 0x000fe200078e0024 */
[----:B------:R-:W-:Y:S01]  /*7610*/  F2FP.BF16.F32.PACK_AB R11, R44, R13 ;  /* 0x0000000d2c0b723e */ /* 0x000fe200000010ff */
[----:B------:R-:W-:Y:S01]  /*7620*/  IMAD.MOV.U32 R13, RZ, RZ, R47 ;  /* 0x000000ffff0d7224 */ /* 0x000fe200078e002f */
[----:B------:R-:W-:Y:S01]  /*7630*/  F2FP.BF16.F32.PACK_AB R80, R12, R81 ;  /* 0x000000510c50723e */ /* 0x000fe200000010ff */
[----:B------:R-:W-:Y:S01]  /*7640*/  IMAD.MOV.U32 R12, RZ, RZ, R46 ;  /* 0x000000ffff0c7224 */ /* 0x000fe200078e002e */
[----:B------:R-:W-:Y:S01]  /*7650*/  F2FP.BF16.F32.PACK_AB R82, R45, R14 ;  /* 0x0000000e2d52723e */ /* 0x000fe200000010ff */
[----:B------:R-:W-:Y:S01]  /*7660*/  IMAD.MOV.U32 R81, RZ, RZ, R161 ;  /* 0x000000ffff517224 */ /* 0x000fe200078e00a1 */
[----:B------:R-:W-:Y:S01]  /*7670*/  F2FP.BF16.F32.PACK_AB R83, R176, R167 ;  /* 0x000000a7b053723e */ /* 0x000fe200000010ff */
[----:B------:R-:W-:-:S07]  /*7680*/  IMAD.MOV.U32 R14, RZ, RZ, R11 ;  /* 0x000000ffff0e7224 */ /* 0x000fce00078e000b */
.L_x_522:
[----:B------:R-:W-:Y:S05]  /*7690*/  BSYNC B3 ;  /* 0x0000000000037941 */ /* 0x000fea0003800000 */
.L_x_521:
[----:B------:R-:W-:Y:S02]  /*76a0*/  ULDC.64 UR4, c[0x0][0x208] ;  /* 0x0000820000047ab9 */ /* 0x000fe40000000a00 */
[----:B--2---:R4:W-:Y:S04]  /*76b0*/  ST.E.128 desc[UR4][R124.64], R12 ;  /* 0x0000000c7c007985 */ /* 0x0049e8000c101d04 */
[----:B---3--:R4:W-:Y:S02]  /*76c0*/  @!P3 ST.E.128 desc[UR4][R126.64], R80 ;  /* 0x000000507e00b985 */ /* 0x0089e4000c101d04 */
.L_x_520:
[----:B------:R-:W-:Y:S05]  /*76d0*/  BSYNC B2 ;  /* 0x0000000000027941 */ /* 0x000fea0003800000 */
.L_x_519:
[----:B------:R-:W-:-:S13]  /*76e0*/  ISETP.NE.AND P3, PT, R21, RZ, PT ;  /* 0x000000ff1500720c */ /* 0x000fda0003f65270 */
[----:B------:R-:W-:Y:S05]  /*76f0*/  @!P3 BRA `(.L_x_518) ;  /* 0x0000000400f0b947 */ /* 0x000fea0003800000 */
[----:B------:R-:W-:Y:S01]  /*7700*/  SEL R11, R115, R137, !P1 ;  /* 0x00000089730b7207 */ /* 0x000fe20004800000 */
[----:B------:R-:W-:Y:S01]  /*7710*/  BSSY B2, `(.L_x_523) ;  /* 0x0000077000027945 */ /* 0x000fe20003800000 */
[----:B----4-:R-:W-:Y:S02]  /*7720*/  SHF.R.U32.HI R15, RZ, 0x3, R225 ;  /* 0x00000003ff0f7819 */ /* 0x010fe400000116e1 */
[----:B------:R-:W-:Y:S02]  /*7730*/  SHF.R.S32.HI R12, RZ, 0x1f, R11 ;  /* 0x0000001fff0c7819 */ /* 0x000fe4000001140b */
[----:B---3--:R-:W-:Y:S02]  /*7740*/  LEA R44, P3, R20, R122, 0x1 ;  /* 0x0000007a142c7211 */ /* 0x008fe400078608ff */
[----:B------:R-:W-:Y:S02]  /*7750*/  LEA.HI R11, R12, R11, RZ, 0x4 ;  /* 0x0000000b0c0b7211 */ /* 0x000fe400078f20ff */
[----:B--2---:R-:W-:-:S02]  /*7760*/  LEA.HI.X R45, R20, R123, R28, 0x1, P3 ;  /* 0x0000007b142d7211 */ /* 0x004fc400018f0c1c */
[----:B------:R-:W-:Y:S02]  /*7770*/  LEA.HI.SX32 R11, R11, R10, 0x1c ;  /* 0x0000000a0b0b7211 */ /* 0x000fe400078fe2ff */
[----:B------:R-:W-:Y:S02]  /*7780*/  ISETP.GE.AND P6, PT, R213, R114, PT ;  /* 0x00000072d500720c */ /* 0x000fe40003fc6270 */
[----:B------:R-:W-:-:S04]  /*7790*/  SHF.R.S32.HI R12, RZ, 0x1f, R11 ;  /* 0x0000001fff0c7819 */ /* 0x000fc8000001140b */
[----:B------:R-:W-:Y:S01]  /*77a0*/  LEA.HI R13, R12, R11, RZ, 0x3 ;  /* 0x0000000b0c0d7211 */ /* 0x000fe200078f18ff */
[----:B------:R-:W-:-:S03]  /*77b0*/  IMAD.SHL.U32 R12, R11, 0x8, RZ ;  /* 0x000000080b0c7824 */ /* 0x000fc600078e00ff */
[----:B------:R-:W-:Y:S02]  /*77c0*/  SHF.R.S32.HI R14, RZ, 0x3, R13 ;  /* 0x00000003ff0e7819 */ /* 0x000fe4000001140d */
[----:B------:R-:W-:Y:S02]  /*77d0*/  LOP3.LUT R11, R225, 0x38, R12, 0xf8, !PT ;  /* 0x00000038e10b7812 */ /* 0x000fe400078ef80c */
[----:B------:R-:W-:Y:S01]  /*77e0*/  ISETP.GE.AND P3, PT, R12, R135, PT ;  /* 0x000000870c00720c */ /* 0x000fe20003f66270 */
[----:B------:R-:W-:Y:S01]  /*77f0*/  IMAD R14, R14, 0x1400, R229 ;  /* 0x000014000e0e7824 */ /* 0x000fe200078e02e5 */
[----:B------:R-:W-:-:S05]  /*7800*/  LOP3.LUT R11, R11, R15, RZ, 0x3c, !PT ;  /* 0x0000000f0b0b7212 */ /* 0x000fca00078e3cff */
[----:B------:R-:W-:Y:S02]  /*7810*/  IMAD.IADD R13, R14, 0x1, R11 ;  /* 0x000000010e0d7824 */ /* 0x000fe400078e020b */
[C---:B------:R-:W-:Y:S02]  /*7820*/  IMAD R11, R212.reuse, 0x5000, R133 ;  /* 0x00005000d40b7824 */ /* 0x040fe400078e0285 */
[----:B------:R-:W-:Y:S02]  /*7830*/  IMAD R13, R212, 0x5000, R13 ;  /* 0x00005000d40d7824 */ /* 0x000fe400078e020d */
[--C-:B------:R-:W-:Y:S02]  /*7840*/  IMAD R11, R11, 0x2, R22.reuse ;  /* 0x000000020b0b7824 */ /* 0x100fe400078e0216 */
[----:B------:R-:W-:Y:S02]  /*7850*/  IMAD R36, R13, 0x2, R22 ;  /* 0x000000020d247824 */ /* 0x000fe400078e0216 */
[----:B------:R-:W-:-:S02]  /*7860*/  @!P3 IMAD.WIDE R122, R12, 0x2, R122 ;  /* 0x000000020c7ab825 */ /* 0x000fc400078e027a */
[----:B------:R2:W3:Y:S04]  /*7870*/  LDS.128 R12, [R11+0x24400] ;  /* 0x024400000b0c7984 */ /* 0x0004e80000000c00 */
[----:B------:R-:W4:Y:S01]  /*7880*/  LDS.128 R36, [R36+0x24400] ;  /* 0x0244000024247984 */ /* 0x000f220000000c00 */
[----:B------:R-:W-:Y:S05]  /*7890*/  @P6 BRA `(.L_x_524) ;  /* 0x0000000400786947 */ /* 0x000fea0003800000 */
[--C-:B--2---:R-:W-:Y:S01]  /*78a0*/  SHF.R.U64 R11, R32, 0x10, R33.reuse ;  /* 0x00000010200b7819 */ /* 0x104fe20000001221 */
[----:B----4-:R-:W-:Y:S01]  /*78b0*/  IMAD.U32 R47, R37, 0x10000, RZ ;  /* 0x00010000252f7824 */ /* 0x010fe200078e00ff */
[----:B------:R-:W-:Y:S01]  /*78c0*/  SHF.R.U32.HI R32, RZ, 0x10, R33 ;  /* 0x00000010ff207819 */ /* 0x000fe20000011621 */
[----:B---3--:R-:W-:Y:S01]  /*78d0*/  IMAD.U32 R82, R15, 0x10000, RZ ;  /* 0x000100000f527824 */ /* 0x008fe200078e00ff */
[--C-:B------:R-:W-:Y:S01]  /*78e0*/  SHF.R.U64 R33, R40, 0x10, R41.reuse ;  /* 0x0000001028217819 */ /* 0x100fe20000001229 */
[----:B------:R-:W-:Y:S01]  /*78f0*/  IMAD.U32 R124, R38, 0x10000, RZ ;  /* 0x00010000267c7824 */ /* 0x000fe200078e00ff */
[----:B------:R-:W-:Y:S01]  /*7900*/  SHF.R.U32.HI R40, RZ, 0x10, R41 ;  /* 0x00000010ff287819 */ /* 0x000fe20000011629 */
[----:B------:R-:W-:Y:S01]  /*7910*/  IMAD.U32 R41, R13, 0x10000, RZ ;  /* 0x000100000d297824 */ /* 0x000fe200078e00ff */
[----:B------:R-:W-:Y:S01]  /*7920*/  SHF.R.U64 R34, R34, 0x10, R35 ;  /* 0x0000001022227819 */ /* 0x000fe20000001223 */
[----:B------:R-:W-:Y:S01]  /*7930*/  IMAD.U32 R81, R14, 0x10000, RZ ;  /* 0x000100000e517824 */ /* 0x000fe200078e00ff */
[----:B------:R-:W-:-:S02]  /*7940*/  PRMT R32, R139, 0x5432, R32 ;  /* 0x000054328b207816 */ /* 0x000fc40000000020 */
[----:B------:R-:W-:Y:S02]  /*7950*/  PRMT R40, R141, 0x5432, R40 ;  /* 0x000054328d287816 */ /* 0x000fe40000000028 */
[--C-:B------:R-:W-:Y:S01]  /*7960*/  SHF.R.U64 R42, R42, 0x10, R43.reuse ;  /* 0x000000102a2a7819 */ /* 0x100fe2000000122b */
[----:B------:R-:W-:Y:S01]  /*7970*/  IMAD.U32 R126, R32, 0x10000, RZ ;  /* 0x00010000207e7824 */ /* 0x000fe200078e00ff */
[----:B------:R-:W-:Y:S02]  /*7980*/  SHF.R.U32.HI R43, RZ, 0x10, R43 ;  /* 0x00000010ff2b7819 */ /* 0x000fe4000001162b */
[----:B------:R-:W-:Y:S02]  /*7990*/  SHF.R.U32.HI R35, RZ, 0x10, R35 ;  /* 0x00000010ff237819 */ /* 0x000fe40000011623 */
[----:B------:R-:W-:Y:S02]  /*79a0*/  PRMT R190, R190, 0x5410, R11 ;  /* 0x00005410bebe7816 */ /* 0x000fe4000000000b */
[----:B------:R-:W-:Y:S01]  /*79b0*/  PRMT R187, R187, 0x5410, R34 ;  /* 0x00005410bbbb7816 */ /* 0x000fe20000000022 */
[----:B------:R-:W-:Y:S01]  /*79c0*/  IMAD.U32 R34, R40, 0x10000, RZ ;  /* 0x0001000028227824 */ /* 0x000fe200078e00ff */
[----:B------:R-:W-:Y:S01]  /*79d0*/  LOP3.LUT R80, R37, 0xffff0000, RZ, 0xc0, !PT ;  /* 0xffff000025507812 */ /* 0x000fe200078ec0ff */
[----:B------:R-:W-:Y:S01]  /*79e0*/  IMAD.U32 R37, R36, 0x10000, RZ ;  /* 0x0001000024257824 */ /* 0x000fe200078e00ff */
[----:B------:R-:W-:Y:S01]  /*79f0*/  LOP3.LUT R11, R40, 0xffff0000, RZ, 0xc0, !PT ;  /* 0xffff0000280b7812 */ /* 0x000fe200078ec0ff */
[----:B------:R-:W-:Y:S01]  /*7a00*/  FMUL.FTZ R40, R47, R126 ;  /* 0x0000007e2f287220 */ /* 0x000fe20000410000 */
[----:B------:R-:W-:-:S02]  /*7a10*/  PRMT R188, R188, 0x5410, R43 ;  /* 0x00005410bcbc7816 */ /* 0x000fc4000000002b */
[----:B------:R-:W-:Y:S01]  /*7a20*/  PRMT R186, R186, 0x5410, R35 ;  /* 0x00005410baba7816 */ /* 0x000fe20000000023 */
[-C--:B------:R-:W-:Y:S01]  /*7a30*/  FFMA.FTZ R40, R41, R34.reuse, R40 ;  /* 0x0000002229287223 */ /* 0x080fe20000010028 */
[----:B------:R-:W-:Y:S01]  /*7a40*/  PRMT R189, R189, 0x5410, R42 ;  /* 0x00005410bdbd7816 */ /* 0x000fe2000000002a */
[----:B------:R-:W-:Y:S01]  /*7a50*/  FMUL.FTZ R42, R47, R34 ;  /* 0x000000222f2a7220 */ /* 0x000fe20000410000 */
[----:B------:R-:W-:Y:S01]  /*7a60*/  LOP3.LUT R46, R13, 0xffff0000, RZ, 0xc0, !PT ;  /* 0xffff00000d2e7812 */ /* 0x000fe200078ec0ff */
[----:B------:R-:W-:Y:S01]  /*7a70*/  IMAD.U32 R34, R186, 0x10000, RZ ;  /* 0x00010000ba227824 */ /* 0x000fe200078e00ff */
[----:B------:R-:W-:Y:S01]  /*7a80*/  PRMT R191, R191, 0x5410, R33 ;  /* 0x00005410bfbf7816 */ /* 0x000fe20000000021 */
[----:B------:R-:W-:Y:S01]  /*7a90*/  FMUL.FTZ R33, R80, R11 ;  /* 0x0000000b50217220 */ /* 0x000fe20000410000 */
[----:B------:R-:W-:Y:S01]  /*7aa0*/  LOP3.LUT R35, R32, 0xffff0000, RZ, 0xc0, !PT ;  /* 0xffff000020237812 */ /* 0x000fe200078ec0ff */
[----:B------:R-:W-:Y:S01]  /*7ab0*/  IMAD.U32 R32, R188, 0x10000, RZ ;  /* 0x00010000bc207824 */ /* 0x000fe200078e00ff */
[----:B------:R-:W-:Y:S01]  /*7ac0*/  SHF.L.U32 R83, R39, 0x10, RZ ;  /* 0x0000001027537819 */ /* 0x000fe200000006ff */
[----:B------:R-:W-:Y:S01]  /*7ad0*/  FFMA.FTZ R42, R41, R126, -R42 ;  /* 0x0000007e292a7223 */ /* 0x000fe2000001082a */
[----:B------:R-:W-:Y:S01]  /*7ae0*/  LOP3.LUT R39, R39, 0xffff0000, RZ, 0xc0, !PT ;  /* 0xffff000027277812 */ /* 0x000fe200078ec0ff */
[-C--:B------:R-:W-:Y:S01]  /*7af0*/  FMUL.FTZ R41, R80, R35.reuse ;  /* 0x0000002350297220 */ /* 0x080fe20000410000 */
[----:B------:R-:W-:Y:S01]  /*7b00*/  FFMA.FTZ R33, R46, R35, -R33 ;  /* 0x000000232e217223 */ /* 0x000fe20000010821 */
[C---:B------:R-:W-:Y:S01]  /*7b10*/  FMUL.FTZ R35, R83.reuse, R32 ;  /* 0x0000002053237220 */ /* 0x040fe20000410000 */
[----:B------:R-:W-:Y:S01]  /*7b20*/  LOP3.LUT R188, R188, 0xffff0000, RZ, 0xc0, !PT ;  /* 0xffff0000bcbc7812 */ /* 0x000fe200078ec0ff */
[-C--:B------:R-:W-:Y:S01]  /*7b30*/  FMUL.FTZ R83, R83, R34.reuse ;  /* 0x0000002253537220 */ /* 0x080fe20000410000 */
[----:B------:R-:W-:Y:S01]  /*7b40*/  LOP3.LUT R15, R15, 0xffff0000, RZ, 0xc0, !PT ;  /* 0xffff00000f0f7812 */ /* 0x000fe200078ec0ff */
[----:B------:R-:W-:Y:S01]  /*7b50*/  FFMA.FTZ R35, R82, R34, -R35 ;  /* 0x0000002252237223 */ /* 0x000fe20000010823 */
[----:B------:R-:W-:Y:S01]  /*7b60*/  LOP3.LUT R34, R186, 0xffff0000, RZ, 0xc0, !PT ;  /* 0xffff0000ba227812 */ /* 0x000fe200078ec0ff */
[----:B------:R-:W-:Y:S01]  /*7b70*/  FFMA.FTZ R41, R46, R11, R41 ;  /* 0x0000000b2e297223 */ /* 0x000fe20000010029 */
[----:B------:R-:W-:Y:S01]  /*7b80*/  FMUL.FTZ R126, R39, R188 ;  /* 0x000000bc277e7220 */ /* 0x000fe20000410000 */
[----:B------:R-:W-:-:S02]  /*7b90*/  IMAD.U32 R46, R191, 0x10000, RZ ;  /* 0x00010000bf2e7824 */ /* 0x000fc400078e00ff */
[----:B------:R-:W-:Y:S01]  /*7ba0*/  FFMA.FTZ R32, R82, R32, R83 ;  /* 0x0000002052207223 */ /* 0x000fe20000010053 */
[----:B------:R-:W-:Y:S02]  /*7bb0*/  IMAD.U32 R80, R190, 0x10000, RZ ;  /* 0x00010000be507824 */ /* 0x000fe400078e00ff */
[-C--:B------:R-:W-:Y:S01]  /*7bc0*/  FMUL.FTZ R82, R39, R34.reuse ;  /* 0x0000002227527220 */ /* 0x080fe20000410000 */
[----:B------:R-:W-:Y:S01]  /*7bd0*/  LOP3.LUT R36, R36, 0xffff0000, RZ, 0xc0, !PT ;  /* 0xffff000024247812 */ /* 0x000fe200078ec0ff */
[----:B------:R-:W-:Y:S01]  /*7be0*/  FFMA.FTZ R34, R15, R34, -R126 ;  /* 0x000000220f227223 */ /* 0x000fe2000001087e */
[----:B------:R-:W-:Y:S01]  /*7bf0*/  LOP3.LUT R191, R191, 0xffff0000, RZ, 0xc0, !PT ;  /* 0xffff0000bfbf7812 */ /* 0x000fe200078ec0ff */
[----:B------:R-:W-:Y:S01]  /*7c00*/  IMAD.U32 R13, R12, 0x10000, RZ ;  /* 0x000100000c0d7824 */ /* 0x000fe200078e00ff */
[----:B------:R-:W-:Y:S01]  /*7c10*/  LOP3.LUT R11, R190, 0xffff0000, RZ, 0xc0, !PT ;  /* 0xffff0000be0b7812 */ /* 0x000fe200078ec0ff */
[C---:B------:R-:W-:Y:S01]  /*7c20*/  FMUL.FTZ R126, R37.reuse, R46 ;  /* 0x0000002e257e7220 */ /* 0x040fe20000410000 */
[-C--:B------:R-:W-:Y:S01]  /*7c30*/  FMUL.FTZ R37, R37, R80.reuse ;  /* 0x0000005025257220 */ /* 0x080fe20000410000 */
[----:B------:R-:W-:Y:S01]  /*7c40*/  LOP3.LUT R12, R12, 0xffff0000, RZ, 0xc0, !PT ;  /* 0xffff00000c0c7812 */ /* 0x000fe200078ec0ff */
[C---:B------:R-:W-:Y:S01]  /*7c50*/  FMUL.FTZ R39, R36.reuse, R191 ;  /* 0x000000bf24277220 */ /* 0x040fe20000410000 */
[C---:B------:R-:W-:Y:S01]  /*7c60*/  FFMA.FTZ R80, R13.reuse, R80, -R126 ;  /* 0x000000500d507223 */ /* 0x040fe2000001087e */
[-C--:B------:R-:W-:Y:S01]  /*7c70*/  FMUL.FTZ R43, R36, R11.reuse ;  /* 0x0000000b242b7220 */ /* 0x080fe20000410000 */
[----:B------:R-:W-:Y:S01]  /*7c80*/  FFMA.FTZ R13, R13, R46, R37 ;  /* 0x0000002e0d0d7223 */ /* 0x000fe20000010025 */
[----:B------:R-:W-:Y:S01]  /*7c90*/  IMAD.U32 R36, R189, 0x10000, RZ ;  /* 0x00010000bd247824 */ /* 0x000fe200078e00ff */
[----:B------:R-:W-:Y:S01]  /*7ca0*/  LOP3.LUT R38, R38, 0xffff0000, RZ, 0xc0, !PT ;  /* 0xffff000026267812 */ /* 0x000fe200078ec0ff */
[----:B------:R-:W-:Y:S01]  /*7cb0*/  IMAD.U32 R37, R187, 0x10000, RZ ;  /* 0x00010000bb257824 */ /* 0x000fe200078e00ff */
[----:B------:R-:W-:Y:S01]  /*7cc0*/  LOP3.LUT R189, R189, 0xffff0000, RZ, 0xc0, !PT ;  /* 0xffff0000bdbd7812 */ /* 0x000fe200078ec0ff */
[C---:B------:R-:W-:Y:S01]  /*7cd0*/  FFMA.FTZ R11, R12.reuse, R11, -R39 ;  /* 0x0000000b0c0b7223 */ /* 0x040fe20000010827 */
[----:B------:R-:W-:Y:S01]  /*7ce0*/  LOP3.LUT R187, R187, 0xffff0000, RZ, 0xc0, !PT ;  /* 0xffff0000bbbb7812 */ /* 0x000fe200078ec0ff */
[----:B------:R-:W-:Y:S01]  /*7cf0*/  FFMA.FTZ R15, R15, R188, R82 ;  /* 0x000000bc0f0f7223 */ /* 0x000fe20000010052 */
[----:B------:R-:W-:Y:S01]  /*7d00*/  FFMA.FTZ R12, R12, R191, R43 ;  /* 0x000000bf0c0c7223 */ /* 0x000fe2000001002b */
[----:B------:R-:W-:Y:S01]  /*7d10*/  LOP3.LUT R14, R14, 0xffff0000, RZ, 0xc0, !PT ;  /* 0xffff00000e0e7812 */ /* 0x000fe200078ec0ff */
[----:B------:R-:W-:Y:S01]  /*7d20*/  FMUL.FTZ R39, R124, R37 ;  /* 0x000000257c277220 */ /* 0x000fe20000410000 */
[----:B------:R-:W-:Y:S01]  /*7d30*/  FMUL.FTZ R43, R38, R189 ;  /* 0x000000bd262b7220 */ /* 0x000fe20000410000 */
[-C--:B------:R-:W-:Y:S01]  /*7d40*/  FMUL.FTZ R46, R124, R36.reuse ;  /* 0x000000247c2e7220 */ /* 0x080fe20000410000 */
[----:B------:R-:W-:Y:S01]  /*7d50*/  FMUL.FTZ R38, R38, R187 ;  /* 0x000000bb26267220 */ /* 0x000fe20000410000 */
[----:B------:R-:W-:Y:S01]  /*7d60*/  F2FP.BF16.F32.PACK_AB R34, R34, R35 ;  /* 0x000000232222723e */ /* 0x000fe200000010ff */
[----:B------:R-:W-:Y:S01]  /*7d70*/  FFMA.FTZ R39, R81, R36, R39 ;  /* 0x0000002451277223 */ /* 0x000fe20000010027 */
[----:B------:R-:W-:Y:S01]  /*7d80*/  F2FP.BF16.F32.PACK_AB R35, R15, R32 ;  /* 0x000000200f23723e */ /* 0x000fe200000010ff */
[----:B------:R-:W-:Y:S01]  /*7d90*/  FFMA.FTZ R37, R81, R37, -R46 ;  /* 0x0000002551257223 */ /* 0x000fe2000001082e */
[C---:B------:R-:W-:Y:S01]  /*7da0*/  FFMA.FTZ R36, R14.reuse, R187, -R43 ;  /* 0x000000bb0e247223 */ /* 0x040fe2000001082b */
[----:B------:R-:W-:Y:S01]  /*7db0*/  FFMA.FTZ R38, R14, R189, R38 ;  /* 0x000000bd0e267223 */ /* 0x000fe20000010026 */
[----:B------:R-:W-:Y:S01]  /*7dc0*/  F2FP.BF16.F32.PACK_AB R32, R11, R80 ;  /* 0x000000500b20723e */ /* 0x000fe200000010ff */
[----:B------:R-:W-:Y:S01]  /*7dd0*/  IMAD.MOV.U32 R15, RZ, RZ, R34 ;  /* 0x000000ffff0f7224 */ /* 0x000fe200078e0022 */
[----:B------:R-:W-:-:S02]  /*7de0*/  F2FP.BF16.F32.PACK_AB R33, R33, R42 ;  /* 0x0000002a2121723e */ /* 0x000fc400000010ff */
[----:B------:R-:W-:Y:S02]  /*7df0*/  F2FP.BF16.F32.PACK_AB R40, R41, R40 ;  /* 0x000000282928723e */ /* 0x000fe400000010ff */
[----:B------:R-:W-:Y:S01]  /*7e00*/  F2FP.BF16.F32.PACK_AB R11, R12, R13 ;  /* 0x0000000d0c0b723e */ /* 0x000fe200000010ff */
[----:B------:R-:W-:Y:S01]  /*7e10*/  IMAD.MOV.U32 R12, RZ, RZ, R32 ;  /* 0x000000ffff0c7224 */ /* 0x000fe200078e0020 */
[----:B------:R-:W-:Y:S01]  /*7e20*/  F2FP.BF16.F32.PACK_AB R14, R36, R37 ;  /* 0x00000025240e723e */ /* 0x000fe200000010ff */
[----:B------:R-:W-:Y:S01]  /*7e30*/  IMAD.MOV.U32 R13, RZ, RZ, R33 ;  /* 0x000000ffff0d7224 */ /* 0x000fe200078e0021 */
[----:B------:R-:W-:Y:S01]  /*7e40*/  F2FP.BF16.F32.PACK_AB R38, R38, R39 ;  /* 0x000000272626723e */ /* 0x000fe200000010ff */
[----:B------:R-:W-:Y:S02]  /*7e50*/  IMAD.MOV.U32 R36, RZ, RZ, R11 ;  /* 0x000000ffff247224 */ /* 0x000fe400078e000b */
[----:B------:R-:W-:Y:S02]  /*7e60*/  IMAD.MOV.U32 R37, RZ, RZ, R40 ;  /* 0x000000ffff257224 */ /* 0x000fe400078e0028 */
[----:B------:R-:W-:-:S07]  /*7e70*/  IMAD.MOV.U32 R39, RZ, RZ, R35 ;  /* 0x000000ffff277224 */ /* 0x000fce00078e0023 */
.L_x_524:
[----:B------:R-:W-:Y:S05]  /*7e80*/  BSYNC B2 ;  /* 0x0000000000027941 */ /* 0x000fea0003800000 */
.L_x_523:
[----:B------:R-:W-:Y:S02]  /*7e90*/  ULDC.64 UR4, c[0x0][0x208] ;  /* 0x0000820000047ab9 */ /* 0x000fe40000000a00 */
[----:B---3--:R3:W-:Y:S04]  /*7ea0*/  ST.E.128 desc[UR4][R44.64], R12 ;  /* 0x0000000c2c007985 */ /* 0x0087e8000c101d04 */
[----:B----4-:R3:W-:Y:S02]  /*7eb0*/  @!P3 ST.E.128 desc[UR4][R122.64], R36 ;  /* 0x000000247a00b985 */ /* 0x0107e4000c101d04 */
.L_x_518:
[----:B------:R-:W-:Y:S05]  /*7ec0*/  BSYNC B1 ;  /* 0x0000000000017941 */ /* 0x000fea0003800000 */
.L_x_517:
[----:B------:R-:W-:-:S03]  /*7ed0*/  UMOV UR4, 0xffffffff ;  /* 0xffffffff00047882 */ /* 0x000fc60000000000 */
[----:B------:R-:W-:Y:S05]  /*7ee0*/  BRA.DIV UR4, `(.L_x_525) ;  /* 0x000001fe04687947 */ /* 0x000fea000b800000 */
[----:B---3--:R3:W0:Y:S04]  /*7ef0*/  SHFL.IDX PT, R37, R117, 0x1, 0x181f ;  /* 0x00381f0075257f89 */ /* 0x00862800000e0000 */
[----:B------:R3:W0:Y:S02]  /*7f00*/  SHFL.IDX PT, R36, R118, 0x1, 0x181f ;  /* 0x00381f0076247f89 */ /* 0x00062400000e0000 */
.L_x_826:
[----:B------:R-:W-:Y:S04]  /*7f10*/  BSSY B1, `(.L_x_526) ;  /* 0x000010a000017945 */ /* 0x000fe80003800000 */
[----:B------:R-:W-:Y:S05]  /*7f20*/  @P4 BRA `(.L_x_527) ;  /* 0x0000001000204947 */ /* 0x000fea0003800000 */
[----:B------:R-:W-:Y:S01]  /*7f30*/  ISETP.NE.AND P3, PT, R3, RZ, PT ;  /* 0x000000ff0300720c */ /* 0x000fe20003f65270 */
[----:B------:R-:W-:-:S12]  /*7f40*/  BSSY B2, `(.L_x_528) ;  /* 0x0000083000027945 */ /* 0x000fd80003800000 */
[----:B------:R-:W-:Y:S05]  /*7f50*/  @!P3 BRA `(.L_x_529) ;  /* 0x000000080004b947 */ /* 0x000fea0003800000 */
[----:B----4-:R-:W4:Y:S01]  /*7f60*/  LDL R14, [R1+0x58] ;  /* 0x00005800010e7983 */ /* 0x010f220000100800 */
[----:B--2---:R-:W-:Y:S01]  /*7f70*/  SEL R11, R115, R137, !P2 ;  /* 0x00000089730b7207 */ /* 0x004fe20005000000 */
[C---:B------:R-:W-:Y:S01]  /*7f80*/  VIADD R15, R219.reuse, 0x20 ;  /* 0x00000020db0f7836 */ /* 0x040fe20000000000 */
[----:B------:R-:W-:Y:S01]  /*7f90*/  IADD3 R13, R219, 0x20, RZ ;  /* 0x00000020db0d7810 */ /* 0x000fe20007ffe0ff */
[----:B------:R-:W-:Y:S01]  /*7fa0*/  BSSY B3, `(.L_x_530) ;  /* 0x0000079000037945 */ /* 0x000fe20003800000 */
[----:B------:R-:W-:Y:S01]  /*7fb0*/  SHF.R.S32.HI R12, RZ, 0x1f, R11 ;  /* 0x0000001fff0c7819 */ /* 0x000fe2000001140b */
[----:B------:R-:W-:Y:S01]  /*7fc0*/  IMAD.SHL.U32 R15, R15, 0x40, RZ ;  /* 0x000000400f0f7824 */ /* 0x000fe200078e00ff */
[----:B0-----:R-:W-:Y:S01]  /*7fd0*/  LEA R38, P4, R9, R36, 0x1 ;  /* 0x0000002409267211 */ /* 0x001fe200078808ff */
[----:B------:R-:W-:Y:S01]  /*7fe0*/  IMAD.SHL.U32 R13, R13, 0x40, RZ ;  /* 0x000000400d0d7824 */ /* 0x000fe200078e00ff */
[----:B------:R-:W-:Y:S02]  /*7ff0*/  LEA.HI R11, R12, R11, RZ, 0x4 ;  /* 0x0000000b0c0b7211 */ /* 0x000fe400078f20ff */
[----:B------:R-:W-:-:S02]  /*8000*/  LOP3.LUT R15, R15, 0x1c0, RZ, 0xc0, !PT ;  /* 0x000001c00f0f7812 */ /* 0x000fc400078ec0ff */
[----:B------:R-:W-:Y:S02]  /*8010*/  LEA.HI.SX32 R11, R11, R8, 0x1c ;  /* 0x000000080b0b7211 */ /* 0x000fe400078fe2ff */
[----:B------:R-:W-:Y:S02]  /*8020*/  LOP3.LUT R13, R13, 0x1c0, RZ, 0xc0, !PT ;  /* 0x000001c00d0d7812 */ /* 0x000fe400078ec0ff */
[----:B------:R-:W-:Y:S01]  /*8030*/  SHF.R.S32.HI R12, RZ, 0x1f, R11 ;  /* 0x0000001fff0c7819 */ /* 0x000fe2000001140b */
[----:B------:R-:W-:Y:S01]  /*8040*/  IMAD.SHL.U32 R40, R11, 0x8, RZ ;  /* 0x000000080b287824 */ /* 0x000fe200078e00ff */
[----:B------:R-:W-:Y:S02]  /*8050*/  SHF.R.U32.HI R13, RZ, 0x3, R13 ;  /* 0x00000003ff0d7819 */ /* 0x000fe4000001160d */
[----:B------:R-:W-:Y:S02]  /*8060*/  LEA.HI R12, R12, R11, RZ, 0x3 ;  /* 0x0000000b0c0c7211 */ /* 0x000fe400078f18ff */
[----:B------:R-:W-:-:S02]  /*8070*/  LOP3.LUT R11, R15, 0x38, R40, 0xf8, !PT ;  /* 0x000000380f0b7812 */ /* 0x000fc400078ef828 */
[----:B------:R-:W-:Y:S02]  /*8080*/  SHF.R.S32.HI R12, RZ, 0x3, R12 ;  /* 0x00000003ff0c7819 */ /* 0x000fe4000001140c */
[----:B------:R-:W-:Y:S02]  /*8090*/  LOP3.LUT R11, R11, R13, RZ, 0x3c, !PT ;  /* 0x0000000d0b0b7212 */ /* 0x000fe400078e3cff */
[----:B------:R-:W-:Y:S02]  /*80a0*/  LEA.HI.X R39, R9, R37, R27, 0x1, P4 ;  /* 0x0000002509277211 */ /* 0x000fe400020f0c1b */
[----:B------:R-:W-:Y:S02]  /*80b0*/  ISETP.GE.AND P4, PT, R16, R114, PT ;  /* 0x000000721000720c */ /* 0x000fe40003f86270 */
[----:B------:R-:W-:-:S13]  /*80c0*/  ISETP.GE.AND P3, PT, R40, R135, PT ;  /* 0x000000872800720c */ /* 0x000fda0003f66270 */
[----:B------:R-:W-:-:S04]  /*80d0*/  @!P3 IMAD.WIDE R40, R40, 0x2, R36 ;  /* 0x000000022828b825 */ /* 0x000fc800078e0224 */
[----:B----4-:R-:W-:-:S04]  /*80e0*/  IMAD R12, R12, 0x1400, R14 ;  /* 0x000014000c0c7824 */ /* 0x010fc800078e020e */
[----:B------:R-:W-:Y:S02]  /*80f0*/  IMAD.IADD R13, R12, 0x1, R11 ;  /* 0x000000010c0d7824 */ /* 0x000fe400078e020b */
[C---:B------:R-:W-:Y:S02]  /*8100*/  IMAD R11, R212.reuse, 0x5000, R132 ;  /* 0x00005000d40b7824 */ /* 0x040fe400078e0284 */
[----:B------:R-:W-:Y:S02]  /*8110*/  IMAD R13, R212, 0x5000, R13 ;  /* 0x00005000d40d7824 */ /* 0x000fe400078e020d */
[--C-:B------:R-:W-:Y:S02]  /*8120*/  IMAD R11, R11, 0x2, R22.reuse ;  /* 0x000000020b0b7824 */ /* 0x100fe400078e0216 */
[----:B------:R-:W-:-:S03]  /*8130*/  IMAD R32, R13, 0x2, R22 ;  /* 0x000000020d207824 */ /* 0x000fc600078e0216 */
[----:B------:R0:W2:Y:S04]  /*8140*/  LDS.128 R12, [R11+0x24400] ;  /* 0x024400000b0c7984 */ /* 0x0000a80000000c00 */
[----:B------:R-:W4:Y:S01]  /*8150*/  LDS.128 R32, [R32+0x24400] ;  /* 0x0244000020207984 */ /* 0x000f220000000c00 */
[----:B------:R-:W-:Y:S05]  /*8160*/  @P4 BRA `(.L_x_531) ;  /* 0x0000000400704947 */ /* 0x000fea0003800000 */
[--C-:B------:R-:W-:Y:S01]  /*8170*/  SHF.R.U64 R46, R60, 0x10, R61.reuse ;  /* 0x000000103c2e7819 */ /* 0x100fe2000000123d */
[----:B----4-:R-:W-:Y:S01]  /*8180*/  IMAD.U32 R45, R33, 0x10000, RZ ;  /* 0x00010000212d7824 */ /* 0x010fe200078e00ff */
[----:B------:R-:W-:Y:S01]  /*8190*/  SHF.R.U32.HI R61, RZ, 0x10, R61 ;  /* 0x00000010ff3d7819 */ /* 0x000fe2000001163d */
[----:B0-2---:R-:W-:Y:S01]  /*81a0*/  IMAD.U32 R11, R13, 0x10000, RZ ;  /* 0x000100000d0b7824 */ /* 0x005fe200078e00ff */
[--C-:B------:R-:W-:Y:S01]  /*81b0*/  SHF.R.U64 R42, R52, 0x10, R53.reuse ;  /* 0x00000010342a7819 */ /* 0x100fe20000001235 */
[----:B------:R-:W-:Y:S01]  /*81c0*/  IMAD.U32 R80, R35, 0x10000, RZ ;  /* 0x0001000023507824 */ /* 0x000fe200078e00ff */
[----:B------:R-:W-:Y:S01]  /*81d0*/  SHF.R.U32.HI R52, RZ, 0x10, R53 ;  /* 0x00000010ff347819 */ /* 0x000fe20000011635 */
[----:B------:R-:W-:Y:S01]  /*81e0*/  IMAD.U32 R60, R15, 0x10000, RZ ;  /* 0x000100000f3c7824 */ /* 0x000fe200078e00ff */
[----:B------:R-:W-:Y:S01]  /*81f0*/  PRMT R184, R184, 0x5410, R61 ;  /* 0x00005410b8b87816 */ /* 0x000fe2000000003d */
[----:B------:R-:W-:Y:S01]  /*8200*/  IMAD.U32 R53, R14, 0x10000, RZ ;  /* 0x000100000e357824 */ /* 0x000fe200078e00ff */
[----:B------:R-:W-:-:S02]  /*8210*/  PRMT R179, R179, 0x5410, R52 ;  /* 0x00005410b3b37816 */ /* 0x000fc40000000034 */
[----:B------:R-:W-:Y:S01]  /*8220*/  SHF.R.U64 R44, R54, 0x10, R55 ;  /* 0x00000010362c7819 */ /* 0x000fe20000001237 */
[----:B------:R-:W-:Y:S01]  /*8230*/  IMAD.U32 R52, R184, 0x10000, RZ ;  /* 0x00010000b8347824 */ /* 0x000fe200078e00ff */
[--C-:B------:R-:W-:Y:S02]  /*8240*/  SHF.R.U64 R54, R62, 0x10, R63.reuse ;  /* 0x000000103e367819 */ /* 0x100fe4000000123f */
[----:B------:R-:W-:Y:S02]  /*8250*/  SHF.R.U32.HI R63, RZ, 0x10, R63 ;  /* 0x00000010ff3f7819 */ /* 0x000fe4000001163f */
[----:B------:R-:W-:Y:S01]  /*8260*/  PRMT R185, R185, 0x5410, R42 ;  /* 0x00005410b9b97816 */ /* 0x000fe2000000002a */
[----:B------:R-:W-:Y:S01]  /*8270*/  IMAD.U32 R42, R179, 0x10000, RZ ;  /* 0x00010000b32a7824 */ /* 0x000fe200078e00ff */
[----:B------:R-:W-:Y:S02]  /*8280*/  SHF.R.U32.HI R55, RZ, 0x10, R55 ;  /* 0x00000010ff377819 */ /* 0x000fe40000011637 */
[----:B------:R-:W-:Y:S01]  /*8290*/  PRMT R177, R177, 0x5410, R44 ;  /* 0x00005410b1b17816 */ /* 0x000fe2000000002c */
[----:B------:R-:W-:Y:S01]  /*82a0*/  FMUL.FTZ R44, R45, R52 ;  /* 0x000000342d2c7220 */ /* 0x000fe20000410000 */
[----:B------:R-:W-:Y:S01]  /*82b0*/  PRMT R183, R183, 0x5410, R46 ;  /* 0x00005410b7b77816 */ /* 0x000fe2000000002e */
[-C--:B------:R-:W-:Y:S01]  /*82c0*/  FMUL.FTZ R46, R45, R42.reuse ;  /* 0x0000002a2d2e7220 */ /* 0x080fe20000410000 */
[----:B------:R-:W-:Y:S01]  /*82d0*/  PRMT R182, R182, 0x5410, R63 ;  /* 0x00005410b6b67816 */ /* 0x000fe2000000003f */
[C---:B------:R-:W-:Y:S01]  /*82e0*/  FFMA.FTZ R42, R11.reuse, R42, -R44 ;  /* 0x0000002a0b2a7223 */ /* 0x040fe2000001082c */
[----:B------:R-:W-:Y:S01]  /*82f0*/  PRMT R178, R178, 0x5410, R55 ;  /* 0x00005410b2b27816 */ /* 0x000fe20000000037 */
[----:B------:R-:W-:Y:S01]  /*8300*/  FFMA.FTZ R11, R11, R52, R46 ;  /* 0x000000340b0b7223 */ /* 0x000fe2000001002e */
[----:B------:R-:W-:Y:S01]  /*8310*/  LOP3.LUT R47, R33, 0xffff0000, RZ, 0xc0, !PT ;  /* 0xffff0000212f7812 */ /* 0x000fe200078ec0ff */
[----:B------:R-:W-:Y:S01]  /*8320*/  IMAD.U32 R33, R32, 0x10000, RZ ;  /* 0x0001000020217824 */ /* 0x000fe200078e00ff */
[----:B------:R-:W-:Y:S01]  /*8330*/  LOP3.LUT R184, R184, 0xffff0000, RZ, 0xc0, !PT ;  /* 0xffff0000b8b87812 */ /* 0x000fe200078ec0ff */
[----:B------:R-:W-:Y:S01]  /*8340*/  IMAD.U32 R55, R178, 0x10000, RZ ;  /* 0x00010000b2377824 */ /* 0x000fe200078e00ff */
[----:B------:R-:W-:Y:S01]  /*8350*/  LOP3.LUT R44, R179, 0xffff0000, RZ, 0xc0, !PT ;  /* 0xffff0000b32c7812 */ /* 0x000fe200078ec0ff */
[----:B------:R-:W-:Y:S01]  /*8360*/  IMAD.U32 R52, R185, 0x10000, RZ ;  /* 0x00010000b9347824 */ /* 0x000fe200078e00ff */
[----:B------:R-:W-:-:S02]  /*8370*/  SHF.L.U32 R61, R182, 0x10, RZ ;  /* 0x00000010b63d7819 */ /* 0x000fc400000006ff */
[----:B------:R-:W-:Y:S01]  /*8380*/  LOP3.LUT R43, R13, 0xffff0000, RZ, 0xc0, !PT ;  /* 0xffff00000d2b7812 */ /* 0x000fe200078ec0ff */
[----:B------:R-:W-:Y:S01]  /*8390*/  FMUL.FTZ R46, R47, R44 ;  /* 0x0000002c2f2e7220 */ /* 0x000fe20000410000 */
[----:B------:R-:W-:Y:S01]  /*83a0*/  PRMT R181, R181, 0x5410, R54 ;  /* 0x00005410b5b57816 */ /* 0x000fe20000000036 */
[----:B------:R-:W-:Y:S01]  /*83b0*/  FMUL.FTZ R54, R47, R184 ;  /* 0x000000b82f367220 */ /* 0x000fe20000410000 */
[C---:B------:R-:W-:Y:S01]  /*83c0*/  FMUL.FTZ R47, R80.reuse, R61 ;  /* 0x0000003d502f7220 */ /* 0x040fe20000410000 */
[----:B------:R-:W-:Y:S01]  /*83d0*/  LOP3.LUT R35, R35, 0xffff0000, RZ, 0xc0, !PT ;  /* 0xffff000023237812 */ /* 0x000fe200078ec0ff */
[-C--:B------:R-:W-:Y:S01]  /*83e0*/  FMUL.FTZ R80, R80, R55.reuse ;  /* 0x0000003750507220 */ /* 0x080fe20000410000 */
[----:B------:R-:W-:Y:S01]  /*83f0*/  LOP3.LUT R182, R182, 0xffff0000, RZ, 0xc0, !PT ;  /* 0xffff0000b6b67812 */ /* 0x000fe200078ec0ff */
[C---:B------:R-:W-:Y:S01]  /*8400*/  FFMA.FTZ R45, R43.reuse, R44, -R54 ;  /* 0x0000002c2b2d7223 */ /* 0x040fe20000010836 */
[----:B------:R-:W-:Y:S01]  /*8410*/  FFMA.FTZ R44, R43, R184, R46 ;  /* 0x000000b82b2c7223 */ /* 0x000fe2000001002e */
[----:B------:R-:W-:Y:S01]  /*8420*/  FFMA.FTZ R43, R60, R55, -R47 ;  /* 0x000000373c2b7223 */ /* 0x000fe2000001082f */
[----:B------:R-:W-:Y:S01]  /*8430*/  LOP3.LUT R46, R178, 0xffff0000, RZ, 0xc0, !PT ;  /* 0xffff0000b22e7812 */ /* 0x000fe200078ec0ff */
[----:B------:R-:W-:Y:S01]  /*8440*/  FFMA.FTZ R60, R60, R61, R80 ;  /* 0x0000003d3c3c7223 */ /* 0x000fe20000010050 */
[----:B------:R-:W-:Y:S01]  /*8450*/  LOP3.LUT R15, R15, 0xffff0000, RZ, 0xc0, !PT ;  /* 0xffff00000f0f7812 */ /* 0x000fe200078ec0ff */
[----:B------:R-:W-:Y:S01]  /*8460*/  FMUL.FTZ R80, R35, R182 ;  /* 0x000000b623507220 */ /* 0x000fe20000410000 */
[----:B------:R-:W-:Y:S01]  /*8470*/  IMAD.U32 R54, R183, 0x10000, RZ ;  /* 0x00010000b7367824 */ /* 0x000fe200078e00ff */
[----:B------:R-:W-:Y:S01]  /*8480*/  LOP3.LUT R32, R32, 0xffff0000, RZ, 0xc0, !PT ;  /* 0xffff000020207812 */ /* 0x000fe200078ec0ff */
[-C--:B------:R-:W-:Y:S01]  /*8490*/  FMUL.FTZ R82, R35, R46.reuse ;  /* 0x0000002e23527220 */ /* 0x080fe20000410000 */
[----:B------:R-:W-:Y:S01]  /*84a0*/  LOP3.LUT R183, R183, 0xffff0000, RZ, 0xc0, !PT ;  /* 0xffff0000b7b77812 */ /* 0x000fe200078ec0ff */
[----:B------:R-:W-:Y:S01]  /*84b0*/  FFMA.FTZ R46, R15, R46, -R80 ;  /* 0x0000002e0f2e7223 */ /* 0x000fe20000010850 */
[----:B------:R-:W-:Y:S01]  /*84c0*/  LOP3.LUT R185, R185, 0xffff0000, RZ, 0xc0, !PT ;  /* 0xffff0000b9b97812 */ /* 0x000fe200078ec0ff */
[----:B------:R-:W-:-:S02]  /*84d0*/  IMAD.U32 R13, R12, 0x10000, RZ ;  /* 0x000100000c0d7824 */ /* 0x000fc400078e00ff */
[C---:B------:R-:W-:Y:S01]  /*84e0*/  FMUL.FTZ R80, R33.reuse, R54 ;  /* 0x0000003621507220 */ /* 0x040fe20000410000 */
[-C--:B------:R-:W-:Y:S01]  /*84f0*/  FMUL.FTZ R35, R33, R52.reuse ;  /* 0x0000003421237220 */ /* 0x080fe20000410000 */
[----:B------:R-:W-:Y:S01]  /*8500*/  LOP3.LUT R12, R12, 0xffff0000, RZ, 0xc0, !PT ;  /* 0xffff00000c0c7812 */ /* 0x000fe200078ec0ff */
[----:B------:R-:W-:Y:S01]  /*8510*/  FMUL.FTZ R47, R32, R183 ;  /* 0x000000b7202f7220 */ /* 0x000fe20000410000 */
[----:B------:R-:W-:Y:S01]  /*8520*/  LOP3.LUT R62, R14, 0xffff0000, RZ, 0xc0, !PT ;  /* 0xffff00000e3e7812 */ /* 0x000fe200078ec0ff */
[-C--:B------:R-:W-:Y:S01]  /*8530*/  FMUL.FTZ R55, R32, R185.reuse ;  /* 0x000000b920377220 */ /* 0x080fe20000410000 */
[C---:B------:R-:W-:Y:S02]  /*8540*/  IMAD.U32 R14, R34.reuse, 0x10000, RZ ;  /* 0x00010000220e7824 */ /* 0x040fe400078e00ff */
[C---:B------:R-:W-:Y:S01]  /*8550*/  FFMA.FTZ R33, R13.reuse, R52, -R80 ;  /* 0x000000340d217223 */ /* 0x040fe20000010850 */
        /* <DEDUP_REMOVED lines=9> */
[----:B------:R-:W-:Y:S01]  /*85f0*/  FMUL.FTZ R55, R34, R181 ;  /* 0x000000b522377220 */ /* 0x000fe20000410000 */
[CC--:B------:R-:W-:Y:S01]  /*8600*/  FMUL.FTZ R54, R14.reuse, R32.reuse ;  /* 0x000000200e367220 */ /* 0x0c0fe20000410000 */
[----:B------:R-:W-:Y:S01]  /*8610*/  FMUL.FTZ R47, R14, R13 ;  /* 0x0000000d0e2f7220 */ /* 0x000fe20000410000 */
[-C--:B------:R-:W-:Y:S01]  /*8620*/  FMUL.FTZ R34, R34, R177.reuse ;  /* 0x000000b122227220 */ /* 0x080fe20000410000 */
[C---:B------:R-:W-:Y:S01]  /*8630*/  FFMA.FTZ R55, R62.reuse, R177, -R55 ;  /* 0x000000b13e377223 */ /* 0x040fe20000010837 */
[C---:B------:R-:W-:Y:S01]  /*8640*/  FFMA.FTZ R54, R53.reuse, R13, -R54 ;  /* 0x0000000d35367223 */ /* 0x040fe20000010836 */
[----:B------:R-:W-:Y:S01]  /*8650*/  FFMA.FTZ R47, R53, R32, R47 ;  /* 0x00000020352f7223 */ /* 0x000fe2000001002f */
[----:B------:R-:W-:Y:S01]  /*8660*/  FFMA.FTZ R34, R62, R181, R34 ;  /* 0x000000b53e227223 */ /* 0x000fe20000010022 */
[----:B------:R-:W-:-:S02]  /*8670*/  F2FP.BF16.F32.PACK_AB R43, R46, R43 ;  /* 0x0000002b2e2b723e */ /* 0x000fc400000010ff */
[----:B------:R-:W-:Y:S02]  /*8680*/  F2FP.BF16.F32.PACK_AB R11, R44, R11 ;  /* 0x0000000b2c0b723e */ /* 0x000fe400000010ff */
        /* <DEDUP_REMOVED lines=8> */
[----:B------:R-:W-:-:S02]  /*8710*/  F2FP.BF16.F32.PACK_AB R14, R55, R54 ;  /* 0x00000036370e723e */ /* 0x000fc400000010ff */
[----:B------:R-:W-:-:S07]  /*8720*/  F2FP.BF16.F32.PACK_AB R34, R34, R47 ;  /* 0x0000002f2222723e */ /* 0x000fce00000010ff */
.L_x_531:
[----:B------:R-:W-:Y:S05]  /*8730*/  BSYNC B3 ;  /* 0x0000000000037941 */ /* 0x000fea0003800000 */
.L_x_530:
[----:B------:R-:W-:Y:S02]  /*8740*/  ULDC.64 UR4, c[0x0][0x208] ;  /* 0x0000820000047ab9 */ /* 0x000fe40000000a00 */
[----:B--2---:R2:W-:Y:S04]  /*8750*/  ST.E.128 desc[UR4][R38.64], R12 ;  /* 0x0000000c26007985 */ /* 0x0045e8000c101d04 */
[----:B----4-:R2:W-:Y:S02]  /*8760*/  @!P3 ST.E.128 desc[UR4][R40.64], R32 ;  /* 0x000000202800b985 */ /* 0x0105e4000c101d04 */
.L_x_529:
[----:B------:R-:W-:Y:S05]  /*8770*/  BSYNC B2 ;  /* 0x0000000000027941 */ /* 0x000fea0003800000 */
.L_x_528:
[----:B------:R-:W-:-:S13]  /*8780*/  ISETP.NE.AND P3, PT, R21, RZ, PT ;  /* 0x000000ff1500720c */ /* 0x000fda0003f65270 */
[----:B------:R-:W-:Y:S05]  /*8790*/  @!P3 BRA `(.L_x_527) ;  /* 0x000000080004b947 */ /* 0x000fea0003800000 */
[----:B--2-4-:R-:W2:Y:S01]  /*87a0*/  LDL R14, [R1+0x58] ;  /* 0x00005800010e7983 */ /* 0x014ea20000100800 */
[----:B0-----:R-:W-:Y:S01]  /*87b0*/  SEL R11, R115, R137, !P1 ;  /* 0x00000089730b7207 */ /* 0x001fe20004800000 */
[C---:B------:R-:W-:Y:S01]  /*87c0*/  VIADD R13, R219.reuse, 0x20 ;  /* 0x00000020db0d7836 */ /* 0x040fe20000000000 */
[C---:B------:R-:W-:Y:S01]  /*87d0*/  LEA R38, P4, R20.reuse, R36, 0x1 ;  /* 0x0000002414267211 */ /* 0x040fe200078808ff */
[----:B------:R-:W-:Y:S01]  /*87e0*/  VIADD R15, R219, 0x20 ;  /* 0x00000020db0f7836 */ /* 0x000fe20000000000 */
[----:B------:R-:W-:Y:S01]  /*87f0*/  SHF.R.S32.HI R12, RZ, 0x1f, R11 ;  /* 0x0000001fff0c7819 */ /* 0x000fe2000001140b */
[----:B------:R-:W-:Y:S01]  /*8800*/  IMAD.SHL.U32 R13, R13, 0x40, RZ ;  /* 0x000000400d0d7824 */ /* 0x000fe200078e00ff */
[----:B------:R-:W-:Y:S01]  /*8810*/  LEA.HI.X R39, R20, R37, R28, 0x1, P4 ;  /* 0x0000002514277211 */ /* 0x000fe200020f0c1c */
[----:B------:R-:W-:Y:S01]  /*8820*/  IMAD.SHL.U32 R15, R15, 0x40, RZ ;  /* 0x000000400f0f7824 */ /* 0x000fe200078e00ff */
[----:B------:R-:W-:Y:S01]  /*8830*/  LEA.HI R11, R12, R11, RZ, 0x4 ;  /* 0x0000000b0c0b7211 */ /* 0x000fe200078f20ff */
[----:B------:R-:W-:Y:S01]  /*8840*/  BSSY B2, `(.L_x_532) ;  /* 0x0000073000027945 */ /* 0x000fe20003800000 */
        /* <DEDUP_REMOVED lines=10> */
[----:B------:R-:W-:Y:S02]  /*88f0*/  ISETP.GE.AND P4, PT, R213, R114, PT ;  /* 0x00000072d500720c */ /* 0x000fe40003f86270 */
[----:B------:R-:W-:-:S13]  /*8900*/  ISETP.GE.AND P3, PT, R40, R135, PT ;  /* 0x000000872800720c */ /* 0x000fda0003f66270 */
[----:B------:R-:W-:-:S04]  /*8910*/  @!P3 IMAD.WIDE R36, R40, 0x2, R36 ;  /* 0x000000022824b825 */ /* 0x000fc800078e0224 */
[----:B--2---:R-:W-:-:S04]  /*8920*/  IMAD R12, R12, 0x1400, R14 ;  /* 0x000014000c0c7824 */ /* 0x004fc800078e020e */
[----:B------:R-:W-:Y:S02]  /*8930*/  IMAD.IADD R13, R12, 0x1, R11 ;  /* 0x000000010c0d7824 */ /* 0x000fe400078e020b */
[C---:B------:R-:W-:Y:S02]  /*8940*/  IMAD R11, R212.reuse, 0x5000, R131 ;  /* 0x00005000d40b7824 */ /* 0x040fe400078e0283 */
[----:B------:R-:W-:Y:S02]  /*8950*/  IMAD R13, R212, 0x5000, R13 ;  /* 0x00005000d40d7824 */ /* 0x000fe400078e020d */
[----:B------:R-:W-:-:S03]  /*8960*/  IMAD R11, R11, 0x2, R22 ;  /* 0x000000020b0b7824 */ /* 0x000fc600078e0216 */
[----:B------:R-:W-:Y:S02]  /*8970*/  LEA R32, R13, R22, 0x1 ;  /* 0x000000160d207211 */ /* 0x000fe400078e08ff */
[----:B------:R0:W2:Y:S04]  /*8980*/  LDS.128 R12, [R11+0x24400] ;  /* 0x024400000b0c7984 */ /* 0x0000a80000000c00 */
[----:B------:R-:W4:Y:S01]  /*8990*/  LDS.128 R32, [R32+0x24400] ;  /* 0x0244000020207984 */ /* 0x000f220000000c00 */
[----:B------:R-:W-:Y:S05]  /*89a0*/  @P4 BRA `(.L_x_533) ;  /* 0x0000000400704947 */ /* 0x000fea0003800000 */
[----:B------:R-:W-:Y:S01]  /*89b0*/  SHF.R.U64 R53, R50, 0x10, R51 ;  /* 0x0000001032357819 */ /* 0x000fe20000001233 */
[----:B--2---:R-:W-:Y:S01]  /*89c0*/  IMAD.U32 R44, R15, 0x10000, RZ ;  /* 0x000100000f2c7824 */ /* 0x004fe200078e00ff */
[----:B------:R-:W-:Y:S01]  /*89d0*/  SHF.R.U64 R50, R56, 0x10, R57 ;  /* 0x0000001038327819 */ /* 0x000fe20000001239 */
[----:B----4-:R-:W-:Y:S01]  /*89e0*/  IMAD.U32 R46, R33, 0x10000, RZ ;  /* 0x00010000212e7824 */ /* 0x010fe200078e00ff */
[----:B------:R-:W-:Y:S01]  /*89f0*/  SHF.R.U32.HI R54, RZ, 0x10, R49 ;  /* 0x00000010ff367819 */ /* 0x000fe20000011631 */
[----:B------:R-:W-:Y:S01]  /*8a00*/  IMAD.U32 R45, R13, 0x10000, RZ ;  /* 0x000100000d2d7824 */ /* 0x000fe200078e00ff */
[----:B------:R-:W-:Y:S01]  /*8a10*/  SHF.R.U32.HI R56, RZ, 0x10, R57 ;  /* 0x00000010ff387819 */ /* 0x000fe20000011639 */
[----:B------:R-:W-:Y:S01]  /*8a20*/  IMAD.U32 R40, R12, 0x10000, RZ ;  /* 0x000100000c287824 */ /* 0x000fe200078e00ff */
[----:B------:R-:W-:Y:S01]  /*8a30*/  PRMT R159, R159, 0x5410, R54 ;  /* 0x000054109f9f7816 */ /* 0x000fe20000000036 */
[----:B0-----:R-:W-:Y:S01]  /*8a40*/  IMAD.U32 R11, R14, 0x10000, RZ ;  /* 0x000100000e0b7824 */ /* 0x001fe200078e00ff */
[----:B------:R-:W-:-:S02]  /*8a50*/  PRMT R175, R175, 0x5410, R56 ;  /* 0x00005410afaf7816 */ /* 0x000fc40000000038 */
[----:B------:R-:W-:Y:S01]  /*8a60*/  SHF.R.U64 R55, R48, 0x10, R49 ;  /* 0x0000001030377819 */ /* 0x000fe20000001231 */
[----:B------:R-:W-:Y:S01]  /*8a70*/  IMAD.U32 R48, R35, 0x10000, RZ ;  /* 0x0001000023307824 */ /* 0x000fe200078e00ff */
[----:B------:R-:W-:Y:S02]  /*8a80*/  SHF.R.U64 R49, R58, 0x10, R59 ;  /* 0x000000103a317819 */ /* 0x000fe4000000123b */
[----:B------:R-:W-:Y:S02]  /*8a90*/  SHF.R.U32.HI R52, RZ, 0x10, R51 ;  /* 0x00000010ff347819 */ /* 0x000fe40000011633 */
[----:B------:R-:W-:Y:S02]  /*8aa0*/  SHF.R.U32.HI R58, RZ, 0x10, R59 ;  /* 0x00000010ff3a7819 */ /* 0x000fe4000001163b */
[----:B------:R-:W-:Y:S01]  /*8ab0*/  LOP3.LUT R41, R15, 0xffff0000, RZ, 0xc0, !PT ;  /* 0xffff00000f297812 */ /* 0x000fe200078ec0ff */
[----:B------:R-:W-:Y:S01]  /*8ac0*/  IMAD.U32 R15, R159, 0x10000, RZ ;  /* 0x000100009f0f7824 */ /* 0x000fe200078e00ff */
[----:B------:R-:W-:Y:S01]  /*8ad0*/  LOP3.LUT R42, R35, 0xffff0000, RZ, 0xc0, !PT ;  /* 0xffff0000232a7812 */ /* 0x000fe200078ec0ff */
[----:B------:R-:W-:Y:S01]  /*8ae0*/  IMAD.U32 R35, R175, 0x10000, RZ ;  /* 0x00010000af237824 */ /* 0x000fe200078e00ff */
[----:B------:R-:W-:Y:S01]  /*8af0*/  PRMT R157, R157, 0x5410, R52 ;  /* 0x000054109d9d7816 */ /* 0x000fe20000000034 */
[C---:B------:R-:W-:Y:S01]  /*8b00*/  FMUL.FTZ R54, R46.reuse, R15 ;  /* 0x0000000f2e367220 */ /* 0x040fe20000410000 */
[----:B------:R-:W-:Y:S01]  /*8b10*/  PRMT R171, R171, 0x5410, R58 ;  /* 0x00005410abab7816 */ /* 0x000fe2000000003a */
[-C--:B------:R-:W-:Y:S01]  /*8b20*/  FMUL.FTZ R52, R46, R35.reuse ;  /* 0x000000232e347220 */ /* 0x080fe20000410000 */
[----:B------:R-:W-:Y:S01]  /*8b30*/  PRMT R173, R173, 0x5410, R50 ;  /* 0x00005410adad7816 */ /* 0x000fe20000000032 */
[----:B------:R-:W-:Y:S01]  /*8b40*/  FFMA.FTZ R35, R45, R35, R54 ;  /* 0x000000232d237223 */ /* 0x000fe20000010036 */
[----:B------:R-:W-:Y:S01]  /*8b50*/  LOP3.LUT R47, R33, 0xffff0000, RZ, 0xc0, !PT ;  /* 0xffff0000212f7812 */ /* 0x000fe200078ec0ff */
[----:B------:R-:W-:Y:S01]  /*8b60*/  FFMA.FTZ R15, R45, R15, -R52 ;  /* 0x0000000f2d0f7223 */ /* 0x000fe20000010834 */
[----:B------:R-:W-:Y:S01]  /*8b70*/  LOP3.LUT R50, R175, 0xffff0000, RZ, 0xc0, !PT ;  /* 0xffff0000af327812 */ /* 0x000fe200078ec0ff */
[----:B------:R-:W-:Y:S01]  /*8b80*/  IMAD.U32 R45, R157, 0x10000, RZ ;  /* 0x000100009d2d7824 */ /* 0x000fe200078e00ff */
[----:B------:R-:W-:Y:S01]  /*8b90*/  LOP3.LUT R46, R159, 0xffff0000, RZ, 0xc0, !PT ;  /* 0xffff00009f2e7812 */ /* 0x000fe200078ec0ff */
[----:B------:R-:W-:Y:S01]  /*8ba0*/  IMAD.U32 R33, R32, 0x10000, RZ ;  /* 0x0001000020217824 */ /* 0x000fe200078e00ff */
[----:B------:R-:W-:Y:S01]  /*8bb0*/  PRMT R160, R160, 0x5410, R49 ;  /* 0x00005410a0a07816 */ /* 0x000fe20000000031 */
[----:B------:R-:W-:Y:S01]  /*8bc0*/  IMAD.U32 R49, R171, 0x10000, RZ ;  /* 0x00010000ab317824 */ /* 0x000fe200078e00ff */
[----:B------:R-:W-:Y:S01]  /*8bd0*/  LOP3.LUT R43, R13, 0xffff0000, RZ, 0xc0, !PT ;  /* 0xffff00000d2b7812 */ /* 0x000fe200078ec0ff */
[C---:B------:R-:W-:Y:S01]  /*8be0*/  FMUL.FTZ R52, R47.reuse, R50 ;  /* 0x000000322f347220 */ /* 0x040fe20000410000 */
[-C--:B------:R-:W-:Y:S01]  /*8bf0*/  FMUL.FTZ R54, R47, R46.reuse ;  /* 0x0000002e2f367220 */ /* 0x080fe20000410000 */
[C---:B------:R-:W-:Y:S01]  /*8c00*/  FMUL.FTZ R47, R48.reuse, R49 ;  /* 0x00000031302f7220 */ /* 0x040fe20000410000 */
[----:B------:R-:W-:Y:S01]  /*8c10*/  LOP3.LUT R171, R171, 0xffff0000, RZ, 0xc0, !PT ;  /* 0xffff0000abab7812 */ /* 0x000fe200078ec0ff */
[-C--:B------:R-:W-:Y:S01]  /*8c20*/  FMUL.FTZ R48, R48, R45.reuse ;  /* 0x0000002d30307220 */ /* 0x080fe20000410000 */
[----:B------:R-:W-:Y:S01]  /*8c30*/  LOP3.LUT R157, R157, 0xffff0000, RZ, 0xc0, !PT ;  /* 0xffff00009d9d7812 */ /* 0x000fe200078ec0ff */
[C---:B------:R-:W-:Y:S01]  /*8c40*/  FFMA.FTZ R52, R43.reuse, R46, -R52 ;  /* 0x0000002e2b347223 */ /* 0x040fe20000010834 */
[----:B------:R-:W-:Y:S01]  /*8c50*/  PRMT R158, R158, 0x5410, R55 ;  /* 0x000054109e9e7816 */ /* 0x000fe20000000037 */
[----:B------:R-:W-:Y:S01]  /*8c60*/  FFMA.FTZ R54, R43, R50, R54 ;  /* 0x000000322b367223 */ /* 0x000fe20000010036 */
[C---:B------:R-:W-:Y:S01]  /*8c70*/  FFMA.FTZ R46, R44.reuse, R45, -R47 ;  /* 0x0000002d2c2e7223 */ /* 0x040fe2000001082f */
[----:B------:R-:W-:Y:S01]  /*8c80*/  FFMA.FTZ R48, R44, R49, R48 ;  /* 0x000000312c307223 */ /* 0x000fe20000010030 */
[----:B------:R-:W-:Y:S01]  /*8c90*/  FMUL.FTZ R50, R42, R171 ;  /* 0x000000ab2a327220 */ /* 0x000fe20000410000 */
[C---:B------:R-:W-:Y:S01]  /*8ca0*/  IMAD.U32 R44, R173.reuse, 0x10000, RZ ;  /* 0x00010000ad2c7824 */ /* 0x040fe200078e00ff */
[----:B------:R-:W-:Y:S01]  /*8cb0*/  LOP3.LUT R32, R32, 0xffff0000, RZ, 0xc0, !PT ;  /* 0xffff000020207812 */ /* 0x000fe200078ec0ff */
[-C--:B------:R-:W-:Y:S01]  /*8cc0*/  FMUL.FTZ R42, R42, R157.reuse ;  /* 0x0000009d2a2a7220 */ /* 0x080fe20000410000 */
[----:B------:R-:W-:Y:S01]  /*8cd0*/  LOP3.LUT R173, R173, 0xffff0000, RZ, 0xc0, !PT ;  /* 0xffff0000adad7812 */ /* 0x000fe200078ec0ff */
[----:B------:R-:W-:Y:S01]  /*8ce0*/  IMAD.U32 R43, R158, 0x10000, RZ ;  /* 0x000100009e2b7824 */ /* 0x000fe200078e00ff */
[----:B------:R-:W-:Y:S01]  /*8cf0*/  LOP3.LUT R12, R12, 0xffff0000, RZ, 0xc0, !PT ;  /* 0xffff00000c0c7812 */ /* 0x000fe200078ec0ff */
[C---:B------:R-:W-:Y:S01]  /*8d00*/  FFMA.FTZ R157, R41.reuse, R157, -R50 ;  /* 0x0000009d299d7223 */ /* 0x040fe20000010832 */
[----:B------:R-:W-:Y:S01]  /*8d10*/  LOP3.LUT R45, R158, 0xffff0000, RZ, 0xc0, !PT ;  /* 0xffff00009e2d7812 */ /* 0x000fe200078ec0ff */
[----:B------:R-:W-:Y:S01]  /*8d20*/  FFMA.FTZ R171, R41, R171, R42 ;  /* 0x000000ab29ab7223 */ /* 0x000fe2000001002a */
[CC--:B------:R-:W-:Y:S01]  /*8d30*/  FMUL.FTZ R47, R33.reuse, R44.reuse ;  /* 0x0000002c212f7220 */ /* 0x0c0fe20000410000 */
[----:B------:R-:W-:Y:S01]  /*8d40*/  FMUL.FTZ R41, R32, R173 ;  /* 0x000000ad20297220 */ /* 0x000fe20000410000 */
[-C--:B------:R-:W-:Y:S01]  /*8d50*/  FMUL.FTZ R33, R33, R43.reuse ;  /* 0x0000002b21217220 */ /* 0x080fe20000410000 */
[----:B------:R-:W-:Y:S01]  /*8d60*/  IMAD.U32 R13, R34, 0x10000, RZ ;  /* 0x00010000220d7824 */ /* 0x000fe200078e00ff */
[----:B------:R-:W-:Y:S01]  /*8d70*/  PRMT R156, R156, 0x5410, R53 ;  /* 0x000054109c9c7816 */ /* 0x000fe20000000035 */
[----:B------:R-:W-:Y:S01]  /*8d80*/  FFMA.FTZ R47, R40, R43, -R47 ;  /* 0x0000002b282f7223 */ /* 0x000fe2000001082f */
[-C--:B------:R-:W-:Y:S01]  /*8d90*/  FFMA.FTZ R42, R12, R45.reuse, -R41 ;  /* 0x0000002d0c2a7223 */ /* 0x080fe20000010829 */
[----:B------:R-:W-:Y:S01]  /*8da0*/  LOP3.LUT R34, R34, 0xffff0000, RZ, 0xc0, !PT ;  /* 0xffff000022227812 */ /* 0x000fe200078ec0ff */
[----:B------:R-:W-:Y:S01]  /*8db0*/  FFMA.FTZ R44, R40, R44, R33 ;  /* 0x0000002c282c7223 */ /* 0x000fe20000010021 */
[----:B------:R-:W-:Y:S01]  /*8dc0*/  FMUL.FTZ R43, R32, R45 ;  /* 0x0000002d202b7220 */ /* 0x000fe20000410000 */
[C---:B------:R-:W-:Y:S01]  /*8dd0*/  LOP3.LUT R41, R160.reuse, 0xffff0000, RZ, 0xc0, !PT ;  /* 0xffff0000a0297812 */ /* 0x040fe200078ec0ff */
[----:B------:R-:W-:Y:S01]  /*8de0*/  IMAD.U32 R40, R160, 0x10000, RZ ;  /* 0x00010000a0287824 */ /* 0x000fe200078e00ff */
[C---:B------:R-:W-:Y:S01]  /*8df0*/  LOP3.LUT R33, R156.reuse, 0xffff0000, RZ, 0xc0, !PT ;  /* 0xffff00009c217812 */ /* 0x040fe200078ec0ff */
[----:B------:R-:W-:Y:S01]  /*8e00*/  IMAD.U32 R32, R156, 0x10000, RZ ;  /* 0x000100009c207824 */ /* 0x000fe200078e00ff */
[----:B------:R-:W-:Y:S01]  /*8e10*/  LOP3.LUT R14, R14, 0xffff0000, RZ, 0xc0, !PT ;  /* 0xffff00000e0e7812 */ /* 0x000fe200078ec0ff */
[----:B------:R-:W-:Y:S01]  /*8e20*/  FFMA.FTZ R43, R12, R173, R43 ;  /* 0x000000ad0c2b7223 */ /* 0x000fe2000001002b */
[C---:B------:R-:W-:Y:S01]  /*8e30*/  FMUL.FTZ R12, R13.reuse, R40 ;  /* 0x000000280d0c7220 */ /* 0x040fe20000410000 */
[C---:B------:R-:W-:Y:S01]  /*8e40*/  FMUL.FTZ R45, R34.reuse, R41 ;  /* 0x00000029222d7220 */ /* 0x040fe20000410000 */
[-C--:B------:R-:W-:Y:S01]  /*8e50*/  FMUL.FTZ R13, R13, R32.reuse ;  /* 0x000000200d0d7220 */ /* 0x080fe20000410000 */
[-C--:B------:R-:W-:Y:S01]  /*8e60*/  FMUL.FTZ R34, R34, R33.reuse ;  /* 0x0000002122227220 */ /* 0x080fe20000410000 */
[C---:B------:R-:W-:Y:S01]  /*8e70*/  FFMA.FTZ R12, R11.reuse, R32, -R12 ;  /* 0x000000200b0c7223 */ /* 0x040fe2000001080c */
[C---:B------:R-:W-:Y:S01]  /*8e80*/  FFMA.FTZ R45, R14.reuse, R33, -R45 ;  /* 0x000000210e2d7223 */ /* 0x040fe2000001082d */
[----:B------:R-:W-:Y:S01]  /*8e90*/  FFMA.FTZ R13, R11, R40, R13 ;  /* 0x000000280b0d7223 */ /* 0x000fe2000001000d */
[----:B------:R-:W-:Y:S01]  /*8ea0*/  FFMA.FTZ R34, R14, R41, R34 ;  /* 0x000000290e227223 */ /* 0x000fe20000010022 */
[----:B------:R-:W-:-:S02]  /*8eb0*/  F2FP.BF16.F32.PACK_AB R15, R52, R15 ;  /* 0x0000000f340f723e */ /* 0x000fc400000010ff */
[----:B------:R-:W-:Y:S02]  /*8ec0*/  F2FP.BF16.F32.PACK_AB R46, R157, R46 ;  /* 0x0000002e9d2e723e */ /* 0x000fe400000010ff */
[----:B------:R-:W-:Y:S02]  /*8ed0*/  F2FP.BF16.F32.PACK_AB R14, R42, R47 ;  /* 0x0000002f2a0e723e */ /* 0x000fe400000010ff */
[----:B------:R-:W-:Y:S02]  /*8ee0*/  F2FP.BF16.F32.PACK_AB R45, R45, R12 ;  /* 0x0000000c2d2d723e */ /* 0x000fe400000010ff */
[----:B------:R-:W-:Y:S01]  /*8ef0*/  F2FP.BF16.F32.PACK_AB R34, R34, R13 ;  /* 0x0000000d2222723e */ /* 0x000fe200000010ff */
[----:B------:R-:W-:Y:S01]  /*8f00*/  IMAD.MOV.U32 R13, RZ, RZ, R15 ;  /* 0x000000ffff0d7224 */ /* 0x000fe200078e000f */
[----:B------:R-:W-:Y:S01]  /*8f10*/  F2FP.BF16.F32.PACK_AB R33, R54, R35 ;  /* 0x000000233621723e */ /* 0x000fe200000010ff */
[----:B------:R-:W-:Y:S01]  /*8f20*/  IMAD.MOV.U32 R15, RZ, RZ, R46 ;  /* 0x000000ffff0f7224 */ /* 0x000fe200078e002e */
[----:B------:R-:W-:Y:S01]  /*8f30*/  MOV R12, R14 ;  /* 0x0000000e000c7202 */ /* 0x000fe20000000f00 */
[----:B------:R-:W-:Y:S01]  /*8f40*/  IMAD.MOV.U32 R14, RZ, RZ, R45 ;  /* 0x000000ffff0e7224 */ /* 0x000fe200078e002d */
[----:B------:R-:W-:-:S02]  /*8f50*/  F2FP.BF16.F32.PACK_AB R35, R171, R48 ;  /* 0x00000030ab23723e */ /* 0x000fc400000010ff */
[----:B------:R-:W-:-:S07]  /*8f60*/  F2FP.BF16.F32.PACK_AB R32, R43, R44 ;  /* 0x0000002c2b20723e */ /* 0x000fce00000010ff */
.L_x_533:
[----:B------:R-:W-:Y:S05]  /*8f70*/  BSYNC B2 ;  /* 0x0000000000027941 */ /* 0x000fea0003800000 */
.L_x_532:
[----:B------:R-:W-:Y:S02]  /*8f80*/  ULDC.64 UR4, c[0x0][0x208] ;  /* 0x0000820000047ab9 */ /* 0x000fe40000000a00 */
[----:B--2---:R2:W-:Y:S04]  /*8f90*/  ST.E.128 desc[UR4][R38.64], R12 ;  /* 0x0000000c26007985 */ /* 0x0045e8000c101d04 */
[----:B----4-:R2:W-:Y:S02]  /*8fa0*/  @!P3 ST.E.128 desc[UR4][R36.64], R32 ;  /* 0x000000202400b985 */ /* 0x0105e4000c101d04 */
.L_x_527:
[----:B------:R-:W-:Y:S05]  /*8fb0*/  BSYNC B1 ;  /* 0x0000000000017941 */ /* 0x000fea0003800000 */
.L_x_526:
[----:B------:R-:W-:-:S03]  /*8fc0*/  UMOV UR4, 0xffffffff ;  /* 0xffffffff00047882 */ /* 0x000fc60000000000 */
[----:B------:R-:W-:Y:S05]  /*8fd0*/  BRA.DIV UR4, `(.L_x_534) ;  /* 0x000001ee04787947 */ /* 0x000fea000b800000 */
[----:B0-2---:R0:W2:Y:S04]  /*8fe0*/  SHFL.IDX PT, R37, R117, 0x2, 0x181f ;  /* 0x00581f0075257f89 */ /* 0x0050a800000e0000 */
[----:B------:R0:W0:Y:S02]  /*8ff0*/  SHFL.IDX PT, R36, R118, 0x2, 0x181f ;  /* 0x00581f0076247f89 */ /* 0x00002400000e0000 */
.L_x_830:
[----:B------:R-:W-:Y:S05]  /*9000*/  @P5 BRA `(.L_x_492) ;  /* 0x0000001800105947 */ /* 0x000fea0003800000 */
[----:B------:R-:W-:Y:S01]  /*9010*/  ISETP.NE.AND P3, PT, R3, RZ, PT ;  /* 0x000000ff0300720c */ /* 0x000fe20003f65270 */
[----:B------:R-:W-:-:S12]  /*9020*/  BSSY B1, `(.L_x_535) ;  /* 0x0000083000017945 */ /* 0x000fd80003800000 */
[----:B------:R-:W-:Y:S05]  /*9030*/  @!P3 BRA `(.L_x_536) ;  /* 0x000000080004b947 */ /* 0x000fea0003800000 */
[----:B----4-:R-:W4:Y:S01]  /*9040*/  LDL R14, [R1+0x54] ;  /* 0x00005400010e7983 */ /* 0x010f220000100800 */
[----:B------:R-:W-:Y:S01]  /*9050*/  SEL R11, R115, R137, !P2 ;  /* 0x00000089730b7207 */ /* 0x000fe20005000000 */
[C---:B------:R-:W-:Y:S01]  /*9060*/  VIADD R13, R219.reuse, 0x40 ;  /* 0x00000040db0d7836 */ /* 0x040fe20000000000 */
[----:B------:R-:W-:Y:S01]  /*9070*/  ISETP.GE.AND P4, PT, R16, R114, PT ;  /* 0x000000721000720c */ /* 0x000fe20003f86270 */
[----:B------:R-:W-:Y:S01]  /*9080*/  VIADD R15, R219, 0x40 ;  /* 0x00000040db0f7836 */ /* 0x000fe20000000000 */
[----:B------:R-:W-:Y:S01]  /*9090*/  SHF.R.S32.HI R12, RZ, 0x1f, R11 ;  /* 0x0000001fff0c7819 */ /* 0x000fe2000001140b */
[----:B------:R-:W-:Y:S01]  /*90a0*/  IMAD.SHL.U32 R13, R13, 0x40, RZ ;  /* 0x000000400d0d7824 */ /* 0x000fe200078e00ff */
[----:B0-----:R-:W-:Y:S01]  /*90b0*/  LEA R38, P3, R9, R36, 0x1 ;  /* 0x0000002409267211 */ /* 0x001fe200078608ff */
        /* <DEDUP_REMOVED lines=14> */
[----:B--2---:R-:W-:-:S11]  /*91a0*/  LEA.HI.X R39, R9, R37, R27, 0x1, P3 ;  /* 0x0000002509277211 */ /* 0x004fd600018f0c1b */
        /* <DEDUP_REMOVED lines=10> */
[----:B------:R-:W-:Y:S01]  /*9250*/  SHF.R.U64 R49, R76, 0x10, R77 ;  /* 0x000000104c317819 */ /* 0x000fe2000000124d */
[----:B----4-:R-:W-:Y:S01]  /*9260*/  IMAD.U32 R46, R33, 0x10000, RZ ;  /* 0x00010000212e7824 */ /* 0x010fe200078e00ff */
[----:B------:R-:W-:Y:S01]  /*9270*/  SHF.R.U64 R53, R68, 0x10, R69 ;  /* 0x0000001044357819 */ /* 0x000fe20000001245 */
[----:B--2---:R-:W-:Y:S01]  /*9280*/  IMAD.U32 R43, R13, 0x10000, RZ ;  /* 0x000100000d2b7824 */ /* 0x004fe200078e00ff */
[----:B------:R-:W-:Y:S01]  /*9290*/  SHF.R.U32.HI R76, RZ, 0x10, R77 ;  /* 0x00000010ff4c7819 */ /* 0x000fe2000001164d */
[----:B------:R-:W-:Y:S01]  /*92a0*/  IMAD.U32 R48, R35, 0x10000, RZ ;  /* 0x0001000023307824 */ /* 0x000fe200078e00ff */
[----:B------:R-:W-:Y:S01]  /*92b0*/  SHF.R.U32.HI R68, RZ, 0x10, R69 ;  /* 0x00000010ff447819 */ /* 0x000fe20000011645 */
[----:B------:R-:W-:Y:S01]  /*92c0*/  IMAD.U32 R45, R32, 0x10000, RZ ;  /* 0x00010000202d7824 */ /* 0x000fe200078e00ff */
[----:B------:R-:W-:Y:S01]  /*92d0*/  SHF.R.U64 R50, R70, 0x10, R71 ;  /* 0x0000001046327819 */ /* 0x000fe20000001247 */
[----:B------:R-:W-:Y:S01]  /*92e0*/  IMAD.U32 R42, R12, 0x10000, RZ ;  /* 0x000100000c2a7824 */ /* 0x000fe200078e00ff */
[----:B------:R-:W-:-:S02]  /*92f0*/  PRMT R155, R155, 0x5410, R76 ;  /* 0x000054109b9b7816 */ /* 0x000fc4000000004c */
[----:B------:R-:W-:Y:S02]  /*9300*/  PRMT R151, R151, 0x5410, R68 ;  /* 0x0000541097977816 */ /* 0x000fe40000000044 */
[----:B------:R-:W-:Y:S01]  /*9310*/  PRMT R149, R149, 0x5410, R50 ;  /* 0x0000541095957816 */ /* 0x000fe20000000032 */
[----:B------:R-:W-:Y:S01]  /*9320*/  IMAD.U32 R50, R155, 0x10000, RZ ;  /* 0x000100009b327824 */ /* 0x000fe200078e00ff */
[----:B------:R-:W-:Y:S02]  /*9330*/  SHF.R.U64 R51, R78, 0x10, R79 ;  /* 0x000000104e337819 */ /* 0x000fe4000000124f */
[----:B------:R-:W-:Y:S01]  /*9340*/  PRMT R154, R154, 0x5410, R49 ;  /* 0x000054109a9a7816 */ /* 0x000fe20000000031 */
[----:B------:R-:W-:Y:S01]  /*9350*/  IMAD.U32 R49, R151, 0x10000, RZ ;  /* 0x0001000097317824 */ /* 0x000fe200078e00ff */
[----:B------:R-:W-:Y:S01]  /*9360*/  SHF.R.U32.HI R71, RZ, 0x10, R71 ;  /* 0x00000010ff477819 */ /* 0x000fe20000011647 */
[CC--:B------:R-:W-:Y:S01]  /*9370*/  FMUL.FTZ R52, R46.reuse, R50.reuse ;  /* 0x000000322e347220 */ /* 0x0c0fe20000410000 */
[----:B------:R-:W-:Y:S01]  /*9380*/  SHF.R.U32.HI R78, RZ, 0x10, R79 ;  /* 0x00000010ff4e7819 */ /* 0x000fe2000001164f */
[-C--:B------:R-:W-:Y:S01]  /*9390*/  FMUL.FTZ R54, R46, R49.reuse ;  /* 0x000000312e367220 */ /* 0x080fe20000410000 */
[----:B------:R-:W-:Y:S01]  /*93a0*/  LOP3.LUT R47, R33, 0xffff0000, RZ, 0xc0, !PT ;  /* 0xffff0000212f7812 */ /* 0x000fe200078ec0ff */
[----:B------:R-:W-:Y:S01]  /*93b0*/  FFMA.FTZ R52, R43, R49, -R52 ;  /* 0x000000312b347223 */ /* 0x000fe20000010834 */
[----:B------:R-:W-:Y:S01]  /*93c0*/  LOP3.LUT R155, R155, 0xffff0000, RZ, 0xc0, !PT ;  /* 0xffff00009b9b7812 */ /* 0x000fe200078ec0ff */
[----:B------:R-:W-:Y:S01]  /*93d0*/  FFMA.FTZ R54, R43, R50, R54 ;  /* 0x000000322b367223 */ /* 0x000fe20000010036 */
[----:B------:R-:W-:Y:S01]  /*93e0*/  PRMT R148, R148, 0x5410, R71 ;  /* 0x0000541094947816 */ /* 0x000fe20000000047 */
[----:B------:R-:W-:Y:S01]  /*93f0*/  IMAD.U32 R33, R15, 0x10000, RZ ;  /* 0x000100000f217824 */ /* 0x000fe200078e00ff */
[----:B------:R-:W-:Y:S01]  /*9400*/  PRMT R153, R153, 0x5410, R78 ;  /* 0x0000541099997816 */ /* 0x000fe2000000004e */
[----:B------:R-:W-:Y:S01]  /*9410*/  FMUL.FTZ R49, R47, R155 ;  /* 0x0000009b2f317220 */ /* 0x000fe20000410000 */
[----:B------:R-:W-:Y:S01]  /*9420*/  LOP3.LUT R151, R151, 0xffff0000, RZ, 0xc0, !PT ;  /* 0xffff000097977812 */ /* 0x000fe200078ec0ff */
[----:B------:R-:W-:Y:S01]  /*9430*/  IMAD.U32 R43, R148, 0x10000, RZ ;  /* 0x00010000942b7824 */ /* 0x000fe200078e00ff */
[----:B------:R-:W-:Y:S01]  /*9440*/  LOP3.LUT R44, R13, 0xffff0000, RZ, 0xc0, !PT ;  /* 0xffff00000d2c7812 */ /* 0x000fe200078ec0ff */
[----:B------:R-:W-:Y:S01]  /*9450*/  IMAD.U32 R46, R153, 0x10000, RZ ;  /* 0x00010000992e7824 */ /* 0x000fe200078e00ff */
[----:B------:R-:W-:Y:S01]  /*9460*/  LOP3.LUT R35, R35, 0xffff0000, RZ, 0xc0, !PT ;  /* 0xffff000023237812 */ /* 0x000fe200078ec0ff */
[-C--:B------:R-:W-:Y:S01]  /*9470*/  FMUL.FTZ R47, R47, R151.reuse ;  /* 0x000000972f2f7220 */ /* 0x080fe20000410000 */
[----:B------:R-:W-:Y:S01]  /*9480*/  LOP3.LUT R50, R153, 0xffff0000, RZ, 0xc0, !PT ;  /* 0xffff000099327812 */ /* 0x000fe200078ec0ff */
[----:B------:R-:W-:Y:S01]  /*9490*/  FFMA.FTZ R151, R44, R151, -R49 ;  /* 0x000000972c977223 */ /* 0x000fe20000010831 */
[----:B------:R-:W-:Y:S01]  /*94a0*/  PRMT R150, R150, 0x5410, R53 ;  /* 0x0000541096967816 */ /* 0x000fe20000000035 */
[CC--:B------:R-:W-:Y:S01]  /*94b0*/  FMUL.FTZ R56, R48.reuse, R46.reuse ;  /* 0x0000002e30387220 */ /* 0x0c0fe20000410000 */
[----:B------:R-:W-:Y:S01]  /*94c0*/  FMUL.FTZ R49, R48, R43 ;  /* 0x0000002b30317220 */ /* 0x000fe20000410000 */
[----:B------:R-:W-:Y:S01]  /*94d0*/  LOP3.LUT R148, R148, 0xffff0000, RZ, 0xc0, !PT ;  /* 0xffff000094947812 */ /* 0x000fe200078ec0ff */
[----:B------:R-:W-:Y:S01]  /*94e0*/  FFMA.FTZ R155, R44, R155, R47 ;  /* 0x0000009b2c9b7223 */ /* 0x000fe2000001002f */
[----:B------:R-:W-:Y:S01]  /*94f0*/  LOP3.LUT R15, R15, 0xffff0000, RZ, 0xc0, !PT ;  /* 0xffff00000f0f7812 */ /* 0x000fe200078ec0ff */
[C---:B------:R-:W-:Y:S01]  /*9500*/  FFMA.FTZ R56, R33.reuse, R43, -R56 ;  /* 0x0000002b21387223 */ /* 0x040fe20000010838 */
[----:B------:R-:W-:Y:S01]  /*9510*/  FFMA.FTZ R48, R33, R46, R49 ;  /* 0x0000002e21307223 */ /* 0x000fe20000010031 */
[----:B------:R-:W-:Y:S01]  /*9520*/  FMUL.FTZ R44, R35, R50 ;  /* 0x00000032232c7220 */ /* 0x000fe20000410000 */
[----:B------:R-:W-:Y:S01]  /*9530*/  IMAD.U32 R33, R150, 0x10000, RZ ;  /* 0x0001000096217824 */ /* 0x000fe200078e00ff */
[----:B------:R-:W-:Y:S01]  /*9540*/  LOP3.LUT R32, R32, 0xffff0000, RZ, 0xc0, !PT ;  /* 0xffff000020207812 */ /* 0x000fe200078ec0ff */
[----:B------:R-:W-:-:S02]  /*9550*/  IMAD.U32 R43, R154, 0x10000, RZ ;  /* 0x000100009a2b7824 */ /* 0x000fc400078e00ff */
[-C--:B------:R-:W-:Y:S01]  /*9560*/  FMUL.FTZ R46, R35, R148.reuse ;  /* 0x00000094232e7220 */ /* 0x080fe20000410000 */
[----:B------:R-:W-:Y:S01]  /*9570*/  LOP3.LUT R47, R154, 0xffff0000, RZ, 0xc0, !PT ;  /* 0xffff00009a2f7812 */ /* 0x000fe200078ec0ff */
[----:B------:R-:W-:Y:S01]  /*9580*/  IMAD.U32 R13, R34, 0x10000, RZ ;  /* 0x00010000220d7824 */ /* 0x000fe200078e00ff */
[----:B------:R-:W-:Y:S01]  /*9590*/  PRMT R152, R152, 0x5410, R51 ;  /* 0x0000541098987816 */ /* 0x000fe20000000033 */
[----:B------:R-:W-:Y:S01]  /*95a0*/  FFMA.FTZ R51, R15, R148, -R44 ;  /* 0x000000940f337223 */ /* 0x000fe2000001082c */
[C---:B------:R-:W-:Y:S01]  /*95b0*/  FMUL.FTZ R49, R45.reuse, R43 ;  /* 0x0000002b2d317220 */ /* 0x040fe20000410000 */
[----:B------:R-:W-:Y:S01]  /*95c0*/  FMUL.FTZ R44, R45, R33 ;  /* 0x000000212d2c7220 */ /* 0x000fe20000410000 */
[----:B------:R-:W-:Y:S01]  /*95d0*/  LOP3.LUT R12, R12, 0xffff0000, RZ, 0xc0, !PT ;  /* 0xffff00000c0c7812 */ /* 0x000fe200078ec0ff */
[----:B------:R-:W-:Y:S01]  /*95e0*/  FFMA.FTZ R45, R15, R50, R46 ;  /* 0x000000320f2d7223 */ /* 0x000fe2000001002e */
[----:B------:R-:W-:Y:S01]  /*95f0*/  LOP3.LUT R35, R150, 0xffff0000, RZ, 0xc0, !PT ;  /* 0xffff000096237812 */ /* 0x000fe200078ec0ff */
[----:B------:R-:W-:Y:S01]  /*9600*/  FMUL.FTZ R15, R32, R47 ;  /* 0x0000002f200f7220 */ /* 0x000fe20000410000 */
[----:B------:R-:W-:Y:S01]  /*9610*/  FFMA.FTZ R49, R42, R33, -R49 ;  /* 0x000000212a317223 */ /* 0x000fe20000010831 */
[----:B------:R-:W-:Y:S01]  /*9620*/  LOP3.LUT R34, R34, 0xffff0000, RZ, 0xc0, !PT ;  /* 0xffff000022227812 */ /* 0x000fe200078ec0ff */
[----:B------:R-:W-:Y:S01]  /*9630*/  FFMA.FTZ R44, R42, R43, R44 ;  /* 0x0000002b2a2c7223 */ /* 0x000fe2000001002c */
[-C--:B------:R-:W-:Y:S01]  /*9640*/  FMUL.FTZ R33, R32, R35.reuse ;  /* 0x0000002320217220 */ /* 0x080fe20000410000 */
[----:B------:R-:W-:Y:S01]  /*9650*/  FFMA.FTZ R46, R12, R35, -R15 ;  /* 0x000000230c2e7223 */ /* 0x000fe2000001080f */
[C---:B------:R-:W-:Y:S01]  /*9660*/  IMAD.U32 R32, R149.reuse, 0x10000, RZ ;  /* 0x0001000095207824 */ /* 0x040fe200078e00ff */
[C---:B------:R-:W-:Y:S01]  /*9670*/  LOP3.LUT R15, R152.reuse, 0xffff0000, RZ, 0xc0, !PT ;  /* 0xffff0000980f7812 */ /* 0x040fe200078ec0ff */
[----:B------:R-:W-:Y:S01]  /*9680*/  IMAD.U32 R42, R152, 0x10000, RZ ;  /* 0x00010000982a7824 */ /* 0x000fe200078e00ff */
[----:B------:R-:W-:Y:S01]  /*9690*/  LOP3.LUT R149, R149, 0xffff0000, RZ, 0xc0, !PT ;  /* 0xffff000095957812 */ /* 0x000fe200078ec0ff */
[----:B------:R-:W-:Y:S01]  /*96a0*/  FFMA.FTZ R33, R12, R47, R33 ;  /* 0x0000002f0c217223 */ /* 0x000fe20000010021 */
[C---:B0-----:R-:W-:Y:S01]  /*96b0*/  SHF.L.U32 R11, R14.reuse, 0x10, RZ ;  /* 0x000000100e0b7819 */ /* 0x041fe200000006ff */
[C---:B------:R-:W-:Y:S01]  /*96c0*/  FMUL.FTZ R12, R13.reuse, R42 ;  /* 0x0000002a0d0c7220 */ /* 0x040fe20000410000 */
[----:B------:R-:W-:Y:S01]  /*96d0*/  LOP3.LUT R14, R14, 0xffff0000, RZ, 0xc0, !PT ;  /* 0xffff00000e0e7812 */ /* 0x000fe200078ec0ff */
        /* <DEDUP_REMOVED lines=19> */
.L_x_538:
[----:B------:R-:W-:Y:S05]  /*9810*/  BSYNC B2 ;  /* 0x0000000000027941 */ /* 0x000fea0003800000 */
.L_x_537:
[----:B------:R-:W-:Y:S02]  /*9820*/  ULDC.64 UR4, c[0x0][0x208] ;  /* 0x0000820000047ab9 */ /* 0x000fe40000000a00 */
[----:B--2---:R2:W-:Y:S04]  /*9830*/  ST.E.128 desc[UR4][R38.64], R12 ;  /* 0x0000000c26007985 */ /* 0x0045e8000c101d04 */
[----:B----4-:R2:W-:Y:S02]  /*9840*/  @!P5 ST.E.128 desc[UR4][R40.64], R32 ;  /* 0x000000202800d985 */ /* 0x0105e4000c101d04 */
.L_x_536:
[----:B------:R-:W-:Y:S05]  /*9850*/  BSYNC B1 ;  /* 0x0000000000017941 */ /* 0x000fea0003800000 */
.L_x_535:
[----:B------:R-:W-:-:S13]  /*9860*/  ISETP.NE.AND P3, PT, R21, RZ, PT ;  /* 0x000000ff1500720c */ /* 0x000fda0003f65270 */
[----:B------:R-:W-:Y:S05]  /*9870*/  @!P3 BRA `(.L_x_492) ;  /* 0x0000000c00f4b947 */ /* 0x000fea0003800000 */
[----:B--2-4-:R-:W2:Y:S01]  /*9880*/  LDL R15, [R1+0x54] ;  /* 0x00005400010f7983 */ /* 0x014ea20000100800 */
[----:B------:R-:W-:Y:S01]  /*9890*/  SEL R137, R115, R137, !P1 ;  /* 0x0000008973897207 */ /* 0x000fe20004800000 */
[----:B------:R-:W-:Y:S01]  /*98a0*/  VIADD R14, R219, 0x40 ;  /* 0x00000040db0e7836 */ /* 0x000fe20000000000 */
[----:B------:R-:W-:Y:S01]  /*98b0*/  ISETP.GE.AND P4, PT, R213, R114, PT ;  /* 0x00000072d500720c */ /* 0x000fe20003f86270 */
[----:B------:R-:W-:Y:S01]  /*98c0*/  VIADD R32, R219, 0x40 ;  /* 0x00000040db207836 */ /* 0x000fe20000000000 */
[----:B------:R-:W-:Y:S01]  /*98d0*/  SHF.R.S32.HI R12, RZ, 0x1f, R137 ;  /* 0x0000001fff0c7819 */ /* 0x000fe20000011489 */
[----:B------:R-:W-:Y:S01]  /*98e0*/  BSSY B1, `(.L_x_539) ;  /* 0x0000074000017945 */ /* 0x000fe20003800000 */
[----:B------:R-:W-:Y:S01]  /*98f0*/  SHF.L.U32 R14, R14, 0x6, RZ ;  /* 0x000000060e0e7819 */ /* 0x000fe200000006ff */
[----:B------:R-:W-:Y:S01]  /*9900*/  IMAD.SHL.U32 R32, R32, 0x40, RZ ;  /* 0x0000004020207824 */ /* 0x000fe200078e00ff */
[----:B------:R-:W-:Y:S02]  /*9910*/  LEA.HI R137, R12, R137, RZ, 0x4 ;  /* 0x000000890c897211 */ /* 0x000fe400078f20ff */
[----:B------:R-:W-:-:S02]  /*9920*/  LOP3.LUT R14, R14, 0x1c0, RZ, 0xc0, !PT ;  /* 0x000001c00e0e7812 */ /* 0x000fc400078ec0ff */
[----:B------:R-:W-:Y:S02]  /*9930*/  LEA.HI.SX32 R137, R137, R10, 0x1c ;  /* 0x0000000a89897211 */ /* 0x000fe400078fe2ff */
[----:B------:R-:W-:Y:S02]  /*9940*/  LOP3.LUT R32, R32, 0x1c0, RZ, 0xc0, !PT ;  /* 0x000001c020207812 */ /* 0x000fe400078ec0ff */
[----:B------:R-:W-:Y:S01]  /*9950*/  SHF.R.S32.HI R12, RZ, 0x1f, R137 ;  /* 0x0000001fff0c7819 */ /* 0x000fe20000011489 */
[----:B0-----:R-:W-:Y:S01]  /*9960*/  IMAD.SHL.U32 R11, R137, 0x8, RZ ;  /* 0x00000008890b7824 */ /* 0x001fe200078e00ff */
[----:B------:R-:W-:Y:S02]  /*9970*/  SHF.R.U32.HI R14, RZ, 0x3, R14 ;  /* 0x00000003ff0e7819 */ /* 0x000fe4000001160e */
[----:B------:R-:W-:Y:S02]  /*9980*/  LEA.HI R12, R12, R137, RZ, 0x3 ;  /* 0x000000890c0c7211 */ /* 0x000fe400078f18ff */
[----:B------:R-:W-:-:S02]  /*9990*/  LEA R38, P3, R20, R36, 0x1 ;  /* 0x0000002414267211 */ /* 0x000fc400078608ff */
[----:B------:R-:W-:Y:S02]  /*99a0*/  SHF.R.S32.HI R13, RZ, 0x3, R12 ;  /* 0x00000003ff0d7819 */ /* 0x000fe4000001140c */
[----:B------:R-:W-:Y:S02]  /*99b0*/  LOP3.LUT R12, R32, 0x38, R11, 0xf8, !PT ;  /* 0x00000038200c7812 */ /* 0x000fe400078ef80b */
[----:B------:R-:W-:Y:S02]  /*99c0*/  LEA.HI.X R39, R20, R37, R28, 0x1, P3 ;  /* 0x0000002514277211 */ /* 0x000fe400018f0c1c */
[----:B------:R-:W-:Y:S01]  /*99d0*/  LOP3.LUT R12, R12, R14, RZ, 0x3c, !PT ;  /* 0x0000000e0c0c7212 */ /* 0x000fe200078e3cff */
[----:B--2---:R-:W-:-:S04]  /*99e0*/  IMAD R13, R13, 0x1400, R15 ;  /* 0x000014000d0d7824 */ /* 0x004fc800078e020f */
[----:B------:R-:W-:Y:S02]  /*99f0*/  IMAD.IADD R15, R13, 0x1, R12 ;  /* 0x000000010d0f7824 */ /* 0x000fe400078e020c */
[C---:B------:R-:W-:Y:S02]  /*9a00*/  IMAD R13, R212.reuse, 0x5000, R129 ;  /* 0x00005000d40d7824 */ /* 0x040fe400078e0281 */
[----:B------:R-:W-:Y:S02]  /*9a10*/  IMAD R15, R212, 0x5000, R15 ;  /* 0x00005000d40f7824 */ /* 0x000fe400078e020f */
[--C-:B------:R-:W-:Y:S02]  /*9a20*/  IMAD R13, R13, 0x2, R22.reuse ;  /* 0x000000020d0d7824 */ /* 0x100fe400078e0216 */
[----:B------:R-:W-:-:S04]  /*9a30*/  IMAD R32, R15, 0x2, R22 ;  /* 0x000000020f207824 */ /* 0x000fc800078e0216 */
[----:B------:R-:W0:Y:S04]  /*9a40*/  LDS.128 R12, [R13+0x24400] ;  /* 0x024400000d0c7984 */ /* 0x000e280000000c00 */
[----:B------:R-:W2:Y:S01]  /*9a50*/  LDS.128 R32, [R32+0x24400] ;  /* 0x0244000020207984 */ /* 0x000ea20000000c00 */
[----:B------:R-:W-:Y:S05]  /*9a60*/  @P4 BRA `(.L_x_540) ;  /* 0x00000004006c4947 */ /* 0x000fea0003800000 */
[----:B------:R-:W-:Y:S01]  /*9a70*/  SHF.R.U64 R49, R72, 0x10, R73 ;  /* 0x0000001048317819 */ /* 0x000fe20000001249 */
[----:B--2---:R-:W-:Y:S01]  /*9a80*/  IMAD.U32 R44, R33, 0x10000, RZ ;  /* 0x00010000212c7824 */ /* 0x004fe200078e00ff */
[----:B------:R-:W-:Y:S01]  /*9a90*/  SHF.R.U64 R51, R64, 0x10, R65 ;  /* 0x0000001040337819 */ /* 0x000fe20000001241 */
[----:B0-----:R-:W-:Y:S01]  /*9aa0*/  IMAD.U32 R40, R13, 0x10000, RZ ;  /* 0x000100000d287824 */ /* 0x001fe200078e00ff */
[----:B------:R-:W-:Y:S01]  /*9ab0*/  SHF.R.U32.HI R72, RZ, 0x10, R73 ;  /* 0x00000010ff487819 */ /* 0x000fe20000011649 */
[----:B------:R-:W-:Y:S01]  /*9ac0*/  IMAD.U32 R46, R35, 0x10000, RZ ;  /* 0x00010000232e7824 */ /* 0x000fe200078e00ff */
[----:B------:R-:W-:Y:S01]  /*9ad0*/  SHF.R.U32.HI R64, RZ, 0x10, R65 ;  /* 0x00000010ff407819 */ /* 0x000fe20000011641 */
[----:B------:R-:W-:Y:S01]  /*9ae0*/  IMAD.U32 R42, R32, 0x10000, RZ ;  /* 0x00010000202a7824 */ /* 0x000fe200078e00ff */
[----:B------:R-:W-:Y:S02]  /*9af0*/  PRMT R147, R147, 0x5410, R72 ;  /* 0x0000541093937816 */ /* 0x000fe40000000048 */
[----:B------:R-:W-:-:S02]  /*9b00*/  PRMT R143, R143, 0x5410, R64 ;  /* 0x000054108f8f7816 */ /* 0x000fc40000000040 */
[----:B------:R-:W-:Y:S02]  /*9b10*/  SHF.R.U64 R48, R66, 0x10, R67 ;  /* 0x0000001042307819 */ /* 0x000fe40000001243 */
[----:B------:R-:W-:Y:S02]  /*9b20*/  SHF.R.U64 R53, R74, 0x10, R75 ;  /* 0x000000104a357819 */ /* 0x000fe4000000124b */
[----:B------:R-:W-:Y:S01]  /*9b30*/  PRMT R142, R142, 0x5410, R51 ;  /* 0x000054108e8e7816 */ /* 0x000fe20000000033 */
[----:B------:R-:W-:Y:S01]  /*9b40*/  IMAD.U32 R51, R147, 0x10000, RZ ;  /* 0x0001000093337824 */ /* 0x000fe200078e00ff */
[----:B------:R-:W-:Y:S02]  /*9b50*/  SHF.R.U32.HI R74, RZ, 0x10, R75 ;  /* 0x00000010ff4a7819 */ /* 0x000fe4000001164b */
[----:B------:R-:W-:Y:S01]  /*9b60*/  PRMT R146, R146, 0x5410, R49 ;  /* 0x0000541092927816 */ /* 0x000fe20000000031 */
[----:B------:R-:W-:Y:S01]  /*9b70*/  IMAD.U32 R49, R143, 0x10000, RZ ;  /* 0x000100008f317824 */ /* 0x000fe200078e00ff */
[----:B------:R-:W-:-:S02]  /*9b80*/  SHF.R.U32.HI R66, RZ, 0x10, R67 ;  /* 0x00000010ff427819 */ /* 0x000fc40000011643 */
[----:B------:R-:W-:Y:S01]  /*9b90*/  PRMT R139, R139, 0x5410, R48 ;  /* 0x000054108b8b7816 */ /* 0x000fe20000000030 */
[----:B------:R-:W-:Y:S01]  /*9ba0*/  FMUL.FTZ R55, R44, R49 ;  /* 0x000000312c377220 */ /* 0x000fe20000410000 */
[----:B------:R-:W-:Y:S02]  /*9bb0*/  LOP3.LUT R45, R33, 0xffff0000, RZ, 0xc0, !PT ;  /* 0xffff0000212d7812 */ /* 0x000fe400078ec0ff */
[----:B------:R-:W-:Y:S01]  /*9bc0*/  LOP3.LUT R48, R147, 0xffff0000, RZ, 0xc0, !PT ;  /* 0xffff000093307812 */ /* 0x000fe200078ec0ff */
[-C--:B------:R-:W-:Y:S01]  /*9bd0*/  FFMA.FTZ R55, R40, R51.reuse, R55 ;  /* 0x0000003328377223 */ /* 0x080fe20000010037 */
[----:B------:R-:W-:Y:S01]  /*9be0*/  PRMT R144, R144, 0x5410, R53 ;  /* 0x0000541090907816 */ /* 0x000fe20000000035 */
[----:B------:R-:W-:Y:S01]  /*9bf0*/  FMUL.FTZ R53, R44, R51 ;  /* 0x000000332c357220 */ /* 0x000fe20000410000 */
[----:B------:R-:W-:Y:S01]  /*9c00*/  PRMT R145, R145, 0x5410, R74 ;  /* 0x0000541091917816 */ /* 0x000fe2000000004a */
[----:B------:R-:W-:Y:S01]  /*9c10*/  FMUL.FTZ R52, R45, R48 ;  /* 0x000000302d347220 */ /* 0x000fe20000410000 */
[----:B------:R-:W-:Y:S01]  /*9c20*/  PRMT R141, R141, 0x5410, R66 ;  /* 0x000054108d8d7816 */ /* 0x000fe20000000042 */
[----:B------:R-:W-:Y:S01]  /*9c30*/  FFMA.FTZ R50, R40, R49, -R53 ;  /* 0x0000003128327223 */ /* 0x000fe20000010835 */
[----:B------:R-:W-:Y:S01]  /*9c40*/  LOP3.LUT R41, R13, 0xffff0000, RZ, 0xc0, !PT ;  /* 0xffff00000d297812 */ /* 0x000fe200078ec0ff */
[----:B------:R-:W-:Y:S01]  /*9c50*/  IMAD.U32 R53, R145, 0x10000, RZ ;  /* 0x0001000091357824 */ /* 0x000fe200078e00ff */
[----:B------:R-:W-:Y:S01]  /*9c60*/  LOP3.LUT R44, R143, 0xffff0000, RZ, 0xc0, !PT ;  /* 0xffff00008f2c7812 */ /* 0x000fe200078ec0ff */
[----:B------:R-:W-:Y:S01]  /*9c70*/  IMAD.U32 R13, R12, 0x10000, RZ ;  /* 0x000100000c0d7824 */ /* 0x000fe200078e00ff */
[----:B------:R-:W-:-:S02]  /*9c80*/  SHF.L.U32 R49, R141, 0x10, RZ ;  /* 0x000000108d317819 */ /* 0x000fc400000006ff */
[----:B------:R-:W-:Y:S01]  /*9c90*/  LOP3.LUT R47, R35, 0xffff0000, RZ, 0xc0, !PT ;  /* 0xffff0000232f7812 */ /* 0x000fe200078ec0ff */
[-C--:B------:R-:W-:Y:S01]  /*9ca0*/  FMUL.FTZ R40, R45, R44.reuse ;  /* 0x0000002c2d287220 */ /* 0x080fe20000410000 */
[----:B------:R-:W-:Y:S01]  /*9cb0*/  FFMA.FTZ R51, R41, R44, -R52 ;  /* 0x0000002c29337223 */ /* 0x000fe20000010834 */
[----:B------:R-:W-:Y:S01]  /*9cc0*/  LOP3.LUT R44, R145, 0xffff0000, RZ, 0xc0, !PT ;  /* 0xffff0000912c7812 */ /* 0x000fe200078ec0ff */
[----:B------:R-:W-:Y:S01]  /*9cd0*/  FMUL.FTZ R45, R46, R53 ;  /* 0x000000352e2d7220 */ /* 0x000fe20000410000 */
[----:B------:R-:W-:Y:S01]  /*9ce0*/  LOP3.LUT R43, R32, 0xffff0000, RZ, 0xc0, !PT ;  /* 0xffff0000202b7812 */ /* 0x000fe200078ec0ff */
[----:B------:R-:W-:Y:S02]  /*9cf0*/  IMAD.U32 R32, R15, 0x10000, RZ ;  /* 0x000100000f207824 */ /* 0x000fe400078e00ff */
[-C--:B------:R-:W-:Y:S01]  /*9d00*/  FMUL.FTZ R46, R46, R49.reuse ;  /* 0x000000312e2e7220 */ /* 0x080fe20000410000 */
[----:B------:R-:W-:Y:S01]  /*9d10*/  FFMA.FTZ R48, R41, R48, R40 ;  /* 0x0000003029307223 */ /* 0x000fe20000010028 */
[----:B------:R-:W-:Y:S01]  /*9d20*/  LOP3.LUT R33, R15, 0xffff0000, RZ, 0xc0, !PT ;  /* 0xffff00000f217812 */ /* 0x000fe200078ec0ff */
[----:B------:R-:W-:Y:S01]  /*9d30*/  FMUL.FTZ R52, R47, R44 ;  /* 0x0000002c2f347220 */ /* 0x000fe20000410000 */
[----:B------:R-:W-:Y:S01]  /*9d40*/  LOP3.LUT R40, R141, 0xffff0000, RZ, 0xc0, !PT ;  /* 0xffff00008d287812 */ /* 0x000fe200078ec0ff */
[C---:B------:R-:W-:Y:S01]  /*9d50*/  FFMA.FTZ R49, R32.reuse, R49, -R45 ;  /* 0x0000003120317223 */ /* 0x040fe2000001082d */
[----:B------:R-:W-:Y:S01]  /*9d60*/  FFMA.FTZ R46, R32, R53, R46 ;  /* 0x00000035202e7223 */ /* 0x000fe2000001002e */
[C---:B------:R-:W-:Y:S01]  /*9d70*/  IMAD.U32 R41, R146.reuse, 0x10000, RZ ;  /* 0x0001000092297824 */ /* 0x040fe200078e00ff */
[----:B------:R-:W-:Y:S01]  /*9d80*/  LOP3.LUT R146, R146, 0xffff0000, RZ, 0xc0, !PT ;  /* 0xffff000092927812 */ /* 0x000fe200078ec0ff */
[----:B------:R-:W-:-:S02]  /*9d90*/  IMAD.U32 R32, R142, 0x10000, RZ ;  /* 0x000100008e207824 */ /* 0x000fc400078e00ff */
[-C--:B------:R-:W-:Y:S01]  /*9da0*/  FMUL.FTZ R54, R47, R40.reuse ;  /* 0x000000282f367220 */ /* 0x080fe20000410000 */
[C---:B------:R-:W-:Y:S01]  /*9db0*/  FFMA.FTZ R52, R33.reuse, R40, -R52 ;  /* 0x0000002821347223 */ /* 0x040fe20000010834 */
[-C--:B------:R-:W-:Y:S01]  /*9dc0*/  FMUL.FTZ R40, R42, R41.reuse ;  /* 0x000000292a287220 */ /* 0x080fe20000410000 */
[----:B------:R-:W-:Y:S01]  /*9dd0*/  LOP3.LUT R142, R142, 0xffff0000, RZ, 0xc0, !PT ;  /* 0xffff00008e8e7812 */ /* 0x000fe200078ec0ff */
[----:B------:R-:W-:Y:S01]  /*9de0*/  FMUL.FTZ R42, R42, R32 ;  /* 0x000000202a2a7220 */ /* 0x000fe20000410000 */
[----:B------:R-:W-:Y:S01]  /*9df0*/  FFMA.FTZ R47, R33, R44, R54 ;  /* 0x0000002c212f7223 */ /* 0x000fe20000010036 */
[----:B------:R-:W-:Y:S01]  /*9e00*/  LOP3.LUT R12, R12, 0xffff0000, RZ, 0xc0, !PT ;  /* 0xffff00000c0c7812 */ /* 0x000fe200078ec0ff */
[C---:B------:R-:W-:Y:S02]  /*9e10*/  IMAD.U32 R35, R34.reuse, 0x10000, RZ ;  /* 0x0001000022237824 */ /* 0x040fe400078e00ff */
[----:B------:R-:W-:Y:S01]  /*9e20*/  FMUL.FTZ R45, R43, R146 ;  /* 0x000000922b2d7220 */ /* 0x000fe20000410000 */
[C---:B------:R-:W-:Y:S01]  /*9e30*/  FFMA.FTZ R33, R13.reuse, R32, -R40 ;  /* 0x000000200d217223 */ /* 0x040fe20000010828 */
[----:B------:R-:W-:Y:S01]  /*9e40*/  FFMA.FTZ R42, R13, R41, R42 ;  /* 0x000000290d2a7223 */ /* 0x000fe2000001002a */
[----:B------:R-:W-:Y:S01]  /*9e50*/  LOP3.LUT R34, R34, 0xffff0000, RZ, 0xc0, !PT ;  /* 0xffff000022227812 */ /* 0x000fe200078ec0ff */
[----:B------:R-:W-:Y:S01]  /*9e60*/  FMUL.FTZ R43, R43, R142 ;  /* 0x0000008e2b2b7220 */ /* 0x000fe20000410000 */
[C---:B------:R-:W-:Y:S01]  /*9e70*/  IMAD.U32 R32, R139.reuse, 0x10000, RZ ;  /* 0x000100008b207824 */ /* 0x040fe200078e00ff */
[C---:B------:R-:W-:Y:S01]  /*9e80*/  LOP3.LUT R13, R144.reuse, 0xffff0000, RZ, 0xc0, !PT ;  /* 0xffff0000900d7812 */ /* 0x040fe200078ec0ff */
[----:B------:R-:W-:Y:S01]  /*9e90*/  IMAD.U32 R40, R144, 0x10000, RZ ;  /* 0x0001000090287824 */ /* 0x000fe200078e00ff */
[----:B------:R-:W-:Y:S01]  /*9ea0*/  LOP3.LUT R139, R139, 0xffff0000, RZ, 0xc0, !PT ;  /* 0xffff00008b8b7812 */ /* 0x000fe200078ec0ff */
[----:B------:R-:W-:-:S02]  /*9eb0*/  IMAD.U32 R15, R14, 0x10000, RZ ;  /* 0x000100000e0f7824 */ /* 0x000fc400078e00ff */
[C---:B------:R-:W-:Y:S01]  /*9ec0*/  FFMA.FTZ R142, R12.reuse, R142, -R45 ;  /* 0x0000008e0c8e7223 */ /* 0x040fe2000001082d */
[----:B------:R-:W-:Y:S01]  /*9ed0*/  FFMA.FTZ R43, R12, R146, R43 ;  /* 0x000000920c2b7223 */ /* 0x000fe2000001002b */
[----:B------:R-:W-:Y:S01]  /*9ee0*/  LOP3.LUT R14, R14, 0xffff0000, RZ, 0xc0, !PT ;  /* 0xffff00000e0e7812 */ /* 0x000fe200078ec0ff */
        /* <DEDUP_REMOVED lines=13> */
[----:B------:R-:W-:Y:S01]  /*9fc0*/  F2FP.BF16.F32.PACK_AB R34, R34, R35 ;  /* 0x000000232222723e */ /* 0x000fe200000010ff */
[----:B------:R-:W-:Y:S01]  /*9fd0*/  IMAD.MOV.U32 R12, RZ, RZ, R142 ;  /* 0x000000ffff0c7224 */ /* 0x000fe200078e008e */
[----:B------:R-:W-:Y:S01]  /*9fe0*/  F2FP.BF16.F32.PACK_AB R13, R51, R50 ;  /* 0x00000032330d723e */ /* 0x000fe200000010ff */
[----:B------:R-:W-:Y:S01]  /*9ff0*/  IMAD.MOV.U32 R35, RZ, RZ, R46 ;  /* 0x000000ffff237224 */ /* 0x000fe200078e002e */
[----:B------:R-:W-:-:S02]  /*a000*/  F2FP.BF16.F32.PACK_AB R15, R52, R49 ;  /* 0x00000031340f723e */ /* 0x000fc400000010ff */
[----:B------:R-:W-:-:S07]  /*a010*/  F2FP.BF16.F32.PACK_AB R32, R43, R42 ;  /* 0x0000002a2b20723e */ /* 0x000fce00000010ff */
.L_x_540:
[----:B------:R-:W-:Y:S05]  /*a020*/  BSYNC B1 ;  /* 0x0000000000017941 */ /* 0x000fea0003800000 */
.L_x_539:
[----:B------:R-:W-:Y:S01]  /*a030*/  ISETP.GE.AND P3, PT, R11, R135, PT ;  /* 0x000000870b00720c */ /* 0x000fe20003f66270 */
[----:B------:R-:W-:Y:S02]  /*a040*/  ULDC.64 UR4, c[0x0][0x208] ;  /* 0x0000820000047ab9 */ /* 0x000fe40000000a00 */
[----:B0-----:R0:W-:Y:S10]  /*a050*/  ST.E.128 desc[UR4][R38.64], R12 ;  /* 0x0000000c26007985 */ /* 0x0011f4000c101d04 */
[----:B------:R-:W-:Y:S05]  /*a060*/  @P3 BRA `(.L_x_492) ;  /* 0x0000000400f83947 */ /* 0x000fea0003800000 */
[----:B------:R-:W-:Y:S01]  /*a070*/  IMAD.WIDE R36, R11, 0x2, R36 ;  /* 0x000000020b247825 */ /* 0x000fe200078e0224 */
[----:B------:R-:W-:-:S04]  /*a080*/  ULDC.64 UR4, c[0x0][0x208] ;  /* 0x0000820000047ab9 */ /* 0x000fc80000000a00 */
[----:B--2---:R2:W-:Y:S01]  /*a090*/  ST.E.128 desc[UR4][R36.64], R32 ;  /* 0x0000002024007985 */ /* 0x0045e2000c101d04 */
[----:B------:R-:W-:Y:S05]  /*a0a0*/  BRA `(.L_x_492) ;  /* 0x0000000400e87947 */ /* 0x000fea0003800000 */
.L_x_446:
[----:B------:R-:W-:-:S04]  /*a0b0*/  ULOP3.LUT UR4, UR60, 0x1, URZ, 0xfc, !UPT ;  /* 0x000000013c047892 */ /* 0x000fc8000f8efc3f */
[----:B------:R-:W-:-:S06]  /*a0c0*/  UISETP.NE.AND UP0, UPT, UR4, 0x3, UPT ;  /* 0x000000030400788c */ /* 0x000fcc000bf05270 */
[----:B------:R-:W-:-:S13]  /*a0d0*/  PLOP3.LUT P0, PT, PT, PT, UP0, 0x80, 0x0 ;  /* 0x000000000000781c */ /* 0x000fda0003f0f008 */
[----:B------:R-:W-:Y:S05]  /*a0e0*/  @!P0 BRA `(.L_x_541) ;  /* 0x0000000000048947 */ /* 0x000fea0003800000 */
[----:B------:R-:W-:Y:S01]  /*a0f0*/  BPT.TRAP 0x1 ;  /* 0x000000040000795c */ /* 0x000fe20000300000 */
.L_x_541:
[----:B------:R-:W-:Y:S01]  /*a100*/  IMAD R89, R212, 0x8, R22 ;  /* 0x00000008d4597824 */ /* 0x000fe200078e0216 */
[----:B------:R-:W-:Y:S01]  /*a110*/  SHF.L.U32 R90, R224, 0x1f, RZ ;  /* 0x0000001fe05a7819 */ /* 0x000fe200000006ff */
[----:B------:R-:W-:Y:S01]  /*a120*/  BSSY B1, `(.L_x_542) ;  /* 0x0000004000017945 */ /* 0x000fe20003800000 */
[----:B------:R-:W-:Y:S02]  /*a130*/  SHF.R.S32.HI R86, RZ, 0x1f, R84 ;  /* 0x0000001fff567819 */ /* 0x000fe40000011454 */
[----:B------:R-:W0:Y:S02]  /*a140*/  SYNCS.PHASECHK.TRANS64.TRYWAIT P3, [R89+URZ+0x38890], R90 ;  /* 0x0388905a590075a7 */ /* 0x000e24000806017f */
[----:B0-----:R-:W-:Y:S05]  /*a150*/  @!P3 BRA `(.L_x_543) ;  /* 0x000001dc0064b947 */ /* 0x001fea0003800000 */
.L_x_831:
[----:B------:R-:W-:Y:S05]  /*a160*/  BSYNC B1 ;  /* 0x0000000000017941 */ /* 0x000fea0003800000 */
.L_x_542:
[----:B------:R-:W-:Y:S01]  /*a170*/  ULDC.64 UR4, c[0x0][0x300] ;  /* 0x0000c00000047ab9 */ /* 0x000fe20000000a00 */
[----:B-----5:R-:W-:Y:S01]  /*a180*/  SHF.R.S32.HI R87, RZ, 0x1f, R31 ;  /* 0x0000001fff577819 */ /* 0x020fe2000001141f */
[----:B------:R-:W-:Y:S02]  /*a190*/  IMAD R11, R86, UR4, RZ ;  /* 0x00000004560b7c24 */ /* 0x000fe4000f8e02ff */
[----:B------:R-:W-:-:S04]  /*a1a0*/  IMAD.WIDE.U32 R12, R84, UR4, RZ ;  /* 0x00000004540c7c25 */ /* 0x000fc8000f8e00ff */
[----:B------:R-:W-:Y:S01]  /*a1b0*/  IMAD R11, R84, UR5, R11 ;  /* 0x00000005540b7c24 */ /* 0x000fe2000f8e020b */
[----:B------:R-:W-:Y:S01]  /*a1c0*/  ULDC.64 UR4, c[0x0][0x310] ;  /* 0x0000c40000047ab9 */ /* 0x000fe20000000a00 */
[----:B------:R-:W-:Y:S02]  /*a1d0*/  IMAD R88, R2, -0x50, R24 ;  /* 0xffffffb002587824 */ /* 0x000fe400078e0218 */
[----:B------:R-:W-:Y:S02]  /*a1e0*/  IMAD R14, R87, UR4, RZ ;  /* 0x00000004570e7c24 */ /* 0x000fe4000f8e02ff */
[----:B------:R-:W-:Y:S01]  /*a1f0*/  IMAD.IADD R13, R13, 0x1, R11 ;  /* 0x000000010d0d7824 */ /* 0x000fe200078e020b */
[----:B------:R-:W-:Y:S01]  /*a200*/  VIMNMX R88, R88, 0x50, PT ;  /* 0x0000005058587848 */ /* 0x000fe20003fe0100 */
[C---:B------:R-:W-:Y:S02]  /*a210*/  IMAD R11, R31.reuse, UR5, R14 ;  /* 0x000000051f0b7c24 */ /* 0x040fe4000f8e020e */
[----:B------:R-:W-:Y:S01]  /*a220*/  IMAD.WIDE.U32 R12, R31, UR4, R12 ;  /* 0x000000041f0c7c25 */ /* 0x000fe2000f8e000c */
[----:B------:R-:W-:-:S03]  /*a230*/  ULDC.64 UR4, c[0x0][0x308] ;  /* 0x0000c20000047ab9 */ /* 0x000fc60000000a00 */
[----:B------:R-:W-:Y:S02]  /*a240*/  IMAD R15, R0, UR4, RZ ;  /* 0x00000004000f7c24 */ /* 0x000fe4000f8e02ff */
[----:B------:R-:W-:Y:S02]  /*a250*/  IMAD.IADD R13, R13, 0x1, R11 ;  /* 0x000000010d0d7824 */ /* 0x000fe400078e020b */
[C---:B------:R-:W-:Y:S02]  /*a260*/  IMAD R15, R30.reuse, UR5, R15 ;  /* 0x000000051e0f7c24 */ /* 0x040fe4000f8e020f */
[----:B------:R-:W-:Y:S01]  /*a270*/  IMAD.WIDE.U32 R12, R30, UR4, R12 ;  /* 0x000000041e0c7c25 */ /* 0x000fe2000f8e000c */
[----:B------:R-:W-:-:S03]  /*a280*/  ULDC.64 UR4, c[0x0][0x2e8] ;  /* 0x0000ba0000047ab9 */ /* 0x000fc60000000a00 */
[----:B------:R-:W-:Y:S01]  /*a290*/  IMAD.IADD R15, R13, 0x1, R15 ;  /* 0x000000010d0f7824 */ /* 0x000fe200078e020f */
[----:B------:R-:W-:Y:S01]  /*a2a0*/  LEA R40, P3, R12, UR4, 0x1 ;  /* 0x000000040c287c11 */ /* 0x000fe2000f8608ff */
[----:B------:R-:W-:Y:S01]  /*a2b0*/  IMAD.IADD R42, R88, 0x1, -R219 ;  /* 0x00000001582a7824 */ /* 0x000fe200078e0adb */
[----:B------:R-:W-:Y:S02]  /*a2c0*/  UMOV UR4, 0xffffffff ;  /* 0xffffffff00047882 */ /* 0x000fe40000000000 */
[----:B------:R-:W-:Y:S02]  /*a2d0*/  LEA.HI.X R41, R12, UR5, R15, 0x1, P3 ;  /* 0x000000050c297c11 */ /* 0x000fe400098f0c0f */
[----:B------:R-:W-:Y:S01]  /*a2e0*/  ISETP.GE.AND P3, PT, R42, 0x1, PT ;  /* 0x000000012a00780c */ /* 0x000fe20003f66270 */
[----:B------:R-:W-:-:S12]  /*a2f0*/  BRA.DIV UR4, `(.L_x_544) ;  /* 0x000001de04107947 */ /* 0x000fd8000b800000 */
[----:B------:R1:W2:Y:S04]  /*a300*/  SHFL.IDX PT, R33, R41, RZ, 0x181f ;  /* 0x00181fff29217589 */ /* 0x0002a800000e0000 */
[----:B------:R1:W3:Y:S02]  /*a310*/  SHFL.IDX PT, R32, R40, RZ, 0x181f ;  /* 0x00181fff28207589 */ /* 0x0002e400000e0000 */
.L_x_835:
[----:B------:R-:W-:Y:S04]  /*a320*/  BSSY B1, `(.L_x_545) ;  /* 0x0000018000017945 */ /* 0x000fe80003800000 */
[----:B------:R-:W-:Y:S05]  /*a330*/  @!P3 BRA `(.L_x_546) ;  /* 0x000000000058b947 */ /* 0x000fea0003800000 */
[----:B------:R-:W-:Y:S01]  /*a340*/  ULDC UR4, c[0x0][0x2f4] ;  /* 0x0000bd0000047ab9 */ /* 0x000fe20000000800 */
[----:B------:R-:W-:Y:S01]  /*a350*/  ULDC.64 UR6, c[0x0][0x208] ;  /* 0x0000820000067ab9 */ /* 0x000fe20000000a00 */
[----:B------:R-:W-:Y:S02]  /*a360*/  ISETP.GE.AND P4, PT, R16, UR4, PT ;  /* 0x0000000410007c0c */ /* 0x000fe4000bf86270 */
[----:B------:R-:W-:-:S11]  /*a370*/  ISETP.GE.AND P3, PT, R213, UR4, PT ;  /* 0x00000004d5007c0c */ /* 0x000fd6000bf66270 */
[----:B------:R-:W4:Y:S01]  /*a380*/  @!P4 LDS.128 R12, [R85+0x24400] ;  /* 0x02440000550cc984 */ /* 0x000f220000000c00 */
[----:B---3--:R-:W-:-:S04]  /*a390*/  @!P4 LEA R34, P5, R16, R32, 0x1 ;  /* 0x000000201022c211 */ /* 0x008fc800078a08ff */
[----:B--2---:R-:W-:Y:S02]  /*a3a0*/  @!P4 LEA.HI.X R35, R16, R33, R17, 0x1, P5 ;  /* 0x000000211023c211 */ /* 0x004fe400028f0c11 */
[----:B------:R-:W-:-:S04]  /*a3b0*/  @!P3 LEA R36, P5, R23, R32, 0x1 ;  /* 0x000000201724b211 */ /* 0x000fc800078a08ff */
[----:B------:R-:W-:Y:S01]  /*a3c0*/  @!P3 LEA.HI.X R37, R23, R33, R216, 0x1, P5 ;  /* 0x000000211725b211 */ /* 0x000fe200028f0cd8 */
[----:B----4-:R-:W-:Y:S01]  /*a3d0*/  @!P4 ST.E.128 desc[UR6][R34.64], R12 ;  /* 0x0000000c2200c985 */ /* 0x010fe2000c101d06 */
[----:B------:R-:W-:-:S03]  /*a3e0*/  ISETP.GE.AND P4, PT, R18, UR4, PT ;  /* 0x0000000412007c0c */ /* 0x000fc6000bf86270 */
[----:B------:R-:W2:Y:S10]  /*a3f0*/  @!P3 LDS.128 R12, [R85+0x26c00] ;  /* 0x026c0000550cb984 */ /* 0x000eb40000000c00 */
[----:B------:R-:W-:-:S04]  /*a400*/  @!P4 LEA R38, P5, R18, R32, 0x1 ;  /* 0x000000201226c211 */ /* 0x000fc800078a08ff */
[----:B------:R-:W-:Y:S01]  /*a410*/  @!P4 LEA.HI.X R39, R18, R33, R218, 0x1, P5 ;  /* 0x000000211227c211 */ /* 0x000fe200028f0cda */
[----:B--2---:R-:W-:Y:S01]  /*a420*/  @!P3 ST.E.128 desc[UR6][R36.64], R12 ;  /* 0x0000000c2400b985 */ /* 0x004fe2000c101d06 */
[----:B------:R-:W-:-:S03]  /*a430*/  ISETP.GE.AND P3, PT, R19, UR4, PT ;  /* 0x0000000413007c0c */ /* 0x000fc6000bf66270 */
[----:B------:R-:W2:Y:S04]  /*a440*/  @!P4 LDS.128 R12, [R85+0x29400] ;  /* 0x02940000550cc984 */ /* 0x000ea80000000c00 */
[----:B--2---:R-:W-:Y:S06]  /*a450*/  @!P4 ST.E.128 desc[UR6][R38.64], R12 ;  /* 0x0000000c2600c985 */ /* 0x004fec000c101d06 */
[C---:B------:R-:W-:Y:S01]  /*a460*/  @!P3 LEA R32, P4, R19.reuse, R32, 0x1 ;  /* 0x000000201320b211 */ /* 0x040fe200078808ff */
[----:B------:R-:W2:Y:S03]  /*a470*/  @!P3 LDS.128 R12, [R85+0x2bc00] ;  /* 0x02bc0000550cb984 */ /* 0x000ea60000000c00 */
[----:B------:R-:W-:-:S05]  /*a480*/  @!P3 LEA.HI.X R33, R19, R33, R217, 0x1, P4 ;  /* 0x000000211321b211 */ /* 0x000fca00020f0cd9 */
[----:B--2---:R4:W-:Y:S04]  /*a490*/  @!P3 ST.E.128 desc[UR6][R32.64], R12 ;  /* 0x0000000c2000b985 */ /* 0x0049e8000c101d06 */
.L_x_546:
[----:B------:R-:W-:Y:S05]  /*a4a0*/  BSYNC B1 ;  /* 0x0000000000017941 */ /* 0x000fea0003800000 */
.L_x_545:
[----:B------:R-:W-:-:S03]  /*a4b0*/  UMOV UR4, 0xffffffff ;  /* 0xffffffff00047882 */ /* 0x000fc60000000000 */
[----:B------:R-:W-:Y:S05]  /*a4c0*/  BRA.DIV UR4, `(.L_x_547) ;  /* 0x000001da04e87947 */ /* 0x000fea000b800000 */
[----:B--2-4-:R2:W4:Y:S04]  /*a4d0*/  SHFL.IDX PT, R33, R41, 0x1, 0x181f ;  /* 0x00381f0029217f89 */ /* 0x01452800000e0000 */
[----:B---3--:R2:W3:Y:S02]  /*a4e0*/  SHFL.IDX PT, R32, R40, 0x1, 0x181f ;  /* 0x00381f0028207f89 */ /* 0x0084e400000e0000 */
.L_x_839:
[----:B------:R-:W-:Y:S01]  /*a4f0*/  ISETP.GE.AND P3, PT, R42, 0x21, PT ;  /* 0x000000212a00780c */ /* 0x000fe20003f66270 */
[----:B------:R-:W-:-:S12]  /*a500*/  BSSY B1, `(.L_x_548) ;  /* 0x0000018000017945 */ /* 0x000fd80003800000 */
[----:B------:R-:W-:Y:S05]  /*a510*/  @!P3 BRA `(.L_x_549) ;  /* 0x000000000058b947 */ /* 0x000fea0003800000 */
[----:B------:R-:W-:Y:S01]  /*a520*/  ULDC UR4, c[0x0][0x2f4] ;  /* 0x0000bd0000047ab9 */ /* 0x000fe20000000800 */
[----:B------:R-:W-:Y:S01]  /*a530*/  ULDC.64 UR6, c[0x0][0x208] ;  /* 0x0000820000067ab9 */ /* 0x000fe20000000a00 */
[----:B------:R-:W-:Y:S02]  /*a540*/  ISETP.GE.AND P5, PT, R16, UR4, PT ;  /* 0x0000000410007c0c */ /* 0x000fe4000bfa6270 */
[----:B------:R-:W-:-:S11]  /*a550*/  ISETP.GE.AND P4, PT, R213, UR4, PT ;  /* 0x00000004d5007c0c */ /* 0x000fd6000bf86270 */
[----:B------:R-:W5:Y:S01]  /*a560*/  @!P5 LDS.128 R12, [R85+0x25400] ;  /* 0x02540000550cd984 */ /* 0x000f620000000c00 */
[----:B---3--:R-:W-:-:S04]  /*a570*/  @!P5 LEA R34, P3, R16, R32, 0x1 ;  /* 0x000000201022d211 */ /* 0x008fc800078608ff */
[----:B----4-:R-:W-:Y:S02]  /*a580*/  @!P5 LEA.HI.X R35, R16, R33, R17, 0x1, P3 ;  /* 0x000000211023d211 */ /* 0x010fe400018f0c11 */
[----:B------:R-:W-:-:S03]  /*a590*/  ISETP.GE.AND P3, PT, R18, UR4, PT ;  /* 0x0000000412007c0c */ /* 0x000fc6000bf66270 */
[----:B-----5:R-:W-:Y:S01]  /*a5a0*/  @!P5 ST.E.128 desc[UR6][R34.64], R12 ;  /* 0x0000000c2200d985 */ /* 0x020fe2000c101d06 */
[----:B------:R-:W-:-:S03]  /*a5b0*/  @!P4 LEA R36, P5, R23, R32, 0x1 ;  /* 0x000000201724c211 */ /* 0x000fc600078a08ff */
[----:B------:R-:W3:Y:S01]  /*a5c0*/  @!P4 LDS.128 R12, [R85+0x27c00] ;  /* 0x027c0000550cc984 */ /* 0x000ee20000000c00 */
[----:B------:R-:W-:-:S05]  /*a5d0*/  @!P4 LEA.HI.X R37, R23, R33, R216, 0x1, P5 ;  /* 0x000000211725c211 */ /* 0x000fca00028f0cd8 */
[----:B------:R-:W-:-:S04]  /*a5e0*/  @!P3 LEA R38, P5, R18, R32, 0x1 ;  /* 0x000000201226b211 */ /* 0x000fc800078a08ff */
[----:B------:R-:W-:Y:S01]  /*a5f0*/  @!P3 LEA.HI.X R39, R18, R33, R218, 0x1, P5 ;  /* 0x000000211227b211 */ /* 0x000fe200028f0cda */
[----:B---3--:R-:W-:Y:S01]  /*a600*/  @!P4 ST.E.128 desc[UR6][R36.64], R12 ;  /* 0x0000000c2400c985 */ /* 0x008fe2000c101d06 */
[----:B------:R-:W-:-:S03]  /*a610*/  ISETP.GE.AND P4, PT, R19, UR4, PT ;  /* 0x0000000413007c0c */ /* 0x000fc6000bf86270 */
[----:B------:R-:W3:Y:S04]  /*a620*/  @!P3 LDS.128 R12, [R85+0x2a400] ;  /* 0x02a40000550cb984 */ /* 0x000ee80000000c00 */
[----:B---3--:R-:W-:Y:S06]  /*a630*/  @!P3 ST.E.128 desc[UR6][R38.64], R12 ;  /* 0x0000000c2600b985 */ /* 0x008fec000c101d06 */
[C---:B------:R-:W-:Y:S01]  /*a640*/  @!P4 LEA R32, P3, R19.reuse, R32, 0x1 ;  /* 0x000000201320c211 */ /* 0x040fe200078608ff */
[----:B------:R-:W3:Y:S03]  /*a650*/  @!P4 LDS.128 R12, [R85+0x2cc00] ;  /* 0x02cc0000550cc984 */ /* 0x000ee60000000c00 */
[----:B------:R-:W-:-:S05]  /*a660*/  @!P4 LEA.HI.X R33, R19, R33, R217, 0x1, P3 ;  /* 0x000000211321c211 */ /* 0x000fca00018f0cd9 */
[----:B---3--:R3:W-:Y:S04]  /*a670*/  @!P4 ST.E.128 desc[UR6][R32.64], R12 ;  /* 0x0000000c2000c985 */ /* 0x0087e8000c101d06 */
.L_x_549:
[----:B------:R-:W-:Y:S05]  /*a680*/  BSYNC B1 ;  /* 0x0000000000017941 */ /* 0x000fea0003800000 */
.L_x_548:
[----:B------:R-:W-:-:S03]  /*a690*/  UMOV UR4, 0xffffffff ;  /* 0xffffffff00047882 */ /* 0x000fc60000000000 */
[----:B------:R-:W-:Y:S05]  /*a6a0*/  BRA.DIV UR4, `(.L_x_550) ;  /* 0x000001da04bc7947 */ /* 0x000fea000b800000 */
[----:B---34-:R3:W4:Y:S04]  /*a6b0*/  SHFL.IDX PT, R33, R41, 0x2, 0x181f ;  /* 0x00581f0029217f89 */ /* 0x01872800000e0000 */
[----:B------:R3:W0:Y:S02]  /*a6c0*/  SHFL.IDX PT, R32, R40, 0x2, 0x181f ;  /* 0x00581f0028207f89 */ /* 0x00062400000e0000 */
.L_x_843:
[----:B------:R-:W-:-:S13]  /*a6d0*/  ISETP.GE.AND P3, PT, R42, 0x41, PT ;  /* 0x000000412a00780c */ /* 0x000fda0003f66270 */
[----:B------:R-:W-:Y:S05]  /*a6e0*/  @!P3 BRA `(.L_x_492) ;  /* 0x000000000058b947 */ /* 0x000fea0003800000 */
[----:B------:R-:W-:Y:S01]  /*a6f0*/  ULDC UR4, c[0x0][0x2f4] ;  /* 0x0000bd0000047ab9 */ /* 0x000fe20000000800 */
[----:B------:R-:W-:Y:S01]  /*a700*/  ULDC.64 UR6, c[0x0][0x208] ;  /* 0x0000820000067ab9 */ /* 0x000fe20000000a00 */
[----:B------:R-:W-:Y:S02]  /*a710*/  ISETP.GE.AND P5, PT, R16, UR4, PT ;  /* 0x0000000410007c0c */ /* 0x000fe4000bfa6270 */
[----:B------:R-:W-:-:S11]  /*a720*/  ISETP.GE.AND P4, PT, R213, UR4, PT ;  /* 0x00000004d5007c0c */ /* 0x000fd6000bf86270 */
[----:B------:R-:W5:Y:S01]  /*a730*/  @!P5 LDS.128 R12, [R85+0x26400] ;  /* 0x02640000550cd984 */ /* 0x000f620000000c00 */
[----:B0-----:R-:W-:-:S04]  /*a740*/  @!P5 LEA R34, P3, R16, R32, 0x1 ;  /* 0x000000201022d211 */ /* 0x001fc800078608ff */
[----:B----4-:R-:W-:Y:S02]  /*a750*/  @!P5 LEA.HI.X R35, R16, R33, R17, 0x1, P3 ;  /* 0x000000211023d211 */ /* 0x010fe400018f0c11 */
[----:B------:R-:W-:-:S03]  /*a760*/  ISETP.GE.AND P3, PT, R18, UR4, PT ;  /* 0x0000000412007c0c */ /* 0x000fc6000bf66270 */
[----:B-----5:R-:W-:Y:S01]  /*a770*/  @!P5 ST.E.128 desc[UR6][R34.64], R12 ;  /* 0x0000000c2200d985 */ /* 0x020fe2000c101d06 */
[----:B------:R-:W-:-:S03]  /*a780*/  @!P4 LEA R36, P5, R23, R32, 0x1 ;  /* 0x000000201724c211 */ /* 0x000fc600078a08ff */
[----:B------:R-:W0:Y:S01]  /*a790*/  @!P4 LDS.128 R12, [R85+0x28c00] ;  /* 0x028c0000550cc984 */ /* 0x000e220000000c00 */
[----:B------:R-:W-:-:S05]  /*a7a0*/  @!P4 LEA.HI.X R37, R23, R33, R216, 0x1, P5 ;  /* 0x000000211725c211 */ /* 0x000fca00028f0cd8 */
[----:B------:R-:W-:-:S04]  /*a7b0*/  @!P3 LEA R38, P5, R18, R32, 0x1 ;  /* 0x000000201226b211 */ /* 0x000fc800078a08ff */
[----:B------:R-:W-:Y:S01]  /*a7c0*/  @!P3 LEA.HI.X R39, R18, R33, R218, 0x1, P5 ;  /* 0x000000211227b211 */ /* 0x000fe200028f0cda */
[----:B0-----:R-:W-:Y:S01]  /*a7d0*/  @!P4 ST.E.128 desc[UR6][R36.64], R12 ;  /* 0x0000000c2400c985 */ /* 0x001fe2000c101d06 */
[----:B------:R-:W-:-:S03]  /*a7e0*/  ISETP.GE.AND P4, PT, R19, UR4, PT ;  /* 0x0000000413007c0c */ /* 0x000fc6000bf86270 */
[----:B------:R-:W0:Y:S04]  /*a7f0*/  @!P3 LDS.128 R12, [R85+0x2b400] ;  /* 0x02b40000550cb984 */ /* 0x000e280000000c00 */
[----:B0-----:R-:W-:Y:S06]  /*a800*/  @!P3 ST.E.128 desc[UR6][R38.64], R12 ;  /* 0x0000000c2600b985 */ /* 0x001fec000c101d06 */
[C---:B------:R-:W-:Y:S01]  /*a810*/  @!P4 LEA R32, P3, R19.reuse, R32, 0x1 ;  /* 0x000000201320c211 */ /* 0x040fe200078608ff */
[----:B------:R-:W0:Y:S03]  /*a820*/  @!P4 LDS.128 R12, [R85+0x2dc00] ;  /* 0x02dc0000550cc984 */ /* 0x000e260000000c00 */
[----:B------:R-:W-:-:S05]  /*a830*/  @!P4 LEA.HI.X R33, R19, R33, R217, 0x1, P3 ;  /* 0x000000211321c211 */ /* 0x000fca00018f0cd9 */
[----:B0-----:R0:W-:Y:S04]  /*a840*/  @!P4 ST.E.128 desc[UR6][R32.64], R12 ;  /* 0x0000000c2000c985 */ /* 0x0011e8000c101d06 */
.L_x_492:
[----:B------:R-:W-:Y:S05]  /*a850*/  BSYNC B0 ;  /* 0x0000000000007941 */ /* 0x000fea0003800000 */
.L_x_445:
[----:B0-----:R-:W0:Y:S01]  /*a860*/  S2R R11, SR_TID.X ;  /* 0x00000000000b7919 */ /* 0x001e220000002100 */
[----:B------:R-:W-:Y:S01]  /*a870*/  @!PT LDS RZ, [RZ] ;  /* 0x00000000fffff984 */ /* 0x000fe20000000800 */
[----:B------:R-:W-:Y:S01]  /*a880*/  @!PT LDS RZ, [RZ] ;  /* 0x00000000fffff984 */ /* 0x000fe20000000800 */
[----:B------:R-:W-:Y:S01]  /*a890*/  @!PT LDS RZ, [RZ] ;  /* 0x00000000fffff984 */ /* 0x000fe20000000800 */
[----:B------:R-:W-:Y:S01]  /*a8a0*/  @!PT LDS RZ, [RZ] ;  /* 0x00000000fffff984 */ /* 0x000fe20000000800 */
[----:B------:R5:W-:Y:S06]  /*a8b0*/  MEMBAR.ALL.CTA ;  /* 0x0000000000007992 */ /* 0x000bec0000008000 */
[----:B-----5:R-:W5:Y:S01]  /*a8c0*/  FENCE.VIEW.ASYNC.S ;  /* 0x00000000000073c6 */ /* 0x020f620000000000 */
[----:B------:R-:W-:Y:S05]  /*a8d0*/  WARPSYNC.ALL ;  /* 0x0000000000007948 */ /* 0x000fea0003800000 */
[----:B------:R-:W-:Y:S01]  /*a8e0*/  BSSY B0, `(.L_x_551) ;  /* 0x0000009000007945 */ /* 0x000fe20003800000 */
[----:B0-----:R-:W-:Y:S01]  /*a8f0*/  LOP3.LUT R11, R11, 0x7f, RZ, 0xc0, !PT ;  /* 0x0000007f0b0b7812 */ /* 0x001fe200078ec0ff */
[----:B-----5:R0:W-:Y:S03]  /*a900*/  BAR.SYNC.DEFER_BLOCKING R138, 0x80 ;  /* 0x0002008a0000751d */ /* 0x0201e60000010000 */
[----:B------:R-:W-:-:S13]  /*a910*/  ISETP.NE.AND P3, PT, R11, RZ, PT ;  /* 0x000000ff0b00720c */ /* 0x000fda0003f65270 */
[----:B------:R-:W-:-:S05]  /*a920*/  @!P3 VIADD R11, R89, 0x388a0 ;  /* 0x000388a0590bb836 */ /* 0x000fca0000000000 */
[----:B------:R-:W-:-:S04]  /*a930*/  @!P3 PRMT R11, RZ, 0x654, R11 ;  /* 0x00000654ff0bb816 */ /* 0x000fc8000000000b */
[----:B------:R0:W-:Y:S01]  /*a940*/  @!P3 SYNCS.ARRIVE.TRANS64.RED.A1T0 RZ, [R11+URZ], RZ ;  /* 0x000000ff0bffb9a7 */ /* 0x0001e2000810043f */
[----:B------:R-:W-:Y:S05]  /*a950*/  @!P0 BRA `(.L_x_552) ;  /* 0x0000000000048947 */ /* 0x000fea0003800000 */
[----:B------:R-:W-:Y:S01]  /*a960*/  BPT.TRAP 0x1 ;  /* 0x000000040000795c */ /* 0x000fe20000300000 */
.L_x_552:
[----:B------:R-:W-:Y:S05]  /*a970*/  BSYNC B0 ;  /* 0x0000000000007941 */ /* 0x000fea0003800000 */
.L_x_551:
[----:B------:R-:W5:Y:S01]  /*a980*/  SYNCS.PHASECHK.TRANS64.TRYWAIT P0, [R89+URZ+0x388b0], R90 ;  /* 0x0388b05a590075a7 */ /* 0x000f62000800017f */
[----:B------:R-:W-:Y:S01]  /*a990*/  ULDC UR61, c[0x0][0x2f4] ;  /* 0x0000bd00003d7ab9 */ /* 0x000fe20000000800 */
[----:B------:R-:W-:Y:S04]  /*a9a0*/  BSSY B0, `(.L_x_553) ;  /* 0x0000002000007945 */ /* 0x000fe80003800000 */
[----:B-----5:R-:W-:Y:S05]  /*a9b0*/  @!P0 BRA `(.L_x_554) ;  /* 0x000001d800448947 */ /* 0x020fea0003800000 */
.L_x_844:
[----:B------:R-:W-:Y:S05]  /*a9c0*/  BSYNC B0 ;  /* 0x0000000000007941 */ /* 0x000fea0003800000 */
.L_x_553:
[----:B------:R-:W-:Y:S01]  /*a9d0*/  ULDC.64 UR4, c[0x0][0x328] ;  /* 0x0000ca0000047ab9 */ /* 0x000fe20000000a00 */
[----:B------:R-:W-:Y:S01]  /*a9e0*/  IMAD.IADD R88, R88, 0x1, -R219 ;  /* 0x0000000158587824 */ /* 0x000fe200078e0adb */
[----:B------:R-:W-:Y:S01]  /*a9f0*/  BSSY B0, `(.L_x_555) ;  /* 0x000002c000007945 */ /* 0x000fe20003800000 */
[----:B0-----:R-:W-:Y:S02]  /*aa00*/  IMAD R11, R86, UR4, RZ ;  /* 0x00000004560b7c24 */ /* 0x001fe4000f8e02ff */
[----:B--2-4-:R-:W-:Y:S01]  /*aa10*/  IMAD.WIDE.U32 R12, R84, UR4, RZ ;  /* 0x00000004540c7c25 */ /* 0x014fe2000f8e00ff */
[C---:B------:R-:W-:Y:S02]  /*aa20*/  ISETP.GE.AND P4, PT, R88.reuse, 0x1, PT ;  /* 0x000000015800780c */ /* 0x040fe40003f86270 */
[----:B------:R-:W-:Y:S01]  /*aa30*/  ISETP.GE.AND P0, PT, R88, 0x21, PT ;  /* 0x000000215800780c */ /* 0x000fe20003f06270 */
[----:B------:R-:W-:Y:S01]  /*aa40*/  IMAD R11, R84, UR5, R11 ;  /* 0x00000005540b7c24 */ /* 0x000fe2000f8e020b */
[----:B------:R-:W-:-:S02]  /*aa50*/  ULDC.64 UR4, c[0x0][0x338] ;  /* 0x0000ce0000047ab9 */ /* 0x000fc40000000a00 */
[----:B------:R-:W-:Y:S02]  /*aa60*/  IMAD R14, R87, UR4, RZ ;  /* 0x00000004570e7c24 */ /* 0x000fe4000f8e02ff */
[----:B------:R-:W-:Y:S02]  /*aa70*/  IMAD.IADD R13, R13, 0x1, R11 ;  /* 0x000000010d0d7824 */ /* 0x000fe400078e020b */
[C---:B------:R-:W-:Y:S02]  /*aa80*/  IMAD R11, R31.reuse, UR5, R14 ;  /* 0x000000051f0b7c24 */ /* 0x040fe4000f8e020e */
[----:B------:R-:W-:Y:S01]  /*aa90*/  IMAD.WIDE.U32 R12, R31, UR4, R12 ;  /* 0x000000041f0c7c25 */ /* 0x000fe2000f8e000c */
[----:B------:R-:W-:-:S03]  /*aaa0*/  ULDC.64 UR4, c[0x0][0x330] ;  /* 0x0000cc0000047ab9 */ /* 0x000fc60000000a00 */
[----:B------:R-:W-:Y:S02]  /*aab0*/  IMAD R15, R0, UR4, RZ ;  /* 0x00000004000f7c24 */ /* 0x000fe4000f8e02ff */
[----:B------:R-:W-:Y:S02]  /*aac0*/  IMAD.IADD R13, R13, 0x1, R11 ;  /* 0x000000010d0d7824 */ /* 0x000fe400078e020b */
[C---:B------:R-:W-:Y:S02]  /*aad0*/  IMAD R11, R30.reuse, UR5, R15 ;  /* 0x000000051e0b7c24 */ /* 0x040fe4000f8e020f */
[----:B------:R-:W-:Y:S01]  /*aae0*/  IMAD.WIDE.U32 R12, R30, UR4, R12 ;  /* 0x000000041e0c7c25 */ /* 0x000fe2000f8e000c */
[----:B------:R-:W-:-:S04]  /*aaf0*/  ULDC.64 UR4, c[0x0][0x318] ;  /* 0x0000c60000047ab9 */ /* 0x000fc80000000a00 */
[----:B------:R-:W-:Y:S02]  /*ab00*/  IADD3 R11, R13, R11, RZ ;  /* 0x0000000b0d0b7210 */ /* 0x000fe40007ffe0ff */
[----:B------:R-:W-:-:S04]  /*ab10*/  LEA R31, P5, R12, UR4, 0x1 ;  /* 0x000000040c1f7c11 */ /* 0x000fc8000f8a08ff */
[----:B------:R-:W-:Y:S01]  /*ab20*/  LEA.HI.X R11, R12, UR5, R11, 0x1, P5 ;  /* 0x000000050c0b7c11 */ /* 0x000fe2000a8f0c0b */
[----:B------:R0:W2:Y:S04]  /*ab30*/  SHFL.IDX PT, R38, R31, RZ, 0x181f ;  /* 0x00181fff1f267589 */ /* 0x0000a800000e0000 */
[----:B------:R0:W4:Y:S01]  /*ab40*/  SHFL.IDX PT, R39, R11, RZ, 0x181f ;  /* 0x00181fff0b277589 */ /* 0x00012200000e0000 */
[----:B------:R-:W-:Y:S05]  /*ab50*/  @!P4 BRA `(.L_x_556) ;  /* 0x000000000054c947 */ /* 0x000fea0003800000 */
[----:B------:R-:W-:Y:S01]  /*ab60*/  ISETP.GE.AND P5, PT, R16, UR61, PT ;  /* 0x0000003d10007c0c */ /* 0x000fe2000bfa6270 */
[----:B------:R-:W-:-:S12]  /*ab70*/  ULDC.64 UR4, c[0x0][0x208] ;  /* 0x0000820000047ab9 */ /* 0x000fd80000000a00 */
[----:B------:R-:W5:Y:S01]  /*ab80*/  @!P5 LDS.128 R12, [R85+0x400] ;  /* 0x00040000550cd984 */ /* 0x000f620000000c00 */
[----:B--2---:R-:W-:-:S04]  /*ab90*/  @!P5 LEA R32, P4, R16, R38, 0x1 ;  /* 0x000000261020d211 */ /* 0x004fc800078808ff */
[----:B----4-:R-:W-:Y:S02]  /*aba0*/  @!P5 LEA.HI.X R33, R16, R39, R17, 0x1, P4 ;  /* 0x000000271021d211 */ /* 0x010fe400020f0c11 */
[----:B------:R-:W-:-:S03]  /*abb0*/  ISETP.GE.AND P4, PT, R213, UR61, PT ;  /* 0x0000003dd5007c0c */ /* 0x000fc6000bf86270 */
[----:B-----5:R-:W-:Y:S10]  /*abc0*/  @!P5 ST.E.128 desc[UR4][R32.64], R12 ;  /* 0x0000000c2000d985 */ /* 0x020ff4000c101d04 */
[C---:B------:R-:W-:Y:S01]  /*abd0*/  @!P4 LEA R34, P5, R23.reuse, R38, 0x1 ;  /* 0x000000261722c211 */ /* 0x040fe200078a08ff */
[----:B------:R-:W2:Y:S03]  /*abe0*/  @!P4 LDS.128 R12, [R85+0x2c00] ;  /* 0x002c0000550cc984 */ /* 0x000ea60000000c00 */
[----:B------:R-:W-:-:S02]  /*abf0*/  @!P4 LEA.HI.X R35, R23, R39, R216, 0x1, P5 ;  /* 0x000000271723c211 */ /* 0x000fc400028f0cd8 */
[----:B------:R-:W-:-:S03]  /*ac00*/  ISETP.GE.AND P5, PT, R18, UR61, PT ;  /* 0x0000003d12007c0c */ /* 0x000fc6000bfa6270 */
[----:B--2---:R-:W-:Y:S10]  /*ac10*/  @!P4 ST.E.128 desc[UR4][R34.64], R12 ;  /* 0x0000000c2200c985 */ /* 0x004ff4000c101d04 */
[C---:B------:R-:W-:Y:S01]  /*ac20*/  @!P5 LEA R36, P4, R18.reuse, R38, 0x1 ;  /* 0x000000261224d211 */ /* 0x040fe200078808ff */
[----:B------:R-:W2:Y:S03]  /*ac30*/  @!P5 LDS.128 R12, [R85+0x5400] ;  /* 0x00540000550cd984 */ /* 0x000ea60000000c00 */
[----:B------:R-:W-:-:S02]  /*ac40*/  @!P5 LEA.HI.X R37, R18, R39, R218, 0x1, P4 ;  /* 0x000000271225d211 */ /* 0x000fc400020f0cda */
[----:B------:R-:W-:-:S03]  /*ac50*/  ISETP.GE.AND P4, PT, R19, UR61, PT ;  /* 0x0000003d13007c0c */ /* 0x000fc6000bf86270 */
[----:B--2---:R-:W-:Y:S10]  /*ac60*/  @!P5 ST.E.128 desc[UR4][R36.64], R12 ;  /* 0x0000000c2400d985 */ /* 0x004ff4000c101d04 */
[C---:B------:R-:W-:Y:S01]  /*ac70*/  @!P4 LEA R32, P5, R19.reuse, R38, 0x1 ;  /* 0x000000261320c211 */ /* 0x040fe200078a08ff */
[----:B------:R-:W2:Y:S03]  /*ac80*/  @!P4 LDS.128 R12, [R85+0x7c00] ;  /* 0x007c0000550cc984 */ /* 0x000ea60000000c00 */
[----:B------:R-:W-:-:S05]  /*ac90*/  @!P4 LEA.HI.X R33, R19, R39, R217, 0x1, P5 ;  /* 0x000000271321c211 */ /* 0x000fca00028f0cd9 */
[----:B--2---:R2:W-:Y:S04]  /*aca0*/  @!P4 ST.E.128 desc[UR4][R32.64], R12 ;  /* 0x0000000c2000c985 */ /* 0x0045e8000c101d04 */
.L_x_556:
[----:B------:R-:W-:Y:S05]  /*acb0*/  BSYNC B0 ;  /* 0x0000000000007941 */ /* 0x000fea0003800000 */
.L_x_555:
[----:B----4-:R4:W0:Y:S01]  /*acc0*/  SHFL.IDX PT, R39, R11, 0x1, 0x181f ;  /* 0x00381f000b277f89 */ /* 0x01082200000e0000 */
[----:B------:R-:W-:Y:S03]  /*acd0*/  BSSY B0, `(.L_x_557) ;  /* 0x0000018000007945 */ /* 0x000fe60003800000 */
[----:B--2---:R4:W2:Y:S01]  /*ace0*/  SHFL.IDX PT, R38, R31, 0x1, 0x181f ;  /* 0x00381f001f267f89 */ /* 0x0048a200000e0000 */
[----:B------:R-:W-:Y:S05]  /*acf0*/  @!P0 BRA `(.L_x_558) ;  /* 0x0000000000548947 */ /* 0x000fea0003800000 */
[----:B------:R-:W-:Y:S01]  /*ad00*/  ISETP.GE.AND P5, PT, R16, UR61, PT ;  /* 0x0000003d10007c0c */ /* 0x000fe2000bfa6270 */
[----:B------:R-:W-:Y:S01]  /*ad10*/  ULDC.64 UR4, c[0x0][0x208] ;  /* 0x0000820000047ab9 */ /* 0x000fe20000000a00 */
[----:B------:R-:W-:-:S11]  /*ad20*/  ISETP.GE.AND P4, PT, R213, UR61, PT ;  /* 0x0000003dd5007c0c */ /* 0x000fd6000bf86270 */
[----:B------:R-:W5:Y:S01]  /*ad30*/  @!P5 LDS.128 R12, [R85+0x1400] ;  /* 0x00140000550cd984 */ /* 0x000f620000000c00 */
[----:B--2---:R-:W-:-:S04]  /*ad40*/  @!P5 LEA R32, P0, R16, R38, 0x1 ;  /* 0x000000261020d211 */ /* 0x004fc800078008ff */
[----:B0-----:R-:W-:Y:S02]  /*ad50*/  @!P5 LEA.HI.X R33, R16, R39, R17, 0x1, P0 ;  /* 0x000000271021d211 */ /* 0x001fe400000f0c11 */
        /* <DEDUP_REMOVED lines=15> */
.L_x_558:
[----:B------:R-:W-:Y:S05]  /*ae50*/  BSYNC B0 ;  /* 0x0000000000007941 */ /* 0x000fea0003800000 */
.L_x_557:
[----:B------:R-:W-:Y:S01]  /*ae60*/  ISETP.GE.AND P0, PT, R88, 0x41, PT ;  /* 0x000000415800780c */ /* 0x000fe20003f06270 */
[----:B0---4-:R-:W0:Y:S01]  /*ae70*/  SHFL.IDX PT, R11, R11, 0x2, 0x181f ;  /* 0x00581f000b0b7f89 */ /* 0x011e2200000e0000 */
[----:B------:R-:W-:Y:S03]  /*ae80*/  BSSY B0, `(.L_x_559) ;  /* 0x0000018000007945 */ /* 0x000fe60003800000 */
[----:B------:R-:W4:Y:S08]  /*ae90*/  SHFL.IDX PT, R31, R31, 0x2, 0x181f ;  /* 0x00581f001f1f7f89 */ /* 0x000f3000000e0000 */
[----:B------:R-:W-:Y:S05]  /*aea0*/  @!P0 BRA `(.L_x_560) ;  /* 0x0000000000548947 */ /* 0x000fea0003800000 */
[----:B------:R-:W-:Y:S01]  /*aeb0*/  ISETP.GE.AND P5, PT, R16, UR61, PT ;  /* 0x0000003d10007c0c */ /* 0x000fe2000bfa6270 */
[----:B------:R-:W-:Y:S01]  /*aec0*/  ULDC.64 UR4, c[0x0][0x208] ;  /* 0x0000820000047ab9 */ /* 0x000fe20000000a00 */
[----:B------:R-:W-:-:S11]  /*aed0*/  ISETP.GE.AND P4, PT, R213, UR61, PT ;  /* 0x0000003dd5007c0c */ /* 0x000fd6000bf86270 */
[----:B------:R-:W5:Y:S01]  /*aee0*/  @!P5 LDS.128 R12, [R85+0x2400] ;  /* 0x00240000550cd984 */ /* 0x000f620000000c00 */
[----:B----4-:R-:W-:-:S04]  /*aef0*/  @!P5 LEA R32, P0, R16, R31, 0x1 ;  /* 0x0000001f1020d211 */ /* 0x010fc800078008ff */
        /* <DEDUP_REMOVED lines=16> */
.L_x_560:
[----:B------:R-:W-:Y:S05]  /*b000*/  BSYNC B0 ;  /* 0x0000000000007941 */ /* 0x000fea0003800000 */
.L_x_559:
[----:B------:R-:W-:Y:S01]  /*b010*/  @!PT LDS RZ, [RZ] ;  /* 0x00000000fffff984 */ /* 0x000fe20000000800 */
[----:B------:R-:W-:Y:S01]  /*b020*/  @!PT LDS RZ, [RZ] ;  /* 0x00000000fffff984 */ /* 0x000fe20000000800 */
[----:B------:R-:W-:Y:S01]  /*b030*/  @!PT LDS RZ, [RZ] ;  /* 0x00000000fffff984 */ /* 0x000fe20000000800 */
[----:B------:R-:W-:Y:S01]  /*b040*/  @!PT LDS RZ, [RZ] ;  /* 0x00000000fffff984 */ /* 0x000fe20000000800 */
[----:B------:R5:W-:Y:S06]  /*b050*/  MEMBAR.ALL.CTA ;  /* 0x0000000000007992 */ /* 0x000bec0000008000 */
[----:B-----5:R-:W5:Y:S01]  /*b060*/  FENCE.VIEW.ASYNC.S ;  /* 0x00000000000073c6 */ /* 0x020f620000000000 */
[----:B-1----:R-:W-:Y:S01]  /*b070*/  @!P3 VIADD R89, R89, 0x388c0 ;  /* 0x000388c05959b836 */ /* 0x002fe20000000000 */
[----:B-----5:R1:W-:Y:S01]  /*b080*/  BAR.SYNC.DEFER_BLOCKING R138, 0x80 ;  /* 0x0002008a0000751d */ /* 0x0203e20000010000 */
[----:B------:R-:W-:Y:S01]  /*b090*/  ISETP.NE.AND P4, PT, R113, RZ, PT ;  /* 0x000000ff7100720c */ /* 0x000fe20003f85270 */
[----:B------:R-:W-:-:S02]  /*b0a0*/  VIADD R212, R212, 0x1 ;  /* 0x00000001d4d47836 */ /* 0x000fc40000000000 */
[----:B------:R-:W-:Y:S02]  /*b0b0*/  @!P3 PRMT R89, RZ, 0x654, R89 ;  /* 0x00000654ff59b816 */ /* 0x000fe40000000059 */
[----:B------:R-:W-:Y:S02]  /*b0c0*/  PLOP3.LUT P0, PT, PT, PT, PT, 0x8, 0x0 ;  /* 0x000000000000781c */ /* 0x000fe40003f0e170 */
[----:B------:R1:W-:Y:S01]  /*b0d0*/  @!P3 SYNCS.ARRIVE.TRANS64.RED.A1T0 RZ, [R89+URZ], RZ ;  /* 0x000000ff59ffb9a7 */ /* 0x0003e2000810043f */
[----:B------:R-:W-:-:S04]  /*b0e0*/  ISETP.NE.AND P3, PT, R212, 0x2, PT ;  /* 0x00000002d400780c */ /* 0x000fc80003f65270 */
[----:B0-----:R-:W-:Y:S02]  /*b0f0*/  SEL R11, RZ, 0x1, P3 ;  /* 0x00000001ff0b7807 */ /* 0x001fe40001800000 */
[----:B------:R-:W-:Y:S02]  /*b100*/  SEL R212, R212, RZ, P3 ;  /* 0x000000ffd4d47207 */ /* 0x000fe40001800000 */
[----:B------:R-:W-:Y:S01]  /*b110*/  LOP3.LUT R224, R224, R11, RZ, 0x3c, !PT ;  /* 0x0000000be0e07212 */ /* 0x000fe200078e3cff */
[----:B-1----:R-:W-:Y:S06]  /*b120*/  @P4 BRA `(.L_x_561) ;  /* 0xffffff6c00d84947 */ /* 0x002fec000383ffff */
.L_x_440:
[----:B------:R-:W-:Y:S01]  /*b130*/  BSSY B0, `(.L_x_562) ;  /* 0x000004a000007945 */ /* 0x000fe20003800000 */
[----:B------:R-:W-:Y:S02]  /*b140*/  ISETP.GE.AND P2, PT, R180, 0x1, PT ;  /* 0x00000001b400780c */ /* 0x000fe40003f46270 */
[----:B------:R-:W-:Y:S02]  /*b150*/  CS2R R2, SRZ ;  /* 0x0000000000027805 */ /* 0x000fe4000001ff00 */
[----:B------:R-:W-:Y:S01]  /*b160*/  PLOP3.LUT P1, PT, PT, PT, PT, 0x80, 0x0 ;  /* 0x000000000000781c */ /* 0x000fe20003f2f070 */
[----:B------:R-:W-:Y:S01]  /*b170*/  IMAD.MOV.U32 R0, RZ, RZ, RZ ;  /* 0x000000ffff007224 */ /* 0x000fe200078e00ff */
[----:B------:R-:W-:Y:S02]  /*b180*/  CS2R R150, SRZ ;  /* 0x0000000000967805 */ /* 0x000fe4000001ff00 */
[----:B------:R-:W-:Y:S02]  /*b190*/  CS2R R148, SRZ ;  /* 0x0000000000947805 */ /* 0x000fe4000001ff00 */
[----:B------:R-:W-:-:S02]  /*b1a0*/  CS2R R146, SRZ ;  /* 0x0000000000927805 */ /* 0x000fc4000001ff00 */
[----:B------:R-:W-:Y:S02]  /*b1b0*/  CS2R R144, SRZ ;  /* 0x0000000000907805 */ /* 0x000fe4000001ff00 */
[----:B------:R-:W-:Y:S01]  /*b1c0*/  CS2R R142, SRZ ;  /* 0x00000000008e7805 */ /* 0x000fe2000001ff00 */
[----:B------:R-:W-:Y:S01]  /*b1d0*/  IMAD.MOV.U32 R141, RZ, RZ, RZ ;  /* 0x000000ffff8d7224 */ /* 0x000fe200078e00ff */
[----:B------:R-:W-:Y:S02]  /*b1e0*/  CS2R R178, SRZ ;  /* 0x0000000000b27805 */ /* 0x000fe4000001ff00 */
[----:B------:R-:W-:Y:S01]  /*b1f0*/  CS2R R138, SRZ ;  /* 0x00000000008a7805 */ /* 0x000fe2000001ff00 */
[----:B------:R-:W-:Y:S01]  /*b200*/  IMAD.MOV.U32 R137, RZ, RZ, RZ ;  /* 0x000000ffff897224 */ /* 0x000fe200078e00ff */
        /* <DEDUP_REMOVED lines=8> */
[----:B---3--:R-:W-:Y:S02]  /*b290*/  CS2R R118, SRZ ;  /* 0x0000000000767805 */ /* 0x008fe4000001ff00 */
        /* <DEDUP_REMOVED lines=39> */
[----:B------:R-:W-:Y:S01]  /*b510*/  IMAD.MOV.U32 R46, RZ, RZ, RZ ;  /* 0x000000ffff2e7224 */ /* 0x000fe200078e00ff */
[----:B------:R-:W-:Y:S02]  /*b520*/  CS2R R8, SRZ ;  /* 0x0000000000087805 */ /* 0x000fe4000001ff00 */
[----:B------:R-:W-:-:S02]  /*b530*/  CS2R R158, SRZ ;  /* 0x00000000009e7805 */ /* 0x000fc4000001ff00 */
[----:B--2---:R-:W-:Y:S02]  /*b540*/  CS2R R38, SRZ ;  /* 0x0000000000267805 */ /* 0x004fe4000001ff00 */
[----:B------:R-:W-:Y:S01]  /*b550*/  CS2R R34, SRZ ;  /* 0x0000000000227805 */ /* 0x000fe2000001ff00 */
[----:B------:R-:W-:Y:S02]  /*b560*/  IMAD.MOV.U32 R24, RZ, RZ, RZ ;  /* 0x000000ffff187224 */ /* 0x000fe400078e00ff */
[----:B------:R-:W-:Y:S02]  /*b570*/  IMAD.MOV.U32 R7, RZ, RZ, RZ ;  /* 0x000000ffff077224 */ /* 0x000fe400078e00ff */
[----:B------:R-:W-:Y:S02]  /*b580*/  IMAD.MOV.U32 R27, RZ, RZ, RZ ;  /* 0x000000ffff1b7224 */ /* 0x000fe400078e00ff */
[----:B------:R-:W-:Y:S01]  /*b590*/  IMAD.MOV.U32 R5, RZ, RZ, RZ ;  /* 0x000000ffff057224 */ /* 0x000fe200078e00ff */
[----:B------:R-:W-:Y:S06]  /*b5a0*/  @P0 BRA `(.L_x_563) ;  /* 0x0000000000080947 */ /* 0x000fec0003800000 */
[----:B------:R-:W0:Y:S02]  /*b5b0*/  FENCE.VIEW.ASYNC.G ;  /* 0x00000000000073c6 */ /* 0x000e240000000100 */
[----:B0-----:R-:W-:Y:S06]  /*b5c0*/  BAR.ARV 0xc, 0x180 ;  /* 0x0306000000007b1d */ /* 0x001fec0000002000 */
.L_x_563:
[----:B------:R-:W-:Y:S05]  /*b5d0*/  BSYNC B0 ;  /* 0x0000000000007941 */ /* 0x000fea0003800000 */
.L_x_562:
[----:B------:R-:W-:Y:S02]  /*b5e0*/  IMAD.MOV.U32 R25, RZ, RZ, RZ ;  /* 0x000000ffff197224 */ /* 0x000fe400078e00ff */
[----:B------:R-:W-:Y:S01]  /*b5f0*/  IMAD.MOV.U32 R4, RZ, RZ, RZ ;  /* 0x000000ffff047224 */ /* 0x000fe200078e00ff */
[----:B------:R-:W-:Y:S06]  /*b600*/  @!P2 BRA `(.L_x_564) ;  /* 0x0000011c00f8a947 */ /* 0x000fec0003800000 */
[----:B------:R-:W2:Y:S01]  /*b610*/  LDL R6, [R1+0x70] ;  /* 0x0000700001067983 */ /* 0x000ea20000100800 */
[----:B------:R-:W0:Y:S02]  /*b620*/  S2R R64, SR_TID.X ;  /* 0x0000000000407919 */ /* 0x000e240000002100 */
[----:B0-----:R-:W-:-:S05]  /*b630*/  VIADD R64, R64, 0xffffff80 ;  /* 0xffffff8040407836 */ /* 0x001fca0000000000 */
[----:B------:R-:W-:-:S04]  /*b640*/  SHF.R.S32.HI R65, RZ, 0x1f, R64 ;  /* 0x0000001fff417819 */ /* 0x000fc80000011440 */
[----:B------:R-:W-:-:S04]  /*b650*/  LEA.HI R65, R65, R64, RZ, 0x7 ;  /* 0x0000004041417211 */ /* 0x000fc800078f38ff */
[----:B------:R-:W-:-:S06]  /*b660*/  SHF.R.S32.HI R0, RZ, 0x7, R65 ;  /* 0x00000007ff007819 */ /* 0x000fcc0000011441 */
[----:B------:R-:W0:Y:S02]  /*b670*/  SHFL.IDX PT, R0, R0, RZ, 0x1f ;  /* 0x00001fff00007589 */ /* 0x000e2400000e0000 */
[----:B0-----:R-:W-:-:S04]  /*b680*/  LEA.HI R2, R0, R0, RZ, 0x1 ;  /* 0x0000000000027211 */ /* 0x001fc800078f08ff */
[----:B------:R-:W-:-:S05]  /*b690*/  LOP3.LUT R3, R2, 0x1e, RZ, 0xc0, !PT ;  /* 0x0000001e02037812 */ /* 0x000fca00078ec0ff */
[----:B------:R-:W-:Y:S01]  /*b6a0*/  IMAD.IADD R3, R0, 0x1, -R3 ;  /* 0x0000000100037824 */ /* 0x000fe200078e0a03 */
[----:B--2---:R-:W-:-:S13]  /*b6b0*/  R2UR UR4, R6 ;  /* 0x00000000060472ca */ /* 0x004fda00000e0000 */
[----:B------:R-:W-:Y:S02]  /*b6c0*/  ULOP3.LUT UP0, URZ, UR4, 0x9f, URZ, 0xc0, !UPT ;  /* 0x0000009f043f7892 */ /* 0x000fe4000f80c03f */
[----:B------:R-:W-:-:S04]  /*b6d0*/  LEA R3, R3, UR4, 0xd ;  /* 0x0000000403037c11 */ /* 0x000fc8000f8e68ff */
[----:B------:R-:W-:Y:S02]  /*b6e0*/  SHF.R.U32.HI R3, RZ, 0x4, R3 ;  /* 0x00000004ff037819 */ /* 0x000fe40000011603 */
[----:B------:R-:W-:Y:S02]  /*b6f0*/  PLOP3.LUT P0, PT, PT, PT, UP0, 0x80, 0x0 ;  /* 0x000000000000781c */ /* 0x000fe40003f0f008 */
[----:B------:R-:W-:-:S11]  /*b700*/  LOP3.LUT R28, R3, 0x3fff, RZ, 0xc0, !PT ;  /* 0x00003fff031c7812 */ /* 0x000fd600078ec0ff */
        /* <DEDUP_REMOVED lines=16> */
[----:B-1--45:R-:W-:Y:S05]  /*b810*/  CALL.ABS.NOINC R2 ;  /* 0x0000000002007343 */ /* 0x032fea0003c00000 */
.L_x_565:
[----:B------:R-:W-:Y:S02]  /*b820*/  ULDC UR4, c[0x0][0x3f4] ;  /* 0x0000fd0000047ab9 */ /* 0x000fe40000000800 */
[----:B------:R-:W-:-:S13]  /*b830*/  ISETP.LT.AND P0, PT, RZ, UR4, PT ;  /* 0x00000004ff007c0c */ /* 0x000fda000bf01270 */
[----:B------:R-:W-:Y:S05]  /*b840*/  @P0 BRA `(.L_x_566) ;  /* 0x0000000000400947 */ /* 0x000fea0003800000 */
[----:B------:R-:W2:Y:S02]  /*b850*/  LDL R2, [R1+0x74] ;  /* 0x0000740001027983 */ /* 0x000ea40000100800 */
[----:B--2---:R-:W-:-:S04]  /*b860*/  LEA.HI R0, R2, R2, RZ, 0x1 ;  /* 0x0000000202007211 */ /* 0x004fc800078f08ff */
[----:B------:R-:W-:-:S05]  /*b870*/  LOP3.LUT R0, R0, 0xfffffffe, RZ, 0xc0, !PT ;  /* 0xfffffffe00007812 */ /* 0x000fca00078ec0ff */
[----:B------:R-:W-:-:S05]  /*b880*/  IMAD.IADD R0, R2, 0x1, -R0 ;  /* 0x0000000102007824 */ /* 0x000fca00078e0a00 */
[----:B------:R-:W-:-:S04]  /*b890*/  SHF.L.U32 R3, R0, 0x1f, RZ ;  /* 0x0000001f00037819 */ /* 0x000fc800000006ff */
[----:B------:R0:W1:Y:S03]  /*b8a0*/  SYNCS.PHASECHK.TRANS64.TRYWAIT P0, [R22+URZ+0x38800], R3 ;  /* 0x03880003160075a7 */ /* 0x000066000800017f */
[----:B-1----:R-:W-:Y:S05]  /*b8b0*/  @!P0 NANOSLEEP.SYNCS 0x989680 ;  /* 0x009896800000895d */ /* 0x002fea0003900000 */
[----:B------:R-:W1:Y:S01]  /*b8c0*/  @!P0 SYNCS.PHASECHK.TRANS64 P0, [R22+URZ+0x38800], R3 ;  /* 0x03880003160085a7 */ /* 0x000e62000800007f */
[----:B------:R-:W-:Y:S04]  /*b8d0*/  BSSY B0, `(.L_x_567) ;  /* 0x0000006000007945 */ /* 0x000fe80003800000 */
[----:B-1----:R-:W-:Y:S05]  /*b8e0*/  @P0 BRA `(.L_x_568) ;  /* 0x0000000000100947 */ /* 0x002fea0003800000 */
.L_x_569:
[----:B-1----:R1:W2:Y:S02]  /*b8f0*/  SYNCS.PHASECHK.TRANS64.TRYWAIT P0, [R22+URZ+0x38800], R3 ;  /* 0x03880003160075a7 */ /* 0x0022a4000800017f */
[----:B--2---:R-:W-:Y:S05]  /*b900*/  @!P0 NANOSLEEP.SYNCS 0x989680 ;  /* 0x009896800000895d */ /* 0x004fea0003900000 */
[----:B------:R-:W2:Y:S02]  /*b910*/  @!P0 SYNCS.PHASECHK.TRANS64 P0, [R22+URZ+0x38800], R3 ;  /* 0x03880003160085a7 */ /* 0x000ea4000800007f */
[----:B--2---:R-:W-:Y:S05]  /*b920*/  @!P0 BRA `(.L_x_569) ;  /* 0xfffffffc00f08947 */ /* 0x004fea000383ffff */
.L_x_568:
[----:B------:R-:W-:Y:S05]  /*b930*/  BSYNC B0 ;  /* 0x0000000000007941 */ /* 0x000fea0003800000 */
.L_x_567:
[----:B------:R-:W-:Y:S05]  /*b940*/  BRA `(.L_x_570) ;  /* 0x0000006c00d47947 */ /* 0x000fea0003800000 */
.L_x_566:
[----:B------:R-:W2:Y:S01]  /*b950*/  LDL R30, [R1+0x70] ;  /* 0x00007000011e7983 */ /* 0x000ea20000100800 */
[----:B-----5:R-:W-:Y:S01]  /*b960*/  SHF.R.S32.HI R0, RZ, 0x1f, R136 ;  /* 0x0000001fff007819 */ /* 0x020fe20000011488 */
[----:B------:R-:W-:Y:S01]  /*b970*/  ULDC.64 UR4, c[0x0][0x3f8] ;  /* 0x0000fe0000047ab9 */ /* 0x000fe20000000a00 */
[----:B------:R-:W-:Y:S01]  /*b980*/  ULDC.64 UR6, c[0x0][0x408] ;  /* 0x0001020000067ab9 */ /* 0x000fe20000000a00 */
[----:B------:R-:W-:-:S04]  /*b990*/  IMAD.WIDE.U32 R4, R136, UR4, RZ ;  /* 0x0000000488047c25 */ /* 0x000fc8000f8e00ff */
[C---:B------:R-:W-:Y:S02]  /*b9a0*/  IMAD R3, R0.reuse, UR4, RZ ;  /* 0x0000000400037c24 */ /* 0x040fe4000f8e02ff */
[----:B------:R-:W-:Y:S02]  /*b9b0*/  IMAD R7, R0, UR6, RZ ;  /* 0x0000000600077c24 */ /* 0x000fe4000f8e02ff */
[C---:B------:R-:W-:Y:S01]  /*b9c0*/  IMAD R3, R136.reuse, UR5, R3 ;  /* 0x0000000588037c24 */ /* 0x040fe2000f8e0203 */
[----:B------:R-:W-:Y:S01]  /*b9d0*/  ULDC.64 UR4, c[0x0][0x3e8] ;  /* 0x0000fa0000047ab9 */ /* 0x000fe20000000a00 */
[----:B------:R-:W-:Y:S01]  /*b9e0*/  IMAD R7, R136, UR7, R7 ;  /* 0x0000000788077c24 */ /* 0x000fe2000f8e0207 */
[----:B------:R-:W-:Y:S01]  /*b9f0*/  LEA R2, P0, R4, UR4, 0x1 ;  /* 0x0000000404027c11 */ /* 0x000fe2000f8008ff */
[----:B------:R-:W-:Y:S01]  /*ba00*/  IMAD.WIDE.U32 R26, R136, UR6, RZ ;  /* 0x00000006881a7c25 */ /* 0x000fe2000f8e00ff */
[----:B------:R-:W-:-:S03]  /*ba10*/  ULDC.64 UR6, c[0x0][0x400] ;  /* 0x0001000000067ab9 */ /* 0x000fc60000000a00 */
[----:B------:R-:W-:Y:S01]  /*ba20*/  IMAD.IADD R5, R3, 0x1, R5 ;  /* 0x0000000103057824 */ /* 0x000fe200078e0205 */
[----:B------:R-:W-:Y:S01]  /*ba30*/  LEA R25, P1, R26, UR6, 0x1 ;  /* 0x000000061a197c11 */ /* 0x000fe2000f8208ff */
[----:B------:R-:W-:-:S03]  /*ba40*/  IMAD.IADD R3, R7, 0x1, R27 ;  /* 0x0000000107037824 */ /* 0x000fc600078e021b */
[----:B------:R-:W-:Y:S02]  /*ba50*/  LEA.HI.X R24, R4, UR5, R5, 0x1, P0 ;  /* 0x0000000504187c11 */ /* 0x000fe400080f0c05 */
[----:B------:R-:W-:Y:S02]  /*ba60*/  LEA.HI.X R26, R26, UR7, R3, 0x1, P1 ;  /* 0x000000071a1a7c11 */ /* 0x000fe400088f0c03 */
[----:B--2---:R-:W-:-:S13]  /*ba70*/  R2UR UR8, R30 ;  /* 0x000000001e0872ca */ /* 0x004fda00000e0000 */
[----:B------:R-:W-:-:S06]  /*ba80*/  ULOP3.LUT UP0, URZ, UR8, 0x3ff, URZ, 0xc0, !UPT ;  /* 0x000003ff083f7892 */ /* 0x000fcc000f80c03f */
[----:B------:R-:W-:-:S13]  /*ba90*/  PLOP3.LUT P2, PT, PT, PT, UP0, 0x80, 0x0 ;  /* 0x000000000000781c */ /* 0x000fda0003f4f008 */
        /* <DEDUP_REMOVED lines=16> */
[----:B-1--4-:R-:W-:Y:S05]  /*bba0*/  CALL.ABS.NOINC R14 ;  /* 0x000000000e007343 */ /* 0x012fea0003c00000 */
.L_x_571:
[----:B------:R-:W-:Y:S01]  /*bbb0*/  ULDC.U8 UR4, c[0x0][0x410] ;  /* 0x0001040000047ab9 */ /* 0x000fe20000000000 */
[----:B------:R-:W-:Y:S01]  /*bbc0*/  R2UR UR5, R30 ;  /* 0x000000001e0572ca */ /* 0x000fe200000e0000 */
[----:B------:R-:W-:Y:S01]  /*bbd0*/  BSSY B0, `(.L_x_572) ;  /* 0x00006c4000007945 */ /* 0x000fe20003800000 */
[----:B------:R-:W-:Y:S01]  /*bbe0*/  ISETP.NE.AND P0, PT, RZ, UR4, PT ;  /* 0x00000004ff007c0c */ /* 0x000fe2000bf05270 */
[C---:B------:R-:W-:Y:S01]  /*bbf0*/  VIADD R21, R219.reuse, 0x60 ;  /* 0x00000060db157836 */ /* 0x040fe20000000000 */
[----:B------:R-:W-:Y:S01]  /*bc00*/  SHF.R.U32.HI R20, RZ, 0x3, R225 ;  /* 0x00000003ff147819 */ /* 0x000fe200000116e1 */
[----:B----4-:R-:W-:Y:S01]  /*bc10*/  VIADD R31, R219, 0x20 ;  /* 0x00000020db1f7836 */ /* 0x010fe20000000000 */
[----:B------:R-:W-:Y:S01]  /*bc20*/  LOP3.LUT R0, R225, 0x38, R16, 0xf8, !PT ;  /* 0x00000038e1007812 */ /* 0x000fe200078ef810 */
[----:B------:R-:W-:-:S03]  /*bc30*/  IMAD R4, R29, 0x80, R219 ;  /* 0x000000801d047824 */ /* 0x000fc600078e02db */
[----:B------:R-:W-:-:S04]  /*bc40*/  LOP3.LUT R0, R229, R0, R20, 0xf6, !PT ;  /* 0x00000000e5007212 */ /* 0x000fc800078ef614 */
[----:B------:R-:W-:Y:S01]  /*bc50*/  LEA R30, R0, UR5, 0x1 ;  /* 0x00000005001e7c11 */ /* 0x000fe2000f8e08ff */
[----:B------:R-:W-:Y:S06]  /*bc60*/  @!P0 BRA `(.L_x_573) ;  /* 0x0000003000a48947 */ /* 0x000fec0003800000 */
[----:B------:R-:W-:-:S03]  /*bc70*/  UMOV UR4, 0xffffffff ;  /* 0xffffffff00047882 */ /* 0x000fc60000000000 */
[----:B------:R-:W-:Y:S05]  /*bc80*/  BRA.DIV UR4, `(.L_x_574) ;  /* 0x000001c604a47947 */ /* 0x000fea000b800000 */
[----:B------:R0:W1:Y:S04]  /*bc90*/  SHFL.IDX PT, R3, R24, RZ, 0x181f ;  /* 0x00181fff18037589 */ /* 0x00006800000e0000 */
[----:B------:R-:W2:Y:S04]  /*bca0*/  SHFL.IDX PT, R2, R2, RZ, 0x181f ;  /* 0x00181fff02027589 */ /* 0x000ea800000e0000 */
[----:B------:R0:W3:Y:S04]  /*bcb0*/  SHFL.IDX PT, R5, R26, RZ, 0x181f ;  /* 0x00181fff1a057589 */ /* 0x0000e800000e0000 */
[----:B------:R0:W4:Y:S02]  /*bcc0*/  SHFL.IDX PT, R14, R25, RZ, 0x181f ;  /* 0x00181fff190e7589 */ /* 0x00012400000e0000 */
.L_x_850:
[----:B------:R-:W5:Y:S01]  /*bcd0*/  LDL R20, [R1+0x74] ;  /* 0x0000740001147983 */ /* 0x000f620000100800 */
[----:B------:R-:W-:Y:S01]  /*bce0*/  ULDC UR4, c[0x0][0x448] ;  /* 0x0001120000047ab9 */ /* 0x000fe20000000800 */
[----:B------:R-:W-:Y:S01]  /*bcf0*/  BSSY B1, `(.L_x_575) ;  /* 0x000003e000017945 */ /* 0x000fe20003800000 */
[----:B------:R-:W-:Y:S01]  /*bd00*/  IMAD R0, R140, UR4, RZ ;  /* 0x000000048c007c24 */ /* 0x000fe2000f8e02ff */
[----:B------:R-:W-:Y:S02]  /*bd10*/  CS2R R6, SRZ ;  /* 0x0000000000067805 */ /* 0x000fe4000001ff00 */
[----:B------:R-:W-:Y:S02]  /*bd20*/  CS2R R8, SRZ ;  /* 0x0000000000087805 */ /* 0x000fe4000001ff00 */
[----:B------:R-:W-:Y:S02]  /*bd30*/  CS2R R10, SRZ ;  /* 0x00000000000a7805 */ /* 0x000fe4000001ff00 */
[----:B------:R-:W-:-:S02]  /*bd40*/  CS2R R12, SRZ ;  /* 0x00000000000c7805 */ /* 0x000fc4000001ff00 */
[----:B------:R-:W-:Y:S01]  /*bd50*/  ISETP.GE.AND P0, PT, R4, R0, PT ;  /* 0x000000000400720c */ /* 0x000fe20003f06270 */
[----:B------:R-:W-:Y:S01]  /*bd60*/  IMAD R0, R29, -0x80, R0 ;  /* 0xffffff801d007824 */ /* 0x000fe200078e0200 */
[----:B0-----:R-:W-:Y:S02]  /*bd70*/  CS2R R24, SRZ ;  /* 0x0000000000187805 */ /* 0x001fe4000001ff00 */
[----:B------:R-:W-:Y:S02]  /*bd80*/  CS2R R26, SRZ ;  /* 0x00000000001a7805 */ /* 0x000fe4000001ff00 */
[----:B------:R-:W-:Y:S02]  /*bd90*/  CS2R R32, SRZ ;  /* 0x0000000000207805 */ /* 0x000fe4000001ff00 */
[----:B------:R-:W-:Y:S02]  /*bda0*/  CS2R R34, SRZ ;  /* 0x0000000000227805 */ /* 0x000fe4000001ff00 */
[----:B-----5:R-:W-:-:S04]  /*bdb0*/  LEA.HI R15, R20, R20, RZ, 0x1 ;  /* 0x00000014140f7211 */ /* 0x020fc800078f08ff */
[----:B------:R-:W-:-:S05]  /*bdc0*/  LOP3.LUT R15, R15, 0xfffffffe, RZ, 0xc0, !PT ;  /* 0xfffffffe0f0f7812 */ /* 0x000fca00078ec0ff */
[----:B------:R-:W-:Y:S01]  /*bdd0*/  IMAD.IADD R29, R20, 0x1, -R15 ;  /* 0x00000001141d7824 */ /* 0x000fe200078e0a0f */
[----:B------:R-:W-:Y:S06]  /*bde0*/  @P0 BRA `(.L_x_576) ;  /* 0x0000000000b80947 */ /* 0x000fec0003800000 */
[----:B------:R-:W-:Y:S01]  /*bdf0*/  ULDC UR4, c[0x0][0x3f4] ;  /* 0x0000fd0000047ab9 */ /* 0x000fe20000000800 */
[C---:B------:R-:W-:Y:S01]  /*be00*/  IMAD.SHL.U32 R41, R221.reuse, 0x2, RZ ;  /* 0x00000002dd297824 */ /* 0x040fe200078e00ff */
[----:B------:R-:W-:Y:S01]  /*be10*/  ISETP.GE.AND P2, PT, R221, UR4, PT ;  /* 0x00000004dd007c0c */ /* 0x000fe2000bf46270 */
[C---:B------:R-:W-:Y:S01]  /*be20*/  IMAD.SHL.U32 R45, R220.reuse, 0x2, RZ ;  /* 0x00000002dc2d7824 */ /* 0x040fe200078e00ff */
[----:B------:R-:W-:Y:S01]  /*be30*/  ISETP.GE.AND P1, PT, R220, UR4, PT ;  /* 0x00000004dc007c0c */ /* 0x000fe2000bf26270 */
[C---:B------:R-:W-:Y:S01]  /*be40*/  IMAD.SHL.U32 R49, R222.reuse, 0x2, RZ ;  /* 0x00000002de317824 */ /* 0x040fe200078e00ff */
[----:B------:R-:W-:Y:S02]  /*be50*/  ISETP.GE.AND P0, PT, R222, UR4, PT ;  /* 0x00000004de007c0c */ /* 0x000fe4000bf06270 */
[----:B------:R-:W-:Y:S02]  /*be60*/  CS2R R12, SRZ ;  /* 0x00000000000c7805 */ /* 0x000fe4000001ff00 */
[----:B------:R-:W-:-:S02]  /*be70*/  SHF.R.S32.HI R4, RZ, 0x1f, R221 ;  /* 0x0000001fff047819 */ /* 0x000fc400000114dd */
[----:B------:R-:W-:Y:S02]  /*be80*/  CS2R R34, SRZ ;  /* 0x0000000000227805 */ /* 0x000fe4000001ff00 */
[----:B------:R-:W-:Y:S02]  /*be90*/  SHF.R.S32.HI R9, RZ, 0x1f, R220 ;  /* 0x0000001fff097819 */ /* 0x000fe400000114dc */
[----:B------:R-:W-:Y:S02]  /*bea0*/  CS2R R10, SRZ ;  /* 0x00000000000a7805 */ /* 0x000fe4000001ff00 */
[----:B------:R-:W-:Y:S01]  /*beb0*/  ISETP.GE.AND P3, PT, R214, UR4, PT ;  /* 0x00000004d6007c0c */ /* 0x000fe2000bf66270 */
[----:B------:R-:W-:Y:S01]  /*bec0*/  ULDC.64 UR6, c[0x0][0x208] ;  /* 0x0000820000067ab9 */ /* 0x000fe20000000a00 */
[----:B------:R-:W-:Y:S02]  /*bed0*/  SHF.L.U64.HI R4, R221, 0x1, R4 ;  /* 0x00000001dd047819 */ /* 0x000fe40000010204 */
[----:B------:R-:W-:-:S02]  /*bee0*/  SHF.L.U64.HI R8, R220, 0x1, R9 ;  /* 0x00000001dc087819 */ /* 0x000fc40000010209 */
[-C--:B--2---:R-:W-:Y:S02]  /*bef0*/  @!P2 IADD3 R38, P4, R2, R41.reuse, RZ ;  /* 0x000000290226a210 */ /* 0x084fe40007f9e0ff */
[----:B----4-:R-:W-:Y:S02]  /*bf00*/  @!P2 IADD3 R40, P6, R14, R41, RZ ;  /* 0x000000290e28a210 */ /* 0x010fe40007fde0ff */
[-C--:B------:R-:W-:Y:S01]  /*bf10*/  @!P1 IADD3 R42, P5, R2, R45.reuse, RZ ;  /* 0x0000002d022a9210 */ /* 0x080fe20007fbe0ff */
[----:B-1----:R-:W-:Y:S01]  /*bf20*/  @!P2 IMAD.X R39, R3, 0x1, R4, P4 ;  /* 0x000000010327a824 */ /* 0x002fe200020e0604 */
[----:B------:R-:W-:Y:S01]  /*bf30*/  SHF.R.S32.HI R7, RZ, 0x1f, R222 ;  /* 0x0000001fff077819 */ /* 0x000fe200000114de */
[----:B---3--:R-:W-:Y:S01]  /*bf40*/  @!P2 IMAD.X R41, R5, 0x1, R4, P6 ;  /* 0x000000010529a824 */ /* 0x008fe200030e0604 */
[----:B------:R-:W-:Y:S01]  /*bf50*/  @!P1 IADD3 R44, P4, R14, R45, RZ ;  /* 0x0000002d0e2c9210 */ /* 0x000fe20007f9e0ff */
[----:B------:R-:W-:Y:S01]  /*bf60*/  @!P1 IMAD.X R43, R3, 0x1, R8, P5 ;  /* 0x00000001032b9824 */ /* 0x000fe200028e0608 */
[----:B------:R-:W-:Y:S01]  /*bf70*/  SHF.L.U64.HI R6, R222, 0x1, R7 ;  /* 0x00000001de067819 */ /* 0x000fe20000010207 */
[----:B------:R-:W-:Y:S01]  /*bf80*/  @!P3 IMAD.MOV.U32 R4, RZ, RZ, R14 ;  /* 0x000000ffff04b224 */ /* 0x000fe200078e000e */
[-C--:B------:R-:W-:Y:S01]  /*bf90*/  @!P0 IADD3 R46, P6, R2, R49.reuse, RZ ;  /* 0x00000031022e8210 */ /* 0x080fe20007fde0ff */
[----:B------:R-:W-:Y:S01]  /*bfa0*/  @!P1 IMAD.X R45, R5, 0x1, R8, P4 ;  /* 0x00000001052d9824 */ /* 0x000fe200020e0608 */
[----:B------:R-:W-:-:S02]  /*bfb0*/  @!P0 IADD3 R48, P5, R14, R49, RZ ;  /* 0x000000310e308210 */ /* 0x000fc40007fbe0ff */
[----:B------:R-:W-:Y:S02]  /*bfc0*/  CS2R R32, SRZ ;  /* 0x0000000000207805 */ /* 0x000fe4000001ff00 */
[----:B------:R-:W-:Y:S01]  /*bfd0*/  CS2R R8, SRZ ;  /* 0x0000000000087805 */ /* 0x000fe2000001ff00 */
[--C-:B------:R-:W-:Y:S01]  /*bfe0*/  @!P0 IMAD.X R47, R3, 0x1, R6.reuse, P6 ;  /* 0x00000001032f8824 */ /* 0x100fe200030e0606 */
[----:B------:R-:W-:Y:S01]  /*bff0*/  CS2R R26, SRZ ;  /* 0x00000000001a7805 */ /* 0x000fe2000001ff00 */
[----:B------:R-:W-:Y:S01]  /*c000*/  @!P0 IMAD.X R49, R5, 0x1, R6, P5 ;  /* 0x0000000105318824 */ /* 0x000fe200028e0606 */
[----:B------:R-:W-:Y:S02]  /*c010*/  CS2R R6, SRZ ;  /* 0x0000000000067805 */ /* 0x000fe4000001ff00 */
[----:B------:R-:W-:Y:S01]  /*c020*/  CS2R R24, SRZ ;  /* 0x0000000000187805 */ /* 0x000fe2000001ff00 */
[C---:B------:R-:W-:Y:S01]  /*c030*/  @!P3 IMAD.WIDE R14, R214.reuse, 0x2, R2 ;  /* 0x00000002d60eb825 */ /* 0x040fe200078e0202 */
[----:B------:R0:W5:Y:S03]  /*c040*/  @!P2 LD.E.64 R10, desc[UR6][R38.64] ;  /* 0x00000006260aa980 */ /* 0x000166000c101b00 */
[----:B------:R-:W-:Y:S01]  /*c050*/  @!P3 IMAD.WIDE R36, R214, 0x2, R4 ;  /* 0x00000002d624b825 */ /* 0x000fe200078e0204 */
[----:B------:R0:W5:Y:S04]  /*c060*/  @!P3 LD.E.64 R12, desc[UR6][R14.64] ;  /* 0x000000060e0cb980 */ /* 0x000168000c101b00 */
[----:B------:R0:W5:Y:S04]  /*c070*/  @!P3 LD.E.64 R34, desc[UR6][R36.64] ;  /* 0x000000062422b980 */ /* 0x000168000c101b00 */
[----:B------:R0:W5:Y:S04]  /*c080*/  @!P2 LD.E.64 R32, desc[UR6][R40.64] ;  /* 0x000000062820a980 */ /* 0x000168000c101b00 */
[----:B------:R0:W5:Y:S04]  /*c090*/  @!P1 LD.E.64 R8, desc[UR6][R42.64] ;  /* 0x000000062a089980 */ /* 0x000168000c101b00 */
[----:B------:R0:W5:Y:S04]  /*c0a0*/  @!P1 LD.E.64 R26, desc[UR6][R44.64] ;  /* 0x000000062c1a9980 */ /* 0x000168000c101b00 */
[----:B------:R0:W5:Y:S04]  /*c0b0*/  @!P0 LD.E.64 R6, desc[UR6][R46.64] ;  /* 0x000000062e068980 */ /* 0x000168000c101b00 */
[----:B------:R0:W5:Y:S02]  /*c0c0*/  @!P0 LD.E.64 R24, desc[UR6][R48.64] ;  /* 0x0000000630188980 */ /* 0x000164000c101b00 */
.L_x_576:
[----:B------:R-:W-:Y:S05]  /*c0d0*/  BSYNC B1 ;  /* 0x0000000000017941 */ /* 0x000fea0003800000 */
.L_x_575:
[----:B-1----:R-:W-:Y:S01]  /*c0e0*/  SHF.L.U32 R3, R29, 0x1f, RZ ;  /* 0x0000001f1d037819 */ /* 0x002fe200000006ff */
[----:B0----5:R-:W-:Y:S01]  /*c0f0*/  IMAD.MOV.U32 R15, RZ, RZ, R12 ;  /* 0x000000ffff0f7224 */ /* 0x021fe200078e000c */
[----:B------:R-:W-:Y:S01]  /*c100*/  SHF.R.U64 R48, R12, 0x10, R13 ;  /* 0x000000100c307819 */ /* 0x000fe2000000120d */
[----:B--2---:R-:W-:Y:S01]  /*c110*/  IMAD.MOV.U32 R2, RZ, RZ, R6 ;  /* 0x000000ffff027224 */ /* 0x004fe200078e0006 */
[----:B------:R-:W0:Y:S01]  /*c120*/  SYNCS.PHASECHK.TRANS64.TRYWAIT P0, [R22+URZ+0x38800], R3 ;  /* 0x03880003160075a7 */ /* 0x000e22000800017f */
[----:B------:R-:W-:Y:S01]  /*c130*/  MOV R20, R13 ;  /* 0x0000000d00147202 */ /* 0x000fe20000000f00 */
[----:B------:R-:W-:Y:S01]  /*c140*/  IMAD.MOV.U32 R4, RZ, RZ, R7 ;  /* 0x000000ffff047224 */ /* 0x000fe200078e0007 */
[----:B------:R-:W-:Y:S01]  /*c150*/  SHF.R.U32.HI R51, RZ, 0x10, R13 ;  /* 0x00000010ff337819 */ /* 0x000fe2000001160d */
[----:B------:R-:W-:Y:S01]  /*c160*/  IMAD.MOV.U32 R13, RZ, RZ, R10 ;  /* 0x000000ffff0d7224 */ /* 0x000fe200078e000a */
[--C-:B------:R-:W-:Y:S01]  /*c170*/  SHF.R.U64 R46, R10, 0x10, R11.reuse ;  /* 0x000000100a2e7819 */ /* 0x100fe2000000120b */
[----:B----4-:R-:W-:Y:S01]  /*c180*/  IMAD.MOV.U32 R14, RZ, RZ, R11 ;  /* 0x000000ffff0e7224 */ /* 0x010fe200078e000b */
[--C-:B------:R-:W-:Y:S01]  /*c190*/  SHF.R.U64 R45, R6, 0x10, R7.reuse ;  /* 0x00000010062d7819 */ /* 0x100fe20000001207 */
[----:B---3--:R-:W-:Y:S01]  /*c1a0*/  IMAD.MOV.U32 R5, RZ, RZ, R8 ;  /* 0x000000ffff057224 */ /* 0x008fe200078e0008 */
[----:B------:R-:W-:Y:S01]  /*c1b0*/  SHF.R.U32.HI R43, RZ, 0x10, R7 ;  /* 0x00000010ff2b7819 */ /* 0x000fe20000011607 */
[----:B------:R-:W-:Y:S01]  /*c1c0*/  IMAD.MOV.U32 R10, RZ, RZ, R9 ;  /* 0x000000ffff0a7224 */ /* 0x000fe200078e0009 */
[----:B------:R-:W-:Y:S01]  /*c1d0*/  SHF.R.U64 R40, R32, 0x10, R33 ;  /* 0x0000001020287819 */ /* 0x000fe20000001221 */
[----:B------:R-:W-:Y:S01]  /*c1e0*/  IMAD.MOV.U32 R36, RZ, RZ, R34 ;  /* 0x000000ffff247224 */ /* 0x000fe200078e0022 */
[----:B------:R-:W-:Y:S01]  /*c1f0*/  SHF.R.U32.HI R49, RZ, 0x10, R11 ;  /* 0x00000010ff317819 */ /* 0x000fe2000001160b */
[----:B------:R-:W-:Y:S01]  /*c200*/  IMAD.MOV.U32 R37, RZ, RZ, R35 ;  /* 0x000000ffff257224 */ /* 0x000fe200078e0023 */
[--C-:B------:R-:W-:Y:S01]  /*c210*/  SHF.R.U64 R44, R8, 0x10, R9.reuse ;  /* 0x00000010082c7819 */ /* 0x100fe20000001209 */
[----:B------:R-:W-:Y:S01]  /*c220*/  IMAD.MOV.U32 R7, RZ, RZ, R32 ;  /* 0x000000ffff077224 */ /* 0x000fe200078e0020 */
[----:B------:R-:W-:Y:S01]  /*c230*/  SHF.R.U32.HI R47, RZ, 0x10, R9 ;  /* 0x00000010ff2f7819 */ /* 0x000fe20000011609 */
[----:B------:R-:W-:Y:S01]  /*c240*/  IMAD.MOV.U32 R29, RZ, RZ, R33 ;  /* 0x000000ffff1d7224 */ /* 0x000fe200078e0021 */
[--C-:B------:R-:W-:Y:S01]  /*c250*/  SHF.R.U64 R41, R34, 0x10, R35.reuse ;  /* 0x0000001022297819 */ /* 0x100fe20000001223 */
[----:B------:R-:W-:Y:S01]  /*c260*/  BSSY B1, `(.L_x_577) ;  /* 0x000001a000017945 */ /* 0x000fe20003800000 */
[----:B------:R-:W-:Y:S01]  /*c270*/  SHF.R.U32.HI R42, RZ, 0x10, R35 ;  /* 0x00000010ff2a7819 */ /* 0x000fe20000011623 */
[----:B------:R-:W-:Y:S01]  /*c280*/  IMAD.MOV.U32 R6, RZ, RZ, R24 ;  /* 0x000000ffff067224 */ /* 0x000fe200078e0018 */
[----:B------:R-:W-:Y:S01]  /*c290*/  SHF.R.U32.HI R38, RZ, 0x10, R33 ;  /* 0x00000010ff267819 */ /* 0x000fe20000011621 */
[--C-:B------:R-:W-:Y:S01]  /*c2a0*/  IMAD.MOV.U32 R8, RZ, RZ, R25.reuse ;  /* 0x000000ffff087224 */ /* 0x100fe200078e0019 */
[----:B------:R-:W-:Y:S01]  /*c2b0*/  VIMNMX R32, R0, 0x80, PT ;  /* 0x0000008000207848 */ /* 0x000fe20003fe0100 */
[----:B------:R-:W-:Y:S01]  /*c2c0*/  IMAD.MOV.U32 R11, RZ, RZ, R26 ;  /* 0x000000ffff0b7224 */ /* 0x000fe200078e001a */
[----:B------:R-:W-:Y:S01]  /*c2d0*/  SHF.R.U64 R35, R24, 0x10, R25 ;  /* 0x0000001018237819 */ /* 0x000fe20000001219 */
[----:B------:R-:W-:Y:S01]  /*c2e0*/  IMAD.MOV.U32 R12, RZ, RZ, R27 ;  /* 0x000000ffff0c7224 */ /* 0x000fe200078e001b */
[----:B------:R-:W-:-:S02]  /*c2f0*/  SHF.R.U32.HI R33, RZ, 0x10, R25 ;  /* 0x00000010ff217819 */ /* 0x000fc40000011619 */
[--C-:B------:R-:W-:Y:S02]  /*c300*/  SHF.R.U64 R34, R26, 0x10, R27.reuse ;  /* 0x000000101a227819 */ /* 0x100fe4000000121b */
[----:B------:R-:W-:Y:S02]  /*c310*/  SHF.R.U32.HI R39, RZ, 0x10, R27 ;  /* 0x00000010ff277819 */ /* 0x000fe4000001161b */
[----:B------:R-:W-:Y:S02]  /*c320*/  PRMT R24, R15, 0x5410, R48 ;  /* 0x000054100f187816 */ /* 0x000fe40000000030 */
[----:B------:R-:W-:Y:S02]  /*c330*/  PRMT R25, R20, 0x5410, R51 ;  /* 0x0000541014197816 */ /* 0x000fe40000000033 */
[----:B------:R-:W-:Y:S02]  /*c340*/  PRMT R0, R2, 0x5410, R45 ;  /* 0x0000541002007816 */ /* 0x000fe4000000002d */
[----:B------:R-:W-:-:S02]  /*c350*/  PRMT R13, R13, 0x5410, R46 ;  /* 0x000054100d0d7816 */ /* 0x000fc4000000002e */
[----:B------:R-:W-:Y:S02]  /*c360*/  PRMT R14, R14, 0x5410, R49 ;  /* 0x000054100e0e7816 */ /* 0x000fe40000000031 */
[----:B------:R-:W-:Y:S02]  /*c370*/  PRMT R9, R5, 0x5410, R44 ;  /* 0x0000541005097816 */ /* 0x000fe4000000002c */
[----:B------:R-:W-:Y:S02]  /*c380*/  ISETP.GE.AND P1, PT, R219, R32, PT ;  /* 0x00000020db00720c */ /* 0x000fe40003f26270 */
[----:B------:R-:W-:Y:S02]  /*c390*/  PRMT R10, R10, 0x5410, R47 ;  /* 0x000054100a0a7816 */ /* 0x000fe4000000002f */
[----:B------:R-:W-:Y:S02]  /*c3a0*/  PRMT R2, R4, 0x5410, R43 ;  /* 0x0000541004027816 */ /* 0x000fe4000000002b */
[----:B------:R-:W-:-:S02]  /*c3b0*/  PRMT R26, R36, 0x5410, R41 ;  /* 0x00005410241a7816 */ /* 0x000fc40000000029 */
[----:B------:R-:W-:Y:S02]  /*c3c0*/  PRMT R27, R37, 0x5410, R42 ;  /* 0x00005410251b7816 */ /* 0x000fe4000000002a */
[----:B------:R-:W-:Y:S02]  /*c3d0*/  PRMT R15, R7, 0x5410, R40 ;  /* 0x00005410070f7816 */ /* 0x000fe40000000028 */
[----:B------:R-:W-:Y:S01]  /*c3e0*/  PRMT R20, R29, 0x5410, R38 ;  /* 0x000054101d147816 */ /* 0x000fe20000000026 */
[----:B0-----:R-:W-:Y:S06]  /*c3f0*/  @!P0 BRA `(.L_x_578) ;  /* 0x000001c000388947 */ /* 0x001fec0003800000 */
.L_x_851:
[----:B------:R-:W-:Y:S05]  /*c400*/  BSYNC B1 ;  /* 0x0000000000017941 */ /* 0x000fea0003800000 */
.L_x_577:
[----:B------:R-:W-:Y:S01]  /*c410*/  BSSY B1, `(.L_x_579) ;  /* 0x00000ad000017945 */ /* 0x000fe20003800000 */
[----:B------:R-:W-:Y:S02]  /*c420*/  PRMT R11, R11, 0x5410, R34 ;  /* 0x000054100b0b7816 */ /* 0x000fe40000000022 */
[----:B------:R-:W-:Y:S02]  /*c430*/  PRMT R12, R12, 0x5410, R39 ;  /* 0x000054100c0c7816 */ /* 0x000fe40000000027 */
[----:B0-----:R-:W-:Y:S02]  /*c440*/  PRMT R3, R6, 0x5410, R35 ;  /* 0x0000541006037816 */ /* 0x001fe40000000023 */
[----:B------:R-:W-:Y:S01]  /*c450*/  PRMT R8, R8, 0x5410, R33 ;  /* 0x0000541008087816 */ /* 0x000fe20000000021 */
[----:B------:R-:W-:Y:S06]  /*c460*/  @P1 BRA `(.L_x_580) ;  /* 0x00000008009c1947 */ /* 0x000fec0003800000 */
[----:B------:R-:W0:Y:S01]  /*c470*/  LDC R5, c[0x0][0x3f4] ;  /* 0x0000fd00ff057b82 */ /* 0x000e220000000800 */
[----:B------:R-:W-:Y:S01]  /*c480*/  BSSY B2, `(.L_x_581) ;  /* 0x000002c000027945 */ /* 0x000fe20003800000 */
[-C--:B0-----:R-:W-:Y:S02]  /*c490*/  ISETP.GE.AND P0, PT, R214, R5.reuse, PT ;  /* 0x00000005d600720c */ /* 0x081fe40003f06270 */
[-C--:B------:R-:W-:Y:S02]  /*c4a0*/  ISETP.GE.AND P1, PT, R221, R5.reuse, PT ;  /* 0x00000005dd00720c */ /* 0x080fe40003f26270 */
[-C--:B------:R-:W-:Y:S02]  /*c4b0*/  ISETP.GE.AND P2, PT, R220, R5.reuse, PT ;  /* 0x00000005dc00720c */ /* 0x080fe40003f46270 */
[----:B------:R-:W-:-:S07]  /*c4c0*/  ISETP.GE.AND P3, PT, R222, R5, PT ;  /* 0x00000005de00720c */ /* 0x000fce0003f66270 */
[----:B------:R-:W-:Y:S06]  /*c4d0*/  @P0 BRA `(.L_x_582) ;  /* 0x0000000000980947 */ /* 0x000fec0003800000 */
[----:B------:R-:W0:Y:S01]  /*c4e0*/  LDS.128 R4, [R30] ;  /* 0x000000001e047984 */ /* 0x000e220000000c00 */
[----:B------:R-:W-:Y:S01]  /*c4f0*/  SHF.L.U32 R36, R24, 0x10, RZ ;  /* 0x0000001018247819 */ /* 0x000fe200000006ff */
[C---:B------:R-:W-:Y:S01]  /*c500*/  IMAD.U32 R37, R26.reuse, 0x10000, RZ ;  /* 0x000100001a257824 */ /* 0x040fe200078e00ff */
[----:B------:R-:W-:Y:S02]  /*c510*/  LOP3.LUT R40, R26, 0xffff0000, RZ, 0xc0, !PT ;  /* 0xffff00001a287812 */ /* 0x000fe400078ec0ff */
[----:B------:R-:W-:Y:S01]  /*c520*/  LOP3.LUT R38, R24, 0xffff0000, RZ, 0xc0, !PT ;  /* 0xffff000018267812 */ /* 0x000fe200078ec0ff */
[C---:B0-----:R-:W-:Y:S01]  /*c530*/  IMAD.U32 R29, R4.reuse, 0x10000, RZ ;  /* 0x00010000041d7824 */ /* 0x041fe200078e00ff */
[----:B------:R-:W-:Y:S01]  /*c540*/  LOP3.LUT R4, R4, 0xffff0000, RZ, 0xc0, !PT ;  /* 0xffff000004047812 */ /* 0x000fe200078ec0ff */
[C---:B------:R-:W-:Y:S01]  /*c550*/  IMAD.U32 R33, R5.reuse, 0x10000, RZ ;  /* 0x0001000005217824 */ /* 0x040fe200078e00ff */
[----:B------:R-:W-:Y:S01]  /*c560*/  LOP3.LUT R5, R5, 0xffff0000, RZ, 0xc0, !PT ;  /* 0xffff000005057812 */ /* 0x000fe200078ec0ff */
[C---:B------:R-:W-:Y:S01]  /*c570*/  IMAD.U32 R34, R6.reuse, 0x10000, RZ ;  /* 0x0001000006227824 */ /* 0x040fe200078e00ff */
[----:B------:R-:W-:Y:S01]  /*c580*/  LOP3.LUT R6, R6, 0xffff0000, RZ, 0xc0, !PT ;  /* 0xffff000006067812 */ /* 0x000fe200078ec0ff */
[C---:B------:R-:W-:Y:S01]  /*c590*/  FMUL.FTZ R42, R4.reuse, R37 ;  /* 0x00000025042a7220 */ /* 0x040fe20000410000 */
[----:B------:R-:W-:Y:S01]  /*c5a0*/  FMUL.FTZ R4, R4, R36 ;  /* 0x0000002404047220 */ /* 0x000fe20000410000 */
[----:B------:R-:W-:-:S02]  /*c5b0*/  IMAD.U32 R35, R7, 0x10000, RZ ;  /* 0x0001000007237824 */ /* 0x000fc400078e00ff */
[----:B------:R-:W-:Y:S01]  /*c5c0*/  FMUL.FTZ R44, R5, R40 ;  /* 0x00000028052c7220 */ /* 0x000fe20000410000 */
[C---:B------:R-:W-:Y:S01]  /*c5d0*/  FFMA.FTZ R42, R29.reuse, R36, -R42 ;  /* 0x000000241d2a7223 */ /* 0x040fe2000001082a */
[----:B------:R-:W-:Y:S01]  /*c5e0*/  FFMA.FTZ R37, R29, R37, R4 ;  /* 0x000000251d257223 */ /* 0x000fe20000010004 */
[----:B------:R-:W-:Y:S01]  /*c5f0*/  LOP3.LUT R7, R7, 0xffff0000, RZ, 0xc0, !PT ;  /* 0xffff000007077812 */ /* 0x000fe200078ec0ff */
[-C--:B------:R-:W-:Y:S01]  /*c600*/  FMUL.FTZ R46, R5, R38.reuse ;  /* 0x00000026052e7220 */ /* 0x080fe20000410000 */
[C---:B------:R-:W-:Y:S01]  /*c610*/  LOP3.LUT R36, R27.reuse, 0xffff0000, RZ, 0xc0, !PT ;  /* 0xffff00001b247812 */ /* 0x040fe200078ec0ff */
[----:B------:R-:W-:Y:S01]  /*c620*/  IMAD.U32 R29, R27, 0x10000, RZ ;  /* 0x000100001b1d7824 */ /* 0x000fe200078e00ff */
[C---:B------:R-:W-:Y:S01]  /*c630*/  LOP3.LUT R4, R25.reuse, 0xffff0000, RZ, 0xc0, !PT ;  /* 0xffff000019047812 */ /* 0x040fe200078ec0ff */
[----:B------:R-:W-:Y:S02]  /*c640*/  IMAD.U32 R5, R25, 0x10000, RZ ;  /* 0x0001000019057824 */ /* 0x000fe400078e00ff */
[C---:B------:R-:W-:Y:S01]  /*c650*/  FFMA.FTZ R44, R33.reuse, R38, -R44 ;  /* 0x00000026212c7223 */ /* 0x040fe2000001082c */
[----:B------:R-:W-:Y:S01]  /*c660*/  FFMA.FTZ R33, R33, R40, R46 ;  /* 0x0000002821217223 */ /* 0x000fe2000001002e */
[C---:B------:R-:W-:Y:S01]  /*c670*/  FMUL.FTZ R39, R6.reuse, R29 ;  /* 0x0000001d06277220 */ /* 0x040fe20000410000 */
[-C--:B------:R-:W-:Y:S01]  /*c680*/  FMUL.FTZ R38, R6, R5.reuse ;  /* 0x0000000506267220 */ /* 0x080fe20000410000 */
[C---:B------:R-:W-:Y:S01]  /*c690*/  FMUL.FTZ R40, R7.reuse, R36 ;  /* 0x0000002407287220 */ /* 0x040fe20000410000 */
[-C--:B------:R-:W-:Y:S01]  /*c6a0*/  FMUL.FTZ R41, R7, R4.reuse ;  /* 0x0000000407297220 */ /* 0x080fe20000410000 */
[C---:B------:R-:W-:Y:S01]  /*c6b0*/  FFMA.FTZ R6, R34.reuse, R5, -R39 ;  /* 0x0000000522067223 */ /* 0x040fe20000010827 */
[----:B------:R-:W-:Y:S01]  /*c6c0*/  FFMA.FTZ R29, R34, R29, R38 ;  /* 0x0000001d221d7223 */ /* 0x000fe20000010026 */
[C---:B------:R-:W-:Y:S01]  /*c6d0*/  FFMA.FTZ R7, R35.reuse, R4, -R40 ;  /* 0x0000000423077223 */ /* 0x040fe20000010828 */
[----:B------:R-:W-:Y:S01]  /*c6e0*/  FFMA.FTZ R36, R35, R36, R41 ;  /* 0x0000002423247223 */ /* 0x000fe20000010029 */
[----:B------:R-:W-:-:S02]  /*c6f0*/  F2FP.BF16.F32.PACK_AB R4, R37, R42 ;  /* 0x0000002a2504723e */ /* 0x000fc400000010ff */
[----:B------:R-:W-:Y:S02]  /*c700*/  F2FP.BF16.F32.PACK_AB R5, R33, R44 ;  /* 0x0000002c2105723e */ /* 0x000fe400000010ff */
[----:B------:R-:W-:Y:S02]  /*c710*/  F2FP.BF16.F32.PACK_AB R6, R29, R6 ;  /* 0x000000061d06723e */ /* 0x000fe400000010ff */
[----:B------:R-:W-:-:S05]  /*c720*/  F2FP.BF16.F32.PACK_AB R7, R36, R7 ;  /* 0x000000072407723e */ /* 0x000fca00000010ff */
[----:B------:R0:W-:Y:S02]  /*c730*/  STS.128 [R30], R4 ;  /* 0x000000041e007388 */ /* 0x0001e40000000c00 */
.L_x_582:
[----:B------:R-:W-:Y:S05]  /*c740*/  BSYNC B2 ;  /* 0x0000000000027941 */ /* 0x000fea0003800000 */
.L_x_581:
[----:B------:R-:W-:Y:S04]  /*c750*/  BSSY B2, `(.L_x_583) ;  /* 0x0000028000027945 */ /* 0x000fe80003800000 */
[----:B------:R-:W-:Y:S05]  /*c760*/  @P1 BRA `(.L_x_584) ;  /* 0x0000000000981947 */ /* 0x000fea0003800000 */
[----:B0-----:R-:W0:Y:S01]  /*c770*/  LDS.128 R4, [R30+0x4000] ;  /* 0x004000001e047984 */ /* 0x001e220000000c00 */
[C---:B------:R-:W-:Y:S01]  /*c780*/  IMAD.U32 R37, R15.reuse, 0x10000, RZ ;  /* 0x000100000f257824 */ /* 0x040fe200078e00ff */
[----:B------:R-:W-:Y:S01]  /*c790*/  LOP3.LUT R40, R15, 0xffff0000, RZ, 0xc0, !PT ;  /* 0xffff00000f287812 */ /* 0x000fe200078ec0ff */
[C---:B------:R-:W-:Y:S01]  /*c7a0*/  IMAD.U32 R36, R13.reuse, 0x10000, RZ ;  /* 0x000100000d247824 */ /* 0x040fe200078e00ff */
        /* <DEDUP_REMOVED lines=33> */
[----:B------:R1:W-:Y:S02]  /*c9c0*/  STS.128 [R30+0x4000], R4 ;  /* 0x004000041e007388 */ /* 0x0003e40000000c00 */
.L_x_584:
[----:B------:R-:W-:Y:S05]  /*c9d0*/  BSYNC B2 ;  /* 0x0000000000027941 */ /* 0x000fea0003800000 */
.L_x_583:
[----:B------:R-:W-:Y:S04]  /*c9e0*/  BSSY B2, `(.L_x_585) ;  /* 0x0000028000027945 */ /* 0x000fe80003800000 */
[----:B------:R-:W-:Y:S05]  /*c9f0*/  @P2 BRA `(.L_x_586) ;  /* 0x0000000000982947 */ /* 0x000fea0003800000 */
[----:B01----:R-:W0:Y:S01]  /*ca00*/  LDS.128 R4, [R30+0x8000] ;  /* 0x008000001e047984 */ /* 0x003e220000000c00 */
[----:B------:R-:W-:Y:S01]  /*ca10*/  SHF.L.U32 R37, R11, 0x10, RZ ;  /* 0x000000100b257819 */ /* 0x000fe200000006ff */
[----:B------:R-:W-:Y:S01]  /*ca20*/  IMAD.U32 R36, R9, 0x10000, RZ ;  /* 0x0001000009247824 */ /* 0x000fe200078e00ff */
        /* <DEDUP_REMOVED lines=35> */
.L_x_586:
[----:B------:R-:W-:Y:S05]  /*cc60*/  BSYNC B2 ;  /* 0x0000000000027941 */ /* 0x000fea0003800000 */
.L_x_585:
[----:B------:R-:W-:Y:S05]  /*cc70*/  @P3 BRA `(.L_x_580) ;  /* 0x0000000000983947 */ /* 0x000fea0003800000 */
[----:B012---:R-:W0:Y:S01]  /*cc80*/  LDS.128 R4, [R30+0xc000] ;  /* 0x00c000001e047984 */ /* 0x007e220000000c00 */
        /* <DEDUP_REMOVED lines=37> */
.L_x_580:
[----:B------:R-:W-:Y:S05]  /*cee0*/  BSYNC B1 ;  /* 0x0000000000017941 */ /* 0x000fea0003800000 */
.L_x_579:
[----:B------:R-:W-:Y:S01]  /*cef0*/  ISETP.GE.AND P0, PT, R31, R32, PT ;  /* 0x000000201f00720c */ /* 0x000fe20003f06270 */
[----:B------:R-:W-:-:S12]  /*cf00*/  BSSY B1, `(.L_x_587) ;  /* 0x00000a9000017945 */ /* 0x000fd80003800000 */
[----:B------:R-:W-:Y:S05]  /*cf10*/  @P0 BRA `(.L_x_588) ;  /* 0x00000008009c0947 */ /* 0x000fea0003800000 */
[----:B0123--:R-:W0:Y:S01]  /*cf20*/  LDC R5, c[0x0][0x3f4] ;  /* 0x0000fd00ff057b82 */ /* 0x00fe220000000800 */
[----:B------:R-:W-:Y:S01]  /*cf30*/  BSSY B2, `(.L_x_589) ;  /* 0x000002c000027945 */ /* 0x000fe20003800000 */
[-C--:B0-----:R-:W-:Y:S02]  /*cf40*/  ISETP.GE.AND P0, PT, R214, R5.reuse, PT ;  /* 0x00000005d600720c */ /* 0x081fe40003f06270 */
[-C--:B------:R-:W-:Y:S02]  /*cf50*/  ISETP.GE.AND P1, PT, R221, R5.reuse, PT ;  /* 0x00000005dd00720c */ /* 0x080fe40003f26270 */
[-C--:B------:R-:W-:Y:S02]  /*cf60*/  ISETP.GE.AND P2, PT, R220, R5.reuse, PT ;  /* 0x00000005dc00720c */ /* 0x080fe40003f46270 */
[----:B------:R-:W-:-:S07]  /*cf70*/  ISETP.GE.AND P3, PT, R222, R5, PT ;  /* 0x00000005de00720c */ /* 0x000fce0003f66270 */
[----:B------:R-:W-:Y:S06]  /*cf80*/  @P0 BRA `(.L_x_590) ;  /* 0x0000000000980947 */ /* 0x000fec0003800000 */
[----:B------:R-:W0:Y:S01]  /*cf90*/  LDS.128 R4, [R30+0x1000] ;  /* 0x001000001e047984 */ /* 0x000e220000000c00 */
[C---:B------:R-:W-:Y:S01]  /*cfa0*/  IMAD.U32 R39, R26.reuse, 0x10000, RZ ;  /* 0x000100001a277824 */ /* 0x040fe200078e00ff */
[----:B------:R-:W-:Y:S01]  /*cfb0*/  LOP3.LUT R41, R26, 0xffff0000, RZ, 0xc0, !PT ;  /* 0xffff00001a297812 */ /* 0x000fe200078ec0ff */
[C---:B------:R-:W-:Y:S01]  /*cfc0*/  IMAD.U32 R35, R24.reuse, 0x10000, RZ ;  /* 0x0001000018237824 */ /* 0x040fe200078e00ff */
[----:B------:R-:W-:Y:S02]  /*cfd0*/  LOP3.LUT R37, R24, 0xffff0000, RZ, 0xc0, !PT ;  /* 0xffff000018257812 */ /* 0x000fe400078ec0ff */
[----:B------:R-:W-:Y:S02]  /*cfe0*/  LOP3.LUT R44, R27, 0xffff0000, RZ, 0xc0, !PT ;  /* 0xffff00001b2c7812 */ /* 0x000fe400078ec0ff */
[----:B------:R-:W-:Y:S01]  /*cff0*/  LOP3.LUT R42, R25, 0xffff0000, RZ, 0xc0, !PT ;  /* 0xffff0000192a7812 */ /* 0x000fe200078ec0ff */
[C---:B0-----:R-:W-:Y:S01]  /*d000*/  IMAD.U32 R29, R4.reuse, 0x10000, RZ ;  /* 0x00010000041d7824 */ /* 0x041fe200078e00ff */
[----:B------:R-:W-:Y:S01]  /*d010*/  LOP3.LUT R4, R4, 0xffff0000, RZ, 0xc0, !PT ;  /* 0xffff000004047812 */ /* 0x000fe200078ec0ff */
[C---:B------:R-:W-:Y:S01]  /*d020*/  IMAD.U32 R31, R5.reuse, 0x10000, RZ ;  /* 0x00010000051f7824 */ /* 0x040fe200078e00ff */
[----:B------:R-:W-:Y:S01]  /*d030*/  LOP3.LUT R5, R5, 0xffff0000, RZ, 0xc0, !PT ;  /* 0xffff000005057812 */ /* 0x000fe200078ec0ff */
[----:B------:R-:W-:Y:S01]  /*d040*/  IMAD.U32 R34, R7, 0x10000, RZ ;  /* 0x0001000007227824 */ /* 0x000fe200078e00ff */
[C---:B------:R-:W-:Y:S01]  /*d050*/  SHF.L.U32 R33, R6.reuse, 0x10, RZ ;  /* 0x0000001006217819 */ /* 0x040fe200000006ff */
[-C--:B------:R-:W-:Y:S01]  /*d060*/  FMUL.FTZ R36, R39, R4.reuse ;  /* 0x0000000427247220 */ /* 0x080fe20000410000 */
[----:B------:R-:W-:Y:S01]  /*d070*/  FMUL.FTZ R38, R35, R4 ;  /* 0x0000000423267220 */ /* 0x000fe20000410000 */
[----:B------:R-:W-:Y:S01]  /*d080*/  FMUL.FTZ R40, R41, R5 ;  /* 0x0000000529287220 */ /* 0x000fe20000410000 */
[----:B------:R-:W-:Y:S01]  /*d090*/  LOP3.LUT R6, R6, 0xffff0000, RZ, 0xc0, !PT ;  /* 0xffff000006067812 */ /* 0x000fe200078ec0ff */
[-C--:B------:R-:W-:Y:S01]  /*d0a0*/  FFMA.FTZ R4, R35, R29.reuse, -R36 ;  /* 0x0000001d23047223 */ /* 0x080fe20000010824 */
[----:B------:R-:W-:Y:S01]  /*d0b0*/  LOP3.LUT R7, R7, 0xffff0000, RZ, 0xc0, !PT ;  /* 0xffff000007077812 */ /* 0x000fe200078ec0ff */
[----:B------:R-:W-:Y:S01]  /*d0c0*/  FFMA.FTZ R29, R39, R29, R38 ;  /* 0x0000001d271d7223 */ /* 0x000fe20000010026 */
[C---:B------:R-:W-:Y:S01]  /*d0d0*/  FMUL.FTZ R36, R37.reuse, R5 ;  /* 0x0000000525247220 */ /* 0x040fe20000410000 */
[----:B------:R-:W-:Y:S01]  /*d0e0*/  FFMA.FTZ R5, R37, R31, -R40 ;  /* 0x0000001f25057223 */ /* 0x000fe20000010828 */
[----:B------:R-:W-:-:S02]  /*d0f0*/  IMAD.U32 R39, R27, 0x10000, RZ ;  /* 0x000100001b277824 */ /* 0x000fc400078e00ff */
[----:B------:R-:W-:Y:S01]  /*d100*/  FMUL.FTZ R35, R42, R7 ;  /* 0x000000072a237220 */ /* 0x000fe20000410000 */
[----:B------:R-:W-:Y:S02]  /*d110*/  IMAD.U32 R37, R25, 0x10000, RZ ;  /* 0x0001000019257824 */ /* 0x000fe400078e00ff */
[----:B------:R-:W-:Y:S01]  /*d120*/  FFMA.FTZ R36, R41, R31, R36 ;  /* 0x0000001f29247223 */ /* 0x000fe20000010024 */
[-C--:B------:R-:W-:Y:S01]  /*d130*/  FMUL.FTZ R38, R39, R6.reuse ;  /* 0x0000000627267220 */ /* 0x080fe20000410000 */
[----:B------:R-:W-:Y:S01]  /*d140*/  FMUL.FTZ R31, R44, R7 ;  /* 0x000000072c1f7220 */ /* 0x000fe20000410000 */
[----:B------:R-:W-:Y:S01]  /*d150*/  FMUL.FTZ R40, R37, R6 ;  /* 0x0000000625287220 */ /* 0x000fe20000410000 */
[----:B------:R-:W-:Y:S01]  /*d160*/  F2FP.BF16.F32.PACK_AB R4, R29, R4 ;  /* 0x000000041d04723e */ /* 0x000fe200000010ff */
[-C--:B------:R-:W-:Y:S01]  /*d170*/  FFMA.FTZ R6, R37, R33.reuse, -R38 ;  /* 0x0000002125067223 */ /* 0x080fe20000010826 */
[-C--:B------:R-:W-:Y:S01]  /*d180*/  FFMA.FTZ R7, R42, R34.reuse, -R31 ;  /* 0x000000222a077223 */ /* 0x080fe2000001081f */
[----:B------:R-:W-:Y:S01]  /*d190*/  FFMA.FTZ R33, R39, R33, R40 ;  /* 0x0000002127217223 */ /* 0x000fe20000010028 */
[----:B------:R-:W-:Y:S01]  /*d1a0*/  FFMA.FTZ R34, R44, R34, R35 ;  /* 0x000000222c227223 */ /* 0x000fe20000010023 */
[----:B------:R-:W-:-:S03]  /*d1b0*/  F2FP.BF16.F32.PACK_AB R5, R36, R5 ;  /* 0x000000052405723e */ /* 0x000fc600000010ff */
[----:B------:R-:W-:Y:S02]  /*d1c0*/  F2FP.BF16.F32.PACK_AB R6, R33, R6 ;  /* 0x000000062106723e */ /* 0x000fe400000010ff */
[----:B------:R-:W-:-:S05]  /*d1d0*/  F2FP.BF16.F32.PACK_AB R7, R34, R7 ;  /* 0x000000072207723e */ /* 0x000fca00000010ff */
[----:B------:R0:W-:Y:S02]  /*d1e0*/  STS.128 [R30+0x1000], R4 ;  /* 0x001000041e007388 */ /* 0x0001e40000000c00 */
.L_x_590:
[----:B------:R-:W-:Y:S05]  /*d1f0*/  BSYNC B2 ;  /* 0x0000000000027941 */ /* 0x000fea0003800000 */
.L_x_589:
[----:B------:R-:W-:Y:S04]  /*d200*/  BSSY B2, `(.L_x_591) ;  /* 0x0000028000027945 */ /* 0x000fe80003800000 */
[----:B------:R-:W-:Y:S05]  /*d210*/  @P1 BRA `(.L_x_592) ;  /* 0x0000000000981947 */ /* 0x000fea0003800000 */
[----:B0-----:R-:W0:Y:S01]  /*d220*/  LDS.128 R4, [R30+0x5000] ;  /* 0x005000001e047984 */ /* 0x001e220000000c00 */
        /* <DEDUP_REMOVED lines=12> */
[-C--:B------:R-:W-:Y:S01]  /*d2f0*/  FMUL.FTZ R36, R39, R4.reuse ;  /* 0x0000000427247220 */ /* 0x080fe20000410000 */
[----:B------:R-:W-:Y:S01]  /*d300*/  FMUL.FTZ R38, R35, R4 ;  /* 0x0000000423267220 */ /* 0x000fe20000410000 */
[----:B------:R-:W-:Y:S01]  /*d310*/  FMUL.FTZ R40, R41, R5 ;  /* 0x0000000529287220 */ /* 0x000fe20000410000 */
[----:B------:R-:W-:-:S02]  /*d320*/  IMAD.U32 R34, R7, 0x10000, RZ ;  /* 0x0001000007227824 */ /* 0x000fc400078e00ff */
[-C--:B------:R-:W-:Y:S01]  /*d330*/  FFMA.FTZ R4, R35, R29.reuse, -R36 ;  /* 0x0000001d23047223 */ /* 0x080fe20000010824 */
[----:B------:R-:W-:Y:S01]  /*d340*/  LOP3.LUT R7, R7, 0xffff0000, RZ, 0xc0, !PT ;  /* 0xffff000007077812 */ /* 0x000fe200078ec0ff */
[----:B------:R-:W-:Y:S01]  /*d350*/  FFMA.FTZ R29, R39, R29, R38 ;  /* 0x0000001d271d7223 */ /* 0x000fe20000010026 */
[C---:B------:R-:W-:Y:S01]  /*d360*/  FMUL.FTZ R36, R37.reuse, R5 ;  /* 0x0000000525247220 */ /* 0x040fe20000410000 */
[----:B------:R-:W-:Y:S01]  /*d370*/  FFMA.FTZ R5, R37, R31, -R40 ;  /* 0x0000001f25057223 */ /* 0x000fe20000010828 */
[----:B------:R-:W-:Y:S02]  /*d380*/  IMAD.U32 R39, R20, 0x10000, RZ ;  /* 0x0001000014277824 */ /* 0x000fe400078e00ff */
        /* <DEDUP_REMOVED lines=15> */
.L_x_592:
[----:B------:R-:W-:Y:S05]  /*d480*/  BSYNC B2 ;  /* 0x0000000000027941 */ /* 0x000fea0003800000 */
.L_x_591:
[----:B------:R-:W-:Y:S04]  /*d490*/  BSSY B2, `(.L_x_593) ;  /* 0x0000028000027945 */ /* 0x000fe80003800000 */
[----:B------:R-:W-:Y:S05]  /*d4a0*/  @P2 BRA `(.L_x_594) ;  /* 0x0000000000982947 */ /* 0x000fea0003800000 */
[----:B01----:R-:W0:Y:S01]  /*d4b0*/  LDS.128 R4, [R30+0x9000] ;  /* 0x009000001e047984 */ /* 0x003e220000000c00 */
        /* <DEDUP_REMOVED lines=11> */
[----:B------:R-:W-:Y:S01]  /*d570*/  SHF.L.U32 R34, R7, 0x10, RZ ;  /* 0x0000001007227819 */ /* 0x000fe200000006ff */
        /* <DEDUP_REMOVED lines=25> */
.L_x_594:
[----:B------:R-:W-:Y:S05]  /*d710*/  BSYNC B2 ;  /* 0x0000000000027941 */ /* 0x000fea0003800000 */
.L_x_593:
[----:B------:R-:W-:Y:S05]  /*d720*/  @P3 BRA `(.L_x_588) ;  /* 0x0000000000983947 */ /* 0x000fea0003800000 */
[----:B012---:R-:W0:Y:S01]  /*d730*/  LDS.128 R4, [R30+0xd000] ;  /* 0x00d000001e047984 */ /* 0x007e220000000c00 */
        /* <DEDUP_REMOVED lines=37> */
.L_x_588:
[----:B------:R-:W-:Y:S05]  /*d990*/  BSYNC B1 ;  /* 0x0000000000017941 */ /* 0x000fea0003800000 */
.L_x_587:
[----:B01234-:R-:W-:Y:S01]  /*d9a0*/  VIADD R4, R219, 0x40 ;  /* 0x00000040db047836 */ /* 0x01ffe20000000000 */
[----:B------:R-:W-:Y:S04]  /*d9b0*/  BSSY B1, `(.L_x_595) ;  /* 0x00000aa000017945 */ /* 0x000fe80003800000 */
[----:B------:R-:W-:-:S13]  /*d9c0*/  ISETP.GE.AND P0, PT, R4, R32, PT ;  /* 0x000000200400720c */ /* 0x000fda0003f06270 */
[----:B------:R-:W-:Y:S05]  /*d9d0*/  @P0 BRA `(.L_x_596) ;  /* 0x00000008009c0947 */ /* 0x000fea0003800000 */
[----:B------:R-:W0:Y:S01]  /*d9e0*/  LDC R5, c[0x0][0x3f4] ;  /* 0x0000fd00ff057b82 */ /* 0x000e220000000800 */
        /* <DEDUP_REMOVED lines=44> */
.L_x_598:
[----:B------:R-:W-:Y:S05]  /*dcb0*/  BSYNC B2 ;  /* 0x0000000000027941 */ /* 0x000fea0003800000 */
.L_x_597:
        /* <DEDUP_REMOVED lines=40> */
.L_x_600:
[----:B------:R-:W-:Y:S05]  /*df40*/  BSYNC B2 ;  /* 0x0000000000027941 */ /* 0x000fea0003800000 */
.L_x_599:
        /* <DEDUP_REMOVED lines=20> */
[----:B------:R-:W-:Y:S01]  /*e090*/  FFMA.FTZ R29, R39, R29, R38 ;  /* 0x0000001d271d7223 */ /* 0x000fe20000010026 */
[----:B------:R-:W-:Y:S01]  /*e0a0*/  LOP3.LUT R7, R7, 0xffff0000, RZ, 0xc0, !PT ;  /* 0xffff000007077812 */ /* 0x000fe200078ec0ff */
[C---:B------:R-:W-:Y:S01]  /*e0b0*/  FMUL.FTZ R36, R37.reuse, R5 ;  /* 0x0000000525247220 */ /* 0x040fe20000410000 */
[----:B------:R-:W-:Y:S01]  /*e0c0*/  SHF.L.U32 R39, R12, 0x10, RZ ;  /* 0x000000100c277819 */ /* 0x000fe200000006ff */
[-C--:B------:R-:W-:Y:S01]  /*e0d0*/  FFMA.FTZ R5, R37, R31.reuse, -R40 ;  /* 0x0000001f25057223 */ /* 0x080fe20000010828 */
[----:B------:R-:W-:Y:S02]  /*e0e0*/  IMAD.U32 R37, R10, 0x10000, RZ ;  /* 0x000100000a257824 */ /* 0x000fe400078e00ff */
[----:B------:R-:W-:Y:S01]  /*e0f0*/  FFMA.FTZ R36, R41, R31, R36 ;  /* 0x0000001f29247223 */ /* 0x000fe20000010024 */
[-C--:B------:R-:W-:Y:S01]  /*e100*/  FMUL.FTZ R31, R44, R7.reuse ;  /* 0x000000072c1f7220 */ /* 0x080fe20000410000 */
[-C--:B------:R-:W-:Y:S01]  /*e110*/  FMUL.FTZ R38, R39, R6.reuse ;  /* 0x0000000627267220 */ /* 0x080fe20000410000 */
[C---:B------:R-:W-:Y:S01]  /*e120*/  FMUL.FTZ R40, R37.reuse, R6 ;  /* 0x0000000625287220 */ /* 0x040fe20000410000 */
[C---:B------:R-:W-:Y:S01]  /*e130*/  FMUL.FTZ R35, R42.reuse, R7 ;  /* 0x000000072a237220 */ /* 0x040fe20000410000 */
[-C--:B------:R-:W-:Y:S01]  /*e140*/  FFMA.FTZ R7, R42, R34.reuse, -R31 ;  /* 0x000000222a077223 */ /* 0x080fe2000001081f */
[-C--:B------:R-:W-:Y:S01]  /*e150*/  FFMA.FTZ R6, R37, R33.reuse, -R38 ;  /* 0x0000002125067223 */ /* 0x080fe20000010826 */
[----:B------:R-:W-:Y:S01]  /*e160*/  FFMA.FTZ R33, R39, R33, R40 ;  /* 0x0000002127217223 */ /* 0x000fe20000010028 */
[----:B------:R-:W-:Y:S01]  /*e170*/  FFMA.FTZ R34, R44, R34, R35 ;  /* 0x000000222c227223 */ /* 0x000fe20000010023 */
[----:B------:R-:W-:-:S02]  /*e180*/  F2FP.BF16.F32.PACK_AB R4, R29, R4 ;  /* 0x000000041d04723e */ /* 0x000fc400000010ff */
[----:B------:R-:W-:Y:S02]  /*e190*/  F2FP.BF16.F32.PACK_AB R5, R36, R5 ;  /* 0x000000052405723e */ /* 0x000fe400000010ff */
[----:B------:R-:W-:Y:S02]  /*e1a0*/  F2FP.BF16.F32.PACK_AB R6, R33, R6 ;  /* 0x000000062106723e */ /* 0x000fe400000010ff */
[----:B------:R-:W-:-:S05]  /*e1b0*/  F2FP.BF16.F32.PACK_AB R7, R34, R7 ;  /* 0x000000072207723e */ /* 0x000fca00000010ff */
[----:B------:R2:W-:Y:S02]  /*e1c0*/  STS.128 [R30+0xa000], R4 ;  /* 0x00a000041e007388 */ /* 0x0005e40000000c00 */
.L_x_602:
[----:B------:R-:W-:Y:S05]  /*e1d0*/  BSYNC B2 ;  /* 0x0000000000027941 */ /* 0x000fea0003800000 */
.L_x_601:
        /* <DEDUP_REMOVED lines=39> */
.L_x_596:
[----:B------:R-:W-:Y:S05]  /*e450*/  BSYNC B1 ;  /* 0x0000000000017941 */ /* 0x000fea0003800000 */
.L_x_595:
[----:B------:R-:W-:-:S13]  /*e460*/  ISETP.GE.AND P0, PT, R21, R32, PT ;  /* 0x000000201500720c */ /* 0x000fda0003f06270 */
        /* <DEDUP_REMOVED lines=25> */
[----:B------:R-:W-:Y:S01]  /*e600*/  FFMA.FTZ R4, R31, R21, -R32 ;  /* 0x000000151f047223 */ /* 0x000fe20000010820 */
[----:B------:R-:W-:Y:S01]  /*e610*/  FMUL.FTZ R32, R33, R5 ;  /* 0x0000000521207220 */ /* 0x000fe20000410000 */
[----:B------:R-:W-:Y:S01]  /*e620*/  FFMA.FTZ R21, R35, R21, R34 ;  /* 0x0000001523157223 */ /* 0x000fe20000010022 */
[-C--:B------:R-:W-:Y:S01]  /*e630*/  FFMA.FTZ R5, R33, R29.reuse, -R36 ;  /* 0x0000001d21057223 */ /* 0x080fe20000010824 */
[----:B------:R-:W-:Y:S01]  /*e640*/  LOP3.LUT R6, R6, 0xffff0000, RZ, 0xc0, !PT ;  /* 0xffff000006067812 */ /* 0x000fe200078ec0ff */
[----:B------:R-:W-:Y:S01]  /*e650*/  FFMA.FTZ R32, R37, R29, R32 ;  /* 0x0000001d25207223 */ /* 0x000fe20000010020 */
[C---:B------:R-:W-:Y:S01]  /*e660*/  SHF.L.U32 R34, R25.reuse, 0x10, RZ ;  /* 0x0000001019227819 */ /* 0x040fe200000006ff */
[----:B------:R-:W-:Y:S01]  /*e670*/  FMUL.FTZ R29, R40, R7 ;  /* 0x00000007281d7220 */ /* 0x000fe20000410000 */
[----:B------:R-:W-:Y:S01]  /*e680*/  LOP3.LUT R36, R25, 0xffff0000, RZ, 0xc0, !PT ;  /* 0xffff000019247812 */ /* 0x000fe200078ec0ff */
[----:B------:R-:W-:Y:S01]  /*e690*/  FMUL.FTZ R25, R38, R6 ;  /* 0x0000000626197220 */ /* 0x000fe20000410000 */
[----:B------:R-:W-:Y:S01]  /*e6a0*/  F2FP.BF16.F32.PACK_AB R4, R21, R4 ;  /* 0x000000041504723e */ /* 0x000fe200000010ff */
[----:B------:R-:W-:Y:S01]  /*e6b0*/  FMUL.FTZ R27, R34, R6 ;  /* 0x00000006221b7220 */ /* 0x000fe20000410000 */
[----:B------:R-:W-:Y:S01]  /*e6c0*/  F2FP.BF16.F32.PACK_AB R5, R32, R5 ;  /* 0x000000052005723e */ /* 0x000fe200000010ff */
[C---:B------:R-:W-:Y:S01]  /*e6d0*/  FMUL.FTZ R31, R36.reuse, R7 ;  /* 0x00000007241f7220 */ /* 0x040fe20000410000 */
[----:B------:R-:W-:Y:S01]  /*e6e0*/  FFMA.FTZ R7, R36, R26, -R29 ;  /* 0x0000001a24077223 */ /* 0x000fe2000001081d */
[-C--:B------:R-:W-:Y:S01]  /*e6f0*/  FFMA.FTZ R6, R34, R24.reuse, -R25 ;  /* 0x0000001822067223 */ /* 0x080fe20000010819 */
[----:B------:R-:W-:Y:S01]  /*e700*/  FFMA.FTZ R27, R38, R24, R27 ;  /* 0x00000018261b7223 */ /* 0x000fe2000001001b */
[----:B------:R-:W-:-:S04]  /*e710*/  FFMA.FTZ R26, R40, R26, R31 ;  /* 0x0000001a281a7223 */ /* 0x000fc8000001001f */
[----:B------:R-:W-:Y:S02]  /*e720*/  F2FP.BF16.F32.PACK_AB R6, R27, R6 ;  /* 0x000000061b06723e */ /* 0x000fe400000010ff */
[----:B------:R-:W-:-:S05]  /*e730*/  F2FP.BF16.F32.PACK_AB R7, R26, R7 ;  /* 0x000000071a07723e */ /* 0x000fca00000010ff */
[----:B------:R0:W-:Y:S02]  /*e740*/  STS.128 [R30+0x3000], R4 ;  /* 0x003000041e007388 */ /* 0x0001e40000000c00 */
.L_x_605:
[----:B------:R-:W-:Y:S05]  /*e750*/  BSYNC B1 ;  /* 0x0000000000017941 */ /* 0x000fea0003800000 */
.L_x_604:
[----:B------:R-:W-:Y:S04]  /*e760*/  BSSY B1, `(.L_x_606) ;  /* 0x0000028000017945 */ /* 0x000fe80003800000 */
[----:B------:R-:W-:Y:S05]  /*e770*/  @P1 BRA `(.L_x_607) ;  /* 0x0000000000981947 */ /* 0x000fea0003800000 */
[----:B0-----:R-:W0:Y:S01]  /*e780*/  LDS.128 R4, [R30+0x7000] ;  /* 0x007000001e047984 */ /* 0x001e220000000c00 */
        /* <DEDUP_REMOVED lines=18> */
[C---:B------:R-:W-:Y:S01]  /*e8b0*/  FMUL.FTZ R27, R34.reuse, R5 ;  /* 0x00000005221b7220 */ /* 0x040fe20000410000 */
[----:B------:R-:W-:Y:S01]  /*e8c0*/  LOP3.LUT R7, R7, 0xffff0000, RZ, 0xc0, !PT ;  /* 0xffff000007077812 */ /* 0x000fe200078ec0ff */
[----:B------:R-:W-:Y:S01]  /*e8d0*/  FFMA.FTZ R5, R34, R24, -R25 ;  /* 0x0000001822057223 */ /* 0x000fe20000010819 */
[C---:B------:R-:W-:Y:S01]  /*e8e0*/  LOP3.LUT R29, R14.reuse, 0xffff0000, RZ, 0xc0, !PT ;  /* 0xffff00000e1d7812 */ /* 0x040fe200078ec0ff */
[----:B------:R-:W-:Y:S02]  /*e8f0*/  IMAD.U32 R25, R14, 0x10000, RZ ;  /* 0x000100000e197824 */ /* 0x000fe400078e00ff */
[----:B------:R-:W-:Y:S01]  /*e900*/  FMUL.FTZ R14, R31, R6 ;  /* 0x000000061f0e7220 */ /* 0x000fe20000410000 */
[-C--:B------:R-:W-:Y:S01]  /*e910*/  FMUL.FTZ R26, R33, R7.reuse ;  /* 0x00000007211a7220 */ /* 0x080fe20000410000 */
[----:B------:R-:W-:Y:S01]  /*e920*/  FFMA.FTZ R24, R36, R24, R27 ;  /* 0x0000001824187223 */ /* 0x000fe2000001001b */
[----:B------:R-:W-:Y:S01]  /*e930*/  FMUL.FTZ R20, R25, R6 ;  /* 0x0000000619147220 */ /* 0x000fe20000410000 */
[----:B------:R-:W-:Y:S01]  /*e940*/  FMUL.FTZ R32, R29, R7 ;  /* 0x000000071d207220 */ /* 0x000fe20000410000 */
[----:B------:R-:W-:Y:S01]  /*e950*/  FFMA.FTZ R6, R25, R13, -R14 ;  /* 0x0000000d19067223 */ /* 0x000fe2000001080e */
[----:B------:R-:W-:Y:S01]  /*e960*/  FFMA.FTZ R7, R29, R15, -R26 ;  /* 0x0000000f1d077223 */ /* 0x000fe2000001081a */
[----:B------:R-:W-:Y:S01]  /*e970*/  FFMA.FTZ R13, R31, R13, R20 ;  /* 0x0000000d1f0d7223 */ /* 0x000fe20000010014 */
[----:B------:R-:W-:Y:S01]  /*e980*/  FFMA.FTZ R32, R33, R15, R32 ;  /* 0x0000000f21207223 */ /* 0x000fe20000010020 */
[----:B------:R-:W-:-:S02]  /*e990*/  F2FP.BF16.F32.PACK_AB R4, R21, R4 ;  /* 0x000000041504723e */ /* 0x000fc400000010ff */
[----:B------:R-:W-:Y:S02]  /*e9a0*/  F2FP.BF16.F32.PACK_AB R5, R24, R5 ;  /* 0x000000051805723e */ /* 0x000fe400000010ff */
[----:B------:R-:W-:Y:S02]  /*e9b0*/  F2FP.BF16.F32.PACK_AB R6, R13, R6 ;  /* 0x000000060d06723e */ /* 0x000fe400000010ff */
[----:B------:R-:W-:-:S05]  /*e9c0*/  F2FP.BF16.F32.PACK_AB R7, R32, R7 ;  /* 0x000000072007723e */ /* 0x000fca00000010ff */
[----:B------:R1:W-:Y:S02]  /*e9d0*/  STS.128 [R30+0x7000], R4 ;  /* 0x007000041e007388 */ /* 0x0003e40000000c00 */
.L_x_607:
[----:B------:R-:W-:Y:S05]  /*e9e0*/  BSYNC B1 ;  /* 0x0000000000017941 */ /* 0x000fea0003800000 */
.L_x_606:
[----:B------:R-:W-:Y:S04]  /*e9f0*/  BSSY B1, `(.L_x_608) ;  /* 0x0000028000017945 */ /* 0x000fe80003800000 */
[----:B------:R-:W-:Y:S05]  /*ea00*/  @P2 BRA `(.L_x_609) ;  /* 0x0000000000982947 */ /* 0x000fea0003800000 */
[----:B01----:R-:W0:Y:S01]  /*ea10*/  LDS.128 R4, [R30+0xb000] ;  /* 0x00b000001e047984 */ /* 0x003e220000000c00 */
        /* <DEDUP_REMOVED lines=37> */
.L_x_609:
[----:B------:R-:W-:Y:S05]  /*ec70*/  BSYNC B1 ;  /* 0x0000000000017941 */ /* 0x000fea0003800000 */
.L_x_608:
[----:B------:R-:W-:Y:S05]  /*ec80*/  @P3 BRA `(.L_x_603) ;  /* 0x0000003800e03947 */ /* 0x000fea0003800000 */
[----:B012---:R-:W0:Y:S01]  /*ec90*/  LDS.128 R4, [R30+0xf000] ;  /* 0x00f000001e047984 */ /* 0x007e220000000c00 */
[C---:B------:R-:W-:Y:S01]  /*eca0*/  IMAD.U32 R15, R3.reuse, 0x10000, RZ ;  /* 0x00010000030f7824 */ /* 0x040fe200078e00ff */
[----:B------:R-:W-:Y:S01]  /*ecb0*/  LOP3.LUT R24, R3, 0xffff0000, RZ, 0xc0, !PT ;  /* 0xffff000003187812 */ /* 0x000fe200078ec0ff */
[C---:B------:R-:W-:Y:S01]  /*ecc0*/  IMAD.U32 R13, R0.reuse, 0x10000, RZ ;  /* 0x00010000000d7824 */ /* 0x040fe200078e00ff */
[----:B------:R-:W-:Y:S02]  /*ecd0*/  LOP3.LUT R20, R0, 0xffff0000, RZ, 0xc0, !PT ;  /* 0xffff000000147812 */ /* 0x000fe400078ec0ff */
[C---:B0-----:R-:W-:Y:S01]  /*ece0*/  SHF.L.U32 R9, R4.reuse, 0x10, RZ ;  /* 0x0000001004097819 */ /* 0x041fe200000006ff */
[C---:B------:R-:W-:Y:S01]  /*ecf0*/  IMAD.U32 R10, R5.reuse, 0x10000, RZ ;  /* 0x00010000050a7824 */ /* 0x040fe200078e00ff */
[----:B------:R-:W-:Y:S01]  /*ed00*/  LOP3.LUT R4, R4, 0xffff0000, RZ, 0xc0, !PT ;  /* 0xffff000004047812 */ /* 0x000fe200078ec0ff */
[----:B------:R-:W-:Y:S01]  /*ed10*/  IMAD.U32 R0, R6, 0x10000, RZ ;  /* 0x0001000006007824 */ /* 0x000fe200078e00ff */
[----:B------:R-:W-:-:S02]  /*ed20*/  LOP3.LUT R5, R5, 0xffff0000, RZ, 0xc0, !PT ;  /* 0xffff000005057812 */ /* 0x000fc400078ec0ff */
[----:B------:R-:W-:Y:S01]  /*ed30*/  LOP3.LUT R3, R6, 0xffff0000, RZ, 0xc0, !PT ;  /* 0xffff000006037812 */ /* 0x000fe200078ec0ff */
[-C--:B------:R-:W-:Y:S01]  /*ed40*/  FMUL.FTZ R12, R15, R4.reuse ;  /* 0x000000040f0c7220 */ /* 0x080fe20000410000 */
[----:B------:R-:W-:Y:S01]  /*ed50*/  FMUL.FTZ R14, R13, R4 ;  /* 0x000000040d0e7220 */ /* 0x000fe20000410000 */
[----:B------:R-:W-:Y:S02]  /*ed60*/  IMAD.U32 R6, R7, 0x10000, RZ ;  /* 0x0001000007067824 */ /* 0x000fe400078e00ff */
[----:B------:R-:W-:Y:S01]  /*ed70*/  FMUL.FTZ R11, R24, R5 ;  /* 0x00000005180b7220 */ /* 0x000fe20000410000 */
[-C--:B------:R-:W-:Y:S01]  /*ed80*/  FFMA.FTZ R4, R13, R9.reuse, -R12 ;  /* 0x000000090d047223 */ /* 0x080fe2000001080c */
[----:B------:R-:W-:Y:S01]  /*ed90*/  FFMA.FTZ R9, R15, R9, R14 ;  /* 0x000000090f097223 */ /* 0x000fe2000001000e */
[----:B------:R-:W-:Y:S01]  /*eda0*/  IMAD.U32 R14, R8, 0x10000, RZ ;  /* 0x00010000080e7824 */ /* 0x000fe200078e00ff */
[----:B------:R-:W-:Y:S01]  /*edb0*/  LOP3.LUT R7, R7, 0xffff0000, RZ, 0xc0, !PT ;  /* 0xffff000007077812 */ /* 0x000fe200078ec0ff */
[----:B------:R-:W-:Y:S01]  /*edc0*/  FMUL.FTZ R13, R20, R5 ;  /* 0x00000005140d7220 */ /* 0x000fe20000410000 */
[----:B------:R-:W-:Y:S01]  /*edd0*/  IMAD.U32 R12, R2, 0x10000, RZ ;  /* 0x00010000020c7824 */ /* 0x000fe200078e00ff */
[----:B------:R-:W-:Y:S01]  /*ede0*/  LOP3.LUT R8, R8, 0xffff0000, RZ, 0xc0, !PT ;  /* 0xffff000008087812 */ /* 0x000fe200078ec0ff */
[-C--:B------:R-:W-:Y:S01]  /*edf0*/  FFMA.FTZ R5, R20, R10.reuse, -R11 ;  /* 0x0000000a14057223 */ /* 0x080fe2000001080b */
[----:B------:R-:W-:Y:S01]  /*ee00*/  LOP3.LUT R2, R2, 0xffff0000, RZ, 0xc0, !PT ;  /* 0xffff000002027812 */ /* 0x000fe200078ec0ff */
[----:B------:R-:W-:Y:S01]  /*ee10*/  FFMA.FTZ R10, R24, R10, R13 ;  /* 0x0000000a180a7223 */ /* 0x000fe2000001000d */
[----:B------:R-:W-:Y:S01]  /*ee20*/  FMUL.FTZ R11, R14, R3 ;  /* 0x000000030e0b7220 */ /* 0x000fe20000410000 */
[----:B------:R-:W-:Y:S01]  /*ee30*/  FMUL.FTZ R13, R8, R7 ;  /* 0x00000007080d7220 */ /* 0x000fe20000410000 */
        /* <DEDUP_REMOVED lines=10> */
[----:B------:R4:W-:Y:S01]  /*eee0*/  STS.128 [R30+0xf000], R4 ;  /* 0x00f000041e007388 */ /* 0x0009e20000000c00 */
[----:B------:R-:W-:Y:S05]  /*eef0*/  BRA `(.L_x_603) ;  /* 0x0000003800447947 */ /* 0x000fea0003800000 */
.L_x_573:
[----:B------:R-:W-:-:S03]  /*ef00*/  UMOV UR4, 0xffffffff ;  /* 0xffffffff00047882 */ /* 0x000fc60000000000 */
[----:B------:R-:W-:Y:S05]  /*ef10*/  BRA.DIV UR4, `(.L_x_610) ;  /* 0x0000019604847947 */ /* 0x000fea000b800000 */
[----:B------:R0:W1:Y:S04]  /*ef20*/  SHFL.IDX PT, R0, R24, RZ, 0x181f ;  /* 0x00181fff18007589 */ /* 0x00006800000e0000 */
[----:B------:R-:W2:Y:S04]  /*ef30*/  SHFL.IDX PT, R2, R2, RZ, 0x181f ;  /* 0x00181fff02027589 */ /* 0x000ea800000e0000 */
[----:B------:R0:W3:Y:S04]  /*ef40*/  SHFL.IDX PT, R3, R26, RZ, 0x181f ;  /* 0x00181fff1a037589 */ /* 0x0000e800000e0000 */
[----:B------:R0:W4:Y:S02]  /*ef50*/  SHFL.IDX PT, R20, R25, RZ, 0x181f ;  /* 0x00181fff19147589 */ /* 0x00012400000e0000 */
.L_x_857:
        /* <DEDUP_REMOVED lines=10> */
[----:B------:R-:W-:Y:S02]  /*f000*/  CS2R R4, SRZ ;  /* 0x0000000000047805 */ /* 0x000fe4000001ff00 */
[----:B------:R-:W-:Y:S02]  /*f010*/  CS2R R12, SRZ ;  /* 0x00000000000c7805 */ /* 0x000fe4000001ff00 */
[----:B0-----:R-:W-:Y:S02]  /*f020*/  CS2R R26, SRZ ;  /* 0x00000000001a7805 */ /* 0x001fe4000001ff00 */
[----:B-----5:R-:W-:-:S04]  /*f030*/  LEA.HI R24, R40, R40, RZ, 0x1 ;  /* 0x0000002828187211 */ /* 0x020fc800078f08ff */
[----:B------:R-:W-:Y:S02]  /*f040*/  LOP3.LUT R39, R24, 0xfffffffe, RZ, 0xc0, !PT ;  /* 0xfffffffe18277812 */ /* 0x000fe400078ec0ff */
[----:B------:R-:W-:Y:S01]  /*f050*/  CS2R R24, SRZ ;  /* 0x0000000000187805 */ /* 0x000fe2000001ff00 */
[----:B------:R-:W-:Y:S06]  /*f060*/  @P0 BRA `(.L_x_612) ;  /* 0x0000000000600947 */ /* 0x000fec0003800000 */
[----:B------:R-:W-:Y:S01]  /*f070*/  ULDC UR4, c[0x0][0x3f4] ;  /* 0x0000fd0000047ab9 */ /* 0x000fe20000000800 */
[----:B------:R-:W-:Y:S01]  /*f080*/  ULDC.64 UR6, c[0x0][0x208] ;  /* 0x0000820000067ab9 */ /* 0x000fe20000000a00 */
[----:B------:R-:W-:Y:S02]  /*f090*/  ISETP.GE.AND P4, PT, R16, UR4, PT ;  /* 0x0000000410007c0c */ /* 0x000fe4000bf86270 */
[----:B------:R-:W-:-:S11]  /*f0a0*/  ISETP.GE.AND P5, PT, R213, UR4, PT ;  /* 0x00000004d5007c0c */ /* 0x000fd6000bfa6270 */
[C---:B------:R-:W-:Y:S01]  /*f0b0*/  @!P4 IMAD.SHL.U32 R35, R16.reuse, 0x2, RZ ;  /* 0x000000021023c824 */ /* 0x040fe200078e00ff */
[----:B------:R-:W-:Y:S01]  /*f0c0*/  @!P4 SHF.L.U64.HI R6, R16, 0x1, R17 ;  /* 0x000000011006c819 */ /* 0x000fe20000010211 */
[C---:B------:R-:W-:Y:S01]  /*f0d0*/  @!P5 IMAD.SHL.U32 R5, R23.reuse, 0x2, RZ ;  /* 0x000000021705d824 */ /* 0x040fe200078e00ff */
[----:B------:R-:W-:Y:S02]  /*f0e0*/  @!P5 SHF.L.U64.HI R4, R23, 0x1, R216 ;  /* 0x000000011704d819 */ /* 0x000fe400000102d8 */
[-C--:B--2---:R-:W-:Y:S02]  /*f0f0*/  @!P4 IADD3 R32, P0, R2, R35.reuse, RZ ;  /* 0x000000230220c210 */ /* 0x084fe40007f1e0ff */
[----:B----4-:R-:W-:Y:S02]  /*f100*/  @!P4 IADD3 R34, P1, R20, R35, RZ ;  /* 0x000000231422c210 */ /* 0x010fe40007f3e0ff */
[-C--:B------:R-:W-:Y:S01]  /*f110*/  @!P5 IADD3 R36, P2, R2, R5.reuse, RZ ;  /* 0x000000050224d210 */ /* 0x080fe20007f5e0ff */
[--C-:B-1----:R-:W-:Y:S01]  /*f120*/  @!P4 IMAD.X R33, R0, 0x1, R6.reuse, P0 ;  /* 0x000000010021c824 */ /* 0x102fe200000e0606 */
[----:B------:R-:W-:Y:S01]  /*f130*/  @!P5 IADD3 R2, P3, R20, R5, RZ ;  /* 0x000000051402d210 */ /* 0x000fe20007f7e0ff */
[C---:B---3--:R-:W-:Y:S01]  /*f140*/  @!P4 IMAD.X R35, R3.reuse, 0x1, R6, P1 ;  /* 0x000000010323c824 */ /* 0x048fe200008e0606 */
[----:B------:R-:W-:Y:S01]  /*f150*/  CS2R R6, SRZ ;  /* 0x0000000000067805 */ /* 0x000fe2000001ff00 */
[--C-:B------:R-:W-:Y:S01]  /*f160*/  @!P5 IMAD.X R37, R0, 0x1, R4.reuse, P2 ;  /* 0x000000010025d824 */ /* 0x100fe200010e0604 */
[----:B------:R-:W-:Y:S01]  /*f170*/  CS2R R14, SRZ ;  /* 0x00000000000e7805 */ /* 0x000fe2000001ff00 */
[----:B------:R-:W-:Y:S01]  /*f180*/  @!P5 IMAD.X R3, R3, 0x1, R4, P3 ;  /* 0x000000010303d824 */ /* 0x000fe200018e0604 */
[----:B------:R-:W-:-:S02]  /*f190*/  CS2R R4, SRZ ;  /* 0x0000000000047805 */ /* 0x000fc4000001ff00 */
[----:B------:R-:W-:Y:S01]  /*f1a0*/  CS2R R12, SRZ ;  /* 0x00000000000c7805 */ /* 0x000fe2000001ff00 */
[----:B------:R0:W5:Y:S04]  /*f1b0*/  @!P4 LD.E.128 R8, desc[UR6][R32.64] ;  /* 0x000000062008c980 */ /* 0x000168000c101d00 */
[----:B------:R0:W5:Y:S04]  /*f1c0*/  @!P4 LD.E.128 R24, desc[UR6][R34.64] ;  /* 0x000000062218c980 */ /* 0x000168000c101d00 */
[----:B------:R0:W5:Y:S04]  /*f1d0*/  @!P5 LD.E.128 R4, desc[UR6][R36.64] ;  /* 0x000000062404d980 */ /* 0x000168000c101d00 */
[----:B------:R0:W5:Y:S02]  /*f1e0*/  @!P5 LD.E.128 R12, desc[UR6][R2.64] ;  /* 0x00000006020cd980 */ /* 0x000164000c101d00 */
.L_x_612:
[----:B------:R-:W-:Y:S05]  /*f1f0*/  BSYNC B1 ;  /* 0x0000000000017941 */ /* 0x000fea0003800000 */
.L_x_611:
[--C-:B-----5:R-:W-:Y:S01]  /*f200*/  SHF.R.U64 R51, R8, 0x10, R9.reuse ;  /* 0x0000001008337819 */ /* 0x120fe20000001209 */
[--C-:B------:R-:W-:Y:S01]  /*f210*/  IMAD.MOV.U32 R29, RZ, RZ, R9.reuse ;  /* 0x000000ffff1d7224 */ /* 0x100fe200078e0009 */
[----:B------:R-:W-:Y:S01]  /*f220*/  SHF.R.U32.HI R48, RZ, 0x10, R9 ;  /* 0x00000010ff307819 */ /* 0x000fe20000011609 */
[----:B------:R-:W-:Y:S01]  /*f230*/  IMAD.IADD R9, R40, 0x1, -R39 ;  /* 0x0000000128097824 */ /* 0x000fe200078e0a27 */
[----:B------:R-:W-:Y:S01]  /*f240*/  SHF.R.U64 R47, R4, 0x10, R5 ;  /* 0x00000010042f7819 */ /* 0x000fe20000001205 */
[----:B-1----:R-:W-:Y:S01]  /*f250*/  IMAD.MOV.U32 R0, RZ, RZ, R4 ;  /* 0x000000ffff007224 */ /* 0x002fe200078e0004 */
[--C-:B------:R-:W-:Y:S01]  /*f260*/  SHF.R.U64 R44, R6, 0x10, R7.reuse ;  /* 0x00000010062c7819 */ /* 0x100fe20000001207 */
[--C-:B------:R-:W-:Y:S01]  /*f270*/  IMAD.MOV.U32 R4, RZ, RZ, R7.reuse ;  /* 0x000000ffff047224 */ /* 0x100fe200078e0007 */
[----:B------:R-:W-:Y:S01]  /*f280*/  SHF.L.U32 R9, R9, 0x1f, RZ ;  /* 0x0000001f09097819 */ /* 0x000fe200000006ff */
[----:B0-----:R-:W-:Y:S01]  /*f290*/  IMAD.MOV.U32 R36, RZ, RZ, R26 ;  /* 0x000000ffff247224 */ /* 0x001fe200078e001a */
[----:B------:R-:W-:Y:S01]  /*f2a0*/  SHF.R.U32.HI R43, RZ, 0x10, R7 ;  /* 0x00000010ff2b7819 */ /* 0x000fe20000011607 */
[--C-:B------:R-:W-:Y:S01]  /*f2b0*/  IMAD.MOV.U32 R37, RZ, RZ, R27.reuse ;  /* 0x000000ffff257224 */ /* 0x100fe200078e001b */
[----:B------:R-:W0:Y:S01]  /*f2c0*/  SYNCS.PHASECHK.TRANS64.TRYWAIT P0, [R22+URZ+0x38800], R9 ;  /* 0x03880009160075a7 */ /* 0x000e22000800017f */
[----:B------:R-:W-:Y:S01]  /*f2d0*/  SHF.R.U64 R39, R26, 0x10, R27 ;  /* 0x000000101a277819 */ /* 0x000fe2000000121b */
[----:B----4-:R-:W-:Y:S01]  /*f2e0*/  IMAD.MOV.U32 R20, RZ, RZ, R8 ;  /* 0x000000ffff147224 */ /* 0x010fe200078e0008 */
[----:B------:R-:W-:Y:S01]  /*f2f0*/  SHF.R.U64 R41, R24, 0x10, R25 ;  /* 0x0000001018297819 */ /* 0x000fe20000001219 */
[----:B------:R-:W-:Y:S01]  /*f300*/  IMAD.MOV.U32 R33, RZ, RZ, R11 ;  /* 0x000000ffff217224 */ /* 0x000fe200078e000b */
[----:B------:R-:W-:Y:S01]  /*f310*/  SHF.R.U32.HI R26, RZ, 0x10, R27 ;  /* 0x00000010ff1a7819 */ /* 0x000fe2000001161b */
[----:B--2---:R-:W-:Y:S01]  /*f320*/  IMAD.MOV.U32 R2, RZ, RZ, R5 ;  /* 0x000000ffff027224 */ /* 0x004fe200078e0005 */
[----:B------:R-:W-:Y:S01]  /*f330*/  MOV R32, R10 ;  /* 0x0000000a00207202 */ /* 0x000fe20000000f00 */
[----:B---3--:R-:W-:Y:S01]  /*f340*/  IMAD.MOV.U32 R3, RZ, RZ, R6 ;  /* 0x000000ffff037224 */ /* 0x008fe200078e0006 */
[--C-:B------:R-:W-:Y:S01]  /*f350*/  SHF.R.U64 R49, R10, 0x10, R11.reuse ;  /* 0x000000100a317819 */ /* 0x100fe2000000120b */
[----:B------:R-:W-:Y:S01]  /*f360*/  IMAD.MOV.U32 R34, RZ, RZ, R24 ;  /* 0x000000ffff227224 */ /* 0x000fe200078e0018 */
[----:B------:R-:W-:Y:S01]  /*f370*/  SHF.R.U32.HI R46, RZ, 0x10, R11 ;  /* 0x00000010ff2e7819 */ /* 0x000fe2000001160b */
[----:B------:R-:W-:Y:S01]  /*f380*/  IMAD.MOV.U32 R35, RZ, RZ, R25 ;  /* 0x000000ffff237224 */ /* 0x000fe200078e0019 */
[----:B------:R-:W-:Y:S01]  /*f390*/  SHF.R.U32.HI R45, RZ, 0x10, R5 ;  /* 0x00000010ff2d7819 */ /* 0x000fe20000011605 */
[----:B------:R-:W-:Y:S01]  /*f3a0*/  IMAD.MOV.U32 R7, RZ, RZ, R12 ;  /* 0x000000ffff077224 */ /* 0x000fe200078e000c */
[----:B------:R-:W-:Y:S01]  /*f3b0*/  SHF.R.U32.HI R42, RZ, 0x10, R25 ;  /* 0x00000010ff2a7819 */ /* 0x000fe20000011619 */
[----:B------:R-:W-:Y:S01]  /*f3c0*/  BSSY B1, `(.L_x_613) ;  /* 0x000001a000017945 */ /* 0x000fe20003800000 */
[--C-:B------:R-:W-:Y:S01]  /*f3d0*/  SHF.R.U64 R40, R12, 0x10, R13.reuse ;  /* 0x000000100c287819 */ /* 0x100fe2000000120d */
[----:B------:R-:W-:Y:S01]  /*f3e0*/  IMAD.MOV.U32 R8, RZ, RZ, R13 ;  /* 0x000000ffff087224 */ /* 0x000fe200078e000d */
[----:B------:R-:W-:Y:S01]  /*f3f0*/  VIMNMX R38, R38, 0x80, PT ;  /* 0x0000008026267848 */ /* 0x000fe20003fe0100 */
[----:B------:R-:W-:Y:S01]  /*f400*/  IMAD.MOV.U32 R5, RZ, RZ, R14 ;  /* 0x000000ffff057224 */ /* 0x000fe200078e000e */
[----:B------:R-:W-:Y:S01]  /*f410*/  SHF.R.S32.HI R24, RZ, 0x1f, R213 ;  /* 0x0000001fff187819 */ /* 0x000fe200000114d5 */
[----:B------:R-:W-:Y:S01]  /*f420*/  IMAD.MOV.U32 R6, RZ, RZ, R15 ;  /* 0x000000ffff067224 */ /* 0x000fe200078e000f */
[----:B------:R-:W-:-:S02]  /*f430*/  SHF.R.U32.HI R25, RZ, 0x10, R13 ;  /* 0x00000010ff197819 */ /* 0x000fc4000001160d */
[----:B------:R-:W-:Y:S02]  /*f440*/  PRMT R37, R37, 0x5410, R26 ;  /* 0x0000541025257816 */ /* 0x000fe4000000001a */
[--C-:B------:R-:W-:Y:S02]  /*f450*/  SHF.R.U64 R10, R14, 0x10, R15.reuse ;  /* 0x000000100e0a7819 */ /* 0x100fe4000000120f */
[----:B------:R-:W-:Y:S02]  /*f460*/  SHF.R.U32.HI R11, RZ, 0x10, R15 ;  /* 0x00000010ff0b7819 */ /* 0x000fe4000001160f */
[----:B------:R-:W-:Y:S02]  /*f470*/  PRMT R27, R20, 0x5410, R51 ;  /* 0x00005410141b7816 */ /* 0x000fe40000000033 */
[----:B------:R-:W-:Y:S02]  /*f480*/  PRMT R29, R29, 0x5410, R48 ;  /* 0x000054101d1d7816 */ /* 0x000fe40000000030 */
[----:B------:R-:W-:-:S02]  /*f490*/  PRMT R32, R32, 0x5410, R49 ;  /* 0x0000541020207816 */ /* 0x000fc40000000031 */
[----:B------:R-:W-:Y:S02]  /*f4a0*/  PRMT R33, R33, 0x5410, R46 ;  /* 0x0000541021217816 */ /* 0x000fe4000000002e */
[----:B------:R-:W-:Y:S02]  /*f4b0*/  PRMT R0, R0, 0x5410, R47 ;  /* 0x0000541000007816 */ /* 0x000fe4000000002f */
[----:B------:R-:W-:Y:S02]  /*f4c0*/  PRMT R2, R2, 0x5410, R45 ;  /* 0x0000541002027816 */ /* 0x000fe4000000002d */
[----:B------:R-:W-:Y:S02]  /*f4d0*/  PRMT R3, R3, 0x5410, R44 ;  /* 0x0000541003037816 */ /* 0x000fe4000000002c */
[----:B------:R-:W-:Y:S02]  /*f4e0*/  PRMT R12, R4, 0x5410, R43 ;  /* 0x00005410040c7816 */ /* 0x000fe4000000002b */
[----:B------:R-:W-:-:S02]  /*f4f0*/  ISETP.GE.AND P1, PT, R219, R38, PT ;  /* 0x00000026db00720c */ /* 0x000fc40003f26270 */
[----:B------:R-:W-:Y:S02]  /*f500*/  PRMT R34, R34, 0x5410, R41 ;  /* 0x0000541022227816 */ /* 0x000fe40000000029 */
[----:B------:R-:W-:Y:S02]  /*f510*/  PRMT R35, R35, 0x5410, R42 ;  /* 0x0000541023237816 */ /* 0x000fe4000000002a */
[----:B------:R-:W-:Y:S02]  /*f520*/  PRMT R36, R36, 0x5410, R39 ;  /* 0x0000541024247816 */ /* 0x000fe40000000027 */
[----:B------:R-:W-:Y:S02]  /*f530*/  LEA.HI R26, R24, R213, RZ, 0x3 ;  /* 0x000000d5181a7211 */ /* 0x000fe400078f18ff */
[----:B------:R-:W-:Y:S01]  /*f540*/  PRMT R13, R7, 0x5410, R40 ;  /* 0x00005410070d7816 */ /* 0x000fe20000000028 */
[----:B0-----:R-:W-:Y:S06]  /*f550*/  @!P0 BRA `(.L_x_614) ;  /* 0x0000019000688947 */ /* 0x001fec0003800000 */
.L_x_858:
[----:B------:R-:W-:Y:S05]  /*f560*/  BSYNC B1 ;  /* 0x0000000000017941 */ /* 0x000fea0003800000 */
.L_x_613:
[----:B------:R-:W-:Y:S01]  /*f570*/  BSSY B1, `(.L_x_615) ;  /* 0x00000c4000017945 */ /* 0x000fe20003800000 */
[----:B------:R-:W-:Y:S02]  /*f580*/  PRMT R14, R8, 0x5410, R25 ;  /* 0x00005410080e7816 */ /* 0x000fe40000000019 */
[----:B------:R-:W-:Y:S02]  /*f590*/  SHF.R.S32.HI R25, RZ, 0x3, R26 ;  /* 0x00000003ff197819 */ /* 0x000fe4000001141a */
[----:B------:R-:W-:Y:S02]  /*f5a0*/  PRMT R15, R5, 0x5410, R10 ;  /* 0x00005410050f7816 */ /* 0x000fe4000000000a */
[----:B------:R-:W-:Y:S01]  /*f5b0*/  PRMT R20, R6, 0x5410, R11 ;  /* 0x0000541006147816 */ /* 0x000fe2000000000b */
[----:B------:R-:W-:Y:S06]  /*f5c0*/  @P1 BRA `(.L_x_616) ;  /* 0x0000000800f81947 */ /* 0x000fec0003800000 */
[----:B------:R-:W1:Y:S01]  /*f5d0*/  LDC R56, c[0x0][0x3f4] ;  /* 0x0000fd00ff387b82 */ /* 0x000e620000000800 */
[----:B------:R-:W-:Y:S01]  /*f5e0*/  BSSY B2, `(.L_x_617) ;  /* 0x000005c000027945 */ /* 0x000fe20003800000 */
[----:B------:R-:W-:Y:S02]  /*f5f0*/  SHF.R.U32.HI R58, RZ, 0x3, R225 ;  /* 0x00000003ff3a7819 */ /* 0x000fe400000116e1 */
[-C--:B-1----:R-:W-:Y:S02]  /*f600*/  ISETP.GE.AND P0, PT, R16, R56.reuse, PT ;  /* 0x000000381000720c */ /* 0x082fe40003f06270 */
[----:B------:R-:W-:-:S11]  /*f610*/  ISETP.GE.AND P1, PT, R213, R56, PT ;  /* 0x00000038d500720c */ /* 0x000fd60003f26270 */
[----:B------:R-:W-:Y:S05]  /*f620*/  @P0 BRA `(.L_x_618) ;  /* 0x00000004005c0947 */ /* 0x000fea0003800000 */
[----:B------:R-:W2:Y:S01]  /*f630*/  LDL R4, [R1+0x68] ;  /* 0x0000680001047983 */ /* 0x000ea20000100800 */
[C---:B------:R-:W-:Y:S01]  /*f640*/  IMAD.U32 R51, R34.reuse, 0x10000, RZ ;  /* 0x0001000022337824 */ /* 0x040fe200078e00ff */
[----:B------:R-:W-:Y:S01]  /*f650*/  LOP3.LUT R53, R34, 0xffff0000, RZ, 0xc0, !PT ;  /* 0xffff000022357812 */ /* 0x000fe200078ec0ff */
[----:B------:R-:W-:Y:S01]  /*f660*/  IMAD.U32 R49, R27, 0x10000, RZ ;  /* 0x000100001b317824 */ /* 0x000fe200078e00ff */
[----:B--2---:R-:W-:-:S04]  /*f670*/  LEA.HI R4, R56, R4, RZ, 0x1d ;  /* 0x0000000438047211 */ /* 0x004fc800078fe8ff */
[----:B------:R-:W-:Y:S01]  /*f680*/  SHF.R.S32.HI R5, RZ, 0x1f, R4 ;  /* 0x0000001fff057819 */ /* 0x000fe20000011404 */
[----:B------:R-:W-:-:S03]  /*f690*/  IMAD.SHL.U32 R6, R4, 0x8, RZ ;  /* 0x0000000804067824 */ /* 0x000fc600078e00ff */
[----:B------:R-:W-:Y:S02]  /*f6a0*/  LEA.HI R5, R5, R4, RZ, 0x3 ;  /* 0x0000000405057211 */ /* 0x000fe400078f18ff */
[----:B------:R-:W-:-:S03]  /*f6b0*/  LOP3.LUT R6, R225, 0x38, R6, 0xf8, !PT ;  /* 0x00000038e1067812 */ /* 0x000fc600078ef806 */
[----:B------:R-:W-:Y:S01]  /*f6c0*/  IMAD.SHL.U32 R5, R5, 0x400, RZ ;  /* 0x0000040005057824 */ /* 0x000fe200078e00ff */
[----:B------:R-:W-:-:S04]  /*f6d0*/  LOP3.LUT R6, R6, R58, RZ, 0x3c, !PT ;  /* 0x0000003a06067212 */ /* 0x000fc800078e3cff */
[----:B------:R-:W-:-:S04]  /*f6e0*/  LOP3.LUT R4, R5, 0x7fffe000, RZ, 0xc0, !PT ;  /* 0x7fffe00005047812 */ /* 0x000fc800078ec0ff */
[----:B0-----:R-:W-:Y:S02]  /*f6f0*/  IADD3 R9, R6, R4, R229 ;  /* 0x0000000406097210 */ /* 0x001fe40007ffe0e5 */
[----:B------:R-:W0:Y:S03]  /*f700*/  LDS.128 R4, [R30] ;  /* 0x000000001e047984 */ /* 0x000e260000000c00 */
[----:B------:R-:W-:-:S05]  /*f710*/  IMAD R39, R9, 0x2, R22 ;  /* 0x0000000209277824 */ /* 0x000fca00078e0216 */
[----:B------:R-:W1:Y:S01]  /*f720*/  LDS.128 R8, [R39+0x14400] ;  /* 0x0144000027087984 */ /* 0x000e620000000c00 */
[C---:B0-----:R-:W-:Y:S01]  /*f730*/  SHF.L.U32 R40, R4.reuse, 0x10, RZ ;  /* 0x0000001004287819 */ /* 0x041fe200000006ff */
[----:B------:R-:W-:Y:S01]  /*f740*/  IMAD.U32 R41, R5, 0x10000, RZ ;  /* 0x0001000005297824 */ /* 0x000fe200078e00ff */
[----:B------:R-:W-:Y:S01]  /*f750*/  LOP3.LUT R4, R4, 0xffff0000, RZ, 0xc0, !PT ;  /* 0xffff000004047812 */ /* 0x000fe200078ec0ff */
[C---:B------:R-:W-:Y:S01]  /*f760*/  IMAD.U32 R42, R6.reuse, 0x10000, RZ ;  /* 0x00010000062a7824 */ /* 0x040fe200078e00ff */
[----:B------:R-:W-:Y:S01]  /*f770*/  LOP3.LUT R6, R6, 0xffff0000, RZ, 0xc0, !PT ;  /* 0xffff000006067812 */ /* 0x000fe200078ec0ff */
[----:B------:R-:W-:Y:S01]  /*f780*/  IMAD.U32 R43, R7, 0x10000, RZ ;  /* 0x00010000072b7824 */ /* 0x000fe200078e00ff */
[----:B------:R-:W-:Y:S01]  /*f790*/  LOP3.LUT R5, R5, 0xffff0000, RZ, 0xc0, !PT ;  /* 0xffff000005057812 */ /* 0x000fe200078ec0ff */
[C---:B-1----:R-:W-:Y:S01]  /*f7a0*/  IMAD.U32 R44, R8.reuse, 0x10000, RZ ;  /* 0x00010000082c7824 */ /* 0x042fe200078e00ff */
[----:B------:R-:W-:Y:S01]  /*f7b0*/  LOP3.LUT R8, R8, 0xffff0000, RZ, 0xc0, !PT ;  /* 0xffff000008087812 */ /* 0x000fe200078ec0ff */
[C---:B------:R-:W-:Y:S01]  /*f7c0*/  IMAD.U32 R45, R9.reuse, 0x10000, RZ ;  /* 0x00010000092d7824 */ /* 0x040fe200078e00ff */
[----:B------:R-:W-:Y:S01]  /*f7d0*/  LOP3.LUT R9, R9, 0xffff0000, RZ, 0xc0, !PT ;  /* 0xffff000009097812 */ /* 0x000fe200078ec0ff */
[C---:B------:R-:W-:Y:S01]  /*f7e0*/  FMUL.FTZ R55, R44.reuse, R51 ;  /* 0x000000332c377220 */ /* 0x040fe20000410000 */
[----:B------:R-:W-:Y:S01]  /*f7f0*/  FMUL.FTZ R57, R44, R49 ;  /* 0x000000312c397220 */ /* 0x000fe20000410000 */
[----:B------:R-:W-:Y:S01]  /*f800*/  FMUL.FTZ R59, R8, R53 ;  /* 0x00000035083b7220 */ /* 0x000fe20000410000 */
[----:B------:R-:W-:-:S02]  /*f810*/  IMAD.U32 R44, R35, 0x10000, RZ ;  /* 0x00010000232c7824 */ /* 0x000fc400078e00ff */
[C---:B------:R-:W-:Y:S01]  /*f820*/  FFMA.FTZ R55, R40.reuse, R49, -R55 ;  /* 0x0000003128377223 */ /* 0x040fe20000010837 */
[----:B------:R-:W-:Y:S01]  /*f830*/  LOP3.LUT R49, R27, 0xffff0000, RZ, 0xc0, !PT ;  /* 0xffff00001b317812 */ /* 0x000fe200078ec0ff */
[----:B------:R-:W-:Y:S01]  /*f840*/  FFMA.FTZ R57, R40, R51, R57 ;  /* 0x0000003328397223 */ /* 0x000fe20000010039 */
[----:B------:R-:W-:Y:S01]  /*f850*/  IMAD.U32 R40, R29, 0x10000, RZ ;  /* 0x000100001d287824 */ /* 0x000fe200078e00ff */
[----:B------:R-:W-:Y:S01]  /*f860*/  LOP3.LUT R7, R7, 0xffff0000, RZ, 0xc0, !PT ;  /* 0xffff000007077812 */ /* 0x000fe200078ec0ff */
[----:B------:R-:W-:Y:S02]  /*f870*/  IMAD.U32 R46, R10, 0x10000, RZ ;  /* 0x000100000a2e7824 */ /* 0x000fe400078e00ff */
[-C--:B------:R-:W-:Y:S01]  /*f880*/  FMUL.FTZ R51, R8, R49.reuse ;  /* 0x0000003108337220 */ /* 0x080fe20000410000 */
[----:B------:R-:W-:Y:S01]  /*f890*/  FFMA.FTZ R48, R4, R49, -R59 ;  /* 0x0000003104307223 */ /* 0x000fe2000001083b */
[----:B------:R-:W-:Y:S01]  /*f8a0*/  FMUL.FTZ R8, R45, R44 ;  /* 0x0000002c2d087220 */ /* 0x000fe20000410000 */
[----:B------:R-:W-:-:S02]  /*f8b0*/  IMAD.U32 R49, R36, 0x10000, RZ ;  /* 0x0001000024317824 */ /* 0x000fc400078e00ff */
[-C--:B------:R-:W-:Y:S01]  /*f8c0*/  FMUL.FTZ R59, R45, R40.reuse ;  /* 0x000000282d3b7220 */ /* 0x080fe20000410000 */
[----:B------:R-:W-:Y:S01]  /*f8d0*/  FFMA.FTZ R50, R4, R53, R51 ;  /* 0x0000003504327223 */ /* 0x000fe20000010033 */
[----:B------:R-:W-:Y:S01]  /*f8e0*/  LOP3.LUT R10, R10, 0xffff0000, RZ, 0xc0, !PT ;  /* 0xffff00000a0a7812 */ /* 0x000fe200078ec0ff */
[C---:B------:R-:W-:Y:S01]  /*f8f0*/  FFMA.FTZ R52, R41.reuse, R40, -R8 ;  /* 0x0000002829347223 */ /* 0x040fe20000010808 */
[----:B------:R-:W-:Y:S02]  /*f900*/  IMAD.U32 R45, R32, 0x10000, RZ ;  /* 0x00010000202d7824 */ /* 0x000fe400078e00ff */
[----:B------:R-:W-:Y:S01]  /*f910*/  FFMA.FTZ R59, R41, R44, R59 ;  /* 0x0000002c293b7223 */ /* 0x000fe2000001003b */
[----:B------:R-:W-:Y:S01]  /*f920*/  FMUL.FTZ R53, R46, R49 ;  /* 0x000000312e357220 */ /* 0x000fe20000410000 */
[----:B------:R-:W-:Y:S01]  /*f930*/  LOP3.LUT R51, R36, 0xffff0000, RZ, 0xc0, !PT ;  /* 0xffff000024337812 */ /* 0x000fe200078ec0ff */
[----:B------:R-:W-:Y:S01]  /*f940*/  IMAD.U32 R47, R11, 0x10000, RZ ;  /* 0x000100000b2f7824 */ /* 0x000fe200078e00ff */
[----:B------:R-:W-:Y:S01]  /*f950*/  LOP3.LUT R41, R32, 0xffff0000, RZ, 0xc0, !PT ;  /* 0xffff000020297812 */ /* 0x000fe200078ec0ff */
[----:B------:R-:W-:-:S02]  /*f960*/  IMAD.U32 R40, R37, 0x10000, RZ ;  /* 0x0001000025287824 */ /* 0x000fc400078e00ff */
[-C--:B------:R-:W-:Y:S01]  /*f970*/  FMUL.FTZ R61, R46, R45.reuse ;  /* 0x0000002d2e3d7220 */ /* 0x080fe20000410000 */
[----:B------:R-:W-:Y:S01]  /*f980*/  FFMA.FTZ R53, R42, R45, -R53 ;  /* 0x0000002d2a357223 */ /* 0x000fe20000010835 */
[C---:B------:R-:W-:Y:S01]  /*f990*/  FMUL.FTZ R45, R10.reuse, R51 ;  /* 0x000000330a2d7220 */ /* 0x040fe20000410000 */
[----:B------:R-:W-:Y:S02]  /*f9a0*/  IMAD.U32 R4, R33, 0x10000, RZ ;  /* 0x0001000021047824 */ /* 0x000fe400078e00ff */
[----:B------:R-:W-:Y:S01]  /*f9b0*/  FMUL.FTZ R10, R10, R41 ;  /* 0x000000290a0a7220 */ /* 0x000fe20000410000 */
[----:B------:R-:W-:Y:S01]  /*f9c0*/  FMUL.FTZ R8, R47, R40 ;  /* 0x000000282f087220 */ /* 0x000fe20000410000 */
[----:B------:R-:W-:Y:S01]  /*f9d0*/  FFMA.FTZ R61, R42, R49, R61 ;  /* 0x000000312a3d7223 */ /* 0x000fe2000001003d */
[C---:B------:R-:W-:Y:S01]  /*f9e0*/  FFMA.FTZ R42, R6.reuse, R41, -R45 ;  /* 0x00000029062a7223 */ /* 0x040fe2000001082d */
[----:B------:R-:W-:Y:S01]  /*f9f0*/  FFMA.FTZ R44, R6, R51, R10 ;  /* 0x00000033062c7223 */ /* 0x000fe2000001000a */
[-C--:B------:R-:W-:Y:S01]  /*fa00*/  FFMA.FTZ R45, R43, R4.reuse, -R8 ;  /* 0x000000042b2d7223 */ /* 0x080fe20000010808 */
[----:B------:R-:W-:Y:S01]  /*fa10*/  LOP3.LUT R11, R11, 0xffff0000, RZ, 0xc0, !PT ;  /* 0xffff00000b0b7812 */ /* 0x000fe200078ec0ff */
[----:B------:R-:W-:Y:S01]  /*fa20*/  FMUL.FTZ R46, R47, R4 ;  /* 0x000000042f2e7220 */ /* 0x000fe20000410000 */
[----:B------:R-:W-:-:S02]  /*fa30*/  LOP3.LUT R8, R35, 0xffff0000, RZ, 0xc0, !PT ;  /* 0xffff000023087812 */ /* 0x000fc400078ec0ff */
[----:B------:R-:W-:Y:S01]  /*fa40*/  LOP3.LUT R10, R37, 0xffff0000, RZ, 0xc0, !PT ;  /* 0xffff0000250a7812 */ /* 0x000fe200078ec0ff */
[----:B------:R-:W-:Y:S01]  /*fa50*/  FFMA.FTZ R46, R43, R40, R46 ;  /* 0x000000282b2e7223 */ /* 0x000fe2000001002e */
[----:B------:R-:W-:Y:S01]  /*fa60*/  LOP3.LUT R4, R29, 0xffff0000, RZ, 0xc0, !PT ;  /* 0xffff00001d047812 */ /* 0x000fe200078ec0ff */
[----:B------:R-:W-:Y:S01]  /*fa70*/  FMUL.FTZ R40, R9, R8 ;  /* 0x0000000809287220 */ /* 0x000fe20000410000 */
[----:B------:R-:W-:Y:S01]  /*fa80*/  LOP3.LUT R6, R33, 0xffff0000, RZ, 0xc0, !PT ;  /* 0xffff000021067812 */ /* 0x000fe200078ec0ff */
[----:B------:R-:W-:Y:S02]  /*fa90*/  FMUL.FTZ R54, R11, R10 ;  /* 0x0000000a0b367220 */ /* 0x000fe40000410000 */
[-C--:B------:R-:W-:Y:S01]  /*faa0*/  FMUL.FTZ R41, R9, R4.reuse ;  /* 0x0000000409297220 */ /* 0x080fe20000410000 */
[----:B------:R-:W-:Y:S01]  /*fab0*/  FFMA.FTZ R9, R5, R4, -R40 ;  /* 0x0000000405097223 */ /* 0x000fe20000010828 */
[-C--:B------:R-:W-:Y:S01]  /*fac0*/  FMUL.FTZ R11, R11, R6.reuse ;  /* 0x000000060b0b7220 */ /* 0x080fe20000410000 */
[----:B------:R-:W-:Y:S01]  /*fad0*/  FFMA.FTZ R54, R7, R6, -R54 ;  /* 0x0000000607367223 */ /* 0x000fe20000010836 */
[----:B------:R-:W-:Y:S01]  /*fae0*/  FFMA.FTZ R40, R5, R8, R41 ;  /* 0x0000000805287223 */ /* 0x000fe20000010029 */
[----:B------:R-:W-:Y:S01]  /*faf0*/  F2FP.BF16.F32.PACK_AB R6, R42, R53 ;  /* 0x000000352a06723e */ /* 0x000fe200000010ff */
[----:B------:R-:W-:Y:S01]  /*fb00*/  FFMA.FTZ R11, R7, R10, R11 ;  /* 0x0000000a070b7223 */ /* 0x000fe2000001000b */
[----:B------:R-:W-:-:S02]  /*fb10*/  F2FP.BF16.F32.PACK_AB R4, R48, R55 ;  /* 0x000000373004723e */ /* 0x000fc400000010ff */
[----:B------:R-:W-:Y:S02]  /*fb20*/  F2FP.BF16.F32.PACK_AB R5, R9, R52 ;  /* 0x000000340905723e */ /* 0x000fe400000010ff */
[----:B------:R-:W-:Y:S02]  /*fb30*/  F2FP.BF16.F32.PACK_AB R7, R54, R45 ;  /* 0x0000002d3607723e */ /* 0x000fe400000010ff */
[----:B------:R-:W-:Y:S02]  /*fb40*/  F2FP.BF16.F32.PACK_AB R10, R44, R61 ;  /* 0x0000003d2c0a723e */ /* 0x000fe400000010ff */
[----:B------:R-:W-:Y:S01]  /*fb50*/  F2FP.BF16.F32.PACK_AB R8, R50, R57 ;  /* 0x000000393208723e */ /* 0x000fe200000010ff */
[----:B------:R1:W-:Y:S01]  /*fb60*/  STS.128 [R30], R4 ;  /* 0x000000041e007388 */ /* 0x0003e20000000c00 */
[----:B------:R-:W-:Y:S02]  /*fb70*/  F2FP.BF16.F32.PACK_AB R9, R40, R59 ;  /* 0x0000003b2809723e */ /* 0x000fe400000010ff */
[----:B------:R-:W-:-:S05]  /*fb80*/  F2FP.BF16.F32.PACK_AB R11, R11, R46 ;  /* 0x0000002e0b0b723e */ /* 0x000fca00000010ff */
[----:B------:R1:W-:Y:S02]  /*fb90*/  STS.128 [R39+0x14400], R8 ;  /* 0x0144000827007388 */ /* 0x0003e40000000c00 */
.L_x_618:
[----:B------:R-:W-:Y:S05]  /*fba0*/  BSYNC B2 ;  /* 0x0000000000027941 */ /* 0x000fea0003800000 */
.L_x_617:
[----:B------:R-:W-:Y:S05]  /*fbb0*/  @P1 BRA `(.L_x_616) ;  /* 0x00000004007c1947 */ /* 0x000fea0003800000 */
[----:B-1----:R-:W2:Y:S01]  /*fbc0*/  LDL R4, [R1+0x70] ;  /* 0x0000700001047983 */ /* 0x002ea20000100800 */
[----:B------:R-:W-:Y:S01]  /*fbd0*/  LEA.HI R7, R24, R213, RZ, 0x6 ;  /* 0x000000d518077211 */ /* 0x000fe200078f30ff */
[----:B------:R-:W-:Y:S01]  /*fbe0*/  IMAD.U32 R50, R13, 0x10000, RZ ;  /* 0x000100000d327824 */ /* 0x000fe200078e00ff */
[----:B------:R-:W-:Y:S01]  /*fbf0*/  LOP3.LUT R6, R225, 0x38, R26, 0xf8, !PT ;  /* 0x00000038e1067812 */ /* 0x000fe200078ef81a */
[----:B------:R-:W-:Y:S01]  /*fc00*/  IMAD.U32 R48, R0, 0x10000, RZ ;  /* 0x0001000000307824 */ /* 0x000fe200078e00ff */
[----:B------:R-:W-:Y:S01]  /*fc10*/  LOP3.LUT R47, R13, 0xffff0000, RZ, 0xc0, !PT ;  /* 0xffff00000d2f7812 */ /* 0x000fe200078ec0ff */
[----:B------:R-:W-:Y:S01]  /*fc20*/  IMAD.SHL.U32 R7, R7, 0x80, RZ ;  /* 0x0000008007077824 */ /* 0x000fe200078e00ff */
[----:B------:R-:W-:Y:S01]  /*fc30*/  LOP3.LUT R8, R6, R58, RZ, 0x3c, !PT ;  /* 0x0000003a06087212 */ /* 0x000fe200078e3cff */
[----:B------:R-:W-:-:S03]  /*fc40*/  IMAD.U32 R49, R14, 0x10000, RZ ;  /* 0x000100000e317824 */ /* 0x000fc600078e00ff */
[----:B------:R-:W-:-:S04]  /*fc50*/  LOP3.LUT R6, R7, 0xffffe000, RZ, 0xc0, !PT ;  /* 0xffffe00007067812 */ /* 0x000fc800078ec0ff */
[----:B------:R-:W-:Y:S02]  /*fc60*/  IADD3 R8, R8, R6, R229 ;  /* 0x0000000608087210 */ /* 0x000fe40007ffe0e5 */
[----:B--2---:R-:W-:Y:S02]  /*fc70*/  R2UR UR4, R4 ;  /* 0x00000000040472ca */ /* 0x004fe400000e0000 */
[----:B------:R-:W-:-:S04]  /*fc80*/  LEA.HI R4, R56, R25, RZ, 0x1d ;  /* 0x0000001938047211 */ /* 0x000fc800078fe8ff */
[----:B------:R-:W-:-:S04]  /*fc90*/  SHF.R.S32.HI R5, RZ, 0x1f, R4 ;  /* 0x0000001fff057819 */ /* 0x000fc80000011404 */
[----:B------:R-:W-:Y:S02]  /*fca0*/  LEA.HI R5, R5, R4, RZ, 0x3 ;  /* 0x0000000405057211 */ /* 0x000fe400078f18ff */
[----:B------:R-:W-:Y:S02]  /*fcb0*/  SHF.L.U32 R4, R4, 0x3, RZ ;  /* 0x0000000304047819 */ /* 0x000fe400000006ff */
[----:B------:R-:W-:Y:S01]  /*fcc0*/  LEA R57, R8, UR4, 0x1 ;  /* 0x0000000408397c11 */ /* 0x000fe2000f8e08ff */
[----:B------:R-:W-:Y:S01]  /*fcd0*/  IMAD.SHL.U32 R5, R5, 0x400, RZ ;  /* 0x0000040005057824 */ /* 0x000fe200078e00ff */
[----:B------:R-:W-:-:S04]  /*fce0*/  LOP3.LUT R4, R225, 0x38, R4, 0xf8, !PT ;  /* 0x00000038e1047812 */ /* 0x000fc800078ef804 */
[----:B------:R-:W-:Y:S02]  /*fcf0*/  LOP3.LUT R6, R4, R58, RZ, 0x3c, !PT ;  /* 0x0000003a04067212 */ /* 0x000fe400078e3cff */
[----:B------:R-:W-:-:S04]  /*fd00*/  LOP3.LUT R4, R5, 0x7fffe000, RZ, 0xc0, !PT ;  /* 0x7fffe00005047812 */ /* 0x000fc800078ec0ff */
[----:B0-----:R-:W-:Y:S02]  /*fd10*/  IADD3 R9, R6, R4, R229 ;  /* 0x0000000406097210 */ /* 0x001fe40007ffe0e5 */
[----:B------:R-:W0:Y:S03]  /*fd20*/  LDS.128 R4, [R57] ;  /* 0x0000000039047984 */ /* 0x000e260000000c00 */
[----:B------:R-:W-:-:S05]  /*fd30*/  IMAD R30, R9, 0x2, R22 ;  /* 0x00000002091e7824 */ /* 0x000fca00078e0216 */
[----:B------:R-:W1:Y:S01]  /*fd40*/  LDS.128 R8, [R30+0x14400] ;  /* 0x014400001e087984 */ /* 0x000e620000000c00 */
[C---:B0-----:R-:W-:Y:S01]  /*fd50*/  IMAD.U32 R39, R4.reuse, 0x10000, RZ ;  /* 0x0001000004277824 */ /* 0x041fe200078e00ff */
[----:B------:R-:W-:Y:S01]  /*fd60*/  LOP3.LUT R4, R4, 0xffff0000, RZ, 0xc0, !PT ;  /* 0xffff000004047812 */ /* 0x000fe200078ec0ff */
[C---:B------:R-:W-:Y:S01]  /*fd70*/  IMAD.U32 R40, R5.reuse, 0x10000, RZ ;  /* 0x0001000005287824 */ /* 0x040fe200078e00ff */
[----:B------:R-:W-:Y:S01]  /*fd80*/  LOP3.LUT R5, R5, 0xffff0000, RZ, 0xc0, !PT ;  /* 0xffff000005057812 */ /* 0x000fe200078ec0ff */
[C---:B------:R-:W-:Y:S01]  /*fd90*/  IMAD.U32 R41, R6.reuse, 0x10000, RZ ;  /* 0x0001000006297824 */ /* 0x040fe200078e00ff */
[----:B------:R-:W-:Y:S01]  /*fda0*/  LOP3.LUT R6, R6, 0xffff0000, RZ, 0xc0, !PT ;  /* 0xffff000006067812 */ /* 0x000fe200078ec0ff */
[C---:B------:R-:W-:Y:S01]  /*fdb0*/  IMAD.U32 R42, R7.reuse, 0x10000, RZ ;  /* 0x00010000072a7824 */ /* 0x040fe200078e00ff */
[----:B------:R-:W-:Y:S01]  /*fdc0*/  LOP3.LUT R7, R7, 0xffff0000, RZ, 0xc0, !PT ;  /* 0xffff000007077812 */ /* 0x000fe200078ec0ff */
[C---:B-1----:R-:W-:Y:S01]  /*fdd0*/  IMAD.U32 R43, R8.reuse, 0x10000, RZ ;  /* 0x00010000082b7824 */ /* 0x042fe200078e00ff */
[----:B------:R-:W-:Y:S01]  /*fde0*/  LOP3.LUT R8, R8, 0xffff0000, RZ, 0xc0, !PT ;  /* 0xffff000008087812 */ /* 0x000fe200078ec0ff */
[C---:B------:R-:W-:Y:S01]  /*fdf0*/  IMAD.U32 R44, R9.reuse, 0x10000, RZ ;  /* 0x00010000092c7824 */ /* 0x040fe200078e00ff */
[----:B------:R-:W-:Y:S01]  /*fe00*/  LOP3.LUT R9, R9, 0xffff0000, RZ, 0xc0, !PT ;  /* 0xffff000009097812 */ /* 0x000fe200078ec0ff */
[C---:B------:R-:W-:Y:S01]  /*fe10*/  FMUL.FTZ R52, R43.reuse, R50 ;  /* 0x000000322b347220 */ /* 0x040fe20000410000 */
[-C--:B------:R-:W-:Y:S01]  /*fe20*/  FMUL.FTZ R54, R43, R48.reuse ;  /* 0x000000302b367220 */ /* 0x080fe20000410000 */
[----:B------:R-:W-:Y:S01]  /*fe30*/  LOP3.LUT R43, R0, 0xffff0000, RZ, 0xc0, !PT ;  /* 0xffff0000002b7812 */ /* 0x000fe200078ec0ff */
[----:B------:R-:W-:Y:S01]  /*fe40*/  FMUL.FTZ R51, R8, R47 ;  /* 0x0000002f08337220 */ /* 0x000fe20000410000 */
[C---:B------:R-:W-:Y:S01]  /*fe50*/  FFMA.FTZ R52, R39.reuse, R48, -R52 ;  /* 0x0000003027347223 */ /* 0x040fe20000010834 */
[----:B------:R-:W-:Y:S01]  /*fe60*/  FFMA.FTZ R54, R39, R50, R54 ;  /* 0x0000003227367223 */ /* 0x000fe20000010036 */
[----:B------:R-:W-:-:S02]  /*fe70*/  IMAD.U32 R39, R2, 0x10000, RZ ;  /* 0x0001000002277824 */ /* 0x000fc400078e00ff */
[-C--:B------:R-:W-:Y:S01]  /*fe80*/  FMUL.FTZ R53, R8, R43.reuse ;  /* 0x0000002b08357220 */ /* 0x080fe20000410000 */
[----:B------:R-:W-:Y:S01]  /*fe90*/  FFMA.FTZ R51, R4, R43, -R51 ;  /* 0x0000002b04337223 */ /* 0x000fe20000010833 */
[----:B------:R-:W-:Y:S01]  /*fea0*/  FMUL.FTZ R43, R44, R49 ;  /* 0x000000312c2b7220 */ /* 0x000fe20000410000 */
[----:B------:R-:W-:Y:S02]  /*feb0*/  IMAD.U32 R45, R10, 0x10000, RZ ;  /* 0x000100000a2d7824 */ /* 0x000fe400078e00ff */
[----:B------:R-:W-:Y:S01]  /*fec0*/  FMUL.FTZ R48, R44, R39 ;  /* 0x000000272c307220 */ /* 0x000fe20000410000 */
[----:B------:R-:W-:Y:S01]  /*fed0*/  FFMA.FTZ R53, R4, R47, R53 ;  /* 0x0000002f04357223 */ /* 0x000fe20000010035 */
[----:B------:R-:W-:Y:S01]  /*fee0*/  LOP3.LUT R10, R10, 0xffff0000, RZ, 0xc0, !PT ;  /* 0xffff00000a0a7812 */ /* 0x000fe200078ec0ff */
[----:B------:R-:W-:Y:S01]  /*fef0*/  FFMA.FTZ R44, R40, R39, -R43 ;  /* 0x00000027282c7223 */ /* 0x000fe2000001082b */
[C---:B------:R-:W-:Y:S01]  /*ff00*/  LOP3.LUT R47, R15.reuse, 0xffff0000, RZ, 0xc0, !PT ;  /* 0xffff00000f2f7812 */ /* 0x040fe200078ec0ff */
[----:B------:R-:W-:Y:S01]  /*ff10*/  IMAD.U32 R8, R15, 0x10000, RZ ;  /* 0x000100000f087824 */ /* 0x000fe200078e00ff */
[C---:B------:R-:W-:Y:S01]  /*ff20*/  LOP3.LUT R39, R3.reuse, 0xffff0000, RZ, 0xc0, !PT ;  /* 0xffff000003277812 */ /* 0x040fe200078ec0ff */
[----:B------:R-:W-:-:S02]  /*ff30*/  IMAD.U32 R4, R3, 0x10000, RZ ;  /* 0x0001000003047824 */ /* 0x000fc400078e00ff */
[----:B------:R-:W-:Y:S01]  /*ff40*/  FFMA.FTZ R48, R40, R49, R48 ;  /* 0x0000003128307223 */ /* 0x000fe20000010030 */
[C---:B------:R-:W-:Y:S01]  /*ff50*/  FMUL.FTZ R40, R45.reuse, R8 ;  /* 0x000000082d287220 */ /* 0x040fe20000410000 */
[----:B------:R-:W-:Y:S01]  /*ff60*/  FMUL.FTZ R55, R10, R47 ;  /* 0x0000002f0a377220 */ /* 0x000fe20000410000 */
[-C--:B------:R-:W-:Y:S01]  /*ff70*/  FMUL.FTZ R50, R45, R4.reuse ;  /* 0x000000042d327220 */ /* 0x080fe20000410000 */
[----:B------:R-:W-:Y:S01]  /*ff80*/  SHF.L.U32 R45, R20, 0x10, RZ ;  /* 0x00000010142d7819 */ /* 0x000fe200000006ff */
[----:B------:R-:W-:Y:S01]  /*ff90*/  FMUL.FTZ R10, R10, R39 ;  /* 0x000000270a0a7220 */ /* 0x000fe20000410000 */
[----:B------:R-:W-:Y:S02]  /*ffa0*/  IMAD.U32 R46, R11, 0x10000, RZ ;  /* 0x000100000b2e7824 */ /* 0x000fe400078e00ff */
[C---:B------:R-:W-:Y:S01]  /*ffb0*/  FFMA.FTZ R49, R41.reuse, R4, -R40 ;  /* 0x0000000429317223 */ /* 0x040fe20000010828 */
[----:B------:R-:W-:Y:S02]  /*ffc0*/  IMAD.U32 R43, R12, 0x10000, RZ ;  /* 0x000100000c2b7824 */ /* 0x000fe400078e00ff */
[----:B------:R-:W-:Y:S01]  /*ffd0*/  FFMA.FTZ R50, R41, R8, R50 ;  /* 0x0000000829327223 */ /* 0x000fe20000010032 */
[----:B------:R-:W-:Y:S01]  /*ffe0*/  FFMA.FTZ R47, R6, R47, R10 ;  /* 0x0000002f062f7223 */ /* 0x000fe2000001000a */
[----:B------:R-:W-:Y:S01]  /*fff0*/  LOP3.LUT R11, R11, 0xffff0000, RZ, 0xc0, !PT ;  /* 0xffff00000b0b7812 */ /* 0x000fe200078ec0ff */
[----:B------:R-:W-:Y:S01]  /*10000*/  FMUL.FTZ R41, R46, R45 ;  /* 0x0000002d2e297220 */ /* 0x000fe20000410000 */
[----:B------:R-:W-:Y:S01]  /*10010*/  FFMA.FTZ R56, R6, R39, -R55 ;  /* 0x0000002706387223 */ /* 0x000fe20000010837 */
[----:B------:R-:W-:Y:S01]  /*10020*/  LOP3.LUT R8, R14, 0xffff0000, RZ, 0xc0, !PT ;  /* 0xffff00000e087812 */ /* 0x000fe200078ec0ff */
[-C--:B------:R-:W-:Y:S01]  /*10030*/  FMUL.FTZ R39, R46, R43.reuse ;  /* 0x0000002b2e277220 */ /* 0x080fe20000410000 */
[----:B------:R-:W-:Y:S01]  /*10040*/  LOP3.LUT R10, R20, 0xffff0000, RZ, 0xc0, !PT ;  /* 0xffff0000140a7812 */ /* 0x000fe200078ec0ff */
[----:B------:R-:W-:Y:S01]  /*10050*/  FFMA.FTZ R41, R42, R43, -R41 ;  /* 0x0000002b2a297223 */ /* 0x000fe20000010829 */
[----:B------:R-:W-:Y:S01]  /*10060*/  LOP3.LUT R4, R2, 0xffff0000, RZ, 0xc0, !PT ;  /* 0xffff000002047812 */ /* 0x000fe200078ec0ff */
[----:B------:R-:W-:Y:S01]  /*10070*/  FFMA.FTZ R42, R42, R45, R39 ;  /* 0x0000002d2a2a7223 */ /* 0x000fe20000010027 */
[----:B------:R-:W-:Y:S01]  /*10080*/  LOP3.LUT R6, R12, 0xffff0000, RZ, 0xc0, !PT ;  /* 0xffff00000c067812 */ /* 0x000fe200078ec0ff */
[----:B------:R-:W-:Y:S01]  /*10090*/  FMUL.FTZ R40, R9, R8 ;  /* 0x0000000809287220 */ /* 0x000fe20000410000 */
[----:B------:R-:W-:Y:S01]  /*100a0*/  FMUL.FTZ R46, R11, R10 ;  /* 0x0000000a0b2e7220 */ /* 0x000fe20000410000 */
[----:B------:R-:W-:-:S02]  /*100b0*/  FMUL.FTZ R39, R9, R4 ;  /* 0x0000000409277220 */ /* 0x000fc40000410000 */
[----:B------:R-:W-:Y:S01]  /*100c0*/  FMUL.FTZ R11, R11, R6 ;  /* 0x000000060b0b7220 */ /* 0x000fe20000410000 */
[----:B------:R-:W-:Y:S01]  /*100d0*/  FFMA.FTZ R9, R5, R4, -R40 ;  /* 0x0000000405097223 */ /* 0x000fe20000010828 */
[----:B------:R-:W-:Y:S01]  /*100e0*/  FFMA.FTZ R46, R7, R6, -R46 ;  /* 0x00000006072e7223 */ /* 0x000fe2000001082e */
[----:B------:R-:W-:Y:S01]  /*100f0*/  FFMA.FTZ R39, R5, R8, R39 ;  /* 0x0000000805277223 */ /* 0x000fe20000010027 */
[----:B------:R-:W-:Y:S01]  /*10100*/  FFMA.FTZ R11, R7, R10, R11 ;  /* 0x0000000a070b7223 */ /* 0x000fe2000001000b */
[----:B------:R-:W-:Y:S02]  /*10110*/  F2FP.BF16.F32.PACK_AB R6, R56, R49 ;  /* 0x000000313806723e */ /* 0x000fe400000010ff */
[----:B------:R-:W-:Y:S02]  /*10120*/  F2FP.BF16.F32.PACK_AB R4, R51, R52 ;  /* 0x000000343304723e */ /* 0x000fe400000010ff */
[----:B------:R-:W-:Y:S02]  /*10130*/  F2FP.BF16.F32.PACK_AB R5, R9, R44 ;  /* 0x0000002c0905723e */ /* 0x000fe400000010ff */
[----:B------:R-:W-:-:S02]  /*10140*/  F2FP.BF16.F32.PACK_AB R7, R46, R41 ;  /* 0x000000292e07723e */ /* 0x000fc400000010ff */
[----:B------:R-:W-:Y:S02]  /*10150*/  F2FP.BF16.F32.PACK_AB R10, R47, R50 ;  /* 0x000000322f0a723e */ /* 0x000fe400000010ff */
[----:B------:R-:W-:Y:S01]  /*10160*/  F2FP.BF16.F32.PACK_AB R8, R53, R54 ;  /* 0x000000363508723e */ /* 0x000fe200000010ff */
[----:B------:R2:W-:Y:S01]  /*10170*/  STS.128 [R57], R4 ;  /* 0x0000000439007388 */ /* 0x0005e20000000c00 */
[----:B------:R-:W-:Y:S02]  /*10180*/  F2FP.BF16.F32.PACK_AB R9, R39, R48 ;  /* 0x000000302709723e */ /* 0x000fe400000010ff */
[----:B------:R-:W-:-:S05]  /*10190*/  F2FP.BF16.F32.PACK_AB R11, R11, R42 ;  /* 0x0000002a0b0b723e */ /* 0x000fca00000010ff */
[----:B------:R2:W-:Y:S02]  /*101a0*/  STS.128 [R30+0x14400], R8 ;  /* 0x014400081e007388 */ /* 0x0005e40000000c00 */
.L_x_616:
[----:B------:R-:W-:Y:S05]  /*101b0*/  BSYNC B1 ;  /* 0x0000000000017941 */ /* 0x000fea0003800000 */
.L_x_615:
[----:B------:R-:W-:Y:S01]  /*101c0*/  ISETP.GE.AND P0, PT, R31, R38, PT ;  /* 0x000000261f00720c */ /* 0x000fe20003f06270 */
[----:B------:R-:W-:-:S12]  /*101d0*/  BSSY B1, `(.L_x_619) ;  /* 0x00000cb000017945 */ /* 0x000fd80003800000 */
[----:B------:R-:W-:Y:S05]  /*101e0*/  @P0 BRA `(.L_x_620) ;  /* 0x0000000c00240947 */ /* 0x000fea0003800000 */
[----:B------:R3:W5:Y:S01]  /*101f0*/  LDL R61, [R1+0x70] ;  /* 0x00007000013d7983 */ /* 0x0007620000100800 */
[----:B------:R-:W4:Y:S03]  /*10200*/  LDC R54, c[0x0][0x3f4] ;  /* 0x0000fd00ff367b82 */ /* 0x000f260000000800 */
[----:B------:R3:W5:Y:S01]  /*10210*/  LDL R58, [R1+0x58] ;  /* 0x00005800013a7983 */ /* 0x0007620000100800 */
[C---:B------:R-:W-:Y:S01]  /*10220*/  VIADD R59, R219.reuse, 0x20 ;  /* 0x00000020db3b7836 */ /* 0x040fe20000000000 */
[----:B------:R-:W-:Y:S01]  /*10230*/  BSSY B2, `(.L_x_621) ;  /* 0x0000065000027945 */ /* 0x000fe20003800000 */
[----:B------:R-:W-:Y:S02]  /*10240*/  VIADD R60, R219, 0x20 ;  /* 0x00000020db3c7836 */ /* 0x000fe40000000000 */
[----:B------:R-:W-:Y:S02]  /*10250*/  IMAD.SHL.U32 R59, R59, 0x40, RZ ;  /* 0x000000403b3b7824 */ /* 0x000fe400078e00ff */
[----:B------:R-:W-:-:S03]  /*10260*/  IMAD.SHL.U32 R60, R60, 0x40, RZ ;  /* 0x000000403c3c7824 */ /* 0x000fc600078e00ff */
[----:B------:R-:W-:Y:S02]  /*10270*/  LOP3.LUT R59, R59, 0x1c0, RZ, 0xc0, !PT ;  /* 0x000001c03b3b7812 */ /* 0x000fe400078ec0ff */
[----:B------:R-:W-:Y:S02]  /*10280*/  LOP3.LUT R60, R60, 0x1c0, RZ, 0xc0, !PT ;  /* 0x000001c03c3c7812 */ /* 0x000fe400078ec0ff */
[----:B------:R-:W-:Y:S02]  /*10290*/  SHF.R.U32.HI R59, RZ, 0x3, R59 ;  /* 0x00000003ff3b7819 */ /* 0x000fe4000001163b */
[-C--:B----4-:R-:W-:Y:S02]  /*102a0*/  ISETP.GE.AND P0, PT, R16, R54.reuse, PT ;  /* 0x000000361000720c */ /* 0x090fe40003f06270 */
[----:B------:R-:W-:-:S11]  /*102b0*/  ISETP.GE.AND P1, PT, R213, R54, PT ;  /* 0x00000036d500720c */ /* 0x000fd60003f26270 */
[----:B---3--:R-:W-:Y:S05]  /*102c0*/  @P0 BRA `(.L_x_622) ;  /* 0x00000004006c0947 */ /* 0x008fea0003800000 */
[----:B-12---:R-:W2:Y:S01]  /*102d0*/  LDL R4, [R1+0x68] ;  /* 0x0000680001047983 */ /* 0x006ea20000100800 */
[----:B-----5:R-:W-:Y:S01]  /*102e0*/  R2UR UR4, R61 ;  /* 0x000000003d0472ca */ /* 0x020fe200000e0000 */
[----:B------:R-:W-:Y:S01]  /*102f0*/  IMAD.U32 R49, R34, 0x10000, RZ ;  /* 0x0001000022317824 */ /* 0x000fe200078e00ff */
[----:B------:R-:W-:Y:S01]  /*10300*/  LOP3.LUT R6, R60, 0x38, R16, 0xf8, !PT ;  /* 0x000000383c067812 */ /* 0x000fe200078ef810 */
[----:B------:R-:W-:Y:S01]  /*10310*/  IMAD.U32 R47, R27, 0x10000, RZ ;  /* 0x000100001b2f7824 */ /* 0x000fe200078e00ff */
[----:B------:R-:W-:Y:S01]  /*10320*/  LOP3.LUT R50, R34, 0xffff0000, RZ, 0xc0, !PT ;  /* 0xffff000022327812 */ /* 0x000fe200078ec0ff */
[----:B------:R-:W-:Y:S01]  /*10330*/  IMAD.U32 R51, R35, 0x10000, RZ ;  /* 0x0001000023337824 */ /* 0x000fe200078e00ff */
[----:B------:R-:W-:Y:S01]  /*10340*/  LOP3.LUT R6, R58, R6, R59, 0xf6, !PT ;  /* 0x000000063a067212 */ /* 0x000fe200078ef63b */
[----:B------:R-:W-:Y:S01]  /*10350*/  IMAD.U32 R52, R36, 0x10000, RZ ;  /* 0x0001000024347824 */ /* 0x000fe200078e00ff */
[----:B------:R-:W-:Y:S01]  /*10360*/  LOP3.LUT R48, R27, 0xffff0000, RZ, 0xc0, !PT ;  /* 0xffff00001b307812 */ /* 0x000fe200078ec0ff */
[----:B------:R-:W-:-:S02]  /*10370*/  IMAD.U32 R57, R37, 0x10000, RZ ;  /* 0x0001000025397824 */ /* 0x000fc400078e00ff */
[----:B------:R-:W-:Y:S02]  /*10380*/  IMAD.U32 R55, R33, 0x10000, RZ ;  /* 0x0001000021377824 */ /* 0x000fe400078e00ff */
[----:B------:R-:W-:Y:S02]  /*10390*/  LEA R56, R6, UR4, 0x1 ;  /* 0x0000000406387c11 */ /* 0x000fe4000f8e08ff */
        /* <DEDUP_REMOVED lines=22> */
[----:B------:R-:W-:Y:S01]  /*10500*/  IMAD.U32 R43, R9, 0x10000, RZ ;  /* 0x00010000092b7824 */ /* 0x000fe200078e00ff */
[C---:B------:R-:W-:Y:S01]  /*10510*/  SHF.L.U32 R44, R10.reuse, 0x10, RZ ;  /* 0x000000100a2c7819 */ /* 0x040fe200000006ff */
[-C--:B------:R-:W-:Y:S01]  /*10520*/  FMUL.FTZ R46, R49, R42.reuse ;  /* 0x0000002a312e7220 */ /* 0x080fe20000410000 */
[----:B------:R-:W-:Y:S01]  /*10530*/  FMUL.FTZ R42, R47, R42 ;  /* 0x0000002a2f2a7220 */ /* 0x000fe20000410000 */
[----:B------:R-:W-:Y:S01]  /*10540*/  LOP3.LUT R10, R10, 0xffff0000, RZ, 0xc0, !PT ;  /* 0xffff00000a0a7812 */ /* 0x000fe200078ec0ff */
[----:B------:R-:W-:-:S02]  /*10550*/  IMAD.U32 R45, R11, 0x10000, RZ ;  /* 0x000100000b2d7824 */ /* 0x000fc400078e00ff */
[-C--:B------:R-:W-:Y:S01]  /*10560*/  FFMA.FTZ R46, R47, R31.reuse, -R46 ;  /* 0x0000001f2f2e7223 */ /* 0x080fe2000001082e */
[-C--:B------:R-:W-:Y:S01]  /*10570*/  FMUL.FTZ R47, R50, R8.reuse ;  /* 0x00000008322f7220 */ /* 0x080fe20000410000 */
[----:B------:R-:W-:Y:S01]  /*10580*/  FFMA.FTZ R42, R49, R31, R42 ;  /* 0x0000001f312a7223 */ /* 0x000fe2000001002a */
[----:B------:R-:W-:Y:S02]  /*10590*/  IMAD.U32 R49, R29, 0x10000, RZ ;  /* 0x000100001d317824 */ /* 0x000fe400078e00ff */
[C---:B------:R-:W-:Y:S01]  /*105a0*/  FMUL.FTZ R31, R48.reuse, R8 ;  /* 0x00000008301f7220 */ /* 0x040fe20000410000 */
[-C--:B------:R-:W-:Y:S01]  /*105b0*/  FFMA.FTZ R47, R48, R4.reuse, -R47 ;  /* 0x00000004302f7223 */ /* 0x080fe2000001082f */
[-C--:B------:R-:W-:Y:S01]  /*105c0*/  FMUL.FTZ R8, R51, R43.reuse ;  /* 0x0000002b33087220 */ /* 0x080fe20000410000 */
[C---:B------:R-:W-:Y:S01]  /*105d0*/  FMUL.FTZ R48, R49.reuse, R43 ;  /* 0x0000002b31307220 */ /* 0x040fe20000410000 */
[----:B------:R-:W-:Y:S01]  /*105e0*/  FFMA.FTZ R31, R50, R4, R31 ;  /* 0x00000004321f7223 */ /* 0x000fe2000001001f */
[----:B------:R-:W-:Y:S01]  /*105f0*/  LOP3.LUT R50, R36, 0xffff0000, RZ, 0xc0, !PT ;  /* 0xffff000024327812 */ /* 0x000fe200078ec0ff */
[-C--:B------:R-:W-:Y:S01]  /*10600*/  FFMA.FTZ R43, R49, R39.reuse, -R8 ;  /* 0x00000027312b7223 */ /* 0x080fe20000010808 */
[----:B------:R-:W-:Y:S01]  /*10610*/  FFMA.FTZ R48, R51, R39, R48 ;  /* 0x0000002733307223 */ /* 0x000fe20000010030 */
[C---:B------:R-:W-:Y:S01]  /*10620*/  LOP3.LUT R8, R32.reuse, 0xffff0000, RZ, 0xc0, !PT ;  /* 0xffff000020087812 */ /* 0x040fe200078ec0ff */
[----:B------:R-:W-:-:S02]  /*10630*/  IMAD.U32 R4, R32, 0x10000, RZ ;  /* 0x0001000020047824 */ /* 0x000fc400078e00ff */
[----:B------:R-:W-:Y:S01]  /*10640*/  FMUL.FTZ R39, R52, R44 ;  /* 0x0000002c34277220 */ /* 0x000fe20000410000 */
[----:B------:R-:W-:Y:S01]  /*10650*/  FMUL.FTZ R51, R50, R10 ;  /* 0x0000000a32337220 */ /* 0x000fe20000410000 */
[----:B------:R-:W-:Y:S01]  /*10660*/  LOP3.LUT R9, R9, 0xffff0000, RZ, 0xc0, !PT ;  /* 0xffff000009097812 */ /* 0x000fe200078ec0ff */
[C---:B------:R-:W-:Y:S01]  /*10670*/  FMUL.FTZ R49, R4.reuse, R44 ;  /* 0x0000002c04317220 */ /* 0x040fe20000410000 */
[----:B------:R-:W-:Y:S01]  /*10680*/  FFMA.FTZ R39, R4, R40, -R39 ;  /* 0x0000002804277223 */ /* 0x000fe20000010827 */
[C---:B------:R-:W-:Y:S01]  /*10690*/  FMUL.FTZ R53, R8.reuse, R10 ;  /* 0x0000000a08357220 */ /* 0x040fe20000410000 */
[-C--:B------:R-:W-:Y:S01]  /*106a0*/  FMUL.FTZ R4, R57, R45.reuse ;  /* 0x0000002d39047220 */ /* 0x080fe20000410000 */
[-C--:B------:R-:W-:Y:S01]  /*106b0*/  FFMA.FTZ R8, R8, R6.reuse, -R51 ;  /* 0x0000000608087223 */ /* 0x080fe20000010833 */
[----:B------:R-:W-:Y:S01]  /*106c0*/  LOP3.LUT R11, R11, 0xffff0000, RZ, 0xc0, !PT ;  /* 0xffff00000b0b7812 */ /* 0x000fe200078ec0ff */
[----:B------:R-:W-:Y:S01]  /*106d0*/  FFMA.FTZ R53, R50, R6, R53 ;  /* 0x0000000632357223 */ /* 0x000fe20000010035 */
[C---:B------:R-:W-:Y:S01]  /*106e0*/  FMUL.FTZ R6, R55.reuse, R45 ;  /* 0x0000002d37067220 */ /* 0x040fe20000410000 */
[-C--:B------:R-:W-:Y:S01]  /*106f0*/  FFMA.FTZ R44, R55, R41.reuse, -R4 ;  /* 0x00000029372c7223 */ /* 0x080fe20000010804 */
[----:B------:R-:W-:Y:S01]  /*10700*/  FFMA.FTZ R10, R52, R40, R49 ;  /* 0x00000028340a7223 */ /* 0x000fe20000010031 */
[----:B------:R-:W-:Y:S01]  /*10710*/  LOP3.LUT R51, R35, 0xffff0000, RZ, 0xc0, !PT ;  /* 0xffff000023337812 */ /* 0x000fe200078ec0ff */
[----:B------:R-:W-:Y:S01]  /*10720*/  FFMA.FTZ R41, R57, R41, R6 ;  /* 0x0000002939297223 */ /* 0x000fe20000010006 */
[----:B------:R-:W-:-:S02]  /*10730*/  LOP3.LUT R55, R37, 0xffff0000, RZ, 0xc0, !PT ;  /* 0xffff000025377812 */ /* 0x000fc400078ec0ff */
[----:B------:R-:W-:Y:S01]  /*10740*/  LOP3.LUT R45, R29, 0xffff0000, RZ, 0xc0, !PT ;  /* 0xffff00001d2d7812 */ /* 0x000fe200078ec0ff */
[----:B------:R-:W-:Y:S01]  /*10750*/  FMUL.FTZ R4, R51, R9 ;  /* 0x0000000933047220 */ /* 0x000fe20000410000 */
[----:B------:R-:W-:Y:S01]  /*10760*/  LOP3.LUT R49, R33, 0xffff0000, RZ, 0xc0, !PT ;  /* 0xffff000021317812 */ /* 0x000fe200078ec0ff */
[----:B------:R-:W-:Y:S01]  /*10770*/  FMUL.FTZ R50, R55, R11 ;  /* 0x0000000b37327220 */ /* 0x000fe20000410000 */
[----:B------:R-:W-:Y:S01]  /*10780*/  F2FP.BF16.F32.PACK_AB R10, R53, R10 ;  /* 0x0000000a350a723e */ /* 0x000fe200000010ff */
[C---:B------:R-:W-:Y:S01]  /*10790*/  FMUL.FTZ R6, R45.reuse, R9 ;  /* 0x000000092d067220 */ /* 0x040fe20000410000 */
[----:B------:R-:W-:Y:S01]  /*107a0*/  FFMA.FTZ R40, R45, R5, -R4 ;  /* 0x000000052d287223 */ /* 0x000fe20000010804 */
[C---:B------:R-:W-:Y:S01]  /*107b0*/  FMUL.FTZ R52, R49.reuse, R11 ;  /* 0x0000000b31347220 */ /* 0x040fe20000410000 */
        /* <DEDUP_REMOVED lines=10> */
[----:B------:R-:W-:-:S05]  /*10860*/  F2FP.BF16.F32.PACK_AB R11, R52, R41 ;  /* 0x00000029340b723e */ /* 0x000fca00000010ff */
[----:B------:R3:W-:Y:S02]  /*10870*/  STS.128 [R30+0x14400], R8 ;  /* 0x014400081e007388 */ /* 0x0007e40000000c00 */
.L_x_622:
[----:B------:R-:W-:Y:S05]  /*10880*/  BSYNC B2 ;  /* 0x0000000000027941 */ /* 0x000fea0003800000 */
.L_x_621:
[----:B------:R-:W-:Y:S05]  /*10890*/  @P1 BRA `(.L_x_620) ;  /* 0x0000000400781947 */ /* 0x000fea0003800000 */
[----:B------:R-:W-:Y:S01]  /*108a0*/  LEA.HI R54, R54, R25, RZ, 0x1d ;  /* 0x0000001936367211 */ /* 0x000fe200078fe8ff */
[----:B------:R-:W-:Y:S01]  /*108b0*/  IMAD.U32 R49, R13, 0x10000, RZ ;  /* 0x000100000d317824 */ /* 0x000fe200078e00ff */
[----:B-123--:R-:W-:Y:S01]  /*108c0*/  LEA.HI R4, R24, R213, RZ, 0x6 ;  /* 0x000000d518047211 */ /* 0x00efe200078f30ff */
[----:B------:R-:W-:Y:S01]  /*108d0*/  IMAD.U32 R47, R0, 0x10000, RZ ;  /* 0x00010000002f7824 */ /* 0x000fe200078e00ff */
[----:B------:R-:W-:Y:S01]  /*108e0*/  SHF.R.S32.HI R5, RZ, 0x1f, R54 ;  /* 0x0000001fff057819 */ /* 0x000fe20000011436 */
[----:B------:R-:W-:Y:S01]  /*108f0*/  IMAD.U32 R51, R14, 0x10000, RZ ;  /* 0x000100000e337824 */ /* 0x000fe200078e00ff */
[----:B-----5:R-:W-:Y:S01]  /*10900*/  R2UR UR4, R61 ;  /* 0x000000003d0472ca */ /* 0x020fe200000e0000 */
[----:B------:R-:W-:Y:S01]  /*10910*/  IMAD.SHL.U32 R6, R4, 0x80, RZ ;  /* 0x0000008004067824 */ /* 0x000fe200078e00ff */
[----:B------:R-:W-:Y:S01]  /*10920*/  LEA.HI R5, R5, R54, RZ, 0x3 ;  /* 0x0000003605057211 */ /* 0x000fe200078f18ff */
[----:B------:R-:W-:Y:S01]  /*10930*/  IMAD.SHL.U32 R4, R54, 0x8, RZ ;  /* 0x0000000836047824 */ /* 0x000fe200078e00ff */
[----:B------:R-:W-:Y:S01]  /*10940*/  LOP3.LUT R7, R60, 0x38, R26, 0xf8, !PT ;  /* 0x000000383c077812 */ /* 0x000fe200078ef81a */
[----:B------:R-:W-:Y:S01]  /*10950*/  IMAD.U32 R52, R15, 0x10000, RZ ;  /* 0x000100000f347824 */ /* 0x000fe200078e00ff */
[----:B------:R-:W-:Y:S01]  /*10960*/  LOP3.LUT R6, R6, 0xffffe000, RZ, 0xc0, !PT ;  /* 0xffffe00006067812 */ /* 0x000fe200078ec0ff */
[----:B------:R-:W-:Y:S01]  /*10970*/  IMAD.SHL.U32 R5, R5, 0x400, RZ ;  /* 0x0000040005057824 */ /* 0x000fe200078e00ff */
[----:B------:R-:W-:Y:S01]  /*10980*/  LOP3.LUT R4, R60, 0x38, R4, 0xf8, !PT ;  /* 0x000000383c047812 */ /* 0x000fe200078ef804 */
[----:B------:R-:W-:Y:S01]  /*10990*/  IMAD.U32 R57, R20, 0x10000, RZ ;  /* 0x0001000014397824 */ /* 0x000fe200078e00ff */
[-C--:B------:R-:W-:Y:S01]  /*109a0*/  LOP3.LUT R7, R7, R59.reuse, RZ, 0x3c, !PT ;  /* 0x0000003b07077212 */ /* 0x080fe200078e3cff */
[----:B------:R-:W-:Y:S01]  /*109b0*/  IMAD.U32 R55, R12, 0x10000, RZ ;  /* 0x000100000c377824 */ /* 0x000fe200078e00ff */
[----:B------:R-:W-:-:S02]  /*109c0*/  LOP3.LUT R4, R4, R59, RZ, 0x3c, !PT ;  /* 0x0000003b04047212 */ /* 0x000fc400078e3cff */
[----:B------:R-:W-:Y:S02]  /*109d0*/  LOP3.LUT R5, R5, 0x7fffe000, RZ, 0xc0, !PT ;  /* 0x7fffe00005057812 */ /* 0x000fe400078ec0ff */
[--C-:B------:R-:W-:Y:S02]  /*109e0*/  IADD3 R6, R7, R6, R58.reuse ;  /* 0x0000000607067210 */ /* 0x100fe40007ffe03a */
[----:B0-----:R-:W-:Y:S02]  /*109f0*/  IADD3 R9, R4, R5, R58 ;  /* 0x0000000504097210 */ /* 0x001fe40007ffe03a */
[----:B------:R-:W-:Y:S02]  /*10a00*/  LEA R54, R6, UR4, 0x1 ;  /* 0x0000000406367c11 */ /* 0x000fe4000f8e08ff */
[----:B------:R-:W-:Y:S01]  /*10a10*/  LOP3.LUT R50, R13, 0xffff0000, RZ, 0xc0, !PT ;  /* 0xffff00000d327812 */ /* 0x000fe200078ec0ff */
[----:B------:R-:W-:Y:S01]  /*10a20*/  IMAD R30, R9, 0x2, R22 ;  /* 0x00000002091e7824 */ /* 0x000fe200078e0216 */
[----:B------:R-:W-:Y:S01]  /*10a30*/  LOP3.LUT R48, R0, 0xffff0000, RZ, 0xc0, !PT ;  /* 0xffff000000307812 */ /* 0x000fe200078ec0ff */
[----:B------:R-:W0:Y:S04]  /*10a40*/  LDS.128 R4, [R54] ;  /* 0x0000000036047984 */ /* 0x000e280000000c00 */
[----:B------:R-:W1:Y:S01]  /*10a50*/  LDS.128 R8, [R30+0x14400] ;  /* 0x014400001e087984 */ /* 0x000e620000000c00 */
[C---:B0-----:R-:W-:Y:S01]  /*10a60*/  IMAD.U32 R31, R4.reuse, 0x10000, RZ ;  /* 0x00010000041f7824 */ /* 0x041fe200078e00ff */
[----:B------:R-:W-:Y:S01]  /*10a70*/  LOP3.LUT R4, R4, 0xffff0000, RZ, 0xc0, !PT ;  /* 0xffff000004047812 */ /* 0x000fe200078ec0ff */
[C---:B------:R-:W-:Y:S01]  /*10a80*/  IMAD.U32 R39, R5.reuse, 0x10000, RZ ;  /* 0x0001000005277824 */ /* 0x040fe200078e00ff */
[----:B------:R-:W-:Y:S01]  /*10a90*/  LOP3.LUT R5, R5, 0xffff0000, RZ, 0xc0, !PT ;  /* 0xffff000005057812 */ /* 0x000fe200078ec0ff */
[C---:B-1----:R-:W-:Y:S01]  /*10aa0*/  IMAD.U32 R42, R8.reuse, 0x10000, RZ ;  /* 0x00010000082a7824 */ /* 0x042fe200078e00ff */
[----:B------:R-:W-:Y:S01]  /*10ab0*/  LOP3.LUT R8, R8, 0xffff0000, RZ, 0xc0, !PT ;  /* 0xffff000008087812 */ /* 0x000fe200078ec0ff */
[C---:B------:R-:W-:Y:S01]  /*10ac0*/  IMAD.U32 R44, R10.reuse, 0x10000, RZ ;  /* 0x000100000a2c7824 */ /* 0x040fe200078e00ff */
[----:B------:R-:W-:Y:S01]  /*10ad0*/  SHF.L.U32 R43, R9, 0x10, RZ ;  /* 0x00000010092b7819 */ /* 0x000fe200000006ff */
        /* <DEDUP_REMOVED lines=11> */
[----:B------:R-:W-:Y:S01]  /*10b90*/  FMUL.FTZ R48, R49, R43 ;  /* 0x0000002b31307220 */ /* 0x000fe20000410000 */
[----:B------:R-:W-:Y:S01]  /*10ba0*/  FFMA.FTZ R31, R50, R4, R31 ;  /* 0x00000004321f7223 */ /* 0x000fe2000001001f */
[----:B------:R-:W-:Y:S01]  /*10bb0*/  LOP3.LUT R50, R15, 0xffff0000, RZ, 0xc0, !PT ;  /* 0xffff00000f327812 */ /* 0x000fe200078ec0ff */
[-C--:B------:R-:W-:Y:S01]  /*10bc0*/  FFMA.FTZ R43, R49, R39.reuse, -R8 ;  /* 0x00000027312b7223 */ /* 0x080fe20000010808 */
[----:B------:R-:W-:Y:S01]  /*10bd0*/  FFMA.FTZ R48, R51, R39, R48 ;  /* 0x0000002733307223 */ /* 0x000fe20000010030 */
[C---:B------:R-:W-:Y:S01]  /*10be0*/  LOP3.LUT R8, R3.reuse, 0xffff0000, RZ, 0xc0, !PT ;  /* 0xffff000003087812 */ /* 0x040fe200078ec0ff */
[----:B------:R-:W-:-:S02]  /*10bf0*/  IMAD.U32 R4, R3, 0x10000, RZ ;  /* 0x0001000003047824 */ /* 0x000fc400078e00ff */
[-C--:B------:R-:W-:Y:S01]  /*10c00*/  FMUL.FTZ R39, R52, R44.reuse ;  /* 0x0000002c34277220 */ /* 0x080fe20000410000 */
[----:B------:R-:W-:Y:S01]  /*10c10*/  IMAD.U32 R45, R11, 0x10000, RZ ;  /* 0x000100000b2d7824 */ /* 0x000fe200078e00ff */
[----:B------:R-:W-:Y:S01]  /*10c20*/  LOP3.LUT R6, R6, 0xffff0000, RZ, 0xc0, !PT ;  /* 0xffff000006067812 */ /* 0x000fe200078ec0ff */
[C---:B------:R-:W-:Y:S01]  /*10c30*/  FMUL.FTZ R49, R4.reuse, R44 ;  /* 0x0000002c04317220 */ /* 0x040fe20000410000 */
[----:B------:R-:W-:Y:S01]  /*10c40*/  FFMA.FTZ R39, R4, R40, -R39 ;  /* 0x0000002804277223 */ /* 0x000fe20000010827 */
[-C--:B------:R-:W-:Y:S01]  /*10c50*/  FMUL.FTZ R51, R50, R10.reuse ;  /* 0x0000000a32337220 */ /* 0x080fe20000410000 */
[C---:B------:R-:W-:Y:S01]  /*10c60*/  FMUL.FTZ R53, R8.reuse, R10 ;  /* 0x0000000a08357220 */ /* 0x040fe20000410000 */
[----:B------:R-:W-:Y:S02]  /*10c70*/  IMAD.U32 R41, R7, 0x10000, RZ ;  /* 0x0001000007297824 */ /* 0x000fe400078e00ff */
[-C--:B------:R-:W-:Y:S01]  /*10c80*/  FMUL.FTZ R4, R57, R45.reuse ;  /* 0x0000002d39047220 */ /* 0x080fe20000410000 */
[-C--:B------:R-:W-:Y:S01]  /*10c90*/  FFMA.FTZ R8, R8, R6.reuse, -R51 ;  /* 0x0000000608087223 */ /* 0x080fe20000010833 */
[----:B------:R-:W-:Y:S01]  /*10ca0*/  FFMA.FTZ R53, R50, R6, R53 ;  /* 0x0000000632357223 */ /* 0x000fe20000010035 */
[C---:B------:R-:W-:Y:S01]  /*10cb0*/  FMUL.FTZ R6, R55.reuse, R45 ;  /* 0x0000002d37067220 */ /* 0x040fe20000410000 */
[-C--:B------:R-:W-:Y:S01]  /*10cc0*/  FFMA.FTZ R44, R55, R41.reuse, -R4 ;  /* 0x00000029372c7223 */ /* 0x080fe20000010804 */
[----:B------:R-:W-:Y:S01]  /*10cd0*/  LOP3.LUT R9, R9, 0xffff0000, RZ, 0xc0, !PT ;  /* 0xffff000009097812 */ /* 0x000fe200078ec0ff */
[----:B------:R-:W-:Y:S01]  /*10ce0*/  FFMA.FTZ R10, R52, R40, R49 ;  /* 0x00000028340a7223 */ /* 0x000fe20000010031 */
[----:B------:R-:W-:Y:S01]  /*10cf0*/  LOP3.LUT R11, R11, 0xffff0000, RZ, 0xc0, !PT ;  /* 0xffff00000b0b7812 */ /* 0x000fe200078ec0ff */
[----:B------:R-:W-:Y:S01]  /*10d00*/  FFMA.FTZ R41, R57, R41, R6 ;  /* 0x0000002939297223 */ /* 0x000fe20000010006 */
[----:B------:R-:W-:-:S02]  /*10d10*/  LOP3.LUT R51, R14, 0xffff0000, RZ, 0xc0, !PT ;  /* 0xffff00000e337812 */ /* 0x000fc400078ec0ff */
[----:B------:R-:W-:Y:S02]  /*10d20*/  LOP3.LUT R55, R20, 0xffff0000, RZ, 0xc0, !PT ;  /* 0xffff000014377812 */ /* 0x000fe400078ec0ff */
[----:B------:R-:W-:Y:S01]  /*10d30*/  LOP3.LUT R45, R2, 0xffff0000, RZ, 0xc0, !PT ;  /* 0xffff0000022d7812 */ /* 0x000fe200078ec0ff */
[----:B------:R-:W-:Y:S01]  /*10d40*/  FMUL.FTZ R4, R51, R9 ;  /* 0x0000000933047220 */ /* 0x000fe20000410000 */
[----:B------:R-:W-:Y:S01]  /*10d50*/  LOP3.LUT R49, R12, 0xffff0000, RZ, 0xc0, !PT ;  /* 0xffff00000c317812 */ /* 0x000fe200078ec0ff */
[----:B------:R-:W-:Y:S01]  /*10d60*/  FMUL.FTZ R50, R55, R11 ;  /* 0x0000000b37327220 */ /* 0x000fe20000410000 */
[----:B------:R-:W-:Y:S01]  /*10d70*/  LOP3.LUT R7, R7, 0xffff0000, RZ, 0xc0, !PT ;  /* 0xffff000007077812 */ /* 0x000fe200078ec0ff */
[C---:B------:R-:W-:Y:S01]  /*10d80*/  FMUL.FTZ R6, R45.reuse, R9 ;  /* 0x000000092d067220 */ /* 0x040fe20000410000 */
[----:B------:R-:W-:Y:S01]  /*10d90*/  FFMA.FTZ R40, R45, R5, -R4 ;  /* 0x000000052d287223 */ /* 0x000fe20000010804 */
[----:B------:R-:W-:Y:S01]  /*10da0*/  FMUL.FTZ R52, R49, R11 ;  /* 0x0000000b31347220 */ /* 0x000fe20000410000 */
[----:B------:R-:W-:Y:S01]  /*10db0*/  F2FP.BF16.F32.PACK_AB R4, R47, R46 ;  /* 0x0000002e2f04723e */ /* 0x000fe200000010ff */
[----:B------:R-:W-:Y:S01]  /*10dc0*/  FFMA.FTZ R11, R49, R7, -R50 ;  /* 0x00000007310b7223 */ /* 0x000fe20000010832 */
[----:B------:R-:W-:Y:S01]  /*10dd0*/  FFMA.FTZ R9, R51, R5, R6 ;  /* 0x0000000533097223 */ /* 0x000fe20000010006 */
        /* <DEDUP_REMOVED lines=10> */
.L_x_620:
[----:B------:R-:W-:Y:S05]  /*10e80*/  BSYNC B1 ;  /* 0x0000000000017941 */ /* 0x000fea0003800000 */
.L_x_619:
[----:B-1234-:R-:W-:Y:S01]  /*10e90*/  VIADD R4, R219, 0x40 ;  /* 0x00000040db047836 */ /* 0x01efe20000000000 */
[----:B------:R-:W-:Y:S04]  /*10ea0*/  BSSY B1, `(.L_x_623) ;  /* 0x00000cc000017945 */ /* 0x000fe80003800000 */
[----:B------:R-:W-:-:S13]  /*10eb0*/  ISETP.GE.AND P0, PT, R4, R38, PT ;  /* 0x000000260400720c */ /* 0x000fda0003f06270 */
[----:B------:R-:W-:Y:S05]  /*10ec0*/  @P0 BRA `(.L_x_624) ;  /* 0x0000000c00240947 */ /* 0x000fea0003800000 */
[----:B-----5:R1:W5:Y:S01]  /*10ed0*/  LDL R61, [R1+0x70] ;  /* 0x00007000013d7983 */ /* 0x0203620000100800 */
[----:B------:R-:W2:Y:S03]  /*10ee0*/  LDC R54, c[0x0][0x3f4] ;  /* 0x0000fd00ff367b82 */ /* 0x000ea60000000800 */
        /* <DEDUP_REMOVED lines=9> */
[-C--:B--2---:R-:W-:Y:S02]  /*10f80*/  ISETP.GE.AND P0, PT, R16, R54.reuse, PT ;  /* 0x000000361000720c */ /* 0x084fe40003f06270 */
[----:B------:R-:W-:-:S11]  /*10f90*/  ISETP.GE.AND P1, PT, R213, R54, PT ;  /* 0x00000036d500720c */ /* 0x000fd60003f26270 */
[----:B-1----:R-:W-:Y:S05]  /*10fa0*/  @P0 BRA `(.L_x_626) ;  /* 0x00000004006c0947 */ /* 0x002fea0003800000 */
[----:B------:R-:W2:Y:S01]  /*10fb0*/  LDL R4, [R1+0x68] ;  /* 0x0000680001047983 */ /* 0x000ea20000100800 */
        /* <DEDUP_REMOVED lines=9> */
[----:B------:R-:W-:Y:S01]  /*11050*/  IMAD.U32 R57, R37, 0x10000, RZ ;  /* 0x0001000025397824 */ /* 0x000fe200078e00ff */
[----:B------:R-:W-:-:S03]  /*11060*/  SHF.L.U32 R55, R33, 0x10, RZ ;  /* 0x0000001021377819 */ /* 0x000fc600000006ff */
[----:B------:R-:W-:Y:S02]  /*11070*/  LEA R56, R6, UR4, 0x1 ;  /* 0x0000000406387c11 */ /* 0x000fe4000f8e08ff */
[----:B--2---:R-:W-:-:S04]  /*11080*/  LEA.HI R4, R54, R4, RZ, 0x1d ;  /* 0x0000000436047211 */ /* 0x004fc800078fe8ff */
[----:B------:R-:W-:Y:S01]  /*11090*/  SHF.R.S32.HI R7, RZ, 0x1f, R4 ;  /* 0x0000001fff077819 */ /* 0x000fe20000011404 */
[----:B------:R-:W-:-:S03]  /*110a0*/  IMAD.SHL.U32 R5, R4, 0x8, RZ ;  /* 0x0000000804057824 */ /* 0x000fc600078e00ff */
[----:B------:R-:W-:Y:S02]  /*110b0*/  LEA.HI R7, R7, R4, RZ, 0x3 ;  /* 0x0000000407077211 */ /* 0x000fe400078f18ff */
[----:B------:R-:W-:Y:S02]  /*110c0*/  LOP3.LUT R4, R60, 0x38, R5, 0xf8, !PT ;  /* 0x000000383c047812 */ /* 0x000fe400078ef805 */
[----:B------:R-:W-:Y:S02]  /*110d0*/  SHF.L.U32 R7, R7, 0xa, RZ ;  /* 0x0000000a07077819 */ /* 0x000fe400000006ff */
        /* <DEDUP_REMOVED lines=18> */
[-C--:B------:R-:W-:Y:S01]  /*11200*/  FMUL.FTZ R46, R49, R42.reuse ;  /* 0x0000002a312e7220 */ /* 0x080fe20000410000 */
[C---:B------:R-:W-:Y:S01]  /*11210*/  FMUL.FTZ R42, R47.reuse, R42 ;  /* 0x0000002a2f2a7220 */ /* 0x040fe20000410000 */
[C---:B------:R-:W-:Y:S01]  /*11220*/  IMAD.U32 R44, R10.reuse, 0x10000, RZ ;  /* 0x000100000a2c7824 */ /* 0x040fe200078e00ff */
[----:B------:R-:W-:Y:S01]  /*11230*/  LOP3.LUT R10, R10, 0xffff0000, RZ, 0xc0, !PT ;  /* 0xffff00000a0a7812 */ /* 0x000fe200078ec0ff */
[-C--:B------:R-:W-:Y:S01]  /*11240*/  FFMA.FTZ R46, R47, R31.reuse, -R46 ;  /* 0x0000001f2f2e7223 */ /* 0x080fe2000001082e */
[----:B------:R-:W-:Y:S01]  /*11250*/  FMUL.FTZ R47, R50, R8 ;  /* 0x00000008322f7220 */ /* 0x000fe20000410000 */
[----:B------:R-:W-:Y:S01]  /*11260*/  FFMA.FTZ R42, R49, R31, R42 ;  /* 0x0000001f312a7223 */ /* 0x000fe2000001002a */
[----:B------:R-:W-:-:S02]  /*11270*/  IMAD.U32 R49, R29, 0x10000, RZ ;  /* 0x000100001d317824 */ /* 0x000fc400078e00ff */
        /* <DEDUP_REMOVED lines=9> */
[----:B------:R-:W-:Y:S02]  /*11310*/  IMAD.U32 R4, R32, 0x10000, RZ ;  /* 0x0001000020047824 */ /* 0x000fe400078e00ff */
[----:B------:R-:W-:Y:S01]  /*11320*/  FMUL.FTZ R39, R52, R44 ;  /* 0x0000002c34277220 */ /* 0x000fe20000410000 */
[----:B------:R-:W-:-:S02]  /*11330*/  IMAD.U32 R45, R11, 0x10000, RZ ;  /* 0x000100000b2d7824 */ /* 0x000fc400078e00ff */
[----:B------:R-:W-:Y:S01]  /*11340*/  FMUL.FTZ R51, R50, R10 ;  /* 0x0000000a32337220 */ /* 0x000fe20000410000 */
        /* <DEDUP_REMOVED lines=33> */
.L_x_626:
[----:B------:R-:W-:Y:S05]  /*11560*/  BSYNC B2 ;  /* 0x0000000000027941 */ /* 0x000fea0003800000 */
.L_x_625:
[----:B------:R-:W-:Y:S05]  /*11570*/  @P1 BRA `(.L_x_624) ;  /* 0x0000000400781947 */ /* 0x000fea0003800000 */
[----:B------:R-:W-:Y:S01]  /*11580*/  LEA.HI R54, R54, R25, RZ, 0x1d ;  /* 0x0000001936367211 */ /* 0x000fe200078fe8ff */
[----:B------:R-:W-:Y:S01]  /*11590*/  IMAD.U32 R49, R13, 0x10000, RZ ;  /* 0x000100000d317824 */ /* 0x000fe200078e00ff */
[----:B-1----:R-:W-:Y:S01]  /*115a0*/  LEA.HI R4, R24, R213, RZ, 0x6 ;  /* 0x000000d518047211 */ /* 0x002fe200078f30ff */
        /* <DEDUP_REMOVED lines=13> */
[----:B------:R-:W-:-:S02]  /*11680*/  LOP3.LUT R7, R7, R59, RZ, 0x3c, !PT ;  /* 0x0000003b07077212 */ /* 0x000fc400078e3cff */
[----:B------:R-:W-:Y:S02]  /*11690*/  LOP3.LUT R4, R4, R59, RZ, 0x3c, !PT ;  /* 0x0000003b04047212 */ /* 0x000fe400078e3cff */
[----:B------:R-:W-:Y:S02]  /*116a0*/  LOP3.LUT R5, R5, 0x7fffe000, RZ, 0xc0, !PT ;  /* 0x7fffe00005057812 */ /* 0x000fe400078ec0ff */
[--C-:B------:R-:W-:Y:S02]  /*116b0*/  IADD3 R6, R7, R6, R58.reuse ;  /* 0x0000000607067210 */ /* 0x100fe40007ffe03a */
[----:B0-----:R-:W-:Y:S02]  /*116c0*/  IADD3 R9, R4, R5, R58 ;  /* 0x0000000504097210 */ /* 0x001fe40007ffe03a */
[----:B------:R-:W-:Y:S02]  /*116d0*/  LEA R54, R6, UR4, 0x1 ;  /* 0x0000000406367c11 */ /* 0x000fe4000f8e08ff */
[----:B------:R-:W-:Y:S01]  /*116e0*/  LOP3.LUT R50, R13, 0xffff0000, RZ, 0xc0, !PT ;  /* 0xffff00000d327812 */ /* 0x000fe200078ec0ff */
[----:B------:R-:W-:Y:S01]  /*116f0*/  IMAD R30, R9, 0x2, R22 ;  /* 0x00000002091e7824 */ /* 0x000fe200078e0216 */
[----:B------:R-:W-:Y:S01]  /*11700*/  LOP3.LUT R48, R0, 0xffff0000, RZ, 0xc0, !PT ;  /* 0xffff000000307812 */ /* 0x000fe200078ec0ff */
[----:B------:R-:W0:Y:S01]  /*11710*/  LDS.128 R4, [R54] ;  /* 0x0000000036047984 */ /* 0x000e220000000c00 */
[----:B------:R-:W-:-:S03]  /*11720*/  SHF.L.U32 R52, R15, 0x10, RZ ;  /* 0x000000100f347819 */ /* 0x000fc600000006ff */
        /* <DEDUP_REMOVED lines=26> */
[----:B------:R-:W-:Y:S02]  /*118d0*/  IMAD.U32 R40, R6, 0x10000, RZ ;  /* 0x0001000006287824 */ /* 0x000fe400078e00ff */
[----:B------:R-:W-:Y:S01]  /*118e0*/  FMUL.FTZ R39, R52, R44 ;  /* 0x0000002c34277220 */ /* 0x000fe20000410000 */
[----:B------:R-:W-:Y:S01]  /*118f0*/  IMAD.U32 R4, R3, 0x10000, RZ ;  /* 0x0001000003047824 */ /* 0x000fe200078e00ff */
[----:B------:R-:W-:Y:S01]  /*11900*/  LOP3.LUT R6, R6, 0xffff0000, RZ, 0xc0, !PT ;  /* 0xffff000006067812 */ /* 0x000fe200078ec0ff */
[----:B------:R-:W-:-:S02]  /*11910*/  IMAD.U32 R45, R11, 0x10000, RZ ;  /* 0x000100000b2d7824 */ /* 0x000fc400078e00ff */
[----:B------:R-:W-:Y:S01]  /*11920*/  FMUL.FTZ R51, R50, R10 ;  /* 0x0000000a32337220 */ /* 0x000fe20000410000 */
[C---:B------:R-:W-:Y:S01]  /*11930*/  FMUL.FTZ R49, R4.reuse, R44 ;  /* 0x0000002c04317220 */ /* 0x040fe20000410000 */
[----:B------:R-:W-:Y:S01]  /*11940*/  FFMA.FTZ R39, R4, R40, -R39 ;  /* 0x0000002804277223 */ /* 0x000fe20000010827 */
        /* <DEDUP_REMOVED lines=33> */
.L_x_624:
[----:B------:R-:W-:Y:S05]  /*11b60*/  BSYNC B1 ;  /* 0x0000000000017941 */ /* 0x000fea0003800000 */
.L_x_623:
[----:B------:R-:W-:-:S13]  /*11b70*/  ISETP.GE.AND P0, PT, R21, R38, PT ;  /* 0x000000261500720c */ /* 0x000fda0003f06270 */
[----:B------:R-:W-:Y:S05]  /*11b80*/  @P0 BRA `(.L_x_603) ;  /* 0x0000000c00200947 */ /* 0x000fea0003800000 */
[----:B-1----:R1:W5:Y:S01]  /*11b90*/  LDL R56, [R1+0x70] ;  /* 0x0000700001387983 */ /* 0x0023620000100800 */
[----:B------:R-:W3:Y:S01]  /*11ba0*/  LDC R44, c[0x0][0x3f4] ;  /* 0x0000fd00ff2c7b82 */ /* 0x000ee20000000800 */
[----:B--2---:R-:W-:Y:S01]  /*11bb0*/  SHF.R.S32.HI R6, RZ, 0x1f, R21 ;  /* 0x0000001fff067819 */ /* 0x004fe20000011415 */
[----:B------:R-:W-:Y:S01]  /*11bc0*/  IMAD.SHL.U32 R4, R21, 0x40, RZ ;  /* 0x0000004015047824 */ /* 0x000fe200078e00ff */
[----:B------:R-:W-:Y:S02]  /*11bd0*/  BSSY B1, `(.L_x_627) ;  /* 0x0000064000017945 */ /* 0x000fe40003800000 */
[----:B------:R-:W-:Y:S02]  /*11be0*/  LEA.HI R6, R6, R21, RZ, 0x3 ;  /* 0x0000001506067211 */ /* 0x000fe400078f18ff */
[----:B------:R-:W-:-:S03]  /*11bf0*/  LOP3.LUT R55, R4, 0x1c0, RZ, 0xc0, !PT ;  /* 0x000001c004377812 */ /* 0x000fc600078ec0ff */
[----:B------:R-:W-:Y:S01]  /*11c00*/  IMAD.SHL.U32 R6, R6, 0x40, RZ ;  /* 0x0000004006067824 */ /* 0x000fe200078e00ff */
[----:B------:R-:W-:-:S04]  /*11c10*/  SHF.R.U32.HI R57, RZ, 0x3, R55 ;  /* 0x00000003ff397819 */ /* 0x000fc80000011637 */
[----:B------:R-:W-:Y:S02]  /*11c20*/  LOP3.LUT R52, R6, 0xfffffe00, RZ, 0xc0, !PT ;  /* 0xfffffe0006347812 */ /* 0x000fe400078ec0ff */
[-C--:B---3--:R-:W-:Y:S02]  /*11c30*/  ISETP.GE.AND P0, PT, R16, R44.reuse, PT ;  /* 0x0000002c1000720c */ /* 0x088fe40003f06270 */
[----:B------:R-:W-:-:S11]  /*11c40*/  ISETP.GE.AND P1, PT, R213, R44, PT ;  /* 0x0000002cd500720c */ /* 0x000fd60003f26270 */
[----:B-1----:R-:W-:Y:S05]  /*11c50*/  @P0 BRA `(.L_x_628) ;  /* 0x00000004006c0947 */ /* 0x002fea0003800000 */
[----:B------:R-:W2:Y:S01]  /*11c60*/  LDL R5, [R1+0x68] ;  /* 0x0000680001057983 */ /* 0x000ea20000100800 */
[----:B-----5:R-:W-:Y:S01]  /*11c70*/  R2UR UR4, R56 ;  /* 0x00000000380472ca */ /* 0x020fe200000e0000 */
[----:B------:R-:W-:Y:S01]  /*11c80*/  IMAD.U32 R48, R34, 0x10000, RZ ;  /* 0x0001000022307824 */ /* 0x000fe200078e00ff */
[----:B------:R-:W-:Y:S01]  /*11c90*/  LOP3.LUT R6, R55, 0x38, R16, 0xf8, !PT ;  /* 0x0000003837067812 */ /* 0x000fe200078ef810 */
[----:B------:R-:W-:Y:S01]  /*11ca0*/  IMAD.U32 R51, R29, 0x10000, RZ ;  /* 0x000100001d337824 */ /* 0x000fe200078e00ff */
[----:B------:R-:W-:Y:S01]  /*11cb0*/  SHF.L.U32 R46, R27, 0x10, RZ ;  /* 0x000000101b2e7819 */ /* 0x000fe200000006ff */
[----:B------:R-:W-:Y:S01]  /*11cc0*/  IMAD.U32 R53, R35, 0x10000, RZ ;  /* 0x0001000023357824 */ /* 0x000fe200078e00ff */
[----:B------:R-:W-:Y:S02]  /*11cd0*/  LOP3.LUT R6, R52, R6, R57, 0xf6, !PT ;  /* 0x0000000634067212 */ /* 0x000fe400078ef639 */
[----:B------:R-:W-:Y:S02]  /*11ce0*/  LOP3.LUT R50, R34, 0xffff0000, RZ, 0xc0, !PT ;  /* 0xffff000022327812 */ /* 0x000fe400078ec0ff */
[----:B------:R-:W-:-:S02]  /*11cf0*/  LOP3.LUT R34, R27, 0xffff0000, RZ, 0xc0, !PT ;  /* 0xffff00001b227812 */ /* 0x000fc400078ec0ff */
[----:B------:R-:W-:Y:S02]  /*11d00*/  LOP3.LUT R35, R35, 0xffff0000, RZ, 0xc0, !PT ;  /* 0xffff000023237812 */ /* 0x000fe400078ec0ff */
[----:B------:R-:W-:Y:S02]  /*11d10*/  LEA R54, R6, UR4, 0x1 ;  /* 0x0000000406367c11 */ /* 0x000fe4000f8e08ff */
[----:B------:R-:W-:Y:S02]  /*11d20*/  LOP3.LUT R29, R29, 0xffff0000, RZ, 0xc0, !PT ;  /* 0xffff00001d1d7812 */ /* 0x000fe400078ec0ff */
        /* <DEDUP_REMOVED lines=25> */
[----:B------:R-:W-:Y:S01]  /*11ec0*/  FMUL.FTZ R47, R46, R40 ;  /* 0x000000282e2f7220 */ /* 0x000fe20000410000 */
[-C--:B------:R-:W-:Y:S01]  /*11ed0*/  FMUL.FTZ R27, R50, R8.reuse ;  /* 0x00000008321b7220 */ /* 0x080fe20000410000 */
[----:B------:R-:W-:Y:S01]  /*11ee0*/  FMUL.FTZ R49, R34, R8 ;  /* 0x0000000822317220 */ /* 0x000fe20000410000 */
[-C--:B------:R-:W-:Y:S01]  /*11ef0*/  FFMA.FTZ R45, R46, R30.reuse, -R45 ;  /* 0x0000001e2e2d7223 */ /* 0x080fe2000001082d */
[----:B------:R-:W-:Y:S01]  /*11f00*/  FFMA.FTZ R47, R48, R30, R47 ;  /* 0x0000001e302f7223 */ /* 0x000fe2000001002f */
[-C--:B------:R-:W-:Y:S01]  /*11f10*/  FFMA.FTZ R8, R34, R4.reuse, -R27 ;  /* 0x0000000422087223 */ /* 0x080fe2000001081b */
[----:B------:R-:W-:Y:S01]  /*11f20*/  FFMA.FTZ R30, R50, R4, R49 ;  /* 0x00000004321e7223 */ /* 0x000fe20000010031 */
[C---:B------:R-:W-:Y:S01]  /*11f30*/  IMAD.U32 R42, R10.reuse, 0x10000, RZ ;  /* 0x000100000a2a7824 */ /* 0x040fe200078e00ff */
[----:B------:R-:W-:Y:S01]  /*11f40*/  LOP3.LUT R10, R10, 0xffff0000, RZ, 0xc0, !PT ;  /* 0xffff00000a0a7812 */ /* 0x000fe200078ec0ff */
[----:B------:R-:W-:-:S02]  /*11f50*/  IMAD.U32 R46, R36, 0x10000, RZ ;  /* 0x00010000242e7824 */ /* 0x000fc400078e00ff */
[-C--:B------:R-:W-:Y:S01]  /*11f60*/  FMUL.FTZ R40, R51, R41.reuse ;  /* 0x0000002933287220 */ /* 0x080fe20000410000 */
[C---:B------:R-:W-:Y:S01]  /*11f70*/  IMAD.U32 R4, R32.reuse, 0x10000, RZ ;  /* 0x0001000020047824 */ /* 0x040fe200078e00ff */
[----:B------:R-:W-:Y:S01]  /*11f80*/  LOP3.LUT R32, R32, 0xffff0000, RZ, 0xc0, !PT ;  /* 0xffff000020207812 */ /* 0x000fe200078ec0ff */
[C---:B------:R-:W-:Y:S01]  /*11f90*/  FMUL.FTZ R34, R53.reuse, R41 ;  /* 0x0000002935227220 */ /* 0x040fe20000410000 */
[----:B------:R-:W-:Y:S01]  /*11fa0*/  LOP3.LUT R36, R36, 0xffff0000, RZ, 0xc0, !PT ;  /* 0xffff000024247812 */ /* 0x000fe200078ec0ff */
[-C--:B------:R-:W-:Y:S01]  /*11fb0*/  FFMA.FTZ R40, R53, R31.reuse, R40 ;  /* 0x0000001f35287223 */ /* 0x080fe20000010028 */
[----:B------:R-:W-:Y:S01]  /*11fc0*/  FMUL.FTZ R27, R46, R42 ;  /* 0x0000002a2e1b7220 */ /* 0x000fe20000410000 */
[----:B------:R-:W-:Y:S02]  /*11fd0*/  IMAD.U32 R43, R11, 0x10000, RZ ;  /* 0x000100000b2b7824 */ /* 0x000fe400078e00ff */
[----:B------:R-:W-:Y:S01]  /*11fe0*/  FFMA.FTZ R34, R51, R31, -R34 ;  /* 0x0000001f33227223 */ /* 0x000fe20000010822 */
[----:B------:R-:W-:-:S02]  /*11ff0*/  IMAD.U32 R53, R37, 0x10000, RZ ;  /* 0x0001000025357824 */ /* 0x000fc400078e00ff */
[-C--:B------:R-:W-:Y:S01]  /*12000*/  FMUL.FTZ R41, R36, R10.reuse ;  /* 0x0000000a24297220 */ /* 0x080fe20000410000 */
[----:B------:R-:W-:Y:S01]  /*12010*/  FMUL.FTZ R49, R32, R10 ;  /* 0x0000000a20317220 */ /* 0x000fe20000410000 */
[----:B------:R-:W-:Y:S02]  /*12020*/  IMAD.U32 R51, R33, 0x10000, RZ ;  /* 0x0001000021337824 */ /* 0x000fe400078e00ff */
[C---:B------:R-:W-:Y:S01]  /*12030*/  FMUL.FTZ R31, R4.reuse, R42 ;  /* 0x0000002a041f7220 */ /* 0x040fe20000410000 */
[----:B------:R-:W-:Y:S01]  /*12040*/  FFMA.FTZ R27, R4, R38, -R27 ;  /* 0x00000026041b7223 */ /* 0x000fe2000001081b */
[-C--:B------:R-:W-:Y:S01]  /*12050*/  FMUL.FTZ R4, R53, R43.reuse ;  /* 0x0000002b35047220 */ /* 0x080fe20000410000 */
[-C--:B------:R-:W-:Y:S01]  /*12060*/  FFMA.FTZ R32, R32, R6.reuse, -R41 ;  /* 0x0000000620207223 */ /* 0x080fe20000010829 */
[----:B------:R-:W-:Y:S01]  /*12070*/  FFMA.FTZ R49, R36, R6, R49 ;  /* 0x0000000624317223 */ /* 0x000fe20000010031 */
[----:B------:R-:W-:Y:S01]  /*12080*/  LOP3.LUT R11, R11, 0xffff0000, RZ, 0xc0, !PT ;  /* 0xffff00000b0b7812 */ /* 0x000fe200078ec0ff */
[----:B------:R-:W-:Y:S01]  /*12090*/  FMUL.FTZ R6, R51, R43 ;  /* 0x0000002b33067220 */ /* 0x000fe20000410000 */
[----:B------:R-:W-:Y:S01]  /*120a0*/  LOP3.LUT R37, R37, 0xffff0000, RZ, 0xc0, !PT ;  /* 0xffff000025257812 */ /* 0x000fe200078ec0ff */
[----:B------:R-:W-:Y:S01]  /*120b0*/  FFMA.FTZ R10, R46, R38, R31 ;  /* 0x000000262e0a7223 */ /* 0x000fe2000001001f */
[----:B------:R-:W-:Y:S01]  /*120c0*/  LOP3.LUT R33, R33, 0xffff0000, RZ, 0xc0, !PT ;  /* 0xffff000021217812 */ /* 0x000fe200078ec0ff */
[-C--:B------:R-:W-:Y:S01]  /*120d0*/  FFMA.FTZ R31, R51, R39.reuse, -R4 ;  /* 0x00000027331f7223 */ /* 0x080fe20000010804 */
[----:B------:R-:W-:Y:S01]  /*120e0*/  FFMA.FTZ R39, R53, R39, R6 ;  /* 0x0000002735277223 */ /* 0x000fe20000010006 */
        /* <DEDUP_REMOVED lines=8> */
[----:B------:R-:W-:-:S02]  /*12170*/  F2FP.BF16.F32.PACK_AB R6, R32, R27 ;  /* 0x0000001b2006723e */ /* 0x000fc400000010ff */
[----:B------:R-:W-:Y:S02]  /*12180*/  F2FP.BF16.F32.PACK_AB R5, R9, R34 ;  /* 0x000000220905723e */ /* 0x000fe400000010ff */
[----:B------:R-:W-:Y:S02]  /*12190*/  F2FP.BF16.F32.PACK_AB R4, R8, R45 ;  /* 0x0000002d0804723e */ /* 0x000fe400000010ff */
[----:B------:R-:W-:Y:S02]  /*121a0*/  F2FP.BF16.F32.PACK_AB R9, R11, R40 ;  /* 0x000000280b09723e */ /* 0x000fe400000010ff */
[----:B------:R-:W-:Y:S02]  /*121b0*/  F2FP.BF16.F32.PACK_AB R7, R36, R31 ;  /* 0x0000001f2407723e */ /* 0x000fe400000010ff */
[----:B------:R-:W-:Y:S02]  /*121c0*/  F2FP.BF16.F32.PACK_AB R10, R49, R10 ;  /* 0x0000000a310a723e */ /* 0x000fe400000010ff */
[----:B------:R-:W-:Y:S01]  /*121d0*/  F2FP.BF16.F32.PACK_AB R8, R30, R47 ;  /* 0x0000002f1e08723e */ /* 0x000fe200000010ff */
[----:B------:R1:W-:Y:S01]  /*121e0*/  STS.128 [R54], R4 ;  /* 0x0000000436007388 */ /* 0x0003e20000000c00 */
[----:B------:R-:W-:-:S05]  /*121f0*/  F2FP.BF16.F32.PACK_AB R11, R38, R39 ;  /* 0x00000027260b723e */ /* 0x000fca00000010ff */
[----:B------:R1:W-:Y:S02]  /*12200*/  STS.128 [R21+0x14400], R8 ;  /* 0x0144000815007388 */ /* 0x0003e40000000c00 */
.L_x_628:
[----:B------:R-:W-:Y:S05]  /*12210*/  BSYNC B1 ;  /* 0x0000000000017941 */ /* 0x000fea0003800000 */
.L_x_627:
[----:B------:R-:W-:Y:S05]  /*12220*/  @P1 BRA `(.L_x_603) ;  /* 0x0000000400781947 */ /* 0x000fea0003800000 */
[----:B------:R-:W-:Y:S01]  /*12230*/  LEA.HI R25, R44, R25, RZ, 0x1d ;  /* 0x000000192c197211 */ /* 0x000fe200078fe8ff */
[----:B------:R-:W-:Y:S01]  /*12240*/  IMAD.U32 R36, R13, 0x10000, RZ ;  /* 0x000100000d247824 */ /* 0x000fe200078e00ff */
[----:B------:R-:W-:Y:S01]  /*12250*/  LEA.HI R24, R24, R213, RZ, 0x6 ;  /* 0x000000d518187211 */ /* 0x000fe200078f30ff */
[----:B------:R-:W-:Y:S01]  /*12260*/  IMAD.U32 R34, R0, 0x10000, RZ ;  /* 0x0001000000227824 */ /* 0x000fe200078e00ff */
[----:B-1----:R-:W-:Y:S01]  /*12270*/  SHF.R.S32.HI R6, RZ, 0x1f, R25 ;  /* 0x0000001fff067819 */ /* 0x002fe20000011419 */
[----:B------:R-:W-:Y:S01]  /*12280*/  IMAD.SHL.U32 R4, R25, 0x8, RZ ;  /* 0x0000000819047824 */ /* 0x000fe200078e00ff */
[----:B-----5:R-:W-:Y:S01]  /*12290*/  R2UR UR4, R56 ;  /* 0x00000000380472ca */ /* 0x020fe200000e0000 */
[----:B------:R-:W-:Y:S01]  /*122a0*/  IMAD.SHL.U32 R24, R24, 0x80, RZ ;  /* 0x0000008018187824 */ /* 0x000fe200078e00ff */
[----:B------:R-:W-:Y:S01]  /*122b0*/  LEA.HI R6, R6, R25, RZ, 0x3 ;  /* 0x0000001906067211 */ /* 0x000fe200078f18ff */
[----:B------:R-:W-:Y:S01]  /*122c0*/  IMAD.U32 R39, R14, 0x10000, RZ ;  /* 0x000100000e277824 */ /* 0x000fe200078e00ff */
[C---:B------:R-:W-:Y:S01]  /*122d0*/  LOP3.LUT R4, R55.reuse, 0x38, R4, 0xf8, !PT ;  /* 0x0000003837047812 */ /* 0x040fe200078ef804 */
[----:B------:R-:W-:Y:S01]  /*122e0*/  IMAD.U32 R37, R2, 0x10000, RZ ;  /* 0x0001000002257824 */ /* 0x000fe200078e00ff */
[----:B------:R-:W-:Y:S01]  /*122f0*/  LOP3.LUT R26, R55, 0x38, R26, 0xf8, !PT ;  /* 0x00000038371a7812 */ /* 0x000fe200078ef81a */
[----:B------:R-:W-:Y:S01]  /*12300*/  IMAD.SHL.U32 R6, R6, 0x400, RZ ;  /* 0x0000040006067824 */ /* 0x000fe200078e00ff */
[----:B------:R-:W-:-:S02]  /*12310*/  LOP3.LUT R4, R4, R57, RZ, 0x3c, !PT ;  /* 0x0000003904047212 */ /* 0x000fc400078e3cff */
[----:B------:R-:W-:Y:S02]  /*12320*/  LOP3.LUT R26, R26, R57, RZ, 0x3c, !PT ;  /* 0x000000391a1a7212 */ /* 0x000fe400078e3cff */
[----:B0-----:R-:W-:Y:S02]  /*12330*/  LOP3.LUT R9, R6, 0x7fffe000, RZ, 0xc0, !PT ;  /* 0x7fffe00006097812 */ /* 0x001fe400078ec0ff */
[----:B------:R-:W-:Y:S02]  /*12340*/  LOP3.LUT R5, R24, 0xffffe000, RZ, 0xc0, !PT ;  /* 0xffffe00018057812 */ /* 0x000fe400078ec0ff */
[--C-:B------:R-:W-:Y:S02]  /*12350*/  IADD3 R9, R4, R9, R52.reuse ;  /* 0x0000000904097210 */ /* 0x100fe40007ffe034 */
[----:B------:R-:W-:Y:S02]  /*12360*/  IADD3 R5, R26, R5, R52 ;  /* 0x000000051a057210 */ /* 0x000fe40007ffe034 */
[----:B------:R-:W-:Y:S01]  /*12370*/  LOP3.LUT R38, R13, 0xffff0000, RZ, 0xc0, !PT ;  /* 0xffff00000d267812 */ /* 0x000fe200078ec0ff */
[----:B------:R-:W-:Y:S01]  /*12380*/  IMAD R21, R9, 0x2, R22 ;  /* 0x0000000209157824 */ /* 0x000fe200078e0216 */
[----:B------:R-:W-:-:S02]  /*12390*/  LEA R40, R5, UR4, 0x1 ;  /* 0x0000000405287c11 */ /* 0x000fc4000f8e08ff */
[----:B------:R-:W-:Y:S02]  /*123a0*/  LOP3.LUT R0, R0, 0xffff0000, RZ, 0xc0, !PT ;  /* 0xffff000000007812 */ /* 0x000fe400078ec0ff */
[----:B------:R-:W0:Y:S04]  /*123b0*/  LDS.128 R8, [R21+0x14400] ;  /* 0x0144000015087984 */ /* 0x000e280000000c00 */
[----:B------:R-:W1:Y:S01]  /*123c0*/  LDS.128 R4, [R40] ;  /* 0x0000000028047984 */ /* 0x000e620000000c00 */
[C---:B0-----:R-:W-:Y:S01]  /*123d0*/  IMAD.U32 R29, R8.reuse, 0x10000, RZ ;  /* 0x00010000081d7824 */ /* 0x041fe200078e00ff */
[----:B------:R-:W-:Y:S01]  /*123e0*/  LOP3.LUT R8, R8, 0xffff0000, RZ, 0xc0, !PT ;  /* 0xffff000008087812 */ /* 0x000fe200078ec0ff */
[C---:B------:R-:W-:Y:S01]  /*123f0*/  IMAD.U32 R30, R9.reuse, 0x10000, RZ ;  /* 0x00010000091e7824 */ /* 0x040fe200078e00ff */
[----:B------:R-:W-:Y:S01]  /*12400*/  LOP3.LUT R9, R9, 0xffff0000, RZ, 0xc0, !PT ;  /* 0xffff000009097812 */ /* 0x000fe200078ec0ff */
[----:B-1----:R-:W-:-:S02]  /*12410*/  IMAD.U32 R24, R4, 0x10000, RZ ;  /* 0x0001000004187824 */ /* 0x002fc400078e00ff */
[-C--:B------:R-:W-:Y:S01]  /*12420*/  FMUL.FTZ R33, R36, R29.reuse ;  /* 0x0000001d24217220 */ /* 0x080fe20000410000 */
[----:B------:R-:W-:Y:S01]  /*12430*/  LOP3.LUT R4, R4, 0xffff0000, RZ, 0xc0, !PT ;  /* 0xffff000004047812 */ /* 0x000fe200078ec0ff */
[----:B------:R-:W-:Y:S01]  /*12440*/  FMUL.FTZ R29, R34, R29 ;  /* 0x0000001d221d7220 */ /* 0x000fe20000410000 */
[-C--:B------:R-:W-:Y:S01]  /*12450*/  FMUL.FTZ R13, R38, R8.reuse ;  /* 0x00000008260d7220 */ /* 0x080fe20000410000 */
[----:B------:R-:W-:Y:S01]  /*12460*/  FMUL.FTZ R35, R0, R8 ;  /* 0x0000000800237220 */ /* 0x000fe20000410000 */
[----:B------:R-:W-:Y:S02]  /*12470*/  IMAD.U32 R31, R10, 0x10000, RZ ;  /* 0x000100000a1f7824 */ /* 0x000fe400078e00ff */
[----:B------:R-:W-:Y:S01]  /*12480*/  FFMA.FTZ R29, R36, R24, R29 ;  /* 0x00000018241d7223 */ /* 0x000fe2000001001d */
[-C--:B------:R-:W-:Y:S01]  /*12490*/  FFMA.FTZ R0, R0, R4.reuse, -R13 ;  /* 0x0000000400007223 */ /* 0x080fe2000001080d */
[----:B------:R-:W-:Y:S02]  /*124a0*/  IMAD.U32 R36, R15, 0x10000, RZ ;  /* 0x000100000f247824 */ /* 0x000fe400078e00ff */
[----:B------:R-:W-:Y:S01]  /*124b0*/  FFMA.FTZ R8, R38, R4, R35 ;  /* 0x0000000426087223 */ /* 0x000fe20000010023 */
[----:B------:R-:W-:Y:S01]  /*124c0*/  LOP3.LUT R10, R10, 0xffff0000, RZ, 0xc0, !PT ;  /* 0xffff00000a0a7812 */ /* 0x000fe200078ec0ff */
[----:B------:R-:W-:Y:S01]  /*124d0*/  FFMA.FTZ R33, R34, R24, -R33 ;  /* 0x0000001822217223 */ /* 0x000fe20000010821 */
[----:B------:R-:W-:Y:S01]  /*124e0*/  IMAD.U32 R4, R3, 0x10000, RZ ;  /* 0x0001000003047824 */ /* 0x000fe200078e00ff */
[----:B------:R-:W-:Y:S01]  /*124f0*/  LOP3.LUT R38, R15, 0xffff0000, RZ, 0xc0, !PT ;  /* 0xffff00000f267812 */ /* 0x000fe200078ec0ff */
[----:B------:R-:W-:-:S02]  /*12500*/  IMAD.U32 R25, R5, 0x10000, RZ ;  /* 0x0001000005197824 */ /* 0x000fc400078e00ff */
[-C--:B------:R-:W-:Y:S01]  /*12510*/  FMUL.FTZ R24, R39, R30.reuse ;  /* 0x0000001e27187220 */ /* 0x080fe20000410000 */
[----:B------:R-:W-:Y:S01]  /*12520*/  LOP3.LUT R34, R3, 0xffff0000, RZ, 0xc0, !PT ;  /* 0xffff000003227812 */ /* 0x000fe200078ec0ff */
[----:B------:R-:W-:Y:S02]  /*12530*/  IMAD.U32 R26, R6, 0x10000, RZ ;  /* 0x00010000061a7824 */ /* 0x000fe400078e00ff */
[-C--:B------:R-:W-:Y:S01]  /*12540*/  FMUL.FTZ R13, R36, R31.reuse ;  /* 0x0000001f240d7220 */ /* 0x080fe20000410000 */
[----:B------:R-:W-:Y:S01]  /*12550*/  LOP3.LUT R6, R6, 0xffff0000, RZ, 0xc0, !PT ;  /* 0xffff000006067812 */ /* 0x000fe200078ec0ff */
[C---:B------:R-:W-:Y:S01]  /*12560*/  FMUL.FTZ R30, R37.reuse, R30 ;  /* 0x0000001e251e7220 */ /* 0x040fe20000410000 */
[----:B------:R-:W-:Y:S01]  /*12570*/  FMUL.FTZ R31, R4, R31 ;  /* 0x0000001f041f7220 */ /* 0x000fe20000410000 */
[----:B------:R-:W-:Y:S01]  /*12580*/  FFMA.FTZ R24, R37, R25, -R24 ;  /* 0x0000001925187223 */ /* 0x000fe20000010818 */
[----:B------:R-:W-:Y:S01]  /*12590*/  FMUL.FTZ R3, R38, R10 ;  /* 0x0000000a26037220 */ /* 0x000fe20000410000 */
[----:B------:R-:W-:-:S02]  /*125a0*/  IMAD.U32 R32, R11, 0x10000, RZ ;  /* 0x000100000b207824 */ /* 0x000fc400078e00ff */
[----:B------:R-:W-:Y:S01]  /*125b0*/  FMUL.FTZ R15, R34, R10 ;  /* 0x0000000a220f7220 */ /* 0x000fe20000410000 */
[----:B------:R-:W-:Y:S02]  /*125c0*/  IMAD.U32 R37, R20, 0x10000, RZ ;  /* 0x0001000014257824 */ /* 0x000fe400078e00ff */
[----:B------:R-:W-:Y:S01]  /*125d0*/  FFMA.FTZ R30, R39, R25, R30 ;  /* 0x00000019271e7223 */ /* 0x000fe2000001001e */
[-C--:B------:R-:W-:Y:S01]  /*125e0*/  FFMA.FTZ R13, R4, R26.reuse, -R13 ;  /* 0x0000001a040d7223 */ /* 0x080fe2000001080d */
[----:B------:R-:W-:Y:S01]  /*125f0*/  FFMA.FTZ R10, R36, R26, R31 ;  /* 0x0000001a240a7223 */ /* 0x000fe2000001001f */
[----:B------:R-:W-:Y:S01]  /*12600*/  LOP3.LUT R35, R14, 0xffff0000, RZ, 0xc0, !PT ;  /* 0xffff00000e237812 */ /* 0x000fe200078ec0ff */
[----:B------:R-:W-:Y:S01]  /*12610*/  IMAD.U32 R25, R12, 0x10000, RZ ;  /* 0x000100000c197824 */ /* 0x000fe200078e00ff */
[----:B------:R-:W-:Y:S01]  /*12620*/  SHF.L.U32 R27, R7, 0x10, RZ ;  /* 0x00000010071b7819 */ /* 0x000fe200000006ff */
[----:B------:R-:W-:Y:S01]  /*12630*/  FFMA.FTZ R26, R34, R6, -R3 ;  /* 0x00000006221a7223 */ /* 0x000fe20000010803 */
[----:B------:R-:W-:Y:S01]  /*12640*/  LOP3.LUT R11, R11, 0xffff0000, RZ, 0xc0, !PT ;  /* 0xffff00000b0b7812 */ /* 0x000fe200078ec0ff */
[----:B------:R-:W-:Y:S01]  /*12650*/  FMUL.FTZ R4, R37, R32 ;  /* 0x0000002025047220 */ /* 0x000fe20000410000 */
[----:B------:R-:W-:Y:S01]  /*12660*/  LOP3.LUT R39, R20, 0xffff0000, RZ, 0xc0, !PT ;  /* 0xffff000014277812 */ /* 0x000fe200078ec0ff */
[----:B------:R-:W-:Y:S01]  /*12670*/  FFMA.FTZ R15, R38, R6, R15 ;  /* 0x00000006260f7223 */ /* 0x000fe2000001000f */
[----:B------:R-:W-:Y:S01]  /*12680*/  LOP3.LUT R3, R2, 0xffff0000, RZ, 0xc0, !PT ;  /* 0xffff000002037812 */ /* 0x000fe200078ec0ff */
[----:B------:R-:W-:Y:S01]  /*12690*/  FMUL.FTZ R32, R25, R32 ;  /* 0x0000002019207220 */ /* 0x000fe20000410000 */
[----:B------:R-:W-:Y:S01]  /*126a0*/  LOP3.LUT R31, R12, 0xffff0000, RZ, 0xc0, !PT ;  /* 0xffff00000c1f7812 */ /* 0x000fe200078ec0ff */
[----:B------:R-:W-:Y:S01]  /*126b0*/  FMUL.FTZ R2, R35, R9 ;  /* 0x0000000923027220 */ /* 0x000fe20000410000 */
[----:B------:R-:W-:Y:S01]  /*126c0*/  LOP3.LUT R5, R5, 0xffff0000, RZ, 0xc0, !PT ;  /* 0xffff000005057812 */ /* 0x000fe200078ec0ff */
[----:B------:R-:W-:Y:S01]  /*126d0*/  FFMA.FTZ R25, R25, R27, -R4 ;  /* 0x0000001b19197223 */ /* 0x000fe20000010804 */
[----:B------:R-:W-:Y:S01]  /*126e0*/  LOP3.LUT R7, R7, 0xffff0000, RZ, 0xc0, !PT ;  /* 0xffff000007077812 */ /* 0x000fe200078ec0ff */
[----:B------:R-:W-:Y:S01]  /*126f0*/  FMUL.FTZ R6, R39, R11 ;  /* 0x0000000b27067220 */ /* 0x000fe20000410000 */
[----:B------:R-:W-:Y:S01]  /*12700*/  FMUL.FTZ R4, R3, R9 ;  /* 0x0000000903047220 */ /* 0x000fe20000410000 */
[----:B------:R-:W-:Y:S01]  /*12710*/  FMUL.FTZ R12, R31, R11 ;  /* 0x0000000b1f0c7220 */ /* 0x000fe20000410000 */
[----:B------:R-:W-:Y:S01]  /*12720*/  FFMA.FTZ R3, R3, R5, -R2 ;  /* 0x0000000503037223 */ /* 0x000fe20000010802 */
[----:B------:R-:W-:Y:S01]  /*12730*/  FFMA.FTZ R2, R31, R7, -R6 ;  /* 0x000000071f027223 */ /* 0x000fe20000010806 */
[----:B------:R-:W-:Y:S01]  /*12740*/  FFMA.FTZ R32, R37, R27, R32 ;  /* 0x0000001b25207223 */ /* 0x000fe20000010020 */
[----:B------:R-:W-:Y:S01]  /*12750*/  FFMA.FTZ R9, R35, R5, R4 ;  /* 0x0000000523097223 */ /* 0x000fe20000010004 */
[----:B------:R-:W-:Y:S01]  /*12760*/  FFMA.FTZ R11, R39, R7, R12 ;  /* 0x00000007270b7223 */ /* 0x000fe2000001000c */
[----:B------:R-:W-:-:S02]  /*12770*/  F2FP.BF16.F32.PACK_AB R6, R26, R13 ;  /* 0x0000000d1a06723e */ /* 0x000fc400000010ff */
[----:B------:R-:W-:Y:S02]  /*12780*/  F2FP.BF16.F32.PACK_AB R4, R0, R33 ;  /* 0x000000210004723e */ /* 0x000fe400000010ff */
[----:B------:R-:W-:Y:S02]  /*12790*/  F2FP.BF16.F32.PACK_AB R5, R3, R24 ;  /* 0x000000180305723e */ /* 0x000fe400000010ff */
[----:B------:R-:W-:Y:S02]  /*127a0*/  F2FP.BF16.F32.PACK_AB R7, R2, R25 ;  /* 0x000000190207723e */ /* 0x000fe400000010ff */
[----:B------:R-:W-:Y:S02]  /*127b0*/  F2FP.BF16.F32.PACK_AB R10, R15, R10 ;  /* 0x0000000a0f0a723e */ /* 0x000fe400000010ff */
[----:B------:R-:W-:Y:S01]  /*127c0*/  F2FP.BF16.F32.PACK_AB R8, R8, R29 ;  /* 0x0000001d0808723e */ /* 0x000fe200000010ff */
[----:B------:R0:W-:Y:S01]  /*127d0*/  STS.128 [R40], R4 ;  /* 0x0000000428007388 */ /* 0x0001e20000000c00 */
[----:B------:R-:W-:-:S02]  /*127e0*/  F2FP.BF16.F32.PACK_AB R9, R9, R30 ;  /* 0x0000001e0909723e */ /* 0x000fc400000010ff */
[----:B------:R-:W-:-:S05]  /*127f0*/  F2FP.BF16.F32.PACK_AB R11, R11, R32 ;  /* 0x000000200b0b723e */ /* 0x000fca00000010ff */
[----:B------:R0:W-:Y:S02]  /*12800*/  STS.128 [R21+0x14400], R8 ;  /* 0x0144000815007388 */ /* 0x0001e40000000c00 */
.L_x_603:
[----:B------:R-:W-:Y:S05]  /*12810*/  BSYNC B0 ;  /* 0x0000000000007941 */ /* 0x000fea0003800000 */
.L_x_572:
[----:B------:R-:W-:Y:S01]  /*12820*/  @!PT LDS RZ, [RZ] ;  /* 0x00000000fffff984 */ /* 0x000fe20000000800 */
[----:B------:R-:W-:Y:S01]  /*12830*/  @!PT LDS RZ, [RZ] ;  /* 0x00000000fffff984 */ /* 0x000fe20000000800 */
[----:B------:R-:W-:Y:S01]  /*12840*/  @!PT LDS RZ, [RZ] ;  /* 0x00000000fffff984 */ /* 0x000fe20000000800 */
[----:B------:R-:W-:Y:S01]  /*12850*/  @!PT LDS RZ, [RZ] ;  /* 0x00000000fffff984 */ /* 0x000fe20000000800 */
[----:B------:R1:W-:Y:S06]  /*12860*/  MEMBAR.ALL.CTA ;  /* 0x0000000000007992 */ /* 0x0003ec0000008000 */
[----:B-1----:R-:W1:Y:S01]  /*12870*/  FENCE.VIEW.ASYNC.S ;  /* 0x00000000000073c6 */ /* 0x002e620000000000 */
[----:B------:R-:W-:Y:S05]  /*12880*/  WARPSYNC.ALL ;  /* 0x0000000000007948 */ /* 0x000fea0003800000 */
[----:B-1----:R-:W-:Y:S06]  /*12890*/  BAR.SYNC.DEFER_BLOCKING 0xd, 0x100 ;  /* 0x0344000000007b1d */ /* 0x002fec0000010000 */
.L_x_570:
[----:B------:R-:W-:-:S06]  /*128a0*/  ULOP3.LUT UR4, UR60, 0x1, URZ, 0xfc, !UPT ;  /* 0x000000013c047892 */ /* 0x000fcc000f8efc3f */
[----:B------:R-:W-:-:S05]  /*128b0*/  IMAD.U32 R0, RZ, RZ, UR4 ;  /* 0x00000004ff007e24 */ /* 0x000fca000f8e00ff */
[----:B------:R-:W-:-:S13]  /*128c0*/  ISETP.NE.AND P0, PT, R0, 0x3, PT ;  /* 0x000000030000780c */ /* 0x000fda0003f05270 */
[----:B------:R-:W-:Y:S05]  /*128d0*/  @!P0 BRA `(.L_x_629) ;  /* 0x0000000000048947 */ /* 0x000fea0003800000 */
[----:B------:R-:W-:Y:S01]  /*128e0*/  BPT.TRAP 0x1 ;  /* 0x000000040000795c */ /* 0x000fe20000300000 */
.L_x_629:
[----:B------:R-:W0:Y:S01]  /*128f0*/  LDL R2, [R1+0x50] ;  /* 0x0000500001027983 */ /* 0x000e220000100800 */
[----:B------:R-:W-:Y:S01]  /*12900*/  IMAD R0, R226, 0x8, R22 ;  /* 0x00000008e2007824 */ /* 0x000fe200078e0216 */
[----:B01----:R-:W-:-:S04]  /*12910*/  SHF.L.U32 R3, R2, 0x1f, RZ ;  /* 0x0000001f02037819 */ /* 0x003fc800000006ff */
[----:B------:R0:W1:Y:S01]  /*12920*/  SYNCS.PHASECHK.TRANS64.TRYWAIT P1, [R0+URZ+0x38830], R3 ;  /* 0x03883003000075a7 */ /* 0x000062000802017f */
[----:B------:R-:W-:Y:S05]  /*12930*/  @!P0 BRA `(.L_x_630) ;  /* 0x0000000000048947 */ /* 0x000fea0003800000 */
[----:B------:R-:W-:Y:S01]  /*12940*/  BPT.TRAP 0x1 ;  /* 0x000000040000795c */ /* 0x000fe20000300000 */
.L_x_630:
[----:B------:R-:W-:Y:S01]  /*12950*/  IMAD.MOV.U32 R151, RZ, RZ, RZ ;  /* 0x000000ffff977224 */ /* 0x000fe200078e00ff */
[----:B-1----:R-:W-:Y:S06]  /*12960*/  @P1 BRA `(.L_x_631) ;  /* 0x0000000000081947 */ /* 0x002fec0003800000 */
[----:B------:R-:W1:Y:S02]  /*12970*/  SYNCS.PHASECHK.TRANS64.TRYWAIT P1, [R0+URZ+0x38830], R3 ;  /* 0x03883003000075a7 */ /* 0x000e64000802017f */
[----:B-1----:R-:W-:Y:S05]  /*12980*/  @!P1 BRA `(.L_x_632) ;  /* 0x0000015c00709947 */ /* 0x002fea0003800000 */
.L_x_631:
[----:B------:R-:W-:Y:S05]  /*12990*/  WARPSYNC.ALL ;  /* 0x0000000000007948 */ /* 0x000fea0003800000 */
[----:B------:R-:W-:Y:S01]  /*129a0*/  IADD3 R2, R22, 0x24400, RZ ;  /* 0x0002440016027810 */ /* 0x000fe20007ffe0ff */
[----:B01----:R-:W-:Y:S01]  /*129b0*/  IMAD.MOV.U32 R3, RZ, RZ, 0x40000040 ;  /* 0x40000040ff037424 */ /* 0x003fe200078e00ff */
[----:B------:R-:W-:Y:S01]  /*129c0*/  R2UR UR20, R28 ;  /* 0x000000001c1472ca */ /* 0x000fe200000e0000 */
[----:B-----5:R-:W-:Y:S01]  /*129d0*/  WARPGROUP.ARRIVE ;  /* 0x00000000000079c5 */ /* 0x020fe20000000000 */
[----:B------:R-:W-:Y:S01]  /*129e0*/  SHF.R.U32.HI R2, RZ, 0x4, R2 ;  /* 0x00000004ff027819 */ /* 0x000fe20000011602 */
[----:B------:R-:W-:Y:S01]  /*129f0*/  UMOV UR25, 0x40000040 ;  /* 0x4000004000197882 */ /* 0x000fe20000000000 */
[----:B------:R-:W-:Y:S01]  /*12a00*/  R2UR UR27, R3 ;  /* 0x00000000031b72ca */ /* 0x000fe200000e0000 */
[----:B--234-:R-:W-:Y:S01]  /*12a10*/  IMAD.MOV.U32 R5, RZ, RZ, 0x40000040 ;  /* 0x40000040ff057424 */ /* 0x01cfe200078e00ff */
[----:B------:R-:W-:Y:S01]  /*12a20*/  LOP3.LUT R2, R2, 0x3fff, RZ, 0xc0, !PT ;  /* 0x00003fff02027812 */ /* 0x000fe200078ec0ff */
[----:B------:R-:W-:Y:S01]  /*12a30*/  UMOV UR17, UR25 ;  /* 0x0000001900117c82 */ /* 0x000fe20008000000 */
[----:B------:R-:W-:Y:S01]  /*12a40*/  IMAD.MOV.U32 R7, RZ, RZ, 0x40000040 ;  /* 0x40000040ff077424 */ /* 0x000fe200078e00ff */
[----:B------:R-:W-:Y:S01]  /*12a50*/  UMOV UR5, UR17 ;  /* 0x0000001100057c82 */ /* 0x000fe20008000000 */
[----:B------:R-:W-:Y:S01]  /*12a60*/  LOP3.LUT R4, R2, 0x10000, RZ, 0xfc, !PT ;  /* 0x0001000002047812 */ /* 0x000fe200078efcff */
[----:B------:R-:W-:Y:S01]  /*12a70*/  UMOV UR9, UR17 ;  /* 0x0000001100097c82 */ /* 0x000fe20008000000 */
[----:B------:R-:W-:Y:S01]  /*12a80*/  R2UR UR7, R5 ;  /* 0x00000000050772ca */ /* 0x000fe200000e0000 */
[----:B------:R-:W-:Y:S01]  /*12a90*/  ULOP3.LUT UR20, UR20, 0x10000, URZ, 0xfc, !UPT ;  /* 0x0001000014147892 */ /* 0x000fe2000f8efc3f */
[----:B------:R-:W-:Y:S01]  /*12aa0*/  R2UR UR11, R7 ;  /* 0x00000000070b72ca */ /* 0x000fe200000e0000 */
[----:B------:R-:W-:Y:S01]  /*12ab0*/  IMAD R2, R226, 0xa00, R4 ;  /* 0x00000a00e2027824 */ /* 0x000fe200078e0204 */
[----:B------:R0:W-:Y:S01]  /*12ac0*/  STL [R1+0x5c], R4 ;  /* 0x00005c0401007387 */ /* 0x0001e20000100800 */
[----:B------:R-:W-:Y:S01]  /*12ad0*/  R2UR UR15, R5 ;  /* 0x00000000050f72ca */ /* 0x000fe200000e0000 */
[----:B------:R-:W-:Y:S01]  /*12ae0*/  UMOV UR13, UR17 ;  /* 0x00000011000d7c82 */ /* 0x000fe20008000000 */
[C---:B------:R-:W-:Y:S01]  /*12af0*/  VIADD R6, R2.reuse, 0x100 ;  /* 0x0000010002067836 */ /* 0x040fe20000000000 */
[----:B------:R-:W-:Y:S01]  /*12b00*/  R2UR UR26, R2 ;  /* 0x00000000021a72ca */ /* 0x000fe200000e0000 */
[----:B------:R-:W-:Y:S01]  /*12b10*/  UMOV UR24, UR20 ;  /* 0x0000001400187c82 */ /* 0x000fe20008000000 */
[----:B------:R-:W-:Y:S01]  /*12b20*/  R2UR UR19, R7 ;  /* 0x00000000071372ca */ /* 0x000fe200000e0000 */
[----:B------:R-:W-:Y:S01]  /*12b30*/  UMOV UR16, UR24 ;  /* 0x0000001800107c82 */ /* 0x000fe20008000000 */
[----:B------:R-:W-:Y:S01]  /*12b40*/  R2UR UR10, R6 ;  /* 0x00000000060a72ca */ /* 0x000fe200000e0000 */
[----:B------:R-:W-:Y:S01]  /*12b50*/  UMOV UR4, UR16 ;  /* 0x0000001000047c82 */ /* 0x000fe20008000000 */
[C---:B0-----:R-:W-:Y:S01]  /*12b60*/  VIADD R4, R2.reuse, 0x80 ;  /* 0x0000008002047836 */ /* 0x041fe20000000000 */
[----:B------:R-:W-:Y:S01]  /*12b70*/  UMOV UR8, UR16 ;  /* 0x0000001000087c82 */ /* 0x000fe20008000000 */
[----:B------:R-:W-:Y:S01]  /*12b80*/  UMOV UR12, UR16 ;  /* 0x00000010000c7c82 */ /* 0x000fe20008000000 */
[----:B------:R-:W-:Y:S01]  /*12b90*/  VIADD R6, R2, 0x200 ;  /* 0x0000020002067836 */ /* 0x000fe20000000000 */
[----:B------:R-:W-:Y:S01]  /*12ba0*/  MOV R9, 0x40000040 ;  /* 0x4000004000097802 */ /* 0x000fe20000000f00 */
[----:B------:R-:W-:Y:S01]  /*12bb0*/  IMAD.MOV.U32 R5, RZ, RZ, 0x40000040 ;  /* 0x40000040ff057424 */ /* 0x000fe200078e00ff */
[----:B------:R-:W-:Y:S01]  /*12bc0*/  R2UR UR6, R4 ;  /* 0x00000000040672ca */ /* 0x000fe200000e0000 */
[----:B------:R-:W-:Y:S01]  /*12bd0*/  HGMMA.64x16x16.F32.BF16 R56, gdesc[UR24], RZ, !UPT, gsb0 ;  /* 0x00200000183879f0 */ /* 0x000fe2000c0018ff */
[----:B------:R-:W-:Y:S01]  /*12be0*/  VIADD R4, R2, 0x180 ;  /* 0x0000018002047836 */ /* 0x000fe20000000000 */
[----:B------:R-:W-:Y:S01]  /*12bf0*/  R2UR UR18, R6 ;  /* 0x00000000061272ca */ /* 0x000fe200000e0000 */
[----:B------:R-:W-:Y:S01]  /*12c00*/  IMAD.U32 R10, RZ, RZ, UR24 ;  /* 0x00000018ff0a7e24 */ /* 0x000fe2000f8e00ff */
[----:B------:R-:W-:Y:S01]  /*12c10*/  R2UR UR27, R5 ;  /* 0x00000000051b72ca */ /* 0x000fe200000e0000 */
[----:B------:R-:W-:Y:S01]  /*12c20*/  IMAD.U32 R11, RZ, RZ, UR25 ;  /* 0x00000019ff0b7e24 */ /* 0x000fe2000f8e00ff */
[----:B------:R-:W-:Y:S01]  /*12c30*/  R2UR UR14, R4 ;  /* 0x00000000040e72ca */ /* 0x000fe200000e0000 */
[C---:B------:R-:W-:Y:S01]  /*12c40*/  VIADD R4, R2.reuse, 0x2 ;  /* 0x0000000202047836 */ /* 0x040fe20000000000 */
[----:B------:R-:W-:Y:S01]  /*12c50*/  UMOV UR25, 0x40000040 ;  /* 0x4000004000197882 */ /* 0x000fe20000000000 */
[----:B------:R-:W-:Y:S01]  /*12c60*/  VIADD R6, R2, 0x82 ;  /* 0x0000008202067836 */ /* 0x000fe20000000000 */
[----:B------:R0:W-:Y:S01]  /*12c70*/  STL.64 [R1+0x8], R10 ;  /* 0x0000080a01007387 */ /* 0x0001e20000100a00 */
[----:B------:R-:W-:Y:S01]  /*12c80*/  IMAD.MOV.U32 R7, RZ, RZ, 0x40000040 ;  /* 0x40000040ff077424 */ /* 0x000fe200078e00ff */
[----:B------:R-:W-:Y:S01]  /*12c90*/  R2UR UR26, R4 ;  /* 0x00000000041a72ca */ /* 0x000fe200000e0000 */
[C---:B------:R-:W-:Y:S01]  /*12ca0*/  VIADD R8, R2.reuse, 0x102 ;  /* 0x0000010202087836 */ /* 0x040fe20000000000 */
[----:B------:R-:W-:Y:S01]  /*12cb0*/  UIADD3 UR56, UR20, 0x804, URZ ;  /* 0x0000080414387890 */ /* 0x000fe2000fffe03f */
[----:B------:R-:W-:Y:S01]  /*12cc0*/  VIADD R4, R2, 0x182 ;  /* 0x0000018202047836 */ /* 0x000fe20000000000 */
[----:B------:R-:W-:Y:S01]  /*12cd0*/  UMOV UR57, 0x40000040 ;  /* 0x4000004000397882 */ /* 0x000fe20000000000 */
[----:B------:R-:W-:Y:S01]  /*12ce0*/  IMAD.MOV.U32 R5, RZ, RZ, 0x40000040 ;  /* 0x40000040ff057424 */ /* 0x000fe200078e00ff */
[----:B------:R-:W-:Y:S01]  /*12cf0*/  UIADD3 UR52, UR20, 0x806, URZ ;  /* 0x0000080614347890 */ /* 0x000fe2000fffe03f */
[----:B------:R-:W-:Y:S01]  /*12d00*/  IMAD.MOV.U32 R3, RZ, RZ, 0x40000040 ;  /* 0x40000040ff037424 */ /* 0x000fe200078e00ff */
[----:B------:R-:W-:Y:S01]  /*12d10*/  UMOV UR53, 0x40000040 ;  /* 0x4000004000357882 */ /* 0x000fe20000000000 */
[----:B------:R-:W-:Y:S01]  /*12d20*/  UIADD3 UR48, UR20, 0xc00, URZ ;  /* 0x00000c0014307890 */ /* 0x000fe2000fffe03f */
[----:B0-----:R-:W-:Y:S01]  /*12d30*/  IMAD.U32 R11, RZ, RZ, UR25 ;  /* 0x00000019ff0b7e24 */ /* 0x001fe2000f8e00ff */
[----:B------:R-:W-:Y:S01]  /*12d40*/  UMOV UR49, 0x40000040 ;  /* 0x4000004000317882 */ /* 0x000fe20000000000 */
[----:B------:R-:W-:Y:S01]  /*12d50*/  UIADD3 UR44, UR20, 0xc02, URZ ;  /* 0x00000c02142c7890 */ /* 0x000fe2000fffe03f */
[----:B------:R-:W-:Y:S01]  /*12d60*/  UMOV UR45, 0x40000040 ;  /* 0x40000040002d7882 */ /* 0x000fe20000000000 */
[----:B------:R-:W-:Y:S01]  /*12d70*/  UIADD3 UR40, UR20, 0xc04, URZ ;  /* 0x00000c0414287890 */ /* 0x000fe2000fffe03f */
[----:B------:R-:W-:Y:S01]  /*12d80*/  UMOV UR41, 0x40000040 ;  /* 0x4000004000297882 */ /* 0x000fe20000000000 */
[----:B------:R-:W-:Y:S01]  /*12d90*/  UIADD3 UR36, UR20, 0xc06, URZ ;  /* 0x00000c0614247890 */ /* 0x000fe2000fffe03f */
[----:B------:R-:W-:Y:S01]  /*12da0*/  UMOV UR37, 0x40000040 ;  /* 0x4000004000257882 */ /* 0x000fe20000000000 */
[----:B------:R-:W-:-:S02]  /*12db0*/  WARPGROUP.DEPBAR.LE gsb0, 0x0 ;  /* 0x00008000000079c5 */ /* 0x000fc40000010000 */
[----:B------:R-:W-:-:S06]  /*12dc0*/  WARPGROUP.ARRIVE ;  /* 0x00000000000079c5 */ /* 0x000fcc0000000000 */
[----:B------:R-:W-:Y:S01]  /*12dd0*/  HGMMA.64x16x16.F32.BF16 R48, gdesc[UR4], RZ, !UPT, gsb0 ;  /* 0x00200000043079f0 */ /* 0x000fe2000c0018ff */
[----:B------:R-:W-:Y:S01]  /*12de0*/  UIADD3 UR4, UR20, 0x2, URZ ;  /* 0x0000000214047890 */ /* 0x000fe2000fffe03f */
[----:B------:R-:W-:Y:S01]  /*12df0*/  R2UR UR6, R6 ;  /* 0x00000000060672ca */ /* 0x000fe200000e0000 */
[----:B------:R-:W-:Y:S01]  /*12e00*/  VIADD R6, R2, 0x202 ;  /* 0x0000020202067836 */ /* 0x000fe20000000000 */
[----:B------:R-:W-:Y:S01]  /*12e10*/  R2UR UR7, R7 ;  /* 0x00000000070772ca */ /* 0x000fe200000e0000 */
[----:B------:R-:W-:-:S03]  /*12e20*/  IMAD.MOV.U32 R7, RZ, RZ, 0x40000040 ;  /* 0x40000040ff077424 */ /* 0x000fc600078e00ff */
[----:B------:R-:W-:Y:S02]  /*12e30*/  UMOV UR24, UR4 ;  /* 0x0000000400187c82 */ /* 0x000fe40008000000 */
[----:B------:R-:W-:-:S05]  /*12e40*/  IMAD.U32 R10, RZ, RZ, UR24 ;  /* 0x00000018ff0a7e24 */ /* 0x000fca000f8e00ff */
[----:B------:R0:W-:Y:S01]  /*12e50*/  STL.64 [R1], R10 ;  /* 0x0000000a01007387 */ /* 0x0001e20000100a00 */
[----:B------:R-:W-:Y:S02]  /*12e60*/  WARPGROUP.DEPBAR.LE gsb0, 0x0 ;  /* 0x00008000000079c5 */ /* 0x000fe40000010000 */
[----:B------:R-:W-:-:S06]  /*12e70*/  WARPGROUP.ARRIVE ;  /* 0x00000000000079c5 */ /* 0x000fcc0000000000 */
[----:B------:R-:W-:Y:S01]  /*12e80*/  HGMMA.64x16x16.F32.BF16 R40, gdesc[UR8], RZ, !UPT, gsb0 ;  /* 0x00200000082879f0 */ /* 0x000fe2000c0018ff */
[----:B------:R-:W-:Y:S01]  /*12e90*/  R2UR UR10, R8 ;  /* 0x00000000080a72ca */ /* 0x000fe200000e0000 */
[----:B------:R-:W-:Y:S01]  /*12ea0*/  VIADD R8, R2, 0x104 ;  /* 0x0000010402087836 */ /* 0x000fe20000000000 */
[----:B------:R-:W-:Y:S01]  /*12eb0*/  R2UR UR11, R9 ;  /* 0x00000000090b72ca */ /* 0x000fe200000e0000 */
[----:B------:R-:W-:Y:S01]  /*12ec0*/  IMAD.MOV.U32 R9, RZ, RZ, 0x40000040 ;  /* 0x40000040ff097424 */ /* 0x000fe200078e00ff */
        /* <DEDUP_REMOVED lines=10> */
[----:B------:R-:W-:Y:S01]  /*12f70*/  UMOV UR16, UR24 ;  /* 0x0000001800107c82 */ /* 0x000fe20008000000 */
[----:B------:R-:W-:Y:S01]  /*12f80*/  UMOV UR17, UR25 ;  /* 0x0000001900117c82 */ /* 0x000fe20008000000 */
[----:B------:R-:W-:Y:S01]  /*12f90*/  UMOV UR4, UR16 ;  /* 0x0000001000047c82 */ /* 0x000fe20008000000 */
[----:B------:R-:W-:Y:S01]  /*12fa0*/  UMOV UR5, UR17 ;  /* 0x0000001100057c82 */ /* 0x000fe20008000000 */
[----:B------:R-:W-:Y:S01]  /*12fb0*/  UMOV UR8, UR16 ;  /* 0x0000001000087c82 */ /* 0x000fe20008000000 */
[----:B------:R-:W-:Y:S01]  /*12fc0*/  UMOV UR9, UR17 ;  /* 0x0000001100097c82 */ /* 0x000fe20008000000 */
[----:B------:R-:W-:Y:S01]  /*12fd0*/  UMOV UR12, UR16 ;  /* 0x00000010000c7c82 */ /* 0x000fe20008000000 */
[----:B------:R-:W-:Y:S01]  /*12fe0*/  UMOV UR13, UR17 ;  /* 0x00000011000d7c82 */ /* 0x000fe20008000000 */
[----:B------:R-:W-:Y:S01]  /*12ff0*/  R2UR UR18, R6 ;  /* 0x00000000061272ca */ /* 0x000fe200000e0000 */
[----:B------:R-:W-:Y:S01]  /*13000*/  VIADD R6, R2, 0x84 ;  /* 0x0000008402067836 */ /* 0x000fe20000000000 */
[----:B------:R-:W-:Y:S01]  /*13010*/  R2UR UR19, R7 ;  /* 0x00000000071372ca */ /* 0x000fe200000e0000 */
[----:B------:R-:W-:Y:S01]  /*13020*/  IMAD.MOV.U32 R7, RZ, RZ, 0x40000040 ;  /* 0x40000040ff077424 */ /* 0x000fe200078e00ff */
[----:B------:R-:W-:-:S02]  /*13030*/  WARPGROUP.DEPBAR.LE gsb0, 0x0 ;  /* 0x00008000000079c5 */ /* 0x000fc40000010000 */
[----:B------:R-:W-:-:S06]  /*13040*/  WARPGROUP.ARRIVE ;  /* 0x00000000000079c5 */ /* 0x000fcc0000000000 */
[----:B------:R-:W-:Y:S01]  /*13050*/  HGMMA.64x16x16.F32.BF16 R56, gdesc[UR24], R56, gsb0 ;  /* 0x00200000183879f0 */ /* 0x000fe20008001838 */
[----:B------:R-:W-:Y:S01]  /*13060*/  R2UR UR26, R4 ;  /* 0x00000000041a72ca */ /* 0x000fe200000e0000 */
[----:B------:R-:W-:Y:S01]  /*13070*/  UMOV UR25, 0x40000040 ;  /* 0x4000004000197882 */ /* 0x000fe20000000000 */
[----:B------:R-:W-:Y:S01]  /*13080*/  R2UR UR27, R5 ;  /* 0x00000000051b72ca */ /* 0x000fe200000e0000 */
[----:B------:R-:W-:Y:S02]  /*13090*/  VIADD R4, R2, 0x184 ;  /* 0x0000018402047836 */ /* 0x000fe40000000000 */
[----:B------:R-:W-:Y:S02]  /*130a0*/  IMAD.MOV.U32 R5, RZ, RZ, 0x40000040 ;  /* 0x40000040ff057424 */ /* 0x000fe400078e00ff */
[----:B0-----:R-:W-:Y:S01]  /*130b0*/  IMAD.U32 R11, RZ, RZ, UR25 ;  /* 0x00000019ff0b7e24 */ /* 0x001fe2000f8e00ff */
[----:B------:R-:W-:Y:S02]  /*130c0*/  WARPGROUP.DEPBAR.LE gsb0, 0x0 ;  /* 0x00008000000079c5 */ /* 0x000fe40000010000 */
[----:B------:R-:W-:-:S06]  /*130d0*/  WARPGROUP.ARRIVE ;  /* 0x00000000000079c5 */ /* 0x000fcc0000000000 */
[----:B------:R-:W-:Y:S01]  /*130e0*/  HGMMA.64x16x16.F32.BF16 R48, gdesc[UR4], R48, gsb0 ;  /* 0x00200000043079f0 */ /* 0x000fe20008001830 */
[----:B------:R-:W-:Y:S01]  /*130f0*/  UIADD3 UR4, UR20, 0x4, URZ ;  /* 0x0000000414047890 */ /* 0x000fe2000fffe03f */
[----:B------:R-:W-:Y:S01]  /*13100*/  R2UR UR6, R6 ;  /* 0x00000000060672ca */ /* 0x000fe200000e0000 */
[----:B------:R-:W-:Y:S01]  /*13110*/  VIADD R6, R2, 0x204 ;  /* 0x0000020402067836 */ /* 0x000fe20000000000 */
[----:B------:R-:W-:Y:S01]  /*13120*/  R2UR UR7, R7 ;  /* 0x00000000070772ca */ /* 0x000fe200000e0000 */
[----:B------:R-:W-:-:S03]  /*13130*/  IMAD.MOV.U32 R7, RZ, RZ, 0x40000040 ;  /* 0x40000040ff077424 */ /* 0x000fc600078e00ff */
[----:B------:R-:W-:Y:S02]  /*13140*/  UMOV UR24, UR4 ;  /* 0x0000000400187c82 */ /* 0x000fe40008000000 */
[----:B------:R-:W-:-:S05]  /*13150*/  MOV R10, UR24 ;  /* 0x00000018000a7c02 */ /* 0x000fca0008000f00 */
[----:B------:R0:W-:Y:S01]  /*13160*/  STL.64 [R1+0x48], R10 ;  /* 0x0000480a01007387 */ /* 0x0001e20000100a00 */
[----:B------:R-:W-:Y:S02]  /*13170*/  WARPGROUP.DEPBAR.LE gsb0, 0x0 ;  /* 0x00008000000079c5 */ /* 0x000fe40000010000 */
[----:B------:R-:W-:-:S06]  /*13180*/  WARPGROUP.ARRIVE ;  /* 0x00000000000079c5 */ /* 0x000fcc0000000000 */
[----:B------:R-:W-:Y:S01]  /*13190*/  HGMMA.64x16x16.F32.BF16 R40, gdesc[UR8], R40, gsb0 ;  /* 0x00200000082879f0 */ /* 0x000fe20008001828 */
[----:B------:R-:W-:Y:S01]  /*131a0*/  R2UR UR10, R8 ;  /* 0x00000000080a72ca */ /* 0x000fe200000e0000 */
[----:B------:R-:W-:Y:S01]  /*131b0*/  VIADD R8, R2, 0x106 ;  /* 0x0000010602087836 */ /* 0x000fe20000000000 */
[----:B------:R-:W-:Y:S01]  /*131c0*/  R2UR UR11, R9 ;  /* 0x00000000090b72ca */ /* 0x000fe200000e0000 */
[----:B------:R-:W-:Y:S01]  /*131d0*/  IMAD.MOV.U32 R9, RZ, RZ, 0x40000040 ;  /* 0x40000040ff097424 */ /* 0x000fe200078e00ff */
        /* <DEDUP_REMOVED lines=40> */
[----:B------:R-:W-:-:S05]  /*13460*/  IMAD.U32 R10, RZ, RZ, UR24 ;  /* 0x00000018ff0a7e24 */ /* 0x000fca000f8e00ff */
[----:B------:R0:W-:Y:S01]  /*13470*/  STL.64 [R1+0x40], R10 ;  /* 0x0000400a01007387 */ /* 0x0001e20000100a00 */
[----:B------:R-:W-:Y:S02]  /*13480*/  WARPGROUP.DEPBAR.LE gsb0, 0x0 ;  /* 0x00008000000079c5 */ /* 0x000fe40000010000 */
[----:B------:R-:W-:-:S06]  /*13490*/  WARPGROUP.ARRIVE ;  /* 0x00000000000079c5 */ /* 0x000fcc0000000000 */
[----:B------:R-:W-:Y:S01]  /*134a0*/  HGMMA.64x16x16.F32.BF16 R40, gdesc[UR8], R40, gsb0 ;  /* 0x00200000082879f0 */ /* 0x000fe20008001828 */
[----:B------:R-:W-:Y:S02]  /*134b0*/  R2UR UR10, R8 ;  /* 0x00000000080a72ca */ /* 0x000fe400000e0000 */
[----:B------:R-:W-:Y:S01]  /*134c0*/  R2UR UR11, R9 ;  /* 0x00000000090b72ca */ /* 0x000fe200000e0000 */
[----:B------:R-:W-:Y:S01]  /*134d0*/  IMAD.MOV.U32 R9, RZ, RZ, 0x40000040 ;  /* 0x40000040ff097424 */ /* 0x000fe200078e00ff */
[----:B------:R-:W-:Y:S01]  /*134e0*/  IADD3 R8, R2, 0x380, RZ ;  /* 0x0000038002087810 */ /* 0x000fe20007ffe0ff */
        /* <DEDUP_REMOVED lines=45> */
[----:B------:R-:W-:Y:S01]  /*137c0*/  R2UR UR10, R8 ;  /* 0x00000000080a72ca */ /* 0x000fe200000e0000 */
[----:B------:R-:W-:Y:S01]  /*137d0*/  VIADD R8, R2, 0x382 ;  /* 0x0000038202087836 */ /* 0x000fe20000000000 */
[----:B------:R-:W-:Y:S02]  /*137e0*/  R2UR UR11, R9 ;  /* 0x00000000090b72ca */ /* 0x000fe400000e0000 */
[----:B------:R-:W-:Y:S01]  /*137f0*/  MOV R9, 0x40000040 ;  /* 0x4000004000097802 */ /* 0x000fe20000000f00 */
        /* <DEDUP_REMOVED lines=251> */
[----:B------:R-:W-:-:S03]  /*147b0*/  IMAD.MOV.U32 R5, RZ, RZ, 0x40000040 ;  /* 0x40000040ff057424 */ /* 0x000fc600078e00ff */
        /* <DEDUP_REMOVED lines=21> */
[----:B------:R-:W-:Y:S03]  /*14910*/  HGMMA.64x16x16.F32.BF16 R56, gdesc[UR24], R56, gsb0 ;  /* 0x00200000183879f0 */ /* 0x000fe60008001838 */
[----:B------:R-:W-:Y:S02]  /*14920*/  WARPGROUP.DEPBAR.LE gsb0, 0x0 ;  /* 0x00008000000079c5 */ /* 0x000fe40000010000 */
[----:B------:R-:W-:-:S06]  /*14930*/  WARPGROUP.ARRIVE ;  /* 0x00000000000079c5 */ /* 0x000fcc0000000000 */
[----:B------:R-:W-:Y:S01]  /*14940*/  HGMMA.64x16x16.F32.BF16 R48, gdesc[UR4], R48, gsb0 ;  /* 0x00200000043079f0 */ /* 0x000fe20008001830 */
[----:B------:R-:W-:Y:S01]  /*14950*/  R2UR UR6, R8 ;  /* 0x00000000080672ca */ /* 0x000fe200000e0000 */
[----:B------:R-:W-:Y:S01]  /*14960*/  UMOV UR4, UR56 ;  /* 0x0000003800047c82 */ /* 0x000fe20008000000 */
[----:B------:R-:W-:Y:S01]  /*14970*/  R2UR UR7, R9 ;  /* 0x00000000090772ca */ /* 0x000fe200000e0000 */
[----:B------:R-:W-:Y:S01]  /*14980*/  UMOV UR5, UR57 ;  /* 0x0000003900057c82 */ /* 0x000fe20008000000 */
[----:B------:R-:W-:Y:S02]  /*14990*/  VIADD R8, R2, 0x606 ;  /* 0x0000060602087836 */ /* 0x000fe40000000000 */
[----:B------:R-:W-:Y:S01]  /*149a0*/  IMAD.MOV.U32 R9, RZ, RZ, 0x40000040 ;  /* 0x40000040ff097424 */ /* 0x000fe200078e00ff */
[----:B------:R-:W-:Y:S02]  /*149b0*/  WARPGROUP.DEPBAR.LE gsb0, 0x0 ;  /* 0x00008000000079c5 */ /* 0x000fe40000010000 */
[----:B------:R-:W-:-:S06]  /*149c0*/  WARPGROUP.ARRIVE ;  /* 0x00000000000079c5 */ /* 0x000fcc0000000000 */
[----:B------:R-:W-:Y:S01]  /*149d0*/  HGMMA.64x16x16.F32.BF16 R40, gdesc[UR8], R40, gsb0 ;  /* 0x00200000082879f0 */ /* 0x000fe20008001828 */
[----:B------:R-:W-:Y:S01]  /*149e0*/  R2UR UR10, R4 ;  /* 0x00000000040a72ca */ /* 0x000fe200000e0000 */
[----:B------:R-:W-:Y:S01]  /*149f0*/  UMOV UR8, UR56 ;  /* 0x0000003800087c82 */ /* 0x000fe20008000000 */
[----:B------:R-:W-:Y:S01]  /*14a00*/  R2UR UR11, R5 ;  /* 0x00000000050b72ca */ /* 0x000fe200000e0000 */
[----:B------:R-:W-:Y:S01]  /*14a10*/  UMOV UR9, UR57 ;  /* 0x0000003900097c82 */ /* 0x000fe20008000000 */
[----:B------:R-:W-:Y:S01]  /*14a20*/  IMAD.MOV.U32 R5, RZ, RZ, 0x40000040 ;  /* 0x40000040ff057424 */ /* 0x000fe200078e00ff */
[----:B------:R-:W-:-:S04]  /*14a30*/  IADD3 R4, R2, 0x506, RZ ;  /* 0x0000050602047810 */ /* 0x000fc80007ffe0ff */
        /* <DEDUP_REMOVED lines=17> */
[----:B------:R-:W-:-:S03]  /*14b50*/  IMAD.MOV.U32 R7, RZ, RZ, 0x40000040 ;  /* 0x40000040ff077424 */ /* 0x000fc600078e00ff */
[----:B------:R-:W-:Y:S01]  /*14b60*/  R2UR UR14, R6 ;  /* 0x00000000060e72ca */ /* 0x000fe200000e0000 */
[----:B------:R-:W-:Y:S01]  /*14b70*/  VIADD R6, R2, 0x586 ;  /* 0x0000058602067836 */ /* 0x000fe20000000000 */
[----:B------:R-:W-:Y:S01]  /*14b80*/  R2UR UR15, R7 ;  /* 0x00000000070f72ca */ /* 0x000fe200000e0000 */
[----:B------:R-:W-:Y:S01]  /*14b90*/  IMAD.MOV.U32 R7, RZ, RZ, 0x40000040 ;  /* 0x40000040ff077424 */ /* 0x000fe200078e00ff */
[----:B------:R-:W-:Y:S02]  /*14ba0*/  WARPGROUP.DEPBAR.LE gsb0, 0x0 ;  /* 0x00008000000079c5 */ /* 0x000fe40000010000 */
        /* <DEDUP_REMOVED lines=40> */
[----:B------:R-:W-:Y:S01]  /*14e30*/  VIADD R8, R2, 0x880 ;  /* 0x0000088002087836 */ /* 0x000fe20000000000 */
[----:B------:R-:W-:Y:S01]  /*14e40*/  MOV R9, 0x40000040 ;  /* 0x4000004000097802 */ /* 0x000fe20000000f00 */
        /* <DEDUP_REMOVED lines=63> */
[----:B------:R-:W-:Y:S01]  /*15240*/  IADD3 R8, R2, 0x884, RZ ;  /* 0x0000088402087810 */ /* 0x000fe20007ffe0ff */
        /* <DEDUP_REMOVED lines=60> */
[----:B------:R-:W-:Y:S01]  /*15610*/  UMOV UR4, UR40 ;  /* 0x0000002800047c82 */ /* 0x000fe20008000000 */
[----:B------:R-:W-:Y:S01]  /*15620*/  R2UR UR7, R7 ;  /* 0x00000000070772ca */ /* 0x000fe200000e0000 */
[----:B------:R-:W-:Y:S01]  /*15630*/  UMOV UR5, UR41 ;  /* 0x0000002900057c82 */ /* 0x000fe20008000000 */
[C---:B------:R-:W-:Y:S02]  /*15640*/  VIADD R6, R2.reuse, 0x806 ;  /* 0x0000080602067836 */ /* 0x040fe40000000000 */
[----:B------:R-:W-:Y:S02]  /*15650*/  IMAD.MOV.U32 R7, RZ, RZ, 0x40000040 ;  /* 0x40000040ff077424 */ /* 0x000fe400078e00ff */
[----:B------:R-:W-:Y:S01]  /*15660*/  VIADD R2, R2, 0x986 ;  /* 0x0000098602027836 */ /* 0x000fe20000000000 */
        /* <DEDUP_REMOVED lines=33> */
[----:B------:R-:W-:Y:S03]  /*15880*/  HGMMA.64x16x16.F32.BF16 R56, gdesc[UR36], R56, gsb0 ;  /* 0x00200000243879f0 */ /* 0x000fe60008001838 */
        /* <DEDUP_REMOVED lines=13> */
[----:B0-----:R-:W-:Y:S05]  /*15960*/  @!P0 BRA `(.L_x_633) ;  /* 0x0000000000048947 */ /* 0x001fea0003800000 */
[----:B------:R-:W-:Y:S01]  /*15970*/  BPT.TRAP 0x1 ;  /* 0x000000040000795c */ /* 0x000fe20000300000 */
.L_x_633:
[----:B------:R-:W-:Y:S01]  /*15980*/  LOP3.LUT R65, R65, 0xffffff80, RZ, 0xc0, !PT ;  /* 0xffffff8041417812 */ /* 0x000fe200078ec0ff */
[----:B------:R-:W-:Y:S01]  /*15990*/  IMAD.MOV.U32 R3, RZ, RZ, -0x2 ;  /* 0xfffffffeff037424 */ /* 0x000fe200078e00ff */
[----:B------:R-:W2:Y:S01]  /*159a0*/  LDL R67, [R1+0x60] ;  /* 0x0000600001437983 */ /* 0x000ea20000100800 */
[----:B------:R-:W-:Y:S01]  /*159b0*/  ULDC UR4, c[0x0][0x988] ;  /* 0x0002620000047ab9 */ /* 0x000fe20000000800 */
[----:B------:R-:W-:Y:S01]  /*159c0*/  P2R R13, PR, RZ, 0x1 ;  /* 0x00000001ff0d7803 */ /* 0x000fe20000000000 */
[----:B------:R-:W-:Y:S01]  /*159d0*/  IMAD.IADD R65, R64, 0x1, -R65 ;  /* 0x0000000140417824 */ /* 0x000fe200078e0a41 */
[----:B------:R-:W-:Y:S01]  /*159e0*/  ULDC UR38, c[0x0][0x988] ;  /* 0x0002620000267ab9 */ /* 0x000fe20000000800 */
[----:B------:R-:W-:Y:S01]  /*159f0*/  VIADD R0, R0, 0x38840 ;  /* 0x0003884000007836 */ /* 0x000fe20000000000 */
[----:B------:R-:W-:Y:S01]  /*15a00*/  BSSY B0, `(.L_x_634) ;  /* 0x000065e000007945 */ /* 0x000fe20003800000 */
[----:B------:R-:W-:Y:S01]  /*15a10*/  IMAD.MOV.U32 R150, RZ, RZ, R151 ;  /* 0x000000ffff967224 */ /* 0x000fe200078e0097 */
[----:B------:R-:W-:Y:S01]  /*15a20*/  SHF.R.S32.HI R2, RZ, 0x1f, R65 ;  /* 0x0000001fff027819 */ /* 0x000fe20000011441 */
[--C-:B------:R-:W-:Y:S01]  /*15a30*/  IMAD.MOV.U32 R149, RZ, RZ, R151.reuse ;  /* 0x000000ffff957224 */ /* 0x100fe200078e0097 */
[----:B------:R-:W-:Y:S01]  /*15a40*/  MOV R144, R151 ;  /* 0x0000009700907202 */ /* 0x000fe20000000f00 */
[--C-:B------:R-:W-:Y:S01]  /*15a50*/  IMAD.MOV.U32 R148, RZ, RZ, R151.reuse ;  /* 0x000000ffff947224 */ /* 0x100fe200078e0097 */
[----:B------:R-:W-:Y:S01]  /*15a60*/  LEA.HI R2, R2, R65, RZ, 0x2 ;  /* 0x0000004102027211 */ /* 0x000fe200078f10ff */
[--C-:B------:R-:W-:Y:S01]  /*15a70*/  IMAD.MOV.U32 R147, RZ, RZ, R151.reuse ;  /* 0x000000ffff937224 */ /* 0x100fe200078e0097 */
[-C--:B------:R-:W-:Y:S01]  /*15a80*/  MOV R128, R151.reuse ;  /* 0x0000009700807202 */ /* 0x080fe20000000f00 */
[--C-:B------:R-:W-:Y:S01]  /*15a90*/  IMAD.MOV.U32 R146, RZ, RZ, R151.reuse ;  /* 0x000000ffff927224 */ /* 0x100fe200078e0097 */
[----:B------:R-:W-:Y:S01]  /*15aa0*/  LOP3.LUT R2, R2, 0x7ffffffc, RZ, 0xc0, !PT ;  /* 0x7ffffffc02027812 */ /* 0x000fe200078ec0ff */
[--C-:B------:R-:W-:Y:S01]  /*15ab0*/  IMAD.MOV.U32 R145, RZ, RZ, R151.reuse ;  /* 0x000000ffff917224 */ /* 0x100fe200078e0097 */
[-C--:B------:R-:W-:Y:S01]  /*15ac0*/  MOV R112, R151.reuse ;  /* 0x0000009700707202 */ /* 0x080fe20000000f00 */
[----:B------:R-:W-:Y:S01]  /*15ad0*/  IMAD.MOV.U32 R143, RZ, RZ, R151 ;  /* 0x000000ffff8f7224 */ /* 0x000fe200078e0097 */
[----:B------:R-:W-:Y:S01]  /*15ae0*/  MOV R96, R151 ;  /* 0x0000009700607202 */ /* 0x000fe20000000f00 */
[----:B------:R-:W-:-:S02]  /*15af0*/  IMAD.IADD R2, R65, 0x1, -R2 ;  /* 0x0000000141027824 */ /* 0x000fc400078e0a02 */
[--C-:B------:R-:W-:Y:S02]  /*15b00*/  IMAD.MOV.U32 R142, RZ, RZ, R151.reuse ;  /* 0x000000ffff8e7224 */ /* 0x100fe400078e0097 */
[----:B------:R-:W-:Y:S02]  /*15b10*/  IMAD R3, R2, R3, 0x50 ;  /* 0x0000005002037424 */ /* 0x000fe400078e0203 */
[--C-:B------:R-:W-:Y:S02]  /*15b20*/  IMAD.MOV.U32 R141, RZ, RZ, R151.reuse ;  /* 0x000000ffff8d7224 */ /* 0x100fe400078e0097 */
[----:B------:R-:W-:Y:S02]  /*15b30*/  IMAD.IADD R2, R3, 0x1, R180 ;  /* 0x0000000103027824 */ /* 0x000fe400078e02b4 */
[----:B------:R-:W-:Y:S02]  /*15b40*/  IMAD.MOV.U32 R140, RZ, RZ, R151 ;  /* 0x000000ffff8c7224 */ /* 0x000fe400078e0097 */
[----:B------:R-:W-:-:S02]  /*15b50*/  IMAD R2, R223, -0x50, R2 ;  /* 0xffffffb0df027824 */ /* 0x000fc400078e0202 */
[--C-:B------:R-:W-:Y:S02]  /*15b60*/  IMAD.MOV.U32 R139, RZ, RZ, R151.reuse ;  /* 0x000000ffff8b7224 */ /* 0x100fe400078e0097 */
        /* <DEDUP_REMOVED lines=144> */
[----:B------:R-:W-:Y:S01]  /*16470*/  IMAD.MOV.U32 R37, RZ, RZ, R151 ;  /* 0x000000ffff257224 */ /* 0x000fe200078e0097 */
[----:B------:R-:W-:-:S02]  /*16480*/  FSEL R38, R38, -INF , P6 ;  /* 0xff80000026267808 */ /* 0x000fc40003000000 */
[----:B------:R-:W-:Y:S02]  /*16490*/  FMNMX.FTZ R2, R80, R3, !PT ;  /* 0x0000000350027209 */ /* 0x000fe40007810000 */
[----:B------:R-:W-:Y:S02]  /*164a0*/  FSEL R26, R26, -INF , P4 ;  /* 0xff8000001a1a7808 */ /* 0x000fe40002000000 */
[----:B------:R-:W-:Y:S01]  /*164b0*/  FSEL R30, R30, -INF , P2 ;  /* 0xff8000001e1e7808 */ /* 0x000fe20001000000 */
[----:B------:R-:W0:Y:S02]  /*164c0*/  SHFL.BFLY PT, R3, R2, 0x2, 0x1f ;  /* 0x0c401f0002037f89 */ /* 0x000e2400000e0000 */
[----:B0-----:R-:W-:Y:S01]  /*164d0*/  FMNMX.FTZ R9, R2, R3, !PT ;  /* 0x0000000302097209 */ /* 0x001fe20007810000 */
[----:B------:R-:W-:Y:S01]  /*164e0*/  IMAD.U32 R3, RZ, RZ, UR4 ;  /* 0x00000004ff037e24 */ /* 0x000fe2000f8e00ff */
[----:B------:R-:W-:Y:S01]  /*164f0*/  FSEL R2, R39, -INF , P5 ;  /* 0xff80000027027808 */ /* 0x000fe20002800000 */
[----:B------:R-:W-:-:S02]  /*16500*/  IMAD.MOV.U32 R39, RZ, RZ, R151 ;  /* 0x000000ffff277224 */ /* 0x000fc400078e0097 */
[----:B------:R-:W0:Y:S02]  /*16510*/  SHFL.BFLY PT, R28, R9, 0x1, 0x1f ;  /* 0x0c201f00091c7f89 */ /* 0x000e2400000e0000 */
[----:B0-----:R-:W-:Y:S02]  /*16520*/  FMNMX.FTZ R5, R9, R28, !PT ;  /* 0x0000001c09057209 */ /* 0x001fe40007810000 */
[----:B------:R-:W-:Y:S02]  /*16530*/  FSEL R28, R27, -INF , P3 ;  /* 0xff8000001b1c7808 */ /* 0x000fe40001800000 */
[C---:B------:R-:W-:Y:S01]  /*16540*/  FSETP.NEU.FTZ.AND P0, PT, R5.reuse, -INF , PT ;  /* 0xff8000000500780b */ /* 0x040fe20003f1d000 */
[----:B------:R-:W-:-:S05]  /*16550*/  FMUL.FTZ R7, R5, R3 ;  /* 0x0000000305077220 */ /* 0x000fca0000410000 */
[----:B------:R-:W-:Y:S02]  /*16560*/  FSEL R11, R7, RZ, P0 ;  /* 0x000000ff070b7208 */ /* 0x000fe40000000000 */
[----:B------:R-:W-:Y:S02]  /*16570*/  FMNMX.FTZ R7, R58, R59, !PT ;  /* 0x0000003b3a077209 */ /* 0x000fe40007810000 */
[----:B------:R-:W-:Y:S01]  /*16580*/  ISETP.NE.AND P0, PT, R13, RZ, PT ;  /* 0x000000ff0d00720c */ /* 0x000fe20003f05270 */
[--C-:B------:R-:W-:Y:S01]  /*16590*/  FFMA.FTZ R9, R10, R3, -R11.reuse ;  /* 0x000000030a097223 */ /* 0x100fe2000001080b */
[----:B------:R-:W-:Y:S01]  /*165a0*/  FMNMX.FTZ R7, R62, R7, !PT ;  /* 0x000000073e077209 */ /* 0x000fe20007810000 */
[--C-:B------:R-:W-:Y:S01]  /*165b0*/  FFMA.FTZ R4, R4, R3, -R11.reuse ;  /* 0x0000000304047223 */ /* 0x100fe2000001080b */
[----:B------:R-:W-:Y:S01]  /*165c0*/  FSEL R10, R31, -INF , P1 ;  /* 0xff8000001f0a7808 */ /* 0x000fe20000800000 */
[----:B------:R-:W-:Y:S01]  /*165d0*/  MUFU.EX2 R15, R9 ;  /* 0x00000009000f7308 */ /* 0x000fe20000000800 */
[----:B------:R-:W-:Y:S01]  /*165e0*/  FMNMX.FTZ R7, R6, R7, !PT ;  /* 0x0000000706077209 */ /* 0x000fe20007810000 */
[-CC-:B------:R-:W-:Y:S01]  /*165f0*/  FFMA.FTZ R14, R14, R3.reuse, -R11.reuse ;  /* 0x000000030e0e7223 */ /* 0x180fe2000001080b */
[-CC-:B------:R-:W-:Y:S01]  /*16600*/  FFMA.FTZ R208, R56, R3.reuse, -R11.reuse ;  /* 0x0000000338d07223 */ /* 0x180fe2000001080b */
[--C-:B------:R-:W-:Y:S01]  /*16610*/  FFMA.FTZ R57, R57, R3, -R11.reuse ;  /* 0x0000000339397223 */ /* 0x100fe2000001080b */
[----:B------:R-:W-:Y:S01]  /*16620*/  FMNMX.FTZ R7, R50, R7, !PT ;  /* 0x0000000732077209 */ /* 0x000fe20007810000 */
[-CC-:B------:R-:W-:Y:S01]  /*16630*/  FFMA.FTZ R60, R60, R3.reuse, -R11.reuse ;  /* 0x000000033c3c7223 */ /* 0x180fe2000001080b */
[--C-:B------:R-:W-:Y:S01]  /*16640*/  FFMA.FTZ R48, R48, R3, -R11.reuse ;  /* 0x0000000330307223 */ /* 0x100fe2000001080b */
        /* <DEDUP_REMOVED lines=20> */
[----:B------:R-:W-:Y:S01]  /*16790*/  FFMA.FTZ R11, R80, R3, -R11 ;  /* 0x00000003500b7223 */ /* 0x000fe2000001080b */
[----:B------:R-:W-:Y:S01]  /*167a0*/  FMNMX.FTZ R7, R46, R7, !PT ;  /* 0x000000072e077209 */ /* 0x000fe20007810000 */
[----:B------:R-:W-:Y:S01]  /*167b0*/  IMAD.MOV.U32 R56, RZ, RZ, R151 ;  /* 0x000000ffff387224 */ /* 0x000fe200078e0097 */
[----:B------:R-:W-:Y:S01]  /*167c0*/  MOV R80, R151 ;  /* 0x0000009700507202 */ /* 0x000fe20000000f00 */
[----:B------:R-:W0:Y:S01]  /*167d0*/  MUFU.EX2 R57, R57 ;  /* 0x0000003900397308 */ /* 0x000e220000000800 */
[----:B------:R-:W-:-:S04]  /*167e0*/  FMNMX.FTZ R7, R32, R7, !PT ;  /* 0x0000000720077209 */ /* 0x000fc80007810000 */
[----:B------:R-:W-:Y:S02]  /*167f0*/  FMNMX.FTZ R7, R34, R7, !PT ;  /* 0x0000000722077209 */ /* 0x000fe40007810000 */
[----:B--2---:R-:W-:Y:S01]  /*16800*/  PRMT R0, R67, 0x654, R0 ;  /* 0x0000065443007816 */ /* 0x004fe20000000000 */
[----:B------:R-:W1:Y:S01]  /*16810*/  MUFU.EX2 R60, R60 ;  /* 0x0000003c003c7308 */ /* 0x000e620000000800 */
[----:B------:R-:W-:Y:S01]  /*16820*/  FMNMX.FTZ R7, R24, R7, !PT ;  /* 0x0000000718077209 */ /* 0x000fe20007810000 */
[----:B------:R-:W-:Y:S01]  /*16830*/  IMAD.MOV.U32 R67, RZ, RZ, R151 ;  /* 0x000000ffff437224 */ /* 0x000fe200078e0097 */
[----:B------:R2:W-:Y:S02]  /*16840*/  SYNCS.ARRIVE.TRANS64.RED.A1T0 RZ, [R0+URZ], RZ ;  /* 0x000000ff00ff79a7 */ /* 0x0005e4000810043f */
[----:B------:R-:W-:-:S03]  /*16850*/  FMNMX.FTZ R7, R38, R7, !PT ;  /* 0x0000000726077209 */ /* 0x000fc60007810000 */
[----:B------:R-:W3:Y:S01]  /*16860*/  MUFU.EX2 R48, R48 ;  /* 0x0000003000307308 */ /* 0x000ee20000000800 */
[----:B------:R-:W-:Y:S01]  /*16870*/  FMNMX.FTZ R7, R2, R7, !PT ;  /* 0x0000000702077209 */ /* 0x000fe20007810000 */
[----:B0-----:R-:W-:Y:S01]  /*16880*/  FADD.FTZ R33, R208, R57 ;  /* 0x00000039d0217221 */ /* 0x001fe20000010000 */
[----:B------:R-:W-:Y:S01]  /*16890*/  F2FP.BF16.F32.PACK_AB R208, R57, R208 ;  /* 0x000000d039d0723e */ /* 0x000fe200000010ff */
[----:B------:R-:W-:Y:S01]  /*168a0*/  IMAD.MOV.U32 R57, RZ, RZ, R151 ;  /* 0x000000ffff397224 */ /* 0x000fe200078e0097 */
[----:B------:R-:W-:-:S03]  /*168b0*/  FMNMX.FTZ R7, R26, R7, !PT ;  /* 0x000000071a077209 */ /* 0x000fc60007810000 */
[----:B------:R-:W0:Y:S01]  /*168c0*/  MUFU.EX2 R52, R52 ;  /* 0x0000003400347308 */ /* 0x000e220000000800 */
[----:B------:R-:W-:Y:S02]  /*168d0*/  FMNMX.FTZ R7, R28, R7, !PT ;  /* 0x000000071c077209 */ /* 0x000fe40007810000 */
[----:B-1----:R-:W-:Y:S02]  /*168e0*/  F2FP.BF16.F32.PACK_AB R210, R13, R60 ;  /* 0x0000003c0dd2723e */ /* 0x002fe400000010ff */
[----:B------:R-:W-:-:S03]  /*168f0*/  FMNMX.FTZ R7, R30, R7, !PT ;  /* 0x000000071e077209 */ /* 0x000fc60007810000 */
[----:B------:R-:W-:Y:S01]  /*16900*/  MUFU.EX2 R40, R40 ;  /* 0x0000002800287308 */ /* 0x000fe20000000800 */
[----:B------:R-:W-:Y:S02]  /*16910*/  FMNMX.FTZ R7, R10, R7, !PT ;  /* 0x000000070a077209 */ /* 0x000fe40007810000 */
[----:B---3--:R-:W-:-:S03]  /*16920*/  F2FP.BF16.F32.PACK_AB R204, R15, R48 ;  /* 0x000000300fcc723e */ /* 0x008fc600000010ff */
[----:B------:R-:W1:Y:S02]  /*16930*/  SHFL.BFLY PT, R4, R7, 0x2, 0x1f ;  /* 0x0c401f0007047f89 */ /* 0x000e6400000e0000 */
[----:B------:R3:W4:Y:S01]  /*16940*/  MUFU.EX2 R25, R64 ;  /* 0x0000004000197308 */ /* 0x0007220000000800 */
[----:B0-----:R-:W-:-:S07]  /*16950*/  F2FP.BF16.F32.PACK_AB R206, R21, R52 ;  /* 0x0000003415ce723e */ /* 0x001fce00000010ff */
[----:B------:R-:W-:Y:S01]  /*16960*/  MUFU.EX2 R44, R44 ;  /* 0x0000002c002c7308 */ /* 0x000fe20000000800 */
[----:B---3--:R-:W-:-:S07]  /*16970*/  MOV R64, R151 ;  /* 0x0000009700407202 */ /* 0x008fce0000000f00 */
[----:B------:R0:W3:Y:S01]  /*16980*/  MUFU.EX2 R27, R66 ;  /* 0x00000042001b7308 */ /* 0x0000e20000000800 */
[----:B----4-:R-:W-:Y:S02]  /*16990*/  F2FP.BF16.F32.PACK_AB R200, R25, R40 ;  /* 0x0000002819c8723e */ /* 0x010fe400000010ff */
[----:B-1----:R-:W-:-:S05]  /*169a0*/  FMNMX.FTZ R9, R7, R4, !PT ;  /* 0x0000000407097209 */ /* 0x002fca0007810000 */
[----:B------:R-:W-:Y:S01]  /*169b0*/  MUFU.EX2 R68, R68 ;  /* 0x0000004400447308 */ /* 0x000fe20000000800 */
[----:B0-----:R-:W-:Y:S01]  /*169c0*/  IMAD.MOV.U32 R66, RZ, RZ, R151 ;  /* 0x000000ffff427224 */ /* 0x001fe200078e0097 */
[----:B------:R-:W0:Y:S06]  /*169d0*/  SHFL.BFLY PT, R4, R9, 0x1, 0x1f ;  /* 0x0c201f0009047f89 */ /* 0x000e2c00000e0000 */
[----:B------:R1:W4:Y:S01]  /*169e0*/  MUFU.EX2 R7, R70 ;  /* 0x0000004600077308 */ /* 0x0003220000000800 */
[----:B---3--:R-:W-:-:S07]  /*169f0*/  F2FP.BF16.F32.PACK_AB R202, R27, R44 ;  /* 0x0000002c1bca723e */ /* 0x008fce00000010ff */
[----:B------:R-:W-:Y:S01]  /*16a00*/  MUFU.EX2 R36, R36 ;  /* 0x0000002400247308 */ /* 0x000fe20000000800 */
[----:B-1----:R-:W-:-:S07]  /*16a10*/  IMAD.MOV.U32 R70, RZ, RZ, R151 ;  /* 0x000000ffff467224 */ /* 0x002fce00078e0097 */
[----:B------:R1:W3:Y:S01]  /*16a20*/  MUFU.EX2 R29, R72 ;  /* 0x00000048001d7308 */ /* 0x0002e20000000800 */
[----:B----4-:R-:W-:Y:S02]  /*16a30*/  F2FP.BF16.F32.PACK_AB R196, R7, R68 ;  /* 0x0000004407c4723e */ /* 0x010fe400000010ff */
[----:B0-----:R-:W-:-:S04]  /*16a40*/  FMNMX.FTZ R4, R9, R4, !PT ;  /* 0x0000000409047209 */ /* 0x001fc80007810000 */
[C---:B------:R-:W-:Y:S01]  /*16a50*/  FSETP.NEU.FTZ.AND P1, PT, R4.reuse, -INF , PT ;  /* 0xff8000000400780b */ /* 0x040fe20003f3d000 */
[----:B------:R-:W-:Y:S01]  /*16a60*/  FMUL.FTZ R14, R4, R3 ;  /* 0x00000003040e7220 */ /* 0x000fe20000410000 */
[----:B------:R-:W-:Y:S01]  /*16a70*/  MUFU.EX2 R74, R74 ;  /* 0x0000004a004a7308 */ /* 0x000fe20000000800 */
[----:B-1----:R-:W-:-:S03]  /*16a80*/  IMAD.MOV.U32 R72, RZ, RZ, R151 ;  /* 0x000000ffff487224 */ /* 0x002fc600078e0097 */
[----:B------:R-:W-:Y:S02]  /*16a90*/  FSEL R31, R14, RZ, P1 ;  /* 0x000000ff0e1f7208 */ /* 0x000fe40000800000 */
[----:B------:R-:W-:Y:S02]  /*16aa0*/  ISETP.GE.AND P1, PT, R180, 0x51, PT ;  /* 0x00000051b400780c */ /* 0x000fe40003f26270 */
[----:B------:R-:W0:Y:S01]  /*16ab0*/  MUFU.EX2 R9, R76 ;  /* 0x0000004c00097308 */ /* 0x000e220000000800 */
[-CC-:B------:R-:W-:Y:S01]  /*16ac0*/  FFMA.FTZ R58, R58, R3.reuse, -R31.reuse ;  /* 0x000000033a3a7223 */ /* 0x180fe2000001081f */
[-CC-:B------:R-:W-:Y:S01]  /*16ad0*/  FFMA.FTZ R59, R59, R3.reuse, -R31.reuse ;  /* 0x000000033b3b7223 */ /* 0x180fe2000001081f */
[-CC-:B------:R-:W-:Y:S01]  /*16ae0*/  FFMA.FTZ R62, R62, R3.reuse, -R31.reuse ;  /* 0x000000033e3e7223 */ /* 0x180fe2000001081f */
[-CC-:B------:R-:W-:Y:S01]  /*16af0*/  FFMA.FTZ R6, R6, R3.reuse, -R31.reuse ;  /* 0x0000000306067223 */ /* 0x180fe2000001081f */
[-CC-:B------:R-:W-:Y:S01]  /*16b00*/  FFMA.FTZ R50, R50, R3.reuse, -R31.reuse ;  /* 0x0000000332327223 */ /* 0x180fe2000001081f */
[-CC-:B------:R-:W-:Y:S01]  /*16b10*/  FFMA.FTZ R8, R8, R3.reuse, -R31.reuse ;  /* 0x0000000308087223 */ /* 0x180fe2000001081f */
[-CC-:B------:R-:W-:Y:S01]  /*16b20*/  FFMA.FTZ R54, R54, R3.reuse, -R31.reuse ;  /* 0x0000000336367223 */ /* 0x180fe2000001081f */
[----:B------:R-:W-:Y:S01]  /*16b30*/  MUFU.EX2 R58, R58 ;  /* 0x0000003a003a7308 */ /* 0x000fe20000000800 */
[-CC-:B------:R-:W-:Y:S01]  /*16b40*/  FFMA.FTZ R12, R12, R3.reuse, -R31.reuse ;  /* 0x000000030c0c7223 */ /* 0x180fe2000001081f */
[-CC-:B------:R-:W-:Y:S01]  /*16b50*/  FFMA.FTZ R42, R42, R3.reuse, -R31.reuse ;  /* 0x000000032a2a7223 */ /* 0x180fe2000001081f */
[-CC-:B------:R-:W-:Y:S01]  /*16b60*/  FFMA.FTZ R20, R20, R3.reuse, -R31.reuse ;  /* 0x0000000314147223 */ /* 0x180fe2000001081f */
[-CC-:B------:R-:W-:Y:S01]  /*16b70*/  FFMA.FTZ R46, R46, R3.reuse, -R31.reuse ;  /* 0x000000032e2e7223 */ /* 0x180fe2000001081f */
[-CC-:B------:R-:W-:Y:S01]  /*16b80*/  FFMA.FTZ R32, R32, R3.reuse, -R31.reuse ;  /* 0x0000000320207223 */ /* 0x180fe2000001081f */
[-CC-:B------:R-:W-:Y:S01]  /*16b90*/  FFMA.FTZ R34, R34, R3.reuse, -R31.reuse ;  /* 0x0000000322227223 */ /* 0x180fe2000001081f */
[-CC-:B------:R-:W-:Y:S01]  /*16ba0*/  FFMA.FTZ R24, R24, R3.reuse, -R31.reuse ;  /* 0x0000000318187223 */ /* 0x180fe2000001081f */
[----:B------:R-:W1:Y:S01]  /*16bb0*/  MUFU.EX2 R59, R59 ;  /* 0x0000003b003b7308 */ /* 0x000e620000000800 */
[-CC-:B------:R-:W-:Y:S01]  /*16bc0*/  FFMA.FTZ R38, R38, R3.reuse, -R31.reuse ;  /* 0x0000000326267223 */ /* 0x180fe2000001081f */
[-CC-:B------:R-:W-:Y:S01]  /*16bd0*/  FFMA.FTZ R2, R2, R3.reuse, -R31.reuse ;  /* 0x0000000302027223 */ /* 0x180fe2000001081f */
[-CC-:B------:R-:W-:Y:S01]  /*16be0*/  FFMA.FTZ R26, R26, R3.reuse, -R31.reuse ;  /* 0x000000031a1a7223 */ /* 0x180fe2000001081f */
[-CC-:B------:R-:W-:Y:S01]  /*16bf0*/  FFMA.FTZ R28, R28, R3.reuse, -R31.reuse ;  /* 0x000000031c1c7223 */ /* 0x180fe2000001081f */
[-CC-:B------:R-:W-:Y:S01]  /*16c00*/  FFMA.FTZ R30, R30, R3.reuse, -R31.reuse ;  /* 0x000000031e1e7223 */ /* 0x180fe2000001081f */
[----:B------:R-:W-:Y:S01]  /*16c10*/  FFMA.FTZ R10, R10, R3, -R31 ;  /* 0x000000030a0a7223 */ /* 0x000fe2000001081f */
[----:B---3--:R-:W-:Y:S01]  /*16c20*/  F2FP.BF16.F32.PACK_AB R198, R29, R36 ;  /* 0x000000241dc6723e */ /* 0x008fe200000010ff */
[----:B------:R-:W3:Y:S01]  /*16c30*/  MUFU.EX2 R62, R62 ;  /* 0x0000003e003e7308 */ /* 0x000ee20000000800 */
[----:B0-----:R-:W-:Y:S01]  /*16c40*/  F2FP.BF16.F32.PACK_AB R192, R9, R74 ;  /* 0x0000004a09c0723e */ /* 0x001fe200000010ff */
[----:B------:R-:W-:-:S06]  /*16c50*/  IMAD.MOV.U32 R76, RZ, RZ, R151 ;  /* 0x000000ffff4c7224 */ /* 0x000fcc00078e0097 */
[----:B------:R0:W4:Y:S01]  /*16c60*/  MUFU.EX2 R211, R6 ;  /* 0x0000000600d37308 */ /* 0x0001220000000800 */
[----:B-1----:R-:W-:-:S07]  /*16c70*/  F2FP.BF16.F32.PACK_AB R209, R59, R58 ;  /* 0x0000003a3bd1723e */ /* 0x002fce00000010ff */
[----:B------:R-:W1:Y:S01]  /*16c80*/  MUFU.EX2 R50, R50 ;  /* 0x0000003200327308 */ /* 0x000e620000000800 */
[----:B0-----:R-:W-:Y:S01]  /*16c90*/  FADD.FTZ R6, R60, R33 ;  /* 0x000000213c067221 */ /* 0x001fe20000010000 */
[----:B------:R-:W-:-:S03]  /*16ca0*/  IMAD.MOV.U32 R60, RZ, RZ, R151 ;  /* 0x000000ffff3c7224 */ /* 0x000fc600078e0097 */
[----:B------:R-:W-:-:S03]  /*16cb0*/  FADD.FTZ R33, R13, R6 ;  /* 0x000000060d217221 */ /* 0x000fc60000010000 */
[----:B------:R0:W5:Y:S01]  /*16cc0*/  MUFU.EX2 R205, R8 ;  /* 0x0000000800cd7308 */ /* 0x0001620000000800 */
[----:B------:R-:W-:Y:S01]  /*16cd0*/  FADD.FTZ R6, R48, R33 ;  /* 0x0000002130067221 */ /* 0x000fe20000010000 */
[----:B------:R-:W-:Y:S01]  /*16ce0*/  FADD.FTZ R33, R58, R59 ;  /* 0x0000003b3a217221 */ /* 0x000fe20000010000 */
[----:B------:R-:W-:Y:S01]  /*16cf0*/  IMAD.MOV.U32 R59, RZ, RZ, R151 ;  /* 0x000000ffff3b7224 */ /* 0x000fe200078e0097 */
[----:B------:R-:W-:Y:S01]  /*16d00*/  MOV R48, R151 ;  /* 0x0000009700307202 */ /* 0x000fe20000000f00 */
[----:B------:R-:W-:Y:S01]  /*16d10*/  FADD.FTZ R35, R15, R6 ;  /* 0x000000060f237221 */ /* 0x000fe20000010000 */
[----:B---3--:R-:W-:Y:S01]  /*16d20*/  FADD.FTZ R6, R62, R33 ;  /* 0x000000213e067221 */ /* 0x008fe20000010000 */
[----:B------:R-:W-:Y:S01]  /*16d30*/  IMAD.MOV.U32 R58, RZ, RZ, R151 ;  /* 0x000000ffff3a7224 */ /* 0x000fe200078e0097 */
[----:B------:R-:W3:Y:S01]  /*16d40*/  MUFU.EX2 R54, R54 ;  /* 0x0000003600367308 */ /* 0x000ee20000000800 */
[----:B0-----:R-:W-:Y:S01]  /*16d50*/  FADD.FTZ R8, R52, R35 ;  /* 0x0000002334087221 */ /* 0x001fe20000010000 */
[C---:B----4-:R-:W-:Y:S01]  /*16d60*/  FADD.FTZ R33, R211.reuse, R6 ;  /* 0x00000006d3217221 */ /* 0x050fe20000010000 */
[----:B------:R-:W-:Y:S01]  /*16d70*/  F2FP.BF16.F32.PACK_AB R211, R211, R62 ;  /* 0x0000003ed3d3723e */ /* 0x000fe200000010ff */
[----:B------:R-:W-:-:S02]  /*16d80*/  IMAD.MOV.U32 R62, RZ, RZ, R151 ;  /* 0x000000ffff3e7224 */ /* 0x000fc400078e0097 */
[----:B------:R-:W-:Y:S01]  /*16d90*/  FADD.FTZ R35, R21, R8 ;  /* 0x0000000815237221 */ /* 0x000fe20000010000 */
[----:B-1----:R-:W-:Y:S01]  /*16da0*/  FADD.FTZ R6, R50, R33 ;  /* 0x0000002132067221 */ /* 0x002fe20000010000 */
[----:B------:R-:W-:Y:S01]  /*16db0*/  IMAD.MOV.U32 R52, RZ, RZ, R151 ;  /* 0x000000ffff347224 */ /* 0x000fe200078e0097 */
[----:B------:R-:W0:Y:S01]  /*16dc0*/  MUFU.EX2 R207, R12 ;  /* 0x0000000c00cf7308 */ /* 0x000e220000000800 */
[----:B------:R-:W-:Y:S01]  /*16dd0*/  FADD.FTZ R8, R40, R35 ;  /* 0x0000002328087221 */ /* 0x000fe20000010000 */
[C---:B-----5:R-:W-:Y:S01]  /*16de0*/  FADD.FTZ R33, R205.reuse, R6 ;  /* 0x00000006cd217221 */ /* 0x060fe20000010000 */
[----:B------:R-:W-:Y:S01]  /*16df0*/  F2FP.BF16.F32.PACK_AB R205, R205, R50 ;  /* 0x00000032cdcd723e */ /* 0x000fe200000010ff */
[--C-:B------:R-:W-:Y:S02]  /*16e00*/  IMAD.MOV.U32 R50, RZ, RZ, R151.reuse ;  /* 0x000000ffff327224 */ /* 0x100fe400078e0097 */
[----:B------:R-:W-:Y:S01]  /*16e10*/  FADD.FTZ R35, R25, R8 ;  /* 0x0000000819237221 */ /* 0x000fe20000010000 */
[----:B------:R-:W-:Y:S01]  /*16e20*/  IMAD.MOV.U32 R40, RZ, RZ, R151 ;  /* 0x000000ffff287224 */ /* 0x000fe200078e0097 */
[----:B------:R-:W1:Y:S01]  /*16e30*/  MUFU.EX2 R42, R42 ;  /* 0x0000002a002a7308 */ /* 0x000e620000000800 */
[----:B---3--:R-:W-:Y:S01]  /*16e40*/  FADD.FTZ R6, R54, R33 ;  /* 0x0000002136067221 */ /* 0x008fe20000010000 */
[----:B--2---:R-:W-:Y:S01]  /*16e50*/  FADD.FTZ R0, R44, R35 ;  /* 0x000000232c007221 */ /* 0x004fe20000010000 */
[----:B------:R-:W-:-:S02]  /*16e60*/  IMAD.MOV.U32 R44, RZ, RZ, R151 ;  /* 0x000000ffff2c7224 */ /* 0x000fc400078e0097 */
[--C-:B------:R-:W-:Y:S02]  /*16e70*/  IMAD.MOV.U32 R25, RZ, RZ, R151.reuse ;  /* 0x000000ffff197224 */ /* 0x100fe400078e0097 */
[----:B------:R-:W-:Y:S01]  /*16e80*/  FADD.FTZ R35, R27, R0 ;  /* 0x000000001b237221 */ /* 0x000fe20000010000 */
[----:B------:R-:W-:Y:S01]  /*16e90*/  IMAD.MOV.U32 R27, RZ, RZ, R151 ;  /* 0x000000ffff1b7224 */ /* 0x000fe200078e0097 */
[----:B------:R-:W2:Y:S01]  /*16ea0*/  MUFU.EX2 R201, R20 ;  /* 0x0000001400c97308 */ /* 0x000ea20000000800 */
[C---:B0-----:R-:W-:Y:S01]  /*16eb0*/  FADD.FTZ R33, R207.reuse, R6 ;  /* 0x00000006cf217221 */ /* 0x041fe20000010000 */
[----:B------:R-:W-:Y:S01]  /*16ec0*/  FADD.FTZ R6, R68, R35 ;  /* 0x0000002344067221 */ /* 0x000fe20000010000 */
[----:B------:R-:W-:Y:S01]  /*16ed0*/  F2FP.BF16.F32.PACK_AB R207, R207, R54 ;  /* 0x00000036cfcf723e */ /* 0x000fe200000010ff */
[--C-:B------:R-:W-:Y:S02]  /*16ee0*/  IMAD.MOV.U32 R68, RZ, RZ, R151.reuse ;  /* 0x000000ffff447224 */ /* 0x100fe400078e0097 */
[----:B------:R-:W-:Y:S01]  /*16ef0*/  FADD.FTZ R31, R7, R6 ;  /* 0x00000006071f7221 */ /* 0x000fe20000010000 */
[----:B------:R-:W-:Y:S01]  /*16f00*/  IMAD.MOV.U32 R54, RZ, RZ, R151 ;  /* 0x000000ffff367224 */ /* 0x000fe200078e0097 */
[----:B------:R-:W0:Y:S01]  /*16f10*/  MUFU.EX2 R46, R46 ;  /* 0x0000002e002e7308 */ /* 0x000e220000000800 */
[----:B-1----:R-:W-:Y:S01]  /*16f20*/  FADD.FTZ R0, R42, R33 ;  /* 0x000000212a007221 */ /* 0x002fe20000010000 */
[----:B------:R-:W-:-:S06]  /*16f30*/  IMAD.MOV.U32 R35, RZ, RZ, R151 ;  /* 0x000000ffff237224 */ /* 0x000fcc00078e0097 */
[----:B------:R1:W3:Y:S01]  /*16f40*/  MUFU.EX2 R203, R32 ;  /* 0x0000002000cb7308 */ /* 0x0002e20000000800 */
[C---:B--2---:R-:W-:Y:S01]  /*16f50*/  FADD.FTZ R33, R201.reuse, R0 ;  /* 0x00000000c9217221 */ /* 0x044fe20000010000 */
[----:B------:R-:W-:Y:S01]  /*16f60*/  F2FP.BF16.F32.PACK_AB R201, R201, R42 ;  /* 0x0000002ac9c9723e */ /* 0x000fe200000010ff */
[----:B------:R-:W-:-:S05]  /*16f70*/  IMAD.MOV.U32 R42, RZ, RZ, R151 ;  /* 0x000000ffff2a7224 */ /* 0x000fca00078e0097 */
[----:B------:R-:W2:Y:S01]  /*16f80*/  MUFU.EX2 R34, R34 ;  /* 0x0000002200227308 */ /* 0x000ea20000000800 */
[----:B0-----:R-:W-:Y:S01]  /*16f90*/  FADD.FTZ R0, R46, R33 ;  /* 0x000000212e007221 */ /* 0x001fe20000010000 */
[----:B------:R-:W-:Y:S01]  /*16fa0*/  IMAD.MOV.U32 R33, RZ, RZ, R151 ;  /* 0x000000ffff217224 */ /* 0x000fe200078e0097 */
[----:B-1----:R-:W-:-:S05]  /*16fb0*/  MOV R32, R151 ;  /* 0x0000009700207202 */ /* 0x002fca0000000f00 */
[----:B------:R0:W1:Y:S01]  /*16fc0*/  MUFU.EX2 R197, R24 ;  /* 0x0000001800c57308 */ /* 0x0000620000000800 */
[C---:B---3--:R-:W-:Y:S01]  /*16fd0*/  FADD.FTZ R13, R203.reuse, R0 ;  /* 0x00000000cb0d7221 */ /* 0x048fe20000010000 */
[----:B------:R-:W-:Y:S01]  /*16fe0*/  F2FP.BF16.F32.PACK_AB R203, R203, R46 ;  /* 0x0000002ecbcb723e */ /* 0x000fe200000010ff */
[----:B------:R-:W-:-:S05]  /*16ff0*/  IMAD.MOV.U32 R46, RZ, RZ, R151 ;  /* 0x000000ffff2e7224 */ /* 0x000fca00078e0097 */
[----:B------:R-:W3:Y:S01]  /*17000*/  MUFU.EX2 R38, R38 ;  /* 0x0000002600267308 */ /* 0x000ee20000000800 */
[----:B--2---:R-:W-:Y:S01]  /*17010*/  FADD.FTZ R0, R34, R13 ;  /* 0x0000000d22007221 */ /* 0x004fe20000010000 */
[----:B0-----:R-:W-:-:S06]  /*17020*/  IMAD.MOV.U32 R24, RZ, RZ, R151 ;  /* 0x000000ffff187224 */ /* 0x001fcc00078e0097 */
[----:B------:R0:W2:Y:S01]  /*17030*/  MUFU.EX2 R199, R2 ;  /* 0x0000000200c77308 */ /* 0x0000a20000000800 */
[C---:B-1----:R-:W-:Y:S01]  /*17040*/  FADD.FTZ R13, R197.reuse, R0 ;  /* 0x00000000c50d7221 */ /* 0x042fe20000010000 */
[----:B------:R-:W-:Y:S01]  /*17050*/  F2FP.BF16.F32.PACK_AB R197, R197, R34 ;  /* 0x00000022c5c5723e */ /* 0x000fe200000010ff */
[----:B------:R-:W-:-:S05]  /*17060*/  IMAD.MOV.U32 R34, RZ, RZ, R151 ;  /* 0x000000ffff227224 */ /* 0x000fca00078e0097 */
[----:B------:R-:W1:Y:S01]  /*17070*/  MUFU.EX2 R26, R26 ;  /* 0x0000001a001a7308 */ /* 0x000e620000000800 */
[----:B---3--:R-:W-:Y:S01]  /*17080*/  FADD.FTZ R0, R38, R13 ;  /* 0x0000000d26007221 */ /* 0x008fe20000010000 */
[----:B0-----:R-:W-:Y:S01]  /*17090*/  FADD.FTZ R2, R36, R31 ;  /* 0x0000001f24027221 */ /* 0x001fe20000010000 */
[--C-:B------:R-:W-:Y:S02]  /*170a0*/  IMAD.MOV.U32 R36, RZ, RZ, R151.reuse ;  /* 0x000000ffff247224 */ /* 0x100fe400078e0097 */
[--C-:B------:R-:W-:Y:S02]  /*170b0*/  IMAD.MOV.U32 R31, RZ, RZ, R151.reuse ;  /* 0x000000ffff1f7224 */ /* 0x100fe400078e0097 */
[----:B------:R-:W-:Y:S01]  /*170c0*/  FADD.FTZ R15, R29, R2 ;  /* 0x000000021d0f7221 */ /* 0x000fe20000010000 */
[----:B------:R-:W-:Y:S01]  /*170d0*/  IMAD.MOV.U32 R29, RZ, RZ, R151 ;  /* 0x000000ffff1d7224 */ /* 0x000fe200078e0097 */
[----:B------:R0:W3:Y:S01]  /*170e0*/  MUFU.EX2 R193, R28 ;  /* 0x0000001c00c17308 */ /* 0x0000e20000000800 */
[C---:B--2---:R-:W-:Y:S01]  /*170f0*/  FADD.FTZ R7, R199.reuse, R0 ;  /* 0x00000000c7077221 */ /* 0x044fe20000010000 */
[----:B------:R-:W-:Y:S01]  /*17100*/  FADD.FTZ R2, R74, R15 ;  /* 0x0000000f4a027221 */ /* 0x000fe20000010000 */
[----:B------:R-:W-:Y:S01]  /*17110*/  F2FP.BF16.F32.PACK_AB R199, R199, R38 ;  /* 0x00000026c7c7723e */ /* 0x000fe200000010ff */
[----:B------:R-:W-:-:S02]  /*17120*/  IMAD.MOV.U32 R74, RZ, RZ, R151 ;  /* 0x000000ffff4a7224 */ /* 0x000fc400078e0097 */
[----:B------:R-:W-:Y:S01]  /*17130*/  FADD.FTZ R15, R9, R2 ;  /* 0x00000002090f7221 */ /* 0x000fe20000010000 */
[----:B------:R-:W-:Y:S01]  /*17140*/  IMAD.MOV.U32 R2, RZ, RZ, 0x3f800000 ;  /* 0x3f800000ff027424 */ /* 0x000fe200078e00ff */
[----:B------:R-:W2:Y:S01]  /*17150*/  MUFU.EX2 R30, R30 ;  /* 0x0000001e001e7308 */ /* 0x000ea20000000800 */
[----:B-1----:R-:W-:Y:S01]  /*17160*/  FADD.FTZ R0, R26, R7 ;  /* 0x000000071a007221 */ /* 0x002fe20000010000 */
[--C-:B------:R-:W-:Y:S02]  /*17170*/  IMAD.MOV.U32 R38, RZ, RZ, R151.reuse ;  /* 0x000000ffff267224 */ /* 0x100fe400078e0097 */
[----:B0-----:R-:W-:-:S04]  /*17180*/  IMAD.MOV.U32 R28, RZ, RZ, R151 ;  /* 0x000000ffff1c7224 */ /* 0x001fc800078e0097 */
[----:B------:R-:W0:Y:S01]  /*17190*/  MUFU.EX2 R78, R78 ;  /* 0x0000004e004e7308 */ /* 0x000e220000000800 */
[C---:B---3--:R-:W-:Y:S01]  /*171a0*/  FADD.FTZ R7, R193.reuse, R0 ;  /* 0x00000000c1077221 */ /* 0x048fe20000010000 */
[----:B------:R-:W-:Y:S01]  /*171b0*/  F2FP.BF16.F32.PACK_AB R193, R193, R26 ;  /* 0x0000001ac1c1723e */ /* 0x000fe200000010ff */
[----:B------:R-:W-:-:S05]  /*171c0*/  IMAD.MOV.U32 R26, RZ, RZ, R151 ;  /* 0x000000ffff1a7224 */ /* 0x000fca00078e0097 */
[----:B------:R-:W1:Y:S01]  /*171d0*/  MUFU.EX2 R195, R10 ;  /* 0x0000000a00c37308 */ /* 0x000e620000000800 */
[----:B--2---:R-:W-:-:S07]  /*171e0*/  FADD.FTZ R0, R30, R7 ;  /* 0x000000071e007221 */ /* 0x004fce0000010000 */
[----:B------:R-:W2:Y:S01]  /*171f0*/  MUFU.EX2 R11, R11 ;  /* 0x0000000b000b7308 */ /* 0x000ea20000000800 */
[----:B0-----:R-:W-:Y:S01]  /*17200*/  FADD.FTZ R228, R78, R15 ;  /* 0x0000000f4ee47221 */ /* 0x001fe20000010000 */
[C---:B-1----:R-:W-:Y:S01]  /*17210*/  FADD.FTZ R227, R195.reuse, R0 ;  /* 0x00000000c3e37221 */ /* 0x042fe20000010000 */
[----:B------:R-:W-:Y:S01]  /*17220*/  F2FP.BF16.F32.PACK_AB R195, R195, R30 ;  /* 0x0000001ec3c3723e */ /* 0x000fe200000010ff */
[----:B------:R-:W-:Y:S02]  /*17230*/  IMAD.MOV.U32 R0, RZ, RZ, 0x3f800000 ;  /* 0x3f800000ff007424 */ /* 0x000fe400078e00ff */
[--C-:B------:R-:W-:Y:S01]  /*17240*/  IMAD.MOV.U32 R30, RZ, RZ, R151.reuse ;  /* 0x000000ffff1e7224 */ /* 0x100fe200078e0097 */
[C---:B--2---:R-:W-:Y:S01]  /*17250*/  F2FP.BF16.F32.PACK_AB R194, R11.reuse, R78 ;  /* 0x0000004e0bc2723e */ /* 0x044fe200000010ff */
[----:B------:R-:W-:Y:S01]  /*17260*/  FADD.FTZ R228, R11, R228 ;  /* 0x000000e40be47221 */ /* 0x000fe20000010000 */
[----:B------:R-:W-:Y:S01]  /*17270*/  IMAD.MOV.U32 R78, RZ, RZ, R151 ;  /* 0x000000ffff4e7224 */ /* 0x000fe200078e0097 */
[----:B------:R-:W-:Y:S06]  /*17280*/  @!P1 BRA `(.L_x_635) ;  /* 0x0000004c00549947 */ /* 0x000fec0003800000 */
[----:B------:R0:W5:Y:S01]  /*17290*/  LDL.LU R14, [R1+0x50] ;  /* 0x00005000010e7983 */ /* 0x0001620000300800 */
[----:B------:R-:W-:Y:S01]  /*172a0*/  VIADD R223, R223, 0xfffffffe ;  /* 0xfffffffedfdf7836 */ /* 0x000fe20000000000 */
[----:B------:R-:W-:Y:S01]  /*172b0*/  CS2R R150, SRZ ;  /* 0x0000000000967805 */ /* 0x000fe2000001ff00 */
[----:B------:R-:W-:Y:S01]  /*172c0*/  IMAD.MOV.U32 R20, RZ, RZ, R4 ;  /* 0x000000ffff147224 */ /* 0x000fe200078e0004 */
[----:B------:R-:W-:Y:S01]  /*172d0*/  CS2R R146, SRZ ;  /* 0x0000000000927805 */ /* 0x000fe2000001ff00 */
[----:B------:R-:W-:Y:S01]  /*172e0*/  IMAD.MOV.U32 R15, RZ, RZ, R5 ;  /* 0x000000ffff0f7224 */ /* 0x000fe200078e0005 */
[----:B------:R-:W-:Y:S01]  /*172f0*/  CS2R R142, SRZ ;  /* 0x00000000008e7805 */ /* 0x000fe2000001ff00 */
[----:B------:R-:W-:Y:S01]  /*17300*/  IMAD.MOV.U32 R8, RZ, RZ, R226 ;  /* 0x000000ffff087224 */ /* 0x000fe200078e00e2 */
[----:B------:R-:W-:Y:S01]  /*17310*/  CS2R R138, SRZ ;  /* 0x00000000008a7805 */ /* 0x000fe2000001ff00 */
[----:B------:R-:W-:Y:S01]  /*17320*/  IMAD.MOV.U32 R2, RZ, RZ, 0x3f800000 ;  /* 0x3f800000ff027424 */ /* 0x000fe200078e00ff */
        /* <DEDUP_REMOVED lines=59> */
[----:B0-----:R-:W-:-:S07]  /*176e0*/  CS2R R24, SRZ ;  /* 0x0000000000187805 */ /* 0x001fce000001ff00 */
.L_x_648:
[----:B------:R-:W-:-:S04]  /*176f0*/  ISETP.NE.AND P1, PT, R8, 0x1, PT ;  /* 0x000000010800780c */ /* 0x000fc80003f25270 */
[----:B------:R-:W-:-:S04]  /*17700*/  SEL R3, RZ, 0x1, P1 ;  /* 0x00000001ff037807 */ /* 0x000fc80000800000 */
[----:B-----5:R-:W-:-:S05]  /*17710*/  LOP3.LUT R4, R14, R3, RZ, 0x3c, !PT ;  /* 0x000000030e047212 */ /* 0x020fca00078e3cff */
[----:B------:R0:W-:Y:S01]  /*17720*/  STL [R1+0x50], R4 ;  /* 0x0000500401007387 */ /* 0x0001e20000100800 */
[----:B------:R-:W-:Y:S05]  /*17730*/  @!P0 BRA `(.L_x_636) ;  /* 0x0000000000048947 */ /* 0x000fea0003800000 */
[----:B------:R-:W-:Y:S01]  /*17740*/  BPT.TRAP 0x1 ;  /* 0x000000040000795c */ /* 0x000fe20000300000 */
.L_x_636:
[----:B------:R-:W-:Y:S01]  /*17750*/  VIADD R226, R8, 0x1 ;  /* 0x0000000108e27836 */ /* 0x000fe20000000000 */
[----:B------:R-:W-:-:S04]  /*17760*/  SHF.L.U32 R6, R4, 0x1f, RZ ;  /* 0x0000001f04067819 */ /* 0x000fc800000006ff */
[----:B------:R-:W-:-:S04]  /*17770*/  ISETP.NE.AND P1, PT, R226, 0x2, PT ;  /* 0x00000002e200780c */ /* 0x000fc80003f25270 */
[----:B------:R-:W-:-:S05]  /*17780*/  SEL R226, R226, RZ, P1 ;  /* 0x000000ffe2e27207 */ /* 0x000fca0000800000 */
[----:B------:R-:W-:-:S04]  /*17790*/  IMAD R9, R226, 0x8, R22 ;  /* 0x00000008e2097824 */ /* 0x000fc800078e0216 */
[----:B------:R1:W2:Y:S01]  /*177a0*/  SYNCS.PHASECHK.TRANS64.TRYWAIT P1, [R9+URZ+0x38830], R6 ;  /* 0x03883006090075a7 */ /* 0x0002a2000802017f */
[----:B------:R-:W-:Y:S05]  /*177b0*/  @!P0 BRA `(.L_x_637) ;  /* 0x0000000000048947 */ /* 0x000fea0003800000 */
[----:B------:R-:W-:Y:S01]  /*177c0*/  BPT.TRAP 0x1 ;  /* 0x000000040000795c */ /* 0x000fe20000300000 */
.L_x_637:
[----:B------:R-:W0:Y:S01]  /*177d0*/  LDL R3, [R1+0x5c] ;  /* 0x00005c0001037983 */ /* 0x000e220000100800 */
[----:B------:R-:W-:Y:S01]  /*177e0*/  BSSY B1, `(.L_x_638) ;  /* 0x0000007000017945 */ /* 0x000fe20003800000 */
[----:B------:R-:W-:Y:S02]  /*177f0*/  IMAD.MOV.U32 R5, RZ, RZ, 0x40000040 ;  /* 0x40000040ff057424 */ /* 0x000fe400078e00ff */
[----:B0-----:R-:W-:-:S05]  /*17800*/  IMAD R4, R226, 0xa00, R3 ;  /* 0x00000a00e2047824 */ /* 0x001fca00078e0203 */
[----:B------:R-:W-:Y:S01]  /*17810*/  IADD3 R3, R4, 0x80, RZ ;  /* 0x0000008004037810 */ /* 0x000fe20007ffe0ff */
[----:B--2---:R-:W-:Y:S06]  /*17820*/  @P1 BRA `(.L_x_639) ;  /* 0x0000000000081947 */ /* 0x004fec0003800000 */
[----:B------:R-:W0:Y:S02]  /*17830*/  SYNCS.PHASECHK.TRANS64.TRYWAIT P1, [R9+URZ+0x38830], R6 ;  /* 0x03883006090075a7 */ /* 0x000e24000802017f */
[----:B0-----:R-:W-:Y:S05]  /*17840*/  @!P1 BRA `(.L_x_640) ;  /* 0x0000010c00d49947 */ /* 0x001fea0003800000 */
.L_x_639:
[----:B------:R-:W-:Y:S05]  /*17850*/  BSYNC B1 ;  /* 0x0000000000017941 */ /* 0x000fea0003800000 */
.L_x_638:
[----:B------:R-:W2:Y:S04]  /*17860*/  LDL.64 R152, [R1+0x48] ;  /* 0x0000480001987983 */ /* 0x000ea80000100a00 */
[----:B------:R-:W3:Y:S04]  /*17870*/  LDL.64 R156, [R1+0x8] ;  /* 0x00000800019c7983 */ /* 0x000ee80000100a00 */
[----:B------:R-:W4:Y:S01]  /*17880*/  LDL.64 R154, [R1] ;  /* 0x00000000019a7983 */ /* 0x000f220000100a00 */
[----:B------:R-:W-:Y:S02]  /*17890*/  R2UR UR10, R4 ;  /* 0x00000000040a72ca */ /* 0x000fe400000e0000 */
[----:B------:R-:W-:Y:S01]  /*178a0*/  R2UR UR11, R5 ;  /* 0x00000000050b72ca */ /* 0x000fe200000e0000 */
[----:B------:R-:W-:Y:S01]  /*178b0*/  WARPGROUP.ARRIVE ;  /* 0x00000000000079c5 */ /* 0x000fe20000000000 */
[----:B01----:R-:W-:-:S02]  /*178c0*/  IMAD.MOV.U32 R6, RZ, RZ, R3 ;  /* 0x000000ffff067224 */ /* 0x003fc400078e0003 */
[----:B------:R-:W-:-:S03]  /*178d0*/  IMAD.MOV.U32 R7, RZ, RZ, 0x40000040 ;  /* 0x40000040ff077424 */ /* 0x000fc600078e00ff */
[----:B------:R-:W-:Y:S02]  /*178e0*/  R2UR UR6, R6 ;  /* 0x00000000060672ca */ /* 0x000fe400000e0000 */
[----:B------:R-:W-:Y:S01]  /*178f0*/  R2UR UR7, R7 ;  /* 0x00000000070772ca */ /* 0x000fe200000e0000 */
[C---:B------:R-:W-:Y:S02]  /*17900*/  VIADD R6, R4.reuse, 0x100 ;  /* 0x0000010004067836 */ /* 0x040fe40000000000 */
[----:B------:R-:W-:Y:S02]  /*17910*/  IMAD.MOV.U32 R7, RZ, RZ, 0x40000040 ;  /* 0x40000040ff077424 */ /* 0x000fe400078e00ff */
[----:B------:R-:W-:Y:S02]  /*17920*/  VIADD R10, R4, 0x180 ;  /* 0x00000180040a7836 */ /* 0x000fe40000000000 */
[----:B------:R-:W-:Y:S01]  /*17930*/  IMAD.MOV.U32 R11, RZ, RZ, 0x40000040 ;  /* 0x40000040ff0b7424 */ /* 0x000fe200078e00ff */
[----:B--2---:R-:W-:-:S02]  /*17940*/  R2UR UR46, R152 ;  /* 0x00000000982e72ca */ /* 0x004fc400000e0000 */
[----:B------:R-:W-:Y:S02]  /*17950*/  R2UR UR47, R153 ;  /* 0x00000000992f72ca */ /* 0x000fe400000e0000 */
[----:B------:R-:W2:Y:S01]  /*17960*/  LDL.64 R152, [R1+0x40] ;  /* 0x0000400001987983 */ /* 0x000ea20000100a00 */
[----:B---3--:R-:W-:Y:S02]  /*17970*/  R2UR UR12, R156 ;  /* 0x000000009c0c72ca */ /* 0x008fe400000e0000 */
[----:B------:R-:W-:-:S11]  /*17980*/  R2UR UR13, R157 ;  /* 0x000000009d0d72ca */ /* 0x000fd600000e0000 */
[----:B------:R-:W-:Y:S02]  /*17990*/  UMOV UR8, UR12 ;  /* 0x0000000c00087c82 */ /* 0x000fe40008000000 */
[----:B------:R-:W-:Y:S02]  /*179a0*/  UMOV UR9, UR13 ;  /* 0x0000000d00097c82 */ /* 0x000fe40008000000 */
[----:B------:R-:W-:Y:S01]  /*179b0*/  HGMMA.64x16x16.F32.BF16 R184, gdesc[UR8], RZ, !UPT, gsb0 ;  /* 0x0020000008b879f0 */ /* 0x000fe2000c0018ff */
[----:B------:R-:W-:Y:S01]  /*179c0*/  UMOV UR4, UR12 ;  /* 0x0000000c00047c82 */ /* 0x000fe20008000000 */
[----:B------:R-:W-:Y:S01]  /*179d0*/  UMOV UR5, UR13 ;  /* 0x0000000d00057c82 */ /* 0x000fe20008000000 */
[----:B------:R-:W-:Y:S02]  /*179e0*/  WARPGROUP.DEPBAR.LE gsb0, 0x0 ;  /* 0x00008000000079c5 */ /* 0x000fe40000010000 */
[----:B------:R-:W-:-:S06]  /*179f0*/  WARPGROUP.ARRIVE ;  /* 0x00000000000079c5 */ /* 0x000fcc0000000000 */
[----:B------:R-:W-:Y:S01]  /*17a00*/  HGMMA.64x16x16.F32.BF16 R176, gdesc[UR4], RZ, !UPT, gsb0 ;  /* 0x0020000004b079f0 */ /* 0x000fe2000c0018ff */
[----:B------:R-:W-:Y:S02]  /*17a10*/  R2UR UR10, R6 ;  /* 0x00000000060a72ca */ /* 0x000fe400000e0000 */
[----:B------:R-:W-:Y:S01]  /*17a20*/  R2UR UR11, R7 ;  /* 0x00000000070b72ca */ /* 0x000fe200000e0000 */
[----:B------:R-:W-:Y:S01]  /*17a30*/  UMOV UR8, UR12 ;  /* 0x0000000c00087c82 */ /* 0x000fe20008000000 */
[----:B------:R-:W-:Y:S01]  /*17a40*/  UMOV UR9, UR13 ;  /* 0x0000000d00097c82 */ /* 0x000fe20008000000 */
[----:B------:R-:W-:Y:S02]  /*17a50*/  WARPGROUP.DEPBAR.LE gsb0, 0x0 ;  /* 0x00008000000079c5 */ /* 0x000fe40000010000 */
[----:B------:R-:W-:-:S08]  /*17a60*/  WARPGROUP.ARRIVE ;  /* 0x00000000000079c5 */ /* 0x000fd00000000000 */
        /* <DEDUP_REMOVED lines=8> */
[----:B------:R-:W-:Y:S02]  /*17af0*/  VIADD R6, R4, 0x200 ;  /* 0x0000020004067836 */ /* 0x000fe40000000000 */
[----:B------:R-:W-:-:S03]  /*17b00*/  IMAD.MOV.U32 R7, RZ, RZ, 0x40000040 ;  /* 0x40000040ff077424 */ /* 0x000fc600078e00ff */
[----:B------:R-:W-:Y:S02]  /*17b10*/  R2UR UR34, R6 ;  /* 0x00000000062272ca */ /* 0x000fe400000e0000 */
[----:B------:R-:W-:Y:S02]  /*17b20*/  R2UR UR35, R7 ;  /* 0x00000000072372ca */ /* 0x000fe400000e0000 */
[----:B----4-:R-:W-:Y:S02]  /*17b30*/  R2UR UR28, R154 ;  /* 0x000000009a1c72ca */ /* 0x010fe400000e0000 */
[----:B------:R-:W-:Y:S01]  /*17b40*/  R2UR UR29, R155 ;  /* 0x000000009b1d72ca */ /* 0x000fe200000e0000 */
[----:B------:R-:W-:Y:S01]  /*17b50*/  UMOV UR32, UR12 ;  /* 0x0000000c00207c82 */ /* 0x000fe20008000000 */
[----:B------:R-:W-:Y:S01]  /*17b60*/  UMOV UR33, UR13 ;  /* 0x0000000d00217c82 */ /* 0x000fe20008000000 */
[----:B------:R-:W-:Y:S02]  /*17b70*/  WARPGROUP.DEPBAR.LE gsb0, 0x0 ;  /* 0x00008000000079c5 */ /* 0x000fe40000010000 */
[----:B------:R-:W-:Y:S01]  /*17b80*/  VIADD R12, R4, 0x2 ;  /* 0x00000002040c7836 */ /* 0x000fe20000000000 */
[----:B--2---:R-:W-:-:S02]  /*17b90*/  R2UR UR42, R152 ;  /* 0x00000000982a72ca */ /* 0x004fc400000e0000 */
[----:B------:R-:W-:Y:S02]  /*17ba0*/  R2UR UR43, R153 ;  /* 0x00000000992b72ca */ /* 0x000fe400000e0000 */
[----:B------:R-:W-:-:S06]  /*17bb0*/  WARPGROUP.ARRIVE ;  /* 0x00000000000079c5 */ /* 0x000fcc0000000000 */
[----:B------:R-:W-:Y:S01]  /*17bc0*/  HGMMA.64x16x16.F32.BF16 R152, gdesc[UR32], RZ, !UPT, gsb0 ;  /* 0x00200000209879f0 */ /* 0x000fe2000c0018ff */
[----:B------:R-:W-:Y:S01]  /*17bd0*/  IMAD.MOV.U32 R13, RZ, RZ, 0x40000040 ;  /* 0x40000040ff0d7424 */ /* 0x000fe200078e00ff */
[----:B------:R-:W-:-:S04]  /*17be0*/  R2UR UR26, R12 ;  /* 0x000000000c1a72ca */ /* 0x000fc800000e0000 */
[----:B------:R-:W-:Y:S01]  /*17bf0*/  R2UR UR27, R13 ;  /* 0x000000000d1b72ca */ /* 0x000fe200000e0000 */
[----:B------:R-:W-:Y:S01]  /*17c00*/  UMOV UR24, UR28 ;  /* 0x0000001c00187c82 */ /* 0x000fe20008000000 */
[----:B------:R-:W-:Y:S01]  /*17c10*/  UMOV UR25, UR29 ;  /* 0x0000001d00197c82 */ /* 0x000fe20008000000 */
[----:B------:R-:W-:Y:S02]  /*17c20*/  WARPGROUP.DEPBAR.LE gsb0, 0x0 ;  /* 0x00008000000079c5 */ /* 0x000fe40000010000 */
[----:B------:R-:W-:-:S08]  /*17c30*/  WARPGROUP.ARRIVE ;  /* 0x00000000000079c5 */ /* 0x000fd00000000000 */
[----:B------:R-:W-:Y:S01]  /*17c40*/  HGMMA.64x16x16.F32.BF16 R184, gdesc[UR24], R184, gsb0 ;  /* 0x0020000018b879f0 */ /* 0x000fe200080018b8 */
[----:B------:R-:W-:Y:S02]  /*17c50*/  VIADD R10, R4, 0x82 ;  /* 0x00000082040a7836 */ /* 0x000fe40000000000 */
[----:B------:R-:W-:-:S03]  /*17c60*/  IMAD.MOV.U32 R11, RZ, RZ, 0x40000040 ;  /* 0x40000040ff0b7424 */ /* 0x000fc600078e00ff */
[----:B------:R-:W-:Y:S02]  /*17c70*/  R2UR UR22, R10 ;  /* 0x000000000a1672ca */ /* 0x000fe400000e0000 */
        /* <DEDUP_REMOVED lines=21> */
[----:B------:R-:W-:Y:S01]  /*17dd0*/  IMAD.MOV.U32 R13, RZ, RZ, 0x40000040 ;  /* 0x40000040ff0d7424 */ /* 0x000fe200078e00ff */
[C---:B------:R-:W-:Y:S01]  /*17de0*/  IADD3 R12, R4.reuse, 0x202, RZ ;  /* 0x00000202040c7810 */ /* 0x040fe20007ffe0ff */
[----:B------:R-:W-:Y:S02]  /*17df0*/  VIADD R6, R4, 0x4 ;  /* 0x0000000404067836 */ /* 0x000fe40000000000 */
[----:B------:R-:W-:Y:S01]  /*17e00*/  IMAD.MOV.U32 R7, RZ, RZ, 0x40000040 ;  /* 0x40000040ff077424 */ /* 0x000fe200078e00ff */
[----:B------:R-:W-:-:S02]  /*17e10*/  WARPGROUP.DEPBAR.LE gsb0, 0x0 ;  /* 0x00008000000079c5 */ /* 0x000fc40000010000 */
[----:B------:R-:W-:Y:S01]  /*17e20*/  WARPGROUP.ARRIVE ;  /* 0x00000000000079c5 */ /* 0x000fe20000000000 */
[----:B------:R-:W-:Y:S01]  /*17e30*/  UMOV UR8, UR46 ;  /* 0x0000002e00087c82 */ /* 0x000fe20008000000 */
[----:B------:R-:W-:Y:S01]  /*17e40*/  UMOV UR9, UR47 ;  /* 0x0000002f00097c82 */ /* 0x000fe20008000000 */
[----:B------:R-:W-:Y:S01]  /*17e50*/  UMOV UR4, UR46 ;  /* 0x0000002e00047c82 */ /* 0x000fe20008000000 */
[----:B------:R-:W-:Y:S01]  /*17e60*/  UMOV UR5, UR47 ;  /* 0x0000002f00057c82 */ /* 0x000fe20008000000 */
[----:B------:R-:W-:Y:S01]  /*17e70*/  UMOV UR24, UR46 ;  /* 0x0000002e00187c82 */ /* 0x000fe20008000000 */
[----:B------:R-:W-:Y:S01]  /*17e80*/  HGMMA.64x16x16.F32.BF16 R160, gdesc[UR12], R160, gsb0 ;  /* 0x002000000ca079f0 */ /* 0x000fe200080018a0 */
[----:B------:R-:W-:Y:S01]  /*17e90*/  R2UR UR30, R12 ;  /* 0x000000000c1e72ca */ /* 0x000fe200000e0000 */
[----:B------:R-:W-:Y:S01]  /*17ea0*/  UMOV UR25, UR47 ;  /* 0x0000002f00197c82 */ /* 0x000fe20008000000 */
[----:B------:R-:W-:Y:S01]  /*17eb0*/  R2UR UR31, R13 ;  /* 0x000000000d1f72ca */ /* 0x000fe200000e0000 */
[----:B------:R-:W-:Y:S01]  /*17ec0*/  UMOV UR20, UR46 ;  /* 0x0000002e00147c82 */ /* 0x000fe20008000000 */
[----:B------:R-:W-:Y:S01]  /*17ed0*/  R2UR UR10, R6 ;  /* 0x00000000060a72ca */ /* 0x000fe200000e0000 */
[----:B------:R-:W-:Y:S01]  /*17ee0*/  UMOV UR21, UR47 ;  /* 0x0000002f00157c82 */ /* 0x000fe20008000000 */
[----:B------:R-:W-:Y:S01]  /*17ef0*/  UMOV UR32, UR46 ;  /* 0x0000002e00207c82 */ /* 0x000fe20008000000 */
[----:B------:R-:W-:Y:S01]  /*17f00*/  UMOV UR33, UR47 ;  /* 0x0000002f00217c82 */ /* 0x000fe20008000000 */
[----:B------:R-:W-:Y:S01]  /*17f10*/  UMOV UR16, UR42 ;  /* 0x0000002a00107c82 */ /* 0x000fe20008000000 */
[----:B------:R-:W-:Y:S01]  /*17f20*/  UMOV UR17, UR43 ;  /* 0x0000002b00117c82 */ /* 0x000fe20008000000 */
[----:B------:R-:W2:Y:S01]  /*17f30*/  LDL.64 R10, [R1+0x30] ;  /* 0x00003000010a7983 */ /* 0x000ea20000100a00 */
[----:B------:R-:W-:-:S02]  /*17f40*/  WARPGROUP.DEPBAR.LE gsb0, 0x0 ;  /* 0x00008000000079c5 */ /* 0x000fc40000010000 */
[----:B------:R-:W-:Y:S01]  /*17f50*/  WARPGROUP.ARRIVE ;  /* 0x00000000000079c5 */ /* 0x000fe20000000000 */
[----:B------:R-:W-:Y:S01]  /*17f60*/  R2UR UR11, R7 ;  /* 0x00000000070b72ca */ /* 0x000fe200000e0000 */
[----:B------:R-:W3:Y:S04]  /*17f70*/  LDL.64 R12, [R1+0x38] ;  /* 0x00003800010c7983 */ /* 0x000ee80000100a00 */
[----:B------:R-:W-:Y:S01]  /*17f80*/  HGMMA.64x16x16.F32.BF16 R152, gdesc[UR28], R152, gsb0 ;  /* 0x002000001c9879f0 */ /* 0x000fe20008001898 */
[----:B------:R-:W-:Y:S02]  /*17f90*/  VIADD R6, R4, 0x84 ;  /* 0x0000008404067836 */ /* 0x000fe40000000000 */
[----:B------:R-:W-:Y:S01]  /*17fa0*/  IMAD.MOV.U32 R7, RZ, RZ, 0x40000040 ;  /* 0x40000040ff077424 */ /* 0x000fe200078e00ff */
[----:B------:R-:W-:-:S02]  /*17fb0*/  WARPGROUP.DEPBAR.LE gsb0, 0x0 ;  /* 0x00008000000079c5 */ /* 0x000fc40000010000 */
[----:B------:R-:W-:-:S06]  /*17fc0*/  WARPGROUP.ARRIVE ;  /* 0x00000000000079c5 */ /* 0x000fcc0000000000 */
[----:B------:R-:W-:Y:S01]  /*17fd0*/  HGMMA.64x16x16.F32.BF16 R184, gdesc[UR8], R184, gsb0 ;  /* 0x0020000008b879f0 */ /* 0x000fe200080018b8 */
[----:B------:R-:W-:Y:S02]  /*17fe0*/  R2UR UR6, R6 ;  /* 0x00000000060672ca */ /* 0x000fe400000e0000 */
[----:B------:R-:W-:Y:S01]  /*17ff0*/  R2UR UR7, R7 ;  /* 0x00000000070772ca */ /* 0x000fe200000e0000 */
[----:B------:R-:W-:Y:S01]  /*18000*/  VIADD R6, R4, 0x104 ;  /* 0x0000010404067836 */ /* 0x000fe20000000000 */
[----:B------:R-:W-:Y:S02]  /*18010*/  WARPGROUP.DEPBAR.LE gsb0, 0x0 ;  /* 0x00008000000079c5 */ /* 0x000fe40000010000 */
[----:B------:R-:W-:-:S09]  /*18020*/  WARPGROUP.ARRIVE ;  /* 0x00000000000079c5 */ /* 0x000fd20000000000 */
[----:B------:R-:W-:Y:S01]  /*18030*/  HGMMA.64x16x16.F32.BF16 R176, gdesc[UR4], R176, gsb0 ;  /* 0x0020000004b079f0 */ /* 0x000fe200080018b0 */
[----:B------:R-:W-:Y:S01]  /*18040*/  IMAD.MOV.U32 R7, RZ, RZ, 0x40000040 ;  /* 0x40000040ff077424 */ /* 0x000fe200078e00ff */
[----:B------:R-:W-:-:S04]  /*18050*/  R2UR UR26, R6 ;  /* 0x00000000061a72ca */ /* 0x000fc800000e0000 */
[----:B------:R-:W-:Y:S01]  /*18060*/  R2UR UR27, R7 ;  /* 0x00000000071b72ca */ /* 0x000fe200000e0000 */
[----:B------:R-:W-:Y:S02]  /*18070*/  WARPGROUP.DEPBAR.LE gsb0, 0x0 ;  /* 0x00008000000079c5 */ /* 0x000fe40000010000 */
[----:B------:R-:W-:-:S10]  /*18080*/  WARPGROUP.ARRIVE ;  /* 0x00000000000079c5 */ /* 0x000fd40000000000 */
[----:B------:R-:W-:Y:S01]  /*18090*/  HGMMA.64x16x16.F32.BF16 R168, gdesc[UR24], R168, gsb0 ;  /* 0x0020000018a879f0 */ /* 0x000fe200080018a8 */
[----:B------:R-:W-:Y:S02]  /*180a0*/  VIADD R6, R4, 0x184 ;  /* 0x0000018404067836 */ /* 0x000fe40000000000 */
[----:B------:R-:W-:-:S03]  /*180b0*/  IMAD.MOV.U32 R7, RZ, RZ, 0x40000040 ;  /* 0x40000040ff077424 */ /* 0x000fc600078e00ff */
[----:B------:R-:W-:Y:S02]  /*180c0*/  R2UR UR22, R6 ;  /* 0x00000000061672ca */ /* 0x000fe400000e0000 */
        /* <DEDUP_REMOVED lines=18> */
[----:B------:R-:W-:Y:S01]  /*181f0*/  IMAD.MOV.U32 R7, RZ, RZ, 0x40000040 ;  /* 0x40000040ff077424 */ /* 0x000fe200078e00ff */
[----:B------:R-:W-:-:S04]  /*18200*/  IADD3 R6, R4, 0x86, RZ ;  /* 0x0000008604067810 */ /* 0x000fc80007ffe0ff */
        /* <DEDUP_REMOVED lines=35> */
[----:B------:R-:W-:Y:S01]  /*18440*/  IMAD.MOV.U32 R7, RZ, RZ, 0x40000040 ;  /* 0x40000040ff077424 */ /* 0x000fe200078e00ff */
[----:B---3--:R-:W-:Y:S02]  /*18450*/  R2UR UR50, R12 ;  /* 0x000000000c3272ca */ /* 0x008fe400000e0000 */
[----:B------:R-:W-:Y:S02]  /*18460*/  R2UR UR51, R13 ;  /* 0x000000000d3372ca */ /* 0x000fe400000e0000 */
[----:B------:R-:W-:Y:S01]  /*18470*/  R2UR UR26, R6 ;  /* 0x00000000061a72ca */ /* 0x000fe200000e0000 */
[----:B------:R-:W3:Y:S01]  /*18480*/  LDL.64 R12, [R1+0x28] ;  /* 0x00002800010c7983 */ /* 0x000ee20000100a00 */
[----:B------:R-:W-:-:S07]  /*18490*/  R2UR UR27, R7 ;  /* 0x00000000071b72ca */ /* 0x000fce00000e0000 */
[----:B------:R-:W-:Y:S02]  /*184a0*/  UMOV UR24, UR50 ;  /* 0x0000003200187c82 */ /* 0x000fe40008000000 */
[----:B------:R-:W-:Y:S01]  /*184b0*/  UMOV UR25, UR51 ;  /* 0x0000003300197c82 */ /* 0x000fe20008000000 */
[----:B------:R-:W-:Y:S02]  /*184c0*/  WARPGROUP.DEPBAR.LE gsb0, 0x0 ;  /* 0x00008000000079c5 */ /* 0x000fe40000010000 */
[----:B------:R-:W-:-:S06]  /*184d0*/  WARPGROUP.ARRIVE ;  /* 0x00000000000079c5 */ /* 0x000fcc0000000000 */
        /* <DEDUP_REMOVED lines=39> */
[----:B--2---:R-:W-:Y:S02]  /*18750*/  R2UR UR46, R10 ;  /* 0x000000000a2e72ca */ /* 0x004fe400000e0000 */
[----:B------:R-:W-:Y:S02]  /*18760*/  R2UR UR47, R11 ;  /* 0x000000000b2f72ca */ /* 0x000fe400000e0000 */
[----:B------:R-:W-:Y:S01]  /*18770*/  R2UR UR10, R6 ;  /* 0x00000000060a72ca */ /* 0x000fe200000e0000 */
[----:B------:R-:W2:Y:S01]  /*18780*/  LDL.64 R10, [R1+0x20] ;  /* 0x00002000010a7983 */ /* 0x000ea20000100a00 */
        /* <DEDUP_REMOVED lines=139> */
[----:B------:R-:W-:Y:S02]  /*19040*/  IADD3 R6, R4, 0x500, RZ ;  /* 0x0000050004067810 */ /* 0x000fe40007ffe0ff */
[----:B---3--:R-:W-:Y:S02]  /*19050*/  R2UR UR46, R12 ;  /* 0x000000000c2e72ca */ /* 0x008fe400000e0000 */
[----:B------:R-:W-:Y:S02]  /*19060*/  R2UR UR47, R13 ;  /* 0x000000000d2f72ca */ /* 0x000fe400000e0000 */
[----:B------:R-:W-:Y:S02]  /*19070*/  R2UR UR10, R6 ;  /* 0x00000000060a72ca */ /* 0x000fe400000e0000 */
        /* <DEDUP_REMOVED lines=490> */
.L_x_641:
[----:B------:R-:W-:Y:S02]  /*1af20*/  SHF.L.U32 R0, R14, 0x1f, RZ ;  /* 0x0000001f0e007819 */ /* 0x000fe400000006ff */
[----:B------:R-:W-:-:S04]  /*1af30*/  LEA R6, R8, R22, 0x3 ;  /* 0x0000001608067211 */ /* 0x000fc800078e18ff */
[----:B------:R0:W1:Y:S01]  /*1af40*/  SYNCS.PHASECHK.TRANS64.TRYWAIT P1, [R6+URZ+0x38850], R0 ;  /* 0x03885000060075a7 */ /* 0x000062000802017f */
[----:B------:R-:W-:Y:S05]  /*1af50*/  @!P0 BRA `(.L_x_642) ;  /* 0x0000000000048947 */ /* 0x000fea0003800000 */
[----:B------:R-:W-:Y:S01]  /*1af60*/  BPT.TRAP 0x1 ;  /* 0x000000040000795c */ /* 0x000fe20000300000 */
.L_x_642:
[----:B------:R-:W-:Y:S04]  /*1af70*/  BSSY B1, `(.L_x_643) ;  /* 0x0000004000017945 */ /* 0x000fe80003800000 */
[----:B-1----:R-:W-:Y:S05]  /*1af80*/  @P1 BRA `(.L_x_644) ;  /* 0x0000000000081947 */ /* 0x002fea0003800000 */
[----:B------:R-:W1:Y:S02]  /*1af90*/  SYNCS.PHASECHK.TRANS64.TRYWAIT P1, [R6+URZ+0x38850], R0 ;  /* 0x03885000060075a7 */ /* 0x000e64000802017f */
[----:B-1----:R-:W-:Y:S05]  /*1afa0*/  @!P1 BRA `(.L_x_645) ;  /* 0x000000d800109947 */ /* 0x002fea0003800000 */
.L_x_644:
[----:B------:R-:W-:Y:S05]  /*1afb0*/  BSYNC B1 ;  /* 0x0000000000017941 */ /* 0x000fea0003800000 */
.L_x_643:
[----:B01----:R-:W-:Y:S01]  /*1afc0*/  VIADD R0, R22, 0x400 ;  /* 0x0000040016007836 */ /* 0x003fe20000000000 */
[----:B------:R-:W-:Y:S01]  /*1afd0*/  WARPGROUP.ARRIVE ;  /* 0x00000000000079c5 */ /* 0x000fe20000000000 */
[----:B------:R-:W-:Y:S02]  /*1afe0*/  IMAD.MOV.U32 R3, RZ, RZ, 0x40000040 ;  /* 0x40000040ff037424 */ /* 0x000fe400078e00ff */
[----:B------:R-:W-:Y:S01]  /*1aff0*/  IMAD.MOV.U32 R5, RZ, RZ, 0x40000040 ;  /* 0x40000040ff057424 */ /* 0x000fe200078e00ff */
[----:B------:R-:W-:Y:S02]  /*1b000*/  SHF.R.U32.HI R0, RZ, 0x4, R0 ;  /* 0x00000004ff007819 */ /* 0x000fe40000011600 */
[----:B------:R-:W-:Y:S01]  /*1b010*/  R2UR UR7, R3 ;  /* 0x00000000030772ca */ /* 0x000fe200000e0000 */
[----:B------:R-:W-:Y:S01]  /*1b020*/  IMAD.MOV.U32 R3, RZ, RZ, 0x40000040 ;  /* 0x40000040ff037424 */ /* 0x000fe200078e00ff */
[----:B------:R-:W-:-:S04]  /*1b030*/  LOP3.LUT R0, R0, 0x3fff, RZ, 0xc0, !PT ;  /* 0x00003fff00007812 */ /* 0x000fc800078ec0ff */
[----:B------:R-:W-:-:S05]  /*1b040*/  LOP3.LUT R0, R0, 0x2800000, RZ, 0xfc, !PT ;  /* 0x0280000000007812 */ /* 0x000fca00078efcff */
[----:B------:R-:W-:-:S04]  /*1b050*/  IMAD R2, R8, 0xa00, R0 ;  /* 0x00000a0008027824 */ /* 0x000fc800078e0200 */
[C---:B------:R-:W-:Y:S01]  /*1b060*/  VIADD R4, R2.reuse, 0x80 ;  /* 0x0000008002047836 */ /* 0x040fe20000000000 */
[----:B------:R-:W-:-:S13]  /*1b070*/  R2UR UR6, R2 ;  /* 0x00000000020672ca */ /* 0x000fda00000e0000 */
[----:B------:R-:W-:Y:S01]  /*1b080*/  HGMMA.64x256x16.F32.BF16 R24, R208, gdesc[UR4].tnspB, R24, gsb0 ;  /* 0x43e00004d0187df0 */ /* 0x000fe20008001818 */
[----:B------:R-:W-:Y:S01]  /*1b090*/  R2UR UR6, R4 ;  /* 0x00000000040672ca */ /* 0x000fe200000e0000 */
[----:B------:R-:W-:Y:S01]  /*1b0a0*/  VIADD R4, R2, 0x100 ;  /* 0x0000010002047836 */ /* 0x000fe20000000000 */
[----:B------:R-:W-:Y:S01]  /*1b0b0*/  R2UR UR7, R5 ;  /* 0x00000000050772ca */ /* 0x000fe200000e0000 */
[----:B------:R-:W-:Y:S01]  /*1b0c0*/  IMAD.MOV.U32 R5, RZ, RZ, 0x40000040 ;  /* 0x40000040ff057424 */ /* 0x000fe200078e00ff */
[----:B------:R-:W-:Y:S02]  /*1b0d0*/  WARPGROUP.DEPBAR.LE gsb0, 0x0 ;  /* 0x00008000000079c5 */ /* 0x000fe40000010000 */
[----:B------:R-:W-:-:S15]  /*1b0e0*/  WARPGROUP.ARRIVE ;  /* 0x00000000000079c5 */ /* 0x000fde0000000000 */
[----:B------:R-:W-:-:S06]  /*1b0f0*/  NOP ;  /* 0x0000000000007918 */ /* 0x000fcc0000000000 */
[----:B------:R-:W-:Y:S01]  /*1b100*/  HGMMA.64x256x16.F32.BF16 R24, R204, gdesc[UR4].tnspB, R24, gsb0 ;  /* 0x43e00004cc187df0 */ /* 0x000fe20008001818 */
[----:B------:R-:W-:Y:S01]  /*1b110*/  R2UR UR6, R4 ;  /* 0x00000000040672ca */ /* 0x000fe200000e0000 */
[C---:B------:R-:W-:Y:S01]  /*1b120*/  VIADD R4, R2.reuse, 0x180 ;  /* 0x0000018002047836 */ /* 0x040fe20000000000 */
[----:B------:R-:W-:Y:S01]  /*1b130*/  R2UR UR7, R5 ;  /* 0x00000000050772ca */ /* 0x000fe200000e0000 */
[----:B------:R-:W-:Y:S02]  /*1b140*/  IMAD.MOV.U32 R5, RZ, RZ, 0x40000040 ;  /* 0x40000040ff057424 */ /* 0x000fe400078e00ff */
[----:B------:R-:W-:Y:S01]  /*1b150*/  VIADD R2, R2, 0x200 ;  /* 0x0000020002027836 */ /* 0x000fe20000000000 */
[----:B------:R-:W-:Y:S02]  /*1b160*/  WARPGROUP.DEPBAR.LE gsb0, 0x0 ;  /* 0x00008000000079c5 */ /* 0x000fe40000010000 */
[----:B------:R-:W-:-:S15]  /*1b170*/  WARPGROUP.ARRIVE ;  /* 0x00000000000079c5 */ /* 0x000fde0000000000 */
[----:B------:R-:W-:-:S04]  /*1b180*/  NOP ;  /* 0x0000000000007918 */ /* 0x000fc80000000000 */
[----:B------:R-:W-:Y:S01]  /*1b190*/  HGMMA.64x256x16.F32.BF16 R24, R200, gdesc[UR4].tnspB, R24, gsb0 ;  /* 0x43e00004c8187df0 */ /* 0x000fe20008001818 */
[----:B------:R-:W-:Y:S02]  /*1b1a0*/  R2UR UR6, R4 ;  /* 0x00000000040672ca */ /* 0x000fe400000e0000 */
[----:B------:R-:W-:Y:S01]  /*1b1b0*/  R2UR UR7, R5 ;  /* 0x00000000050772ca */ /* 0x000fe200000e0000 */
[----:B------:R-:W-:Y:S02]  /*1b1c0*/  WARPGROUP.DEPBAR.LE gsb0, 0x0 ;  /* 0x00008000000079c5 */ /* 0x000fe40000010000 */
[----:B------:R-:W-:-:S15]  /*1b1d0*/  WARPGROUP.ARRIVE ;  /* 0x00000000000079c5 */ /* 0x000fde0000000000 */
[----:B------:R-:W-:-:S07]  /*1b1e0*/  NOP ;  /* 0x0000000000007918 */ /* 0x000fce0000000000 */
[----:B------:R-:W-:Y:S01]  /*1b1f0*/  HGMMA.64x256x16.F32.BF16 R24, R196, gdesc[UR4].tnspB, R24, gsb0 ;  /* 0x43e00004c4187df0 */ /* 0x000fe20008001818 */
[----:B------:R-:W-:Y:S02]  /*1b200*/  R2UR UR6, R2 ;  /* 0x00000000020672ca */ /* 0x000fe400000e0000 */
[----:B------:R-:W-:Y:S01]  /*1b210*/  R2UR UR7, R3 ;  /* 0x00000000030772ca */ /* 0x000fe200000e0000 */
[----:B------:R-:W-:Y:S02]  /*1b220*/  WARPGROUP.DEPBAR.LE gsb0, 0x0 ;  /* 0x00008000000079c5 */ /* 0x000fe40000010000 */
[----:B------:R-:W-:-:S15]  /*1b230*/  WARPGROUP.ARRIVE ;  /* 0x00000000000079c5 */ /* 0x000fde0000000000 */
[----:B------:R-:W-:-:S07]  /*1b240*/  NOP ;  /* 0x0000000000007918 */ /* 0x000fce0000000000 */
[----:B------:R-:W-:Y:S03]  /*1b250*/  HGMMA.64x256x16.F32.BF16 R24, R192, gdesc[UR4].tnspB, R24, gsb0 ;  /* 0x43e00004c0187df0 */ /* 0x000fe60008001818 */
[----:B------:R-:W-:Y:S02]  /*1b260*/  WARPGROUP.DEPBAR.LE gsb0, 0x0 ;  /* 0x00008000000079c5 */ /* 0x000fe40000010000 */
[----:B------:R-:W-:Y:S05]  /*1b270*/  @!P0 BRA `(.L_x_646) ;  /* 0x0000000000048947 */ /* 0x000fea0003800000 */
[----:B------:R-:W-:Y:S01]  /*1b280*/  BPT.TRAP 0x1 ;  /* 0x000000040000795c */ /* 0x000fe20000300000 */
.L_x_646:
[----:B------:R-:W-:Y:S01]  /*1b290*/  FMNMX.FTZ R5, R184, R15, !PT ;  /* 0x0000000fb8057209 */ /* 0x000fe20007810000 */
[----:B------:R-:W-:Y:S01]  /*1b2a0*/  IMAD.U32 R3, RZ, RZ, UR38 ;  /* 0x00000026ff037e24 */ /* 0x000fe2000f8e00ff */
        /* <DEDUP_REMOVED lines=47> */
[C---:B------:R-:W-:Y:S01]  /*1b5a0*/  FMUL.FTZ R8, R5.reuse, R3 ;  /* 0x0000000305087220 */ /* 0x040fe20000410000 */
[----:B------:R-:W-:-:S03]  /*1b5b0*/  FADD.FTZ R0, -R5, R15 ;  /* 0x0000000f05007221 */ /* 0x000fc60000010100 */
[-CC-:B------:R-:W-:Y:S01]  /*1b5c0*/  FFMA.FTZ R208, R184, R3.reuse, -R8.reuse ;  /* 0x00000003b8d07223 */ /* 0x180fe20000010808 */
[-C--:B------:R-:W-:Y:S01]  /*1b5d0*/  FFMA.FTZ R192, R152, R3.reuse, -R8 ;  /* 0x0000000398c07223 */ /* 0x080fe20000010808 */
[----:B------:R-:W2:Y:S01]  /*1b5e0*/  LDL R184, [R1+0x60] ;  /* 0x0000600001b87983 */ /* 0x000ea20000100800 */
[C---:B------:R-:W-:Y:S01]  /*1b5f0*/  FADD.FTZ R2, -R4.reuse, R20 ;  /* 0x0000001404027221 */ /* 0x040fe20000010100 */
[-C--:B------:R-:W-:Y:S01]  /*1b600*/  FMUL.FTZ R152, R4, R3.reuse ;  /* 0x0000000304987220 */ /* 0x080fe20000410000 */
[-C--:B------:R-:W-:Y:S02]  /*1b610*/  FMUL.FTZ R0, R0, R3.reuse ;  /* 0x0000000300007220 */ /* 0x080fe40000410000 */
[-C--:B------:R-:W-:Y:S01]  /*1b620*/  FMUL.FTZ R2, R2, R3.reuse ;  /* 0x0000000302027220 */ /* 0x080fe20000410000 */
[-C--:B------:R-:W-:Y:S01]  /*1b630*/  FFMA.FTZ R209, R186, R3.reuse, -R152 ;  /* 0x00000003bad17223 */ /* 0x080fe20000010898 */
[-CC-:B------:R-:W-:Y:S01]  /*1b640*/  FFMA.FTZ R196, R160, R3.reuse, -R8.reuse ;  /* 0x00000003a0c47223 */ /* 0x180fe20000010808 */
[-C--:B------:R-:W-:Y:S01]  /*1b650*/  FFMA.FTZ R21, R185, R3.reuse, -R8 ;  /* 0x00000003b9157223 */ /* 0x080fe20000010808 */
[-C--:B------:R-:W-:Y:S01]  /*1b660*/  FFMA.FTZ R160, R187, R3.reuse, -R152 ;  /* 0x00000003bba07223 */ /* 0x080fe20000010898 */
[----:B------:R-:W-:Y:S01]  /*1b670*/  MUFU.EX2 R0, R0 ;  /* 0x0000000000007308 */ /* 0x000fe20000000800 */
[-C--:B------:R-:W-:Y:S01]  /*1b680*/  FFMA.FTZ R210, R188, R3.reuse, -R8 ;  /* 0x00000003bcd27223 */ /* 0x080fe20000010808 */
[-C--:B------:R-:W-:Y:S01]  /*1b690*/  FFMA.FTZ R211, R190, R3.reuse, -R152 ;  /* 0x00000003bed37223 */ /* 0x080fe20000010898 */
[-CC-:B------:R-:W-:Y:S01]  /*1b6a0*/  FFMA.FTZ R20, R189, R3.reuse, -R8.reuse ;  /* 0x00000003bd147223 */ /* 0x180fe20000010808 */
[----:B------:R-:W-:-:S04]  /*1b6b0*/  FFMA.FTZ R204, R176, R3, -R8 ;  /* 0x00000003b0cc7223 */ /* 0x000fc80000010808 */
[----:B------:R-:W-:Y:S01]  /*1b6c0*/  MUFU.EX2 R2, R2 ;  /* 0x0000000200027308 */ /* 0x000fe20000000800 */
[-CC-:B------:R-:W-:Y:S01]  /*1b6d0*/  FFMA.FTZ R15, R177, R3.reuse, -R8.reuse ;  /* 0x00000003b10f7223 */ /* 0x180fe20000010808 */
[-CC-:B------:R-:W-:Y:S01]  /*1b6e0*/  FFMA.FTZ R206, R180, R3.reuse, -R8.reuse ;  /* 0x00000003b4ce7223 */ /* 0x180fe20000010808 */
[-CC-:B------:R-:W-:Y:S01]  /*1b6f0*/  FFMA.FTZ R14, R181, R3.reuse, -R8.reuse ;  /* 0x00000003b50e7223 */ /* 0x180fe20000010808 */
[----:B------:R-:W-:-:S04]  /*1b700*/  FFMA.FTZ R200, R168, R3, -R8 ;  /* 0x00000003a8c87223 */ /* 0x000fc80000010808 */
[----:B------:R-:W0:Y:S01]  /*1b710*/  MUFU.EX2 R208, R208 ;  /* 0x000000d000d07308 */ /* 0x000e220000000800 */
[-CC-:B------:R-:W-:Y:S01]  /*1b720*/  FFMA.FTZ R13, R169, R3.reuse, -R8.reuse ;  /* 0x00000003a90d7223 */ /* 0x180fe20000010808 */
[-CC-:B------:R-:W-:Y:S01]  /*1b730*/  FFMA.FTZ R202, R172, R3.reuse, -R8.reuse ;  /* 0x00000003acca7223 */ /* 0x180fe20000010808 */
[-CC-:B------:R-:W-:Y:S01]  /*1b740*/  FFMA.FTZ R12, R173, R3.reuse, -R8.reuse ;  /* 0x00000003ad0c7223 */ /* 0x180fe20000010808 */
[----:B------:R-:W-:-:S04]  /*1b750*/  FFMA.FTZ R11, R161, R3, -R8 ;  /* 0x00000003a10b7223 */ /* 0x000fc80000010808 */
[----:B------:R-:W1:Y:S01]  /*1b760*/  MUFU.EX2 R209, R209 ;  /* 0x000000d100d17308 */ /* 0x000e620000000800 */
[-CC-:B------:R-:W-:Y:S01]  /*1b770*/  FFMA.FTZ R198, R164, R3.reuse, -R8.reuse ;  /* 0x00000003a4c67223 */ /* 0x180fe20000010808 */
[-CC-:B------:R-:W-:Y:S01]  /*1b780*/  FFMA.FTZ R10, R165, R3.reuse, -R8.reuse ;  /* 0x00000003a50a7223 */ /* 0x180fe20000010808 */
[-CC-:B------:R-:W-:Y:S01]  /*1b790*/  FFMA.FTZ R7, R153, R3.reuse, -R8.reuse ;  /* 0x0000000399077223 */ /* 0x180fe20000010808 */
[-CC-:B------:R-:W-:Y:S01]  /*1b7a0*/  FFMA.FTZ R194, R156, R3.reuse, -R8.reuse ;  /* 0x000000039cc27223 */ /* 0x180fe20000010808 */
[-C--:B------:R-:W-:Y:S01]  /*1b7b0*/  FFMA.FTZ R8, R157, R3.reuse, -R8 ;  /* 0x000000039d087223 */ /* 0x080fe20000010808 */
[-CC-:B------:R-:W-:Y:S02]  /*1b7c0*/  FFMA.FTZ R157, R191, R3.reuse, -R152.reuse ;  /* 0x00000003bf9d7223 */ /* 0x180fe40000010898 */
[----:B------:R-:W3:Y:S01]  /*1b7d0*/  MUFU.EX2 R21, R21 ;  /* 0x0000001500157308 */ /* 0x000ee20000000800 */
[----:B------:R-:W-:Y:S02]  /*1b7e0*/  VIADD R161, R9, 0x38840 ;  /* 0x0003884009a17836 */ /* 0x000fe40000000000 */
[----:B------:R-:W-:-:S05]  /*1b7f0*/  FFMA.FTZ R205, R178, R3, -R152 ;  /* 0x00000003b2cd7223 */ /* 0x000fca0000010898 */
[----:B------:R-:W-:Y:S01]  /*1b800*/  MUFU.EX2 R160, R160 ;  /* 0x000000a000a07308 */ /* 0x000fe20000000800 */
[----:B------:R-:W-:-:S07]  /*1b810*/  FFMA.FTZ R156, R179, R3, -R152 ;  /* 0x00000003b39c7223 */ /* 0x000fce0000010898 */
[----:B------:R-:W4:Y:S08]  /*1b820*/  MUFU.EX2 R210, R210 ;  /* 0x000000d200d27308 */ /* 0x000f300000000800 */
[----:B------:R-:W-:Y:S01]  /*1b830*/  MUFU.EX2 R211, R211 ;  /* 0x000000d300d37308 */ /* 0x000fe20000000800 */
[----:B0-----:R-:W-:Y:S01]  /*1b840*/  FFMA.FTZ R228, R0, R228, R208 ;  /* 0x000000e400e47223 */ /* 0x001fe200000100d0 */
[----:B-1----:R-:W-:-:S06]  /*1b850*/  FFMA.FTZ R227, R2, R227, R209 ;  /* 0x000000e302e37223 */ /* 0x002fcc00000100d1 */
[----:B------:R-:W0:Y:S01]  /*1b860*/  MUFU.EX2 R20, R20 ;  /* 0x0000001400147308 */ /* 0x000e220000000800 */
[-CC-:B------:R-:W-:Y:S01]  /*1b870*/  FFMA.FTZ R207, R182, R3.reuse, -R152.reuse ;  /* 0x00000003b6cf7223 */ /* 0x180fe20000010898 */
[----:B------:R-:W-:-:S06]  /*1b880*/  FFMA.FTZ R193, R154, R3, -R152 ;  /* 0x000000039ac17223 */ /* 0x000fcc0000010898 */
[----:B------:R-:W-:Y:S01]  /*1b890*/  MUFU.EX2 R157, R157 ;  /* 0x0000009d009d7308 */ /* 0x000fe20000000800 */
[-CC-:B------:R-:W-:Y:S01]  /*1b8a0*/  FFMA.FTZ R153, R183, R3.reuse, -R152.reuse ;  /* 0x00000003b7997223 */ /* 0x180fe20000010898 */
[-CC-:B------:R-:W-:Y:S01]  /*1b8b0*/  FFMA.FTZ R201, R170, R3.reuse, -R152.reuse ;  /* 0x00000003aac97223 */ /* 0x180fe20000010898 */
[-CC-:B------:R-:W-:Y:S01]  /*1b8c0*/  FFMA.FTZ R171, R171, R3.reuse, -R152.reuse ;  /* 0x00000003abab7223 */ /* 0x180fe20000010898 */
[-CC-:B------:R-:W-:Y:S01]  /*1b8d0*/  FFMA.FTZ R203, R174, R3.reuse, -R152.reuse ;  /* 0x00000003aecb7223 */ /* 0x180fe20000010898 */
[----:B------:R-:W-:-:S03]  /*1b8e0*/  FFMA.FTZ R197, R162, R3, -R152 ;  /* 0x00000003a2c57223 */ /* 0x000fc60000010898 */
[----:B------:R-:W1:Y:S01]  /*1b8f0*/  MUFU.EX2 R204, R204 ;  /* 0x000000cc00cc7308 */ /* 0x000e620000000800 */
[-CC-:B------:R-:W-:Y:S01]  /*1b900*/  FFMA.FTZ R163, R163, R3.reuse, -R152.reuse ;  /* 0x00000003a3a37223 */ /* 0x180fe20000010898 */
[-CC-:B------:R-:W-:Y:S01]  /*1b910*/  FFMA.FTZ R199, R166, R3.reuse, -R152.reuse ;  /* 0x00000003a6c77223 */ /* 0x180fe20000010898 */
[-CC-:B------:R-:W-:Y:S01]  /*1b920*/  FFMA.FTZ R167, R167, R3.reuse, -R152.reuse ;  /* 0x00000003a7a77223 */ /* 0x180fe20000010898 */
[-CC-:B------:R-:W-:Y:S01]  /*1b930*/  FFMA.FTZ R154, R155, R3.reuse, -R152.reuse ;  /* 0x000000039b9a7223 */ /* 0x180fe20000010898 */
[----:B------:R-:W-:-:S03]  /*1b940*/  FFMA.FTZ R195, R158, R3, -R152 ;  /* 0x000000039ec37223 */ /* 0x000fc60000010898 */
[----:B------:R-:W-:Y:S01]  /*1b950*/  MUFU.EX2 R205, R205 ;  /* 0x000000cd00cd7308 */ /* 0x000fe20000000800 */
[----:B---3--:R-:W-:-:S07]  /*1b960*/  FADD.FTZ R155, R21, R228 ;  /* 0x000000e4159b7221 */ /* 0x008fce0000010000 */
[----:B------:R-:W3:Y:S01]  /*1b970*/  MUFU.EX2 R15, R15 ;  /* 0x0000000f000f7308 */ /* 0x000ee20000000800 */
[----:B----4-:R-:W-:-:S07]  /*1b980*/  FADD.FTZ R155, R210, R155 ;  /* 0x0000009bd29b7221 */ /* 0x010fce0000010000 */
[----:B------:R-:W4:Y:S01]  /*1b990*/  MUFU.EX2 R156, R156 ;  /* 0x0000009c009c7308 */ /* 0x000f220000000800 */
[----:B0-----:R-:W-:-:S07]  /*1b9a0*/  FADD.FTZ R155, R20, R155 ;  /* 0x0000009b149b7221 */ /* 0x001fce0000010000 */
[----:B------:R-:W0:Y:S08]  /*1b9b0*/  MUFU.EX2 R206, R206 ;  /* 0x000000ce00ce7308 */ /* 0x000e300000000800 */
[----:B------:R-:W5:Y:S01]  /*1b9c0*/  MUFU.EX2 R207, R207 ;  /* 0x000000cf00cf7308 */ /* 0x000f620000000800 */
[----:B-1----:R-:W-:-:S07]  /*1b9d0*/  FADD.FTZ R155, R204, R155 ;  /* 0x0000009bcc9b7221 */ /* 0x002fce0000010000 */
[----:B------:R-:W1:Y:S08]  /*1b9e0*/  MUFU.EX2 R14, R14 ;  /* 0x0000000e000e7308 */ /* 0x000e700000000800 */
[----:B------:R-:W1:Y:S01]  /*1b9f0*/  MUFU.EX2 R153, R153 ;  /* 0x0000009900997308 */ /* 0x000e620000000800 */
[----:B---3--:R-:W-:-:S07]  /*1ba00*/  FADD.FTZ R155, R15, R155 ;  /* 0x0000009b0f9b7221 */ /* 0x008fce0000010000 */
[----:B------:R-:W3:Y:S08]  /*1ba10*/  MUFU.EX2 R200, R200 ;  /* 0x000000c800c87308 */ /* 0x000ef00000000800 */
[----:B------:R-:W3:Y:S08]  /*1ba20*/  MUFU.EX2 R201, R201 ;  /* 0x000000c900c97308 */ /* 0x000ef00000000800 */
[----:B------:R-:W3:Y:S08]  /*1ba30*/  MUFU.EX2 R13, R13 ;  /* 0x0000000d000d7308 */ /* 0x000ef00000000800 */
[----:B------:R-:W3:Y:S08]  /*1ba40*/  MUFU.EX2 R9, R171 ;  /* 0x000000ab00097308 */ /* 0x000ef00000000800 */
[----:B------:R-:W3:Y:S08]  /*1ba50*/  MUFU.EX2 R202, R202 ;  /* 0x000000ca00ca7308 */ /* 0x000ef00000000800 */
[----:B------:R-:W3:Y:S08]  /*1ba60*/  MUFU.EX2 R203, R203 ;  /* 0x000000cb00cb7308 */ /* 0x000ef00000000800 */
[----:B------:R-:W3:Y:S08]  /*1ba70*/  MUFU.EX2 R12, R12 ;  /* 0x0000000c000c7308 */ /* 0x000ef00000000800 */
[----:B------:R-:W-:Y:S08]  /*1ba80*/  MUFU.EX2 R196, R196 ;  /* 0x000000c400c47308 */ /* 0x000ff00000000800 */
[----:B------:R-:W-:Y:S08]  /*1ba90*/  MUFU.EX2 R197, R197 ;  /* 0x000000c500c57308 */ /* 0x000ff00000000800 */
[----:B------:R-:W-:Y:S08]  /*1baa0*/  MUFU.EX2 R11, R11 ;  /* 0x0000000b000b7308 */ /* 0x000ff00000000800 */
[----:B------:R-:W-:Y:S08]  /*1bab0*/  MUFU.EX2 R158, R163 ;  /* 0x000000a3009e7308 */ /* 0x000ff00000000800 */
[----:B------:R-:W-:Y:S08]  /*1bac0*/  MUFU.EX2 R198, R198 ;  /* 0x000000c600c67308 */ /* 0x000ff00000000800 */
[----:B------:R-:W-:Y:S01]  /*1bad0*/  MUFU.EX2 R199, R199 ;  /* 0x000000c700c77308 */ /* 0x000fe20000000800 */
[----:B--2---:R-:W-:-:S04]  /*1bae0*/  PRMT R161, R184, 0x654, R161 ;  /* 0x00000654b8a17816 */ /* 0x004fc800000000a1 */
[----:B------:R2:W-:Y:S02]  /*1baf0*/  SYNCS.ARRIVE.TRANS64.RED.A1T0 RZ, [R161+URZ], RZ ;  /* 0x000000ffa1ff79a7 */ /* 0x0005e4000810043f */
[-CC-:B--2---:R-:W-:Y:S01]  /*1bb00*/  FFMA.FTZ R161, R175, R3.reuse, -R152.reuse ;  /* 0x00000003afa17223 */ /* 0x184fe20000010898 */
[----:B------:R-:W-:Y:S01]  /*1bb10*/  FFMA.FTZ R152, R159, R3, -R152 ;  /* 0x000000039f987223 */ /* 0x000fe20000010898 */
[----:B------:R-:W-:-:S04]  /*1bb20*/  FADD.FTZ R159, R160, R227 ;  /* 0x000000e3a09f7221 */ /* 0x000fc80000010000 */
[----:B------:R-:W-:-:S04]  /*1bb30*/  FADD.FTZ R159, R211, R159 ;  /* 0x0000009fd39f7221 */ /* 0x000fc80000010000 */
[----:B------:R-:W-:-:S04]  /*1bb40*/  FADD.FTZ R159, R157, R159 ;  /* 0x0000009f9d9f7221 */ /* 0x000fc80000010000 */
[----:B------:R-:W-:-:S04]  /*1bb50*/  FADD.FTZ R159, R205, R159 ;  /* 0x0000009fcd9f7221 */ /* 0x000fc80000010000 */
[----:B----4-:R-:W-:Y:S01]  /*1bb60*/  FADD.FTZ R162, R156, R159 ;  /* 0x0000009f9ca27221 */ /* 0x010fe20000010000 */
[----:B0-----:R-:W-:-:S03]  /*1bb70*/  FADD.FTZ R159, R206, R155 ;  /* 0x0000009bce9f7221 */ /* 0x001fc60000010000 */
[----:B-----5:R-:W-:Y:S01]  /*1bb80*/  FADD.FTZ R162, R207, R162 ;  /* 0x000000a2cfa27221 */ /* 0x020fe20000010000 */
[----:B------:R-:W0:Y:S01]  /*1bb90*/  MUFU.EX2 R161, R161 ;  /* 0x000000a100a17308 */ /* 0x000e220000000800 */
[----:B-1----:R-:W-:Y:S02]  /*1bba0*/  FADD.FTZ R159, R14, R159 ;  /* 0x0000009f0e9f7221 */ /* 0x002fe40000010000 */
[----:B------:R-:W-:Y:S02]  /*1bbb0*/  FADD.FTZ R162, R153, R162 ;  /* 0x000000a299a27221 */ /* 0x000fe40000010000 */
[----:B---3--:R-:W-:Y:S02]  /*1bbc0*/  FADD.FTZ R159, R200, R159 ;  /* 0x0000009fc89f7221 */ /* 0x008fe40000010000 */
[----:B------:R-:W-:Y:S02]  /*1bbd0*/  FADD.FTZ R162, R201, R162 ;  /* 0x000000a2c9a27221 */ /* 0x000fe40000010000 */
[----:B------:R-:W-:-:S02]  /*1bbe0*/  FADD.FTZ R159, R13, R159 ;  /* 0x0000009f0d9f7221 */ /* 0x000fc40000010000 */
[----:B------:R-:W-:Y:S02]  /*1bbf0*/  FADD.FTZ R162, R9, R162 ;  /* 0x000000a209a27221 */ /* 0x000fe40000010000 */
[----:B------:R-:W-:Y:S02]  /*1bc00*/  FADD.FTZ R159, R202, R159 ;  /* 0x0000009fca9f7221 */ /* 0x000fe40000010000 */
[----:B------:R-:W-:Y:S01]  /*1bc10*/  FADD.FTZ R162, R203, R162 ;  /* 0x000000a2cba27221 */ /* 0x000fe20000010000 */
[----:B------:R-:W1:Y:S01]  /*1bc20*/  MUFU.EX2 R10, R10 ;  /* 0x0000000a000a7308 */ /* 0x000e620000000800 */
[----:B------:R-:W-:Y:S02]  /*1bc30*/  FADD.FTZ R159, R12, R159 ;  /* 0x0000009f0c9f7221 */ /* 0x000fe40000010000 */
[----:B0-----:R-:W-:-:S05]  /*1bc40*/  FADD.FTZ R162, R161, R162 ;  /* 0x000000a2a1a27221 */ /* 0x001fca0000010000 */
[----:B------:R-:W0:Y:S01]  /*1bc50*/  MUFU.EX2 R155, R167 ;  /* 0x000000a7009b7308 */ /* 0x000e220000000800 */
[----:B------:R-:W-:Y:S01]  /*1bc60*/  FADD.FTZ R159, R196, R159 ;  /* 0x0000009fc49f7221 */ /* 0x000fe20000010000 */
[----:B------:R-:W-:-:S06]  /*1bc70*/  FADD.FTZ R162, R197, R162 ;  /* 0x000000a2c5a27221 */ /* 0x000fcc0000010000 */
[----:B------:R-:W2:Y:S01]  /*1bc80*/  MUFU.EX2 R192, R192 ;  /* 0x000000c000c07308 */ /* 0x000ea20000000800 */
[----:B------:R-:W-:Y:S01]  /*1bc90*/  FADD.FTZ R159, R11, R159 ;  /* 0x0000009f0b9f7221 */ /* 0x000fe20000010000 */
[----:B------:R-:W-:-:S06]  /*1bca0*/  FADD.FTZ R162, R158, R162 ;  /* 0x000000a29ea27221 */ /* 0x000fcc0000010000 */
[----:B------:R-:W3:Y:S01]  /*1bcb0*/  MUFU.EX2 R193, R193 ;  /* 0x000000c100c17308 */ /* 0x000ee20000000800 */
[----:B------:R-:W-:Y:S01]  /*1bcc0*/  FADD.FTZ R159, R198, R159 ;  /* 0x0000009fc69f7221 */ /* 0x000fe20000010000 */
[----:B------:R-:W-:-:S06]  /*1bcd0*/  FADD.FTZ R162, R199, R162 ;  /* 0x000000a2c7a27221 */ /* 0x000fcc0000010000 */
[----:B------:R-:W4:Y:S08]  /*1bce0*/  MUFU.EX2 R7, R7 ;  /* 0x0000000700077308 */ /* 0x000f300000000800 */
[----:B------:R-:W5:Y:S01]  /*1bcf0*/  MUFU.EX2 R154, R154 ;  /* 0x0000009a009a7308 */ /* 0x000f620000000800 */
[----:B-1----:R-:W-:Y:S01]  /*1bd00*/  FADD.FTZ R159, R10, R159 ;  /* 0x0000009f0a9f7221 */ /* 0x002fe20000010000 */
[----:B0-----:R-:W-:-:S06]  /*1bd10*/  FADD.FTZ R162, R155, R162 ;  /* 0x000000a29ba27221 */ /* 0x001fcc0000010000 */
[----:B------:R-:W0:Y:S08]  /*1bd20*/  MUFU.EX2 R194, R194 ;  /* 0x000000c200c27308 */ /* 0x000e300000000800 */
[----:B------:R-:W1:Y:S01]  /*1bd30*/  MUFU.EX2 R195, R195 ;  /* 0x000000c300c37308 */ /* 0x000e620000000800 */
[----:B--2---:R-:W-:Y:S01]  /*1bd40*/  FADD.FTZ R159, R192, R159 ;  /* 0x0000009fc09f7221 */ /* 0x004fe20000010000 */
[----:B---3--:R-:W-:-:S06]  /*1bd50*/  FADD.FTZ R162, R193, R162 ;  /* 0x000000a2c1a27221 */ /* 0x008fcc0000010000 */
[----:B------:R-:W2:Y:S08]  /*1bd60*/  MUFU.EX2 R8, R8 ;  /* 0x0000000800087308 */ /* 0x000eb00000000800 */
[----:B------:R-:W3:Y:S01]  /*1bd70*/  MUFU.EX2 R152, R152 ;  /* 0x0000009800987308 */ /* 0x000ee20000000800 */
[----:B----4-:R-:W-:Y:S01]  /*1bd80*/  FADD.FTZ R159, R7, R159 ;  /* 0x0000009f079f7221 */ /* 0x010fe20000010000 */
[----:B-----5:R-:W-:-:S03]  /*1bd90*/  FADD.FTZ R162, R154, R162 ;  /* 0x000000a29aa27221 */ /* 0x020fc60000010000 */
[----:B0-----:R-:W-:Y:S01]  /*1bda0*/  FADD.FTZ R159, R194, R159 ;  /* 0x0000009fc29f7221 */ /* 0x001fe20000010000 */
[----:B-1----:R-:W-:-:S03]  /*1bdb0*/  FADD.FTZ R162, R195, R162 ;  /* 0x000000a2c3a27221 */ /* 0x002fc60000010000 */
[----:B--2---:R-:W-:Y:S01]  /*1bdc0*/  FADD.FTZ R228, R8, R159 ;  /* 0x0000009f08e47221 */ /* 0x004fe20000010000 */
[----:B---3--:R-:W-:Y:S01]  /*1bdd0*/  FADD.FTZ R227, R152, R162 ;  /* 0x000000a298e37221 */ /* 0x008fe20000010000 */
[----:B------:R-:W-:Y:S06]  /*1bde0*/  @!P0 BRA `(.L_x_647) ;  /* 0x0000000000048947 */ /* 0x000fec0003800000 */
[----:B------:R-:W-:Y:S01]  /*1bdf0*/  BPT.TRAP 0x1 ;  /* 0x000000040000795c */ /* 0x000fe20000300000 */
.L_x_647:
[----:B------:R-:W-:Y:S01]  /*1be00*/  F2FP.BF16.F32.PACK_AB R206, R14, R206 ;  /* 0x000000ce0ece723e */ /* 0x000fe200000010ff */
[----:B------:R-:W-:Y:S01]  /*1be10*/  VIADD R6, R6, 0x38860 ;  /* 0x0003886006067836 */ /* 0x000fe20000000000 */
[----:B------:R0:W5:Y:S01]  /*1be20*/  LDL R14, [R1+0x50] ;  /* 0x00005000010e7983 */ /* 0x0001620000100800 */
[C---:B------:R-:W-:Y:S01]  /*1be30*/  ISETP.GT.AND P1, PT, R223.reuse, RZ, PT ;  /* 0x000000ffdf00720c */ /* 0x040fe20003f24270 */
[----:B------:R-:W-:Y:S01]  /*1be40*/  VIADD R223, R223, 0xffffffff ;  /* 0xffffffffdfdf7836 */ /* 0x000fe20000000000 */
[----:B------:R-:W-:Y:S01]  /*1be50*/  F2FP.BF16.F32.PACK_AB R210, R20, R210 ;  /* 0x000000d214d2723e */ /* 0x000fe200000010ff */
[----:B------:R-:W-:Y:S01]  /*1be60*/  IMAD.MOV.U32 R20, RZ, RZ, R4 ;  /* 0x000000ffff147224 */ /* 0x000fe200078e0004 */
[----:B------:R-:W-:Y:S02]  /*1be70*/  PRMT R6, R184, 0x654, R6 ;  /* 0x00000654b8067816 */ /* 0x000fe40000000006 */
[----:B------:R-:W-:Y:S02]  /*1be80*/  F2FP.BF16.F32.PACK_AB R204, R15, R204 ;  /* 0x000000cc0fcc723e */ /* 0x000fe400000010ff */
[----:B------:R0:W-:Y:S01]  /*1be90*/  SYNCS.ARRIVE.TRANS64.RED.A1T0 RZ, [R6+URZ], RZ ;  /* 0x000000ff06ff79a7 */ /* 0x0001e2000810043f */
[----:B------:R-:W-:Y:S01]  /*1bea0*/  F2FP.BF16.F32.PACK_AB R194, R8, R194 ;  /* 0x000000c208c2723e */ /* 0x000fe200000010ff */
[----:B------:R-:W-:Y:S01]  /*1beb0*/  IMAD.MOV.U32 R8, RZ, RZ, R226 ;  /* 0x000000ffff087224 */ /* 0x000fe200078e00e2 */
        /* <DEDUP_REMOVED lines=16> */
[----:B------:R-:W-:Y:S01]  /*1bfc0*/  MOV R15, R5 ;  /* 0x00000005000f7202 */ /* 0x000fe20000000f00 */
[----:B0-----:R-:W-:Y:S06]  /*1bfd0*/  @P1 BRA `(.L_x_648) ;  /* 0xffffffb400c41947 */ /* 0x001fec000383ffff */
.L_x_635:
[----:B------:R-:W-:Y:S05]  /*1bfe0*/  BSYNC B0 ;  /* 0x0000000000007941 */ /* 0x000fea0003800000 */
.L_x_634:
        /* <DEDUP_REMOVED lines=131> */
.L_x_649:
[----:B------:R-:W2:Y:S01]  /*1c820*/  LDL R0, [R1+0x50] ;  /* 0x0000500001007983 */ /* 0x000ea20000100800 */
[----:B------:R-:W-:Y:S01]  /*1c830*/  IMAD R8, R226, 0x8, R22 ;  /* 0x00000008e2087824 */ /* 0x000fe200078e0216 */
[----:B--2---:R-:W-:-:S04]  /*1c840*/  SHF.L.U32 R7, R0, 0x1f, RZ ;  /* 0x0000001f00077819 */ /* 0x004fc800000006ff */
[----:B------:R0:W1:Y:S01]  /*1c850*/  SYNCS.PHASECHK.TRANS64.TRYWAIT P1, [R8+URZ+0x38850], R7 ;  /* 0x03885007080075a7 */ /* 0x000062000802017f */
[----:B------:R-:W-:Y:S05]  /*1c860*/  @!P0 BRA `(.L_x_650) ;  /* 0x0000000000048947 */ /* 0x000fea0003800000 */
[----:B------:R-:W-:Y:S01]  /*1c870*/  BPT.TRAP 0x1 ;  /* 0x000000040000795c */ /* 0x000fe20000300000 */
.L_x_650:
[----:B------:R-:W-:Y:S01]  /*1c880*/  VIADD R22, R22, 0x400 ;  /* 0x0000040016167836 */ /* 0x000fe20000000000 */
[----:B------:R-:W-:Y:S04]  /*1c890*/  BSSY B0, `(.L_x_651) ;  /* 0x0000008000007945 */ /* 0x000fe80003800000 */
[----:B------:R-:W-:-:S04]  /*1c8a0*/  SHF.R.U32.HI R22, RZ, 0x4, R22 ;  /* 0x00000004ff167819 */ /* 0x000fc80000011616 */
[----:B------:R-:W-:-:S04]  /*1c8b0*/  LOP3.LUT R22, R22, 0x3fff, RZ, 0xc0, !PT ;  /* 0x00003fff16167812 */ /* 0x000fc800078ec0ff */
[----:B------:R-:W-:-:S05]  /*1c8c0*/  LOP3.LUT R9, R22, 0x2800000, RZ, 0xfc, !PT ;  /* 0x0280000016097812 */ /* 0x000fca00078efcff */
[----:B------:R-:W-:Y:S01]  /*1c8d0*/  IMAD R0, R226, 0xa00, R9 ;  /* 0x00000a00e2007824 */ /* 0x000fe200078e0209 */
[----:B-1----:R-:W-:Y:S06]  /*1c8e0*/  @P1 BRA `(.L_x_652) ;  /* 0x0000000000081947 */ /* 0x002fec0003800000 */
[----:B------:R-:W1:Y:S02]  /*1c8f0*/  SYNCS.PHASECHK.TRANS64.TRYWAIT P1, [R8+URZ+0x38850], R7 ;  /* 0x03885007080075a7 */ /* 0x000e64000802017f */
[----:B-1----:R-:W-:Y:S05]  /*1c900*/  @!P1 BRA `(.L_x_653) ;  /* 0x000000bc00cc9947 */ /* 0x002fea0003800000 */
.L_x_652:
[----:B------:R-:W-:Y:S05]  /*1c910*/  BSYNC B0 ;  /* 0x0000000000007941 */ /* 0x000fea0003800000 */
.L_x_651:
[----:B------:R-:W-:Y:S01]  /*1c920*/  IMAD.MOV.U32 R6, RZ, RZ, R0 ;  /* 0x000000ffff067224 */ /* 0x000fe200078e0000 */
[----:B------:R-:W-:Y:S01]  /*1c930*/  WARPGROUP.ARRIVE ;  /* 0x00000000000079c5 */ /* 0x000fe20000000000 */
[----:B01----:R-:W-:Y:S01]  /*1c940*/  IMAD.MOV.U32 R7, RZ, RZ, 0x40000040 ;  /* 0x40000040ff077424 */ /* 0x003fe200078e00ff */
[----:B------:R-:W0:Y:S02]  /*1c950*/  SHFL.BFLY PT, R2, R227, 0x2, 0x1f ;  /* 0x0c401f00e3027f89 */ /* 0x000e2400000e0000 */
[----:B------:R-:W-:Y:S01]  /*1c960*/  R2UR UR6, R6 ;  /* 0x00000000060672ca */ /* 0x000fe200000e0000 */
[----:B------:R-:W-:Y:S01]  /*1c970*/  VIADD R6, R0, 0x80 ;  /* 0x0000008000067836 */ /* 0x000fe20000000000 */
[----:B------:R-:W-:Y:S01]  /*1c980*/  R2UR UR7, R7 ;  /* 0x00000000070772ca */ /* 0x000fe200000e0000 */
[----:B------:R-:W-:-:S12]  /*1c990*/  IMAD.MOV.U32 R7, RZ, RZ, 0x40000040 ;  /* 0x40000040ff077424 */ /* 0x000fd800078e00ff */
[----:B------:R-:W-:Y:S01]  /*1c9a0*/  HGMMA.64x256x16.F32.BF16 R24, R208, gdesc[UR4].tnspB, R24, gsb0 ;  /* 0x43e00004d0187df0 */ /* 0x000fe20008001818 */
[----:B------:R-:W-:Y:S01]  /*1c9b0*/  R2UR UR6, R6 ;  /* 0x00000000060672ca */ /* 0x000fe200000e0000 */
[----:B------:R-:W-:Y:S01]  /*1c9c0*/  VIADD R6, R0, 0x100 ;  /* 0x0000010000067836 */ /* 0x000fe20000000000 */
[----:B------:R-:W-:Y:S01]  /*1c9d0*/  R2UR UR7, R7 ;  /* 0x00000000070772ca */ /* 0x000fe200000e0000 */
[----:B------:R-:W-:Y:S02]  /*1c9e0*/  IMAD.MOV.U32 R7, RZ, RZ, 0x40000040 ;  /* 0x40000040ff077424 */ /* 0x000fe400078e00ff */
[----:B0-----:R-:W-:-:S05]  /*1c9f0*/  FADD.FTZ R2, R2, R227 ;  /* 0x000000e302027221 */ /* 0x001fca0000010000 */
[----:B------:R-:W0:Y:S02]  /*1ca00*/  SHFL.BFLY PT, R9, R2, 0x1, 0x1f ;  /* 0x0c201f0002097f89 */ /* 0x000e2400000e0000 */
[----:B0-----:R-:W-:Y:S01]  /*1ca10*/  FADD.FTZ R13, R2, R9 ;  /* 0x00000009020d7221 */ /* 0x001fe20000010000 */
[----:B------:R-:W-:-:S04]  /*1ca20*/  IMAD.MOV.U32 R2, RZ, RZ, -0x800000 ;  /* 0xff800000ff027424 */ /* 0x000fc800078e00ff */
[----:B------:R-:W-:-:S13]  /*1ca30*/  FSETP.NE.FTZ.AND P2, PT, R13, RZ, PT ;  /* 0x000000ff0d00720b */ /* 0x000fda0003f55000 */
[----:B------:R-:W0:Y:S01]  /*1ca40*/  @P2 MUFU.LG2 R11, R13 ;  /* 0x0000000d000b2308 */ /* 0x000e220000000c00 */
[----:B-----5:R-:W-:Y:S01]  /*1ca50*/  @P2 FMUL.FTZ R14, R3, 0.69314718246459960938 ;  /* 0x3f317218030e2820 */ /* 0x020fe20000410000 */
[----:B0-----:R-:W-:-:S04]  /*1ca60*/  @P2 FMUL.FTZ R11, R11, 0.69314718246459960938 ;  /* 0x3f3172180b0b2820 */ /* 0x001fc80000410000 */
[----:B------:R-:W-:Y:S01]  /*1ca70*/  @P2 FFMA.FTZ R2, R14, R4, R11 ;  /* 0x000000040e022223 */ /* 0x000fe2000001000b */
[----:B------:R-:W-:Y:S02]  /*1ca80*/  WARPGROUP.DEPBAR.LE gsb0, 0x0 ;  /* 0x00008000000079c5 */ /* 0x000fe40000010000 */
[----:B------:R-:W-:-:S06]  /*1ca90*/  WARPGROUP.ARRIVE ;  /* 0x00000000000079c5 */ /* 0x000fcc0000000000 */
        /* <DEDUP_REMOVED lines=17> */
[----:B------:R-:W-:Y:S02]  /*1cbb0*/  R2UR UR6, R6 ;  /* 0x00000000060672ca */ /* 0x000fe400000e0000 */
[----:B------:R-:W-:Y:S02]  /*1cbc0*/  R2UR UR7, R7 ;  /* 0x00000000070772ca */ /* 0x000fe400000e0000 */
[----:B------:R-:W0:Y:S02]  /*1cbd0*/  SHFL.BFLY PT, R7, R228, 0x2, 0x1f ;  /* 0x0c401f00e4077f89 */ /* 0x000e2400000e0000 */
[----:B0-----:R-:W-:-:S05]  /*1cbe0*/  FADD.FTZ R0, R7, R228 ;  /* 0x000000e407007221 */ /* 0x001fca0000010000 */
[----:B------:R-:W0:Y:S02]  /*1cbf0*/  SHFL.BFLY PT, R7, R0, 0x1, 0x1f ;  /* 0x0c201f0000077f89 */ /* 0x000e2400000e0000 */
[----:B0-----:R-:W-:Y:S01]  /*1cc00*/  FADD.FTZ R12, R0, R7 ;  /* 0x00000007000c7221 */ /* 0x001fe20000010000 */
[----:B------:R-:W-:Y:S01]  /*1cc10*/  CS2R R6, SRZ ;  /* 0x0000000000067805 */ /* 0x000fe2000001ff00 */
[----:B------:R-:W-:-:S03]  /*1cc20*/  IMAD.MOV.U32 R0, RZ, RZ, -0x800000 ;  /* 0xff800000ff007424 */ /* 0x000fc600078e00ff */
[----:B------:R-:W-:Y:S02]  /*1cc30*/  FSETP.NE.FTZ.AND P1, PT, R12, RZ, PT ;  /* 0x000000ff0c00720b */ /* 0x000fe40003f35000 */
[----:B------:R-:W-:Y:S11]  /*1cc40*/  @P2 MUFU.RCP R6, R13 ;  /* 0x0000000d00062308 */ /* 0x000ff60000001000 */
[----:B------:R-:W0:Y:S01]  /*1cc50*/  @P1 MUFU.LG2 R9, R12 ;  /* 0x0000000c00091308 */ /* 0x000e220000000c00 */
[----:B------:R-:W-:-:S07]  /*1cc60*/  @P1 FMUL.FTZ R10, R3, 0.69314718246459960938 ;  /* 0x3f317218030a1820 */ /* 0x000fce0000410000 */
[----:B------:R1:W2:Y:S01]  /*1cc70*/  @P1 MUFU.RCP R7, R12 ;  /* 0x0000000c00071308 */ /* 0x0002a20000001000 */
[----:B0-----:R-:W-:-:S04]  /*1cc80*/  @P1 FMUL.FTZ R9, R9, 0.69314718246459960938 ;  /* 0x3f31721809091820 */ /* 0x001fc80000410000 */
[----:B------:R-:W-:Y:S01]  /*1cc90*/  @P1 FFMA.FTZ R0, R10, R5, R9 ;  /* 0x000000050a001223 */ /* 0x000fe20000010009 */
[----:B------:R-:W-:Y:S02]  /*1cca0*/  WARPGROUP.DEPBAR.LE gsb0, 0x0 ;  /* 0x00008000000079c5 */ /* 0x000fe40000010000 */
[----:B------:R-:W-:-:S06]  /*1ccb0*/  WARPGROUP.ARRIVE ;  /* 0x00000000000079c5 */ /* 0x000fcc0000000000 */
[----:B------:R-:W-:Y:S03]  /*1ccc0*/  HGMMA.64x256x16.F32.BF16 R24, R192, gdesc[UR4].tnspB, R24, gsb0 ;  /* 0x43e00004c0187df0 */ /* 0x000fe60008001818 */
[----:B------:R-:W-:Y:S02]  /*1ccd0*/  WARPGROUP.DEPBAR.LE gsb0, 0x0 ;  /* 0x00008000000079c5 */ /* 0x000fe40000010000 */
[----:B-12---:R-:W-:Y:S05]  /*1cce0*/  @!P0 BRA `(.L_x_654) ;  /* 0x0000000000048947 */ /* 0x006fea0003800000 */
[----:B------:R-:W-:Y:S01]  /*1ccf0*/  BPT.TRAP 0x1 ;  /* 0x000000040000795c */ /* 0x000fe20000300000 */
.L_x_654:
[----:B------:R-:W2:Y:S01]  /*1cd00*/  LDL.LU R3, [R1+0x60] ;  /* 0x0000600001037983 */ /* 0x000ea20000300800 */
[----:B------:R-:W-:Y:S01]  /*1cd10*/  IADD3 R5, R8, 0x38860, RZ ;  /* 0x0003886008057810 */ /* 0x000fe20007ffe0ff */
[-C--:B------:R-:W-:Y:S01]  /*1cd20*/  FMUL.FTZ R4, R24, R7.reuse ;  /* 0x0000000718047220 */ /* 0x080fe20000410000 */
[----:B------:R-:W-:Y:S01]  /*1cd30*/  FMUL.FTZ R25, R25, R7 ;  /* 0x0000000719197220 */ /* 0x000fe20000410000 */
[----:B------:R-:W3:Y:S04]  /*1cd40*/  LDL.LU R14, [R1+0x50] ;  /* 0x00005000010e7983 */ /* 0x000ee80000300800 */
[----:B------:R-:W4:Y:S01]  /*1cd50*/  LDL.LU R13, [R1+0x74] ;  /* 0x00007400010d7983 */ /* 0x000f220000300800 */
[----:B------:R-:W-:-:S05]  /*1cd60*/  VIADD R226, R226, 0x1 ;  /* 0x00000001e2e27836 */ /* 0x000fca0000000000 */
[----:B------:R-:W-:-:S04]  /*1cd70*/  ISETP.NE.AND P0, PT, R226, 0x2, PT ;  /* 0x00000002e200780c */ /* 0x000fc80003f05270 */
[----:B------:R-:W-:Y:S01]  /*1cd80*/  SEL R12, RZ, 0x1, P0 ;  /* 0x00000001ff0c7807 */ /* 0x000fe20000000000 */
        /* <DEDUP_REMOVED lines=120> */
[----:B------:R-:W-:Y:S01]  /*1d510*/  PLOP3.LUT P1, PT, PT, PT, PT, 0x8, 0x0 ;  /* 0x000000000000781c */ /* 0x000fe20003f2e170 */
[-C--:B------:R-:W-:Y:S01]  /*1d520*/  FMUL.FTZ R147, R147, R6.reuse ;  /* 0x0000000693937220 */ /* 0x080fe20000410000 */
[-C--:B------:R-:W-:Y:S01]  /*1d530*/  FMUL.FTZ R150, R150, R6.reuse ;  /* 0x0000000696967220 */ /* 0x080fe20000410000 */
[----:B------:R-:W-:Y:S01]  /*1d540*/  FMUL.FTZ R151, R151, R6 ;  /* 0x0000000697977220 */ /* 0x000fe20000410000 */
[----:B------:R-:W-:-:S02]  /*1d550*/  SEL R226, R226, RZ, P0 ;  /* 0x000000ffe2e27207 */ /* 0x000fc40000000000 */
[----:B--2---:R-:W-:Y:S02]  /*1d560*/  PRMT R5, R3, 0x654, R5 ;  /* 0x0000065403057816 */ /* 0x004fe40000000005 */
[----:B---3--:R-:W-:Y:S01]  /*1d570*/  LOP3.LUT R14, R14, R12, RZ, 0x3c, !PT ;  /* 0x0000000c0e0e7212 */ /* 0x008fe200078e3cff */
[----:B----4-:R-:W-:Y:S02]  /*1d580*/  VIADD R13, R13, 0x1 ;  /* 0x000000010d0d7836 */ /* 0x010fe40000000000 */
[----:B------:R-:W-:Y:S01]  /*1d590*/  FMUL.FTZ R3, R29, R7 ;  /* 0x000000071d037220 */ /* 0x000fe20000410000 */
[----:B------:R0:W-:Y:S02]  /*1d5a0*/  SYNCS.ARRIVE.TRANS64.RED.A1T0 RZ, [R5+URZ], RZ ;  /* 0x000000ff05ff79a7 */ /* 0x0001e4000810043f */
[----:B------:R1:W-:Y:S04]  /*1d5b0*/  STL [R1+0x74], R13 ;  /* 0x0000740d01007387 */ /* 0x0003e80000100800 */
[----:B------:R1:W-:Y:S01]  /*1d5c0*/  STL [R1+0x50], R14 ;  /* 0x0000500e01007387 */ /* 0x0003e20000100800 */
[-C--:B0-----:R-:W-:Y:S01]  /*1d5d0*/  FMUL.FTZ R5, R26, R6.reuse ;  /* 0x000000061a057220 */ /* 0x081fe20000410000 */
[----:B------:R-:W-:-:S07]  /*1d5e0*/  FMUL.FTZ R7, R30, R6 ;  /* 0x000000061e077220 */ /* 0x000fce0000410000 */
.L_x_564:
[----:B------:R-:W0:Y:S08]  /*1d5f0*/  S2UR UR4, SR_CgaCtaId ;  /* 0x00000000000479c3 */ /* 0x000e300000008800 */
[----:B------:R-:W-:Y:S01]  /*1d600*/  BAR.SYNC.DEFER_BLOCKING 0x5, 0x180 ;  /* 0x0146000000007b1d */ /* 0x000fe20000010000 */
[----:B------:R-:W-:-:S05]  /*1d610*/  MOV R22, 0x400 ;  /* 0x0000040000167802 */ /* 0x000fca0000000f00 */
[----:B------:R-:W-:Y:S01]  /*1d620*/  BSSY B0, `(.L_x_655) ;  /* 0x00002f6000007945 */ /* 0x000fe20003800000 */
[----:B0-----:R-:W-:-:S05]  /*1d630*/  IMAD.U32 R6, RZ, RZ, UR4 ;  /* 0x00000004ff067e24 */ /* 0x001fca000f8e00ff */
[----:B------:R0:W-:Y:S01]  /*1d640*/  STL [R1+0x60], R6 ;  /* 0x0000600601007387 */ /* 0x0001e20000100800 */
[----:B------:R-:W-:-:S05]  /*1d650*/  LEA R22, R6, R22, 0x18 ;  /* 0x0000001606167211 */ /* 0x000fca00078ec0ff */
[----:B----4-:R0:W2:Y:S01]  /*1d660*/  LDS.128 R28, [R22+0x388d0] ;  /* 0x0388d000161c7984 */ /* 0x0100a20000000c00 */
[----:B------:R-:W-:Y:S06]  /*1d670*/  BAR.ARV 0x4, 0x180 ;  /* 0x0106000000007b1d */ /* 0x000fec0000002000 */
[----:B------:R-:W-:Y:S05]  /*1d680*/  @P1 BRA `(.L_x_656) ;  /* 0x0000002000501947 */ /* 0x000fea0003800000 */
[----:B0-----:R-:W3:Y:S04]  /*1d690*/  LDL R6, [R1+0x7c] ;  /* 0x00007c0001067983 */ /* 0x001ee80000100800 */
[----:B-----5:R-:W4:Y:S01]  /*1d6a0*/  LDL R136, [R1+0x64] ;  /* 0x0000640001887983 */ /* 0x020f220000100800 */
[----:B-1----:R-:W0:Y:S01]  /*1d6b0*/  S2R R13, SR_SWINHI ;  /* 0x00000000000d7919 */ /* 0x002e220000002f00 */
[----:B------:R-:W-:Y:S01]  /*1d6c0*/  F2FP.BF16.F32.PACK_AB R4, R25, R4 ;  /* 0x000000041904723e */ /* 0x000fe200000010ff */
[----:B------:R-:W-:Y:S01]  /*1d6d0*/  ULDC.64 UR4, c[0x0][0xc00] ;  /* 0x0003000000047ab9 */ /* 0x000fe20000000a00 */
[----:B------:R-:W-:Y:S02]  /*1d6e0*/  MOV R20, R22 ;  /* 0x0000001600147202 */ /* 0x000fe40000000f00 */
[----:B0-----:R-:W-:-:S02]  /*1d6f0*/  MOV R21, R13 ;  /* 0x0000000d00157202 */ /* 0x001fc40000000f00 */
        /* <DEDUP_REMOVED lines=9> */
[----:B------:R-:W-:Y:S01]  /*1d790*/  F2FP.BF16.F32.PACK_AB R147, R151, R150 ;  /* 0x000000969793723e */ /* 0x000fe200000010ff */
[----:B------:R-:W-:Y:S01]  /*1d7a0*/  ULDC.64 UR6, c[0x0][0x208] ;  /* 0x0000820000067ab9 */ /* 0x000fe20000000a00 */
[----:B------:R-:W-:Y:S01]  /*1d7b0*/  BAR.SYNC.DEFER_BLOCKING 0x1, 0x100 ;  /* 0x0044000000007b1d */ /* 0x000fe20000010000 */
[----:B---3--:R-:W-:-:S03]  /*1d7c0*/  IMAD.WIDE R114, R6, 0x2, R20 ;  /* 0x0000000206727825 */ /* 0x008fc600078e0214 */
[C---:B--2---:R-:W-:Y:S02]  /*1d7d0*/  IADD3 R28, P0, R114.reuse, 0x40, RZ ;  /* 0x00000040721c7810 */ /* 0x044fe40007f1e0ff */
[----:B------:R-:W-:Y:S02]  /*1d7e0*/  IADD3 R6, P1, R114, 0x20, RZ ;  /* 0x0000002072067810 */ /* 0x000fe40007f3e0ff */
[----:B------:R-:W-:Y:S02]  /*1d7f0*/  LOP3.LUT R76, R28, 0x380, RZ, 0xc0, !PT ;  /* 0x000003801c4c7812 */ /* 0x000fe400078ec0ff */
[----:B------:R-:W-:Y:S02]  /*1d800*/  IADD3 R84, P3, R114, 0x4000, RZ ;  /* 0x0000400072547810 */ /* 0x000fe40007f7e0ff */
[----:B------:R-:W-:Y:S02]  /*1d810*/  LOP3.LUT R72, R6, 0x380, RZ, 0xc0, !PT ;  /* 0x0000038006487812 */ /* 0x000fe400078ec0ff */
[----:B------:R-:W-:-:S02]  /*1d820*/  SHF.R.U64 R76, R76, 0x3, RZ ;  /* 0x000000034c4c7819 */ /* 0x000fc400000012ff */
[----:B------:R-:W-:Y:S01]  /*1d830*/  IADD3 R96, P2, R114, 0x4060, RZ ;  /* 0x0000406072607810 */ /* 0x000fe20007f5e0ff */
[----:B------:R-:W-:Y:S01]  /*1d840*/  IMAD.X R73, RZ, RZ, R115, P1 ;  /* 0x000000ffff497224 */ /* 0x000fe200008e0673 */
[----:B------:R-:W-:Y:S02]  /*1d850*/  LOP3.LUT R112, R84, 0x380, RZ, 0xc0, !PT ;  /* 0x0000038054707812 */ /* 0x000fe400078ec0ff */
[----:B------:R-:W-:Y:S02]  /*1d860*/  SHF.R.U64 R72, R72, 0x3, RZ ;  /* 0x0000000348487819 */ /* 0x000fe400000012ff */
[----:B------:R-:W-:Y:S02]  /*1d870*/  IADD3 R100, P1, R114, 0x8000, RZ ;  /* 0x0000800072647810 */ /* 0x000fe40007f3e0ff */
[----:B------:R-:W-:Y:S02]  /*1d880*/  LOP3.LUT R76, R76, R28, RZ, 0x3c, !PT ;  /* 0x0000001c4c4c7212 */ /* 0x000fe400078e3cff */
[----:B------:R-:W-:-:S02]  /*1d890*/  LOP3.LUT R28, R96, 0x380, RZ, 0xc0, !PT ;  /* 0x00000380601c7812 */ /* 0x000fc400078ec0ff */
[----:B------:R-:W-:Y:S02]  /*1d8a0*/  SHF.R.U64 R112, R112, 0x3, RZ ;  /* 0x0000000370707819 */ /* 0x000fe400000012ff */
[C---:B------:R-:W-:Y:S02]  /*1d8b0*/  IADD3 R47, P4, R114.reuse, 0x60, RZ ;  /* 0x00000060722f7810 */ /* 0x040fe40007f9e0ff */
[----:B------:R-:W-:Y:S02]  /*1d8c0*/  IADD3 R88, P6, R114, 0x4020, RZ ;  /* 0x0000402072587810 */ /* 0x000fe40007fde0ff */
[----:B------:R-:W-:Y:S01]  /*1d8d0*/  LOP3.LUT R72, R72, R6, RZ, 0x3c, !PT ;  /* 0x0000000648487212 */ /* 0x000fe200078e3cff */
[----:B------:R-:W-:Y:S01]  /*1d8e0*/  IMAD.X R85, RZ, RZ, R115, P3 ;  /* 0x000000ffff557224 */ /* 0x000fe200018e0673 */
[----:B------:R-:W-:Y:S02]  /*1d8f0*/  LOP3.LUT R6, R100, 0x380, RZ, 0xc0, !PT ;  /* 0x0000038064067812 */ /* 0x000fe400078ec0ff */
[----:B------:R-:W-:-:S02]  /*1d900*/  SHF.R.U64 R28, R28, 0x3, RZ ;  /* 0x000000031c1c7819 */ /* 0x000fc400000012ff */
[----:B------:R-:W-:Y:S02]  /*1d910*/  IADD3 R108, P3, R114, 0x8060, RZ ;  /* 0x00008060726c7810 */ /* 0x000fe40007f7e0ff */
[----:B------:R-:W-:Y:S01]  /*1d920*/  LOP3.LUT R84, R112, R84, RZ, 0x3c, !PT ;  /* 0x0000005470547212 */ /* 0x000fe200078e3cff */
[----:B------:R-:W-:Y:S01]  /*1d930*/  IMAD.X R81, RZ, RZ, R115, P4 ;  /* 0x000000ffff517224 */ /* 0x000fe200020e0673 */
[----:B------:R-:W-:Y:S02]  /*1d940*/  IADD3 R92, P5, R114, 0x4040, RZ ;  /* 0x00004040725c7810 */ /* 0x000fe40007fbe0ff */
[----:B------:R-:W-:Y:S02]  /*1d950*/  LOP3.LUT R112, R88, 0x380, RZ, 0xc0, !PT ;  /* 0x0000038058707812 */ /* 0x000fe400078ec0ff */
[----:B------:R-:W-:Y:S02]  /*1d960*/  SHF.R.U64 R6, R6, 0x3, RZ ;  /* 0x0000000306067819 */ /* 0x000fe400000012ff */
[----:B------:R-:W-:-:S02]  /*1d970*/  IADD3 R106, P4, R114, 0x8040, RZ ;  /* 0x00008040726a7810 */ /* 0x000fc40007f9e0ff */
[----:B------:R-:W-:Y:S01]  /*1d980*/  LOP3.LUT R96, R28, R96, RZ, 0x3c, !PT ;  /* 0x000000601c607212 */ /* 0x000fe200078e3cff */
[--C-:B------:R-:W-:Y:S01]  /*1d990*/  IMAD.X R77, RZ, RZ, R115.reuse, P0 ;  /* 0x000000ffff4d7224 */ /* 0x100fe200000e0673 */
[----:B------:R-:W-:Y:S02]  /*1d9a0*/  LOP3.LUT R13, R114, 0x380, RZ, 0xc0, !PT ;  /* 0x00000380720d7812 */ /* 0x000fe400078ec0ff */
[----:B------:R-:W-:Y:S01]  /*1d9b0*/  LOP3.LUT R28, R108, 0x380, RZ, 0xc0, !PT ;  /* 0x000003806c1c7812 */ /* 0x000fe200078ec0ff */
[--C-:B------:R-:W-:Y:S01]  /*1d9c0*/  IMAD.X R93, RZ, RZ, R115.reuse, P5 ;  /* 0x000000ffff5d7224 */ /* 0x100fe200028e0673 */
[----:B------:R-:W-:Y:S02]  /*1d9d0*/  LOP3.LUT R80, R47, 0x380, RZ, 0xc0, !PT ;  /* 0x000003802f507812 */ /* 0x000fe400078ec0ff */
[----:B------:R-:W-:Y:S01]  /*1d9e0*/  SHF.R.U64 R112, R112, 0x3, RZ ;  /* 0x0000000370707819 */ /* 0x000fe200000012ff */
[----:B------:R-:W-:Y:S01]  /*1d9f0*/  IMAD.X R97, RZ, RZ, R115, P2 ;  /* 0x000000ffff617224 */ /* 0x000fe200010e0673 */
[----:B------:R-:W-:-:S02]  /*1da00*/  IADD3 R104, P0, R114, 0x8020, RZ ;  /* 0x0000802072687810 */ /* 0x000fc40007f1e0ff */
[----:B------:R-:W-:Y:S01]  /*1da10*/  LOP3.LUT R100, R6, R100, RZ, 0x3c, !PT ;  /* 0x0000006406647212 */ /* 0x000fe200078e3cff */
[--C-:B------:R-:W-:Y:S01]  /*1da20*/  IMAD.X R101, RZ, RZ, R115.reuse, P1 ;  /* 0x000000ffff657224 */ /* 0x100fe200008e0673 */
[----:B------:R-:W-:Y:S02]  /*1da30*/  IADD3 R12, P5, R114, 0xc020, RZ ;  /* 0x0000c020720c7810 */ /* 0x000fe40007fbe0ff */
[----:B------:R-:W-:Y:S02]  /*1da40*/  LOP3.LUT R6, R106, 0x380, RZ, 0xc0, !PT ;  /* 0x000003806a067812 */ /* 0x000fe400078ec0ff */
[----:B------:R-:W-:Y:S02]  /*1da50*/  IADD3 R14, P2, R114, 0xc040, RZ ;  /* 0x0000c040720e7810 */ /* 0x000fe40007f5e0ff */
[----:B------:R-:W-:Y:S02]  /*1da60*/  SHF.R.U64 R13, R13, 0x3, RZ ;  /* 0x000000030d0d7819 */ /* 0x000fe400000012ff */
[----:B------:R-:W-:Y:S01]  /*1da70*/  SHF.R.U64 R28, R28, 0x3, RZ ;  /* 0x000000031c1c7819 */ /* 0x000fe200000012ff */
[----:B------:R-:W-:Y:S01]  /*1da80*/  IMAD.X R89, RZ, RZ, R115, P6 ;  /* 0x000000ffff597224 */ /* 0x000fe200030e0673 */
[----:B------:R-:W-:-:S02]  /*1da90*/  IADD3 R26, P1, R114, 0xc060, RZ ;  /* 0x0000c060721a7810 */ /* 0x000fc40007f3e0ff */
[----:B------:R-:W-:Y:S02]  /*1daa0*/  SHF.R.U64 R80, R80, 0x3, RZ ;  /* 0x0000000350507819 */ /* 0x000fe400000012ff */
[----:B------:R-:W-:Y:S02]  /*1dab0*/  LOP3.LUT R88, R112, R88, RZ, 0x3c, !PT ;  /* 0x0000005870587212 */ /* 0x000fe400078e3cff */
[----:B------:R-:W-:Y:S02]  /*1dac0*/  LOP3.LUT R112, R104, 0x380, RZ, 0xc0, !PT ;  /* 0x0000038068707812 */ /* 0x000fe400078ec0ff */
[----:B------:R-:W-:Y:S02]  /*1dad0*/  IADD3 R110, P6, R114, 0xc000, RZ ;  /* 0x0000c000726e7810 */ /* 0x000fe40007fde0ff */
[----:B------:R-:W-:Y:S02]  /*1dae0*/  SHF.R.U64 R6, R6, 0x3, RZ ;  /* 0x0000000306067819 */ /* 0x000fe400000012ff */
[----:B------:R-:W-:-:S02]  /*1daf0*/  LOP3.LUT R25, R12, 0x380, RZ, 0xc0, !PT ;  /* 0x000003800c197812 */ /* 0x000fc400078ec0ff */
[----:B------:R-:W-:Y:S02]  /*1db00*/  LOP3.LUT R114, R13, R114, RZ, 0x3c, !PT ;  /* 0x000000720d727212 */ /* 0x000fe400078e3cff */
[----:B------:R-:W-:Y:S02]  /*1db10*/  LOP3.LUT R108, R28, R108, RZ, 0x3c, !PT ;  /* 0x0000006c1c6c7212 */ /* 0x000fe400078e3cff */
[----:B------:R-:W-:Y:S02]  /*1db20*/  LOP3.LUT R27, R14, 0x380, RZ, 0xc0, !PT ;  /* 0x000003800e1b7812 */ /* 0x000fe400078ec0ff */
[----:B------:R-:W-:Y:S02]  /*1db30*/  LOP3.LUT R80, R80, R47, RZ, 0x3c, !PT ;  /* 0x0000002f50507212 */ /* 0x000fe400078e3cff */
[----:B------:R-:W-:Y:S02]  /*1db40*/  LOP3.LUT R28, R26, 0x380, RZ, 0xc0, !PT ;  /* 0x000003801a1c7812 */ /* 0x000fe400078ec0ff */
[----:B------:R-:W-:-:S02]  /*1db50*/  LOP3.LUT R47, R92, 0x380, RZ, 0xc0, !PT ;  /* 0x000003805c2f7812 */ /* 0x000fc400078ec0ff */
[----:B------:R-:W-:Y:S02]  /*1db60*/  SHF.R.U64 R112, R112, 0x3, RZ ;  /* 0x0000000370707819 */ /* 0x000fe400000012ff */
[----:B------:R-:W-:Y:S02]  /*1db70*/  LOP3.LUT R106, R6, R106, RZ, 0x3c, !PT ;  /* 0x0000006a066a7212 */ /* 0x000fe400078e3cff */
[----:B------:R-:W-:Y:S02]  /*1db80*/  SHF.R.U64 R25, R25, 0x3, RZ ;  /* 0x0000000319197819 */ /* 0x000fe400000012ff */
[----:B------:R-:W-:Y:S02]  /*1db90*/  MOV R114, R114 ;  /* 0x0000007200727202 */ /* 0x000fe40000000f00 */
[----:B------:R-:W-:Y:S02]  /*1dba0*/  F2FP.BF16.F32.PACK_AB R6, R3, R10 ;  /* 0x0000000a0306723e */ /* 0x000fe400000010ff */
[----:B------:R-:W-:-:S02]  /*1dbb0*/  SHF.R.U64 R27, R27, 0x3, RZ ;  /* 0x000000031b1b7819 */ /* 0x000fc400000012ff */
[----:B------:R-:W-:Y:S02]  /*1dbc0*/  SHF.R.U64 R28, R28, 0x3, RZ ;  /* 0x000000031c1c7819 */ /* 0x000fe400000012ff */
[----:B------:R-:W-:Y:S02]  /*1dbd0*/  SHF.R.U64 R47, R47, 0x3, RZ ;  /* 0x000000032f2f7819 */ /* 0x000fe400000012ff */
[----:B------:R-:W-:Y:S01]  /*1dbe0*/  LOP3.LUT R104, R112, R104, RZ, 0x3c, !PT ;  /* 0x0000006870687212 */ /* 0x000fe200078e3cff */
[--C-:B------:R-:W-:Y:S01]  /*1dbf0*/  IMAD.X R13, RZ, RZ, R115.reuse, P2 ;  /* 0x000000ffff0d7224 */ /* 0x100fe200010e0673 */
[----:B------:R-:W-:Y:S01]  /*1dc00*/  LOP3.LUT R112, R25, R12, RZ, 0x3c, !PT ;  /* 0x0000000c19707212 */ /* 0x000fe200078e3cff */
[----:B------:R-:W-:Y:S01]  /*1dc10*/  IMAD.X R15, RZ, RZ, R115, P1 ;  /* 0x000000ffff0f7224 */ /* 0x000fe200008e0673 */
[----:B------:R-:W-:Y:S01]  /*1dc20*/  LOP3.LUT R12, R27, R14, RZ, 0x3c, !PT ;  /* 0x0000000e1b0c7212 */ /* 0x000fe200078e3cff */
[----:B------:R0:W-:Y:S01]  /*1dc30*/  STSM.16.M88.4 [R114], R4 ;  /* 0x0000000472007844 */ /* 0x0001e20000000200 */
[----:B------:R-:W-:-:S02]  /*1dc40*/  LOP3.LUT R14, R28, R26, RZ, 0x3c, !PT ;  /* 0x0000001a1c0e7212 */ /* 0x000fc400078e3cff */
[----:B------:R-:W-:Y:S02]  /*1dc50*/  LOP3.LUT R92, R47, R92, RZ, 0x3c, !PT ;  /* 0x0000005c2f5c7212 */ /* 0x000fe400078e3cff */
[----:B------:R-:W-:Y:S02]  /*1dc60*/  MOV R72, R72 ;  /* 0x0000004800487202 */ /* 0x000fe40000000f00 */
[----:B------:R-:W-:Y:S02]  /*1dc70*/  LOP3.LUT R47, R110, 0x380, RZ, 0xc0, !PT ;  /* 0x000003806e2f7812 */ /* 0x000fe400078ec0ff */
[----:B------:R-:W-:Y:S02]  /*1dc80*/  MOV R76, R76 ;  /* 0x0000004c004c7202 */ /* 0x000fe40000000f00 */
[----:B------:R-:W-:Y:S02]  /*1dc90*/  F2FP.BF16.F32.PACK_AB R10, R45, R160 ;  /* 0x000000a02d0a723e */ /* 0x000fe400000010ff */
[----:B------:R-:W-:-:S02]  /*1dca0*/  MOV R3, R12 ;  /* 0x0000000c00037202 */ /* 0x000fc40000000f00 */
[----:B0-----:R-:W-:Y:S02]  /*1dcb0*/  F2FP.BF16.F32.PACK_AB R4, R33, R24 ;  /* 0x000000182104723e */ /* 0x001fe400000010ff */
[----:B------:R-:W-:Y:S02]  /*1dcc0*/  F2FP.BF16.F32.PACK_AB R5, R35, R34 ;  /* 0x000000222305723e */ /* 0x000fe400000010ff */
[----:B------:R-:W-:Y:S02]  /*1dcd0*/  F2FP.BF16.F32.PACK_AB R6, R37, R158 ;  /* 0x0000009e2506723e */ /* 0x000fe400000010ff */
[----:B------:R-:W-:Y:S02]  /*1dce0*/  F2FP.BF16.F32.PACK_AB R7, R39, R38 ;  /* 0x000000262707723e */ /* 0x000fe400000010ff */
[----:B------:R-:W-:Y:S02]  /*1dcf0*/  MOV R28, R14 ;  /* 0x0000000e001c7202 */ /* 0x000fe40000000f00 */
[----:B------:R-:W-:Y:S01]  /*1dd00*/  MOV R80, R80 ;  /* 0x0000005000507202 */ /* 0x000fe20000000f00 */
[----:B------:R0:W-:Y:S01]  /*1dd10*/  STSM.16.M88.4 [R72], R4 ;  /* 0x0000000448007844 */ /* 0x0001e20000000200 */
[----:B------:R-:W-:-:S02]  /*1dd20*/  F2FP.BF16.F32.PACK_AB R12, R49, R161 ;  /* 0x000000a1310c723e */ /* 0x000fc400000010ff */
[----:B------:R-:W-:Y:S02]  /*1dd30*/  F2FP.BF16.F32.PACK_AB R13, R51, R50 ;  /* 0x00000032330d723e */ /* 0x000fe400000010ff */
[----:B------:R-:W-:Y:S02]  /*1dd40*/  F2FP.BF16.F32.PACK_AB R14, R53, R162 ;  /* 0x000000a2350e723e */ /* 0x000fe400000010ff */
[----:B------:R-:W-:Y:S01]  /*1dd50*/  F2FP.BF16.F32.PACK_AB R15, R55, R54 ;  /* 0x00000036370f723e */ /* 0x000fe200000010ff */
[----:B------:R-:W-:Y:S01]  /*1dd60*/  IMAD.X R105, RZ, RZ, R115, P0 ;  /* 0x000000ffff697224 */ /* 0x000fe200000e0673 */
[----:B------:R-:W-:Y:S02]  /*1dd70*/  SHF.R.U64 R47, R47, 0x3, RZ ;  /* 0x000000032f2f7819 */ /* 0x000fe400000012ff */
[----:B------:R-:W-:Y:S02]  /*1dd80*/  MOV R84, R84 ;  /* 0x0000005400547202 */ /* 0x000fe40000000f00 */
[----:B------:R-:W-:-:S02]  /*1dd90*/  F2FP.BF16.F32.PACK_AB R24, R57, R163 ;  /* 0x000000a33918723e */ /* 0x000fc400000010ff */
[----:B------:R-:W-:Y:S02]  /*1dda0*/  F2FP.BF16.F32.PACK_AB R25, R59, R58 ;  /* 0x0000003a3b19723e */ /* 0x000fe400000010ff */
[----:B------:R-:W-:Y:S02]  /*1ddb0*/  F2FP.BF16.F32.PACK_AB R26, R61, R164 ;  /* 0x000000a43d1a723e */ /* 0x000fe400000010ff */
[----:B------:R-:W-:Y:S01]  /*1ddc0*/  F2FP.BF16.F32.PACK_AB R27, R63, R62 ;  /* 0x0000003e3f1b723e */ /* 0x000fe200000010ff */
[----:B------:R-:W-:Y:S01]  /*1ddd0*/  IMAD.X R107, RZ, RZ, R115, P4 ;  /* 0x000000ffff6b7224 */ /* 0x000fe200020e0673 */
[----:B------:R-:W-:Y:S01]  /*1dde0*/  MOV R88, R88 ;  /* 0x0000005800587202 */ /* 0x000fe20000000f00 */
[----:B------:R1:W-:Y:S01]  /*1ddf0*/  STSM.16.M88.4 [R76], R8 ;  /* 0x000000084c007844 */ /* 0x0003e20000000200 */
[----:B0-----:R-:W-:Y:S02]  /*1de00*/  F2FP.BF16.F32.PACK_AB R4, R65, R165 ;  /* 0x000000a54104723e */ /* 0x001fe400000010ff */
[----:B------:R-:W-:-:S02]  /*1de10*/  F2FP.BF16.F32.PACK_AB R5, R67, R66 ;  /* 0x000000424305723e */ /* 0x000fc400000010ff */
[----:B------:R-:W-:Y:S02]  /*1de20*/  F2FP.BF16.F32.PACK_AB R6, R69, R166 ;  /* 0x000000a64506723e */ /* 0x000fe400000010ff */
[----:B------:R-:W-:Y:S01]  /*1de30*/  F2FP.BF16.F32.PACK_AB R7, R71, R70 ;  /* 0x000000464707723e */ /* 0x000fe200000010ff */
[----:B------:R-:W-:Y:S01]  /*1de40*/  STSM.16.M88.4 [R80], R12 ;  /* 0x0000000c50007844 */ /* 0x000fe20000000200 */
[----:B------:R-:W-:Y:S02]  /*1de50*/  MOV R92, R92 ;  /* 0x0000005c005c7202 */ /* 0x000fe40000000f00 */
[----:B------:R-:W-:Y:S01]  /*1de60*/  LOP3.LUT R110, R47, R110, RZ, 0x3c, !PT ;  /* 0x0000006e2f6e7212 */ /* 0x000fe200078e3cff */
[----:B------:R-:W-:Y:S01]  /*1de70*/  STSM.16.M88.4 [R84], R24 ;  /* 0x0000001854007844 */ /* 0x000fe20000000200 */
[----:B------:R-:W-:Y:S02]  /*1de80*/  MOV R96, R96 ;  /* 0x0000006000607202 */ /* 0x000fe40000000f00 */
[----:B------:R-:W-:-:S02]  /*1de90*/  F2FP.BF16.F32.PACK_AB R33, R83, R82 ;  /* 0x000000525321723e */ /* 0x000fc400000010ff */
[----:B-1----:R-:W-:Y:S02]  /*1dea0*/  F2FP.BF16.F32.PACK_AB R8, R32, R167 ;  /* 0x000000a72008723e */ /* 0x002fe400000010ff */
[----:B------:R-:W-:Y:S02]  /*1deb0*/  F2FP.BF16.F32.PACK_AB R9, R75, R74 ;  /* 0x0000004a4b09723e */ /* 0x000fe400000010ff */
[----:B------:R-:W-:Y:S02]  /*1dec0*/  F2FP.BF16.F32.PACK_AB R10, R44, R168 ;  /* 0x000000a82c0a723e */ /* 0x000fe400000010ff */
[----:B------:R-:W-:Y:S02]  /*1ded0*/  F2FP.BF16.F32.PACK_AB R11, R79, R78 ;  /* 0x0000004e4f0b723e */ /* 0x000fe400000010ff */
[----:B------:R-:W-:Y:S02]  /*1dee0*/  F2FP.BF16.F32.PACK_AB R34, R64, R170 ;  /* 0x000000aa4022723e */ /* 0x000fe400000010ff */
[----:B------:R-:W-:Y:S01]  /*1def0*/  F2FP.BF16.F32.PACK_AB R35, R87, R86 ;  /* 0x000000565723723e */ /* 0x000fe200000010ff */
[----:B------:R0:W-:Y:S01]  /*1df00*/  STSM.16.M88.4 [R88], R4 ;  /* 0x0000000458007844 */ /* 0x0001e20000000200 */
[----:B------:R-:W-:-:S02]  /*1df10*/  F2FP.BF16.F32.PACK_AB R32, R56, R169 ;  /* 0x000000a93820723e */ /* 0x000fc400000010ff */
[----:B------:R-:W-:Y:S01]  /*1df20*/  MOV R100, R100 ;  /* 0x0000006400647202 */ /* 0x000fe20000000f00 */
[--C-:B------:R-:W-:Y:S01]  /*1df30*/  IMAD.X R109, RZ, RZ, R115.reuse, P3 ;  /* 0x000000ffff6d7224 */ /* 0x100fe200018e0673 */
[----:B------:R-:W-:Y:S01]  /*1df40*/  F2FP.BF16.F32.PACK_AB R44, R68, R171 ;  /* 0x000000ab442c723e */ /* 0x000fe200000010ff */
[----:B------:R-:W-:Y:S01]  /*1df50*/  IMAD.X R111, RZ, RZ, R115, P6 ;  /* 0x000000ffff6f7224 */ /* 0x000fe200030e0673 */
[----:B------:R-:W-:Y:S01]  /*1df60*/  F2FP.BF16.F32.PACK_AB R45, R91, R90 ;  /* 0x0000005a5b2d723e */ /* 0x000fe200000010ff */
[----:B------:R-:W1:Y:S01]  /*1df70*/  LDC R82, c[0x0][0xbe8] ;  /* 0x0002fa00ff527b82 */ /* 0x000e620000000800 */
        /* <DEDUP_REMOVED lines=8> */
[----:B0-----:R-:W-:Y:S02]  /*1e000*/  F2FP.BF16.F32.PACK_AB R4, R155, R175 ;  /* 0x000000af9b04723e */ /* 0x001fe400000010ff */
[----:B------:R-:W-:-:S02]  /*1e010*/  F2FP.BF16.F32.PACK_AB R5, R40, R36 ;  /* 0x000000242805723e */ /* 0x000fc400000010ff */
[----:B------:R-:W-:Y:S02]  /*1e020*/  F2FP.BF16.F32.PACK_AB R6, R156, R176 ;  /* 0x000000b09c06723e */ /* 0x000fe400000010ff */
[----:B------:R-:W-:Y:S01]  /*1e030*/  F2FP.BF16.F32.PACK_AB R7, R48, R43 ;  /* 0x0000002b3007723e */ /* 0x000fe200000010ff */
[----:B------:R-:W-:Y:S04]  /*1e040*/  STSM.16.M88.4 [R96], R32 ;  /* 0x0000002060007844 */ /* 0x000fe80000000200 */
[----:B------:R-:W-:Y:S04]  /*1e050*/  STSM.16.M88.4 [R100], R44 ;  /* 0x0000002c64007844 */ /* 0x000fe80000000200 */
[----:B------:R-:W-:Y:S04]  /*1e060*/  STSM.16.M88.4 [R104], R56 ;  /* 0x0000003868007844 */ /* 0x000fe80000000200 */
[----:B------:R0:W-:Y:S02]  /*1e070*/  STSM.16.M88.4 [R106], R4 ;  /* 0x000000046a007844 */ /* 0x0001e40000000200 */
[----:B0-----:R-:W0:Y:S01]  /*1e080*/  S2R R5, SR_TID.X ;  /* 0x0000000000057919 */ /* 0x001e220000002100 */
[----:B------:R-:W-:-:S02]  /*1e090*/  MOV R108, R108 ;  /* 0x0000006c006c7202 */ /* 0x000fc40000000f00 */
[----:B------:R-:W-:Y:S02]  /*1e0a0*/  F2FP.BF16.F32.PACK_AB R8, R157, R177 ;  /* 0x000000b19d08723e */ /* 0x000fe400000010ff */
[----:B------:R-:W-:Y:S02]  /*1e0b0*/  F2FP.BF16.F32.PACK_AB R9, R60, R52 ;  /* 0x000000343c09723e */ /* 0x000fe400000010ff */
[----:B------:R-:W-:Y:S02]  /*1e0c0*/  F2FP.BF16.F32.PACK_AB R10, R117, R116 ;  /* 0x00000074750a723e */ /* 0x000fe400000010ff */
[----:B------:R-:W-:Y:S02]  /*1e0d0*/  F2FP.BF16.F32.PACK_AB R11, R119, R118 ;  /* 0x00000076770b723e */ /* 0x000fe400000010ff */
[----:B------:R-:W-:Y:S02]  /*1e0e0*/  MOV R110, R110 ;  /* 0x0000006e006e7202 */ /* 0x000fe40000000f00 */
[----:B------:R-:W-:-:S02]  /*1e0f0*/  F2FP.BF16.F32.PACK_AB R12, R121, R120 ;  /* 0x00000078790c723e */ /* 0x000fc400000010ff */
[----:B------:R-:W-:Y:S02]  /*1e100*/  F2FP.BF16.F32.PACK_AB R13, R123, R122 ;  /* 0x0000007a7b0d723e */ /* 0x000fe400000010ff */
[----:B------:R-:W-:Y:S02]  /*1e110*/  F2FP.BF16.F32.PACK_AB R14, R125, R124 ;  /* 0x0000007c7d0e723e */ /* 0x000fe400000010ff */
[----:B------:R-:W-:Y:S01]  /*1e120*/  F2FP.BF16.F32.PACK_AB R15, R127, R126 ;  /* 0x0000007e7f0f723e */ /* 0x000fe200000010ff */
[----:B------:R-:W-:Y:S04]  /*1e130*/  STSM.16.M88.4 [R108], R8 ;  /* 0x000000086c007844 */ /* 0x000fe80000000200 */
[----:B------:R2:W-:Y:S01]  /*1e140*/  STSM.16.M88.4 [R110], R12 ;  /* 0x0000000c6e007844 */ /* 0x0005e20000000200 */
[----:B0-----:R-:W-:Y:S01]  /*1e150*/  VIADD R5, R5, 0xffffff80 ;  /* 0xffffff8005057836 */ /* 0x001fe20000000000 */
[----:B------:R-:W-:-:S04]  /*1e160*/  IADD3.X R113, RZ, R115, RZ, P5, !PT ;  /* 0x00000073ff717210 */ /* 0x000fc80002ffe4ff */
[----:B--2---:R-:W-:-:S04]  /*1e170*/  SHF.R.S32.HI R12, RZ, 0x1f, R5 ;  /* 0x0000001fff0c7819 */ /* 0x004fc80000011405 */
[----:B------:R-:W-:Y:S02]  /*1e180*/  LEA.HI R9, R12, R5, RZ, 0x7 ;  /* 0x000000050c097211 */ /* 0x000fe400078f38ff */
[----:B------:R-:W-:Y:S02]  /*1e190*/  MOV R112, R112 ;  /* 0x0000007000707202 */ /* 0x000fe40000000f00 */
[----:B------:R-:W-:Y:S02]  /*1e1a0*/  F2FP.BF16.F32.PACK_AB R24, R129, R128 ;  /* 0x000000808118723e */ /* 0x000fe400000010ff */
[----:B------:R-:W-:Y:S02]  /*1e1b0*/  F2FP.BF16.F32.PACK_AB R25, R131, R130 ;  /* 0x000000828319723e */ /* 0x000fe400000010ff */
[----:B------:R-:W-:Y:S02]  /*1e1c0*/  F2FP.BF16.F32.PACK_AB R26, R133, R132 ;  /* 0x00000084851a723e */ /* 0x000fe400000010ff */
[----:B------:R-:W-:-:S02]  /*1e1d0*/  F2FP.BF16.F32.PACK_AB R27, R135, R134 ;  /* 0x00000086871b723e */ /* 0x000fc400000010ff */
[----:B------:R-:W-:Y:S01]  /*1e1e0*/  LOP3.LUT R8, R9, 0xffffff80, RZ, 0xc0, !PT ;  /* 0xffffff8009087812 */ /* 0x000fe200078ec0ff */
[----:B----4-:R-:W-:Y:S01]  /*1e1f0*/  IMAD.SHL.U32 R4, R136, 0x4, RZ ;  /* 0x0000000488047824 */ /* 0x010fe200078e00ff */
[----:B------:R-:W-:Y:S01]  /*1e200*/  SHF.R.S32.HI R10, RZ, 0x1f, R136 ;  /* 0x0000001fff0a7819 */ /* 0x000fe20000011488 */
[----:B------:R0:W-:Y:S01]  /*1e210*/  STSM.16.M88.4 [R112], R24 ;  /* 0x0000001870007844 */ /* 0x0001e20000000200 */
[----:B------:R-:W-:Y:S02]  /*1e220*/  F2FP.BF16.F32.PACK_AB R32, R137, R178 ;  /* 0x000000b28920723e */ /* 0x000fe400000010ff */
[----:B------:R-:W-:Y:S02]  /*1e230*/  F2FP.BF16.F32.PACK_AB R33, R139, R138 ;  /* 0x0000008a8b21723e */ /* 0x000fe400000010ff */
[----:B------:R-:W-:Y:S02]  /*1e240*/  F2FP.BF16.F32.PACK_AB R34, R141, R179 ;  /* 0x000000b38d22723e */ /* 0x000fe400000010ff */
[----:B------:R-:W-:-:S02]  /*1e250*/  F2FP.BF16.F32.PACK_AB R35, R143, R142 ;  /* 0x0000008e8f23723e */ /* 0x000fc400000010ff */
[----:B------:R-:W-:Y:S02]  /*1e260*/  SHF.L.U64.HI R15, R136, 0x2, R10 ;  /* 0x00000002880f7819 */ /* 0x000fe4000001020a */
[----:B------:R-:W-:Y:S01]  /*1e270*/  IADD3 R6, P1, R4, UR4, RZ ;  /* 0x0000000404067c10 */ /* 0x000fe2000ff3e0ff */
[----:B------:R2:W-:Y:S01]  /*1e280*/  STSM.16.M88.4 [R3], R32 ;  /* 0x0000002003007844 */ /* 0x0005e20000000200 */
[----:B0-----:R-:W-:Y:S01]  /*1e290*/  IMAD.IADD R24, R5, 0x1, -R8 ;  /* 0x0000000105187824 */ /* 0x001fe200078e0a08 */
[----:B------:R-:W-:Y:S02]  /*1e2a0*/  ISETP.NE.U32.AND P0, PT, RZ, UR4, PT ;  /* 0x00000004ff007c0c */ /* 0x000fe4000bf05070 */
[----:B------:R-:W-:Y:S02]  /*1e2b0*/  IADD3.X R7, R15, UR5, RZ, P1, !PT ;  /* 0x000000050f077c10 */ /* 0x000fe40008ffe4ff */
[----:B-1----:R-:W-:Y:S02]  /*1e2c0*/  ISETP.NE.AND P1, PT, R82, 0x1, PT ;  /* 0x000000015200780c */ /* 0x002fe40003f25270 */
[----:B------:R-:W-:Y:S01]  /*1e2d0*/  ISETP.NE.AND.EX P0, PT, RZ, UR5, PT, P0 ;  /* 0x00000005ff007c0c */ /* 0x000fe2000bf05300 */
[----:B------:R-:W-:Y:S01]  /*1e2e0*/  ULDC.64 UR4, c[0x0][0xc08] ;  /* 0x0003020000047ab9 */ /* 0x000fe20000000a00 */
[----:B--2---:R-:W-:Y:S01]  /*1e2f0*/  SHF.R.S32.HI R3, RZ, 0x1f, R24 ;  /* 0x0000001fff037819 */ /* 0x004fe20000011418 */
[----:B------:R0:W-:Y:S01]  /*1e300*/  STSM.16.M88.4 [R28], R144 ;  /* 0x000000901c007844 */ /* 0x0001e20000000200 */
[----:B------:R-:W-:Y:S02]  /*1e310*/  BAR.SYNC.DEFER_BLOCKING 0x1, 0x100 ;  /* 0x0044000000007b1d */ /* 0x000fe40000010000 */
[----:B------:R-:W-:-:S02]  /*1e320*/  LEA.HI R8, R3, R24, RZ, 0x2 ;  /* 0x0000001803087211 */ /* 0x000fc400078f10ff */
[----:B------:R-:W-:Y:S02]  /*1e330*/  ISETP.NE.U32.AND P2, PT, RZ, UR4, PT ;  /* 0x00000004ff007c0c */ /* 0x000fe4000bf45070 */
[--C-:B------:R-:W-:Y:S02]  /*1e340*/  SHF.R.S32.HI R11, RZ, 0x2, R8.reuse ;  /* 0x00000002ff0b7819 */ /* 0x100fe40000011408 */
[----:B------:R-:W1:Y:S01]  /*1e350*/  @P1 LDC R13, c[0x0][0xbf0] ;  /* 0x0002fc00ff0d1b82 */ /* 0x000e620000000800 */
[----:B------:R-:W-:Y:S02]  /*1e360*/  SHF.R.S32.HI R26, RZ, 0x1f, R8 ;  /* 0x0000001fff1a7819 */ /* 0x000fe40000011408 */
[----:B------:R-:W-:Y:S02]  /*1e370*/  LEA.HI R12, R12, R5, RZ, 0x2 ;  /* 0x000000050c0c7211 */ /* 0x000fe400078f10ff */
[----:B------:R-:W-:Y:S02]  /*1e380*/  ISETP.NE.AND.EX P2, PT, RZ, UR5, PT, P2 ;  /* 0x00000005ff007c0c */ /* 0x000fe4000bf45320 */
[----:B------:R-:W-:Y:S01]  /*1e390*/  LEA.HI R26, R26, R11, RZ, 0x3 ;  /* 0x0000000b1a1a7211 */ /* 0x000fe200078f18ff */
[----:B------:R-:W2:Y:S01]  /*1e3a0*/  @P1 LDC R8, c[0x0][0xbec] ;  /* 0x0002fb00ff081b82 */ /* 0x000ea20000000800 */
[----:B------:R-:W-:-:S02]  /*1e3b0*/  LOP3.LUT R12, R12, 0xfffffffc, RZ, 0xc0, !PT ;  /* 0xfffffffc0c0c7812 */ /* 0x000fc400078ec0ff */
[----:B------:R-:W-:Y:S02]  /*1e3c0*/  LOP3.LUT R26, R26, 0xfffffff8, RZ, 0xc0, !PT ;  /* 0xfffffff81a1a7812 */ /* 0x000fe400078ec0ff */
[----:B------:R-:W-:Y:S01]  /*1e3d0*/  LEA.HI R3, R3, R24, RZ, 0x5 ;  /* 0x0000001803037211 */ /* 0x000fe200078f28ff */
[----:B------:R-:W-:Y:S01]  /*1e3e0*/  IMAD.IADD R12, R5, 0x1, -R12 ;  /* 0x00000001050c7824 */ /* 0x000fe200078e0a0c */
[----:B------:R-:W-:Y:S01]  /*1e3f0*/  SHF.R.S32.HI R14, RZ, 0x7, R9 ;  /* 0x00000007ff0e7819 */ /* 0x000fe20000011409 */
[----:B------:R-:W-:Y:S01]  /*1e400*/  IMAD.IADD R26, R11, 0x1, -R26 ;  /* 0x000000010b1a7824 */ /* 0x000fe200078e0a1a */
[----:B------:R-:W-:Y:S02]  /*1e410*/  SHF.R.S32.HI R3, RZ, 0x5, R3 ;  /* 0x00000005ff037819 */ /* 0x000fe40000011403 */
[----:B------:R-:W-:Y:S02]  /*1e420*/  LEA.HI R9, R9, R14, RZ, 0x1 ;  /* 0x0000000e09097211 */ /* 0x000fe400078f08ff */
[----:B------:R-:W-:-:S02]  /*1e430*/  LEA.HI R5, R12, R12, RZ, 0x1 ;  /* 0x0000000c0c057211 */ /* 0x000fc400078f08ff */
[----:B------:R-:W-:Y:S01]  /*1e440*/  @P2 IADD3 R4, P3, R4, UR4, RZ ;  /* 0x0000000404042c10 */ /* 0x000fe2000ff7e0ff */
[----:B------:R-:W-:Y:S01]  /*1e450*/  ULDC UR4, c[0x0][0xa88] ;  /* 0x0002a20000047ab9 */ /* 0x000fe20000000800 */
[----:B------:R-:W-:Y:S01]  /*1e460*/  IMAD R26, R3, 0x10, R26 ;  /* 0x00000010031a7824 */ /* 0x000fe200078e021a */
[----:B------:R-:W-:Y:S01]  /*1e470*/  LOP3.LUT R9, R9, 0x3fffffe, RZ, 0xc0, !PT ;  /* 0x03fffffe09097812 */ /* 0x000fe200078ec0ff */
[----:B------:R-:W-:Y:S01]  /*1e480*/  IMAD.MOV.U32 R80, RZ, RZ, RZ ;  /* 0x000000ffff507224 */ /* 0x000fe200078e00ff */
[----:B------:R-:W-:Y:S01]  /*1e490*/  LOP3.LUT R11, R5, 0x1ffffffe, RZ, 0xc0, !PT ;  /* 0x1ffffffe050b7812 */ /* 0x000fe200078ec0ff */
[----:B------:R-:W-:Y:S01]  /*1e4a0*/  IMAD.U32 R3, RZ, RZ, UR4 ;  /* 0x00000004ff037e24 */ /* 0x000fe2000f8e00ff */
[----:B------:R-:W-:Y:S01]  /*1e4b0*/  @P2 IADD3.X R5, R15, UR5, RZ, P3, !PT ;  /* 0x000000050f052c10 */ /* 0x000fe20009ffe4ff */
[----:B------:R-:W-:Y:S02]  /*1e4c0*/  IMAD.IADD R9, R14, 0x1, -R9 ;  /* 0x000000010e097824 */ /* 0x000fe400078e0a09 */
[----:B------:R0:W5:Y:S01]  /*1e4d0*/  @P0 LDG.E R80, desc[UR6][R6.64] ;  /* 0x0000000606500981 */ /* 0x000162000c1e1900 */
[----:B------:R-:W-:-:S03]  /*1e4e0*/  IMAD.IADD R11, R12, 0x1, -R11 ;  /* 0x000000010c0b7824 */ /* 0x000fc600078e0a0b */
[----:B------:R0:W5:Y:S01]  /*1e4f0*/  @P2 LDG.E R3, desc[UR6][R4.64] ;  /* 0x0000000604032981 */ /* 0x000162000c1e1900 */
[----:B------:R-:W-:Y:S01]  /*1e500*/  IMAD R26, R9, 0x40, R26 ;  /* 0x00000040091a7824 */ /* 0x000fe200078e021a */
[----:B------:R-:W-:Y:S06]  /*1e510*/  @P2 BRA `(.L_x_657) ;  /* 0x0000000000142947 */ /* 0x000fec0003800000 */
[----:B------:R-:W-:Y:S05]  /*1e520*/  @!P0 BRA `(.L_x_657) ;  /* 0x0000000000108947 */ /* 0x000fea0003800000 */
[----:B------:R-:W-:Y:S02]  /*1e530*/  ULDC.64 UR4, c[0x0][0x208] ;  /* 0x0000820000047ab9 */ /* 0x000fe40000000a00 */
[----:B0-----:R-:W3:Y:S04]  /*1e540*/  LDG.E R4, desc[UR4][R6.64] ;  /* 0x0000000406047981 */ /* 0x001ee8000c1e1900 */
[----:B-----5:R-:W3:Y:S02]  /*1e550*/  LDG.E R3, desc[UR4][R6.64+0x4] ;  /* 0x0000040406037981 */ /* 0x020ee4000c1e1900 */
[----:B---3--:R-:W-:-:S07]  /*1e560*/  IMAD.IADD R3, R3, 0x1, -R4 ;  /* 0x0000000103037824 */ /* 0x008fce00078e0a04 */
.L_x_657:
[----:B------:R-:W3:Y:S01]  /*1e570*/  LDL R89, [R1+0x68] ;  /* 0x0000680001597983 */ /* 0x000ee20000100800 */
[----:B------:R-:W-:Y:S01]  /*1e580*/  IMAD R11, R11, 0x8, R26 ;  /* 0x000000080b0b7824 */ /* 0x000fe200078e021a */
[----:B------:R-:W-:Y:S01]  /*1e590*/  ULDC.64 UR4, c[0x0][0xb90] ;  /* 0x0002e40000047ab9 */ /* 0x000fe20000000a00 */
[----:B-----5:R-:W-:Y:S01]  /*1e5a0*/  SHF.R.S32.HI R81, RZ, 0x1f, R80 ;  /* 0x0000001fff517819 */ /* 0x020fe20000011450 */
[----:B------:R-:W4:Y:S01]  /*1e5b0*/  LDL.LU R88, [R1+0x6c] ;  /* 0x00006c0001587983 */ /* 0x000f220000300800 */
[----:B0-----:R-:W-:Y:S02]  /*1e5c0*/  SEL R28, R10, RZ, !P0 ;  /* 0x000000ff0a1c7207 */ /* 0x001fe40004000000 */
[----:B------:R-:W-:Y:S01]  /*1e5d0*/  SEL R83, R136, RZ, !P0 ;  /* 0x000000ff88537207 */ /* 0x000fe20004000000 */
[----:B------:R-:W2:Y:S01]  /*1e5e0*/  LDL.LU R86, [R1+0x78] ;  /* 0x0000780001567983 */ /* 0x000ea20000300800 */
[----:B------:R-:W-:Y:S01]  /*1e5f0*/  IMAD R3, R3, R82, RZ ;  /* 0x0000005203037224 */ /* 0x000fe200078e02ff */
[----:B------:R-:W0:Y:S01]  /*1e600*/  @P1 LDC R85, c[0x0][0xbec] ;  /* 0x0002fb00ff551b82 */ /* 0x000e220000000800 */
[----:B------:R-:W-:-:S07]  /*1e610*/  ULDC.64 UR6, c[0x0][0x208] ;  /* 0x0000820000067ab9 */ /* 0x000fce0000000a00 */
[----:B------:R-:W0:Y:S01]  /*1e620*/  @P1 LDC R87, c[0x0][0xbf0] ;  /* 0x0002fc00ff571b82 */ /* 0x000e220000000800 */
[----:B------:R-:W-:Y:S01]  /*1e630*/  BSSY B1, `(.L_x_658) ;  /* 0x00000d1000017945 */ /* 0x000fe20003800000 */
[----:B---3--:R-:W-:Y:S01]  /*1e640*/  IMAD R9, R219, 0x8, R89 ;  /* 0x00000008db097824 */ /* 0x008fe200078e0259 */
[----:B----4-:R-:W-:-:S03]  /*1e650*/  SHF.R.S32.HI R84, RZ, 0x1f, R88 ;  /* 0x0000001fff547819 */ /* 0x010fc60000011458 */
[----:B------:R-:W-:Y:S01]  /*1e660*/  IMAD.SHL.U32 R9, R9, 0x8, RZ ;  /* 0x0000000809097824 */ /* 0x000fe200078e00ff */
[----:B--2---:R-:W-:Y:S01]  /*1e670*/  LEA R15, R86, R11, 0x7 ;  /* 0x0000000b560f7211 */ /* 0x004fe200078e38ff */
[----:B------:R-:W-:Y:S01]  /*1e680*/  IMAD R4, R84, UR4, RZ ;  /* 0x0000000454047c24 */ /* 0x000fe2000f8e02ff */
[----:B------:R-:W-:Y:S01]  /*1e690*/  LEA R14, R86, R26, 0x7 ;  /* 0x0000001a560e7211 */ /* 0x000fe200078e38ff */
[----:B------:R-:W-:-:S04]  /*1e6a0*/  IMAD.WIDE R20, R9, 0x2, R20 ;  /* 0x0000000209147825 */ /* 0x000fc800078e0214 */
[----:B------:R-:W-:Y:S01]  /*1e6b0*/  @P1 IMAD.HI.U32 R6, R15, R8, RZ ;  /* 0x000000080f061227 */ /* 0x000fe200078e00ff */
[C---:B------:R-:W-:Y:S02]  /*1e6c0*/  IADD3 R25, P5, R20.reuse, 0x3000, RZ ;  /* 0x0000300014197810 */ /* 0x040fe40007fbe0ff */
[----:B------:R-:W-:Y:S01]  /*1e6d0*/  IADD3 R33, P4, R20, 0x4000, RZ ;  /* 0x0000400014217810 */ /* 0x000fe20007f9e0ff */
[C---:B------:R-:W-:Y:S02]  /*1e6e0*/  IMAD R11, R88.reuse, UR5, R4 ;  /* 0x00000005580b7c24 */ /* 0x040fe4000f8e0204 */
[----:B------:R-:W-:Y:S01]  /*1e6f0*/  IMAD.MOV.U32 R7, RZ, RZ, R15 ;  /* 0x000000ffff077224 */ /* 0x000fe200078e000f */
[----:B-1----:R-:W-:Y:S01]  /*1e700*/  @P1 SHF.R.U32.HI R7, RZ, R13, R6 ;  /* 0x0000000dff071219 */ /* 0x002fe20000011606 */
[----:B------:R-:W-:Y:S01]  /*1e710*/  IMAD.WIDE.U32 R4, R88, UR4, R80 ;  /* 0x0000000458047c25 */ /* 0x000fe2000f8e0050 */
[----:B------:R-:W-:Y:S01]  /*1e720*/  ULDC.64 UR4, c[0x0][0xb98] ;  /* 0x0002e60000047ab9 */ /* 0x000fe20000000a00 */
[----:B------:R-:W-:-:S02]  /*1e730*/  IADD3 R13, P6, R20, 0x2000, RZ ;  /* 0x00002000140d7810 */ /* 0x000fc40007fde0ff */
[----:B------:R-:W-:Y:S01]  /*1e740*/  IMAD.IADD R5, R5, 0x1, R11 ;  /* 0x0000000105057824 */ /* 0x000fe200078e020b */
[----:B------:R-:W-:Y:S01]  /*1e750*/  LOP3.LUT R32, R33, 0x380, RZ, 0xc0, !PT ;  /* 0x0000038021207812 */ /* 0x000fe200078ec0ff */
[----:B------:R-:W-:Y:S01]  /*1e760*/  IMAD.MOV R11, RZ, RZ, -R7 ;  /* 0x000000ffff0b7224 */ /* 0x000fe200078e0a07 */
[----:B------:R-:W-:Y:S01]  /*1e770*/  LOP3.LUT R12, R13, 0x380, RZ, 0xc0, !PT ;  /* 0x000003800d0c7812 */ /* 0x000fe200078ec0ff */
[----:B------:R-:W-:Y:S01]  /*1e780*/  IMAD R6, R28, UR4, RZ ;  /* 0x000000041c067c24 */ /* 0x000fe2000f8e02ff */
[----:B------:R-:W-:Y:S01]  /*1e790*/  SHF.R.U64 R32, R32, 0x3, RZ ;  /* 0x0000000320207819 */ /* 0x000fe200000012ff */
[C---:B------:R-:W-:Y:S01]  /*1e7a0*/  IMAD.WIDE.U32 R4, R83.reuse, UR4, R4 ;  /* 0x0000000453047c25 */ /* 0x040fe2000f8e0004 */
[----:B------:R-:W-:Y:S02]  /*1e7b0*/  SHF.R.U64 R12, R12, 0x3, RZ ;  /* 0x000000030c0c7819 */ /* 0x000fe400000012ff */
[----:B------:R-:W-:Y:S01]  /*1e7c0*/  LOP3.LUT R32, R32, R33, RZ, 0x3c, !PT ;  /* 0x0000002120207212 */ /* 0x000fe200078e3cff */
[----:B------:R-:W-:Y:S01]  /*1e7d0*/  IMAD R9, R82, R11, R15 ;  /* 0x0000000b52097224 */ /* 0x000fe200078e020f */
[----:B------:R-:W-:Y:S01]  /*1e7e0*/  SHF.R.S32.HI R11, RZ, 0x1f, R7 ;  /* 0x0000001fff0b7819 */ /* 0x000fe20000011407 */
[----:B------:R-:W-:Y:S01]  /*1e7f0*/  IMAD R8, R83, UR5, R6 ;  /* 0x0000000553087c24 */ /* 0x000fe2000f8e0206 */
[----:B------:R-:W-:Y:S01]  /*1e800*/  IADD3 R4, P0, R7, R4, RZ ;  /* 0x0000000407047210 */ /* 0x000fe20007f1e0ff */
[----:B------:R-:W-:Y:S01]  /*1e810*/  ULDC.64 UR4, c[0x0][0xb88] ;  /* 0x0002e20000047ab9 */ /* 0x000fe20000000a00 */
[----:B------:R-:W-:Y:S01]  /*1e820*/  SHF.R.S32.HI R6, RZ, 0x1f, R9 ;  /* 0x0000001fff067819 */ /* 0x000fe20000011409 */
[----:B------:R-:W-:Y:S01]  /*1e830*/  IMAD.X R33, RZ, RZ, R21, P4 ;  /* 0x000000ffff217224 */ /* 0x000fe200020e0615 */
[----:B------:R-:W-:-:S02]  /*1e840*/  IADD3.X R5, R11, R5, R8, P0, !PT ;  /* 0x000000050b057210 */ /* 0x000fc400007fe408 */
[----:B------:R-:W-:Y:S01]  /*1e850*/  IADD3 R7, P2, R20, 0x1000, RZ ;  /* 0x0000100014077810 */ /* 0x000fe20007f5e0ff */
[----:B------:R-:W-:Y:S01]  /*1e860*/  IMAD R6, R6, UR4, RZ ;  /* 0x0000000406067c24 */ /* 0x000fe2000f8e02ff */
[----:B------:R-:W-:Y:S01]  /*1e870*/  LOP3.LUT P0, RZ, R24, 0x3, RZ, 0xc0, !PT ;  /* 0x0000000318ff7812 */ /* 0x000fe2000780c0ff */
[----:B------:R-:W-:Y:S01]  /*1e880*/  IMAD.WIDE.U32 R4, R9, UR4, R4 ;  /* 0x0000000409047c25 */ /* 0x000fe2000f8e0004 */
[----:B------:R-:W-:Y:S02]  /*1e890*/  LOP3.LUT R24, R25, 0x380, RZ, 0xc0, !PT ;  /* 0x0000038019187812 */ /* 0x000fe400078ec0ff */
[----:B------:R-:W-:Y:S01]  /*1e8a0*/  LOP3.LUT R12, R12, R13, RZ, 0x3c, !PT ;  /* 0x0000000d0c0c7212 */ /* 0x000fe200078e3cff */
[----:B------:R-:W-:Y:S01]  /*1e8b0*/  IMAD R11, R9, UR5, R6 ;  /* 0x00000005090b7c24 */ /* 0x000fe2000f8e0206 */
[----:B------:R-:W-:Y:S01]  /*1e8c0*/  ULDC.64 UR4, c[0x0][0xb50] ;  /* 0x0002d40000047ab9 */ /* 0x000fe20000000a00 */
[----:B------:R-:W-:Y:S01]  /*1e8d0*/  IMAD.X R9, RZ, RZ, R21, P2 ;  /* 0x000000ffff097224 */ /* 0x000fe200010e0615 */
[----:B------:R-:W-:Y:S01]  /*1e8e0*/  LEA R6, P3, R4, UR4, 0x2 ;  /* 0x0000000404067c11 */ /* 0x000fe2000f8610ff */
[----:B------:R-:W-:Y:S01]  /*1e8f0*/  IMAD.IADD R5, R5, 0x1, R11 ;  /* 0x0000000105057824 */ /* 0x000fe200078e020b */
[----:B------:R-:W-:Y:S01]  /*1e900*/  IADD3 R41, P2, R20, 0x6000, RZ ;  /* 0x0000600014297810 */ /* 0x000fe20007f5e0ff */
[----:B------:R-:W-:Y:S01]  /*1e910*/  IMAD.X R13, RZ, RZ, R21, P6 ;  /* 0x000000ffff0d7224 */ /* 0x000fe200030e0615 */
[----:B------:R-:W-:Y:S01]  /*1e920*/  SHF.R.U64 R24, R24, 0x3, RZ ;  /* 0x0000000318187819 */ /* 0x000fe200000012ff */
[----:B------:R-:W-:Y:S01]  /*1e930*/  SHFL.IDX PT, R54, R6, RZ, 0x1c1f ;  /* 0x001c1fff06367589 */ /* 0x000fe200000e0000 */
[----:B------:R-:W-:Y:S01]  /*1e940*/  LEA.HI.X R10, R4, UR5, R5, 0x2, P3 ;  /* 0x00000005040a7c11 */ /* 0x000fe200098f1405 */
[----:B------:R-:W-:Y:S01]  /*1e950*/  VIADD R4, R14, 0x8 ;  /* 0x000000080e047836 */ /* 0x000fe20000000000 */
[----:B------:R-:W-:Y:S01]  /*1e960*/  IADD3 R37, P3, R20, 0x5000, RZ ;  /* 0x0000500014257810 */ /* 0x000fe20007f7e0ff */
[----:B------:R-:W-:Y:S01]  /*1e970*/  SHFL.IDX PT, R58, R6, 0x1, 0x1c1f ;  /* 0x003c1f00063a7f89 */ /* 0x000fe200000e0000 */
[----:B------:R-:W-:Y:S01]  /*1e980*/  LOP3.LUT R40, R41, 0x380, RZ, 0xc0, !PT ;  /* 0x0000038029287812 */ /* 0x000fe200078ec0ff */
[----:B------:R-:W-:Y:S01]  /*1e990*/  ULDC.64 UR4, c[0x0][0xaa0] ;  /* 0x0002a80000047ab9 */ /* 0x000fe20000000a00 */
[----:B------:R-:W-:Y:S01]  /*1e9a0*/  LOP3.LUT R36, R37, 0x380, RZ, 0xc0, !PT ;  /* 0x0000038025247812 */ /* 0x000fe200078ec0ff */
[----:B------:R-:W1:Y:S01]  /*1e9b0*/  SHFL.IDX PT, R55, R10, RZ, 0x1c1f ;  /* 0x001c1fff0a377589 */ /* 0x000e6200000e0000 */
[----:B------:R-:W-:-:S02]  /*1e9c0*/  SHF.R.U64 R40, R40, 0x3, RZ ;  /* 0x0000000328287819 */ /* 0x000fc400000012ff */
[----:B------:R-:W-:Y:S01]  /*1e9d0*/  SHF.R.U64 R36, R36, 0x3, RZ ;  /* 0x0000000324247819 */ /* 0x000fe200000012ff */
[----:B------:R-:W2:Y:S01]  /*1e9e0*/  SHFL.IDX PT, R59, R10, 0x1, 0x1c1f ;  /* 0x003c1f000a3b7f89 */ /* 0x000ea200000e0000 */
[----:B------:R-:W-:Y:S01]  /*1e9f0*/  LOP3.LUT R40, R40, R41, RZ, 0x3c, !PT ;  /* 0x0000002928287212 */ /* 0x000fe200078e3cff */
[--C-:B------:R-:W-:Y:S01]  /*1ea00*/  IMAD.X R41, RZ, RZ, R21.reuse, P2 ;  /* 0x000000ffff297224 */ /* 0x100fe200010e0615 */
[----:B------:R-:W-:Y:S01]  /*1ea10*/  LOP3.LUT R36, R36, R37, RZ, 0x3c, !PT ;  /* 0x0000002524247212 */ /* 0x000fe200078e3cff */
[--C-:B------:R-:W-:Y:S01]  /*1ea20*/  IMAD.X R37, RZ, RZ, R21.reuse, P3 ;  /* 0x000000ffff257224 */ /* 0x100fe200018e0615 */
[----:B------:R-:W-:Y:S01]  /*1ea30*/  LOP3.LUT R24, R24, R25, RZ, 0x3c, !PT ;  /* 0x0000001918187212 */ /* 0x000fe200078e3cff */
[----:B------:R-:W-:Y:S01]  /*1ea40*/  IMAD.X R25, RZ, RZ, R21, P5 ;  /* 0x000000ffff197224 */ /* 0x000fe200028e0615 */
[C---:B------:R-:W-:Y:S02]  /*1ea50*/  IADD3 R61, P2, R20.reuse, 0xb000, RZ ;  /* 0x0000b000143d7810 */ /* 0x040fe40007f5e0ff */
[----:B------:R-:W-:-:S02]  /*1ea60*/  IADD3 R57, P3, R20, 0xa000, RZ ;  /* 0x0000a00014397810 */ /* 0x000fc40007f7e0ff */
[C---:B------:R-:W-:Y:S02]  /*1ea70*/  IADD3 R45, P6, R20.reuse, 0x7000, RZ ;  /* 0x00007000142d7810 */ /* 0x040fe40007fde0ff */
[C---:B------:R-:W-:Y:S02]  /*1ea80*/  IADD3 R49, P5, R20.reuse, 0x8000, RZ ;  /* 0x0000800014317810 */ /* 0x040fe40007fbe0ff */
[----:B------:R-:W-:Y:S02]  /*1ea90*/  IADD3 R53, P4, R20, 0x9000, RZ ;  /* 0x0000900014357810 */ /* 0x000fe40007f9e0ff */
[----:B------:R-:W-:Y:S02]  /*1eaa0*/  LOP3.LUT R60, R61, 0x380, RZ, 0xc0, !PT ;  /* 0x000003803d3c7812 */ /* 0x000fe400078ec0ff */
[----:B------:R-:W-:Y:S02]  /*1eab0*/  LOP3.LUT R56, R57, 0x380, RZ, 0xc0, !PT ;  /* 0x0000038039387812 */ /* 0x000fe400078ec0ff */
[----:B------:R-:W-:-:S02]  /*1eac0*/  LOP3.LUT R44, R45, 0x380, RZ, 0xc0, !PT ;  /* 0x000003802d2c7812 */ /* 0x000fc400078ec0ff */
[----:B------:R-:W-:Y:S02]  /*1ead0*/  LOP3.LUT R48, R49, 0x380, RZ, 0xc0, !PT ;  /* 0x0000038031307812 */ /* 0x000fe400078ec0ff */
[----:B------:R-:W-:Y:S02]  /*1eae0*/  LOP3.LUT R52, R53, 0x380, RZ, 0xc0, !PT ;  /* 0x0000038035347812 */ /* 0x000fe400078ec0ff */
[----:B------:R-:W-:Y:S02]  /*1eaf0*/  LOP3.LUT R8, R7, 0x380, RZ, 0xc0, !PT ;  /* 0x0000038007087812 */ /* 0x000fe400078ec0ff */
[----:B------:R-:W-:Y:S02]  /*1eb00*/  SHF.R.U64 R60, R60, 0x3, RZ ;  /* 0x000000033c3c7819 */ /* 0x000fe400000012ff */
[----:B------:R-:W-:Y:S02]  /*1eb10*/  SHF.R.U64 R56, R56, 0x3, RZ ;  /* 0x0000000338387819 */ /* 0x000fe400000012ff */
[----:B------:R-:W-:-:S02]  /*1eb20*/  SHF.R.U64 R44, R44, 0x3, RZ ;  /* 0x000000032c2c7819 */ /* 0x000fc400000012ff */
[----:B------:R-:W-:Y:S02]  /*1eb30*/  SHF.R.U64 R48, R48, 0x3, RZ ;  /* 0x0000000330307819 */ /* 0x000fe400000012ff */
[----:B------:R-:W-:Y:S02]  /*1eb40*/  SHF.R.U64 R52, R52, 0x3, RZ ;  /* 0x0000000334347819 */ /* 0x000fe400000012ff */
[----:B------:R-:W-:Y:S02]  /*1eb50*/  SHF.R.U64 R8, R8, 0x3, RZ ;  /* 0x0000000308087819 */ /* 0x000fe400000012ff */
[----:B------:R-:W-:Y:S01]  /*1eb60*/  LOP3.LUT R60, R60, R61, RZ, 0x3c, !PT ;  /* 0x0000003d3c3c7212 */ /* 0x000fe200078e3cff */
[--C-:B------:R-:W-:Y:S01]  /*1eb70*/  IMAD.X R61, RZ, RZ, R21.reuse, P2 ;  /* 0x000000ffff3d7224 */ /* 0x100fe200010e0615 */
[----:B------:R-:W-:Y:S01]  /*1eb80*/  LOP3.LUT R56, R56, R57, RZ, 0x3c, !PT ;  /* 0x0000003938387212 */ /* 0x000fe200078e3cff */
[--C-:B------:R-:W-:Y:S01]  /*1eb90*/  IMAD.X R57, RZ, RZ, R21.reuse, P3 ;  /* 0x000000ffff397224 */ /* 0x100fe200018e0615 */
[----:B------:R-:W-:Y:S01]  /*1eba0*/  LOP3.LUT R44, R44, R45, RZ, 0x3c, !PT ;  /* 0x0000002d2c2c7212 */ /* 0x000fe200078e3cff */
[--C-:B------:R-:W-:Y:S01]  /*1ebb0*/  IMAD.X R45, RZ, RZ, R21.reuse, P6 ;  /* 0x000000ffff2d7224 */ /* 0x100fe200030e0615 */
[----:B------:R-:W-:Y:S01]  /*1ebc0*/  LOP3.LUT R48, R48, R49, RZ, 0x3c, !PT ;  /* 0x0000003130307212 */ /* 0x000fe200078e3cff */
[--C-:B------:R-:W-:Y:S01]  /*1ebd0*/  IMAD.X R49, RZ, RZ, R21.reuse, P5 ;  /* 0x000000ffff317224 */ /* 0x100fe200028e0615 */
[----:B------:R-:W-:Y:S01]  /*1ebe0*/  LOP3.LUT R52, R52, R53, RZ, 0x3c, !PT ;  /* 0x0000003534347212 */ /* 0x000fe200078e3cff */
[----:B------:R-:W-:Y:S01]  /*1ebf0*/  IMAD.X R53, RZ, RZ, R21, P4 ;  /* 0x000000ffff357224 */ /* 0x000fe200020e0615 */
[----:B------:R-:W-:-:S02]  /*1ec00*/  ISETP.GE.OR P2, PT, R14, R3, P0 ;  /* 0x000000030e00720c */ /* 0x000fc40000746670 */
[----:B------:R-:W-:Y:S02]  /*1ec10*/  LOP3.LUT R8, R8, R7, RZ, 0x3c, !PT ;  /* 0x0000000708087212 */ /* 0x000fe400078e3cff */
[----:B------:R-:W-:Y:S02]  /*1ec20*/  IADD3 R5, P3, R20, 0xf000, RZ ;  /* 0x0000f00014057810 */ /* 0x000fe40007f7e0ff */
[----:B------:R-:W-:Y:S02]  /*1ec30*/  ISETP.GE.OR P0, PT, R4, R3, P0 ;  /* 0x000000030400720c */ /* 0x000fe40000706670 */
[C---:B------:R-:W-:Y:S01]  /*1ec40*/  IADD3 R65, P6, R20.reuse, 0xc000, RZ ;  /* 0x0000c00014417810 */ /* 0x040fe20007fde0ff */
[----:B------:R-:W-:Y:S01]  /*1ec50*/  IMAD.X R77, RZ, RZ, R21, P3 ;  /* 0x000000ffff4d7224 */ /* 0x000fe200018e0615 */
[C---:B------:R-:W-:Y:S02]  /*1ec60*/  IADD3 R69, P5, R20.reuse, 0xd000, RZ ;  /* 0x0000d00014457810 */ /* 0x040fe40007fbe0ff */
[C---:B------:R-:W-:Y:S01]  /*1ec70*/  IADD3 R73, P4, R20.reuse, 0xe000, RZ ;  /* 0x0000e00014497810 */ /* 0x040fe20007f9e0ff */
[----:B-1----:R-:W-:Y:S01]  /*1ec80*/  @!P2 ST.E desc[UR6][R54.64], R0 ;  /* 0x000000003600a985 */ /* 0x002fe2000c101906 */
[----:B------:R-:W-:-:S02]  /*1ec90*/  LOP3.LUT R7, R20, 0x380, RZ, 0xc0, !PT ;  /* 0x0000038014077812 */ /* 0x000fc400078ec0ff */
[----:B------:R-:W-:Y:S02]  /*1eca0*/  LOP3.LUT R4, R5, 0x380, RZ, 0xc0, !PT ;  /* 0x0000038005047812 */ /* 0x000fe400078ec0ff */
[----:B------:R-:W-:Y:S01]  /*1ecb0*/  LOP3.LUT R64, R65, 0x380, RZ, 0xc0, !PT ;  /* 0x0000038041407812 */ /* 0x000fe200078ec0ff */
[----:B--2---:R1:W-:Y:S01]  /*1ecc0*/  @!P0 ST.E desc[UR6][R58.64], R2 ;  /* 0x000000023a008985 */ /* 0x0043e2000c101906 */
[----:B------:R-:W-:Y:S02]  /*1ecd0*/  LOP3.LUT R68, R69, 0x380, RZ, 0xc0, !PT ;  /* 0x0000038045447812 */ /* 0x000fe400078ec0ff */
[----:B------:R-:W-:Y:S01]  /*1ece0*/  LOP3.LUT R72, R73, 0x380, RZ, 0xc0, !PT ;  /* 0x0000038049487812 */ /* 0x000fe200078ec0ff */
[----:B------:R-:W5:Y:S01]  /*1ecf0*/  LD.E.128 R8, desc[UR6][R8.64] ;  /* 0x0000000608087980 */ /* 0x000f62000c101d00 */
[----:B------:R-:W-:Y:S02]  /*1ed00*/  SHF.R.U64 R7, R7, 0x3, RZ ;  /* 0x0000000307077819 */ /* 0x000fe400000012ff */
[----:B------:R-:W-:Y:S01]  /*1ed10*/  SHF.R.U64 R4, R4, 0x3, RZ ;  /* 0x0000000304047819 */ /* 0x000fe200000012ff */
[----:B------:R-:W5:Y:S01]  /*1ed20*/  LD.E.128 R12, desc[UR6][R12.64] ;  /* 0x000000060c0c7980 */ /* 0x000f62000c101d00 */
[----:B------:R-:W-:-:S02]  /*1ed30*/  SHF.R.U64 R64, R64, 0x3, RZ ;  /* 0x0000000340407819 */ /* 0x000fc400000012ff */
[----:B------:R-:W-:Y:S01]  /*1ed40*/  SHF.R.U64 R68, R68, 0x3, RZ ;  /* 0x0000000344447819 */ /* 0x000fe200000012ff */
[----:B-1----:R-:W-:Y:S01]  /*1ed50*/  IMAD R2, R89, 0x20, R219 ;  /* 0x0000002059027824 */ /* 0x002fe200078e02db */
[----:B------:R-:W-:Y:S01]  /*1ed60*/  SHF.R.U64 R72, R72, 0x3, RZ ;  /* 0x0000000348487819 */ /* 0x000fe200000012ff */
[----:B------:R-:W5:Y:S01]  /*1ed70*/  LD.E.128 R24, desc[UR6][R24.64] ;  /* 0x0000000618187980 */ /* 0x000f62000c101d00 */
[----:B------:R-:W-:Y:S02]  /*1ed80*/  LOP3.LUT R20, R7, R20, RZ, 0x3c, !PT ;  /* 0x0000001407147212 */ /* 0x000fe400078e3cff */
[----:B------:R-:W-:Y:S01]  /*1ed90*/  LOP3.LUT R64, R64, R65, RZ, 0x3c, !PT ;  /* 0x0000004140407212 */ /* 0x000fe200078e3cff */
[--C-:B------:R-:W-:Y:S01]  /*1eda0*/  IMAD.X R65, RZ, RZ, R21.reuse, P6 ;  /* 0x000000ffff417224 */ /* 0x100fe200030e0615 */
[----:B------:R-:W-:Y:S01]  /*1edb0*/  LOP3.LUT R68, R68, R69, RZ, 0x3c, !PT ;  /* 0x0000004544447212 */ /* 0x000fe200078e3cff */
[--C-:B------:R-:W-:Y:S01]  /*1edc0*/  IMAD.X R69, RZ, RZ, R21.reuse, P5 ;  /* 0x000000ffff457224 */ /* 0x100fe200028e0615 */
[----:B------:R-:W-:Y:S01]  /*1edd0*/  LOP3.LUT R72, R72, R73, RZ, 0x3c, !PT ;  /* 0x0000004948487212 */ /* 0x000fe200078e3cff */
[----:B------:R-:W-:Y:S01]  /*1ede0*/  IMAD.X R73, RZ, RZ, R21, P4 ;  /* 0x000000ffff497224 */ /* 0x000fe200020e0615 */
[----:B------:R-:W-:Y:S01]  /*1edf0*/  LOP3.LUT R76, R4, R5, RZ, 0x3c, !PT ;  /* 0x00000005044c7212 */ /* 0x000fe200078e3cff */
[----:B------:R-:W-:Y:S01]  /*1ee00*/  IMAD R2, R86, 0x80, R2 ;  /* 0x0000008056027824 */ /* 0x000fe200078e0202 */
[----:B------:R1:W5:Y:S04]  /*1ee10*/  LD.E.128 R4, desc[UR6][R20.64] ;  /* 0x0000000614047980 */ /* 0x000368000c101d00 */
[----:B------:R-:W5:Y:S04]  /*1ee20*/  LD.E.128 R32, desc[UR6][R32.64] ;  /* 0x0000000620207980 */ /* 0x000f68000c101d00 */
[----:B------:R-:W5:Y:S01]  /*1ee30*/  LD.E.128 R36, desc[UR6][R36.64] ;  /* 0x0000000624247980 */ /* 0x000f62000c101d00 */
[----:B-1----:R-:W-:-:S03]  /*1ee40*/  IMAD R21, R81, UR4, RZ ;  /* 0x0000000451157c24 */ /* 0x002fc6000f8e02ff */
[----:B------:R-:W5:Y:S01]  /*1ee50*/  LD.E.128 R40, desc[UR6][R40.64] ;  /* 0x0000000628287980 */ /* 0x000f62000c101d00 */
[C---:B------:R-:W-:Y:S02]  /*1ee60*/  IMAD R81, R80.reuse, UR5, R21 ;  /* 0x0000000550517c24 */ /* 0x040fe4000f8e0215 */
[----:B------:R-:W-:Y:S01]  /*1ee70*/  IMAD.WIDE.U32 R20, R80, UR4, RZ ;  /* 0x0000000450147c25 */ /* 0x000fe2000f8e00ff */
[----:B------:R-:W-:Y:S01]  /*1ee80*/  ULDC.64 UR4, c[0x0][0xae8] ;  /* 0x0002ba0000047ab9 */ /* 0x000fe20000000a00 */
[----:B------:R-:W5:Y:S02]  /*1ee90*/  LD.E.128 R44, desc[UR6][R44.64] ;  /* 0x000000062c2c7980 */ /* 0x000f64000c101d00 */
[----:B------:R-:W-:Y:S02]  /*1eea0*/  IMAD.IADD R21, R21, 0x1, R81 ;  /* 0x0000000115157824 */ /* 0x000fe400078e0251 */
[----:B------:R-:W-:Y:S01]  /*1eeb0*/  IMAD R84, R84, UR4, RZ ;  /* 0x0000000454547c24 */ /* 0x000fe2000f8e02ff */
[----:B------:R-:W5:Y:S01]  /*1eec0*/  LD.E.128 R48, desc[UR6][R48.64] ;  /* 0x0000000630307980 */ /* 0x000f62000c101d00 */
[----:B------:R-:W-:-:S03]  /*1eed0*/  IMAD.WIDE.U32 R20, R88, UR4, R20 ;  /* 0x0000000458147c25 */ /* 0x000fc6000f8e0014 */
[----:B------:R-:W5:Y:S01]  /*1eee0*/  LD.E.128 R52, desc[UR6][R52.64] ;  /* 0x0000000634347980 */ /* 0x000f62000c101d00 */
[----:B------:R-:W-:Y:S01]  /*1eef0*/  IMAD R81, R88, UR5, R84 ;  /* 0x0000000558517c24 */ /* 0x000fe2000f8e0254 */
[----:B------:R-:W-:Y:S01]  /*1ef00*/  ULDC.64 UR4, c[0x0][0xaf0] ;  /* 0x0002bc0000047ab9 */ /* 0x000fe20000000a00 */
[----:B0-----:R-:W-:Y:S01]  /*1ef10*/  @P1 IMAD.HI.U32 R0, R2, R85, RZ ;  /* 0x0000005502001227 */ /* 0x001fe200078e00ff */
[----:B------:R-:W5:Y:S03]  /*1ef20*/  LD.E.128 R56, desc[UR6][R56.64] ;  /* 0x0000000638387980 */ /* 0x000f66000c101d00 */
[----:B------:R-:W-:Y:S01]  /*1ef30*/  IMAD.IADD R21, R21, 0x1, R81 ;  /* 0x0000000115157824 */ /* 0x000fe200078e0251 */
[----:B------:R-:W5:Y:S01]  /*1ef40*/  LD.E.128 R60, desc[UR6][R60.64] ;  /* 0x000000063c3c7980 */ /* 0x000f62000c101d00 */
[----:B------:R-:W-:Y:S01]  /*1ef50*/  IMAD.MOV.U32 R81, RZ, RZ, R2 ;  /* 0x000000ffff517224 */ /* 0x000fe200078e0002 */
[----:B------:R-:W-:Y:S01]  /*1ef60*/  @P1 SHF.R.U32.HI R81, RZ, R87, R0 ;  /* 0x00000057ff511219 */ /* 0x000fe20000011600 */
[----:B------:R-:W-:Y:S01]  /*1ef70*/  IMAD R28, R28, UR4, RZ ;  /* 0x000000041c1c7c24 */ /* 0x000fe2000f8e02ff */
[----:B------:R-:W5:Y:S01]  /*1ef80*/  LD.E.128 R64, desc[UR6][R64.64] ;  /* 0x0000000640407980 */ /* 0x000f62000c101d00 */
[----:B------:R-:W-:Y:S01]  /*1ef90*/  IMAD.WIDE.U32 R20, R83, UR4, R20 ;  /* 0x0000000453147c25 */ /* 0x000fe2000f8e0014 */
[----:B------:R-:W-:-:S02]  /*1efa0*/  SHF.R.S32.HI R0, RZ, 0x1f, R81 ;  /* 0x0000001fff007819 */ /* 0x000fc40000011451 */
[----:B------:R-:W5:Y:S01]  /*1efb0*/  LD.E.128 R68, desc[UR6][R68.64] ;  /* 0x0000000644447980 */ /* 0x000f62000c101d00 */
[----:B------:R-:W-:Y:S01]  /*1efc0*/  IMAD R85, R83, UR5, R28 ;  /* 0x0000000553557c24 */ /* 0x000fe2000f8e021c */
[----:B------:R-:W-:Y:S01]  /*1efd0*/  ULDC.64 UR4, c[0x0][0xae0] ;  /* 0x0002b80000047ab9 */ /* 0x000fe20000000a00 */
[----:B------:R-:W-:Y:S01]  /*1efe0*/  IMAD.MOV R83, RZ, RZ, -R81 ;  /* 0x000000ffff537224 */ /* 0x000fe200078e0a51 */
[----:B------:R-:W5:Y:S01]  /*1eff0*/  LD.E.128 R72, desc[UR6][R72.64] ;  /* 0x0000000648487980 */ /* 0x000f62000c101d00 */
[----:B------:R-:W-:Y:S02]  /*1f000*/  IMAD.IADD R21, R21, 0x1, R85 ;  /* 0x0000000115157824 */ /* 0x000fe400078e0255 */
[----:B------:R-:W-:Y:S01]  /*1f010*/  IMAD R0, R0, UR4, RZ ;  /* 0x0000000400007c24 */ /* 0x000fe2000f8e02ff */
[----:B------:R-:W5:Y:S01]  /*1f020*/  LD.E.128 R76, desc[UR6][R76.64] ;  /* 0x000000064c4c7980 */ /* 0x000f62000c101d00 */
[----:B------:R-:W-:Y:S02]  /*1f030*/  IMAD R83, R82, R83, R2 ;  /* 0x0000005352537224 */ /* 0x000fe400078e0202 */
[C---:B------:R-:W-:Y:S01]  /*1f040*/  IMAD R85, R81.reuse, UR5, R0 ;  /* 0x0000000551557c24 */ /* 0x040fe2000f8e0200 */
[----:B------:R-:W-:Y:S01]  /*1f050*/  @!PT LDS RZ, [RZ] ;  /* 0x00000000fffff984 */ /* 0x000fe20000000800 */
[----:B------:R-:W-:Y:S01]  /*1f060*/  @!PT LDS RZ, [RZ] ;  /* 0x00000000fffff984 */ /* 0x000fe20000000800 */
[----:B------:R-:W-:Y:S01]  /*1f070*/  @!PT LDS RZ, [RZ] ;  /* 0x00000000fffff984 */ /* 0x000fe20000000800 */
[----:B------:R-:W-:Y:S01]  /*1f080*/  @!PT LDS RZ, [RZ] ;  /* 0x00000000fffff984 */ /* 0x000fe20000000800 */
[----:B------:R0:W-:Y:S06]  /*1f090*/  MEMBAR.ALL.CTA ;  /* 0x0000000000007992 */ /* 0x0001ec0000008000 */
[----:B0-----:R-:W0:Y:S01]  /*1f0a0*/  FENCE.VIEW.ASYNC.S ;  /* 0x00000000000073c6 */ /* 0x001e220000000000 */
[----:B------:R-:W-:Y:S01]  /*1f0b0*/  IMAD.WIDE.U32 R20, R81, UR4, R20 ;  /* 0x0000000451147c25 */ /* 0x000fe2000f8e0014 */
[----:B------:R-:W-:Y:S01]  /*1f0c0*/  SHF.R.S32.HI R0, RZ, 0x1f, R83 ;  /* 0x0000001fff007819 */ /* 0x000fe20000011453 */
[----:B------:R-:W-:-:S02]  /*1f0d0*/  ULDC.64 UR4, c[0x0][0xad8] ;  /* 0x0002b60000047ab9 */ /* 0x000fc40000000a00 */
[----:B------:R-:W-:Y:S01]  /*1f0e0*/  IMAD R86, R86, 0x80, R219 ;  /* 0x0000008056567824 */ /* 0x000fe200078e02db */
[----:B------:R-:W-:Y:S01]  /*1f0f0*/  IADD3 R21, R21, R85, RZ ;  /* 0x0000005515157210 */ /* 0x000fe20007ffe0ff */
[----:B------:R-:W-:Y:S02]  /*1f100*/  IMAD R2, R0, UR4, RZ ;  /* 0x0000000400027c24 */ /* 0x000fe4000f8e02ff */
[C---:B------:R-:W-:Y:S02]  /*1f110*/  VIADD R0, R86.reuse, 0x20 ;  /* 0x0000002056007836 */ /* 0x040fe40000000000 */
[C---:B------:R-:W-:Y:S02]  /*1f120*/  IMAD R81, R83.reuse, UR5, R2 ;  /* 0x0000000553517c24 */ /* 0x040fe4000f8e0202 */
[----:B------:R-:W-:Y:S01]  /*1f130*/  IMAD.WIDE.U32 R20, R83, UR4, R20 ;  /* 0x0000000453147c25 */ /* 0x000fe2000f8e0014 */
[-C--:B------:R-:W-:Y:S01]  /*1f140*/  ISETP.GE.AND P2, PT, R86, R3.reuse, PT ;  /* 0x000000035600720c */ /* 0x080fe20003f46270 */
[----:B------:R-:W-:Y:S01]  /*1f150*/  ULDC.64 UR4, c[0x0][0xa80] ;  /* 0x0002a00000047ab9 */ /* 0x000fe20000000a00 */
[----:B------:R-:W-:Y:S01]  /*1f160*/  ISETP.GE.AND P1, PT, R0, R3, PT ;  /* 0x000000030000720c */ /* 0x000fe20003f26270 */
[----:B------:R-:W-:Y:S01]  /*1f170*/  VIADD R2, R86, 0x40 ;  /* 0x0000004056027836 */ /* 0x000fe20000000000 */
[----:B------:R-:W-:Y:S01]  /*1f180*/  LEA R28, P3, R20, UR4, 0x1 ;  /* 0x00000004141c7c11 */ /* 0x000fe2000f8608ff */
[----:B------:R-:W-:-:S02]  /*1f190*/  IMAD.IADD R21, R21, 0x1, R81 ;  /* 0x0000000115157824 */ /* 0x000fc400078e0251 */
[----:B------:R-:W-:Y:S01]  /*1f1a0*/  VIADD R0, R22, 0x38820 ;  /* 0x0003882016007836 */ /* 0x000fe20000000000 */
[----:B------:R-:W-:Y:S02]  /*1f1b0*/  ISETP.GE.AND P0, PT, R2, R3, PT ;  /* 0x000000030200720c */ /* 0x000fe40003f06270 */
[----:B------:R-:W-:Y:S02]  /*1f1c0*/  LEA.HI.X R2, R20, UR5, R21, 0x1, P3 ;  /* 0x0000000514027c11 */ /* 0x000fe400098f0c15 */
[----:B------:R-:W-:Y:S01]  /*1f1d0*/  PRMT R0, RZ, 0x654, R0 ;  /* 0x00000654ff007816 */ /* 0x000fe20000000000 */
[----:B0-----:R0:W1:Y:S03]  /*1f1e0*/  SHFL.IDX PT, R84, R28, RZ, 0x181f ;  /* 0x00181fff1c547589 */ /* 0x00106600000e0000 */
[----:B------:R0:W-:Y:S01]  /*1f1f0*/  SYNCS.ARRIVE.TRANS64.RED.A1T0 RZ, [R0+URZ], RZ ;  /* 0x000000ff00ff79a7 */ /* 0x0001e2000810043f */
[----:B------:R0:W2:Y:S01]  /*1f200*/  SHFL.IDX PT, R85, R2, RZ, 0x181f ;  /* 0x00181fff02557589 */ /* 0x0000a200000e0000 */
[----:B------:R-:W-:Y:S05]  /*1f210*/  @P2 BRA `(.L_x_659) ;  /* 0x0000000000482947 */ /* 0x000fea0003800000 */
[----:B------:R-:W-:Y:S01]  /*1f220*/  ULDC UR4, c[0x0][0xac8] ;  /* 0x0002b20000047ab9 */ /* 0x000fe20000000800 */
[----:B------:R-:W-:Y:S01]  /*1f230*/  ULDC.64 UR6, c[0x0][0x208] ;  /* 0x0000820000067ab9 */ /* 0x000fe20000000a00 */
        /* <DEDUP_REMOVED lines=16> */
.L_x_659:
[----:B------:R-:W-:Y:S05]  /*1f340*/  BSYNC B1 ;  /* 0x0000000000017941 */ /* 0x000fea0003800000 */
.L_x_658:
[----:B---3-5:R3:W4:Y:S01]  /*1f350*/  SHFL.IDX PT, R33, R2, 0x1, 0x181f ;  /* 0x00381f0002217f89 */ /* 0x02872200000e0000 */
[----:B------:R-:W-:Y:S03]  /*1f360*/  BSSY B1, `(.L_x_660) ;  /* 0x0000015000017945 */ /* 0x000fe60003800000 */
[----:B------:R3:W0:Y:S01]  /*1f370*/  SHFL.IDX PT, R32, R28, 0x1, 0x181f ;  /* 0x00381f001c207f89 */ /* 0x00062200000e0000 */
[----:B------:R-:W-:Y:S05]  /*1f380*/  @P1 BRA `(.L_x_661) ;  /* 0x0000000000481947 */ /* 0x000fea0003800000 */
[----:B------:R-:W-:Y:S01]  /*1f390*/  ULDC UR4, c[0x0][0xac8] ;  /* 0x0002b20000047ab9 */ /* 0x000fe20000000800 */
[----:B------:R-:W-:Y:S01]  /*1f3a0*/  ULDC.64 UR6, c[0x0][0x208] ;  /* 0x0000820000067ab9 */ /* 0x000fe20000000a00 */
[----:B------:R-:W-:Y:S02]  /*1f3b0*/  ISETP.GE.AND P4, PT, R16, UR4, PT ;  /* 0x0000000410007c0c */ /* 0x000fe4000bf86270 */
[----:B------:R-:W-:Y:S02]  /*1f3c0*/  ISETP.GE.AND P3, PT, R213, UR4, PT ;  /* 0x00000004d5007c0c */ /* 0x000fe4000bf66270 */
[----:B------:R-:W-:Y:S02]  /*1f3d0*/  ISETP.GE.AND P2, PT, R18, UR4, PT ;  /* 0x0000000412007c0c */ /* 0x000fe4000bf46270 */
[----:B------:R-:W-:-:S07]  /*1f3e0*/  ISETP.GE.AND P1, PT, R19, UR4, PT ;  /* 0x0000000413007c0c */ /* 0x000fce000bf26270 */
[CC--:B0-----:R-:W-:Y:S02]  /*1f3f0*/  @!P4 LEA R4, P6, R16.reuse, R32.reuse, 0x1 ;  /* 0x000000201004c211 */ /* 0x0c1fe400078c08ff */
[CC--:B------:R-:W-:Y:S02]  /*1f400*/  @!P3 LEA R6, P5, R23.reuse, R32.reuse, 0x1 ;  /* 0x000000201706b211 */ /* 0x0c0fe400078a08ff */
[-C--:B----4-:R-:W-:Y:S02]  /*1f410*/  @!P4 LEA.HI.X R5, R16, R33.reuse, R17, 0x1, P6 ;  /* 0x000000211005c211 */ /* 0x090fe400030f0c11 */
[-C--:B------:R-:W-:Y:S02]  /*1f420*/  @!P2 LEA R20, P6, R18, R32.reuse, 0x1 ;  /* 0x000000201214a211 */ /* 0x080fe400078c08ff */
        /* <DEDUP_REMOVED lines=8> */
.L_x_661:
[----:B------:R-:W-:Y:S05]  /*1f4b0*/  BSYNC B1 ;  /* 0x0000000000017941 */ /* 0x000fea0003800000 */
.L_x_660:
[----:B0-----:R0:W0:Y:S01]  /*1f4c0*/  SHFL.IDX PT, R11, R2, 0x2, 0x181f ;  /* 0x00581f00020b7f89 */ /* 0x00102200000e0000 */
        /* <DEDUP_REMOVED lines=9> */
[-C--:B0-----:R-:W-:Y:S02]  /*1f560*/  @!P3 LEA R4, P6, R16, R10.reuse, 0x1 ;  /* 0x0000000a1004b211 */ /* 0x081fe400078c08ff */
[-C--:B------:R-:W-:Y:S02]  /*1f570*/  @!P2 LEA R6, P5, R23, R10.reuse, 0x1 ;  /* 0x0000000a1706a211 */ /* 0x080fe400078a08ff */
[-C--:B------:R-:W-:Y:S02]  /*1f580*/  @!P1 LEA R8, P4, R18, R10.reuse, 0x1 ;  /* 0x0000000a12089211 */ /* 0x080fe400078808ff */
[-C--:B------:R-:W-:Y:S02]  /*1f590*/  @!P3 LEA.HI.X R5, R16, R11.reuse, R17, 0x1, P6 ;  /* 0x0000000b1005b211 */ /* 0x080fe400030f0c11 */
        /* <DEDUP_REMOVED lines=8> */
.L_x_663:
[----:B------:R-:W-:Y:S05]  /*1f620*/  BSYNC B1 ;  /* 0x0000000000017941 */ /* 0x000fea0003800000 */
.L_x_662:
[----:B------:R-:W-:Y:S01]  /*1f630*/  VIADD R0, R86, 0x60 ;  /* 0x0000006056007836 */ /* 0x000fe20000000000 */
[----:B0-----:R0:W0:Y:S04]  /*1f640*/  SHFL.IDX PT, R9, R2, 0x3, 0x181f ;  /* 0x00781f0002097f89 */ /* 0x00102800000e0000 */
[----:B------:R-:W-:Y:S01]  /*1f650*/  ISETP.GE.AND P0, PT, R0, R3, PT ;  /* 0x000000030000720c */ /* 0x000fe20003f06270 */
[----:B---3--:R-:W3:-:S12]  /*1f660*/  SHFL.IDX PT, R28, R28, 0x3, 0x181f ;  /* 0x00781f001c1c7f89 */ /* 0x008ed800000e0000 */
[----:B------:R-:W-:Y:S05]  /*1f670*/  @P0 BRA `(.L_x_664) ;  /* 0x0000000c00c00947 */ /* 0x000fea0003800000 */
[----:B------:R-:W-:Y:S01]  /*1f680*/  ULDC UR4, c[0x0][0xac8] ;  /* 0x0002b20000047ab9 */ /* 0x000fe20000000800 */
[----:B------:R-:W-:Y:S01]  /*1f690*/  ULDC.64 UR6, c[0x0][0x208] ;  /* 0x0000820000067ab9 */ /* 0x000fe20000000a00 */
[----:B------:R-:W-:Y:S02]  /*1f6a0*/  ISETP.GE.AND P3, PT, R16, UR4, PT ;  /* 0x0000000410007c0c */ /* 0x000fe4000bf66270 */
[----:B------:R-:W-:Y:S02]  /*1f6b0*/  ISETP.GE.AND P4, PT, R213, UR4, PT ;  /* 0x00000004d5007c0c */ /* 0x000fe4000bf86270 */
[----:B------:R-:W-:-:S09]  /*1f6c0*/  ISETP.GE.AND P5, PT, R18, UR4, PT ;  /* 0x0000000412007c0c */ /* 0x000fd2000bfa6270 */
[CC--:B0--3--:R-:W-:Y:S02]  /*1f6d0*/  @!P3 LEA R2, P0, R16.reuse, R28.reuse, 0x1 ;  /* 0x0000001c1002b211 */ /* 0x0c9fe400078008ff */
[-C--:B------:R-:W-:Y:S02]  /*1f6e0*/  @!P4 LEA R4, P1, R23, R28.reuse, 0x1 ;  /* 0x0000001c1704c211 */ /* 0x080fe400078208ff */
[-C--:B------:R-:W-:Y:S02]  /*1f6f0*/  @!P3 LEA.HI.X R3, R16, R9.reuse, R17, 0x1, P0 ;  /* 0x000000091003b211 */ /* 0x080fe400000f0c11 */
[----:B------:R-:W-:Y:S02]  /*1f700*/  ISETP.GE.AND P0, PT, R19, UR4, PT ;  /* 0x0000000413007c0c */ /* 0x000fe4000bf06270 */
[----:B------:R-:W-:Y:S01]  /*1f710*/  @!P5 LEA R6, P2, R18, R28, 0x1 ;  /* 0x0000001c1206d211 */ /* 0x000fe200078408ff */
[----:B------:R0:W-:Y:S01]  /*1f720*/  @!P3 ST.E.128 desc[UR6][R2.64], R24 ;  /* 0x000000180200b985 */ /* 0x0001e2000c101d06 */
[----:B------:R-:W-:-:S02]  /*1f730*/  @!P4 LEA.HI.X R5, R23, R9, R216, 0x1, P1 ;  /* 0x000000091705c211 */ /* 0x000fc400008f0cd8 */
[----:B------:R-:W-:-:S03]  /*1f740*/  @!P5 LEA.HI.X R7, R18, R9, R218, 0x1, P2 ;  /* 0x000000091207d211 */ /* 0x000fc600010f0cda */
[----:B------:R0:W-:Y:S04]  /*1f750*/  @!P4 ST.E.128 desc[UR6][R4.64], R44 ;  /* 0x0000002c0400c985 */ /* 0x0001e8000c101d06 */
[----:B------:R0:W-:Y:S01]  /*1f760*/  @!P5 ST.E.128 desc[UR6][R6.64], R60 ;  /* 0x0000003c0600d985 */ /* 0x0001e2000c101d06 */
[----:B------:R-:W-:Y:S05]  /*1f770*/  @P0 BRA `(.L_x_664) ;  /* 0x0000000c00800947 */ /* 0x000fea0003800000 */
[----:B0-----:R-:W-:Y:S01]  /*1f780*/  LEA R2, P0, R19, R28, 0x1 ;  /* 0x0000001c13027211 */ /* 0x001fe200078008ff */
[----:B------:R-:W-:-:S03]  /*1f790*/  ULDC.64 UR4, c[0x0][0x208] ;  /* 0x0000820000047ab9 */ /* 0x000fc60000000a00 */
[----:B------:R-:W-:-:S05]  /*1f7a0*/  LEA.HI.X R3, R19, R9, R217, 0x1, P0 ;  /* 0x0000000913037211 */ /* 0x000fca00000f0cd9 */
[----:B------:R0:W-:Y:S01]  /*1f7b0*/  ST.E.128 desc[UR4][R2.64], R76 ;  /* 0x0000004c02007985 */ /* 0x0001e2000c101d04 */
[----:B------:R-:W-:Y:S05]  /*1f7c0*/  BRA `(.L_x_664) ;  /* 0x0000000c006c7947 */ /* 0x000fea0003800000 */
.L_x_656:
[----:B------:R-:W3:Y:S01]  /*1f7d0*/  LDL R9, [R1+0x64] ;  /* 0x0000640001097983 */ /* 0x000ee20000100800 */
[----:B------:R-:W-:Y:S01]  /*1f7e0*/  ULDC.64 UR4, c[0x0][0xc00] ;  /* 0x0003000000047ab9 */ /* 0x000fe20000000a00 */
[----:B------:R-:W4:Y:S01]  /*1f7f0*/  LDC R25, c[0x0][0xbe8] ;  /* 0x0002fa00ff197b82 */ /* 0x000f220000000800 */
[----:B------:R-:W-:Y:S01]  /*1f800*/  ISETP.NE.U32.AND P0, PT, RZ, UR4, PT ;  /* 0x00000004ff007c0c */ /* 0x000fe2000bf05070 */
[----:B0-----:R-:W-:Y:S01]  /*1f810*/  IMAD.MOV.U32 R6, RZ, RZ, RZ ;  /* 0x000000ffff067224 */ /* 0x001fe200078e00ff */
[----:B------:R-:W-:Y:S02]  /*1f820*/  ULDC.64 UR6, c[0x0][0x208] ;  /* 0x0000820000067ab9 */ /* 0x000fe40000000a00 */
[----:B------:R-:W-:Y:S01]  /*1f830*/  ISETP.NE.AND.EX P0, PT, RZ, UR5, PT, P0 ;  /* 0x00000005ff007c0c */ /* 0x000fe2000bf05300 */
[----:B------:R-:W0:Y:S02]  /*1f840*/  S2R R7, SR_TID.X ;  /* 0x0000000000077919 */ /* 0x000e240000002100 */
[----:B0-----:R-:W-:-:S05]  /*1f850*/  VIADD R8, R7, 0xffffff80 ;  /* 0xffffff8007087836 */ /* 0x001fca0000000000 */
[----:B------:R-:W-:Y:S01]  /*1f860*/  ISETP.GE.AND P3, PT, R8, 0x80, PT ;  /* 0x000000800800780c */ /* 0x000fe20003f66270 */
[----:B---3--:R-:W-:Y:S01]  /*1f870*/  IMAD.SHL.U32 R4, R9, 0x4, RZ ;  /* 0x0000000409047824 */ /* 0x008fe200078e00ff */
[----:B------:R-:W-:-:S04]  /*1f880*/  SHF.R.S32.HI R12, RZ, 0x1f, R9 ;  /* 0x0000001fff0c7819 */ /* 0x000fc80000011409 */
[----:B------:R-:W-:Y:S02]  /*1f890*/  IADD3 R2, P1, R4, UR4, RZ ;  /* 0x0000000404027c10 */ /* 0x000fe4000ff3e0ff */
[----:B------:R-:W-:-:S04]  /*1f8a0*/  SHF.L.U64.HI R0, R9, 0x2, R12 ;  /* 0x0000000209007819 */ /* 0x000fc8000001020c */
[----:B------:R-:W-:Y:S01]  /*1f8b0*/  IADD3.X R3, R0, UR5, RZ, P1, !PT ;  /* 0x0000000500037c10 */ /* 0x000fe20008ffe4ff */
[----:B------:R-:W-:Y:S02]  /*1f8c0*/  ULDC.64 UR4, c[0x0][0xc08] ;  /* 0x0003020000047ab9 */ /* 0x000fe40000000a00 */
[----:B------:R-:W-:Y:S02]  /*1f8d0*/  ISETP.NE.U32.AND P1, PT, RZ, UR4, PT ;  /* 0x00000004ff007c0c */ /* 0x000fe4000bf25070 */
[----:B------:R0:W5:Y:S02]  /*1f8e0*/  @P0 LDG.E R6, desc[UR6][R2.64] ;  /* 0x0000000602060981 */ /* 0x000164000c1e1900 */
[----:B------:R-:W-:-:S13]  /*1f8f0*/  ISETP.NE.AND.EX P1, PT, RZ, UR5, PT, P1 ;  /* 0x00000005ff007c0c */ /* 0x000fda000bf25310 */
[----:B------:R-:W-:Y:S01]  /*1f900*/  @P1 IADD3 R4, P2, R4, UR4, RZ ;  /* 0x0000000404041c10 */ /* 0x000fe2000ff5e0ff */
[----:B------:R-:W-:-:S03]  /*1f910*/  ULDC UR4, c[0x0][0xa88] ;  /* 0x0002a20000047ab9 */ /* 0x000fc60000000800 */
[----:B------:R-:W-:Y:S01]  /*1f920*/  @P1 IADD3.X R5, R0, UR5, RZ, P2, !PT ;  /* 0x0000000500051c10 */ /* 0x000fe200097fe4ff */
[----:B------:R-:W-:Y:S01]  /*1f930*/  IMAD.U32 R0, RZ, RZ, UR4 ;  /* 0x00000004ff007e24 */ /* 0x000fe2000f8e00ff */
[----:B----4-:R-:W-:-:S05]  /*1f940*/  ISETP.NE.AND P2, PT, R25, 0x1, PT ;  /* 0x000000011900780c */ /* 0x010fca0003f45270 */
[----:B------:R0:W5:Y:S08]  /*1f950*/  @P1 LDG.E R0, desc[UR6][R4.64] ;  /* 0x0000000604001981 */ /* 0x000170000c1e1900 */
[----:B-1----:R-:W1:Y:S08]  /*1f960*/  @P2 LDC R14, c[0x0][0xbec] ;  /* 0x0002fb00ff0e2b82 */ /* 0x002e700000000800 */
[----:B------:R-:W3:Y:S01]  /*1f970*/  @P2 LDC R27, c[0x0][0xbf0] ;  /* 0x0002fc00ff1b2b82 */ /* 0x000ee20000000800 */
[----:B0-----:R-:W-:Y:S05]  /*1f980*/  @P1 BRA `(.L_x_665) ;  /* 0x0000000000141947 */ /* 0x001fea0003800000 */
[----:B------:R-:W-:Y:S05]  /*1f990*/  @!P0 BRA `(.L_x_665) ;  /* 0x0000000000108947 */ /* 0x000fea0003800000 */
[----:B------:R-:W-:Y:S02]  /*1f9a0*/  ULDC.64 UR4, c[0x0][0x208] ;  /* 0x0000820000047ab9 */ /* 0x000fe40000000a00 */
[----:B------:R-:W4:Y:S04]  /*1f9b0*/  LDG.E R5, desc[UR4][R2.64] ;  /* 0x0000000402057981 */ /* 0x000f28000c1e1900 */
[----:B-----5:R-:W4:Y:S02]  /*1f9c0*/  LDG.E R0, desc[UR4][R2.64+0x4] ;  /* 0x0000040402007981 */ /* 0x020f24000c1e1900 */
[----:B----4-:R-:W-:-:S07]  /*1f9d0*/  IMAD.IADD R0, R0, 0x1, -R5 ;  /* 0x0000000100007824 */ /* 0x010fce00078e0a05 */
.L_x_665:
[----:B------:R-:W4:Y:S04]  /*1f9e0*/  LDL R24, [R1+0x6c] ;  /* 0x00006c0001187983 */ /* 0x000f280000100800 */
[----:B------:R0:W5:Y:S01]  /*1f9f0*/  LDL R20, [R1+0x78] ;  /* 0x0000780001147983 */ /* 0x0001620000100800 */
[----:B------:R-:W-:Y:S01]  /*1fa00*/  BSSY B1, `(.L_x_666) ;  /* 0x000002e000017945 */ /* 0x000fe20003800000 */
[----:B------:R-:W-:Y:S02]  /*1fa10*/  SEL R13, R9, RZ, !P0 ;  /* 0x000000ff090d7207 */ /* 0x000fe40004000000 */
[----:B------:R-:W-:Y:S02]  /*1fa20*/  SEL R12, R12, RZ, !P0 ;  /* 0x000000ff0c0c7207 */ /* 0x000fe40004000000 */
[----:B-----5:R-:W-:-:S02]  /*1fa30*/  SHF.R.S32.HI R11, RZ, 0x1f, R6 ;  /* 0x0000001fff0b7819 */ /* 0x020fc40000011406 */
[----:B----4-:R-:W-:Y:S01]  /*1fa40*/  SHF.R.S32.HI R10, RZ, 0x1f, R24 ;  /* 0x0000001fff0a7819 */ /* 0x010fe20000011418 */
[----:B0-----:R-:W-:Y:S06]  /*1fa50*/  @P3 BRA `(.L_x_667) ;  /* 0x0000000000a03947 */ /* 0x001fec0003800000 */
[----:B------:R-:W0:Y:S01]  /*1fa60*/  LDC R9, c[0x0][0xbe8] ;  /* 0x0002fa00ff097b82 */ /* 0x000e220000000800 */
[----:B------:R-:W-:-:S04]  /*1fa70*/  IMAD R2, R20, 0x80, R7 ;  /* 0x0000008014027824 */ /* 0x000fc800078e0207 */
[----:B------:R-:W-:Y:S02]  /*1fa80*/  VIADD R8, R2, 0xffffff80 ;  /* 0xffffff8002087836 */ /* 0x000fe40000000000 */
[----:B0-----:R-:W-:-:S05]  /*1fa90*/  IMAD R3, R0, R9, RZ ;  /* 0x0000000900037224 */ /* 0x001fca00078e02ff */
[----:B------:R-:W-:-:S13]  /*1faa0*/  ISETP.GE.AND P0, PT, R8, R3, PT ;  /* 0x000000030800720c */ /* 0x000fda0003f06270 */
[----:B------:R-:W-:Y:S05]  /*1fab0*/  @P0 BRA `(.L_x_667) ;  /* 0x0000000000880947 */ /* 0x000fea0003800000 */
[----:B------:R-:W-:Y:S01]  /*1fac0*/  ISETP.NE.AND P0, PT, R9, 0x1, PT ;  /* 0x000000010900780c */ /* 0x000fe20003f05270 */
[----:B------:R-:W-:Y:S01]  /*1fad0*/  ULDC.64 UR4, c[0x0][0xb90] ;  /* 0x0002e40000047ab9 */ /* 0x000fe20000000a00 */
[----:B------:R-:W-:Y:S01]  /*1fae0*/  IMAD.MOV.U32 R2, RZ, RZ, R6 ;  /* 0x000000ffff027224 */ /* 0x000fe200078e0006 */
[----:B------:R-:W-:Y:S01]  /*1faf0*/  ULDC.64 UR6, c[0x0][0x208] ;  /* 0x0000820000067ab9 */ /* 0x000fe20000000a00 */
[----:B------:R-:W-:Y:S02]  /*1fb00*/  IMAD R7, R10, UR4, RZ ;  /* 0x000000040a077c24 */ /* 0x000fe4000f8e02ff */
[----:B------:R-:W-:Y:S02]  /*1fb10*/  IMAD.MOV.U32 R3, RZ, RZ, R11 ;  /* 0x000000ffff037224 */ /* 0x000fe400078e000b */
[----:B------:R-:W-:Y:S02]  /*1fb20*/  IMAD.MOV.U32 R5, RZ, RZ, R8 ;  /* 0x000000ffff057224 */ /* 0x000fe400078e0008 */
[----:B------:R-:W-:-:S03]  /*1fb30*/  IMAD.WIDE.U32 R2, R24, UR4, R2 ;  /* 0x0000000418027c25 */ /* 0x000fc6000f8e0002 */
[----:B------:R-:W0:Y:S01]  /*1fb40*/  @P0 LDC R15, c[0x0][0xbec] ;  /* 0x0002fb00ff0f0b82 */ /* 0x000e220000000800 */
[----:B------:R-:W-:Y:S01]  /*1fb50*/  IMAD R7, R24, UR5, R7 ;  /* 0x0000000518077c24 */ /* 0x000fe2000f8e0207 */
[----:B------:R-:W-:-:S04]  /*1fb60*/  ULDC.64 UR4, c[0x0][0xb98] ;  /* 0x0002e60000047ab9 */ /* 0x000fc80000000a00 */
[----:B------:R-:W-:Y:S02]  /*1fb70*/  IADD3 R3, R3, R7, RZ ;  /* 0x0000000703037210 */ /* 0x000fe40007ffe0ff */
[----:B------:R-:W4:Y:S01]  /*1fb80*/  @P0 LDC R21, c[0x0][0xbf0] ;  /* 0x0002fc00ff150b82 */ /* 0x000f220000000800 */
[----:B------:R-:W-:-:S04]  /*1fb90*/  IMAD.WIDE.U32 R2, R13, UR4, R2 ;  /* 0x000000040d027c25 */ /* 0x000fc8000f8e0002 */
[----:B0-----:R-:W-:-:S05]  /*1fba0*/  @P0 IMAD.HI.U32 R4, R8, R15, RZ ;  /* 0x0000000f08040227 */ /* 0x001fca00078e00ff */
[----:B----4-:R-:W-:Y:S01]  /*1fbb0*/  @P0 SHF.R.U32.HI R5, RZ, R21, R4 ;  /* 0x00000015ff050219 */ /* 0x010fe20000011604 */
[----:B------:R-:W-:-:S03]  /*1fbc0*/  IMAD R4, R12, UR4, RZ ;  /* 0x000000040c047c24 */ /* 0x000fc6000f8e02ff */
[----:B------:R-:W-:Y:S01]  /*1fbd0*/  IADD3 R2, P0, R5, R2, RZ ;  /* 0x0000000205027210 */ /* 0x000fe20007f1e0ff */
[----:B------:R-:W-:-:S04]  /*1fbe0*/  IMAD.MOV R7, RZ, RZ, -R5 ;  /* 0x000000ffff077224 */ /* 0x000fc800078e0a05 */
[----:B------:R-:W-:Y:S01]  /*1fbf0*/  IMAD R7, R9, R7, R8 ;  /* 0x0000000709077224 */ /* 0x000fe200078e0208 */
[----:B------:R-:W-:Y:S01]  /*1fc00*/  SHF.R.S32.HI R9, RZ, 0x1f, R5 ;  /* 0x0000001fff097819 */ /* 0x000fe20000011405 */
[----:B------:R-:W-:Y:S01]  /*1fc10*/  IMAD R8, R13, UR5, R4 ;  /* 0x000000050d087c24 */ /* 0x000fe2000f8e0204 */
[----:B------:R-:W-:Y:S02]  /*1fc20*/  ULDC.64 UR4, c[0x0][0xb88] ;  /* 0x0002e20000047ab9 */ /* 0x000fe40000000a00 */
[----:B------:R-:W-:Y:S02]  /*1fc30*/  SHF.R.S32.HI R4, RZ, 0x1f, R7 ;  /* 0x0000001fff047819 */ /* 0x000fe40000011407 */
[----:B------:R-:W-:-:S03]  /*1fc40*/  IADD3.X R3, R9, R3, R8, P0, !PT ;  /* 0x0000000309037210 */ /* 0x000fc600007fe408 */
[----:B------:R-:W-:Y:S02]  /*1fc50*/  IMAD R4, R4, UR4, RZ ;  /* 0x0000000404047c24 */ /* 0x000fe4000f8e02ff */
[----:B------:R-:W-:-:S04]  /*1fc60*/  IMAD.WIDE.U32 R2, R7, UR4, R2 ;  /* 0x0000000407027c25 */ /* 0x000fc8000f8e0002 */
[----:B------:R-:W-:Y:S01]  /*1fc70*/  IMAD R5, R7, UR5, R4 ;  /* 0x0000000507057c24 */ /* 0x000fe2000f8e0204 */
[----:B------:R-:W-:Y:S02]  /*1fc80*/  ULDC.64 UR4, c[0x0][0xb50] ;  /* 0x0002d40000047ab9 */ /* 0x000fe40000000a00 */
[----:B------:R-:W-:Y:S01]  /*1fc90*/  LEA R4, P0, R2, UR4, 0x2 ;  /* 0x0000000402047c11 */ /* 0x000fe2000f8010ff */
[----:B------:R-:W-:-:S05]  /*1fca0*/  IMAD.IADD R3, R3, 0x1, R5 ;  /* 0x0000000103037824 */ /* 0x000fca00078e0205 */
[----:B------:R-:W-:Y:S01]  /*1fcb0*/  LEA.HI.X R5, R2, UR5, R3, 0x2, P0 ;  /* 0x0000000502057c11 */ /* 0x000fe200080f1403 */
[----:B------:R-:W-:-:S05]  /*1fcc0*/  IMAD.MOV.U32 R3, RZ, RZ, -0x800000 ;  /* 0xff800000ff037424 */ /* 0x000fca00078e00ff */
[----:B------:R0:W-:Y:S02]  /*1fcd0*/  STG.E desc[UR6][R4.64], R3 ;  /* 0x0000000304007986 */ /* 0x0001e4000c101906 */
.L_x_667:
[----:B------:R-:W-:Y:S05]  /*1fce0*/  BSYNC B1 ;  /* 0x0000000000017941 */ /* 0x000fea0003800000 */
.L_x_666:
[----:B0-----:R-:W4:Y:S01]  /*1fcf0*/  LDL R4, [R1+0x68] ;  /* 0x0000680001047983 */ /* 0x001f220000100800 */
[----:B------:R-:W-:Y:S01]  /*1fd00*/  ULDC.64 UR4, c[0x0][0xaa0] ;  /* 0x0002a80000047ab9 */ /* 0x000fe20000000a00 */
[----:B------:R-:W-:Y:S01]  /*1fd10*/  BSSY B1, `(.L_x_668) ;  /* 0x0000041000017945 */ /* 0x000fe20003800000 */
[----:B------:R-:W-:-:S04]  /*1fd20*/  IMAD R3, R11, UR4, RZ ;  /* 0x000000040b037c24 */ /* 0x000fc8000f8e02ff */
[C---:B------:R-:W-:Y:S02]  /*1fd30*/  IMAD R5, R6.reuse, UR5, R3 ;  /* 0x0000000506057c24 */ /* 0x040fe4000f8e0203 */
[----:B------:R-:W-:Y:S01]  /*1fd40*/  IMAD.WIDE.U32 R2, R6, UR4, RZ ;  /* 0x0000000406027c25 */ /* 0x000fe2000f8e00ff */
        /* <DEDUP_REMOVED lines=12> */
[----:B----4-:R-:W-:-:S04]  /*1fe10*/  IMAD R4, R4, 0x20, R219 ;  /* 0x0000002004047824 */ /* 0x010fc800078e02db */
[----:B------:R-:W-:-:S04]  /*1fe20*/  IMAD R9, R20, 0x80, R4 ;  /* 0x0000008014097824 */ /* 0x000fc800078e0204 */
[----:B-1----:R-:W-:-:S04]  /*1fe30*/  @P2 IMAD.HI.U32 R4, R9, R14, RZ ;  /* 0x0000000e09042227 */ /* 0x002fc800078e00ff */
[----:B------:R-:W-:Y:S01]  /*1fe40*/  IMAD.MOV.U32 R5, RZ, RZ, R9 ;  /* 0x000000ffff057224 */ /* 0x000fe200078e0009 */
[----:B---3--:R-:W-:-:S04]  /*1fe50*/  @P2 SHF.R.U32.HI R5, RZ, R27, R4 ;  /* 0x0000001bff052219 */ /* 0x008fc80000011604 */
[--C-:B------:R-:W-:Y:S01]  /*1fe60*/  SHF.R.S32.HI R4, RZ, 0x1f, R5.reuse ;  /* 0x0000001fff047819 */ /* 0x100fe20000011405 */
[----:B------:R-:W-:Y:S02]  /*1fe70*/  IMAD.MOV R6, RZ, RZ, -R5 ;  /* 0x000000ffff067224 */ /* 0x000fe400078e0a05 */
[----:B------:R-:W-:-:S04]  /*1fe80*/  IMAD.WIDE.U32 R2, R5, UR4, R2 ;  /* 0x0000000405027c25 */ /* 0x000fc8000f8e0002 */
[----:B------:R-:W-:Y:S02]  /*1fe90*/  IMAD R4, R4, UR4, RZ ;  /* 0x0000000404047c24 */ /* 0x000fe4000f8e02ff */
[----:B------:R-:W-:Y:S02]  /*1fea0*/  IMAD R7, R25, R6, R9 ;  /* 0x0000000619077224 */ /* 0x000fe400078e0209 */
[----:B------:R-:W-:Y:S01]  /*1feb0*/  IMAD R9, R5, UR5, R4 ;  /* 0x0000000505097c24 */ /* 0x000fe2000f8e0204 */
[----:B------:R-:W-:Y:S01]  /*1fec0*/  ULDC.64 UR4, c[0x0][0xad8] ;  /* 0x0002b60000047ab9 */ /* 0x000fe20000000a00 */
[----:B------:R-:W-:Y:S01]  /*1fed0*/  IMAD R6, R20, 0x80, R219 ;  /* 0x0000008014067824 */ /* 0x000fe200078e02db */
[----:B------:R-:W-:Y:S01]  /*1fee0*/  SHF.R.S32.HI R4, RZ, 0x1f, R7 ;  /* 0x0000001fff047819 */ /* 0x000fe20000011407 */
[----:B------:R-:W-:Y:S02]  /*1fef0*/  IMAD.IADD R3, R3, 0x1, R9 ;  /* 0x0000000103037824 */ /* 0x000fe400078e0209 */
[----:B------:R-:W-:-:S02]  /*1ff00*/  IMAD R25, R0, R25, RZ ;  /* 0x0000001900197224 */ /* 0x000fc400078e02ff */
[----:B------:R-:W-:Y:S02]  /*1ff10*/  IMAD R4, R4, UR4, RZ ;  /* 0x0000000404047c24 */ /* 0x000fe4000f8e02ff */
[----:B------:R-:W-:Y:S01]  /*1ff20*/  IMAD.WIDE.U32 R2, R7, UR4, R2 ;  /* 0x0000000407027c25 */ /* 0x000fe2000f8e0002 */
[----:B------:R-:W-:-:S03]  /*1ff30*/  ISETP.GE.AND P2, PT, R6, R25, PT ;  /* 0x000000190600720c */ /* 0x000fc60003f46270 */
[----:B------:R-:W-:Y:S01]  /*1ff40*/  IMAD R5, R7, UR5, R4 ;  /* 0x0000000507057c24 */ /* 0x000fe2000f8e0204 */
[----:B------:R-:W-:Y:S01]  /*1ff50*/  ULDC.64 UR4, c[0x0][0xa80] ;  /* 0x0002a00000047ab9 */ /* 0x000fe20000000a00 */
        /* <DEDUP_REMOVED lines=8> */
[----:B------:R0:W3:Y:S01]  /*1ffe0*/  SHFL.IDX PT, R3, R5, RZ, 0x181f ;  /* 0x00181fff05037589 */ /* 0x0000e200000e0000 */
[----:B------:R-:W-:Y:S10]  /*1fff0*/  @P2 BRA `(.L_x_669) ;  /* 0x0000000000482947 */ /* 0x000ff40003800000 */
[----:B------:R-:W-:Y:S01]  /*20000*/  ULDC UR4, c[0x0][0xac8] ;  /* 0x0002b20000047ab9 */ /* 0x000fe20000000800 */
[----:B------:R-:W-:Y:S01]  /*20010*/  ULDC.64 UR6, c[0x0][0x208] ;  /* 0x0000820000067ab9 */ /* 0x000fe20000000a00 */
[----:B------:R-:W-:Y:S02]  /*20020*/  ISETP.GE.AND P5, PT, R16, UR4, PT ;  /* 0x0000000410007c0c */ /* 0x000fe4000bfa6270 */
[----:B------:R-:W-:Y:S02]  /*20030*/  ISETP.GE.AND P4, PT, R213, UR4, PT ;  /* 0x00000004d5007c0c */ /* 0x000fe4000bf86270 */
[----:B------:R-:W-:Y:S02]  /*20040*/  ISETP.GE.AND P3, PT, R18, UR4, PT ;  /* 0x0000000412007c0c */ /* 0x000fe4000bf66270 */
[----:B------:R-:W-:-:S07]  /*20050*/  ISETP.GE.AND P2, PT, R19, UR4, PT ;  /* 0x0000000413007c0c */ /* 0x000fce000bf46270 */
[----:B-1----:R-:W-:-:S04]  /*20060*/  @!P5 LEA R8, P6, R16, R2, 0x1 ;  /* 0x000000021008d211 */ /* 0x002fc800078c08ff */
[----:B---3--:R-:W-:Y:S02]  /*20070*/  @!P5 LEA.HI.X R9, R16, R3, R17, 0x1, P6 ;  /* 0x000000031009d211 */ /* 0x008fe400030f0c11 */
        /* <DEDUP_REMOVED lines=10> */
.L_x_669:
[----:B------:R-:W-:Y:S05]  /*20120*/  BSYNC B1 ;  /* 0x0000000000017941 */ /* 0x000fea0003800000 */
.L_x_668:
[----:B---34-:R3:W4:Y:S01]  /*20130*/  SHFL.IDX PT, R3, R5, 0x1, 0x181f ;  /* 0x00381f0005037f89 */ /* 0x01872200000e0000 */
[----:B------:R-:W-:Y:S03]  /*20140*/  BSSY B1, `(.L_x_670) ;  /* 0x0000015000017945 */ /* 0x000fe60003800000 */
[----:B-1----:R3:W1:Y:S01]  /*20150*/  SHFL.IDX PT, R2, R4, 0x1, 0x181f ;  /* 0x00381f0004027f89 */ /* 0x00266200000e0000 */
[----:B------:R-:W-:Y:S05]  /*20160*/  @P1 BRA `(.L_x_671) ;  /* 0x0000000000481947 */ /* 0x000fea0003800000 */
[----:B------:R-:W-:Y:S01]  /*20170*/  ULDC UR4, c[0x0][0xac8] ;  /* 0x0002b20000047ab9 */ /* 0x000fe20000000800 */
[----:B------:R-:W-:Y:S01]  /*20180*/  ULDC.64 UR6, c[0x0][0x208] ;  /* 0x0000820000067ab9 */ /* 0x000fe20000000a00 */
[----:B------:R-:W-:Y:S02]  /*20190*/  ISETP.GE.AND P4, PT, R16, UR4, PT ;  /* 0x0000000410007c0c */ /* 0x000fe4000bf86270 */
[----:B------:R-:W-:Y:S02]  /*201a0*/  ISETP.GE.AND P3, PT, R213, UR4, PT ;  /* 0x00000004d5007c0c */ /* 0x000fe4000bf66270 */
[----:B------:R-:W-:Y:S02]  /*201b0*/  ISETP.GE.AND P2, PT, R18, UR4, PT ;  /* 0x0000000412007c0c */ /* 0x000fe4000bf46270 */
[----:B------:R-:W-:-:S07]  /*201c0*/  ISETP.GE.AND P1, PT, R19, UR4, PT ;  /* 0x0000000413007c0c */ /* 0x000fce000bf26270 */
[CC--:B-1----:R-:W-:Y:S02]  /*201d0*/  @!P4 LEA R8, P6, R16.reuse, R2.reuse, 0x1 ;  /* 0x000000021008c211 */ /* 0x0c2fe400078c08ff */
[CC--:B------:R-:W-:Y:S02]  /*201e0*/  @!P3 LEA R10, P5, R23.reuse, R2.reuse, 0x1 ;  /* 0x00000002170ab211 */ /* 0x0c0fe400078a08ff */
[-C--:B----4-:R-:W-:Y:S02]  /*201f0*/  @!P4 LEA.HI.X R9, R16, R3.reuse, R17, 0x1, P6 ;  /* 0x000000031009c211 */ /* 0x090fe400030f0c11 */
[-C--:B------:R-:W-:Y:S02]  /*20200*/  @!P2 LEA R12, P6, R18, R2.reuse, 0x1 ;  /* 0x00000002120ca211 */ /* 0x080fe400078c08ff */
        /* <DEDUP_REMOVED lines=8> */
.L_x_671:
[----:B------:R-:W-:Y:S05]  /*20290*/  BSYNC B1 ;  /* 0x0000000000017941 */ /* 0x000fea0003800000 */
.L_x_670:
[----:B-1--4-:R1:W4:Y:S01]  /*202a0*/  SHFL.IDX PT, R3, R5, 0x2, 0x181f ;  /* 0x00581f0005037f89 */ /* 0x01232200000e0000 */
        /* <DEDUP_REMOVED lines=12> */
[-C--:B----4-:R-:W-:Y:S02]  /*20370*/  @!P3 LEA.HI.X R9, R16, R3.reuse, R17, 0x1, P6 ;  /* 0x000000031009b211 */ /* 0x090fe400030f0c11 */
        /* <DEDUP_REMOVED lines=8> */
.L_x_673:
[----:B------:R-:W-:Y:S05]  /*20400*/  BSYNC B1 ;  /* 0x0000000000017941 */ /* 0x000fea0003800000 */
.L_x_672:
[----:B------:R-:W-:Y:S01]  /*20410*/  IADD3 R0, R6, 0x60, RZ ;  /* 0x0000006006007810 */ /* 0x000fe20007ffe0ff */
[----:B01-3--:R-:W0:Y:S03]  /*20420*/  SHFL.IDX PT, R5, R5, 0x3, 0x181f ;  /* 0x00781f0005057f89 */ /* 0x00be2600000e0000 */
[----:B------:R-:W-:Y:S01]  /*20430*/  ISETP.GE.AND P0, PT, R0, R25, PT ;  /* 0x000000190000720c */ /* 0x000fe20003f06270 */
[----:B------:R1:W3:-:S12]  /*20440*/  SHFL.IDX PT, R2, R4, 0x3, 0x181f ;  /* 0x00781f0004027f89 */ /* 0x0002d800000e0000 */
[----:B-1----:R-:W-:Y:S05]  /*20450*/  @P0 BRA `(.L_x_664) ;  /* 0x0000000000480947 */ /* 0x002fea0003800000 */
[----:B------:R-:W-:Y:S01]  /*20460*/  ULDC UR4, c[0x0][0xac8] ;  /* 0x0002b20000047ab9 */ /* 0x000fe20000000800 */
[----:B------:R-:W-:Y:S01]  /*20470*/  ULDC.64 UR6, c[0x0][0x208] ;  /* 0x0000820000067ab9 */ /* 0x000fe20000000a00 */
[----:B------:R-:W-:Y:S02]  /*20480*/  ISETP.GE.AND P3, PT, R16, UR4, PT ;  /* 0x0000000410007c0c */ /* 0x000fe4000bf66270 */
[----:B------:R-:W-:Y:S02]  /*20490*/  ISETP.GE.AND P2, PT, R213, UR4, PT ;  /* 0x00000004d5007c0c */ /* 0x000fe4000bf46270 */
[----:B------:R-:W-:Y:S02]  /*204a0*/  ISETP.GE.AND P1, PT, R18, UR4, PT ;  /* 0x0000000412007c0c */ /* 0x000fe4000bf26270 */
[----:B------:R-:W-:-:S07]  /*204b0*/  ISETP.GE.AND P0, PT, R19, UR4, PT ;  /* 0x0000000413007c0c */ /* 0x000fce000bf06270 */
[-C--:B---3--:R-:W-:Y:S02]  /*204c0*/  @!P3 LEA R6, P6, R16, R2.reuse, 0x1 ;  /* 0x000000021006b211 */ /* 0x088fe400078c08ff */
[-C--:B------:R-:W-:Y:S02]  /*204d0*/  @!P2 LEA R8, P5, R23, R2.reuse, 0x1 ;  /* 0x000000021708a211 */ /* 0x080fe400078a08ff */
[-C--:B------:R-:W-:Y:S02]  /*204e0*/  @!P1 LEA R10, P4, R18, R2.reuse, 0x1 ;  /* 0x00000002120a9211 */ /* 0x080fe400078808ff */
[-C--:B0-----:R-:W-:Y:S02]  /*204f0*/  @!P3 LEA.HI.X R7, R16, R5.reuse, R17, 0x1, P6 ;  /* 0x000000051007b211 */ /* 0x081fe400030f0c11 */
[----:B------:R-:W-:Y:S02]  /*20500*/  @!P0 LEA R2, P6, R19, R2, 0x1 ;  /* 0x0000000213028211 */ /* 0x000fe400078c08ff */
[-C--:B------:R-:W-:Y:S01]  /*20510*/  @!P2 LEA.HI.X R9, R23, R5.reuse, R216, 0x1, P5 ;  /* 0x000000051709a211 */ /* 0x080fe200028f0cd8 */
[----:B------:R1:W-:Y:S01]  /*20520*/  @!P3 ST.E.128 desc[UR6][R6.64], RZ ;  /* 0x000000ff0600b985 */ /* 0x0003e2000c101d06 */
[----:B------:R-:W-:-:S02]  /*20530*/  @!P1 LEA.HI.X R11, R18, R5, R218, 0x1, P4 ;  /* 0x00000005120b9211 */ /* 0x000fc400020f0cda */
[----:B----4-:R-:W-:Y:S01]  /*20540*/  @!P0 LEA.HI.X R3, R19, R5, R217, 0x1, P6 ;  /* 0x0000000513038211 */ /* 0x010fe200030f0cd9 */
[----:B------:R1:W-:Y:S04]  /*20550*/  @!P2 ST.E.128 desc[UR6][R8.64], RZ ;  /* 0x000000ff0800a985 */ /* 0x0003e8000c101d06 */
[----:B------:R1:W-:Y:S04]  /*20560*/  @!P1 ST.E.128 desc[UR6][R10.64], RZ ;  /* 0x000000ff0a009985 */ /* 0x0003e8000c101d06 */
[----:B------:R1:W-:Y:S02]  /*20570*/  @!P0 ST.E.128 desc[UR6][R2.64], RZ ;  /* 0x000000ff02008985 */ /* 0x0003e4000c101d06 */
.L_x_664:
[----:B------:R-:W-:Y:S05]  /*20580*/  BSYNC B0 ;  /* 0x0000000000007941 */ /* 0x000fea0003800000 */
.L_x_655:
[----:B------:R-:W-:Y:S02]  /*20590*/  ULDC UR4, c[0x0][0xc3c] ;  /* 0x00030f0000047ab9 */ /* 0x000fe40000000800 */
[----:B--2---:R-:W-:-:S13]  /*205a0*/  ISETP.GE.AND P0, PT, R31, UR4, PT ;  /* 0x000000041f007c0c */ /* 0x004fda000bf06270 */
[----:B------:R-:W-:Y:S05]  /*205b0*/  @!P0 BRA `(.L_x_674) ;  /* 0xfffffe0800448947 */ /* 0x000fea000383ffff */
[----:B------:R-:W-:Y:S05]  /*205c0*/  BRA `(.L_x_436) ;  /* 0x0000007000507947 */ /* 0x000fea0003800000 */
.L_x_434:
[----:B------:R-:W-:-:S08]  /*205d0*/  NOP ;  /* 0x0000000000007918 */ /* 0x000fd00000000000 */
[----:B------:R-:W0:-:S00]  /*205e0*/  USETMAXREG.DEALLOC.CTAPOOL 0x28 ;  /* 0x00000028000079c8 */ /* 0x000e0000080e0500 */
[----:B0-----:R-:W-:Y:S01]  /*205f0*/  LOP3.LUT R2, R2, 0x3, RZ, 0xc0, !PT ;  /* 0x0000000302027812 */ /* 0x001fe200078ec0ff */
[----:B------:R-:W-:Y:S01]  /*20600*/  IMAD.MOV.U32 R4, RZ, RZ, RZ ;  /* 0x000000ffff047224 */ /* 0x000fe200078e00ff */
[----:B------:R-:W-:-:S04]  /*20610*/  LOP3.LUT R23, R23, 0xffffffbf, RZ, 0xc0, !PT ;  /* 0xffffffbf17177812 */ /* 0x000fc800078ec0ff */
[----:B------:R-:W0:Y:S02]  /*20620*/  SHFL.IDX PT, R2, R2, RZ, 0x1f ;  /* 0x00001fff02027589 */ /* 0x000e2400000e0000 */
[----:B0-----:R-:W-:-:S13]  /*20630*/  ISETP.NE.AND P0, PT, R2, RZ, PT ;  /* 0x000000ff0200720c */ /* 0x001fda0003f05270 */
[----:B------:R-:W-:Y:S01]  /*20640*/  @P0 LOP3.LUT R23, R23, 0x40, RZ, 0xfc, !PT ;  /* 0x0000004017170812 */ /* 0x000fe200078efcff */
[----:B------:R-:W-:Y:S06]  /*20650*/  @!P0 BRA `(.L_x_675) ;  /* 0x00000000001c8947 */ /* 0x000fec0003800000 */
[----:B------:R-:W0:Y:S08]  /*20660*/  S2UR UR5, SR_CgaCtaId ;  /* 0x00000000000579c3 */ /* 0x000e300000008800 */
[----:B------:R-:W-:Y:S06]  /*20670*/  BAR.SYNC.DEFER_BLOCKING 0x5, 0x180 ;  /* 0x0146000000007b1d */ /* 0x000fec0000010000 */
[----:B------:R-:W-:-:S02]  /*20680*/  UMOV UR4, 0x400 ;  /* 0x0000040000047882 */ /* 0x000fc40000000000 */
[----:B0-----:R-:W-:-:S09]  /*20690*/  ULEA UR4, UR5, UR4, 0x18 ;  /* 0x0000000405047291 */ /* 0x001fd2000f8ec03f */
[----:B------:R-:W0:Y:S01]  /*206a0*/  LDS.128 R16, [UR4+0x388d0] ;  /* 0x0388d004ff107984 */ /* 0x000e220008000c00 */
[----:B------:R-:W-:Y:S06]  /*206b0*/  BAR.ARV 0x4, 0x180 ;  /* 0x0106000000007b1d */ /* 0x000fec0000002000 */
[----:B------:R-:W-:Y:S05]  /*206c0*/  BRA `(.L_x_676) ;  /* 0x0000000800047947 */ /* 0x000fea0003800000 */
.L_x_675:
[----:B------:R-:W-:Y:S01]  /*206d0*/  LOP3.LUT R5, R0, 0x1f, RZ, 0xc0, !PT ;  /* 0x0000001f00057812 */ /* 0x000fe200078ec0ff */
[----:B------:R-:W-:Y:S01]  /*206e0*/  ULDC UR4, c[0x0][0xc3c] ;  /* 0x00030f0000047ab9 */ /* 0x000fe20000000800 */
[----:B------:R-:W-:Y:S01]  /*206f0*/  ULDC.64 UR6, c[0x0][0x208] ;  /* 0x0000820000067ab9 */ /* 0x000fe20000000a00 */
[----:B------:R-:W-:Y:S01]  /*20700*/  ULDC UR5, c[0x0][0xc38] ;  /* 0x00030e0000057ab9 */ /* 0x000fe20000000800 */
[----:B------:R-:W-:-:S04]  /*20710*/  ISETP.NE.AND P0, PT, R5, 0x1f, PT ;  /* 0x0000001f0500780c */ /* 0x000fc80003f05270 */
[----:B------:R-:W-:-:S13]  /*20720*/  ISETP.GE.OR P1, PT, R5, UR4, !P0 ;  /* 0x0000000405007c0c */ /* 0x000fda000c726670 */
[----:B------:R-:W0:Y:S02]  /*20730*/  @!P1 LDC.64 R2, c[0x0][0xc80] ;  /* 0x00032000ff029b82 */ /* 0x000e240000000a00 */
[----:B0-----:R-:W-:-:S05]  /*20740*/  @!P1 IMAD.WIDE.U32 R2, R5, 0x4, R2 ;  /* 0x0000000405029825 */ /* 0x001fca00078e0002 */
[----:B------:R-:W2:Y:S01]  /*20750*/  @!P1 LDG.E R4, desc[UR6][R2.64] ;  /* 0x0000000602049981 */ /* 0x000ea2000c1e1900 */
[C---:B------:R-:W-:Y:S01]  /*20760*/  ISETP.NE.AND P1, PT, R5.reuse, RZ, PT ;  /* 0x000000ff0500720c */ /* 0x040fe20003f25270 */
[----:B------:R-:W0:Y:S01]  /*20770*/  S2UR UR6, SR_CTAID.X ;  /* 0x00000000000679c3 */ /* 0x000e220000002500 */
[C---:B------:R-:W-:Y:S01]  /*20780*/  ISETP.GE.U32.AND P2, PT, R5.reuse, 0x2, PT ;  /* 0x000000020500780c */ /* 0x040fe20003f46070 */
[----:B------:R-:W-:Y:S01]  /*20790*/  UMOV UR4, URZ ;  /* 0x0000003f00047c82 */ /* 0x000fe20008000000 */
[C---:B------:R-:W-:Y:S01]  /*207a0*/  ISETP.GE.U32.AND P3, PT, R5.reuse, 0x4, PT ;  /* 0x000000040500780c */ /* 0x040fe20003f66070 */
[----:B------:R-:W-:Y:S01]  /*207b0*/  IMAD.MOV.U32 R16, RZ, RZ, RZ ;  /* 0x000000ffff107224 */ /* 0x000fe200078e00ff */
[C---:B------:R-:W-:Y:S02]  /*207c0*/  ISETP.GE.U32.AND P4, PT, R5.reuse, 0x8, PT ;  /* 0x000000080500780c */ /* 0x040fe40003f86070 */
[----:B------:R-:W-:Y:S01]  /*207d0*/  ISETP.GE.U32.AND P5, PT, R5, 0x10, PT ;  /* 0x000000100500780c */ /* 0x000fe20003fa6070 */
[----:B--2---:R-:W1:Y:S02]  /*207e0*/  SHFL.UP PT, R6, R4, 0x1, RZ ;  /* 0x0420000004067989 */ /* 0x004e6400000e00ff */
[----:B-1----:R-:W-:-:S05]  /*207f0*/  SEL R7, R6, RZ, P1 ;  /* 0x000000ff06077207 */ /* 0x002fca0000800000 */
[----:B------:R-:W-:-:S05]  /*20800*/  IMAD.IADD R7, R4, 0x1, R7 ;  /* 0x0000000104077824 */ /* 0x000fca00078e0207 */
[----:B------:R-:W1:Y:S02]  /*20810*/  SHFL.UP PT, R6, R7, 0x2, RZ ;  /* 0x0440000007067989 */ /* 0x000e6400000e00ff */
        /* <DEDUP_REMOVED lines=11> */
[----:B------:R-:W1:Y:S02]  /*208d0*/  SHFL.IDX PT, R6, R7, 0x1f, 0x1f ;  /* 0x03e01f0007067f89 */ /* 0x000e6400000e0000 */
[----:B-1----:R-:W-:-:S04]  /*208e0*/  IMAD R6, R6, UR5, RZ ;  /* 0x0000000506067c24 */ /* 0x002fc8000f8e02ff */
[----:B------:R-:W-:Y:S01]  /*208f0*/  IMAD.MOV.U32 R3, RZ, RZ, R6 ;  /* 0x000000ffff037224 */ /* 0x000fe200078e0006 */
[----:B0-----:R-:W-:-:S13]  /*20900*/  ISETP.GT.AND P6, PT, R6, UR6, PT ;  /* 0x0000000606007c0c */ /* 0x001fda000bfc4270 */
[----:B------:R-:W-:Y:S05]  /*20910*/  @P6 BRA `(.L_x_677) ;  /* 0x0000000000a06947 */ /* 0x000fea0003800000 */
[----:B------:R-:W0:Y:S01]  /*20920*/  LDC R10, c[0x0][0xc3c] ;  /* 0x00030f00ff0a7b82 */ /* 0x000e220000000800 */
[----:B------:R-:W-:Y:S01]  /*20930*/  IMAD.MOV.U32 R6, RZ, RZ, R3 ;  /* 0x000000ffff067224 */ /* 0x000fe200078e0003 */
[----:B------:R-:W-:Y:S01]  /*20940*/  UMOV UR4, URZ ;  /* 0x0000003f00047c82 */ /* 0x000fe20008000000 */
[----:B------:R-:W-:Y:S01]  /*20950*/  ULDC UR7, c[0x0][0xc3c] ;  /* 0x00030f0000077ab9 */ /* 0x000fe20000000800 */
[----:B------:R-:W-:-:S05]  /*20960*/  ULDC UR5, c[0x0][0xc38] ;  /* 0x00030e0000057ab9 */ /* 0x000fca0000000800 */
.L_x_681:
[----:B------:R-:W-:Y:S01]  /*20970*/  UIADD3 UR4, UR4, 0x1f, URZ ;  /* 0x0000001f04047890 */ /* 0x000fe2000fffe03f */
[----:B------:R-:W-:-:S05]  /*20980*/  IMAD.U32 R19, RZ, RZ, UR7 ;  /* 0x00000007ff137e24 */ /* 0x000fca000f8e00ff */
[----:B0-----:R-:W-:-:S13]  /*20990*/  ISETP.LE.AND P6, PT, R10, UR4, PT ;  /* 0x000000040a007c0c */ /* 0x001fda000bfc3270 */
[----:B------:R-:W-:Y:S05]  /*209a0*/  @P6 BRA `(.L_x_678) ;  /* 0x0000000400286947 */ /* 0x000fea0003800000 */
[----:B------:R-:W-:Y:S01]  /*209b0*/  VIADD R7, R5, UR4 ;  /* 0x0000000405077c36 */ /* 0x000fe20008000000 */
[----:B------:R-:W-:Y:S01]  /*209c0*/  BSSY B0, `(.L_x_679) ;  /* 0x0000008000007945 */ /* 0x000fe20003800000 */
[----:B------:R-:W-:-:S03]  /*209d0*/  IMAD.MOV.U32 R4, RZ, RZ, RZ ;  /* 0x000000ffff047224 */ /* 0x000fc600078e00ff */
[----:B------:R-:W-:-:S13]  /*209e0*/  ISETP.GE.OR P6, PT, R7, R10, !P0 ;  /* 0x0000000a0700720c */ /* 0x000fda00047c6670 */
[----:B------:R-:W-:Y:S05]  /*209f0*/  @P6 BRA `(.L_x_680) ;  /* 0x0000000000106947 */ /* 0x000fea0003800000 */
[----:B------:R-:W0:Y:S01]  /*20a00*/  LDC.64 R2, c[0x0][0xc80] ;  /* 0x00032000ff027b82 */ /* 0x000e220000000a00 */
[----:B------:R-:W-:Y:S01]  /*20a10*/  ULDC.64 UR8, c[0x0][0x208] ;  /* 0x0000820000087ab9 */ /* 0x000fe20000000a00 */
[----:B0-----:R-:W-:-:S05]  /*20a20*/  IMAD.WIDE R2, R7, 0x4, R2 ;  /* 0x0000000407027825 */ /* 0x001fca00078e0202 */
[----:B------:R0:W5:Y:S02]  /*20a30*/  LDG.E R4, desc[UR8][R2.64] ;  /* 0x0000000802047981 */ /* 0x000164000c1e1900 */
.L_x_680:
[----:B------:R-:W-:Y:S05]  /*20a40*/  BSYNC B0 ;  /* 0x0000000000007941 */ /* 0x000fea0003800000 */
.L_x_679:
        /* <DEDUP_REMOVED lines=12> */
[----:B------:R-:W0:Y:S02]  /*20b10*/  SHFL.UP PT, R9, R8, 0x10, RZ ;  /* 0x0600000008097989 */ /* 0x000e2400000e00ff */
[----:B0-----:R-:W-:-:S05]  /*20b20*/  SEL R9, R9, RZ, P5 ;  /* 0x000000ff09097207 */ /* 0x001fca0002800000 */
[----:B------:R-:W-:-:S05]  /*20b30*/  IMAD.IADD R9, R8, 0x1, R9 ;  /* 0x0000000108097824 */ /* 0x000fca00078e0209 */
[----:B------:R-:W0:Y:S02]  /*20b40*/  SHFL.IDX PT, R3, R9, 0x1f, 0x1f ;  /* 0x03e01f0009037f89 */ /* 0x000e2400000e0000 */
[----:B0-----:R-:W-:-:S04]  /*20b50*/  IMAD R3, R3, UR5, RZ ;  /* 0x0000000503037c24 */ /* 0x001fc8000f8e02ff */
[----:B------:R-:W-:-:S05]  /*20b60*/  IMAD.IADD R6, R3, 0x1, R6 ;  /* 0x0000000103067824 */ /* 0x000fca00078e0206 */
[----:B------:R-:W-:-:S13]  /*20b70*/  ISETP.GT.AND P6, PT, R6, UR6, PT ;  /* 0x0000000606007c0c */ /* 0x000fda000bfc4270 */
[----:B------:R-:W-:Y:S05]  /*20b80*/  @!P6 BRA `(.L_x_681) ;  /* 0xfffffffc0078e947 */ /* 0x000fea000383ffff */
[----:B------:R-:W-:-:S07]  /*20b90*/  IMAD.MOV.U32 R7, RZ, RZ, R9 ;  /* 0x000000ffff077224 */ /* 0x000fce00078e0009 */
.L_x_677:
        /* <DEDUP_REMOVED lines=15> */
.L_x_682:
[----:B---3--:R-:W-:Y:S01]  /*20c90*/  IMAD R16, R16, UR5, R9 ;  /* 0x0000000510107c24 */ /* 0x008fe2000f8e0209 */
[----:B0-----:R-:W-:Y:S01]  /*20ca0*/  IABS R2, R12 ;  /* 0x0000000c00027213 */ /* 0x001fe20000000000 */
[----:B-12---:R-:W-:Y:S02]  /*20cb0*/  IMAD.MOV R7, RZ, RZ, -R3 ;  /* 0x000000ffff077224 */ /* 0x006fe400078e0a03 */
[----:B------:R-:W-:Y:S01]  /*20cc0*/  VIADD R19, R19, UR4 ;  /* 0x0000000413137c36 */ /* 0x000fe20008000000 */
[----:B------:R-:W-:Y:S01]  /*20cd0*/  IADD3 R9, -R16, UR6, RZ ;  /* 0x0000000610097c10 */ /* 0x000fe2000fffe1ff */
[----:B------:R-:W-:Y:S02]  /*20ce0*/  IMAD.MOV R6, RZ, RZ, -R2 ;  /* 0x000000ffff067224 */ /* 0x000fe400078e0a02 */
[----:B------:R-:W-:Y:S01]  /*20cf0*/  IMAD R7, R7, R10, RZ ;  /* 0x0000000a07077224 */ /* 0x000fe200078e02ff */
[----:B------:R-:W-:Y:S01]  /*20d00*/  IABS R4, R9 ;  /* 0x0000000900047213 */ /* 0x000fe20000000000 */
[----:B------:R-:W-:-:S04]  /*20d10*/  IMAD.MOV.U32 R2, RZ, RZ, RZ ;  /* 0x000000ffff027224 */ /* 0x000fc800078e00ff */
        /* <DEDUP_REMOVED lines=14> */
[----:B------:R-:W-:-:S04]  /*20e00*/  @!P1 LOP3.LUT R2, RZ, R12, RZ, 0x33, !PT ;  /* 0x0000000cff029212 */ /* 0x000fc800078e33ff */
[----:B------:R-:W-:Y:S01]  /*20e10*/  IADD3 R17, -R2, RZ, RZ ;  /* 0x000000ff02117210 */ /* 0x000fe20007ffe1ff */
[----:B------:R-:W-:-:S04]  /*20e20*/  IMAD.MOV.U32 R18, RZ, RZ, R2 ;  /* 0x000000ffff127224 */ /* 0x000fc800078e0002 */
[----:B------:R-:W-:Y:S01]  /*20e30*/  IMAD R17, R12, R17, R9 ;  /* 0x000000110c117224 */ /* 0x000fe200078e0209 */
[----:B------:R-:W-:Y:S06]  /*20e40*/  BRA `(.L_x_683) ;  /* 0x00000000000c7947 */ /* 0x000fec0003800000 */
.L_x_678:
[----:B------:R-:W-:Y:S02]  /*20e50*/  IMAD.MOV.U32 R17, RZ, RZ, RZ ;  /* 0x000000ffff117224 */ /* 0x000fe400078e00ff */
[----:B------:R-:W-:Y:S02]  /*20e60*/  IMAD.U32 R16, RZ, RZ, UR6 ;  /* 0x00000006ff107e24 */ /* 0x000fe4000f8e00ff */
[----:B------:R-:W-:-:S07]  /*20e70*/  IMAD.MOV.U32 R18, RZ, RZ, RZ ;  /* 0x000000ffff127224 */ /* 0x000fce00078e00ff */
.L_x_683:
[----:B------:R-:W-:-:S13]  /*20e80*/  ISETP.NE.AND P0, PT, R5, RZ, PT ;  /* 0x000000ff0500720c */ /* 0x000fda0003f05270 */
[----:B------:R-:W0:Y:S01]  /*20e90*/  @!P0 S2R R3, SR_CgaCtaId ;  /* 0x0000000000038919 */ /* 0x000e220000008800 */
[----:B------:R-:W-:-:S04]  /*20ea0*/  @!P0 MOV R2, 0x400 ;  /* 0x0000040000028802 */ /* 0x000fc80000000f00 */
[----:B0-----:R-:W-:-:S05]  /*20eb0*/  @!P0 LEA R2, R3, R2, 0x18 ;  /* 0x0000000203028211 */ /* 0x001fca00078ec0ff */
[----:B------:R1:W-:Y:S01]  /*20ec0*/  @!P0 STS.128 [R2+0x388d0], R16 ;  /* 0x0388d01002008388 */ /* 0x0003e20000000c00 */
[----:B------:R-:W-:Y:S06]  /*20ed0*/  BAR.ARV 0x5, 0x180 ;  /* 0x0146000000007b1d */ /* 0x000fec0000002000 */
.L_x_676:
[----:B------:R2:W-:Y:S01]  /*20ee0*/  STL [R1+0x30], RZ ;  /* 0x000030ff01007387 */ /* 0x0005e20000100800 */
[----:B------:R-:W-:Y:S01]  /*20ef0*/  ULDC UR4, c[0x0][0xc3c] ;  /* 0x00030f0000047ab9 */ /* 0x000fe20000000800 */
[----:B------:R-:W-:Y:S01]  /*20f00*/  IMAD.MOV.U32 R29, RZ, RZ, 0x1 ;  /* 0x00000001ff1d7424 */ /* 0x000fe200078e00ff */
[----:B0-----:R-:W-:Y:S01]  /*20f10*/  ISETP.GE.AND P0, PT, R19, UR4, PT ;  /* 0x0000000413007c0c */ /* 0x001fe2000bf06270 */
[----:B------:R-:W-:-:S12]  /*20f20*/  IMAD.MOV.U32 R27, RZ, RZ, RZ ;  /* 0x000000ffff1b7224 */ /* 0x000fd800078e00ff */
[----:B--2---:R-:W-:Y:S05]  /*20f30*/  @P0 BRA `(.L_x_684) ;  /* 0x0000006400180947 */ /* 0x004fea0003800000 */
[----:B------:R-:W0:Y:S01]  /*20f40*/  S2UR UR5, SR_CgaCtaId ;  /* 0x00000000000579c3 */ /* 0x000e220000008800 */
[----:B------:R2:W-:Y:S01]  /*20f50*/  STL [R1+0x30], RZ ;  /* 0x000030ff01007387 */ /* 0x0005e20000100800 */
[C---:B------:R-:W-:Y:S01]  /*20f60*/  IMAD.SHL.U32 R36, R0.reuse, 0x8, RZ ;  /* 0x0000000800247824 */ /* 0x040fe200078e00ff */
[----:B-1----:R-:W-:Y:S01]  /*20f70*/  LOP3.LUT R2, R0, 0x7f, RZ, 0xc0, !PT ;  /* 0x0000007f00027812 */ /* 0x002fe200078ec0ff */
[----:B------:R-:W-:Y:S01]  /*20f80*/  UMOV UR4, 0x400 ;  /* 0x0000040000047882 */ /* 0x000fe20000000000 */
[----:B------:R-:W-:Y:S01]  /*20f90*/  BSSY B8, `(.L_x_684) ;  /* 0x0000640000087945 */ /* 0x000fe20003800000 */
[----:B------:R-:W-:Y:S01]  /*20fa0*/  IMAD.MOV.U32 R30, RZ, RZ, 0x1 ;  /* 0x00000001ff1e7424 */ /* 0x000fe200078e00ff */
[----:B------:R-:W-:Y:S01]  /*20fb0*/  LOP3.LUT R3, R36, 0x1f8, RZ, 0xc0, !PT ;  /* 0x000001f824037812 */ /* 0x000fe200078ec0ff */
[----:B------:R-:W-:Y:S01]  /*20fc0*/  IMAD.SHL.U32 R34, R2, 0x8, RZ ;  /* 0x0000000802227824 */ /* 0x000fe200078e00ff */
[----:B------:R-:W-:Y:S01]  /*20fd0*/  SHF.R.U32.HI R2, RZ, 0x3, R2 ;  /* 0x00000003ff027819 */ /* 0x000fe20000011602 */
[----:B------:R-:W-:Y:S01]  /*20fe0*/  IMAD.MOV.U32 R28, RZ, RZ, RZ ;  /* 0x000000ffff1c7224 */ /* 0x000fe200078e00ff */
[----:B------:R-:W-:Y:S01]  /*20ff0*/  LOP3.LUT R3, R3, 0x38, R0, 0x78, !PT ;  /* 0x0000003803037812 */ /* 0x000fe200078e7800 */
[----:B------:R-:W-:Y:S01]  /*21000*/  IMAD.SHL.U32 R0, R0, 0x10, RZ ;  /* 0x0000001000007824 */ /* 0x000fe200078e00ff */
[----:B------:R-:W-:Y:S01]  /*21010*/  LOP3.LUT R36, R36, 0x38, RZ, 0xc0, !PT ;  /* 0x0000003824247812 */ /* 0x000fe200078ec0ff */
[----:B------:R-:W-:Y:S01]  /*21020*/  IMAD.MOV.U32 R29, RZ, RZ, 0x1 ;  /* 0x00000001ff1d7424 */ /* 0x000fe200078e00ff */
[----:B------:R-:W-:Y:S01]  /*21030*/  LOP3.LUT R34, R3, 0x200, R34, 0xf8, !PT ;  /* 0x0000020003227812 */ /* 0x000fe200078ef822 */
[----:B------:R-:W-:Y:S01]  /*21040*/  IMAD.MOV.U32 R27, RZ, RZ, RZ ;  /* 0x000000ffff1b7224 */ /* 0x000fe200078e00ff */
[----:B------:R-:W-:Y:S01]  /*21050*/  LOP3.LUT R0, R2, 0x70, R0, 0xf8, !PT ;  /* 0x0000007002007812 */ /* 0x000fe200078ef800 */
[----:B------:R-:W-:Y:S01]  /*21060*/  ULDC.64 UR38, c[0x0][0x198] ;  /* 0x0000660000267ab9 */ /* 0x000fe20000000a00 */
[C---:B------:R-:W-:Y:S01]  /*21070*/  LOP3.LUT R3, R36.reuse, 0x40, RZ, 0xfc, !PT ;  /* 0x0000004024037812 */ /* 0x040fe200078efcff */
[----:B------:R-:W-:Y:S01]  /*21080*/  ULOP3.LUT UR37, UR60, 0x2, URZ, 0xfc, !UPT ;  /* 0x000000023c257892 */ /* 0x000fe2000f8efc3f */
[C---:B------:R-:W-:Y:S01]  /*21090*/  LOP3.LUT R2, R36.reuse, 0x80, RZ, 0xfc, !PT ;  /* 0x0000008024027812 */ /* 0x040fe200078efcff */
[----:B------:R-:W-:Y:S01]  /*210a0*/  ULDC UR36, c[0x0][0xc] ;  /* 0x0000030000247ab9 */ /* 0x000fe20000000800 */
[----:B------:R-:W-:Y:S01]  /*210b0*/  LOP3.LUT R0, R36, 0xc0, RZ, 0xfc, !PT ;  /* 0x000000c024007812 */ /* 0x000fe200078efcff */
[----:B0-----:R-:W-:-:S06]  /*210c0*/  ULEA UR4, UR5, UR4, 0x18 ;  /* 0x0000000405047291 */ /* 0x001fcc000f8ec03f */
[----:B------:R-:W-:-:S05]  /*210d0*/  IMAD.U32 R22, RZ, RZ, UR4 ;  /* 0x00000004ff167e24 */ /* 0x000fca000f8e00ff */
[----:B--2---:R-:W-:-:S07]  /*210e0*/  LEA R37, R34, R22, 0x1 ;  /* 0x0000001622257211 */ /* 0x004fce00078e08ff */
.L_x_793:
[----:B0-----:R-:W0:Y:S01]  /*210f0*/  LDC.64 R2, c[0x0][0xc88] ;  /* 0x00032200ff027b82 */ /* 0x001e220000000a00 */
[----:B------:R-:W-:Y:S01]  /*21100*/  ULDC.64 UR4, c[0x0][0x208] ;  /* 0x0000820000047ab9 */ /* 0x000fe20000000a00 */
[----:B0-----:R-:W-:-:S05]  /*21110*/  IMAD.WIDE R2, R19, 0x4, R2 ;  /* 0x0000000413027825 */ /* 0x001fca00078e0202 */
[----:B--2---:R-:W2:Y:S01]  /*21120*/  LDG.E R31, desc[UR4][R2.64] ;  /* 0x00000004021f7981 */ /* 0x004ea2000c1e1900 */
[----:B------:R-:W-:Y:S05]  /*21130*/  YIELD ;  /* 0x0000000000007946 */ /* 0x000fea0003800000 */
[----:B------:R-:W-:Y:S01]  /*21140*/  ULDC.64 UR4, c[0x0][0xa28] ;  /* 0x00028a0000047ab9 */ /* 0x000fe20000000a00 */
[----:B------:R-:W-:Y:S01]  /*21150*/  ULDC.64 UR8, c[0x0][0xa18] ;  /* 0x0002860000087ab9 */ /* 0x000fe20000000a00 */
[----:B------:R-:W-:Y:S01]  /*21160*/  ISETP.NE.U32.AND P0, PT, RZ, UR4, PT ;  /* 0x00000004ff007c0c */ /* 0x000fe2000bf05070 */
[----:B------:R-:W-:Y:S01]  /*21170*/  IMAD.MOV.U32 R9, RZ, RZ, RZ ;  /* 0x000000ffff097224 */ /* 0x000fe200078e00ff */
[----:B------:R-:W-:Y:S01]  /*21180*/  ULDC.64 UR10, c[0x0][0x208] ;  /* 0x00008200000a7ab9 */ /* 0x000fe20000000a00 */
[----:B------:R-:W-:Y:S01]  /*21190*/  ULDC.64 UR6, c[0x0][0xa10] ;  /* 0x0002840000067ab9 */ /* 0x000fe20000000a00 */
[----:B------:R-:W-:-:S02]  /*211a0*/  ISETP.NE.AND.EX P0, PT, RZ, UR5, PT, P0 ;  /* 0x00000005ff007c0c */ /* 0x000fc4000bf05300 */
[----:B------:R-:W-:-:S04]  /*211b0*/  ISETP.NE.U32.AND P2, PT, RZ, UR8, PT ;  /* 0x00000008ff007c0c */ /* 0x000fc8000bf45070 */
[----:B------:R-:W-:Y:S02]  /*211c0*/  ISETP.NE.AND.EX P2, PT, RZ, UR9, PT, P2 ;  /* 0x00000009ff007c0c */ /* 0x000fe4000bf45320 */
[----:B--2---:R-:W-:-:S05]  /*211d0*/  SHF.R.S32.HI R0, RZ, 0x1f, R31 ;  /* 0x0000001fff007819 */ /* 0x004fca000001141f */
[C---:B------:R-:W-:Y:S01]  /*211e0*/  @P0 LEA R2, P1, R31.reuse, UR4, 0x2 ;  /* 0x000000041f020c11 */ /* 0x040fe2000f8210ff */
[C---:B------:R-:W-:Y:S01]  /*211f0*/  IMAD.SHL.U32 R24, R31.reuse, 0x4, RZ ;  /* 0x000000041f187824 */ /* 0x040fe200078e00ff */
[C-C-:B------:R-:W-:Y:S01]  /*21200*/  SHF.L.U64.HI R25, R31.reuse, 0x2, R0.reuse ;  /* 0x000000021f197819 */ /* 0x140fe20000010200 */
[----:B------:R0:W-:Y:S01]  /*21210*/  STL [R1+0x1c], R0 ;  /* 0x00001c0001007387 */ /* 0x0001e20000100800 */
[----:B------:R-:W-:Y:S01]  /*21220*/  @P0 LEA.HI.X R3, R31, UR5, R0, 0x2, P1 ;  /* 0x000000051f030c11 */ /* 0x000fe200088f1400 */
[----:B------:R-:W-:-:S04]  /*21230*/  ULDC.64 UR4, c[0x0][0xa00] ;  /* 0x0002800000047ab9 */ /* 0x000fc80000000a00 */
[----:B------:R1:W2:Y:S01]  /*21240*/  @P0 LDG.E R9, desc[UR10][R2.64] ;  /* 0x0000000a02090981 */ /* 0x0002a2000c1e1900 */
[----:B------:R-:W-:Y:S01]  /*21250*/  ISETP.NE.U32.AND P0, PT, RZ, UR4, PT ;  /* 0x00000004ff007c0c */ /* 0x000fe2000bf05070 */
[----:B------:R-:W-:Y:S01]  /*21260*/  IMAD.MOV.U32 R35, RZ, RZ, RZ ;  /* 0x000000ffff237224 */ /* 0x000fe200078e00ff */
[----:B------:R-:W-:Y:S01]  /*21270*/  ISETP.NE.U32.AND P1, PT, RZ, UR6, PT ;  /* 0x00000006ff007c0c */ /* 0x000fe2000bf25070 */
[----:B0-----:R-:W-:Y:S01]  /*21280*/  IMAD.MOV.U32 R0, RZ, RZ, RZ ;  /* 0x000000ffff007224 */ /* 0x001fe200078e00ff */
[----:B------:R-:W-:Y:S02]  /*21290*/  ISETP.NE.AND.EX P0, PT, RZ, UR5, PT, P0 ;  /* 0x00000005ff007c0c */ /* 0x000fe4000bf05300 */
[----:B------:R-:W-:Y:S02]  /*212a0*/  ISETP.NE.AND.EX P1, PT, RZ, UR7, PT, P1 ;  /* 0x00000007ff007c0c */ /* 0x000fe4000bf25310 */
[C---:B------:R-:W-:Y:S02]  /*212b0*/  IADD3 R4, P4, R24.reuse, UR6, RZ ;  /* 0x0000000618047c10 */ /* 0x040fe4000ff9e0ff */
[----:B-1----:R-:W-:Y:S01]  /*212c0*/  IADD3 R2, P3, R24, UR4, RZ ;  /* 0x0000000418027c10 */ /* 0x002fe2000ff7e0ff */
[----:B------:R-:W-:Y:S01]  /*212d0*/  ULDC UR4, c[0x0][0x288] ;  /* 0x0000a20000047ab9 */ /* 0x000fe20000000800 */
[----:B------:R-:W-:-:S02]  /*212e0*/  IADD3.X R5, R25, UR7, RZ, P4, !PT ;  /* 0x0000000719057c10 */ /* 0x000fc4000a7fe4ff */
[C---:B------:R-:W-:Y:S02]  /*212f0*/  IADD3.X R3, R25.reuse, UR5, RZ, P3, !PT ;  /* 0x0000000519037c10 */ /* 0x040fe40009ffe4ff */
[----:B------:R-:W-:Y:S01]  /*21300*/  @P2 IADD3 R6, P3, R24, UR8, RZ ;  /* 0x0000000818062c10 */ /* 0x000fe2000ff7e0ff */
[----:B------:R-:W-:Y:S01]  /*21310*/  IMAD.U32 R8, RZ, RZ, UR4 ;  /* 0x00000004ff087e24 */ /* 0x000fe2000f8e00ff */
[----:B------:R-:W-:Y:S01]  /*21320*/  ULDC.64 UR4, c[0x0][0x418] ;  /* 0x0001060000047ab9 */ /* 0x000fe20000000a00 */
[----:B------:R-:W5:Y:S01]  /*21330*/  @P0 LDG.E R35, desc[UR10][R2.64] ;  /* 0x0000000a02230981 */ /* 0x000f62000c1e1900 */
[----:B------:R-:W-:-:S03]  /*21340*/  @P2 IADD3.X R7, R25, UR9, RZ, P3, !PT ;  /* 0x0000000919072c10 */ /* 0x000fc60009ffe4ff */
[----:B------:R-:W5:Y:S04]  /*21350*/  @P1 LDG.E R0, desc[UR10][R4.64] ;  /* 0x0000000a04001981 */ /* 0x000f68000c1e1900 */
[----:B------:R0:W3:Y:S01]  /*21360*/  @P2 LDG.E R8, desc[UR10][R6.64] ;  /* 0x0000000a06082981 */ /* 0x0000e2000c1e1900 */
[----:B------:R-:W-:-:S03]  /*21370*/  UISETP.NE.U32.AND UP0, UPT, UR4, URZ, UPT ;  /* 0x0000003f0400728c */ /* 0x000fc6000bf05070 */
[----:B------:R-:W-:Y:S01]  /*21380*/  ULDC UR4, c[0x0][0x424] ;  /* 0x0001090000047ab9 */ /* 0x000fe20000000800 */
[----:B------:R-:W-:-:S03]  /*21390*/  UISETP.NE.AND.EX UP0, UPT, UR5, URZ, UPT, UP0 ;  /* 0x0000003f0500728c */ /* 0x000fc6000bf05300 */
[----:B------:R-:W-:Y:S01]  /*213a0*/  ULDC UR5, c[0x0][0x2f0] ;  /* 0x0000bc0000057ab9 */ /* 0x000fe20000000800 */
[----:B------:R-:W-:-:S04]  /*213b0*/  USEL UR4, UR4, 0x1, UP0 ;  /* 0x0000000104047887 */ /* 0x000fc80008000000 */
[----:B------:R-:W-:-:S03]  /*213c0*/  UIMAD UR4, UR4, UR5, URZ ;  /* 0x00000005040472a4 */ /* 0x000fc6000f8e023f */
[----:B------:R-:W-:Y:S02]  /*213d0*/  ULDC UR5, c[0x0][0x348] ;  /* 0x0000d20000057ab9 */ /* 0x000fe40000000800 */
[----:B0-----:R-:W-:Y:S01]  /*213e0*/  IMAD.U32 R6, RZ, RZ, UR5 ;  /* 0x00000005ff067e24 */ /* 0x001fe2000f8e00ff */
[----:B--2---:R-:W-:Y:S04]  /*213f0*/  STL [R1+0x10], R9 ;  /* 0x0000100901007387 */ /* 0x004fe80000100800 */
[----:B---3--:R0:W-:Y:S02]  /*21400*/  STL [R1+0x28], R8 ;  /* 0x0000280801007387 */ /* 0x0081e40000100800 */
[----:B0-----:R-:W-:Y:S01]  /*21410*/  IMAD.U32 R8, RZ, RZ, UR4 ;  /* 0x00000004ff087e24 */ /* 0x001fe2000f8e00ff */
[----:B------:R-:W-:Y:S06]  /*21420*/  @P2 BRA `(.L_x_685) ;  /* 0x0000000000182947 */ /* 0x000fec0003800000 */
[----:B------:R-:W-:Y:S05]  /*21430*/  @!P0 BRA `(.L_x_685) ;  /* 0x0000000000148947 */ /* 0x000fea0003800000 */
[----:B------:R-:W-:Y:S02]  /*21440*/  ULDC.64 UR4, c[0x0][0x208] ;  /* 0x0000820000047ab9 */ /* 0x000fe40000000a00 */
[----:B------:R-:W2:Y:S04]  /*21450*/  LDG.E R10, desc[UR4][R2.64] ;  /* 0x00000004020a7981 */ /* 0x000ea8000c1e1900 */
[----:B------:R-:W2:Y:S02]  /*21460*/  LDG.E R7, desc[UR4][R2.64+0x4] ;  /* 0x0000040402077981 */ /* 0x000ea4000c1e1900 */
[----:B--2---:R-:W-:-:S05]  /*21470*/  IMAD.IADD R2, R7, 0x1, -R10 ;  /* 0x0000000107027824 */ /* 0x004fca00078e0a0a */
[----:B------:R0:W-:Y:S02]  /*21480*/  STL [R1+0x28], R2 ;  /* 0x0000280201007387 */ /* 0x0001e40000100800 */
.L_x_685:
[----:B------:R-:W-:Y:S01]  /*21490*/  ULDC.64 UR4, c[0x0][0xa20] ;  /* 0x0002880000047ab9 */ /* 0x000fe20000000a00 */
[----:B------:R-:W-:Y:S01]  /*214a0*/  IMAD.MOV.U32 R33, RZ, RZ, R31 ;  /* 0x000000ffff217224 */ /* 0x000fe200078e001f */
[----:B------:R-:W-:-:S04]  /*214b0*/  ISETP.NE.U32.AND P0, PT, RZ, UR4, PT ;  /* 0x00000004ff007c0c */ /* 0x000fc8000bf05070 */
[----:B------:R-:W-:-:S13]  /*214c0*/  ISETP.NE.AND.EX P0, PT, RZ, UR5, PT, P0 ;  /* 0x00000005ff007c0c */ /* 0x000fda000bf05300 */
[----:B------:R-:W-:Y:S05]  /*214d0*/  @!P0 BRA `(.L_x_686) ;  /* 0x0000000000148947 */ /* 0x000fea0003800000 */
[----:B0-----:R-:W-:Y:S01]  /*214e0*/  IADD3 R2, P0, R24, UR4, RZ ;  /* 0x0000000418027c10 */ /* 0x001fe2000ff1e0ff */
[----:B------:R-:W-:-:S03]  /*214f0*/  ULDC.64 UR6, c[0x0][0x208] ;  /* 0x0000820000067ab9 */ /* 0x000fc60000000a00 */
[----:B------:R-:W-:-:S05]  /*21500*/  IADD3.X R3, R25, UR5, RZ, P0, !PT ;  /* 0x0000000519037c10 */ /* 0x000fca00087fe4ff */
[----:B------:R1:W5:Y:S01]  /*21510*/  LDG.E R8, desc[UR6][R2.64] ;  /* 0x0000000602087981 */ /* 0x000362000c1e1900 */
[----:B------:R-:W-:Y:S05]  /*21520*/  BRA `(.L_x_687) ;  /* 0x0000000000287947 */ /* 0x000fea0003800000 */
.L_x_686:
[----:B------:R-:W-:Y:S02]  /*21530*/  ULDC.64 UR4, c[0x0][0xa08] ;  /* 0x0002820000047ab9 */ /* 0x000fe40000000a00 */
[----:B------:R-:W-:-:S04]  /*21540*/  ISETP.NE.U32.AND P0, PT, RZ, UR4, PT ;  /* 0x00000004ff007c0c */ /* 0x000fc8000bf05070 */
[----:B------:R-:W-:-:S13]  /*21550*/  ISETP.NE.AND.EX P0, PT, RZ, UR5, PT, P0 ;  /* 0x00000005ff007c0c */ /* 0x000fda000bf05300 */
[----:B------:R-:W-:Y:S05]  /*21560*/  @!P0 BRA `(.L_x_687) ;  /* 0x0000000000188947 */ /* 0x000fea0003800000 */
[----:B0-----:R-:W0:Y:S01]  /*21570*/  LDC.64 R2, c[0x0][0xa08] ;  /* 0x00028200ff027b82 */ /* 0x001e220000000a00 */
[----:B------:R-:W-:Y:S01]  /*21580*/  ULDC.64 UR4, c[0x0][0x208] ;  /* 0x0000820000047ab9 */ /* 0x000fe20000000a00 */
[----:B0-----:R-:W-:-:S05]  /*21590*/  IMAD.WIDE R2, R33, 0x4, R2 ;  /* 0x0000000421027825 */ /* 0x001fca00078e0202 */
[----:B------:R-:W2:Y:S04]  /*215a0*/  LDG.E R8, desc[UR4][R2.64] ;  /* 0x0000000402087981 */ /* 0x000ea8000c1e1900 */
[----:B------:R-:W2:Y:S02]  /*215b0*/  LDG.E R7, desc[UR4][R2.64+0x4] ;  /* 0x0000040402077981 */ /* 0x000ea4000c1e1900 */
[----:B--2---:R-:W-:-:S07]  /*215c0*/  IMAD.IADD R8, R7, 0x1, -R8 ;  /* 0x0000000107087824 */ /* 0x004fce00078e0a08 */
.L_x_687:
[----:B------:R-:W-:Y:S02]  /*215d0*/  ULDC.64 UR4, c[0x0][0x208] ;  /* 0x0000820000047ab9 */ /* 0x000fe40000000a00 */
[----:B-1----:R-:W2:Y:S04]  /*215e0*/  @P1 LDG.E R3, desc[UR4][R4.64] ;  /* 0x0000000404031981 */ /* 0x002ea8000c1e1900 */
[----:B0-----:R-:W2:Y:S01]  /*215f0*/  @P1 LDG.E R2, desc[UR4][R4.64+0x4] ;  /* 0x0000040404021981 */ /* 0x001ea2000c1e1900 */
[----:B------:R-:W-:Y:S01]  /*21600*/  BSSY B0, `(.L_x_688) ;  /* 0x0000197000007945 */ /* 0x000fe20003800000 */
[----:B--2---:R-:W-:Y:S02]  /*21610*/  @P1 IMAD.IADD R6, R2, 0x1, -R3 ;  /* 0x0000000102061824 */ /* 0x004fe400078e0a03 */
[----:B-----5:R-:W-:-:S04]  /*21620*/  IMAD.IADD R3, R8, 0x1, -R9 ;  /* 0x0000000108037824 */ /* 0x020fc800078e0a09 */
[----:B------:R-:W-:-:S05]  /*21630*/  IMAD.IADD R2, R3, 0x1, R6 ;  /* 0x0000000103027824 */ /* 0x000fca00078e0206 */
[----:B------:R0:W-:Y:S02]  /*21640*/  STL [R1+0xc], R2 ;  /* 0x00000c0201007387 */ /* 0x0001e40000100800 */
[----:B0-----:R-:W-:-:S04]  /*21650*/  VIADD R2, R2, 0x4f ;  /* 0x0000004f02027836 */ /* 0x001fc80000000000 */
[----:B------:R-:W-:-:S05]  /*21660*/  IMAD.HI R2, R2, 0x66666667, RZ ;  /* 0x6666666702027827 */ /* 0x000fca00078e02ff */
[----:B------:R-:W-:-:S04]  /*21670*/  SHF.R.U32.HI R7, RZ, 0x1f, R2 ;  /* 0x0000001fff077819 */ /* 0x000fc80000011602 */
[----:B------:R-:W-:-:S05]  /*21680*/  LEA.HI.SX32 R4, R2, R7, 0x1b ;  /* 0x0000000702047211 */ /* 0x000fca00078fdaff */
[--C-:B------:R-:W-:Y:S01]  /*21690*/  IMAD R7, R4, 0x50, -R3.reuse ;  /* 0x0000005004077824 */ /* 0x100fe200078e0a03 */
[----:B------:R0:W-:Y:S01]  /*216a0*/  STL [R1+0x2c], R4 ;  /* 0x00002c0401007387 */ /* 0x0001e20000100800 */
[----:B------:R-:W-:-:S03]  /*216b0*/  IMAD.MOV R3, RZ, RZ, -R3 ;  /* 0x000000ffff037224 */ /* 0x000fc600078e0a03 */
[----:B------:R-:W-:Y:S02]  /*216c0*/  VIMNMX R7, R7, R6, PT ;  /* 0x0000000607077248 */ /* 0x000fe40003fe0100 */
[----:B0-----:R-:W-:-:S04]  /*216d0*/  VIMNMX R4, RZ, R3, !PT ;  /* 0x00000003ff047248 */ /* 0x001fc80007fe0100 */
[----:B------:R-:W-:Y:S01]  /*216e0*/  ISETP.GT.AND P0, PT, R7, R4, PT ;  /* 0x000000040700720c */ /* 0x000fe20003f04270 */
[----:B------:R-:W-:-:S05]  /*216f0*/  IMAD.WIDE.U32 R4, R4, -0x33333333, RZ ;  /* 0xcccccccd04047825 */ /* 0x000fca00078e00ff */
[----:B------:R-:W-:-:S05]  /*21700*/  SHF.R.U32.HI R4, RZ, 0x6, R5 ;  /* 0x00000006ff047819 */ /* 0x000fca0000011605 */
[----:B------:R-:W-:Y:S02]  /*21710*/  IMAD.MOV.U32 R3, RZ, RZ, R4 ;  /* 0x000000ffff037224 */ /* 0x000fe400078e0004 */
[----:B------:R-:W-:-:S05]  /*21720*/  @P0 IADD3 R2, R7, 0x4f, RZ ;  /* 0x0000004f07020810 */ /* 0x000fca0007ffe0ff */
[----:B------:R-:W-:-:S05]  /*21730*/  @P0 IMAD.HI R2, R2, 0x66666667, RZ ;  /* 0x6666666702020827 */ /* 0x000fca00078e02ff */
[----:B------:R-:W-:-:S04]  /*21740*/  @P0 SHF.R.U32.HI R5, RZ, 0x1f, R2 ;  /* 0x0000001fff050819 */ /* 0x000fc80000011602 */
[----:B------:R-:W-:Y:S02]  /*21750*/  @P0 LEA.HI.SX32 R3, R2, R5, 0x1b ;  /* 0x0000000502030211 */ /* 0x000fe400078fdaff */
[----:B------:R-:W-:Y:S02]  /*21760*/  PLOP3.LUT P0, PT, PT, PT, PT, 0x80, 0x0 ;  /* 0x000000000000781c */ /* 0x000fe40003f0f070 */
[----:B------:R-:W-:-:S13]  /*21770*/  ISETP.GT.AND P2, PT, R3, R4, PT ;  /* 0x000000040300720c */ /* 0x000fda0003f44270 */
[----:B------:R-:W-:Y:S05]  /*21780*/  @!P2 BRA `(.L_x_689) ;  /* 0x0000001400f8a947 */ /* 0x000fea0003800000 */
[----:B------:R-:W-:Y:S01]  /*21790*/  UMOV UR4, 0xffffffff ;  /* 0xffffffff00047882 */ /* 0x000fe20000000000 */
[----:B------:R-:W-:Y:S02]  /*217a0*/  SEL R2, R33, RZ, !P1 ;  /* 0x000000ff21027207 */ /* 0x000fe40004800000 */
[----:B------:R-:W-:Y:S05]  /*217b0*/  BRA.DIV UR4, `(.L_x_690) ;  /* 0x0000007204347947 */ /* 0x000fea000b800000 */
[----:B------:R-:W0:Y:S02]  /*217c0*/  S2R R5, SR_TID.X ;  /* 0x0000000000057919 */ /* 0x000e240000002100 */
[----:B0-----:R-:W-:-:S04]  /*217d0*/  SHF.R.U32.HI R5, RZ, 0x5, R5 ;  /* 0x00000005ff057819 */ /* 0x001fc80000011605 */
[----:B------:R-:W-:-:S05]  /*217e0*/  LOP3.LUT R5, R5, 0x3, RZ, 0xc0, !PT ;  /* 0x0000000305057812 */ /* 0x000fca00078ec0ff */
[----:B------:R0:W1:Y:S02]  /*217f0*/  SHFL.IDX PT, R14, R5, RZ, 0x1f ;  /* 0x00001fff050e7589 */ /* 0x00006400000e0000 */
.L_x_861:
[----:B-1----:R-:W-:Y:S02]  /*21800*/  ISETP.NE.AND P0, PT, R14, RZ, PT ;  /* 0x000000ff0e00720c */ /* 0x002fe40003f05270 */
[----:B------:R-:W-:-:S11]  /*21810*/  PLOP3.LUT P6, PT, PT, PT, PT, 0x8, 0x0 ;  /* 0x000000000000781c */ /* 0x000fd60003fce170 */
[----:B------:R-:W-:Y:S05]  /*21820*/  @P0 BRA `(.L_x_691) ;  /* 0x00000000000c0947 */ /* 0x000fea0003800000 */
[----:B------:R-:W-:-:S03]  /*21830*/  UMOV UR4, 0xffffffff ;  /* 0xffffffff00047882 */ /* 0x000fc60000000000 */
[----:B------:R-:W-:Y:S05]  /*21840*/  BRA.DIV UR4, `(.L_x_692) ;  /* 0x0000007204447947 */ /* 0x000fea000b800000 */
[----:B------:R-:W-:-:S13]  /*21850*/  ELECT P6, URZ, PT ;  /* 0x00000000003f782f */ /* 0x000fda00038c0000 */
.L_x_691:
[----:B0-----:R-:W2:Y:S01]  /*21860*/  LDL R5, [R1+0x30] ;  /* 0x0000300001057983 */ /* 0x001ea20000100800 */
[----:B------:R-:W-:Y:S01]  /*21870*/  BSSY B1, `(.L_x_693) ;  /* 0x0000008000017945 */ /* 0x000fe20003800000 */
[----:B--2---:R-:W-:-:S05]  /*21880*/  VIADD R5, R5, 0x1 ;  /* 0x0000000105057836 */ /* 0x004fca0000000000 */
[----:B------:R-:W-:-:S04]  /*21890*/  LEA.HI R6, R5, R5, RZ, 0x1 ;  /* 0x0000000505067211 */ /* 0x000fc800078f08ff */
[----:B------:R-:W-:-:S05]  /*218a0*/  LOP3.LUT R6, R6, 0xfffffffe, RZ, 0xc0, !PT ;  /* 0xfffffffe06067812 */ /* 0x000fca00078ec0ff */
[----:B------:R-:W-:-:S05]  /*218b0*/  IMAD.IADD R5, R5, 0x1, -R6 ;  /* 0x0000000105057824 */ /* 0x000fca00078e0a06 */
[----:B------:R-:W-:-:S04]  /*218c0*/  SHF.L.U32 R5, R5, 0x1f, RZ ;  /* 0x0000001f05057819 */ /* 0x000fc800000006ff */
[----:B------:R-:W0:Y:S02]  /*218d0*/  SYNCS.PHASECHK.TRANS64.TRYWAIT P0, [R22+URZ+0x38820], R5 ;  /* 0x03882005160075a7 */ /* 0x000e24000800017f */
[----:B0-----:R-:W-:Y:S05]  /*218e0*/  @!P0 BRA `(.L_x_694) ;  /* 0x00000070003c8947 */ /* 0x001fea0003800000 */
.L_x_864:
[----:B------:R-:W-:Y:S05]  /*218f0*/  BSYNC B1 ;  /* 0x0000000000017941 */ /* 0x000fea0003800000 */
.L_x_693:
[----:B------:R-:W-:Y:S04]  /*21900*/  BSSY B1, `(.L_x_695) ;  /* 0x00000aa000017945 */ /* 0x000fe80003800000 */
[----:B------:R-:W-:Y:S05]  /*21910*/  @!P6 BRA `(.L_x_696) ;  /* 0x0000000800a0e947 */ /* 0x000fea0003800000 */
[----:B------:R-:W-:Y:S01]  /*21920*/  IMAD R9, R28, 0x8, R22 ;  /* 0x000000081c097824 */ /* 0x000fe200078e0216 */
[----:B------:R-:W-:Y:S01]  /*21930*/  SHF.L.U32 R8, R30, 0x1f, RZ ;  /* 0x0000001f1e087819 */ /* 0x000fe200000006ff */
[----:B------:R-:W1:Y:S01]  /*21940*/  S2R R6, SR_TID.X ;  /* 0x0000000000067919 */ /* 0x000e620000002100 */
[----:B------:R-:W-:Y:S02]  /*21950*/  BSSY B2, `(.L_x_697) ;  /* 0x0000005000027945 */ /* 0x000fe40003800000 */
[----:B------:R-:W2:Y:S01]  /*21960*/  SYNCS.PHASECHK.TRANS64.TRYWAIT P0, [R9+URZ+0x388a0], R8 ;  /* 0x0388a008090075a7 */ /* 0x000ea2000800017f */
[----:B-1----:R-:W-:-:S04]  /*21970*/  LOP3.LUT R6, R6, 0x7f, RZ, 0xc0, !PT ;  /* 0x0000007f06067812 */ /* 0x002fc800078ec0ff */
[----:B------:R-:W-:Y:S01]  /*21980*/  ISETP.NE.AND P1, PT, R6, RZ, PT ;  /* 0x000000ff0600720c */ /* 0x000fe20003f25270 */
[----:B--2---:R-:W-:-:S12]  /*21990*/  @!P0 BRA `(.L_x_698) ;  /* 0x0000007000248947 */ /* 0x004fd80003800000 */
.L_x_865:
[----:B------:R-:W-:Y:S05]  /*219a0*/  BSYNC B2 ;  /* 0x0000000000027941 */ /* 0x000fea0003800000 */
.L_x_697:
[----:B------:R-:W-:Y:S04]  /*219b0*/  BSSY B2, `(.L_x_699) ;  /* 0x0000009000027945 */ /* 0x000fe80003800000 */
[----:B------:R-:W-:Y:S05]  /*219c0*/  @P1 BRA `(.L_x_700) ;  /* 0x00000000001c1947 */ /* 0x000fea0003800000 */
[----:B------:R-:W2:Y:S01]  /*219d0*/  S2R R6, SR_TID.X ;  /* 0x0000000000067919 */ /* 0x000ea20000002100 */
[----:B0-----:R-:W-:-:S04]  /*219e0*/  IMAD.MOV.U32 R5, RZ, RZ, 0xa000 ;  /* 0x0000a000ff057424 */ /* 0x001fc800078e00ff */
[----:B------:R3:W-:Y:S01]  /*219f0*/  SYNCS.ARRIVE.TRANS64 RZ, [R9+URZ+0x38890], R5 ;  /* 0x0388900509ff79a7 */ /* 0x0007e2000800003f */
[----:B--2---:R-:W-:-:S04]  /*21a00*/  LOP3.LUT R6, R6, 0x1f, RZ, 0xc0, !PT ;  /* 0x0000001f06067812 */ /* 0x004fc800078ec0ff */
[----:B------:R-:W-:-:S13]  /*21a10*/  ISETP.NE.AND P0, PT, R6, RZ, PT ;  /* 0x000000ff0600720c */ /* 0x000fda0003f05270 */
[----:B---3--:R-:W-:Y:S05]  /*21a20*/  @!P0 BRA `(.L_x_700) ;  /* 0x0000000000048947 */ /* 0x008fea0003800000 */
[----:B------:R-:W-:Y:S01]  /*21a30*/  BPT.TRAP 0x1 ;  /* 0x000000040000795c */ /* 0x000fe20000300000 */
.L_x_700:
[----:B------:R-:W-:Y:S05]  /*21a40*/  BSYNC B2 ;  /* 0x0000000000027941 */ /* 0x000fea0003800000 */
.L_x_699:
[----:B------:R-:W-:Y:S01]  /*21a50*/  IMAD.MOV.U32 R15, RZ, RZ, RZ ;  /* 0x000000ffff0f7224 */ /* 0x000fe200078e00ff */
[----:B------:R-:W-:Y:S01]  /*21a60*/  UIADD3 UR4, UP0, UR38, 0x570, URZ ;  /* 0x0000057026047890 */ /* 0x000fe2000ff1e03f */
[----:B------:R-:W-:Y:S01]  /*21a70*/  IMAD R6, R3, 0x50, R0 ;  /* 0x0000005003067824 */ /* 0x000fe200078e0200 */
[----:B------:R-:W-:Y:S01]  /*21a80*/  PLOP3.LUT P0, PT, PT, PT, PT, 0x80, 0x0 ;  /* 0x000000000000781c */ /* 0x000fe20003f0f070 */
[----:B------:R-:W-:Y:S01]  /*21a90*/  IMAD R7, R28, 0xa000, R22 ;  /* 0x0000a0001c077824 */ /* 0x000fe200078e0216 */
[----:B------:R-:W-:Y:S01]  /*21aa0*/  R2UR UR10, R15 ;  /* 0x000000000f0a72ca */ /* 0x000fe200000e0000 */
[----:B------:R-:W-:Y:S01]  /*21ab0*/  VIADD R6, R6, 0xffffffb0 ;  /* 0xffffffb006067836 */ /* 0x000fe20000000000 */
[----:B------:R-:W-:Y:S01]  /*21ac0*/  UIADD3.X UR5, URZ, UR39, URZ, UP0, !UPT ;  /* 0x000000273f057290 */ /* 0x000fe200087fe43f */
[----:B0-----:R-:W-:Y:S01]  /*21ad0*/  VIADD R5, R9, 0x38890 ;  /* 0x0003889009057836 */ /* 0x001fe20000000000 */
[----:B------:R-:W-:Y:S01]  /*21ae0*/  UMOV UR6, 0x0 ;  /* 0x0000000000067882 */ /* 0x000fe20000000000 */
[----:B------:R-:W-:Y:S01]  /*21af0*/  VIADD R10, R7, 0x24400 ;  /* 0x00024400070a7836 */ /* 0x000fe20000000000 */
[----:B------:R-:W-:-:S09]  /*21b00*/  UMOV UR7, 0x12f00000 ;  /* 0x12f0000000077882 */ /* 0x000fd20000000000 */
.L_x_701:
[----:B------:R-:W-:-:S13]  /*21b10*/  @P0 ELECT P2, URZ, PT ;  /* 0x00000000003f082f */ /* 0x000fda0003840000 */
[----:B------:R-:W-:Y:S02]  /*21b20*/  @P2 R2UR UR13, R2 ;  /* 0x00000000020d22ca */ /* 0x000fe400000e0000 */
[----:B------:R-:W-:Y:S02]  /*21b30*/  @P2 R2UR UR12, R18 ;  /* 0x00000000120c22ca */ /* 0x000fe400000e0000 */
[----:B------:R-:W-:Y:S02]  /*21b40*/  @P2 R2UR UR11, R6 ;  /* 0x00000000060b22ca */ /* 0x000fe400000e0000 */
[----:B------:R-:W-:Y:S02]  /*21b50*/  @P2 R2UR UR9, R5 ;  /* 0x00000000050922ca */ /* 0x000fe400000e0000 */
[----:B------:R-:W-:Y:S02]  /*21b60*/  @P2 R2UR UR8, R10 ;  /* 0x000000000a0822ca */ /* 0x000fe400000e0000 */
[----:B------:R-:W-:-:S02]  /*21b70*/  @P2 PLOP3.LUT P0, PT, P2, PT, PT, 0x8, 0x0 ;  /* 0x000000000000281c */ /* 0x000fc4000170e170 */
[----:B------:R-:W-:-:S09]  /*21b80*/  PLOP3.LUT P2, PT, PT, PT, PT, 0x8, 0x0 ;  /* 0x000000000000781c */ /* 0x000fd20003f4e170 */
[----:B------:R0:W-:Y:S02]  /*21b90*/  UTMALDG.4D [UR8], [UR4], desc[UR6] ;  /* 0x00000608040075b4 */ /* 0x0001e40008019000 */
[----:B0-----:R-:W-:Y:S05]  /*21ba0*/  @P0 BRA.U.ANY `(.L_x_701) ;  /* 0xfffffffd00d80947 */ /* 0x001fea000393ffff */
[----:B------:R-:W-:Y:S01]  /*21bb0*/  IMAD.MOV.U32 R14, RZ, RZ, 0x40 ;  /* 0x00000040ff0e7424 */ /* 0x000fe200078e00ff */
[----:B------:R-:W-:Y:S01]  /*21bc0*/  PLOP3.LUT P0, PT, PT, PT, PT, 0x80, 0x0 ;  /* 0x000000000000781c */ /* 0x000fe20003f0f070 */
[----:B------:R-:W-:Y:S01]  /*21bd0*/  VIADD R10, R7, 0x26c00 ;  /* 0x00026c00070a7836 */ /* 0x000fe20000000000 */
[----:B------:R-:W-:Y:S01]  /*21be0*/  UMOV UR6, 0x0 ;  /* 0x0000000000067882 */ /* 0x000fe20000000000 */
[----:B------:R-:W-:Y:S01]  /*21bf0*/  UMOV UR7, 0x12f00000 ;  /* 0x12f0000000077882 */ /* 0x000fe20000000000 */
[----:B------:R-:W-:-:S15]  /*21c00*/  R2UR UR10, R14 ;  /* 0x000000000e0a72ca */ /* 0x000fde00000e0000 */
.L_x_702:
        /* <DEDUP_REMOVED lines=16> */
.L_x_703:
        /* <DEDUP_REMOVED lines=16> */
.L_x_704:
        /* <DEDUP_REMOVED lines=10> */
[----:B------:R-:W0:Y:S01]  /*21eb0*/  SYNCS.PHASECHK.TRANS64.TRYWAIT P0, [R9+URZ+0x388c0], R8 ;  /* 0x0388c008090075a7 */ /* 0x000e22000800017f */
[----:B------:R-:W-:Y:S04]  /*21ec0*/  BSSY B2, `(.L_x_705) ;  /* 0x0000002000027945 */ /* 0x000fe80003800000 */
[----:B0-----:R-:W-:Y:S05]  /*21ed0*/  @!P0 BRA `(.L_x_706) ;  /* 0x0000006800e88947 */ /* 0x001fea0003800000 */
.L_x_866:
[----:B------:R-:W-:Y:S05]  /*21ee0*/  BSYNC B2 ;  /* 0x0000000000027941 */ /* 0x000fea0003800000 */
.L_x_705:
[----:B------:R-:W-:Y:S01]  /*21ef0*/  BSSY B2, `(.L_x_707) ;  /* 0x000000b000027945 */ /* 0x000fe20003800000 */
[----:B------:R-:W-:Y:S01]  /*21f00*/  MOV R10, 0x0 ;  /* 0x00000000000a7802 */ /* 0x000fe20000000f00 */
[----:B------:R-:W-:Y:S02]  /*21f10*/  IMAD.MOV.U32 R11, RZ, RZ, 0x12f00000 ;  /* 0x12f00000ff0b7424 */ /* 0x000fe400078e00ff */
[----:B------:R-:W-:Y:S05]  /*21f20*/  @P1 BRA `(.L_x_708) ;  /* 0x00000000001c1947 */ /* 0x000fea0003800000 */
[----:B------:R-:W2:Y:S01]  /*21f30*/  S2R R20, SR_TID.X ;  /* 0x0000000000147919 */ /* 0x000ea20000002100 */
[----:B------:R-:W-:-:S04]  /*21f40*/  IMAD.MOV.U32 R5, RZ, RZ, 0xa000 ;  /* 0x0000a000ff057424 */ /* 0x000fc800078e00ff */
[----:B------:R3:W-:Y:S01]  /*21f50*/  SYNCS.ARRIVE.TRANS64 RZ, [R9+URZ+0x388b0], R5 ;  /* 0x0388b00509ff79a7 */ /* 0x0007e2000800003f */
[----:B--2---:R-:W-:-:S04]  /*21f60*/  LOP3.LUT R20, R20, 0x1f, RZ, 0xc0, !PT ;  /* 0x0000001f14147812 */ /* 0x004fc800078ec0ff */
[----:B------:R-:W-:-:S13]  /*21f70*/  ISETP.NE.AND P0, PT, R20, RZ, PT ;  /* 0x000000ff1400720c */ /* 0x000fda0003f05270 */
[----:B---3--:R-:W-:Y:S05]  /*21f80*/  @!P0 BRA `(.L_x_708) ;  /* 0x0000000000048947 */ /* 0x008fea0003800000 */
[----:B------:R-:W-:Y:S01]  /*21f90*/  BPT.TRAP 0x1 ;  /* 0x000000040000795c */ /* 0x000fe20000300000 */
.L_x_708:
[----:B------:R-:W-:Y:S05]  /*21fa0*/  BSYNC B2 ;  /* 0x0000000000027941 */ /* 0x000fea0003800000 */
.L_x_707:
[----:B------:R-:W-:Y:S01]  /*21fb0*/  R2UR UR10, R15 ;  /* 0x000000000f0a72ca */ /* 0x000fe200000e0000 */
[----:B------:R-:W-:Y:S01]  /*21fc0*/  UIADD3 UR4, UP0, UR38, 0x670, URZ ;  /* 0x0000067026047890 */ /* 0x000fe2000ff1e03f */
[----:B------:R-:W-:Y:S01]  /*21fd0*/  R2UR UR6, R10 ;  /* 0x000000000a0672ca */ /* 0x000fe200000e0000 */
[----:B01----:R-:W-:Y:S01]  /*21fe0*/  VIADD R9, R9, 0x388b0 ;  /* 0x000388b009097836 */ /* 0x003fe20000000000 */
[----:B------:R-:W-:Y:S01]  /*21ff0*/  R2UR UR7, R11 ;  /* 0x000000000b0772ca */ /* 0x000fe200000e0000 */
[----:B------:R-:W-:Y:S01]  /*22000*/  VIADD R5, R7, 0x400 ;  /* 0x0000040007057836 */ /* 0x000fe20000000000 */
[----:B------:R-:W-:Y:S01]  /*22010*/  PLOP3.LUT P0, PT, PT, PT, PT, 0x80, 0x0 ;  /* 0x000000000000781c */ /* 0x000fe20003f0f070 */
[----:B------:R-:W-:-:S12]  /*22020*/  UIADD3.X UR5, URZ, UR39, URZ, UP0, !UPT ;  /* 0x000000273f057290 */ /* 0x000fd800087fe43f */
.L_x_709:
        /* <DEDUP_REMOVED lines=10> */
[----:B------:R-:W-:Y:S01]  /*220d0*/  R2UR UR10, R14 ;  /* 0x000000000e0a72ca */ /* 0x000fe200000e0000 */
[----:B------:R-:W-:Y:S01]  /*220e0*/  VIADD R5, R7, 0x2c00 ;  /* 0x00002c0007057836 */ /* 0x000fe20000000000 */
[----:B------:R-:W-:Y:S02]  /*220f0*/  R2UR UR6, R10 ;  /* 0x000000000a0672ca */ /* 0x000fe400000e0000 */
[----:B------:R-:W-:Y:S02]  /*22100*/  R2UR UR7, R11 ;  /* 0x000000000b0772ca */ /* 0x000fe400000e0000 */
[----:B------:R-:W-:-:S13]  /*22110*/  PLOP3.LUT P0, PT, PT, PT, PT, 0x80, 0x0 ;  /* 0x000000000000781c */ /* 0x000fda0003f0f070 */
.L_x_710:
        /* <DEDUP_REMOVED lines=15> */
.L_x_711:
        /* <DEDUP_REMOVED lines=15> */
.L_x_712:
        /* <DEDUP_REMOVED lines=9> */
[----:B-1----:R-:W-:Y:S05]  /*22390*/  @P0 BRA.U.ANY `(.L_x_712) ;  /* 0xfffffffd00d80947 */ /* 0x002fea000393ffff */
.L_x_696:
[----:B------:R-:W-:Y:S05]  /*223a0*/  BSYNC B1 ;  /* 0x0000000000017941 */ /* 0x000fea0003800000 */
.L_x_695:
[----:B------:R-:W-:Y:S01]  /*223b0*/  VIADD R9, R3, 0xfffffffe ;  /* 0xfffffffe03097836 */ /* 0x000fe20000000000 */
[----:B------:R-:W-:Y:S01]  /*223c0*/  PLOP3.LUT P0, PT, PT, PT, PT, 0x8, 0x0 ;  /* 0x000000000000781c */ /* 0x000fe20003f0e170 */
[----:B------:R-:W-:-:S03]  /*223d0*/  VIADD R28, R28, 0x1 ;  /* 0x000000011c1c7836 */ /* 0x000fc60000000000 */
[----:B------:R-:W-:Y:S02]  /*223e0*/  ISETP.GE.AND P2, PT, R9, R4, PT ;  /* 0x000000040900720c */ /* 0x000fe40003f46270 */
[----:B------:R-:W-:-:S04]  /*223f0*/  ISETP.NE.AND P1, PT, R28, 0x2, PT ;  /* 0x000000021c00780c */ /* 0x000fc80003f25270 */
[----:B------:R-:W-:Y:S02]  /*22400*/  SEL R3, RZ, 0x1, P1 ;  /* 0x00000001ff037807 */ /* 0x000fe40000800000 */
[----:B------:R-:W-:Y:S02]  /*22410*/  SEL R28, R28, RZ, P1 ;  /* 0x000000ff1c1c7207 */ /* 0x000fe40000800000 */
[----:B------:R-:W-:-:S03]  /*22420*/  LOP3.LUT R30, R30, R3, RZ, 0x3c, !PT ;  /* 0x000000031e1e7212 */ /* 0x000fc600078e3cff */
[----:B------:R-:W-:Y:S05]  /*22430*/  @!P2 BRA `(.L_x_689) ;  /* 0x0000000800cca947 */ /* 0x000fea0003800000 */
.L_x_731:
[----:B------:R-:W-:Y:S05]  /*22440*/  YIELD ;  /* 0x0000000000007946 */ /* 0x000fea0003800000 */
        /* <DEDUP_REMOVED lines=10> */
.L_x_867:
[----:B------:R-:W-:Y:S05]  /*224f0*/  BSYNC B2 ;  /* 0x0000000000027941 */ /* 0x000fea0003800000 */
.L_x_715:
[----:B------:R-:W-:Y:S04]  /*22500*/  BSSY B2, `(.L_x_717) ;  /* 0x0000009000027945 */ /* 0x000fe80003800000 */
[----:B------:R-:W-:Y:S05]  /*22510*/  @P2 BRA `(.L_x_718) ;  /* 0x00000000001c2947 */ /* 0x000fea0003800000 */
[----:B0-----:R-:W0:Y:S01]  /*22520*/  S2R R5, SR_TID.X ;  /* 0x0000000000057919 */ /* 0x001e220000002100 */
[----:B------:R-:W-:-:S04]  /*22530*/  IMAD.MOV.U32 R3, RZ, RZ, 0xa000 ;  /* 0x0000a000ff037424 */ /* 0x000fc800078e00ff */
[----:B------:R2:W-:Y:S01]  /*22540*/  SYNCS.ARRIVE.TRANS64 RZ, [R8+URZ+0x38890], R3 ;  /* 0x0388900308ff79a7 */ /* 0x0005e2000800003f */
[----:B0-----:R-:W-:-:S04]  /*22550*/  LOP3.LUT R5, R5, 0x1f, RZ, 0xc0, !PT ;  /* 0x0000001f05057812 */ /* 0x001fc800078ec0ff */
[----:B------:R-:W-:-:S13]  /*22560*/  ISETP.NE.AND P1, PT, R5, RZ, PT ;  /* 0x000000ff0500720c */ /* 0x000fda0003f25270 */
[----:B--2---:R-:W-:Y:S05]  /*22570*/  @!P1 BRA `(.L_x_718) ;  /* 0x0000000000049947 */ /* 0x004fea0003800000 */
[----:B------:R-:W-:Y:S01]  /*22580*/  BPT.TRAP 0x1 ;  /* 0x000000040000795c */ /* 0x000fe20000300000 */
.L_x_718:
[----:B------:R-:W-:Y:S05]  /*22590*/  BSYNC B2 ;  /* 0x0000000000027941 */ /* 0x000fea0003800000 */
.L_x_717:
[----:B------:R-:W-:Y:S01]  /*225a0*/  IMAD.MOV.U32 R12, RZ, RZ, RZ ;  /* 0x000000ffff0c7224 */ /* 0x000fe200078e00ff */
[----:B------:R-:W-:Y:S01]  /*225b0*/  UIADD3 UR4, UP0, UR38, 0x570, URZ ;  /* 0x0000057026047890 */ /* 0x000fe2000ff1e03f */
[----:B------:R-:W-:Y:S01]  /*225c0*/  IMAD R6, R28, 0xa000, R22 ;  /* 0x0000a0001c067824 */ /* 0x000fe200078e0216 */
[----:B------:R-:W-:Y:S01]  /*225d0*/  PLOP3.LUT P1, PT, PT, PT, PT, 0x80, 0x0 ;  /* 0x000000000000781c */ /* 0x000fe20003f2f070 */
[----:B0-----:R-:W-:Y:S01]  /*225e0*/  IMAD R5, R9, 0x50, R0 ;  /* 0x0000005009057824 */ /* 0x001fe200078e0200 */
[----:B------:R-:W-:Y:S01]  /*225f0*/  R2UR UR10, R12 ;  /* 0x000000000c0a72ca */ /* 0x000fe200000e0000 */
[----:B------:R-:W-:Y:S01]  /*22600*/  VIADD R3, R8, 0x38890 ;  /* 0x0003889008037836 */ /* 0x000fe20000000000 */
[----:B------:R-:W-:Y:S01]  /*22610*/  UIADD3.X UR5, URZ, UR39, URZ, UP0, !UPT ;  /* 0x000000273f057290 */ /* 0x000fe200087fe43f */
[----:B------:R-:W-:Y:S01]  /*22620*/  VIADD R10, R6, 0x24400 ;  /* 0x00024400060a7836 */ /* 0x000fe20000000000 */
[----:B------:R-:W-:Y:S01]  /*22630*/  UMOV UR6, 0x0 ;  /* 0x0000000000067882 */ /* 0x000fe20000000000 */
[----:B------:R-:W-:-:S10]  /*22640*/  UMOV UR7, 0x12f00000 ;  /* 0x12f0000000077882 */ /* 0x000fd40000000000 */
.L_x_719:
        /* <DEDUP_REMOVED lines=12> */
[----:B------:R-:W-:Y:S01]  /*22710*/  UMOV UR6, 0x0 ;  /* 0x0000000000067882 */ /* 0x000fe20000000000 */
[----:B------:R-:W-:Y:S01]  /*22720*/  IADD3 R10, R6, 0x26c00, RZ ;  /* 0x00026c00060a7810 */ /* 0x000fe20007ffe0ff */
[----:B------:R-:W-:Y:S01]  /*22730*/  UMOV UR7, 0x12f00000 ;  /* 0x12f0000000077882 */ /* 0x000fe20000000000 */
[----:B------:R-:W-:-:S15]  /*22740*/  R2UR UR10, R15 ;  /* 0x000000000f0a72ca */ /* 0x000fde00000e0000 */
.L_x_720:
        /* <DEDUP_REMOVED lines=16> */
.L_x_721:
        /* <DEDUP_REMOVED lines=16> */
.L_x_722:
        /* <DEDUP_REMOVED lines=13> */
.L_x_868:
[----:B------:R-:W-:Y:S05]  /*22a20*/  BSYNC B2 ;  /* 0x0000000000027941 */ /* 0x000fea0003800000 */
.L_x_723:
[----:B------:R-:W-:Y:S01]  /*22a30*/  BSSY B2, `(.L_x_725) ;  /* 0x000000b000027945 */ /* 0x000fe20003800000 */
[----:B------:R-:W-:Y:S02]  /*22a40*/  IMAD.MOV.U32 R10, RZ, RZ, 0x0 ;  /* 0x00000000ff0a7424 */ /* 0x000fe400078e00ff */
[----:B------:R-:W-:Y:S01]  /*22a50*/  IMAD.MOV.U32 R11, RZ, RZ, 0x12f00000 ;  /* 0x12f00000ff0b7424 */ /* 0x000fe200078e00ff */
[----:B------:R-:W-:Y:S06]  /*22a60*/  @P2 BRA `(.L_x_726) ;  /* 0x00000000001c2947 */ /* 0x000fec0003800000 */
[----:B------:R-:W2:Y:S01]  /*22a70*/  S2R R20, SR_TID.X ;  /* 0x0000000000147919 */ /* 0x000ea20000002100 */
[----:B------:R-:W-:-:S04]  /*22a80*/  IMAD.MOV.U32 R3, RZ, RZ, 0xa000 ;  /* 0x0000a000ff037424 */ /* 0x000fc800078e00ff */
[----:B------:R3:W-:Y:S01]  /*22a90*/  SYNCS.ARRIVE.TRANS64 RZ, [R8+URZ+0x388b0], R3 ;  /* 0x0388b00308ff79a7 */ /* 0x0007e2000800003f */
[----:B--2---:R-:W-:-:S04]  /*22aa0*/  LOP3.LUT R20, R20, 0x1f, RZ, 0xc0, !PT ;  /* 0x0000001f14147812 */ /* 0x004fc800078ec0ff */
[----:B------:R-:W-:-:S13]  /*22ab0*/  ISETP.NE.AND P1, PT, R20, RZ, PT ;  /* 0x000000ff1400720c */ /* 0x000fda0003f25270 */
[----:B---3--:R-:W-:Y:S05]  /*22ac0*/  @!P1 BRA `(.L_x_726) ;  /* 0x0000000000049947 */ /* 0x008fea0003800000 */
[----:B------:R-:W-:Y:S01]  /*22ad0*/  BPT.TRAP 0x1 ;  /* 0x000000040000795c */ /* 0x000fe20000300000 */
.L_x_726:
[----:B------:R-:W-:Y:S05]  /*22ae0*/  BSYNC B2 ;  /* 0x0000000000027941 */ /* 0x000fea0003800000 */
.L_x_725:
        /* <DEDUP_REMOVED lines=8> */
.L_x_727:
        /* <DEDUP_REMOVED lines=15> */
.L_x_728:
        /* <DEDUP_REMOVED lines=15> */
.L_x_729:
        /* <DEDUP_REMOVED lines=15> */
.L_x_730:
        /* <DEDUP_REMOVED lines=10> */
.L_x_714:
[----:B------:R-:W-:Y:S05]  /*22ee0*/  BSYNC B1 ;  /* 0x0000000000017941 */ /* 0x000fea0003800000 */
.L_x_713:
[C---:B------:R-:W-:Y:S01]  /*22ef0*/  ISETP.GT.AND P2, PT, R9.reuse, R4, PT ;  /* 0x000000040900720c */ /* 0x040fe20003f44270 */
[----:B------:R-:W-:Y:S02]  /*22f00*/  VIADD R28, R28, 0x1 ;  /* 0x000000011c1c7836 */ /* 0x000fe40000000000 */
[----:B------:R-:W-:-:S03]  /*22f10*/  VIADD R9, R9, 0xffffffff ;  /* 0xffffffff09097836 */ /* 0x000fc60000000000 */
[----:B------:R-:W-:-:S04]  /*22f20*/  ISETP.NE.AND P1, PT, R28, 0x2, PT ;  /* 0x000000021c00780c */ /* 0x000fc80003f25270 */
[----:B------:R-:W-:Y:S02]  /*22f30*/  SEL R3, RZ, 0x1, P1 ;  /* 0x00000001ff037807 */ /* 0x000fe40000800000 */
[----:B------:R-:W-:Y:S02]  /*22f40*/  SEL R28, R28, RZ, P1 ;  /* 0x000000ff1c1c7207 */ /* 0x000fe40000800000 */
[----:B------:R-:W-:Y:S01]  /*22f50*/  LOP3.LUT R30, R30, R3, RZ, 0x3c, !PT ;  /* 0x000000031e1e7212 */ /* 0x000fe200078e3cff */
[----:B------:R-:W-:Y:S06]  /*22f60*/  @P2 BRA `(.L_x_731) ;  /* 0xfffffff400342947 */ /* 0x000fec000383ffff */
.L_x_689:
[----:B------:R-:W-:Y:S05]  /*22f70*/  BSYNC B0 ;  /* 0x0000000000007941 */ /* 0x000fea0003800000 */
.L_x_688:
[----:B------:R-:W2:Y:S01]  /*22f80*/  LDL R32, [R1+0xc] ;  /* 0x00000c0001207983 */ /* 0x000ea20000100800 */
[----:B------:R-:W-:Y:S05]  /*22f90*/  @!P0 WARPSYNC.ALL ;  /* 0x0000000000008948 */ /* 0x000fea0003800000 */
[----:B------:R-:W-:Y:S06]  /*22fa0*/  @!P0 BAR.SYNC.DEFER_BLOCKING 0xc, 0x180 ;  /* 0x0306000000008b1d */ /* 0x000fec0000010000 */
[----:B------:R-:W-:Y:S01]  /*22fb0*/  BSSY B7, `(.L_x_732) ;  /* 0x000039d000077945 */ /* 0x000fe20003800000 */
[----:B--2---:R-:W-:-:S13]  /*22fc0*/  ISETP.GT.AND P0, PT, R32, RZ, PT ;  /* 0x000000ff2000720c */ /* 0x004fda0003f04270 */
[----:B------:R-:W-:Y:S05]  /*22fd0*/  @P0 BRA `(.L_x_733) ;  /* 0x0000000000480947 */ /* 0x000fea0003800000 */
[----:B------:R-:W1:Y:S02]  /*22fe0*/  S2R R3, SR_TID.X ;  /* 0x0000000000037919 */ /* 0x000e640000002100 */
[----:B-1----:R-:W-:-:S04]  /*22ff0*/  LOP3.LUT R3, R3, 0x7f, RZ, 0xc0, !PT ;  /* 0x0000007f03037812 */ /* 0x002fc800078ec0ff */
[----:B------:R-:W-:-:S13]  /*23000*/  ISETP.NE.AND P0, PT, R3, RZ, PT ;  /* 0x000000ff0300720c */ /* 0x000fda0003f05270 */
[----:B------:R-:W-:Y:S05]  /*23010*/  @P0 BRA `(.L_x_734) ;  /* 0x0000003800580947 */ /* 0x000fea0003800000 */
[----:B0-----:R-:W0:Y:S01]  /*23020*/  S2R R5, SR_LANEID ;  /* 0x0000000000057919 */ /* 0x001e220000000000 */
[----:B------:R-:W-:Y:S01]  /*23030*/  VOTEU.ANY UR4, UPT, PT ;  /* 0x0000000000047886 */ /* 0x000fe200038e0100 */
[----:B------:R-:W1:Y:S01]  /*23040*/  LDC.64 R2, c[0x0][0xc60] ;  /* 0x00031800ff027b82 */ /* 0x000e620000000a00 */
[----:B------:R-:W0:Y:S01]  /*23050*/  FLO.U32 R0, UR4 ;  /* 0x0000000400007d00 */ /* 0x000e2200080e0000 */
[----:B------:R-:W-:Y:S01]  /*23060*/  ULDC.64 UR6, c[0x0][0x208] ;  /* 0x0000820000067ab9 */ /* 0x000fe20000000a00 */
[----:B0-----:R-:W-:-:S06]  /*23070*/  ISETP.EQ.U32.AND P0, PT, R0, R5, PT ;  /* 0x000000050000720c */ /* 0x001fcc0003f02070 */
[----:B------:R-:W1:Y:S07]  /*23080*/  POPC R5, UR4 ;  /* 0x0000000400057d09 */ /* 0x000e6e0008000000 */
[----:B-1----:R-:W2:Y:S01]  /*23090*/  @P0 ATOMG.E.ADD.STRONG.GPU PT, R3, desc[UR6][R2.64], R5 ;  /* 0x00000005020309a8 */ /* 0x002ea200081ee1c6 */
[----:B------:R-:W0:Y:S02]  /*230a0*/  S2R R4, SR_LTMASK ;  /* 0x0000000000047919 */ /* 0x000e240000003900 */
[----:B0-----:R-:W-:-:S04]  /*230b0*/  LOP3.LUT R4, R4, UR4, RZ, 0xc0, !PT ;  /* 0x0000000404047c12 */ /* 0x001fc8000f8ec0ff */
[----:B------:R-:W0:Y:S01]  /*230c0*/  POPC R7, R4 ;  /* 0x0000000400077309 */ /* 0x000e220000000000 */
[----:B--2---:R-:W0:Y:S02]  /*230d0*/  SHFL.IDX PT, R0, R3, R0, 0x1f ;  /* 0x00001f0003007589 */ /* 0x004e2400000e0000 */
[----:B0-----:R-:W-:Y:S01]  /*230e0*/  IADD3 R16, R0, UR36, R7 ;  /* 0x0000002400107c10 */ /* 0x001fe2000fffe007 */
[----:B------:R-:W-:Y:S06]  /*230f0*/  BRA `(.L_x_734) ;  /* 0x0000003800207947 */ /* 0x000fec0003800000 */
.L_x_733:
        /* <DEDUP_REMOVED lines=8> */
[----:B------:R-:W-:Y:S01]  /*23180*/  MOV R4, UR6 ;  /* 0x0000000600047c02 */ /* 0x000fe20008000f00 */
[----:B0-----:R-:W-:Y:S01]  /*23190*/  IMAD.U32 R5, RZ, RZ, UR7 ;  /* 0x00000007ff057e24 */ /* 0x001fe2000f8e00ff */
[----:B------:R-:W0:Y:S01]  /*231a0*/  LDC.64 R2, c[0x4][R2] ;  /* 0x0100000002027b82 */ /* 0x000e220000000a00 */
[----:B------:R-:W-:Y:S02]  /*231b0*/  IMAD.U32 R6, RZ, RZ, UR8 ;  /* 0x00000008ff067e24 */ /* 0x000fe4000f8e00ff */
[----:B------:R-:W-:Y:S02]  /*231c0*/  IMAD.U32 R7, RZ, RZ, UR9 ;  /* 0x00000009ff077e24 */ /* 0x000fe4000f8e00ff */
[----:B------:R-:W-:-:S02]  /*231d0*/  IMAD.U32 R10, RZ, RZ, UR4 ;  /* 0x00000004ff0a7e24 */ /* 0x000fc4000f8e00ff */
[----:B------:R-:W-:Y:S02]  /*231e0*/  IMAD.U32 R11, RZ, RZ, UR5 ;  /* 0x00000005ff0b7e24 */ /* 0x000fe4000f8e00ff */
[----:B------:R-:W-:Y:S02]  /*231f0*/  IMAD.MOV.U32 R8, RZ, RZ, 0x70 ;  /* 0x00000070ff087424 */ /* 0x000fe400078e00ff */
[----:B------:R-:W-:Y:S02]  /*23200*/  IMAD.MOV.U32 R12, RZ, RZ, 0x1 ;  /* 0x00000001ff0c7424 */ /* 0x000fe400078e00ff */
[----:B------:R-:W-:-:S07]  /*23210*/  IMAD.MOV.U32 R13, RZ, RZ, RZ ;  /* 0x000000ffff0d7224 */ /* 0x000fce00078e00ff */
[----:B------:R-:W-:-:S07]  /*23220*/  LEPC R20, `(.L_x_736) ;  /* 0x000000001014794e */ /* 0x000fce0000000000 */
[----:B0-----:R-:W-:Y:S05]  /*23230*/  CALL.ABS.NOINC R2 ;  /* 0x0000000002007343 */ /* 0x001fea0003c00000 */
.L_x_736:
[----:B------:R-:W-:Y:S05]  /*23240*/  BSYNC B6 ;  /* 0x0000000000067941 */ /* 0x000fea0003800000 */
.L_x_735:
        /* <DEDUP_REMOVED lines=9> */
[----:B------:R-:W-:Y:S01]  /*232e0*/  IMAD.U32 R4, RZ, RZ, UR6 ;  /* 0x00000006ff047e24 */ /* 0x000fe2000f8e00ff */
[----:B------:R-:W-:Y:S01]  /*232f0*/  MOV R8, 0x70 ;  /* 0x0000007000087802 */ /* 0x000fe20000000f00 */
[----:B0-----:R-:W-:Y:S02]  /*23300*/  IMAD.U32 R5, RZ, RZ, UR7 ;  /* 0x00000007ff057e24 */ /* 0x001fe4000f8e00ff */
[----:B------:R-:W-:Y:S02]  /*23310*/  IMAD.U32 R6, RZ, RZ, UR8 ;  /* 0x00000008ff067e24 */ /* 0x000fe4000f8e00ff */
[----:B------:R-:W-:-:S02]  /*23320*/  IMAD.U32 R7, RZ, RZ, UR9 ;  /* 0x00000009ff077e24 */ /* 0x000fc4000f8e00ff */
[----:B------:R-:W-:Y:S02]  /*23330*/  IMAD.U32 R10, RZ, RZ, UR4 ;  /* 0x00000004ff0a7e24 */ /* 0x000fe4000f8e00ff */
[----:B------:R-:W-:Y:S02]  /*23340*/  IMAD.U32 R11, RZ, RZ, UR5 ;  /* 0x00000005ff0b7e24 */ /* 0x000fe4000f8e00ff */
[----:B------:R-:W-:Y:S02]  /*23350*/  IMAD.MOV.U32 R12, RZ, RZ, 0x1 ;  /* 0x00000001ff0c7424 */ /* 0x000fe400078e00ff */
[----:B-1----:R-:W-:-:S07]  /*23360*/  IMAD.MOV.U32 R13, RZ, RZ, RZ ;  /* 0x000000ffff0d7224 */ /* 0x002fce00078e00ff */
[----:B------:R-:W-:-:S07]  /*23370*/  LEPC R20, `(.L_x_739) ;  /* 0x000000001014794e */ /* 0x000fce0000000000 */
[----:B--2---:R-:W-:Y:S05]  /*23380*/  CALL.ABS.NOINC R2 ;  /* 0x0000000002007343 */ /* 0x004fea0003c00000 */
.L_x_739:
[----:B------:R0:W1:Y:S01]  /*23390*/  LDC.64 R2, c[0x4][R26] ;  /* 0x010000001a027b82 */ /* 0x0000620000000a00 */
[----:B------:R-:W-:Y:S01]  /*233a0*/  ULDC.64 UR4, c[0x4][0x138] ;  /* 0x01004e0000047ab9 */ /* 0x000fe20000000a00 */
[----:B------:R-:W-:Y:S01]  /*233b0*/  ULDC.64 UR6, c[0x4][0x140] ;  /* 0x0100500000067ab9 */ /* 0x000fe20000000a00 */
[----:B------:R-:W-:Y:S01]  /*233c0*/  ULDC.64 UR8, c[0x4][0xa8] ;  /* 0x01002a0000087ab9 */ /* 0x000fe20000000a00 */
[----:B------:R-:W-:Y:S02]  /*233d0*/  IMAD.U32 R4, RZ, RZ, UR4 ;  /* 0x00000004ff047e24 */ /* 0x000fe4000f8e00ff */
[----:B------:R-:W-:Y:S02]  /*233e0*/  IMAD.U32 R5, RZ, RZ, UR5 ;  /* 0x00000005ff057e24 */ /* 0x000fe4000f8e00ff */
[----:B------:R-:W-:Y:S02]  /*233f0*/  IMAD.U32 R6, RZ, RZ, UR6 ;  /* 0x00000006ff067e24 */ /* 0x000fe4000f8e00ff */
[----:B------:R-:W-:-:S02]  /*23400*/  IMAD.U32 R7, RZ, RZ, UR7 ;  /* 0x00000007ff077e24 */ /* 0x000fc4000f8e00ff */
[----:B------:R-:W-:Y:S02]  /*23410*/  IMAD.U32 R10, RZ, RZ, UR8 ;  /* 0x00000008ff0a7e24 */ /* 0x000fe4000f8e00ff */
[----:B------:R-:W-:Y:S02]  /*23420*/  IMAD.U32 R11, RZ, RZ, UR9 ;  /* 0x00000009ff0b7e24 */ /* 0x000fe4000f8e00ff */
[----:B------:R-:W-:Y:S02]  /*23430*/  IMAD.MOV.U32 R8, RZ, RZ, 0x70 ;  /* 0x00000070ff087424 */ /* 0x000fe400078e00ff */
[----:B------:R-:W-:Y:S02]  /*23440*/  IMAD.MOV.U32 R12, RZ, RZ, 0x1 ;  /* 0x00000001ff0c7424 */ /* 0x000fe400078e00ff */
[----:B0-----:R-:W-:-:S07]  /*23450*/  IMAD.MOV.U32 R13, RZ, RZ, RZ ;  /* 0x000000ffff0d7224 */ /* 0x001fce00078e00ff */
[----:B------:R-:W-:-:S07]  /*23460*/  LEPC R20, `(.L_x_738) ;  /* 0x000000001014794e */ /* 0x000fce0000000000 */
[----:B-1----:R-:W-:Y:S05]  /*23470*/  CALL.ABS.NOINC R2 ;  /* 0x0000000002007343 */ /* 0x002fea0003c00000 */
.L_x_738:
[----:B------:R-:W-:Y:S05]  /*23480*/  BSYNC B6 ;  /* 0x0000000000067941 */ /* 0x000fea0003800000 */
.L_x_737:
[----:B------:R-:W2:Y:S01]  /*23490*/  LDL R21, [R1+0x2c] ;  /* 0x00002c0001157983 */ /* 0x000ea20000100800 */
[----:B------:R-:W-:-:S03]  /*234a0*/  ULDC.64 UR4, c[0x0][0x9f8] ;  /* 0x00027e0000047ab9 */ /* 0x000fc60000000a00 */
[----:B------:R-:W3:Y:S01]  /*234b0*/  LDL R2, [R1+0x10] ;  /* 0x0000100001027983 */ /* 0x000ee20000100800 */
[----:B------:R-:W-:Y:S01]  /*234c0*/  ISETP.NE.U32.AND P0, PT, RZ, UR4, PT ;  /* 0x00000004ff007c0c */ /* 0x000fe2000bf05070 */
[----:B------:R-:W-:Y:S01]  /*234d0*/  ULDC.64 UR6, c[0x0][0x208] ;  /* 0x0000820000067ab9 */ /* 0x000fe20000000a00 */
[----:B------:R-:W1:Y:S01]  /*234e0*/  LDC R0, c[0x0][0x430] ;  /* 0x00010c00ff007b82 */ /* 0x000e620000000800 */
[----:B------:R-:W4:Y:S01]  /*234f0*/  S2R R20, SR_TID.X ;  /* 0x0000000000147919 */ /* 0x000f220000002100 */
[----:B------:R-:W-:-:S13]  /*23500*/  ISETP.NE.AND.EX P0, PT, RZ, UR5, PT, P0 ;  /* 0x00000005ff007c0c */ /* 0x000fda000bf05300 */
[----:B------:R-:W-:Y:S01]  /*23510*/  @P0 IADD3 R24, P1, R24, UR4, RZ ;  /* 0x0000000418180c10 */ /* 0x000fe2000ff3e0ff */
[----:B------:R-:W-:-:S03]  /*23520*/  ULDC UR4, c[0x0][0x2f4] ;  /* 0x0000bd0000047ab9 */ /* 0x000fc60000000800 */
[----:B------:R-:W-:-:S05]  /*23530*/  @P0 IADD3.X R25, R25, UR5, RZ, P1, !PT ;  /* 0x0000000519190c10 */ /* 0x000fca0008ffe4ff */
[----:B------:R-:W3:Y:S01]  /*23540*/  @P0 LDG.E R33, desc[UR6][R24.64] ;  /* 0x0000000618210981 */ /* 0x000ee2000c1e1900 */
[----:B----4-:R-:W-:-:S04]  /*23550*/  LOP3.LUT R20, R20, 0x7f, RZ, 0xc0, !PT ;  /* 0x0000007f14147812 */ /* 0x010fc800078ec0ff */
[----:B------:R-:W-:Y:S02]  /*23560*/  SHF.R.U32.HI R26, RZ, 0x3, R20 ;  /* 0x00000003ff1a7819 */ /* 0x000fe40000011614 */
[----:B------:R-:W4:Y:S01]  /*23570*/  S2R R20, SR_TID.X ;  /* 0x0000000000147919 */ /* 0x000f220000002100 */
[----:B-1----:R-:W-:-:S13]  /*23580*/  ISETP.NE.AND P1, PT, R0, 0x1, PT ;  /* 0x000000010000780c */ /* 0x002fda0003f25270 */
[----:B------:R-:W1:Y:S08]  /*23590*/  @P1 LDC R7, c[0x0][0x434] ;  /* 0x00010d00ff071b82 */ /* 0x000e700000000800 */
[----:B0-----:R-:W0:Y:S01]  /*235a0*/  @P1 LDC R5, c[0x0][0x438] ;  /* 0x00010e00ff051b82 */ /* 0x001e220000000800 */
[----:B----4-:R-:W-:-:S05]  /*235b0*/  IMAD.SHL.U32 R20, R20, 0x10, RZ ;  /* 0x0000001014147824 */ /* 0x010fca00078e00ff */
[----:B------:R-:W-:Y:S02]  /*235c0*/  LOP3.LUT R20, R26, 0x70, R20, 0xf8, !PT ;  /* 0x000000701a147812 */ /* 0x000fe400078ef814 */
[----:B------:R-:W-:Y:S02]  /*235d0*/  LOP3.LUT R23, R23, 0xfffffffe, RZ, 0xc0, !PT ;  /* 0xfffffffe17177812 */ /* 0x000fe400078ec0ff */
[----:B------:R-:W-:Y:S01]  /*235e0*/  LOP3.LUT R9, R36, 0x80, RZ, 0xfc, !PT ;  /* 0x0000008024097812 */ /* 0x000fe200078efcff */
[----:B------:R-:W-:Y:S01]  /*235f0*/  UMOV UR5, 0xffffffff ;  /* 0xffffffff00057882 */ /* 0x000fe20000000000 */
[----:B--2---:R-:W-:-:S04]  /*23600*/  VIADD R26, R21, 0xffffffff ;  /* 0xffffffff151a7836 */ /* 0x004fc80000000000 */
[----:B------:R-:W-:-:S05]  /*23610*/  IMAD R6, R26, 0x50, R20 ;  /* 0x000000501a067824 */ /* 0x000fca00078e0214 */
[----:B------:R-:W-:-:S04]  /*23620*/  ISETP.GE.AND P0, PT, R6, R32, PT ;  /* 0x000000200600720c */ /* 0x000fc80003f06270 */
[----:B------:R-:W-:Y:S01]  /*23630*/  ISETP.GT.U32.OR P0, PT, R20, 0x4f, P0 ;  /* 0x0000004f1400780c */ /* 0x000fe20000704470 */
[----:B---3--:R-:W-:-:S04]  /*23640*/  IMAD.IADD R6, R6, 0x1, R2 ;  /* 0x0000000106067824 */ /* 0x008fc800078e0202 */
[----:B-1----:R-:W-:-:S08]  /*23650*/  @P1 IMAD.HI.U32 R7, R6, R7, RZ ;  /* 0x0000000706071227 */ /* 0x002fd000078e00ff */
[----:B------:R-:W1:Y:S01]  /*23660*/  @!P0 LDC.64 R2, c[0x0][0x428] ;  /* 0x00010a00ff028b82 */ /* 0x000e620000000a00 */
[----:B------:R-:W-:Y:S01]  /*23670*/  IMAD.MOV.U32 R4, RZ, RZ, R6 ;  /* 0x000000ffff047224 */ /* 0x000fe200078e0006 */
[----:B0-----:R-:W-:-:S04]  /*23680*/  @P1 SHF.R.U32.HI R4, RZ, R5, R7 ;  /* 0x00000005ff041219 */ /* 0x001fc80000011607 */
[----:B------:R-:W-:Y:S02]  /*23690*/  IADD3 R5, -R4, RZ, RZ ;  /* 0x000000ff04057210 */ /* 0x000fe40007ffe1ff */
[----:B------:R-:W-:-:S03]  /*236a0*/  SHF.R.S32.HI R8, RZ, 0x1f, R33 ;  /* 0x0000001fff087819 */ /* 0x000fc60000011421 */
[----:B------:R-:W-:Y:S01]  /*236b0*/  IMAD R0, R0, R5, R6 ;  /* 0x0000000500007224 */ /* 0x000fe200078e0206 */
[--C-:B------:R-:W-:Y:S01]  /*236c0*/  @!P0 SHF.R.S32.HI R5, RZ, 0x1f, R4.reuse ;  /* 0x0000001fff058819 */ /* 0x100fe20000011404 */
[-C--:B-1----:R-:W-:Y:S02]  /*236d0*/  @!P0 IMAD R6, R8, R2.reuse, RZ ;  /* 0x0000000208068224 */ /* 0x082fe400078e02ff */
[----:B------:R-:W-:-:S04]  /*236e0*/  @!P0 IMAD.WIDE.U32 R4, R33, R2, R4 ;  /* 0x0000000221048225 */ /* 0x000fc800078e0004 */
[----:B------:R-:W-:Y:S02]  /*236f0*/  @!P0 IMAD R6, R33, R3, R6 ;  /* 0x0000000321068224 */ /* 0x000fe400078e0206 */
[----:B------:R-:W0:Y:S02]  /*23700*/  @!P0 LDC.64 R2, c[0x0][0x418] ;  /* 0x00010600ff028b82 */ /* 0x000e240000000a00 */
[----:B------:R-:W-:Y:S02]  /*23710*/  @!P0 IMAD.IADD R6, R5, 0x1, R6 ;  /* 0x0000000105068824 */ /* 0x000fe400078e0206 */
[----:B------:R-:W-:Y:S01]  /*23720*/  IMAD.U32 R7, RZ, RZ, UR37 ;  /* 0x00000025ff077e24 */ /* 0x000fe2000f8e00ff */
[----:B0-----:R-:W-:-:S04]  /*23730*/  @!P0 LEA R2, P1, R4, R2, 0x2 ;  /* 0x0000000204028211 */ /* 0x001fc800078210ff */
[----:B------:R-:W-:Y:S01]  /*23740*/  @!P0 LEA.HI.X R3, R4, R3, R6, 0x2, P1 ;  /* 0x0000000304038211 */ /* 0x000fe200008f1406 */
[----:B------:R-:W-:-:S06]  /*23750*/  IMAD.MOV.U32 R4, RZ, RZ, RZ ;  /* 0x000000ffff047224 */ /* 0x000fcc00078e00ff */
[----:B------:R0:W5:Y:S01]  /*23760*/  @!P0 LDG.E R4, desc[UR6][R2.64] ;  /* 0x0000000602048981 */ /* 0x000162000c1e1900 */
[----:B------:R-:W-:Y:S02]  /*23770*/  ISETP.GT.U32.AND P0, PT, R20, 0x4f, PT ;  /* 0x0000004f1400780c */ /* 0x000fe40003f04070 */
[----:B------:R-:W-:Y:S01]  /*23780*/  ISETP.NE.AND P2, PT, R7, 0x3, PT ;  /* 0x000000030700780c */ /* 0x000fe20003f45270 */
[----:B------:R1:W-:Y:S10]  /*23790*/  STL [R1+0x14], R8 ;  /* 0x0000140801007387 */ /* 0x0003f40000100800 */
[----:B------:R-:W-:-:S02]  /*237a0*/  @P0 LOP3.LUT R23, R23, 0x1, RZ, 0xfc, !PT ;  /* 0x0000000117170812 */ /* 0x000fc400078efcff */
[C---:B------:R-:W-:Y:S02]  /*237b0*/  ISETP.GE.AND P0, PT, R36.reuse, UR4, PT ;  /* 0x0000000424007c0c */ /* 0x040fe4000bf06270 */
[----:B------:R-:W-:Y:S02]  /*237c0*/  LOP3.LUT R23, R23, 0xffffffdf, RZ, 0xc0, !PT ;  /* 0xffffffdf17177812 */ /* 0x000fe400078ec0ff */
[----:B-1----:R-:W-:Y:S02]  /*237d0*/  LOP3.LUT R8, R36, 0x40, RZ, 0xfc, !PT ;  /* 0x0000004024087812 */ /* 0x002fe400078efcff */
[----:B------:R-:W-:Y:S02]  /*237e0*/  @P2 LOP3.LUT R23, R23, 0x20, RZ, 0xfc, !PT ;  /* 0x0000002017172812 */ /* 0x000fe400078efcff */
[----:B------:R-:W-:Y:S02]  /*237f0*/  ISETP.GE.AND P3, PT, R8, UR4, PT ;  /* 0x0000000408007c0c */ /* 0x000fe4000bf66270 */
[----:B------:R-:W-:-:S04]  /*23800*/  LOP3.LUT R23, R23, 0xffffffef, RZ, 0xc0, !PT ;  /* 0xffffffef17177812 */ /* 0x000fc800078ec0ff */
[----:B------:R-:W-:-:S04]  /*23810*/  @P0 LOP3.LUT R23, R23, 0x10, RZ, 0xfc, !PT ;  /* 0x0000001017170812 */ /* 0x000fc800078efcff */
[----:B------:R-:W-:Y:S02]  /*23820*/  LOP3.LUT R23, R23, 0xfffffff7, RZ, 0xc0, !PT ;  /* 0xfffffff717177812 */ /* 0x000fe400078ec0ff */
[----:B------:R-:W-:Y:S02]  /*23830*/  LOP3.LUT R8, R36, 0xc0, RZ, 0xfc, !PT ;  /* 0x000000c024087812 */ /* 0x000fe400078efcff */
[----:B------:R-:W-:Y:S02]  /*23840*/  ISETP.GE.AND P1, PT, R9, UR4, PT ;  /* 0x0000000409007c0c */ /* 0x000fe4000bf26270 */
[----:B------:R-:W-:Y:S02]  /*23850*/  @P3 LOP3.LUT R23, R23, 0x8, RZ, 0xfc, !PT ;  /* 0x0000000817173812 */ /* 0x000fe400078efcff */
[----:B------:R-:W-:Y:S02]  /*23860*/  ISETP.GE.AND P0, PT, R8, UR4, PT ;  /* 0x0000000408007c0c */ /* 0x000fe4000bf06270 */
[----:B------:R-:W-:-:S04]  /*23870*/  LOP3.LUT R23, R23, 0xfffffffd, RZ, 0xc0, !PT ;  /* 0xfffffffd17177812 */ /* 0x000fc800078ec0ff */
[----:B------:R-:W-:-:S04]  /*23880*/  LOP3.LUT R23, R23, 0xfffffffb, RZ, 0xc0, !PT ;  /* 0xfffffffb17177812 */ /* 0x000fc800078ec0ff */
[----:B------:R-:W-:-:S04]  /*23890*/  @P1 LOP3.LUT R23, R23, 0x4, RZ, 0xfc, !PT ;  /* 0x0000000417171812 */ /* 0x000fc800078efcff */
[----:B------:R-:W-:Y:S01]  /*238a0*/  @P0 LOP3.LUT R23, R23, 0x2, RZ, 0xfc, !PT ;  /* 0x0000000217170812 */ /* 0x000fe200078efcff */
[----:B0-----:R-:W-:Y:S06]  /*238b0*/  BRA.DIV UR5, `(.L_x_740) ;  /* 0x0000005205ac7947 */ /* 0x001fec000b800000 */
.L_x_871:
[----:B------:R-:W-:Y:S01]  /*238c0*/  SHF.R.S32.HI R32, RZ, 0x1f, R18 ;  /* 0x0000001fff207819 */ /* 0x000fe20000011412 */
[----:B------:R-:W-:Y:S06]  /*238d0*/  @!P2 BRA `(.L_x_741) ;  /* 0x000000000004a947 */ /* 0x000fec0003800000 */
[----:B------:R-:W-:Y:S01]  /*238e0*/  BPT.TRAP 0x1 ;  /* 0x000000040000795c */ /* 0x000fe20000300000 */
.L_x_741:
        /* <DEDUP_REMOVED lines=20> */
[----:B------:R-:W-:Y:S01]  /*23a30*/  LEA.HI.X R25, R2, UR5, R5, 0x1, P0 ;  /* 0x0000000502197c11 */ /* 0x000fe200080f0c05 */
[----:B------:R-:W-:Y:S01]  /*23a40*/  IMAD R5, R27, 0x8, R22 ;  /* 0x000000081b057824 */ /* 0x000fe200078e0216 */
[----:B------:R-:W-:-:S04]  /*23a50*/  SHF.L.U32 R2, R29, 0x1f, RZ ;  /* 0x0000001f1d027819 */ /* 0x000fc800000006ff */
[----:B------:R-:W0:Y:S02]  /*23a60*/  SYNCS.PHASECHK.TRANS64.TRYWAIT P0, [R5+URZ+0x38840], R2 ;  /* 0x03884002050075a7 */ /* 0x000e24000800017f */
[----:B0-----:R-:W-:Y:S05]  /*23a70*/  @!P0 BRA `(.L_x_743) ;  /* 0x0000005000708947 */ /* 0x001fea0003800000 */
.L_x_872:
[----:B------:R-:W-:Y:S05]  /*23a80*/  BSYNC B0 ;  /* 0x0000000000007941 */ /* 0x000fea0003800000 */
.L_x_742:
[----:B------:R-:W2:Y:S01]  /*23a90*/  LDL R9, [R1+0xc] ;  /* 0x00000c0001097983 */ /* 0x000ea20000100800 */
        /* <DEDUP_REMOVED lines=32> */
[C---:B------:R-:W-:Y:S01]  /*23ca0*/  LOP3.LUT P3, RZ, R23.reuse, 0x4, RZ, 0xc0, !PT ;  /* 0x0000000417ff7812 */ /* 0x040fe2000786c0ff */
[----:B------:R-:W-:Y:S01]  /*23cb0*/  ULDC.64 UR4, c[0x0][0x208] ;  /* 0x0000820000047ab9 */ /* 0x000fe20000000a00 */
[----:B------:R-:W-:Y:S01]  /*23cc0*/  LOP3.LUT P2, RZ, R23, 0x2, RZ, 0xc0, !PT ;  /* 0x0000000217ff7812 */ /* 0x000fe2000784c0ff */
[----:B------:R-:W-:Y:S01]  /*23cd0*/  SHFL.IDX PT, R8, R6, 0x1, 0x181f ;  /* 0x00381f0006087f89 */ /* 0x000fe200000e0000 */
[----:B0-----:R-:W-:-:S05]  /*23ce0*/  @P0 LEA R3, P1, R36, R3, 0x1 ;  /* 0x0000000324030211 */ /* 0x001fca00078208ff */
[----:B-1----:R-:W-:Y:S01]  /*23cf0*/  @P0 IMAD.X R2, RZ, RZ, R2, P1 ;  /* 0x000000ffff020224 */ /* 0x002fe200008e0602 */
[----:B------:R-:W-:-:S04]  /*23d00*/  ISETP.GE.AND P1, PT, R4, 0x11, PT ;  /* 0x000000110400780c */ /* 0x000fc80003f26270 */
[----:B------:R-:W-:-:S04]  /*23d10*/  @P0 LOP3.LUT R3, R3, R2, RZ, 0x3c, !PT ;  /* 0x0000000203030212 */ /* 0x000fc800078e3cff */
[----:B------:R-:W-:-:S04]  /*23d20*/  @P0 LOP3.LUT R2, R3, R2, RZ, 0x3c, !PT ;  /* 0x0000000203020212 */ /* 0x000fc800078e3cff */
[----:B------:R-:W-:Y:S01]  /*23d30*/  @P0 LOP3.LUT R3, R3, R2, RZ, 0x3c, !PT ;  /* 0x0000000203030212 */ /* 0x000fe200078e3cff */
[----:B------:R-:W-:-:S04]  /*23d40*/  @P1 IMAD R21, R7, 0x2, R22 ;  /* 0x0000000207151824 */ /* 0x000fc800078e0216 */
[----:B------:R-:W-:Y:S04]  /*23d50*/  @P0 LDGSTS.E.BYPASS.LTC128B.128 [R9+0x24400], desc[UR4][R2.64], !P5 ;  /* 0x2440000002090fae */ /* 0x000fe8000e901d44 */
[----:B------:R-:W-:Y:S04]  /*23d60*/  @P0 LDGSTS.E.BYPASS.LTC128B.128 [R9+0x26c00], desc[UR4][R2.64+0x80], !P4 ;  /* 0x26c0008002090fae */ /* 0x000fe8000e101d44 */
[----:B------:R-:W-:Y:S04]  /*23d70*/  @P0 LDGSTS.E.BYPASS.LTC128B.128 [R9+0x29400], desc[UR4][R2.64+0x100], !P3 ;  /* 0x2940010002090fae */ /* 0x000fe8000d901d44 */
[----:B------:R0:W-:Y:S04]  /*23d80*/  @P0 LDGSTS.E.BYPASS.LTC128B.128 [R9+0x2bc00], desc[UR4][R2.64+0x180], !P2 ;  /* 0x2bc0018002090fae */ /* 0x0001e8000d101d44 */
[----:B0-----:R-:W0:Y:S02]  /*23d90*/  SHFL.IDX PT, R2, R0, 0x1, 0x181f ;  /* 0x00381f0000027f89 */ /* 0x001e2400000e0000 */
        /* <DEDUP_REMOVED lines=10> */
[----:B0-----:R-:W-:-:S04]  /*23e40*/  @P1 LEA R2, P0, R36, R2, 0x1 ;  /* 0x0000000224021211 */ /* 0x001fc800078008ff */
[----:B------:R-:W-:Y:S02]  /*23e50*/  @P1 IADD3.X R3, RZ, R8, RZ, P0, !PT ;  /* 0x00000008ff031210 */ /* 0x000fe400007fe4ff */
        /* <DEDUP_REMOVED lines=16> */
.L_x_884:
[----:B------:R-:W-:Y:S01]  /*23f60*/  ISETP.GE.AND P0, PT, R4, 0x41, PT ;  /* 0x000000410400780c */ /* 0x000fe20003f06270 */
[----:B------:R-:W-:-:S12]  /*23f70*/  BSSY B0, `(.L_x_745) ;  /* 0x0000011000007945 */ /* 0x000fd80003800000 */
[----:B------:R-:W-:Y:S05]  /*23f80*/  @!P0 BRA `(.L_x_746) ;  /* 0x00000000003c8947 */ /* 0x000fea0003800000 */
[----:B------:R-:W-:Y:S01]  /*23f90*/  LOP3.LUT P4, RZ, R23, 0x10, RZ, 0xc0, !PT ;  /* 0x0000001017ff7812 */ /* 0x000fe2000788c0ff */
[----:B------:R-:W-:Y:S01]  /*23fa0*/  IMAD R7, R7, 0x2, R22 ;  /* 0x0000000207077824 */ /* 0x000fe200078e0216 */
[C---:B------:R-:W-:Y:S01]  /*23fb0*/  LOP3.LUT P3, RZ, R23.reuse, 0x8, RZ, 0xc0, !PT ;  /* 0x0000000817ff7812 */ /* 0x040fe2000786c0ff */
[----:B------:R-:W-:Y:S01]  /*23fc0*/  ULDC.64 UR4, c[0x0][0x208] ;  /* 0x0000820000047ab9 */ /* 0x000fe20000000a00 */
        /* <DEDUP_REMOVED lines=11> */
.L_x_746:
[----:B------:R-:W-:Y:S05]  /*24080*/  BSYNC B0 ;  /* 0x0000000000007941 */ /* 0x000fea0003800000 */
.L_x_745:
[----:B------:R-:W-:Y:S01]  /*24090*/  NOP ;  /* 0x0000000000007918 */ /* 0x000fe20000000000 */
[----:B------:R-:W-:-:S13]  /*240a0*/  PLOP3.LUT P0, PT, PT, PT, PT, 0x80, 0x0 ;  /* 0x000000000000781c */ /* 0x000fda0003f0f070 */
.L_x_747:
[----:B------:R-:W-:Y:S02]  /*240b0*/  PLOP3.LUT P1, PT, P1, P0, PT, 0xa2, 0x0 ;  /* 0x000000000000781c */ /* 0x000fe40000f21472 */
[----:B------:R-:W-:-:S08]  /*240c0*/  @P0 R2UR P1, UR4, R5 ;  /* 0x00000000050402ca */ /* 0x000fd00000020000 */
[----:B------:R-:W-:-:S05]  /*240d0*/  @P0 PLOP3.LUT P0, PT, P1, PT, PT, 0x80, 0x0 ;  /* 0x000000000000081c */ /* 0x000fca0000f0f070 */
[----:B------:R-:W-:Y:S01]  /*240e0*/  @!P1 SYNCS.ARRIVE.TRANS64.RED.A0T1 RZ, [UR4+0x38830], RZ ;  /* 0x038830ffffff99a7 */ /* 0x000fe20008200404 */
[----:B------:R-:W-:Y:S07]  /*240f0*/  @!P1 ARRIVES.LDGSTSBAR.64.TRANSCNT [UR4+0x38830] ;  /* 0x03883000ff0099b0 */ /* 0x000fee0008000a84 */
[----:B------:R-:W-:Y:S05]  /*24100*/  @P0 BRA.U.ANY `(.L_x_747) ;  /* 0xfffffffd00e80947 */ /* 0x000fea000393ffff */
[----:B------:R-:W-:Y:S01]  /*24110*/  NOP ;  /* 0x0000000000007918 */ /* 0x000fe20000000000 */
[----:B------:R-:W-:-:S05]  /*24120*/  IMAD.U32 R0, RZ, RZ, UR37 ;  /* 0x00000025ff007e24 */ /* 0x000fca000f8e00ff */
[----:B------:R-:W-:-:S13]  /*24130*/  ISETP.NE.AND P2, PT, R0, 0x3, PT ;  /* 0x000000030000780c */ /* 0x000fda0003f45270 */
[----:B------:R-:W-:Y:S05]  /*24140*/  @!P2 BRA `(.L_x_748) ;  /* 0x000000000004a947 */ /* 0x000fea0003800000 */
[----:B------:R-:W-:Y:S01]  /*24150*/  BPT.TRAP 0x1 ;  /* 0x000000040000795c */ /* 0x000fe20000300000 */
.L_x_748:
[----:B------:R3:W5:Y:S01]  /*24160*/  LDL.LU R0, [R1+0x1c] ;  /* 0x00001c0001007983 */ /* 0x0007620000300800 */
[----:B------:R3:W-:Y:S02]  /*24170*/  SYNCS.ARRIVE.TRANS64.A1T0 RZ, [R5+URZ+0x38830], RZ ;  /* 0x038830ff05ff79a7 */ /* 0x0007e4000810003f */
[----:B------:R-:W-:Y:S05]  /*24180*/  WARPSYNC.ALL ;  /* 0x0000000000007948 */ /* 0x000fea0003800000 */
[----:B------:R-:W-:Y:S01]  /*24190*/  ULDC.64 UR4, c[0x0][0xa00] ;  /* 0x0002800000047ab9 */ /* 0x000fe20000000a00 */
[----:B------:R-:W-:Y:S01]  /*241a0*/  BSSY B6, `(.L_x_749) ;  /* 0x0000021000067945 */ /* 0x000fe20003800000 */
[----:B------:R-:W-:Y:S01]  /*241b0*/  BAR.SYNC.DEFER_BLOCKING 0x8, 0x180 ;  /* 0x0206000000007b1d */ /* 0x000fe20000010000 */
[----:B------:R-:W-:-:S04]  /*241c0*/  ISETP.NE.U32.AND P0, PT, RZ, UR4, PT ;  /* 0x00000004ff007c0c */ /* 0x000fc8000bf05070 */
[----:B------:R-:W-:Y:S01]  /*241d0*/  ISETP.NE.AND.EX P0, PT, RZ, UR5, PT, P0 ;  /* 0x00000005ff007c0c */ /* 0x000fe2000bf05300 */
[----:B------:R-:W-:Y:S02]  /*241e0*/  ULDC.64 UR4, c[0x0][0x298] ;  /* 0x0000a60000047ab9 */ /* 0x000fe40000000a00 */
[----:B---3--:R-:W-:Y:S01]  /*241f0*/  IMAD.WIDE.U32 R4, R35, UR4, RZ ;  /* 0x0000000423047c25 */ /* 0x008fe2000f8e00ff */
[----:B------:R-:W-:Y:S02]  /*24200*/  SEL R31, R31, RZ, !P0 ;  /* 0x000000ff1f1f7207 */ /* 0x000fe40004000000 */
[----:B01---5:R-:W-:Y:S02]  /*24210*/  SEL R2, R0, RZ, !P0 ;  /* 0x000000ff00027207 */ /* 0x023fe40004000000 */
[----:B------:R-:W-:-:S03]  /*24220*/  SHF.R.S32.HI R0, RZ, 0x1f, R35 ;  /* 0x0000001fff007819 */ /* 0x000fc60000011423 */
[----:B------:R0:W-:Y:S02]  /*24230*/  STL [R1+0x1c], R2 ;  /* 0x00001c0201007387 */ /* 0x0001e40000100800 */
[----:B------:R-:W-:Y:S02]  /*24240*/  IMAD R0, R0, UR4, RZ ;  /* 0x0000000400007c24 */ /* 0x000fe4000f8e02ff */
[----:B------:R1:W-:Y:S02]  /*24250*/  STL.64 [R1+0x20], R4 ;  /* 0x0000200401007387 */ /* 0x0003e40000100a00 */
[----:B------:R-:W-:Y:S02]  /*24260*/  IMAD R0, R35, UR5, R0 ;  /* 0x0000000523007c24 */ /* 0x000fe4000f8e0200 */
[----:B0-----:R-:W-:Y:S02]  /*24270*/  VIADD R2, R22, 0x14400 ;  /* 0x0001440016027836 */ /* 0x001fe40000000000 */
[----:B------:R-:W-:-:S03]  /*24280*/  IMAD.IADD R35, R5, 0x1, R0 ;  /* 0x0000000105237824 */ /* 0x000fc600078e0200 */
[----:B------:R-:W-:-:S13]  /*24290*/  LOP3.LUT P0, RZ, R2, 0x3ff, RZ, 0xc0, !PT ;  /* 0x000003ff02ff7812 */ /* 0x000fda000780c0ff */
[----:B-1----:R-:W-:Y:S05]  /*242a0*/  @!P0 BRA `(.L_x_750) ;  /* 0x0000000000408947 */ /* 0x002fea0003800000 */
[----:B------:R-:W-:Y:S01]  /*242b0*/  MOV R2, 0x0 ;  /* 0x0000000000027802 */ /* 0x000fe20000000f00 */
[----:B------:R-:W-:Y:S01]  /*242c0*/  ULDC.64 UR4, c[0x4][0x138] ;  /* 0x01004e0000047ab9 */ /* 0x000fe20000000a00 */
[----:B------:R-:W-:Y:S01]  /*242d0*/  ULDC.64 UR6, c[0x4][0x140] ;  /* 0x0100500000067ab9 */ /* 0x000fe20000000a00 */
[----:B------:R-:W-:Y:S01]  /*242e0*/  ULDC.64 UR8, c[0x4][0xb0] ;  /* 0x01002c0000087ab9 */ /* 0x000fe20000000a00 */
[----:B------:R-:W-:Y:S01]  /*242f0*/  IMAD.U32 R4, RZ, RZ, UR4 ;  /* 0x00000004ff047e24 */ /* 0x000fe2000f8e00ff */
[----:B------:R-:W-:Y:S01]  /*24300*/  MOV R12, 0x1 ;  /* 0x00000001000c7802 */ /* 0x000fe20000000f00 */
[----:B------:R-:W0:Y:S01]  /*24310*/  LDC.64 R2, c[0x4][R2] ;  /* 0x0100000002027b82 */ /* 0x000e220000000a00 */
[----:B------:R-:W-:Y:S02]  /*24320*/  IMAD.U32 R5, RZ, RZ, UR5 ;  /* 0x00000005ff057e24 */ /* 0x000fe4000f8e00ff */
        /* <DEDUP_REMOVED lines=8> */
.L_x_750:
[----:B------:R-:W-:Y:S05]  /*243b0*/  BSYNC B6 ;  /* 0x0000000000067941 */ /* 0x000fea0003800000 */
.L_x_749:
[----:B------:R-:W3:Y:S01]  /*243c0*/  LDL.LU R20, [R1+0x1c] ;  /* 0x00001c0001147983 */ /* 0x000ee20000300800 */
[----:B------:R-:W-:Y:S01]  /*243d0*/  ULDC.64 UR4, c[0x0][0x2d8] ;  /* 0x0000b60000047ab9 */ /* 0x000fe20000000a00 */
[----:B--2---:R-:W0:Y:S02]  /*243e0*/  LDC R8, c[0x0][0x448] ;  /* 0x00011200ff087b82 */ /* 0x004e240000000800 */
[----:B------:R-:W2:Y:S01]  /*243f0*/  LDL.LU.64 R2, [R1+0x20] ;  /* 0x0000200001027983 */ /* 0x000ea20000300a00 */
[----:B------:R-:W-:-:S03]  /*24400*/  IMAD R0, R32, UR4, RZ ;  /* 0x0000000420007c24 */ /* 0x000fc6000f8e02ff */
[----:B------:R1:W5:Y:S01]  /*24410*/  LDL R10, [R1+0x28] ;  /* 0x00002800010a7983 */ /* 0x0003620000100800 */
[----:B------:R-:W-:Y:S01]  /*24420*/  IMAD R0, R18, UR5, R0 ;  /* 0x0000000512007c24 */ /* 0x000fe2000f8e0200 */
[----:B0-----:R-:W-:-:S13]  /*24430*/  ISETP.NE.AND P0, PT, R8, 0x1, PT ;  /* 0x000000010800780c */ /* 0x001fda0003f05270 */
[----:B------:R-:W0:Y:S08]  /*24440*/  @P0 LDC R5, c[0x0][0x44c] ;  /* 0x00011300ff050b82 */ /* 0x000e300000000800 */
[----:B------:R-:W4:Y:S01]  /*24450*/  @P0 LDC R4, c[0x0][0x450] ;  /* 0x00011400ff040b82 */ /* 0x000f220000000800 */
[C---:B------:R-:W-:Y:S02]  /*24460*/  LOP3.LUT R12, R36.reuse, 0x40, RZ, 0xfc, !PT ;  /* 0x00000040240c7812 */ /* 0x040fe400078efcff */
[----:B------:R-:W-:-:S02]  /*24470*/  LOP3.LUT R9, R36, 0x80, RZ, 0xfc, !PT ;  /* 0x0000008024097812 */ /* 0x000fc400078efcff */
[----:B------:R-:W-:Y:S01]  /*24480*/  LOP3.LUT R11, R36, 0xc0, RZ, 0xfc, !PT ;  /* 0x000000c0240b7812 */ /* 0x000fe200078efcff */
[----:B--2---:R-:W-:Y:S02]  /*24490*/  IMAD.MOV.U32 R3, RZ, RZ, R35 ;  /* 0x000000ffff037224 */ /* 0x004fe400078e0023 */
[----:B------:R-:W-:Y:S01]  /*244a0*/  IMAD.WIDE.U32 R2, R18, UR4, R2 ;  /* 0x0000000412027c25 */ /* 0x000fe2000f8e0002 */
[----:B------:R-:W-:-:S03]  /*244b0*/  ULDC.64 UR4, c[0x0][0x2e0] ;  /* 0x0000b80000047ab9 */ /* 0x000fc60000000a00 */
[----:B------:R-:W-:Y:S02]  /*244c0*/  IMAD.IADD R3, R3, 0x1, R0 ;  /* 0x0000000103037824 */ /* 0x000fe400078e0200 */
[----:B---3--:R-:W-:Y:S02]  /*244d0*/  IMAD R0, R20, UR4, RZ ;  /* 0x0000000414007c24 */ /* 0x008fe4000f8e02ff */
[----:B------:R-:W2:Y:S01]  /*244e0*/  S2R R20, SR_TID.X ;  /* 0x0000000000147919 */ /* 0x000ea20000002100 */
[----:B------:R-:W-:-:S04]  /*244f0*/  IMAD.WIDE.U32 R2, R31, UR4, R2 ;  /* 0x000000041f027c25 */ /* 0x000fc8000f8e0002 */
[----:B------:R-:W-:Y:S01]  /*24500*/  IMAD R0, R31, UR5, R0 ;  /* 0x000000051f007c24 */ /* 0x000fe2000f8e0200 */
[----:B------:R-:W-:-:S03]  /*24510*/  ULDC.64 UR4, c[0x0][0x2d0] ;  /* 0x0000b40000047ab9 */ /* 0x000fc60000000a00 */
[----:B------:R-:W-:Y:S02]  /*24520*/  IMAD.IADD R3, R3, 0x1, R0 ;  /* 0x0000000103037824 */ /* 0x000fe400078e0200 */
[----:B------:R-:W-:Y:S01]  /*24530*/  IMAD.SHL.U32 R0, R17, 0x80, RZ ;  /* 0x0000008011007824 */ /* 0x000fe200078e00ff */
[----:B--2---:R-:W-:-:S04]  /*24540*/  LOP3.LUT R20, R20, 0x7f, RZ, 0xc0, !PT ;  /* 0x0000007f14147812 */ /* 0x004fc800078ec0ff */
[----:B------:R-:W-:Y:S02]  /*24550*/  SHF.R.U32.HI R21, RZ, 0x3, R20 ;  /* 0x00000003ff157819 */ /* 0x000fe40000011614 */
[----:B------:R-:W2:Y:S02]  /*24560*/  S2R R20, SR_TID.X ;  /* 0x0000000000147919 */ /* 0x000ea40000002100 */
[----:B--2---:R-:W-:-:S05]  /*24570*/  IMAD.SHL.U32 R20, R20, 0x10, RZ ;  /* 0x0000001014147824 */ /* 0x004fca00078e00ff */
[----:B------:R-:W-:-:S04]  /*24580*/  LOP3.LUT R20, R21, 0x70, R20, 0xf8, !PT ;  /* 0x0000007015147812 */ /* 0x000fc800078ef814 */
[----:B------:R-:W-:-:S05]  /*24590*/  LOP3.LUT R6, R20, R0, RZ, 0xfc, !PT ;  /* 0x0000000014067212 */ /* 0x000fca00078efcff */
[----:B0-----:R-:W-:-:S04]  /*245a0*/  @P0 IMAD.HI.U32 R7, R6, R5, RZ ;  /* 0x0000000506070227 */ /* 0x001fc800078e00ff */
[----:B------:R-:W-:Y:S01]  /*245b0*/  IMAD.MOV.U32 R5, RZ, RZ, R6 ;  /* 0x000000ffff057224 */ /* 0x000fe200078e0006 */
[----:B----4-:R-:W-:Y:S01]  /*245c0*/  @P0 SHF.R.U32.HI R5, RZ, R4, R7 ;  /* 0x00000004ff050219 */ /* 0x010fe20000011607 */
        /* <DEDUP_REMOVED lines=27> */
[----:B-----5:R-:W-:Y:S01]  /*24780*/  IMAD R6, R10, R8, RZ ;  /* 0x000000080a067224 */ /* 0x020fe200078e02ff */
[----:B------:R-:W-:Y:S01]  /*24790*/  ULDC.64 UR4, c[0x0][0x208] ;  /* 0x0000820000047ab9 */ /* 0x000fe20000000a00 */
[----:B------:R-:W-:Y:S01]  /*247a0*/  IMAD.IADD R0, R9, 0x1, R0 ;  /* 0x0000000109007824 */ /* 0x000fe200078e0200 */
[----:B------:R-:W1:Y:S04]  /*247b0*/  SHFL.IDX PT, R2, R4, RZ, 0x181f ;  /* 0x00181fff04027589 */ /* 0x000e6800000e0000 */
[----:B------:R-:W-:Y:S01]  /*247c0*/  ISETP.GE.AND P1, PT, R0, R6, PT ;  /* 0x000000060000720c */ /* 0x000fe20003f26270 */
[----:B------:R-:W-:-:S12]  /*247d0*/  SHFL.IDX PT, R14, R5, 0x7, 0x181f ;  /* 0x00f81f00050e7f89 */ /* 0x000fd800000e0000 */
[----:B0-----:R-:W-:-:S05]  /*247e0*/  @!P1 LEA R7, P5, R36, R3, 0x1 ;  /* 0x0000000324079211 */ /* 0x001fca00078a08ff */
[----:B-1----:R-:W-:Y:S02]  /*247f0*/  @!P1 IMAD.X R3, RZ, RZ, R2, P5 ;  /* 0x000000ffff039224 */ /* 0x002fe400028e0602 */
[----:B------:R-:W-:Y:S02]  /*24800*/  @!P1 IMAD.MOV.U32 R2, RZ, RZ, R7 ;  /* 0x000000ffff029224 */ /* 0x000fe400078e0007 */
[----:B------:R-:W-:-:S03]  /*24810*/  VIADD R7, R0, 0x10 ;  /* 0x0000001000077836 */ /* 0x000fc60000000000 */
[----:B------:R-:W-:Y:S04]  /*24820*/  @!P1 LDGSTS.E.BYPASS.LTC128B.128 [R37+0x14400], desc[UR4][R2.64], !P4 ;  /* 0x1440000002259fae */ /* 0x000fe8000e101d44 */
[----:B------:R-:W-:Y:S04]  /*24830*/  @!P1 LDGSTS.E.BYPASS.LTC128B.128 [R37+0x18400], desc[UR4][R2.64+0x80], !P3 ;  /* 0x1840008002259fae */ /* 0x000fe8000d901d44 */
[----:B------:R-:W-:Y:S04]  /*24840*/  @!P1 LDGSTS.E.BYPASS.LTC128B.128 [R37+0x1c400], desc[UR4][R2.64+0x100], !P2 ;  /* 0x1c40010002259fae */ /* 0x000fe8000d101d44 */
[----:B------:R0:W-:Y:S01]  /*24850*/  @!P1 LDGSTS.E.BYPASS.LTC128B.128 [R37+0x20400], desc[UR4][R2.64+0x180], !P0 ;  /* 0x2040018002259fae */ /* 0x0001e2000c101d44 */
[----:B------:R-:W-:-:S03]  /*24860*/  ISETP.GE.AND P1, PT, R7, R6, PT ;  /* 0x000000060700720c */ /* 0x000fc60003f26270 */
[----:B0-----:R-:W0:Y:S04]  /*24870*/  SHFL.IDX PT, R3, R5, 0x1, 0x181f ;  /* 0x00381f0005037f89 */ /* 0x001e2800000e0000 */
[----:B------:R-:W1:Y:S06]  /*24880*/  SHFL.IDX PT, R2, R4, 0x1, 0x181f ;  /* 0x00381f0004027f89 */ /* 0x000e6c00000e0000 */
[----:B0-----:R-:W-:-:S05]  /*24890*/  @!P1 LEA R7, P5, R36, R3, 0x1 ;  /* 0x0000000324079211 */ /* 0x001fca00078a08ff */
[----:B-1----:R-:W-:Y:S01]  /*248a0*/  @!P1 IMAD.X R8, RZ, RZ, R2, P5 ;  /* 0x000000ffff089224 */ /* 0x002fe200028e0602 */
[----:B------:R-:W-:Y:S01]  /*248b0*/  @!P1 MOV R2, R7 ;  /* 0x0000000700029202 */ /* 0x000fe20000000f00 */
[----:B------:R-:W-:Y:S02]  /*248c0*/  VIADD R7, R0, 0x20 ;  /* 0x0000002000077836 */ /* 0x000fe40000000000 */
[----:B------:R-:W-:-:S05]  /*248d0*/  @!P1 IMAD.MOV.U32 R3, RZ, RZ, R8 ;  /* 0x000000ffff039224 */ /* 0x000fca00078e0008 */
        /* <DEDUP_REMOVED lines=8> */
[----:B-1----:R-:W-:Y:S02]  /*24960*/  @!P1 IMAD.X R8, RZ, RZ, R2, P5 ;  /* 0x000000ffff089224 */ /* 0x002fe400028e0602 */
[----:B------:R-:W-:Y:S02]  /*24970*/  @!P1 IMAD.MOV.U32 R2, RZ, RZ, R7 ;  /* 0x000000ffff029224 */ /* 0x000fe400078e0007 */
        /* <DEDUP_REMOVED lines=53> */
[----:B------:R0:W-:Y:S02]  /*24cd0*/  @!P1 LDGSTS.E.BYPASS.LTC128B.128 [R37+0x23400], desc[UR4][R2.64+0x180], !P0 ;  /* 0x2340018002259fae */ /* 0x0001e4000c101d44 */
.L_x_901:
[----:B0-----:R-:W-:Y:S01]  /*24ce0*/  VIADD R3, R0, 0x70 ;  /* 0x0000007000037836 */ /* 0x001fe20000000000 */
[----:B------:R-:W-:Y:S04]  /*24cf0*/  BSSY B0, `(.L_x_752) ;  /* 0x000000d000007945 */ /* 0x000fe80003800000 */
[----:B------:R-:W-:-:S13]  /*24d00*/  ISETP.GE.AND P1, PT, R3, R6, PT ;  /* 0x000000060300720c */ /* 0x000fda0003f26270 */
[----:B------:R-:W-:Y:S05]  /*24d10*/  @P1 BRA `(.L_x_753) ;  /* 0x0000000000281947 */ /* 0x000fea0003800000 */
[----:B------:R-:W-:Y:S01]  /*24d20*/  LEA R2, P1, R36, R14, 0x1 ;  /* 0x0000000e24027211 */ /* 0x000fe200078208ff */
[----:B------:R-:W-:-:S04]  /*24d30*/  ULDC.64 UR4, c[0x0][0x208] ;  /* 0x0000820000047ab9 */ /* 0x000fc80000000a00 */
[----:B-1----:R-:W-:-:S05]  /*24d40*/  IMAD.X R3, RZ, RZ, R7, P1 ;  /* 0x000000ffff037224 */ /* 0x002fca00008e0607 */
[----:B------:R-:W-:Y:S01]  /*24d50*/  @!PT LDS RZ, [RZ] ;  /* 0x00000000fffff984 */ /* 0x000fe20000000800 */
[----:B------:R-:W-:Y:S01]  /*24d60*/  @!PT LDS RZ, [RZ] ;  /* 0x00000000fffff984 */ /* 0x000fe20000000800 */
[----:B------:R-:W-:Y:S01]  /*24d70*/  @!PT LDS RZ, [RZ] ;  /* 0x00000000fffff984 */ /* 0x000fe20000000800 */
[----:B------:R0:W-:Y:S04]  /*24d80*/  LDGSTS.E.BYPASS.LTC128B.128 [R37+0x17c00], desc[UR4][R2.64], !P4 ;  /* 0x17c0000002257fae */ /* 0x0001e8000e101d44 */
[----:B------:R0:W-:Y:S04]  /*24d90*/  LDGSTS.E.BYPASS.LTC128B.128 [R37+0x1bc00], desc[UR4][R2.64+0x80], !P3 ;  /* 0x1bc0008002257fae */ /* 0x0001e8000d901d44 */
[----:B------:R0:W-:Y:S04]  /*24da0*/  LDGSTS.E.BYPASS.LTC128B.128 [R37+0x1fc00], desc[UR4][R2.64+0x100], !P2 ;  /* 0x1fc0010002257fae */ /* 0x0001e8000d101d44 */
[----:B------:R0:W-:Y:S02]  /*24db0*/  LDGSTS.E.BYPASS.LTC128B.128 [R37+0x23c00], desc[UR4][R2.64+0x180], !P0 ;  /* 0x23c0018002257fae */ /* 0x0001e4000c101d44 */
.L_x_753:
[----:B------:R-:W-:Y:S05]  /*24dc0*/  BSYNC B0 ;  /* 0x0000000000007941 */ /* 0x000fea0003800000 */
.L_x_752:
[----:B------:R-:W-:Y:S01]  /*24dd0*/  NOP ;  /* 0x0000000000007918 */ /* 0x000fe20000000000 */
[----:B------:R-:W-:-:S13]  /*24de0*/  PLOP3.LUT P0, PT, PT, PT, PT, 0x80, 0x0 ;  /* 0x000000000000781c */ /* 0x000fda0003f0f070 */
.L_x_754:
[----:B------:R-:W-:Y:S02]  /*24df0*/  PLOP3.LUT P1, PT, P1, P0, PT, 0xa2, 0x0 ;  /* 0x000000000000781c */ /* 0x000fe40000f21472 */
[----:B------:R-:W-:-:S08]  /*24e00*/  @P0 R2UR P1, UR4, R22 ;  /* 0x00000000160402ca */ /* 0x000fd00000020000 */
[----:B------:R-:W-:-:S05]  /*24e10*/  @P0 PLOP3.LUT P0, PT, P1, PT, PT, 0x80, 0x0 ;  /* 0x000000000000081c */ /* 0x000fca0000f0f070 */
[----:B------:R-:W-:Y:S01]  /*24e20*/  @!P1 SYNCS.ARRIVE.TRANS64.RED.A0T1 RZ, [UR4+0x38800], RZ ;  /* 0x038800ffffff99a7 */ /* 0x000fe20008200404 */
[----:B------:R-:W-:Y:S07]  /*24e30*/  @!P1 ARRIVES.LDGSTSBAR.64.TRANSCNT [UR4+0x38800] ;  /* 0x03880000ff0099b0 */ /* 0x000fee0008000a84 */
[----:B------:R-:W-:Y:S05]  /*24e40*/  @P0 BRA.U.ANY `(.L_x_754) ;  /* 0xfffffffd00e80947 */ /* 0x000fea000393ffff */
[----:B0-----:R-:W2:Y:S02]  /*24e50*/  LDL.LU R2, [R1+0x30] ;  /* 0x0000300001027983 */ /* 0x001ea40000300800 */
[----:B--2---:R-:W-:-:S05]  /*24e60*/  VIADD R2, R2, 0x1 ;  /* 0x0000000102027836 */ /* 0x004fca0000000000 */
        /* <DEDUP_REMOVED lines=8> */
[----:B------:R-:W2:Y:S03]  /*24ef0*/  SYNCS.PHASECHK.TRANS64.TRYWAIT P0, [R22+URZ+0x38820], R3 ;  /* 0x03882003160075a7 */ /* 0x000ea6000800017f */
[----:B0-2---:R-:W-:Y:S05]  /*24f00*/  @!P0 BRA `(.L_x_756) ;  /* 0x0000005000248947 */ /* 0x005fea0003800000 */
.L_x_902:
[----:B------:R-:W-:Y:S05]  /*24f10*/  BSYNC B0 ;  /* 0x0000000000007941 */ /* 0x000fea0003800000 */
.L_x_755:
[----:B------:R-:W2:Y:S01]  /*24f20*/  LDL R0, [R1+0xc] ;  /* 0x00000c0001007983 */ /* 0x000ea20000100800 */
[----:B------:R-:W-:Y:S01]  /*24f30*/  BSSY B0, `(.L_x_757) ;  /* 0x0000120000007945 */ /* 0x000fe20003800000 */
[----:B--2---:R-:W-:-:S13]  /*24f40*/  ISETP.GE.AND P0, PT, R0, 0x51, PT ;  /* 0x000000510000780c */ /* 0x004fda0003f06270 */
[----:B------:R-:W-:Y:S05]  /*24f50*/  @!P0 BRA `(.L_x_758) ;  /* 0x0000001000748947 */ /* 0x000fea0003800000 */
[----:B------:R-:W2:Y:S01]  /*24f60*/  LDL.LU R0, [R1+0x2c] ;  /* 0x00002c0001007983 */ /* 0x000ea20000300800 */
[C---:B------:R-:W-:Y:S01]  /*24f70*/  LOP3.LUT R5, R36.reuse, 0x40, RZ, 0xfc, !PT ;  /* 0x0000004024057812 */ /* 0x040fe200078efcff */
[----:B------:R-:W-:Y:S01]  /*24f80*/  ULDC UR4, c[0x0][0x2f4] ;  /* 0x0000bd0000047ab9 */ /* 0x000fe20000000800 */
[C---:B------:R-:W-:Y:S01]  /*24f90*/  LOP3.LUT R4, R36.reuse, 0x80, RZ, 0xfc, !PT ;  /* 0x0000008024047812 */ /* 0x040fe200078efcff */
[----:B------:R-:W-:Y:S01]  /*24fa0*/  IMAD.MOV.U32 R17, RZ, RZ, R29 ;  /* 0x000000ffff117224 */ /* 0x000fe200078e001d */
[C---:B------:R-:W-:Y:S01]  /*24fb0*/  LOP3.LUT R2, R36.reuse, 0xc0, RZ, 0xfc, !PT ;  /* 0x000000c024027812 */ /* 0x040fe200078efcff */
[----:B-1----:R-:W-:Y:S01]  /*24fc0*/  IMAD.MOV.U32 R7, RZ, RZ, R27 ;  /* 0x000000ffff077224 */ /* 0x002fe200078e001b */
[----:B------:R-:W-:Y:S01]  /*24fd0*/  ISETP.GE.AND P4, PT, R36, UR4, PT ;  /* 0x0000000424007c0c */ /* 0x000fe2000bf86270 */
[----:B------:R-:W-:Y:S01]  /*24fe0*/  IMAD.MOV.U32 R31, RZ, RZ, R26 ;  /* 0x000000ffff1f7224 */ /* 0x000fe200078e001a */
[----:B------:R-:W-:Y:S02]  /*24ff0*/  ISETP.GE.AND P3, PT, R5, UR4, PT ;  /* 0x0000000405007c0c */ /* 0x000fe4000bf66270 */
[----:B------:R-:W-:-:S02]  /*25000*/  ISETP.GE.AND P2, PT, R4, UR4, PT ;  /* 0x0000000404007c0c */ /* 0x000fc4000bf46270 */
[----:B------:R-:W-:Y:S01]  /*25010*/  ISETP.GE.AND P1, PT, R2, UR4, PT ;  /* 0x0000000402007c0c */ /* 0x000fe2000bf26270 */
[----:B--2---:R-:W-:-:S12]  /*25020*/  VIADD R0, R0, 0xfffffffe ;  /* 0xfffffffe00007836 */ /* 0x004fd80000000000 */
.L_x_771:
[----:B------:R-:W2:Y:S01]  /*25030*/  LDL R5, [R1+0x10] ;  /* 0x0000100001057983 */ /* 0x000ea20000100800 */
[----:B------:R-:W1:Y:S03]  /*25040*/  LDC R11, c[0x0][0x430] ;  /* 0x00010c00ff0b7b82 */ /* 0x000e660000000800 */
[----:B------:R-:W3:Y:S01]  /*25050*/  LDL R8, [R1+0x14] ;  /* 0x0000140001087983 */ /* 0x000ee20000100800 */
[----:B------:R-:W4:Y:S01]  /*25060*/  S2R R2, SR_TID.X ;  /* 0x0000000000027919 */ /* 0x000f220000002100 */
[----:B------:R-:W4:Y:S01]  /*25070*/  S2R R4, SR_TID.X ;  /* 0x0000000000047919 */ /* 0x000f220000002100 */
[----:B-1----:R-:W-:-:S13]  /*25080*/  ISETP.NE.AND P0, PT, R11, 0x1, PT ;  /* 0x000000010b00780c */ /* 0x002fda0003f05270 */
[----:B0-----:R-:W0:Y:S01]  /*25090*/  @P0 LDC R3, c[0x0][0x434] ;  /* 0x00010d00ff030b82 */ /* 0x001e220000000800 */
[----:B----4-:R-:W-:Y:S01]  /*250a0*/  LOP3.LUT R2, R2, 0x7f, RZ, 0xc0, !PT ;  /* 0x0000007f02027812 */ /* 0x010fe200078ec0ff */
[----:B------:R-:W-:-:S03]  /*250b0*/  IMAD.SHL.U32 R4, R4, 0x10, RZ ;  /* 0x0000001004047824 */ /* 0x000fc600078e00ff */
[----:B------:R-:W-:-:S04]  /*250c0*/  SHF.R.U32.HI R2, RZ, 0x3, R2 ;  /* 0x00000003ff027819 */ /* 0x000fc80000011602 */
[----:B------:R-:W-:Y:S02]  /*250d0*/  LOP3.LUT R4, R2, 0x70, R4, 0xf8, !PT ;  /* 0x0000007002047812 */ /* 0x000fe400078ef804 */
[----:B------:R-:W1:Y:S02]  /*250e0*/  @P0 LDC R2, c[0x0][0x438] ;  /* 0x00010e00ff020b82 */ /* 0x000e640000000800 */
[----:B------:R-:W-:Y:S01]  /*250f0*/  ISETP.GT.U32.AND P5, PT, R4, 0x4f, PT ;  /* 0x0000004f0400780c */ /* 0x000fe20003fa4070 */
[----:B------:R-:W-:Y:S01]  /*25100*/  IMAD.U32 R12, RZ, RZ, UR37 ;  /* 0x00000025ff0c7e24 */ /* 0x000fe2000f8e00ff */
[----:B------:R-:W-:Y:S01]  /*25110*/  ULDC.64 UR4, c[0x0][0x208] ;  /* 0x0000820000047ab9 */ /* 0x000fe20000000a00 */
[----:B------:R-:W-:Y:S02]  /*25120*/  VIADD R27, R7, 0x1 ;  /* 0x00000001071b7836 */ /* 0x000fe40000000000 */
[----:B------:R-:W-:Y:S02]  /*25130*/  IMAD.MOV.U32 R26, RZ, RZ, R0 ;  /* 0x000000ffff1a7224 */ /* 0x000fe400078e0000 */
[----:B--2---:R-:W-:-:S04]  /*25140*/  IMAD R6, R0, 0x50, R5 ;  /* 0x0000005000067824 */ /* 0x004fc800078e0205 */
[----:B------:R-:W-:Y:S02]  /*25150*/  IMAD.IADD R6, R4, 0x1, R6 ;  /* 0x0000000104067824 */ /* 0x000fe400078e0206 */
[----:B------:R-:W2:Y:S02]  /*25160*/  @!P5 LDC.64 R4, c[0x0][0x428] ;  /* 0x00010a00ff04db82 */ /* 0x000ea40000000a00 */
[----:B0-----:R-:W-:Y:S01]  /*25170*/  @P0 IMAD.HI.U32 R3, R6, R3, RZ ;  /* 0x0000000306030227 */ /* 0x001fe200078e00ff */
[----:B------:R-:W-:-:S04]  /*25180*/  MOV R10, R6 ;  /* 0x00000006000a7202 */ /* 0x000fc80000000f00 */
[----:B-1----:R-:W-:-:S04]  /*25190*/  @P0 SHF.R.U32.HI R10, RZ, R2, R3 ;  /* 0x00000002ff0a0219 */ /* 0x002fc80000011603 */
[--C-:B------:R-:W-:Y:S01]  /*251a0*/  @!P5 SHF.R.S32.HI R3, RZ, 0x1f, R10.reuse ;  /* 0x0000001fff03d819 */ /* 0x100fe2000001140a */
[----:B------:R-:W-:-:S04]  /*251b0*/  @!P5 IMAD.MOV.U32 R2, RZ, RZ, R10 ;  /* 0x000000ffff02d224 */ /* 0x000fc800078e000a */
[----:B--2---:R-:W-:-:S04]  /*251c0*/  @!P5 IMAD.WIDE.U32 R2, R33, R4, R2 ;  /* 0x000000042102d225 */ /* 0x004fc800078e0002 */
[----:B---3--:R-:W-:Y:S02]  /*251d0*/  @!P5 IMAD R4, R8, R4, RZ ;  /* 0x000000040804d224 */ /* 0x008fe400078e02ff */
[----:B------:R-:W0:Y:S02]  /*251e0*/  @!P5 LDC.64 R8, c[0x0][0x418] ;  /* 0x00010600ff08db82 */ /* 0x000e240000000a00 */
[----:B------:R-:W-:-:S04]  /*251f0*/  @!P5 IMAD R5, R33, R5, R4 ;  /* 0x000000052105d224 */ /* 0x000fc800078e0204 */
[----:B------:R-:W-:Y:S02]  /*25200*/  @!P5 IMAD.IADD R3, R5, 0x1, R3 ;  /* 0x000000010503d824 */ /* 0x000fe400078e0203 */
[----:B------:R-:W-:Y:S01]  /*25210*/  IMAD.MOV.U32 R4, RZ, RZ, RZ ;  /* 0x000000ffff047224 */ /* 0x000fe200078e00ff */
[----:B0-----:R-:W-:-:S04]  /*25220*/  @!P5 LEA R8, P0, R2, R8, 0x2 ;  /* 0x000000080208d211 */ /* 0x001fc800078010ff */
[----:B------:R-:W-:-:S05]  /*25230*/  @!P5 LEA.HI.X R9, R2, R9, R3, 0x2, P0 ;  /* 0x000000090209d211 */ /* 0x000fca00000f1403 */
[----:B------:R0:W5:Y:S01]  /*25240*/  @!P5 LDG.E R4, desc[UR4][R8.64] ;  /* 0x000000040804d981 */ /* 0x000162000c1e1900 */
[----:B------:R-:W-:Y:S02]  /*25250*/  ISETP.NE.AND P5, PT, R12, 0x3, PT ;  /* 0x000000030c00780c */ /* 0x000fe40003fa5270 */
[----:B------:R-:W-:Y:S01]  /*25260*/  ISETP.NE.AND P0, PT, R27, 0x2, PT ;  /* 0x000000021b00780c */ /* 0x000fe20003f05270 */
[----:B------:R-:W-:Y:S01]  /*25270*/  IMAD.MOV R5, RZ, RZ, -R10 ;  /* 0x000000ffff057224 */ /* 0x000fe200078e0a0a */
[----:B------:R-:W-:Y:S05]  /*25280*/  YIELD ;  /* 0x0000000000007946 */ /* 0x000fea0003800000 */
[----:B------:R-:W-:Y:S01]  /*25290*/  SEL R29, RZ, 0x1, P0 ;  /* 0x00000001ff1d7807 */ /* 0x000fe20000000000 */
[----:B------:R-:W-:Y:S01]  /*252a0*/  IMAD R5, R11, R5, R6 ;  /* 0x000000050b057224 */ /* 0x000fe200078e0206 */
[----:B------:R-:W-:-:S02]  /*252b0*/  SEL R27, R27, RZ, P0 ;  /* 0x000000ff1b1b7207 */ /* 0x000fc40000000000 */
[----:B------:R-:W-:Y:S01]  /*252c0*/  LOP3.LUT R29, R17, R29, RZ, 0x3c, !PT ;  /* 0x0000001d111d7212 */ /* 0x000fe200078e3cff */
[----:B0-----:R-:W-:Y:S06]  /*252d0*/  @!P5 BRA `(.L_x_759) ;  /* 0x000000000004d947 */ /* 0x001fec0003800000 */
[----:B------:R-:W-:Y:S01]  /*252e0*/  BPT.TRAP 0x1 ;  /* 0x000000040000795c */ /* 0x000fe20000300000 */
.L_x_759:
[----:B------:R-:W-:Y:S01]  /*252f0*/  IMAD R6, R27, 0x8, R22 ;  /* 0x000000081b067824 */ /* 0x000fe200078e0216 */
[----:B------:R-:W-:Y:S01]  /*25300*/  SHF.L.U32 R3, R29, 0x1f, RZ ;  /* 0x0000001f1d037819 */ /* 0x000fe200000006ff */
[----:B------:R-:W-:Y:S03]  /*25310*/  BSSY B1, `(.L_x_760) ;  /* 0x0000003000017945 */ /* 0x000fe60003800000 */
[----:B------:R-:W0:Y:S02]  /*25320*/  SYNCS.PHASECHK.TRANS64.TRYWAIT P0, [R6+URZ+0x38840], R3 ;  /* 0x03884003060075a7 */ /* 0x000e24000800017f */
[----:B0-----:R-:W-:Y:S05]  /*25330*/  @!P0 BRA `(.L_x_761) ;  /* 0x0000004c002c8947 */ /* 0x001fea0003800000 */
.L_x_903:
[----:B------:R-:W-:Y:S05]  /*25340*/  BSYNC B1 ;  /* 0x0000000000017941 */ /* 0x000fea0003800000 */
.L_x_760:
        /* <DEDUP_REMOVED lines=26> */
[----:B------:R-:W-:Y:S01]  /*254f0*/  IMAD.SHL.U32 R0, R36, 0x2, RZ ;  /* 0x0000000224007824 */ /* 0x000fe200078e00ff */
[----:B------:R-:W-:Y:S01]  /*25500*/  ULDC.64 UR4, c[0x0][0x208] ;  /* 0x0000820000047ab9 */ /* 0x000fe20000000a00 */
        /* <DEDUP_REMOVED lines=42> */
.L_x_915:
[----:B------:R-:W-:Y:S01]  /*257b0*/  LOP3.LUT R23, R23, 0xffffff7f, RZ, 0xc0, !PT ;  /* 0xffffff7f17177812 */ /* 0x000fe200078ec0ff */
[----:B------:R-:W-:Y:S01]  /*257c0*/  ULDC.64 UR4, c[0x0][0x208] ;  /* 0x0000820000047ab9 */ /* 0x000fe20000000a00 */
        /* <DEDUP_REMOVED lines=16> */
.L_x_763:
[----:B------:R-:W-:Y:S02]  /*258d0*/  PLOP3.LUT P5, PT, P5, P0, PT, 0xa2, 0x0 ;  /* 0x000000000000781c */ /* 0x000fe40002fa1472 */
[----:B------:R-:W-:-:S08]  /*258e0*/  @P0 R2UR P5, UR4, R6 ;  /* 0x00000000060402ca */ /* 0x000fd000000a0000 */
[----:B------:R-:W-:-:S05]  /*258f0*/  @P0 PLOP3.LUT P0, PT, P5, PT, PT, 0x80, 0x0 ;  /* 0x000000000000081c */ /* 0x000fca0002f0f070 */
[----:B------:R-:W-:Y:S01]  /*25900*/  @!P5 SYNCS.ARRIVE.TRANS64.RED.A0T1 RZ, [UR4+0x38830], RZ ;  /* 0x038830ffffffd9a7 */ /* 0x000fe20008200404 */
[----:B------:R-:W-:Y:S07]  /*25910*/  @!P5 ARRIVES.LDGSTSBAR.64.TRANSCNT [UR4+0x38830] ;  /* 0x03883000ff00d9b0 */ /* 0x000fee0008000a84 */
[----:B------:R-:W-:Y:S05]  /*25920*/  @P0 BRA.U.ANY `(.L_x_763) ;  /* 0xfffffffd00e80947 */ /* 0x000fea000393ffff */
[----:B------:R-:W-:Y:S01]  /*25930*/  NOP ;  /* 0x0000000000007918 */ /* 0x000fe20000000000 */
[----:B-1----:R-:W-:-:S05]  /*25940*/  IMAD.U32 R2, RZ, RZ, UR37 ;  /* 0x00000025ff027e24 */ /* 0x002fca000f8e00ff */
[----:B------:R-:W-:-:S13]  /*25950*/  ISETP.NE.AND P6, PT, R2, 0x3, PT ;  /* 0x000000030200780c */ /* 0x000fda0003fc5270 */
[----:B------:R-:W-:Y:S05]  /*25960*/  @!P6 BRA `(.L_x_764) ;  /* 0x000000000004e947 */ /* 0x000fea0003800000 */
[----:B------:R-:W-:Y:S01]  /*25970*/  BPT.TRAP 0x1 ;  /* 0x000000040000795c */ /* 0x000fe20000300000 */
.L_x_764:
[----:B------:R1:W-:Y:S01]  /*25980*/  SYNCS.ARRIVE.TRANS64.A1T0 RZ, [R6+URZ+0x38830], RZ ;  /* 0x038830ff06ff79a7 */ /* 0x0003e2000810003f */
[----:B------:R-:W-:Y:S05]  /*25990*/  @!P6 BRA `(.L_x_765) ;  /* 0x000000000004e947 */ /* 0x000fea0003800000 */
[----:B------:R-:W-:Y:S01]  /*259a0*/  BPT.TRAP 0x1 ;  /* 0x000000040000795c */ /* 0x000fe20000300000 */
.L_x_765:
[----:B------:R-:W-:Y:S01]  /*259b0*/  SHF.L.U32 R2, R17, 0x1f, RZ ;  /* 0x0000001f11027819 */ /* 0x000fe200000006ff */
[----:B-1----:R-:W-:Y:S01]  /*259c0*/  IMAD R6, R7, 0x8, R22 ;  /* 0x0000000807067824 */ /* 0x002fe200078e0216 */
[----:B------:R-:W-:Y:S03]  /*259d0*/  BSSY B1, `(.L_x_766) ;  /* 0x0000003000017945 */ /* 0x000fe60003800000 */
[----:B------:R-:W1:Y:S02]  /*259e0*/  SYNCS.PHASECHK.TRANS64.TRYWAIT P0, [R6+URZ+0x38860], R2 ;  /* 0x03886002060075a7 */ /* 0x000e64000800017f */
[----:B-1----:R-:W-:Y:S05]  /*259f0*/  @!P0 BRA `(.L_x_767) ;  /* 0x0000004c00648947 */ /* 0x002fea0003800000 */
.L_x_916:
[----:B------:R-:W-:Y:S05]  /*25a00*/  BSYNC B1 ;  /* 0x0000000000017941 */ /* 0x000fea0003800000 */
.L_x_766:
[----:B0-----:R-:W2:Y:S01]  /*25a10*/  LDL R8, [R1+0xc] ;  /* 0x00000c0001087983 */ /* 0x001ea20000100800 */
        /* <DEDUP_REMOVED lines=9> */
[----:B------:R-:W-:Y:S01]  /*25ab0*/  IMAD R7, R7, 0x2, R22 ;  /* 0x0000000207077824 */ /* 0x000fe200078e0216 */
[----:B------:R-:W-:Y:S02]  /*25ac0*/  ULDC.64 UR4, c[0x0][0x208] ;  /* 0x0000820000047ab9 */ /* 0x000fe40000000a00 */
[----:B------:R-:W1:Y:S01]  /*25ad0*/  SHFL.IDX PT, R3, R25, RZ, 0x181f ;  /* 0x00181fff19037589 */ /* 0x000e6200000e0000 */
[----:B0-----:R-:W-:-:S05]  /*25ae0*/  IADD3 R2, P0, R2, R0, RZ ;  /* 0x0000000002027210 */ /* 0x001fca0007f1e0ff */
[----:B-1----:R-:W-:Y:S01]  /*25af0*/  IMAD.X R3, RZ, RZ, R3, P0 ;  /* 0x000000ffff037224 */ /* 0x002fe200000e0603 */
[----:B------:R-:W-:-:S13]  /*25b00*/  ISETP.LT.OR P0, PT, R8, 0x1, P4 ;  /* 0x000000010800780c */ /* 0x000fda0002701670 */
[----:B------:R-:W-:Y:S01]  /*25b10*/  @!PT LDS RZ, [RZ] ;  /* 0x00000000fffff984 */ /* 0x000fe20000000800 */
        /* <DEDUP_REMOVED lines=44> */
[----:B0-2---:R0:W1:Y:S02]  /*25de0*/  SHFL.IDX PT, R2, R24, 0x4, 0x181f ;  /* 0x00981f0018027f89 */ /* 0x00506400000e0000 */
.L_x_928:
[----:B-1----:R-:W-:Y:S01]  /*25df0*/  IADD3 R2, P0, R2, R0, RZ ;  /* 0x0000000002027210 */ /* 0x002fe20007f1e0ff */
[----:B------:R-:W-:-:S04]  /*25e00*/  ULDC.64 UR4, c[0x0][0x208] ;  /* 0x0000820000047ab9 */ /* 0x000fc80000000a00 */
[----:B------:R-:W-:Y:S01]  /*25e10*/  IMAD.X R3, RZ, RZ, R25, P0 ;  /* 0x000000ffff037224 */ /* 0x000fe200000e0619 */
        /* <DEDUP_REMOVED lines=11> */
[----:B------:R-:W-:Y:S02]  /*25ed0*/  ULDC.64 UR4, c[0x0][0x328] ;  /* 0x0000ca0000047ab9 */ /* 0x000fe40000000a00 */
[----:B------:R-:W-:Y:S01]  /*25ee0*/  IMAD R20, R20, UR4, RZ ;  /* 0x0000000414147c24 */ /* 0x000fe2000f8e02ff */
[----:B------:R-:W-:-:S03]  /*25ef0*/  NOP ;  /* 0x0000000000007918 */ /* 0x000fc60000000000 */
[C---:B------:R-:W-:Y:S02]  /*25f00*/  IMAD R9, R5.reuse, UR5, R20 ;  /* 0x0000000505097c24 */ /* 0x040fe4000f8e0214 */
[----:B-1----:R-:W-:Y:S01]  /*25f10*/  IMAD.WIDE.U32 R2, R5, UR4, RZ ;  /* 0x0000000405027c25 */ /* 0x002fe2000f8e00ff */
        /* <DEDUP_REMOVED lines=12> */
[----:B0-----:R-:W-:-:S04]  /*25fe0*/  LEA R24, P0, R2, UR4, 0x1 ;  /* 0x0000000402187c11 */ /* 0x001fc8000f8008ff */
[----:B------:R-:W-:Y:S02]  /*25ff0*/  LEA.HI.X R25, R2, UR5, R3, 0x1, P0 ;  /* 0x0000000502197c11 */ /* 0x000fe400080f0c03 */
[----:B------:R-:W-:-:S13]  /*26000*/  PLOP3.LUT P0, PT, PT, PT, PT, 0x80, 0x0 ;  /* 0x000000000000781c */ /* 0x000fda0003f0f070 */
.L_x_769:
        /* <DEDUP_REMOVED lines=11> */
.L_x_770:
[C---:B------:R-:W-:Y:S01]  /*260c0*/  ISETP.GT.AND P0, PT, R26.reuse, RZ, PT ;  /* 0x000000ff1a00720c */ /* 0x040fe20003f04270 */
[----:B------:R2:W-:Y:S01]  /*260d0*/  SYNCS.ARRIVE.TRANS64.A1T0 RZ, [R6+URZ+0x38850], RZ ;  /* 0x038850ff06ff79a7 */ /* 0x0005e2000810003f */
[----:B------:R-:W-:Y:S01]  /*260e0*/  IADD3 R0, R26, -0x1, RZ ;  /* 0xffffffff1a007810 */ /* 0x000fe20007ffe0ff */
[----:B------:R-:W-:Y:S02]  /*260f0*/  IMAD.MOV.U32 R17, RZ, RZ, R29 ;  /* 0x000000ffff117224 */ /* 0x000fe400078e001d */
[----:B------:R-:W-:Y:S02]  /*26100*/  IMAD.MOV.U32 R7, RZ, RZ, R27 ;  /* 0x000000ffff077224 */ /* 0x000fe400078e001b */
[----:B------:R-:W-:-:S06]  /*26110*/  IMAD.MOV.U32 R31, RZ, RZ, R26 ;  /* 0x000000ffff1f7224 */ /* 0x000fcc00078e001a */
[----:B--2---:R-:W-:Y:S05]  /*26120*/  @P0 BRA `(.L_x_771) ;  /* 0xffffffec00c00947 */ /* 0x004fea000383ffff */
.L_x_758:
[----:B------:R-:W-:Y:S05]  /*26130*/  BSYNC B0 ;  /* 0x0000000000007941 */ /* 0x000fea0003800000 */
.L_x_757:
[----:B------:R-:W2:Y:S01]  /*26140*/  S2R R2, SR_TID.X ;  /* 0x0000000000027919 */ /* 0x000ea20000002100 */
[----:B------:R-:W-:Y:S01]  /*26150*/  BSSY B0, `(.L_x_772) ;  /* 0x0000011000007945 */ /* 0x000fe20003800000 */
[----:B--2---:R-:W-:-:S04]  /*26160*/  LOP3.LUT R2, R2, 0x7f, RZ, 0xc0, !PT ;  /* 0x0000007f02027812 */ /* 0x004fc800078ec0ff */
[----:B------:R-:W-:-:S13]  /*26170*/  ISETP.NE.AND P0, PT, R2, RZ, PT ;  /* 0x000000ff0200720c */ /* 0x000fda0003f05270 */
[----:B------:R-:W-:Y:S05]  /*26180*/  @P0 BRA `(.L_x_773) ;  /* 0x0000000000340947 */ /* 0x000fea0003800000 */
[----:B------:R-:W2:Y:S01]  /*26190*/  S2R R5, SR_LANEID ;  /* 0x0000000000057919 */ /* 0x000ea20000000000 */
[----:B------:R-:W-:Y:S01]  /*261a0*/  VOTEU.ANY UR4, UPT, PT ;  /* 0x0000000000047886 */ /* 0x000fe200038e0100 */
[----:B0-----:R-:W0:Y:S01]  /*261b0*/  LDC.64 R2, c[0x0][0xc60] ;  /* 0x00031800ff027b82 */ /* 0x001e220000000a00 */
[----:B------:R-:W2:Y:S01]  /*261c0*/  FLO.U32 R0, UR4 ;  /* 0x0000000400007d00 */ /* 0x000ea200080e0000 */
[----:B------:R-:W-:Y:S01]  /*261d0*/  ULDC.64 UR6, c[0x0][0x208] ;  /* 0x0000820000067ab9 */ /* 0x000fe20000000a00 */
[----:B--2---:R-:W-:-:S06]  /*261e0*/  ISETP.EQ.U32.AND P0, PT, R0, R5, PT ;  /* 0x000000050000720c */ /* 0x004fcc0003f02070 */
[----:B------:R-:W0:Y:S07]  /*261f0*/  POPC R5, UR4 ;  /* 0x0000000400057d09 */ /* 0x000e2e0008000000 */
[----:B0-----:R-:W2:Y:S01]  /*26200*/  @P0 ATOMG.E.ADD.STRONG.GPU PT, R3, desc[UR6][R2.64], R5 ;  /* 0x00000005020309a8 */ /* 0x001ea200081ee1c6 */
[----:B------:R-:W0:Y:S02]  /*26210*/  S2R R4, SR_LTMASK ;  /* 0x0000000000047919 */ /* 0x000e240000003900 */
[----:B0-----:R-:W-:-:S04]  /*26220*/  LOP3.LUT R4, R4, UR4, RZ, 0xc0, !PT ;  /* 0x0000000404047c12 */ /* 0x001fc8000f8ec0ff */
[----:B-1----:R-:W0:Y:S01]  /*26230*/  POPC R7, R4 ;  /* 0x0000000400077309 */ /* 0x002e220000000000 */
[----:B--2---:R-:W0:Y:S02]  /*26240*/  SHFL.IDX PT, R0, R3, R0, 0x1f ;  /* 0x00001f0003007589 */ /* 0x004e2400000e0000 */
[----:B0-----:R-:W-:-:S07]  /*26250*/  IADD3 R16, R0, UR36, R7 ;  /* 0x0000002400107c10 */ /* 0x001fce000fffe007 */
.L_x_773:
[----:B------:R-:W-:Y:S05]  /*26260*/  BSYNC B0 ;  /* 0x0000000000007941 */ /* 0x000fea0003800000 */
.L_x_772:
[----:B------:R-:W-:-:S05]  /*26270*/  IMAD.U32 R0, RZ, RZ, UR37 ;  /* 0x00000025ff007e24 */ /* 0x000fca000f8e00ff */
[----:B------:R-:W-:-:S13]  /*26280*/  ISETP.NE.AND P0, PT, R0, 0x3, PT ;  /* 0x000000030000780c */ /* 0x000fda0003f05270 */
[----:B------:R-:W-:Y:S05]  /*26290*/  @!P0 BRA `(.L_x_774) ;  /* 0x0000000000048947 */ /* 0x000fea0003800000 */
[----:B------:R-:W-:Y:S01]  /*262a0*/  BPT.TRAP 0x1 ;  /* 0x000000040000795c */ /* 0x000fe20000300000 */
.L_x_774:
[----:B------:R-:W2:Y:S01]  /*262b0*/  LDL.LU R0, [R1+0xc] ;  /* 0x00000c0001007983 */ /* 0x000ea20000300800 */
[----:B------:R-:W-:Y:S01]  /*262c0*/  IMAD R4, R27, 0x8, R22 ;  /* 0x000000081b047824 */ /* 0x000fe200078e0216 */
[----:B0-----:R-:W-:Y:S01]  /*262d0*/  SHF.L.U32 R3, R29, 0x1f, RZ ;  /* 0x0000001f1d037819 */ /* 0x001fe200000006ff */
[----:B------:R-:W-:Y:S03]  /*262e0*/  BSSY B0, `(.L_x_775) ;  /* 0x0000004000007945 */ /* 0x000fe60003800000 */
[----:B------:R-:W0:Y:S01]  /*262f0*/  SYNCS.PHASECHK.TRANS64.TRYWAIT P0, [R4+URZ+0x38860], R3 ;  /* 0x03886003040075a7 */ /* 0x000e22000800017f */
[----:B--2---:R-:W-:Y:S01]  /*26300*/  IMAD R5, R26, -0x50, R0 ;  /* 0xffffffb01a057824 */ /* 0x004fe200078e0200 */
[----:B0-----:R-:W-:Y:S06]  /*26310*/  @!P0 BRA `(.L_x_776) ;  /* 0x0000004c00108947 */ /* 0x001fec0003800000 */
.L_x_929:
[----:B------:R-:W-:Y:S05]  /*26320*/  BSYNC B0 ;  /* 0x0000000000007941 */ /* 0x000fea0003800000 */
.L_x_775:
[----:B------:R-:W2:Y:S01]  /*26330*/  S2R R0, SR_TID.X ;  /* 0x0000000000007919 */ /* 0x000ea20000002100 */
[----:B------:R-:W-:Y:S01]  /*26340*/  UMOV UR4, 0xffffffff ;  /* 0xffffffff00047882 */ /* 0x000fe20000000000 */
[----:B-1----:R-:W-:Y:S01]  /*26350*/  IMAD R7, R27, 0x5000, R34 ;  /* 0x000050001b077824 */ /* 0x002fe200078e0222 */
[----:B--2---:R-:W-:-:S04]  /*26360*/  LOP3.LUT R0, R0, 0x7f, RZ, 0xc0, !PT ;  /* 0x0000007f00007812 */ /* 0x004fc800078ec0ff */
[----:B------:R-:W-:-:S05]  /*26370*/  SHF.R.U32.HI R0, RZ, 0x3, R0 ;  /* 0x00000003ff007819 */ /* 0x000fca0000011600 */
[----:B------:R-:W-:Y:S01]  /*26380*/  IMAD.IADD R5, R5, 0x1, -R0 ;  /* 0x0000000105057824 */ /* 0x000fe200078e0a00 */
[----:B------:R-:W-:Y:S06]  /*26390*/  BRA.DIV UR4, `(.L_x_777) ;  /* 0x0000004e04047947 */ /* 0x000fec000b800000 */
[----:B------:R-:W1:Y:S01]  /*263a0*/  SHFL.IDX PT, R14, R24, RZ, 0x181f ;  /* 0x00181fff180e7589 */ /* 0x000e6200000e0000 */
[----:B------:R-:W-:Y:S01]  /*263b0*/  ULDC UR4, c[0x0][0x2f4] ;  /* 0x0000bd0000047ab9 */ /* 0x000fe20000000800 */
[C---:B------:R-:W-:Y:S01]  /*263c0*/  IMAD.SHL.U32 R8, R36.reuse, 0x2, RZ ;  /* 0x0000000224087824 */ /* 0x040fe200078e00ff */
[C---:B------:R-:W-:Y:S01]  /*263d0*/  ISETP.GE.AND P3, PT, R36.reuse, UR4, PT ;  /* 0x0000000424007c0c */ /* 0x040fe2000bf66270 */
[----:B0-----:R-:W0:Y:S01]  /*263e0*/  SHFL.IDX PT, R3, R25, RZ, 0x181f ;  /* 0x00181fff19037589 */ /* 0x001e2200000e0000 */
[----:B------:R-:W-:Y:S01]  /*263f0*/  LOP3.LUT R2, R36, 0x40, RZ, 0xfc, !PT ;  /* 0x0000004024027812 */ /* 0x000fe200078efcff */
[----:B------:R-:W-:Y:S01]  /*26400*/  IMAD R0, R7, 0x2, R22 ;  /* 0x0000000207007824 */ /* 0x000fe200078e0216 */
[----:B------:R-:W-:Y:S01]  /*26410*/  ISETP.LT.OR P4, PT, R5, 0x1, P3 ;  /* 0x000000010500780c */ /* 0x000fe20001f81670 */
[----:B------:R-:W-:Y:S01]  /*26420*/  ULDC.64 UR6, c[0x0][0x208] ;  /* 0x0000820000067ab9 */ /* 0x000fe20000000a00 */
[----:B------:R-:W-:Y:S02]  /*26430*/  ISETP.GE.AND P2, PT, R2, UR4, PT ;  /* 0x0000000402007c0c */ /* 0x000fe4000bf46270 */
[----:B------:R-:W-:-:S04]  /*26440*/  LOP3.LUT R2, R36, 0x80, RZ, 0xfc, !PT ;  /* 0x0000008024027812 */ /* 0x000fc800078efcff */
[----:B------:R-:W-:Y:S02]  /*26450*/  ISETP.GE.AND P1, PT, R2, UR4, PT ;  /* 0x0000000402007c0c */ /* 0x000fe4000bf26270 */
[----:B------:R-:W-:Y:S02]  /*26460*/  LOP3.LUT R2, R36, 0xc0, RZ, 0xfc, !PT ;  /* 0x000000c024027812 */ /* 0x000fe400078efcff */
[----:B-1----:R-:W-:Y:S02]  /*26470*/  IADD3 R6, P0, R14, R8, RZ ;  /* 0x000000080e067210 */ /* 0x002fe40007f1e0ff */
[----:B------:R-:W1:Y:S03]  /*26480*/  SHFL.IDX PT, R14, R24, 0x1, 0x181f ;  /* 0x00381f00180e7f89 */ /* 0x000e6600000e0000 */
[----:B0-----:R-:W-:Y:S01]  /*26490*/  IMAD.X R7, RZ, RZ, R3, P0 ;  /* 0x000000ffff077224 */ /* 0x001fe200000e0603 */
[C---:B------:R-:W-:Y:S01]  /*264a0*/  ISETP.LT.OR P0, PT, R5.reuse, 0x1, P2 ;  /* 0x000000010500780c */ /* 0x040fe20001701670 */
[----:B------:R-:W0:Y:S04]  /*264b0*/  SHFL.IDX PT, R3, R25, 0x1, 0x181f ;  /* 0x00381f0019037f89 */ /* 0x000e2800000e0000 */
[----:B------:R-:W-:Y:S01]  /*264c0*/  LDGSTS.E.BYPASS.LTC128B.128 [R0+0x400], desc[UR6][R6.64], !P4 ;  /* 0x0040000006007fae */ /* 0x000fe2000e101d46 */
[----:B------:R-:W-:-:S07]  /*264d0*/  ISETP.LT.OR P4, PT, R5, 0x1, P1 ;  /* 0x000000010500780c */ /* 0x000fce0000f81670 */
[----:B------:R-:W-:Y:S01]  /*264e0*/  LDGSTS.E.BYPASS.LTC128B.128 [R0+0x2c00], desc[UR6][R6.64+0x80], !P0 ;  /* 0x02c0008006007fae */ /* 0x000fe2000c101d46 */
[----:B------:R-:W-:-:S05]  /*264f0*/  ISETP.GE.AND P0, PT, R2, UR4, PT ;  /* 0x0000000402007c0c */ /* 0x000fca000bf06270 */
[----:B------:R-:W-:Y:S01]  /*26500*/  LDGSTS.E.BYPASS.LTC128B.128 [R0+0x5400], desc[UR6][R6.64+0x100], !P4 ;  /* 0x0540010006007fae */ /* 0x000fe2000e101d46 */
[----:B------:R-:W-:-:S13]  /*26510*/  ISETP.LT.OR P4, PT, R5, 0x1, P0 ;  /* 0x000000010500780c */ /* 0x000fda0000781670 */
[----:B------:R2:W-:Y:S01]  /*26520*/  LDGSTS.E.BYPASS.LTC128B.128 [R0+0x7c00], desc[UR6][R6.64+0x180], !P4 ;  /* 0x07c0018006007fae */ /* 0x0005e2000e101d46 */
[----:B-1----:R-:W-:-:S03]  /*26530*/  IADD3 R2, P4, R14, R8, RZ ;  /* 0x000000080e027210 */ /* 0x002fc60007f9e0ff */
[----:B------:R-:W1:Y:S02]  /*26540*/  SHFL.IDX PT, R14, R24, 0x2, 0x181f ;  /* 0x00581f00180e7f89 */ /* 0x000e6400000e0000 */
[----:B0-----:R-:W-:Y:S01]  /*26550*/  IMAD.X R3, RZ, RZ, R3, P4 ;  /* 0x000000ffff037224 */ /* 0x001fe200020e0603 */
[----:B------:R-:W-:Y:S01]  /*26560*/  ISETP.LT.OR P4, PT, R5, 0x11, P3 ;  /* 0x000000110500780c */ /* 0x000fe20001f81670 */
[----:B--2---:R-:W0:-:S12]  /*26570*/  SHFL.IDX PT, R7, R25, 0x2, 0x181f ;  /* 0x00581f0019077f89 */ /* 0x004e1800000e0000 */
[----:B------:R-:W-:Y:S01]  /*26580*/  LDGSTS.E.BYPASS.LTC128B.128 [R0+0xc00], desc[UR6][R2.64], !P4 ;  /* 0x00c0000002007fae */ /* 0x000fe2000e101d46 */
[----:B------:R-:W-:-:S13]  /*26590*/  ISETP.LT.OR P4, PT, R5, 0x11, P2 ;  /* 0x000000110500780c */ /* 0x000fda0001781670 */
[----:B------:R-:W-:Y:S01]  /*265a0*/  LDGSTS.E.BYPASS.LTC128B.128 [R0+0x3400], desc[UR6][R2.64+0x80], !P4 ;  /* 0x0340008002007fae */ /* 0x000fe2000e101d46 */
[----:B------:R-:W-:-:S13]  /*265b0*/  ISETP.LT.OR P4, PT, R5, 0x11, P1 ;  /* 0x000000110500780c */ /* 0x000fda0000f81670 */
[----:B------:R-:W-:Y:S01]  /*265c0*/  LDGSTS.E.BYPASS.LTC128B.128 [R0+0x5c00], desc[UR6][R2.64+0x100], !P4 ;  /* 0x05c0010002007fae */ /* 0x000fe2000e101d46 */
[----:B------:R-:W-:-:S13]  /*265d0*/  ISETP.LT.OR P4, PT, R5, 0x11, P0 ;  /* 0x000000110500780c */ /* 0x000fda0000781670 */
[----:B------:R2:W-:Y:S01]  /*265e0*/  LDGSTS.E.BYPASS.LTC128B.128 [R0+0x8400], desc[UR6][R2.64+0x180], !P4 ;  /* 0x0840018002007fae */ /* 0x0005e2000e101d46 */
[----:B-1----:R-:W-:-:S03]  /*265f0*/  IADD3 R6, P4, R14, R8, RZ ;  /* 0x000000080e067210 */ /* 0x002fc60007f9e0ff */
[----:B------:R-:W1:Y:S02]  /*26600*/  SHFL.IDX PT, R14, R24, 0x3, 0x181f ;  /* 0x00781f00180e7f89 */ /* 0x000e6400000e0000 */
[----:B0-----:R-:W-:Y:S01]  /*26610*/  IMAD.X R7, RZ, RZ, R7, P4 ;  /* 0x000000ffff077224 */ /* 0x001fe200020e0607 */
[C---:B------:R-:W-:Y:S01]  /*26620*/  ISETP.LT.OR P4, PT, R5.reuse, 0x21, P3 ;  /* 0x000000210500780c */ /* 0x040fe20001f81670 */
[----:B--2---:R-:W0:Y:S04]  /*26630*/  SHFL.IDX PT, R3, R25, 0x3, 0x181f ;  /* 0x00781f0019037f89 */ /* 0x004e2800000e0000 */
[----:B------:R-:W2:Y:S08]  /*26640*/  SHFL.IDX PT, R25, R25, 0x4, 0x181f ;  /* 0x00981f0019197f89 */ /* 0x000eb000000e0000 */
[----:B------:R3:W-:Y:S01]  /*26650*/  LDGSTS.E.BYPASS.LTC128B.128 [R0+0x1400], desc[UR6][R6.64], !P4 ;  /* 0x0140000006007fae */ /* 0x0007e2000e101d46 */
[----:B------:R-:W-:-:S13]  /*26660*/  ISETP.LT.OR P4, PT, R5, 0x21, P2 ;  /* 0x000000210500780c */ /* 0x000fda0001781670 */
[----:B------:R3:W-:Y:S01]  /*26670*/  LDGSTS.E.BYPASS.LTC128B.128 [R0+0x3c00], desc[UR6][R6.64+0x80], !P4 ;  /* 0x03c0008006007fae */ /* 0x0007e2000e101d46 */
[----:B------:R-:W-:-:S13]  /*26680*/  ISETP.LT.OR P4, PT, R5, 0x21, P1 ;  /* 0x000000210500780c */ /* 0x000fda0000f81670 */
[----:B------:R3:W-:Y:S01]  /*26690*/  LDGSTS.E.BYPASS.LTC128B.128 [R0+0x6400], desc[UR6][R6.64+0x100], !P4 ;  /* 0x0640010006007fae */ /* 0x0007e2000e101d46 */
[----:B------:R-:W-:-:S13]  /*266a0*/  ISETP.LT.OR P4, PT, R5, 0x21, P0 ;  /* 0x000000210500780c */ /* 0x000fda0000781670 */
[----:B------:R3:W-:Y:S01]  /*266b0*/  LDGSTS.E.BYPASS.LTC128B.128 [R0+0x8c00], desc[UR6][R6.64+0x180], !P4 ;  /* 0x08c0018006007fae */ /* 0x0007e2000e101d46 */
[----:B-1----:R-:W-:-:S03]  /*266c0*/  IADD3 R2, P4, R14, R8, RZ ;  /* 0x000000080e027210 */ /* 0x002fc60007f9e0ff */
[----:B------:R3:W1:Y:S02]  /*266d0*/  SHFL.IDX PT, R14, R24, 0x4, 0x181f ;  /* 0x00981f00180e7f89 */ /* 0x00066400000e0000 */
        /* <DEDUP_REMOVED lines=8> */
[----:B-12---:R3:W-:Y:S02]  /*26760*/  LDGSTS.E.BYPASS.LTC128B.128 [R0+0x9400], desc[UR6][R2.64+0x180], !P4 ;  /* 0x0940018002007fae */ /* 0x0067e4000e101d46 */
.L_x_941:
[C---:B------:R-:W-:Y:S01]  /*26770*/  ISETP.LT.OR P3, PT, R5.reuse, 0x41, P3 ;  /* 0x000000410500780c */ /* 0x040fe20001f61670 */
[----:B------:R-:W-:Y:S01]  /*26780*/  ULDC.64 UR4, c[0x0][0x208] ;  /* 0x0000820000047ab9 */ /* 0x000fe20000000a00 */
[C---:B------:R-:W-:Y:S02]  /*26790*/  ISETP.LT.OR P2, PT, R5.reuse, 0x41, P2 ;  /* 0x000000410500780c */ /* 0x040fe40001741670 */
[C---:B------:R-:W-:Y:S02]  /*267a0*/  ISETP.LT.OR P1, PT, R5.reuse, 0x41, P1 ;  /* 0x000000410500780c */ /* 0x040fe40000f21670 */
[----:B---3--:R-:W-:Y:S02]  /*267b0*/  IADD3 R2, P4, R14, R8, RZ ;  /* 0x000000080e027210 */ /* 0x008fe40007f9e0ff */
        /* <DEDUP_REMOVED lines=11> */
.L_x_778:
[----:B------:R-:W-:Y:S02]  /*26870*/  PLOP3.LUT P1, PT, P1, P0, PT, 0xa2, 0x0 ;  /* 0x000000000000781c */ /* 0x000fe40000f21472 */
[----:B------:R-:W-:-:S08]  /*26880*/  @P0 R2UR P1, UR4, R4 ;  /* 0x00000000040402ca */ /* 0x000fd00000020000 */
[----:B------:R-:W-:-:S05]  /*26890*/  @P0 PLOP3.LUT P0, PT, P1, PT, PT, 0x80, 0x0 ;  /* 0x000000000000081c */ /* 0x000fca0000f0f070 */
[----:B------:R-:W-:Y:S01]  /*268a0*/  @!P1 SYNCS.ARRIVE.TRANS64.RED.A0T1 RZ, [UR4+0x38850], RZ ;  /* 0x038850ffffff99a7 */ /* 0x000fe20008200404 */
[----:B------:R-:W-:Y:S07]  /*268b0*/  @!P1 ARRIVES.LDGSTSBAR.64.TRANSCNT [UR4+0x38850] ;  /* 0x03885000ff0099b0 */ /* 0x000fee0008000a84 */
[----:B------:R-:W-:Y:S05]  /*268c0*/  @P0 BRA.U.ANY `(.L_x_778) ;  /* 0xfffffffd00e80947 */ /* 0x000fea000393ffff */
[----:B------:R-:W-:Y:S01]  /*268d0*/  NOP ;  /* 0x0000000000007918 */ /* 0x000fe20000000000 */
[----:B0-----:R-:W-:-:S05]  /*268e0*/  IMAD.U32 R0, RZ, RZ, UR37 ;  /* 0x00000025ff007e24 */ /* 0x001fca000f8e00ff */
[----:B------:R-:W-:-:S13]  /*268f0*/  ISETP.NE.AND P2, PT, R0, 0x3, PT ;  /* 0x000000030000780c */ /* 0x000fda0003f45270 */
[----:B------:R-:W-:Y:S05]  /*26900*/  @!P2 BRA `(.L_x_779) ;  /* 0x000000000004a947 */ /* 0x000fea0003800000 */
[----:B------:R-:W-:Y:S01]  /*26910*/  BPT.TRAP 0x1 ;  /* 0x000000040000795c */ /* 0x000fe20000300000 */
.L_x_779:
[----:B------:R0:W-:Y:S01]  /*26920*/  SYNCS.ARRIVE.TRANS64.A1T0 RZ, [R4+URZ+0x38850], RZ ;  /* 0x038850ff04ff79a7 */ /* 0x0001e2000810003f */
[----:B------:R-:W-:-:S05]  /*26930*/  VIADD R27, R27, 0x1 ;  /* 0x000000011b1b7836 */ /* 0x000fca0000000000 */
[----:B------:R-:W-:-:S04]  /*26940*/  ISETP.NE.AND P0, PT, R27, 0x2, PT ;  /* 0x000000021b00780c */ /* 0x000fc80003f05270 */
[----:B------:R-:W-:Y:S02]  /*26950*/  SEL R0, RZ, 0x1, P0 ;  /* 0x00000001ff007807 */ /* 0x000fe40000000000 */
[----:B------:R-:W-:Y:S02]  /*26960*/  SEL R27, R27, RZ, P0 ;  /* 0x000000ff1b1b7207 */ /* 0x000fe40000000000 */
[----:B0-----:R-:W-:-:S07]  /*26970*/  LOP3.LUT R29, R29, R0, RZ, 0x3c, !PT ;  /* 0x000000001d1d7212 */ /* 0x001fce00078e3cff */
.L_x_734:
[----:B------:R-:W-:Y:S05]  /*26980*/  BSYNC B7 ;  /* 0x0000000000077941 */ /* 0x000fea0003800000 */
.L_x_732:
[----:B------:R-:W-:-:S13]  /*26990*/  LOP3.LUT P0, RZ, R23, 0x40, RZ, 0xc0, !PT ;  /* 0x0000004017ff7812 */ /* 0x000fda000780c0ff */
[----:B------:R-:W-:Y:S05]  /*269a0*/  @!P0 BRA `(.L_x_780) ;  /* 0x0000000000248947 */ /* 0x000fea0003800000 */
[----:B------:R-:W-:Y:S05]  /*269b0*/  WARPSYNC.ALL ;  /* 0x0000000000007948 */ /* 0x000fea0003800000 */
[----:B------:R-:W1:Y:S08]  /*269c0*/  S2UR UR5, SR_CgaCtaId ;  /* 0x00000000000579c3 */ /* 0x000e700000008800 */
[----:B------:R-:W-:Y:S06]  /*269d0*/  BAR.SYNC.DEFER_BLOCKING 0x5, 0x180 ;  /* 0x0146000000007b1d */ /* 0x000fec0000010000 */
[----:B------:R-:W-:-:S02]  /*269e0*/  UMOV UR4, 0x400 ;  /* 0x0000040000047882 */ /* 0x000fc40000000000 */
[----:B-1----:R-:W-:-:S06]  /*269f0*/  ULEA UR4, UR5, UR4, 0x18 ;  /* 0x0000000405047291 */ /* 0x002fcc000f8ec03f */
[----:B0-----:R-:W-:-:S05]  /*26a00*/  MOV R22, UR4 ;  /* 0x0000000400167c02 */ /* 0x001fca0008000f00 */
[----:B------:R0:W1:Y:S01]  /*26a10*/  LDS.128 R16, [R22+0x388d0] ;  /* 0x0388d00016107984 */ /* 0x0000620000000c00 */
[----:B------:R-:W-:Y:S06]  /*26a20*/  BAR.ARV 0x4, 0x180 ;  /* 0x0106000000007b1d */ /* 0x000fec0000002000 */
[----:B------:R-:W-:Y:S05]  /*26a30*/  BRA `(.L_x_781) ;  /* 0x0000000800487947 */ /* 0x000fea0003800000 */
.L_x_780:
[----:B------:R-:W1:Y:S01]  /*26a40*/  S2R R8, SR_TID.X ;  /* 0x0000000000087919 */ /* 0x000e620000002100 */
[----:B------:R-:W-:Y:S01]  /*26a50*/  UMOV UR4, 0xffffffff ;  /* 0xffffffff00047882 */ /* 0x000fe20000000000 */
[----:B-1----:R-:W-:-:S04]  /*26a60*/  LOP3.LUT R8, R8, 0x1f, RZ, 0xc0, !PT ;  /* 0x0000001f08087812 */ /* 0x002fc800078ec0ff */
[----:B------:R-:W-:Y:S01]  /*26a70*/  ISETP.NE.AND P0, PT, R8, 0x1f, PT ;  /* 0x0000001f0800780c */ /* 0x000fe20003f05270 */
[----:B------:R-:W-:-:S12]  /*26a80*/  BRA.DIV UR4, `(.L_x_782) ;  /* 0x0000004e04387947 */ /* 0x000fd8000b800000 */
[----:B0-----:R-:W-:Y:S01]  /*26a90*/  IMAD.IADD R5, R19, 0x1, R8 ;  /* 0x0000000113057824 */ /* 0x001fe200078e0208 */
[----:B------:R-:W-:Y:S01]  /*26aa0*/  ULDC UR4, c[0x0][0xc3c] ;  /* 0x00030f0000047ab9 */ /* 0x000fe20000000800 */
[----:B------:R-:W-:-:S03]  /*26ab0*/  ULDC.64 UR6, c[0x0][0x208] ;  /* 0x0000820000067ab9 */ /* 0x000fc60000000a00 */
[----:B------:R-:W-:-:S13]  /*26ac0*/  ISETP.GE.OR P1, PT, R5, UR4, !P0 ;  /* 0x0000000405007c0c */ /* 0x000fda000c726670 */
[----:B------:R-:W0:Y:S02]  /*26ad0*/  @!P1 LDC.64 R2, c[0x0][0xc80] ;  /* 0x00032000ff029b82 */ /* 0x000e240000000a00 */
[----:B0-----:R-:W-:-:S06]  /*26ae0*/  @!P1 IMAD.WIDE R2, R5, 0x4, R2 ;  /* 0x0000000405029825 */ /* 0x001fcc00078e0202 */
[----:B------:R-:W2:Y:S01]  /*26af0*/  @!P1 LDG.E R2, desc[UR6][R2.64] ;  /* 0x0000000602029981 */ /* 0x000ea2000c1e1900 */
[----:B------:R-:W-:Y:S01]  /*26b00*/  IMAD.MOV.U32 R4, RZ, RZ, RZ ;  /* 0x000000ffff047224 */ /* 0x000fe200078e00ff */
        /* <DEDUP_REMOVED lines=8> */
[----:B0-----:R-:W-:-:S05]  /*26b90*/  SEL R5, R14, RZ, P1 ;  /* 0x000000ff0e057207 */ /* 0x001fca0000800000 */
[----:B------:R-:W-:Y:S02]  /*26ba0*/  IMAD.IADD R6, R4, 0x1, R5 ;  /* 0x0000000104067824 */ /* 0x000fe400078e0205 */
        /* <DEDUP_REMOVED lines=14> */
.L_x_951:
[----:B------:R-:W-:Y:S02]  /*26c90*/  ULDC UR4, c[0x0][0xc38] ;  /* 0x00030e0000047ab9 */ /* 0x000fe40000000800 */
[----:B------:R-:W-:-:S04]  /*26ca0*/  IMAD.U32 R7, RZ, RZ, UR4 ;  /* 0x00000004ff077e24 */ /* 0x000fc8000f8e00ff */
[----:B-1----:R-:W-:-:S04]  /*26cb0*/  IMAD R3, R14, R7, RZ ;  /* 0x000000070e037224 */ /* 0x002fc800078e02ff */
[----:B------:R-:W-:-:S05]  /*26cc0*/  IMAD.IADD R6, R0, 0x1, R3 ;  /* 0x0000000100067824 */ /* 0x000fca00078e0203 */
[----:B------:R-:W-:-:S13]  /*26cd0*/  ISETP.GT.AND P6, PT, R6, R5, PT ;  /* 0x000000050600720c */ /* 0x000fda0003fc4270 */
[----:B------:R-:W-:Y:S05]  /*26ce0*/  @P6 BRA `(.L_x_783) ;  /* 0x0000000000a06947 */ /* 0x000fea0003800000 */
.L_x_788:
[----:B------:R-:W1:Y:S01]  /*26cf0*/  LDC R0, c[0x0][0xc3c] ;  /* 0x00030f00ff007b82 */ /* 0x000e620000000800 */
[----:B------:R-:W-:-:S05]  /*26d00*/  VIADD R19, R19, 0x1f ;  /* 0x0000001f13137836 */ /* 0x000fca0000000000 */
[----:B-1----:R-:W-:-:S13]  /*26d10*/  ISETP.GE.AND P6, PT, R19, R0, PT ;  /* 0x000000001300720c */ /* 0x002fda0003fc6270 */
[----:B------:R-:W-:Y:S05]  /*26d20*/  @P6 BRA `(.L_x_784) ;  /* 0x0000000400486947 */ /* 0x000fea0003800000 */
[----:B0-----:R-:W0:Y:S01]  /*26d30*/  S2R R2, SR_TID.X ;  /* 0x0000000000027919 */ /* 0x001e220000002100 */
[----:B------:R-:W-:Y:S01]  /*26d40*/  BSSY B0, `(.L_x_785) ;  /* 0x000000a000007945 */ /* 0x000fe20003800000 */
[----:B------:R-:W-:Y:S01]  /*26d50*/  IMAD.MOV.U32 R4, RZ, RZ, RZ ;  /* 0x000000ffff047224 */ /* 0x000fe200078e00ff */
[----:B0-----:R-:W-:-:S05]  /*26d60*/  LOP3.LUT R2, R2, 0x1f, RZ, 0xc0, !PT ;  /* 0x0000001f02027812 */ /* 0x001fca00078ec0ff */
[----:B------:R-:W-:-:S05]  /*26d70*/  IMAD.IADD R7, R19, 0x1, R2 ;  /* 0x0000000113077824 */ /* 0x000fca00078e0202 */
[----:B------:R-:W-:-:S13]  /*26d80*/  ISETP.GE.OR P6, PT, R7, R0, !P0 ;  /* 0x000000000700720c */ /* 0x000fda00047c6670 */
[----:B------:R-:W-:Y:S05]  /*26d90*/  @P6 BRA `(.L_x_786) ;  /* 0x0000000000106947 */ /* 0x000fea0003800000 */
[----:B------:R-:W0:Y:S01]  /*26da0*/  LDC.64 R2, c[0x0][0xc80] ;  /* 0x00032000ff027b82 */ /* 0x000e220000000a00 */
[----:B------:R-:W-:Y:S01]  /*26db0*/  ULDC.64 UR4, c[0x0][0x208] ;  /* 0x0000820000047ab9 */ /* 0x000fe20000000a00 */
[----:B0-----:R-:W-:-:S05]  /*26dc0*/  IMAD.WIDE R2, R7, 0x4, R2 ;  /* 0x0000000407027825 */ /* 0x001fca00078e0202 */
[----:B------:R0:W5:Y:S02]  /*26dd0*/  LDG.E R4, desc[UR4][R2.64] ;  /* 0x0000000402047981 */ /* 0x000164000c1e1900 */
.L_x_786:
[----:B------:R-:W-:Y:S05]  /*26de0*/  BSYNC B0 ;  /* 0x0000000000007941 */ /* 0x000fea0003800000 */
.L_x_785:
[----:B------:R-:W-:-:S03]  /*26df0*/  UMOV UR4, 0xffffffff ;  /* 0xffffffff00047882 */ /* 0x000fc60000000000 */
[----:B------:R-:W-:Y:S05]  /*26e00*/  BRA.DIV UR4, `(.L_x_787) ;  /* 0x0000004e04807947 */ /* 0x000fea000b800000 */
[----:B-----5:R-:W1:Y:S02]  /*26e10*/  SHFL.UP PT, R14, R4, 0x1, RZ ;  /* 0x04200000040e7989 */ /* 0x020e6400000e00ff */
[----:B-1----:R-:W-:-:S05]  /*26e20*/  SEL R13, R14, RZ, P1 ;  /* 0x000000ff0e0d7207 */ /* 0x002fca0000800000 */
[----:B------:R-:W-:-:S05]  /*26e30*/  IMAD.IADD R13, R4, 0x1, R13 ;  /* 0x00000001040d7824 */ /* 0x000fca00078e020d */
[----:B------:R-:W1:Y:S02]  /*26e40*/  SHFL.UP PT, R14, R13, 0x2, RZ ;  /* 0x044000000d0e7989 */ /* 0x000e6400000e00ff */
[----:B-1----:R-:W-:-:S05]  /*26e50*/  SEL R0, R14, RZ, P2 ;  /* 0x000000ff0e007207 */ /* 0x002fca0001000000 */
[----:B------:R-:W-:-:S05]  /*26e60*/  IMAD.IADD R0, R13, 0x1, R0 ;  /* 0x000000010d007824 */ /* 0x000fca00078e0200 */
[----:B------:R-:W0:Y:S02]  /*26e70*/  SHFL.UP PT, R14, R0, 0x4, RZ ;  /* 0x04800000000e7989 */ /* 0x000e2400000e00ff */
[----:B0-----:R-:W-:-:S04]  /*26e80*/  SEL R3, R14, RZ, P3 ;  /* 0x000000ff0e037207 */ /* 0x001fc80001800000 */
[----:B------:R-:W-:-:S05]  /*26e90*/  IADD3 R2, R0, R3, RZ ;  /* 0x0000000300027210 */ /* 0x000fca0007ffe0ff */
[----:B------:R-:W0:Y:S02]  /*26ea0*/  SHFL.UP PT, R14, R2, 0x8, RZ ;  /* 0x05000000020e7989 */ /* 0x000e2400000e00ff */
[----:B0-----:R-:W-:-:S05]  /*26eb0*/  SEL R3, R14, RZ, P4 ;  /* 0x000000ff0e037207 */ /* 0x001fca0002000000 */
[----:B------:R-:W-:-:S05]  /*26ec0*/  IMAD.IADD R3, R2, 0x1, R3 ;  /* 0x0000000102037824 */ /* 0x000fca00078e0203 */
[----:B------:R-:W0:Y:S02]  /*26ed0*/  SHFL.UP PT, R14, R3, 0x10, RZ ;  /* 0x06000000030e7989 */ /* 0x000e2400000e00ff */
[----:B0-----:R-:W-:-:S05]  /*26ee0*/  SEL R14, R14, RZ, P5 ;  /* 0x000000ff0e0e7207 */ /* 0x001fca0002800000 */
[----:B------:R-:W-:-:S05]  /*26ef0*/  IMAD.IADD R2, R3, 0x1, R14 ;  /* 0x0000000103027824 */ /* 0x000fca00078e020e */
[----:B------:R0:W1:Y:S02]  /*26f00*/  SHFL.IDX PT, R14, R2, 0x1f, 0x1f ;  /* 0x03e01f00020e7f89 */ /* 0x00006400000e0000 */
.L_x_959:
[----:B------:R-:W-:Y:S02]  /*26f10*/  ULDC UR4, c[0x0][0xc38] ;  /* 0x00030e0000047ab9 */ /* 0x000fe40000000800 */
[----:B------:R-:W-:-:S04]  /*26f20*/  IMAD.U32 R7, RZ, RZ, UR4 ;  /* 0x00000004ff077e24 */ /* 0x000fc8000f8e00ff */
[----:B-1----:R-:W-:-:S04]  /*26f30*/  IMAD R3, R14, R7, RZ ;  /* 0x000000070e037224 */ /* 0x002fc800078e02ff */
[----:B------:R-:W-:-:S05]  /*26f40*/  IMAD.IADD R6, R3, 0x1, R6 ;  /* 0x0000000103067824 */ /* 0x000fca00078e0206 */
[----:B------:R-:W-:-:S13]  /*26f50*/  ISETP.GT.AND P6, PT, R6, R5, PT ;  /* 0x000000050600720c */ /* 0x000fda0003fc4270 */
[----:B------:R-:W-:Y:S05]  /*26f60*/  @!P6 BRA `(.L_x_788) ;  /* 0xfffffffc0060e947 */ /* 0x000fea000383ffff */
.L_x_783:
        /* <DEDUP_REMOVED lines=8> */
.L_x_963:
[----:B------:R-:W-:Y:S01]  /*26ff0*/  ISETP.NE.AND P0, PT, R3, RZ, PT ;  /* 0x000000ff0300720c */ /* 0x000fe20003f05270 */
[----:B------:R-:W-:-:S12]  /*27000*/  IMAD.MOV.U32 R14, RZ, RZ, RZ ;  /* 0x000000ffff0e7224 */ /* 0x000fd800078e00ff */
[----:B------:R-:W-:Y:S05]  /*27010*/  @!P0 BRA `(.L_x_790) ;  /* 0x0000000000108947 */ /* 0x000fea0003800000 */
[----:B------:R-:W-:Y:S01]  /*27020*/  UMOV UR4, 0xffffffff ;  /* 0xffffffff00047882 */ /* 0x000fe20000000000 */
[----:B------:R-:W-:Y:S02]  /*27030*/  VIADD R12, R0, 0xffffffff ;  /* 0xffffffff000c7836 */ /* 0x000fe40000000000 */
[----:B------:R-:W-:Y:S05]  /*27040*/  BRA.DIV UR4, `(.L_x_791) ;  /* 0x0000004e04f47947 */ /* 0x000fea000b800000 */
[----:B------:R3:W4:Y:S02]  /*27050*/  SHFL.IDX PT, R14, R2, R12, 0x1f ;  /* 0x00001f0c020e7589 */ /* 0x00072400000e0000 */
.L_x_790:
[----:B--2---:R-:W-:Y:S01]  /*27060*/  IABS R8, R4 ;  /* 0x0000000400087213 */ /* 0x004fe20000000000 */
[----:B----4-:R-:W-:Y:S02]  /*27070*/  IMAD R16, R14, R7, R6 ;  /* 0x000000070e107224 */ /* 0x010fe400078e0206 */
[----:B------:R-:W-:Y:S01]  /*27080*/  IMAD.IADD R19, R0, 0x1, R19 ;  /* 0x0000000100137824 */ /* 0x000fe200078e0213 */
[----:B------:R-:W2:Y:S08]  /*27090*/  I2F.RP R9, R8 ;  /* 0x0000000800097306 */ /* 0x000eb00000209400 */
[----:B--2---:R-:W0:Y:S02]  /*270a0*/  MUFU.RCP R9, R9 ;  /* 0x0000000900097308 */ /* 0x004e240000001000 */
[----:B0--3--:R-:W-:-:S06]  /*270b0*/  VIADD R2, R9, 0xffffffe ;  /* 0x0ffffffe09027836 */ /* 0x009fcc0000000000 */
[----:B------:R0:W2:Y:S02]  /*270c0*/  F2I.FTZ.U32.TRUNC.NTZ R3, R2 ;  /* 0x0000000200037305 */ /* 0x0000a4000021f000 */
[----:B0-----:R-:W-:Y:S02]  /*270d0*/  IMAD.MOV.U32 R2, RZ, RZ, RZ ;  /* 0x000000ffff027224 */ /* 0x001fe400078e00ff */
[----:B--2---:R-:W-:-:S04]  /*270e0*/  IMAD.MOV R7, RZ, RZ, -R3 ;  /* 0x000000ffff077224 */ /* 0x004fc800078e0a03 */
[----:B------:R-:W-:-:S04]  /*270f0*/  IMAD R7, R7, R8, RZ ;  /* 0x0000000807077224 */ /* 0x000fc800078e02ff */
[----:B------:R-:W-:-:S04]  /*27100*/  IMAD.HI.U32 R3, R3, R7, R2 ;  /* 0x0000000703037227 */ /* 0x000fc800078e0002 */
[----:B------:R-:W-:Y:S01]  /*27110*/  IMAD.IADD R7, R5, 0x1, -R16 ;  /* 0x0000000105077824 */ /* 0x000fe200078e0a10 */
[----:B------:R-:W-:-:S04]  /*27120*/  IABS R5, R4 ;  /* 0x0000000400057213 */ /* 0x000fc80000000000 */
[----:B------:R-:W-:Y:S01]  /*27130*/  IABS R2, R7 ;  /* 0x0000000700027213 */ /* 0x000fe20000000000 */
[----:B------:R-:W-:-:S04]  /*27140*/  IMAD.MOV R5, RZ, RZ, -R5 ;  /* 0x000000ffff057224 */ /* 0x000fc800078e0a05 */
        /* <DEDUP_REMOVED lines=9> */
[----:B------:R-:W-:-:S05]  /*271e0*/  @P0 VIADD R3, R3, 0x1 ;  /* 0x0000000103030836 */ /* 0x000fca0000000000 */
[----:B------:R-:W-:Y:S02]  /*271f0*/  @!P2 IADD3 R3, -R3, RZ, RZ ;  /* 0x000000ff0303a210 */ /* 0x000fe40007ffe1ff */
[----:B------:R-:W-:-:S05]  /*27200*/  @!P1 LOP3.LUT R3, RZ, R4, RZ, 0x33, !PT ;  /* 0x00000004ff039212 */ /* 0x000fca00078e33ff */
[--C-:B------:R-:W-:Y:S02]  /*27210*/  IMAD.MOV R17, RZ, RZ, -R3.reuse ;  /* 0x000000ffff117224 */ /* 0x100fe400078e0a03 */
[----:B------:R-:W-:Y:S02]  /*27220*/  IMAD.MOV.U32 R18, RZ, RZ, R3 ;  /* 0x000000ffff127224 */ /* 0x000fe400078e0003 */
[----:B------:R-:W-:Y:S01]  /*27230*/  IMAD R17, R4, R17, R7 ;  /* 0x0000001104117224 */ /* 0x000fe200078e0207 */
[----:B------:R-:W-:Y:S06]  /*27240*/  BRA `(.L_x_792) ;  /* 0x00000000001c7947 */ /* 0x000fec0003800000 */
.L_x_784:
[----:B------:R-:W-:Y:S01]  /*27250*/  UMOV UR4, URZ ;  /* 0x0000003f00047c82 */ /* 0x000fe20008000000 */
[----:B------:R-:W-:Y:S01]  /*27260*/  UMOV UR5, URZ ;  /* 0x0000003f00057c82 */ /* 0x000fe20008000000 */
[----:B------:R-:W-:Y:S01]  /*27270*/  ULDC UR6, c[0x0][0xc3c] ;  /* 0x00030f0000067ab9 */ /* 0x000fe20000000800 */
[----:B------:R-:W-:Y:S02]  /*27280*/  IMAD.MOV.U32 R16, RZ, RZ, R5 ;  /* 0x000000ffff107224 */ /* 0x000fe400078e0005 */
[----:B------:R-:W-:Y:S02]  /*27290*/  IMAD.U32 R17, RZ, RZ, UR4 ;  /* 0x00000004ff117e24 */ /* 0x000fe4000f8e00ff */
[----:B------:R-:W-:Y:S02]  /*272a0*/  IMAD.U32 R18, RZ, RZ, UR5 ;  /* 0x00000005ff127e24 */ /* 0x000fe4000f8e00ff */
[----:B------:R-:W-:-:S07]  /*272b0*/  IMAD.U32 R19, RZ, RZ, UR6 ;  /* 0x00000006ff137e24 */ /* 0x000fce000f8e00ff */
.L_x_792:
        /* <DEDUP_REMOVED lines=10> */
.L_x_781:
[----:B------:R-:W-:Y:S02]  /*27360*/  ULDC UR4, c[0x0][0xc3c] ;  /* 0x00030f0000047ab9 */ /* 0x000fe40000000800 */
[----:B-1----:R-:W-:-:S13]  /*27370*/  ISETP.GE.AND P0, PT, R19, UR4, PT ;  /* 0x0000000413007c0c */ /* 0x002fda000bf06270 */
[----:B------:R-:W-:Y:S05]  /*27380*/  @!P0 BRA `(.L_x_793) ;  /* 0xffffff9c00588947 */ /* 0x000fea000383ffff */
[----:B------:R-:W-:Y:S05]  /*27390*/  BSYNC B8 ;  /* 0x0000000000087941 */ /* 0x000fea0003800000 */
.L_x_684:
[----:B------:R-:W3:Y:S01]  /*273a0*/  LDL.LU R0, [R1+0x30] ;  /* 0x0000300001007983 */ /* 0x000ee20000300800 */
[----:B------:R-:W-:Y:S01]  /*273b0*/  BSSY B0, `(.L_x_794) ;  /* 0x000000b000007945 */ /* 0x000fe20003800000 */
[----:B------:R-:W4:Y:S01]  /*273c0*/  S2R R5, SR_CgaCtaId ;  /* 0x0000000000057919 */ /* 0x000f220000008800 */
[----:B---3--:R-:W-:-:S05]  /*273d0*/  VIADD R0, R0, 0x1 ;  /* 0x0000000100007836 */ /* 0x008fca0000000000 */
[----:B01----:R-:W-:-:S04]  /*273e0*/  LEA.HI R2, R0, R0, RZ, 0x1 ;  /* 0x0000000000027211 */ /* 0x003fc800078f08ff */
[----:B------:R-:W-:Y:S02]  /*273f0*/  LOP3.LUT R3, R2, 0xfffffffe, RZ, 0xc0, !PT ;  /* 0xfffffffe02037812 */ /* 0x000fe400078ec0ff */
[----:B------:R-:W-:-:S03]  /*27400*/  MOV R2, 0x400 ;  /* 0x0000040000027802 */ /* 0x000fc60000000f00 */
[----:B------:R-:W-:Y:S01]  /*27410*/  IMAD.IADD R0, R0, 0x1, -R3 ;  /* 0x0000000100007824 */ /* 0x000fe200078e0a03 */
[----:B----4-:R-:W-:-:S04]  /*27420*/  LEA R5, R5, R2, 0x18 ;  /* 0x0000000205057211 */ /* 0x010fc800078ec0ff */
[----:B------:R-:W-:-:S04]  /*27430*/  SHF.L.U32 R0, R0, 0x1f, RZ ;  /* 0x0000001f00007819 */ /* 0x000fc800000006ff */
[----:B------:R-:W0:Y:S02]  /*27440*/  SYNCS.PHASECHK.TRANS64.TRYWAIT P0, [R5+URZ+0x38820], R0 ;  /* 0x03882000050075a7 */ /* 0x000e24000800017f */
[----:B0-----:R-:W-:Y:S05]  /*27450*/  @!P0 BRA `(.L_x_795) ;  /* 0x0000004c00148947 */ /* 0x001fea0003800000 */
.L_x_966:
[----:B------:R-:W-:Y:S05]  /*27460*/  BSYNC B0 ;  /* 0x0000000000007941 */ /* 0x000fea0003800000 */
.L_x_794:
[----:B------:R-:W-:-:S03]  /*27470*/  UMOV UR4, 0xffffffff ;  /* 0xffffffff00047882 */ /* 0x000fc60000000000 */
[----:B------:R-:W-:Y:S05]  /*27480*/  BRA.DIV UR4, `(.L_x_796) ;  /* 0x0000004e041c7947 */ /* 0x000fea000b800000 */
[----:B0-----:R-:W0:Y:S02]  /*27490*/  S2R R0, SR_TID.X ;  /* 0x0000000000007919 */ /* 0x001e240000002100 */
[----:B0-----:R-:W-:-:S04]  /*274a0*/  SHF.R.U32.HI R0, RZ, 0x5, R0 ;  /* 0x00000005ff007819 */ /* 0x001fc80000011600 */
[----:B------:R-:W-:-:S05]  /*274b0*/  LOP3.LUT R0, R0, 0x3, RZ, 0xc0, !PT ;  /* 0x0000000300007812 */ /* 0x000fca00078ec0ff */
[----:B------:R0:W1:Y:S02]  /*274c0*/  SHFL.IDX PT, R14, R0, RZ, 0x1f ;  /* 0x00001fff000e7589 */ /* 0x00006400000e0000 */
.L_x_969:
[----:B-1----:R-:W-:-:S13]  /*274d0*/  ISETP.NE.AND P0, PT, R14, RZ, PT ;  /* 0x000000ff0e00720c */ /* 0x002fda0003f05270 */
[----:B------:R-:W-:Y:S05]  /*274e0*/  @P0 BRA `(.L_x_436) ;  /* 0x0000000000880947 */ /* 0x000fea0003800000 */
[----:B------:R-:W-:-:S03]  /*274f0*/  UMOV UR4, 0xffffffff ;  /* 0xffffffff00047882 */ /* 0x000fc60000000000 */
[----:B------:R-:W-:Y:S05]  /*27500*/  BRA.DIV UR4, `(.L_x_797) ;  /* 0x0000004e04307947 */ /* 0x000fea000b800000 */
[----:B------:R-:W-:-:S13]  /*27510*/  ELECT P6, URZ, PT ;  /* 0x00000000003f782f */ /* 0x000fda00038c0000 */
.L_x_972:
[----:B------:R-:W-:Y:S05]  /*27520*/  @!P6 BRA `(.L_x_436) ;  /* 0x000000000078e947 */ /* 0x000fea0003800000 */
[----:B------:R-:W-:-:S06]  /*27530*/  ULOP3.LUT UR4, UR60, 0x2, URZ, 0xfc, !UPT ;  /* 0x000000023c047892 */ /* 0x000fcc000f8efc3f */
[----:B0-----:R-:W-:-:S05]  /*27540*/  IMAD.U32 R0, RZ, RZ, UR4 ;  /* 0x00000004ff007e24 */ /* 0x001fca000f8e00ff */
[----:B------:R-:W-:-:S13]  /*27550*/  ISETP.NE.AND P0, PT, R0, 0x3, PT ;  /* 0x000000030000780c */ /* 0x000fda0003f05270 */
[----:B------:R-:W-:Y:S05]  /*27560*/  @!P0 BRA `(.L_x_798) ;  /* 0x0000000000048947 */ /* 0x000fea0003800000 */
[----:B------:R-:W-:Y:S01]  /*27570*/  BPT.TRAP 0x1 ;  /* 0x000000040000795c */ /* 0x000fe20000300000 */
.L_x_798:
[----:B------:R-:W-:Y:S01]  /*27580*/  IMAD R3, R27, 0x8, R5 ;  /* 0x000000081b037824 */ /* 0x000fe200078e0205 */
[----:B------:R-:W-:Y:S01]  /*27590*/  SHF.L.U32 R2, R29, 0x1f, RZ ;  /* 0x0000001f1d027819 */ /* 0x000fe200000006ff */
[----:B------:R-:W-:-:S03]  /*275a0*/  VIADD R27, R27, 0x1 ;  /* 0x000000011b1b7836 */ /* 0x000fc60000000000 */
[----:B------:R-:W0:Y:S02]  /*275b0*/  SYNCS.PHASECHK.TRANS64.TRYWAIT P1, [R3+URZ+0x38840], R2 ;  /* 0x03884002030075a7 */ /* 0x000e24000802017f */
[----:B------:R-:W-:-:S04]  /*275c0*/  ISETP.NE.AND P2, PT, R27, 0x2, PT ;  /* 0x000000021b00780c */ /* 0x000fc80003f45270 */
[----:B------:R-:W-:Y:S01]  /*275d0*/  SEL R0, RZ, 0x1, P2 ;  /* 0x00000001ff007807 */ /* 0x000fe20001000000 */
[----:B0-----:R-:W-:Y:S08]  /*275e0*/  @!P1 BRA `(.L_x_799) ;  /* 0x0000004c00189947 */ /* 0x001ff00003800000 */
.L_x_973:
[----:B------:R-:W-:Y:S02]  /*275f0*/  SEL R27, R27, RZ, P2 ;  /* 0x000000ff1b1b7207 */ /* 0x000fe40001000000 */
[----:B------:R-:W-:Y:S01]  /*27600*/  LOP3.LUT R0, R29, R0, RZ, 0x3c, !PT ;  /* 0x000000001d007212 */ /* 0x000fe200078e3cff */
[----:B------:R-:W-:Y:S06]  /*27610*/  @!P0 BRA `(.L_x_800) ;  /* 0x0000000000048947 */ /* 0x000fec0003800000 */
[----:B------:R-:W-:Y:S01]  /*27620*/  BPT.TRAP 0x1 ;  /* 0x000000040000795c */ /* 0x000fe20000300000 */
.L_x_800:
[----:B------:R-:W-:Y:S01]  /*27630*/  IMAD R27, R27, 0x8, R5 ;  /* 0x000000081b1b7824 */ /* 0x000fe200078e0205 */
[----:B------:R-:W-:-:S04]  /*27640*/  SHF.L.U32 R0, R0, 0x1f, RZ ;  /* 0x0000001f00007819 */ /* 0x000fc800000006ff */
[----:B------:R-:W1:Y:S02]  /*27650*/  SYNCS.PHASECHK.TRANS64.TRYWAIT P1, [R27+URZ+0x38840], R0 ;  /* 0x038840001b0075a7 */ /* 0x000e64000802017f */
[----:B-1----:R-:W-:Y:S05]  /*27660*/  @!P1 BRA `(.L_x_801) ;  /* 0x0000004c000c9947 */ /* 0x002fea0003800000 */
.L_x_974:
[----:B------:R-:W-:Y:S05]  /*27670*/  @!P0 BRA `(.L_x_802) ;  /* 0x0000000000048947 */ /* 0x000fea0003800000 */
[----:B------:R-:W-:Y:S01]  /*27680*/  BPT.TRAP 0x1 ;  /* 0x000000040000795c */ /* 0x000fe20000300000 */
.L_x_802:
[----:B------:R-:W3:Y:S02]  /*27690*/  SYNCS.PHASECHK.TRANS64.TRYWAIT P1, [R3+URZ+0x38860], R2 ;  /* 0x03886002030075a7 */ /* 0x000ee4000802017f */
[----:B---3--:R-:W-:Y:S05]  /*276a0*/  @!P1 BRA `(.L_x_803) ;  /* 0x0000004c00109947 */ /* 0x008fea0003800000 */
.L_x_975:
[----:B------:R-:W-:Y:S05]  /*276b0*/  @!P0 BRA `(.L_x_804) ;  /* 0x0000000000048947 */ /* 0x000fea0003800000 */
[----:B------:R-:W-:Y:S01]  /*276c0*/  BPT.TRAP 0x1 ;  /* 0x000000040000795c */ /* 0x000fe20000300000 */
.L_x_804:
[----:B----4-:R4:W0:Y:S02]  /*276d0*/  SYNCS.PHASECHK.TRANS64.TRYWAIT P0, [R27+URZ+0x38860], R0 ;  /* 0x038860001b0075a7 */ /* 0x010824000800017f */
[----:B0-----:R-:W-:Y:S05]  /*276e0*/  @!P0 NANOSLEEP.SYNCS 0x989680 ;  /* 0x009896800000895d */ /* 0x001fea0003900000 */
[----:B------:R-:W0:Y:S02]  /*276f0*/  @!P0 SYNCS.PHASECHK.TRANS64 P0, [R27+URZ+0x38860], R0 ;  /* 0x038860001b0085a7 */ /* 0x000e24000800007f */
[----:B0-----:R-:W-:Y:S05]  /*27700*/  @!P0 BRA `(.L_x_804) ;  /* 0xfffffffc00f08947 */ /* 0x001fea000383ffff */
.L_x_436:
[----:B------:R-:W-:Y:S05]  /*27710*/  BSYNC B9 ;  /* 0x0000000000097941 */ /* 0x000fea0003800000 */
.L_x_433:
[----:B------:R-:W-:Y:S05]  /*27720*/  EXIT ;  /* 0x000000000000794d */ /* 0x000fea0003800000 */
.L_x_456:
[----:B0-----:R0:W1:Y:S02]  /*27730*/  SYNCS.PHASECHK.TRANS64.TRYWAIT P6, [R89+URZ+0x38890], R90 ;  /* 0x0388905a590075a7 */ /* 0x00106400080c017f */
[----:B-1----:R-:W-:Y:S05]  /*27740*/  @!P6 NANOSLEEP.SYNCS 0x989680 ;  /* 0x009896800000e95d */ /* 0x002fea0003900000 */
[----:B------:R-:W1:Y:S02]  /*27750*/  @!P6 SYNCS.PHASECHK.TRANS64 P6, [R89+URZ+0x38890], R90 ;  /* 0x0388905a5900e5a7 */ /* 0x000e6400080c007f */
[----:B-1----:R-:W-:Y:S05]  /*27760*/  @!P6 BRA `(.L_x_456) ;  /* 0xfffffffc00f0e947 */ /* 0x002fea000383ffff */
[----:B------:R-:W-:Y:S05]  /*27770*/  BRA `(.L_x_805) ;  /* 0xfffffdbc001c7947 */ /* 0x000fea000383ffff */
.L_x_457:
[----:B------:R-:W-:Y:S01]  /*27780*/  BSSY B1, `(.L_x_806) ;  /* 0x0000008000017945 */ /* 0x000fe20003800000 */
[----:B------:R-:W-:Y:S01]  /*27790*/  IMAD.MOV.U32 R13, RZ, RZ, R117 ;  /* 0x000000ffff0d7224 */ /* 0x000fe200078e0075 */
[----:B------:R-:W-:Y:S01]  /*277a0*/  MOV R11, 0x181f ;  /* 0x0000181f000b7802 */ /* 0x000fe20000000f00 */
[----:B------:R-:W-:Y:S02]  /*277b0*/  IMAD.MOV.U32 R12, RZ, RZ, RZ ;  /* 0x000000ffff0c7224 */ /* 0x000fe400078e00ff */
[----:B------:R-:W-:-:S07]  /*277c0*/  IMAD.MOV.U32 R15, RZ, RZ, -0x1 ;  /* 0xffffffffff0f7424 */ /* 0x000fce00078e00ff */
[----:B0-----:R-:W-:Y:S05]  /*277d0*/  WARPSYNC.COLLECTIVE R15, `(.L_x_807) ;  /* 0x000000000f087348 */ /* 0x001fea0003c00000 */
[----:B------:R1:W2:Y:S02]  /*277e0*/  SHFL.IDX P6, R14, R13, R12, R11 ;  /* 0x0000000c0d0e7389 */ /* 0x0002a400000c000b */
[----:B012---:R-:W-:Y:S01]  /*277f0*/  ENDCOLLECTIVE ;  /* 0x000000000000791b */ /* 0x007fe20003800000 */
.L_x_807:
[----:B------:R-:W-:Y:S05]  /*27800*/  BSYNC B1 ;  /* 0x0000000000017941 */ /* 0x000fea0003800000 */
.L_x_806:
[----:B------:R-:W-:Y:S02]  /*27810*/  IMAD.MOV.U32 R13, RZ, RZ, R118 ;  /* 0x000000ffff0d7224 */ /* 0x000fe400078e0076 */
[----:B------:R-:W-:Y:S02]  /*27820*/  IMAD.MOV.U32 R12, RZ, RZ, RZ ;  /* 0x000000ffff0c7224 */ /* 0x000fe400078e00ff */
[----:B------:R-:W-:Y:S02]  /*27830*/  IMAD.MOV.U32 R11, RZ, RZ, 0x181f ;  /* 0x0000181fff0b7424 */ /* 0x000fe400078e00ff */
[----:B------:R-:W-:Y:S02]  /*27840*/  IMAD.MOV.U32 R15, RZ, RZ, -0x1 ;  /* 0xffffffffff0f7424 */ /* 0x000fe400078e00ff */
[----:B------:R-:W-:-:S07]  /*27850*/  IMAD.MOV.U32 R83, RZ, RZ, R14 ;  /* 0x000000ffff537224 */ /* 0x000fce00078e000e */
[----:B------:R-:W-:Y:S05]  /*27860*/  WARPSYNC.COLLECTIVE R15, `(.L_x_808) ;  /* 0x000000000f087348 */ /* 0x000fea0003c00000 */
[----:B------:R0:W1:Y:S02]  /*27870*/  SHFL.IDX P6, R14, R13, R12, R11 ;  /* 0x0000000c0d0e7389 */ /* 0x00006400000c000b */
[----:B01----:R-:W-:Y:S01]  /*27880*/  ENDCOLLECTIVE ;  /* 0x000000000000791b */ /* 0x003fe20003800000 */
.L_x_808:
[----:B------:R-:W-:Y:S01]  /*27890*/  IMAD.MOV.U32 R82, RZ, RZ, R14 ;  /* 0x000000ffff527224 */ /* 0x000fe200078e000e */
[----:B------:R-:W-:Y:S06]  /*278a0*/  BRA `(.L_x_809) ;  /* 0xfffffdb800e47947 */ /* 0x000fec000383ffff */
.L_x_474:
[----:B------:R-:W-:Y:S01]  /*278b0*/  BSSY B1, `(.L_x_810) ;  /* 0x0000008000017945 */ /* 0x000fe20003800000 */
[----:B0---4-:R-:W-:Y:S02]  /*278c0*/  IMAD.MOV.U32 R13, RZ, RZ, R117 ;  /* 0x000000ffff0d7224 */ /* 0x011fe400078e0075 */
[----:B------:R-:W-:Y:S02]  /*278d0*/  IMAD.MOV.U32 R12, RZ, RZ, 0x1 ;  /* 0x00000001ff0c7424 */ /* 0x000fe400078e00ff */
[----:B------:R-:W-:Y:S02]  /*278e0*/  IMAD.MOV.U32 R11, RZ, RZ, 0x181f ;  /* 0x0000181fff0b7424 */ /* 0x000fe400078e00ff */
[----:B------:R-:W-:-:S07]  /*278f0*/  IMAD.MOV.U32 R15, RZ, RZ, -0x1 ;  /* 0xffffffffff0f7424 */ /* 0x000fce00078e00ff */
[----:B-123--:R-:W-:Y:S05]  /*27900*/  WARPSYNC.COLLECTIVE R15, `(.L_x_811) ;  /* 0x000000000f087348 */ /* 0x00efea0003c00000 */
[----:B------:R0:W4:Y:S02]  /*27910*/  SHFL.IDX P6, R14, R13, R12, R11 ;  /* 0x0000000c0d0e7389 */ /* 0x00012400000c000b */
[----:B01234-:R-:W-:Y:S01]  /*27920*/  ENDCOLLECTIVE ;  /* 0x000000000000791b */ /* 0x01ffe20003800000 */
.L_x_811:
[----:B------:R-:W-:Y:S05]  /*27930*/  BSYNC B1 ;  /* 0x0000000000017941 */ /* 0x000fea0003800000 */
.L_x_810:
[----:B------:R-:W-:Y:S01]  /*27940*/  IMAD.MOV.U32 R13, RZ, RZ, R118 ;  /* 0x000000ffff0d7224 */ /* 0x000fe200078e0076 */
[----:B------:R-:W-:Y:S01]  /*27950*/  MOV R15, 0xffffffff ;  /* 0xffffffff000f7802 */ /* 0x000fe20000000f00 */
[----:B------:R-:W-:Y:S02]  /*27960*/  IMAD.MOV.U32 R12, RZ, RZ, 0x1 ;  /* 0x00000001ff0c7424 */ /* 0x000fe400078e00ff */
[----:B------:R-:W-:Y:S02]  /*27970*/  IMAD.MOV.U32 R11, RZ, RZ, 0x181f ;  /* 0x0000181fff0b7424 */ /* 0x000fe400078e00ff */
[----:B------:R-:W-:-:S07]  /*27980*/  IMAD.MOV.U32 R67, RZ, RZ, R14 ;  /* 0x000000ffff437224 */ /* 0x000fce00078e000e */
[----:B------:R-:W-:Y:S05]  /*27990*/  WARPSYNC.COLLECTIVE R15, `(.L_x_812) ;  /* 0x000000000f087348 */ /* 0x000fea0003c00000 */
[----:B------:R0:W1:Y:S02]  /*279a0*/  SHFL.IDX P6, R14, R13, R12, R11 ;  /* 0x0000000c0d0e7389 */ /* 0x00006400000c000b */
[----:B01----:R-:W-:Y:S01]  /*279b0*/  ENDCOLLECTIVE ;  /* 0x000000000000791b */ /* 0x003fe20003800000 */
.L_x_812:
[----:B------:R-:W-:Y:S01]  /*279c0*/  IMAD.MOV.U32 R66, RZ, RZ, R14 ;  /* 0x000000ffff427224 */ /* 0x000fe200078e000e */
[----:B------:R-:W-:Y:S06]  /*279d0*/  BRA `(.L_x_813) ;  /* 0xfffffdc800547947 */ /* 0x000fec000383ffff */
.L_x_491:
        /* <DEDUP_REMOVED lines=8> */
.L_x_815:
[----:B------:R-:W-:Y:S05]  /*27a60*/  BSYNC B1 ;  /* 0x0000000000017941 */ /* 0x000fea0003800000 */
.L_x_814:
[----:B------:R-:W-:Y:S02]  /*27a70*/  IMAD.MOV.U32 R13, RZ, RZ, R118 ;  /* 0x000000ffff0d7224 */ /* 0x000fe400078e0076 */
[----:B------:R-:W-:Y:S02]  /*27a80*/  IMAD.MOV.U32 R12, RZ, RZ, 0x2 ;  /* 0x00000002ff0c7424 */ /* 0x000fe400078e00ff */
[----:B------:R-:W-:Y:S02]  /*27a90*/  IMAD.MOV.U32 R11, RZ, RZ, 0x181f ;  /* 0x0000181fff0b7424 */ /* 0x000fe400078e00ff */
[----:B------:R-:W-:Y:S02]  /*27aa0*/  IMAD.MOV.U32 R15, RZ, RZ, -0x1 ;  /* 0xffffffffff0f7424 */ /* 0x000fe400078e00ff */
[----:B------:R-:W-:-:S07]  /*27ab0*/  IMAD.MOV.U32 R117, RZ, RZ, R14 ;  /* 0x000000ffff757224 */ /* 0x000fce00078e000e */
[----:B------:R-:W-:Y:S05]  /*27ac0*/  WARPSYNC.COLLECTIVE R15, `(.L_x_816) ;  /* 0x000000000f087348 */ /* 0x000fea0003c00000 */
[----:B------:R0:W1:Y:S02]  /*27ad0*/  SHFL.IDX P6, R14, R13, R12, R11 ;  /* 0x0000000c0d0e7389 */ /* 0x00006400000c000b */
[----:B01----:R-:W-:Y:S01]  /*27ae0*/  ENDCOLLECTIVE ;  /* 0x000000000000791b */ /* 0x003fe20003800000 */
.L_x_816:
[----:B------:R-:W-:Y:S01]  /*27af0*/  IMAD.MOV.U32 R118, RZ, RZ, R14 ;  /* 0x000000ffff767224 */ /* 0x000fe200078e000e */
[----:B------:R-:W-:Y:S06]  /*27b00*/  BRA `(.L_x_817) ;  /* 0xfffffdd400c87947 */ /* 0x000fec000383ffff */
.L_x_515:
[----:B-1----:R1:W2:Y:S02]  /*27b10*/  SYNCS.PHASECHK.TRANS64.TRYWAIT P6, [R89+URZ+0x38890], R90 ;  /* 0x0388905a590075a7 */ /* 0x0022a400080c017f */
[----:B--2---:R-:W-:Y:S05]  /*27b20*/  @!P6 NANOSLEEP.SYNCS 0x989680 ;  /* 0x009896800000e95d */ /* 0x004fea0003900000 */
[----:B------:R-:W2:Y:S02]  /*27b30*/  @!P6 SYNCS.PHASECHK.TRANS64 P6, [R89+URZ+0x38890], R90 ;  /* 0x0388905a5900e5a7 */ /* 0x000ea400080c007f */
[----:B--2---:R-:W-:Y:S05]  /*27b40*/  @!P6 BRA `(.L_x_515) ;  /* 0xfffffffc00f0e947 */ /* 0x004fea000383ffff */
[----:B------:R-:W-:Y:S05]  /*27b50*/  BRA `(.L_x_818) ;  /* 0xfffffdf000c47947 */ /* 0x000fea000383ffff */
.L_x_516:
[----:B------:R-:W-:Y:S01]  /*27b60*/  BSSY B1, `(.L_x_819) ;  /* 0x0000008000017945 */ /* 0x000fe20003800000 */
[----:B------:R-:W-:Y:S02]  /*27b70*/  IMAD.MOV.U32 R13, RZ, RZ, R117 ;  /* 0x000000ffff0d7224 */ /* 0x000fe400078e0075 */
[----:B------:R-:W-:Y:S02]  /*27b80*/  IMAD.MOV.U32 R12, RZ, RZ, RZ ;  /* 0x000000ffff0c7224 */ /* 0x000fe400078e00ff */
[----:B------:R-:W-:Y:S02]  /*27b90*/  IMAD.MOV.U32 R11, RZ, RZ, 0x181f ;  /* 0x0000181fff0b7424 */ /* 0x000fe400078e00ff */
[----:B------:R-:W-:-:S07]  /*27ba0*/  IMAD.MOV.U32 R15, RZ, RZ, -0x1 ;  /* 0xffffffffff0f7424 */ /* 0x000fce00078e00ff */
[----:B-1----:R-:W-:Y:S05]  /*27bb0*/  WARPSYNC.COLLECTIVE R15, `(.L_x_820) ;  /* 0x000000000f087348 */ /* 0x002fea0003c00000 */
[----:B------:R0:W2:Y:S02]  /*27bc0*/  SHFL.IDX P6, R14, R13, R12, R11 ;  /* 0x0000000c0d0e7389 */ /* 0x0000a400000c000b */
[----:B012---:R-:W-:Y:S01]  /*27bd0*/  ENDCOLLECTIVE ;  /* 0x000000000000791b */ /* 0x007fe20003800000 */
.L_x_820:
[----:B------:R-:W-:Y:S05]  /*27be0*/  BSYNC B1 ;  /* 0x0000000000017941 */ /* 0x000fea0003800000 */
.L_x_819:
[----:B------:R-:W-:Y:S01]  /*27bf0*/  IMAD.MOV.U32 R13, RZ, RZ, R118 ;  /* 0x000000ffff0d7224 */ /* 0x000fe200078e0076 */
[----:B------:R-:W-:Y:S01]  /*27c00*/  MOV R123, R14 ;  /* 0x0000000e007b7202 */ /* 0x000fe20000000f00 */
[----:B------:R-:W-:Y:S02]  /*27c10*/  IMAD.MOV.U32 R12, RZ, RZ, RZ ;  /* 0x000000ffff0c7224 */ /* 0x000fe400078e00ff */
[----:B------:R-:W-:Y:S02]  /*27c20*/  IMAD.MOV.U32 R11, RZ, RZ, 0x181f ;  /* 0x0000181fff0b7424 */ /* 0x000fe400078e00ff */
[----:B------:R-:W-:-:S07]  /*27c30*/  IMAD.MOV.U32 R15, RZ, RZ, -0x1 ;  /* 0xffffffffff0f7424 */ /* 0x000fce00078e00ff */
[----:B------:R-:W-:Y:S05]  /*27c40*/  WARPSYNC.COLLECTIVE R15, `(.L_x_821) ;  /* 0x000000000f087348 */ /* 0x000fea0003c00000 */
[----:B------:R0:W1:Y:S02]  /*27c50*/  SHFL.IDX P6, R14, R13, R12, R11 ;  /* 0x0000000c0d0e7389 */ /* 0x00006400000c000b */
[----:B01----:R-:W-:Y:S01]  /*27c60*/  ENDCOLLECTIVE ;  /* 0x000000000000791b */ /* 0x003fe20003800000 */
.L_x_821:
[----:B------:R-:W-:Y:S01]  /*27c70*/  IMAD.MOV.U32 R122, RZ, RZ, R14 ;  /* 0x000000ffff7a7224 */ /* 0x000fe200078e000e */
[----:B------:R-:W-:Y:S06]  /*27c80*/  BRA `(.L_x_822) ;  /* 0xfffffdf000907947 */ /* 0x000fec000383ffff */
.L_x_525:
[----:B------:R-:W-:Y:S01]  /*27c90*/  BSSY B1, `(.L_x_823) ;  /* 0x0000008000017945 */ /* 0x000fe20003800000 */
[----:B---34-:R-:W-:Y:S02]  /*27ca0*/  IMAD.MOV.U32 R13, RZ, RZ, R117 ;  /* 0x000000ffff0d7224 */ /* 0x018fe400078e0075 */
[----:B------:R-:W-:Y:S02]  /*27cb0*/  IMAD.MOV.U32 R12, RZ, RZ, 0x1 ;  /* 0x00000001ff0c7424 */ /* 0x000fe400078e00ff */
[----:B--2---:R-:W-:Y:S02]  /*27cc0*/  IMAD.MOV.U32 R11, RZ, RZ, 0x181f ;  /* 0x0000181fff0b7424 */ /* 0x004fe400078e00ff */
[----:B------:R-:W-:-:S07]  /*27cd0*/  IMAD.MOV.U32 R15, RZ, RZ, -0x1 ;  /* 0xffffffffff0f7424 */ /* 0x000fce00078e00ff */
[----:B01----:R-:W-:Y:S05]  /*27ce0*/  WARPSYNC.COLLECTIVE R15, `(.L_x_824) ;  /* 0x000000000f087348 */ /* 0x003fea0003c00000 */
[----:B------:R2:W3:Y:S02]  /*27cf0*/  SHFL.IDX P6, R14, R13, R12, R11 ;  /* 0x0000000c0d0e7389 */ /* 0x0004e400000c000b */
[----:B0123--:R-:W-:Y:S01]  /*27d00*/  ENDCOLLECTIVE ;  /* 0x000000000000791b */ /* 0x00ffe20003800000 */
.L_x_824:
[----:B------:R-:W-:Y:S05]  /*27d10*/  BSYNC B1 ;  /* 0x0000000000017941 */ /* 0x000fea0003800000 */
.L_x_823:
        /* <DEDUP_REMOVED lines=8> */
.L_x_825:
[----:B------:R-:W-:Y:S01]  /*27da0*/  IMAD.MOV.U32 R36, RZ, RZ, R14 ;  /* 0x000000ffff247224 */ /* 0x000fe200078e000e */
[----:B------:R-:W-:Y:S06]  /*27db0*/  BRA `(.L_x_826) ;  /* 0xfffffe0000547947 */ /* 0x000fec000383ffff */
.L_x_534:
[----:B------:R-:W-:Y:S01]  /*27dc0*/  BSSY B1, `(.L_x_827) ;  /* 0x0000008000017945 */ /* 0x000fe20003800000 */
[----:B--2-4-:R-:W-:Y:S01]  /*27dd0*/  MOV R13, R117 ;  /* 0x00000075000d7202 */ /* 0x014fe20000000f00 */
[----:B------:R-:W-:Y:S02]  /*27de0*/  IMAD.MOV.U32 R12, RZ, RZ, 0x2 ;  /* 0x00000002ff0c7424 */ /* 0x000fe400078e00ff */
[----:B0-----:R-:W-:Y:S02]  /*27df0*/  IMAD.MOV.U32 R11, RZ, RZ, 0x181f ;  /* 0x0000181fff0b7424 */ /* 0x001fe400078e00ff */
[----:B------:R-:W-:-:S07]  /*27e00*/  IMAD.MOV.U32 R15, RZ, RZ, -0x1 ;  /* 0xffffffffff0f7424 */ /* 0x000fce00078e00ff */
[----:B-1-3--:R-:W-:Y:S05]  /*27e10*/  WARPSYNC.COLLECTIVE R15, `(.L_x_828) ;  /* 0x000000000f087348 */ /* 0x00afea0003c00000 */
[----:B------:R0:W2:Y:S02]  /*27e20*/  SHFL.IDX P6, R14, R13, R12, R11 ;  /* 0x0000000c0d0e7389 */ /* 0x0000a400000c000b */
[----:B0123--:R-:W-:Y:S01]  /*27e30*/  ENDCOLLECTIVE ;  /* 0x000000000000791b */ /* 0x00ffe20003800000 */
.L_x_828:
[----:B------:R-:W-:Y:S05]  /*27e40*/  BSYNC B1 ;  /* 0x0000000000017941 */ /* 0x000fea0003800000 */
.L_x_827:
        /* <DEDUP_REMOVED lines=8> */
.L_x_829:
[----:B------:R-:W-:Y:S01]  /*27ed0*/  IMAD.MOV.U32 R36, RZ, RZ, R14 ;  /* 0x000000ffff247224 */ /* 0x000fe200078e000e */
[----:B------:R-:W-:Y:S06]  /*27ee0*/  BRA `(.L_x_830) ;  /* 0xfffffe1000447947 */ /* 0x000fec000383ffff */
.L_x_543:
[----:B0-----:R0:W1:Y:S02]  /*27ef0*/  SYNCS.PHASECHK.TRANS64.TRYWAIT P3, [R89+URZ+0x38890], R90 ;  /* 0x0388905a590075a7 */ /* 0x001064000806017f */
[----:B-1----:R-:W-:Y:S05]  /*27f00*/  @!P3 NANOSLEEP.SYNCS 0x989680 ;  /* 0x009896800000b95d */ /* 0x002fea0003900000 */
[----:B------:R-:W1:Y:S02]  /*27f10*/  @!P3 SYNCS.PHASECHK.TRANS64 P3, [R89+URZ+0x38890], R90 ;  /* 0x0388905a5900b5a7 */ /* 0x000e64000806007f */
[----:B-1----:R-:W-:Y:S05]  /*27f20*/  @!P3 BRA `(.L_x_543) ;  /* 0xfffffffc00f0b947 */ /* 0x002fea000383ffff */
[----:B------:R-:W-:Y:S05]  /*27f30*/  BRA `(.L_x_831) ;  /* 0xfffffe2000887947 */ /* 0x000fea000383ffff */
.L_x_544:
        /* <DEDUP_REMOVED lines=8> */
.L_x_833:
[----:B------:R-:W-:Y:S05]  /*27fc0*/  BSYNC B1 ;  /* 0x0000000000017941 */ /* 0x000fea0003800000 */
.L_x_832:
[----:B------:R-:W-:Y:S01]  /*27fd0*/  IMAD.MOV.U32 R13, RZ, RZ, R40 ;  /* 0x000000ffff0d7224 */ /* 0x000fe200078e0028 */
[----:B------:R-:W-:Y:S01]  /*27fe0*/  MOV R12, RZ ;  /* 0x000000ff000c7202 */ /* 0x000fe20000000f00 */
[----:B------:R-:W-:Y:S02]  /*27ff0*/  IMAD.MOV.U32 R11, RZ, RZ, 0x181f ;  /* 0x0000181fff0b7424 */ /* 0x000fe400078e00ff */
[----:B------:R-:W-:Y:S02]  /*28000*/  IMAD.MOV.U32 R15, RZ, RZ, -0x1 ;  /* 0xffffffffff0f7424 */ /* 0x000fe400078e00ff */
[----:B------:R-:W-:-:S07]  /*28010*/  IMAD.MOV.U32 R33, RZ, RZ, R14 ;  /* 0x000000ffff217224 */ /* 0x000fce00078e000e */
[----:B------:R-:W-:Y:S05]  /*28020*/  WARPSYNC.COLLECTIVE R15, `(.L_x_834) ;  /* 0x000000000f087348 */ /* 0x000fea0003c00000 */
[----:B------:R0:W1:Y:S02]  /*28030*/  SHFL.IDX P6, R14, R13, R12, R11 ;  /* 0x0000000c0d0e7389 */ /* 0x00006400000c000b */
[----:B01----:R-:W-:Y:S01]  /*28040*/  ENDCOLLECTIVE ;  /* 0x000000000000791b */ /* 0x003fe20003800000 */
.L_x_834:
[----:B------:R-:W-:Y:S01]  /*28050*/  IMAD.MOV.U32 R32, RZ, RZ, R14 ;  /* 0x000000ffff207224 */ /* 0x000fe200078e000e */
[----:B------:R-:W-:Y:S06]  /*28060*/  BRA `(.L_x_835) ;  /* 0xfffffe2000ac7947 */ /* 0x000fec000383ffff */
.L_x_547:
[----:B------:R-:W-:Y:S01]  /*28070*/  BSSY B1, `(.L_x_836) ;  /* 0x0000008000017945 */ /* 0x000fe20003800000 */
[----:B----4-:R-:W-:Y:S02]  /*28080*/  IMAD.MOV.U32 R13, RZ, RZ, R41 ;  /* 0x000000ffff0d7224 */ /* 0x010fe400078e0029 */
[----:B------:R-:W-:Y:S02]  /*28090*/  IMAD.MOV.U32 R12, RZ, RZ, 0x1 ;  /* 0x00000001ff0c7424 */ /* 0x000fe400078e00ff */
[----:B------:R-:W-:Y:S02]  /*280a0*/  IMAD.MOV.U32 R11, RZ, RZ, 0x181f ;  /* 0x0000181fff0b7424 */ /* 0x000fe400078e00ff */
[----:B------:R-:W-:-:S07]  /*280b0*/  IMAD.MOV.U32 R15, RZ, RZ, -0x1 ;  /* 0xffffffffff0f7424 */ /* 0x000fce00078e00ff */
[----:B0123--:R-:W-:Y:S05]  /*280c0*/  WARPSYNC.COLLECTIVE R15, `(.L_x_837) ;  /* 0x000000000f087348 */ /* 0x00ffea0003c00000 */
[----:B------:R4:W0:Y:S02]  /*280d0*/  SHFL.IDX P6, R14, R13, R12, R11 ;  /* 0x0000000c0d0e7389 */ /* 0x00082400000c000b */
[----:B01234-:R-:W-:Y:S01]  /*280e0*/  ENDCOLLECTIVE ;  /* 0x000000000000791b */ /* 0x01ffe20003800000 */
.L_x_837:
[----:B------:R-:W-:Y:S05]  /*280f0*/  BSYNC B1 ;  /* 0x0000000000017941 */ /* 0x000fea0003800000 */
.L_x_836:
        /* <DEDUP_REMOVED lines=8> */
.L_x_838:
[----:B------:R-:W-:Y:S01]  /*28180*/  IMAD.MOV.U32 R32, RZ, RZ, R14 ;  /* 0x000000ffff207224 */ /* 0x000fe200078e000e */
[----:B------:R-:W-:Y:S06]  /*28190*/  BRA `(.L_x_839) ;  /* 0xfffffe2000d47947 */ /* 0x000fec000383ffff */
.L_x_550:
[----:B------:R-:W-:Y:S01]  /*281a0*/  BSSY B1, `(.L_x_840) ;  /* 0x0000008000017945 */ /* 0x000fe20003800000 */
[----:B---3--:R-:W-:Y:S01]  /*281b0*/  IMAD.MOV.U32 R13, RZ, RZ, R41 ;  /* 0x000000ffff0d7224 */ /* 0x008fe200078e0029 */
[----:B------:R-:W-:Y:S01]  /*281c0*/  MOV R11, 0x181f ;  /* 0x0000181f000b7802 */ /* 0x000fe20000000f00 */
[----:B------:R-:W-:Y:S02]  /*281d0*/  IMAD.MOV.U32 R12, RZ, RZ, 0x2 ;  /* 0x00000002ff0c7424 */ /* 0x000fe400078e00ff */
[----:B------:R-:W-:-:S07]  /*281e0*/  IMAD.MOV.U32 R15, RZ, RZ, -0x1 ;  /* 0xffffffffff0f7424 */ /* 0x000fce00078e00ff */
[----:B012-4-:R-:W-:Y:S05]  /*281f0*/  WARPSYNC.COLLECTIVE R15, `(.L_x_841) ;  /* 0x000000000f087348 */ /* 0x017fea0003c00000 */
[----:B------:R3:W0:Y:S02]  /*28200*/  SHFL.IDX P6, R14, R13, R12, R11 ;  /* 0x0000000c0d0e7389 */ /* 0x00062400000c000b */
[----:B01234-:R-:W-:Y:S01]  /*28210*/  ENDCOLLECTIVE ;  /* 0x000000000000791b */ /* 0x01ffe20003800000 */
.L_x_841:
[----:B------:R-:W-:Y:S05]  /*28220*/  BSYNC B1 ;  /* 0x0000000000017941 */ /* 0x000fea0003800000 */
.L_x_840:
        /* <DEDUP_REMOVED lines=8> */
.L_x_842:
[----:B------:R-:W-:Y:S01]  /*282b0*/  IMAD.MOV.U32 R32, RZ, RZ, R14 ;  /* 0x000000ffff207224 */ /* 0x000fe200078e000e */
[----:B------:R-:W-:Y:S06]  /*282c0*/  BRA `(.L_x_843) ;  /* 0xfffffe2400007947 */ /* 0x000fec000383ffff */
.L_x_554:
[----:B------:R0:W0:Y:S02]  /*282d0*/  SYNCS.PHASECHK.TRANS64.TRYWAIT P0, [R89+URZ+0x388b0], R90 ;  /* 0x0388b05a590075a7 */ /* 0x000024000800017f */
[----:B0-----:R-:W-:Y:S05]  /*282e0*/  @!P0 NANOSLEEP.SYNCS 0x989680 ;  /* 0x009896800000895d */ /* 0x001fea0003900000 */
[----:B------:R-:W0:Y:S02]  /*282f0*/  @!P0 SYNCS.PHASECHK.TRANS64 P0, [R89+URZ+0x388b0], R90 ;  /* 0x0388b05a590085a7 */ /* 0x000e24000800007f */
[----:B0-----:R-:W-:Y:S05]  /*28300*/  @!P0 BRA `(.L_x_554) ;  /* 0xfffffffc00f08947 */ /* 0x001fea000383ffff */
[----:B------:R-:W-:Y:S05]  /*28310*/  BRA `(.L_x_844) ;  /* 0xfffffe2400a87947 */ /* 0x000fea000383ffff */
.L_x_574:
        /* <DEDUP_REMOVED lines=8> */
.L_x_846:
[----:B------:R-:W-:Y:S05]  /*283a0*/  BSYNC B1 ;  /* 0x0000000000017941 */ /* 0x000fea0003800000 */
.L_x_845:
[----:B------:R-:W-:Y:S01]  /*283b0*/  IMAD.MOV.U32 R13, RZ, RZ, R2 ;  /* 0x000000ffff0d7224 */ /* 0x000fe200078e0002 */
[----:B------:R-:W-:Y:S01]  /*283c0*/  MOV R15, 0xffffffff ;  /* 0xffffffff000f7802 */ /* 0x000fe20000000f00 */
[----:B------:R-:W-:Y:S02]  /*283d0*/  IMAD.MOV.U32 R12, RZ, RZ, RZ ;  /* 0x000000ffff0c7224 */ /* 0x000fe400078e00ff */
[----:B------:R-:W-:Y:S02]  /*283e0*/  IMAD.MOV.U32 R11, RZ, RZ, 0x181f ;  /* 0x0000181fff0b7424 */ /* 0x000fe400078e00ff */
[----:B------:R-:W-:-:S07]  /*283f0*/  IMAD.MOV.U32 R3, RZ, RZ, R14 ;  /* 0x000000ffff037224 */ /* 0x000fce00078e000e */
[----:B------:R-:W-:Y:S05]  /*28400*/  WARPSYNC.COLLECTIVE R15, `(.L_x_847) ;  /* 0x000000000f087348 */ /* 0x000fea0003c00000 */
[----:B------:R0:W1:Y:S02]  /*28410*/  SHFL.IDX P6, R14, R13, R12, R11 ;  /* 0x0000000c0d0e7389 */ /* 0x00006400000c000b */
[----:B01----:R-:W-:Y:S01]  /*28420*/  ENDCOLLECTIVE ;  /* 0x000000000000791b */ /* 0x003fe20003800000 */
.L_x_847:
[----:B------:R-:W-:Y:S02]  /*28430*/  IMAD.MOV.U32 R13, RZ, RZ, R26 ;  /* 0x000000ffff0d7224 */ /* 0x000fe400078e001a */
[----:B------:R-:W-:-:S07]  /*28440*/  IMAD.MOV.U32 R2, RZ, RZ, R14 ;  /* 0x000000ffff027224 */ /* 0x000fce00078e000e */
[----:B------:R-:W-:Y:S05]  /*28450*/  WARPSYNC.COLLECTIVE R15, `(.L_x_848) ;  /* 0x000000000f087348 */ /* 0x000fea0003c00000 */
[----:B------:R0:W1:Y:S02]  /*28460*/  SHFL.IDX P6, R14, R13, R12, R11 ;  /* 0x0000000c0d0e7389 */ /* 0x00006400000c000b */
[----:B01----:R-:W-:Y:S01]  /*28470*/  ENDCOLLECTIVE ;  /* 0x000000000000791b */ /* 0x003fe20003800000 */
.L_x_848:
[----:B------:R-:W-:Y:S02]  /*28480*/  IMAD.MOV.U32 R13, RZ, RZ, R25 ;  /* 0x000000ffff0d7224 */ /* 0x000fe400078e0019 */
[----:B------:R-:W-:-:S07]  /*28490*/  IMAD.MOV.U32 R5, RZ, RZ, R14 ;  /* 0x000000ffff057224 */ /* 0x000fce00078e000e */
[----:B------:R-:W-:Y:S05]  /*284a0*/  WARPSYNC.COLLECTIVE R15, `(.L_x_849) ;  /* 0x000000000f087348 */ /* 0x000fea0003c00000 */
[----:B------:R0:W1:Y:S02]  /*284b0*/  SHFL.IDX P6, R14, R13, R12, R11 ;  /* 0x0000000c0d0e7389 */ /* 0x00006400000c000b */
[----:B01----:R-:W-:Y:S01]  /*284c0*/  ENDCOLLECTIVE ;  /* 0x000000000000791b */ /* 0x003fe20003800000 */
.L_x_849:
[----:B------:R-:W-:Y:S05]  /*284d0*/  BRA `(.L_x_850) ;  /* 0xfffffe3400fc7947 */ /* 0x000fea000383ffff */
.L_x_578:
[----:B0-----:R0:W1:Y:S02]  /*284e0*/  SYNCS.PHASECHK.TRANS64.TRYWAIT P0, [R22+URZ+0x38800], R3 ;  /* 0x03880003160075a7 */ /* 0x001064000800017f */
[----:B-1----:R-:W-:Y:S05]  /*284f0*/  @!P0 NANOSLEEP.SYNCS 0x989680 ;  /* 0x009896800000895d */ /* 0x002fea0003900000 */
[----:B------:R-:W1:Y:S02]  /*28500*/  @!P0 SYNCS.PHASECHK.TRANS64 P0, [R22+URZ+0x38800], R3 ;  /* 0x03880003160085a7 */ /* 0x000e64000800007f */
[----:B-1----:R-:W-:Y:S05]  /*28510*/  @!P0 BRA `(.L_x_578) ;  /* 0xfffffffc00f08947 */ /* 0x002fea000383ffff */
[----:B------:R-:W-:Y:S05]  /*28520*/  BRA `(.L_x_851) ;  /* 0xfffffe3c00b47947 */ /* 0x000fea000383ffff */
.L_x_610:
        /* <DEDUP_REMOVED lines=8> */
.L_x_853:
[----:B------:R-:W-:Y:S05]  /*285b0*/  BSYNC B1 ;  /* 0x0000000000017941 */ /* 0x000fea0003800000 */
.L_x_852:
        /* <DEDUP_REMOVED lines=8> */
.L_x_854:
[----:B------:R-:W-:Y:S02]  /*28640*/  IMAD.MOV.U32 R13, RZ, RZ, R26 ;  /* 0x000000ffff0d7224 */ /* 0x000fe400078e001a */
[----:B------:R-:W-:-:S07]  /*28650*/  IMAD.MOV.U32 R2, RZ, RZ, R14 ;  /* 0x000000ffff027224 */ /* 0x000fce00078e000e */
[----:B------:R-:W-:Y:S05]  /*28660*/  WARPSYNC.COLLECTIVE R15, `(.L_x_855) ;  /* 0x000000000f087348 */ /* 0x000fea0003c00000 */
[----:B------:R0:W1:Y:S02]  /*28670*/  SHFL.IDX P6, R14, R13, R12, R11 ;  /* 0x0000000c0d0e7389 */ /* 0x00006400000c000b */
[----:B01----:R-:W-:Y:S01]  /*28680*/  ENDCOLLECTIVE ;  /* 0x000000000000791b */ /* 0x003fe20003800000 */
.L_x_855:
[----:B------:R-:W-:Y:S01]  /*28690*/  IMAD.MOV.U32 R13, RZ, RZ, R25 ;  /* 0x000000ffff0d7224 */ /* 0x000fe200078e0019 */
[----:B------:R-:W-:-:S07]  /*286a0*/  MOV R3, R14 ;  /* 0x0000000e00037202 */ /* 0x000fce0000000f00 */
[----:B------:R-:W-:Y:S05]  /*286b0*/  WARPSYNC.COLLECTIVE R15, `(.L_x_856) ;  /* 0x000000000f087348 */ /* 0x000fea0003c00000 */
[----:B------:R0:W1:Y:S02]  /*286c0*/  SHFL.IDX P6, R14, R13, R12, R11 ;  /* 0x0000000c0d0e7389 */ /* 0x00006400000c000b */
[----:B01----:R-:W-:Y:S01]  /*286d0*/  ENDCOLLECTIVE ;  /* 0x000000000000791b */ /* 0x003fe20003800000 */
.L_x_856:
[----:B------:R-:W-:Y:S01]  /*286e0*/  IMAD.MOV.U32 R20, RZ, RZ, R14 ;  /* 0x000000ffff147224 */ /* 0x000fe200078e000e */
[----:B------:R-:W-:Y:S06]  /*286f0*/  BRA `(.L_x_857) ;  /* 0xfffffe6800187947 */ /* 0x000fec000383ffff */
.L_x_614:
[----:B0-----:R0:W1:Y:S02]  /*28700*/  SYNCS.PHASECHK.TRANS64.TRYWAIT P0, [R22+URZ+0x38800], R9 ;  /* 0x03880009160075a7 */ /* 0x001064000800017f */
[----:B-1----:R-:W-:Y:S05]  /*28710*/  @!P0 NANOSLEEP.SYNCS 0x989680 ;  /* 0x009896800000895d */ /* 0x002fea0003900000 */
[----:B------:R-:W1:Y:S02]  /*28720*/  @!P0 SYNCS.PHASECHK.TRANS64 P0, [R22+URZ+0x38800], R9 ;  /* 0x03880009160085a7 */ /* 0x000e64000800007f */
[----:B-1----:R-:W-:Y:S05]  /*28730*/  @!P0 BRA `(.L_x_614) ;  /* 0xfffffffc00f08947 */ /* 0x002fea000383ffff */
[----:B------:R-:W-:Y:S05]  /*28740*/  BRA `(.L_x_858) ;  /* 0xfffffe6c00847947 */ /* 0x000fea000383ffff */
.L_x_632:
[----:B-1----:R1:W0:Y:S02]  /*28750*/  SYNCS.PHASECHK.TRANS64.TRYWAIT P1, [R0+URZ+0x38830], R3 ;  /* 0x03883003000075a7 */ /* 0x002224000802017f */
[----:B0-----:R-:W-:Y:S05]  /*28760*/  @!P1 NANOSLEEP.SYNCS 0x989680 ;  /* 0x009896800000995d */ /* 0x001fea0003900000 */
[----:B------:R-:W0:Y:S02]  /*28770*/  @!P1 SYNCS.PHASECHK.TRANS64 P1, [R0+URZ+0x38830], R3 ;  /* 0x03883003000095a7 */ /* 0x000e24000802007f */
[----:B0-----:R-:W-:Y:S05]  /*28780*/  @!P1 BRA `(.L_x_632) ;  /* 0xfffffffc00f09947 */ /* 0x001fea000383ffff */
[----:B------:R-:W-:Y:S05]  /*28790*/  BRA `(.L_x_631) ;  /* 0xfffffea0007c7947 */ /* 0x000fea000383ffff */
.L_x_640:
[----:B0-----:R0:W2:Y:S02]  /*287a0*/  SYNCS.PHASECHK.TRANS64.TRYWAIT P1, [R9+URZ+0x38830], R6 ;  /* 0x03883006090075a7 */ /* 0x0010a4000802017f */
[----:B--2---:R-:W-:Y:S05]  /*287b0*/  @!P1 NANOSLEEP.SYNCS 0x989680 ;  /* 0x009896800000995d */ /* 0x004fea0003900000 */
[----:B------:R-:W2:Y:S02]  /*287c0*/  @!P1 SYNCS.PHASECHK.TRANS64 P1, [R9+URZ+0x38830], R6 ;  /* 0x03883006090095a7 */ /* 0x000ea4000802007f */
[----:B--2---:R-:W-:Y:S05]  /*287d0*/  @!P1 BRA `(.L_x_640) ;  /* 0xfffffffc00f09947 */ /* 0x004fea000383ffff */
[----:B------:R-:W-:Y:S05]  /*287e0*/  BRA `(.L_x_639) ;  /* 0xfffffef000187947 */ /* 0x000fea000383ffff */
.L_x_645:
[----:B-1----:R1:W2:Y:S02]  /*287f0*/  SYNCS.PHASECHK.TRANS64.TRYWAIT P1, [R6+URZ+0x38850], R0 ;  /* 0x03885000060075a7 */ /* 0x0022a4000802017f */
[----:B--2---:R-:W-:Y:S05]  /*28800*/  @!P1 NANOSLEEP.SYNCS 0x989680 ;  /* 0x009896800000995d */ /* 0x004fea0003900000 */
[----:B------:R-:W2:Y:S02]  /*28810*/  @!P1 SYNCS.PHASECHK.TRANS64 P1, [R6+URZ+0x38850], R0 ;  /* 0x03885000060095a7 */ /* 0x000ea4000802007f */
[----:B--2---:R-:W-:Y:S05]  /*28820*/  @!P1 BRA `(.L_x_645) ;  /* 0xfffffffc00f09947 */ /* 0x004fea000383ffff */
[----:B------:R-:W-:Y:S05]  /*28830*/  BRA `(.L_x_644) ;  /* 0xffffff2400dc7947 */ /* 0x000fea000383ffff */
.L_x_653:
[----:B-1----:R1:W2:Y:S02]  /*28840*/  SYNCS.PHASECHK.TRANS64.TRYWAIT P1, [R8+URZ+0x38850], R7 ;  /* 0x03885007080075a7 */ /* 0x0022a4000802017f */
[----:B--2---:R-:W-:Y:S05]  /*28850*/  @!P1 NANOSLEEP.SYNCS 0x989680 ;  /* 0x009896800000995d */ /* 0x004fea0003900000 */
[----:B------:R-:W2:Y:S02]  /*28860*/  @!P1 SYNCS.PHASECHK.TRANS64 P1, [R8+URZ+0x38850], R7 ;  /* 0x03885007080095a7 */ /* 0x000ea4000802007f */
[----:B--2---:R-:W-:Y:S05]  /*28870*/  @!P1 BRA `(.L_x_653) ;  /* 0xfffffffc00f09947 */ /* 0x004fea000383ffff */
[----:B------:R-:W-:Y:S05]  /*28880*/  BRA `(.L_x_652) ;  /* 0xffffff4000207947 */ /* 0x000fea000383ffff */
.L_x_690:
[----:B------:R-:W0:Y:S01]  /*28890*/  S2R R9, SR_TID.X ;  /* 0x0000000000097919 */ /* 0x000e220000002100 */
[----:B------:R-:W-:Y:S01]  /*288a0*/  BSSY B1, `(.L_x_859) ;  /* 0x000000a000017945 */ /* 0x000fe20003800000 */
[----:B------:R-:W-:Y:S02]  /*288b0*/  IMAD.MOV.U32 R12, RZ, RZ, RZ ;  /* 0x000000ffff0c7224 */ /* 0x000fe400078e00ff */
[----:B------:R-:W-:Y:S02]  /*288c0*/  IMAD.MOV.U32 R11, RZ, RZ, 0x1f ;  /* 0x0000001fff0b7424 */ /* 0x000fe400078e00ff */
[----:B------:R-:W-:Y:S01]  /*288d0*/  IMAD.MOV.U32 R15, RZ, RZ, -0x1 ;  /* 0xffffffffff0f7424 */ /* 0x000fe200078e00ff */
[----:B0-----:R-:W-:-:S04]  /*288e0*/  SHF.R.U32.HI R9, RZ, 0x5, R9 ;  /* 0x00000005ff097819 */ /* 0x001fc80000011609 */
[----:B------:R-:W-:-:S05]  /*288f0*/  LOP3.LUT R9, R9, 0x3, RZ, 0xc0, !PT ;  /* 0x0000000309097812 */ /* 0x000fca00078ec0ff */
[----:B------:R-:W-:-:S07]  /*28900*/  IMAD.MOV.U32 R13, RZ, RZ, R9 ;  /* 0x000000ffff0d7224 */ /* 0x000fce00078e0009 */
[----:B------:R-:W-:Y:S05]  /*28910*/  WARPSYNC.COLLECTIVE R15, `(.L_x_860) ;  /* 0x000000000f087348 */ /* 0x000fea0003c00000 */
[----:B------:R0:W1:Y:S02]  /*28920*/  SHFL.IDX P6, R14, R13, R12, R11 ;  /* 0x0000000c0d0e7389 */ /* 0x00006400000c000b */
[----:B01----:R-:W-:Y:S01]  /*28930*/  ENDCOLLECTIVE ;  /* 0x000000000000791b */ /* 0x003fe20003800000 */
.L_x_860:
[----:B------:R-:W-:Y:S05]  /*28940*/  BSYNC B1 ;  /* 0x0000000000017941 */ /* 0x000fea0003800000 */
.L_x_859:
[----:B------:R-:W-:Y:S05]  /*28950*/  BRA `(.L_x_861) ;  /* 0xffffff8c00a87947 */ /* 0x000fea000383ffff */
.L_x_692:
[----:B------:R-:W-:Y:S01]  /*28960*/  BSSY B1, `(.L_x_862) ;  /* 0x0000006000017945 */ /* 0x000fe20003800000 */
[----:B------:R-:W-:-:S07]  /*28970*/  IMAD.MOV.U32 R15, RZ, RZ, -0x1 ;  /* 0xffffffffff0f7424 */ /* 0x000fce00078e00ff */
[----:B0-----:R-:W-:Y:S05]  /*28980*/  WARPSYNC.COLLECTIVE R15, `(.L_x_863) ;  /* 0x000000000f0c7348 */ /* 0x001fea0003c00000 */
[----:B------:R-:W-:Y:S02]  /*28990*/  ELECT P6, UR62, PT ;  /* 0x00000000003e782f */ /* 0x000fe400038c0000 */
[----:B------:R-:W-:Y:S01]  /*289a0*/  MOV R14, UR62 ;  /* 0x0000003e000e7c02 */ /* 0x000fe20008000f00 */
[----:B0-----:R-:W-:Y:S10]  /*289b0*/  ENDCOLLECTIVE ;  /* 0x000000000000791b */ /* 0x001ff40003800000 */
.L_x_863:
[----:B------:R-:W-:Y:S05]  /*289c0*/  BSYNC B1 ;  /* 0x0000000000017941 */ /* 0x000fea0003800000 */
.L_x_862:
[----:B------:R-:W-:Y:S05]  /*289d0*/  BRA `(.L_x_691) ;  /* 0xffffff8c00a07947 */ /* 0x000fea000383ffff */
.L_x_694:
[----:B0-----:R0:W1:Y:S02]  /*289e0*/  SYNCS.PHASECHK.TRANS64.TRYWAIT P0, [R22+URZ+0x38820], R5 ;  /* 0x03882005160075a7 */ /* 0x001064000800017f */
[----:B-1----:R-:W-:Y:S05]  /*289f0*/  @!P0 NANOSLEEP.SYNCS 0x989680 ;  /* 0x009896800000895d */ /* 0x002fea0003900000 */
[----:B------:R-:W1:Y:S02]  /*28a00*/  @!P0 SYNCS.PHASECHK.TRANS64 P0, [R22+URZ+0x38820], R5 ;  /* 0x03882005160085a7 */ /* 0x000e64000800007f */
[----:B-1----:R-:W-:Y:S05]  /*28a10*/  @!P0 BRA `(.L_x_694) ;  /* 0xfffffffc00f08947 */ /* 0x002fea000383ffff */
[----:B------:R-:W-:Y:S05]  /*28a20*/  BRA `(.L_x_864) ;  /* 0xffffff8c00b07947 */ /* 0x000fea000383ffff */
.L_x_698:
[----:B-1----:R1:W2:Y:S02]  /*28a30*/  SYNCS.PHASECHK.TRANS64.TRYWAIT P0, [R9+URZ+0x388a0], R8 ;  /* 0x0388a008090075a7 */ /* 0x0022a4000800017f */
[----:B--2---:R-:W-:Y:S05]  /*28a40*/  @!P0 NANOSLEEP.SYNCS 0x989680 ;  /* 0x009896800000895d */ /* 0x004fea0003900000 */
[----:B------:R-:W2:Y:S02]  /*28a50*/  @!P0 SYNCS.PHASECHK.TRANS64 P0, [R9+URZ+0x388a0], R8 ;  /* 0x0388a008090085a7 */ /* 0x000ea4000800007f */
[----:B--2---:R-:W-:Y:S05]  /*28a60*/  @!P0 BRA `(.L_x_698) ;  /* 0xfffffffc00f08947 */ /* 0x004fea000383ffff */
[----:B------:R-:W-:Y:S05]  /*28a70*/  BRA `(.L_x_865) ;  /* 0xffffff8c00c87947 */ /* 0x000fea000383ffff */
.L_x_706:
[----:B0-----:R0:W2:Y:S02]  /*28a80*/  SYNCS.PHASECHK.TRANS64.TRYWAIT P0, [R9+URZ+0x388c0], R8 ;  /* 0x0388c008090075a7 */ /* 0x0010a4000800017f */
[----:B--2---:R-:W-:Y:S05]  /*28a90*/  @!P0 NANOSLEEP.SYNCS 0x989680 ;  /* 0x009896800000895d */ /* 0x004fea0003900000 */
[----:B------:R-:W2:Y:S02]  /*28aa0*/  @!P0 SYNCS.PHASECHK.TRANS64 P0, [R9+URZ+0x388c0], R8 ;  /* 0x0388c008090085a7 */ /* 0x000ea4000800007f */
[----:B--2---:R-:W-:Y:S05]  /*28ab0*/  @!P0 BRA `(.L_x_706) ;  /* 0xfffffffc00f08947 */ /* 0x004fea000383ffff */
[----:B------:R-:W-:Y:S05]  /*28ac0*/  BRA `(.L_x_866) ;  /* 0xffffff9400047947 */ /* 0x000fea000383ffff */
.L_x_716:
[----:B-1----:R1:W2:Y:S02]  /*28ad0*/  SYNCS.PHASECHK.TRANS64.TRYWAIT P1, [R8+URZ+0x388a0], R7 ;  /* 0x0388a007080075a7 */ /* 0x0022a4000802017f */
[----:B--2---:R-:W-:Y:S05]  /*28ae0*/  @!P1 NANOSLEEP.SYNCS 0x989680 ;  /* 0x009896800000995d */ /* 0x004fea0003900000 */
[----:B------:R-:W2:Y:S02]  /*28af0*/  @!P1 SYNCS.PHASECHK.TRANS64 P1, [R8+URZ+0x388a0], R7 ;  /* 0x0388a007080095a7 */ /* 0x000ea4000802007f */
[----:B--2---:R-:W-:Y:S05]  /*28b00*/  @!P1 BRA `(.L_x_716) ;  /* 0xfffffffc00f09947 */ /* 0x004fea000383ffff */
[----:B------:R-:W-:Y:S05]  /*28b10*/  BRA `(.L_x_867) ;  /* 0xffffff9800747947 */ /* 0x000fea000383ffff */
.L_x_724:
[----:B0-----:R0:W2:Y:S02]  /*28b20*/  SYNCS.PHASECHK.TRANS64.TRYWAIT P1, [R8+URZ+0x388c0], R7 ;  /* 0x0388c007080075a7 */ /* 0x0010a4000802017f */
[----:B--2---:R-:W-:Y:S05]  /*28b30*/  @!P1 NANOSLEEP.SYNCS 0x989680 ;  /* 0x009896800000995d */ /* 0x004fea0003900000 */
[----:B------:R-:W2:Y:S02]  /*28b40*/  @!P1 SYNCS.PHASECHK.TRANS64 P1, [R8+URZ+0x388c0], R7 ;  /* 0x0388c007080095a7 */ /* 0x000ea4000802007f */
[----:B--2---:R-:W-:Y:S05]  /*28b50*/  @!P1 BRA `(.L_x_724) ;  /* 0xfffffffc00f09947 */ /* 0x004fea000383ffff */
[----:B------:R-:W-:Y:S05]  /*28b60*/  BRA `(.L_x_868) ;  /* 0xffffff9c00ac7947 */ /* 0x000fea000383ffff */
.L_x_740:
        /* <DEDUP_REMOVED lines=8> */
[----:B-----5:R-:W-:Y:S05]  /*28bf0*/  WARPSYNC.COLLECTIVE R15, `(.L_x_870) ;  /* 0x000000000f087348 */ /* 0x020fea0003c00000 */
[----:B------:R0:W1:Y:S02]  /*28c00*/  SHFL.IDX P6, R14, R13, R12, R11 ;  /* 0x0000000c0d0e7389 */ /* 0x00006400000c000b */
[----:B01---5:R-:W-:Y:S01]  /*28c10*/  ENDCOLLECTIVE ;  /* 0x000000000000791b */ /* 0x023fe20003800000 */
.L_x_870:
[----:B------:R-:W-:Y:S05]  /*28c20*/  BSYNC B0 ;  /* 0x0000000000007941 */ /* 0x000fea0003800000 */
.L_x_869:
[----:B------:R-:W-:Y:S05]  /*28c30*/  BRA `(.L_x_871) ;  /* 0xffffffac00207947 */ /* 0x000fea000383ffff */
.L_x_743:
[----:B0-----:R0:W1:Y:S02]  /*28c40*/  SYNCS.PHASECHK.TRANS64.TRYWAIT P0, [R5+URZ+0x38840], R2 ;  /* 0x03884002050075a7 */ /* 0x001064000800017f */
[----:B-1----:R-:W-:Y:S05]  /*28c50*/  @!P0 NANOSLEEP.SYNCS 0x989680 ;  /* 0x009896800000895d */ /* 0x002fea0003900000 */
[----:B------:R-:W1:Y:S02]  /*28c60*/  @!P0 SYNCS.PHASECHK.TRANS64 P0, [R5+URZ+0x38840], R2 ;  /* 0x03884002050085a7 */ /* 0x000e64000800007f */
[----:B-1----:R-:W-:Y:S05]  /*28c70*/  @!P0 BRA `(.L_x_743) ;  /* 0xfffffffc00f08947 */ /* 0x002fea000383ffff */
[----:B------:R-:W-:Y:S05]  /*28c80*/  BRA `(.L_x_872) ;  /* 0xffffffac007c7947 */ /* 0x000fea000383ffff */
.L_x_744:
        /* <DEDUP_REMOVED lines=8> */
.L_x_874:
[----:B------:R-:W-:Y:S05]  /*28d10*/  BSYNC B0 ;  /* 0x0000000000007941 */ /* 0x000fea0003800000 */
.L_x_873:
[----:B------:R-:W-:Y:S01]  /*28d20*/  IMAD.MOV.U32 R13, RZ, RZ, R0 ;  /* 0x000000ffff0d7224 */ /* 0x000fe200078e0000 */
[----:B------:R-:W-:Y:S01]  /*28d30*/  MOV R2, R14 ;  /* 0x0000000e00027202 */ /* 0x000fe20000000f00 */
[----:B------:R-:W-:Y:S01]  /*28d40*/  IMAD.MOV.U32 R12, RZ, RZ, RZ ;  /* 0x000000ffff0c7224 */ /* 0x000fe200078e00ff */
[C---:B------:R-:W-:Y:S01]  /*28d50*/  LOP3.LUT P5, RZ, R23.reuse, 0x10, RZ, 0xc0, !PT ;  /* 0x0000001017ff7812 */ /* 0x040fe200078ac0ff */
[----:B------:R-:W-:Y:S01]  /*28d60*/  IMAD.MOV.U32 R11, RZ, RZ, 0x181f ;  /* 0x0000181fff0b7424 */ /* 0x000fe200078e00ff */
[C---:B------:R-:W-:Y:S01]  /*28d70*/  LOP3.LUT P4, RZ, R23.reuse, 0x8, RZ, 0xc0, !PT ;  /* 0x0000000817ff7812 */ /* 0x040fe2000788c0ff */
[----:B------:R-:W-:Y:S01]  /*28d80*/  IMAD.MOV.U32 R15, RZ, RZ, -0x1 ;  /* 0xffffffffff0f7424 */ /* 0x000fe200078e00ff */
[----:B------:R-:W-:Y:S01]  /*28d90*/  LOP3.LUT P3, RZ, R23, 0x4, RZ, 0xc0, !PT ;  /* 0x0000000417ff7812 */ /* 0x000fe2000786c0ff */
[----:B------:R-:W-:Y:S01]  /*28da0*/  @P0 IMAD R9, R7, 0x2, R22 ;  /* 0x0000000207090824 */ /* 0x000fe200078e0216 */
[----:B------:R-:W-:-:S13]  /*28db0*/  LOP3.LUT P2, RZ, R23, 0x2, RZ, 0xc0, !PT ;  /* 0x0000000217ff7812 */ /* 0x000fda000784c0ff */
[----:B------:R-:W-:Y:S05]  /*28dc0*/  WARPSYNC.COLLECTIVE R15, `(.L_x_875) ;  /* 0x000000000f087348 */ /* 0x000fea0003c00000 */
[----:B------:R0:W1:Y:S02]  /*28dd0*/  SHFL.IDX P6, R14, R13, R12, R11 ;  /* 0x0000000c0d0e7389 */ /* 0x00006400000c000b */
[----:B01----:R-:W-:Y:S01]  /*28de0*/  ENDCOLLECTIVE ;  /* 0x000000000000791b */ /* 0x003fe20003800000 */
.L_x_875:
[----:B------:R-:W-:Y:S01]  /*28df0*/  ULDC.64 UR4, c[0x0][0x208] ;  /* 0x0000820000047ab9 */ /* 0x000fe20000000a00 */
[----:B------:R-:W-:Y:S02]  /*28e00*/  IMAD.MOV.U32 R13, RZ, RZ, R6 ;  /* 0x000000ffff0d7224 */ /* 0x000fe400078e0006 */
[----:B------:R-:W-:Y:S02]  /*28e10*/  IMAD.MOV.U32 R12, RZ, RZ, 0x1 ;  /* 0x00000001ff0c7424 */ /* 0x000fe400078e00ff */
[----:B------:R-:W-:-:S05]  /*28e20*/  IMAD.MOV.U32 R3, RZ, RZ, R14 ;  /* 0x000000ffff037224 */ /* 0x000fca00078e000e */
[----:B------:R-:W-:-:S05]  /*28e30*/  @P0 LEA R3, P1, R36, R3, 0x1 ;  /* 0x0000000324030211 */ /* 0x000fca00078208ff */
[----:B------:R-:W-:Y:S01]  /*28e40*/  @P0 IMAD.X R2, RZ, RZ, R2, P1 ;  /* 0x000000ffff020224 */ /* 0x000fe200008e0602 */
[----:B------:R-:W-:-:S04]  /*28e50*/  ISETP.GE.AND P1, PT, R4, 0x11, PT ;  /* 0x000000110400780c */ /* 0x000fc80003f26270 */
[----:B------:R-:W-:-:S04]  /*28e60*/  @P0 LOP3.LUT R3, R3, R2, RZ, 0x3c, !PT ;  /* 0x0000000203030212 */ /* 0x000fc800078e3cff */
[----:B------:R-:W-:-:S04]  /*28e70*/  @P0 LOP3.LUT R2, R3, R2, RZ, 0x3c, !PT ;  /* 0x0000000203020212 */ /* 0x000fc800078e3cff */
[----:B------:R-:W-:Y:S01]  /*28e80*/  @P0 LOP3.LUT R3, R3, R2, RZ, 0x3c, !PT ;  /* 0x0000000203030212 */ /* 0x000fe200078e3cff */
[----:B------:R-:W-:-:S04]  /*28e90*/  @P1 IMAD R21, R7, 0x2, R22 ;  /* 0x0000000207151824 */ /* 0x000fc800078e0216 */
[----:B------:R-:W-:Y:S01]  /*28ea0*/  @!PT LDS RZ, [RZ] ;  /* 0x00000000fffff984 */ /* 0x000fe20000000800 */
[----:B------:R-:W-:Y:S01]  /*28eb0*/  @!PT LDS RZ, [RZ] ;  /* 0x00000000fffff984 */ /* 0x000fe20000000800 */
[----:B------:R-:W-:Y:S01]  /*28ec0*/  @!PT LDS RZ, [RZ] ;  /* 0x00000000fffff984 */ /* 0x000fe20000000800 */
[----:B------:R0:W-:Y:S04]  /*28ed0*/  @P0 LDGSTS.E.BYPASS.LTC128B.128 [R9+0x24400], desc[UR4][R2.64], !P5 ;  /* 0x2440000002090fae */ /* 0x0001e8000e901d44 */
[----:B------:R0:W-:Y:S04]  /*28ee0*/  @P0 LDGSTS.E.BYPASS.LTC128B.128 [R9+0x26c00], desc[UR4][R2.64+0x80], !P4 ;  /* 0x26c0008002090fae */ /* 0x0001e8000e101d44 */
[----:B------:R0:W-:Y:S04]  /*28ef0*/  @P0 LDGSTS.E.BYPASS.LTC128B.128 [R9+0x29400], desc[UR4][R2.64+0x100], !P3 ;  /* 0x2940010002090fae */ /* 0x0001e8000d901d44 */
[----:B------:R0:W-:Y:S02]  /*28f00*/  @P0 LDGSTS.E.BYPASS.LTC128B.128 [R9+0x2bc00], desc[UR4][R2.64+0x180], !P2 ;  /* 0x2bc0018002090fae */ /* 0x0001e4000d101d44 */
[----:B0-----:R-:W-:Y:S05]  /*28f10*/  WARPSYNC.COLLECTIVE R15, `(.L_x_876) ;  /* 0x000000000f087348 */ /* 0x001fea0003c00000 */
[----:B------:R1:W2:Y:S02]  /*28f20*/  SHFL.IDX P6, R14, R13, R12, R11 ;  /* 0x0000000c0d0e7389 */ /* 0x0002a400000c000b */
[----:B012---:R-:W-:Y:S01]  /*28f30*/  ENDCOLLECTIVE ;  /* 0x000000000000791b */ /* 0x007fe20003800000 */
.L_x_876:
[----:B------:R-:W-:Y:S02]  /*28f40*/  IMAD.MOV.U32 R13, RZ, RZ, R0 ;  /* 0x000000ffff0d7224 */ /* 0x000fe400078e0000 */
[----:B------:R-:W-:-:S07]  /*28f50*/  IMAD.MOV.U32 R8, RZ, RZ, R14 ;  /* 0x000000ffff087224 */ /* 0x000fce00078e000e */
[----:B------:R-:W-:Y:S05]  /*28f60*/  WARPSYNC.COLLECTIVE R15, `(.L_x_877) ;  /* 0x000000000f087348 */ /* 0x000fea0003c00000 */
[----:B------:R0:W1:Y:S02]  /*28f70*/  SHFL.IDX P6, R14, R13, R12, R11 ;  /* 0x0000000c0d0e7389 */ /* 0x00006400000c000b */
[----:B01----:R-:W-:Y:S01]  /*28f80*/  ENDCOLLECTIVE ;  /* 0x000000000000791b */ /* 0x003fe20003800000 */
.L_x_877:
[----:B------:R-:W-:Y:S01]  /*28f90*/  ULDC.64 UR4, c[0x0][0x208] ;  /* 0x0000820000047ab9 */ /* 0x000fe20000000a00 */
[----:B------:R-:W-:Y:S01]  /*28fa0*/  IMAD.MOV.U32 R13, RZ, RZ, R6 ;  /* 0x000000ffff0d7224 */ /* 0x000fe200078e0006 */
[----:B------:R-:W-:Y:S01]  /*28fb0*/  MOV R12, 0x2 ;  /* 0x00000002000c7802 */ /* 0x000fe20000000f00 */
[----:B------:R-:W-:-:S05]  /*28fc0*/  IMAD.MOV.U32 R2, RZ, RZ, R14 ;  /* 0x000000ffff027224 */ /* 0x000fca00078e000e */
[----:B------:R-:W-:-:S05]  /*28fd0*/  @P1 LEA R2, P0, R36, R2, 0x1 ;  /* 0x0000000224021211 */ /* 0x000fca00078008ff */
[----:B------:R-:W-:-:S05]  /*28fe0*/  @P1 IMAD.X R3, RZ, RZ, R8, P0 ;  /* 0x000000ffff031224 */ /* 0x000fca00000e0608 */
[----:B------:R-:W-:Y:S01]  /*28ff0*/  @!PT LDS RZ, [RZ] ;  /* 0x00000000fffff984 */ /* 0x000fe20000000800 */
[----:B------:R-:W-:Y:S01]  /*29000*/  @!PT LDS RZ, [RZ] ;  /* 0x00000000fffff984 */ /* 0x000fe20000000800 */
[----:B------:R-:W-:Y:S01]  /*29010*/  @!PT LDS RZ, [RZ] ;  /* 0x00000000fffff984 */ /* 0x000fe20000000800 */
[----:B------:R0:W-:Y:S04]  /*29020*/  @P1 LDGSTS.E.BYPASS.LTC128B.128 [R21+0x24c00], desc[UR4][R2.64], !P5 ;  /* 0x24c0000002151fae */ /* 0x0001e8000e901d44 */
[----:B------:R0:W-:Y:S04]  /*29030*/  @P1 LDGSTS.E.BYPASS.LTC128B.128 [R21+0x27400], desc[UR4][R2.64+0x80], !P4 ;  /* 0x2740008002151fae */ /* 0x0001e8000e101d44 */
[----:B------:R0:W-:Y:S04]  /*29040*/  @P1 LDGSTS.E.BYPASS.LTC128B.128 [R21+0x29c00], desc[UR4][R2.64+0x100], !P3 ;  /* 0x29c0010002151fae */ /* 0x0001e8000d901d44 */
[----:B------:R0:W-:Y:S01]  /*29050*/  @P1 LDGSTS.E.BYPASS.LTC128B.128 [R21+0x2c400], desc[UR4][R2.64+0x180], !P2 ;  /* 0x2c40018002151fae */ /* 0x0001e2000d101d44 */
[----:B------:R-:W-:-:S13]  /*29060*/  ISETP.GE.AND P1, PT, R4, 0x21, PT ;  /* 0x000000210400780c */ /* 0x000fda0003f26270 */
[----:B0-----:R-:W-:Y:S05]  /*29070*/  WARPSYNC.COLLECTIVE R15, `(.L_x_878) ;  /* 0x000000000f087348 */ /* 0x001fea0003c00000 */
[----:B------:R1:W2:Y:S02]  /*29080*/  SHFL.IDX P6, R14, R13, R12, R11 ;  /* 0x0000000c0d0e7389 */ /* 0x0002a400000c000b */
[----:B012---:R-:W-:Y:S01]  /*29090*/  ENDCOLLECTIVE ;  /* 0x000000000000791b */ /* 0x007fe20003800000 */
.L_x_878:
[----:B------:R-:W-:Y:S02]  /*290a0*/  @P1 IMAD R9, R7, 0x2, R22 ;  /* 0x0000000207091824 */ /* 0x000fe400078e0216 */
[----:B------:R-:W-:Y:S02]  /*290b0*/  IMAD.MOV.U32 R13, RZ, RZ, R0 ;  /* 0x000000ffff0d7224 */ /* 0x000fe400078e0000 */
[----:B------:R-:W-:-:S07]  /*290c0*/  IMAD.MOV.U32 R8, RZ, RZ, R14 ;  /* 0x000000ffff087224 */ /* 0x000fce00078e000e */
[----:B------:R-:W-:Y:S05]  /*290d0*/  WARPSYNC.COLLECTIVE R15, `(.L_x_879) ;  /* 0x000000000f087348 */ /* 0x000fea0003c00000 */
[----:B------:R0:W1:Y:S02]  /*290e0*/  SHFL.IDX P6, R14, R13, R12, R11 ;  /* 0x0000000c0d0e7389 */ /* 0x00006400000c000b */
[----:B01----:R-:W-:Y:S01]  /*290f0*/  ENDCOLLECTIVE ;  /* 0x000000000000791b */ /* 0x003fe20003800000 */
.L_x_879:
[----:B------:R-:W-:Y:S01]  /*29100*/  ULDC.64 UR4, c[0x0][0x208] ;  /* 0x0000820000047ab9 */ /* 0x000fe20000000a00 */
[----:B------:R-:W-:Y:S02]  /*29110*/  IMAD.MOV.U32 R13, RZ, RZ, R6 ;  /* 0x000000ffff0d7224 */ /* 0x000fe400078e0006 */
[----:B------:R-:W-:Y:S02]  /*29120*/  IMAD.MOV.U32 R12, RZ, RZ, 0x3 ;  /* 0x00000003ff0c7424 */ /* 0x000fe400078e00ff */
        /* <DEDUP_REMOVED lines=14> */
.L_x_880:
[----:B------:R-:W-:Y:S02]  /*29210*/  @P1 IMAD R21, R7, 0x2, R22 ;  /* 0x0000000207151824 */ /* 0x000fe400078e0216 */
[----:B------:R-:W-:Y:S02]  /*29220*/  IMAD.MOV.U32 R13, RZ, RZ, R0 ;  /* 0x000000ffff0d7224 */ /* 0x000fe400078e0000 */
[----:B------:R-:W-:-:S07]  /*29230*/  IMAD.MOV.U32 R8, RZ, RZ, R14 ;  /* 0x000000ffff087224 */ /* 0x000fce00078e000e */
[----:B------:R-:W-:Y:S05]  /*29240*/  WARPSYNC.COLLECTIVE R15, `(.L_x_881) ;  /* 0x000000000f087348 */ /* 0x000fea0003c00000 */
[----:B------:R0:W1:Y:S02]  /*29250*/  SHFL.IDX P6, R14, R13, R12, R11 ;  /* 0x0000000c0d0e7389 */ /* 0x00006400000c000b */
[----:B01----:R-:W-:Y:S01]  /*29260*/  ENDCOLLECTIVE ;  /* 0x000000000000791b */ /* 0x003fe20003800000 */
.L_x_881:
        /* <DEDUP_REMOVED lines=16> */
.L_x_882:
[----:B------:R-:W-:Y:S01]  /*29370*/  MOV R13, R0 ;  /* 0x00000000000d7202 */ /* 0x000fe20000000f00 */
[----:B------:R-:W-:-:S07]  /*29380*/  IMAD.MOV.U32 R8, RZ, RZ, R14 ;  /* 0x000000ffff087224 */ /* 0x000fce00078e000e */
[----:B------:R-:W-:Y:S05]  /*29390*/  WARPSYNC.COLLECTIVE R15, `(.L_x_883) ;  /* 0x000000000f087348 */ /* 0x000fea0003c00000 */
[----:B------:R0:W1:Y:S02]  /*293a0*/  SHFL.IDX P6, R14, R13, R12, R11 ;  /* 0x0000000c0d0e7389 */ /* 0x00006400000c000b */
[----:B01----:R-:W-:Y:S01]  /*293b0*/  ENDCOLLECTIVE ;  /* 0x000000000000791b */ /* 0x003fe20003800000 */
.L_x_883:
[----:B------:R-:W-:Y:S01]  /*293c0*/  IMAD.MOV.U32 R0, RZ, RZ, R14 ;  /* 0x000000ffff007224 */ /* 0x000fe200078e000e */
[----:B------:R-:W-:Y:S06]  /*293d0*/  BRA `(.L_x_884) ;  /* 0xffffffa800e07947 */ /* 0x000fec000383ffff */
.L_x_751:
[----:B------:R-:W-:Y:S02]  /*293e0*/  IMAD.MOV.U32 R13, RZ, RZ, R4 ;  /* 0x000000ffff0d7224 */ /* 0x000fe400078e0004 */
[----:B------:R-:W-:Y:S02]  /*293f0*/  IMAD.MOV.U32 R12, RZ, RZ, RZ ;  /* 0x000000ffff0c7224 */ /* 0x000fe400078e00ff */
[----:B------:R-:W-:Y:S02]  /*29400*/  IMAD.MOV.U32 R11, RZ, RZ, 0x181f ;  /* 0x0000181fff0b7424 */ /* 0x000fe400078e00ff */
[----:B------:R-:W-:Y:S02]  /*29410*/  IMAD.MOV.U32 R15, RZ, RZ, -0x1 ;  /* 0xffffffffff0f7424 */ /* 0x000fe400078e00ff */
[----:B-----5:R-:W-:Y:S02]  /*29420*/  IMAD R6, R10, R8, RZ ;  /* 0x000000080a067224 */ /* 0x020fe400078e02ff */
[----:B------:R-:W-:-:S07]  /*29430*/  IMAD.IADD R0, R9, 0x1, R0 ;  /* 0x0000000109007824 */ /* 0x000fce00078e0200 */
[----:B------:R-:W-:Y:S05]  /*29440*/  WARPSYNC.COLLECTIVE R15, `(.L_x_885) ;  /* 0x000000000f087348 */ /* 0x000fea0003c00000 */
[----:B------:R0:W1:Y:S02]  /*29450*/  SHFL.IDX P6, R14, R13, R12, R11 ;  /* 0x0000000c0d0e7389 */ /* 0x00006400000c000b */
[----:B01----:R-:W-:Y:S01]  /*29460*/  ENDCOLLECTIVE ;  /* 0x000000000000791b */ /* 0x003fe20003800000 */
.L_x_885:
[----:B------:R-:W-:Y:S01]  /*29470*/  ISETP.GE.AND P1, PT, R0, R6, PT ;  /* 0x000000060000720c */ /* 0x000fe20003f26270 */
[----:B------:R-:W-:Y:S02]  /*29480*/  IMAD.MOV.U32 R13, RZ, RZ, R5 ;  /* 0x000000ffff0d7224 */ /* 0x000fe400078e0005 */
[----:B------:R-:W-:-:S10]  /*29490*/  IMAD.MOV.U32 R2, RZ, RZ, R14 ;  /* 0x000000ffff027224 */ /* 0x000fd400078e000e */
[----:B------:R-:W-:Y:S05]  /*294a0*/  WARPSYNC.COLLECTIVE R15, `(.L_x_886) ;  /* 0x000000000f087348 */ /* 0x000fea0003c00000 */
[----:B------:R0:W1:Y:S02]  /*294b0*/  SHFL.IDX P6, R14, R13, R12, R11 ;  /* 0x0000000c0d0e7389 */ /* 0x00006400000c000b */
[----:B01----:R-:W-:Y:S01]  /*294c0*/  ENDCOLLECTIVE ;  /* 0x000000000000791b */ /* 0x003fe20003800000 */
.L_x_886:
[----:B------:R-:W-:Y:S01]  /*294d0*/  ULDC.64 UR4, c[0x0][0x208] ;  /* 0x0000820000047ab9 */ /* 0x000fe20000000a00 */
[----:B------:R-:W-:Y:S02]  /*294e0*/  IMAD.MOV.U32 R13, RZ, RZ, R4 ;  /* 0x000000ffff0d7224 */ /* 0x000fe400078e0004 */
[----:B------:R-:W-:Y:S02]  /*294f0*/  IMAD.MOV.U32 R12, RZ, RZ, 0x1 ;  /* 0x00000001ff0c7424 */ /* 0x000fe400078e00ff */
[----:B------:R-:W-:-:S05]  /*29500*/  IMAD.MOV.U32 R3, RZ, RZ, R14 ;  /* 0x000000ffff037224 */ /* 0x000fca00078e000e */
[----:B------:R-:W-:-:S05]  /*29510*/  @!P1 LEA R7, P5, R36, R3, 0x1 ;  /* 0x0000000324079211 */ /* 0x000fca00078a08ff */
[----:B------:R-:W-:Y:S02]  /*29520*/  @!P1 IMAD.X R3, RZ, RZ, R2, P5 ;  /* 0x000000ffff039224 */ /* 0x000fe400028e0602 */
[----:B------:R-:W-:Y:S02]  /*29530*/  @!P1 IMAD.MOV.U32 R2, RZ, RZ, R7 ;  /* 0x000000ffff029224 */ /* 0x000fe400078e0007 */
[----:B------:R-:W-:-:S03]  /*29540*/  VIADD R7, R0, 0x10 ;  /* 0x0000001000077836 */ /* 0x000fc60000000000 */
[----:B------:R-:W-:Y:S01]  /*29550*/  @!PT LDS RZ, [RZ] ;  /* 0x00000000fffff984 */ /* 0x000fe20000000800 */
[----:B------:R-:W-:Y:S01]  /*29560*/  @!PT LDS RZ, [RZ] ;  /* 0x00000000fffff984 */ /* 0x000fe20000000800 */
[----:B------:R-:W-:Y:S01]  /*29570*/  @!PT LDS RZ, [RZ] ;  /* 0x00000000fffff984 */ /* 0x000fe20000000800 */
[----:B------:R0:W-:Y:S04]  /*29580*/  @!P1 LDGSTS.E.BYPASS.LTC128B.128 [R37+0x14400], desc[UR4][R2.64], !P4 ;  /* 0x1440000002259fae */ /* 0x0001e8000e101d44 */
[----:B------:R0:W-:Y:S04]  /*29590*/  @!P1 LDGSTS.E.BYPASS.LTC128B.128 [R37+0x18400], desc[UR4][R2.64+0x80], !P3 ;  /* 0x1840008002259fae */ /* 0x0001e8000d901d44 */
[----:B------:R0:W-:Y:S04]  /*295a0*/  @!P1 LDGSTS.E.BYPASS.LTC128B.128 [R37+0x1c400], desc[UR4][R2.64+0x100], !P2 ;  /* 0x1c40010002259fae */ /* 0x0001e8000d101d44 */
[----:B------:R0:W-:Y:S01]  /*295b0*/  @!P1 LDGSTS.E.BYPASS.LTC128B.128 [R37+0x20400], desc[UR4][R2.64+0x180], !P0 ;  /* 0x2040018002259fae */ /* 0x0001e2000c101d44 */
[----:B------:R-:W-:-:S13]  /*295c0*/  ISETP.GE.AND P1, PT, R7, R6, PT ;  /* 0x000000060700720c */ /* 0x000fda0003f26270 */
[----:B0-----:R-:W-:Y:S05]  /*295d0*/  WARPSYNC.COLLECTIVE R15, `(.L_x_887) ;  /* 0x000000000f087348 */ /* 0x001fea0003c00000 */
[----:B------:R1:W2:Y:S02]  /*295e0*/  SHFL.IDX P6, R14, R13, R12, R11 ;  /* 0x0000000c0d0e7389 */ /* 0x0002a400000c000b */
[----:B012---:R-:W-:Y:S01]  /*295f0*/  ENDCOLLECTIVE ;  /* 0x000000000000791b */ /* 0x007fe20003800000 */
.L_x_887:
[----:B------:R-:W-:Y:S01]  /*29600*/  MOV R13, R5 ;  /* 0x00000005000d7202 */ /* 0x000fe20000000f00 */
[----:B------:R-:W-:-:S07]  /*29610*/  IMAD.MOV.U32 R2, RZ, RZ, R14 ;  /* 0x000000ffff027224 */ /* 0x000fce00078e000e */
[----:B------:R-:W-:Y:S05]  /*29620*/  WARPSYNC.COLLECTIVE R15, `(.L_x_888) ;  /* 0x000000000f087348 */ /* 0x000fea0003c00000 */
[----:B------:R0:W1:Y:S02]  /*29630*/  SHFL.IDX P6, R14, R13, R12, R11 ;  /* 0x0000000c0d0e7389 */ /* 0x00006400000c000b */
[----:B01----:R-:W-:Y:S01]  /*29640*/  ENDCOLLECTIVE ;  /* 0x000000000000791b */ /* 0x003fe20003800000 */
.L_x_888:
[----:B------:R-:W-:Y:S01]  /*29650*/  ULDC.64 UR4, c[0x0][0x208] ;  /* 0x0000820000047ab9 */ /* 0x000fe20000000a00 */
[----:B------:R-:W-:Y:S02]  /*29660*/  IMAD.MOV.U32 R13, RZ, RZ, R4 ;  /* 0x000000ffff0d7224 */ /* 0x000fe400078e0004 */
[----:B------:R-:W-:Y:S02]  /*29670*/  IMAD.MOV.U32 R12, RZ, RZ, 0x2 ;  /* 0x00000002ff0c7424 */ /* 0x000fe400078e00ff */
[----:B------:R-:W-:-:S05]  /*29680*/  IMAD.MOV.U32 R3, RZ, RZ, R14 ;  /* 0x000000ffff037224 */ /* 0x000fca00078e000e */
[----:B------:R-:W-:-:S05]  /*29690*/  @!P1 LEA R7, P5, R36, R3, 0x1 ;  /* 0x0000000324079211 */ /* 0x000fca00078a08ff */
[----:B------:R-:W-:Y:S02]  /*296a0*/  @!P1 IMAD.X R8, RZ, RZ, R2, P5 ;  /* 0x000000ffff089224 */ /* 0x000fe400028e0602 */
[----:B------:R-:W-:Y:S02]  /*296b0*/  @!P1 IMAD.MOV.U32 R2, RZ, RZ, R7 ;  /* 0x000000ffff029224 */ /* 0x000fe400078e0007 */
        /* <DEDUP_REMOVED lines=13> */
.L_x_889:
[----:B------:R-:W-:Y:S02]  /*29790*/  IMAD.MOV.U32 R13, RZ, RZ, R5 ;  /* 0x000000ffff0d7224 */ /* 0x000fe400078e0005 */
[----:B------:R-:W-:-:S07]  /*297a0*/  IMAD.MOV.U32 R2, RZ, RZ, R14 ;  /* 0x000000ffff027224 */ /* 0x000fce00078e000e */
[----:B------:R-:W-:Y:S05]  /*297b0*/  WARPSYNC.COLLECTIVE R15, `(.L_x_890) ;  /* 0x000000000f087348 */ /* 0x000fea0003c00000 */
[----:B------:R0:W1:Y:S02]  /*297c0*/  SHFL.IDX P6, R14, R13, R12, R11 ;  /* 0x0000000c0d0e7389 */ /* 0x00006400000c000b */
[----:B01----:R-:W-:Y:S01]  /*297d0*/  ENDCOLLECTIVE ;  /* 0x000000000000791b */ /* 0x003fe20003800000 */
.L_x_890:
[----:B------:R-:W-:Y:S01]  /*297e0*/  ULDC.64 UR4, c[0x0][0x208] ;  /* 0x0000820000047ab9 */ /* 0x000fe20000000a00 */
[----:B------:R-:W-:Y:S01]  /*297f0*/  IMAD.MOV.U32 R13, RZ, RZ, R4 ;  /* 0x000000ffff0d7224 */ /* 0x000fe200078e0004 */
[----:B------:R-:W-:Y:S01]  /*29800*/  MOV R12, 0x3 ;  /* 0x00000003000c7802 */ /* 0x000fe20000000f00 */
        /* <DEDUP_REMOVED lines=17> */
.L_x_891:
[----:B------:R-:W-:Y:S02]  /*29920*/  IMAD.MOV.U32 R13, RZ, RZ, R5 ;  /* 0x000000ffff0d7224 */ /* 0x000fe400078e0005 */
[----:B------:R-:W-:-:S07]  /*29930*/  IMAD.MOV.U32 R2, RZ, RZ, R14 ;  /* 0x000000ffff027224 */ /* 0x000fce00078e000e */
[----:B------:R-:W-:Y:S05]  /*29940*/  WARPSYNC.COLLECTIVE R15, `(.L_x_892) ;  /* 0x000000000f087348 */ /* 0x000fea0003c00000 */
[----:B------:R0:W1:Y:S02]  /*29950*/  SHFL.IDX P6, R14, R13, R12, R11 ;  /* 0x0000000c0d0e7389 */ /* 0x00006400000c000b */
[----:B01----:R-:W-:Y:S01]  /*29960*/  ENDCOLLECTIVE ;  /* 0x000000000000791b */ /* 0x003fe20003800000 */
.L_x_892:
        /* <DEDUP_REMOVED lines=20> */
.L_x_893:
[----:B------:R-:W-:Y:S02]  /*29ab0*/  IMAD.MOV.U32 R13, RZ, RZ, R5 ;  /* 0x000000ffff0d7224 */ /* 0x000fe400078e0005 */
[----:B------:R-:W-:-:S07]  /*29ac0*/  IMAD.MOV.U32 R2, RZ, RZ, R14 ;  /* 0x000000ffff027224 */ /* 0x000fce00078e000e */
[----:B------:R-:W-:Y:S05]  /*29ad0*/  WARPSYNC.COLLECTIVE R15, `(.L_x_894) ;  /* 0x000000000f087348 */ /* 0x000fea0003c00000 */
[----:B------:R0:W1:Y:S02]  /*29ae0*/  SHFL.IDX P6, R14, R13, R12, R11 ;  /* 0x0000000c0d0e7389 */ /* 0x00006400000c000b */
[----:B01----:R-:W-:Y:S01]  /*29af0*/  ENDCOLLECTIVE ;  /* 0x000000000000791b */ /* 0x003fe20003800000 */
.L_x_894:
[----:B------:R-:W-:Y:S01]  /*29b00*/  ULDC.64 UR4, c[0x0][0x208] ;  /* 0x0000820000047ab9 */ /* 0x000fe20000000a00 */
[----:B------:R-:W-:Y:S02]  /*29b10*/  IMAD.MOV.U32 R13, RZ, RZ, R4 ;  /* 0x000000ffff0d7224 */ /* 0x000fe400078e0004 */
[----:B------:R-:W-:Y:S02]  /*29b20*/  IMAD.MOV.U32 R12, RZ, RZ, 0x5 ;  /* 0x00000005ff0c7424 */ /* 0x000fe400078e00ff */
[----:B------:R-:W-:-:S05]  /*29b30*/  IMAD.MOV.U32 R3, RZ, RZ, R14 ;  /* 0x000000ffff037224 */ /* 0x000fca00078e000e */
[----:B------:R-:W-:-:S05]  /*29b40*/  @!P1 LEA R7, P5, R36, R3, 0x1 ;  /* 0x0000000324079211 */ /* 0x000fca00078a08ff */
[----:B------:R-:W-:Y:S02]  /*29b50*/  @!P1 IMAD.X R8, RZ, RZ, R2, P5 ;  /* 0x000000ffff089224 */ /* 0x000fe400028e0602 */
[----:B------:R-:W-:Y:S01]  /*29b60*/  @!P1 IMAD.MOV.U32 R2, RZ, RZ, R7 ;  /* 0x000000ffff029224 */ /* 0x000fe200078e0007 */
[----:B------:R-:W-:Y:S01]  /*29b70*/  IADD3 R7, R0, 0x50, RZ ;  /* 0x0000005000077810 */ /* 0x000fe20007ffe0ff */
[----:B------:R-:W-:-:S05]  /*29b80*/  @!P1 IMAD.MOV.U32 R3, RZ, RZ, R8 ;  /* 0x000000ffff039224 */ /* 0x000fca00078e0008 */
        /* <DEDUP_REMOVED lines=11> */
.L_x_895:
[----:B------:R-:W-:Y:S02]  /*29c40*/  IMAD.MOV.U32 R13, RZ, RZ, R5 ;  /* 0x000000ffff0d7224 */ /* 0x000fe400078e0005 */
[----:B------:R-:W-:-:S07]  /*29c50*/  IMAD.MOV.U32 R2, RZ, RZ, R14 ;  /* 0x000000ffff027224 */ /* 0x000fce00078e000e */
[----:B------:R-:W-:Y:S05]  /*29c60*/  WARPSYNC.COLLECTIVE R15, `(.L_x_896) ;  /* 0x000000000f087348 */ /* 0x000fea0003c00000 */
[----:B------:R0:W1:Y:S02]  /*29c70*/  SHFL.IDX P6, R14, R13, R12, R11 ;  /* 0x0000000c0d0e7389 */ /* 0x00006400000c000b */
[----:B01----:R-:W-:Y:S01]  /*29c80*/  ENDCOLLECTIVE ;  /* 0x000000000000791b */ /* 0x003fe20003800000 */
.L_x_896:
        /* <DEDUP_REMOVED lines=20> */
.L_x_897:
[----:B------:R-:W-:Y:S02]  /*29dd0*/  IMAD.MOV.U32 R13, RZ, RZ, R5 ;  /* 0x000000ffff0d7224 */ /* 0x000fe400078e0005 */
[----:B------:R-:W-:-:S07]  /*29de0*/  IMAD.MOV.U32 R2, RZ, RZ, R14 ;  /* 0x000000ffff027224 */ /* 0x000fce00078e000e */
[----:B------:R-:W-:Y:S05]  /*29df0*/  WARPSYNC.COLLECTIVE R15, `(.L_x_898) ;  /* 0x000000000f087348 */ /* 0x000fea0003c00000 */
[----:B------:R0:W1:Y:S02]  /*29e00*/  SHFL.IDX P6, R14, R13, R12, R11 ;  /* 0x0000000c0d0e7389 */ /* 0x00006400000c000b */
[----:B01----:R-:W-:Y:S01]  /*29e10*/  ENDCOLLECTIVE ;  /* 0x000000000000791b */ /* 0x003fe20003800000 */
.L_x_898:
[----:B------:R-:W-:Y:S01]  /*29e20*/  ULDC.64 UR4, c[0x0][0x208] ;  /* 0x0000820000047ab9 */ /* 0x000fe20000000a00 */
[----:B------:R-:W-:Y:S02]  /*29e30*/  IMAD.MOV.U32 R13, RZ, RZ, R4 ;  /* 0x000000ffff0d7224 */ /* 0x000fe400078e0004 */
[----:B------:R-:W-:Y:S02]  /*29e40*/  IMAD.MOV.U32 R12, RZ, RZ, 0x7 ;  /* 0x00000007ff0c7424 */ /* 0x000fe400078e00ff */
[----:B------:R-:W-:-:S05]  /*29e50*/  IMAD.MOV.U32 R3, RZ, RZ, R14 ;  /* 0x000000ffff037224 */ /* 0x000fca00078e000e */
[----:B------:R-:W-:-:S05]  /*29e60*/  @!P1 LEA R7, P5, R36, R3, 0x1 ;  /* 0x0000000324079211 */ /* 0x000fca00078a08ff */
[----:B------:R-:W-:Y:S01]  /*29e70*/  @!P1 IMAD.X R8, RZ, RZ, R2, P5 ;  /* 0x000000ffff089224 */ /* 0x000fe200028e0602 */
[----:B------:R-:W-:-:S03]  /*29e80*/  @!P1 MOV R2, R7 ;  /* 0x0000000700029202 */ /* 0x000fc60000000f00 */
[----:B------:R-:W-:-:S05]  /*29e90*/  @!P1 IMAD.MOV.U32 R3, RZ, RZ, R8 ;  /* 0x000000ffff039224 */ /* 0x000fca00078e0008 */
[----:B------:R-:W-:Y:S01]  /*29ea0*/  @!PT LDS RZ, [RZ] ;  /* 0x00000000fffff984 */ /* 0x000fe20000000800 */
[----:B------:R-:W-:Y:S01]  /*29eb0*/  @!PT LDS RZ, [RZ] ;  /* 0x00000000fffff984 */ /* 0x000fe20000000800 */
[----:B------:R-:W-:Y:S01]  /*29ec0*/  @!PT LDS RZ, [RZ] ;  /* 0x00000000fffff984 */ /* 0x000fe20000000800 */
[----:B------:R0:W-:Y:S04]  /*29ed0*/  @!P1 LDGSTS.E.BYPASS.LTC128B.128 [R37+0x17400], desc[UR4][R2.64], !P4 ;  /* 0x1740000002259fae */ /* 0x0001e8000e101d44 */
[----:B------:R0:W-:Y:S04]  /*29ee0*/  @!P1 LDGSTS.E.BYPASS.LTC128B.128 [R37+0x1b400], desc[UR4][R2.64+0x80], !P3 ;  /* 0x1b40008002259fae */ /* 0x0001e8000d901d44 */
[----:B------:R0:W-:Y:S04]  /*29ef0*/  @!P1 LDGSTS.E.BYPASS.LTC128B.128 [R37+0x1f400], desc[UR4][R2.64+0x100], !P2 ;  /* 0x1f40010002259fae */ /* 0x0001e8000d101d44 */
[----:B------:R0:W-:Y:S02]  /*29f00*/  @!P1 LDGSTS.E.BYPASS.LTC128B.128 [R37+0x23400], desc[UR4][R2.64+0x180], !P0 ;  /* 0x2340018002259fae */ /* 0x0001e4000c101d44 */
[----:B0-----:R-:W-:Y:S05]  /*29f10*/  WARPSYNC.COLLECTIVE R15, `(.L_x_899) ;  /* 0x000000000f087348 */ /* 0x001fea0003c00000 */
[----:B------:R1:W2:Y:S02]  /*29f20*/  SHFL.IDX P6, R14, R13, R12, R11 ;  /* 0x0000000c0d0e7389 */ /* 0x0002a400000c000b */
[----:B012---:R-:W-:Y:S01]  /*29f30*/  ENDCOLLECTIVE ;  /* 0x000000000000791b */ /* 0x007fe20003800000 */
.L_x_899:
[----:B------:R-:W-:Y:S02]  /*29f40*/  IMAD.MOV.U32 R13, RZ, RZ, R5 ;  /* 0x000000ffff0d7224 */ /* 0x000fe400078e0005 */
[----:B------:R-:W-:-:S07]  /*29f50*/  IMAD.MOV.U32 R7, RZ, RZ, R14 ;  /* 0x000000ffff077224 */ /* 0x000fce00078e000e */
[----:B------:R-:W-:Y:S05]  /*29f60*/  WARPSYNC.COLLECTIVE R15, `(.L_x_900) ;  /* 0x000000000f087348 */ /* 0x000fea0003c00000 */
[----:B------:R0:W1:Y:S02]  /*29f70*/  SHFL.IDX P6, R14, R13, R12, R11 ;  /* 0x0000000c0d0e7389 */ /* 0x00006400000c000b */
[----:B01----:R-:W-:Y:S01]  /*29f80*/  ENDCOLLECTIVE ;  /* 0x000000000000791b */ /* 0x003fe20003800000 */
.L_x_900:
[----:B------:R-:W-:Y:S05]  /*29f90*/  BRA `(.L_x_901) ;  /* 0xffffffac00507947 */ /* 0x000fea000383ffff */
.L_x_756:
[----:B0-----:R0:W2:Y:S02]  /*29fa0*/  SYNCS.PHASECHK.TRANS64.TRYWAIT P0, [R22+URZ+0x38820], R3 ;  /* 0x03882003160075a7 */ /* 0x0010a4000800017f */
[----:B--2---:R-:W-:Y:S05]  /*29fb0*/  @!P0 NANOSLEEP.SYNCS 0x989680 ;  /* 0x009896800000895d */ /* 0x004fea0003900000 */
[----:B------:R-:W2:Y:S02]  /*29fc0*/  @!P0 SYNCS.PHASECHK.TRANS64 P0, [R22+URZ+0x38820], R3 ;  /* 0x03882003160085a7 */ /* 0x000ea4000800007f */
[----:B--2---:R-:W-:Y:S05]  /*29fd0*/  @!P0 BRA `(.L_x_756) ;  /* 0xfffffffc00f08947 */ /* 0x004fea000383ffff */
[----:B------:R-:W-:Y:S05]  /*29fe0*/  BRA `(.L_x_902) ;  /* 0xffffffac00c87947 */ /* 0x000fea000383ffff */
.L_x_761:
[----:B0-----:R0:W1:Y:S02]  /*29ff0*/  SYNCS.PHASECHK.TRANS64.TRYWAIT P0, [R6+URZ+0x38840], R3 ;  /* 0x03884003060075a7 */ /* 0x001064000800017f */
[----:B-1----:R-:W-:Y:S05]  /*2a000*/  @!P0 NANOSLEEP.SYNCS 0x989680 ;  /* 0x009896800000895d */ /* 0x002fea0003900000 */
[----:B------:R-:W1:Y:S02]  /*2a010*/  @!P0 SYNCS.PHASECHK.TRANS64 P0, [R6+URZ+0x38840], R3 ;  /* 0x03884003060085a7 */ /* 0x000e64000800007f */
[----:B-1----:R-:W-:Y:S05]  /*2a020*/  @!P0 BRA `(.L_x_761) ;  /* 0xfffffffc00f08947 */ /* 0x002fea000383ffff */
[----:B------:R-:W-:Y:S05]  /*2a030*/  BRA `(.L_x_903) ;  /* 0xffffffb000c07947 */ /* 0x000fea000383ffff */
.L_x_762:
        /* <DEDUP_REMOVED lines=8> */
.L_x_905:
[----:B------:R-:W-:Y:S05]  /*2a0c0*/  BSYNC B1 ;  /* 0x0000000000017941 */ /* 0x000fea0003800000 */
.L_x_904:
[----:B------:R-:W-:Y:S01]  /*2a0d0*/  IMAD.MOV.U32 R13, RZ, RZ, R8 ;  /* 0x000000ffff0d7224 */ /* 0x000fe200078e0008 */
[----:B------:R-:W-:Y:S01]  /*2a0e0*/  LOP3.LUT R23, R23, 0xfffffdff, RZ, 0xc0, !PT ;  /* 0xfffffdff17177812 */ /* 0x000fe200078ec0ff */
[----:B------:R-:W-:Y:S01]  /*2a0f0*/  IMAD.MOV.U32 R12, RZ, RZ, RZ ;  /* 0x000000ffff0c7224 */ /* 0x000fe200078e00ff */
[----:B------:R-:W-:Y:S01]  /*2a100*/  SHF.L.U32 R0, R36, 0x1, RZ ;  /* 0x0000000124007819 */ /* 0x000fe200000006ff */
[----:B------:R-:W-:Y:S01]  /*2a110*/  IMAD.MOV.U32 R11, RZ, RZ, 0x181f ;  /* 0x0000181fff0b7424 */ /* 0x000fe200078e00ff */
[----:B------:R-:W-:Y:S01]  /*2a120*/  @P3 LOP3.LUT R23, R23, 0x200, RZ, 0xfc, !PT ;  /* 0x0000020017173812 */ /* 0x000fe200078efcff */
[----:B------:R-:W-:Y:S02]  /*2a130*/  IMAD.MOV.U32 R15, RZ, RZ, -0x1 ;  /* 0xffffffffff0f7424 */ /* 0x000fe400078e00ff */
[----:B------:R-:W-:Y:S01]  /*2a140*/  IMAD.MOV.U32 R3, RZ, RZ, R14 ;  /* 0x000000ffff037224 */ /* 0x000fe200078e000e */
[----:B------:R-:W-:Y:S01]  /*2a150*/  LOP3.LUT P3, RZ, R23, 0x10, RZ, 0xc0, !PT ;  /* 0x0000001017ff7812 */ /* 0x000fe2000786c0ff */
[----:B------:R-:W-:-:S12]  /*2a160*/  IMAD R9, R9, 0x2, R22 ;  /* 0x0000000209097824 */ /* 0x000fd800078e0216 */
[----:B------:R-:W-:Y:S05]  /*2a170*/  WARPSYNC.COLLECTIVE R15, `(.L_x_906) ;  /* 0x000000000f087348 */ /* 0x000fea0003c00000 */
[----:B------:R0:W1:Y:S02]  /*2a180*/  SHFL.IDX P6, R14, R13, R12, R11 ;  /* 0x0000000c0d0e7389 */ /* 0x00006400000c000b */
[----:B01----:R-:W-:Y:S01]  /*2a190*/  ENDCOLLECTIVE ;  /* 0x000000000000791b */ /* 0x003fe20003800000 */
.L_x_906:
[----:B------:R-:W-:Y:S01]  /*2a1a0*/  LOP3.LUT R23, R23, 0xfffffeff, RZ, 0xc0, !PT ;  /* 0xfffffeff17177812 */ /* 0x000fe200078ec0ff */
[----:B------:R-:W-:-:S03]  /*2a1b0*/  ULDC.64 UR4, c[0x0][0x208] ;  /* 0x0000820000047ab9 */ /* 0x000fc60000000a00 */
[----:B------:R-:W-:-:S04]  /*2a1c0*/  @P2 LOP3.LUT R23, R23, 0x100, RZ, 0xfc, !PT ;  /* 0x0000010017172812 */ /* 0x000fc800078efcff */
[C---:B------:R-:W-:Y:S02]  /*2a1d0*/  LOP3.LUT P2, RZ, R23.reuse, 0x8, RZ, 0xc0, !PT ;  /* 0x0000000817ff7812 */ /* 0x040fe4000784c0ff */
[----:B------:R-:W-:Y:S01]  /*2a1e0*/  LOP3.LUT R23, R23, 0xffffff7f, RZ, 0xc0, !PT ;  /* 0xffffff7f17177812 */ /* 0x000fe200078ec0ff */
[----:B------:R-:W-:-:S03]  /*2a1f0*/  IMAD.MOV.U32 R13, RZ, RZ, R10 ;  /* 0x000000ffff0d7224 */ /* 0x000fc600078e000a */
[----:B------:R-:W-:Y:S01]  /*2a200*/  @P1 LOP3.LUT R23, R23, 0x80, RZ, 0xfc, !PT ;  /* 0x0000008017171812 */ /* 0x000fe200078efcff */
[----:B------:R-:W-:-:S03]  /*2a210*/  IMAD.MOV.U32 R12, RZ, RZ, 0x1 ;  /* 0x00000001ff0c7424 */ /* 0x000fc600078e00ff */
[----:B------:R-:W-:Y:S01]  /*2a220*/  LOP3.LUT P1, RZ, R23, 0x4, RZ, 0xc0, !PT ;  /* 0x0000000417ff7812 */ /* 0x000fe2000782c0ff */
[----:B------:R-:W-:-:S05]  /*2a230*/  IMAD.MOV.U32 R2, RZ, RZ, R14 ;  /* 0x000000ffff027224 */ /* 0x000fca00078e000e */
[----:B------:R-:W-:-:S05]  /*2a240*/  IADD3 R2, P0, R2, R0, RZ ;  /* 0x0000000002027210 */ /* 0x000fca0007f1e0ff */
[----:B------:R-:W-:-:S05]  /*2a250*/  IMAD.X R3, RZ, RZ, R3, P0 ;  /* 0x000000ffff037224 */ /* 0x000fca00000e0603 */
[----:B------:R-:W-:Y:S01]  /*2a260*/  @!PT LDS RZ, [RZ] ;  /* 0x00000000fffff984 */ /* 0x000fe20000000800 */
[----:B------:R-:W-:Y:S01]  /*2a270*/  @!PT LDS RZ, [RZ] ;  /* 0x00000000fffff984 */ /* 0x000fe20000000800 */
[----:B------:R-:W-:Y:S01]  /*2a280*/  @!PT LDS RZ, [RZ] ;  /* 0x00000000fffff984 */ /* 0x000fe20000000800 */
[----:B------:R0:W-:Y:S04]  /*2a290*/  LDGSTS.E.BYPASS.LTC128B.128 [R9+0x24400], desc[UR4][R2.64], !P3 ;  /* 0x2440000002097fae */ /* 0x0001e8000d901d44 */
[----:B------:R0:W-:Y:S04]  /*2a2a0*/  LDGSTS.E.BYPASS.LTC128B.128 [R9+0x26c00], desc[UR4][R2.64+0x80], !P2 ;  /* 0x26c0008002097fae */ /* 0x0001e8000d101d44 */
[----:B------:R0:W-:Y:S04]  /*2a2b0*/  LDGSTS.E.BYPASS.LTC128B.128 [R9+0x29400], desc[UR4][R2.64+0x100], !P1 ;  /* 0x2940010002097fae */ /* 0x0001e8000c901d44 */
[----:B------:R0:W-:Y:S02]  /*2a2c0*/  LDGSTS.E.BYPASS.LTC128B.128 [R9+0x2bc00], desc[UR4][R2.64+0x180], !P5 ;  /* 0x2bc0018002097fae */ /* 0x0001e4000e901d44 */
[----:B0-----:R-:W-:Y:S05]  /*2a2d0*/  WARPSYNC.COLLECTIVE R15, `(.L_x_907) ;  /* 0x000000000f087348 */ /* 0x001fea0003c00000 */
[----:B------:R1:W2:Y:S02]  /*2a2e0*/  SHFL.IDX P6, R14, R13, R12, R11 ;  /* 0x0000000c0d0e7389 */ /* 0x0002a400000c000b */
[----:B012---:R-:W-:Y:S01]  /*2a2f0*/  ENDCOLLECTIVE ;  /* 0x000000000000791b */ /* 0x007fe20003800000 */
.L_x_907:
[----:B------:R-:W-:Y:S02]  /*2a300*/  IMAD.MOV.U32 R13, RZ, RZ, R8 ;  /* 0x000000ffff0d7224 */ /* 0x000fe400078e0008 */
[----:B------:R-:W-:-:S07]  /*2a310*/  IMAD.MOV.U32 R35, RZ, RZ, R14 ;  /* 0x000000ffff237224 */ /* 0x000fce00078e000e */
[----:B------:R-:W-:Y:S05]  /*2a320*/  WARPSYNC.COLLECTIVE R15, `(.L_x_908) ;  /* 0x000000000f087348 */ /* 0x000fea0003c00000 */
[----:B------:R0:W1:Y:S02]  /*2a330*/  SHFL.IDX P6, R14, R13, R12, R11 ;  /* 0x0000000c0d0e7389 */ /* 0x00006400000c000b */
[----:B01----:R-:W-:Y:S01]  /*2a340*/  ENDCOLLECTIVE ;  /* 0x000000000000791b */ /* 0x003fe20003800000 */
.L_x_908:
[----:B------:R-:W-:Y:S01]  /*2a350*/  ULDC.64 UR4, c[0x0][0x208] ;  /* 0x0000820000047ab9 */ /* 0x000fe20000000a00 */
[----:B------:R-:W-:Y:S02]  /*2a360*/  IMAD.MOV.U32 R13, RZ, RZ, R10 ;  /* 0x000000ffff0d7224 */ /* 0x000fe400078e000a */
[----:B------:R-:W-:Y:S02]  /*2a370*/  IMAD.MOV.U32 R12, RZ, RZ, 0x2 ;  /* 0x00000002ff0c7424 */ /* 0x000fe400078e00ff */
        /* <DEDUP_REMOVED lines=13> */
.L_x_909:
[----:B------:R-:W-:Y:S02]  /*2a450*/  IMAD.MOV.U32 R13, RZ, RZ, R8 ;  /* 0x000000ffff0d7224 */ /* 0x000fe400078e0008 */
[----:B------:R-:W-:-:S07]  /*2a460*/  IMAD.MOV.U32 R35, RZ, RZ, R14 ;  /* 0x000000ffff237224 */ /* 0x000fce00078e000e */
[----:B------:R-:W-:Y:S05]  /*2a470*/  WARPSYNC.COLLECTIVE R15, `(.L_x_910) ;  /* 0x000000000f087348 */ /* 0x000fea0003c00000 */
[----:B------:R0:W1:Y:S02]  /*2a480*/  SHFL.IDX P6, R14, R13, R12, R11 ;  /* 0x0000000c0d0e7389 */ /* 0x00006400000c000b */
[----:B01----:R-:W-:Y:S01]  /*2a490*/  ENDCOLLECTIVE ;  /* 0x000000000000791b */ /* 0x003fe20003800000 */
.L_x_910:
[----:B------:R-:W-:Y:S01]  /*2a4a0*/  ULDC.64 UR4, c[0x0][0x208] ;  /* 0x0000820000047ab9 */ /* 0x000fe20000000a00 */
[----:B------:R-:W-:Y:S01]  /*2a4b0*/  IMAD.MOV.U32 R13, RZ, RZ, R10 ;  /* 0x000000ffff0d7224 */ /* 0x000fe200078e000a */
[----:B------:R-:W-:Y:S01]  /*2a4c0*/  MOV R12, 0x3 ;  /* 0x00000003000c7802 */ /* 0x000fe20000000f00 */
        /* <DEDUP_REMOVED lines=13> */
.L_x_911:
[----:B------:R-:W-:Y:S02]  /*2a5a0*/  IMAD.MOV.U32 R13, RZ, RZ, R8 ;  /* 0x000000ffff0d7224 */ /* 0x000fe400078e0008 */
[----:B------:R-:W-:-:S07]  /*2a5b0*/  IMAD.MOV.U32 R35, RZ, RZ, R14 ;  /* 0x000000ffff237224 */ /* 0x000fce00078e000e */
[----:B------:R-:W-:Y:S05]  /*2a5c0*/  WARPSYNC.COLLECTIVE R15, `(.L_x_912) ;  /* 0x000000000f087348 */ /* 0x000fea0003c00000 */
[----:B------:R0:W1:Y:S02]  /*2a5d0*/  SHFL.IDX P6, R14, R13, R12, R11 ;  /* 0x0000000c0d0e7389 */ /* 0x00006400000c000b */
[----:B01----:R-:W-:Y:S01]  /*2a5e0*/  ENDCOLLECTIVE ;  /* 0x000000000000791b */ /* 0x003fe20003800000 */
.L_x_912:
        /* <DEDUP_REMOVED lines=9> */
[----:B------:R0:W-:Y:S01]  /*2a680*/  LDGSTS.E.BYPASS.LTC128B.128 [R9+0x25c00], desc[UR4][R2.64], !P3 ;  /* 0x25c0000002097fae */ /* 0x0001e2000d901d44 */
[----:B------:R-:W-:-:S03]  /*2a690*/  LOP3.LUT P3, RZ, R23, 0x200, RZ, 0xc0, !PT ;  /* 0x0000020017ff7812 */ /* 0x000fc6000786c0ff */
[----:B------:R0:W-:Y:S01]  /*2a6a0*/  LDGSTS.E.BYPASS.LTC128B.128 [R9+0x28400], desc[UR4][R2.64+0x80], !P2 ;  /* 0x2840008002097fae */ /* 0x0001e2000d101d44 */
[----:B------:R-:W-:-:S03]  /*2a6b0*/  LOP3.LUT P2, RZ, R23, 0x100, RZ, 0xc0, !PT ;  /* 0x0000010017ff7812 */ /* 0x000fc6000784c0ff */
[----:B------:R0:W-:Y:S01]  /*2a6c0*/  LDGSTS.E.BYPASS.LTC128B.128 [R9+0x2ac00], desc[UR4][R2.64+0x100], !P1 ;  /* 0x2ac0010002097fae */ /* 0x0001e2000c901d44 */
[----:B------:R-:W-:-:S03]  /*2a6d0*/  LOP3.LUT P1, RZ, R23, 0x80, RZ, 0xc0, !PT ;  /* 0x0000008017ff7812 */ /* 0x000fc6000782c0ff */
[----:B------:R0:W-:Y:S10]  /*2a6e0*/  LDGSTS.E.BYPASS.LTC128B.128 [R9+0x2d400], desc[UR4][R2.64+0x180], !P5 ;  /* 0x2d40018002097fae */ /* 0x0001f4000e901d44 */
[----:B0-----:R-:W-:Y:S05]  /*2a6f0*/  WARPSYNC.COLLECTIVE R15, `(.L_x_913) ;  /* 0x000000000f087348 */ /* 0x001fea0003c00000 */
[----:B------:R1:W2:Y:S02]  /*2a700*/  SHFL.IDX P6, R14, R13, R12, R11 ;  /* 0x0000000c0d0e7389 */ /* 0x0002a400000c000b */
[----:B012---:R-:W-:Y:S01]  /*2a710*/  ENDCOLLECTIVE ;  /* 0x000000000000791b */ /* 0x007fe20003800000 */
.L_x_913:
[----:B------:R-:W-:Y:S02]  /*2a720*/  IMAD.MOV.U32 R13, RZ, RZ, R8 ;  /* 0x000000ffff0d7224 */ /* 0x000fe400078e0008 */
[----:B------:R-:W-:-:S07]  /*2a730*/  IMAD.MOV.U32 R35, RZ, RZ, R14 ;  /* 0x000000ffff237224 */ /* 0x000fce00078e000e */
[----:B------:R-:W-:Y:S05]  /*2a740*/  WARPSYNC.COLLECTIVE R15, `(.L_x_914) ;  /* 0x000000000f087348 */ /* 0x000fea0003c00000 */
[----:B------:R0:W1:Y:S02]  /*2a750*/  SHFL.IDX P6, R14, R13, R12, R11 ;  /* 0x0000000c0d0e7389 */ /* 0x00006400000c000b */
[----:B01----:R-:W-:Y:S01]  /*2a760*/  ENDCOLLECTIVE ;  /* 0x000000000000791b */ /* 0x003fe20003800000 */
.L_x_914:
[----:B------:R-:W-:Y:S01]  /*2a770*/  IMAD.MOV.U32 R2, RZ, RZ, R14 ;  /* 0x000000ffff027224 */ /* 0x000fe200078e000e */
[----:B------:R-:W-:Y:S06]  /*2a780*/  BRA `(.L_x_915) ;  /* 0xffffffb000087947 */ /* 0x000fec000383ffff */
.L_x_767:
[----:B-1----:R1:W2:Y:S02]  /*2a790*/  SYNCS.PHASECHK.TRANS64.TRYWAIT P0, [R6+URZ+0x38860], R2 ;  /* 0x03886002060075a7 */ /* 0x0022a4000800017f */
[----:B--2---:R-:W-:Y:S05]  /*2a7a0*/  @!P0 NANOSLEEP.SYNCS 0x989680 ;  /* 0x009896800000895d */ /* 0x004fea0003900000 */
[----:B------:R-:W2:Y:S02]  /*2a7b0*/  @!P0 SYNCS.PHASECHK.TRANS64 P0, [R6+URZ+0x38860], R2 ;  /* 0x03886002060085a7 */ /* 0x000ea4000800007f */
[----:B--2---:R-:W-:Y:S05]  /*2a7c0*/  @!P0 BRA `(.L_x_767) ;  /* 0xfffffffc00f08947 */ /* 0x004fea000383ffff */
[----:B------:R-:W-:Y:S05]  /*2a7d0*/  BRA `(.L_x_916) ;  /* 0xffffffb000887947 */ /* 0x000fea000383ffff */
.L_x_768:
        /* <DEDUP_REMOVED lines=8> */
.L_x_918:
[----:B------:R-:W-:Y:S05]  /*2a860*/  BSYNC B1 ;  /* 0x0000000000017941 */ /* 0x000fea0003800000 */
.L_x_917:
[----:B------:R-:W-:Y:S01]  /*2a870*/  IMAD.MOV.U32 R13, RZ, RZ, R24 ;  /* 0x000000ffff0d7224 */ /* 0x000fe200078e0018 */
[----:B------:R-:W-:Y:S01]  /*2a880*/  MOV R12, RZ ;  /* 0x000000ff000c7202 */ /* 0x000fe20000000f00 */
[----:B------:R-:W-:Y:S02]  /*2a890*/  IMAD.MOV.U32 R11, RZ, RZ, 0x181f ;  /* 0x0000181fff0b7424 */ /* 0x000fe400078e00ff */
[----:B------:R-:W-:Y:S02]  /*2a8a0*/  IMAD.MOV.U32 R15, RZ, RZ, -0x1 ;  /* 0xffffffffff0f7424 */ /* 0x000fe400078e00ff */
[----:B------:R-:W-:Y:S02]  /*2a8b0*/  IMAD.MOV.U32 R3, RZ, RZ, R14 ;  /* 0x000000ffff037224 */ /* 0x000fe400078e000e */
[----:B------:R-:W-:-:S07]  /*2a8c0*/  IMAD R7, R7, 0x2, R22 ;  /* 0x0000000207077824 */ /* 0x000fce00078e0216 */
[----:B------:R-:W-:Y:S05]  /*2a8d0*/  WARPSYNC.COLLECTIVE R15, `(.L_x_919) ;  /* 0x000000000f087348 */ /* 0x000fea0003c00000 */
[----:B------:R0:W1:Y:S02]  /*2a8e0*/  SHFL.IDX P6, R14, R13, R12, R11 ;  /* 0x0000000c0d0e7389 */ /* 0x00006400000c000b */
[----:B01----:R-:W-:Y:S01]  /*2a8f0*/  ENDCOLLECTIVE ;  /* 0x000000000000791b */ /* 0x003fe20003800000 */
.L_x_919:
[----:B------:R-:W-:Y:S01]  /*2a900*/  ULDC.64 UR4, c[0x0][0x208] ;  /* 0x0000820000047ab9 */ /* 0x000fe20000000a00 */
[----:B------:R-:W-:Y:S02]  /*2a910*/  IMAD.MOV.U32 R13, RZ, RZ, R25 ;  /* 0x000000ffff0d7224 */ /* 0x000fe400078e0019 */
[----:B------:R-:W-:Y:S02]  /*2a920*/  IMAD.MOV.U32 R12, RZ, RZ, 0x1 ;  /* 0x00000001ff0c7424 */ /* 0x000fe400078e00ff */
[----:B------:R-:W-:-:S05]  /*2a930*/  IMAD.MOV.U32 R2, RZ, RZ, R14 ;  /* 0x000000ffff027224 */ /* 0x000fca00078e000e */
[----:B------:R-:W-:-:S05]  /*2a940*/  IADD3 R2, P0, R2, R0, RZ ;  /* 0x0000000002027210 */ /* 0x000fca0007f1e0ff */
        /* <DEDUP_REMOVED lines=11> */
[----:B------:R0:W-:Y:S02]  /*2aa00*/  LDGSTS.E.BYPASS.LTC128B.128 [R7+0x7c00], desc[UR4][R2.64+0x180], !P0 ;  /* 0x07c0018002077fae */ /* 0x0001e4000c101d44 */
[----:B0-----:R-:W-:Y:S05]  /*2aa10*/  WARPSYNC.COLLECTIVE R15, `(.L_x_920) ;  /* 0x000000000f087348 */ /* 0x001fea0003c00000 */
[----:B------:R1:W2:Y:S02]  /*2aa20*/  SHFL.IDX P6, R14, R13, R12, R11 ;  /* 0x0000000c0d0e7389 */ /* 0x0002a400000c000b */
[----:B012---:R-:W-:Y:S01]  /*2aa30*/  ENDCOLLECTIVE ;  /* 0x000000000000791b */ /* 0x007fe20003800000 */
.L_x_920:
[----:B------:R-:W-:Y:S02]  /*2aa40*/  IMAD.MOV.U32 R13, RZ, RZ, R24 ;  /* 0x000000ffff0d7224 */ /* 0x000fe400078e0018 */
[----:B------:R-:W-:-:S07]  /*2aa50*/  IMAD.MOV.U32 R3, RZ, RZ, R14 ;  /* 0x000000ffff037224 */ /* 0x000fce00078e000e */
[----:B------:R-:W-:Y:S05]  /*2aa60*/  WARPSYNC.COLLECTIVE R15, `(.L_x_921) ;  /* 0x000000000f087348 */ /* 0x000fea0003c00000 */
[----:B------:R0:W1:Y:S02]  /*2aa70*/  SHFL.IDX P6, R14, R13, R12, R11 ;  /* 0x0000000c0d0e7389 */ /* 0x00006400000c000b */
[----:B01----:R-:W-:Y:S01]  /*2aa80*/  ENDCOLLECTIVE ;  /* 0x000000000000791b */ /* 0x003fe20003800000 */
.L_x_921:
        /* <DEDUP_REMOVED lines=20> */
.L_x_922:
[----:B------:R-:W-:Y:S02]  /*2abd0*/  IMAD.MOV.U32 R13, RZ, RZ, R24 ;  /* 0x000000ffff0d7224 */ /* 0x000fe400078e0018 */
[----:B------:R-:W-:-:S07]  /*2abe0*/  IMAD.MOV.U32 R3, RZ, RZ, R14 ;  /* 0x000000ffff037224 */ /* 0x000fce00078e000e */
[----:B------:R-:W-:Y:S05]  /*2abf0*/  WARPSYNC.COLLECTIVE R15, `(.L_x_923) ;  /* 0x000000000f087348 */ /* 0x000fea0003c00000 */
[----:B------:R0:W1:Y:S02]  /*2ac00*/  SHFL.IDX P6, R14, R13, R12, R11 ;  /* 0x0000000c0d0e7389 */ /* 0x00006400000c000b */
[----:B01----:R-:W-:Y:S01]  /*2ac10*/  ENDCOLLECTIVE ;  /* 0x000000000000791b */ /* 0x003fe20003800000 */
.L_x_923:
[----:B------:R-:W-:Y:S01]  /*2ac20*/  ULDC.64 UR4, c[0x0][0x208] ;  /* 0x0000820000047ab9 */ /* 0x000fe20000000a00 */
[----:B------:R-:W-:Y:S02]  /*2ac30*/  IMAD.MOV.U32 R13, RZ, RZ, R25 ;  /* 0x000000ffff0d7224 */ /* 0x000fe400078e0019 */
[----:B------:R-:W-:Y:S01]  /*2ac40*/  IMAD.MOV.U32 R12, RZ, RZ, 0x3 ;  /* 0x00000003ff0c7424 */ /* 0x000fe200078e00ff */
[----:B------:R-:W-:-:S04]  /*2ac50*/  MOV R2, R14 ;  /* 0x0000000e00027202 */ /* 0x000fc80000000f00 */
        /* <DEDUP_REMOVED lines=16> */
.L_x_924:
[----:B------:R-:W-:Y:S02]  /*2ad60*/  IMAD.MOV.U32 R13, RZ, RZ, R24 ;  /* 0x000000ffff0d7224 */ /* 0x000fe400078e0018 */
[----:B------:R-:W-:-:S07]  /*2ad70*/  IMAD.MOV.U32 R3, RZ, RZ, R14 ;  /* 0x000000ffff037224 */ /* 0x000fce00078e000e */
[----:B------:R-:W-:Y:S05]  /*2ad80*/  WARPSYNC.COLLECTIVE R15, `(.L_x_925) ;  /* 0x000000000f087348 */ /* 0x000fea0003c00000 */
[----:B------:R0:W1:Y:S02]  /*2ad90*/  SHFL.IDX P6, R14, R13, R12, R11 ;  /* 0x0000000c0d0e7389 */ /* 0x00006400000c000b */
[----:B01----:R-:W-:Y:S01]  /*2ada0*/  ENDCOLLECTIVE ;  /* 0x000000000000791b */ /* 0x003fe20003800000 */
.L_x_925:
        /* <DEDUP_REMOVED lines=20> */
.L_x_926:
[----:B------:R-:W-:Y:S02]  /*2aef0*/  IMAD.MOV.U32 R13, RZ, RZ, R24 ;  /* 0x000000ffff0d7224 */ /* 0x000fe400078e0018 */
[----:B------:R-:W-:-:S07]  /*2af00*/  IMAD.MOV.U32 R25, RZ, RZ, R14 ;  /* 0x000000ffff197224 */ /* 0x000fce00078e000e */
[----:B------:R-:W-:Y:S05]  /*2af10*/  WARPSYNC.COLLECTIVE R15, `(.L_x_927) ;  /* 0x000000000f087348 */ /* 0x000fea0003c00000 */
[----:B------:R0:W1:Y:S02]  /*2af20*/  SHFL.IDX P6, R14, R13, R12, R11 ;  /* 0x0000000c0d0e7389 */ /* 0x00006400000c000b */
[----:B01----:R-:W-:Y:S01]  /*2af30*/  ENDCOLLECTIVE ;  /* 0x000000000000791b */ /* 0x003fe20003800000 */
.L_x_927:
[----:B------:R-:W-:Y:S01]  /*2af40*/  IMAD.MOV.U32 R2, RZ, RZ, R14 ;  /* 0x000000ffff027224 */ /* 0x000fe200078e000e */
[----:B------:R-:W-:Y:S06]  /*2af50*/  BRA `(.L_x_928) ;  /* 0xffffffac00a47947 */ /* 0x000fec000383ffff */
.L_x_776:
[----:B0-----:R0:W2:Y:S02]  /*2af60*/  SYNCS.PHASECHK.TRANS64.TRYWAIT P0, [R4+URZ+0x38860], R3 ;  /* 0x03886003040075a7 */ /* 0x0010a4000800017f */
[----:B--2---:R-:W-:Y:S05]  /*2af70*/  @!P0 NANOSLEEP.SYNCS 0x989680 ;  /* 0x009896800000895d */ /* 0x004fea0003900000 */
[----:B------:R-:W2:Y:S02]  /*2af80*/  @!P0 SYNCS.PHASECHK.TRANS64 P0, [R4+URZ+0x38860], R3 ;  /* 0x03886003040085a7 */ /* 0x000ea4000800007f */
[----:B--2---:R-:W-:Y:S05]  /*2af90*/  @!P0 BRA `(.L_x_776) ;  /* 0xfffffffc00f08947 */ /* 0x004fea000383ffff */
[----:B------:R-:W-:Y:S05]  /*2afa0*/  BRA `(.L_x_929) ;  /* 0xffffffb000dc7947 */ /* 0x000fea000383ffff */
.L_x_777:
[----:B------:R-:W-:Y:S01]  /*2afb0*/  BSSY B0, `(.L_x_930) ;  /* 0x0000008000007945 */ /* 0x000fe20003800000 */
[----:B------:R-:W-:Y:S01]  /*2afc0*/  IMAD.MOV.U32 R13, RZ, RZ, R25 ;  /* 0x000000ffff0d7224 */ /* 0x000fe200078e0019 */
[----:B------:R-:W-:Y:S01]  /*2afd0*/  MOV R15, 0xffffffff ;  /* 0xffffffff000f7802 */ /* 0x000fe20000000f00 */
[----:B------:R-:W-:Y:S02]  /*2afe0*/  IMAD.MOV.U32 R12, RZ, RZ, RZ ;  /* 0x000000ffff0c7224 */ /* 0x000fe400078e00ff */
[----:B------:R-:W-:-:S07]  /*2aff0*/  IMAD.MOV.U32 R11, RZ, RZ, 0x181f ;  /* 0x0000181fff0b7424 */ /* 0x000fce00078e00ff */
[----:B0-----:R-:W-:Y:S05]  /*2b000*/  WARPSYNC.COLLECTIVE R15, `(.L_x_931) ;  /* 0x000000000f087348 */ /* 0x001fea0003c00000 */
[----:B------:R1:W2:Y:S02]  /*2b010*/  SHFL.IDX P6, R14, R13, R12, R11 ;  /* 0x0000000c0d0e7389 */ /* 0x0002a400000c000b */
[----:B012---:R-:W-:Y:S01]  /*2b020*/  ENDCOLLECTIVE ;  /* 0x000000000000791b */ /* 0x007fe20003800000 */
.L_x_931:
[----:B------:R-:W-:Y:S05]  /*2b030*/  BSYNC B0 ;  /* 0x0000000000007941 */ /* 0x000fea0003800000 */
.L_x_930:
[----:B------:R-:W-:Y:S01]  /*2b040*/  IMAD.MOV.U32 R13, RZ, RZ, R24 ;  /* 0x000000ffff0d7224 */ /* 0x000fe200078e0018 */
[C---:B------:R-:W-:Y:S01]  /*2b050*/  LOP3.LUT R0, R36.reuse, 0x40, RZ, 0xfc, !PT ;  /* 0x0000004024007812 */ /* 0x040fe200078efcff */
[----:B------:R-:W-:Y:S01]  /*2b060*/  IMAD.MOV.U32 R12, RZ, RZ, RZ ;  /* 0x000000ffff0c7224 */ /* 0x000fe200078e00ff */
[C---:B------:R-:W-:Y:S01]  /*2b070*/  LOP3.LUT R6, R36.reuse, 0x80, RZ, 0xfc, !PT ;  /* 0x0000008024067812 */ /* 0x040fe200078efcff */
[----:B------:R-:W-:Y:S02]  /*2b080*/  IMAD.MOV.U32 R11, RZ, RZ, 0x181f ;  /* 0x0000181fff0b7424 */ /* 0x000fe400078e00ff */
[----:B------:R-:W-:Y:S02]  /*2b090*/  IMAD.MOV.U32 R15, RZ, RZ, -0x1 ;  /* 0xffffffffff0f7424 */ /* 0x000fe400078e00ff */
[----:B------:R-:W-:Y:S02]  /*2b0a0*/  IMAD.MOV.U32 R3, RZ, RZ, R14 ;  /* 0x000000ffff037224 */ /* 0x000fe400078e000e */
[----:B------:R-:W-:-:S07]  /*2b0b0*/  IMAD.SHL.U32 R8, R36, 0x2, RZ ;  /* 0x0000000224087824 */ /* 0x000fce00078e00ff */
[----:B------:R-:W-:Y:S05]  /*2b0c0*/  WARPSYNC.COLLECTIVE R15, `(.L_x_932) ;  /* 0x000000000f087348 */ /* 0x000fea0003c00000 */
[----:B------:R0:W1:Y:S02]  /*2b0d0*/  SHFL.IDX P6, R14, R13, R12, R11 ;  /* 0x0000000c0d0e7389 */ /* 0x00006400000c000b */
[----:B01----:R-:W-:Y:S01]  /*2b0e0*/  ENDCOLLECTIVE ;  /* 0x000000000000791b */ /* 0x003fe20003800000 */
.L_x_932:
[----:B------:R-:W-:Y:S01]  /*2b0f0*/  ULDC UR4, c[0x0][0x2f4] ;  /* 0x0000bd0000047ab9 */ /* 0x000fe20000000800 */
[----:B------:R-:W-:Y:S01]  /*2b100*/  ULDC.64 UR6, c[0x0][0x208] ;  /* 0x0000820000067ab9 */ /* 0x000fe20000000a00 */
[----:B------:R-:W-:Y:S02]  /*2b110*/  ISETP.GE.AND P3, PT, R36, UR4, PT ;  /* 0x0000000424007c0c */ /* 0x000fe4000bf66270 */
[----:B------:R-:W-:Y:S01]  /*2b120*/  ISETP.GE.AND P2, PT, R0, UR4, PT ;  /* 0x0000000400007c0c */ /* 0x000fe2000bf46270 */
[----:B------:R-:W-:Y:S01]  /*2b130*/  IMAD R0, R7, 0x2, R22 ;  /* 0x0000000207007824 */ /* 0x000fe200078e0216 */
[----:B------:R-:W-:Y:S02]  /*2b140*/  ISETP.LT.OR P4, PT, R5, 0x1, P3 ;  /* 0x000000010500780c */ /* 0x000fe40001f81670 */
[----:B------:R-:W-:Y:S02]  /*2b150*/  ISETP.GE.AND P1, PT, R6, UR4, PT ;  /* 0x0000000406007c0c */ /* 0x000fe4000bf26270 */
[----:B------:R-:W-:Y:S01]  /*2b160*/  LOP3.LUT R6, R36, 0xc0, RZ, 0xfc, !PT ;  /* 0x000000c024067812 */ /* 0x000fe200078efcff */
[----:B------:R-:W-:-:S02]  /*2b170*/  IMAD.MOV.U32 R13, RZ, RZ, R25 ;  /* 0x000000ffff0d7224 */ /* 0x000fc400078e0019 */
        /* <DEDUP_REMOVED lines=10> */
[----:B------:R-:W-:-:S04]  /*2b220*/  ISETP.GE.AND P0, PT, R6, UR4, PT ;  /* 0x0000000406007c0c */ /* 0x000fc8000bf06270 */
[----:B------:R0:W-:Y:S01]  /*2b230*/  LDGSTS.E.BYPASS.LTC128B.128 [R0+0x5400], desc[UR6][R2.64+0x100], !P4 ;  /* 0x0540010002007fae */ /* 0x0001e2000e101d46 */
[----:B------:R-:W-:-:S13]  /*2b240*/  ISETP.LT.OR P4, PT, R5, 0x1, P0 ;  /* 0x000000010500780c */ /* 0x000fda0000781670 */
[----:B------:R0:W-:Y:S02]  /*2b250*/  LDGSTS.E.BYPASS.LTC128B.128 [R0+0x7c00], desc[UR6][R2.64+0x180], !P4 ;  /* 0x07c0018002007fae */ /* 0x0001e4000e101d46 */
[----:B0-----:R-:W-:Y:S05]  /*2b260*/  WARPSYNC.COLLECTIVE R15, `(.L_x_933) ;  /* 0x000000000f087348 */ /* 0x001fea0003c00000 */
[----:B------:R1:W2:Y:S02]  /*2b270*/  SHFL.IDX P6, R14, R13, R12, R11 ;  /* 0x0000000c0d0e7389 */ /* 0x0002a400000c000b */
[----:B012---:R-:W-:Y:S01]  /*2b280*/  ENDCOLLECTIVE ;  /* 0x000000000000791b */ /* 0x007fe20003800000 */
.L_x_933:
[----:B------:R-:W-:Y:S02]  /*2b290*/  IMAD.MOV.U32 R13, RZ, RZ, R24 ;  /* 0x000000ffff0d7224 */ /* 0x000fe400078e0018 */
[----:B------:R-:W-:-:S07]  /*2b2a0*/  IMAD.MOV.U32 R3, RZ, RZ, R14 ;  /* 0x000000ffff037224 */ /* 0x000fce00078e000e */
[----:B------:R-:W-:Y:S05]  /*2b2b0*/  WARPSYNC.COLLECTIVE R15, `(.L_x_934) ;  /* 0x000000000f087348 */ /* 0x000fea0003c00000 */
[----:B------:R0:W1:Y:S02]  /*2b2c0*/  SHFL.IDX P6, R14, R13, R12, R11 ;  /* 0x0000000c0d0e7389 */ /* 0x00006400000c000b */
[----:B01----:R-:W-:Y:S01]  /*2b2d0*/  ENDCOLLECTIVE ;  /* 0x000000000000791b */ /* 0x003fe20003800000 */
.L_x_934:
[----:B------:R-:W-:Y:S01]  /*2b2e0*/  ULDC.64 UR4, c[0x0][0x208] ;  /* 0x0000820000047ab9 */ /* 0x000fe20000000a00 */
[----:B------:R-:W-:Y:S02]  /*2b2f0*/  IMAD.MOV.U32 R13, RZ, RZ, R25 ;  /* 0x000000ffff0d7224 */ /* 0x000fe400078e0019 */
[----:B------:R-:W-:Y:S01]  /*2b300*/  IMAD.MOV.U32 R12, RZ, RZ, 0x2 ;  /* 0x00000002ff0c7424 */ /* 0x000fe200078e00ff */
        /* <DEDUP_REMOVED lines=16> */
.L_x_935:
[----:B------:R-:W-:Y:S01]  /*2b410*/  IMAD.MOV.U32 R13, RZ, RZ, R24 ;  /* 0x000000ffff0d7224 */ /* 0x000fe200078e0018 */
[----:B------:R-:W-:-:S07]  /*2b420*/  MOV R7, R14 ;  /* 0x0000000e00077202 */ /* 0x000fce0000000f00 */
[----:B------:R-:W-:Y:S05]  /*2b430*/  WARPSYNC.COLLECTIVE R15, `(.L_x_936) ;  /* 0x000000000f087348 */ /* 0x000fea0003c00000 */
[----:B------:R0:W1:Y:S02]  /*2b440*/  SHFL.IDX P6, R14, R13, R12, R11 ;  /* 0x0000000c0d0e7389 */ /* 0x00006400000c000b */
[----:B01----:R-:W-:Y:S01]  /*2b450*/  ENDCOLLECTIVE ;  /* 0x000000000000791b */ /* 0x003fe20003800000 */
.L_x_936:
        /* <DEDUP_REMOVED lines=19> */
.L_x_937:
[----:B------:R-:W-:Y:S02]  /*2b590*/  IMAD.MOV.U32 R13, RZ, RZ, R24 ;  /* 0x000000ffff0d7224 */ /* 0x000fe400078e0018 */
[----:B------:R-:W-:-:S07]  /*2b5a0*/  IMAD.MOV.U32 R3, RZ, RZ, R14 ;  /* 0x000000ffff037224 */ /* 0x000fce00078e000e */
[----:B------:R-:W-:Y:S05]  /*2b5b0*/  WARPSYNC.COLLECTIVE R15, `(.L_x_938) ;  /* 0x000000000f087348 */ /* 0x000fea0003c00000 */
[----:B------:R0:W1:Y:S02]  /*2b5c0*/  SHFL.IDX P6, R14, R13, R12, R11 ;  /* 0x0000000c0d0e7389 */ /* 0x00006400000c000b */
[----:B01----:R-:W-:Y:S01]  /*2b5d0*/  ENDCOLLECTIVE ;  /* 0x000000000000791b */ /* 0x003fe20003800000 */
.L_x_938:
        /* <DEDUP_REMOVED lines=19> */
.L_x_939:
[----:B------:R-:W-:Y:S02]  /*2b710*/  IMAD.MOV.U32 R13, RZ, RZ, R24 ;  /* 0x000000ffff0d7224 */ /* 0x000fe400078e0018 */
[----:B------:R-:W-:-:S07]  /*2b720*/  IMAD.MOV.U32 R25, RZ, RZ, R14 ;  /* 0x000000ffff197224 */ /* 0x000fce00078e000e */
[----:B------:R-:W-:Y:S05]  /*2b730*/  WARPSYNC.COLLECTIVE R15, `(.L_x_940) ;  /* 0x000000000f087348 */ /* 0x000fea0003c00000 */
[----:B------:R0:W1:Y:S02]  /*2b740*/  SHFL.IDX P6, R14, R13, R12, R11 ;  /* 0x0000000c0d0e7389 */ /* 0x00006400000c000b */
[----:B01----:R-:W-:Y:S01]  /*2b750*/  ENDCOLLECTIVE ;  /* 0x000000000000791b */ /* 0x003fe20003800000 */
.L_x_940:
[----:B------:R-:W-:Y:S05]  /*2b760*/  BRA `(.L_x_941) ;  /* 0xffffffb000007947 */ /* 0x000fea000383ffff */
.L_x_782:
        /* <DEDUP_REMOVED lines=8> */
.L_x_943:
[----:B------:R-:W-:Y:S05]  /*2b7f0*/  BSYNC B0 ;  /* 0x0000000000007941 */ /* 0x000fea0003800000 */
.L_x_942:
[----:B------:R-:W-:Y:S01]  /*2b800*/  IMAD.MOV.U32 R13, RZ, RZ, R16 ;  /* 0x000000ffff0d7224 */ /* 0x000fe200078e0010 */
[----:B------:R-:W-:Y:S01]  /*2b810*/  MOV R5, R14 ;  /* 0x0000000e00057202 */ /* 0x000fe20000000f00 */
[----:B------:R-:W-:Y:S02]  /*2b820*/  IMAD.MOV.U32 R12, RZ, RZ, 0x1 ;  /* 0x00000001ff0c7424 */ /* 0x000fe400078e00ff */
[----:B------:R-:W-:Y:S02]  /*2b830*/  IMAD.MOV.U32 R11, RZ, RZ, 0x1f ;  /* 0x0000001fff0b7424 */ /* 0x000fe400078e00ff */
[----:B------:R-:W-:Y:S02]  /*2b840*/  IMAD.MOV.U32 R15, RZ, RZ, -0x1 ;  /* 0xffffffffff0f7424 */ /* 0x000fe400078e00ff */
[----:B------:R-:W-:-:S07]  /*2b850*/  IMAD.IADD R7, R19, 0x1, R8 ;  /* 0x0000000113077824 */ /* 0x000fce00078e0208 */
[----:B------:R-:W-:Y:S05]  /*2b860*/  WARPSYNC.COLLECTIVE R15, `(.L_x_944) ;  /* 0x000000000f087348 */ /* 0x000fea0003c00000 */
[----:B------:R0:W1:Y:S02]  /*2b870*/  SHFL.IDX P6, R14, R13, R12, R11 ;  /* 0x0000000c0d0e7389 */ /* 0x00006400000c000b */
[----:B01----:R-:W-:Y:S01]  /*2b880*/  ENDCOLLECTIVE ;  /* 0x000000000000791b */ /* 0x003fe20003800000 */
.L_x_944:
[----:B------:R-:W-:Y:S01]  /*2b890*/  ULDC UR4, c[0x0][0xc3c] ;  /* 0x00030f0000047ab9 */ /* 0x000fe20000000800 */
[----:B------:R-:W-:Y:S01]  /*2b8a0*/  ULDC.64 UR6, c[0x0][0x208] ;  /* 0x0000820000067ab9 */ /* 0x000fe20000000a00 */
        /* <DEDUP_REMOVED lines=10> */
[C---:B------:R-:W-:Y:S01]  /*2b950*/  ISETP.GE.U32.AND P5, PT, R8.reuse, 0x10, PT ;  /* 0x000000100800780c */ /* 0x040fe20003fa6070 */
[----:B--2---:R-:W-:Y:S01]  /*2b960*/  @!P1 IMAD.MOV.U32 R4, RZ, RZ, R2 ;  /* 0x000000ffff049224 */ /* 0x004fe200078e0002 */
[----:B------:R-:W-:-:S03]  /*2b970*/  ISETP.NE.AND P1, PT, R8, RZ, PT ;  /* 0x000000ff0800720c */ /* 0x000fc60003f25270 */
[----:B------:R-:W-:-:S10]  /*2b980*/  IMAD.MOV.U32 R13, RZ, RZ, R4 ;  /* 0x000000ffff0d7224 */ /* 0x000fd400078e0004 */
[----:B------:R-:W-:Y:S05]  /*2b990*/  WARPSYNC.COLLECTIVE R15, `(.L_x_945) ;  /* 0x000000000f087348 */ /* 0x000fea0003c00000 */
[----:B------:R0:W1:Y:S02]  /*2b9a0*/  SHFL.UP P6, R14, R13, R12, R11 ;  /* 0x0400000c0d0e7389 */ /* 0x00006400000c000b */
[----:B01----:R-:W-:Y:S01]  /*2b9b0*/  ENDCOLLECTIVE ;  /* 0x000000000000791b */ /* 0x003fe20003800000 */
.L_x_945:
[----:B------:R-:W-:Y:S01]  /*2b9c0*/  IMAD.MOV.U32 R12, RZ, RZ, 0x2 ;  /* 0x00000002ff0c7424 */ /* 0x000fe200078e00ff */
[----:B------:R-:W-:-:S05]  /*2b9d0*/  SEL R7, R14, RZ, P1 ;  /* 0x000000ff0e077207 */ /* 0x000fca0000800000 */
[----:B------:R-:W-:-:S04]  /*2b9e0*/  IMAD.IADD R6, R4, 0x1, R7 ;  /* 0x0000000104067824 */ /* 0x000fc800078e0207 */
[----:B------:R-:W-:-:S07]  /*2b9f0*/  IMAD.MOV.U32 R13, RZ, RZ, R6 ;  /* 0x000000ffff0d7224 */ /* 0x000fce00078e0006 */
[----:B------:R-:W-:Y:S05]  /*2ba00*/  WARPSYNC.COLLECTIVE R15, `(.L_x_946) ;  /* 0x000000000f087348 */ /* 0x000fea0003c00000 */
[----:B------:R0:W1:Y:S02]  /*2ba10*/  SHFL.UP P6, R14, R13, R12, R11 ;  /* 0x0400000c0d0e7389 */ /* 0x00006400000c000b */
[----:B01----:R-:W-:Y:S01]  /*2ba20*/  ENDCOLLECTIVE ;  /* 0x000000000000791b */ /* 0x003fe20003800000 */
.L_x_946:
[----:B------:R-:W-:Y:S02]  /*2ba30*/  MOV R12, 0x4 ;  /* 0x00000004000c7802 */ /* 0x000fe40000000f00 */
[----:B------:R-:W-:-:S05]  /*2ba40*/  SEL R7, R14, RZ, P2 ;  /* 0x000000ff0e077207 */ /* 0x000fca0001000000 */
[----:B------:R-:W-:-:S04]  /*2ba50*/  IMAD.IADD R7, R6, 0x1, R7 ;  /* 0x0000000106077824 */ /* 0x000fc800078e0207 */
[----:B------:R-:W-:-:S07]  /*2ba60*/  IMAD.MOV.U32 R13, RZ, RZ, R7 ;  /* 0x000000ffff0d7224 */ /* 0x000fce00078e0007 */
[----:B------:R-:W-:Y:S05]  /*2ba70*/  WARPSYNC.COLLECTIVE R15, `(.L_x_947) ;  /* 0x000000000f087348 */ /* 0x000fea0003c00000 */
[----:B------:R0:W1:Y:S02]  /*2ba80*/  SHFL.UP P6, R14, R13, R12, R11 ;  /* 0x0400000c0d0e7389 */ /* 0x00006400000c000b */
[----:B01----:R-:W-:Y:S01]  /*2ba90*/  ENDCOLLECTIVE ;  /* 0x000000000000791b */ /* 0x003fe20003800000 */
.L_x_947:
[----:B------:R-:W-:Y:S01]  /*2baa0*/  IMAD.MOV.U32 R12, RZ, RZ, 0x8 ;  /* 0x00000008ff0c7424 */ /* 0x000fe200078e00ff */
[----:B------:R-:W-:-:S05]  /*2bab0*/  SEL R2, R14, RZ, P3 ;  /* 0x000000ff0e027207 */ /* 0x000fca0001800000 */
[----:B------:R-:W-:-:S04]  /*2bac0*/  IMAD.IADD R2, R7, 0x1, R2 ;  /* 0x0000000107027824 */ /* 0x000fc800078e0202 */
[----:B------:R-:W-:-:S07]  /*2bad0*/  IMAD.MOV.U32 R13, RZ, RZ, R2 ;  /* 0x000000ffff0d7224 */ /* 0x000fce00078e0002 */
[----:B------:R-:W-:Y:S05]  /*2bae0*/  WARPSYNC.COLLECTIVE R15, `(.L_x_948) ;  /* 0x000000000f087348 */ /* 0x000fea0003c00000 */
[----:B------:R0:W1:Y:S02]  /*2baf0*/  SHFL.UP P6, R14, R13, R12, R11 ;  /* 0x0400000c0d0e7389 */ /* 0x00006400000c000b */
[----:B01----:R-:W-:Y:S01]  /*2bb00*/  ENDCOLLECTIVE ;  /* 0x000000000000791b */ /* 0x003fe20003800000 */
.L_x_948:
[----:B------:R-:W-:Y:S01]  /*2bb10*/  IMAD.MOV.U32 R12, RZ, RZ, 0x10 ;  /* 0x00000010ff0c7424 */ /* 0x000fe200078e00ff */
[----:B------:R-:W-:-:S05]  /*2bb20*/  SEL R3, R14, RZ, P4 ;  /* 0x000000ff0e037207 */ /* 0x000fca0002000000 */
[----:B------:R-:W-:-:S04]  /*2bb30*/  IMAD.IADD R3, R2, 0x1, R3 ;  /* 0x0000000102037824 */ /* 0x000fc800078e0203 */
[----:B------:R-:W-:-:S07]  /*2bb40*/  IMAD.MOV.U32 R13, RZ, RZ, R3 ;  /* 0x000000ffff0d7224 */ /* 0x000fce00078e0003 */
[----:B------:R-:W-:Y:S05]  /*2bb50*/  WARPSYNC.COLLECTIVE R15, `(.L_x_949) ;  /* 0x000000000f087348 */ /* 0x000fea0003c00000 */
[----:B------:R0:W1:Y:S02]  /*2bb60*/  SHFL.UP P6, R14, R13, R12, R11 ;  /* 0x0400000c0d0e7389 */ /* 0x00006400000c000b */
[----:B01----:R-:W-:Y:S01]  /*2bb70*/  ENDCOLLECTIVE ;  /* 0x000000000000791b */ /* 0x003fe20003800000 */
.L_x_949:
        /* <DEDUP_REMOVED lines=8> */
.L_x_950:
[----:B------:R-:W-:Y:S05]  /*2bc00*/  BRA `(.L_x_951) ;  /* 0xffffffb000207947 */ /* 0x000fea000383ffff */
.L_x_787:
[----:B------:R-:W-:Y:S01]  /*2bc10*/  BSSY B0, `(.L_x_952) ;  /* 0x0000008000007945 */ /* 0x000fe20003800000 */
[----:B-----5:R-:W-:Y:S02]  /*2bc20*/  IMAD.MOV.U32 R13, RZ, RZ, R4 ;  /* 0x000000ffff0d7224 */ /* 0x020fe400078e0004 */
[----:B------:R-:W-:Y:S02]  /*2bc30*/  IMAD.MOV.U32 R12, RZ, RZ, 0x1 ;  /* 0x00000001ff0c7424 */ /* 0x000fe400078e00ff */
[----:B------:R-:W-:Y:S02]  /*2bc40*/  IMAD.MOV.U32 R11, RZ, RZ, RZ ;  /* 0x000000ffff0b7224 */ /* 0x000fe400078e00ff */
[----:B------:R-:W-:-:S07]  /*2bc50*/  IMAD.MOV.U32 R15, RZ, RZ, -0x1 ;  /* 0xffffffffff0f7424 */ /* 0x000fce00078e00ff */
[----:B0-----:R-:W-:Y:S05]  /*2bc60*/  WARPSYNC.COLLECTIVE R15, `(.L_x_953) ;  /* 0x000000000f087348 */ /* 0x001fea0003c00000 */
[----:B------:R1:W2:Y:S02]  /*2bc70*/  SHFL.UP P6, R14, R13, R12, R11 ;  /* 0x0400000c0d0e7389 */ /* 0x0002a400000c000b */
[----:B012---:R-:W-:Y:S01]  /*2bc80*/  ENDCOLLECTIVE ;  /* 0x000000000000791b */ /* 0x007fe20003800000 */
.L_x_953:
[----:B------:R-:W-:Y:S05]  /*2bc90*/  BSYNC B0 ;  /* 0x0000000000007941 */ /* 0x000fea0003800000 */
.L_x_952:
[----:B------:R-:W-:Y:S01]  /*2bca0*/  SEL R13, R14, RZ, P1 ;  /* 0x000000ff0e0d7207 */ /* 0x000fe20000800000 */
[----:B------:R-:W-:Y:S01]  /*2bcb0*/  IMAD.MOV.U32 R11, RZ, RZ, RZ ;  /* 0x000000ffff0b7224 */ /* 0x000fe200078e00ff */
[----:B------:R-:W-:Y:S01]  /*2bcc0*/  MOV R12, 0x2 ;  /* 0x00000002000c7802 */ /* 0x000fe20000000f00 */
[----:B------:R-:W-:Y:S02]  /*2bcd0*/  IMAD.MOV.U32 R15, RZ, RZ, -0x1 ;  /* 0xffffffffff0f7424 */ /* 0x000fe400078e00ff */
[----:B------:R-:W-:-:S07]  /*2bce0*/  IMAD.IADD R13, R4, 0x1, R13 ;  /* 0x00000001040d7824 */ /* 0x000fce00078e020d */
[----:B------:R-:W-:Y:S05]  /*2bcf0*/  WARPSYNC.COLLECTIVE R15, `(.L_x_954) ;  /* 0x000000000f087348 */ /* 0x000fea0003c00000 */
[----:B------:R0:W1:Y:S02]  /*2bd00*/  SHFL.UP P6, R14, R13, R12, R11 ;  /* 0x0400000c0d0e7389 */ /* 0x00006400000c000b */
[----:B01----:R-:W-:Y:S01]  /*2bd10*/  ENDCOLLECTIVE ;  /* 0x000000000000791b */ /* 0x003fe20003800000 */
.L_x_954:
[----:B------:R-:W-:Y:S01]  /*2bd20*/  IMAD.MOV.U32 R12, RZ, RZ, 0x4 ;  /* 0x00000004ff0c7424 */ /* 0x000fe200078e00ff */
[----:B------:R-:W-:-:S05]  /*2bd30*/  SEL R0, R14, RZ, P2 ;  /* 0x000000ff0e007207 */ /* 0x000fca0001000000 */
[----:B------:R-:W-:-:S04]  /*2bd40*/  IMAD.IADD R0, R13, 0x1, R0 ;  /* 0x000000010d007824 */ /* 0x000fc800078e0200 */
[----:B------:R-:W-:-:S07]  /*2bd50*/  IMAD.MOV.U32 R13, RZ, RZ, R0 ;  /* 0x000000ffff0d7224 */ /* 0x000fce00078e0000 */
[----:B------:R-:W-:Y:S05]  /*2bd60*/  WARPSYNC.COLLECTIVE R15, `(.L_x_955) ;  /* 0x000000000f087348 */ /* 0x000fea0003c00000 */
[----:B------:R0:W1:Y:S02]  /*2bd70*/  SHFL.UP P6, R14, R13, R12, R11 ;  /* 0x0400000c0d0e7389 */ /* 0x00006400000c000b */
[----:B01----:R-:W-:Y:S01]  /*2bd80*/  ENDCOLLECTIVE ;  /* 0x000000000000791b */ /* 0x003fe20003800000 */
.L_x_955:
[----:B------:R-:W-:Y:S01]  /*2bd90*/  IMAD.MOV.U32 R12, RZ, RZ, 0x8 ;  /* 0x00000008ff0c7424 */ /* 0x000fe200078e00ff */
[----:B------:R-:W-:-:S05]  /*2bda0*/  SEL R3, R14, RZ, P3 ;  /* 0x000000ff0e037207 */ /* 0x000fca0001800000 */
[----:B------:R-:W-:-:S04]  /*2bdb0*/  IMAD.IADD R2, R0, 0x1, R3 ;  /* 0x0000000100027824 */ /* 0x000fc800078e0203 */
[----:B------:R-:W-:-:S07]  /*2bdc0*/  IMAD.MOV.U32 R13, RZ, RZ, R2 ;  /* 0x000000ffff0d7224 */ /* 0x000fce00078e0002 */
[----:B------:R-:W-:Y:S05]  /*2bdd0*/  WARPSYNC.COLLECTIVE R15, `(.L_x_956) ;  /* 0x000000000f087348 */ /* 0x000fea0003c00000 */
[----:B------:R0:W1:Y:S02]  /*2bde0*/  SHFL.UP P6, R14, R13, R12, R11 ;  /* 0x0400000c0d0e7389 */ /* 0x00006400000c000b */
[----:B01----:R-:W-:Y:S01]  /*2bdf0*/  ENDCOLLECTIVE ;  /* 0x000000000000791b */ /* 0x003fe20003800000 */
.L_x_956:
[----:B------:R-:W-:Y:S01]  /*2be00*/  IMAD.MOV.U32 R12, RZ, RZ, 0x10 ;  /* 0x00000010ff0c7424 */ /* 0x000fe200078e00ff */
[----:B------:R-:W-:-:S05]  /*2be10*/  SEL R3, R14, RZ, P4 ;  /* 0x000000ff0e037207 */ /* 0x000fca0002000000 */
[----:B------:R-:W-:-:S04]  /*2be20*/  IMAD.IADD R3, R2, 0x1, R3 ;  /* 0x0000000102037824 */ /* 0x000fc800078e0203 */
[----:B------:R-:W-:-:S07]  /*2be30*/  IMAD.MOV.U32 R13, RZ, RZ, R3 ;  /* 0x000000ffff0d7224 */ /* 0x000fce00078e0003 */
[----:B------:R-:W-:Y:S05]  /*2be40*/  WARPSYNC.COLLECTIVE R15, `(.L_x_957) ;  /* 0x000000000f087348 */ /* 0x000fea0003c00000 */
[----:B------:R0:W1:Y:S02]  /*2be50*/  SHFL.UP P6, R14, R13, R12, R11 ;  /* 0x0400000c0d0e7389 */ /* 0x00006400000c000b */
[----:B01----:R-:W-:Y:S01]  /*2be60*/  ENDCOLLECTIVE ;  /* 0x000000000000791b */ /* 0x003fe20003800000 */
.L_x_957:
        /* <DEDUP_REMOVED lines=8> */
.L_x_958:
[----:B------:R-:W-:Y:S05]  /*2bef0*/  BRA `(.L_x_959) ;  /* 0xffffffb000047947 */ /* 0x000fea000383ffff */
.L_x_789:
[----:B------:R-:W-:Y:S01]  /*2bf00*/  BSSY B0, `(.L_x_960) ;  /* 0x0000006000007945 */ /* 0x000fe20003800000 */
[----:B------:R-:W-:Y:S02]  /*2bf10*/  PLOP3.LUT P6, PT, P6, PT, PT, 0x8, 0x0 ;  /* 0x000000000000781c */ /* 0x000fe400037ce170 */
[----:B------:R-:W-:-:S11]  /*2bf20*/  MOV R15, 0xffffffff ;  /* 0xffffffff000f7802 */ /* 0x000fd60000000f00 */
[----:B0-----:R-:W-:Y:S05]  /*2bf30*/  WARPSYNC.COLLECTIVE R15, `(.L_x_961) ;  /* 0x000000000f087348 */ /* 0x001fea0003c00000 */
[----:B------:R-:W-:Y:S01]  /*2bf40*/  VOTE.ANY R14, PT, P6 ;  /* 0x00000000000e7806 */ /* 0x000fe200030e0100 */
[----:B0-----:R-:W-:Y:S06]  /*2bf50*/  ENDCOLLECTIVE ;  /* 0x000000000000791b */ /* 0x001fec0003800000 */
.L_x_961:
[----:B------:R-:W-:Y:S05]  /*2bf60*/  BSYNC B0 ;  /* 0x0000000000007941 */ /* 0x000fea0003800000 */
.L_x_960:
[----:B------:R-:W-:Y:S02]  /*2bf70*/  IMAD.MOV.U32 R3, RZ, RZ, R14 ;  /* 0x000000ffff037224 */ /* 0x000fe400078e000e */
[----:B------:R-:W-:Y:S02]  /*2bf80*/  IMAD.MOV.U32 R13, RZ, RZ, R4 ;  /* 0x000000ffff0d7224 */ /* 0x000fe400078e0004 */
[----:B------:R-:W0:Y:S01]  /*2bf90*/  POPC R0, R3 ;  /* 0x0000000300007309 */ /* 0x000e220000000000 */
[----:B------:R-:W-:Y:S02]  /*2bfa0*/  IMAD.MOV.U32 R11, RZ, RZ, 0x1f ;  /* 0x0000001fff0b7424 */ /* 0x000fe400078e00ff */
[----:B------:R-:W-:Y:S02]  /*2bfb0*/  IMAD.MOV.U32 R15, RZ, RZ, -0x1 ;  /* 0xffffffffff0f7424 */ /* 0x000fe400078e00ff */
[----:B0-----:R-:W-:-:S07]  /*2bfc0*/  IMAD.MOV.U32 R12, RZ, RZ, R0 ;  /* 0x000000ffff0c7224 */ /* 0x001fce00078e0000 */
[----:B------:R-:W-:Y:S05]  /*2bfd0*/  WARPSYNC.COLLECTIVE R15, `(.L_x_962) ;  /* 0x000000000f087348 */ /* 0x000fea0003c00000 */
[----:B------:R0:W1:Y:S02]  /*2bfe0*/  SHFL.IDX P6, R14, R13, R12, R11 ;  /* 0x0000000c0d0e7389 */ /* 0x00006400000c000b */
[----:B01----:R-:W-:Y:S01]  /*2bff0*/  ENDCOLLECTIVE ;  /* 0x000000000000791b */ /* 0x003fe20003800000 */
.L_x_962:
[----:B------:R-:W-:Y:S01]  /*2c000*/  IMAD.MOV.U32 R4, RZ, RZ, R14 ;  /* 0x000000ffff047224 */ /* 0x000fe200078e000e */
[----:B------:R-:W-:Y:S06]  /*2c010*/  BRA `(.L_x_963) ;  /* 0xffffffac00f47947 */ /* 0x000fec000383ffff */
.L_x_791:
[----:B------:R-:W-:Y:S01]  /*2c020*/  BSSY B0, `(.L_x_964) ;  /* 0x0000007000007945 */ /* 0x000fe20003800000 */
[----:B------:R-:W-:Y:S02]  /*2c030*/  IMAD.MOV.U32 R13, RZ, RZ, R2 ;  /* 0x000000ffff0d7224 */ /* 0x000fe400078e0002 */
[----:B------:R-:W-:Y:S02]  /*2c040*/  IMAD.MOV.U32 R11, RZ, RZ, 0x1f ;  /* 0x0000001fff0b7424 */ /* 0x000fe400078e00ff */
[----:B------:R-:W-:-:S07]  /*2c050*/  IMAD.MOV.U32 R15, RZ, RZ, -0x1 ;  /* 0xffffffffff0f7424 */ /* 0x000fce00078e00ff */
[----:B012---:R-:W-:Y:S05]  /*2c060*/  WARPSYNC.COLLECTIVE R15, `(.L_x_965) ;  /* 0x000000000f087348 */ /* 0x007fea0003c00000 */
[----:B------:R3:W4:Y:S02]  /*2c070*/  SHFL.IDX P6, R14, R13, R12, R11 ;  /* 0x0000000c0d0e7389 */ /* 0x00072400000c000b */
[----:B01234-:R-:W-:Y:S01]  /*2c080*/  ENDCOLLECTIVE ;  /* 0x000000000000791b */ /* 0x01ffe20003800000 */
.L_x_965:
[----:B------:R-:W-:Y:S05]  /*2c090*/  BSYNC B0 ;  /* 0x0000000000007941 */ /* 0x000fea0003800000 */
.L_x_964:
[----:B------:R-:W-:Y:S05]  /*2c0a0*/  BRA `(.L_x_790) ;  /* 0xffffffac00ec7947 */ /* 0x000fea000383ffff */
.L_x_795:
[----:B0-----:R0:W1:Y:S02]  /*2c0b0*/  SYNCS.PHASECHK.TRANS64.TRYWAIT P0, [R5+URZ+0x38820], R0 ;  /* 0x03882000050075a7 */ /* 0x001064000800017f */
[----:B-1----:R-:W-:Y:S05]  /*2c0c0*/  @!P0 NANOSLEEP.SYNCS 0x989680 ;  /* 0x009896800000895d */ /* 0x002fea0003900000 */
[----:B------:R-:W1:Y:S02]  /*2c0d0*/  @!P0 SYNCS.PHASECHK.TRANS64 P0, [R5+URZ+0x38820], R0 ;  /* 0x03882000050085a7 */ /* 0x000e64000800007f */
[----:B-1----:R-:W-:Y:S05]  /*2c0e0*/  @!P0 BRA `(.L_x_795) ;  /* 0xfffffffc00f08947 */ /* 0x002fea000383ffff */
[----:B------:R-:W-:Y:S05]  /*2c0f0*/  BRA `(.L_x_966) ;  /* 0xffffffb000d87947 */ /* 0x000fea000383ffff */
.L_x_796:
[----:B------:R-:W1:Y:S01]  /*2c100*/  S2R R2, SR_TID.X ;  /* 0x0000000000027919 */ /* 0x000e620000002100 */
[----:B------:R-:W-:Y:S01]  /*2c110*/  BSSY B0, `(.L_x_967) ;  /* 0x000000a000007945 */ /* 0x000fe20003800000 */
[----:B------:R-:W-:Y:S02]  /*2c120*/  IMAD.MOV.U32 R12, RZ, RZ, RZ ;  /* 0x000000ffff0c7224 */ /* 0x000fe400078e00ff */
[----:B------:R-:W-:Y:S02]  /*2c130*/  IMAD.MOV.U32 R11, RZ, RZ, 0x1f ;  /* 0x0000001fff0b7424 */ /* 0x000fe400078e00ff */
[----:B------:R-:W-:Y:S01]  /*2c140*/  IMAD.MOV.U32 R15, RZ, RZ, -0x1 ;  /* 0xffffffffff0f7424 */ /* 0x000fe200078e00ff */
[----:B-1----:R-:W-:-:S04]  /*2c150*/  SHF.R.U32.HI R2, RZ, 0x5, R2 ;  /* 0x00000005ff027819 */ /* 0x002fc80000011602 */
[----:B------:R-:W-:-:S05]  /*2c160*/  LOP3.LUT R2, R2, 0x3, RZ, 0xc0, !PT ;  /* 0x0000000302027812 */ /* 0x000fca00078ec0ff */
[----:B------:R-:W-:-:S07]  /*2c170*/  IMAD.MOV.U32 R13, RZ, RZ, R2 ;  /* 0x000000ffff0d7224 */ /* 0x000fce00078e0002 */
[----:B0-2---:R-:W-:Y:S05]  /*2c180*/  WARPSYNC.COLLECTIVE R15, `(.L_x_968) ;  /* 0x000000000f087348 */ /* 0x005fea0003c00000 */
[----:B------:R1:W3:Y:S02]  /*2c190*/  SHFL.IDX P6, R14, R13, R12, R11 ;  /* 0x0000000c0d0e7389 */ /* 0x0002e400000c000b */
[----:B0123--:R-:W-:Y:S01]  /*2c1a0*/  ENDCOLLECTIVE ;  /* 0x000000000000791b */ /* 0x00ffe20003800000 */
.L_x_968:
[----:B------:R-:W-:Y:S05]  /*2c1b0*/  BSYNC B0 ;  /* 0x0000000000007941 */ /* 0x000fea0003800000 */
.L_x_967:
[----:B------:R-:W-:Y:S05]  /*2c1c0*/  BRA `(.L_x_969) ;  /* 0xffffffb000c07947 */ /* 0x000fea000383ffff */
.L_x_797:
[----:B------:R-:W-:Y:S01]  /*2c1d0*/  BSSY B0, `(.L_x_970) ;  /* 0x0000006000007945 */ /* 0x000fe20003800000 */
[----:B------:R-:W-:-:S07]  /*2c1e0*/  IMAD.MOV.U32 R15, RZ, RZ, -0x1 ;  /* 0xffffffffff0f7424 */ /* 0x000fce00078e00ff */
[----:B0-2---:R-:W-:Y:S05]  /*2c1f0*/  WARPSYNC.COLLECTIVE R15, `(.L_x_971) ;  /* 0x000000000f0c7348 */ /* 0x005fea0003c00000 */
[----:B------:R-:W-:Y:S02]  /*2c200*/  ELECT P6, UR62, PT ;  /* 0x00000000003e782f */ /* 0x000fe400038c0000 */
[----:B------:R-:W-:Y:S01]  /*2c210*/  MOV R14, UR62 ;  /* 0x0000003e000e7c02 */ /* 0x000fe20008000f00 */
[----:B0-2---:R-:W-:Y:S10]  /*2c220*/  ENDCOLLECTIVE ;  /* 0x000000000000791b */ /* 0x005ff40003800000 */
.L_x_971:
[----:B------:R-:W-:Y:S05]  /*2c230*/  BSYNC B0 ;  /* 0x0000000000007941 */ /* 0x000fea0003800000 */
.L_x_970:
[----:B------:R-:W-:Y:S05]  /*2c240*/  BRA `(.L_x_972) ;  /* 0xffffffb000b47947 */ /* 0x000fea000383ffff */
.L_x_799:
[----:B0-----:R0:W1:Y:S02]  /*2c250*/  SYNCS.PHASECHK.TRANS64.TRYWAIT P1, [R3+URZ+0x38840], R2 ;  /* 0x03884002030075a7 */ /* 0x001064000802017f */
[----:B-1----:R-:W-:Y:S05]  /*2c260*/  @!P1 NANOSLEEP.SYNCS 0x989680 ;  /* 0x009896800000995d */ /* 0x002fea0003900000 */
[----:B------:R-:W1:Y:S02]  /*2c270*/  @!P1 SYNCS.PHASECHK.TRANS64 P1, [R3+URZ+0x38840], R2 ;  /* 0x03884002030095a7 */ /* 0x000e64000802007f */
[----:B-1----:R-:W-:Y:S05]  /*2c280*/  @!P1 BRA `(.L_x_799) ;  /* 0xfffffffc00f09947 */ /* 0x002fea000383ffff */
[----:B------:R-:W-:Y:S05]  /*2c290*/  BRA `(.L_x_973) ;  /* 0xffffffb000d47947 */ /* 0x000fea000383ffff */
.L_x_801:
[----:B-1----:R1:W3:Y:S02]  /*2c2a0*/  SYNCS.PHASECHK.TRANS64.TRYWAIT P1, [R27+URZ+0x38840], R0 ;  /* 0x038840001b0075a7 */ /* 0x0022e4000802017f */
[----:B---3--:R-:W-:Y:S05]  /*2c2b0*/  @!P1 NANOSLEEP.SYNCS 0x989680 ;  /* 0x009896800000995d */ /* 0x008fea0003900000 */
[----:B------:R-:W3:Y:S02]  /*2c2c0*/  @!P1 SYNCS.PHASECHK.TRANS64 P1, [R27+URZ+0x38840], R0 ;  /* 0x038840001b0095a7 */ /* 0x000ee4000802007f */
[----:B---3--:R-:W-:Y:S05]  /*2c2d0*/  @!P1 BRA `(.L_x_801) ;  /* 0xfffffffc00f09947 */ /* 0x008fea000383ffff */
[----:B------:R-:W-:Y:S05]  /*2c2e0*/  BRA `(.L_x_974) ;  /* 0xffffffb000e07947 */ /* 0x000fea000383ffff */
.L_x_803:
[----:B---3--:R3:W4:Y:S02]  /*2c2f0*/  SYNCS.PHASECHK.TRANS64.TRYWAIT P1, [R3+URZ+0x38860], R2 ;  /* 0x03886002030075a7 */ /* 0x008724000802017f */
[----:B----4-:R-:W-:Y:S05]  /*2c300*/  @!P1 NANOSLEEP.SYNCS 0x989680 ;  /* 0x009896800000995d */ /* 0x010fea0003900000 */
[----:B------:R-:W4:Y:S02]  /*2c310*/  @!P1 SYNCS.PHASECHK.TRANS64 P1, [R3+URZ+0x38860], R2 ;  /* 0x03886002030095a7 */ /* 0x000f24000802007f */
[----:B----4-:R-:W-:Y:S05]  /*2c320*/  @!P1 BRA `(.L_x_803) ;  /* 0xfffffffc00f09947 */ /* 0x010fea000383ffff */
[----:B------:R-:W-:Y:S05]  /*2c330*/  BRA `(.L_x_975) ;  /* 0xffffffb000dc7947 */ /* 0x000fea000383ffff */
.L_x_976:
        /* <DEDUP_REMOVED lines=12> */
.L_x_15826:


//--------------------- .text._ZN7cutlass13device_kernelIN5flash11enable_sm90INS1_16FlashAttnFwdSm90INS1_25CollectiveMainloopFwdSm90ILi2EN4cute5tupleIJNS5_1CILi1EEES8_S8_EEENS6_IJNS7_ILi128EEENS7_ILi64EEENS7_ILi256EEEEEELi256ENS_10bfloat16_tEfNS_4arch4Sm90ELb0ELb1ELb0ELb0ELb1ELb0ELb0ELb1ELb1ELb1ELb0ELb0EEENS1_21CollectiveEpilogueFwdINS6_IJSA_SC_SB_EEES9_SE_SG_Li256ELb0ELb1ELb0ELb0EEENS1_30DynamicPersistentTileSchedulerILi256ELi128ELb0ELb1ELb1EEEEEEEEEvNT_6ParamsE --------------------------
	.section	.text._ZN7cutlass13device_kernelIN5flash11enable_sm90INS1_16FlashAttnFwdSm90INS1_25CollectiveMainloopFwdSm90ILi2EN4cute5tupleIJNS5_1CILi1EEES8_S8_EEENS6_IJNS7_ILi128EEENS7_ILi64EEENS7_ILi256EEEEEELi256ENS_10bfloat16_tEfNS_4arch4Sm90ELb0ELb1ELb0ELb0ELb1ELb0ELb0ELb1ELb1ELb1ELb0ELb0EEENS1_21CollectiveEpilogueFwdINS6_IJSA_SC_SB_EEES9_SE_SG_Li256ELb0ELb1ELb0ELb0EEENS1_30DynamicPersistentTileSchedulerILi256ELi128ELb0ELb1ELb1EEEEEEEEEvNT_6ParamsE,"ax",@progbits
	.align	128
.text._ZN7cutlass13device_kernelIN5flash11enable_sm90INS1_16FlashAttnFwdSm90INS1_25CollectiveMainloopFwdSm90ILi2EN4cute5tupleIJNS5_1CILi1EEES8_S8_EEENS6_IJNS7_ILi128EEENS7_ILi64EEENS7_ILi256EEEEEELi256ENS_10bfloat16_tEfNS_4arch4Sm90ELb0ELb1ELb0ELb0ELb1ELb0ELb0ELb1ELb1ELb1ELb0ELb0EEENS1_21CollectiveEpilogueFwdINS6_IJSA_SC_SB_EEES9_SE_SG_Li256ELb0ELb1ELb0ELb0EEENS1_30DynamicPersistentTileSchedulerILi256ELi128ELb0ELb1ELb1EEEEEEEEEvNT_6ParamsE:
        .type           _ZN7cutlass13device_kernelIN5flash11enable_sm90INS1_16FlashAttnFwdSm90INS1_25CollectiveMainloopFwdSm90ILi2EN4cute5tupleIJNS5_1CILi1EEES8_S8_EEENS6_IJNS7_ILi128EEENS7_ILi64EEENS7_ILi256EEEEEELi256ENS_10bfloat16_tEfNS_4arch4Sm90ELb0ELb1ELb0ELb0ELb1ELb0ELb0ELb1ELb1ELb1ELb0ELb0EEENS1_21CollectiveEpilogueFwdINS6_IJSA_SC_SB_EEES9_SE_SG_Li256ELb0ELb1ELb0ELb0EEENS1_30DynamicPersistentTileSchedulerILi256ELi128ELb0ELb1ELb1EEEEEEEEEvNT_6ParamsE,@function
        .size           _ZN7cutlass13device_kernelIN5flash11enable_sm90INS1_16FlashAttnFwdSm90INS1_25CollectiveMainloopFwdSm90ILi2EN4cute5tupleIJNS5_1CILi1EEES8_S8_EEENS6_IJNS7_ILi128EEENS7_ILi64EEENS7_ILi256EEEEEELi256ENS_10bfloat16_tEfNS_4arch4Sm90ELb0ELb1ELb0ELb0ELb1ELb0ELb0ELb1ELb1ELb1ELb0ELb0EEENS1_21CollectiveEpilogueFwdINS6_IJSA_SC_SB_EEES9_SE_SG_Li256ELb0ELb1ELb0ELb0EEENS1_30DynamicPersistentTileSchedulerILi256ELi128ELb0ELb1ELb1EEEEEEEEEvNT_6ParamsE,(.L_x_15827 - _ZN7cutlass13device_kernelIN5flash11enable_sm90INS1_16FlashAttnFwdSm90INS1_25CollectiveMainloopFwdSm90ILi2EN4cute5tupleIJNS5_1CILi1EEES8_S8_EEENS6_IJNS7_ILi128EEENS7_ILi64EEENS7_ILi256EEEEEELi256ENS_10bfloat16_tEfNS_4arch4Sm90ELb0ELb1ELb0ELb0ELb1ELb0ELb0ELb1ELb1ELb1ELb0ELb0EEENS1_21CollectiveEpilogueFwdINS6_IJSA_SC_SB_EEES9_SE_SG_Li256ELb0ELb1ELb0ELb0EEENS1_30DynamicPersistentTileSchedulerILi256ELi128ELb0ELb1ELb1EEEEEEEEEvNT_6ParamsE)
        .other          _ZN7cutlass13device_kernelIN5flash11enable_sm90INS1_16FlashAttnFwdSm90INS1_25CollectiveMainloopFwdSm90ILi2EN4cute5tupleIJNS5_1CILi1EEES8_S8_EEENS6_IJNS7_ILi128EEENS7_ILi64EEENS7_ILi256EEEEEELi256ENS_10bfloat16_tEfNS_4arch4Sm90ELb0ELb1ELb0ELb0ELb1ELb0ELb0ELb1ELb1ELb1ELb0ELb0EEENS1_21CollectiveEpilogueFwdINS6_IJSA_SC_SB_EEES9_SE_SG_Li256ELb0ELb1ELb0ELb0EEENS1_30DynamicPersistentTileSchedulerILi256ELi128ELb0ELb1ELb1EEEEEEEEEvNT_6ParamsE,@"STO_CUDA_ENTRY STV_DEFAULT"
_ZN7cutlass13device_kernelIN5flash11enable_sm90INS1_16FlashAttnFwdSm90INS1_25CollectiveMainloopFwdSm90ILi2EN4cute5tupleIJNS5_1CILi1EEES8_S8_EEENS6_IJNS7_ILi128EEENS7_ILi64EEENS7_ILi256EEEEEELi256ENS_10bfloat16_tEfNS_4arch4Sm90ELb0ELb1ELb0ELb0ELb1ELb0ELb0ELb1ELb1ELb1ELb0ELb0EEENS1_21CollectiveEpilogueFwdINS6_IJSA_SC_SB_EEES9_SE_SG_Li256ELb0ELb1ELb0ELb0EEENS1_30DynamicPersistentTileSchedulerILi256ELi128ELb0ELb1ELb1EEEEEEEEEvNT_6ParamsE:
        /* <DEDUP_REMOVED lines=45> */
.L_x_977:
        /* <DEDUP_REMOVED lines=22> */
.L_x_978:
        /* <DEDUP_REMOVED lines=18> */
.L_x_979:
        /* <DEDUP_REMOVED lines=22> */
.L_x_980:
        /* <DEDUP_REMOVED lines=23> */
.L_x_981:
        /* <DEDUP_REMOVED lines=10> */
.L_x_983:
[----:B------:R-:W-:-:S08]  /*08c0*/  NOP ;  /* 0x0000000000007918 */ /* 0x000fd00000000000 */
[----:B------:R-:W1:Y:S02]  /*08d0*/  USETMAXREG.TRY_ALLOC.CTAPOOL UP0, 0xe8 ;  /* 0x000000e8000079c8 */ /* 0x000e640008000600 */
[----:B-1----:R-:W-:-:S13]  /*08e0*/  PLOP3.LUT P0, PT, PT, PT, UP0, 0x80, 0x0 ;  /* 0x000000000000781c */ /* 0x002fda0003f0f008 */
[----:B------:R-:W-:Y:S05]  /*08f0*/  @!P0 BRA `(.L_x_983) ;  /* 0xfffffffc00f08947 */ /* 0x000fea000383ffff */
[----:B------:R-:W1:Y:S08]  /*0900*/  S2UR UR4, SR_CTAID.X ;  /* 0x00000000000479c3 */ /* 0x000e700000002500 */
[----:B------:R-:W-:Y:S08]  /*0910*/  BAR.ARV 0x4, 0x180 ;  /* 0x0106000000007b1d */ /* 0x000ff00000002000 */
[----:B------:R-:W1:Y:S08]  /*0920*/  LDC R0, c[0x0][0xc38] ;  /* 0x00030e00ff007b82 */ /* 0x000e700000000800 */
[----:B------:R-:W-:Y:S06]  /*0930*/  BAR.ARV 0x8, 0x180 ;  /* 0x0206000000007b1d */ /* 0x000fec0000002000 */
[----:B-1----:R-:W-:-:S13]  /*0940*/  ISETP.LE.AND P0, PT, R0, UR4, PT ;  /* 0x0000000400007c0c */ /* 0x002fda000bf03270 */
[----:B------:R-:W-:Y:S05]  /*0950*/  @P0 EXIT ;  /* 0x000000000000094d */ /* 0x000fea0003800000 */
[----:B0-----:R-:W2:Y:S01]  /*0960*/  LDL R2, [R1+0x4] ;  /* 0x0000040001027983 */ /* 0x001ea20000100800 */
[----:B------:R-:W-:Y:S01]  /*0970*/  VIADD R218, R5, 0xffffff80 ;  /* 0xffffff8005da7836 */ /* 0x000fe20000000000 */
[----:B------:R-:W-:Y:S01]  /*0980*/  UMOV UR38, URZ ;  /* 0x0000003f00267c82 */ /* 0x000fe20008000000 */
[----:B------:R-:W-:-:S03]  /*0990*/  UMOV UR39, URZ ;  /* 0x0000003f00277c82 */ /* 0x000fc60008000000 */
[----:B------:R-:W-:-:S04]  /*09a0*/  SHF.R.S32.HI R3, RZ, 0x1f, R218 ;  /* 0x0000001fff037819 */ /* 0x000fc800000114da */
[CC--:B------:R-:W-:Y:S02]  /*09b0*/  LEA.HI R5, R3.reuse, R218.reuse, RZ, 0x7 ;  /* 0x000000da03057211 */ /* 0x0c0fe400078f38ff */
[----:B------:R-:W-:Y:S02]  /*09c0*/  LEA.HI R0, R3, R218, RZ, 0x4 ;  /* 0x000000da03007211 */ /* 0x000fe400078f20ff */
[----:B------:R-:W-:Y:S02]  /*09d0*/  LOP3.LUT R209, R5, 0xffffff80, RZ, 0xc0, !PT ;  /* 0xffffff8005d17812 */ /* 0x000fe400078ec0ff */
[----:B------:R-:W-:Y:S02]  /*09e0*/  SHF.R.S32.HI R9, RZ, 0x4, R0 ;  /* 0x00000004ff097819 */ /* 0x000fe40000011400 */
[----:B------:R-:W-:Y:S01]  /*09f0*/  LOP3.LUT R7, R0, 0x3fffff0, RZ, 0xc0, !PT ;  /* 0x03fffff000077812 */ /* 0x000fe200078ec0ff */
[----:B------:R-:W-:Y:S01]  /*0a00*/  IMAD.IADD R209, R218, 0x1, -R209 ;  /* 0x00000001dad17824 */ /* 0x000fe200078e0ad1 */
[----:B------:R-:W-:-:S02]  /*0a10*/  LEA.HI R0, R0, R9, RZ, 0x1 ;  /* 0x0000000900007211 */ /* 0x000fc400078f08ff */
[----:B------:R-:W-:Y:S01]  /*0a20*/  LEA.HI R10, R3, R218, RZ, 0x2 ;  /* 0x000000da030a7211 */ /* 0x000fe200078f10ff */
[----:B------:R-:W-:Y:S01]  /*0a30*/  IMAD.IADD R7, R218, 0x1, -R7 ;  /* 0x00000001da077824 */ /* 0x000fe200078e0a07 */
[----:B------:R-:W-:Y:S02]  /*0a40*/  SHF.R.S32.HI R4, RZ, 0x1f, R209 ;  /* 0x0000001fff047819 */ /* 0x000fe400000114d1 */
[----:B------:R-:W-:Y:S02]  /*0a50*/  LOP3.LUT R0, R0, 0x1ffffffe, RZ, 0xc0, !PT ;  /* 0x1ffffffe00007812 */ /* 0x000fe400078ec0ff */
[----:B------:R-:W-:Y:S02]  /*0a60*/  LEA.HI R6, R4, R209, RZ, 0x2 ;  /* 0x000000d104067211 */ /* 0x000fe400078f10ff */
[----:B------:R-:W-:Y:S01]  /*0a70*/  SHF.R.S32.HI R210, RZ, 0x7, R5 ;  /* 0x00000007ffd27819 */ /* 0x000fe20000011405 */
[----:B------:R-:W-:Y:S01]  /*0a80*/  IMAD.IADD R0, R9, 0x1, -R0 ;  /* 0x0000000109007824 */ /* 0x000fe200078e0a00 */
[----:B------:R-:W-:-:S02]  /*0a90*/  SHF.R.S32.HI R8, RZ, 0x2, R6 ;  /* 0x00000002ff087819 */ /* 0x000fc40000011406 */
[----:B------:R-:W-:Y:S02]  /*0aa0*/  SHF.R.S32.HI R11, RZ, 0x1f, R6 ;  /* 0x0000001fff0b7819 */ /* 0x000fe40000011406 */
[----:B------:R-:W-:Y:S02]  /*0ab0*/  LOP3.LUT R9, R10, 0xfffffffc, RZ, 0xc0, !PT ;  /* 0xfffffffc0a097812 */ /* 0x000fe400078ec0ff */
[----:B------:R-:W-:Y:S02]  /*0ac0*/  LEA.HI R11, R11, R8, RZ, 0x3 ;  /* 0x000000080b0b7211 */ /* 0x000fe400078f18ff */
[----:B------:R-:W-:Y:S02]  /*0ad0*/  LEA.HI R5, R5, R210, RZ, 0x1 ;  /* 0x000000d205057211 */ /* 0x000fe400078f08ff */
[----:B------:R-:W-:Y:S02]  /*0ae0*/  LOP3.LUT R11, R11, 0xfffffff8, RZ, 0xc0, !PT ;  /* 0xfffffff80b0b7812 */ /* 0x000fe400078ec0ff */
[----:B------:R-:W-:-:S02]  /*0af0*/  LEA.HI R4, R4, R209, RZ, 0x5 ;  /* 0x000000d104047211 */ /* 0x000fc400078f28ff */
[----:B------:R-:W-:Y:S01]  /*0b00*/  LOP3.LUT R6, R6, 0x7ffffffc, RZ, 0xc0, !PT ;  /* 0x7ffffffc06067812 */ /* 0x000fe200078ec0ff */
[----:B------:R-:W-:Y:S01]  /*0b10*/  IMAD.IADD R11, R8, 0x1, -R11 ;  /* 0x00000001080b7824 */ /* 0x000fe200078e0a0b */
[----:B------:R-:W-:-:S03]  /*0b20*/  SHF.R.S32.HI R4, RZ, 0x5, R4 ;  /* 0x00000005ff047819 */ /* 0x000fc60000011404 */
[----:B------:R-:W-:Y:S02]  /*0b30*/  IMAD.IADD R19, R209, 0x1, -R6 ;  /* 0x00000001d1137824 */ /* 0x000fe400078e0a06 */
[----:B------:R-:W-:Y:S01]  /*0b40*/  IMAD R4, R4, 0x10, R11 ;  /* 0x0000001004047824 */ /* 0x000fe200078e020b */
[----:B--2---:R-:W-:Y:S02]  /*0b50*/  R2UR UR5, R2 ;  /* 0x00000000020572ca */ /* 0x004fe400000e0000 */
[CC--:B------:R-:W-:Y:S02]  /*0b60*/  LEA.HI R2, R3.reuse, R218.reuse, RZ, 0x5 ;  /* 0x000000da03027211 */ /* 0x0c0fe400078f28ff */
[----:B------:R-:W-:-:S03]  /*0b70*/  LEA.HI R3, R3, R218, RZ, 0x3 ;  /* 0x000000da03037211 */ /* 0x000fc600078f18ff */
[----:B------:R-:W-:Y:S01]  /*0b80*/  IMAD.SHL.U32 R2, R2, 0x20, RZ ;  /* 0x0000002002027824 */ /* 0x000fe200078e00ff */
[----:B------:R-:W-:-:S04]  /*0b90*/  SHF.R.S32.HI R207, RZ, 0x3, R3 ;  /* 0x00000003ffcf7819 */ /* 0x000fc80000011403 */
[----:B------:R-:W-:Y:S01]  /*0ba0*/  LOP3.LUT R2, R2, 0xfffffc00, RZ, 0xc0, !PT ;  /* 0xfffffc0002027812 */ /* 0x000fe200078ec0ff */
[----:B------:R-:W-:-:S03]  /*0bb0*/  ULOP3.LUT UR6, UR5, 0x1, URZ, 0xfc, !UPT ;  /* 0x0000000105067892 */ /* 0x000fc6000f8efc3f */
[----:B------:R-:W-:Y:S01]  /*0bc0*/  UMOV UR5, URZ ;  /* 0x0000003f00057c82 */ /* 0x000fe20008000000 */
[----:B------:R-:W-:Y:S02]  /*0bd0*/  IMAD R7, R7, 0x40, R2 ;  /* 0x0000004007077824 */ /* 0x000fe400078e0202 */
[----:B------:R-:W-:Y:S01]  /*0be0*/  IMAD.IADD R2, R218, 0x1, -R9 ;  /* 0x00000001da027824 */ /* 0x000fe200078e0a09 */
[----:B------:R-:W-:Y:S01]  /*0bf0*/  LOP3.LUT R9, R5, 0x3fffffe, RZ, 0xc0, !PT ;  /* 0x03fffffe05097812 */ /* 0x000fe200078ec0ff */
[----:B------:R-:W-:Y:S01]  /*0c00*/  IMAD R212, R0, 0x8, R7 ;  /* 0x0000000800d47824 */ /* 0x000fe200078e0207 */
[----:B------:R-:W-:Y:S01]  /*0c10*/  LOP3.LUT R5, R3, 0xfffffff8, RZ, 0xc0, !PT ;  /* 0xfffffff803057812 */ /* 0x000fe200078ec0ff */
[----:B------:R-:W-:Y:S01]  /*0c20*/  IMAD.U32 R213, RZ, RZ, UR6 ;  /* 0x00000006ffd57e24 */ /* 0x000fe2000f8e00ff */
[----:B------:R-:W-:Y:S01]  /*0c30*/  LEA.HI R8, R2, R2, RZ, 0x1 ;  /* 0x0000000202087211 */ /* 0x000fe200078f08ff */
[----:B------:R-:W-:Y:S02]  /*0c40*/  IMAD.IADD R9, R210, 0x1, -R9 ;  /* 0x00000001d2097824 */ /* 0x000fe400078e0a09 */
[----:B------:R-:W-:Y:S01]  /*0c50*/  IMAD.IADD R204, R218, 0x1, -R5 ;  /* 0x00000001dacc7824 */ /* 0x000fe200078e0a05 */
[----:B------:R-:W-:Y:S01]  /*0c60*/  LOP3.LUT R11, R8, 0x1ffffffe, RZ, 0xc0, !PT ;  /* 0x1ffffffe080b7812 */ /* 0x000fe200078ec0ff */
[----:B------:R-:W-:-:S02]  /*0c70*/  IMAD R211, R9, 0x40, R4 ;  /* 0x0000004009d37824 */ /* 0x000fc400078e0204 */
[----:B------:R-:W-:Y:S02]  /*0c80*/  IMAD.SHL.U32 R22, R204, 0x8, RZ ;  /* 0x00000008cc167824 */ /* 0x000fe400078e00ff */
[----:B------:R-:W-:Y:S02]  /*0c90*/  IMAD.IADD R2, R2, 0x1, -R11 ;  /* 0x0000000102027824 */ /* 0x000fe400078e0a0b */
[C---:B------:R-:W-:Y:S01]  /*0ca0*/  VIADD R201, R22.reuse, 0x80 ;  /* 0x0000008016c97836 */ /* 0x040fe20000000000 */
[C---:B------:R-:W-:Y:S01]  /*0cb0*/  IADD3 R202, R22.reuse, 0x40, RZ ;  /* 0x0000004016ca7810 */ /* 0x040fe20007ffe0ff */
[----:B------:R-:W-:Y:S01]  /*0cc0*/  VIADD R203, R22, 0xc0 ;  /* 0x000000c016cb7836 */ /* 0x000fe20000000000 */
[----:B------:R-:W-:Y:S01]  /*0cd0*/  SHF.R.S32.HI R217, RZ, 0x1f, R22 ;  /* 0x0000001fffd97819 */ /* 0x000fe20000011416 */
[----:B------:R-:W-:Y:S01]  /*0ce0*/  IMAD.U32 R208, RZ, RZ, UR5 ;  /* 0x00000005ffd07e24 */ /* 0x000fe2000f8e00ff */
[----:B------:R-:W-:Y:S01]  /*0cf0*/  SHF.R.S32.HI R216, RZ, 0x1f, R202 ;  /* 0x0000001fffd87819 */ /* 0x000fe200000114ca */
[----:B------:R-:W-:Y:S01]  /*0d00*/  IMAD R23, R2, 0x8, R211 ;  /* 0x0000000802177824 */ /* 0x000fe200078e02d3 */
[----:B------:R-:W-:-:S02]  /*0d10*/  SHF.R.S32.HI R215, RZ, 0x1f, R201 ;  /* 0x0000001fffd77819 */ /* 0x000fc400000114c9 */
[----:B------:R-:W-:-:S07]  /*0d20*/  SHF.R.S32.HI R214, RZ, 0x1f, R203 ;  /* 0x0000001fffd67819 */ /* 0x000fce00000114cb */
.L_x_1088:
[----:B------:R-:W-:Y:S01]  /*0d30*/  ULDC UR5, c[0x0][0xc60] ;  /* 0x0003180000057ab9 */ /* 0x000fe20000000800 */
[----:B------:R-:W-:Y:S01]  /*0d40*/  UMOV UR8, UR4 ;  /* 0x0000000400087c82 */ /* 0x000fe20008000000 */
[----:B------:R-:W-:-:S11]  /*0d50*/  UISETP.NE.AND UP0, UPT, UR5, 0x1, UPT ;  /* 0x000000010500788c */ /* 0x000fd6000bf05270 */
[----:B------:R-:W-:Y:S01]  /*0d60*/  @UP0 ULDC UR6, c[0x0][0xc64] ;  /* 0x0003190000060ab9 */ /* 0x000fe20000000800 */
[----:B------:R-:W-:Y:S01]  /*0d70*/  @UP0 ULDC UR9, c[0x0][0xc68] ;  /* 0x00031a0000090ab9 */ /* 0x000fe20000000800 */
[----:B------:R-:W-:-:S04]  /*0d80*/  UIMAD.WIDE.U32 UR6, UR4, UR6, URZ ;  /* 0x00000006040672a5 */ /* 0x000fc8000f8e003f */
[----:B------:R-:W-:-:S03]  /*0d90*/  @UP0 USHF.R.U32.HI UR8, URZ, UR9, UR7 ;  /* 0x000000093f080299 */ /* 0x000fc60008011607 */
[----:B------:R-:W-:Y:S02]  /*0da0*/  ULDC UR6, c[0x0][0xc78] ;  /* 0x00031e0000067ab9 */ /* 0x000fe40000000800 */
[----:B------:R-:W-:Y:S02]  /*0db0*/  UISETP.GE.AND UP0, UPT, UR8, UR6, UPT ;  /* 0x000000060800728c */ /* 0x000fe4000bf06270 */
[----:B------:R-:W-:-:S04]  /*0dc0*/  UIADD3 UR6, -UR8, URZ, URZ ;  /* 0x0000003f08067290 */ /* 0x000fc8000fffe13f */
[----:B------:R-:W-:Y:S01]  /*0dd0*/  PLOP3.LUT P0, PT, PT, PT, UP0, 0x80, 0x0 ;  /* 0x000000000000781c */ /* 0x000fe20003f0f008 */
[----:B------:R-:W-:-:S12]  /*0de0*/  UIMAD UR9, UR5, UR6, UR4 ;  /* 0x00000006050972a4 */ /* 0x000fd8000f8e0204 */
[----:B01234-:R-:W-:Y:S05]  /*0df0*/  @!P0 BRA `(.L_x_984) ;  /* 0x0000000000208947 */ /* 0x01ffea0003800000 */
[----:B------:R-:W-:Y:S01]  /*0e00*/  ULDC UR7, c[0x0][0xc6c] ;  /* 0x00031b0000077ab9 */ /* 0x000fe20000000800 */
[----:B------:R-:W-:Y:S01]  /*0e10*/  UMOV UR6, UR9 ;  /* 0x0000000900067c82 */ /* 0x000fe20008000000 */
[----:B------:R-:W-:-:S11]  /*0e20*/  UISETP.NE.AND UP0, UPT, UR7, 0x1, UPT ;  /* 0x000000010700788c */ /* 0x000fd6000bf05270 */
[----:B------:R-:W-:Y:S02]  /*0e30*/  @UP0 ULDC.64 UR10, c[0x0][0xc70] ;  /* 0x00031c00000a0ab9 */ /* 0x000fe40000000a00 */
[----:B------:R-:W-:-:S04]  /*0e40*/  UIMAD.WIDE.U32 UR4, UR9, UR10, URZ ;  /* 0x0000000a090472a5 */ /* 0x000fc8000f8e003f */
[----:B------:R-:W-:-:S04]  /*0e50*/  @UP0 USHF.R.U32.HI UR6, URZ, UR11, UR5 ;  /* 0x0000000b3f060299 */ /* 0x000fc80008011605 */
[----:B------:R-:W-:Y:S01]  /*0e60*/  UIMAD UR4, UR6, UR7, URZ ;  /* 0x00000007060472a4 */ /* 0x000fe2000f8e023f */
[----:B------:R-:W-:Y:S11]  /*0e70*/  BRA `(.L_x_985) ;  /* 0x00000000001c7947 */ /* 0x000ff60003800000 */
.L_x_984:
[----:B------:R-:W-:Y:S01]  /*0e80*/  ULDC UR7, c[0x0][0xc54] ;  /* 0x0003150000077ab9 */ /* 0x000fe20000000800 */
[----:B------:R-:W-:Y:S01]  /*0e90*/  UMOV UR6, UR9 ;  /* 0x0000000900067c82 */ /* 0x000fe20008000000 */
[----:B------:R-:W-:-:S11]  /*0ea0*/  UISETP.NE.AND UP0, UPT, UR7, 0x1, UPT ;  /* 0x000000010700788c */ /* 0x000fd6000bf05270 */
[----:B------:R-:W-:Y:S02]  /*0eb0*/  @UP0 ULDC.64 UR10, c[0x0][0xc58] ;  /* 0x00031600000a0ab9 */ /* 0x000fe40000000a00 */
[----:B------:R-:W-:-:S04]  /*0ec0*/  UIMAD.WIDE.U32 UR4, UR9, UR10, URZ ;  /* 0x0000000a090472a5 */ /* 0x000fc8000f8e003f */
[----:B------:R-:W-:-:S04]  /*0ed0*/  @UP0 USHF.R.U32.HI UR6, URZ, UR11, UR5 ;  /* 0x0000000b3f060299 */ /* 0x000fc80008011605 */
[----:B------:R-:W-:-:S12]  /*0ee0*/  UIMAD UR4, UR6, UR7, URZ ;  /* 0x00000007060472a4 */ /* 0x000fd8000f8e023f */
.L_x_985:
[----:B------:R-:W-:Y:S01]  /*0ef0*/  ULOP3.LUT UR6, URZ, UR6, URZ, 0x33, !UPT ;  /* 0x000000063f067292 */ /* 0x000fe2000f8e333f */
[----:B------:R-:W-:Y:S01]  /*0f00*/  ULDC UR12, c[0x0][0xc48] ;  /* 0x00031200000c7ab9 */ /* 0x000fe20000000800 */
[----:B------:R-:W-:Y:S01]  /*0f10*/  ULDC UR7, c[0x0][0x448] ;  /* 0x0001120000077ab9 */ /* 0x000fe20000000800 */
[----:B------:R-:W-:Y:S01]  /*0f20*/  ULDC UR5, c[0x0][0xc3c] ;  /* 0x00030f0000057ab9 */ /* 0x000fe20000000800 */
[----:B------:R-:W-:Y:S02]  /*0f30*/  UISETP.NE.AND UP1, UPT, UR12, 0x1, UPT ;  /* 0x000000010c00788c */ /* 0x000fe4000bf25270 */
[----:B------:R-:W-:Y:S02]  /*0f40*/  UISETP.NE.AND UP3, UPT, UR7, 0x1, UPT ;  /* 0x000000010700788c */ /* 0x000fe4000bf65270 */
[----:B------:R-:W-:Y:S01]  /*0f50*/  UIADD3 UR6, UR6, UR5, URZ ;  /* 0x0000000506067290 */ /* 0x000fe2000fffe03f */
[----:B------:R-:W-:Y:S01]  /*0f60*/  ULDC.64 UR10, c[0x0][0x418] ;  /* 0x00010600000a7ab9 */ /* 0x000fe20000000a00 */
[----:B------:R-:W-:-:S02]  /*0f70*/  UIADD3 UR4, UR9, -UR4, URZ ;  /* 0x8000000409047290 */ /* 0x000fc4000fffe03f */
[----:B------:R-:W-:Y:S02]  /*0f80*/  UISETP.NE.U32.AND UP0, UPT, UR10, URZ, UPT ;  /* 0x0000003f0a00728c */ /* 0x000fe4000bf05070 */
[----:B------:R-:W-:Y:S01]  /*0f90*/  USHF.L.U32 UR43, UR6, 0x7, URZ ;  /* 0x00000007062b7899 */ /* 0x000fe2000800063f */
[----:B------:R-:W-:Y:S01]  /*0fa0*/  ULDC UR14, c[0x0][0xc54] ;  /* 0x00031500000e7ab9 */ /* 0x000fe20000000800 */
[----:B------:R-:W-:Y:S02]  /*0fb0*/  UISETP.NE.AND.EX UP0, UPT, UR11, URZ, UPT, UP0 ;  /* 0x0000003f0b00728c */ /* 0x000fe4000bf05300 */
[----:B------:R-:W-:Y:S02]  /*0fc0*/  UIMAD UR14, UR8, UR14, UR4 ;  /* 0x0000000e080e72a4 */ /* 0x000fe4000f8e0204 */
[----:B------:R-:W-:Y:S01]  /*0fd0*/  UIADD3 UR10, UR43, 0x7f, URZ ;  /* 0x0000007f2b0a7890 */ /* 0x000fe2000fffe03f */
[----:B------:R-:W-:Y:S01]  /*0fe0*/  ULDC UR41, c[0x0][0x424] ;  /* 0x0001090000297ab9 */ /* 0x000fe20000000800 */
[----:B------:R-:W-:Y:S01]  /*0ff0*/  ULDC UR48, c[0x0][0x288] ;  /* 0x0000a20000307ab9 */ /* 0x000fe20000000800 */
[----:B------:R-:W-:Y:S01]  /*1000*/  ULDC.64 UR4, c[0x0][0x9e0] ;  /* 0x0002780000047ab9 */ /* 0x000fe20000000a00 */
[----:B------:R-:W-:Y:S01]  /*1010*/  @UP1 ULDC UR6, c[0x0][0xc4c] ;  /* 0x0003130000061ab9 */ /* 0x000fe20000000800 */
[----:B------:R-:W-:Y:S01]  /*1020*/  @UP3 ULDC UR8, c[0x0][0x44c] ;  /* 0x0001130000083ab9 */ /* 0x000fe20000000800 */
[----:B------:R-:W-:-:S02]  /*1030*/  UIADD3 UR11, -UR48, 0x1, URZ ;  /* 0x00000001300b7890 */ /* 0x000fc4000fffe13f */
[----:B------:R-:W-:Y:S02]  /*1040*/  UISETP.GE.AND UP2, UPT, UR5, 0x1, UPT ;  /* 0x000000010500788c */ /* 0x000fe4000bf46270 */
[----:B------:R-:W-:Y:S02]  /*1050*/  USEL UR41, UR41, 0x1, UP0 ;  /* 0x0000000129297887 */ /* 0x000fe40008000000 */
[----:B------:R-:W-:Y:S02]  /*1060*/  UIMAD.WIDE.U32 UR8, UR10, UR8, URZ ;  /* 0x000000080a0872a5 */ /* 0x000fe4000f8e003f */
[----:B------:R-:W-:Y:S01]  /*1070*/  UIMAD.WIDE.U32 UR6, UR14, UR6, URZ ;  /* 0x000000060e0672a5 */ /* 0x000fe2000f8e003f */
[----:B------:R-:W-:Y:S01]  /*1080*/  PLOP3.LUT P0, PT, PT, PT, UP2, 0x40, 0x0 ;  /* 0x000000000000781c */ /* 0x000fe20003f0e828 */
[----:B------:R-:W-:Y:S01]  /*1090*/  ULDC UR13, c[0x0][0x2f0] ;  /* 0x0000bc00000d7ab9 */ /* 0x000fe20000000800 */
[----:B------:R-:W-:Y:S01]  /*10a0*/  @UP1 ULDC UR15, c[0x0][0xc50] ;  /* 0x00031400000f1ab9 */ /* 0x000fe20000000800 */
[----:B------:R-:W-:Y:S01]  /*10b0*/  @UP3 ULDC UR16, c[0x0][0x450] ;  /* 0x0001140000103ab9 */ /* 0x000fe20000000800 */
[----:B------:R-:W-:Y:S01]  /*10c0*/  UMOV UR17, UR14 ;  /* 0x0000000e00117c82 */ /* 0x000fe20008000000 */
[----:B------:R-:W-:-:S02]  /*10d0*/  UIMAD UR11, UR41, UR13, UR11 ;  /* 0x0000000d290b72a4 */ /* 0x000fc4000f8e020b */
[----:B------:R-:W-:Y:S02]  /*10e0*/  @UP3 USHF.R.U32.HI UR10, URZ, UR16, UR9 ;  /* 0x000000103f0a3299 */ /* 0x000fe40008011609 */
[----:B------:R-:W-:Y:S02]  /*10f0*/  @UP1 USHF.R.U32.HI UR17, URZ, UR15, UR7 ;  /* 0x0000000f3f111299 */ /* 0x000fe40008011607 */
[----:B------:R-:W-:Y:S02]  /*1100*/  UIADD3 UR10, UR11, UR10, URZ ;  /* 0x0000000a0b0a7290 */ /* 0x000fe4000fffe03f */
[----:B------:R-:W-:Y:S02]  /*1110*/  UIADD3 UR6, -UR17, URZ, URZ ;  /* 0x0000003f11067290 */ /* 0x000fe4000fffe13f */
[----:B------:R-:W-:Y:S01]  /*1120*/  UIADD3 UR4, UR10, UR4, URZ ;  /* 0x000000040a047290 */ /* 0x000fe2000fffe03f */
[----:B------:R-:W-:Y:S01]  /*1130*/  IMAD.U32 R206, RZ, RZ, UR17 ;  /* 0x00000011ffce7e24 */ /* 0x000fe2000f8e00ff */
[----:B------:R-:W-:-:S02]  /*1140*/  UIMAD UR6, UR12, UR6, UR14 ;  /* 0x000000060c0672a4 */ /* 0x000fc4000f8e020e */
[----:B------:R-:W-:Y:S02]  /*1150*/  UP2UR UR61, UPR, URZ, 0x8 ;  /* 0x000000083f3d7883 */ /* 0x000fe40008000000 */
[----:B------:R-:W-:Y:S01]  /*1160*/  UP2UR UR42, UPR, URZ, 0x4 ;  /* 0x000000043f2a7883 */ /* 0x000fe20008000000 */
[----:B------:R-:W-:Y:S02]  /*1170*/  IMAD.U32 R0, RZ, RZ, UR4 ;  /* 0x00000004ff007e24 */ /* 0x000fe4000f8e00ff */
[----:B------:R-:W-:Y:S01]  /*1180*/  IMAD.U32 R205, RZ, RZ, UR6 ;  /* 0x00000006ffcd7e24 */ /* 0x000fe2000f8e00ff */
[----:B------:R-:W-:Y:S08]  /*1190*/  @P0 BRA `(.L_x_986) ;  /* 0x0000000000400947 */ /* 0x000ff00003800000 */
[----:B------:R-:W-:Y:S01]  /*11a0*/  ISETP.LT.AND P0, PT, RZ, UR10, PT ;  /* 0x0000000aff007c0c */ /* 0x000fe2000bf01270 */
[----:B------:R-:W-:-:S12]  /*11b0*/  UIADD3 UR4, UR10, -0x1, URZ ;  /* 0xffffffff0a047890 */ /* 0x000fd8000fffe03f */
[----:B------:R-:W-:Y:S05]  /*11c0*/  @P0 BRA `(.L_x_987) ;  /* 0x00000000001c0947 */ /* 0x000fea0003800000 */
[----:B------:R-:W-:Y:S02]  /*11d0*/  UISETP.NE.AND UP0, UPT, UR5, 0x1, UPT ;  /* 0x000000010500788c */ /* 0x000fe4000bf05270 */
[----:B------:R-:W-:-:S09]  /*11e0*/  UIADD3 UR4, -UR10, URZ, URZ ;  /* 0x0000003f0a047290 */ /* 0x000fd2000fffe13f */
[----:B------:R-:W-:Y:S02]  /*11f0*/  @UP0 ULDC.64 UR8, c[0x0][0x9e8] ;  /* 0x00027a0000080ab9 */ /* 0x000fe40000000a00 */
[----:B------:R-:W-:-:S04]  /*1200*/  UIMAD.WIDE.U32 UR6, UR4, UR8, URZ ;  /* 0x00000008040672a5 */ /* 0x000fc8000f8e003f */
[----:B------:R-:W-:-:S04]  /*1210*/  @UP0 USHF.R.U32.HI UR4, URZ, UR9, UR7 ;  /* 0x000000093f040299 */ /* 0x000fc80008011607 */
[----:B------:R-:W-:Y:S01]  /*1220*/  ULOP3.LUT UR4, URZ, UR4, URZ, 0x33, !UPT ;  /* 0x000000043f047292 */ /* 0x000fe2000f8e333f */
[----:B------:R-:W-:Y:S11]  /*1230*/  BRA `(.L_x_988) ;  /* 0x0000000000107947 */ /* 0x000ff60003800000 */
.L_x_987:
[----:B------:R-:W-:-:S11]  /*1240*/  UISETP.NE.AND UP0, UPT, UR5, 0x1, UPT ;  /* 0x000000010500788c */ /* 0x000fd6000bf05270 */
[----:B------:R-:W-:Y:S02]  /*1250*/  @UP0 ULDC.64 UR8, c[0x0][0x9e8] ;  /* 0x00027a0000080ab9 */ /* 0x000fe40000000a00 */
[----:B------:R-:W-:-:S04]  /*1260*/  UIMAD.WIDE.U32 UR6, UR4, UR8, URZ ;  /* 0x00000008040672a5 */ /* 0x000fc8000f8e003f */
[----:B------:R-:W-:-:S12]  /*1270*/  @UP0 USHF.R.U32.HI UR4, URZ, UR9, UR7 ;  /* 0x000000093f040299 */ /* 0x000fd80008011607 */
.L_x_988:
[----:B------:R-:W-:-:S06]  /*1280*/  UIMAD UR4, UR4, UR5, UR5 ;  /* 0x00000005040472a4 */ /* 0x000fcc000f8e0205 */
[----:B------:R-:W-:-:S07]  /*1290*/  VIMNMX R0, R0, UR4, PT ;  /* 0x0000000400007c48 */ /* 0x000fce000bfe0100 */
.L_x_986:
[----:B------:R-:W-:Y:S01]  /*12a0*/  UISETP.NE.AND UP0, UPT, UR61, URZ, UPT ;  /* 0x0000003f3d00728c */ /* 0x000fe2000bf05270 */
[----:B------:R-:W-:Y:S01]  /*12b0*/  VIADD R0, R0, 0x3f ;  /* 0x0000003f00007836 */ /* 0x000fe20000000000 */
[----:B------:R-:W-:Y:S01]  /*12c0*/  UMOV UR9, UR43 ;  /* 0x0000002b00097c82 */ /* 0x000fe20008000000 */
[----:B------:R-:W-:Y:S02]  /*12d0*/  UIMAD UR4, UR41, UR13, 0x3f ;  /* 0x0000003f290474a4 */ /* 0x000fe4000f8e020d */
[----:B------:R-:W-:Y:S01]  /*12e0*/  UIMAD UR48, UR41, UR13, -UR48 ;  /* 0x0000000d293072a4 */ /* 0x000fe2000f8e0a30 */
[----:B------:R-:W-:Y:S01]  /*12f0*/  SHF.R.S32.HI R3, RZ, 0x1f, R0 ;  /* 0x0000001fff037819 */ /* 0x000fe20000011400 */
[----:B------:R-:W-:Y:S01]  /*1300*/  USHF.R.S32.HI UR8, URZ, 0x1f, UR4 ;  /* 0x0000001f3f087899 */ /* 0x000fe20008011404 */
[----:B------:R-:W-:Y:S02]  /*1310*/  ULDC UR10, c[0x0][0x9dc] ;  /* 0x00027700000a7ab9 */ /* 0x000fe40000000800 */
[----:B------:R-:W-:Y:S01]  /*1320*/  LEA.HI R3, R3, R0, RZ, 0x6 ;  /* 0x0000000003037211 */ /* 0x000fe200078f30ff */
[----:B------:R-:W-:Y:S01]  /*1330*/  @UP0 ULDC UR6, c[0x0][0x44c] ;  /* 0x0001130000060ab9 */ /* 0x000fe20000000800 */
[----:B------:R-:W-:Y:S01]  /*1340*/  @UP0 ULDC UR11, c[0x0][0x450] ;  /* 0x00011400000b0ab9 */ /* 0x000fe20000000800 */
[----:B------:R-:W-:Y:S01]  /*1350*/  UIMAD.WIDE.U32 UR6, UR43, UR6, URZ ;  /* 0x000000062b0672a5 */ /* 0x000fe2000f8e003f */
[----:B------:R-:W-:Y:S01]  /*1360*/  SHF.R.S32.HI R3, RZ, 0x6, R3 ;  /* 0x00000006ff037819 */ /* 0x000fe20000011403 */
[----:B------:R-:W-:-:S02]  /*1370*/  ULEA.HI UR8, UR8, UR4, URZ, 0x6 ;  /* 0x0000000408087291 */ /* 0x000fc4000f8f303f */
[----:B------:R-:W-:Y:S02]  /*1380*/  @UP0 USHF.R.U32.HI UR9, URZ, UR11, UR7 ;  /* 0x0000000b3f090299 */ /* 0x000fe40008011607 */
[----:B------:R-:W-:Y:S02]  /*1390*/  UISETP.GE.AND UP0, UPT, UR5, 0x1, UPT ;  /* 0x000000010500788c */ /* 0x000fe4000bf06270 */
[----:B------:R-:W-:Y:S02]  /*13a0*/  USHF.R.S32.HI UR8, URZ, 0x6, UR8 ;  /* 0x000000063f087899 */ /* 0x000fe40008011408 */
[----:B------:R-:W-:Y:S02]  /*13b0*/  UIADD3 UR4, UR48, UR9, URZ ;  /* 0x0000000930047290 */ /* 0x000fe4000fffe03f */
[----:B------:R-:W-:Y:S02]  /*13c0*/  PLOP3.LUT P0, PT, PT, PT, UP0, 0x40, 0x0 ;  /* 0x000000000000781c */ /* 0x000fe40003f0e808 */
[----:B------:R-:W-:Y:S01]  /*13d0*/  UIADD3 UR9, UR4, -UR10, URZ ;  /* 0x8000000a04097290 */ /* 0x000fe2000fffe03f */
[----:B------:R-:W-:-:S10]  /*13e0*/  VIMNMX R98, R3, UR8, PT ;  /* 0x0000000803627c48 */ /* 0x000fd4000bfe0100 */
[----:B------:R-:W-:Y:S05]  /*13f0*/  @P0 BRA `(.L_x_989) ;  /* 0x0000000000440947 */ /* 0x000fea0003800000 */
[----:B------:R-:W-:-:S06]  /*1400*/  UISETP.GT.AND UP0, UPT, UR4, -0x1, UPT ;  /* 0xffffffff0400788c */ /* 0x000fcc000bf04270 */
[----:B------:R-:W-:-:S13]  /*1410*/  PLOP3.LUT P0, PT, PT, PT, UP0, 0x80, 0x0 ;  /* 0x000000000000781c */ /* 0x000fda0003f0f008 */
[----:B------:R-:W-:Y:S05]  /*1420*/  @P0 BRA `(.L_x_990) ;  /* 0x00000000001c0947 */ /* 0x000fea0003800000 */
[----:B------:R-:W-:Y:S02]  /*1430*/  UISETP.NE.AND UP0, UPT, UR5, 0x1, UPT ;  /* 0x000000010500788c */ /* 0x000fe4000bf05270 */
[----:B------:R-:W-:-:S09]  /*1440*/  ULOP3.LUT UR4, URZ, UR4, URZ, 0x33, !UPT ;  /* 0x000000043f047292 */ /* 0x000fd2000f8e333f */
[----:B------:R-:W-:Y:S02]  /*1450*/  @UP0 ULDC.64 UR10, c[0x0][0x9e8] ;  /* 0x00027a00000a0ab9 */ /* 0x000fe40000000a00 */
[----:B------:R-:W-:-:S04]  /*1460*/  UIMAD.WIDE.U32 UR6, UR4, UR10, URZ ;  /* 0x0000000a040672a5 */ /* 0x000fc8000f8e003f */
[----:B------:R-:W-:-:S04]  /*1470*/  @UP0 USHF.R.U32.HI UR4, URZ, UR11, UR7 ;  /* 0x0000000b3f040299 */ /* 0x000fc80008011607 */
[----:B------:R-:W-:Y:S01]  /*1480*/  ULOP3.LUT UR4, URZ, UR4, URZ, 0x33, !UPT ;  /* 0x000000043f047292 */ /* 0x000fe2000f8e333f */
[----:B------:R-:W-:Y:S11]  /*1490*/  BRA `(.L_x_991) ;  /* 0x0000000000107947 */ /* 0x000ff60003800000 */
.L_x_990:
[----:B------:R-:W-:-:S11]  /*14a0*/  UISETP.NE.AND UP0, UPT, UR5, 0x1, UPT ;  /* 0x000000010500788c */ /* 0x000fd6000bf05270 */
[----:B------:R-:W-:Y:S02]  /*14b0*/  @UP0 ULDC.64 UR10, c[0x0][0x9e8] ;  /* 0x00027a00000a0ab9 */ /* 0x000fe40000000a00 */
[----:B------:R-:W-:-:S04]  /*14c0*/  UIMAD.WIDE.U32 UR6, UR4, UR10, URZ ;  /* 0x0000000a040672a5 */ /* 0x000fc8000f8e003f */
[----:B------:R-:W-:-:S12]  /*14d0*/  @UP0 USHF.R.U32.HI UR4, URZ, UR11, UR7 ;  /* 0x0000000b3f040299 */ /* 0x000fd80008011607 */
.L_x_991:
[----:B------:R-:W-:-:S04]  /*14e0*/  UIMAD UR4, UR4, UR5, URZ ;  /* 0x00000005040472a4 */ /* 0x000fc8000f8e023f */
[----:B------:R-:W-:-:S04]  /*14f0*/  UISETP.LT.AND UP0, UPT, UR9, UR4, UPT ;  /* 0x000000040900728c */ /* 0x000fc8000bf01270 */
[----:B------:R-:W-:-:S12]  /*1500*/  USEL UR9, UR9, UR4, !UP0 ;  /* 0x0000000409097287 */ /* 0x000fd8000c000000 */
.L_x_989:
[----:B------:R-:W-:Y:S01]  /*1510*/  USHF.R.S32.HI UR4, URZ, 0x1f, UR9 ;  /* 0x0000001f3f047899 */ /* 0x000fe20008011409 */
[----:B------:R-:W-:Y:S02]  /*1520*/  PLOP3.LUT P0, PT, PT, PT, PT, 0x80, 0x0 ;  /* 0x000000000000781c */ /* 0x000fe40003f0f070 */
[----:B------:R-:W-:Y:S01]  /*1530*/  CS2R R2, SRZ ;  /* 0x0000000000027805 */ /* 0x000fe2000001ff00 */
[----:B------:R-:W-:Y:S01]  /*1540*/  IMAD.MOV.U32 R0, RZ, RZ, RZ ;  /* 0x000000ffff007224 */ /* 0x000fe200078e00ff */
[----:B------:R-:W-:Y:S01]  /*1550*/  ULEA.HI UR4, UR4, UR9, URZ, 0x6 ;  /* 0x0000000904047291 */ /* 0x000fe2000f8f303f */
[----:B------:R-:W-:Y:S02]  /*1560*/  CS2R R168, SRZ ;  /* 0x0000000000a87805 */ /* 0x000fe4000001ff00 */
[----:B------:R-:W-:Y:S02]  /*1570*/  CS2R R166, SRZ ;  /* 0x0000000000a67805 */ /* 0x000fe4000001ff00 */
[----:B------:R-:W-:Y:S01]  /*1580*/  CS2R R148, SRZ ;  /* 0x0000000000947805 */ /* 0x000fe2000001ff00 */
[----:B------:R-:W-:Y:S01]  /*1590*/  USHF.R.S32.HI UR4, URZ, 0x6, UR4 ;  /* 0x000000063f047899 */ /* 0x000fe20008011404 */
[----:B------:R-:W-:-:S02]  /*15a0*/  CS2R R164, SRZ ;  /* 0x0000000000a47805 */ /* 0x000fc4000001ff00 */
[----:B------:R-:W-:Y:S02]  /*15b0*/  CS2R R144, SRZ ;  /* 0x0000000000907805 */ /* 0x000fe4000001ff00 */
[----:B------:R-:W-:Y:S01]  /*15c0*/  CS2R R162, SRZ ;  /* 0x0000000000a27805 */ /* 0x000fe2000001ff00 */
[----:B------:R-:W-:Y:S01]  /*15d0*/  UISETP.LT.AND UP0, UPT, URZ, UR4, UPT ;  /* 0x000000043f00728c */ /* 0x000fe2000bf01270 */
[----:B------:R-:W-:Y:S02]  /*15e0*/  CS2R R140, SRZ ;  /* 0x00000000008c7805 */ /* 0x000fe4000001ff00 */
[----:B------:R-:W-:Y:S02]  /*15f0*/  CS2R R128, SRZ ;  /* 0x0000000000807805 */ /* 0x000fe4000001ff00 */
[----:B------:R-:W-:Y:S01]  /*1600*/  CS2R R104, SRZ ;  /* 0x0000000000687805 */ /* 0x000fe2000001ff00 */
[----:B------:R-:W-:Y:S01]  /*1610*/  USEL UR5, URZ, UR4, !UP0 ;  /* 0x000000043f057287 */ /* 0x000fe2000c000000 */
[----:B------:R-:W-:-:S02]  /*1620*/  CS2R R136, SRZ ;  /* 0x0000000000887805 */ /* 0x000fc4000001ff00 */
[----:B------:R-:W-:Y:S02]  /*1630*/  CS2R R100, SRZ ;  /* 0x0000000000647805 */ /* 0x000fe4000001ff00 */
[----:B------:R-:W-:Y:S02]  /*1640*/  CS2R R96, SRZ ;  /* 0x0000000000607805 */ /* 0x000fe4000001ff00 */
[----:B------:R-:W-:Y:S02]  /*1650*/  CS2R R132, SRZ ;  /* 0x0000000000847805 */ /* 0x000fe4000001ff00 */
[----:B------:R-:W-:Y:S02]  /*1660*/  CS2R R92, SRZ ;  /* 0x00000000005c7805 */ /* 0x000fe4000001ff00 */
[----:B------:R-:W-:Y:S01]  /*1670*/  ISETP.GT.AND P1, PT, R98, UR5, PT ;  /* 0x0000000562007c0c */ /* 0x000fe2000bf24270 */
        /* <DEDUP_REMOVED lines=21> */
[----:B------:R-:W-:Y:S01]  /*17d0*/  CS2R R188, SRZ ;  /* 0x0000000000bc7805 */ /* 0x000fe2000001ff00 */
[----:B------:R-:W-:Y:S01]  /*17e0*/  IMAD.MOV.U32 R18, RZ, RZ, RZ ;  /* 0x000000ffff127224 */ /* 0x000fe200078e00ff */
        /* <DEDUP_REMOVED lines=27> */
[----:B------:R-:W-:Y:S01]  /*19a0*/  CS2R R24, SRZ ;  /* 0x0000000000187805 */ /* 0x000fe2000001ff00 */
[----:B------:R-:W-:Y:S06]  /*19b0*/  @!P1 BRA `(.L_x_992) ;  /* 0x000000b000309947 */ /* 0x000fec0003800000 */
        /* <DEDUP_REMOVED lines=30> */
[----:B-1----:R-:W-:Y:S05]  /*1ba0*/  CALL.ABS.NOINC R2 ;  /* 0x0000000002007343 */ /* 0x002fea0003c00000 */
.L_x_993:
        /* <DEDUP_REMOVED lines=11> */
.L_x_1158:
[----:B------:R-:W-:Y:S05]  /*1c60*/  @!P0 BRA `(.L_x_995) ;  /* 0x0000000000048947 */ /* 0x000fea0003800000 */
[----:B------:R-:W-:Y:S01]  /*1c70*/  BPT.TRAP 0x1 ;  /* 0x000000040000795c */ /* 0x000fe20000300000 */
.L_x_995:
[----:B0-----:R-:W-:Y:S02]  /*1c80*/  IMAD.U32 R3, RZ, RZ, UR39 ;  /* 0x00000027ff037e24 */ /* 0x001fe4000f8e00ff */
[----:B------:R-:W-:-:S03]  /*1c90*/  IMAD.U32 R0, RZ, RZ, UR38 ;  /* 0x00000026ff007e24 */ /* 0x000fc6000f8e00ff */
[----:B------:R-:W-:Y:S02]  /*1ca0*/  LEA R3, R3, UR40, 0x3 ;  /* 0x0000002803037c11 */ /* 0x000fe4000f8e18ff */
[----:B------:R-:W-:-:S04]  /*1cb0*/  SHF.L.U32 R0, R0, 0x1f, RZ ;  /* 0x0000001f00007819 */ /* 0x000fc800000006ff */
[----:B------:R0:W1:Y:S01]  /*1cc0*/  SYNCS.PHASECHK.TRANS64.TRYWAIT P1, [R3+URZ+0x30830], R0 ;  /* 0x03083000030075a7 */ /* 0x000062000802017f */
[----:B------:R-:W-:Y:S05]  /*1cd0*/  @!P0 BRA `(.L_x_996) ;  /* 0x0000000000048947 */ /* 0x000fea0003800000 */
[----:B------:R-:W-:Y:S01]  /*1ce0*/  BPT.TRAP 0x1 ;  /* 0x000000040000795c */ /* 0x000fe20000300000 */
.L_x_996:
[----:B-1----:R-:W-:Y:S05]  /*1cf0*/  @P1 BRA `(.L_x_997) ;  /* 0x0000000000081947 */ /* 0x002fea0003800000 */
[----:B------:R-:W1:Y:S02]  /*1d00*/  SYNCS.PHASECHK.TRANS64.TRYWAIT P1, [R3+URZ+0x30830], R0 ;  /* 0x03083000030075a7 */ /* 0x000e64000802017f */
[----:B-1----:R-:W-:Y:S05]  /*1d10*/  @!P1 BRA `(.L_x_998) ;  /* 0x0000011800fc9947 */ /* 0x002fea0003800000 */
.L_x_997:
[----:B------:R-:W-:Y:S05]  /*1d20*/  WARPSYNC.ALL ;  /* 0x0000000000007948 */ /* 0x000fea0003800000 */
[----:B------:R-:W-:Y:S01]  /*1d30*/  UIADD3 UR4, UR40, 0x20400, URZ ;  /* 0x0002040028047890 */ /* 0x000fe2000fffe03f */
[----:B------:R-:W-:Y:S01]  /*1d40*/  WARPGROUP.ARRIVE ;  /* 0x00000000000079c5 */ /* 0x000fe20000000000 */
[----:B------:R-:W-:Y:S01]  /*1d50*/  UMOV UR9, 0x40000040 ;  /* 0x4000004000097882 */ /* 0x000fe20000000000 */
[----:B------:R-:W-:Y:S01]  /*1d60*/  UMOV UR11, 0x40000040 ;  /* 0x40000040000b7882 */ /* 0x000fe20000000000 */
[----:B------:R-:W-:Y:S01]  /*1d70*/  USHF.R.U32.HI UR4, URZ, 0x4, UR4 ;  /* 0x000000043f047899 */ /* 0x000fe20008011604 */
[----:B------:R-:W-:Y:S01]  /*1d80*/  IMAD.U32 R17, RZ, RZ, UR9 ;  /* 0x00000009ff117e24 */ /* 0x000fe2000f8e00ff */
[----:B------:R-:W-:Y:S01]  /*1d90*/  UMOV UR57, 0x40000040 ;  /* 0x4000004000397882 */ /* 0x000fe20000000000 */
[----:B------:R-:W-:Y:S01]  /*1da0*/  UMOV UR59, 0x40000040 ;  /* 0x40000040003b7882 */ /* 0x000fe20000000000 */
[----:B------:R-:W-:Y:S01]  /*1db0*/  ULOP3.LUT UR4, UR4, 0x3fff, URZ, 0xc0, !UPT ;  /* 0x00003fff04047892 */ /* 0x000fe2000f8ec03f */
[----:B------:R-:W-:Y:S01]  /*1dc0*/  UMOV UR13, 0x40000040 ;  /* 0x40000040000d7882 */ /* 0x000fe20000000000 */
[----:B------:R-:W-:-:S02]  /*1dd0*/  UMOV UR15, 0x40000040 ;  /* 0x40000040000f7882 */ /* 0x000fc40000000000 */
[----:B------:R-:W-:Y:S02]  /*1de0*/  ULOP3.LUT UR60, UR4, 0x10000, URZ, 0xfc, !UPT ;  /* 0x00010000043c7892 */ /* 0x000fe4000f8efc3f */
[----:B------:R-:W-:Y:S02]  /*1df0*/  ULOP3.LUT UR4, UR44, 0x10000, URZ, 0xfc, !UPT ;  /* 0x000100002c047892 */ /* 0x000fe4000f8efc3f */
[----:B------:R-:W-:Y:S02]  /*1e00*/  ULEA UR5, UR39, UR60, 0xb ;  /* 0x0000003c27057291 */ /* 0x000fe4000f8e583f */
[----:B------:R-:W-:Y:S02]  /*1e10*/  UIADD3 UR6, UR4, 0x2, URZ ;  /* 0x0000000204067890 */ /* 0x000fe4000fffe03f */
[----:B------:R-:W-:Y:S01]  /*1e20*/  UIADD3 UR7, UR5, 0x2, URZ ;  /* 0x0000000205077890 */ /* 0x000fe2000fffe03f */
[----:B------:R-:W-:Y:S02]  /*1e30*/  UMOV UR8, UR4 ;  /* 0x0000000400087c82 */ /* 0x000fe40008000000 */
[----:B------:R-:W-:Y:S01]  /*1e40*/  UMOV UR10, UR5 ;  /* 0x00000005000a7c82 */ /* 0x000fe20008000000 */
[----:B------:R-:W-:Y:S01]  /*1e50*/  IMAD.U32 R16, RZ, RZ, UR8 ;  /* 0x00000008ff107e24 */ /* 0x000fe2000f8e00ff */
[----:B------:R-:W-:Y:S01]  /*1e60*/  HGMMA.64x64x16.F32.BF16 R24, gdesc[UR8], RZ, !UPT, gsb0 ;  /* 0x00e00000081879f0 */ /* 0x000fe2000c0018ff */
[----:B------:R-:W-:Y:S01]  /*1e70*/  UMOV UR8, UR6 ;  /* 0x0000000600087c82 */ /* 0x000fe20008000000 */
[----:B------:R-:W-:Y:S01]  /*1e80*/  UMOV UR9, 0x40000040 ;  /* 0x4000004000097882 */ /* 0x000fe20000000000 */
[----:B------:R-:W-:Y:S01]  /*1e90*/  UMOV UR10, UR7 ;  /* 0x00000007000a7c82 */ /* 0x000fe20008000000 */
[----:B------:R-:W-:Y:S01]  /*1ea0*/  UMOV UR11, 0x40000040 ;  /* 0x40000040000b7882 */ /* 0x000fe20000000000 */
[----:B------:R-:W-:Y:S01]  /*1eb0*/  UIADD3 UR6, UR4, 0x4, URZ ;  /* 0x0000000404067890 */ /* 0x000fe2000fffe03f */
[----:B------:R-:W-:Y:S01]  /*1ec0*/  IMAD.U32 R14, RZ, RZ, UR8 ;  /* 0x00000008ff0e7e24 */ /* 0x000fe2000f8e00ff */
[----:B------:R-:W-:Y:S01]  /*1ed0*/  UIADD3 UR7, UR5, 0x4, URZ ;  /* 0x0000000405077890 */ /* 0x000fe2000fffe03f */
[----:B------:R-:W-:Y:S01]  /*1ee0*/  IMAD.U32 R15, RZ, RZ, UR9 ;  /* 0x00000009ff0f7e24 */ /* 0x000fe2000f8e00ff */
[----:B------:R-:W-:-:S02]  /*1ef0*/  UIADD3 UR56, UR4, 0x404, URZ ;  /* 0x0000040404387890 */ /* 0x000fc4000fffe03f */
[----:B------:R-:W-:Y:S02]  /*1f00*/  UIADD3 UR58, UR5, 0x204, URZ ;  /* 0x00000204053a7890 */ /* 0x000fe4000fffe03f */
[----:B------:R-:W-:Y:S02]  /*1f10*/  UIADD3 UR12, UR4, 0x800, URZ ;  /* 0x00000800040c7890 */ /* 0x000fe4000fffe03f */
[----:B------:R-:W-:Y:S02]  /*1f20*/  UIADD3 UR14, UR5, 0x400, URZ ;  /* 0x00000400050e7890 */ /* 0x000fe4000fffe03f */
[----:B------:R-:W-:Y:S02]  /*1f30*/  UIADD3 UR16, UR4, 0x802, URZ ;  /* 0x0000080204107890 */ /* 0x000fe4000fffe03f */
[----:B------:R-:W-:Y:S01]  /*1f40*/  UIADD3 UR18, UR5, 0x402, URZ ;  /* 0x0000040205127890 */ /* 0x000fe2000fffe03f */
[----:B------:R-:W-:Y:S01]  /*1f50*/  UMOV UR17, 0x40000040 ;  /* 0x4000004000117882 */ /* 0x000fe20000000000 */
[----:B------:R-:W-:Y:S01]  /*1f60*/  UMOV UR19, 0x40000040 ;  /* 0x4000004000137882 */ /* 0x000fe20000000000 */
[----:B------:R-:W-:-:S02]  /*1f70*/  UIADD3 UR20, UR4, 0x804, URZ ;  /* 0x0000080404147890 */ /* 0x000fc4000fffe03f */
[----:B------:R-:W-:Y:S01]  /*1f80*/  UIADD3 UR22, UR5, 0x404, URZ ;  /* 0x0000040405167890 */ /* 0x000fe2000fffe03f */
[----:B------:R-:W-:Y:S01]  /*1f90*/  UMOV UR21, 0x40000040 ;  /* 0x4000004000157882 */ /* 0x000fe20000000000 */
[----:B------:R-:W-:Y:S01]  /*1fa0*/  UMOV UR23, 0x40000040 ;  /* 0x4000004000177882 */ /* 0x000fe20000000000 */
[----:B------:R-:W-:Y:S02]  /*1fb0*/  UIADD3 UR24, UR4, 0x806, URZ ;  /* 0x0000080604187890 */ /* 0x000fe4000fffe03f */
[----:B------:R-:W-:Y:S01]  /*1fc0*/  UIADD3 UR26, UR5, 0x406, URZ ;  /* 0x00000406051a7890 */ /* 0x000fe2000fffe03f */
[----:B------:R-:W-:Y:S01]  /*1fd0*/  UMOV UR25, 0x40000040 ;  /* 0x4000004000197882 */ /* 0x000fe20000000000 */
[----:B------:R-:W-:Y:S01]  /*1fe0*/  UMOV UR27, 0x40000040 ;  /* 0x40000040001b7882 */ /* 0x000fe20000000000 */
        /* <DEDUP_REMOVED lines=16> */
[----:B------:R-:W-:-:S02]  /*20f0*/  WARPGROUP.DEPBAR.LE gsb0, 0x0 ;  /* 0x00008000000079c5 */ /* 0x000fc40000010000 */
[----:B------:R-:W-:-:S06]  /*2100*/  WARPGROUP.ARRIVE ;  /* 0x00000000000079c5 */ /* 0x000fcc0000000000 */
[----:B------:R-:W-:Y:S01]  /*2110*/  HGMMA.64x64x16.F32.BF16 R24, gdesc[UR8], R24, gsb0 ;  /* 0x00e00000081879f0 */ /* 0x000fe20008001818 */
        /* <DEDUP_REMOVED lines=8> */
[----:B------:R-:W-:Y:S02]  /*21a0*/  WARPGROUP.DEPBAR.LE gsb0, 0x0 ;  /* 0x00008000000079c5 */ /* 0x000fe40000010000 */
        /* <DEDUP_REMOVED lines=28> */
[----:B------:R-:W-:Y:S02]  /*2370*/  IMAD.U32 R6, RZ, RZ, UR8 ;  /* 0x00000008ff067e24 */ /* 0x000fe4000f8e00ff */
[----:B------:R-:W-:Y:S01]  /*2380*/  IMAD.U32 R7, RZ, RZ, UR9 ;  /* 0x00000009ff077e24 */ /* 0x000fe2000f8e00ff */
[----:B------:R-:W-:Y:S02]  /*2390*/  WARPGROUP.DEPBAR.LE gsb0, 0x0 ;  /* 0x00008000000079c5 */ /* 0x000fe40000010000 */
[----:B------:R-:W-:-:S06]  /*23a0*/  WARPGROUP.ARRIVE ;  /* 0x00000000000079c5 */ /* 0x000fcc0000000000 */
[----:B------:R-:W-:Y:S01]  /*23b0*/  HGMMA.64x64x16.F32.BF16 R24, gdesc[UR8], R24, gsb0 ;  /* 0x00e00000081879f0 */ /* 0x000fe20008001818 */
[----:B------:R-:W-:Y:S02]  /*23c0*/  UIADD3 UR8, UR4, 0x406, URZ ;  /* 0x0000040604087890 */ /* 0x000fe4000fffe03f */
[----:B------:R-:W-:Y:S01]  /*23d0*/  UIADD3 UR10, UR5, 0x206, URZ ;  /* 0x00000206050a7890 */ /* 0x000fe2000fffe03f */
[----:B------:R-:W-:Y:S01]  /*23e0*/  UMOV UR9, 0x40000040 ;  /* 0x4000004000097882 */ /* 0x000fe20000000000 */
[----:B------:R-:W-:Y:S01]  /*23f0*/  UMOV UR11, 0x40000040 ;  /* 0x40000040000b7882 */ /* 0x000fe20000000000 */
[----:B------:R-:W-:Y:S02]  /*2400*/  WARPGROUP.DEPBAR.LE gsb0, 0x0 ;  /* 0x00008000000079c5 */ /* 0x000fe40000010000 */
[----:B------:R-:W-:-:S06]  /*2410*/  WARPGROUP.ARRIVE ;  /* 0x00000000000079c5 */ /* 0x000fcc0000000000 */
[----:B------:R-:W-:Y:S03]  /*2420*/  HGMMA.64x64x16.F32.BF16 R24, gdesc[UR56], R24, gsb0 ;  /* 0x00e00000381879f0 */ /* 0x000fe60008001818 */
        /* <DEDUP_REMOVED lines=28> */
[----:B------:R-:W-:Y:S05]  /*25f0*/  @!P0 BRA `(.L_x_999) ;  /* 0x0000000000048947 */ /* 0x000fea0003800000 */
[----:B------:R-:W-:Y:S01]  /*2600*/  BPT.TRAP 0x1 ;  /* 0x000000040000795c */ /* 0x000fe20000300000 */
.L_x_999:
[----:B------:R-:W-:Y:S01]  /*2610*/  UISETP.NE.AND UP1, UPT, UR61, URZ, UPT ;  /* 0x0000003f3d00728c */ /* 0x000fe2000bf25270 */
[----:B------:R-:W2:Y:S01]  /*2620*/  S2UR UR7, SR_CgaCtaId ;  /* 0x00000000000779c3 */ /* 0x000ea20000008800 */
[----:B01----:R-:W-:Y:S01]  /*2630*/  VIADD R0, R23, UR43 ;  /* 0x0000002b17007c36 */ /* 0x003fe20008000000 */
[----:B------:R-:W-:Y:S01]  /*2640*/  R2UR UR4, R3 ;  /* 0x00000000030472ca */ /* 0x000fe200000e0000 */
[----:B------:R-:W-:Y:S01]  /*2650*/  IMAD.MOV.U32 R3, RZ, RZ, -0x40 ;  /* 0xffffffc0ff037424 */ /* 0x000fe200078e00ff */
[----:B------:R-:W-:Y:S01]  /*2660*/  UISETP.NE.AND UP0, UPT, UR42, URZ, UPT ;  /* 0x0000003f2a00728c */ /* 0x000fe2000bf05270 */
[----:B------:R-:W-:Y:S01]  /*2670*/  PLOP3.LUT P1, PT, PT, PT, UP1, 0x80, 0x0 ;  /* 0x000000000000781c */ /* 0x000fe20003f2f018 */
[----:B------:R-:W-:Y:S01]  /*2680*/  ULDC UR11, c[0x0][0x9dc] ;  /* 0x00027700000b7ab9 */ /* 0x000fe20000000800 */
[----:B------:R-:W-:Y:S01]  /*2690*/  PLOP3.LUT P2, PT, PT, PT, UP1, 0x80, 0x0 ;  /* 0x000000000000781c */ /* 0x000fe20003f4f018 */
[----:B------:R-:W0:Y:S01]  /*26a0*/  LDC R20, c[0x0][0x2f0] ;  /* 0x0000bc00ff147b82 */ /* 0x000e220000000800 */
[----:B------:R-:W-:Y:S01]  /*26b0*/  MOV R2, R0 ;  /* 0x0000000000027202 */ /* 0x000fe20000000f00 */
[----:B------:R-:W-:Y:S01]  /*26c0*/  @UP1 ULDC UR5, c[0x0][0x44c] ;  /* 0x0001130000051ab9 */ /* 0x000fe20000000800 */
[----:B------:R-:W-:Y:S01]  /*26d0*/  @UP1 ULDC UR6, c[0x0][0x450] ;  /* 0x0001140000061ab9 */ /* 0x000fe20000000800 */
[C---:B------:R-:W-:Y:S01]  /*26e0*/  IMAD R57, R98.reuse, R3, 0x40 ;  /* 0x0000004062397424 */ /* 0x040fe200078e0203 */
[----:B------:R-:W-:Y:S01]  /*26f0*/  ULDC UR14, c[0x0][0x9e0] ;  /* 0x00027800000e7ab9 */ /* 0x000fe20000000800 */
[----:B------:R-:W-:Y:S01]  /*2700*/  LEA R18, R98, 0xffffffc0, 0x6 ;  /* 0xffffffc062127811 */ /* 0x000fe200078e30ff */
[----:B------:R-:W-:Y:S01]  /*2710*/  UIADD3 UR4, UR4, 0x30840, URZ ;  /* 0x0003084004047890 */ /* 0x000fe2000fffe03f */
[----:B------:R-:W1:Y:S02]  /*2720*/  LDC R21, c[0x0][0x288] ;  /* 0x0000a200ff157b82 */ /* 0x000e640000000800 */
[----:B------:R-:W-:Y:S01]  /*2730*/  @P1 IMAD.HI.U32 R4, R0, UR5, RZ ;  /* 0x0000000500041c27 */ /* 0x000fe2000f8e00ff */
[----:B------:R-:W-:-:S03]  /*2740*/  PLOP3.LUT P1, PT, PT, PT, UP0, 0x40, 0x0 ;  /* 0x000000000000781c */ /* 0x000fc60003f2e808 */
[----:B------:R-:W-:Y:S01]  /*2750*/  VIADD R0, R57, 0x1 ;  /* 0x0000000139007836 */ /* 0x000fe20000000000 */
[----:B------:R-:W-:Y:S01]  /*2760*/  @P2 SHF.R.U32.HI R2, RZ, UR6, R4 ;  /* 0x00000006ff022c19 */ /* 0x000fe20008011604 */
[----:B--2---:R-:W-:Y:S02]  /*2770*/  UPRMT UR4, UR7, 0x654, UR4 ;  /* 0x0000065407047896 */ /* 0x004fe40008000004 */
[----:B------:R-:W-:Y:S02]  /*2780*/  IMAD R3, R19, -0x2, R0 ;  /* 0xfffffffe13037824 */ /* 0x000fe400078e0200 */
[----:B------:R-:W2:Y:S02]  /*2790*/  SHFL.IDX PT, R5, R2, RZ, 0x1c1f ;  /* 0x001c1fff02057589 */ /* 0x000ea400000e0000 */
[----:B0-----:R-:W-:-:S03]  /*27a0*/  IMAD R4, R20, UR41, R3 ;  /* 0x0000002914047c24 */ /* 0x001fc6000f8e0203 */
[----:B------:R-:W-:Y:S01]  /*27b0*/  SYNCS.ARRIVE.TRANS64.RED.A1T0 RZ, [UR4], RZ ;  /* 0x000000ffffff79a7 */ /* 0x000fe20008100404 */
[----:B------:R-:W-:Y:S01]  /*27c0*/  ULOP3.LUT UR4, URZ, UR11, URZ, 0x33, !UPT ;  /* 0x0000000b3f047292 */ /* 0x000fe2000f8e333f */
[----:B------:R-:W-:-:S04]  /*27d0*/  IMAD R0, R20, UR41, R57 ;  /* 0x0000002914007c24 */ /* 0x000fc8000f8e0239 */
[----:B------:R-:W-:Y:S02]  /*27e0*/  IMAD R56, R19, -0x2, R0 ;  /* 0xfffffffe13387824 */ /* 0x000fe400078e0200 */
[----:B-1----:R-:W-:-:S04]  /*27f0*/  IMAD.IADD R4, R4, 0x1, -R21 ;  /* 0x0000000104047824 */ /* 0x002fc800078e0a15 */
[C---:B------:R-:W-:Y:S02]  /*2800*/  VIADD R59, R4.reuse, UR14 ;  /* 0x0000000e043b7c36 */ /* 0x040fe40008000000 */
[----:B------:R-:W-:-:S03]  /*2810*/  VIADD R58, R4, UR4 ;  /* 0x00000004043a7c36 */ /* 0x000fc60008000000 */
[----:B--2---:R-:W-:Y:S01]  /*2820*/  VIADDMNMX R0, R5, R59, R56, PT ;  /* 0x0000003b05007246 */ /* 0x004fe20003800138 */
[----:B------:R-:W-:Y:S01]  /*2830*/  IMAD.IADD R3, R58, 0x1, R5 ;  /* 0x000000013a037824 */ /* 0x000fe200078e0205 */
[----:B------:R-:W-:Y:S06]  /*2840*/  @P1 BRA `(.L_x_1000) ;  /* 0x0000000000641947 */ /* 0x000fec0003800000 */
[----:B------:R-:W-:Y:S01]  /*2850*/  IMAD R4, R20, UR41, R5 ;  /* 0x0000002914047c24 */ /* 0x000fe2000f8e0205 */
[----:B------:R-:W-:Y:S03]  /*2860*/  BSSY B0, `(.L_x_1001) ;  /* 0x0000013000007945 */ /* 0x000fe60003800000 */
[----:B------:R-:W-:-:S05]  /*2870*/  IMAD.IADD R5, R4, 0x1, -R21 ;  /* 0x0000000104057824 */ /* 0x000fca00078e0a15 */
[----:B------:R-:W-:-:S13]  /*2880*/  ISETP.GT.AND P1, PT, R5, -0x1, PT ;  /* 0xffffffff0500780c */ /* 0x000fda0003f24270 */
[----:B------:R-:W-:Y:S05]  /*2890*/  @P1 BRA `(.L_x_1002) ;  /* 0x0000000000241947 */ /* 0x000fea0003800000 */
[----:B------:R-:W-:Y:S01]  /*28a0*/  ULDC UR4, c[0x0][0x9e4] ;  /* 0x0002790000047ab9 */ /* 0x000fe20000000800 */
[----:B------:R-:W-:Y:S01]  /*28b0*/  LOP3.LUT R5, RZ, R5, RZ, 0x33, !PT ;  /* 0x00000005ff057212 */ /* 0x000fe200078e33ff */
[----:B------:R-:W-:-:S05]  /*28c0*/  IMAD.U32 R61, RZ, RZ, UR4 ;  /* 0x00000004ff3d7e24 */ /* 0x000fca000f8e00ff */
[----:B------:R-:W-:-:S13]  /*28d0*/  ISETP.NE.AND P1, PT, R61, 0x1, PT ;  /* 0x000000013d00780c */ /* 0x000fda0003f25270 */
[----:B------:R-:W0:Y:S02]  /*28e0*/  @P1 LDC.64 R62, c[0x0][0x9e8] ;  /* 0x00027a00ff3e1b82 */ /* 0x000e240000000a00 */
[----:B0-----:R-:W-:-:S05]  /*28f0*/  @P1 IMAD.HI.U32 R4, R5, R62, RZ ;  /* 0x0000003e05041227 */ /* 0x001fca00078e00ff */
[----:B------:R-:W-:-:S04]  /*2900*/  @P1 SHF.R.U32.HI R5, RZ, R63, R4 ;  /* 0x0000003fff051219 */ /* 0x000fc80000011604 */
[----:B------:R-:W-:Y:S01]  /*2910*/  LOP3.LUT R5, RZ, R5, RZ, 0x33, !PT ;  /* 0x00000005ff057212 */ /* 0x000fe200078e33ff */
[----:B------:R-:W-:Y:S06]  /*2920*/  BRA `(.L_x_1003) ;  /* 0x0000000000187947 */ /* 0x000fec0003800000 */
.L_x_1002:
[----:B------:R-:W-:Y:S02]  /*2930*/  ULDC UR4, c[0x0][0x9e4] ;  /* 0x0002790000047ab9 */ /* 0x000fe40000000800 */
[----:B------:R-:W-:-:S05]  /*2940*/  IMAD.U32 R61, RZ, RZ, UR4 ;  /* 0x00000004ff3d7e24 */ /* 0x000fca000f8e00ff */
[----:B------:R-:W-:-:S13]  /*2950*/  ISETP.NE.AND P1, PT, R61, 0x1, PT ;  /* 0x000000013d00780c */ /* 0x000fda0003f25270 */
[----:B------:R-:W0:Y:S02]  /*2960*/  @P1 LDC.64 R62, c[0x0][0x9e8] ;  /* 0x00027a00ff3e1b82 */ /* 0x000e240000000a00 */
[----:B0-----:R-:W-:-:S05]  /*2970*/  @P1 IMAD.HI.U32 R4, R5, R62, RZ ;  /* 0x0000003e05041227 */ /* 0x001fca00078e00ff */
[----:B------:R-:W-:-:S07]  /*2980*/  @P1 SHF.R.U32.HI R5, RZ, R63, R4 ;  /* 0x0000003fff051219 */ /* 0x000fce0000011604 */
.L_x_1003:
[----:B------:R-:W-:Y:S05]  /*2990*/  BSYNC B0 ;  /* 0x0000000000007941 */ /* 0x000fea0003800000 */
.L_x_1001:
[----:B------:R-:W-:-:S04]  /*29a0*/  IMAD R4, R5, R61, -R18 ;  /* 0x0000003d05047224 */ /* 0x000fc800078e0a12 */
[----:B------:R-:W-:-:S05]  /*29b0*/  IMAD R4, R19, -0x2, R4 ;  /* 0xfffffffe13047824 */ /* 0x000fca00078e0204 */
[----:B------:R-:W-:Y:S02]  /*29c0*/  VIADDMNMX R0, R4, R61, R0, PT ;  /* 0x0000003d04007246 */ /* 0x000fe40003800100 */
[----:B------:R-:W-:-:S07]  /*29d0*/  VIMNMX R3, R3, R4, !PT ;  /* 0x0000000403037248 */ /* 0x000fce0007fe0100 */
.L_x_1000:
[C---:B------:R-:W-:Y:S01]  /*29e0*/  ISETP.GE.AND P2, PT, R57.reuse, 0x9, PT ;  /* 0x000000093900780c */ /* 0x040fe20003f46270 */
[----:B------:R-:W0:Y:S01]  /*29f0*/  SHFL.IDX PT, R5, R2, 0x1, 0x1c1f ;  /* 0x003c1f0002057f89 */ /* 0x000e2200000e0000 */
[----:B------:R-:W-:Y:S01]  /*2a00*/  ISETP.GE.AND P1, PT, R57, 0x2, PT ;  /* 0x000000023900780c */ /* 0x000fe20003f26270 */
[----:B------:R-:W-:Y:S01]  /*2a10*/  UISETP.NE.AND UP0, UPT, UR42, URZ, UPT ;  /* 0x0000003f2a00728c */ /* 0x000fe2000bf05270 */
[C---:B------:R-:W-:Y:S02]  /*2a20*/  ISETP.GT.AND P3, PT, R3.reuse, 0x8, !P2 ;  /* 0x000000080300780c */ /* 0x040fe40005764270 */
[----:B------:R-:W-:Y:S02]  /*2a30*/  ISETP.GT.AND P4, PT, R3, 0x1, !P1 ;  /* 0x000000010300780c */ /* 0x000fe40004f84270 */
[----:B------:R-:W-:Y:S02]  /*2a40*/  ISETP.LT.OR P3, PT, R0, 0x9, P3 ;  /* 0x000000090000780c */ /* 0x000fe40001f61670 */
[----:B------:R-:W-:-:S02]  /*2a50*/  ISETP.GE.AND P5, PT, R57, 0x11, PT ;  /* 0x000000113900780c */ /* 0x000fc40003fa6270 */
[----:B------:R-:W-:Y:S02]  /*2a60*/  FSEL R63, R28, -INF , !P3 ;  /* 0xff8000001c3f7808 */ /* 0x000fe40005800000 */
[----:B------:R-:W-:Y:S02]  /*2a70*/  ISETP.LT.OR P4, PT, R0, 0x2, P4 ;  /* 0x000000020000780c */ /* 0x000fe40002781670 */
[----:B------:R-:W-:Y:S02]  /*2a80*/  ISETP.GT.AND P3, PT, R3, 0x10, !P5 ;  /* 0x000000100300780c */ /* 0x000fe40006f64270 */
[----:B------:R-:W-:Y:S02]  /*2a90*/  ISETP.GE.AND P6, PT, R57, 0xa, PT ;  /* 0x0000000a3900780c */ /* 0x000fe40003fc6270 */
[----:B------:R-:W-:Y:S02]  /*2aa0*/  FSEL R61, R25, -INF , !P4 ;  /* 0xff800000193d7808 */ /* 0x000fe40006000000 */
[----:B------:R-:W-:-:S02]  /*2ab0*/  P2R R62, PR, RZ, 0x20 ;  /* 0x00000020ff3e7803 */ /* 0x000fc40000000000 */
[----:B------:R-:W-:Y:S02]  /*2ac0*/  ISETP.LT.OR P3, PT, R0, 0x11, P3 ;  /* 0x000000110000780c */ /* 0x000fe40001f61670 */
[----:B------:R-:W-:Y:S02]  /*2ad0*/  ISETP.GT.AND P4, PT, R3, 0x9, !P6 ;  /* 0x000000090300780c */ /* 0x000fe40007784270 */
[----:B------:R-:W-:Y:S02]  /*2ae0*/  ISETP.GE.AND P5, PT, R57, 0x12, PT ;  /* 0x000000123900780c */ /* 0x000fe40003fa6270 */
[----:B------:R-:W-:Y:S02]  /*2af0*/  FSEL R67, R32, -INF , !P3 ;  /* 0xff80000020437808 */ /* 0x000fe40005800000 */
[----:B------:R-:W-:Y:S02]  /*2b00*/  ISETP.LT.OR P4, PT, R0, 0xa, P4 ;  /* 0x0000000a0000780c */ /* 0x000fe40002781670 */
[----:B------:R-:W-:-:S02]  /*2b10*/  ISETP.GT.AND P3, PT, R3, 0x11, !P5 ;  /* 0x000000110300780c */ /* 0x000fc40006f64270 */
[----:B------:R-:W-:Y:S02]  /*2b20*/  FSEL R65, R29, -INF , !P4 ;  /* 0xff8000001d417808 */ /* 0x000fe40006000000 */
[----:B------:R-:W-:Y:S02]  /*2b30*/  ISETP.LT.OR P3, PT, R0, 0x12, P3 ;  /* 0x000000120000780c */ /* 0x000fe40001f61670 */
[----:B------:R-:W-:Y:S02]  /*2b40*/  ISETP.GE.AND P4, PT, R57, 0x19, PT ;  /* 0x000000193900780c */ /* 0x000fe40003f86270 */
[----:B------:R-:W-:Y:S02]  /*2b50*/  FSEL R33, R33, -INF , !P3 ;  /* 0xff80000021217808 */ /* 0x000fe40005800000 */
[----:B------:R-:W-:Y:S02]  /*2b60*/  ISETP.GT.AND P3, PT, R3, 0x18, !P4 ;  /* 0x000000180300780c */ /* 0x000fe40006764270 */
[----:B------:R-:W-:-:S02]  /*2b70*/  P2R R32, PR, RZ, 0x10 ;  /* 0x00000010ff207803 */ /* 0x000fc40000000000 */
[----:B------:R-:W-:Y:S02]  /*2b80*/  ISETP.LT.OR P3, PT, R0, 0x19, P3 ;  /* 0x000000190000780c */ /* 0x000fe40001f61670 */
[----:B------:R-:W-:Y:S02]  /*2b90*/  ISETP.GE.AND P4, PT, R57, 0x1a, PT ;  /* 0x0000001a3900780c */ /* 0x000fe40003f86270 */
[----:B------:R-:W-:Y:S02]  /*2ba0*/  FSEL R69, R36, -INF , !P3 ;  /* 0xff80000024457808 */ /* 0x000fe40005800000 */
[----:B------:R-:W-:Y:S02]  /*2bb0*/  ISETP.GT.AND P3, PT, R3, 0x19, !P4 ;  /* 0x000000190300780c */ /* 0x000fe40006764270 */
[----:B------:R-:W-:Y:S02]  /*2bc0*/  P2R R36, PR, RZ, 0x10 ;  /* 0x00000010ff247803 */ /* 0x000fe40000000000 */
[----:B------:R-:W-:-:S02]  /*2bd0*/  ISETP.LT.OR P3, PT, R0, 0x1a, P3 ;  /* 0x0000001a0000780c */ /* 0x000fc40001f61670 */
[----:B------:R-:W-:Y:S02]  /*2be0*/  ISETP.GE.AND P4, PT, R57, 0x21, PT ;  /* 0x000000213900780c */ /* 0x000fe40003f86270 */
[----:B------:R-:W-:Y:S02]  /*2bf0*/  FSEL R37, R37, -INF , !P3 ;  /* 0xff80000025257808 */ /* 0x000fe40005800000 */
[----:B------:R-:W-:Y:S02]  /*2c00*/  ISETP.GT.AND P3, PT, R3, 0x20, !P4 ;  /* 0x000000200300780c */ /* 0x000fe40006764270 */
[----:B------:R-:W-:Y:S02]  /*2c10*/  P2R R64, PR, RZ, 0x10 ;  /* 0x00000010ff407803 */ /* 0x000fe40000000000 */
[----:B------:R-:W-:Y:S02]  /*2c20*/  ISETP.LT.OR P3, PT, R0, 0x21, P3 ;  /* 0x000000210000780c */ /* 0x000fe40001f61670 */
[----:B------:R-:W-:-:S02]  /*2c30*/  ISETP.GE.AND P4, PT, R57, 0x22, PT ;  /* 0x000000223900780c */ /* 0x000fc40003f86270 */
[----:B------:R-:W-:Y:S02]  /*2c40*/  FSEL R71, R40, -INF , !P3 ;  /* 0xff80000028477808 */ /* 0x000fe40005800000 */
[----:B------:R-:W-:Y:S02]  /*2c50*/  ISETP.GT.AND P3, PT, R3, 0x21, !P4 ;  /* 0x000000210300780c */ /* 0x000fe40006764270 */
[----:B------:R-:W-:Y:S02]  /*2c60*/  P2R R40, PR, RZ, 0x10 ;  /* 0x00000010ff287803 */ /* 0x000fe40000000000 */
[----:B------:R-:W-:Y:S02]  /*2c70*/  ISETP.LT.OR P3, PT, R0, 0x22, P3 ;  /* 0x000000220000780c */ /* 0x000fe40001f61670 */
[----:B------:R-:W-:Y:S02]  /*2c80*/  ISETP.GE.AND P4, PT, R57, 0x29, PT ;  /* 0x000000293900780c */ /* 0x000fe40003f86270 */
[----:B------:R-:W-:-:S02]  /*2c90*/  FSEL R41, R41, -INF , !P3 ;  /* 0xff80000029297808 */ /* 0x000fc40005800000 */
[----:B------:R-:W-:Y:S02]  /*2ca0*/  ISETP.GT.AND P3, PT, R3, 0x28, !P4 ;  /* 0x000000280300780c */ /* 0x000fe40006764270 */
[----:B------:R-:W-:Y:S02]  /*2cb0*/  P2R R66, PR, RZ, 0x10 ;  /* 0x00000010ff427803 */ /* 0x000fe40000000000 */
[----:B------:R-:W-:Y:S02]  /*2cc0*/  ISETP.LT.OR P3, PT, R0, 0x29, P3 ;  /* 0x000000290000780c */ /* 0x000fe40001f61670 */
[----:B------:R-:W-:Y:S02]  /*2cd0*/  ISETP.GE.AND P4, PT, R57, 0x2a, PT ;  /* 0x0000002a3900780c */ /* 0x000fe40003f86270 */
[----:B------:R-:W-:Y:S02]  /*2ce0*/  FSEL R73, R44, -INF , !P3 ;  /* 0xff8000002c497808 */ /* 0x000fe40005800000 */
[----:B------:R-:W-:-:S02]  /*2cf0*/  ISETP.GT.AND P3, PT, R3, 0x29, !P4 ;  /* 0x000000290300780c */ /* 0x000fc40006764270 */
[----:B------:R-:W-:Y:S02]  /*2d00*/  P2R R44, PR, RZ, 0x10 ;  /* 0x00000010ff2c7803 */ /* 0x000fe40000000000 */
[----:B------:R-:W-:Y:S02]  /*2d10*/  ISETP.LT.OR P3, PT, R0, 0x2a, P3 ;  /* 0x0000002a0000780c */ /* 0x000fe40001f61670 */
[----:B------:R-:W-:Y:S02]  /*2d20*/  P2R R28, PR, RZ, 0x20 ;  /* 0x00000020ff1c7803 */ /* 0x000fe40000000000 */
[----:B------:R-:W-:Y:S02]  /*2d30*/  FSEL R45, R45, -INF , !P3 ;  /* 0xff8000002d2d7808 */ /* 0x000fe40005800000 */
[----:B------:R-:W-:Y:S02]  /*2d40*/  ISETP.GE.AND P3, PT, R57, 0x31, PT ;  /* 0x000000313900780c */ /* 0x000fe40003f66270 */
[----:B------:R-:W-:-:S02]  /*2d50*/  P2R R60, PR, RZ, 0x40 ;  /* 0x00000040ff3c7803 */ /* 0x000fc40000000000 */
[----:B------:R-:W-:-:S04]  /*2d60*/  ISETP.GT.AND P4, PT, R3, 0x30, !P3 ;  /* 0x000000300300780c */ /* 0x000fc80005f84270 */
[----:B------:R-:W-:-:S04]  /*2d70*/  ISETP.LT.OR P4, PT, R0, 0x31, P4 ;  /* 0x000000310000780c */ /* 0x000fc80002781670 */
[----:B------:R-:W-:Y:S02]  /*2d80*/  FSEL R75, R48, -INF , !P4 ;  /* 0xff800000304b7808 */ /* 0x000fe40006000000 */
[----:B------:R-:W-:-:S04]  /*2d90*/  ISETP.GE.AND P4, PT, R57, 0x32, PT ;  /* 0x000000323900780c */ /* 0x000fc80003f86270 */
        /* <DEDUP_REMOVED lines=8> */
[----:B------:R-:W-:Y:S02]  /*2e20*/  P2R R4, PR, RZ, 0x40 ;  /* 0x00000040ff047803 */ /* 0x000fe40000000000 */
[----:B------:R-:W-:-:S04]  /*2e30*/  ISETP.GT.AND P6, PT, R3, RZ, !P6 ;  /* 0x000000ff0300720c */ /* 0x000fc800077c4270 */
[----:B------:R-:W-:-:S04]  /*2e40*/  ISETP.LT.OR P6, PT, R0, 0x1, P6 ;  /* 0x000000010000780c */ /* 0x000fc800037c1670 */
[----:B------:R-:W-:Y:S02]  /*2e50*/  FSEL R29, R24, -INF , !P6 ;  /* 0xff800000181d7808 */ /* 0x000fe40007000000 */
[----:B------:R-:W-:-:S04]  /*2e60*/  ISETP.GE.AND P6, PT, R57, 0x3a, PT ;  /* 0x0000003a3900780c */ /* 0x000fc80003fc6270 */
[----:B------:R-:W-:Y:S02]  /*2e70*/  P2R R24, PR, RZ, 0x40 ;  /* 0x00000040ff187803 */ /* 0x000fe40000000000 */
[----:B------:R-:W-:Y:S01]  /*2e80*/  ISETP.GT.AND P6, PT, R3, 0x39, !P6 ;  /* 0x000000390300780c */ /* 0x000fe200077c4270 */
[----:B0-----:R-:W-:-:S03]  /*2e90*/  IMAD.IADD R3, R58, 0x1, R5 ;  /* 0x000000013a037824 */ /* 0x001fc600078e0205 */
[----:B------:R-:W-:Y:S02]  /*2ea0*/  ISETP.LT.OR P6, PT, R0, 0x3a, P6 ;  /* 0x0000003a0000780c */ /* 0x000fe400037c1670 */
[----:B------:R-:W-:Y:S02]  /*2eb0*/  VIADDMNMX R0, R5, R59, R56, PT ;  /* 0x0000003b05007246 */ /* 0x000fe40003800138 */
[----:B------:R-:W-:Y:S02]  /*2ec0*/  FSEL R53, R53, -INF , !P6 ;  /* 0xff80000035357808 */ /* 0x000fe40007000000 */
[----:B------:R-:W-:-:S13]  /*2ed0*/  PLOP3.LUT P6, PT, PT, PT, UP0, 0x40, 0x0 ;  /* 0x000000000000781c */ /* 0x000fda0003fce808 */
[----:B------:R-:W-:Y:S05]  /*2ee0*/  @P6 BRA `(.L_x_1004) ;  /* 0x0000000000646947 */ /* 0x000fea0003800000 */
        /* <DEDUP_REMOVED lines=14> */
.L_x_1006:
[----:B------:R-:W-:Y:S02]  /*2fd0*/  ULDC UR4, c[0x0][0x9e4] ;  /* 0x0002790000047ab9 */ /* 0x000fe40000000800 */
[----:B------:R-:W-:-:S05]  /*2fe0*/  IMAD.U32 R25, RZ, RZ, UR4 ;  /* 0x00000004ff197e24 */ /* 0x000fca000f8e00ff */
[----:B------:R-:W-:-:S13]  /*2ff0*/  ISETP.NE.AND P6, PT, R25, 0x1, PT ;  /* 0x000000011900780c */ /* 0x000fda0003fc5270 */
[----:B------:R-:W0:Y:S02]  /*3000*/  @P6 LDC.64 R56, c[0x0][0x9e8] ;  /* 0x00027a00ff386b82 */ /* 0x000e240000000a00 */
[----:B0-----:R-:W-:-:S05]  /*3010*/  @P6 IMAD.HI.U32 R2, R5, R56, RZ ;  /* 0x0000003805026227 */ /* 0x001fca00078e00ff */
[----:B------:R-:W-:-:S07]  /*3020*/  @P6 SHF.R.U32.HI R5, RZ, R57, R2 ;  /* 0x00000039ff056219 */ /* 0x000fce0000011602 */
.L_x_1007:
[----:B------:R-:W-:Y:S05]  /*3030*/  BSYNC B0 ;  /* 0x0000000000007941 */ /* 0x000fea0003800000 */
.L_x_1005:
[----:B------:R-:W-:-:S04]  /*3040*/  IMAD R2, R5, R25, -R18 ;  /* 0x0000001905027224 */ /* 0x000fc800078e0a12 */
[----:B------:R-:W-:-:S05]  /*3050*/  IMAD R2, R19, -0x2, R2 ;  /* 0xfffffffe13027824 */ /* 0x000fca00078e0202 */
[----:B------:R-:W-:Y:S02]  /*3060*/  VIADDMNMX R0, R2, R25, R0, PT ;  /* 0x0000001902007246 */ /* 0x000fe40003800100 */
[----:B------:R-:W-:-:S07]  /*3070*/  VIMNMX R3, R3, R2, !PT ;  /* 0x0000000203037248 */ /* 0x000fce0007fe0100 */
.L_x_1004:
[----:B------:R-:W-:Y:S01]  /*3080*/  ISETP.GT.AND P1, PT, R3, 0x1, !P1 ;  /* 0x000000010300780c */ /* 0x000fe20004f24270 */
[----:B------:R-:W-:Y:S01]  /*3090*/  ULDC UR10, c[0x0][0x988] ;  /* 0x00026200000a7ab9 */ /* 0x000fe20000000800 */
[----:B------:R-:W-:Y:S01]  /*30a0*/  FMNMX.FTZ R2, R29, R61, !PT ;  /* 0x0000003d1d027209 */ /* 0x000fe20007810000 */
[----:B------:R-:W-:Y:S01]  /*30b0*/  UISETP.NE.AND UP1, UPT, UR61, URZ, UPT ;  /* 0x0000003f3d00728c */ /* 0x000fe2000bf25270 */
[----:B------:R-:W-:Y:S01]  /*30c0*/  ISETP.LT.OR P1, PT, R0, 0x2, P1 ;  /* 0x000000020000780c */ /* 0x000fe20000f21670 */
[----:B------:R-:W-:Y:S01]  /*30d0*/  UISETP.NE.AND UP0, UPT, UR42, URZ, UPT ;  /* 0x0000003f2a00728c */ /* 0x000fe2000bf05270 */
[----:B------:R-:W-:Y:S01]  /*30e0*/  FMNMX.FTZ R2, R63, R2, !PT ;  /* 0x000000023f027209 */ /* 0x000fe20007810000 */
[----:B------:R-:W-:Y:S01]  /*30f0*/  UMOV UR6, UR43 ;  /* 0x0000002b00067c82 */ /* 0x000fe20008000000 */
[----:B------:R-:W-:Y:S01]  /*3100*/  FSEL R27, R27, -INF , !P1 ;  /* 0xff8000001b1b7808 */ /* 0x000fe20004800000 */
[----:B------:R-:W-:Y:S01]  /*3110*/  VIADD R221, R98, 0xfffffffe ;  /* 0xfffffffe62dd7836 */ /* 0x000fe20000000000 */
[----:B------:R-:W-:-:S02]  /*3120*/  ISETP.NE.AND P1, PT, R60, RZ, PT ;  /* 0x000000ff3c00720c */ /* 0x000fc40003f25270 */
[----:B------:R-:W-:Y:S02]  /*3130*/  FMNMX.FTZ R2, R65, R2, !PT ;  /* 0x0000000241027209 */ /* 0x000fe40007810000 */
[----:B------:R-:W-:Y:S01]  /*3140*/  ISETP.GT.AND P1, PT, R3, 0x9, !P1 ;  /* 0x000000090300780c */ /* 0x000fe20004f24270 */
[----:B------:R-:W-:Y:S01]  /*3150*/  @UP1 ULDC UR4, c[0x0][0x44c] ;  /* 0x0001130000041ab9 */ /* 0x000fe20000000800 */
[----:B------:R-:W-:Y:S01]  /*3160*/  FMNMX.FTZ R2, R67, R2, !PT ;  /* 0x0000000243027209 */ /* 0x000fe20007810000 */
[----:B------:R-:W-:Y:S01]  /*3170*/  UIMAD.WIDE.U32 UR4, UR43, UR4, URZ ;  /* 0x000000042b0472a5 */ /* 0x000fe2000f8e003f */
[----:B------:R-:W-:Y:S01]  /*3180*/  ISETP.LT.OR P1, PT, R0, 0xa, P1 ;  /* 0x0000000a0000780c */ /* 0x000fe20000f21670 */
[----:B------:R-:W-:Y:S01]  /*3190*/  @UP1 ULDC UR7, c[0x0][0x450] ;  /* 0x0001140000071ab9 */ /* 0x000fe20000000800 */
[----:B------:R-:W-:Y:S01]  /*31a0*/  FMNMX.FTZ R2, R33, R2, !PT ;  /* 0x0000000221027209 */ /* 0x000fe20007810000 */
[----:B------:R-:W-:Y:S01]  /*31b0*/  @UP1 USHF.R.U32.HI UR6, URZ, UR7, UR5 ;  /* 0x000000073f061299 */ /* 0x000fe20008011605 */
[----:B------:R-:W-:-:S02]  /*31c0*/  FSEL R31, R31, -INF , !P1 ;  /* 0xff8000001f1f7808 */ /* 0x000fc40004800000 */
[----:B------:R-:W-:Y:S01]  /*31d0*/  ISETP.NE.AND P1, PT, R62, RZ, PT ;  /* 0x000000ff3e00720c */ /* 0x000fe20003f25270 */
[----:B------:R-:W-:Y:S01]  /*31e0*/  UIADD3 UR48, UR48, UR6, URZ ;  /* 0x0000000630307290 */ /* 0x000fe2000fffe03f */
[----:B------:R-:W-:Y:S02]  /*31f0*/  FMNMX.FTZ R2, R69, R2, !PT ;  /* 0x0000000245027209 */ /* 0x000fe40007810000 */
[----:B------:R-:W-:Y:S01]  /*3200*/  ISETP.GT.AND P1, PT, R3, 0x10, !P1 ;  /* 0x000000100300780c */ /* 0x000fe20004f24270 */
[----:B------:R-:W-:Y:S01]  /*3210*/  UIADD3 UR14, UR48, UR14, URZ ;  /* 0x0000000e300e7290 */ /* 0x000fe2000fffe03f */
[----:B------:R-:W-:Y:S02]  /*3220*/  FMNMX.FTZ R2, R37, R2, !PT ;  /* 0x0000000225027209 */ /* 0x000fe40007810000 */
[----:B------:R-:W-:Y:S02]  /*3230*/  ISETP.LT.OR P1, PT, R0, 0x11, P1 ;  /* 0x000000110000780c */ /* 0x000fe40000f21670 */
[----:B------:R-:W-:-:S02]  /*3240*/  FMNMX.FTZ R2, R71, R2, !PT ;  /* 0x0000000247027209 */ /* 0x000fc40007810000 */
[----:B------:R-:W-:Y:S02]  /*3250*/  FSEL R34, R34, -INF , !P1 ;  /* 0xff80000022227808 */ /* 0x000fe40004800000 */
[----:B------:R-:W-:Y:S02]  /*3260*/  ISETP.NE.AND P1, PT, R28, RZ, PT ;  /* 0x000000ff1c00720c */ /* 0x000fe40003f25270 */
[----:B------:R-:W-:Y:S02]  /*3270*/  FMNMX.FTZ R2, R41, R2, !PT ;  /* 0x0000000229027209 */ /* 0x000fe40007810000 */
[----:B------:R-:W-:Y:S02]  /*3280*/  ISETP.GT.AND P1, PT, R3, 0x11, !P1 ;  /* 0x000000110300780c */ /* 0x000fe40004f24270 */
[----:B------:R-:W-:Y:S02]  /*3290*/  FMNMX.FTZ R2, R73, R2, !PT ;  /* 0x0000000249027209 */ /* 0x000fe40007810000 */
[----:B------:R-:W-:-:S02]  /*32a0*/  ISETP.LT.OR P1, PT, R0, 0x12, P1 ;  /* 0x000000120000780c */ /* 0x000fc40000f21670 */
[----:B------:R-:W-:Y:S02]  /*32b0*/  FMNMX.FTZ R2, R45, R2, !PT ;  /* 0x000000022d027209 */ /* 0x000fe40007810000 */
[----:B------:R-:W-:Y:S02]  /*32c0*/  FSEL R35, R35, -INF , !P1 ;  /* 0xff80000023237808 */ /* 0x000fe40004800000 */
[----:B------:R-:W-:Y:S02]  /*32d0*/  ISETP.NE.AND P1, PT, R32, RZ, PT ;  /* 0x000000ff2000720c */ /* 0x000fe40003f25270 */
[----:B------:R-:W-:Y:S02]  /*32e0*/  FMNMX.FTZ R2, R75, R2, !PT ;  /* 0x000000024b027209 */ /* 0x000fe40007810000 */
[----:B------:R-:W-:Y:S02]  /*32f0*/  ISETP.GT.AND P1, PT, R3, 0x18, !P1 ;  /* 0x000000180300780c */ /* 0x000fe40004f24270 */
[----:B------:R-:W-:-:S02]  /*3300*/  FMNMX.FTZ R2, R49, R2, !PT ;  /* 0x0000000231027209 */ /* 0x000fc40007810000 */
[----:B------:R-:W-:Y:S02]  /*3310*/  ISETP.LT.OR P1, PT, R0, 0x19, P1 ;  /* 0x000000190000780c */ /* 0x000fe40000f21670 */
[----:B------:R-:W-:Y:S02]  /*3320*/  FMNMX.FTZ R2, R77, R2, !PT ;  /* 0x000000024d027209 */ /* 0x000fe40007810000 */
[----:B------:R-:W-:Y:S02]  /*3330*/  FSEL R38, R38, -INF , !P1 ;  /* 0xff80000026267808 */ /* 0x000fe40004800000 */
[----:B------:R-:W-:Y:S02]  /*3340*/  ISETP.NE.AND P1, PT, R36, RZ, PT ;  /* 0x000000ff2400720c */ /* 0x000fe40003f25270 */
[----:B------:R-:W-:Y:S02]  /*3350*/  FMNMX.FTZ R18, R53, R2, !PT ;  /* 0x0000000235127209 */ /* 0x000fe40007810000 */
[----:B------:R-:W-:-:S02]  /*3360*/  ISETP.GT.AND P1, PT, R3, 0x19, !P1 ;  /* 0x000000190300780c */ /* 0x000fc40004f24270 */
[----:B------:R-:W-:Y:S01]  /*3370*/  ISETP.GT.AND P2, PT, R3, 0x8, !P2 ;  /* 0x000000080300780c */ /* 0x000fe20005744270 */
[----:B------:R-:W0:Y:S01]  /*3380*/  SHFL.BFLY PT, R5, R18, 0x2, 0x1f ;  /* 0x0c401f0012057f89 */ /* 0x000e2200000e0000 */
[C---:B------:R-:W-:Y:S02]  /*3390*/  ISETP.LT.OR P1, PT, R0.reuse, 0x1a, P1 ;  /* 0x0000001a0000780c */ /* 0x040fe40000f21670 */
[----:B------:R-:W-:Y:S02]  /*33a0*/  ISETP.LT.OR P2, PT, R0, 0x9, P2 ;  /* 0x000000090000780c */ /* 0x000fe40001741670 */
[----:B------:R-:W-:Y:S02]  /*33b0*/  FSEL R39, R39, -INF , !P1 ;  /* 0xff80000027277808 */ /* 0x000fe40004800000 */
[----:B------:R-:W-:Y:S02]  /*33c0*/  ISETP.NE.AND P1, PT, R64, RZ, PT ;  /* 0x000000ff4000720c */ /* 0x000fe40003f25270 */
[----:B------:R-:W-:-:S02]  /*33d0*/  FSEL R30, R30, -INF , !P2 ;  /* 0xff8000001e1e7808 */ /* 0x000fc40005000000 */
[C---:B------:R-:W-:Y:S02]  /*33e0*/  ISETP.GT.AND P1, PT, R3.reuse, 0x20, !P1 ;  /* 0x000000200300780c */ /* 0x040fe40004f24270 */
[----:B------:R-:W-:Y:S02]  /*33f0*/  ISETP.NE.AND P2, PT, R40, RZ, PT ;  /* 0x000000ff2800720c */ /* 0x000fe40003f45270 */
[----:B------:R-:W-:Y:S02]  /*3400*/  ISETP.LT.OR P1, PT, R0, 0x21, P1 ;  /* 0x000000210000780c */ /* 0x000fe40000f21670 */
[----:B------:R-:W-:Y:S02]  /*3410*/  ISETP.NE.AND P6, PT, R4, RZ, PT ;  /* 0x000000ff0400720c */ /* 0x000fe40003fc5270 */
[----:B------:R-:W-:Y:S02]  /*3420*/  FSEL R42, R42, -INF , !P1 ;  /* 0xff8000002a2a7808 */ /* 0x000fe40004800000 */
[----:B------:R-:W-:-:S02]  /*3430*/  ISETP.GT.AND P1, PT, R3, 0x21, !P2 ;  /* 0x000000210300780c */ /* 0x000fc40005724270 */
[----:B------:R-:W-:Y:S02]  /*3440*/  ISETP.NE.AND P2, PT, R44, RZ, PT ;  /* 0x000000ff2c00720c */ /* 0x000fe40003f45270 */
[----:B------:R-:W-:Y:S02]  /*3450*/  ISETP.LT.OR P1, PT, R0, 0x22, P1 ;  /* 0x000000220000780c */ /* 0x000fe40000f21670 */
[----:B------:R-:W-:Y:S02]  /*3460*/  ISETP.GT.AND P2, PT, R3, 0x29, !P2 ;  /* 0x000000290300780c */ /* 0x000fe40005744270 */
[----:B------:R-:W-:Y:S02]  /*3470*/  FSEL R43, R43, -INF , !P1 ;  /* 0xff8000002b2b7808 */ /* 0x000fe40004800000 */
[----:B------:R-:W-:Y:S02]  /*3480*/  ISETP.GT.AND P1, PT, R3, RZ, !P6 ;  /* 0x000000ff0300720c */ /* 0x000fe40007724270 */
[----:B------:R-:W-:-:S02]  /*3490*/  ISETP.NE.AND P6, PT, R24, RZ, PT ;  /* 0x000000ff1800720c */ /* 0x000fc40003fc5270 */
[----:B0-----:R-:W-:Y:S02]  /*34a0*/  FMNMX.FTZ R24, R18, R5, !PT ;  /* 0x0000000512187209 */ /* 0x001fe40007810000 */
[----:B------:R-:W-:Y:S02]  /*34b0*/  ISETP.LT.OR P1, PT, R0, 0x1, P1 ;  /* 0x000000010000780c */ /* 0x000fe40000f21670 */
[----:B------:R-:W-:Y:S01]  /*34c0*/  ISETP.GT.AND P3, PT, R3, 0x30, !P3 ;  /* 0x000000300300780c */ /* 0x000fe20005f64270 */
[----:B------:R-:W0:Y:S01]  /*34d0*/  SHFL.BFLY PT, R25, R24, 0x1, 0x1f ;  /* 0x0c201f0018197f89 */ /* 0x000e2200000e0000 */
[----:B------:R-:W-:Y:S02]  /*34e0*/  FSEL R26, R26, -INF , !P1 ;  /* 0xff8000001a1a7808 */ /* 0x000fe40004800000 */
[----:B------:R-:W-:Y:S02]  /*34f0*/  ISETP.NE.AND P1, PT, R66, RZ, PT ;  /* 0x000000ff4200720c */ /* 0x000fe40003f25270 */
[----:B------:R-:W-:-:S02]  /*3500*/  FMNMX.FTZ R5, R26, R27, !PT ;  /* 0x0000001b1a057209 */ /* 0x000fc40007810000 */
[----:B------:R-:W-:Y:S02]  /*3510*/  ISETP.GT.AND P1, PT, R3, 0x28, !P1 ;  /* 0x000000280300780c */ /* 0x000fe40004f24270 */
[----:B------:R-:W-:Y:S02]  /*3520*/  FMNMX.FTZ R2, R30, R5, !PT ;  /* 0x000000051e027209 */ /* 0x000fe40007810000 */
[----:B------:R-:W-:Y:S02]  /*3530*/  ISETP.LT.OR P1, PT, R0, 0x29, P1 ;  /* 0x000000290000780c */ /* 0x000fe40000f21670 */
[----:B------:R-:W-:Y:S02]  /*3540*/  FMNMX.FTZ R5, R31, R2, !PT ;  /* 0x000000021f057209 */ /* 0x000fe40007810000 */
[----:B------:R-:W-:Y:S02]  /*3550*/  FSEL R46, R46, -INF , !P1 ;  /* 0xff8000002e2e7808 */ /* 0x000fe40004800000 */
[----:B------:R-:W-:-:S02]  /*3560*/  FMNMX.FTZ R2, R34, R5, !PT ;  /* 0x0000000522027209 */ /* 0x000fc40007810000 */
[----:B------:R-:W-:Y:S02]  /*3570*/  ISETP.GT.AND P4, PT, R3, 0x31, !P4 ;  /* 0x000000310300780c */ /* 0x000fe40006784270 */
[----:B------:R-:W-:Y:S02]  /*3580*/  FMNMX.FTZ R5, R35, R2, !PT ;  /* 0x0000000223057209 */ /* 0x000fe40007810000 */
[----:B------:R-:W-:Y:S02]  /*3590*/  ISETP.GT.AND P5, PT, R3, 0x38, !P5 ;  /* 0x000000380300780c */ /* 0x000fe40006fa4270 */
[----:B0-----:R-:W-:Y:S02]  /*35a0*/  FMNMX.FTZ R4, R24, R25, !PT ;  /* 0x0000001918047209 */ /* 0x001fe40007810000 */
[----:B------:R-:W-:Y:S02]  /*35b0*/  FMNMX.FTZ R2, R38, R5, !PT ;  /* 0x0000000526027209 */ /* 0x000fe40007810000 */
[C---:B------:R-:W-:Y:S01]  /*35c0*/  FSETP.NEU.FTZ.AND P1, PT, R4.reuse, -INF , PT ;  /* 0xff8000000400780b */ /* 0x040fe20003f3d000 */
[----:B------:R-:W-:Y:S01]  /*35d0*/  FMUL.FTZ R18, R4, UR10 ;  /* 0x0000000a04127c20 */ /* 0x000fe20008410000 */
[----:B------:R-:W-:-:S02]  /*35e0*/  FMNMX.FTZ R5, R39, R2, !PT ;  /* 0x0000000227057209 */ /* 0x000fc40007810000 */
[----:B------:R-:W-:Y:S02]  /*35f0*/  ISETP.LT.OR P2, PT, R0, 0x2a, P2 ;  /* 0x0000002a0000780c */ /* 0x000fe40001741670 */
[----:B------:R-:W-:Y:S02]  /*3600*/  FMNMX.FTZ R2, R42, R5, !PT ;  /* 0x000000052a027209 */ /* 0x000fe40007810000 */
[----:B------:R-:W-:Y:S02]  /*3610*/  FSEL R18, R18, RZ, P1 ;  /* 0x000000ff12127208 */ /* 0x000fe40000800000 */
[----:B------:R-:W-:Y:S02]  /*3620*/  ISETP.GT.AND P1, PT, R3, 0x39, !P6 ;  /* 0x000000390300780c */ /* 0x000fe40007724270 */
[----:B------:R-:W-:Y:S01]  /*3630*/  FMNMX.FTZ R3, R43, R2, !PT ;  /* 0x000000022b037209 */ /* 0x000fe20007810000 */
[--C-:B------:R-:W-:Y:S01]  /*3640*/  FFMA.FTZ R5, R29, UR10, -R18.reuse ;  /* 0x0000000a1d057c23 */ /* 0x100fe20008010812 */
[----:B------:R-:W-:Y:S01]  /*3650*/  ISETP.LT.OR P3, PT, R0, 0x31, P3 ;  /* 0x000000310000780c */ /* 0x000fe20001f61670 */
[--C-:B------:R-:W-:Y:S01]  /*3660*/  FFMA.FTZ R24, R61, UR10, -R18.reuse ;  /* 0x0000000a3d187c23 */ /* 0x100fe20008010812 */
[----:B------:R-:W-:Y:S01]  /*3670*/  FSEL R47, R47, -INF , !P2 ;  /* 0xff8000002f2f7808 */ /* 0x000fe20005000000 */
[--C-:B------:R-:W-:Y:S01]  /*3680*/  FFMA.FTZ R25, R65, UR10, -R18.reuse ;  /* 0x0000000a41197c23 */ /* 0x100fe20008010812 */
[----:B------:R-:W-:Y:S01]  /*3690*/  FMNMX.FTZ R2, R46, R3, !PT ;  /* 0x000000032e027209 */ /* 0x000fe20007810000 */
[----:B------:R-:W-:Y:S01]  /*36a0*/  MUFU.EX2 R5, R5 ;  /* 0x0000000500057308 */ /* 0x000fe20000000800 */
[----:B------:R-:W-:Y:S01]  /*36b0*/  ISETP.LT.OR P4, PT, R0, 0x32, P4 ;  /* 0x000000320000780c */ /* 0x000fe20002781670 */
[--C-:B------:R-:W-:Y:S01]  /*36c0*/  FFMA.FTZ R29, R33, UR10, -R18.reuse ;  /* 0x0000000a211d7c23 */ /* 0x100fe20008010812 */
[----:B------:R-:W-:Y:S01]  /*36d0*/  FSEL R50, R50, -INF , !P3 ;  /* 0xff80000032327808 */ /* 0x000fe20005800000 */
[--C-:B------:R-:W-:Y:S01]  /*36e0*/  FFMA.FTZ R33, R37, UR10, -R18.reuse ;  /* 0x0000000a25217c23 */ /* 0x100fe20008010812 */
[----:B------:R-:W-:Y:S01]  /*36f0*/  FMNMX.FTZ R3, R47, R2, !PT ;  /* 0x000000022f037209 */ /* 0x000fe20007810000 */
[--C-:B------:R-:W-:Y:S01]  /*3700*/  FFMA.FTZ R28, R67, UR10, -R18.reuse ;  /* 0x0000000a431c7c23 */ /* 0x100fe20008010812 */
[----:B------:R-:W-:Y:S01]  /*3710*/  ISETP.LT.OR P5, PT, R0, 0x39, P5 ;  /* 0x000000390000780c */ /* 0x000fe20002fa1670 */
[----:B------:R-:W0:Y:S01]  /*3720*/  MUFU.EX2 R24, R24 ;  /* 0x0000001800187308 */ /* 0x000e220000000800 */
[----:B------:R-:W-:Y:S01]  /*3730*/  FSEL R51, R51, -INF , !P4 ;  /* 0xff80000033337808 */ /* 0x000fe20006000000 */
[--C-:B------:R-:W-:Y:S01]  /*3740*/  FFMA.FTZ R32, R69, UR10, -R18.reuse ;  /* 0x0000000a45207c23 */ /* 0x100fe20008010812 */
[----:B------:R-:W-:Y:S01]  /*3750*/  FMNMX.FTZ R2, R50, R3, !PT ;  /* 0x0000000332027209 */ /* 0x000fe20007810000 */
[--C-:B------:R-:W-:Y:S01]  /*3760*/  FFMA.FTZ R36, R71, UR10, -R18.reuse ;  /* 0x0000000a47247c23 */ /* 0x100fe20008010812 */
[----:B------:R-:W-:Y:S01]  /*3770*/  ISETP.LT.OR P1, PT, R0, 0x3a, P1 ;  /* 0x0000003a0000780c */ /* 0x000fe20000f21670 */
[--C-:B------:R-:W-:Y:S01]  /*3780*/  FFMA.FTZ R40, R73, UR10, -R18.reuse ;  /* 0x0000000a49287c23 */ /* 0x100fe20008010812 */
[----:B------:R-:W-:Y:S01]  /*3790*/  FSEL R54, R54, -INF , !P5 ;  /* 0xff80000036367808 */ /* 0x000fe20006800000 */
[----:B------:R-:W-:Y:S01]  /*37a0*/  MUFU.EX2 R25, R25 ;  /* 0x0000001900197308 */ /* 0x000fe20000000800 */
[----:B------:R-:W-:Y:S01]  /*37b0*/  FMNMX.FTZ R3, R51, R2, !PT ;  /* 0x0000000233037209 */ /* 0x000fe20007810000 */
[--C-:B------:R-:W-:Y:S01]  /*37c0*/  FFMA.FTZ R2, R63, UR10, -R18.reuse ;  /* 0x0000000a3f027c23 */ /* 0x100fe20008010812 */
[----:B------:R-:W-:Y:S01]  /*37d0*/  FSEL R55, R55, -INF , !P1 ;  /* 0xff80000037377808 */ /* 0x000fe20004800000 */
[----:B------:R-:W-:Y:S01]  /*37e0*/  FFMA.FTZ R44, R75, UR10, -R18 ;  /* 0x0000000a4b2c7c23 */ /* 0x000fe20008010812 */
[----:B------:R-:W-:-:S03]  /*37f0*/  FMNMX.FTZ R0, R54, R3, !PT ;  /* 0x0000000336007209 */ /* 0x000fc60007810000 */
[----:B------:R1:W-:Y:S01]  /*3800*/  MUFU.EX2 R198, R2 ;  /* 0x0000000200c67308 */ /* 0x0003e20000000800 */
[----:B------:R-:W-:Y:S02]  /*3810*/  FMNMX.FTZ R0, R55, R0, !PT ;  /* 0x0000000037007209 */ /* 0x000fe40007810000 */
[----:B0-----:R-:W-:-:S03]  /*3820*/  F2FP.BF16.F32.PACK_AB R196, R24, R5 ;  /* 0x0000000518c4723e */ /* 0x001fc600000010ff */
[----:B------:R-:W1:Y:S02]  /*3830*/  SHFL.BFLY PT, R3, R0, 0x2, 0x1f ;  /* 0x0c401f0000037f89 */ /* 0x000e6400000e0000 */
[----:B------:R-:W-:Y:S08]  /*3840*/  MUFU.EX2 R28, R28 ;  /* 0x0000001c001c7308 */ /* 0x000ff00000000800 */
[----:B------:R-:W0:Y:S08]  /*3850*/  MUFU.EX2 R29, R29 ;  /* 0x0000001d001d7308 */ /* 0x000e300000000800 */
[----:B------:R-:W-:Y:S01]  /*3860*/  MUFU.EX2 R32, R32 ;  /* 0x0000002000207308 */ /* 0x000fe20000000800 */
[----:B-1----:R-:W-:Y:S01]  /*3870*/  FMNMX.FTZ R2, R0, R3, !PT ;  /* 0x0000000300027209 */ /* 0x002fe20007810000 */
[--C-:B------:R-:W-:Y:S01]  /*3880*/  FFMA.FTZ R0, R41, UR10, -R18.reuse ;  /* 0x0000000a29007c23 */ /* 0x100fe20008010812 */
[--C-:B------:R-:W-:Y:S01]  /*3890*/  FFMA.FTZ R41, R45, UR10, -R18.reuse ;  /* 0x0000000a2d297c23 */ /* 0x100fe20008010812 */
[----:B------:R-:W-:-:S04]  /*38a0*/  FFMA.FTZ R45, R49, UR10, -R18 ;  /* 0x0000000a312d7c23 */ /* 0x000fc80008010812 */
[----:B------:R-:W1:Y:S01]  /*38b0*/  MUFU.EX2 R33, R33 ;  /* 0x0000002100217308 */ /* 0x000e620000000800 */
[----:B------:R-:W2:Y:S01]  /*38c0*/  SHFL.BFLY PT, R3, R2, 0x1, 0x1f ;  /* 0x0c201f0002037f89 */ /* 0x000ea200000e0000 */
[----:B0-----:R-:W-:-:S06]  /*38d0*/  F2FP.BF16.F32.PACK_AB R192, R29, R28 ;  /* 0x0000001c1dc0723e */ /* 0x001fcc00000010ff */
[----:B------:R0:W-:Y:S08]  /*38e0*/  MUFU.EX2 R37, R0 ;  /* 0x0000000000257308 */ /* 0x0001f00000000800 */
[----:B------:R-:W3:Y:S01]  /*38f0*/  MUFU.EX2 R36, R36 ;  /* 0x0000002400247308 */ /* 0x000ee20000000800 */
[----:B-1----:R-:W-:-:S07]  /*3900*/  F2FP.BF16.F32.PACK_AB R194, R33, R32 ;  /* 0x0000002021c2723e */ /* 0x002fce00000010ff */
[----:B------:R-:W-:Y:S01]  /*3910*/  MUFU.EX2 R40, R40 ;  /* 0x0000002800287308 */ /* 0x000fe20000000800 */
[----:B--2---:R-:W-:Y:S01]  /*3920*/  FMNMX.FTZ R3, R2, R3, !PT ;  /* 0x0000000302037209 */ /* 0x004fe20007810000 */
[--C-:B------:R-:W-:Y:S01]  /*3930*/  FFMA.FTZ R2, R77, UR10, -R18.reuse ;  /* 0x0000000a4d027c23 */ /* 0x100fe20008010812 */
[----:B------:R-:W-:Y:S01]  /*3940*/  FFMA.FTZ R18, R53, UR10, -R18 ;  /* 0x0000000a35127c23 */ /* 0x000fe20008010812 */
[----:B------:R-:W-:Y:S01]  /*3950*/  FADD.FTZ R53, R5, R24 ;  /* 0x0000001805357221 */ /* 0x000fe20000010000 */
[C---:B------:R-:W-:Y:S01]  /*3960*/  FSETP.NEU.FTZ.AND P1, PT, R3.reuse, -INF , PT ;  /* 0xff8000000300780b */ /* 0x040fe20003f3d000 */
[----:B0-----:R-:W-:Y:S02]  /*3970*/  FMUL.FTZ R0, R3, UR10 ;  /* 0x0000000a03007c20 */ /* 0x001fe40008410000 */
[----:B------:R0:W-:Y:S01]  /*3980*/  MUFU.EX2 R49, R18 ;  /* 0x0000001200317308 */ /* 0x0001e20000000800 */
[----:B---3--:R-:W-:Y:S02]  /*3990*/  F2FP.BF16.F32.PACK_AB R188, R37, R36 ;  /* 0x0000002425bc723e */ /* 0x008fe400000010ff */
[----:B------:R-:W-:-:S02]  /*39a0*/  FSEL R0, R0, RZ, P1 ;  /* 0x000000ff00007208 */ /* 0x000fc40000800000 */
[----:B------:R-:W-:-:S03]  /*39b0*/  PLOP3.LUT P1, PT, PT, PT, UP0, 0x40, 0x0 ;  /* 0x000000000000781c */ /* 0x000fc60003f2e808 */
[--C-:B------:R-:W-:Y:S01]  /*39c0*/  FFMA.FTZ R26, R26, UR10, -R0.reuse ;  /* 0x0000000a1a1a7c23 */ /* 0x100fe20008010800 */
[--C-:B------:R-:W-:Y:S01]  /*39d0*/  FFMA.FTZ R27, R27, UR10, -R0.reuse ;  /* 0x0000000a1b1b7c23 */ /* 0x100fe20008010800 */
[--C-:B------:R-:W-:Y:S01]  /*39e0*/  FFMA.FTZ R30, R30, UR10, -R0.reuse ;  /* 0x0000000a1e1e7c23 */ /* 0x100fe20008010800 */
[----:B0-----:R-:W-:Y:S01]  /*39f0*/  FADD.FTZ R18, R198, R53 ;  /* 0x00000035c6127221 */ /* 0x001fe20000010000 */
[--C-:B------:R-:W-:Y:S01]  /*3a00*/  FFMA.FTZ R31, R31, UR10, -R0.reuse ;  /* 0x0000000a1f1f7c23 */ /* 0x100fe20008010800 */
[----:B------:R-:W-:Y:S01]  /*3a10*/  FFMA.FTZ R34, R34, UR10, -R0 ;  /* 0x0000000a22227c23 */ /* 0x000fe20008010800 */
[----:B------:R-:W-:Y:S01]  /*3a20*/  MUFU.EX2 R26, R26 ;  /* 0x0000001a001a7308 */ /* 0x000fe20000000800 */
[----:B------:R-:W-:Y:S01]  /*3a30*/  FADD.FTZ R53, R25, R18 ;  /* 0x0000001219357221 */ /* 0x000fe20000010000 */
[--C-:B------:R-:W-:Y:S01]  /*3a40*/  FFMA.FTZ R35, R35, UR10, -R0.reuse ;  /* 0x0000000a23237c23 */ /* 0x100fe20008010800 */
[--C-:B------:R-:W-:Y:S01]  /*3a50*/  FFMA.FTZ R38, R38, UR10, -R0.reuse ;  /* 0x0000000a26267c23 */ /* 0x100fe20008010800 */
[--C-:B------:R-:W-:Y:S01]  /*3a60*/  FFMA.FTZ R39, R39, UR10, -R0.reuse ;  /* 0x0000000a27277c23 */ /* 0x100fe20008010800 */
[----:B------:R-:W-:Y:S01]  /*3a70*/  FADD.FTZ R18, R28, R53 ;  /* 0x000000351c127221 */ /* 0x000fe20000010000 */
[--C-:B------:R-:W-:Y:S01]  /*3a80*/  FFMA.FTZ R42, R42, UR10, -R0.reuse ;  /* 0x0000000a2a2a7c23 */ /* 0x100fe20008010800 */
[----:B------:R-:W-:Y:S01]  /*3a90*/  FFMA.FTZ R43, R43, UR10, -R0 ;  /* 0x0000000a2b2b7c23 */ /* 0x000fe20008010800 */
[----:B------:R-:W0:Y:S01]  /*3aa0*/  MUFU.EX2 R27, R27 ;  /* 0x0000001b001b7308 */ /* 0x000e220000000800 */
[----:B------:R-:W-:Y:S01]  /*3ab0*/  FADD.FTZ R53, R29, R18 ;  /* 0x000000121d357221 */ /* 0x000fe20000010000 */
[--C-:B------:R-:W-:Y:S01]  /*3ac0*/  FFMA.FTZ R46, R46, UR10, -R0.reuse ;  /* 0x0000000a2e2e7c23 */ /* 0x100fe20008010800 */
[--C-:B------:R-:W-:Y:S01]  /*3ad0*/  FFMA.FTZ R47, R47, UR10, -R0.reuse ;  /* 0x0000000a2f2f7c23 */ /* 0x100fe20008010800 */
[--C-:B------:R-:W-:Y:S01]  /*3ae0*/  FFMA.FTZ R50, R50, UR10, -R0.reuse ;  /* 0x0000000a32327c23 */ /* 0x100fe20008010800 */
[----:B------:R-:W-:Y:S01]  /*3af0*/  FADD.FTZ R18, R32, R53 ;  /* 0x0000003520127221 */ /* 0x000fe20000010000 */
[--C-:B------:R-:W-:Y:S01]  /*3b00*/  FFMA.FTZ R51, R51, UR10, -R0.reuse ;  /* 0x0000000a33337c23 */ /* 0x100fe20008010800 */
[----:B------:R-:W-:Y:S01]  /*3b10*/  FFMA.FTZ R54, R54, UR10, -R0 ;  /* 0x0000000a36367c23 */ /* 0x000fe20008010800 */
[----:B------:R-:W1:Y:S01]  /*3b20*/  MUFU.EX2 R30, R30 ;  /* 0x0000001e001e7308 */ /* 0x000e620000000800 */
[----:B------:R-:W-:Y:S01]  /*3b30*/  FADD.FTZ R57, R33, R18 ;  /* 0x0000001221397221 */ /* 0x000fe20000010000 */
[----:B------:R-:W-:Y:S01]  /*3b40*/  F2FP.BF16.F32.PACK_AB R198, R25, R198 ;  /* 0x000000c619c6723e */ /* 0x000fe200000010ff */
[----:B------:R-:W-:-:S02]  /*3b50*/  FFMA.FTZ R0, R55, UR10, -R0 ;  /* 0x0000000a37007c23 */ /* 0x000fc40008010800 */
[----:B------:R-:W-:-:S03]  /*3b60*/  FADD.FTZ R48, R36, R57 ;  /* 0x0000003924307221 */ /* 0x000fc60000010000 */
[----:B------:R-:W2:Y:S01]  /*3b70*/  MUFU.EX2 R31, R31 ;  /* 0x0000001f001f7308 */ /* 0x000ea20000000800 */
[----:B0-----:R-:W-:Y:S01]  /*3b80*/  FADD.FTZ R53, R26, R27 ;  /* 0x0000001b1a357221 */ /* 0x001fe20000010000 */
[----:B------:R-:W-:Y:S01]  /*3b90*/  FADD.FTZ R57, R37, R48 ;  /* 0x0000003025397221 */ /* 0x000fe20000010000 */
[----:B------:R-:W-:-:S03]  /*3ba0*/  F2FP.BF16.F32.PACK_AB R197, R27, R26 ;  /* 0x0000001a1bc5723e */ /* 0x000fc600000010ff */
[----:B------:R-:W-:Y:S02]  /*3bb0*/  FADD.FTZ R48, R40, R57 ;  /* 0x0000003928307221 */ /* 0x000fe40000010000 */
[----:B------:R-:W0:Y:S01]  /*3bc0*/  MUFU.EX2 R34, R34 ;  /* 0x0000002200227308 */ /* 0x000e220000000800 */
[----:B-1----:R-:W-:-:S07]  /*3bd0*/  FADD.FTZ R18, R30, R53 ;  /* 0x000000351e127221 */ /* 0x002fce0000010000 */
[----:B------:R-:W1:Y:S01]  /*3be0*/  MUFU.EX2 R35, R35 ;  /* 0x0000002300237308 */ /* 0x000e620000000800 */
[C---:B--2---:R-:W-:Y:S01]  /*3bf0*/  FADD.FTZ R53, R31.reuse, R18 ;  /* 0x000000121f357221 */ /* 0x044fe20000010000 */
[----:B------:R-:W-:-:S06]  /*3c00*/  F2FP.BF16.F32.PACK_AB R199, R31, R30 ;  /* 0x0000001e1fc7723e */ /* 0x000fcc00000010ff */
[----:B------:R-:W2:Y:S01]  /*3c10*/  MUFU.EX2 R38, R38 ;  /* 0x0000002600267308 */ /* 0x000ea20000000800 */
[----:B0-----:R-:W-:-:S07]  /*3c20*/  FADD.FTZ R18, R34, R53 ;  /* 0x0000003522127221 */ /* 0x001fce0000010000 */
[----:B------:R-:W0:Y:S01]  /*3c30*/  MUFU.EX2 R41, R41 ;  /* 0x0000002900297308 */ /* 0x000e220000000800 */
[C---:B-1----:R-:W-:Y:S01]  /*3c40*/  FADD.FTZ R5, R35.reuse, R18 ;  /* 0x0000001223057221 */ /* 0x042fe20000010000 */
[----:B------:R-:W-:-:S06]  /*3c50*/  F2FP.BF16.F32.PACK_AB R193, R35, R34 ;  /* 0x0000002223c1723e */ /* 0x000fcc00000010ff */
[----:B------:R-:W1:Y:S01]  /*3c60*/  MUFU.EX2 R39, R39 ;  /* 0x0000002700277308 */ /* 0x000e620000000800 */
[----:B--2---:R-:W-:-:S07]  /*3c70*/  FADD.FTZ R18, R38, R5 ;  /* 0x0000000526127221 */ /* 0x004fce0000010000 */
[----:B------:R-:W2:Y:S01]  /*3c80*/  MUFU.EX2 R44, R44 ;  /* 0x0000002c002c7308 */ /* 0x000ea20000000800 */
[C---:B0-----:R-:W-:Y:S01]  /*3c90*/  FADD.FTZ R53, R41.reuse, R48 ;  /* 0x0000003029357221 */ /* 0x041fe20000010000 */
[----:B------:R-:W-:-:S06]  /*3ca0*/  F2FP.BF16.F32.PACK_AB R190, R41, R40 ;  /* 0x0000002829be723e */ /* 0x000fcc00000010ff */
[----:B------:R-:W0:Y:S01]  /*3cb0*/  MUFU.EX2 R42, R42 ;  /* 0x0000002a002a7308 */ /* 0x000e220000000800 */
[C---:B-1----:R-:W-:Y:S01]  /*3cc0*/  FADD.FTZ R5, R39.reuse, R18 ;  /* 0x0000001227057221 */ /* 0x042fe20000010000 */
[----:B------:R-:W-:-:S06]  /*3cd0*/  F2FP.BF16.F32.PACK_AB R195, R39, R38 ;  /* 0x0000002627c3723e */ /* 0x000fcc00000010ff */
[----:B------:R-:W1:Y:S01]  /*3ce0*/  MUFU.EX2 R45, R45 ;  /* 0x0000002d002d7308 */ /* 0x000e620000000800 */
[----:B--2---:R-:W-:-:S07]  /*3cf0*/  FADD.FTZ R24, R44, R53 ;  /* 0x000000352c187221 */ /* 0x004fce0000010000 */
[----:B------:R-:W2:Y:S01]  /*3d00*/  MUFU.EX2 R43, R43 ;  /* 0x0000002b002b7308 */ /* 0x000ea20000000800 */
[----:B0-----:R-:W-:-:S07]  /*3d10*/  FADD.FTZ R18, R42, R5 ;  /* 0x000000052a127221 */ /* 0x001fce0000010000 */
[----:B------:R-:W0:Y:S01]  /*3d20*/  MUFU.EX2 R2, R2 ;  /* 0x0000000200027308 */ /* 0x000e220000000800 */
[C---:B-1----:R-:W-:Y:S01]  /*3d30*/  FADD.FTZ R25, R45.reuse, R24 ;  /* 0x000000182d197221 */ /* 0x042fe20000010000 */
[----:B------:R-:W-:-:S06]  /*3d40*/  F2FP.BF16.F32.PACK_AB R184, R45, R44 ;  /* 0x0000002c2db8723e */ /* 0x000fcc00000010ff */
[----:B------:R-:W1:Y:S01]  /*3d50*/  MUFU.EX2 R46, R46 ;  /* 0x0000002e002e7308 */ /* 0x000e620000000800 */
[C---:B--2---:R-:W-:Y:S01]  /*3d60*/  FADD.FTZ R5, R43.reuse, R18 ;  /* 0x000000122b057221 */ /* 0x044fe20000010000 */
[----:B------:R-:W-:-:S06]  /*3d70*/  F2FP.BF16.F32.PACK_AB R189, R43, R42 ;  /* 0x0000002a2bbd723e */ /* 0x000fcc00000010ff */
[----:B------:R-:W2:Y:S01]  /*3d80*/  MUFU.EX2 R47, R47 ;  /* 0x0000002f002f7308 */ /* 0x000ea20000000800 */
[----:B0-----:R-:W-:Y:S01]  /*3d90*/  FADD.FTZ R24, R2, R25 ;  /* 0x0000001902187221 */ /* 0x001fe20000010000 */
[----:B------:R-:W-:-:S03]  /*3da0*/  F2FP.BF16.F32.PACK_AB R186, R49, R2 ;  /* 0x0000000231ba723e */ /* 0x000fc600000010ff */
[----:B------:R-:W-:-:S03]  /*3db0*/  FADD.FTZ R18, R49, R24 ;  /* 0x0000001831127221 */ /* 0x000fc60000010000 */
[----:B------:R-:W0:Y:S01]  /*3dc0*/  MUFU.EX2 R50, R50 ;  /* 0x0000003200327308 */ /* 0x000e220000000800 */
[----:B-1----:R-:W-:-:S07]  /*3dd0*/  FADD.FTZ R2, R46, R5 ;  /* 0x000000052e027221 */ /* 0x002fce0000010000 */
[----:B------:R-:W1:Y:S01]  /*3de0*/  MUFU.EX2 R51, R51 ;  /* 0x0000003300337308 */ /* 0x000e620000000800 */
[C---:B--2---:R-:W-:Y:S01]  /*3df0*/  FADD.FTZ R5, R47.reuse, R2 ;  /* 0x000000022f057221 */ /* 0x044fe20000010000 */
[----:B------:R-:W-:-:S06]  /*3e00*/  F2FP.BF16.F32.PACK_AB R191, R47, R46 ;  /* 0x0000002e2fbf723e */ /* 0x000fcc00000010ff */
[----:B------:R-:W2:Y:S01]  /*3e10*/  MUFU.EX2 R54, R54 ;  /* 0x0000003600367308 */ /* 0x000ea20000000800 */
[----:B0-----:R-:W-:-:S07]  /*3e20*/  FADD.FTZ R2, R50, R5 ;  /* 0x0000000532027221 */ /* 0x001fce0000010000 */
[----:B------:R2:W0:Y:S01]  /*3e30*/  MUFU.EX2 R187, R0 ;  /* 0x0000000000bb7308 */ /* 0x0004220000000800 */
[C---:B-1----:R-:W-:Y:S01]  /*3e40*/  FADD.FTZ R5, R51.reuse, R2 ;  /* 0x0000000233057221 */ /* 0x042fe20000010000 */
[----:B------:R-:W-:-:S03]  /*3e50*/  F2FP.BF16.F32.PACK_AB R185, R51, R50 ;  /* 0x0000003233b9723e */ /* 0x000fc600000010ff */
[----:B--2---:R-:W-:-:S04]  /*3e60*/  FADD.FTZ R0, R54, R5 ;  /* 0x0000000536007221 */ /* 0x004fc80000010000 */
[C---:B0-----:R-:W-:Y:S01]  /*3e70*/  FADD.FTZ R5, R187.reuse, R0 ;  /* 0x00000000bb057221 */ /* 0x041fe20000010000 */
[----:B------:R-:W-:Y:S01]  /*3e80*/  F2FP.BF16.F32.PACK_AB R187, R187, R54 ;  /* 0x00000036bbbb723e */ /* 0x000fe200000010ff */
[----:B------:R-:W-:Y:S06]  /*3e90*/  @P1 BRA `(.L_x_1008) ;  /* 0x00000000004c1947 */ /* 0x000fec0003800000 */
[----:B------:R-:W-:Y:S01]  /*3ea0*/  ISETP.LT.AND P1, PT, RZ, UR48, PT ;  /* 0x00000030ff007c0c */ /* 0x000fe2000bf21270 */
[----:B------:R-:W-:-:S12]  /*3eb0*/  UIADD3 UR18, UR48, -0x1, URZ ;  /* 0xffffffff30127890 */ /* 0x000fd8000fffe03f */
[----:B------:R-:W-:Y:S05]  /*3ec0*/  @P1 BRA `(.L_x_1009) ;  /* 0x0000000000201947 */ /* 0x000fea0003800000 */
[----:B------:R-:W-:Y:S01]  /*3ed0*/  ULDC UR15, c[0x0][0x9e4] ;  /* 0x00027900000f7ab9 */ /* 0x000fe20000000800 */
[----:B------:R-:W-:Y:S02]  /*3ee0*/  UIADD3 UR18, -UR48, URZ, URZ ;  /* 0x0000003f30127290 */ /* 0x000fe4000fffe13f */
[----:B------:R-:W-:-:S11]  /*3ef0*/  UISETP.NE.AND UP0, UPT, UR15, 0x1, UPT ;  /* 0x000000010f00788c */ /* 0x000fd6000bf05270 */
[----:B------:R-:W-:Y:S02]  /*3f00*/  @UP0 ULDC.64 UR4, c[0x0][0x9e8] ;  /* 0x00027a0000040ab9 */ /* 0x000fe40000000a00 */
[----:B------:R-:W-:-:S04]  /*3f10*/  UIMAD.WIDE.U32 UR6, UR18, UR4, URZ ;  /* 0x00000004120672a5 */ /* 0x000fc8000f8e003f */
[----:B------:R-:W-:-:S04]  /*3f20*/  @UP0 USHF.R.U32.HI UR18, URZ, UR5, UR7 ;  /* 0x000000053f120299 */ /* 0x000fc80008011607 */
[----:B------:R-:W-:Y:S01]  /*3f30*/  ULOP3.LUT UR18, URZ, UR18, URZ, 0x33, !UPT ;  /* 0x000000123f127292 */ /* 0x000fe2000f8e333f */
[----:B------:R-:W-:Y:S11]  /*3f40*/  BRA `(.L_x_1010) ;  /* 0x0000000000147947 */ /* 0x000ff60003800000 */
.L_x_1009:
[----:B------:R-:W-:Y:S02]  /*3f50*/  ULDC UR15, c[0x0][0x9e4] ;  /* 0x00027900000f7ab9 */ /* 0x000fe40000000800 */
[----:B------:R-:W-:-:S11]  /*3f60*/  UISETP.NE.AND UP0, UPT, UR15, 0x1, UPT ;  /* 0x000000010f00788c */ /* 0x000fd6000bf05270 */
[----:B------:R-:W-:Y:S02]  /*3f70*/  @UP0 ULDC.64 UR4, c[0x0][0x9e8] ;  /* 0x00027a0000040ab9 */ /* 0x000fe40000000a00 */
[----:B------:R-:W-:-:S04]  /*3f80*/  UIMAD.WIDE.U32 UR6, UR18, UR4, URZ ;  /* 0x00000004120672a5 */ /* 0x000fc8000f8e003f */
[----:B------:R-:W-:-:S12]  /*3f90*/  @UP0 USHF.R.U32.HI UR18, URZ, UR5, UR7 ;  /* 0x000000053f120299 */ /* 0x000fd80008011607 */
.L_x_1010:
[----:B------:R-:W-:-:S04]  /*3fa0*/  UIMAD UR15, UR18, UR15, UR15 ;  /* 0x0000000f120f72a4 */ /* 0x000fc8000f8e020f */
[----:B------:R-:W-:-:S04]  /*3fb0*/  UISETP.LT.AND UP0, UPT, UR14, UR15, UPT ;  /* 0x0000000f0e00728c */ /* 0x000fc8000bf01270 */
[----:B------:R-:W-:-:S12]  /*3fc0*/  USEL UR14, UR14, UR15, UP0 ;  /* 0x0000000f0e0e7287 */ /* 0x000fd80008000000 */
.L_x_1008:
[----:B------:R-:W-:Y:S01]  /*3fd0*/  R2UR UR5, R200 ;  /* 0x00000000c80572ca */ /* 0x000fe200000e0000 */
[----:B------:R-:W-:Y:S01]  /*3fe0*/  USHF.R.S32.HI UR4, URZ, 0x1f, UR14 ;  /* 0x0000001f3f047899 */ /* 0x000fe2000801140e */
[----:B------:R-:W-:Y:S01]  /*3ff0*/  IMAD.MOV.U32 R2, RZ, RZ, 0x3f800000 ;  /* 0x3f800000ff027424 */ /* 0x000fe200078e00ff */
[----:B------:R-:W-:Y:S01]  /*4000*/  CS2R R150, SRZ ;  /* 0x0000000000967805 */ /* 0x000fe2000001ff00 */
[----:B------:R-:W-:Y:S01]  /*4010*/  IMAD.MOV.U32 R0, RZ, RZ, 0x3f800000 ;  /* 0x3f800000ff007424 */ /* 0x000fe200078e00ff */
        /* <DEDUP_REMOVED lines=8> */
[----:B------:R-:W-:Y:S01]  /*40a0*/  UISETP.LT.AND UP0, UPT, UR5, UR4, UPT ;  /* 0x000000040500728c */ /* 0x000fe2000bf01270 */
[----:B------:R-:W-:Y:S02]  /*40b0*/  CS2R R136, SRZ ;  /* 0x0000000000887805 */ /* 0x000fe4000001ff00 */
[----:B------:R-:W-:Y:S02]  /*40c0*/  CS2R R134, SRZ ;  /* 0x0000000000867805 */ /* 0x000fe4000001ff00 */
[----:B------:R-:W-:Y:S01]  /*40d0*/  CS2R R132, SRZ ;  /* 0x0000000000847805 */ /* 0x000fe2000001ff00 */
[----:B------:R-:W-:Y:S01]  /*40e0*/  USEL UR54, UR5, UR4, !UP0 ;  /* 0x0000000405367287 */ /* 0x000fe2000c000000 */
[----:B------:R-:W-:-:S02]  /*40f0*/  CS2R R130, SRZ ;  /* 0x0000000000827805 */ /* 0x000fc4000001ff00 */
[----:B------:R-:W-:Y:S02]  /*4100*/  CS2R R128, SRZ ;  /* 0x0000000000807805 */ /* 0x000fe4000001ff00 */
[----:B------:R-:W-:Y:S02]  /*4110*/  CS2R R126, SRZ ;  /* 0x00000000007e7805 */ /* 0x000fe4000001ff00 */
[----:B------:R-:W-:Y:S02]  /*4120*/  CS2R R124, SRZ ;  /* 0x00000000007c7805 */ /* 0x000fe4000001ff00 */
[----:B------:R-:W-:Y:S02]  /*4130*/  CS2R R122, SRZ ;  /* 0x00000000007a7805 */ /* 0x000fe4000001ff00 */
[----:B------:R-:W-:Y:S02]  /*4140*/  ISETP.GE.AND P1, PT, R221, UR54, PT ;  /* 0x00000036dd007c0c */ /* 0x000fe4000bf26270 */
        /* <DEDUP_REMOVED lines=50> */
[----:B------:R-:W-:Y:S01]  /*4470*/  IMAD.MOV.U32 R219, RZ, RZ, R3 ;  /* 0x000000ffffdb7224 */ /* 0x000fe200078e0003 */
[----:B------:R-:W-:Y:S01]  /*4480*/  MOV R2, 0x3f800000 ;  /* 0x3f80000000027802 */ /* 0x000fe20000000f00 */
[----:B------:R-:W-:Y:S01]  /*4490*/  IMAD.MOV.U32 R220, RZ, RZ, R4 ;  /* 0x000000ffffdc7224 */ /* 0x000fe200078e0004 */
[----:B------:R-:W-:Y:S01]  /*44a0*/  UMOV UR7, UR38 ;  /* 0x0000002600077c82 */ /* 0x000fe20008000000 */
[----:B------:R-:W-:Y:S01]  /*44b0*/  IMAD.MOV.U32 R151, RZ, RZ, RZ ;  /* 0x000000ffff977224 */ /* 0x000fe200078e00ff */
[----:B------:R-:W-:Y:S01]  /*44c0*/  UMOV UR4, UR39 ;  /* 0x0000002700047c82 */ /* 0x000fe20008000000 */
[----:B------:R-:W-:Y:S01]  /*44d0*/  ULDC UR55, c[0x0][0x9e4] ;  /* 0x0002790000377ab9 */ /* 0x000fe20000000800 */
[----:B------:R-:W-:Y:S01]  /*44e0*/  ULDC UR59, c[0x0][0x9dc] ;  /* 0x00027700003b7ab9 */ /* 0x000fe20000000800 */
[----:B------:R-:W-:-:S05]  /*44f0*/  ULDC UR58, c[0x0][0x988] ;  /* 0x00026200003a7ab9 */ /* 0x000fca0000000800 */
.L_x_1030:
[----:B------:R-:W-:-:S04]  /*4500*/  UISETP.NE.AND UP0, UPT, UR4, 0x1, UPT ;  /* 0x000000010400788c */ /* 0x000fc8000bf05270 */
[----:B------:R-:W-:-:S04]  /*4510*/  USEL UR38, URZ, 0x1, UP0 ;  /* 0x000000013f267887 */ /* 0x000fc80008000000 */
[----:B------:R-:W-:Y:S01]  /*4520*/  ULOP3.LUT UR38, UR7, UR38, URZ, 0x3c, !UPT ;  /* 0x0000002607267292 */ /* 0x000fe2000f8e3c3f */
[----:B------:R-:W-:Y:S11]  /*4530*/  @!P0 BRA `(.L_x_1012) ;  /* 0x0000000000048947 */ /* 0x000ff60003800000 */
[----:B------:R-:W-:Y:S01]  /*4540*/  BPT.TRAP 0x1 ;  /* 0x000000040000795c */ /* 0x000fe20000300000 */
.L_x_1012:
[----:B------:R-:W-:Y:S01]  /*4550*/  UIADD3 UR39, UR4, 0x1, URZ ;  /* 0x0000000104277890 */ /* 0x000fe2000fffe03f */
[----:B------:R-:W-:-:S03]  /*4560*/  IMAD.U32 R3, RZ, RZ, UR38 ;  /* 0x00000026ff037e24 */ /* 0x000fc6000f8e00ff */
[----:B------:R-:W-:Y:S02]  /*4570*/  UISETP.NE.AND UP0, UPT, UR39, 0x2, UPT ;  /* 0x000000022700788c */ /* 0x000fe4000bf05270 */
[----:B------:R-:W-:Y:S02]  /*4580*/  SHF.L.U32 R3, R3, 0x1f, RZ ;  /* 0x0000001f03037819 */ /* 0x000fe400000006ff */
[----:B------:R-:W-:-:S04]  /*4590*/  USEL UR39, UR39, URZ, UP0 ;  /* 0x0000003f27277287 */ /* 0x000fc80008000000 */
[----:B------:R-:W-:-:S09]  /*45a0*/  ULEA UR6, UR39, UR40, 0x3 ;  /* 0x0000002827067291 */ /* 0x000fd2000f8e183f */
[----:B------:R0:W1:Y:S01]  /*45b0*/  SYNCS.PHASECHK.TRANS64.TRYWAIT P1, [UR6+0x30830], R3 ;  /* 0x03083003ff0075a7 */ /* 0x0000620008020146 */
[----:B------:R-:W-:Y:S05]  /*45c0*/  @!P0 BRA `(.L_x_1013) ;  /* 0x0000000000048947 */ /* 0x000fea0003800000 */
[----:B------:R-:W-:Y:S01]  /*45d0*/  BPT.TRAP 0x1 ;  /* 0x000000040000795c */ /* 0x000fe20000300000 */
.L_x_1013:
[----:B-1----:R-:W-:Y:S05]  /*45e0*/  @P1 BRA `(.L_x_1014) ;  /* 0x0000000000081947 */ /* 0x002fea0003800000 */
[----:B------:R-:W1:Y:S02]  /*45f0*/  SYNCS.PHASECHK.TRANS64.TRYWAIT P1, [UR6+0x30830], R3 ;  /* 0x03083003ff0075a7 */ /* 0x000e640008020146 */
[----:B-1----:R-:W-:Y:S05]  /*4600*/  @!P1 BRA `(.L_x_1015) ;  /* 0x000000f000d49947 */ /* 0x002fea0003800000 */
.L_x_1014:
[----:B------:R-:W-:Y:S01]  /*4610*/  R2UR UR48, R16 ;  /* 0x00000000103072ca */ /* 0x000fe200000e0000 */
[----:B------:R-:W-:Y:S01]  /*4620*/  ULEA UR5, UR39, UR60, 0xb ;  /* 0x0000003c27057291 */ /* 0x000fe2000f8e583f */
[----:B------:R-:W-:Y:S01]  /*4630*/  R2UR UR49, R17 ;  /* 0x00000000113172ca */ /* 0x000fe200000e0000 */
[----:B------:R-:W-:Y:S01]  /*4640*/  WARPGROUP.ARRIVE ;  /* 0x00000000000079c5 */ /* 0x000fe20000000000 */
[----:B------:R-:W-:Y:S01]  /*4650*/  UMOV UR51, 0x40000040 ;  /* 0x4000004000337882 */ /* 0x000fe20000000000 */
[----:B------:R-:W-:Y:S01]  /*4660*/  UIADD3 UR10, UR5, 0x206, URZ ;  /* 0x00000206050a7890 */ /* 0x000fe2000fffe03f */
[-C--:B------:R-:W-:Y:S01]  /*4670*/  FMUL.FTZ R24, R24, R0.reuse ;  /* 0x0000000018187220 */ /* 0x080fe20000410000 */
[----:B------:R-:W-:Y:S01]  /*4680*/  UMOV UR11, 0x40000040 ;  /* 0x40000040000b7882 */ /* 0x000fe20000000000 */
[----:B------:R-:W-:Y:S01]  /*4690*/  UMOV UR50, UR5 ;  /* 0x0000000500327c82 */ /* 0x000fe20008000000 */
[----:B------:R-:W-:Y:S01]  /*46a0*/  UIADD3 UR14, UR5, 0x400, URZ ;  /* 0x00000400050e7890 */ /* 0x000fe2000fffe03f */
[-C--:B------:R-:W-:Y:S01]  /*46b0*/  FMUL.FTZ R25, R25, R0.reuse ;  /* 0x0000000019197220 */ /* 0x080fe20000410000 */
[----:B------:R-:W-:Y:S01]  /*46c0*/  UMOV UR15, 0x40000040 ;  /* 0x40000040000f7882 */ /* 0x000fe20000000000 */
[----:B------:R-:W-:Y:S01]  /*46d0*/  UIADD3 UR18, UR5, 0x402, URZ ;  /* 0x0000040205127890 */ /* 0x000fe2000fffe03f */
[-C--:B------:R-:W-:Y:S01]  /*46e0*/  FMUL.FTZ R28, R28, R0.reuse ;  /* 0x000000001c1c7220 */ /* 0x080fe20000410000 */
[----:B------:R-:W-:Y:S01]  /*46f0*/  UMOV UR19, 0x40000040 ;  /* 0x4000004000137882 */ /* 0x000fe20000000000 */
[----:B------:R-:W-:Y:S01]  /*4700*/  HGMMA.64x64x16.F32.BF16 R152, gdesc[UR48], RZ, !UPT, gsb0 ;  /* 0x00e00000309879f0 */ /* 0x000fe2000c0018ff */
[----:B------:R-:W-:Y:S01]  /*4710*/  R2UR UR48, R14 ;  /* 0x000000000e3072ca */ /* 0x000fe200000e0000 */
[----:B------:R-:W-:Y:S01]  /*4720*/  UIADD3 UR50, UR5, 0x2, URZ ;  /* 0x0000000205327890 */ /* 0x000fe2000fffe03f */
[----:B------:R-:W-:Y:S01]  /*4730*/  R2UR UR49, R15 ;  /* 0x000000000f3172ca */ /* 0x000fe200000e0000 */
[----:B------:R-:W-:Y:S01]  /*4740*/  UMOV UR51, 0x40000040 ;  /* 0x4000004000337882 */ /* 0x000fe20000000000 */
        /* <DEDUP_REMOVED lines=78> */
[----:B------:R-:W-:Y:S01]  /*4c30*/  HGMMA.64x64x16.F32.BF16 R152, gdesc[UR48], R152, gsb0 ;  /* 0x00e00000309879f0 */ /* 0x000fe20008001898 */
[----:B------:R-:W-:Y:S01]  /*4c40*/  R2UR UR48, R12 ;  /* 0x000000000c3072ca */ /* 0x000fe200000e0000 */
[----:B------:R-:W-:Y:S01]  /*4c50*/  UIADD3 UR50, UR5, 0x4, URZ ;  /* 0x0000000405327890 */ /* 0x000fe2000fffe03f */
[----:B------:R-:W-:Y:S01]  /*4c60*/  R2UR UR49, R13 ;  /* 0x000000000d3172ca */ /* 0x000fe200000e0000 */
        /* <DEDUP_REMOVED lines=62> */
[----:B------:R-:W-:Y:S01]  /*5050*/  HGMMA.64x64x16.F32.BF16 R152, gdesc[UR48], R152, gsb0 ;  /* 0x00e00000309879f0 */ /* 0x000fe20008001898 */
[----:B------:R-:W-:Y:S01]  /*5060*/  R2UR UR48, R10 ;  /* 0x000000000a3072ca */ /* 0x000fe200000e0000 */
[----:B------:R-:W-:Y:S01]  /*5070*/  UIADD3 UR50, UR5, 0x6, URZ ;  /* 0x0000000605327890 */ /* 0x000fe2000fffe03f */
[----:B------:R-:W-:Y:S01]  /*5080*/  R2UR UR49, R11 ;  /* 0x000000000b3172ca */ /* 0x000fe200000e0000 */
[----:B------:R-:W-:Y:S01]  /*5090*/  UMOV UR51, 0x40000040 ;  /* 0x4000004000337882 */ /* 0x000fe20000000000 */
[----:B------:R-:W-:Y:S02]  /*50a0*/  WARPGROUP.DEPBAR.LE gsb0, 0x0 ;  /* 0x00008000000079c5 */ /* 0x000fe40000010000 */
[----:B------:R-:W-:-:S09]  /*50b0*/  WARPGROUP.ARRIVE ;  /* 0x00000000000079c5 */ /* 0x000fd20000000000 */
        /* <DEDUP_REMOVED lines=15> */
[----:B------:R-:W-:Y:S01]  /*51b0*/  UIADD3 UR50, UR5, 0x204, URZ ;  /* 0x0000020405327890 */ /* 0x000fe2000fffe03f */
[----:B------:R-:W-:Y:S01]  /*51c0*/  UMOV UR51, 0x40000040 ;  /* 0x4000004000337882 */ /* 0x000fe20000000000 */
[----:B------:R-:W-:Y:S01]  /*51d0*/  UMOV UR48, UR56 ;  /* 0x0000003800307c82 */ /* 0x000fe20008000000 */
[----:B------:R-:W-:Y:S01]  /*51e0*/  UMOV UR49, UR57 ;  /* 0x0000003900317c82 */ /* 0x000fe20008000000 */
[----:B------:R-:W-:Y:S02]  /*51f0*/  WARPGROUP.DEPBAR.LE gsb0, 0x0 ;  /* 0x00008000000079c5 */ /* 0x000fe40000010000 */
[----:B------:R-:W-:-:S06]  /*5200*/  WARPGROUP.ARRIVE ;  /* 0x00000000000079c5 */ /* 0x000fcc0000000000 */
[----:B------:R-:W-:Y:S01]  /*5210*/  HGMMA.64x64x16.F32.BF16 R152, gdesc[UR48], R152, gsb0 ;  /* 0x00e00000309879f0 */ /* 0x000fe20008001898 */
[----:B------:R-:W-:Y:S01]  /*5220*/  UIADD3 UR50, UR5, 0x606, URZ ;  /* 0x0000060605327890 */ /* 0x000fe2000fffe03f */
[----:B------:R-:W-:Y:S01]  /*5230*/  UMOV UR48, UR52 ;  /* 0x0000003400307c82 */ /* 0x000fe20008000000 */
[----:B------:R-:W-:Y:S01]  /*5240*/  UMOV UR49, UR53 ;  /* 0x0000003500317c82 */ /* 0x000fe20008000000 */
        /* <DEDUP_REMOVED lines=31> */
.L_x_1016:
[----:B------:R-:W-:Y:S01]  /*5440*/  ULEA UR5, UR4, UR40, 0x3 ;  /* 0x0000002804057291 */ /* 0x000fe2000f8e183f */
[----:B------:R-:W-:-:S05]  /*5450*/  IMAD.U32 R0, RZ, RZ, UR7 ;  /* 0x00000007ff007e24 */ /* 0x000fca000f8e00ff */
[----:B------:R-:W-:-:S04]  /*5460*/  SHF.L.U32 R0, R0, 0x1f, RZ ;  /* 0x0000001f00007819 */ /* 0x000fc800000006ff */
[----:B------:R2:W3:Y:S01]  /*5470*/  SYNCS.PHASECHK.TRANS64.TRYWAIT P1, [UR5+0x30850], R0 ;  /* 0x03085000ff0075a7 */ /* 0x0004e20008020145 */
[----:B------:R-:W-:Y:S05]  /*5480*/  @!P0 BRA `(.L_x_1017) ;  /* 0x0000000000048947 */ /* 0x000fea0003800000 */
[----:B------:R-:W-:Y:S01]  /*5490*/  BPT.TRAP 0x1 ;  /* 0x000000040000795c */ /* 0x000fe20000300000 */
.L_x_1017:
[----:B---3--:R-:W-:Y:S05]  /*54a0*/  @P1 BRA `(.L_x_1018) ;  /* 0x0000000000081947 */ /* 0x008fea0003800000 */
[----:B------:R-:W3:Y:S02]  /*54b0*/  SYNCS.PHASECHK.TRANS64.TRYWAIT P1, [UR5+0x30850], R0 ;  /* 0x03085000ff0075a7 */ /* 0x000ee40008020145 */
[----:B---3--:R-:W-:Y:S05]  /*54c0*/  @!P1 BRA `(.L_x_1019) ;  /* 0x000000e4003c9947 */ /* 0x008fea0003800000 */
.L_x_1018:
[----:B------:R-:W-:Y:S01]  /*54d0*/  UIADD3 UR7, UR40, 0x400, URZ ;  /* 0x0000040028077890 */ /* 0x000fe2000fffe03f */
[----:B------:R-:W-:Y:S01]  /*54e0*/  WARPGROUP.ARRIVE ;  /* 0x00000000000079c5 */ /* 0x000fe20000000000 */
[----:B------:R-:W-:Y:S02]  /*54f0*/  UMOV UR11, 0x40000040 ;  /* 0x40000040000b7882 */ /* 0x000fe40000000000 */
[----:B------:R-:W-:-:S04]  /*5500*/  USHF.R.U32.HI UR7, URZ, 0x4, UR7 ;  /* 0x000000043f077899 */ /* 0x000fc80008011607 */
[----:B------:R-:W-:-:S04]  /*5510*/  ULOP3.LUT UR7, UR7, 0x3fff, URZ, 0xc0, !UPT ;  /* 0x00003fff07077892 */ /* 0x000fc8000f8ec03f */
[----:B------:R-:W-:-:S04]  /*5520*/  ULOP3.LUT UR7, UR7, 0x2000000, URZ, 0xfc, !UPT ;  /* 0x0200000007077892 */ /* 0x000fc8000f8efc3f */
[----:B------:R-:W-:-:S07]  /*5530*/  ULEA UR4, UR4, UR7, 0xb ;  /* 0x0000000704047291 */ /* 0x000fce000f8e583f */
        /* <DEDUP_REMOVED lines=23> */
.L_x_1020:
[----:B------:R-:W-:Y:S01]  /*56b0*/  UISETP.NE.AND UP1, UPT, UR61, URZ, UPT ;  /* 0x0000003f3d00728c */ /* 0x000fe2000bf25270 */
[----:B------:R-:W-:Y:S01]  /*56c0*/  VIADD R188, R23, UR43 ;  /* 0x0000002b17bc7c36 */ /* 0x000fe20008000000 */
[----:B------:R-:W3:Y:S01]  /*56d0*/  LDC R20, c[0x0][0x2f0] ;  /* 0x0000bc00ff147b82 */ /* 0x000ee20000000800 */
[----:B-1----:R-:W-:Y:S01]  /*56e0*/  IMAD.SHL.U32 R4, R221, 0x40, RZ ;  /* 0x00000040dd047824 */ /* 0x002fe200078e00ff */
[----:B------:R-:W-:Y:S02]  /*56f0*/  UISETP.NE.AND UP0, UPT, UR42, URZ, UPT ;  /* 0x0000003f2a00728c */ /* 0x000fe4000bf05270 */
[----:B------:R-:W-:Y:S01]  /*5700*/  PLOP3.LUT P1, PT, PT, PT, UP1, 0x80, 0x0 ;  /* 0x000000000000781c */ /* 0x000fe20003f2f018 */
[----:B------:R-:W-:Y:S01]  /*5710*/  UIADD3 UR6, UR6, 0x30840, URZ ;  /* 0x0003084006067890 */ /* 0x000fe2000fffe03f */
[----:B------:R-:W-:Y:S01]  /*5720*/  PLOP3.LUT P2, PT, PT, PT, UP1, 0x80, 0x0 ;  /* 0x000000000000781c */ /* 0x000fe20003f4f018 */
[----:B------:R-:W-:Y:S01]  /*5730*/  UMOV UR11, UR59 ;  /* 0x0000003b000b7c82 */ /* 0x000fe20008000000 */
[----:B------:R-:W1:Y:S01]  /*5740*/  S2UR UR7, SR_CgaCtaId ;  /* 0x00000000000779c3 */ /* 0x000e620000008800 */
[----:B------:R-:W-:-:S07]  /*5750*/  @UP1 ULDC UR4, c[0x0][0x44c] ;  /* 0x0001130000041ab9 */ /* 0x000fce0000000800 */
[----:B------:R-:W4:Y:S01]  /*5760*/  LDC R21, c[0x0][0x288] ;  /* 0x0000a200ff157b82 */ /* 0x000f220000000800 */
[----:B0-2---:R-:W-:Y:S01]  /*5770*/  @P1 IMAD.HI.U32 R0, R188, UR4, RZ ;  /* 0x00000004bc001c27 */ /* 0x005fe2000f8e00ff */
[----:B------:R-:W-:Y:S01]  /*5780*/  @UP1 ULDC UR4, c[0x0][0x450] ;  /* 0x0001140000041ab9 */ /* 0x000fe20000000800 */
[----:B------:R-:W-:-:S03]  /*5790*/  PLOP3.LUT P1, PT, PT, PT, UP0, 0x40, 0x0 ;  /* 0x000000000000781c */ /* 0x000fc60003f2e808 */
[----:B------:R-:W-:Y:S01]  /*57a0*/  @P2 SHF.R.U32.HI R188, RZ, UR4, R0 ;  /* 0x00000004ffbc2c19 */ /* 0x000fe20008011600 */
[----:B------:R-:W-:Y:S01]  /*57b0*/  ULOP3.LUT UR4, URZ, UR11, URZ, 0x33, !UPT ;  /* 0x0000000b3f047292 */ /* 0x000fe2000f8e333f */
[----:B------:R-:W-:-:S03]  /*57c0*/  IADD3 R0, -R4, 0x1, RZ ;  /* 0x0000000104007810 */ /* 0x000fc60007ffe1ff */
[----:B------:R-:W0:Y:S02]  /*57d0*/  SHFL.IDX PT, R185, R188, RZ, 0x1c1f ;  /* 0x001c1fffbcb97589 */ /* 0x000e2400000e0000 */
[----:B------:R-:W-:Y:S01]  /*57e0*/  IMAD R3, R19, -0x2, R0 ;  /* 0xfffffffe13037824 */ /* 0x000fe200078e0200 */
[----:B-1----:R-:W-:-:S03]  /*57f0*/  UPRMT UR6, UR7, 0x654, UR6 ;  /* 0x0000065407067896 */ /* 0x002fc60008000006 */
[----:B---3--:R-:W-:Y:S01]  /*5800*/  IMAD R0, R20, UR41, R3 ;  /* 0x0000002914007c24 */ /* 0x008fe2000f8e0203 */
[----:B------:R-:W-:-:S03]  /*5810*/  ULDC UR7, c[0x0][0x9e0] ;  /* 0x0002780000077ab9 */ /* 0x000fc60000000800 */
[----:B----4-:R-:W-:Y:S02]  /*5820*/  IMAD.IADD R184, R0, 0x1, -R21 ;  /* 0x0000000100b87824 */ /* 0x010fe400078e0a15 */
[----:B------:R-:W-:Y:S02]  /*5830*/  SYNCS.ARRIVE.TRANS64.RED.A1T0 RZ, [UR6], RZ ;  /* 0x000000ffffff79a7 */ /* 0x000fe40008100406 */
[C---:B------:R-:W-:Y:S02]  /*5840*/  VIADD R0, R184.reuse, UR7 ;  /* 0x00000007b8007c36 */ /* 0x040fe40008000000 */
[----:B------:R-:W-:Y:S02]  /*5850*/  VIADD R184, R184, UR4 ;  /* 0x00000004b8b87c36 */ /* 0x000fe40008000000 */
[--C-:B0-----:R-:W-:Y:S02]  /*5860*/  IMAD.IADD R186, R0, 0x1, R185.reuse ;  /* 0x0000000100ba7824 */ /* 0x101fe400078e02b9 */
[----:B------:R-:W-:Y:S01]  /*5870*/  IMAD.IADD R187, R184, 0x1, R185 ;  /* 0x00000001b8bb7824 */ /* 0x000fe200078e02b9 */
[----:B------:R-:W-:Y:S06]  /*5880*/  @P1 BRA `(.L_x_1021) ;  /* 0x00000000005c1947 */ /* 0x000fec0003800000 */
[----:B------:R-:W-:Y:S01]  /*5890*/  IMAD R2, R20, UR41, R185 ;  /* 0x0000002914027c24 */ /* 0x000fe2000f8e02b9 */
[----:B------:R-:W-:Y:S03]  /*58a0*/  BSSY B0, `(.L_x_1022) ;  /* 0x0000011000007945 */ /* 0x000fe60003800000 */
[----:B------:R-:W-:-:S05]  /*58b0*/  IMAD.IADD R185, R2, 0x1, -R21 ;  /* 0x0000000102b97824 */ /* 0x000fca00078e0a15 */
[----:B------:R-:W-:-:S13]  /*58c0*/  ISETP.GT.AND P1, PT, R185, -0x1, PT ;  /* 0xffffffffb900780c */ /* 0x000fda0003f24270 */
[----:B------:R-:W-:Y:S05]  /*58d0*/  @P1 BRA `(.L_x_1023) ;  /* 0x0000000000201947 */ /* 0x000fea0003800000 */
[----:B------:R-:W-:Y:S01]  /*58e0*/  IMAD.U32 R189, RZ, RZ, UR55 ;  /* 0x00000037ffbd7e24 */ /* 0x000fe2000f8e00ff */
[----:B------:R-:W-:-:S04]  /*58f0*/  LOP3.LUT R185, RZ, R185, RZ, 0x33, !PT ;  /* 0x000000b9ffb97212 */ /* 0x000fc800078e33ff */
[----:B------:R-:W-:-:S13]  /*5900*/  ISETP.NE.AND P1, PT, R189, 0x1, PT ;  /* 0x00000001bd00780c */ /* 0x000fda0003f25270 */
[----:B------:R-:W0:Y:S02]  /*5910*/  @P1 LDC.64 R2, c[0x0][0x9e8] ;  /* 0x00027a00ff021b82 */ /* 0x000e240000000a00 */
[----:B0-----:R-:W-:-:S05]  /*5920*/  @P1 IMAD.HI.U32 R2, R185, R2, RZ ;  /* 0x00000002b9021227 */ /* 0x001fca00078e00ff */
[----:B------:R-:W-:-:S04]  /*5930*/  @P1 SHF.R.U32.HI R185, RZ, R3, R2 ;  /* 0x00000003ffb91219 */ /* 0x000fc80000011602 */
[----:B------:R-:W-:Y:S01]  /*5940*/  LOP3.LUT R185, RZ, R185, RZ, 0x33, !PT ;  /* 0x000000b9ffb97212 */ /* 0x000fe200078e33ff */
[----:B------:R-:W-:Y:S06]  /*5950*/  BRA `(.L_x_1024) ;  /* 0x0000000000147947 */ /* 0x000fec0003800000 */
.L_x_1023:
[----:B------:R-:W-:-:S05]  /*5960*/  IMAD.U32 R189, RZ, RZ, UR55 ;  /* 0x00000037ffbd7e24 */ /* 0x000fca000f8e00ff */
[----:B------:R-:W-:-:S13]  /*5970*/  ISETP.NE.AND P1, PT, R189, 0x1, PT ;  /* 0x00000001bd00780c */ /* 0x000fda0003f25270 */
[----:B------:R-:W0:Y:S02]  /*5980*/  @P1 LDC.64 R2, c[0x0][0x9e8] ;  /* 0x00027a00ff021b82 */ /* 0x000e240000000a00 */
[----:B0-----:R-:W-:-:S05]  /*5990*/  @P1 IMAD.HI.U32 R2, R185, R2, RZ ;  /* 0x00000002b9021227 */ /* 0x001fca00078e00ff */
[----:B------:R-:W-:-:S07]  /*59a0*/  @P1 SHF.R.U32.HI R185, RZ, R3, R2 ;  /* 0x00000003ffb91219 */ /* 0x000fce0000011602 */
.L_x_1024:
[----:B------:R-:W-:Y:S05]  /*59b0*/  BSYNC B0 ;  /* 0x0000000000007941 */ /* 0x000fea0003800000 */
.L_x_1022:
[----:B------:R-:W-:-:S04]  /*59c0*/  IMAD R2, R185, R189, -R4 ;  /* 0x000000bdb9027224 */ /* 0x000fc800078e0a04 */
[----:B------:R-:W-:-:S05]  /*59d0*/  IMAD R2, R19, -0x2, R2 ;  /* 0xfffffffe13027824 */ /* 0x000fca00078e0202 */
[----:B------:R-:W-:Y:S02]  /*59e0*/  VIADDMNMX R186, R2, R189, R186, PT ;  /* 0x000000bd02ba7246 */ /* 0x000fe400038001ba */
[----:B------:R-:W-:-:S07]  /*59f0*/  VIMNMX R187, R187, R2, !PT ;  /* 0x00000002bbbb7248 */ /* 0x000fce0007fe0100 */
.L_x_1021:
[----:B------:R-:W-:Y:S01]  /*5a00*/  ISETP.GT.AND P1, PT, R221, -0x1, PT ;  /* 0xffffffffdd00780c */ /* 0x000fe20003f24270 */
[----:B------:R-:W0:Y:S01]  /*5a10*/  SHFL.IDX PT, R3, R188, 0x1, 0x1c1f ;  /* 0x003c1f00bc037f89 */ /* 0x000e2200000e0000 */
[----:B------:R-:W-:Y:S02]  /*5a20*/  UISETP.NE.AND UP0, UPT, UR42, URZ, UPT ;  /* 0x0000003f2a00728c */ /* 0x000fe4000bf05270 */
[C---:B------:R-:W-:Y:S02]  /*5a30*/  ISETP.GT.AND P4, PT, R187.reuse, 0x1, P1 ;  /* 0x00000001bb00780c */ /* 0x040fe40000f84270 */
[----:B------:R-:W-:Y:S02]  /*5a40*/  ISETP.GT.AND P5, PT, R187, RZ, P1 ;  /* 0x000000ffbb00720c */ /* 0x000fe40000fa4270 */
[C---:B------:R-:W-:Y:S02]  /*5a50*/  ISETP.LT.OR P4, PT, R186.reuse, 0x2, P4 ;  /* 0x00000002ba00780c */ /* 0x040fe40002781670 */
[----:B------:R-:W-:-:S02]  /*5a60*/  ISETP.LT.OR P5, PT, R186, 0x1, P5 ;  /* 0x00000001ba00780c */ /* 0x000fc40002fa1670 */
[----:B------:R-:W-:Y:S02]  /*5a70*/  FSEL R153, R153, -INF , !P4 ;  /* 0xff80000099997808 */ /* 0x000fe40006000000 */
[C---:B------:R-:W-:Y:S02]  /*5a80*/  ISETP.GT.AND P4, PT, R187.reuse, 0x18, P1 ;  /* 0x00000018bb00780c */ /* 0x040fe40000f84270 */
[----:B------:R-:W-:Y:S02]  /*5a90*/  FSEL R185, R152, -INF , !P5 ;  /* 0xff80000098b97808 */ /* 0x000fe40006800000 */
[----:B------:R-:W-:Y:S02]  /*5aa0*/  ISETP.LT.OR P4, PT, R186, 0x19, P4 ;  /* 0x00000019ba00780c */ /* 0x000fe40002781670 */
[C---:B------:R-:W-:Y:S02]  /*5ab0*/  ISETP.GT.AND P6, PT, R187.reuse, 0x8, P1 ;  /* 0x00000008bb00780c */ /* 0x040fe40000fc4270 */
[----:B------:R-:W-:-:S02]  /*5ac0*/  ISETP.GT.AND P2, PT, R187, 0x9, P1 ;  /* 0x00000009bb00780c */ /* 0x000fc40000f44270 */
[C---:B------:R-:W-:Y:S01]  /*5ad0*/  ISETP.GT.AND P3, PT, R187.reuse, 0x10, P1 ;  /* 0x00000010bb00780c */ /* 0x040fe20000f64270 */
[--C-:B0-----:R-:W-:Y:S01]  /*5ae0*/  IMAD.IADD R0, R0, 0x1, R3.reuse ;  /* 0x0000000100007824 */ /* 0x101fe200078e0203 */
[C---:B------:R-:W-:Y:S01]  /*5af0*/  ISETP.GT.AND P5, PT, R187.reuse, 0x11, P1 ;  /* 0x00000011bb00780c */ /* 0x040fe20000fa4270 */
[----:B------:R-:W-:Y:S01]  /*5b00*/  IMAD.IADD R184, R184, 0x1, R3 ;  /* 0x00000001b8b87824 */ /* 0x000fe200078e0203 */
[----:B------:R-:W-:Y:S02]  /*5b10*/  FSEL R164, R164, -INF , !P4 ;  /* 0xff800000a4a47808 */ /* 0x000fe40006000000 */
[----:B------:R-:W-:Y:S02]  /*5b20*/  ISETP.GT.AND P4, PT, R187, 0x29, P1 ;  /* 0x00000029bb00780c */ /* 0x000fe40000f84270 */
[C---:B------:R-:W-:Y:S02]  /*5b30*/  ISETP.LT.OR P6, PT, R186.reuse, 0x9, P6 ;  /* 0x00000009ba00780c */ /* 0x040fe400037c1670 */
[----:B------:R-:W-:-:S02]  /*5b40*/  ISETP.LT.OR P2, PT, R186, 0xa, P2 ;  /* 0x0000000aba00780c */ /* 0x000fc40001741670 */
[C---:B------:R-:W-:Y:S02]  /*5b50*/  ISETP.LT.OR P3, PT, R186.reuse, 0x11, P3 ;  /* 0x00000011ba00780c */ /* 0x040fe40001f61670 */
[C---:B------:R-:W-:Y:S02]  /*5b60*/  ISETP.LT.OR P5, PT, R186.reuse, 0x12, P5 ;  /* 0x00000012ba00780c */ /* 0x040fe40002fa1670 */
[----:B------:R-:W-:Y:S02]  /*5b70*/  ISETP.LT.OR P4, PT, R186, 0x2a, P4 ;  /* 0x0000002aba00780c */ /* 0x000fe40002781670 */
[----:B------:R-:W-:Y:S02]  /*5b80*/  FSEL R156, R156, -INF , !P6 ;  /* 0xff8000009c9c7808 */ /* 0x000fe40007000000 */
[----:B------:R-:W-:Y:S02]  /*5b90*/  FSEL R157, R157, -INF , !P2 ;  /* 0xff8000009d9d7808 */ /* 0x000fe40005000000 */
[----:B------:R-:W-:-:S02]  /*5ba0*/  FSEL R160, R160, -INF , !P3 ;  /* 0xff800000a0a07808 */ /* 0x000fc40005800000 */
[----:B------:R-:W-:Y:S02]  /*5bb0*/  FSEL R161, R161, -INF , !P5 ;  /* 0xff800000a1a17808 */ /* 0x000fe40006800000 */
[C---:B------:R-:W-:Y:S02]  /*5bc0*/  ISETP.GT.AND P6, PT, R187.reuse, 0x19, P1 ;  /* 0x00000019bb00780c */ /* 0x040fe40000fc4270 */
[C---:B------:R-:W-:Y:S02]  /*5bd0*/  ISETP.GT.AND P2, PT, R187.reuse, 0x20, P1 ;  /* 0x00000020bb00780c */ /* 0x040fe40000f44270 */
[C---:B------:R-:W-:Y:S02]  /*5be0*/  ISETP.GT.AND P3, PT, R187.reuse, 0x21, P1 ;  /* 0x00000021bb00780c */ /* 0x040fe40000f64270 */
[----:B------:R-:W-:Y:S02]  /*5bf0*/  ISETP.GT.AND P5, PT, R187, 0x28, P1 ;  /* 0x00000028bb00780c */ /* 0x000fe40000fa4270 */
[----:B------:R-:W-:-:S02]  /*5c00*/  FSEL R173, R173, -INF , !P4 ;  /* 0xff800000adad7808 */ /* 0x000fc40006000000 */
[----:B------:R-:W-:Y:S02]  /*5c10*/  PLOP3.LUT P4, PT, PT, PT, UP0, 0x40, 0x0 ;  /* 0x000000000000781c */ /* 0x000fe40003f8e808 */
[C---:B------:R-:W-:Y:S02]  /*5c20*/  ISETP.LT.OR P6, PT, R186.reuse, 0x1a, P6 ;  /* 0x0000001aba00780c */ /* 0x040fe400037c1670 */
[C---:B------:R-:W-:Y:S02]  /*5c30*/  ISETP.LT.OR P2, PT, R186.reuse, 0x21, P2 ;  /* 0x00000021ba00780c */ /* 0x040fe40001741670 */
[C---:B------:R-:W-:Y:S02]  /*5c40*/  ISETP.LT.OR P3, PT, R186.reuse, 0x22, P3 ;  /* 0x00000022ba00780c */ /* 0x040fe40001f61670 */
[----:B------:R-:W-:Y:S02]  /*5c50*/  ISETP.LT.OR P5, PT, R186, 0x29, P5 ;  /* 0x00000029ba00780c */ /* 0x000fe40002fa1670 */
[----:B------:R-:W-:-:S02]  /*5c60*/  FSEL R165, R165, -INF , !P6 ;  /* 0xff800000a5a57808 */ /* 0x000fc40007000000 */
[----:B------:R-:W-:Y:S02]  /*5c70*/  FSEL R168, R168, -INF , !P2 ;  /* 0xff800000a8a87808 */ /* 0x000fe40005000000 */
[----:B------:R-:W-:Y:S02]  /*5c80*/  FSEL R169, R169, -INF , !P3 ;  /* 0xff800000a9a97808 */ /* 0x000fe40005800000 */
[----:B------:R-:W-:Y:S02]  /*5c90*/  FSEL R172, R172, -INF , !P5 ;  /* 0xff800000acac7808 */ /* 0x000fe40006800000 */
[C---:B------:R-:W-:Y:S02]  /*5ca0*/  ISETP.GT.AND P6, PT, R187.reuse, 0x30, P1 ;  /* 0x00000030bb00780c */ /* 0x040fe40000fc4270 */
[C---:B------:R-:W-:Y:S02]  /*5cb0*/  ISETP.GT.AND P2, PT, R187.reuse, 0x31, P1 ;  /* 0x00000031bb00780c */ /* 0x040fe40000f44270 */
[----:B------:R-:W-:-:S02]  /*5cc0*/  ISETP.GT.AND P3, PT, R187, 0x38, P1 ;  /* 0x00000038bb00780c */ /* 0x000fc40000f64270 */
[----:B------:R-:W-:Y:S02]  /*5cd0*/  ISETP.GT.AND P5, PT, R187, 0x39, P1 ;  /* 0x00000039bb00780c */ /* 0x000fe40000fa4270 */
[C---:B------:R-:W-:Y:S02]  /*5ce0*/  ISETP.LT.OR P6, PT, R186.reuse, 0x31, P6 ;  /* 0x00000031ba00780c */ /* 0x040fe400037c1670 */
[C---:B------:R-:W-:Y:S02]  /*5cf0*/  ISETP.LT.OR P2, PT, R186.reuse, 0x32, P2 ;  /* 0x00000032ba00780c */ /* 0x040fe40001741670 */
[C---:B------:R-:W-:Y:S02]  /*5d00*/  ISETP.LT.OR P3, PT, R186.reuse, 0x39, P3 ;  /* 0x00000039ba00780c */ /* 0x040fe40001f61670 */
[----:B------:R-:W-:Y:S02]  /*5d10*/  ISETP.LT.OR P5, PT, R186, 0x3a, P5 ;  /* 0x0000003aba00780c */ /* 0x000fe40002fa1670 */
[----:B------:R-:W-:-:S02]  /*5d20*/  FSEL R176, R176, -INF , !P6 ;  /* 0xff800000b0b07808 */ /* 0x000fc40007000000 */
[----:B------:R-:W-:Y:S02]  /*5d30*/  FSEL R177, R177, -INF , !P2 ;  /* 0xff800000b1b17808 */ /* 0x000fe40005000000 */
[----:B------:R-:W-:Y:S02]  /*5d40*/  FSEL R180, R180, -INF , !P3 ;  /* 0xff800000b4b47808 */ /* 0x000fe40005800000 */
[----:B------:R-:W-:Y:S01]  /*5d50*/  FSEL R181, R181, -INF , !P5 ;  /* 0xff800000b5b57808 */ /* 0x000fe20006800000 */
        /* <DEDUP_REMOVED lines=14> */
.L_x_1027:
[----:B------:R-:W-:-:S05]  /*5e40*/  IMAD.U32 R152, RZ, RZ, UR55 ;  /* 0x00000037ff987e24 */ /* 0x000fca000f8e00ff */
[----:B------:R-:W-:-:S13]  /*5e50*/  ISETP.NE.AND P2, PT, R152, 0x1, PT ;  /* 0x000000019800780c */ /* 0x000fda0003f45270 */
[----:B------:R-:W0:Y:S02]  /*5e60*/  @P2 LDC.64 R2, c[0x0][0x9e8] ;  /* 0x00027a00ff022b82 */ /* 0x000e240000000a00 */
[----:B0-----:R-:W-:-:S05]  /*5e70*/  @P2 IMAD.HI.U32 R2, R187, R2, RZ ;  /* 0x00000002bb022227 */ /* 0x001fca00078e00ff */
[----:B------:R-:W-:-:S07]  /*5e80*/  @P2 SHF.R.U32.HI R187, RZ, R3, R2 ;  /* 0x00000003ffbb2219 */ /* 0x000fce0000011602 */
.L_x_1028:
[----:B------:R-:W-:Y:S05]  /*5e90*/  BSYNC B0 ;  /* 0x0000000000007941 */ /* 0x000fea0003800000 */
.L_x_1026:
[----:B------:R-:W-:-:S04]  /*5ea0*/  IMAD R4, R187, R152, -R4 ;  /* 0x00000098bb047224 */ /* 0x000fc800078e0a04 */
[----:B------:R-:W-:-:S05]  /*5eb0*/  IMAD R3, R19, -0x2, R4 ;  /* 0xfffffffe13037824 */ /* 0x000fca00078e0204 */
[----:B------:R-:W-:Y:S02]  /*5ec0*/  VIADDMNMX R0, R3, R152, R0, PT ;  /* 0x0000009803007246 */ /* 0x000fe40003800100 */
[----:B------:R-:W-:-:S07]  /*5ed0*/  VIMNMX R184, R184, R3, !PT ;  /* 0x00000003b8b87248 */ /* 0x000fce0007fe0100 */
.L_x_1025:
[----:B------:R-:W-:Y:S01]  /*5ee0*/  FMNMX.FTZ R2, R185, R220, !PT ;  /* 0x000000dcb9027209 */ /* 0x000fe20007810000 */
[----:B------:R-:W-:Y:S01]  /*5ef0*/  UMOV UR10, UR58 ;  /* 0x0000003a000a7c82 */ /* 0x000fe20008000000 */
[C---:B------:R-:W-:Y:S02]  /*5f00*/  ISETP.GT.AND P3, PT, R184.reuse, RZ, P1 ;  /* 0x000000ffb800720c */ /* 0x040fe40000f64270 */
[----:B------:R-:W-:Y:S02]  /*5f10*/  FMNMX.FTZ R3, R153, R2, !PT ;  /* 0x0000000299037209 */ /* 0x000fe40007810000 */
[----:B------:R-:W-:Y:S02]  /*5f20*/  ISETP.GT.AND P4, PT, R184, 0x1, P1 ;  /* 0x00000001b800780c */ /* 0x000fe40000f84270 */
[----:B------:R-:W-:Y:S02]  /*5f30*/  FMNMX.FTZ R2, R156, R3, !PT ;  /* 0x000000039c027209 */ /* 0x000fe40007810000 */
[----:B------:R-:W-:-:S02]  /*5f40*/  ISETP.LT.OR P3, PT, R0, 0x1, P3 ;  /* 0x000000010000780c */ /* 0x000fc40001f61670 */
[----:B------:R-:W-:Y:S02]  /*5f50*/  FMNMX.FTZ R3, R157, R2, !PT ;  /* 0x000000029d037209 */ /* 0x000fe40007810000 */
[----:B------:R-:W-:Y:S02]  /*5f60*/  ISETP.GT.AND P6, PT, R184, 0x8, P1 ;  /* 0x00000008b800780c */ /* 0x000fe40000fc4270 */
[----:B------:R-:W-:Y:S02]  /*5f70*/  FMNMX.FTZ R2, R160, R3, !PT ;  /* 0x00000003a0027209 */ /* 0x000fe40007810000 */
[----:B------:R-:W-:Y:S02]  /*5f80*/  ISETP.LT.OR P4, PT, R0, 0x2, P4 ;  /* 0x000000020000780c */ /* 0x000fe40002781670 */
[----:B------:R-:W-:Y:S02]  /*5f90*/  FMNMX.FTZ R3, R161, R2, !PT ;  /* 0x00000002a1037209 */ /* 0x000fe40007810000 */
[----:B------:R-:W-:-:S02]  /*5fa0*/  FSEL R154, R154, -INF , !P3 ;  /* 0xff8000009a9a7808 */ /* 0x000fc40005800000 */
        /* <DEDUP_REMOVED lines=15> */
[----:B------:R-:W-:Y:S02]  /*60a0*/  FSEL R159, R159, -INF , !P2 ;  /* 0xff8000009f9f7808 */ /* 0x000fe40005000000 */
[----:B------:R-:W-:Y:S02]  /*60b0*/  FMNMX.FTZ R2, R180, R3, !PT ;  /* 0x00000003b4027209 */ /* 0x000fe40007810000 */
[----:B------:R-:W-:-:S02]  /*60c0*/  ISETP.LT.OR P5, PT, R0, 0x11, P5 ;  /* 0x000000110000780c */ /* 0x000fc40002fa1670 */
[----:B------:R-:W-:Y:S02]  /*60d0*/  FMNMX.FTZ R2, R181, R2, !PT ;  /* 0x00000002b5027209 */ /* 0x000fe40007810000 */
[C---:B------:R-:W-:Y:S02]  /*60e0*/  ISETP.GT.AND P3, PT, R184.reuse, 0x20, P1 ;  /* 0x00000020b800780c */ /* 0x040fe40000f64270 */
[----:B------:R-:W-:Y:S01]  /*60f0*/  ISETP.GT.AND P6, PT, R184, 0x18, P1 ;  /* 0x00000018b800780c */ /* 0x000fe20000fc4270 */
[----:B------:R-:W0:Y:S01]  /*6100*/  SHFL.BFLY PT, R3, R2, 0x2, 0x1f ;  /* 0x0c401f0002037f89 */ /* 0x000e2200000e0000 */
[----:B------:R-:W-:Y:S02]  /*6110*/  ISETP.LT.OR P4, PT, R0, 0x12, P4 ;  /* 0x000000120000780c */ /* 0x000fe40002781670 */
[----:B------:R-:W-:Y:S02]  /*6120*/  FSEL R162, R162, -INF , !P5 ;  /* 0xff800000a2a27808 */ /* 0x000fe40006800000 */
[----:B------:R-:W-:-:S02]  /*6130*/  ISETP.LT.OR P3, PT, R0, 0x21, P3 ;  /* 0x000000210000780c */ /* 0x000fc40001f61670 */
[----:B------:R-:W-:Y:S02]  /*6140*/  ISETP.GT.AND P2, PT, R184, 0x19, P1 ;  /* 0x00000019b800780c */ /* 0x000fe40000f44270 */
[----:B------:R-:W-:Y:S02]  /*6150*/  ISETP.LT.OR P6, PT, R0, 0x19, P6 ;  /* 0x000000190000780c */ /* 0x000fe400037c1670 */
[----:B------:R-:W-:Y:S02]  /*6160*/  FSEL R163, R163, -INF , !P4 ;  /* 0xff800000a3a37808 */ /* 0x000fe40006000000 */
[----:B------:R-:W-:Y:S02]  /*6170*/  FSEL R170, R170, -INF , !P3 ;  /* 0xff800000aaaa7808 */ /* 0x000fe40005800000 */
[----:B------:R-:W-:Y:S02]  /*6180*/  FSEL R166, R166, -INF , !P6 ;  /* 0xff800000a6a67808 */ /* 0x000fe40007000000 */
[----:B------:R-:W-:-:S02]  /*6190*/  ISETP.LT.OR P2, PT, R0, 0x1a, P2 ;  /* 0x0000001a0000780c */ /* 0x000fc40001741670 */
[C---:B------:R-:W-:Y:S02]  /*61a0*/  ISETP.GT.AND P5, PT, R184.reuse, 0x21, P1 ;  /* 0x00000021b800780c */ /* 0x040fe40000fa4270 */
[----:B------:R-:W-:Y:S02]  /*61b0*/  FSEL R167, R167, -INF , !P2 ;  /* 0xff800000a7a77808 */ /* 0x000fe40005000000 */
[----:B------:R-:W-:Y:S02]  /*61c0*/  ISETP.GT.AND P4, PT, R184, 0x28, P1 ;  /* 0x00000028b800780c */ /* 0x000fe40000f84270 */
[----:B0-----:R-:W-:Y:S02]  /*61d0*/  FMNMX.FTZ R3, R2, R3, !PT ;  /* 0x0000000302037209 */ /* 0x001fe40007810000 */
[----:B------:R-:W-:Y:S02]  /*61e0*/  FMNMX.FTZ R2, R154, R219, !PT ;  /* 0x000000db9a027209 */ /* 0x000fe40007810000 */
[----:B------:R-:W-:Y:S01]  /*61f0*/  ISETP.LT.OR P5, PT, R0, 0x22, P5 ;  /* 0x000000220000780c */ /* 0x000fe20002fa1670 */
[----:B------:R-:W0:Y:S01]  /*6200*/  SHFL.BFLY PT, R4, R3, 0x1, 0x1f ;  /* 0x0c201f0003047f89 */ /* 0x000e2200000e0000 */
[----:B------:R-:W-:-:S02]  /*6210*/  ISETP.GT.AND P6, PT, R184, 0x29, P1 ;  /* 0x00000029b800780c */ /* 0x000fc40000fc4270 */
[----:B------:R-:W-:Y:S02]  /*6220*/  ISETP.LT.OR P4, PT, R0, 0x29, P4 ;  /* 0x000000290000780c */ /* 0x000fe40002781670 */
[----:B------:R-:W-:Y:S02]  /*6230*/  FSEL R171, R171, -INF , !P5 ;  /* 0xff800000abab7808 */ /* 0x000fe40006800000 */
[----:B------:R-:W-:Y:S02]  /*6240*/  ISETP.GT.AND P2, PT, R184, 0x30, P1 ;  /* 0x00000030b800780c */ /* 0x000fe40000f44270 */
[----:B------:R-:W-:Y:S02]  /*6250*/  FSEL R174, R174, -INF , !P4 ;  /* 0xff800000aeae7808 */ /* 0x000fe40006000000 */
[----:B------:R-:W-:Y:S02]  /*6260*/  ISETP.LT.OR P6, PT, R0, 0x2a, P6 ;  /* 0x0000002a0000780c */ /* 0x000fe400037c1670 */
[----:B------:R-:W-:-:S02]  /*6270*/  ISETP.GT.AND P5, PT, R184, 0x31, P1 ;  /* 0x00000031b800780c */ /* 0x000fc40000fa4270 */
[----:B------:R-:W-:Y:S02]  /*6280*/  ISETP.LT.OR P2, PT, R0, 0x31, P2 ;  /* 0x000000310000780c */ /* 0x000fe40001741670 */
[----:B------:R-:W-:Y:S02]  /*6290*/  FSEL R175, R175, -INF , !P6 ;  /* 0xff800000afaf7808 */ /* 0x000fe40007000000 */
[----:B------:R-:W-:Y:S02]  /*62a0*/  ISETP.GT.AND P4, PT, R184, 0x38, P1 ;  /* 0x00000038b800780c */ /* 0x000fe40000f84270 */
[----:B------:R-:W-:Y:S02]  /*62b0*/  ISETP.LT.OR P5, PT, R0, 0x32, P5 ;  /* 0x000000320000780c */ /* 0x000fe40002fa1670 */
[----:B------:R-:W-:Y:S02]  /*62c0*/  FSEL R178, R178, -INF , !P2 ;  /* 0xff800000b2b27808 */ /* 0x000fe40005000000 */
[----:B0-----:R-:W-:-:S02]  /*62d0*/  FMNMX.FTZ R4, R3, R4, !PT ;  /* 0x0000000403047209 */ /* 0x001fc40007810000 */
[----:B------:R-:W-:Y:S02]  /*62e0*/  FMNMX.FTZ R3, R155, R2, !PT ;  /* 0x000000029b037209 */ /* 0x000fe40007810000 */
[C---:B------:R-:W-:Y:S01]  /*62f0*/  FSETP.NEU.FTZ.AND P3, PT, R4.reuse, -INF , PT ;  /* 0xff8000000400780b */ /* 0x040fe20003f7d000 */
[----:B------:R-:W-:Y:S01]  /*6300*/  FMUL.FTZ R152, R4, UR10 ;  /* 0x0000000a04987c20 */ /* 0x000fe20008410000 */
[----:B------:R-:W-:Y:S02]  /*6310*/  FMNMX.FTZ R2, R158, R3, !PT ;  /* 0x000000039e027209 */ /* 0x000fe40007810000 */
[----:B------:R-:W-:Y:S02]  /*6320*/  ISETP.GT.AND P1, PT, R184, 0x39, P1 ;  /* 0x00000039b800780c */ /* 0x000fe40000f24270 */
[----:B------:R-:W-:Y:S02]  /*6330*/  FMNMX.FTZ R3, R159, R2, !PT ;  /* 0x000000029f037209 */ /* 0x000fe40007810000 */
[----:B------:R-:W-:-:S02]  /*6340*/  ISETP.LT.OR P4, PT, R0, 0x39, P4 ;  /* 0x000000390000780c */ /* 0x000fc40002781670 */
[----:B------:R-:W-:Y:S02]  /*6350*/  FMNMX.FTZ R2, R162, R3, !PT ;  /* 0x00000003a2027209 */ /* 0x000fe40007810000 */
[----:B------:R-:W-:Y:S02]  /*6360*/  FSEL R179, R179, -INF , !P5 ;  /* 0xff800000b3b37808 */ /* 0x000fe40006800000 */
[----:B------:R-:W-:Y:S02]  /*6370*/  FMNMX.FTZ R3, R163, R2, !PT ;  /* 0x00000002a3037209 */ /* 0x000fe40007810000 */
[----:B------:R-:W-:Y:S02]  /*6380*/  FSEL R2, R152, RZ, P3 ;  /* 0x000000ff98027208 */ /* 0x000fe40001800000 */
[----:B------:R-:W-:Y:S02]  /*6390*/  FMNMX.FTZ R152, R166, R3, !PT ;  /* 0x00000003a6987209 */ /* 0x000fe40007810000 */
[----:B------:R-:W-:Y:S01]  /*63a0*/  ISETP.LT.OR P1, PT, R0, 0x3a, P1 ;  /* 0x0000003a0000780c */ /* 0x000fe20000f21670 */
[--C-:B------:R-:W-:Y:S01]  /*63b0*/  FFMA.FTZ R196, R153, UR10, -R2.reuse ;  /* 0x0000000a99c47c23 */ /* 0x100fe20008010802 */
[----:B------:R-:W-:Y:S01]  /*63c0*/  FMNMX.FTZ R3, R167, R152, !PT ;  /* 0x00000098a7037209 */ /* 0x000fe20007810000 */
[--C-:B------:R-:W-:Y:S01]  /*63d0*/  FFMA.FTZ R187, R157, UR10, -R2.reuse ;  /* 0x0000000a9dbb7c23 */ /* 0x100fe20008010802 */
[----:B------:R-:W-:Y:S01]  /*63e0*/  FSEL R182, R182, -INF , !P4 ;  /* 0xff800000b6b67808 */ /* 0x000fe20006000000 */
[--C-:B------:R-:W-:Y:S01]  /*63f0*/  FFMA.FTZ R185, R185, UR10, -R2.reuse ;  /* 0x0000000ab9b97c23 */ /* 0x100fe20008010802 */
[----:B------:R-:W-:Y:S01]  /*6400*/  FMNMX.FTZ R152, R170, R3, !PT ;  /* 0x00000003aa987209 */ /* 0x000fe20007810000 */
[--C-:B------:R-:W-:Y:S01]  /*6410*/  FFMA.FTZ R198, R156, UR10, -R2.reuse ;  /* 0x0000000a9cc67c23 */ /* 0x100fe20008010802 */
[--C-:B------:R-:W-:Y:S01]  /*6420*/  FFMA.FTZ R192, R160, UR10, -R2.reuse ;  /* 0x0000000aa0c07c23 */ /* 0x100fe20008010802 */
        /* <DEDUP_REMOVED lines=10> */
[----:B------:R-:W-:Y:S01]  /*64d0*/  FFMA.FTZ R186, R180, UR10, -R2 ;  /* 0x0000000ab4ba7c23 */ /* 0x000fe20008010802 */
[----:B------:R-:W-:Y:S02]  /*64e0*/  MUFU.EX2 R185, R185 ;  /* 0x000000b900b97308 */ /* 0x000fe40000000800 */
[----:B------:R-:W-:-:S04]  /*64f0*/  FMNMX.FTZ R152, R178, R3, !PT ;  /* 0x00000003b2987209 */ /* 0x000fc80007810000 */
[----:B------:R-:W-:Y:S02]  /*6500*/  FMNMX.FTZ R3, R179, R152, !PT ;  /* 0x00000098b3037209 */ /* 0x000fe40007810000 */
[----:B------:R-:W-:Y:S01]  /*6510*/  FSEL R152, R183, -INF , !P1 ;  /* 0xff800000b7987808 */ /* 0x000fe20004800000 */
[--C-:B------:R-:W-:Y:S01]  /*6520*/  FFMA.FTZ R183, R161, UR10, -R2.reuse ;  /* 0x0000000aa1b77c23 */ /* 0x100fe20008010802 */
[----:B------:R-:W-:Y:S01]  /*6530*/  FMNMX.FTZ R3, R182, R3, !PT ;  /* 0x00000003b6037209 */ /* 0x000fe20007810000 */
[--C-:B------:R-:W-:Y:S01]  /*6540*/  FFMA.FTZ R161, R169, UR10, -R2.reuse ;  /* 0x0000000aa9a17c23 */ /* 0x100fe20008010802 */
[----:B------:R-:W-:Y:S01]  /*6550*/  FSEL R169, R4, RZ, P3 ;  /* 0x000000ff04a97208 */ /* 0x000fe20001800000 */
[----:B------:R-:W-:Y:S01]  /*6560*/  FFMA.FTZ R2, R181, UR10, -R2 ;  /* 0x0000000ab5027c23 */ /* 0x000fe20008010802 */
[----:B------:R-:W-:Y:S01]  /*6570*/  FMNMX.FTZ R3, R152, R3, !PT ;  /* 0x0000000398037209 */ /* 0x000fe20007810000 */
[----:B------:R-:W-:Y:S04]  /*6580*/  MUFU.EX2 R196, R196 ;  /* 0x000000c400c47308 */ /* 0x000fe80000000800 */
[----:B------:R-:W0:Y:S04]  /*6590*/  SHFL.BFLY PT, R0, R3, 0x2, 0x1f ;  /* 0x0c401f0003007f89 */ /* 0x000e2800000e0000 */
[----:B------:R-:W-:Y:S08]  /*65a0*/  MUFU.EX2 R198, R198 ;  /* 0x000000c600c67308 */ /* 0x000ff00000000800 */
[----:B------:R-:W-:Y:S08]  /*65b0*/  MUFU.EX2 R187, R187 ;  /* 0x000000bb00bb7308 */ /* 0x000ff00000000800 */
[----:B------:R-:W-:Y:S01]  /*65c0*/  MUFU.EX2 R192, R192 ;  /* 0x000000c000c07308 */ /* 0x000fe20000000800 */
[----:B0-----:R-:W-:-:S07]  /*65d0*/  FMNMX.FTZ R0, R3, R0, !PT ;  /* 0x0000000003007209 */ /* 0x001fce0007810000 */
[----:B------:R-:W-:Y:S01]  /*65e0*/  MUFU.EX2 R183, R183 ;  /* 0x000000b700b77308 */ /* 0x000fe20000000800 */
[----:B------:R-:W0:Y:S07]  /*65f0*/  SHFL.BFLY PT, R3, R0, 0x1, 0x1f ;  /* 0x0c201f0000037f89 */ /* 0x000e2e00000e0000 */
[----:B------:R-:W-:Y:S08]  /*6600*/  MUFU.EX2 R194, R194 ;  /* 0x000000c200c27308 */ /* 0x000ff00000000800 */
[----:B------:R-:W-:Y:S08]  /*6610*/  MUFU.EX2 R165, R165 ;  /* 0x000000a500a57308 */ /* 0x000ff00000000800 */
[----:B------:R-:W-:Y:S01]  /*6620*/  MUFU.EX2 R188, R188 ;  /* 0x000000bc00bc7308 */ /* 0x000fe20000000800 */
[----:B0-----:R-:W-:Y:S01]  /*6630*/  FMNMX.FTZ R3, R0, R3, !PT ;  /* 0x0000000300037209 */ /* 0x001fe20007810000 */
[----:B------:R-:W-:-:S03]  /*6640*/  FADD.FTZ R0, -R169, R220 ;  /* 0x000000dca9007221 */ /* 0x000fc60000010100 */
[C---:B------:R-:W-:Y:S01]  /*6650*/  FSETP.NEU.FTZ.AND P1, PT, R3.reuse, -INF , PT ;  /* 0xff8000000300780b */ /* 0x040fe20003f3d000 */
[----:B------:R-:W-:Y:S01]  /*6660*/  FMUL.FTZ R173, R3, UR10 ;  /* 0x0000000a03ad7c20 */ /* 0x000fe20008410000 */
[----:B------:R-:W-:Y:S01]  /*6670*/  FMUL.FTZ R0, R0, UR10 ;  /* 0x0000000a00007c20 */ /* 0x000fe20008410000 */
[----:B------:R0:W-:Y:S03]  /*6680*/  MUFU.EX2 R169, R2 ;  /* 0x0000000200a97308 */ /* 0x0001e60000000800 */
[----:B------:R-:W-:-:S05]  /*6690*/  FSEL R173, R173, RZ, P1 ;  /* 0x000000ffadad7208 */ /* 0x000fca0000800000 */
[--C-:B------:R-:W-:Y:S01]  /*66a0*/  FFMA.FTZ R197, R154, UR10, -R173.reuse ;  /* 0x0000000a9ac57c23 */ /* 0x100fe200080108ad */
[----:B0-----:R-:W-:Y:S01]  /*66b0*/  FSEL R2, R3, RZ, P1 ;  /* 0x000000ff03027208 */ /* 0x001fe20000800000 */
[--C-:B------:R-:W-:Y:S01]  /*66c0*/  FFMA.FTZ R154, R155, UR10, -R173.reuse ;  /* 0x0000000a9b9a7c23 */ /* 0x100fe200080108ad */
[----:B------:R-:W0:Y:S01]  /*66d0*/  MUFU.EX2 R0, R0 ;  /* 0x0000000000007308 */ /* 0x000e220000000800 */
[--C-:B------:R-:W-:Y:S01]  /*66e0*/  FFMA.FTZ R199, R158, UR10, -R173.reuse ;  /* 0x0000000a9ec77c23 */ /* 0x100fe200080108ad */
[----:B------:R-:W-:Y:S01]  /*66f0*/  FFMA.FTZ R156, R159, UR10, -R173 ;  /* 0x0000000a9f9c7c23 */ /* 0x000fe200080108ad */
[----:B------:R-:W-:Y:S01]  /*6700*/  FADD.FTZ R2, -R2, R219 ;  /* 0x000000db02027221 */ /* 0x000fe20000010100 */
[--C-:B------:R-:W-:Y:S01]  /*6710*/  FFMA.FTZ R193, R162, UR10, -R173.reuse ;  /* 0x0000000aa2c17c23 */ /* 0x100fe200080108ad */
[--C-:B------:R-:W-:Y:S01]  /*6720*/  FFMA.FTZ R158, R163, UR10, -R173.reuse ;  /* 0x0000000aa39e7c23 */ /* 0x100fe200080108ad */
[--C-:B------:R-:W-:Y:S01]  /*6730*/  FFMA.FTZ R195, R166, UR10, -R173.reuse ;  /* 0x0000000aa6c37c23 */ /* 0x100fe200080108ad */
[----:B------:R-:W-:Y:S01]  /*6740*/  FMUL.FTZ R2, R2, UR10 ;  /* 0x0000000a02027c20 */ /* 0x000fe20008410000 */
[----:B------:R-:W-:Y:S01]  /*6750*/  MUFU.EX2 R197, R197 ;  /* 0x000000c500c57308 */ /* 0x000fe20000000800 */
[--C-:B------:R-:W-:Y:S01]  /*6760*/  FFMA.FTZ R160, R167, UR10, -R173.reuse ;  /* 0x0000000aa7a07c23 */ /* 0x100fe200080108ad */
[--C-:B------:R-:W-:Y:S01]  /*6770*/  FFMA.FTZ R189, R170, UR10, -R173.reuse ;  /* 0x0000000aaabd7c23 */ /* 0x100fe200080108ad */
[--C-:B------:R-:W-:Y:S01]  /*6780*/  FFMA.FTZ R162, R171, UR10, -R173.reuse ;  /* 0x0000000aaba27c23 */ /* 0x100fe200080108ad */
[--C-:B------:R-:W-:Y:S01]  /*6790*/  FFMA.FTZ R191, R174, UR10, -R173.reuse ;  /* 0x0000000aaebf7c23 */ /* 0x100fe200080108ad */
[--C-:B------:R-:W-:Y:S01]  /*67a0*/  FFMA.FTZ R164, R175, UR10, -R173.reuse ;  /* 0x0000000aafa47c23 */ /* 0x100fe200080108ad */
[----:B------:R-:W-:-:S02]  /*67b0*/  FFMA.FTZ R152, R152, UR10, -R173 ;  /* 0x0000000a98987c23 */ /* 0x000fc400080108ad */
[----:B------:R-:W1:Y:S01]  /*67c0*/  MUFU.EX2 R2, R2 ;  /* 0x0000000200027308 */ /* 0x000e620000000800 */
[----:B0-----:R-:W-:-:S04]  /*67d0*/  FFMA.FTZ R155, R0, R18, R185 ;  /* 0x00000012009b7223 */ /* 0x001fc800000100b9 */
[----:B------:R-:W-:-:S03]  /*67e0*/  FADD.FTZ R155, R196, R155 ;  /* 0x0000009bc49b7221 */ /* 0x000fc60000010000 */
[----:B------:R-:W0:Y:S01]  /*67f0*/  MUFU.EX2 R154, R154 ;  /* 0x0000009a009a7308 */ /* 0x000e220000000800 */
[----:B------:R-:W-:Y:S01]  /*6800*/  FADD.FTZ R166, R198, R155 ;  /* 0x0000009bc6a67221 */ /* 0x000fe20000010000 */
[----:B------:R-:W-:-:S03]  /*6810*/  FFMA.FTZ R155, R178, UR10, -R173 ;  /* 0x0000000ab29b7c23 */ /* 0x000fc600080108ad */
[----:B------:R-:W-:-:S03]  /*6820*/  FADD.FTZ R159, R187, R166 ;  /* 0x000000a6bb9f7221 */ /* 0x000fc60000010000 */
[----:B------:R-:W2:Y:S01]  /*6830*/  MUFU.EX2 R199, R199 ;  /* 0x000000c700c77308 */ /* 0x000ea20000000800 */
[----:B-1----:R-:W-:Y:S01]  /*6840*/  FFMA.FTZ R5, R2, R5, R197 ;  /* 0x0000000502057223 */ /* 0x002fe200000100c5 */
[----:B------:R-:W-:-:S04]  /*6850*/  FADD.FTZ R166, R192, R159 ;  /* 0x0000009fc0a67221 */ /* 0x000fc80000010000 */
[----:B------:R-:W-:Y:S01]  /*6860*/  FADD.FTZ R159, R183, R166 ;  /* 0x000000a6b79f7221 */ /* 0x000fe20000010000 */
[----:B------:R-:W-:Y:S01]  /*6870*/  FFMA.FTZ R166, R179, UR10, -R173 ;  /* 0x0000000ab3a67c23 */ /* 0x000fe200080108ad */
[----:B------:R-:W1:Y:S01]  /*6880*/  MUFU.EX2 R156, R156 ;  /* 0x0000009c009c7308 */ /* 0x000e620000000800 */
[----:B0-----:R-:W-:Y:S01]  /*6890*/  FADD.FTZ R18, R154, R5 ;  /* 0x000000059a127221 */ /* 0x001fe20000010000 */
[----:B------:R-:W-:Y:S01]  /*68a0*/  FADD.FTZ R168, R194, R159 ;  /* 0x0000009fc2a87221 */ /* 0x000fe20000010000 */
[----:B------:R-:W-:-:S03]  /*68b0*/  FFMA.FTZ R159, R182, UR10, -R173 ;  /* 0x0000000ab69f7c23 */ /* 0x000fc600080108ad */
[----:B------:R-:W-:Y:S02]  /*68c0*/  FADD.FTZ R163, R165, R168 ;  /* 0x000000a8a5a37221 */ /* 0x000fe40000010000 */
[----:B------:R-:W0:Y:S01]  /*68d0*/  MUFU.EX2 R193, R193 ;  /* 0x000000c100c17308 */ /* 0x000e220000000800 */
[----:B--2---:R-:W-:Y:S01]  /*68e0*/  FADD.FTZ R5, R199, R18 ;  /* 0x00000012c7057221 */ /* 0x004fe20000010000 */
[----:B------:R-:W-:-:S06]  /*68f0*/  FADD.FTZ R168, R188, R163 ;  /* 0x000000a3bca87221 */ /* 0x000fcc0000010000 */
        /* <DEDUP_REMOVED lines=33> */
[----:B0-----:R-:W-:Y:S01]  /*6b10*/  FADD.FTZ R168, R186, R163 ;  /* 0x000000a3baa87221 */ /* 0x001fe20000010000 */
[----:B--2---:R-:W-:-:S03]  /*6b20*/  FADD.FTZ R5, R159, R18 ;  /* 0x000000129f057221 */ /* 0x004fc60000010000 */
[----:B------:R-:W-:Y:S01]  /*6b30*/  FADD.FTZ R18, R169, R168 ;  /* 0x000000a8a9127221 */ /* 0x000fe20000010000 */
[----:B-1----:R-:W-:Y:S01]  /*6b40*/  FADD.FTZ R5, R152, R5 ;  /* 0x0000000598057221 */ /* 0x002fe20000010000 */
[----:B------:R-:W-:Y:S06]  /*6b50*/  @!P0 BRA `(.L_x_1029) ;  /* 0x0000000000048947 */ /* 0x000fec0003800000 */
[----:B------:R-:W-:Y:S01]  /*6b60*/  BPT.TRAP 0x1 ;  /* 0x000000040000795c */ /* 0x000fe20000300000 */
.L_x_1029:
[----:B------:R-:W0:Y:S01]  /*6b70*/  S2UR UR4, SR_CgaCtaId ;  /* 0x00000000000479c3 */ /* 0x000e220000008800 */
[----:B------:R-:W-:Y:S01]  /*6b80*/  UIADD3 UR5, UR5, 0x30860, URZ ;  /* 0x0003086005057890 */ /* 0x000fe2000fffe03f */
[----:B------:R-:W-:Y:S01]  /*6b90*/  ISETP.GT.AND P1, PT, R221, UR54, PT ;  /* 0x00000036dd007c0c */ /* 0x000fe2000bf24270 */
[----:B------:R-:W-:Y:S01]  /*6ba0*/  UMOV UR7, UR38 ;  /* 0x0000002600077c82 */ /* 0x000fe20008000000 */
[----:B------:R-:W-:Y:S01]  /*6bb0*/  F2FP.BF16.F32.PACK_AB R196, R196, R185 ;  /* 0x000000b9c4c4723e */ /* 0x000fe200000010ff */
[----:B------:R-:W-:Y:S01]  /*6bc0*/  IMAD.MOV.U32 R219, RZ, RZ, R3 ;  /* 0x000000ffffdb7224 */ /* 0x000fe200078e0003 */
[----:B------:R-:W-:Y:S01]  /*6bd0*/  F2FP.BF16.F32.PACK_AB R198, R187, R198 ;  /* 0x000000c6bbc6723e */ /* 0x000fe200000010ff */
[----:B------:R-:W-:Y:S01]  /*6be0*/  IMAD.MOV.U32 R220, RZ, RZ, R4 ;  /* 0x000000ffffdc7224 */ /* 0x000fe200078e0004 */
[----:B------:R-:W-:Y:S02]  /*6bf0*/  F2FP.BF16.F32.PACK_AB R197, R154, R197 ;  /* 0x000000c59ac5723e */ /* 0x000fe400000010ff */
[----:B------:R-:W-:-:S02]  /*6c00*/  F2FP.BF16.F32.PACK_AB R199, R156, R199 ;  /* 0x000000c79cc7723e */ /* 0x000fc400000010ff */
[----:B------:R-:W-:Y:S02]  /*6c10*/  F2FP.BF16.F32.PACK_AB R192, R183, R192 ;  /* 0x000000c0b7c0723e */ /* 0x000fe400000010ff */
[----:B------:R-:W-:Y:S02]  /*6c20*/  F2FP.BF16.F32.PACK_AB R193, R158, R193 ;  /* 0x000000c19ec1723e */ /* 0x000fe400000010ff */
[----:B------:R-:W-:Y:S02]  /*6c30*/  F2FP.BF16.F32.PACK_AB R194, R165, R194 ;  /* 0x000000c2a5c2723e */ /* 0x000fe400000010ff */
[----:B------:R-:W-:Y:S02]  /*6c40*/  F2FP.BF16.F32.PACK_AB R195, R160, R195 ;  /* 0x000000c3a0c3723e */ /* 0x000fe400000010ff */
[----:B------:R-:W-:Y:S02]  /*6c50*/  F2FP.BF16.F32.PACK_AB R188, R161, R188 ;  /* 0x000000bca1bc723e */ /* 0x000fe400000010ff */
[----:B------:R-:W-:Y:S01]  /*6c60*/  F2FP.BF16.F32.PACK_AB R189, R162, R189 ;  /* 0x000000bda2bd723e */ /* 0x000fe200000010ff */
[----:B0-----:R-:W-:Y:S01]  /*6c70*/  UPRMT UR5, UR4, 0x654, UR5 ;  /* 0x0000065404057896 */ /* 0x001fe20008000005 */
[----:B------:R-:W-:-:S02]  /*6c80*/  F2FP.BF16.F32.PACK_AB R190, R157, R190 ;  /* 0x000000be9dbe723e */ /* 0x000fc400000010ff */
[----:B------:R-:W-:Y:S01]  /*6c90*/  UMOV UR4, UR39 ;  /* 0x0000002700047c82 */ /* 0x000fe20008000000 */
[----:B------:R-:W-:Y:S02]  /*6ca0*/  F2FP.BF16.F32.PACK_AB R191, R164, R191 ;  /* 0x000000bfa4bf723e */ /* 0x000fe400000010ff */
[----:B------:R-:W-:Y:S02]  /*6cb0*/  F2FP.BF16.F32.PACK_AB R184, R153, R184 ;  /* 0x000000b899b8723e */ /* 0x000fe400000010ff */
[----:B------:R-:W-:Y:S01]  /*6cc0*/  F2FP.BF16.F32.PACK_AB R185, R166, R155 ;  /* 0x0000009ba6b9723e */ /* 0x000fe200000010ff */
[----:B------:R-:W-:Y:S01]  /*6cd0*/  SYNCS.ARRIVE.TRANS64.RED.A1T0 RZ, [UR5], RZ ;  /* 0x000000ffffff79a7 */ /* 0x000fe20008100405 */
[----:B------:R-:W-:Y:S02]  /*6ce0*/  F2FP.BF16.F32.PACK_AB R186, R169, R186 ;  /* 0x000000baa9ba723e */ /* 0x000fe400000010ff */
[----:B------:R-:W-:Y:S02]  /*6cf0*/  IADD3 R221, R221, -0x1, RZ ;  /* 0xffffffffdddd7810 */ /* 0x000fe40007ffe0ff */
[----:B------:R-:W-:Y:S01]  /*6d00*/  F2FP.BF16.F32.PACK_AB R187, R152, R159 ;  /* 0x0000009f98bb723e */ /* 0x000fe200000010ff */
[----:B------:R-:W-:Y:S06]  /*6d10*/  @P1 BRA `(.L_x_1030) ;  /* 0xffffffd400f81947 */ /* 0x000fec000383ffff */
.L_x_1011:
[----:B------:R-:W-:Y:S01]  /*6d20*/  UISETP.NE.AND UP1, UPT, UR61, URZ, UPT ;  /* 0x0000003f3d00728c */ /* 0x000fe2000bf25270 */
[----:B------:R-:W-:Y:S01]  /*6d30*/  IADD3 R21, -R21, 0x1, RZ ;  /* 0x0000000115157810 */ /* 0x000fe20007ffe1ff */
[----:B------:R-:W-:Y:S02]  /*6d40*/  UISETP.NE.AND UP0, UPT, UR42, URZ, UPT ;  /* 0x0000003f2a00728c */ /* 0x000fe4000bf05270 */
[----:B------:R-:W-:Y:S02]  /*6d50*/  UIADD3 UR6, UR43, 0x7f, URZ ;  /* 0x0000007f2b067890 */ /* 0x000fe4000fffe03f */
[----:B------:R-:W-:Y:S02]  /*6d60*/  IMAD R20, R20, UR41, R21 ;  /* 0x0000002914147c24 */ /* 0x000fe4000f8e0215 */
[----:B------:R-:W-:-:S03]  /*6d70*/  PLOP3.LUT P1, PT, PT, PT, UP0, 0x40, 0x0 ;  /* 0x000000000000781c */ /* 0x000fc60003f2e808 */
[----:B------:R-:W-:Y:S01]  /*6d80*/  @UP1 ULDC UR4, c[0x0][0x44c] ;  /* 0x0001130000041ab9 */ /* 0x000fe20000000800 */
[----:B------:R-:W-:Y:S01]  /*6d90*/  @UP1 ULDC UR7, c[0x0][0x450] ;  /* 0x0001140000071ab9 */ /* 0x000fe20000000800 */
[----:B------:R-:W-:-:S04]  /*6da0*/  UIMAD.WIDE.U32 UR4, UR6, UR4, URZ ;  /* 0x00000004060472a5 */ /* 0x000fc8000f8e003f */
[----:B------:R-:W-:-:S06]  /*6db0*/  @UP1 USHF.R.U32.HI UR6, URZ, UR7, UR5 ;  /* 0x000000073f061299 */ /* 0x000fcc0008011605 */
[----:B------:R-:W-:-:S04]  /*6dc0*/  VIADD R20, R20, UR6 ;  /* 0x0000000614147c36 */ /* 0x000fc80008000000 */
[----:B------:R-:W-:Y:S01]  /*6dd0*/  VIADD R21, R20, -UR11 ;  /* 0x8000000b14157c36 */ /* 0x000fe20008000000 */
[----:B------:R-:W-:Y:S06]  /*6de0*/  @P1 BRA `(.L_x_1031) ;  /* 0x0000000000441947 */ /* 0x000fec0003800000 */
[----:B------:R-:W-:-:S13]  /*6df0*/  ISETP.GT.AND P1, PT, R20, -0x1, PT ;  /* 0xffffffff1400780c */ /* 0x000fda0003f24270 */
[----:B------:R-:W-:Y:S05]  /*6e00*/  @P1 BRA `(.L_x_1032) ;  /* 0x0000000000201947 */ /* 0x000fea0003800000 */
[----:B------:R-:W0:Y:S01]  /*6e10*/  LDC R155, c[0x0][0x9e4] ;  /* 0x00027900ff9b7b82 */ /* 0x000e220000000800 */
[----:B------:R-:W-:Y:S02]  /*6e20*/  LOP3.LUT R153, RZ, R20, RZ, 0x33, !PT ;  /* 0x00000014ff997212 */ /* 0x000fe400078e33ff */
[----:B0-----:R-:W-:-:S13]  /*6e30*/  ISETP.NE.AND P1, PT, R155, 0x1, PT ;  /* 0x000000019b00780c */ /* 0x001fda0003f25270 */
[----:B------:R-:W0:Y:S02]  /*6e40*/  @P1 LDC.64 R156, c[0x0][0x9e8] ;  /* 0x00027a00ff9c1b82 */ /* 0x000e240000000a00 */
[----:B0-----:R-:W-:-:S05]  /*6e50*/  @P1 IMAD.HI.U32 R20, R153, R156, RZ ;  /* 0x0000009c99141227 */ /* 0x001fca00078e00ff */
[----:B------:R-:W-:-:S04]  /*6e60*/  @P1 SHF.R.U32.HI R153, RZ, R157, R20 ;  /* 0x0000009dff991219 */ /* 0x000fc80000011614 */
[----:B------:R-:W-:Y:S01]  /*6e70*/  LOP3.LUT R20, RZ, R153, RZ, 0x33, !PT ;  /* 0x00000099ff147212 */ /* 0x000fe200078e33ff */
[----:B------:R-:W-:Y:S06]  /*6e80*/  BRA `(.L_x_1033) ;  /* 0x0000000000147947 */ /* 0x000fec0003800000 */
.L_x_1032:
[----:B------:R-:W0:Y:S02]  /*6e90*/  LDC R155, c[0x0][0x9e4] ;  /* 0x00027900ff9b7b82 */ /* 0x000e240000000800 */
[----:B0-----:R-:W-:-:S13]  /*6ea0*/  ISETP.NE.AND P1, PT, R155, 0x1, PT ;  /* 0x000000019b00780c */ /* 0x001fda0003f25270 */
[----:B------:R-:W0:Y:S02]  /*6eb0*/  @P1 LDC.64 R152, c[0x0][0x9e8] ;  /* 0x00027a00ff981b82 */ /* 0x000e240000000a00 */
[----:B0-----:R-:W-:-:S05]  /*6ec0*/  @P1 IMAD.HI.U32 R152, R20, R152, RZ ;  /* 0x0000009814981227 */ /* 0x001fca00078e00ff */
[----:B------:R-:W-:-:S07]  /*6ed0*/  @P1 SHF.R.U32.HI R20, RZ, R153, R152 ;  /* 0x00000099ff141219 */ /* 0x000fce0000011698 */
.L_x_1033:
[----:B------:R-:W-:-:S05]  /*6ee0*/  IMAD R20, R20, R155, RZ ;  /* 0x0000009b14147224 */ /* 0x000fca00078e02ff */
[----:B------:R-:W-:-:S07]  /*6ef0*/  VIMNMX R21, R21, R20, !PT ;  /* 0x0000001415157248 */ /* 0x000fce0007fe0100 */
.L_x_1031:
[----:B------:R-:W-:Y:S01]  /*6f00*/  VIADD R21, R21, 0x3f ;  /* 0x0000003f15157836 */ /* 0x000fe20000000000 */
[----:B------:R-:W-:-:S04]  /*6f10*/  R2UR UR4, R200 ;  /* 0x00000000c80472ca */ /* 0x000fc800000e0000 */
[----:B------:R-:W-:-:S04]  /*6f20*/  SHF.R.S32.HI R20, RZ, 0x1f, R21 ;  /* 0x0000001fff147819 */ /* 0x000fc80000011415 */
[----:B------:R-:W-:-:S04]  /*6f30*/  LEA.HI R20, R20, R21, RZ, 0x6 ;  /* 0x0000001514147211 */ /* 0x000fc800078f30ff */
[----:B------:R-:W-:-:S04]  /*6f40*/  SHF.R.S32.HI R20, RZ, 0x6, R20 ;  /* 0x00000006ff147819 */ /* 0x000fc80000011414 */
[----:B------:R-:W-:-:S04]  /*6f50*/  VIMNMX R20, R20, UR4, !PT ;  /* 0x0000000414147c48 */ /* 0x000fc8000ffe0100 */
[----:B------:R-:W-:-:S13]  /*6f60*/  ISETP.GE.AND P1, PT, R221, R20, PT ;  /* 0x00000014dd00720c */ /* 0x000fda0003f26270 */
[----:B------:R-:W-:Y:S05]  /*6f70*/  @!P1 BRA `(.L_x_1034) ;  /* 0x0000001c00489947 */ /* 0x000fea0003800000 */
[----:B------:R-:W-:Y:S01]  /*6f80*/  IMAD.MOV.U32 R219, RZ, RZ, R3 ;  /* 0x000000ffffdb7224 */ /* 0x000fe200078e0003 */
[----:B------:R-:W-:Y:S01]  /*6f90*/  UMOV UR7, UR38 ;  /* 0x0000002600077c82 */ /* 0x000fe20008000000 */
[----:B------:R-:W-:Y:S01]  /*6fa0*/  IMAD.MOV.U32 R21, RZ, RZ, R4 ;  /* 0x000000ffff157224 */ /* 0x000fe200078e0004 */
[----:B------:R-:W-:Y:S01]  /*6fb0*/  UMOV UR4, UR39 ;  /* 0x0000002700047c82 */ /* 0x000fe20008000000 */
[----:B------:R-:W-:-:S05]  /*6fc0*/  ULDC UR54, c[0x0][0x988] ;  /* 0x0002620000367ab9 */ /* 0x000fca0000000800 */
.L_x_1045:
[----:B------:R-:W-:-:S04]  /*6fd0*/  UISETP.NE.AND UP0, UPT, UR4, 0x1, UPT ;  /* 0x000000010400788c */ /* 0x000fc8000bf05270 */
[----:B------:R-:W-:-:S04]  /*6fe0*/  USEL UR38, URZ, 0x1, UP0 ;  /* 0x000000013f267887 */ /* 0x000fc80008000000 */
[----:B------:R-:W-:Y:S01]  /*6ff0*/  ULOP3.LUT UR38, UR7, UR38, URZ, 0x3c, !UPT ;  /* 0x0000002607267292 */ /* 0x000fe2000f8e3c3f */
[----:B------:R-:W-:Y:S11]  /*7000*/  @!P0 BRA `(.L_x_1035) ;  /* 0x0000000000048947 */ /* 0x000ff60003800000 */
[----:B------:R-:W-:Y:S01]  /*7010*/  BPT.TRAP 0x1 ;  /* 0x000000040000795c */ /* 0x000fe20000300000 */
.L_x_1035:
        /* <DEDUP_REMOVED lines=9> */
.L_x_1036:
[----:B-1----:R-:W-:Y:S05]  /*70b0*/  @P1 BRA `(.L_x_1037) ;  /* 0x0000000000081947 */ /* 0x002fea0003800000 */
[----:B------:R-:W1:Y:S02]  /*70c0*/  SYNCS.PHASECHK.TRANS64.TRYWAIT P1, [UR6+0x30830], R3 ;  /* 0x03083003ff0075a7 */ /* 0x000e640008020146 */
[----:B-1----:R-:W-:Y:S05]  /*70d0*/  @!P1 BRA `(.L_x_1038) ;  /* 0x000000c800509947 */ /* 0x002fea0003800000 */
.L_x_1037:
        /* <DEDUP_REMOVED lines=187> */
[----:B------:R-:W-:Y:S01]  /*7c90*/  UMOV UR48, UR56 ;  /* 0x0000003800307c82 */ /* 0x000fe20008000000 */
[----:B------:R-:W-:Y:S01]  /*7ca0*/  UMOV UR49, UR57 ;  /* 0x0000003900317c82 */ /* 0x000fe20008000000 */
[----:B------:R-:W-:Y:S01]  /*7cb0*/  UMOV UR51, 0x40000040 ;  /* 0x4000004000337882 */ /* 0x000fe20000000000 */
        /* <DEDUP_REMOVED lines=37> */
.L_x_1039:
[----:B------:R-:W-:Y:S01]  /*7f10*/  ULEA UR5, UR4, UR40, 0x3 ;  /* 0x0000002804057291 */ /* 0x000fe2000f8e183f */
[----:B------:R-:W-:-:S05]  /*7f20*/  IMAD.U32 R0, RZ, RZ, UR7 ;  /* 0x00000007ff007e24 */ /* 0x000fca000f8e00ff */
[----:B------:R-:W-:-:S04]  /*7f30*/  SHF.L.U32 R0, R0, 0x1f, RZ ;  /* 0x0000001f00007819 */ /* 0x000fc800000006ff */
[----:B------:R2:W3:Y:S01]  /*7f40*/  SYNCS.PHASECHK.TRANS64.TRYWAIT P1, [UR5+0x30850], R0 ;  /* 0x03085000ff0075a7 */ /* 0x0004e20008020145 */
[----:B------:R-:W-:Y:S05]  /*7f50*/  @!P0 BRA `(.L_x_1040) ;  /* 0x0000000000048947 */ /* 0x000fea0003800000 */
[----:B------:R-:W-:Y:S01]  /*7f60*/  BPT.TRAP 0x1 ;  /* 0x000000040000795c */ /* 0x000fe20000300000 */
.L_x_1040:
[----:B---3--:R-:W-:Y:S05]  /*7f70*/  @P1 BRA `(.L_x_1041) ;  /* 0x0000000000081947 */ /* 0x008fea0003800000 */
[----:B------:R-:W3:Y:S02]  /*7f80*/  SYNCS.PHASECHK.TRANS64.TRYWAIT P1, [UR5+0x30850], R0 ;  /* 0x03085000ff0075a7 */ /* 0x000ee40008020145 */
[----:B---3--:R-:W-:Y:S05]  /*7f90*/  @!P1 BRA `(.L_x_1042) ;  /* 0x000000b800b89947 */ /* 0x008fea0003800000 */
.L_x_1041:
        /* <DEDUP_REMOVED lines=30> */
.L_x_1043:
[----:B0-2---:R-:W-:Y:S01]  /*8180*/  FMNMX.FTZ R0, R152, R21, !PT ;  /* 0x0000001598007209 */ /* 0x005fe20007810000 */
[----:B------:R-:W-:Y:S01]  /*8190*/  UMOV UR10, UR54 ;  /* 0x00000036000a7c82 */ /* 0x000fe20008000000 */
        /* <DEDUP_REMOVED lines=43> */
[C---:B------:R-:W-:Y:S01]  /*8450*/  FADD.FTZ R21, -R4.reuse, R21 ;  /* 0x0000001504157221 */ /* 0x040fe20000010100 */
[----:B------:R-:W-:-:S03]  /*8460*/  FMUL.FTZ R189, R4, UR10 ;  /* 0x0000000a04bd7c20 */ /* 0x000fc60008410000 */
[----:B------:R-:W-:Y:S01]  /*8470*/  FMUL.FTZ R186, R21, UR10 ;  /* 0x0000000a15ba7c20 */ /* 0x000fe20008410000 */
[----:B------:R-:W-:Y:S01]  /*8480*/  FADD.FTZ R21, -R3, R219 ;  /* 0x000000db03157221 */ /* 0x000fe20000010100 */
[--C-:B------:R-:W-:Y:S01]  /*8490*/  FFMA.FTZ R196, R153, UR10, -R189.reuse ;  /* 0x0000000a99c47c23 */ /* 0x100fe200080108bd */
[--C-:B------:R-:W-:Y:S01]  /*84a0*/  FFMA.FTZ R198, R156, UR10, -R189.reuse ;  /* 0x0000000a9cc67c23 */ /* 0x100fe200080108bd */
[----:B------:R0:W-:Y:S01]  /*84b0*/  MUFU.EX2 R0, R186 ;  /* 0x000000ba00007308 */ /* 0x0001e20000000800 */
[----:B------:R-:W-:Y:S01]  /*84c0*/  FMUL.FTZ R2, R21, UR10 ;  /* 0x0000000a15027c20 */ /* 0x000fe20008410000 */
[--C-:B------:R-:W-:Y:S01]  /*84d0*/  FFMA.FTZ R21, R152, UR10, -R189.reuse ;  /* 0x0000000a98157c23 */ /* 0x100fe200080108bd */
[----:B------:R-:W-:Y:S01]  /*84e0*/  FMUL.FTZ R152, R3, UR10 ;  /* 0x0000000a03987c20 */ /* 0x000fe20008410000 */
        /* <DEDUP_REMOVED lines=14> */
[--C-:B------:R-:W-:Y:S01]  /*85d0*/  FFMA.FTZ R160, R167, UR10, -R152.reuse ;  /* 0x0000000aa7a07c23 */ /* 0x100fe20008010898 */
[--C-:B------:R-:W-:Y:S01]  /*85e0*/  FFMA.FTZ R161, R169, UR10, -R189.reuse ;  /* 0x0000000aa9a17c23 */ /* 0x100fe200080108bd */
[--C-:B------:R-:W-:Y:S01]  /*85f0*/  FFMA.FTZ R188, R168, UR10, -R189.reuse ;  /* 0x0000000aa8bc7c23 */ /* 0x100fe200080108bd */
[--C-:B------:R-:W-:Y:S01]  /*8600*/  FFMA.FTZ R190, R172, UR10, -R189.reuse ;  /* 0x0000000aacbe7c23 */ /* 0x100fe200080108bd */
[--C-:B------:R-:W-:Y:S01]  /*8610*/  FFMA.FTZ R157, R173, UR10, -R189.reuse ;  /* 0x0000000aad9d7c23 */ /* 0x100fe200080108bd */
[--C-:B------:R-:W-:Y:S01]  /*8620*/  FFMA.FTZ R184, R176, UR10, -R189.reuse ;  /* 0x0000000ab0b87c23 */ /* 0x100fe200080108bd */
[--C-:B------:R-:W-:Y:S01]  /*8630*/  FFMA.FTZ R153, R177, UR10, -R189.reuse ;  /* 0x0000000ab1997c23 */ /* 0x100fe200080108bd */
[----:B------:R-:W2:Y:S01]  /*8640*/  MUFU.EX2 R197, R197 ;  /* 0x000000c500c57308 */ /* 0x000ea20000000800 */
[--C-:B0-----:R-:W-:Y:S01]  /*8650*/  FFMA.FTZ R186, R180, UR10, -R189.reuse ;  /* 0x0000000ab4ba7c23 */ /* 0x101fe200080108bd */
[----:B------:R-:W-:Y:S01]  /*8660*/  FFMA.FTZ R169, R181, UR10, -R189 ;  /* 0x0000000ab5a97c23 */ /* 0x000fe200080108bd */
[--C-:B------:R-:W-:Y:S01]  /*8670*/  FFMA.FTZ R189, R170, UR10, -R152.reuse ;  /* 0x0000000aaabd7c23 */ /* 0x100fe20008010898 */
[--C-:B------:R-:W-:Y:S01]  /*8680*/  FFMA.FTZ R162, R171, UR10, -R152.reuse ;  /* 0x0000000aaba27c23 */ /* 0x100fe20008010898 */
[--C-:B------:R-:W-:Y:S01]  /*8690*/  FFMA.FTZ R191, R174, UR10, -R152.reuse ;  /* 0x0000000aaebf7c23 */ /* 0x100fe20008010898 */
[----:B------:R-:W-:-:S02]  /*86a0*/  FFMA.FTZ R164, R175, UR10, -R152 ;  /* 0x0000000aafa47c23 */ /* 0x000fc40008010898 */
[----:B------:R-:W0:Y:S01]  /*86b0*/  MUFU.EX2 R196, R196 ;  /* 0x000000c400c47308 */ /* 0x000e220000000800 */
[----:B-1----:R-:W-:-:S07]  /*86c0*/  FFMA.FTZ R155, R0, R18, R21 ;  /* 0x00000012009b7223 */ /* 0x002fce0000010015 */
[----:B------:R-:W1:Y:S01]  /*86d0*/  MUFU.EX2 R154, R154 ;  /* 0x0000009a009a7308 */ /* 0x000e620000000800 */
[----:B--2---:R-:W-:-:S07]  /*86e0*/  FFMA.FTZ R5, R2, R5, R197 ;  /* 0x0000000502057223 */ /* 0x004fce00000100c5 */
[----:B------:R-:W2:Y:S01]  /*86f0*/  MUFU.EX2 R198, R198 ;  /* 0x000000c600c67308 */ /* 0x000ea20000000800 */
[----:B0-----:R-:W-:-:S07]  /*8700*/  FADD.FTZ R155, R196, R155 ;  /* 0x0000009bc49b7221 */ /* 0x001fce0000010000 */
[----:B------:R-:W0:Y:S01]  /*8710*/  MUFU.EX2 R199, R199 ;  /* 0x000000c700c77308 */ /* 0x000e220000000800 */
[----:B-1----:R-:W-:-:S07]  /*8720*/  FADD.FTZ R18, R154, R5 ;  /* 0x000000059a127221 */ /* 0x002fce0000010000 */
[----:B------:R-:W1:Y:S01]  /*8730*/  MUFU.EX2 R187, R187 ;  /* 0x000000bb00bb7308 */ /* 0x000e620000000800 */
[----:B--2---:R-:W-:Y:S01]  /*8740*/  FADD.FTZ R166, R198, R155 ;  /* 0x0000009bc6a67221 */ /* 0x004fe20000010000 */
[----:B------:R-:W-:-:S06]  /*8750*/  FFMA.FTZ R155, R178, UR10, -R152 ;  /* 0x0000000ab29b7c23 */ /* 0x000fcc0008010898 */
[----:B------:R-:W2:Y:S01]  /*8760*/  MUFU.EX2 R156, R156 ;  /* 0x0000009c009c7308 */ /* 0x000ea20000000800 */
[----:B0-----:R-:W-:-:S07]  /*8770*/  FADD.FTZ R5, R199, R18 ;  /* 0x00000012c7057221 */ /* 0x001fce0000010000 */
[----:B------:R-:W0:Y:S01]  /*8780*/  MUFU.EX2 R192, R192 ;  /* 0x000000c000c07308 */ /* 0x000e220000000800 */
[----:B-1----:R-:W-:-:S07]  /*8790*/  FADD.FTZ R159, R187, R166 ;  /* 0x000000a6bb9f7221 */ /* 0x002fce0000010000 */
[----:B------:R-:W1:Y:S01]  /*87a0*/  MUFU.EX2 R193, R193 ;  /* 0x000000c100c17308 */ /* 0x000e620000000800 */
[----:B--2---:R-:W-:-:S07]  /*87b0*/  FADD.FTZ R18, R156, R5 ;  /* 0x000000059c127221 */ /* 0x004fce0000010000 */
        /* <DEDUP_REMOVED lines=10> */
[----:B-1----:R-:W-:Y:S01]  /*8860*/  FADD.FTZ R168, R194, R159 ;  /* 0x0000009fc2a87221 */ /* 0x002fe20000010000 */
[--C-:B------:R-:W-:Y:S01]  /*8870*/  FFMA.FTZ R159, R182, UR10, -R152.reuse ;  /* 0x0000000ab69f7c23 */ /* 0x100fe20008010898 */
[----:B------:R-:W-:-:S05]  /*8880*/  FFMA.FTZ R152, R183, UR10, -R152 ;  /* 0x0000000ab7987c23 */ /* 0x000fca0008010898 */
[----:B------:R-:W1:Y:S01]  /*8890*/  MUFU.EX2 R160, R160 ;  /* 0x000000a000a07308 */ /* 0x000e620000000800 */
[----:B--2---:R-:W-:-:S07]  /*88a0*/  FADD.FTZ R5, R195, R18 ;  /* 0x00000012c3057221 */ /* 0x004fce0000010000 */
        /* <DEDUP_REMOVED lines=31> */
[----:B0-----:R-:W-:Y:S01]  /*8aa0*/  FADD.FTZ R5, R159, R18 ;  /* 0x000000129f057221 */ /* 0x001fe20000010000 */
[----:B-1----:R-:W-:-:S03]  /*8ab0*/  FADD.FTZ R18, R169, R168 ;  /* 0x000000a8a9127221 */ /* 0x002fc60000010000 */
[----:B--2---:R-:W-:Y:S01]  /*8ac0*/  FADD.FTZ R5, R152, R5 ;  /* 0x0000000598057221 */ /* 0x004fe20000010000 */
[----:B------:R-:W-:Y:S06]  /*8ad0*/  @!P0 BRA `(.L_x_1044) ;  /* 0x0000000000048947 */ /* 0x000fec0003800000 */
[----:B------:R-:W-:Y:S01]  /*8ae0*/  BPT.TRAP 0x1 ;  /* 0x000000040000795c */ /* 0x000fe20000300000 */
.L_x_1044:
[----:B------:R-:W0:Y:S01]  /*8af0*/  S2UR UR4, SR_CgaCtaId ;  /* 0x00000000000479c3 */ /* 0x000e220000008800 */
[----:B------:R-:W-:Y:S01]  /*8b00*/  UIADD3 UR5, UR5, 0x30860, URZ ;  /* 0x0003086005057890 */ /* 0x000fe2000fffe03f */
[C---:B------:R-:W-:Y:S01]  /*8b10*/  ISETP.GT.AND P1, PT, R221.reuse, R20, PT ;  /* 0x00000014dd00720c */ /* 0x040fe20003f24270 */
[----:B------:R-:W-:Y:S01]  /*8b20*/  UMOV UR7, UR38 ;  /* 0x0000002600077c82 */ /* 0x000fe20008000000 */
[----:B------:R-:W-:Y:S01]  /*8b30*/  F2FP.BF16.F32.PACK_AB R196, R196, R21 ;  /* 0x00000015c4c4723e */ /* 0x000fe200000010ff */
[----:B------:R-:W-:Y:S01]  /*8b40*/  VIADD R221, R221, 0xffffffff ;  /* 0xffffffffdddd7836 */ /* 0x000fe20000000000 */
[----:B------:R-:W-:Y:S01]  /*8b50*/  F2FP.BF16.F32.PACK_AB R198, R187, R198 ;  /* 0x000000c6bbc6723e */ /* 0x000fe200000010ff */
[----:B------:R-:W-:Y:S01]  /*8b60*/  IMAD.MOV.U32 R219, RZ, RZ, R3 ;  /* 0x000000ffffdb7224 */ /* 0x000fe200078e0003 */
        /* <DEDUP_REMOVED lines=17> */
[----:B------:R-:W-:Y:S01]  /*8c80*/  F2FP.BF16.F32.PACK_AB R187, R152, R159 ;  /* 0x0000009f98bb723e */ /* 0x000fe200000010ff */
[----:B------:R-:W-:Y:S06]  /*8c90*/  @P1 BRA `(.L_x_1045) ;  /* 0xffffffe000cc1947 */ /* 0x000fec000383ffff */
.L_x_1034:
[----:B------:R-:W-:-:S13]  /*8ca0*/  R2UR UR4, R200 ;  /* 0x00000000c80472ca */ /* 0x000fda00000e0000 */
[----:B------:R-:W-:-:S13]  /*8cb0*/  ISETP.GE.AND P1, PT, R221, UR4, PT ;  /* 0x00000004dd007c0c */ /* 0x000fda000bf26270 */
[----:B------:R-:W-:Y:S05]  /*8cc0*/  @!P1 BRA `(.L_x_1046) ;  /* 0x0000002800289947 */ /* 0x000fea0003800000 */
[----:B------:R-:W-:Y:S01]  /*8cd0*/  IMAD.MOV.U32 R21, RZ, RZ, R3 ;  /* 0x000000ffff157224 */ /* 0x000fe200078e0003 */
[----:B------:R-:W-:Y:S01]  /*8ce0*/  UMOV UR6, UR38 ;  /* 0x0000002600067c82 */ /* 0x000fe20008000000 */
[----:B------:R-:W-:Y:S01]  /*8cf0*/  IMAD.MOV.U32 R20, RZ, RZ, R4 ;  /* 0x000000ffff147224 */ /* 0x000fe200078e0004 */
[----:B------:R-:W-:Y:S01]  /*8d00*/  UMOV UR4, UR39 ;  /* 0x0000002700047c82 */ /* 0x000fe20008000000 */
[----:B------:R-:W-:Y:S01]  /*8d10*/  ULDC UR54, c[0x0][0x9e4] ;  /* 0x0002790000367ab9 */ /* 0x000fe20000000800 */
[----:B------:R-:W-:Y:S01]  /*8d20*/  ULDC UR58, c[0x0][0x9dc] ;  /* 0x00027700003a7ab9 */ /* 0x000fe20000000800 */
[----:B------:R-:W-:Y:S01]  /*8d30*/  ULDC UR55, c[0x0][0x288] ;  /* 0x0000a20000377ab9 */ /* 0x000fe20000000800 */
[----:B------:R-:W-:-:S05]  /*8d40*/  ULDC UR59, c[0x0][0x988] ;  /* 0x00026200003b7ab9 */ /* 0x000fca0000000800 */
.L_x_1065:
[----:B------:R-:W-:-:S04]  /*8d50*/  UIADD3 UR7, UR4, 0x1, URZ ;  /* 0x0000000104077890 */ /* 0x000fc8000fffe03f */
[----:B------:R-:W-:-:S04]  /*8d60*/  UISETP.NE.AND UP0, UPT, UR7, 0x2, UPT ;  /* 0x000000020700788c */ /* 0x000fc8000bf05270 */
[----:B------:R-:W-:Y:S02]  /*8d70*/  USEL UR7, UR7, URZ, UP0 ;  /* 0x0000003f07077287 */ /* 0x000fe40008000000 */
[----:B------:R-:W-:-:S04]  /*8d80*/  USEL UR38, URZ, 0x1, UP0 ;  /* 0x000000013f267887 */ /* 0x000fc80008000000 */
[----:B------:R-:W-:Y:S01]  /*8d90*/  ULOP3.LUT UR38, UR6, UR38, URZ, 0x3c, !UPT ;  /* 0x0000002606267292 */ /* 0x000fe2000f8e3c3f */
[----:B------:R-:W-:Y:S01]  /*8da0*/  UMOV UR39, UR7 ;  /* 0x0000000700277c82 */ /* 0x000fe20008000000 */
[----:B------:R-:W-:Y:S10]  /*8db0*/  @!P0 BRA `(.L_x_1047) ;  /* 0x0000000000048947 */ /* 0x000ff40003800000 */
[----:B------:R-:W-:Y:S01]  /*8dc0*/  BPT.TRAP 0x1 ;  /* 0x000000040000795c */ /* 0x000fe20000300000 */
.L_x_1047:
[----:B------:R-:W-:Y:S01]  /*8dd0*/  ULEA UR5, UR39, UR40, 0x3 ;  /* 0x0000002827057291 */ /* 0x000fe2000f8e183f */
[----:B------:R-:W-:-:S05]  /*8de0*/  IMAD.U32 R3, RZ, RZ, UR38 ;  /* 0x00000026ff037e24 */ /* 0x000fca000f8e00ff */
[----:B------:R-:W-:-:S04]  /*8df0*/  SHF.L.U32 R3, R3, 0x1f, RZ ;  /* 0x0000001f03037819 */ /* 0x000fc800000006ff */
[----:B------:R0:W1:Y:S01]  /*8e00*/  SYNCS.PHASECHK.TRANS64.TRYWAIT P1, [UR5+0x30830], R3 ;  /* 0x03083003ff0075a7 */ /* 0x0000620008020145 */
[----:B------:R-:W-:Y:S05]  /*8e10*/  @!P0 BRA `(.L_x_1048) ;  /* 0x0000000000048947 */ /* 0x000fea0003800000 */
[----:B------:R-:W-:Y:S01]  /*8e20*/  BPT.TRAP 0x1 ;  /* 0x000000040000795c */ /* 0x000fe20000300000 */
.L_x_1048:
[----:B-1----:R-:W-:Y:S05]  /*8e30*/  @P1 BRA `(.L_x_1049) ;  /* 0x0000000000081947 */ /* 0x002fea0003800000 */
[----:B------:R-:W1:Y:S02]  /*8e40*/  SYNCS.PHASECHK.TRANS64.TRYWAIT P1, [UR5+0x30830], R3 ;  /* 0x03083003ff0075a7 */ /* 0x000e640008020145 */
[----:B-1----:R-:W-:Y:S05]  /*8e50*/  @!P1 BRA `(.L_x_1050) ;  /* 0x000000ac00209947 */ /* 0x002fea0003800000 */
.L_x_1049:
        /* <DEDUP_REMOVED lines=227> */
.L_x_1051:
[----:B------:R-:W-:Y:S01]  /*9c90*/  ULEA UR5, UR4, UR40, 0x3 ;  /* 0x0000002804057291 */ /* 0x000fe2000f8e183f */
[----:B------:R-:W-:-:S05]  /*9ca0*/  IMAD.U32 R0, RZ, RZ, UR6 ;  /* 0x00000006ff007e24 */ /* 0x000fca000f8e00ff */
[----:B------:R-:W-:-:S04]  /*9cb0*/  SHF.L.U32 R0, R0, 0x1f, RZ ;  /* 0x0000001f00007819 */ /* 0x000fc800000006ff */
[----:B------:R2:W3:Y:S01]  /*9cc0*/  SYNCS.PHASECHK.TRANS64.TRYWAIT P1, [UR5+0x30850], R0 ;  /* 0x03085000ff0075a7 */ /* 0x0004e20008020145 */
[----:B------:R-:W-:Y:S05]  /*9cd0*/  @!P0 BRA `(.L_x_1052) ;  /* 0x0000000000048947 */ /* 0x000fea0003800000 */
[----:B------:R-:W-:Y:S01]  /*9ce0*/  BPT.TRAP 0x1 ;  /* 0x000000040000795c */ /* 0x000fe20000300000 */
.L_x_1052:
[----:B---3--:R-:W-:Y:S05]  /*9cf0*/  @P1 BRA `(.L_x_1053) ;  /* 0x0000000000081947 */ /* 0x008fea0003800000 */
[----:B------:R-:W3:Y:S02]  /*9d00*/  SYNCS.PHASECHK.TRANS64.TRYWAIT P1, [UR5+0x30850], R0 ;  /* 0x03085000ff0075a7 */ /* 0x000ee40008020145 */
[----:B---3--:R-:W-:Y:S05]  /*9d10*/  @!P1 BRA `(.L_x_1054) ;  /* 0x0000009c00889947 */ /* 0x008fea0003800000 */
.L_x_1053:
        /* <DEDUP_REMOVED lines=30> */
.L_x_1055:
[----:B------:R-:W-:Y:S01]  /*9f00*/  UISETP.NE.AND UP1, UPT, UR61, URZ, UPT ;  /* 0x0000003f3d00728c */ /* 0x000fe2000bf25270 */
[----:B------:R-:W3:Y:S01]  /*9f10*/  S2UR UR10, SR_CgaCtaId ;  /* 0x00000000000a79c3 */ /* 0x000ee20000008800 */
[----:B------:R-:W-:Y:S01]  /*9f20*/  VIADD R189, R23, UR43 ;  /* 0x0000002b17bd7c36 */ /* 0x000fe20008000000 */
[----:B------:R-:W-:Y:S01]  /*9f30*/  ULEA UR4, UR7, UR40, 0x3 ;  /* 0x0000002807047291 */ /* 0x000fe2000f8e183f */
[----:B-1----:R-:W-:Y:S01]  /*9f40*/  IMAD.SHL.U32 R4, R221, 0x40, RZ ;  /* 0x00000040dd047824 */ /* 0x002fe200078e00ff */
[----:B------:R-:W-:Y:S01]  /*9f50*/  UISETP.NE.AND UP0, UPT, UR42, URZ, UPT ;  /* 0x0000003f2a00728c */ /* 0x000fe2000bf05270 */
[----:B------:R-:W-:Y:S01]  /*9f60*/  PLOP3.LUT P1, PT, PT, PT, UP1, 0x80, 0x0 ;  /* 0x000000000000781c */ /* 0x000fe20003f2f018 */
[----:B------:R-:W-:Y:S01]  /*9f70*/  UIADD3 UR4, UR4, 0x30840, URZ ;  /* 0x0003084004047890 */ /* 0x000fe2000fffe03f */
[----:B------:R-:W-:Y:S01]  /*9f80*/  PLOP3.LUT P2, PT, PT, PT, UP1, 0x80, 0x0 ;  /* 0x000000000000781c */ /* 0x000fe20003f4f018 */
[----:B------:R-:W1:Y:S02]  /*9f90*/  LDC R184, c[0x0][0x2f0] ;  /* 0x0000bc00ffb87b82 */ /* 0x000e640000000800 */
[----:B------:R-:W-:-:S08]  /*9fa0*/  @UP1 ULDC UR6, c[0x0][0x44c] ;  /* 0x0001130000061ab9 */ /* 0x000fd00000000800 */
[----:B0-2---:R-:W-:Y:S01]  /*9fb0*/  @P1 IMAD.HI.U32 R0, R189, UR6, RZ ;  /* 0x00000006bd001c27 */ /* 0x005fe2000f8e00ff */
[----:B------:R-:W-:Y:S01]  /*9fc0*/  @UP1 ULDC UR6, c[0x0][0x450] ;  /* 0x0001140000061ab9 */ /* 0x000fe20000000800 */
[----:B------:R-:W-:-:S03]  /*9fd0*/  PLOP3.LUT P1, PT, PT, PT, UP0, 0x40, 0x0 ;  /* 0x000000000000781c */ /* 0x000fc60003f2e808 */
[----:B------:R-:W-:Y:S01]  /*9fe0*/  @P2 SHF.R.U32.HI R189, RZ, UR6, R0 ;  /* 0x00000006ffbd2c19 */ /* 0x000fe20008011600 */
[----:B---3--:R-:W-:Y:S01]  /*9ff0*/  UPRMT UR4, UR10, 0x654, UR4 ;  /* 0x000006540a047896 */ /* 0x008fe20008000004 */
[----:B------:R-:W-:Y:S02]  /*a000*/  IADD3 R0, -R4, 0x1, RZ ;  /* 0x0000000104007810 */ /* 0x000fe40007ffe1ff */
[----:B------:R-:W-:Y:S01]  /*a010*/  ULDC UR10, c[0x0][0x9e0] ;  /* 0x00027800000a7ab9 */ /* 0x000fe20000000800 */
[----:B------:R-:W0:Y:S02]  /*a020*/  SHFL.IDX PT, R185, R189, RZ, 0x1c1f ;  /* 0x001c1fffbdb97589 */ /* 0x000e2400000e0000 */
[----:B------:R-:W-:-:S03]  /*a030*/  IMAD R3, R19, -0x2, R0 ;  /* 0xfffffffe13037824 */ /* 0x000fc600078e0200 */
[----:B------:R-:W-:Y:S01]  /*a040*/  SYNCS.ARRIVE.TRANS64.RED.A1T0 RZ, [UR4], RZ ;  /* 0x000000ffffff79a7 */ /* 0x000fe20008100404 */
[----:B-1----:R-:W-:Y:S01]  /*a050*/  IMAD R3, R184, UR41, R3 ;  /* 0x00000029b8037c24 */ /* 0x002fe2000f8e0203 */
[----:B------:R-:W-:-:S04]  /*a060*/  ULOP3.LUT UR4, URZ, UR58, URZ, 0x33, !UPT ;  /* 0x0000003a3f047292 */ /* 0x000fc8000f8e333f */
[----:B------:R-:W-:-:S05]  /*a070*/  IADD3 R3, R3, -UR55, RZ ;  /* 0x8000003703037c10 */ /* 0x000fca000fffe0ff */
[C---:B------:R-:W-:Y:S02]  /*a080*/  VIADD R0, R3.reuse, UR10 ;  /* 0x0000000a03007c36 */ /* 0x040fe40008000000 */
[----:B------:R-:W-:Y:S02]  /*a090*/  VIADD R186, R3, UR4 ;  /* 0x0000000403ba7c36 */ /* 0x000fe40008000000 */
[--C-:B0-----:R-:W-:Y:S02]  /*a0a0*/  IMAD.IADD R187, R0, 0x1, R185.reuse ;  /* 0x0000000100bb7824 */ /* 0x101fe400078e02b9 */
[----:B------:R-:W-:Y:S01]  /*a0b0*/  IMAD.IADD R188, R186, 0x1, R185 ;  /* 0x00000001babc7824 */ /* 0x000fe200078e02b9 */
[----:B------:R-:W-:Y:S06]  /*a0c0*/  @P1 BRA `(.L_x_1056) ;  /* 0x00000000005c1947 */ /* 0x000fec0003800000 */
[----:B------:R-:W-:Y:S01]  /*a0d0*/  IMAD R2, R184, UR41, R185 ;  /* 0x00000029b8027c24 */ /* 0x000fe2000f8e02b9 */
[----:B------:R-:W-:Y:S03]  /*a0e0*/  BSSY B0, `(.L_x_1057) ;  /* 0x0000011000007945 */ /* 0x000fe60003800000 */
[----:B------:R-:W-:-:S05]  /*a0f0*/  VIADD R185, R2, -UR55 ;  /* 0x8000003702b97c36 */ /* 0x000fca0008000000 */
        /* <DEDUP_REMOVED lines=10> */
.L_x_1058:
[----:B------:R-:W-:-:S05]  /*a1a0*/  IMAD.U32 R190, RZ, RZ, UR54 ;  /* 0x00000036ffbe7e24 */ /* 0x000fca000f8e00ff */
[----:B------:R-:W-:-:S13]  /*a1b0*/  ISETP.NE.AND P1, PT, R190, 0x1, PT ;  /* 0x00000001be00780c */ /* 0x000fda0003f25270 */
[----:B------:R-:W0:Y:S02]  /*a1c0*/  @P1 LDC.64 R2, c[0x0][0x9e8] ;  /* 0x00027a00ff021b82 */ /* 0x000e240000000a00 */
[----:B0-----:R-:W-:-:S05]  /*a1d0*/  @P1 IMAD.HI.U32 R2, R185, R2, RZ ;  /* 0x00000002b9021227 */ /* 0x001fca00078e00ff */
[----:B------:R-:W-:-:S07]  /*a1e0*/  @P1 SHF.R.U32.HI R185, RZ, R3, R2 ;  /* 0x00000003ffb91219 */ /* 0x000fce0000011602 */
.L_x_1059:
[----:B------:R-:W-:Y:S05]  /*a1f0*/  BSYNC B0 ;  /* 0x0000000000007941 */ /* 0x000fea0003800000 */
.L_x_1057:
[----:B------:R-:W-:-:S04]  /*a200*/  IMAD R2, R185, R190, -R4 ;  /* 0x000000beb9027224 */ /* 0x000fc800078e0a04 */
[----:B------:R-:W-:-:S05]  /*a210*/  IMAD R2, R19, -0x2, R2 ;  /* 0xfffffffe13027824 */ /* 0x000fca00078e0202 */
[----:B------:R-:W-:Y:S02]  /*a220*/  VIADDMNMX R187, R2, R190, R187, PT ;  /* 0x000000be02bb7246 */ /* 0x000fe400038001bb */
[----:B------:R-:W-:-:S07]  /*a230*/  VIMNMX R188, R188, R2, !PT ;  /* 0x00000002bcbc7248 */ /* 0x000fce0007fe0100 */
.L_x_1056:
        /* <DEDUP_REMOVED lines=8> */
[----:B------:R-:W-:Y:S02]  /*a2c0*/  ISETP.GT.AND P4, PT, R188, 0x18, P1 ;  /* 0x00000018bc00780c */ /* 0x000fe40000f84270 */
[----:B------:R-:W-:Y:S02]  /*a2d0*/  FSEL R185, R152, -INF , !P5 ;  /* 0xff80000098b97808 */ /* 0x000fe40006800000 */
[----:B------:R-:W-:Y:S02]  /*a2e0*/  ISETP.LT.OR P4, PT, R187, 0x19, P4 ;  /* 0x00000019bb00780c */ /* 0x000fe40002781670 */
[C---:B------:R-:W-:Y:S02]  /*a2f0*/  ISETP.GT.AND P6, PT, R188.reuse, 0x8, P1 ;  /* 0x00000008bc00780c */ /* 0x040fe40000fc4270 */
[----:B------:R-:W-:-:S02]  /*a300*/  ISETP.GT.AND P2, PT, R188, 0x9, P1 ;  /* 0x00000009bc00780c */ /* 0x000fc40000f44270 */
[----:B------:R-:W-:Y:S01]  /*a310*/  ISETP.GT.AND P3, PT, R188, 0x10, P1 ;  /* 0x00000010bc00780c */ /* 0x000fe20000f64270 */
[--C-:B0-----:R-:W-:Y:S01]  /*a320*/  IMAD.IADD R0, R0, 0x1, R189.reuse ;  /* 0x0000000100007824 */ /* 0x101fe200078e02bd */
[----:B------:R-:W-:Y:S01]  /*a330*/  ISETP.GT.AND P5, PT, R188, 0x11, P1 ;  /* 0x00000011bc00780c */ /* 0x000fe20000fa4270 */
        /* <DEDUP_REMOVED lines=52> */
.L_x_1062:
[----:B------:R-:W-:-:S05]  /*a680*/  IMAD.U32 R152, RZ, RZ, UR54 ;  /* 0x00000036ff987e24 */ /* 0x000fca000f8e00ff */
[----:B------:R-:W-:-:S13]  /*a690*/  ISETP.NE.AND P2, PT, R152, 0x1, PT ;  /* 0x000000019800780c */ /* 0x000fda0003f45270 */
[----:B------:R-:W0:Y:S02]  /*a6a0*/  @P2 LDC.64 R2, c[0x0][0x9e8] ;  /* 0x00027a00ff022b82 */ /* 0x000e240000000a00 */
[----:B0-----:R-:W-:-:S05]  /*a6b0*/  @P2 IMAD.HI.U32 R2, R187, R2, RZ ;  /* 0x00000002bb022227 */ /* 0x001fca00078e00ff */
[----:B------:R-:W-:-:S07]  /*a6c0*/  @P2 SHF.R.U32.HI R187, RZ, R3, R2 ;  /* 0x00000003ffbb2219 */ /* 0x000fce0000011602 */
.L_x_1063:
[----:B------:R-:W-:Y:S05]  /*a6d0*/  BSYNC B0 ;  /* 0x0000000000007941 */ /* 0x000fea0003800000 */
.L_x_1061:
[----:B------:R-:W-:-:S04]  /*a6e0*/  IMAD R4, R187, R152, -R4 ;  /* 0x00000098bb047224 */ /* 0x000fc800078e0a04 */
[----:B------:R-:W-:-:S05]  /*a6f0*/  IMAD R3, R19, -0x2, R4 ;  /* 0xfffffffe13037824 */ /* 0x000fca00078e0204 */
[----:B------:R-:W-:Y:S02]  /*a700*/  VIADDMNMX R0, R3, R152, R0, PT ;  /* 0x0000009803007246 */ /* 0x000fe40003800100 */
[----:B------:R-:W-:-:S07]  /*a710*/  VIMNMX R186, R186, R3, !PT ;  /* 0x00000003baba7248 */ /* 0x000fce0007fe0100 */
.L_x_1060:
        /* <DEDUP_REMOVED lines=201> */
.L_x_1064:
[----:B------:R-:W0:Y:S01]  /*b3b0*/  S2UR UR6, SR_CgaCtaId ;  /* 0x00000000000679c3 */ /* 0x000e220000008800 */
[----:B------:R-:W-:Y:S01]  /*b3c0*/  R2UR UR4, R200 ;  /* 0x00000000c80472ca */ /* 0x000fe200000e0000 */
[----:B------:R-:W-:Y:S01]  /*b3d0*/  UIADD3 UR5, UR5, 0x30860, URZ ;  /* 0x0003086005057890 */ /* 0x000fe2000fffe03f */
[----:B------:R-:W-:Y:S02]  /*b3e0*/  F2FP.BF16.F32.PACK_AB R196, R196, R185 ;  /* 0x000000b9c4c4723e */ /* 0x000fe400000010ff */
[----:B------:R-:W-:Y:S01]  /*b3f0*/  F2FP.BF16.F32.PACK_AB R197, R20, R197 ;  /* 0x000000c514c5723e */ /* 0x000fe200000010ff */
[----:B------:R-:W-:Y:S01]  /*b400*/  IMAD.MOV.U32 R20, RZ, RZ, R4 ;  /* 0x000000ffff147224 */ /* 0x000fe200078e0004 */
[----:B------:R-:W-:Y:S02]  /*b410*/  F2FP.BF16.F32.PACK_AB R198, R187, R198 ;  /* 0x000000c6bbc6723e */ /* 0x000fe400000010ff */
[----:B------:R-:W-:Y:S01]  /*b420*/  F2FP.BF16.F32.PACK_AB R185, R164, R21 ;  /* 0x00000015a4b9723e */ /* 0x000fe200000010ff */
[----:B------:R-:W-:Y:S01]  /*b430*/  IMAD.MOV.U32 R21, RZ, RZ, R3 ;  /* 0x000000ffff157224 */ /* 0x000fe200078e0003 */
[----:B------:R-:W-:-:S02]  /*b440*/  F2FP.BF16.F32.PACK_AB R199, R154, R199 ;  /* 0x000000c79ac7723e */ /* 0x000fc400000010ff */
[----:B------:R-:W-:Y:S02]  /*b450*/  F2FP.BF16.F32.PACK_AB R192, R183, R192 ;  /* 0x000000c0b7c0723e */ /* 0x000fe400000010ff */
[C---:B------:R-:W-:Y:S01]  /*b460*/  ISETP.GT.AND P1, PT, R221.reuse, UR4, PT ;  /* 0x00000004dd007c0c */ /* 0x040fe2000bf24270 */
[----:B------:R-:W-:Y:S01]  /*b470*/  UMOV UR4, UR39 ;  /* 0x0000002700047c82 */ /* 0x000fe20008000000 */
[----:B------:R-:W-:Y:S01]  /*b480*/  F2FP.BF16.F32.PACK_AB R193, R156, R193 ;  /* 0x000000c19cc1723e */ /* 0x000fe200000010ff */
[----:B------:R-:W-:Y:S01]  /*b490*/  VIADD R221, R221, 0xffffffff ;  /* 0xffffffffdddd7836 */ /* 0x000fe20000000000 */
        /* <DEDUP_REMOVED lines=13> */
.L_x_1046:
        /* <DEDUP_REMOVED lines=131> */
.L_x_1066:
[----:B------:R-:W-:Y:S01]  /*bda0*/  ULEA UR5, UR39, UR40, 0x3 ;  /* 0x0000002827057291 */ /* 0x000fe2000f8e183f */
[----:B------:R-:W-:-:S05]  /*bdb0*/  IMAD.U32 R0, RZ, RZ, UR38 ;  /* 0x00000026ff007e24 */ /* 0x000fca000f8e00ff */
[----:B------:R-:W-:-:S04]  /*bdc0*/  SHF.L.U32 R0, R0, 0x1f, RZ ;  /* 0x0000001f00007819 */ /* 0x000fc800000006ff */
[----:B------:R0:W1:Y:S01]  /*bdd0*/  SYNCS.PHASECHK.TRANS64.TRYWAIT P1, [UR5+0x30850], R0 ;  /* 0x03085000ff0075a7 */ /* 0x0000620008020145 */
[----:B------:R-:W-:Y:S05]  /*bde0*/  @!P0 BRA `(.L_x_1067) ;  /* 0x0000000000048947 */ /* 0x000fea0003800000 */
[----:B------:R-:W-:Y:S01]  /*bdf0*/  BPT.TRAP 0x1 ;  /* 0x000000040000795c */ /* 0x000fe20000300000 */
.L_x_1067:
[----:B-1----:R-:W-:Y:S05]  /*be00*/  @P1 BRA `(.L_x_1068) ;  /* 0x0000000000081947 */ /* 0x002fea0003800000 */
[----:B------:R-:W1:Y:S02]  /*be10*/  SYNCS.PHASECHK.TRANS64.TRYWAIT P1, [UR5+0x30850], R0 ;  /* 0x03085000ff0075a7 */ /* 0x000e640008020145 */
[----:B-1----:R-:W-:Y:S05]  /*be20*/  @!P1 BRA `(.L_x_1069) ;  /* 0x0000007c005c9947 */ /* 0x002fea0003800000 */
.L_x_1068:
        /* <DEDUP_REMOVED lines=10> */
[----:B------:R-:W-:-:S07]  /*bed0*/  ULEA UR4, UR39, UR4, 0xb ;  /* 0x0000000427047291 */ /* 0x000fce000f8e583f */
[----:B------:R-:W-:Y:S02]  /*bee0*/  UMOV UR6, UR4 ;  /* 0x0000000400067c82 */ /* 0x000fe40008000000 */
[----:B------:R-:W-:Y:S01]  /*bef0*/  HGMMA.64x256x16.F32.BF16 R24, R196, gdesc[UR4].tnspB, R24, gsb0 ;  /* 0x43e00004c4187df0 */ /* 0x000fe20008001818 */
[----:B------:R-:W-:Y:S01]  /*bf00*/  UIADD3 UR6, UR4, 0x80, URZ ;  /* 0x0000008004067890 */ /* 0x000fe2000fffe03f */
[----:B-1----:R-:W-:Y:S01]  /*bf10*/  FADD.FTZ R7, R7, R18 ;  /* 0x0000001207077221 */ /* 0x002fe20000010000 */
[----:B------:R-:W-:Y:S01]  /*bf20*/  UMOV UR7, 0x40000040 ;  /* 0x4000004000077882 */ /* 0x000fe20000000000 */
[----:B0-----:R-:W-:Y:S01]  /*bf30*/  FADD.FTZ R2, R0, R5 ;  /* 0x0000000500027221 */ /* 0x001fe20000010000 */
[----:B------:R-:W-:Y:S02]  /*bf40*/  IMAD.MOV.U32 R5, RZ, RZ, RZ ;  /* 0x000000ffff057224 */ /* 0x000fe400078e00ff */
[----:B------:R-:W0:Y:S04]  /*bf50*/  SHFL.BFLY PT, R0, R7, 0x1, 0x1f ;  /* 0x0c201f0007007f89 */ /* 0x000e2800000e0000 */
[----:B------:R-:W1:Y:S01]  /*bf60*/  SHFL.BFLY PT, R9, R2, 0x1, 0x1f ;  /* 0x0c201f0002097f89 */ /* 0x000e6200000e0000 */
[----:B0-----:R-:W-:Y:S01]  /*bf70*/  FADD.FTZ R11, R7, R0 ;  /* 0x00000000070b7221 */ /* 0x001fe20000010000 */
[----:B------:R-:W-:Y:S01]  /*bf80*/  MOV R7, UR10 ;  /* 0x0000000a00077c02 */ /* 0x000fe20008000f00 */
[----:B------:R-:W-:-:S02]  /*bf90*/  IMAD.MOV.U32 R0, RZ, RZ, -0x800000 ;  /* 0xff800000ff007424 */ /* 0x000fc400078e00ff */
[----:B-1----:R-:W-:Y:S01]  /*bfa0*/  FADD.FTZ R12, R2, R9 ;  /* 0x00000009020c7221 */ /* 0x002fe20000010000 */
[----:B------:R-:W-:Y:S01]  /*bfb0*/  FSETP.NE.FTZ.AND P1, PT, R11, RZ, PT ;  /* 0x000000ff0b00720b */ /* 0x000fe20003f35000 */
[----:B------:R-:W-:-:S03]  /*bfc0*/  IMAD.MOV.U32 R2, RZ, RZ, -0x800000 ;  /* 0xff800000ff027424 */ /* 0x000fc600078e00ff */
        /* <DEDUP_REMOVED lines=14> */
[----:B------:R-:W-:Y:S01]  /*c0b0*/  UIADD3 UR6, UR4, 0x100, URZ ;  /* 0x0000010004067890 */ /* 0x000fe2000fffe03f */
[----:B------:R-:W-:Y:S01]  /*c0c0*/  UMOV UR7, 0x40000040 ;  /* 0x4000004000077882 */ /* 0x000fe20000000000 */
[----:B------:R-:W-:Y:S01]  /*c0d0*/  UIADD3 UR4, UR4, 0x180, URZ ;  /* 0x0000018004047890 */ /* 0x000fe2000fffe03f */
[----:B------:R-:W-:Y:S02]  /*c0e0*/  WARPGROUP.DEPBAR.LE gsb0, 0x0 ;  /* 0x00008000000079c5 */ /* 0x000fe40000010000 */
[----:B------:R-:W-:-:S15]  /*c0f0*/  WARPGROUP.ARRIVE ;  /* 0x00000000000079c5 */ /* 0x000fde0000000000 */
[----:B------:R-:W-:-:S07]  /*c100*/  NOP ;  /* 0x0000000000007918 */ /* 0x000fce0000000000 */
        /* <DEDUP_REMOVED lines=10> */
.L_x_1070:
[----:B------:R-:W0:Y:S01]  /*c1b0*/  S2UR UR7, SR_CgaCtaId ;  /* 0x00000000000779c3 */ /* 0x000e220000008800 */
[----:B------:R-:W-:Y:S01]  /*c1c0*/  R2UR UR6, R208 ;  /* 0x00000000d00672ca */ /* 0x000fe200000e0000 */
[----:B------:R-:W-:Y:S01]  /*c1d0*/  UIADD3 UR4, UR5, 0x30860, URZ ;  /* 0x0003086005047890 */ /* 0x000fe2000fffe03f */
[-C--:B------:R-:W-:Y:S01]  /*c1e0*/  FMUL.FTZ R172, R32, R6.reuse ;  /* 0x0000000620ac7220 */ /* 0x080fe20000410000 */
[----:B------:R-:W-:Y:S01]  /*c1f0*/  UIADD3 UR39, UR39, 0x1, URZ ;  /* 0x0000000127277890 */ /* 0x000fe2000fffe03f */
[-C--:B------:R-:W-:Y:S01]  /*c200*/  FMUL.FTZ R173, R36, R6.reuse ;  /* 0x0000000624ad7220 */ /* 0x080fe20000410000 */
[-C--:B------:R-:W-:Y:S01]  /*c210*/  FMUL.FTZ R174, R40, R6.reuse ;  /* 0x0000000628ae7220 */ /* 0x080fe20000410000 */
[-C--:B------:R-:W-:Y:S01]  /*c220*/  FMUL.FTZ R175, R44, R6.reuse ;  /* 0x000000062caf7220 */ /* 0x080fe20000410000 */
[----:B------:R-:W-:Y:S01]  /*c230*/  UISETP.NE.AND UP0, UPT, UR39, 0x2, UPT ;  /* 0x000000022700788c */ /* 0x000fe2000bf05270 */
[-C--:B------:R-:W-:Y:S01]  /*c240*/  FMUL.FTZ R176, R48, R6.reuse ;  /* 0x0000000630b07220 */ /* 0x080fe20000410000 */
[-C--:B------:R-:W-:Y:S01]  /*c250*/  FMUL.FTZ R177, R52, R6.reuse ;  /* 0x0000000634b17220 */ /* 0x080fe20000410000 */
[-C--:B------:R-:W-:Y:S01]  /*c260*/  FMUL.FTZ R178, R56, R6.reuse ;  /* 0x0000000638b27220 */ /* 0x080fe20000410000 */
[-C--:B------:R-:W-:Y:S01]  /*c270*/  FMUL.FTZ R179, R60, R6.reuse ;  /* 0x000000063cb37220 */ /* 0x080fe20000410000 */
[-C--:B------:R-:W-:Y:S01]  /*c280*/  FMUL.FTZ R180, R64, R6.reuse ;  /* 0x0000000640b47220 */ /* 0x080fe20000410000 */
        /* <DEDUP_REMOVED lines=10> */
[----:B0-----:R-:W-:Y:S01]  /*c330*/  UPRMT UR4, UR7, 0x654, UR4 ;  /* 0x0000065407047896 */ /* 0x001fe20008000004 */
        /* <DEDUP_REMOVED lines=111> */
[-C--:B------:R-:W-:Y:S01]  /*ca30*/  FMUL.FTZ R165, R147, R5.reuse ;  /* 0x0000000593a57220 */ /* 0x080fe20000410000 */
[-C--:B------:R-:W-:Y:S01]  /*ca40*/  FMUL.FTZ R166, R150, R5.reuse ;  /* 0x0000000596a67220 */ /* 0x080fe20000410000 */
[----:B------:R-:W-:Y:S01]  /*ca50*/  FMUL.FTZ R168, R151, R5 ;  /* 0x0000000597a87220 */ /* 0x000fe20000410000 */
[----:B------:R-:W-:-:S02]  /*ca60*/  USEL UR39, UR39, URZ, UP0 ;  /* 0x0000003f27277287 */ /* 0x000fc40008000000 */
[----:B------:R-:W-:-:S12]  /*ca70*/  ULOP3.LUT UR38, UR38, UR4, URZ, 0x3c, !UPT ;  /* 0x0000000426267292 */ /* 0x000fd8000f8e3c3f */
.L_x_992:
[----:B------:R-:W0:Y:S01]  /*ca80*/  S2R R4, SR_CgaCtaId ;  /* 0x0000000000047919 */ /* 0x000e220000008800 */
[----:B------:R-:W-:Y:S01]  /*ca90*/  MOV R197, 0x400 ;  /* 0x0000040000c57802 */ /* 0x000fe20000000f00 */
[----:B------:R-:W-:Y:S01]  /*caa0*/  BSSY B0, `(.L_x_1071) ;  /* 0x0000297000007945 */ /* 0x000fe20003800000 */
[----:B------:R-:W-:Y:S02]  /*cab0*/  BAR.SYNC.DEFER_BLOCKING 0x5, 0x180 ;  /* 0x0146000000007b1d */ /* 0x000fe40000010000 */
[----:B0-----:R-:W-:-:S05]  /*cac0*/  LEA R197, R4, R197, 0x18 ;  /* 0x000000c504c57211 */ /* 0x001fca00078ec0ff */
[----:B------:R-:W0:Y:S02]  /*cad0*/  LDS R4, [R197+0x308d0] ;  /* 0x0308d000c5047984 */ /* 0x000e240000000800 */
[----:B0-----:R-:W-:Y:S01]  /*cae0*/  R2UR UR4, R4 ;  /* 0x00000000040472ca */ /* 0x001fe200000e0000 */
[----:B------:R-:W-:Y:S06]  /*caf0*/  BAR.ARV 0x4, 0x180 ;  /* 0x0106000000007b1d */ /* 0x000fec0000002000 */
[----:B------:R-:W-:Y:S08]  /*cb00*/  @P0 BRA `(.L_x_1072) ;  /* 0x0000001c00540947 */ /* 0x000ff00003800000 */
[----:B------:R-:W0:Y:S01]  /*cb10*/  S2R R4, SR_SWINHI ;  /* 0x0000000000047919 */ /* 0x000e220000002f00 */
[----:B------:R-:W-:Y:S01]  /*cb20*/  IMAD R5, R207, 0x40, R22 ;  /* 0x00000040cf057824 */ /* 0x000fe200078e0216 */
[----:B------:R-:W1:Y:S01]  /*cb30*/  LDC R198, c[0x0][0xbe8] ;  /* 0x0002fa00ffc67b82 */ /* 0x000e620000000800 */
[----:B------:R-:W-:Y:S01]  /*cb40*/  R2UR UR11, R205 ;  /* 0x00000000cd0b72ca */ /* 0x000fe200000e0000 */
[----:B------:R-:W-:Y:S01]  /*cb50*/  ULDC.64 UR8, c[0x0][0xb90] ;  /* 0x0002e40000087ab9 */ /* 0x000fe20000000a00 */
[----:B------:R-:W-:Y:S02]  /*cb60*/  F2FP.BF16.F32.PACK_AB R24, R25, R24 ;  /* 0x000000181918723e */ /* 0x000fe400000010ff */
[----:B------:R-:W-:Y:S02]  /*cb70*/  F2FP.BF16.F32.PACK_AB R25, R27, R26 ;  /* 0x0000001a1b19723e */ /* 0x000fe400000010ff */
[----:B------:R-:W-:Y:S02]  /*cb80*/  F2FP.BF16.F32.PACK_AB R27, R31, R30 ;  /* 0x0000001e1f1b723e */ /* 0x000fe400000010ff */
[----:B------:R-:W-:-:S02]  /*cb90*/  R2UR UR13, R206 ;  /* 0x00000000ce0d72ca */ /* 0x000fc400000e0000 */
[----:B------:R-:W-:Y:S02]  /*cba0*/  F2FP.BF16.F32.PACK_AB R26, R29, R28 ;  /* 0x0000001c1d1a723e */ /* 0x000fe400000010ff */
[----:B------:R-:W-:Y:S01]  /*cbb0*/  F2FP.BF16.F32.PACK_AB R136, R137, R136 ;  /* 0x000000888988723e */ /* 0x000fe200000010ff */
[----:B------:R-:W-:Y:S01]  /*cbc0*/  USHF.R.S32.HI UR10, URZ, 0x1f, UR11 ;  /* 0x0000001f3f0a7899 */ /* 0x000fe2000801140b */
[----:B------:R-:W-:Y:S01]  /*cbd0*/  F2FP.BF16.F32.PACK_AB R137, R128, R104 ;  /* 0x000000688089723e */ /* 0x000fe200000010ff */
[----:B------:R-:W-:Y:S01]  /*cbe0*/  UIMAD.WIDE.U32 UR6, UR11, UR8, URZ ;  /* 0x000000080b0672a5 */ /* 0x000fe2000f8e003f */
[----:B------:R-:W-:Y:S01]  /*cbf0*/  F2FP.BF16.F32.PACK_AB R144, R145, R144 ;  /* 0x000000909190723e */ /* 0x000fe200000010ff */
[----:B------:R-:W-:Y:S01]  /*cc00*/  UIMAD UR5, UR10, UR8, URZ ;  /* 0x000000080a0572a4 */ /* 0x000fe2000f8e023f */
[----:B------:R-:W-:-:S03]  /*cc10*/  F2FP.BF16.F32.PACK_AB R145, R165, R164 ;  /* 0x000000a4a591723e */ /* 0x000fc600000010ff */
[----:B------:R-:W-:Y:S02]  /*cc20*/  UIMAD UR5, UR11, UR9, UR5 ;  /* 0x000000090b0572a4 */ /* 0x000fe4000f8e0205 */
[----:B------:R-:W-:Y:S01]  /*cc30*/  USHF.R.S32.HI UR12, URZ, 0x1f, UR13 ;  /* 0x0000001f3f0c7899 */ /* 0x000fe2000801140d */
[----:B------:R-:W-:Y:S01]  /*cc40*/  ULDC.64 UR8, c[0x0][0xb98] ;  /* 0x0002e60000087ab9 */ /* 0x000fe20000000a00 */
[----:B------:R-:W-:Y:S02]  /*cc50*/  UIADD3 UR7, UR7, UR5, URZ ;  /* 0x0000000507077290 */ /* 0x000fe4000fffe03f */
[----:B------:R-:W-:Y:S01]  /*cc60*/  UIMAD UR5, UR12, UR8, URZ ;  /* 0x000000080c0572a4 */ /* 0x000fe2000f8e023f */
[----:B------:R-:W-:Y:S02]  /*cc70*/  MOV R158, R197 ;  /* 0x000000c5009e7202 */ /* 0x000fe40000000f00 */
[----:B0-----:R-:W-:Y:S01]  /*cc80*/  MOV R159, R4 ;  /* 0x00000004009f7202 */ /* 0x001fe20000000f00 */
[----:B------:R-:W-:-:S02]  /*cc90*/  UIMAD.WIDE.U32 UR6, UR13, UR8, UR6 ;  /* 0x000000080d0672a5 */ /* 0x000fc4000f8e0006 */
[----:B------:R-:W-:Y:S01]  /*cca0*/  UIMAD UR5, UR13, UR9, UR5 ;  /* 0x000000090d0572a4 */ /* 0x000fe2000f8e0205 */
[--C-:B------:R-:W-:Y:S02]  /*ccb0*/  IMAD.WIDE R16, R212, 0x2, R158.reuse ;  /* 0x00000002d4107825 */ /* 0x100fe400078e029e */
[----:B------:R-:W-:Y:S02]  /*ccc0*/  ULDC.64 UR8, c[0x0][0xae8] ;  /* 0x0002ba0000087ab9 */ /* 0x000fe40000000a00 */
[----:B------:R-:W-:Y:S01]  /*ccd0*/  IMAD.WIDE R158, R5, 0x2, R158 ;  /* 0x00000002059e7825 */ /* 0x000fe200078e029e */
[C---:B------:R-:W-:Y:S02]  /*cce0*/  IADD3 R7, P3, R16.reuse, 0xc060, RZ ;  /* 0x0000c06010077810 */ /* 0x040fe40007f7e0ff */
[C---:B------:R-:W-:Y:S02]  /*ccf0*/  IADD3 R119, P4, R16.reuse, 0xc040, RZ ;  /* 0x0000c04010777810 */ /* 0x040fe40007f9e0ff */
[----:B------:R-:W-:Y:S01]  /*cd00*/  LOP3.LUT R4, R7, 0x380, RZ, 0xc0, !PT ;  /* 0x0000038007047812 */ /* 0x000fe200078ec0ff */
[----:B------:R-:W-:Y:S01]  /*cd10*/  IMAD.X R5, RZ, RZ, R17, P3 ;  /* 0x000000ffff057224 */ /* 0x000fe200018e0611 */
[----:B------:R-:W-:-:S02]  /*cd20*/  IADD3 R117, P5, R16, 0xc020, RZ ;  /* 0x0000c02010757810 */ /* 0x000fc40007fbe0ff */
[----:B------:R-:W-:Y:S02]  /*cd30*/  SHF.R.U64 R4, R4, 0x3, RZ ;  /* 0x0000000304047819 */ /* 0x000fe400000012ff */
[C---:B------:R-:W-:Y:S01]  /*cd40*/  IADD3 R115, P6, R16.reuse, 0xc000, RZ ;  /* 0x0000c00010737810 */ /* 0x040fe20007fde0ff */
[--C-:B------:R-:W-:Y:S01]  /*cd50*/  IMAD.X R9, RZ, RZ, R17.reuse, P5 ;  /* 0x000000ffff097224 */ /* 0x100fe200028e0611 */
[C---:B------:R-:W-:Y:S02]  /*cd60*/  IADD3 R113, P0, R16.reuse, 0x8060, RZ ;  /* 0x0000806010717810 */ /* 0x040fe40007f1e0ff */
[C---:B------:R-:W-:Y:S01]  /*cd70*/  IADD3 R99, P1, R16.reuse, 0x20, RZ ;  /* 0x0000002010637810 */ /* 0x040fe20007f3e0ff */
[--C-:B------:R-:W-:Y:S01]  /*cd80*/  IMAD.X R11, RZ, RZ, R17.reuse, P6 ;  /* 0x000000ffff0b7224 */ /* 0x100fe200030e0611 */
[C---:B------:R-:W-:Y:S01]  /*cd90*/  IADD3 R111, P2, R16.reuse, 0x8040, RZ ;  /* 0x00008040106f7810 */ /* 0x040fe20007f5e0ff */
[--C-:B------:R-:W-:Y:S01]  /*cda0*/  IMAD.X R13, RZ, RZ, R17.reuse, P0 ;  /* 0x000000ffff0d7224 */ /* 0x100fe200000e0611 */
[C---:B------:R-:W-:Y:S01]  /*cdb0*/  IADD3 R106, P3, R16.reuse, 0x8020, RZ ;  /* 0x00008020106a7810 */ /* 0x040fe20007f7e0ff */
[--C-:B------:R-:W-:Y:S01]  /*cdc0*/  IMAD.X R15, RZ, RZ, R17.reuse, P1 ;  /* 0x000000ffff0f7224 */ /* 0x100fe200008e0611 */
[----:B------:R-:W-:Y:S01]  /*cdd0*/  LOP3.LUT R161, R16, 0x380, RZ, 0xc0, !PT ;  /* 0x0000038010a17812 */ /* 0x000fe200078ec0ff */
[--C-:B------:R-:W-:Y:S01]  /*cde0*/  IMAD.X R135, RZ, RZ, R17.reuse, P2 ;  /* 0x000000ffff877224 */ /* 0x100fe200010e0611 */
[----:B------:R-:W-:Y:S01]  /*cdf0*/  LOP3.LUT R4, R4, R7, RZ, 0x3c, !PT ;  /* 0x0000000704047212 */ /* 0x000fe200078e3cff */
[--C-:B------:R-:W-:Y:S01]  /*ce00*/  IMAD.X R7, RZ, RZ, R17.reuse, P4 ;  /* 0x000000ffff077224 */ /* 0x100fe200020e0611 */
[----:B------:R-:W-:Y:S01]  /*ce10*/  LOP3.LUT R108, R111, 0x380, RZ, 0xc0, !PT ;  /* 0x000003806f6c7812 */ /* 0x000fe200078ec0ff */
[----:B------:R-:W-:Y:S01]  /*ce20*/  IMAD.X R139, RZ, RZ, R17, P3 ;  /* 0x000000ffff8b7224 */ /* 0x000fe200018e0611 */
[----:B------:R-:W-:-:S02]  /*ce30*/  IADD3 R109, P4, R16, 0x8000, RZ ;  /* 0x00008000106d7810 */ /* 0x000fc40007f9e0ff */
[C---:B------:R-:W-:Y:S02]  /*ce40*/  IADD3 R107, P5, R16.reuse, 0x4060, RZ ;  /* 0x00004060106b7810 */ /* 0x040fe40007fbe0ff */
[C---:B------:R-:W-:Y:S01]  /*ce50*/  IADD3 R103, P6, R16.reuse, 0x40, RZ ;  /* 0x0000004010677810 */ /* 0x040fe20007fde0ff */
[--C-:B------:R-:W-:Y:S01]  /*ce60*/  IMAD.X R143, RZ, RZ, R17.reuse, P4 ;  /* 0x000000ffff8f7224 */ /* 0x100fe200020e0611 */
[C---:B------:R-:W-:Y:S01]  /*ce70*/  IADD3 R102, P0, R16.reuse, 0x4040, RZ ;  /* 0x0000404010667810 */ /* 0x040fe20007f1e0ff */
[--C-:B------:R-:W-:Y:S01]  /*ce80*/  IMAD.X R147, RZ, RZ, R17.reuse, P5 ;  /* 0x000000ffff937224 */ /* 0x100fe200028e0611 */
[C---:B------:R-:W-:Y:S01]  /*ce90*/  IADD3 R98, P1, R16.reuse, 0x4020, RZ ;  /* 0x0000402010627810 */ /* 0x040fe20007f3e0ff */
[--C-:B------:R-:W-:Y:S01]  /*cea0*/  IMAD.X R151, RZ, RZ, R17.reuse, P6 ;  /* 0x000000ffff977224 */ /* 0x100fe200030e0611 */
[C---:B------:R-:W-:Y:S01]  /*ceb0*/  IADD3 R20, P3, R16.reuse, 0x60, RZ ;  /* 0x0000006010147810 */ /* 0x040fe20007f7e0ff */
[--C-:B------:R-:W-:Y:S01]  /*cec0*/  IMAD.X R153, RZ, RZ, R17.reuse, P0 ;  /* 0x000000ffff997224 */ /* 0x100fe200000e0611 */
[----:B------:R-:W-:Y:S01]  /*ced0*/  SHF.R.U64 R161, R161, 0x3, RZ ;  /* 0x00000003a1a17819 */ /* 0x000fe200000012ff */
[--C-:B------:R-:W-:Y:S01]  /*cee0*/  IMAD.X R155, RZ, RZ, R17.reuse, P1 ;  /* 0x000000ffff9b7224 */ /* 0x100fe200008e0611 */
[----:B------:R-:W-:Y:S01]  /*cef0*/  IADD3 R21, P2, R16, 0x4000, RZ ;  /* 0x0000400010157810 */ /* 0x000fe20007f5e0ff */
[----:B------:R-:W-:Y:S01]  /*cf00*/  IMAD.X R157, RZ, RZ, R17, P3 ;  /* 0x000000ffff9d7224 */ /* 0x000fe200018e0611 */
[----:B------:R-:W-:-:S02]  /*cf10*/  SHF.R.U64 R108, R108, 0x3, RZ ;  /* 0x000000036c6c7819 */ /* 0x000fc400000012ff */
[----:B------:R-:W-:Y:S01]  /*cf20*/  LOP3.LUT R160, R161, R16, RZ, 0x3c, !PT ;  /* 0x00000010a1a07212 */ /* 0x000fe200078e3cff */
[----:B------:R-:W-:Y:S01]  /*cf30*/  IMAD.MOV.U32 R161, RZ, RZ, R17 ;  /* 0x000000ffffa17224 */ /* 0x000fe200078e0011 */
[----:B------:R-:W-:Y:S02]  /*cf40*/  IADD3.X R131, RZ, R17, RZ, P2, !PT ;  /* 0x00000011ff837210 */ /* 0x000fe400017fe4ff */
[----:B------:R-:W-:Y:S02]  /*cf50*/  LOP3.LUT R17, R106, 0x380, RZ, 0xc0, !PT ;  /* 0x000003806a117812 */ /* 0x000fe400078ec0ff */
[----:B------:R-:W-:Y:S02]  /*cf60*/  LOP3.LUT R134, R108, R111, RZ, 0x3c, !PT ;  /* 0x0000006f6c867212 */ /* 0x000fe400078e3cff */
[----:B------:R-:W-:Y:S02]  /*cf70*/  IADD3 R111, P2, R158, 0x7000, RZ ;  /* 0x000070009e6f7810 */ /* 0x000fe40007f5e0ff */
[----:B------:R-:W-:-:S02]  /*cf80*/  LOP3.LUT R16, R109, 0x380, RZ, 0xc0, !PT ;  /* 0x000003806d107812 */ /* 0x000fc400078ec0ff */
[----:B------:R-:W-:Y:S02]  /*cf90*/  SHF.R.U64 R17, R17, 0x3, RZ ;  /* 0x0000000311117819 */ /* 0x000fe400000012ff */
[----:B------:R-:W-:Y:S02]  /*cfa0*/  LOP3.LUT R110, R111, 0x380, RZ, 0xc0, !PT ;  /* 0x000003806f6e7812 */ /* 0x000fe400078ec0ff */
[----:B------:R-:W-:Y:S02]  /*cfb0*/  SHF.R.U64 R16, R16, 0x3, RZ ;  /* 0x0000000310107819 */ /* 0x000fe400000012ff */
[----:B------:R-:W-:Y:S02]  /*cfc0*/  LOP3.LUT R14, R99, 0x380, RZ, 0xc0, !PT ;  /* 0x00000380630e7812 */ /* 0x000fe400078ec0ff */
[----:B------:R-:W-:Y:S02]  /*cfd0*/  LOP3.LUT R138, R17, R106, RZ, 0x3c, !PT ;  /* 0x0000006a118a7212 */ /* 0x000fe400078e3cff */
[----:B------:R-:W-:-:S02]  /*cfe0*/  LOP3.LUT R17, R98, 0x380, RZ, 0xc0, !PT ;  /* 0x0000038062117812 */ /* 0x000fc400078ec0ff */
[----:B------:R-:W-:Y:S02]  /*cff0*/  SHF.R.U64 R110, R110, 0x3, RZ ;  /* 0x000000036e6e7819 */ /* 0x000fe400000012ff */
[----:B------:R-:W-:Y:S02]  /*d000*/  LOP3.LUT R142, R16, R109, RZ, 0x3c, !PT ;  /* 0x0000006d108e7212 */ /* 0x000fe400078e3cff */
[----:B------:R-:W-:Y:S02]  /*d010*/  SHF.R.U64 R14, R14, 0x3, RZ ;  /* 0x000000030e0e7819 */ /* 0x000fe400000012ff */
[----:B------:R-:W-:Y:S02]  /*d020*/  LOP3.LUT R16, R103, 0x380, RZ, 0xc0, !PT ;  /* 0x0000038067107812 */ /* 0x000fe400078ec0ff */
[----:B------:R-:W-:Y:S02]  /*d030*/  SHF.R.U64 R17, R17, 0x3, RZ ;  /* 0x0000000311117819 */ /* 0x000fe400000012ff */
[----:B------:R-:W-:Y:S01]  /*d040*/  LOP3.LUT R110, R110, R111, RZ, 0x3c, !PT ;  /* 0x0000006f6e6e7212 */ /* 0x000fe200078e3cff */
[----:B------:R-:W-:Y:S01]  /*d050*/  IMAD.X R111, RZ, RZ, R159, P2 ;  /* 0x000000ffff6f7224 */ /* 0x000fe200010e069f */
[----:B------:R-:W-:-:S02]  /*d060*/  IADD3 R127, P2, R158, 0xe000, RZ ;  /* 0x0000e0009e7f7810 */ /* 0x000fc40007f5e0ff */
[----:B------:R-:W-:Y:S02]  /*d070*/  LOP3.LUT R14, R14, R99, RZ, 0x3c, !PT ;  /* 0x000000630e0e7212 */ /* 0x000fe400078e3cff */
[----:B------:R-:W-:Y:S02]  /*d080*/  SHF.R.U64 R16, R16, 0x3, RZ ;  /* 0x0000000310107819 */ /* 0x000fe400000012ff */
[----:B------:R-:W-:Y:S02]  /*d090*/  LOP3.LUT R99, R102, 0x380, RZ, 0xc0, !PT ;  /* 0x0000038066637812 */ /* 0x000fe400078ec0ff */
[----:B------:R-:W-:Y:S02]  /*d0a0*/  LOP3.LUT R154, R17, R98, RZ, 0x3c, !PT ;  /* 0x00000062119a7212 */ /* 0x000fe400078e3cff */
[----:B------:R-:W-:Y:S02]  /*d0b0*/  IADD3 R98, P4, R158, 0x2000, RZ ;  /* 0x000020009e627810 */ /* 0x000fe40007f9e0ff */
[----:B------:R-:W-:-:S02]  /*d0c0*/  LOP3.LUT R126, R127, 0x380, RZ, 0xc0, !PT ;  /* 0x000003807f7e7812 */ /* 0x000fc400078ec0ff */
[----:B------:R-:W-:Y:S02]  /*d0d0*/  LOP3.LUT R150, R16, R103, RZ, 0x3c, !PT ;  /* 0x0000006710967212 */ /* 0x000fe400078e3cff */
[----:B------:R-:W-:Y:S02]  /*d0e0*/  SHF.R.U64 R99, R99, 0x3, RZ ;  /* 0x0000000363637819 */ /* 0x000fe400000012ff */
[----:B------:R-:W-:Y:S02]  /*d0f0*/  LOP3.LUT R103, R20, 0x380, RZ, 0xc0, !PT ;  /* 0x0000038014677812 */ /* 0x000fe400078ec0ff */
[----:B------:R-:W-:Y:S02]  /*d100*/  LOP3.LUT R17, R98, 0x380, RZ, 0xc0, !PT ;  /* 0x0000038062117812 */ /* 0x000fe400078ec0ff */
[----:B------:R-:W-:Y:S02]  /*d110*/  LOP3.LUT R12, R113, 0x380, RZ, 0xc0, !PT ;  /* 0x00000380710c7812 */ /* 0x000fe400078ec0ff */
[----:B------:R-:W-:-:S02]  /*d120*/  SHF.R.U64 R126, R126, 0x3, RZ ;  /* 0x000000037e7e7819 */ /* 0x000fc400000012ff */
[----:B------:R-:W-:Y:S02]  /*d130*/  LOP3.LUT R152, R99, R102, RZ, 0x3c, !PT ;  /* 0x0000006663987212 */ /* 0x000fe400078e3cff */
[----:B------:R-:W-:Y:S02]  /*d140*/  SHF.R.U64 R103, R103, 0x3, RZ ;  /* 0x0000000367677819 */ /* 0x000fe400000012ff */
[----:B------:R-:W-:Y:S02]  /*d150*/  IADD3 R99, P3, R158, 0x1000, RZ ;  /* 0x000010009e637810 */ /* 0x000fe40007f7e0ff */
[----:B------:R-:W-:Y:S02]  /*d160*/  SHF.R.U64 R17, R17, 0x3, RZ ;  /* 0x0000000311117819 */ /* 0x000fe400000012ff */
[----:B------:R-:W-:Y:S02]  /*d170*/  SHF.R.U64 R12, R12, 0x3, RZ ;  /* 0x000000030c0c7819 */ /* 0x000fe400000012ff */
[----:B------:R-:W-:Y:S01]  /*d180*/  LOP3.LUT R126, R126, R127, RZ, 0x3c, !PT ;  /* 0x0000007f7e7e7212 */ /* 0x000fe200078e3cff */
[----:B------:R-:W-:Y:S01]  /*d190*/  IMAD.X R127, RZ, RZ, R159, P2 ;  /* 0x000000ffff7f7224 */ /* 0x000fe200010e069f */
[----:B------:R-:W-:-:S02]  /*d1a0*/  LOP3.LUT R156, R103, R20, RZ, 0x3c, !PT ;  /* 0x00000014679c7212 */ /* 0x000fc400078e3cff */
[----:B-1----:R-:W-:Y:S02]  /*d1b0*/  ISETP.NE.AND P2, PT, R198, 0x1, PT ;  /* 0x00000001c600780c */ /* 0x002fe40003f45270 */
[----:B------:R-:W-:Y:S01]  /*d1c0*/  LOP3.LUT R20, R17, R98, RZ, 0x3c, !PT ;  /* 0x0000006211147212 */ /* 0x000fe200078e3cff */
[----:B------:R-:W-:Y:S01]  /*d1d0*/  IMAD.X R17, RZ, RZ, R159, P3 ;  /* 0x000000ffff117224 */ /* 0x000fe200018e069f */
[----:B------:R-:W-:Y:S02]  /*d1e0*/  LOP3.LUT R12, R12, R113, RZ, 0x3c, !PT ;  /* 0x000000710c0c7212 */ /* 0x000fe400078e3cff */
[----:B------:R-:W-:Y:S02]  /*d1f0*/  LOP3.LUT R106, R107, 0x380, RZ, 0xc0, !PT ;  /* 0x000003806b6a7812 */ /* 0x000fe400078ec0ff */
[----:B------:R-:W-:Y:S02]  /*d200*/  LOP3.LUT R16, R99, 0x380, RZ, 0xc0, !PT ;  /* 0x0000038063107812 */ /* 0x000fe400078ec0ff */
[----:B------:R-:W-:-:S02]  /*d210*/  IADD3 R113, P3, R158, 0x8000, RZ ;  /* 0x000080009e717810 */ /* 0x000fc40007f7e0ff */
[----:B------:R-:W-:Y:S02]  /*d220*/  SHF.R.U64 R106, R106, 0x3, RZ ;  /* 0x000000036a6a7819 */ /* 0x000fe400000012ff */
[----:B------:R-:W-:Y:S02]  /*d230*/  LOP3.LUT R102, R21, 0x380, RZ, 0xc0, !PT ;  /* 0x0000038015667812 */ /* 0x000fe400078ec0ff */
[----:B------:R-:W-:Y:S02]  /*d240*/  SHF.R.U64 R16, R16, 0x3, RZ ;  /* 0x0000000310107819 */ /* 0x000fe400000012ff */
[----:B------:R-:W-:Y:S02]  /*d250*/  LOP3.LUT R112, R113, 0x380, RZ, 0xc0, !PT ;  /* 0x0000038071707812 */ /* 0x000fe400078ec0ff */
[----:B------:R-:W-:Y:S02]  /*d260*/  LOP3.LUT R146, R106, R107, RZ, 0x3c, !PT ;  /* 0x0000006b6a927212 */ /* 0x000fe400078e3cff */
[----:B------:R-:W-:-:S02]  /*d270*/  SHF.R.U64 R102, R102, 0x3, RZ ;  /* 0x0000000366667819 */ /* 0x000fc400000012ff */
[----:B------:R-:W-:Y:S02]  /*d280*/  LOP3.LUT R16, R16, R99, RZ, 0x3c, !PT ;  /* 0x0000006310107212 */ /* 0x000fe400078e3cff */
[----:B------:R-:W-:Y:S02]  /*d290*/  SHF.R.U64 R112, R112, 0x3, RZ ;  /* 0x0000000370707819 */ /* 0x000fe400000012ff */
[----:B------:R-:W-:Y:S02]  /*d2a0*/  MOV R196, R4 ;  /* 0x0000000400c47202 */ /* 0x000fe40000000f00 */
[C---:B------:R-:W-:Y:S02]  /*d2b0*/  IADD3 R99, P5, R158.reuse, 0x3000, RZ ;  /* 0x000030009e637810 */ /* 0x040fe40007fbe0ff */
[C---:B------:R-:W-:Y:S02]  /*d2c0*/  IADD3 R103, P6, R158.reuse, 0x4000, RZ ;  /* 0x000040009e677810 */ /* 0x040fe40007fde0ff */
[----:B------:R-:W-:-:S02]  /*d2d0*/  IADD3 R107, P0, R158, 0x5000, RZ ;  /* 0x000050009e6b7810 */ /* 0x000fc40007f1e0ff */
[----:B------:R-:W-:Y:S02]  /*d2e0*/  IADD3 R109, P1, R158, 0x6000, RZ ;  /* 0x000060009e6d7810 */ /* 0x000fe40007f3e0ff */
[----:B------:R-:W-:Y:S02]  /*d2f0*/  F2FP.BF16.F32.PACK_AB R5, R35, R34 ;  /* 0x000000222305723e */ /* 0x000fe400000010ff */
[----:B------:R-:W0:Y:S01]  /*d300*/  @P2 LDC R34, c[0x0][0xbec] ;  /* 0x0002fb00ff222b82 */ /* 0x000e220000000800 */
[----:B------:R-:W-:Y:S01]  /*d310*/  LOP3.LUT R130, R102, R21, RZ, 0x3c, !PT ;  /* 0x0000001566827212 */ /* 0x000fe200078e3cff */
[--C-:B------:R-:W-:Y:S01]  /*d320*/  IMAD.X R21, RZ, RZ, R159.reuse, P4 ;  /* 0x000000ffff157224 */ /* 0x100fe200020e069f */
[----:B------:R-:W-:Y:S01]  /*d330*/  LOP3.LUT R112, R112, R113, RZ, 0x3c, !PT ;  /* 0x0000007170707212 */ /* 0x000fe200078e3cff */
[----:B------:R-:W-:Y:S01]  /*d340*/  IMAD.X R113, RZ, RZ, R159, P3 ;  /* 0x000000ffff717224 */ /* 0x000fe200018e069f */
[----:B------:R-:W-:Y:S02]  /*d350*/  LOP3.LUT R98, R99, 0x380, RZ, 0xc0, !PT ;  /* 0x0000038063627812 */ /* 0x000fe400078ec0ff */
[----:B------:R-:W-:Y:S01]  /*d360*/  LOP3.LUT R102, R103, 0x380, RZ, 0xc0, !PT ;  /* 0x0000038067667812 */ /* 0x000fe200078ec0ff */
[----:B------:R-:W1:Y:S01]  /*d370*/  @P2 LDC R35, c[0x0][0xbf0] ;  /* 0x0002fc00ff232b82 */ /* 0x000e620000000800 */
[----:B------:R-:W-:-:S02]  /*d380*/  LOP3.LUT R106, R107, 0x380, RZ, 0xc0, !PT ;  /* 0x000003806b6a7812 */ /* 0x000fc400078ec0ff */
[----:B------:R-:W-:Y:S02]  /*d390*/  LOP3.LUT R108, R109, 0x380, RZ, 0xc0, !PT ;  /* 0x000003806d6c7812 */ /* 0x000fe400078ec0ff */
[----:B------:R-:W-:-:S03]  /*d3a0*/  MOV R200, R160 ;  /* 0x000000a000c87202 */ /* 0x000fc60000000f00 */
[----:B------:R-:W-:Y:S01]  /*d3b0*/  BAR.SYNC.DEFER_BLOCKING 0x1, 0x100 ;  /* 0x0044000000007b1d */ /* 0x000fe20000010000 */
[----:B------:R-:W-:Y:S02]  /*d3c0*/  LOP3.LUT R6, R119, 0x380, RZ, 0xc0, !PT ;  /* 0x0000038077067812 */ /* 0x000fe400078ec0ff */
[----:B------:R-:W-:Y:S02]  /*d3d0*/  LOP3.LUT R8, R117, 0x380, RZ, 0xc0, !PT ;  /* 0x0000038075087812 */ /* 0x000fe400078ec0ff */
[----:B------:R-:W-:Y:S02]  /*d3e0*/  LOP3.LUT R10, R115, 0x380, RZ, 0xc0, !PT ;  /* 0x00000380730a7812 */ /* 0x000fe400078ec0ff */
[----:B------:R-:W-:Y:S02]  /*d3f0*/  IADD3 R161, P3, R158, 0xf000, RZ ;  /* 0x0000f0009ea17810 */ /* 0x000fe40007f7e0ff */
[----:B------:R-:W-:Y:S02]  /*d400*/  SHF.R.U64 R98, R98, 0x3, RZ ;  /* 0x0000000362627819 */ /* 0x000fe400000012ff */
[----:B------:R-:W-:Y:S01]  /*d410*/  SHF.R.U64 R102, R102, 0x3, RZ ;  /* 0x0000000366667819 */ /* 0x000fe200000012ff */
[----:B------:R-:W-:Y:S01]  /*d420*/  IMAD.X R31, RZ, RZ, R159, P3 ;  /* 0x000000ffff1f7224 */ /* 0x000fe200018e069f */
[----:B------:R-:W-:-:S02]  /*d430*/  SHF.R.U64 R106, R106, 0x3, RZ ;  /* 0x000000036a6a7819 */ /* 0x000fc400000012ff */
[----:B------:R-:W-:Y:S02]  /*d440*/  SHF.R.U64 R108, R108, 0x3, RZ ;  /* 0x000000036c6c7819 */ /* 0x000fe400000012ff */
[----:B------:R-:W-:Y:S02]  /*d450*/  SHF.R.U64 R6, R6, 0x3, RZ ;  /* 0x0000000306067819 */ /* 0x000fe400000012ff */
[----:B------:R-:W-:Y:S02]  /*d460*/  SHF.R.U64 R8, R8, 0x3, RZ ;  /* 0x0000000308087819 */ /* 0x000fe400000012ff */
[----:B------:R-:W-:Y:S02]  /*d470*/  SHF.R.U64 R10, R10, 0x3, RZ ;  /* 0x000000030a0a7819 */ /* 0x000fe400000012ff */
[----:B------:R-:W-:Y:S01]  /*d480*/  LOP3.LUT R30, R161, 0x380, RZ, 0xc0, !PT ;  /* 0x00000380a11e7812 */ /* 0x000fe200078ec0ff */
[----:B------:R2:W-:Y:S01]  /*d490*/  STSM.16.M88.4 [R200], R24 ;  /* 0x00000018c8007844 */ /* 0x0005e20000000200 */
        /* <DEDUP_REMOVED lines=8> */
[----:B------:R-:W-:-:S02]  /*d520*/  LOP3.LUT R6, R6, R119, RZ, 0x3c, !PT ;  /* 0x0000007706067212 */ /* 0x000fc400078e3cff */
[----:B------:R-:W-:Y:S02]  /*d530*/  LOP3.LUT R8, R8, R117, RZ, 0x3c, !PT ;  /* 0x0000007508087212 */ /* 0x000fe400078e3cff */
[----:B------:R-:W-:Y:S02]  /*d540*/  LOP3.LUT R10, R10, R115, RZ, 0x3c, !PT ;  /* 0x000000730a0a7212 */ /* 0x000fe400078e3cff */
[----:B------:R-:W-:Y:S02]  /*d550*/  SHF.R.U64 R30, R30, 0x3, RZ ;  /* 0x000000031e1e7819 */ /* 0x000fe400000012ff */
[C---:B------:R-:W-:Y:S02]  /*d560*/  IADD3 R115, P4, R158.reuse, 0x9000, RZ ;  /* 0x000090009e737810 */ /* 0x040fe40007f9e0ff */
[C---:B------:R-:W-:Y:S02]  /*d570*/  IADD3 R117, P5, R158.reuse, 0xa000, RZ ;  /* 0x0000a0009e757810 */ /* 0x040fe40007fbe0ff */
[----:B------:R-:W-:-:S02]  /*d580*/  IADD3 R119, P6, R158, 0xb000, RZ ;  /* 0x0000b0009e777810 */ /* 0x000fc40007fde0ff */
[C---:B------:R-:W-:Y:S02]  /*d590*/  IADD3 R121, P0, R158.reuse, 0xc000, RZ ;  /* 0x0000c0009e797810 */ /* 0x040fe40007f1e0ff */
[----:B------:R-:W-:Y:S02]  /*d5a0*/  IADD3 R123, P1, R158, 0xd000, RZ ;  /* 0x0000d0009e7b7810 */ /* 0x000fe40007f3e0ff */
[----:B------:R-:W-:Y:S02]  /*d5b0*/  LOP3.LUT R30, R30, R161, RZ, 0x3c, !PT ;  /* 0x000000a11e1e7212 */ /* 0x000fe400078e3cff */
[----:B------:R-:W-:Y:S02]  /*d5c0*/  LOP3.LUT R114, R115, 0x380, RZ, 0xc0, !PT ;  /* 0x0000038073727812 */ /* 0x000fe400078ec0ff */
[----:B------:R-:W-:Y:S02]  /*d5d0*/  LOP3.LUT R116, R117, 0x380, RZ, 0xc0, !PT ;  /* 0x0000038075747812 */ /* 0x000fe400078ec0ff */
[----:B------:R-:W-:-:S02]  /*d5e0*/  LOP3.LUT R118, R119, 0x380, RZ, 0xc0, !PT ;  /* 0x0000038077767812 */ /* 0x000fc400078ec0ff */
[----:B------:R-:W-:Y:S02]  /*d5f0*/  LOP3.LUT R120, R121, 0x380, RZ, 0xc0, !PT ;  /* 0x0000038079787812 */ /* 0x000fe400078ec0ff */
[----:B------:R-:W-:Y:S02]  /*d600*/  LOP3.LUT R122, R123, 0x380, RZ, 0xc0, !PT ;  /* 0x000003807b7a7812 */ /* 0x000fe400078ec0ff */
[----:B------:R-:W-:Y:S02]  /*d610*/  LOP3.LUT R29, R158, 0x380, RZ, 0xc0, !PT ;  /* 0x000003809e1d7812 */ /* 0x000fe400078ec0ff */
[----:B------:R-:W-:Y:S02]  /*d620*/  MOV R161, R6 ;  /* 0x0000000600a17202 */ /* 0x000fe40000000f00 */
[----:B------:R-:W-:Y:S02]  /*d630*/  F2FP.BF16.F32.PACK_AB R6, R37, R173 ;  /* 0x000000ad2506723e */ /* 0x000fe400000010ff */
[----:B------:R-:W-:-:S02]  /*d640*/  IADD3 R37, R23, UR43, RZ ;  /* 0x0000002b17257c10 */ /* 0x000fc4000fffe0ff */
[----:B------:R-:W-:Y:S02]  /*d650*/  SHF.R.U64 R114, R114, 0x3, RZ ;  /* 0x0000000372727819 */ /* 0x000fe400000012ff */
[----:B------:R-:W-:Y:S01]  /*d660*/  SHF.R.U64 R116, R116, 0x3, RZ ;  /* 0x0000000374747819 */ /* 0x000fe200000012ff */
[----:B0-----:R-:W-:Y:S01]  /*d670*/  @P2 IMAD.HI.U32 R34, R37, R34, RZ ;  /* 0x0000002225222227 */ /* 0x001fe200078e00ff */
[----:B------:R-:W-:Y:S02]  /*d680*/  SHF.R.U64 R118, R118, 0x3, RZ ;  /* 0x0000000376767819 */ /* 0x000fe400000012ff */
[----:B------:R-:W-:Y:S02]  /*d690*/  SHF.R.U64 R120, R120, 0x3, RZ ;  /* 0x0000000378787819 */ /* 0x000fe400000012ff */
[----:B------:R-:W-:Y:S02]  /*d6a0*/  SHF.R.U64 R122, R122, 0x3, RZ ;  /* 0x000000037a7a7819 */ /* 0x000fe400000012ff */
[----:B------:R-:W-:-:S02]  /*d6b0*/  SHF.R.U64 R29, R29, 0x3, RZ ;  /* 0x000000031d1d7819 */ /* 0x000fc400000012ff */
        /* <DEDUP_REMOVED lines=11> */
[----:B------:R-:W-:Y:S01]  /*d770*/  IMAD.MOV.U32 R29, RZ, RZ, R159 ;  /* 0x000000ffff1d7224 */ /* 0x000fe200078e009f */
[----:B------:R-:W-:-:S02]  /*d780*/  MOV R160, R8 ;  /* 0x0000000800a07202 */ /* 0x000fc40000000f00 */
[----:B------:R-:W-:Y:S02]  /*d790*/  MOV R159, R10 ;  /* 0x0000000a009f7202 */ /* 0x000fe40000000f00 */
[----:B------:R-:W-:Y:S02]  /*d7a0*/  MOV R199, R14 ;  /* 0x0000000e00c77202 */ /* 0x000fe40000000f00 */
[----:B------:R-:W-:Y:S01]  /*d7b0*/  F2FP.BF16.F32.PACK_AB R4, R33, R172 ;  /* 0x000000ac2104723e */ /* 0x000fe200000010ff */
[----:B------:R-:W-:Y:S01]  /*d7c0*/  IMAD.MOV.U32 R33, RZ, RZ, R37 ;  /* 0x000000ffff217224 */ /* 0x000fe200078e0025 */
[----:B------:R-:W-:Y:S02]  /*d7d0*/  F2FP.BF16.F32.PACK_AB R7, R39, R38 ;  /* 0x000000262707723e */ /* 0x000fe400000010ff */
[----:B------:R-:W-:Y:S02]  /*d7e0*/  MOV R158, R12 ;  /* 0x0000000c009e7202 */ /* 0x000fe40000000f00 */
[----:B------:R-:W-:Y:S01]  /*d7f0*/  MOV R150, R150 ;  /* 0x0000009600967202 */ /* 0x000fe20000000f00 */
[----:B------:R0:W-:Y:S01]  /*d800*/  STSM.16.M88.4 [R199], R4 ;  /* 0x00000004c7007844 */ /* 0x0001e20000000200 */
[----:B------:R-:W-:-:S02]  /*d810*/  F2FP.BF16.F32.PACK_AB R8, R41, R174 ;  /* 0x000000ae2908723e */ /* 0x000fc400000010ff */
[----:B------:R-:W-:Y:S02]  /*d820*/  F2FP.BF16.F32.PACK_AB R9, R43, R42 ;  /* 0x0000002a2b09723e */ /* 0x000fe400000010ff */
[----:B------:R-:W-:Y:S02]  /*d830*/  F2FP.BF16.F32.PACK_AB R10, R45, R175 ;  /* 0x000000af2d0a723e */ /* 0x000fe400000010ff */
[----:B------:R-:W-:Y:S02]  /*d840*/  F2FP.BF16.F32.PACK_AB R11, R47, R46 ;  /* 0x0000002e2f0b723e */ /* 0x000fe400000010ff */
[----:B------:R-:W-:Y:S02]  /*d850*/  MOV R156, R156 ;  /* 0x0000009c009c7202 */ /* 0x000fe40000000f00 */
[----:B------:R-:W-:Y:S01]  /*d860*/  F2FP.BF16.F32.PACK_AB R12, R49, R176 ;  /* 0x000000b0310c723e */ /* 0x000fe200000010ff */
[----:B------:R3:W-:Y:S01]  /*d870*/  STSM.16.M88.4 [R150], R8 ;  /* 0x0000000896007844 */ /* 0x0007e20000000200 */
[----:B------:R-:W-:-:S02]  /*d880*/  F2FP.BF16.F32.PACK_AB R13, R51, R50 ;  /* 0x00000032330d723e */ /* 0x000fc400000010ff */
[----:B------:R-:W-:Y:S02]  /*d890*/  F2FP.BF16.F32.PACK_AB R14, R53, R177 ;  /* 0x000000b1350e723e */ /* 0x000fe400000010ff */
[----:B------:R-:W-:Y:S02]  /*d8a0*/  F2FP.BF16.F32.PACK_AB R15, R55, R54 ;  /* 0x00000036370f723e */ /* 0x000fe400000010ff */
[----:B-1----:R-:W-:Y:S02]  /*d8b0*/  @P2 SHF.R.U32.HI R33, RZ, R35, R34 ;  /* 0x00000023ff212219 */ /* 0x002fe40000011622 */
[----:B------:R-:W-:Y:S01]  /*d8c0*/  MOV R130, R130 ;  /* 0x0000008200827202 */ /* 0x000fe20000000f00 */
[----:B------:R1:W-:Y:S01]  /*d8d0*/  STSM.16.M88.4 [R156], R12 ;  /* 0x0000000c9c007844 */ /* 0x0003e20000000200 */
[----:B--2---:R-:W-:Y:S01]  /*d8e0*/  F2FP.BF16.F32.PACK_AB R24, R57, R178 ;  /* 0x000000b23918723e */ /* 0x004fe200000010ff */
[----:B------:R-:W-:Y:S01]  /*d8f0*/  IMAD.MOV R35, RZ, RZ, -R33 ;  /* 0x000000ffff237224 */ /* 0x000fe200078e0a21 */
[----:B------:R-:W-:-:S02]  /*d900*/  F2FP.BF16.F32.PACK_AB R25, R59, R58 ;  /* 0x0000003a3b19723e */ /* 0x000fc400000010ff */
[----:B------:R-:W-:Y:S01]  /*d910*/  F2FP.BF16.F32.PACK_AB R26, R61, R179 ;  /* 0x000000b33d1a723e */ /* 0x000fe200000010ff */
[----:B------:R-:W-:Y:S01]  /*d920*/  IMAD R35, R198, R35, R37 ;  /* 0x00000023c6237224 */ /* 0x000fe200078e0225 */
[----:B------:R-:W-:Y:S01]  /*d930*/  F2FP.BF16.F32.PACK_AB R27, R63, R62 ;  /* 0x0000003e3f1b723e */ /* 0x000fe200000010ff */
[----:B------:R-:W2:Y:S01]  /*d940*/  @P2 LDC R61, c[0x0][0xbf0] ;  /* 0x0002fc00ff3d2b82 */ /* 0x000ea20000000800 */
[----:B------:R-:W-:Y:S02]  /*d950*/  MOV R154, R154 ;  /* 0x0000009a009a7202 */ /* 0x000fe40000000f00 */
[----:B0-----:R-:W-:Y:S01]  /*d960*/  F2FP.BF16.F32.PACK_AB R4, R65, R180 ;  /* 0x000000b44104723e */ /* 0x001fe200000010ff */
[----:B------:R-:W-:Y:S01]  /*d970*/  STSM.16.M88.4 [R130], R24 ;  /* 0x0000001882007844 */ /* 0x000fe20000000200 */
[----:B------:R-:W-:Y:S02]  /*d980*/  F2FP.BF16.F32.PACK_AB R5, R67, R66 ;  /* 0x000000424305723e */ /* 0x000fe400000010ff */
[----:B------:R-:W-:-:S02]  /*d990*/  F2FP.BF16.F32.PACK_AB R6, R69, R181 ;  /* 0x000000b54506723e */ /* 0x000fc400000010ff */
[----:B------:R-:W-:Y:S02]  /*d9a0*/  F2FP.BF16.F32.PACK_AB R7, R71, R70 ;  /* 0x000000464707723e */ /* 0x000fe400000010ff */
[----:B------:R-:W-:Y:S02]  /*d9b0*/  MOV R152, R152 ;  /* 0x0000009800987202 */ /* 0x000fe40000000f00 */
[----:B---3--:R-:W-:Y:S01]  /*d9c0*/  F2FP.BF16.F32.PACK_AB R8, R73, R182 ;  /* 0x000000b64908723e */ /* 0x008fe200000010ff */
[----:B------:R0:W-:Y:S01]  /*d9d0*/  STSM.16.M88.4 [R154], R4 ;  /* 0x000000049a007844 */ /* 0x0001e20000000200 */
[----:B------:R-:W-:Y:S02]  /*d9e0*/  F2FP.BF16.F32.PACK_AB R9, R75, R74 ;  /* 0x0000004a4b09723e */ /* 0x000fe400000010ff */
[----:B------:R-:W-:Y:S02]  /*d9f0*/  F2FP.BF16.F32.PACK_AB R10, R77, R183 ;  /* 0x000000b74d0a723e */ /* 0x000fe400000010ff */
[----:B------:R-:W-:-:S02]  /*da00*/  F2FP.BF16.F32.PACK_AB R11, R79, R78 ;  /* 0x0000004e4f0b723e */ /* 0x000fc400000010ff */
[----:B------:R-:W-:Y:S02]  /*da10*/  MOV R146, R146 ;  /* 0x0000009200927202 */ /* 0x000fe40000000f00 */
[----:B-1----:R-:W-:Y:S01]  /*da20*/  F2FP.BF16.F32.PACK_AB R12, R81, R184 ;  /* 0x000000b8510c723e */ /* 0x002fe200000010ff */
[----:B------:R1:W-:Y:S01]  /*da30*/  STSM.16.M88.4 [R152], R8 ;  /* 0x0000000898007844 */ /* 0x0003e20000000200 */
[----:B------:R-:W-:Y:S02]  /*da40*/  F2FP.BF16.F32.PACK_AB R13, R83, R82 ;  /* 0x00000052530d723e */ /* 0x000fe400000010ff */
[----:B------:R-:W-:Y:S02]  /*da50*/  F2FP.BF16.F32.PACK_AB R14, R85, R185 ;  /* 0x000000b9550e723e */ /* 0x000fe400000010ff */
[----:B------:R-:W-:Y:S02]  /*da60*/  F2FP.BF16.F32.PACK_AB R15, R87, R86 ;  /* 0x00000056570f723e */ /* 0x000fe400000010ff */
[----:B0-----:R-:W-:-:S02]  /*da70*/  F2FP.BF16.F32.PACK_AB R5, R18, R3 ;  /* 0x000000031205723e */ /* 0x001fc400000010ff */
[----:B------:R-:W-:Y:S01]  /*da80*/  SHF.R.S32.HI R3, RZ, 0x1f, R35 ;  /* 0x0000001fff037819 */ /* 0x000fe20000011423 */
[----:B------:R0:W-:Y:S01]  /*da90*/  STSM.16.M88.4 [R146], R12 ;  /* 0x0000000c92007844 */ /* 0x0001e20000000200 */
[----:B------:R-:W-:Y:S02]  /*daa0*/  MOV R142, R142 ;  /* 0x0000008e008e7202 */ /* 0x000fe40000000f00 */
[----:B------:R-:W-:Y:S02]  /*dab0*/  F2FP.BF16.F32.PACK_AB R24, R89, R186 ;  /* 0x000000ba5918723e */ /* 0x000fe400000010ff */
[----:B------:R-:W-:Y:S01]  /*dac0*/  F2FP.BF16.F32.PACK_AB R25, R91, R90 ;  /* 0x0000005a5b19723e */ /* 0x000fe200000010ff */
[----:B-1----:R-:W-:Y:S01]  /*dad0*/  IMAD.U32 R9, RZ, RZ, UR5 ;  /* 0x00000005ff097e24 */ /* 0x002fe2000f8e00ff */
[----:B------:R-:W-:Y:S01]  /*dae0*/  SHF.R.S32.HI R8, RZ, 0x1f, R33 ;  /* 0x0000001fff087819 */ /* 0x000fe20000011421 */
[----:B------:R-:W-:Y:S01]  /*daf0*/  ULDC UR5, c[0x0][0xa88] ;  /* 0x0002a20000057ab9 */ /* 0x000fe20000000800 */
[----:B------:R-:W-:-:S02]  /*db00*/  F2FP.BF16.F32.PACK_AB R26, R93, R187 ;  /* 0x000000bb5d1a723e */ /* 0x000fc400000010ff */
[----:B------:R-:W-:Y:S02]  /*db10*/  F2FP.BF16.F32.PACK_AB R27, R95, R94 ;  /* 0x0000005e5f1b723e */ /* 0x000fe400000010ff */
[----:B------:R-:W-:Y:S02]  /*db20*/  MOV R138, R138 ;  /* 0x0000008a008a7202 */ /* 0x000fe40000000f00 */
[----:B------:R-:W-:Y:S01]  /*db30*/  F2FP.BF16.F32.PACK_AB R4, R97, R188 ;  /* 0x000000bc6104723e */ /* 0x000fe200000010ff */
[----:B0-----:R-:W-:Y:S01]  /*db40*/  VIADD R14, R211, UR43 ;  /* 0x0000002bd30e7c36 */ /* 0x001fe20008000000 */
[----:B------:R-:W-:Y:S01]  /*db50*/  IADD3 R12, P0, R33, UR6, RZ ;  /* 0x00000006210c7c10 */ /* 0x000fe2000ff1e0ff */
[----:B------:R-:W-:Y:S01]  /*db60*/  STSM.16.M88.4 [R142], R24 ;  /* 0x000000188e007844 */ /* 0x000fe20000000200 */
[----:B------:R-:W-:Y:S02]  /*db70*/  F2FP.BF16.F32.PACK_AB R6, R101, R189 ;  /* 0x000000bd6506723e */ /* 0x000fe400000010ff */
[----:B------:R-:W-:Y:S01]  /*db80*/  IADD3.X R13, R8, UR7, R9, P0, !PT ;  /* 0x00000007080d7c10 */ /* 0x000fe200087fe409 */
[----:B------:R-:W-:Y:S01]  /*db90*/  ULDC.64 UR6, c[0x0][0xb88] ;  /* 0x0002e20000067ab9 */ /* 0x000fe20000000a00 */
[----:B------:R-:W-:Y:S01]  /*dba0*/  F2FP.BF16.F32.PACK_AB R7, R36, R32 ;  /* 0x000000202407723e */ /* 0x000fe200000010ff */
[----:B------:R-:W-:Y:S01]  /*dbb0*/  IMAD R8, R3, UR6, RZ ;  /* 0x0000000603087c24 */ /* 0x000fe2000f8e02ff */
[----:B------:R-:W-:Y:S01]  /*dbc0*/  LOP3.LUT P0, RZ, R209, 0x3, RZ, 0xc0, !PT ;  /* 0x00000003d1ff7812 */ /* 0x000fe2000780c0ff */
[C---:B------:R-:W-:Y:S01]  /*dbd0*/  IMAD.WIDE.U32 R12, R35.reuse, UR6, R12 ;  /* 0x00000006230c7c25 */ /* 0x040fe2000f8e000c */
[----:B------:R-:W-:Y:S01]  /*dbe0*/  MOV R134, R134 ;  /* 0x0000008600867202 */ /* 0x000fe20000000f00 */
[----:B------:R0:W-:Y:S01]  /*dbf0*/  STSM.16.M88.4 [R138], R4 ;  /* 0x000000048a007844 */ /* 0x0001e20000000200 */
[----:B------:R-:W-:Y:S01]  /*dc00*/  F2FP.BF16.F32.PACK_AB R9, R44, R40 ;  /* 0x000000282c09723e */ /* 0x000fe200000010ff */
[----:B------:R-:W-:Y:S01]  /*dc10*/  IMAD R35, R35, UR7, R8 ;  /* 0x0000000723237c24 */ /* 0x000fe2000f8e0208 */
[----:B------:R-:W-:Y:S01]  /*dc20*/  ULDC.64 UR6, c[0x0][0xb50] ;  /* 0x0002d40000067ab9 */ /* 0x000fe20000000a00 */
[----:B------:R-:W-:Y:S01]  /*dc30*/  IMAD R3, R198, UR5, RZ ;  /* 0x00000005c6037c24 */ /* 0x000fe2000f8e02ff */
[----:B------:R-:W-:-:S02]  /*dc40*/  F2FP.BF16.F32.PACK_AB R8, R105, R190 ;  /* 0x000000be6908723e */ /* 0x000fc400000010ff */
[----:B------:R-:W-:Y:S02]  /*dc50*/  F2FP.BF16.F32.PACK_AB R10, R167, R191 ;  /* 0x000000bfa70a723e */ /* 0x000fe400000010ff */
[----:B------:R-:W-:Y:S02]  /*dc60*/  F2FP.BF16.F32.PACK_AB R11, R52, R48 ;  /* 0x00000030340b723e */ /* 0x000fe400000010ff */
[----:B------:R-:W-:Y:S02]  /*dc70*/  LEA R18, P3, R12, UR6, 0x2 ;  /* 0x000000060c127c11 */ /* 0x000fe4000f8610ff */
[----:B------:R-:W-:Y:S01]  /*dc80*/  ISETP.GE.OR P1, PT, R14, R3, P0 ;  /* 0x000000030e00720c */ /* 0x000fe20000726670 */
[----:B------:R1:W-:Y:S01]  /*dc90*/  STSM.16.M88.4 [R134], R8 ;  /* 0x0000000886007844 */ /* 0x0003e20000000200 */
[----:B------:R-:W-:Y:S01]  /*dca0*/  F2FP.BF16.F32.PACK_AB R15, R100, R96 ;  /* 0x00000060640f723e */ /* 0x000fe200000010ff */
[----:B0-----:R-:W-:Y:S01]  /*dcb0*/  VIADD R4, R14, 0x8 ;  /* 0x000000080e047836 */ /* 0x001fe20000000000 */
[----:B------:R-:W-:Y:S01]  /*dcc0*/  F2FP.BF16.F32.PACK_AB R6, R170, R193 ;  /* 0x000000c1aa06723e */ /* 0x000fe200000010ff */
[----:B------:R-:W-:Y:S01]  /*dcd0*/  IMAD.IADD R5, R13, 0x1, R35 ;  /* 0x000000010d057824 */ /* 0x000fe200078e0223 */
[----:B------:R-:W-:Y:S01]  /*dce0*/  F2FP.BF16.F32.PACK_AB R7, R68, R64 ;  /* 0x000000404407723e */ /* 0x000fe200000010ff */
[----:B------:R-:W-:Y:S01]  /*dcf0*/  SHFL.IDX PT, R40, R18, RZ, 0x1c1f ;  /* 0x001c1fff12287589 */ /* 0x000fe200000e0000 */
[----:B------:R-:W-:-:S02]  /*dd00*/  ISETP.GE.OR P0, PT, R4, R3, P0 ;  /* 0x000000030400720c */ /* 0x000fc40000706670 */
[----:B------:R-:W-:Y:S01]  /*dd10*/  LEA.HI.X R24, R12, UR7, R5, 0x2, P3 ;  /* 0x000000070c187c11 */ /* 0x000fe200098f1405 */
[----:B------:R-:W-:Y:S01]  /*dd20*/  SHFL.IDX PT, R42, R18, 0x1, 0x1c1f ;  /* 0x003c1f00122a7f89 */ /* 0x000fe200000e0000 */
[----:B------:R-:W-:Y:S02]  /*dd30*/  F2FP.BF16.F32.PACK_AB R4, R169, R192 ;  /* 0x000000c0a904723e */ /* 0x000fe400000010ff */
[----:B------:R-:W-:Y:S01]  /*dd40*/  F2FP.BF16.F32.PACK_AB R5, R60, R56 ;  /* 0x000000383c05723e */ /* 0x000fe200000010ff */
[----:B------:R-:W0:Y:S01]  /*dd50*/  SHFL.IDX PT, R41, R24, RZ, 0x1c1f ;  /* 0x001c1fff18297589 */ /* 0x000e2200000e0000 */
[----:B------:R-:W-:Y:S02]  /*dd60*/  F2FP.BF16.F32.PACK_AB R12, R129, R195 ;  /* 0x000000c3810c723e */ /* 0x000fe400000010ff */
[----:B-1----:R-:W-:Y:S01]  /*dd70*/  F2FP.BF16.F32.PACK_AB R8, R171, R194 ;  /* 0x000000c2ab08723e */ /* 0x002fe200000010ff */
[----:B------:R-:W-:Y:S01]  /*dd80*/  STSM.16.M88.4 [R158], R4 ;  /* 0x000000049e007844 */ /* 0x000fe20000000200 */
[----:B------:R-:W-:-:S02]  /*dd90*/  F2FP.BF16.F32.PACK_AB R9, R76, R72 ;  /* 0x000000484c09723e */ /* 0x000fc400000010ff */
[----:B------:R-:W-:Y:S01]  /*dda0*/  F2FP.BF16.F32.PACK_AB R10, R125, R124 ;  /* 0x0000007c7d0a723e */ /* 0x000fe200000010ff */
[----:B------:R-:W1:Y:S01]  /*ddb0*/  SHFL.IDX PT, R43, R24, 0x1, 0x1c1f ;  /* 0x003c1f00182b7f89 */ /* 0x000e6200000e0000 */
[----:B------:R-:W-:Y:S02]  /*ddc0*/  F2FP.BF16.F32.PACK_AB R11, R84, R80 ;  /* 0x00000050540b723e */ /* 0x000fe400000010ff */
[----:B------:R-:W-:Y:S02]  /*ddd0*/  F2FP.BF16.F32.PACK_AB R13, R92, R88 ;  /* 0x000000585c0d723e */ /* 0x000fe400000010ff */
[----:B------:R-:W-:Y:S01]  /*dde0*/  F2FP.BF16.F32.PACK_AB R14, R133, R132 ;  /* 0x00000084850e723e */ /* 0x000fe200000010ff */
[----:B------:R-:W-:Y:S01]  /*ddf0*/  STSM.16.M88.4 [R159], R8 ;  /* 0x000000089f007844 */ /* 0x000fe20000000200 */
[----:B------:R-:W-:Y:S02]  /*de00*/  F2FP.BF16.F32.PACK_AB R138, R141, R140 ;  /* 0x0000008c8d8a723e */ /* 0x000fe400000010ff */
[----:B------:R-:W-:Y:S01]  /*de10*/  F2FP.BF16.F32.PACK_AB R139, R163, R162 ;  /* 0x000000a2a38b723e */ /* 0x000fe200000010ff */
[----:B------:R-:W-:Y:S01]  /*de20*/  STSM.16.M88.4 [R160], R12 ;  /* 0x0000000ca0007844 */ /* 0x000fe20000000200 */
[----:B------:R-:W-:-:S02]  /*de30*/  F2FP.BF16.F32.PACK_AB R146, R149, R148 ;  /* 0x000000949592723e */ /* 0x000fc400000010ff */
[----:B------:R-:W-:Y:S01]  /*de40*/  F2FP.BF16.F32.PACK_AB R147, R168, R166 ;  /* 0x000000a6a893723e */ /* 0x000fe200000010ff */
[----:B------:R-:W-:Y:S04]  /*de50*/  STSM.16.M88.4 [R161], R136 ;  /* 0x00000088a1007844 */ /* 0x000fe80000000200 */
[----:B------:R-:W-:Y:S01]  /*de60*/  STSM.16.M88.4 [R196], R144 ;  /* 0x00000090c4007844 */ /* 0x000fe20000000200 */
[----:B------:R-:W-:Y:S01]  /*de70*/  BAR.SYNC.DEFER_BLOCKING 0x1, 0x100 ;  /* 0x0044000000007b1d */ /* 0x000fe20000010000 */
[----:B------:R-:W-:-:S05]  /*de80*/  UIMAD UR5, UR10, UR8, URZ ;  /* 0x000000080a0572a4 */ /* 0x000fca000f8e023f */
[----:B0-----:R0:W-:Y:S04]  /*de90*/  @!P1 ST.E desc[UR36][R40.64], R0 ;  /* 0x0000000028009985 */ /* 0x0011e8000c101924 */
[----:B-1----:R1:W-:Y:S04]  /*dea0*/  @!P0 ST.E desc[UR36][R42.64], R2 ;  /* 0x000000022a008985 */ /* 0x0023e8000c101924 */
[----:B------:R3:W5:Y:S01]  /*deb0*/  LD.E.128 R32, desc[UR36][R16.64] ;  /* 0x0000002410207980 */ /* 0x000762000c101d00 */
[----:B0-----:R-:W-:Y:S01]  /*dec0*/  IMAD R0, R204, 0x20, R207 ;  /* 0x00000020cc007824 */ /* 0x001fe200078e02cf */
[----:B------:R-:W-:-:S02]  /*ded0*/  UIMAD.WIDE.U32 UR6, UR11, UR8, URZ ;  /* 0x000000080b0672a5 */ /* 0x000fc4000f8e003f */
[----:B------:R0:W5:Y:S01]  /*dee0*/  LD.E.128 R36, desc[UR36][R20.64] ;  /* 0x0000002414247980 */ /* 0x000162000c101d00 */
[----:B---3--:R-:W3:Y:S01]  /*def0*/  @P2 LDC R17, c[0x0][0xbec] ;  /* 0x0002fb00ff112b82 */ /* 0x008ee20000000800 */
[----:B-1----:R-:W-:Y:S01]  /*df00*/  VIADD R2, R0, UR43 ;  /* 0x0000002b00027c36 */ /* 0x002fe20008000000 */
[----:B------:R-:W-:Y:S01]  /*df10*/  UIMAD UR5, UR11, UR9, UR5 ;  /* 0x000000090b0572a4 */ /* 0x000fe2000f8e0205 */
[----:B------:R1:W5:Y:S02]  /*df20*/  LD.E.128 R24, desc[UR36][R28.64] ;  /* 0x000000241c187980 */ /* 0x000364000c101d00 */
[----:B------:R-:W-:Y:S01]  /*df30*/  ULDC.64 UR10, c[0x0][0xaf0] ;  /* 0x0002bc00000a7ab9 */ /* 0x000fe20000000a00 */
[----:B------:R-:W-:Y:S01]  /*df40*/  UIADD3 UR7, UR7, UR5, URZ ;  /* 0x0000000507077290 */ /* 0x000fe2000fffe03f */
[----:B------:R-:W5:Y:S01]  /*df50*/  LD.E.128 R96, desc[UR36][R98.64] ;  /* 0x0000002462607980 */ /* 0x000f62000c101d00 */
[----:B------:R-:W-:Y:S01]  /*df60*/  UIMAD UR8, UR12, UR10, URZ ;  /* 0x0000000a0c0872a4 */ /* 0x000fe2000f8e023f */
[----:B0-----:R-:W-:Y:S01]  /*df70*/  IMAD.MOV.U32 R21, RZ, RZ, R2 ;  /* 0x000000ffff157224 */ /* 0x001fe200078e0002 */
[----:B------:R-:W-:Y:S01]  /*df80*/  UIMAD.WIDE.U32 UR6, UR13, UR10, UR6 ;  /* 0x0000000a0d0672a5 */ /* 0x000fe2000f8e0006 */
[----:B------:R-:W5:Y:S01]  /*df90*/  LD.E.128 R100, desc[UR36][R102.64] ;  /* 0x0000002466647980 */ /* 0x000f62000c101d00 */
[----:B------:R-:W-:-:S03]  /*dfa0*/  UIMAD UR5, UR13, UR11, UR8 ;  /* 0x0000000b0d0572a4 */ /* 0x000fc6000f8e0208 */
[----:B------:R-:W-:Y:S01]  /*dfb0*/  ULDC.64 UR8, c[0x0][0xae0] ;  /* 0x0002b80000087ab9 */ /* 0x000fe20000000a00 */
[----:B------:R-:W5:Y:S04]  /*dfc0*/  LD.E.128 R104, desc[UR36][R106.64] ;  /* 0x000000246a687980 */ /* 0x000f68000c101d00 */
[----:B------:R1:W5:Y:S01]  /*dfd0*/  LD.E.128 R4, desc[UR36][R108.64] ;  /* 0x000000246c047980 */ /* 0x000362000c101d00 */
[----:B---3--:R-:W-:-:S03]  /*dfe0*/  @P2 IMAD.HI.U32 R0, R2, R17, RZ ;  /* 0x0000001102002227 */ /* 0x008fc600078e00ff */
[----:B------:R1:W5:Y:S02]  /*dff0*/  LD.E.128 R8, desc[UR36][R110.64] ;  /* 0x000000246e087980 */ /* 0x000364000c101d00 */
[----:B--2---:R-:W-:Y:S01]  /*e000*/  @P2 SHF.R.U32.HI R21, RZ, R61, R0 ;  /* 0x0000003dff152219 */ /* 0x004fe20000011600 */
[----:B------:R-:W-:Y:S01]  /*e010*/  UIADD3 UR5, UR7, UR5, URZ ;  /* 0x0000000507057290 */ /* 0x000fe2000fffe03f */
[----:B------:R1:W5:Y:S02]  /*e020*/  LD.E.128 R48, desc[UR36][R112.64] ;  /* 0x0000002470307980 */ /* 0x000364000c101d00 */
[--C-:B------:R-:W-:Y:S01]  /*e030*/  SHF.R.S32.HI R0, RZ, 0x1f, R21.reuse ;  /* 0x0000001fff007819 */ /* 0x100fe20000011415 */
[----:B------:R-:W-:Y:S01]  /*e040*/  IMAD.MOV R61, RZ, RZ, -R21 ;  /* 0x000000ffff3d7224 */ /* 0x000fe200078e0a15 */
[----:B------:R1:W5:Y:S01]  /*e050*/  LD.E.128 R12, desc[UR36][R114.64] ;  /* 0x00000024720c7980 */ /* 0x000362000c101d00 */
[----:B------:R-:W-:Y:S02]  /*e060*/  IMAD.U32 R17, RZ, RZ, UR7 ;  /* 0x00000007ff117e24 */ /* 0x000fe4000f8e00ff */
[----:B------:R-:W-:Y:S01]  /*e070*/  IMAD R0, R0, UR8, RZ ;  /* 0x0000000800007c24 */ /* 0x000fe2000f8e02ff */
[----:B------:R1:W5:Y:S01]  /*e080*/  LD.E.128 R40, desc[UR36][R116.64] ;  /* 0x0000002474287980 */ /* 0x000362000c101d00 */
[----:B------:R-:W-:-:S02]  /*e090*/  IMAD R61, R198, R61, R2 ;  /* 0x0000003dc63d7224 */ /* 0x000fc400078e0202 */
[----:B------:R-:W-:Y:S01]  /*e0a0*/  IMAD.U32 R16, RZ, RZ, UR6 ;  /* 0x00000006ff107e24 */ /* 0x000fe2000f8e00ff */
[----:B------:R1:W5:Y:S01]  /*e0b0*/  LD.E.128 R44, desc[UR36][R118.64] ;  /* 0x00000024762c7980 */ /* 0x000362000c101d00 */
[----:B------:R-:W-:Y:S01]  /*e0c0*/  IMAD.U32 R17, RZ, RZ, UR5 ;  /* 0x00000005ff117e24 */ /* 0x000fe2000f8e00ff */
[----:B------:R-:W-:Y:S01]  /*e0d0*/  ULDC.64 UR6, c[0x0][0xad8] ;  /* 0x0002b60000067ab9 */ /* 0x000fe20000000a00 */
[----:B------:R-:W-:Y:S01]  /*e0e0*/  IMAD R63, R21, UR9, R0 ;  /* 0x00000009153f7c24 */ /* 0x000fe2000f8e0200 */
[----:B------:R1:W5:Y:S01]  /*e0f0*/  LD.E.128 R56, desc[UR36][R120.64] ;  /* 0x0000002478387980 */ /* 0x000362000c101d00 */
[----:B------:R-:W-:-:S03]  /*e100*/  SHF.R.S32.HI R0, RZ, 0x1f, R61 ;  /* 0x0000001fff007819 */ /* 0x000fc6000001143d */
[----:B------:R1:W5:Y:S01]  /*e110*/  LD.E.128 R52, desc[UR36][R122.64] ;  /* 0x000000247a347980 */ /* 0x000362000c101d00 */
[----:B------:R-:W-:-:S03]  /*e120*/  IMAD.WIDE.U32 R16, R21, UR8, R16 ;  /* 0x0000000815107c25 */ /* 0x000fc6000f8e0010 */
        /* <DEDUP_REMOVED lines=10> */
[----:B------:R-:W-:Y:S02]  /*e1d0*/  VIADD R64, R207, UR43 ;  /* 0x0000002bcf407c36 */ /* 0x000fe40008000000 */
[C---:B------:R-:W-:Y:S02]  /*e1e0*/  IMAD R21, R61.reuse, UR7, R2 ;  /* 0x000000073d157c24 */ /* 0x040fe4000f8e0202 */
[----:B------:R-:W-:Y:S01]  /*e1f0*/  IMAD.WIDE.U32 R16, R61, UR6, R16 ;  /* 0x000000063d107c25 */ /* 0x000fe2000f8e0010 */
[C---:B------:R-:W-:Y:S01]  /*e200*/  ISETP.GE.AND P2, PT, R64.reuse, R3, PT ;  /* 0x000000034000720c */ /* 0x040fe20003f46270 */
[----:B------:R-:W-:Y:S02]  /*e210*/  ULDC.64 UR6, c[0x0][0xa80] ;  /* 0x0002a00000067ab9 */ /* 0x000fe40000000a00 */
[----:B------:R-:W-:Y:S01]  /*e220*/  VIADD R0, R64, 0x20 ;  /* 0x0000002040007836 */ /* 0x000fe20000000000 */
[----:B------:R-:W-:Y:S01]  /*e230*/  IADD3 R17, R17, R21, RZ ;  /* 0x0000001511117210 */ /* 0x000fe20007ffe0ff */
[----:B------:R-:W-:Y:S01]  /*e240*/  VIADD R197, R197, 0x30820 ;  /* 0x00030820c5c57836 */ /* 0x000fe20000000000 */
[----:B------:R-:W-:-:S02]  /*e250*/  LEA R2, P3, R16, UR6, 0x1 ;  /* 0x0000000610027c11 */ /* 0x000fc4000f8608ff */
[-C--:B------:R-:W-:Y:S01]  /*e260*/  ISETP.GE.AND P1, PT, R0, R3.reuse, PT ;  /* 0x000000030000720c */ /* 0x080fe20003f26270 */
[----:B------:R-:W-:Y:S01]  /*e270*/  VIADD R0, R64, 0x40 ;  /* 0x0000004040007836 */ /* 0x000fe20000000000 */
[----:B------:R-:W-:Y:S02]  /*e280*/  LEA.HI.X R18, R16, UR7, R17, 0x1, P3 ;  /* 0x0000000710127c11 */ /* 0x000fe400098f0c11 */
[----:B------:R-:W-:Y:S01]  /*e290*/  PRMT R197, RZ, 0x654, R197 ;  /* 0x00000654ffc57816 */ /* 0x000fe200000000c5 */
[----:B0-----:R1:W0:Y:S01]  /*e2a0*/  SHFL.IDX PT, R62, R2, RZ, 0x181f ;  /* 0x00181fff023e7589 */ /* 0x00122200000e0000 */
[----:B------:R-:W-:Y:S01]  /*e2b0*/  ISETP.GE.AND P0, PT, R0, R3, PT ;  /* 0x000000030000720c */ /* 0x000fe20003f06270 */
[----:B------:R-:W-:Y:S01]  /*e2c0*/  BSSY B1, `(.L_x_1073) ;  /* 0x0000015000017945 */ /* 0x000fe20003800000 */
[----:B------:R1:W-:Y:S01]  /*e2d0*/  SYNCS.ARRIVE.TRANS64.RED.A1T0 RZ, [R197+URZ], RZ ;  /* 0x000000ffc5ff79a7 */ /* 0x0003e2000810043f */
[----:B------:R1:W2:Y:S02]  /*e2e0*/  SHFL.IDX PT, R0, R18, RZ, 0x181f ;  /* 0x00181fff12007589 */ /* 0x0002a400000e0000 */
[----:B------:R-:W-:Y:S08]  /*e2f0*/  @P2 BRA `(.L_x_1074) ;  /* 0x0000000000442947 */ /* 0x000ff00003800000 */
[----:B------:R-:W-:Y:S02]  /*e300*/  ULDC UR5, c[0x0][0xac8] ;  /* 0x0002b20000057ab9 */ /* 0x000fe40000000800 */
[----:B------:R-:W-:Y:S02]  /*e310*/  ISETP.GE.AND P5, PT, R22, UR5, PT ;  /* 0x0000000516007c0c */ /* 0x000fe4000bfa6270 */
[----:B------:R-:W-:Y:S02]  /*e320*/  ISETP.GE.AND P4, PT, R202, UR5, PT ;  /* 0x00000005ca007c0c */ /* 0x000fe4000bf86270 */
[----:B------:R-:W-:Y:S02]  /*e330*/  ISETP.GE.AND P3, PT, R201, UR5, PT ;  /* 0x00000005c9007c0c */ /* 0x000fe4000bf66270 */
[----:B------:R-:W-:-:S07]  /*e340*/  ISETP.GE.AND P2, PT, R203, UR5, PT ;  /* 0x00000005cb007c0c */ /* 0x000fce000bf46270 */
[----:B0-----:R-:W-:-:S04]  /*e350*/  @!P5 LEA R16, P6, R22, R62, 0x1 ;  /* 0x0000003e1610d211 */ /* 0x001fc800078c08ff */
        /* <DEDUP_REMOVED lines=11> */
.L_x_1074:
[----:B------:R-:W-:Y:S05]  /*e410*/  BSYNC B1 ;  /* 0x0000000000017941 */ /* 0x000fea0003800000 */
.L_x_1073:
[----:B--2---:R2:W4:Y:S01]  /*e420*/  SHFL.IDX PT, R0, R18, 0x1, 0x181f ;  /* 0x00381f0012007f89 */ /* 0x00452200000e0000 */
        /* <DEDUP_REMOVED lines=9> */
[----:B------:R-:W-:Y:S02]  /*e4c0*/  @!P3 LEA R20, P5, R202, R26, 0x1 ;  /* 0x0000001aca14b211 */ /* 0x000fe400078a08ff */
        /* <DEDUP_REMOVED lines=10> */
.L_x_1076:
[----:B------:R-:W-:Y:S05]  /*e570*/  BSYNC B1 ;  /* 0x0000000000017941 */ /* 0x000fea0003800000 */
.L_x_1075:
[----:B----4-:R4:W0:Y:S01]  /*e580*/  SHFL.IDX PT, R0, R18, 0x2, 0x181f ;  /* 0x00581f0012007f89 */ /* 0x01082200000e0000 */
        /* <DEDUP_REMOVED lines=20> */
.L_x_1078:
[----:B------:R-:W-:Y:S05]  /*e6d0*/  BSYNC B1 ;  /* 0x0000000000017941 */ /* 0x000fea0003800000 */
.L_x_1077:
[----:B0-----:R-:W-:Y:S01]  /*e6e0*/  VIADD R0, R64, 0x60 ;  /* 0x0000006040007836 */ /* 0x001fe20000000000 */
[----:B-12-4-:R-:W0:Y:S04]  /*e6f0*/  SHFL.IDX PT, R18, R18, 0x3, 0x181f ;  /* 0x00781f0012127f89 */ /* 0x016e2800000e0000 */
[----:B------:R-:W-:Y:S01]  /*e700*/  ISETP.GE.AND P0, PT, R0, R3, PT ;  /* 0x000000030000720c */ /* 0x000fe20003f06270 */
[----:B------:R1:W2:-:S12]  /*e710*/  SHFL.IDX PT, R12, R2, 0x3, 0x181f ;  /* 0x00781f00020c7f89 */ /* 0x00029800000e0000 */
[----:B-1----:R-:W-:Y:S05]  /*e720*/  @P0 BRA `(.L_x_1079) ;  /* 0x0000000c00380947 */ /* 0x002fea0003800000 */
        /* <DEDUP_REMOVED lines=15> */
[----:B-1----:R-:W-:-:S04]  /*e820*/  LEA R2, P0, R203, R12, 0x1 ;  /* 0x0000000ccb027211 */ /* 0x002fc800078008ff */
[----:B------:R-:W-:-:S05]  /*e830*/  LEA.HI.X R3, R203, R18, R214, 0x1, P0 ;  /* 0x00000012cb037211 */ /* 0x000fca00000f0cd6 */
[----:B------:R4:W-:Y:S01]  /*e840*/  ST.E.128 desc[UR36][R2.64], R28 ;  /* 0x0000001c02007985 */ /* 0x0009e2000c101d24 */
[----:B------:R-:W-:Y:S05]  /*e850*/  BRA `(.L_x_1079) ;  /* 0x0000000800ec7947 */ /* 0x000fea0003800000 */
.L_x_1072:
[----:B------:R-:W0:Y:S01]  /*e860*/  LDC R8, c[0x0][0xbe8] ;  /* 0x0002fa00ff087b82 */ /* 0x000e220000000800 */
[----:B------:R-:W-:Y:S01]  /*e870*/  R2UR UR6, R205 ;  /* 0x00000000cd0672ca */ /* 0x000fe200000e0000 */
[----:B------:R-:W-:Y:S01]  /*e880*/  BSSY B1, `(.L_x_1080) ;  /* 0x0000034000017945 */ /* 0x000fe20003800000 */
[----:B------:R-:W-:Y:S01]  /*e890*/  R2UR UR5, R206 ;  /* 0x00000000ce0572ca */ /* 0x000fe200000e0000 */
[----:B------:R-:W-:Y:S01]  /*e8a0*/  IMAD R6, R204, 0x20, R207 ;  /* 0x00000020cc067824 */ /* 0x000fe200078e02cf */
[----:B------:R-:W-:-:S09]  /*e8b0*/  ISETP.GE.AND P0, PT, R218, 0x80, PT ;  /* 0x00000080da00780c */ /* 0x000fd20003f06270 */
[----:B------:R-:W-:Y:S02]  /*e8c0*/  USHF.R.S32.HI UR8, URZ, 0x1f, UR6 ;  /* 0x0000001f3f087899 */ /* 0x000fe40008011406 */
[----:B------:R-:W-:Y:S01]  /*e8d0*/  USHF.R.S32.HI UR9, URZ, 0x1f, UR5 ;  /* 0x0000001f3f097899 */ /* 0x000fe20008011405 */
[----:B0-----:R-:W-:-:S13]  /*e8e0*/  ISETP.NE.AND P1, PT, R8, 0x1, PT ;  /* 0x000000010800780c */ /* 0x001fda0003f25270 */
[----:B------:R-:W0:Y:S08]  /*e8f0*/  @P1 LDC R9, c[0x0][0xbec] ;  /* 0x0002fb00ff091b82 */ /* 0x000e300000000800 */
[----:B------:R-:W1:Y:S01]  /*e900*/  @P1 LDC R11, c[0x0][0xbf0] ;  /* 0x0002fc00ff0b1b82 */ /* 0x000e620000000800 */
[----:B------:R-:W-:Y:S05]  /*e910*/  @P0 BRA `(.L_x_1081) ;  /* 0x0000000000a80947 */ /* 0x000fea0003800000 */
[----:B------:R-:W2:Y:S01]  /*e920*/  S2R R4, SR_TID.X ;  /* 0x0000000000047919 */ /* 0x000ea20000002100 */
[----:B------:R-:W3:Y:S01]  /*e930*/  LDC R3, c[0x0][0xbe8] ;  /* 0x0002fa00ff037b82 */ /* 0x000ee20000000800 */
[----:B------:R-:W-:Y:S01]  /*e940*/  IMAD.U32 R7, RZ, RZ, UR43 ;  /* 0x0000002bff077e24 */ /* 0x000fe2000f8e00ff */
[----:B------:R-:W-:Y:S02]  /*e950*/  ULDC UR5, c[0x0][0xa88] ;  /* 0x0002a20000057ab9 */ /* 0x000fe40000000800 */
[----:B---3--:R-:W-:Y:S02]  /*e960*/  IMAD R5, R3, UR5, RZ ;  /* 0x0000000503057c24 */ /* 0x008fe4000f8e02ff */
[----:B--2---:R-:W-:-:S04]  /*e970*/  IADD3 R4, R7, -0x80, R4 ;  /* 0xffffff8007047810 */ /* 0x004fc80007ffe004 */
[----:B------:R-:W-:-:S13]  /*e980*/  ISETP.GE.AND P0, PT, R4, R5, PT ;  /* 0x000000050400720c */ /* 0x000fda0003f06270 */
[----:B------:R-:W-:Y:S05]  /*e990*/  @P0 BRA `(.L_x_1081) ;  /* 0x0000000000880947 */ /* 0x000fea0003800000 */
[----:B------:R-:W-:Y:S01]  /*e9a0*/  ISETP.NE.AND P0, PT, R3, 0x1, PT ;  /* 0x000000010300780c */ /* 0x000fe20003f05270 */
[----:B------:R-:W-:Y:S01]  /*e9b0*/  ULDC.64 UR10, c[0x0][0xb90] ;  /* 0x0002e400000a7ab9 */ /* 0x000fe20000000a00 */
[----:B------:R-:W-:Y:S01]  /*e9c0*/  R2UR UR13, R205 ;  /* 0x00000000cd0d72ca */ /* 0x000fe200000e0000 */
[----:B------:R-:W-:Y:S01]  /*e9d0*/  UIMAD UR5, UR8, UR10, URZ ;  /* 0x0000000a080572a4 */ /* 0x000fe2000f8e023f */
[----:B------:R-:W-:Y:S01]  /*e9e0*/  R2UR UR12, R206 ;  /* 0x00000000ce0c72ca */ /* 0x000fe200000e0000 */
[----:B------:R-:W-:-:S08]  /*e9f0*/  IMAD.MOV.U32 R2, RZ, RZ, R4 ;  /* 0x000000ffff027224 */ /* 0x000fd000078e0004 */
[----:B------:R-:W2:Y:S02]  /*ea00*/  @P0 LDC R5, c[0x0][0xbec] ;  /* 0x0002fb00ff050b82 */ /* 0x000ea40000000800 */
[----:B------:R-:W-:Y:S02]  /*ea10*/  UIMAD.WIDE.U32 UR6, UR13, UR10, URZ ;  /* 0x0000000a0d0672a5 */ /* 0x000fe4000f8e003f */
[----:B------:R-:W-:-:S03]  /*ea20*/  UIMAD UR5, UR13, UR11, UR5 ;  /* 0x0000000b0d0572a4 */ /* 0x000fc6000f8e0205 */
[----:B------:R-:W-:Y:S01]  /*ea30*/  ULDC.64 UR10, c[0x0][0xb98] ;  /* 0x0002e600000a7ab9 */ /* 0x000fe20000000a00 */
[----:B------:R-:W3:Y:S01]  /*ea40*/  @P0 LDC R7, c[0x0][0xbf0] ;  /* 0x0002fc00ff070b82 */ /* 0x000ee20000000800 */
[----:B------:R-:W-:Y:S02]  /*ea50*/  UIADD3 UR7, UR7, UR5, URZ ;  /* 0x0000000507077290 */ /* 0x000fe4000fffe03f */
[----:B------:R-:W-:Y:S02]  /*ea60*/  UIMAD UR5, UR9, UR10, URZ ;  /* 0x0000000a090572a4 */ /* 0x000fe4000f8e023f */
[----:B------:R-:W-:Y:S02]  /*ea70*/  UIMAD.WIDE.U32 UR6, UR12, UR10, UR6 ;  /* 0x0000000a0c0672a5 */ /* 0x000fe4000f8e0006 */
[----:B------:R-:W-:-:S03]  /*ea80*/  UIMAD UR5, UR12, UR11, UR5 ;  /* 0x0000000b0c0572a4 */ /* 0x000fc6000f8e0205 */
[----:B------:R-:W-:Y:S01]  /*ea90*/  ULDC.64 UR10, c[0x0][0xb88] ;  /* 0x0002e200000a7ab9 */ /* 0x000fe20000000a00 */
[----:B--2---:R-:W-:-:S05]  /*eaa0*/  @P0 IMAD.HI.U32 R0, R4, R5, RZ ;  /* 0x0000000504000227 */ /* 0x004fca00078e00ff */
[----:B---3--:R-:W-:-:S05]  /*eab0*/  @P0 SHF.R.U32.HI R2, RZ, R7, R0 ;  /* 0x00000007ff020219 */ /* 0x008fca0000011600 */
[----:B------:R-:W-:-:S04]  /*eac0*/  IMAD.MOV R5, RZ, RZ, -R2 ;  /* 0x000000ffff057224 */ /* 0x000fc800078e0a02 */
[----:B------:R-:W-:Y:S01]  /*ead0*/  IMAD R5, R3, R5, R4 ;  /* 0x0000000503057224 */ /* 0x000fe200078e0204 */
[----:B------:R-:W-:Y:S01]  /*eae0*/  SHF.R.S32.HI R3, RZ, 0x1f, R2 ;  /* 0x0000001fff037819 */ /* 0x000fe20000011402 */
[----:B------:R-:W-:Y:S01]  /*eaf0*/  IMAD.U32 R4, RZ, RZ, UR5 ;  /* 0x00000005ff047e24 */ /* 0x000fe2000f8e00ff */
[----:B------:R-:W-:Y:S02]  /*eb00*/  IADD3 R2, P0, R2, UR6, RZ ;  /* 0x0000000602027c10 */ /* 0x000fe4000ff1e0ff */
[----:B------:R-:W-:Y:S02]  /*eb10*/  SHF.R.S32.HI R0, RZ, 0x1f, R5 ;  /* 0x0000001fff007819 */ /* 0x000fe40000011405 */
[----:B------:R-:W-:Y:S01]  /*eb20*/  IADD3.X R3, R3, UR7, R4, P0, !PT ;  /* 0x0000000703037c10 */ /* 0x000fe200087fe404 */
[----:B------:R-:W-:Y:S02]  /*eb30*/  ULDC.64 UR6, c[0x0][0xb50] ;  /* 0x0002d40000067ab9 */ /* 0x000fe40000000a00 */
[----:B------:R-:W-:-:S02]  /*eb40*/  IMAD R0, R0, UR10, RZ ;  /* 0x0000000a00007c24 */ /* 0x000fc4000f8e02ff */
[----:B------:R-:W-:-:S04]  /*eb50*/  IMAD.WIDE.U32 R2, R5, UR10, R2 ;  /* 0x0000000a05027c25 */ /* 0x000fc8000f8e0002 */
[----:B------:R-:W-:Y:S01]  /*eb60*/  IMAD R7, R5, UR11, R0 ;  /* 0x0000000b05077c24 */ /* 0x000fe2000f8e0200 */
[----:B------:R-:W-:-:S03]  /*eb70*/  LEA R4, P0, R2, UR6, 0x2 ;  /* 0x0000000602047c11 */ /* 0x000fc6000f8010ff */
[----:B------:R-:W-:-:S05]  /*eb80*/  IMAD.IADD R3, R3, 0x1, R7 ;  /* 0x0000000103037824 */ /* 0x000fca00078e0207 */
[----:B------:R-:W-:Y:S01]  /*eb90*/  LEA.HI.X R5, R2, UR7, R3, 0x2, P0 ;  /* 0x0000000702057c11 */ /* 0x000fe200080f1403 */
[----:B------:R-:W-:-:S05]  /*eba0*/  IMAD.MOV.U32 R3, RZ, RZ, -0x800000 ;  /* 0xff800000ff037424 */ /* 0x000fca00078e00ff */
[----:B------:R2:W-:Y:S02]  /*ebb0*/  STG.E desc[UR36][R4.64], R3 ;  /* 0x0000000304007986 */ /* 0x0005e4000c101924 */
.L_x_1081:
[----:B------:R-:W-:Y:S05]  /*ebc0*/  BSYNC B1 ;  /* 0x0000000000017941 */ /* 0x000fea0003800000 */
.L_x_1080:
[----:B------:R-:W-:Y:S01]  /*ebd0*/  R2UR UR13, R205 ;  /* 0x00000000cd0d72ca */ /* 0x000fe200000e0000 */
[----:B------:R-:W-:Y:S01]  /*ebe0*/  ULDC.64 UR10, c[0x0][0xae8] ;  /* 0x0002ba00000a7ab9 */ /* 0x000fe20000000a00 */
[----:B------:R-:W-:Y:S01]  /*ebf0*/  R2UR UR12, R206 ;  /* 0x00000000ce0c72ca */ /* 0x000fe200000e0000 */
[----:B------:R-:W-:Y:S01]  /*ec00*/  UIMAD UR5, UR8, UR10, URZ ;  /* 0x0000000a080572a4 */ /* 0x000fe2000f8e023f */
[----:B------:R-:W-:Y:S01]  /*ec10*/  VIADD R6, R6, UR43 ;  /* 0x0000002b06067c36 */ /* 0x000fe20008000000 */
[----:B------:R-:W-:Y:S03]  /*ec20*/  BSSY B1, `(.L_x_1082) ;  /* 0x000003c000017945 */ /* 0x000fe60003800000 */
[----:B0-----:R-:W-:-:S04]  /*ec30*/  @P1 IMAD.HI.U32 R0, R6, R9, RZ ;  /* 0x0000000906001227 */ /* 0x001fc800078e00ff */
[----:B--2---:R-:W-:Y:S01]  /*ec40*/  IMAD.MOV.U32 R5, RZ, RZ, R6 ;  /* 0x000000ffff057224 */ /* 0x004fe200078e0006 */
[----:B------:R-:W-:Y:S01]  /*ec50*/  UIMAD.WIDE.U32 UR6, UR13, UR10, URZ ;  /* 0x0000000a0d0672a5 */ /* 0x000fe2000f8e003f */
[----:B-1----:R-:W-:Y:S01]  /*ec60*/  @P1 SHF.R.U32.HI R5, RZ, R11, R0 ;  /* 0x0000000bff051219 */ /* 0x002fe20000011600 */
[----:B------:R-:W-:-:S03]  /*ec70*/  UIMAD UR5, UR13, UR11, UR5 ;  /* 0x0000000b0d0572a4 */ /* 0x000fc6000f8e0205 */
[----:B------:R-:W-:Y:S01]  /*ec80*/  ULDC.64 UR10, c[0x0][0xaf0] ;  /* 0x0002bc00000a7ab9 */ /* 0x000fe20000000a00 */
[----:B------:R-:W-:Y:S01]  /*ec90*/  UIADD3 UR7, UR7, UR5, URZ ;  /* 0x0000000507077290 */ /* 0x000fe2000fffe03f */
[--C-:B------:R-:W-:Y:S01]  /*eca0*/  SHF.R.S32.HI R0, RZ, 0x1f, R5.reuse ;  /* 0x0000001fff007819 */ /* 0x100fe20000011405 */
[----:B------:R-:W-:Y:S01]  /*ecb0*/  UIMAD UR5, UR9, UR10, URZ ;  /* 0x0000000a090572a4 */ /* 0x000fe2000f8e023f */
[----:B------:R-:W-:Y:S01]  /*ecc0*/  IMAD.MOV R7, RZ, RZ, -R5 ;  /* 0x000000ffff077224 */ /* 0x000fe200078e0a05 */
[----:B------:R-:W-:Y:S02]  /*ecd0*/  UIMAD.WIDE.U32 UR6, UR12, UR10, UR6 ;  /* 0x0000000a0c0672a5 */ /* 0x000fe4000f8e0006 */
[----:B------:R-:W-:Y:S01]  /*ece0*/  UIMAD UR5, UR12, UR11, UR5 ;  /* 0x0000000b0c0572a4 */ /* 0x000fe2000f8e0205 */
[----:B------:R-:W-:Y:S01]  /*ecf0*/  IMAD R7, R8, R7, R6 ;  /* 0x0000000708077224 */ /* 0x000fe200078e0206 */
[----:B------:R-:W-:Y:S01]  /*ed00*/  ULDC.64 UR8, c[0x0][0xae0] ;  /* 0x0002b80000087ab9 */ /* 0x000fe20000000a00 */
[----:B------:R-:W-:Y:S01]  /*ed10*/  VIADD R6, R207, UR43 ;  /* 0x0000002bcf067c36 */ /* 0x000fe20008000000 */
[----:B------:R-:W-:Y:S01]  /*ed20*/  UIADD3 UR5, UR7, UR5, URZ ;  /* 0x0000000507057290 */ /* 0x000fe2000fffe03f */
[----:B------:R-:W-:-:S02]  /*ed30*/  IMAD R0, R0, UR8, RZ ;  /* 0x0000000800007c24 */ /* 0x000fc4000f8e02ff */
[----:B------:R-:W-:Y:S02]  /*ed40*/  IMAD.U32 R3, RZ, RZ, UR7 ;  /* 0x00000007ff037e24 */ /* 0x000fe4000f8e00ff */
[----:B------:R-:W-:Y:S01]  /*ed50*/  IMAD.U32 R2, RZ, RZ, UR6 ;  /* 0x00000006ff027e24 */ /* 0x000fe2000f8e00ff */
[----:B------:R-:W-:Y:S01]  /*ed60*/  ULDC.64 UR6, c[0x0][0xad8] ;  /* 0x0002b60000067ab9 */ /* 0x000fe20000000a00 */
[----:B------:R-:W-:Y:S01]  /*ed70*/  IMAD.U32 R3, RZ, RZ, UR5 ;  /* 0x00000005ff037e24 */ /* 0x000fe2000f8e00ff */
[----:B------:R-:W-:Y:S01]  /*ed80*/  ULDC UR5, c[0x0][0xa88] ;  /* 0x0002a20000057ab9 */ /* 0x000fe20000000800 */
[C---:B------:R-:W-:Y:S01]  /*ed90*/  IMAD R9, R5.reuse, UR9, R0 ;  /* 0x0000000905097c24 */ /* 0x040fe2000f8e0200 */
[----:B------:R-:W-:Y:S01]  /*eda0*/  SHF.R.S32.HI R0, RZ, 0x1f, R7 ;  /* 0x0000001fff007819 */ /* 0x000fe20000011407 */
[----:B------:R-:W-:-:S04]  /*edb0*/  IMAD.WIDE.U32 R2, R5, UR8, R2 ;  /* 0x0000000805027c25 */ /* 0x000fc8000f8e0002 */
[----:B------:R-:W-:Y:S02]  /*edc0*/  IMAD.IADD R3, R3, 0x1, R9 ;  /* 0x0000000103037824 */ /* 0x000fe400078e0209 */
[----:B------:R-:W-:Y:S02]  /*edd0*/  IMAD R4, R0, UR6, RZ ;  /* 0x0000000600047c24 */ /* 0x000fe4000f8e02ff */
[----:B------:R-:W-:Y:S02]  /*ede0*/  IMAD R9, R8, UR5, RZ ;  /* 0x0000000508097c24 */ /* 0x000fe4000f8e02ff */
[C---:B------:R-:W-:Y:S02]  /*edf0*/  IMAD R5, R7.reuse, UR7, R4 ;  /* 0x0000000707057c24 */ /* 0x040fe4000f8e0204 */
[----:B------:R-:W-:Y:S01]  /*ee00*/  IMAD.WIDE.U32 R2, R7, UR6, R2 ;  /* 0x0000000607027c25 */ /* 0x000fe2000f8e0002 */
[----:B------:R-:W-:Y:S01]  /*ee10*/  ISETP.GE.AND P2, PT, R6, R9, PT ;  /* 0x000000090600720c */ /* 0x000fe20003f46270 */
[----:B------:R-:W-:-:S02]  /*ee20*/  ULDC.64 UR6, c[0x0][0xa80] ;  /* 0x0002a00000067ab9 */ /* 0x000fc40000000a00 */
[----:B------:R-:W-:Y:S01]  /*ee30*/  VIADD R0, R6, 0x20 ;  /* 0x0000002006007836 */ /* 0x000fe20000000000 */
[----:B------:R-:W-:Y:S02]  /*ee40*/  IADD3 R3, R3, R5, RZ ;  /* 0x0000000503037210 */ /* 0x000fe40007ffe0ff */
[----:B------:R-:W-:Y:S02]  /*ee50*/  LEA R4, P3, R2, UR6, 0x1 ;  /* 0x0000000602047c11 */ /* 0x000fe4000f8608ff */
[-C--:B------:R-:W-:Y:S01]  /*ee60*/  ISETP.GE.AND P1, PT, R0, R9.reuse, PT ;  /* 0x000000090000720c */ /* 0x080fe20003f26270 */
[----:B------:R-:W-:Y:S01]  /*ee70*/  VIADD R0, R6, 0x40 ;  /* 0x0000004006007836 */ /* 0x000fe20000000000 */
[----:B------:R-:W-:Y:S02]  /*ee80*/  LEA.HI.X R5, R2, UR7, R3, 0x1, P3 ;  /* 0x0000000702057c11 */ /* 0x000fe400098f0c03 */
[----:B------:R0:W1:Y:S02]  /*ee90*/  SHFL.IDX PT, R2, R4, RZ, 0x181f ;  /* 0x00181fff04027589 */ /* 0x00006400000e0000 */
[----:B------:R-:W-:-:S02]  /*eea0*/  ISETP.GE.AND P0, PT, R0, R9, PT ;  /* 0x000000090000720c */ /* 0x000fc40003f06270 */
        /* <DEDUP_REMOVED lines=19> */
.L_x_1083:
[----:B------:R-:W-:Y:S05]  /*efe0*/  BSYNC B1 ;  /* 0x0000000000017941 */ /* 0x000fea0003800000 */
.L_x_1082:
        /* <DEDUP_REMOVED lines=21> */
.L_x_1085:
[----:B------:R-:W-:Y:S05]  /*f140*/  BSYNC B1 ;  /* 0x0000000000017941 */ /* 0x000fea0003800000 */
.L_x_1084:
        /* <DEDUP_REMOVED lines=21> */
.L_x_1087:
[----:B------:R-:W-:Y:S05]  /*f2a0*/  BSYNC B1 ;  /* 0x0000000000017941 */ /* 0x000fea0003800000 */
.L_x_1086:
[----:B0-----:R-:W-:Y:S01]  /*f2b0*/  VIADD R0, R6, 0x60 ;  /* 0x0000006006007836 */ /* 0x001fe20000000000 */
[----:B--2-4-:R-:W0:Y:S04]  /*f2c0*/  SHFL.IDX PT, R5, R5, 0x3, 0x181f ;  /* 0x00781f0005057f89 */ /* 0x014e2800000e0000 */
[----:B------:R-:W-:Y:S01]  /*f2d0*/  ISETP.GE.AND P0, PT, R0, R9, PT ;  /* 0x000000090000720c */ /* 0x000fe20003f06270 */
[----:B-1-3--:R1:W2:-:S12]  /*f2e0*/  SHFL.IDX PT, R2, R4, 0x3, 0x181f ;  /* 0x00781f0004027f89 */ /* 0x00a29800000e0000 */
[----:B-1----:R-:W-:Y:S05]  /*f2f0*/  @P0 BRA `(.L_x_1079) ;  /* 0x0000000000440947 */ /* 0x002fea0003800000 */
[----:B------:R-:W-:Y:S02]  /*f300*/  ULDC UR5, c[0x0][0xac8] ;  /* 0x0002b20000057ab9 */ /* 0x000fe40000000800 */
[----:B------:R-:W-:Y:S02]  /*f310*/  ISETP.GE.AND P3, PT, R22, UR5, PT ;  /* 0x0000000516007c0c */ /* 0x000fe4000bf66270 */
[----:B------:R-:W-:Y:S02]  /*f320*/  ISETP.GE.AND P2, PT, R202, UR5, PT ;  /* 0x00000005ca007c0c */ /* 0x000fe4000bf46270 */
[----:B------:R-:W-:Y:S02]  /*f330*/  ISETP.GE.AND P1, PT, R201, UR5, PT ;  /* 0x00000005c9007c0c */ /* 0x000fe4000bf26270 */
[----:B------:R-:W-:-:S07]  /*f340*/  ISETP.GE.AND P0, PT, R203, UR5, PT ;  /* 0x00000005cb007c0c */ /* 0x000fce000bf06270 */
[-C--:B--2---:R-:W-:Y:S02]  /*f350*/  @!P3 LEA R6, P6, R22, R2.reuse, 0x1 ;  /* 0x000000021606b211 */ /* 0x084fe400078c08ff */
[-C--:B------:R-:W-:Y:S02]  /*f360*/  @!P2 LEA R8, P5, R202, R2.reuse, 0x1 ;  /* 0x00000002ca08a211 */ /* 0x080fe400078a08ff */
[-C--:B------:R-:W-:Y:S02]  /*f370*/  @!P1 LEA R10, P4, R201, R2.reuse, 0x1 ;  /* 0x00000002c90a9211 */ /* 0x080fe400078808ff */
[-C--:B0-----:R-:W-:Y:S02]  /*f380*/  @!P3 LEA.HI.X R7, R22, R5.reuse, R217, 0x1, P6 ;  /* 0x000000051607b211 */ /* 0x081fe400030f0cd9 */
        /* <DEDUP_REMOVED lines=8> */
.L_x_1079:
[----:B------:R-:W-:Y:S05]  /*f410*/  BSYNC B0 ;  /* 0x0000000000007941 */ /* 0x000fea0003800000 */
.L_x_1071:
[----:B------:R-:W-:Y:S02]  /*f420*/  ULDC UR5, c[0x0][0xc38] ;  /* 0x00030e0000057ab9 */ /* 0x000fe40000000800 */
[----:B------:R-:W-:-:S06]  /*f430*/  UISETP.GE.AND UP0, UPT, UR4, UR5, UPT ;  /* 0x000000050400728c */ /* 0x000fcc000bf06270 */
[----:B------:R-:W-:-:S13]  /*f440*/  PLOP3.LUT P0, PT, PT, PT, UP0, 0x80, 0x0 ;  /* 0x000000000000781c */ /* 0x000fda0003f0f008 */
[----:B------:R-:W-:Y:S05]  /*f450*/  @!P0 BRA `(.L_x_1088) ;  /* 0xffffff1800348947 */ /* 0x000fea000383ffff */
[----:B------:R-:W-:Y:S05]  /*f460*/  EXIT ;  /* 0x000000000000794d */ /* 0x000fea0003800000 */
.L_x_982:
[----:B------:R-:W-:-:S08]  /*f470*/  NOP ;  /* 0x0000000000007918 */ /* 0x000fd00000000000 */
[----:B0-----:R-:W0:-:S00]  /*f480*/  USETMAXREG.DEALLOC.CTAPOOL 0x28 ;  /* 0x00000028000079c8 */ /* 0x001e0000080e0500 */
[----:B0-----:R-:W-:-:S06]  /*f490*/  LOP3.LUT R0, R0, 0x3, RZ, 0xc0, !PT ;  /* 0x0000000300007812 */ /* 0x001fcc00078ec0ff */
[----:B------:R-:W0:Y:S01]  /*f4a0*/  S2UR UR10, SR_CTAID.X ;  /* 0x00000000000a79c3 */ /* 0x000e220000002500 */
[----:B------:R-:W-:Y:S01]  /*f4b0*/  LOP3.LUT R16, R16, 0xffff7fff, RZ, 0xc0, !PT ;  /* 0xffff7fff10107812 */ /* 0x000fe200078ec0ff */
[----:B------:R-:W-:Y:S01]  /*f4c0*/  STL [R1], RZ ;  /* 0x000000ff01007387 */ /* 0x000fe20000100800 */
[----:B------:R-:W-:Y:S02]  /*f4d0*/  IMAD.MOV.U32 R23, RZ, RZ, RZ ;  /* 0x000000ffff177224 */ /* 0x000fe400078e00ff */
[----:B------:R-:W-:Y:S01]  /*f4e0*/  IMAD.MOV.U32 R25, RZ, RZ, 0x1 ;  /* 0x00000001ff197424 */ /* 0x000fe200078e00ff */
[----:B------:R1:W2:Y:S02]  /*f4f0*/  SHFL.IDX PT, R2, R0, RZ, 0x1f ;  /* 0x00001fff00027589 */ /* 0x0002a400000e0000 */
[----:B-1----:R-:W0:Y:S01]  /*f500*/  LDC R0, c[0x0][0xc38] ;  /* 0x00030e00ff007b82 */ /* 0x002e220000000800 */
[----:B--2---:R-:W-:-:S13]  /*f510*/  ISETP.NE.AND P0, PT, R2, RZ, PT ;  /* 0x000000ff0200720c */ /* 0x004fda0003f05270 */
[----:B------:R-:W-:Y:S01]  /*f520*/  @P0 LOP3.LUT R16, R16, 0x8000, RZ, 0xfc, !PT ;  /* 0x0000800010100812 */ /* 0x000fe200078efcff */
[----:B------:R-:W-:Y:S06]  /*f530*/  @P0 BAR.ARV 0x4, 0x180 ;  /* 0x0106000000000b1d */ /* 0x000fec0000002000 */
[----:B0-----:R-:W-:-:S13]  /*f540*/  ISETP.LE.AND P0, PT, R0, UR10, PT ;  /* 0x0000000a00007c0c */ /* 0x001fda000bf03270 */
[----:B------:R-:W-:Y:S05]  /*f550*/  @P0 BRA `(.L_x_1089) ;  /* 0x0000003c00e40947 */ /* 0x000fea0003800000 */
[----:B------:R-:W2:Y:S01]  /*f560*/  LDL R3, [R1+0x4] ;  /* 0x0000040001037983 */ /* 0x000ea20000100800 */
[C---:B------:R-:W-:Y:S01]  /*f570*/  IMAD.SHL.U32 R30, R5.reuse, 0x8, RZ ;  /* 0x00000008051e7824 */ /* 0x040fe200078e00ff */
[----:B------:R-:W-:Y:S01]  /*f580*/  ULDC.64 UR6, c[0x0][0x2f0] ;  /* 0x0000bc0000067ab9 */ /* 0x000fe20000000a00 */
[----:B------:R-:W-:Y:S01]  /*f590*/  ULDC UR9, c[0x0][0x2b8] ;  /* 0x0000ae0000097ab9 */ /* 0x000fe20000000800 */
[----:B------:R-:W-:Y:S01]  /*f5a0*/  LOP3.LUT R16, R16, 0xfffffff7, RZ, 0xc0, !PT ;  /* 0xfffffff710107812 */ /* 0x000fe200078ec0ff */
[----:B------:R-:W0:Y:S01]  /*f5b0*/  S2UR UR8, SR_CgaCtaId ;  /* 0x00000000000879c3 */ /* 0x000e220000008800 */
[C---:B------:R-:W-:Y:S01]  /*f5c0*/  LOP3.LUT R0, R30.reuse, 0x1f8, RZ, 0xc0, !PT ;  /* 0x000001f81e007812 */ /* 0x040fe200078ec0ff */
[----:B------:R-:W-:Y:S01]  /*f5d0*/  ULDC.64 UR4, c[0x0][0x418] ;  /* 0x0001060000047ab9 */ /* 0x000fe20000000a00 */
[----:B------:R-:W-:Y:S01]  /*f5e0*/  LOP3.LUT R37, R30, 0x38, RZ, 0xc0, !PT ;  /* 0x000000381e257812 */ /* 0x000fe200078ec0ff */
[----:B------:R-:W-:Y:S01]  /*f5f0*/  UISETP.NE.U32.AND UP0, UPT, UR4, URZ, UPT ;  /* 0x0000003f0400728c */ /* 0x000fe2000bf05070 */
[----:B------:R-:W-:Y:S01]  /*f600*/  LOP3.LUT R2, R5, 0x7f, RZ, 0xc0, !PT ;  /* 0x0000007f05027812 */ /* 0x000fe200078ec0ff */
[----:B------:R1:W-:Y:S01]  /*f610*/  STL [R1], RZ ;  /* 0x000000ff01007387 */ /* 0x0003e20000100800 */
[----:B------:R-:W-:Y:S01]  /*f620*/  ULDC UR4, c[0x0][0x424] ;  /* 0x0001090000047ab9 */ /* 0x000fe20000000800 */
[----:B------:R-:W-:Y:S01]  /*f630*/  UISETP.NE.AND.EX UP0, UPT, UR5, URZ, UPT, UP0 ;  /* 0x0000003f0500728c */ /* 0x000fe2000bf05300 */
[----:B------:R-:W-:Y:S01]  /*f640*/  SHF.R.U32.HI R36, RZ, 0x3, R2 ;  /* 0x00000003ff247819 */ /* 0x000fe20000011602 */
[----:B------:R-:W-:Y:S01]  /*f650*/  ULDC UR40, c[0x0][0x288] ;  /* 0x0000a20000287ab9 */ /* 0x000fe20000000800 */
[----:B------:R-:W-:Y:S01]  /*f660*/  UMOV UR5, 0x400 ;  /* 0x0000040000057882 */ /* 0x000fe20000000000 */
[----:B------:R-:W-:Y:S01]  /*f670*/  USEL UR4, UR4, 0x1, UP0 ;  /* 0x0000000104047887 */ /* 0x000fe20008000000 */
[----:B------:R-:W-:Y:S01]  /*f680*/  IMAD.U32 R34, RZ, RZ, UR10 ;  /* 0x0000000aff227e24 */ /* 0x000fe2000f8e00ff */
[----:B------:R-:W-:Y:S01]  /*f690*/  ULDC UR39, c[0x0][0x448] ;  /* 0x0001120000277ab9 */ /* 0x000fe20000000800 */
[----:B------:R-:W-:Y:S01]  /*f6a0*/  IMAD.MOV.U32 R25, RZ, RZ, 0x1 ;  /* 0x00000001ff197424 */ /* 0x000fe200078e00ff */
[----:B------:R-:W-:Y:S01]  /*f6b0*/  UIMAD UR38, UR4, UR6, URZ ;  /* 0x00000006042672a4 */ /* 0x000fe2000f8e023f */
[----:B------:R-:W-:Y:S01]  /*f6c0*/  IMAD.MOV.U32 R23, RZ, RZ, RZ ;  /* 0x000000ffff177224 */ /* 0x000fe200078e00ff */
[----:B------:R-:W-:-:S02]  /*f6d0*/  UIMAD UR39, UR39, UR40, URZ ;  /* 0x00000028272772a4 */ /* 0x000fc4000f8e023f */
[----:B------:R-:W-:Y:S02]  /*f6e0*/  UIADD3 UR4, UR38, 0x3f, URZ ;  /* 0x0000003f26047890 */ /* 0x000fe4000fffe03f */
[----:B------:R-:W-:Y:S02]  /*f6f0*/  UIADD3 UR49, UR38, 0x1, -UR40 ;  /* 0x0000000126317890 */ /* 0x000fe4000fffe828 */
[----:B0-----:R-:W-:Y:S02]  /*f700*/  ULEA UR8, UR8, UR5, 0x18 ;  /* 0x0000000508087291 */ /* 0x001fe4000f8ec03f */
[----:B------:R-:W-:Y:S01]  /*f710*/  USHF.R.S32.HI UR5, URZ, 0x1f, UR4 ;  /* 0x0000001f3f057899 */ /* 0x000fe20008011404 */
[----:B------:R-:W-:Y:S01]  /*f720*/  ULDC UR47, c[0x0][0xc] ;  /* 0x00000300002f7ab9 */ /* 0x000fe20000000800 */
[----:B------:R-:W-:Y:S02]  /*f730*/  UIADD3 UR40, UR38, -UR40, URZ ;  /* 0x8000002826287290 */ /* 0x000fe4000fffe03f */
[----:B------:R-:W-:Y:S01]  /*f740*/  IMAD.U32 R17, RZ, RZ, UR8 ;  /* 0x00000008ff117e24 */ /* 0x000fe2000f8e00ff */
[----:B------:R-:W-:-:S04]  /*f750*/  ULEA.HI UR5, UR5, UR4, URZ, 0x6 ;  /* 0x0000000405057291 */ /* 0x000fc8000f8f303f */
[----:B------:R-:W-:Y:S01]  /*f760*/  USHF.R.S32.HI UR41, URZ, 0x6, UR5 ;  /* 0x000000063f297899 */ /* 0x000fe20008011405 */
[----:B--2---:R-:W-:Y:S02]  /*f770*/  R2UR UR11, R3 ;  /* 0x00000000030b72ca */ /* 0x004fe400000e0000 */
[----:B------:R-:W-:Y:S02]  /*f780*/  LOP3.LUT R3, R0, 0x38, R5, 0x78, !PT ;  /* 0x0000003800037812 */ /* 0x000fe400078e7805 */
[----:B------:R-:W-:Y:S02]  /*f790*/  LOP3.LUT R0, R37, 0x40, RZ, 0xfc, !PT ;  /* 0x0000004025007812 */ /* 0x000fe400078efcff */
[----:B------:R-:W-:Y:S01]  /*f7a0*/  LOP3.LUT R30, R3, 0x200, R30, 0xf8, !PT ;  /* 0x00000200031e7812 */ /* 0x000fe200078ef81e */
[----:B------:R-:W-:Y:S01]  /*f7b0*/  IMAD.SHL.U32 R3, R5, 0x10, RZ ;  /* 0x0000001005037824 */ /* 0x000fe200078e00ff */
[C---:B------:R-:W-:Y:S02]  /*f7c0*/  ISETP.GE.AND P2, PT, R0.reuse, UR7, PT ;  /* 0x0000000700007c0c */ /* 0x040fe4000bf46270 */
[----:B------:R-:W-:Y:S01]  /*f7d0*/  ISETP.GE.AND P1, PT, R0, UR9, PT ;  /* 0x0000000900007c0c */ /* 0x000fe2000bf26270 */
[----:B------:R-:W-:Y:S01]  /*f7e0*/  IMAD R31, R30, 0x2, R17 ;  /* 0x000000021e1f7824 */ /* 0x000fe200078e0211 */
[----:B------:R-:W-:Y:S01]  /*f7f0*/  ISETP.GE.AND P0, PT, R0, UR7, PT ;  /* 0x0000000700007c0c */ /* 0x000fe2000bf06270 */
[----:B------:R-:W-:Y:S01]  /*f800*/  ULOP3.LUT UR48, UR11, 0x2, URZ, 0xfc, !UPT ;  /* 0x000000020b307892 */ /* 0x000fe2000f8efc3f */
[----:B------:R-:W-:-:S07]  /*f810*/  LOP3.LUT R0, R37, 0x80, RZ, 0xfc, !PT ;  /* 0x0000008025007812 */ /* 0x000fce00078efcff */
[----:B------:R-:W-:Y:S02]  /*f820*/  @P2 LOP3.LUT R16, R16, 0x8, RZ, 0xfc, !PT ;  /* 0x0000000810102812 */ /* 0x000fe400078efcff */
[----:B------:R-:W-:Y:S02]  /*f830*/  ISETP.GE.AND P2, PT, R0, UR7, PT ;  /* 0x0000000700007c0c */ /* 0x000fe4000bf46270 */
[----:B------:R-:W-:-:S04]  /*f840*/  LOP3.LUT R16, R16, 0xffffdfff, RZ, 0xc0, !PT ;  /* 0xffffdfff10107812 */ /* 0x000fc800078ec0ff */
[----:B------:R-:W-:Y:S02]  /*f850*/  @P1 LOP3.LUT R16, R16, 0x2000, RZ, 0xfc, !PT ;  /* 0x0000200010101812 */ /* 0x000fe400078efcff */
[----:B------:R-:W-:Y:S02]  /*f860*/  ISETP.GE.AND P1, PT, R0, UR9, PT ;  /* 0x0000000900007c0c */ /* 0x000fe4000bf26270 */
[----:B------:R-:W-:-:S04]  /*f870*/  LOP3.LUT R16, R16, 0xffffff7f, RZ, 0xc0, !PT ;  /* 0xffffff7f10107812 */ /* 0x000fc800078ec0ff */
[----:B------:R-:W-:Y:S02]  /*f880*/  @P0 LOP3.LUT R16, R16, 0x80, RZ, 0xfc, !PT ;  /* 0x0000008010100812 */ /* 0x000fe400078efcff */
[----:B------:R-:W-:Y:S02]  /*f890*/  ISETP.GE.AND P0, PT, R0, UR7, PT ;  /* 0x0000000700007c0c */ /* 0x000fe4000bf06270 */
[----:B------:R-:W-:Y:S02]  /*f8a0*/  LOP3.LUT R16, R16, 0xfffffffb, RZ, 0xc0, !PT ;  /* 0xfffffffb10107812 */ /* 0x000fe400078ec0ff */
[----:B------:R-:W-:Y:S02]  /*f8b0*/  LOP3.LUT R0, R36, 0x70, R3, 0xf8, !PT ;  /* 0x0000007024007812 */ /* 0x000fe400078ef803 */
[----:B------:R-:W-:Y:S02]  /*f8c0*/  @P2 LOP3.LUT R16, R16, 0x4, RZ, 0xfc, !PT ;  /* 0x0000000410102812 */ /* 0x000fe400078efcff */
[----:B------:R-:W-:-:S02]  /*f8d0*/  LOP3.LUT R0, R37, 0xc0, RZ, 0xfc, !PT ;  /* 0x000000c025007812 */ /* 0x000fc400078efcff */
[----:B------:R-:W-:Y:S02]  /*f8e0*/  LOP3.LUT R16, R16, 0xffffefff, RZ, 0xc0, !PT ;  /* 0xffffefff10107812 */ /* 0x000fe400078ec0ff */
[----:B------:R-:W-:Y:S02]  /*f8f0*/  ISETP.GE.AND P2, PT, R37, UR7, PT ;  /* 0x0000000725007c0c */ /* 0x000fe4000bf46270 */
[----:B------:R-:W-:Y:S02]  /*f900*/  @P1 LOP3.LUT R16, R16, 0x1000, RZ, 0xfc, !PT ;  /* 0x0000100010101812 */ /* 0x000fe400078efcff */
[----:B------:R-:W-:Y:S02]  /*f910*/  ISETP.GE.AND P1, PT, R0, UR9, PT ;  /* 0x0000000900007c0c */ /* 0x000fe4000bf26270 */
[----:B------:R-:W-:-:S04]  /*f920*/  LOP3.LUT R16, R16, 0xffffffbf, RZ, 0xc0, !PT ;  /* 0xffffffbf10107812 */ /* 0x000fc800078ec0ff */
[----:B------:R-:W-:Y:S02]  /*f930*/  @P0 LOP3.LUT R16, R16, 0x40, RZ, 0xfc, !PT ;  /* 0x0000004010100812 */ /* 0x000fe400078efcff */
[----:B------:R-:W-:Y:S02]  /*f940*/  ISETP.GE.AND P0, PT, R0, UR7, PT ;  /* 0x0000000700007c0c */ /* 0x000fe4000bf06270 */
[----:B------:R-:W-:-:S11]  /*f950*/  LOP3.LUT R16, R16, 0xfffffffd, RZ, 0xc0, !PT ;  /* 0xfffffffd10107812 */ /* 0x000fd600078ec0ff */
        /* <DEDUP_REMOVED lines=13> */
[----:B-1----:R-:W-:-:S07]  /*fa30*/  @P0 LOP3.LUT R16, R16, 0x4000, RZ, 0xfc, !PT ;  /* 0x0000400010100812 */ /* 0x002fce00078efcff */
.L_x_1144:
[----:B------:R-:W-:Y:S01]  /*fa40*/  ULDC UR7, c[0x0][0xc60] ;  /* 0x0003180000077ab9 */ /* 0x000fe20000000800 */
[C---:B------:R-:W-:Y:S01]  /*fa50*/  R2UR UR42, R34.reuse ;  /* 0x00000000222a72ca */ /* 0x040fe200000e0000 */
[----:B------:R-:W-:Y:S01]  /*fa60*/  UISETP.NE.AND UP0, UPT, UR7, 0x1, UPT ;  /* 0x000000010700788c */ /* 0x000fe2000bf05270 */
[----:B------:R-:W-:-:S10]  /*fa70*/  R2UR UR6, R34 ;  /* 0x00000000220672ca */ /* 0x000fd400000e0000 */
        /* <DEDUP_REMOVED lines=9> */
[----:B0----5:R-:W-:Y:S05]  /*fb10*/  @P0 BRA `(.L_x_1090) ;  /* 0x0000000000200947 */ /* 0x021fea0003800000 */
        /* <DEDUP_REMOVED lines=8> */
.L_x_1090:
[----:B------:R-:W-:Y:S01]  /*fba0*/  ULDC UR8, c[0x0][0xc54] ;  /* 0x0003150000087ab9 */ /* 0x000fe20000000800 */
[----:B------:R-:W-:Y:S01]  /*fbb0*/  UMOV UR6, UR7 ;  /* 0x0000000700067c82 */ /* 0x000fe20008000000 */
[----:B------:R-:W-:-:S11]  /*fbc0*/  UISETP.NE.AND UP0, UPT, UR8, 0x1, UPT ;  /* 0x000000010800788c */ /* 0x000fd6000bf05270 */
[----:B------:R-:W-:Y:S02]  /*fbd0*/  @UP0 ULDC.64 UR10, c[0x0][0xc58] ;  /* 0x00031600000a0ab9 */ /* 0x000fe40000000a00 */
[----:B------:R-:W-:-:S04]  /*fbe0*/  UIMAD.WIDE.U32 UR4, UR7, UR10, URZ ;  /* 0x0000000a070472a5 */ /* 0x000fc8000f8e003f */
[----:B------:R-:W-:-:S04]  /*fbf0*/  @UP0 USHF.R.U32.HI UR6, URZ, UR11, UR5 ;  /* 0x0000000b3f060299 */ /* 0x000fc80008011605 */
[----:B------:R-:W-:-:S12]  /*fc00*/  UIMAD UR4, UR6, UR8, URZ ;  /* 0x00000008060472a4 */ /* 0x000fd8000f8e023f */
.L_x_1091:
[----:B------:R-:W-:Y:S01]  /*fc10*/  ULDC UR5, c[0x0][0xc48] ;  /* 0x0003120000057ab9 */ /* 0x000fe20000000800 */
[----:B------:R-:W-:Y:S01]  /*fc20*/  ULDC.64 UR8, c[0x0][0xa28] ;  /* 0x00028a0000087ab9 */ /* 0x000fe20000000a00 */
[----:B------:R-:W-:Y:S01]  /*fc30*/  UISETP.NE.AND UP1, UPT, UR5, 0x1, UPT ;  /* 0x000000010500788c */ /* 0x000fe2000bf25270 */
[----:B------:R-:W-:Y:S01]  /*fc40*/  IMAD.MOV.U32 R32, RZ, RZ, RZ ;  /* 0x000000ffff207224 */ /* 0x000fe200078e00ff */
[----:B------:R-:W-:Y:S02]  /*fc50*/  UIADD3 UR4, UR7, -UR4, URZ ;  /* 0x8000000407047290 */ /* 0x000fe4000fffe03f */
[----:B------:R-:W-:Y:S01]  /*fc60*/  UISETP.NE.U32.AND UP0, UPT, UR8, URZ, UPT ;  /* 0x0000003f0800728c */ /* 0x000fe2000bf05070 */
[----:B------:R-:W-:Y:S02]  /*fc70*/  ULDC UR5, c[0x0][0xc54] ;  /* 0x0003150000057ab9 */ /* 0x000fe40000000800 */
[----:B------:R-:W-:Y:S02]  /*fc80*/  UIMAD UR42, UR42, UR5, UR4 ;  /* 0x000000052a2a72a4 */ /* 0x000fe4000f8e0204 */
[----:B------:R-:W-:-:S02]  /*fc90*/  UISETP.NE.AND.EX UP0, UPT, UR9, URZ, UPT, UP0 ;  /* 0x0000003f0900728c */ /* 0x000fc4000bf05300 */
[----:B------:R-:W-:Y:S01]  /*fca0*/  @UP1 ULDC UR4, c[0x0][0xc4c] ;  /* 0x0003130000041ab9 */ /* 0x000fe20000000800 */
[----:B------:R-:W-:Y:S01]  /*fcb0*/  @UP1 ULDC UR7, c[0x0][0xc50] ;  /* 0x0003140000071ab9 */ /* 0x000fe20000000800 */
[----:B------:R-:W-:Y:S02]  /*fcc0*/  UIMAD.WIDE.U32 UR4, UR42, UR4, URZ ;  /* 0x000000042a0472a5 */ /* 0x000fe4000f8e003f */
[----:B------:R-:W-:Y:S01]  /*fcd0*/  UMOV UR43, UR42 ;  /* 0x0000002a002b7c82 */ /* 0x000fe20008000000 */
[----:B------:R-:W-:Y:S01]  /*fce0*/  ULOP3.LUT UR6, UR6, 0x1ffffff, URZ, 0x3c, !UPT ;  /* 0x01ffffff06067892 */ /* 0x000fe2000f8e3c3f */
[----:B------:R-:W-:Y:S01]  /*fcf0*/  PLOP3.LUT P0, PT, PT, PT, UP0, 0x80, 0x0 ;  /* 0x000000000000781c */ /* 0x000fe20003f0f008 */
[----:B------:R-:W-:-:S03]  /*fd00*/  @UP1 USHF.R.U32.HI UR43, URZ, UR7, UR5 ;  /* 0x000000073f2b1299 */ /* 0x000fc60008011605 */
[----:B------:R-:W-:Y:S02]  /*fd10*/  @UP0 ULDC.64 UR4, c[0x0][0xa28] ;  /* 0x00028a0000040ab9 */ /* 0x000fe40000000a00 */
[----:B------:R-:W-:-:S06]  /*fd20*/  @UP0 UIMAD.WIDE UR4, UR43, 0x4, UR4 ;  /* 0x000000042b0408a5 */ /* 0x000fcc000f8e0204 */
[----:B------:R-:W-:Y:S01]  /*fd30*/  IMAD.U32 R3, RZ, RZ, UR5 ;  /* 0x00000005ff037e24 */ /* 0x000fe2000f8e00ff */
[----:B------:R-:W-:Y:S01]  /*fd40*/  ULDC UR5, c[0x0][0x448] ;  /* 0x0001120000057ab9 */ /* 0x000fe20000000800 */
[----:B------:R-:W-:Y:S01]  /*fd50*/  IMAD.U32 R2, RZ, RZ, UR4 ;  /* 0x00000004ff027e24 */ /* 0x000fe2000f8e00ff */
[----:B------:R-:W-:Y:S01]  /*fd60*/  ULDC UR4, c[0x0][0xc3c] ;  /* 0x00030f0000047ab9 */ /* 0x000fe20000000800 */
[----:B------:R-:W-:Y:S02]  /*fd70*/  UISETP.NE.AND UP2, UPT, UR5, 0x1, UPT ;  /* 0x000000010500788c */ /* 0x000fe4000bf45270 */
[----:B------:R-:W-:Y:S01]  /*fd80*/  UIADD3 UR6, UR6, UR4, URZ ;  /* 0x0000000406067290 */ /* 0x000fe2000fffe03f */
[----:B------:R0:W5:Y:S01]  /*fd90*/  @P0 LDG.E R32, desc[UR36][R2.64] ;  /* 0x0000002402200981 */ /* 0x000162000c1e1900 */
[----:B------:R-:W-:Y:S02]  /*fda0*/  UP2UR UR50, UPR, URZ, 0x4 ;  /* 0x000000043f327883 */ /* 0x000fe40008000000 */
[----:B------:R-:W-:-:S04]  /*fdb0*/  USHF.L.U32 UR44, UR6, 0x7, URZ ;  /* 0x00000007062c7899 */ /* 0x000fc8000800063f */
[----:B------:R-:W-:Y:S01]  /*fdc0*/  UIADD3 UR6, UR44, 0x7f, URZ ;  /* 0x0000007f2c067890 */ /* 0x000fe2000fffe03f */
[----:B------:R-:W-:Y:S01]  /*fdd0*/  @UP2 ULDC UR4, c[0x0][0x44c] ;  /* 0x0001130000042ab9 */ /* 0x000fe20000000800 */
[----:B------:R-:W-:Y:S02]  /*fde0*/  @UP2 ULDC UR7, c[0x0][0x450] ;  /* 0x0001140000072ab9 */ /* 0x000fe40000000800 */
[----:B------:R-:W-:-:S04]  /*fdf0*/  UIMAD.WIDE.U32 UR4, UR6, UR4, URZ ;  /* 0x00000004060472a5 */ /* 0x000fc8000f8e003f */
[----:B------:R-:W-:-:S03]  /*fe00*/  @UP2 USHF.R.U32.HI UR6, URZ, UR7, UR5 ;  /* 0x000000073f062299 */ /* 0x000fc60008011605 */
[----:B------:R-:W-:Y:S01]  /*fe10*/  ULDC.64 UR4, c[0x0][0x9e0] ;  /* 0x0002780000047ab9 */ /* 0x000fe20000000a00 */
[----:B------:R-:W-:Y:S02]  /*fe20*/  UIADD3 UR6, UR49, UR6, URZ ;  /* 0x0000000631067290 */ /* 0x000fe4000fffe03f */
[----:B------:R-:W-:Y:S02]  /*fe30*/  UISETP.GE.AND UP0, UPT, UR5, 0x1, UPT ;  /* 0x000000010500788c */ /* 0x000fe4000bf06270 */
[----:B------:R-:W-:-:S04]  /*fe40*/  UIADD3 UR4, UR6, UR4, URZ ;  /* 0x0000000406047290 */ /* 0x000fc8000fffe03f */
[----:B------:R-:W-:-:S13]  /*fe50*/  PLOP3.LUT P0, PT, PT, PT, UP0, 0x40, 0x0 ;  /* 0x000000000000781c */ /* 0x000fda0003f0e808 */
[----:B0-----:R-:W-:Y:S05]  /*fe60*/  @P0 BRA `(.L_x_1092) ;  /* 0x0000000000440947 */ /* 0x001fea0003800000 */
        /* <DEDUP_REMOVED lines=10> */
.L_x_1093:
[----:B------:R-:W-:-:S11]  /*ff10*/  UISETP.NE.AND UP1, UPT, UR5, 0x1, UPT ;  /* 0x000000010500788c */ /* 0x000fd6000bf25270 */
[----:B------:R-:W-:Y:S02]  /*ff20*/  @UP1 ULDC.64 UR10, c[0x0][0x9e8] ;  /* 0x00027a00000a1ab9 */ /* 0x000fe40000000a00 */
[----:B------:R-:W-:-:S04]  /*ff30*/  UIMAD.WIDE.U32 UR6, UR8, UR10, URZ ;  /* 0x0000000a080672a5 */ /* 0x000fc8000f8e003f */
[----:B------:R-:W-:-:S12]  /*ff40*/  @UP1 USHF.R.U32.HI UR8, URZ, UR11, UR7 ;  /* 0x0000000b3f081299 */ /* 0x000fd80008011607 */
.L_x_1094:
[----:B------:R-:W-:-:S04]  /*ff50*/  UIMAD UR8, UR8, UR5, UR5 ;  /* 0x00000005080872a4 */ /* 0x000fc8000f8e0205 */
[----:B------:R-:W-:-:S04]  /*ff60*/  UISETP.LT.AND UP1, UPT, UR4, UR8, UPT ;  /* 0x000000080400728c */ /* 0x000fc8000bf21270 */
[----:B------:R-:W-:-:S12]  /*ff70*/  USEL UR4, UR4, UR8, UP1 ;  /* 0x0000000804047287 */ /* 0x000fd80008800000 */
.L_x_1092:
[----:B------:R-:W-:Y:S01]  /*ff80*/  UISETP.NE.AND UP1, UPT, UR50, URZ, UPT ;  /* 0x0000003f3200728c */ /* 0x000fe2000bf25270 */
[----:B------:R-:W-:Y:S01]  /*ff90*/  PLOP3.LUT P0, PT, PT, PT, UP0, 0x40, 0x0 ;  /* 0x000000000000781c */ /* 0x000fe20003f0e808 */
[----:B------:R-:W-:-:S04]  /*ffa0*/  UIADD3 UR4, UR4, 0x3f, URZ ;  /* 0x0000003f04047890 */ /* 0x000fc8000fffe03f */
[----:B------:R-:W-:-:S04]  /*ffb0*/  USHF.R.S32.HI UR8, URZ, 0x1f, UR4 ;  /* 0x0000001f3f087899 */ /* 0x000fc80008011404 */
[----:B------:R-:W-:Y:S01]  /*ffc0*/  ULEA.HI UR8, UR8, UR4, URZ, 0x6 ;  /* 0x0000000408087291 */ /* 0x000fe2000f8f303f */
[----:B------:R-:W-:Y:S01]  /*ffd0*/  @UP1 ULDC UR6, c[0x0][0x44c] ;  /* 0x0001130000061ab9 */ /* 0x000fe20000000800 */
[----:B------:R-:W-:Y:S01]  /*ffe0*/  @UP1 ULDC UR9, c[0x0][0x450] ;  /* 0x0001140000091ab9 */ /* 0x000fe20000000800 */
[----:B------:R-:W-:Y:S02]  /*fff0*/  UIMAD.WIDE.U32 UR6, UR44, UR6, URZ ;  /* 0x000000062c0672a5 */ /* 0x000fe4000f8e003f */
[----:B------:R-:W-:Y:S01]  /*10000*/  UMOV UR4, UR44 ;  /* 0x0000002c00047c82 */ /* 0x000fe20008000000 */
[----:B------:R-:W-:Y:S02]  /*10010*/  USHF.R.S32.HI UR8, URZ, 0x6, UR8 ;  /* 0x000000063f087899 */ /* 0x000fe40008011408 */
[----:B------:R-:W-:Y:S02]  /*10020*/  @UP1 USHF.R.U32.HI UR4, URZ, UR9, UR7 ;  /* 0x000000093f041299 */ /* 0x000fe40008011607 */
[----:B------:R-:W-:-:S02]  /*10030*/  UISETP.LT.AND UP1, UPT, UR41, UR8, UPT ;  /* 0x000000082900728c */ /* 0x000fc4000bf21270 */
[----:B------:R-:W-:Y:S01]  /*10040*/  UIADD3 UR4, UR40, UR4, URZ ;  /* 0x0000000428047290 */ /* 0x000fe2000fffe03f */
[----:B------:R-:W-:Y:S01]  /*10050*/  ULDC UR6, c[0x0][0x9dc] ;  /* 0x0002770000067ab9 */ /* 0x000fe20000000800 */
[----:B------:R-:W-:Y:S02]  /*10060*/  USEL UR45, UR41, UR8, UP1 ;  /* 0x00000008292d7287 */ /* 0x000fe40008800000 */
[----:B------:R-:W-:Y:S01]  /*10070*/  UIADD3 UR8, UR4, -UR6, URZ ;  /* 0x8000000604087290 */ /* 0x000fe2000fffe03f */
[----:B------:R-:W-:Y:S11]  /*10080*/  @P0 BRA `(.L_x_1095) ;  /* 0x0000000000440947 */ /* 0x000ff60003800000 */
        /* <DEDUP_REMOVED lines=10> */
.L_x_1096:
[----:B------:R-:W-:-:S11]  /*10130*/  UISETP.NE.AND UP0, UPT, UR5, 0x1, UPT ;  /* 0x000000010500788c */ /* 0x000fd6000bf05270 */
[----:B------:R-:W-:Y:S02]  /*10140*/  @UP0 ULDC.64 UR10, c[0x0][0x9e8] ;  /* 0x00027a00000a0ab9 */ /* 0x000fe40000000a00 */
[----:B------:R-:W-:-:S04]  /*10150*/  UIMAD.WIDE.U32 UR6, UR4, UR10, URZ ;  /* 0x0000000a040672a5 */ /* 0x000fc8000f8e003f */
[----:B------:R-:W-:-:S12]  /*10160*/  @UP0 USHF.R.U32.HI UR4, URZ, UR11, UR7 ;  /* 0x0000000b3f040299 */ /* 0x000fd80008011607 */
.L_x_1097:
[----:B------:R-:W-:-:S04]  /*10170*/  UIMAD UR4, UR4, UR5, URZ ;  /* 0x00000005040472a4 */ /* 0x000fc8000f8e023f */
[----:B------:R-:W-:-:S04]  /*10180*/  UISETP.LT.AND UP0, UPT, UR8, UR4, UPT ;  /* 0x000000040800728c */ /* 0x000fc8000bf01270 */
[----:B------:R-:W-:-:S12]  /*10190*/  USEL UR8, UR8, UR4, !UP0 ;  /* 0x0000000408087287 */ /* 0x000fd8000c000000 */
.L_x_1095:
[----:B------:R-:W-:Y:S01]  /*101a0*/  USHF.R.S32.HI UR4, URZ, 0x1f, UR8 ;  /* 0x0000001f3f047899 */ /* 0x000fe20008011408 */
[----:B------:R-:W-:Y:S03]  /*101b0*/  BSSY B7, `(.L_x_1098) ;  /* 0x000031a000077945 */ /* 0x000fe60003800000 */
[----:B------:R-:W-:-:S04]  /*101c0*/  ULEA.HI UR4, UR4, UR8, URZ, 0x6 ;  /* 0x0000000804047291 */ /* 0x000fc8000f8f303f */
[----:B------:R-:W-:-:S04]  /*101d0*/  USHF.R.S32.HI UR4, URZ, 0x6, UR4 ;  /* 0x000000063f047899 */ /* 0x000fc80008011404 */
[----:B------:R-:W-:-:S04]  /*101e0*/  UISETP.LT.AND UP0, UPT, URZ, UR4, UPT ;  /* 0x000000043f00728c */ /* 0x000fc8000bf01270 */
[----:B------:R-:W-:-:S04]  /*101f0*/  USEL UR46, URZ, UR4, !UP0 ;  /* 0x000000043f2e7287 */ /* 0x000fc8000c000000 */
[----:B------:R-:W-:-:S06]  /*10200*/  UISETP.GT.AND UP0, UPT, UR45, UR46, UPT ;  /* 0x0000002e2d00728c */ /* 0x000fcc000bf04270 */
[----:B------:R-:W-:-:S13]  /*10210*/  PLOP3.LUT P0, PT, PT, PT, UP0, 0x80, 0x0 ;  /* 0x000000000000781c */ /* 0x000fda0003f0f008 */
[----:B------:R-:W-:Y:S05]  /*10220*/  @P0 BRA `(.L_x_1099) ;  /* 0x0000000000440947 */ /* 0x000fea0003800000 */
[----:B------:R-:W0:Y:S02]  /*10230*/  S2R R0, SR_TID.X ;  /* 0x0000000000007919 */ /* 0x000e240000002100 */
[----:B0-----:R-:W-:-:S04]  /*10240*/  LOP3.LUT R0, R0, 0x7f, RZ, 0xc0, !PT ;  /* 0x0000007f00007812 */ /* 0x001fc800078ec0ff */
[----:B------:R-:W-:-:S13]  /*10250*/  ISETP.NE.AND P2, PT, R0, RZ, PT ;  /* 0x000000ff0000720c */ /* 0x000fda0003f45270 */
[----:B------:R-:W-:Y:S05]  /*10260*/  @P2 BRA `(.L_x_1100) ;  /* 0x0000003000382947 */ /* 0x000fea0003800000 */
[----:B------:R-:W0:Y:S01]  /*10270*/  S2R R7, SR_LANEID ;  /* 0x0000000000077919 */ /* 0x000e220000000000 */
[----:B------:R-:W-:Y:S01]  /*10280*/  VOTEU.ANY UR4, UPT, PT ;  /* 0x0000000000047886 */ /* 0x000fe200038e0100 */
[----:B------:R-:W1:Y:S01]  /*10290*/  LDC.64 R2, c[0x0][0xc80] ;  /* 0x00032000ff027b82 */ /* 0x000e620000000a00 */
[----:B------:R-:W0:Y:S08]  /*102a0*/  FLO.U32 R0, UR4 ;  /* 0x0000000400007d00 */ /* 0x000e3000080e0000 */
[----:B------:R-:W1:Y:S01]  /*102b0*/  POPC R5, UR4 ;  /* 0x0000000400057d09 */ /* 0x000e620008000000 */
[----:B0-----:R-:W-:-:S13]  /*102c0*/  ISETP.EQ.U32.AND P0, PT, R0, R7, PT ;  /* 0x000000070000720c */ /* 0x001fda0003f02070 */
[----:B-1----:R-:W2:Y:S01]  /*102d0*/  @P0 ATOMG.E.ADD.STRONG.GPU PT, R3, desc[UR36][R2.64], R5 ;  /* 0x00000005020309a8 */ /* 0x002ea200081ee1e4 */
[----:B------:R-:W0:Y:S02]  /*102e0*/  S2R R4, SR_LTMASK ;  /* 0x0000000000047919 */ /* 0x000e240000003900 */
[----:B0-----:R-:W-:-:S04]  /*102f0*/  LOP3.LUT R4, R4, UR4, RZ, 0xc0, !PT ;  /* 0x0000000404047c12 */ /* 0x001fc8000f8ec0ff */
[----:B------:R-:W0:Y:S01]  /*10300*/  POPC R7, R4 ;  /* 0x0000000400077309 */ /* 0x000e220000000000 */
[----:B--2---:R-:W0:Y:S02]  /*10310*/  SHFL.IDX PT, R0, R3, R0, 0x1f ;  /* 0x00001f0003007589 */ /* 0x004e2400000e0000 */
[----:B0-----:R-:W-:Y:S01]  /*10320*/  IADD3 R34, R0, UR47, R7 ;  /* 0x0000002f00227c10 */ /* 0x001fe2000fffe007 */
[----:B------:R-:W-:Y:S06]  /*10330*/  BRA `(.L_x_1100) ;  /* 0x0000003000047947 */ /* 0x000fec0003800000 */
.L_x_1099:
[----:B------:R-:W-:Y:S01]  /*10340*/  VIADD R0, R17, 0x20400 ;  /* 0x0002040011007836 */ /* 0x000fe20000000000 */
[----:B------:R-:W-:Y:S04]  /*10350*/  BSSY B6, `(.L_x_1101) ;  /* 0x0000013000067945 */ /* 0x000fe80003800000 */
[----:B------:R-:W-:-:S13]  /*10360*/  LOP3.LUT P0, RZ, R0, 0x3ff, RZ, 0xc0, !PT ;  /* 0x000003ff00ff7812 */ /* 0x000fda000780c0ff */
[----:B------:R-:W-:Y:S05]  /*10370*/  @!P0 BRA `(.L_x_1102) ;  /* 0x0000000000408947 */ /* 0x000fea0003800000 */
[----:B------:R-:W-:Y:S01]  /*10380*/  MOV R2, 0x0 ;  /* 0x0000000000027802 */ /* 0x000fe20000000f00 */
[----:B------:R-:W-:Y:S01]  /*10390*/  ULDC.64 UR4, c[0x4][0x138] ;  /* 0x01004e0000047ab9 */ /* 0x000fe20000000a00 */
[----:B------:R-:W-:Y:S01]  /*103a0*/  ULDC.64 UR6, c[0x4][0x140] ;  /* 0x0100500000067ab9 */ /* 0x000fe20000000a00 */
[----:B------:R-:W-:Y:S02]  /*103b0*/  IMAD.U32 R4, RZ, RZ, UR4 ;  /* 0x00000004ff047e24 */ /* 0x000fe4000f8e00ff */
[----:B------:R-:W-:Y:S01]  /*103c0*/  IMAD.U32 R5, RZ, RZ, UR5 ;  /* 0x00000005ff057e24 */ /* 0x000fe2000f8e00ff */
[----:B------:R-:W0:Y:S01]  /*103d0*/  LDC.64 R2, c[0x4][R2] ;  /* 0x0100000002027b82 */ /* 0x000e220000000a00 */
[----:B------:R-:W-:Y:S01]  /*103e0*/  ULDC.64 UR4, c[0x4][0xc0] ;  /* 0x0100300000047ab9 */ /* 0x000fe20000000a00 */
[----:B------:R-:W-:Y:S01]  /*103f0*/  IMAD.U32 R6, RZ, RZ, UR6 ;  /* 0x00000006ff067e24 */ /* 0x000fe2000f8e00ff */
[----:B------:R-:W-:Y:S01]  /*10400*/  MOV R10, UR4 ;  /* 0x00000004000a7c02 */ /* 0x000fe20008000f00 */
[----:B------:R-:W-:-:S02]  /*10410*/  IMAD.U32 R7, RZ, RZ, UR7 ;  /* 0x00000007ff077e24 */ /* 0x000fc4000f8e00ff */
[----:B------:R-:W-:Y:S02]  /*10420*/  IMAD.U32 R11, RZ, RZ, UR5 ;  /* 0x00000005ff0b7e24 */ /* 0x000fe4000f8e00ff */
[----:B------:R-:W-:Y:S02]  /*10430*/  IMAD.MOV.U32 R8, RZ, RZ, 0x70 ;  /* 0x00000070ff087424 */ /* 0x000fe400078e00ff */
[----:B------:R-:W-:Y:S02]  /*10440*/  IMAD.MOV.U32 R12, RZ, RZ, 0x1 ;  /* 0x00000001ff0c7424 */ /* 0x000fe400078e00ff */
[----:B------:R-:W-:-:S07]  /*10450*/  IMAD.MOV.U32 R13, RZ, RZ, RZ ;  /* 0x000000ffff0d7224 */ /* 0x000fce00078e00ff */
[----:B------:R-:W-:-:S07]  /*10460*/  LEPC R20, `(.L_x_1102) ;  /* 0x000000001014794e */ /* 0x000fce0000000000 */
[----:B0----5:R-:W-:Y:S05]  /*10470*/  CALL.ABS.NOINC R2 ;  /* 0x0000000002007343 */ /* 0x021fea0003c00000 */
.L_x_1102:
[----:B------:R-:W-:Y:S05]  /*10480*/  BSYNC B6 ;  /* 0x0000000000067941 */ /* 0x000fea0003800000 */
.L_x_1101:
        /* <DEDUP_REMOVED lines=20> */
.L_x_1105:
[----:B------:R0:W1:Y:S01]  /*105d0*/  LDC.64 R2, c[0x4][R18] ;  /* 0x0100000012027b82 */ /* 0x0000620000000a00 */
[----:B------:R-:W-:Y:S01]  /*105e0*/  ULDC.64 UR4, c[0x4][0x138] ;  /* 0x01004e0000047ab9 */ /* 0x000fe20000000a00 */
[----:B------:R-:W-:Y:S01]  /*105f0*/  ULDC.64 UR6, c[0x4][0x140] ;  /* 0x0100500000067ab9 */ /* 0x000fe20000000a00 */
[----:B------:R-:W-:Y:S02]  /*10600*/  IMAD.U32 R4, RZ, RZ, UR4 ;  /* 0x00000004ff047e24 */ /* 0x000fe4000f8e00ff */
        /* <DEDUP_REMOVED lines=11> */
.L_x_1104:
[----:B------:R-:W-:Y:S05]  /*106c0*/  BSYNC B6 ;  /* 0x0000000000067941 */ /* 0x000fea0003800000 */
.L_x_1103:
[----:B------:R-:W-:Y:S01]  /*106d0*/  ULDC.64 UR4, c[0x0][0x9f8] ;  /* 0x00027e0000047ab9 */ /* 0x000fe20000000a00 */
[----:B------:R-:W-:Y:S01]  /*106e0*/  IMAD.U32 R29, RZ, RZ, UR43 ;  /* 0x0000002bff1d7e24 */ /* 0x000fe2000f8e00ff */
[----:B------:R-:W-:Y:S01]  /*106f0*/  UISETP.NE.U32.AND UP0, UPT, UR4, URZ, UPT ;  /* 0x0000003f0400728c */ /* 0x000fe2000bf05070 */
[----:B------:R-:W0:Y:S03]  /*10700*/  LDC R10, c[0x0][0x430] ;  /* 0x00010c00ff0a7b82 */ /* 0x000e260000000800 */
[----:B------:R-:W-:-:S06]  /*10710*/  UISETP.NE.AND.EX UP0, UPT, UR5, URZ, UPT, UP0 ;  /* 0x0000003f0500728c */ /* 0x000fcc000bf05300 */
[----:B------:R-:W-:-:S05]  /*10720*/  PLOP3.LUT P0, PT, PT, PT, UP0, 0x80, 0x0 ;  /* 0x000000000000781c */ /* 0x000fca0003f0f008 */
[----:B------:R-:W-:Y:S02]  /*10730*/  @UP0 ULDC.64 UR4, c[0x0][0x9f8] ;  /* 0x00027e0000040ab9 */ /* 0x000fe40000000a00 */
[----:B------:R-:W-:-:S06]  /*10740*/  @UP0 UIMAD.WIDE UR4, UR43, 0x4, UR4 ;  /* 0x000000042b0408a5 */ /* 0x000fcc000f8e0204 */
[----:B------:R-:W-:Y:S01]  /*10750*/  IMAD.U32 R2, RZ, RZ, UR4 ;  /* 0x00000004ff027e24 */ /* 0x000fe2000f8e00ff */
[----:B------:R-:W1:Y:S01]  /*10760*/  S2R R18, SR_TID.X ;  /* 0x0000000000127919 */ /* 0x000e620000002100 */
[----:B------:R-:W-:Y:S01]  /*10770*/  IMAD.U32 R3, RZ, RZ, UR5 ;  /* 0x00000005ff037e24 */ /* 0x000fe2000f8e00ff */
[----:B------:R-:W-:-:S04]  /*10780*/  ULDC UR4, c[0x0][0xc48] ;  /* 0x0003120000047ab9 */ /* 0x000fc80000000800 */
[----:B------:R2:W5:Y:S01]  /*10790*/  @P0 LDG.E R29, desc[UR36][R2.64] ;  /* 0x00000024021d0981 */ /* 0x000562000c1e1900 */
[----:B------:R-:W-:Y:S01]  /*107a0*/  IMAD.U32 R0, RZ, RZ, UR45 ;  /* 0x0000002dff007e24 */ /* 0x000fe2000f8e00ff */
[----:B------:R-:W-:Y:S01]  /*107b0*/  UMOV UR5, 0xffffffff ;  /* 0xffffffff00057882 */ /* 0x000fe20000000000 */
[----:B------:R-:W-:Y:S02]  /*107c0*/  IMAD.U32 R22, RZ, RZ, UR4 ;  /* 0x00000004ff167e24 */ /* 0x000fe4000f8e00ff */
[----:B------:R-:W-:Y:S02]  /*107d0*/  VIADD R0, R0, 0xffffffff ;  /* 0xffffffff00007836 */ /* 0x000fe40000000000 */
[----:B-1----:R-:W-:-:S05]  /*107e0*/  IMAD.SHL.U32 R18, R18, 0x10, RZ ;  /* 0x0000001012127824 */ /* 0x002fca00078e00ff */
[----:B------:R-:W-:-:S05]  /*107f0*/  LOP3.LUT R18, R36, 0x70, R18, 0xf8, !PT ;  /* 0x0000007024127812 */ /* 0x000fca00078ef812 */
[----:B------:R-:W-:Y:S01]  /*10800*/  IMAD R7, R0, 0x40, R18 ;  /* 0x0000004000077824 */ /* 0x000fe200078e0212 */
[----:B0-2---:R-:W-:Y:S06]  /*10810*/  BRA.DIV UR5, `(.L_x_1106) ;  /* 0x0000003205f87947 */ /* 0x005fec000b800000 */
.L_x_1160:
[----:B------:R-:W-:Y:S01]  /*10820*/  ISETP.NE.AND P1, PT, R10, 0x1, PT ;  /* 0x000000010a00780c */ /* 0x000fe20003f25270 */
[C---:B-----5:R-:W-:Y:S01]  /*10830*/  IMAD.IADD R8, R7.reuse, 0x1, R32 ;  /* 0x0000000107087824 */ /* 0x060fe200078e0220 */
[----:B------:R-:W-:Y:S02]  /*10840*/  ISETP.GE.AND P0, PT, R7, UR38, PT ;  /* 0x0000002607007c0c */ /* 0x000fe4000bf06270 */
[----:B------:R-:W-:Y:S01]  /*10850*/  SHF.R.S32.HI R33, RZ, 0x1f, R29 ;  /* 0x0000001fff217819 */ /* 0x000fe2000001141d */
[----:B------:R-:W-:Y:S01]  /*10860*/  IMAD.MOV.U32 R9, RZ, RZ, R8 ;  /* 0x000000ffff097224 */ /* 0x000fe200078e0008 */
[----:B------:R-:W-:Y:S02]  /*10870*/  ISETP.GT.U32.OR P0, PT, R18, 0x3f, P0 ;  /* 0x0000003f1200780c */ /* 0x000fe40000704470 */
[----:B------:R-:W-:-:S05]  /*10880*/  LOP3.LUT R16, R16, 0xfffffbff, RZ, 0xc0, !PT ;  /* 0xfffffbff10107812 */ /* 0x000fca00078ec0ff */
[----:B------:R-:W0:Y:S01]  /*10890*/  @P1 LDC R3, c[0x0][0x434] ;  /* 0x00010d00ff031b82 */ /* 0x000e220000000800 */
[----:B------:R-:W-:-:S07]  /*108a0*/  @P1 LOP3.LUT R16, R16, 0x400, RZ, 0xfc, !PT ;  /* 0x0000040010101812 */ /* 0x000fce00078efcff */
[----:B------:R-:W1:Y:S08]  /*108b0*/  @P1 LDC R5, c[0x0][0x438] ;  /* 0x00010e00ff051b82 */ /* 0x000e700000000800 */
[----:B------:R-:W2:Y:S01]  /*108c0*/  @!P0 LDC.64 R6, c[0x0][0x428] ;  /* 0x00010a00ff068b82 */ /* 0x000ea20000000a00 */
[----:B0-----:R-:W-:-:S05]  /*108d0*/  @P1 IMAD.HI.U32 R2, R8, R3, RZ ;  /* 0x0000000308021227 */ /* 0x001fca00078e00ff */
[----:B-1----:R-:W-:Y:S02]  /*108e0*/  @P1 SHF.R.U32.HI R9, RZ, R5, R2 ;  /* 0x00000005ff091219 */ /* 0x002fe40000011602 */
[----:B------:R-:W0:Y:S02]  /*108f0*/  @!P0 LDC.64 R4, c[0x0][0x418] ;  /* 0x00010600ff048b82 */ /* 0x000e240000000a00 */
[----:B------:R-:W-:Y:S01]  /*10900*/  @!P0 SHF.R.S32.HI R3, RZ, 0x1f, R9 ;  /* 0x0000001fff038819 */ /* 0x000fe20000011409 */
[----:B--2---:R-:W-:-:S04]  /*10910*/  @!P0 IMAD R2, R33, R6, RZ ;  /* 0x0000000621028224 */ /* 0x004fc800078e02ff */
[----:B------:R-:W-:Y:S02]  /*10920*/  @!P0 IMAD R7, R29, R7, R2 ;  /* 0x000000071d078224 */ /* 0x000fe400078e0202 */
[----:B------:R-:W-:-:S04]  /*10930*/  @!P0 IMAD.MOV.U32 R2, RZ, RZ, R9 ;  /* 0x000000ffff028224 */ /* 0x000fc800078e0009 */
[----:B------:R-:W-:-:S04]  /*10940*/  @!P0 IMAD.WIDE.U32 R2, R29, R6, R2 ;  /* 0x000000061d028225 */ /* 0x000fc800078e0002 */
[----:B------:R-:W-:Y:S02]  /*10950*/  @!P0 IMAD.IADD R3, R3, 0x1, R7 ;  /* 0x0000000103038824 */ /* 0x000fe400078e0207 */
[----:B------:R-:W-:Y:S01]  /*10960*/  IMAD.MOV.U32 R6, RZ, RZ, RZ ;  /* 0x000000ffff067224 */ /* 0x000fe200078e00ff */
[----:B0-----:R-:W-:-:S04]  /*10970*/  @!P0 LEA R4, P1, R2, R4, 0x2 ;  /* 0x0000000402048211 */ /* 0x001fc800078210ff */
[----:B------:R-:W-:Y:S01]  /*10980*/  @!P0 LEA.HI.X R5, R2, R5, R3, 0x2, P1 ;  /* 0x0000000502058211 */ /* 0x000fe200008f1403 */
[----:B------:R-:W-:Y:S01]  /*10990*/  IMAD.U32 R2, RZ, RZ, UR48 ;  /* 0x00000030ff027e24 */ /* 0x000fe2000f8e00ff */
[----:B------:R-:W-:-:S03]  /*109a0*/  LOP3.LUT R16, R16, 0xfffffdff, RZ, 0xc0, !PT ;  /* 0xfffffdff10107812 */ /* 0x000fc600078ec0ff */
[----:B------:R0:W5:Y:S01]  /*109b0*/  @!P0 LDG.E R6, desc[UR36][R4.64] ;  /* 0x0000002404068981 */ /* 0x000162000c1e1900 */
[----:B------:R-:W-:Y:S01]  /*109c0*/  ISETP.NE.AND P2, PT, R2, 0x3, PT ;  /* 0x000000030200780c */ /* 0x000fe20003f45270 */
[----:B------:R-:W-:Y:S01]  /*109d0*/  IMAD.MOV R7, RZ, RZ, -R9 ;  /* 0x000000ffff077224 */ /* 0x000fe200078e0a09 */
[----:B------:R-:W-:Y:S01]  /*109e0*/  ISETP.GT.U32.AND P0, PT, R18, 0x3f, PT ;  /* 0x0000003f1200780c */ /* 0x000fe20003f04070 */
[----:B------:R-:W-:Y:S01]  /*109f0*/  IMAD.MOV.U32 R24, RZ, RZ, R0 ;  /* 0x000000ffff187224 */ /* 0x000fe200078e0000 */
[----:B------:R-:W-:Y:S01]  /*10a00*/  IADD3 R3, RZ, -UR43, RZ ;  /* 0x8000002bff037c10 */ /* 0x000fe2000fffe0ff */
[----:B------:R-:W-:-:S04]  /*10a10*/  IMAD R7, R10, R7, R8 ;  /* 0x000000070a077224 */ /* 0x000fc800078e0208 */
[----:B------:R-:W-:-:S04]  /*10a20*/  IMAD R22, R22, R3, UR42 ;  /* 0x0000002a16167e24 */ /* 0x000fc8000f8e0203 */
[----:B------:R-:W-:Y:S02]  /*10a30*/  @P2 LOP3.LUT R16, R16, 0x200, RZ, 0xfc, !PT ;  /* 0x0000020010102812 */ /* 0x000fe400078efcff */
[----:B------:R-:W-:Y:S02]  /*10a40*/  SHF.R.S32.HI R26, RZ, 0x1f, R22 ;  /* 0x0000001fff1a7819 */ /* 0x000fe40000011416 */
[----:B------:R-:W-:-:S04]  /*10a50*/  LOP3.LUT R16, R16, 0xfffffffe, RZ, 0xc0, !PT ;  /* 0xfffffffe10107812 */ /* 0x000fc800078ec0ff */
[----:B------:R-:W-:Y:S01]  /*10a60*/  @P0 LOP3.LUT R16, R16, 0x1, RZ, 0xfc, !PT ;  /* 0x0000000110100812 */ /* 0x000fe200078efcff */
[----:B0-----:R-:W-:Y:S06]  /*10a70*/  @!P2 BRA `(.L_x_1107) ;  /* 0x000000000004a947 */ /* 0x001fec0003800000 */
[----:B------:R-:W-:Y:S01]  /*10a80*/  BPT.TRAP 0x1 ;  /* 0x000000040000795c */ /* 0x000fe20000300000 */
.L_x_1107:
[----:B------:R-:W-:Y:S01]  /*10a90*/  SHF.R.S32.HI R8, RZ, 0x1f, R7 ;  /* 0x0000001fff087819 */ /* 0x000fe20000011407 */
[----:B------:R-:W-:Y:S01]  /*10aa0*/  ULDC.64 UR4, c[0x0][0x328] ;  /* 0x0000ca0000047ab9 */ /* 0x000fe20000000a00 */
[----:B------:R-:W-:Y:S01]  /*10ab0*/  IMAD R4, R23, 0x8, R17 ;  /* 0x0000000817047824 */ /* 0x000fe200078e0211 */
[----:B------:R-:W-:Y:S02]  /*10ac0*/  BSSY B0, `(.L_x_1108) ;  /* 0x0000016000007945 */ /* 0x000fe40003800000 */
[----:B------:R-:W-:-:S04]  /*10ad0*/  IMAD R2, R8, UR4, RZ ;  /* 0x0000000408027c24 */ /* 0x000fc8000f8e02ff */
[C---:B------:R-:W-:Y:S02]  /*10ae0*/  IMAD R5, R7.reuse, UR5, R2 ;  /* 0x0000000507057c24 */ /* 0x040fe4000f8e0202 */
[----:B------:R-:W-:Y:S01]  /*10af0*/  IMAD.WIDE.U32 R2, R7, UR4, RZ ;  /* 0x0000000407027c25 */ /* 0x000fe2000f8e00ff */
[----:B------:R-:W-:-:S03]  /*10b00*/  ULDC.64 UR4, c[0x0][0x338] ;  /* 0x0000ce0000047ab9 */ /* 0x000fc60000000a00 */
[----:B------:R-:W-:Y:S01]  /*10b10*/  IMAD.IADD R3, R3, 0x1, R5 ;  /* 0x0000000103037824 */ /* 0x000fe200078e0205 */
[----:B-----5:R-:W-:Y:S01]  /*10b20*/  SHF.R.S32.HI R5, RZ, 0x1f, R6 ;  /* 0x0000001fff057819 */ /* 0x020fe20000011406 */
[----:B------:R-:W-:-:S04]  /*10b30*/  IMAD.WIDE.U32 R2, R6, UR4, R2 ;  /* 0x0000000406027c25 */ /* 0x000fc8000f8e0002 */
[----:B------:R-:W-:-:S04]  /*10b40*/  IMAD R9, R5, UR4, RZ ;  /* 0x0000000405097c24 */ /* 0x000fc8000f8e02ff */
        /* <DEDUP_REMOVED lines=9> */
[----:B------:R-:W-:-:S04]  /*10be0*/  SHF.L.U32 R3, R25, 0x1f, RZ ;  /* 0x0000001f19037819 */ /* 0x000fc800000006ff */
[----:B------:R-:W-:-:S06]  /*10bf0*/  LEA.HI.X R19, R2, UR5, R19, 0x1, P0 ;  /* 0x0000000502137c11 */ /* 0x000fcc00080f0c13 */
[----:B------:R-:W0:Y:S02]  /*10c00*/  SYNCS.PHASECHK.TRANS64.TRYWAIT P0, [R4+URZ+0x30840], R3 ;  /* 0x03084003040075a7 */ /* 0x000e24000800017f */
[----:B0-----:R-:W-:Y:S05]  /*10c10*/  @!P0 BRA `(.L_x_1109) ;  /* 0x0000003000248947 */ /* 0x001fea0003800000 */
.L_x_1161:
[----:B------:R-:W-:Y:S05]  /*10c20*/  BSYNC B0 ;  /* 0x0000000000007941 */ /* 0x000fea0003800000 */
.L_x_1108:
[----:B------:R-:W-:Y:S01]  /*10c30*/  ULDC.64 UR4, c[0x0][0x300] ;  /* 0x0000c00000047ab9 */ /* 0x000fe20000000a00 */
[----:B------:R-:W-:Y:S01]  /*10c40*/  LOP3.LUT P5, RZ, R16, 0x10, RZ, 0xc0, !PT ;  /* 0x0000001010ff7812 */ /* 0x000fe200078ac0ff */
[----:B------:R-:W-:Y:S01]  /*10c50*/  IMAD R8, R8, UR4, RZ ;  /* 0x0000000408087c24 */ /* 0x000fe2000f8e02ff */
[C---:B------:R-:W-:Y:S01]  /*10c60*/  LOP3.LUT P4, RZ, R16.reuse, 0x8, RZ, 0xc0, !PT ;  /* 0x0000000810ff7812 */ /* 0x040fe2000788c0ff */
[C---:B0-----:R-:W-:Y:S01]  /*10c70*/  IMAD.WIDE.U32 R2, R7.reuse, UR4, RZ ;  /* 0x0000000407027c25 */ /* 0x041fe2000f8e00ff */
[C---:B------:R-:W-:Y:S02]  /*10c80*/  LOP3.LUT P3, RZ, R16.reuse, 0x4, RZ, 0xc0, !PT ;  /* 0x0000000410ff7812 */ /* 0x040fe4000786c0ff */
[----:B------:R-:W-:Y:S01]  /*10c90*/  LOP3.LUT P2, RZ, R16, 0x2, RZ, 0xc0, !PT ;  /* 0x0000000210ff7812 */ /* 0x000fe2000784c0ff */
[----:B------:R-:W-:Y:S01]  /*10ca0*/  IMAD R9, R7, UR5, R8 ;  /* 0x0000000507097c24 */ /* 0x000fe2000f8e0208 */
[----:B------:R-:W-:Y:S01]  /*10cb0*/  ULDC.64 UR4, c[0x0][0x310] ;  /* 0x0000c40000047ab9 */ /* 0x000fe20000000a00 */
[----:B------:R-:W-:-:S02]  /*10cc0*/  IMAD.MOV.U32 R7, RZ, RZ, -0x40 ;  /* 0xffffffc0ff077424 */ /* 0x000fc400078e00ff */
[----:B------:R-:W-:Y:S02]  /*10cd0*/  IMAD.IADD R3, R3, 0x1, R9 ;  /* 0x0000000103037824 */ /* 0x000fe400078e0209 */
[----:B------:R-:W-:Y:S02]  /*10ce0*/  IMAD R5, R5, UR4, RZ ;  /* 0x0000000405057c24 */ /* 0x000fe4000f8e02ff */
[----:B------:R-:W-:-:S04]  /*10cf0*/  IMAD.WIDE.U32 R2, R6, UR4, R2 ;  /* 0x0000000406027c25 */ /* 0x000fc8000f8e0002 */
[----:B------:R-:W-:Y:S01]  /*10d00*/  IMAD R5, R6, UR5, R5 ;  /* 0x0000000506057c24 */ /* 0x000fe2000f8e0205 */
[----:B------:R-:W-:Y:S01]  /*10d10*/  ULDC.64 UR4, c[0x0][0x308] ;  /* 0x0000c20000047ab9 */ /* 0x000fe20000000a00 */
[----:B------:R-:W-:Y:S02]  /*10d20*/  IMAD R7, R0, R7, UR38 ;  /* 0x0000002600077e24 */ /* 0x000fe4000f8e0207 */
[----:B------:R-:W-:Y:S02]  /*10d30*/  IMAD.IADD R3, R3, 0x1, R5 ;  /* 0x0000000103037824 */ /* 0x000fe400078e0205 */
[----:B------:R-:W-:Y:S02]  /*10d40*/  IMAD R5, R26, UR4, RZ ;  /* 0x000000041a057c24 */ /* 0x000fe4000f8e02ff */
[----:B------:R-:W-:-:S04]  /*10d50*/  IMAD.WIDE.U32 R2, R22, UR4, R2 ;  /* 0x0000000416027c25 */ /* 0x000fc8000f8e0002 */
[----:B------:R-:W-:Y:S01]  /*10d60*/  IMAD R5, R22, UR5, R5 ;  /* 0x0000000516057c24 */ /* 0x000fe2000f8e0205 */
[----:B------:R-:W-:Y:S01]  /*10d70*/  ULDC.64 UR4, c[0x0][0x2e8] ;  /* 0x0000ba0000047ab9 */ /* 0x000fe20000000a00 */
[----:B------:R-:W-:Y:S02]  /*10d80*/  IMAD.IADD R7, R7, 0x1, -R36 ;  /* 0x0000000107077824 */ /* 0x000fe400078e0a24 */
[----:B------:R-:W-:Y:S01]  /*10d90*/  IMAD.IADD R3, R3, 0x1, R5 ;  /* 0x0000000103037824 */ /* 0x000fe200078e0205 */
[C---:B------:R-:W-:Y:S01]  /*10da0*/  LEA R5, P0, R2.reuse, UR4, 0x1 ;  /* 0x0000000402057c11 */ /* 0x040fe2000f8008ff */
[----:B------:R-:W-:Y:S01]  /*10db0*/  UMOV UR4, 0xffffffff ;  /* 0xffffffff00047882 */ /* 0x000fe20000000000 */
[----:B------:R-:W-:Y:S02]  /*10dc0*/  IMAD R0, R23, 0x4000, R30 ;  /* 0x0000400017007824 */ /* 0x000fe400078e021e */
[----:B------:R-:W-:Y:S02]  /*10dd0*/  LEA.HI.X R6, R2, UR5, R3, 0x1, P0 ;  /* 0x0000000502067c11 */ /* 0x000fe400080f0c03 */
[----:B------:R-:W-:Y:S01]  /*10de0*/  ISETP.GE.AND P0, PT, R7, 0x1, PT ;  /* 0x000000010700780c */ /* 0x000fe20003f06270 */
[----:B------:R-:W-:-:S12]  /*10df0*/  BRA.DIV UR4, `(.L_x_1110) ;  /* 0x0000002e04c07947 */ /* 0x000fd8000b800000 */
[----:B------:R-:W0:Y:S01]  /*10e00*/  SHFL.IDX PT, R14, R5, RZ, 0x181f ;  /* 0x00181fff050e7589 */ /* 0x000e2200000e0000 */
[----:B------:R-:W-:-:S03]  /*10e10*/  @P0 IMAD R9, R0, 0x2, R17 ;  /* 0x0000000200090824 */ /* 0x000fc600078e0211 */
[----:B------:R-:W1:Y:S04]  /*10e20*/  SHFL.IDX PT, R2, R6, RZ, 0x181f ;  /* 0x00181fff06027589 */ /* 0x000e6800000e0000 */
[----:B------:R-:W-:Y:S01]  /*10e30*/  SHFL.IDX PT, R8, R6, 0x1, 0x181f ;  /* 0x00381f0006087f89 */ /* 0x000fe200000e0000 */
        /* <DEDUP_REMOVED lines=8> */
[----:B------:R-:W-:-:S13]  /*10ec0*/  ISETP.GE.AND P0, PT, R7, 0x11, PT ;  /* 0x000000110700780c */ /* 0x000fda0003f06270 */
[----:B0-----:R-:W-:Y:S01]  /*10ed0*/  @P0 LEA R14, P1, R37, R14, 0x1 ;  /* 0x0000000e250e0211 */ /* 0x001fe200078208ff */
[----:B------:R-:W-:-:S04]  /*10ee0*/  @P0 IMAD R27, R0, 0x2, R17 ;  /* 0x00000002001b0824 */ /* 0x000fc800078e0211 */
[----:B------:R-:W-:Y:S02]  /*10ef0*/  @P0 IMAD.X R21, RZ, RZ, R8, P1 ;  /* 0x000000ffff150224 */ /* 0x000fe400008e0608 */
[----:B-1----:R-:W-:Y:S01]  /*10f00*/  @P0 IMAD.MOV.U32 R2, RZ, RZ, R14 ;  /* 0x000000ffff020224 */ /* 0x002fe200078e000e */
[----:B------:R-:W-:Y:S02]  /*10f10*/  SHFL.IDX PT, R8, R6, 0x2, 0x181f ;  /* 0x00581f0006087f89 */ /* 0x000fe400000e0000 */
[----:B------:R-:W-:Y:S02]  /*10f20*/  @P0 MOV R3, R21 ;  /* 0x0000001500030202 */ /* 0x000fe40000000f00 */
        /* <DEDUP_REMOVED lines=10> */
[----:B------:R0:W1:Y:S01]  /*10fd0*/  SHFL.IDX PT, R8, R6, 0x3, 0x181f ;  /* 0x00781f0006087f89 */ /* 0x00006200000e0000 */
[----:B------:R-:W-:-:S03]  /*10fe0*/  @P0 IMAD.MOV.U32 R3, RZ, RZ, R9 ;  /* 0x000000ffff030224 */ /* 0x000fc600078e0009 */
[----:B------:R0:W2:Y:S04]  /*10ff0*/  SHFL.IDX PT, R14, R5, 0x3, 0x181f ;  /* 0x00781f00050e7f89 */ /* 0x0000a800000e0000 */
[----:B------:R0:W-:Y:S04]  /*11000*/  @P0 LDGSTS.E.BYPASS.LTC128B.128 [R21+0x21400], desc[UR36][R2.64], !P5 ;  /* 0x2140000002150fae */ /* 0x0001e8000e901d64 */
[----:B------:R0:W-:Y:S04]  /*11010*/  @P0 LDGSTS.E.BYPASS.LTC128B.128 [R21+0x23400], desc[UR36][R2.64+0x80], !P4 ;  /* 0x2340008002150fae */ /* 0x0001e8000e101d64 */
[----:B------:R0:W-:Y:S04]  /*11020*/  @P0 LDGSTS.E.BYPASS.LTC128B.128 [R21+0x25400], desc[UR36][R2.64+0x100], !P3 ;  /* 0x2540010002150fae */ /* 0x0001e8000d901d64 */
[----:B------:R0:W-:Y:S02]  /*11030*/  @P0 LDGSTS.E.BYPASS.LTC128B.128 [R21+0x27400], desc[UR36][R2.64+0x180], !P2 ;  /* 0x2740018002150fae */ /* 0x0001e4000d101d64 */
.L_x_1171:
[----:B------:R-:W-:-:S13]  /*11040*/  ISETP.GE.AND P0, PT, R7, 0x31, PT ;  /* 0x000000310700780c */ /* 0x000fda0003f06270 */
[----:B0-2---:R-:W-:Y:S01]  /*11050*/  @P0 LEA R2, P1, R37, R14, 0x1 ;  /* 0x0000000e25020211 */ /* 0x005fe200078208ff */
[----:B------:R-:W-:-:S04]  /*11060*/  @P0 IMAD R5, R0, 0x2, R17 ;  /* 0x0000000200050824 */ /* 0x000fc800078e0211 */
[----:B-1----:R-:W-:-:S05]  /*11070*/  @P0 IMAD.X R3, RZ, RZ, R8, P1 ;  /* 0x000000ffff030224 */ /* 0x002fca00008e0608 */
[----:B------:R-:W-:Y:S01]  /*11080*/  @!PT LDS RZ, [RZ] ;  /* 0x00000000fffff984 */ /* 0x000fe20000000800 */
[----:B------:R-:W-:Y:S01]  /*11090*/  @!PT LDS RZ, [RZ] ;  /* 0x00000000fffff984 */ /* 0x000fe20000000800 */
[----:B------:R-:W-:Y:S01]  /*110a0*/  @!PT LDS RZ, [RZ] ;  /* 0x00000000fffff984 */ /* 0x000fe20000000800 */
[----:B------:R0:W-:Y:S04]  /*110b0*/  @P0 LDGSTS.E.BYPASS.LTC128B.128 [R5+0x21c00], desc[UR36][R2.64], !P5 ;  /* 0x21c0000002050fae */ /* 0x0001e8000e901d64 */
[----:B------:R0:W-:Y:S04]  /*110c0*/  @P0 LDGSTS.E.BYPASS.LTC128B.128 [R5+0x23c00], desc[UR36][R2.64+0x80], !P4 ;  /* 0x23c0008002050fae */ /* 0x0001e8000e101d64 */
[----:B------:R0:W-:Y:S04]  /*110d0*/  @P0 LDGSTS.E.BYPASS.LTC128B.128 [R5+0x25c00], desc[UR36][R2.64+0x100], !P3 ;  /* 0x25c0010002050fae */ /* 0x0001e8000d901d64 */
[----:B------:R0:W-:Y:S01]  /*110e0*/  @P0 LDGSTS.E.BYPASS.LTC128B.128 [R5+0x27c00], desc[UR36][R2.64+0x180], !P2 ;  /* 0x27c0018002050fae */ /* 0x0001e2000d101d64 */
[----:B------:R-:W-:Y:S01]  /*110f0*/  PLOP3.LUT P0, PT, PT, PT, PT, 0x80, 0x0 ;  /* 0x000000000000781c */ /* 0x000fe20003f0f070 */
[----:B------:R-:W-:-:S12]  /*11100*/  NOP ;  /* 0x0000000000007918 */ /* 0x000fd80000000000 */
.L_x_1111:
        /* <DEDUP_REMOVED lines=10> */
.L_x_1112:
[----:B------:R-:W-:Y:S01]  /*111b0*/  VIADD R0, R17, 0x10400 ;  /* 0x0001040011007836 */ /* 0x000fe20000000000 */
[----:B------:R1:W-:Y:S06]  /*111c0*/  SYNCS.ARRIVE.TRANS64.A1T0 RZ, [R4+URZ+0x30830], RZ ;  /* 0x030830ff04ff79a7 */ /* 0x0003ec000810003f */
[----:B------:R-:W-:Y:S05]  /*111d0*/  WARPSYNC.ALL ;  /* 0x0000000000007948 */ /* 0x000fea0003800000 */
[----:B------:R-:W-:Y:S01]  /*111e0*/  BAR.SYNC.DEFER_BLOCKING 0x8, 0x180 ;  /* 0x0206000000007b1d */ /* 0x000fe20000010000 */
[----:B------:R-:W-:-:S05]  /*111f0*/  LOP3.LUT P0, RZ, R0, 0x3ff, RZ, 0xc0, !PT ;  /* 0x000003ff00ff7812 */ /* 0x000fca000780c0ff */
[----:B------:R-:W-:Y:S08]  /*11200*/  BSSY B6, `(.L_x_1113) ;  /* 0x0000012000067945 */ /* 0x000ff00003800000 */
[----:B------:R-:W-:Y:S05]  /*11210*/  @!P0 BRA `(.L_x_1114) ;  /* 0x0000000000408947 */ /* 0x000fea0003800000 */
[----:B0-----:R-:W-:Y:S01]  /*11220*/  MOV R2, 0x0 ;  /* 0x0000000000027802 */ /* 0x001fe20000000f00 */
[----:B------:R-:W-:Y:S01]  /*11230*/  ULDC.64 UR6, c[0x4][0x138] ;  /* 0x01004e0000067ab9 */ /* 0x000fe20000000a00 */
[----:B------:R-:W-:Y:S01]  /*11240*/  ULDC.64 UR8, c[0x4][0x140] ;  /* 0x0100500000087ab9 */ /* 0x000fe20000000a00 */
[----:B------:R-:W-:Y:S01]  /*11250*/  ULDC.64 UR4, c[0x4][0xb0] ;  /* 0x01002c0000047ab9 */ /* 0x000fe20000000a00 */
[----:B-1----:R-:W-:Y:S02]  /*11260*/  IMAD.U32 R4, RZ, RZ, UR6 ;  /* 0x00000006ff047e24 */ /* 0x002fe4000f8e00ff */
[----:B------:R-:W0:Y:S01]  /*11270*/  LDC.64 R2, c[0x4][R2] ;  /* 0x0100000002027b82 */ /* 0x000e220000000a00 */
[----:B------:R-:W-:Y:S02]  /*11280*/  IMAD.U32 R5, RZ, RZ, UR7 ;  /* 0x00000007ff057e24 */ /* 0x000fe4000f8e00ff */
[----:B------:R-:W-:Y:S02]  /*11290*/  IMAD.U32 R6, RZ, RZ, UR8 ;  /* 0x00000008ff067e24 */ /* 0x000fe4000f8e00ff */
[----:B------:R-:W-:-:S02]  /*112a0*/  IMAD.U32 R7, RZ, RZ, UR9 ;  /* 0x00000009ff077e24 */ /* 0x000fc4000f8e00ff */
[----:B------:R-:W-:Y:S02]  /*112b0*/  IMAD.U32 R10, RZ, RZ, UR4 ;  /* 0x00000004ff0a7e24 */ /* 0x000fe4000f8e00ff */
[----:B------:R-:W-:Y:S02]  /*112c0*/  IMAD.U32 R11, RZ, RZ, UR5 ;  /* 0x00000005ff0b7e24 */ /* 0x000fe4000f8e00ff */
[----:B------:R-:W-:Y:S02]  /*112d0*/  IMAD.MOV.U32 R8, RZ, RZ, 0x70 ;  /* 0x00000070ff087424 */ /* 0x000fe400078e00ff */
[----:B------:R-:W-:Y:S02]  /*112e0*/  IMAD.MOV.U32 R12, RZ, RZ, 0x1 ;  /* 0x00000001ff0c7424 */ /* 0x000fe400078e00ff */
[----:B------:R-:W-:-:S07]  /*112f0*/  IMAD.MOV.U32 R13, RZ, RZ, RZ ;  /* 0x000000ffff0d7224 */ /* 0x000fce00078e00ff */
[----:B------:R-:W-:-:S07]  /*11300*/  LEPC R20, `(.L_x_1114) ;  /* 0x000000001014794e */ /* 0x000fce0000000000 */
[----:B0-----:R-:W-:Y:S05]  /*11310*/  CALL.ABS.NOINC R2 ;  /* 0x0000000002007343 */ /* 0x001fea0003c00000 */
.L_x_1114:
[----:B------:R-:W-:Y:S05]  /*11320*/  BSYNC B6 ;  /* 0x0000000000067941 */ /* 0x000fea0003800000 */
.L_x_1113:
[----:B0-----:R-:W0:Y:S01]  /*11330*/  S2R R2, SR_TID.X ;  /* 0x0000000000027919 */ /* 0x001e220000002100 */
[----:B------:R-:W-:Y:S01]  /*11340*/  UISETP.NE.AND UP0, UPT, UR50, URZ, UPT ;  /* 0x0000003f3200728c */ /* 0x000fe2000bf05270 */
[----:B------:R-:W-:Y:S01]  /*11350*/  R2UR UR6, R26 ;  /* 0x000000001a0672ca */ /* 0x000fe200000e0000 */
[----:B------:R-:W-:Y:S01]  /*11360*/  ULDC.64 UR8, c[0x0][0x2d8] ;  /* 0x0000b60000087ab9 */ /* 0x000fe20000000a00 */
[----:B------:R-:W-:Y:S02]  /*11370*/  R2UR UR7, R22 ;  /* 0x00000000160772ca */ /* 0x000fe400000e0000 */
[C---:B------:R-:W-:Y:S02]  /*11380*/  LOP3.LUT P2, RZ, R16.reuse, 0x4000, RZ, 0xc0, !PT ;  /* 0x0000400010ff7812 */ /* 0x040fe4000784c0ff */
[----:B------:R-:W-:Y:S02]  /*11390*/  PLOP3.LUT P0, PT, PT, PT, UP0, 0x80, 0x0 ;  /* 0x000000000000781c */ /* 0x000fe40003f0f008 */
[----:B------:R-:W-:-:S02]  /*113a0*/  LOP3.LUT P3, RZ, R16, 0x2000, RZ, 0xc0, !PT ;  /* 0x0000200010ff7812 */ /* 0x000fc4000786c0ff */
[----:B------:R-:W-:Y:S01]  /*113b0*/  @UP0 ULDC UR4, c[0x0][0x44c] ;  /* 0x0001130000040ab9 */ /* 0x000fe20000000800 */
[C---:B------:R-:W-:Y:S02]  /*113c0*/  LOP3.LUT P4, RZ, R16.reuse, 0x1000, RZ, 0xc0, !PT ;  /* 0x0000100010ff7812 */ /* 0x040fe4000788c0ff */
[----:B------:R-:W-:Y:S01]  /*113d0*/  UIMAD UR6, UR6, UR8, URZ ;  /* 0x00000008060672a4 */ /* 0x000fe2000f8e023f */
[----:B------:R-:W-:-:S03]  /*113e0*/  LOP3.LUT P5, RZ, R16, 0x800, RZ, 0xc0, !PT ;  /* 0x0000080010ff7812 */ /* 0x000fc600078ac0ff */
[----:B------:R-:W-:Y:S02]  /*113f0*/  UIMAD UR7, UR7, UR9, UR6 ;  /* 0x00000009070772a4 */ /* 0x000fe4000f8e0206 */
[----:B------:R-:W-:Y:S01]  /*11400*/  USHF.R.S32.HI UR6, URZ, 0x1f, UR43 ;  /* 0x0000001f3f067899 */ /* 0x000fe2000801142b */
[----:B0-----:R-:W-:-:S05]  /*11410*/  IMAD.SHL.U32 R2, R2, 0x10, RZ ;  /* 0x0000001002027824 */ /* 0x001fca00078e00ff */
[----:B------:R-:W-:-:S05]  /*11420*/  LOP3.LUT R2, R36, 0x70, R2, 0xf8, !PT ;  /* 0x0000007024027812 */ /* 0x000fca00078ef802 */
[----:B------:R-:W-:-:S04]  /*11430*/  VIADD R0, R2, UR44 ;  /* 0x0000002c02007c36 */ /* 0x000fc80008000000 */
[----:B------:R-:W-:Y:S01]  /*11440*/  @P0 IMAD.HI.U32 R3, R0, UR4, RZ ;  /* 0x0000000400030c27 */ /* 0x000fe2000f8e00ff */
[----:B------:R-:W-:Y:S01]  /*11450*/  PLOP3.LUT P0, PT, PT, PT, UP0, 0x80, 0x0 ;  /* 0x000000000000781c */ /* 0x000fe20003f0f008 */
[----:B------:R-:W-:Y:S01]  /*11460*/  @UP0 ULDC UR4, c[0x0][0x450] ;  /* 0x0001140000040ab9 */ /* 0x000fe20000000800 */
[----:B------:R-:W-:-:S11]  /*11470*/  MOV R2, R0 ;  /* 0x0000000000027202 */ /* 0x000fd60000000f00 */
[----:B------:R-:W-:Y:S02]  /*11480*/  @P0 SHF.R.U32.HI R2, RZ, UR4, R3 ;  /* 0x00000004ff020c19 */ /* 0x000fe40008011603 */
[----:B------:R-:W-:-:S03]  /*11490*/  R2UR UR4, R22 ;  /* 0x00000000160472ca */ /* 0x000fc600000e0000 */
[----:B------:R-:W-:-:S10]  /*114a0*/  IMAD.MOV R5, RZ, RZ, -R2 ;  /* 0x000000ffff057224 */ /* 0x000fd400078e0a02 */
[----:B------:R-:W-:-:S03]  /*114b0*/  UIMAD.WIDE.U32 UR4, UR4, UR8, URZ ;  /* 0x00000008040472a5 */ /* 0x000fc6000f8e003f */
[----:B------:R-:W-:Y:S01]  /*114c0*/  ULDC.64 UR8, c[0x0][0x2e0] ;  /* 0x0000b80000087ab9 */ /* 0x000fe20000000a00 */
[----:B------:R-:W-:Y:S02]  /*114d0*/  UIADD3 UR5, UR5, UR7, URZ ;  /* 0x0000000705057290 */ /* 0x000fe4000fffe03f */
[----:B------:R-:W-:Y:S01]  /*114e0*/  UIMAD UR6, UR6, UR8, URZ ;  /* 0x00000008060672a4 */ /* 0x000fe2000f8e023f */
[----:B------:R-:W-:Y:S01]  /*114f0*/  ULDC UR7, c[0x0][0x448] ;  /* 0x0001120000077ab9 */ /* 0x000fe20000000800 */
[----:B------:R-:W-:Y:S01]  /*11500*/  UIMAD.WIDE.U32 UR4, UR43, UR8, UR4 ;  /* 0x000000082b0472a5 */ /* 0x000fe2000f8e0004 */
[----:B------:R-:W-:Y:S01]  /*11510*/  IMAD R5, R5, UR7, R0 ;  /* 0x0000000705057c24 */ /* 0x000fe2000f8e0200 */
[----:B------:R-:W-:Y:S01]  /*11520*/  UIMAD UR6, UR43, UR9, UR6 ;  /* 0x000000092b0672a4 */ /* 0x000fe2000f8e0206 */
[----:B------:R-:W-:Y:S02]  /*11530*/  SHF.R.S32.HI R0, RZ, 0x1f, R2 ;  /* 0x0000001fff007819 */ /* 0x000fe40000011402 */
[----:B------:R-:W-:Y:S01]  /*11540*/  ULDC.64 UR8, c[0x0][0x2d0] ;  /* 0x0000b40000087ab9 */ /* 0x000fe20000000a00 */
[----:B------:R-:W-:Y:S01]  /*11550*/  UIADD3 UR5, UR5, UR6, URZ ;  /* 0x0000000605057290 */ /* 0x000fe2000fffe03f */
[----:B------:R-:W-:-:S02]  /*11560*/  IMAD.U32 R9, RZ, RZ, UR8 ;  /* 0x00000008ff097e24 */ /* 0x000fc4000f8e00ff */
[----:B------:R-:W-:Y:S01]  /*11570*/  IMAD R3, R0, UR8, RZ ;  /* 0x0000000800037c24 */ /* 0x000fe2000f8e02ff */
[----:B------:R-:W-:-:S03]  /*11580*/  SHF.R.S32.HI R0, RZ, 0x1f, R5 ;  /* 0x0000001fff007819 */ /* 0x000fc60000011405 */
[C---:B------:R-:W-:Y:S02]  /*11590*/  IMAD R7, R2.reuse, UR9, R3 ;  /* 0x0000000902077c24 */ /* 0x040fe4000f8e0203 */
[----:B------:R-:W-:Y:S01]  /*115a0*/  IMAD.WIDE.U32 R2, R2, R9, UR4 ;  /* 0x0000000402027e25 */ /* 0x000fe2000f8e0009 */
        /* <DEDUP_REMOVED lines=9> */
[----:B-1----:R-:W-:Y:S01]  /*11640*/  LEA.HI.X R4, R2, UR5, R3, 0x1, P0 ;  /* 0x0000000502047c11 */ /* 0x002fe200080f0c03 */
[----:B------:R-:W-:Y:S06]  /*11650*/  BRA.DIV UR4, `(.L_x_1115) ;  /* 0x0000002a04fc7947 */ /* 0x000fec000b800000 */
[----:B------:R-:W0:Y:S01]  /*11660*/  SHFL.IDX PT, R14, R5, RZ, 0x181f ;  /* 0x00181fff050e7589 */ /* 0x000e2200000e0000 */
[----:B------:R-:W-:-:S03]  /*11670*/  VIADD R0, R36, UR44 ;  /* 0x0000002c24007c36 */ /* 0x000fc60008000000 */
[----:B------:R-:W1:Y:S01]  /*11680*/  SHFL.IDX PT, R2, R4, RZ, 0x181f ;  /* 0x00181fff04027589 */ /* 0x000e6200000e0000 */
[C---:B------:R-:W-:Y:S01]  /*11690*/  VIADD R7, R0.reuse, 0x10 ;  /* 0x0000001000077836 */ /* 0x040fe20000000000 */
[----:B------:R-:W-:Y:S02]  /*116a0*/  ISETP.GE.AND P0, PT, R0, UR39, PT ;  /* 0x0000002700007c0c */ /* 0x000fe4000bf06270 */
[----:B------:R-:W-:Y:S11]  /*116b0*/  SHFL.IDX PT, R6, R4, 0x1, 0x181f ;  /* 0x00381f0004067f89 */ /* 0x000ff600000e0000 */
        /* <DEDUP_REMOVED lines=8> */
[----:B------:R-:W-:-:S13]  /*11740*/  ISETP.GE.AND P0, PT, R7, UR39, PT ;  /* 0x0000002707007c0c */ /* 0x000fda000bf06270 */
[----:B0-----:R-:W-:-:S05]  /*11750*/  @!P0 LEA R14, P1, R37, R14, 0x1 ;  /* 0x0000000e250e8211 */ /* 0x001fca00078208ff */
[----:B------:R-:W-:Y:S02]  /*11760*/  @!P0 IMAD.X R7, RZ, RZ, R6, P1 ;  /* 0x000000ffff078224 */ /* 0x000fe400008e0606 */
[----:B-1----:R-:W-:Y:S01]  /*11770*/  @!P0 IMAD.MOV.U32 R2, RZ, RZ, R14 ;  /* 0x000000ffff028224 */ /* 0x002fe200078e000e */
[----:B------:R-:W-:Y:S01]  /*11780*/  SHFL.IDX PT, R6, R4, 0x2, 0x181f ;  /* 0x00581f0004067f89 */ /* 0x000fe200000e0000 */
[----:B------:R-:W-:Y:S02]  /*11790*/  @!P0 IMAD.MOV.U32 R3, RZ, RZ, R7 ;  /* 0x000000ffff038224 */ /* 0x000fe400078e0007 */
[----:B------:R-:W-:Y:S01]  /*117a0*/  VIADD R7, R0, 0x20 ;  /* 0x0000002000077836 */ /* 0x000fe20000000000 */
        /* <DEDUP_REMOVED lines=30> */
[----:B0-----:R-:W-:-:S05]  /*11990*/  @!P0 LEA R14, P1, R37, R14, 0x1 ;  /* 0x0000000e250e8211 */ /* 0x001fca00078208ff */
[----:B-1----:R-:W-:Y:S02]  /*119a0*/  @!P0 IMAD.X R7, RZ, RZ, R6, P1 ;  /* 0x000000ffff078224 */ /* 0x002fe400008e0606 */
[----:B--2---:R-:W-:Y:S01]  /*119b0*/  @!P0 IMAD.MOV.U32 R2, RZ, RZ, R14 ;  /* 0x000000ffff028224 */ /* 0x004fe200078e000e */
        /* <DEDUP_REMOVED lines=24> */
[----:B------:R0:W1:Y:S01]  /*11b40*/  SHFL.IDX PT, R6, R4, 0x7, 0x181f ;  /* 0x00f81f0004067f89 */ /* 0x00006200000e0000 */
[----:B------:R-:W-:-:S03]  /*11b50*/  @!P0 IMAD.MOV.U32 R3, RZ, RZ, R7 ;  /* 0x000000ffff038224 */ /* 0x000fc600078e0007 */
[----:B------:R0:W2:Y:S04]  /*11b60*/  SHFL.IDX PT, R14, R5, 0x7, 0x181f ;  /* 0x00f81f00050e7f89 */ /* 0x0000a800000e0000 */
[----:B------:R0:W-:Y:S04]  /*11b70*/  @!P0 LDGSTS.E.BYPASS.LTC128B.128 [R31+0x13400], desc[UR36][R2.64], !P2 ;  /* 0x13400000021f8fae */ /* 0x0001e8000d101d64 */
[----:B------:R0:W-:Y:S04]  /*11b80*/  @!P0 LDGSTS.E.BYPASS.LTC128B.128 [R31+0x17400], desc[UR36][R2.64+0x80], !P3 ;  /* 0x17400080021f8fae */ /* 0x0001e8000d901d64 */
[----:B------:R0:W-:Y:S04]  /*11b90*/  @!P0 LDGSTS.E.BYPASS.LTC128B.128 [R31+0x1b400], desc[UR36][R2.64+0x100], !P4 ;  /* 0x1b400100021f8fae */ /* 0x0001e8000e101d64 */
[----:B------:R0:W-:Y:S02]  /*11ba0*/  @!P0 LDGSTS.E.BYPASS.LTC128B.128 [R31+0x1f400], desc[UR36][R2.64+0x180], !P5 ;  /* 0x1f400180021f8fae */ /* 0x0001e4000e901d64 */
.L_x_1188:
[----:B------:R-:W-:-:S05]  /*11bb0*/  VIADD R0, R0, 0x70 ;  /* 0x0000007000007836 */ /* 0x000fca0000000000 */
[----:B------:R-:W-:-:S13]  /*11bc0*/  ISETP.GE.AND P0, PT, R0, UR39, PT ;  /* 0x0000002700007c0c */ /* 0x000fda000bf06270 */
[----:B0-2---:R-:W-:-:S05]  /*11bd0*/  @!P0 LEA R2, P1, R37, R14, 0x1 ;  /* 0x0000000e25028211 */ /* 0x005fca00078208ff */
[----:B-1----:R-:W-:-:S05]  /*11be0*/  @!P0 IMAD.X R3, RZ, RZ, R6, P1 ;  /* 0x000000ffff038224 */ /* 0x002fca00008e0606 */
[----:B------:R-:W-:Y:S01]  /*11bf0*/  @!PT LDS RZ, [RZ] ;  /* 0x00000000fffff984 */ /* 0x000fe20000000800 */
[----:B------:R-:W-:Y:S01]  /*11c00*/  @!PT LDS RZ, [RZ] ;  /* 0x00000000fffff984 */ /* 0x000fe20000000800 */
[----:B------:R-:W-:Y:S01]  /*11c10*/  @!PT LDS RZ, [RZ] ;  /* 0x00000000fffff984 */ /* 0x000fe20000000800 */
[----:B------:R0:W-:Y:S04]  /*11c20*/  @!P0 LDGSTS.E.BYPASS.LTC128B.128 [R31+0x13c00], desc[UR36][R2.64], !P2 ;  /* 0x13c00000021f8fae */ /* 0x0001e8000d101d64 */
[----:B------:R0:W-:Y:S04]  /*11c30*/  @!P0 LDGSTS.E.BYPASS.LTC128B.128 [R31+0x17c00], desc[UR36][R2.64+0x80], !P3 ;  /* 0x17c00080021f8fae */ /* 0x0001e8000d901d64 */
[----:B------:R0:W-:Y:S04]  /*11c40*/  @!P0 LDGSTS.E.BYPASS.LTC128B.128 [R31+0x1bc00], desc[UR36][R2.64+0x100], !P4 ;  /* 0x1bc00100021f8fae */ /* 0x0001e8000e101d64 */
[----:B------:R0:W-:Y:S01]  /*11c50*/  @!P0 LDGSTS.E.BYPASS.LTC128B.128 [R31+0x1fc00], desc[UR36][R2.64+0x180], !P5 ;  /* 0x1fc00180021f8fae */ /* 0x0001e2000e901d64 */
[----:B------:R-:W-:Y:S01]  /*11c60*/  PLOP3.LUT P0, PT, PT, PT, PT, 0x80, 0x0 ;  /* 0x000000000000781c */ /* 0x000fe20003f0f070 */
[----:B------:R-:W-:-:S12]  /*11c70*/  NOP ;  /* 0x0000000000007918 */ /* 0x000fd80000000000 */
.L_x_1116:
[----:B------:R-:W-:Y:S02]  /*11c80*/  PLOP3.LUT P1, PT, P1, P0, PT, 0xa2, 0x0 ;  /* 0x000000000000781c */ /* 0x000fe40000f21472 */
[----:B------:R-:W-:-:S08]  /*11c90*/  @P0 R2UR P1, UR4, R17 ;  /* 0x00000000110402ca */ /* 0x000fd00000020000 */
[----:B------:R-:W-:-:S05]  /*11ca0*/  @P0 PLOP3.LUT P0, PT, P1, PT, PT, 0x80, 0x0 ;  /* 0x000000000000081c */ /* 0x000fca0000f0f070 */
[----:B------:R-:W-:Y:S01]  /*11cb0*/  @!P1 SYNCS.ARRIVE.TRANS64.RED.A0T1 RZ, [UR4+0x30800], RZ ;  /* 0x030800ffffff99a7 */ /* 0x000fe20008200404 */
[----:B------:R-:W-:Y:S07]  /*11cc0*/  @!P1 ARRIVES.LDGSTSBAR.64.TRANSCNT [UR4+0x30800] ;  /* 0x03080000ff0099b0 */ /* 0x000fee0008000a84 */
[----:B------:R-:W-:Y:S05]  /*11cd0*/  @P0 BRA.U.ANY `(.L_x_1116) ;  /* 0xfffffffd00e80947 */ /* 0x000fea000393ffff */
[----:B0-----:R-:W2:Y:S02]  /*11ce0*/  LDL.LU R2, [R1] ;  /* 0x0000000001027983 */ /* 0x001ea40000300800 */
[----:B--2---:R-:W-:-:S05]  /*11cf0*/  VIADD R2, R2, 0x1 ;  /* 0x0000000102027836 */ /* 0x004fca0000000000 */
[----:B------:R0:W-:Y:S01]  /*11d00*/  STL [R1], R2 ;  /* 0x0000000201007387 */ /* 0x0001e20000100800 */
[----:B------:R-:W-:-:S04]  /*11d10*/  LEA.HI R0, R2, R2, RZ, 0x1 ;  /* 0x0000000202007211 */ /* 0x000fc800078f08ff */
[----:B------:R-:W-:-:S05]  /*11d20*/  LOP3.LUT R0, R0, 0xfffffffe, RZ, 0xc0, !PT ;  /* 0xfffffffe00007812 */ /* 0x000fca00078ec0ff */
[----:B------:R-:W-:-:S05]  /*11d30*/  IMAD.IADD R0, R2, 0x1, -R0 ;  /* 0x0000000102007824 */ /* 0x000fca00078e0a00 */
[----:B------:R-:W-:Y:S01]  /*11d40*/  SHF.L.U32 R0, R0, 0x1f, RZ ;  /* 0x0000001f00007819 */ /* 0x000fe200000006ff */
[----:B------:R-:W-:Y:S01]  /*11d50*/  NOP ;  /* 0x0000000000007918 */ /* 0x000fe20000000000 */
[----:B------:R0:W-:Y:S01]  /*11d60*/  SYNCS.ARRIVE.TRANS64.A1T0 RZ, [R17+URZ+0x30800], RZ ;  /* 0x030800ff11ff79a7 */ /* 0x0001e2000810003f */
[----:B------:R-:W-:Y:S01]  /*11d70*/  BSSY B0, `(.L_x_1117) ;  /* 0x0000003000007945 */ /* 0x000fe20003800000 */
[----:B------:R-:W1:Y:S03]  /*11d80*/  SYNCS.PHASECHK.TRANS64.TRYWAIT P0, [R17+URZ+0x30820], R0 ;  /* 0x03082000110075a7 */ /* 0x000e66000800017f */
[----:B01----:R-:W-:Y:S05]  /*11d90*/  @!P0 BRA `(.L_x_1118) ;  /* 0x0000002c00e08947 */ /* 0x003fea0003800000 */
.L_x_1189:
[----:B------:R-:W-:Y:S05]  /*11da0*/  BSYNC B0 ;  /* 0x0000000000007941 */ /* 0x000fea0003800000 */
.L_x_1117:
[----:B------:R-:W-:-:S04]  /*11db0*/  UIADD3 UR4, UR45, -0x2, URZ ;  /* 0xfffffffe2d047890 */ /* 0x000fc8000fffe03f */
[----:B------:R-:W-:-:S06]  /*11dc0*/  UISETP.GE.AND UP0, UPT, UR4, UR46, UPT ;  /* 0x0000002e0400728c */ /* 0x000fcc000bf06270 */
[----:B------:R-:W-:-:S13]  /*11dd0*/  PLOP3.LUT P0, PT, PT, PT, UP0, 0x40, 0x0 ;  /* 0x000000000000781c */ /* 0x000fda0003f0e808 */
[----:B------:R-:W-:Y:S05]  /*11de0*/  @P0 BRA `(.L_x_1119) ;  /* 0x0000000c00a80947 */ /* 0x000fea0003800000 */
[----:B------:R-:W-:Y:S01]  /*11df0*/  BSSY B0, `(.L_x_1119) ;  /* 0x00000e9000007945 */ /* 0x000fe20003800000 */
[----:B------:R-:W-:Y:S01]  /*11e00*/  MOV R8, R25 ;  /* 0x0000001900087202 */ /* 0x000fe20000000f00 */
[----:B------:R-:W-:Y:S02]  /*11e10*/  IMAD.MOV.U32 R6, RZ, RZ, R23 ;  /* 0x000000ffff067224 */ /* 0x000fe400078e0017 */
[----:B------:R-:W-:Y:S02]  /*11e20*/  IMAD.MOV.U32 R28, RZ, RZ, R24 ;  /* 0x000000ffff1c7224 */ /* 0x000fe400078e0018 */
[----:B------:R-:W-:-:S07]  /*11e30*/  IMAD.U32 R7, RZ, RZ, UR4 ;  /* 0x00000004ff077e24 */ /* 0x000fce000f8e00ff */
.L_x_1132:
[----:B------:R-:W1:Y:S01]  /*11e40*/  S2R R4, SR_TID.X ;  /* 0x0000000000047919 */ /* 0x000e620000002100 */
[----:B0-----:R-:W0:Y:S01]  /*11e50*/  LDC R0, c[0x0][0x430] ;  /* 0x00010c00ff007b82 */ /* 0x001e220000000800 */
[----:B------:R-:W-:Y:S01]  /*11e60*/  IMAD R9, R7, 0x40, R32 ;  /* 0x0000004007097824 */ /* 0x000fe200078e0220 */
[----:B------:R-:W-:Y:S01]  /*11e70*/  LOP3.LUT P1, RZ, R16, 0x200, RZ, 0xc0, !PT ;  /* 0x0000020010ff7812 */ /* 0x000fe2000782c0ff */
[----:B------:R-:W-:Y:S01]  /*11e80*/  VIADD R23, R6, 0x1 ;  /* 0x0000000106177836 */ /* 0x000fe20000000000 */
[----:B0-----:R-:W-:Y:S01]  /*11e90*/  ISETP.NE.AND P0, PT, R0, 0x1, PT ;  /* 0x000000010000780c */ /* 0x001fe20003f05270 */
[----:B-1----:R-:W-:-:S05]  /*11ea0*/  IMAD.SHL.U32 R4, R4, 0x10, RZ ;  /* 0x0000001004047824 */ /* 0x002fca00078e00ff */
[----:B------:R-:W-:-:S07]  /*11eb0*/  LOP3.LUT R4, R36, 0x70, R4, 0xf8, !PT ;  /* 0x0000007024047812 */ /* 0x000fce00078ef804 */
[----:B------:R-:W0:Y:S01]  /*11ec0*/  @P0 LDC R0, c[0x0][0x434] ;  /* 0x00010d00ff000b82 */ /* 0x000e220000000800 */
[C---:B------:R-:W-:Y:S01]  /*11ed0*/  ISETP.GT.U32.AND P2, PT, R4.reuse, 0x3f, PT ;  /* 0x0000003f0400780c */ /* 0x040fe20003f44070 */
[----:B------:R-:W-:-:S06]  /*11ee0*/  IMAD.IADD R9, R4, 0x1, R9 ;  /* 0x0000000104097824 */ /* 0x000fcc00078e0209 */
[----:B------:R-:W1:Y:S01]  /*11ef0*/  @P0 LDC R3, c[0x0][0x438] ;  /* 0x00010e00ff030b82 */ /* 0x000e620000000800 */
[----:B------:R-:W-:-:S07]  /*11f00*/  IMAD.MOV.U32 R12, RZ, RZ, R9 ;  /* 0x000000ffff0c7224 */ /* 0x000fce00078e0009 */
[----:B------:R-:W2:Y:S08]  /*11f10*/  @!P2 LDC.64 R10, c[0x0][0x428] ;  /* 0x00010a00ff0aab82 */ /* 0x000eb00000000a00 */
[----:B------:R-:W3:Y:S01]  /*11f20*/  @!P2 LDC.64 R4, c[0x0][0x418] ;  /* 0x00010600ff04ab82 */ /* 0x000ee20000000a00 */
[----:B0-----:R-:W-:-:S05]  /*11f30*/  @P0 IMAD.HI.U32 R0, R9, R0, RZ ;  /* 0x0000000009000227 */ /* 0x001fca00078e00ff */
[----:B-1----:R-:W-:-:S04]  /*11f40*/  @P0 SHF.R.U32.HI R12, RZ, R3, R0 ;  /* 0x00000003ff0c0219 */ /* 0x002fc80000011600 */
[--C-:B------:R-:W-:Y:S01]  /*11f50*/  @!P2 SHF.R.S32.HI R3, RZ, 0x1f, R12.reuse ;  /* 0x0000001fff03a819 */ /* 0x100fe2000001140c */
[----:B------:R-:W-:Y:S02]  /*11f60*/  @!P2 IMAD.MOV.U32 R2, RZ, RZ, R12 ;  /* 0x000000ffff02a224 */ /* 0x000fe400078e000c */
[-C--:B--2---:R-:W-:Y:S02]  /*11f70*/  @!P2 IMAD R0, R33, R10.reuse, RZ ;  /* 0x0000000a2100a224 */ /* 0x084fe400078e02ff */
[----:B------:R-:W-:-:S04]  /*11f80*/  @!P2 IMAD.WIDE.U32 R2, R29, R10, R2 ;  /* 0x0000000a1d02a225 */ /* 0x000fc800078e0002 */
[----:B------:R-:W-:Y:S01]  /*11f90*/  @!P2 IMAD R11, R29, R11, R0 ;  /* 0x0000000b1d0ba224 */ /* 0x000fe200078e0200 */
[----:B---3--:R-:W-:-:S03]  /*11fa0*/  @!P2 LEA R4, P0, R2, R4, 0x2 ;  /* 0x000000040204a211 */ /* 0x008fc600078010ff */
[----:B------:R-:W-:-:S05]  /*11fb0*/  @!P2 IMAD.IADD R0, R11, 0x1, R3 ;  /* 0x000000010b00a824 */ /* 0x000fca00078e0203 */
[----:B------:R-:W-:Y:S01]  /*11fc0*/  @!P2 LEA.HI.X R5, R2, R5, R0, 0x2, P0 ;  /* 0x000000050205a211 */ /* 0x000fe200000f1400 */
[----:B------:R-:W-:Y:S01]  /*11fd0*/  IMAD.MOV.U32 R0, RZ, RZ, RZ ;  /* 0x000000ffff007224 */ /* 0x000fe200078e00ff */
[C---:B------:R-:W-:Y:S01]  /*11fe0*/  ISETP.NE.AND P0, PT, R23.reuse, 0x2, PT ;  /* 0x000000021700780c */ /* 0x040fe20003f05270 */
[----:B------:R-:W-:Y:S01]  /*11ff0*/  IMAD.MOV R2, RZ, RZ, -R12 ;  /* 0x000000ffff027224 */ /* 0x000fe200078e0a0c */
[----:B------:R-:W-:Y:S05]  /*12000*/  YIELD ;  /* 0x0000000000007946 */ /* 0x000fea0003800000 */
[----:B------:R-:W-:Y:S01]  /*12010*/  ULDC UR4, c[0x0][0x430] ;  /* 0x00010c0000047ab9 */ /* 0x000fe20000000800 */
[----:B------:R-:W-:Y:S01]  /*12020*/  SEL R25, RZ, 0x1, P0 ;  /* 0x00000001ff197807 */ /* 0x000fe20000000000 */
[----:B------:R0:W5:Y:S01]  /*12030*/  @!P2 LDG.E R0, desc[UR36][R4.64] ;  /* 0x000000240400a981 */ /* 0x000162000c1e1900 */
[----:B------:R-:W-:Y:S01]  /*12040*/  SEL R23, R23, RZ, P0 ;  /* 0x000000ff17177207 */ /* 0x000fe20000000000 */
[----:B------:R-:W-:Y:S01]  /*12050*/  IMAD.MOV.U32 R24, RZ, RZ, R7 ;  /* 0x000000ffff187224 */ /* 0x000fe200078e0007 */
[----:B------:R-:W-:Y:S01]  /*12060*/  LOP3.LUT R25, R8, R25, RZ, 0x3c, !PT ;  /* 0x0000001908197212 */ /* 0x000fe200078e3cff */
[----:B0-----:R-:W-:Y:S01]  /*12070*/  IMAD R5, R2, UR4, R9 ;  /* 0x0000000402057c24 */ /* 0x001fe2000f8e0209 */
[----:B------:R-:W-:Y:S06]  /*12080*/  @!P1 BRA `(.L_x_1120) ;  /* 0x0000000000049947 */ /* 0x000fec0003800000 */
[----:B------:R-:W-:Y:S01]  /*12090*/  BPT.TRAP 0x1 ;  /* 0x000000040000795c */ /* 0x000fe20000300000 */
.L_x_1120:
[----:B------:R-:W-:Y:S01]  /*120a0*/  IMAD R7, R23, 0x8, R17 ;  /* 0x0000000817077824 */ /* 0x000fe200078e0211 */
[----:B------:R-:W-:Y:S01]  /*120b0*/  SHF.L.U32 R2, R25, 0x1f, RZ ;  /* 0x0000001f19027819 */ /* 0x000fe200000006ff */
[----:B------:R-:W-:Y:S03]  /*120c0*/  BSSY B1, `(.L_x_1121) ;  /* 0x0000003000017945 */ /* 0x000fe60003800000 */
[----:B------:R-:W0:Y:S02]  /*120d0*/  SYNCS.PHASECHK.TRANS64.TRYWAIT P0, [R7+URZ+0x30840], R2 ;  /* 0x03084002070075a7 */ /* 0x000e24000800017f */
[----:B0-----:R-:W-:Y:S05]  /*120e0*/  @!P0 BRA `(.L_x_1122) ;  /* 0x0000002c00208947 */ /* 0x001fea0003800000 */
.L_x_1190:
[----:B------:R-:W-:Y:S05]  /*120f0*/  BSYNC B1 ;  /* 0x0000000000017941 */ /* 0x000fea0003800000 */
.L_x_1121:
[----:B------:R-:W-:Y:S01]  /*12100*/  SHF.R.S32.HI R9, RZ, 0x1f, R5 ;  /* 0x0000001fff097819 */ /* 0x000fe20000011405 */
[----:B------:R-:W-:Y:S01]  /*12110*/  ULDC.64 UR4, c[0x0][0x300] ;  /* 0x0000c00000047ab9 */ /* 0x000fe20000000a00 */
[----:B-----5:R-:W-:Y:S02]  /*12120*/  SHF.R.S32.HI R10, RZ, 0x1f, R0 ;  /* 0x0000001fff0a7819 */ /* 0x020fe40000011400 */
[C---:B------:R-:W-:Y:S01]  /*12130*/  LOP3.LUT P4, RZ, R16.reuse, 0x10, RZ, 0xc0, !PT ;  /* 0x0000001010ff7812 */ /* 0x040fe2000788c0ff */
[----:B0-----:R-:W-:Y:S01]  /*12140*/  IMAD R2, R9, UR4, RZ ;  /* 0x0000000409027c24 */ /* 0x001fe2000f8e02ff */
[C---:B------:R-:W-:Y:S02]  /*12150*/  LOP3.LUT P3, RZ, R16.reuse, 0x8, RZ, 0xc0, !PT ;  /* 0x0000000810ff7812 */ /* 0x040fe4000786c0ff */
[C---:B------:R-:W-:Y:S01]  /*12160*/  LOP3.LUT P2, RZ, R16.reuse, 0x4, RZ, 0xc0, !PT ;  /* 0x0000000410ff7812 */ /* 0x040fe2000784c0ff */
[C---:B------:R-:W-:Y:S01]  /*12170*/  IMAD R11, R5.reuse, UR5, R2 ;  /* 0x00000005050b7c24 */ /* 0x040fe2000f8e0202 */
[----:B------:R-:W-:Y:S01]  /*12180*/  LOP3.LUT P1, RZ, R16, 0x2, RZ, 0xc0, !PT ;  /* 0x0000000210ff7812 */ /* 0x000fe2000782c0ff */
[----:B------:R-:W-:Y:S01]  /*12190*/  IMAD.WIDE.U32 R2, R5, UR4, RZ ;  /* 0x0000000405027c25 */ /* 0x000fe2000f8e00ff */
[----:B------:R-:W-:Y:S01]  /*121a0*/  ULDC.64 UR4, c[0x0][0x310] ;  /* 0x0000c40000047ab9 */ /* 0x000fe20000000a00 */
[----:B------:R-:W-:-:S02]  /*121b0*/  LEA R21, R23, R30, 0xe ;  /* 0x0000001e17157211 */ /* 0x000fc400078e70ff */
        /* <DEDUP_REMOVED lines=16> */
[----:B------:R-:W-:Y:S02]  /*122c0*/  IMAD.SHL.U32 R4, R37, 0x2, RZ ;  /* 0x0000000225047824 */ /* 0x000fe400078e00ff */
[----:B------:R-:W-:Y:S01]  /*122d0*/  IMAD R21, R21, 0x2, R17 ;  /* 0x0000000215157824 */ /* 0x000fe200078e0211 */
        /* <DEDUP_REMOVED lines=18> */
[----:B------:R0:W2:Y:S03]  /*12400*/  SHFL.IDX PT, R14, R20, 0x3, 0x181f ;  /* 0x00781f00140e7f89 */ /* 0x0000a600000e0000 */
[----:B-1----:R-:W-:Y:S02]  /*12410*/  IMAD.X R3, RZ, RZ, R35, P0 ;  /* 0x000000ffff037224 */ /* 0x002fe400000e0623 */
[----:B------:R0:W1:Y:S04]  /*12420*/  SHFL.IDX PT, R35, R27, 0x3, 0x181f ;  /* 0x00781f001b237f89 */ /* 0x00006800000e0000 */
[----:B------:R0:W-:Y:S04]  /*12430*/  LDGSTS.E.BYPASS.LTC128B.128 [R21+0x21400], desc[UR36][R2.64], !P4 ;  /* 0x2140000002157fae */ /* 0x0001e8000e101d64 */
[----:B------:R0:W-:Y:S04]  /*12440*/  LDGSTS.E.BYPASS.LTC128B.128 [R21+0x23400], desc[UR36][R2.64+0x80], !P3 ;  /* 0x2340008002157fae */ /* 0x0001e8000d901d64 */
[----:B------:R0:W-:Y:S04]  /*12450*/  LDGSTS.E.BYPASS.LTC128B.128 [R21+0x25400], desc[UR36][R2.64+0x100], !P2 ;  /* 0x2540010002157fae */ /* 0x0001e8000d101d64 */
[----:B------:R0:W-:Y:S02]  /*12460*/  LDGSTS.E.BYPASS.LTC128B.128 [R21+0x27400], desc[UR36][R2.64+0x180], !P1 ;  /* 0x2740018002157fae */ /* 0x0001e4000c901d64 */
.L_x_1200:
        /* <DEDUP_REMOVED lines=11> */
.L_x_1124:
        /* <DEDUP_REMOVED lines=10> */
.L_x_1125:
[----:B------:R1:W-:Y:S01]  /*125c0*/  SYNCS.ARRIVE.TRANS64.A1T0 RZ, [R7+URZ+0x30830], RZ ;  /* 0x030830ff07ff79a7 */ /* 0x0003e2000810003f */
[----:B------:R-:W-:Y:S05]  /*125d0*/  @!P2 BRA `(.L_x_1126) ;  /* 0x000000000004a947 */ /* 0x000fea0003800000 */
[----:B------:R-:W-:Y:S01]  /*125e0*/  BPT.TRAP 0x1 ;  /* 0x000000040000795c */ /* 0x000fe20000300000 */
.L_x_1126:
[----:B0-----:R-:W-:Y:S01]  /*125f0*/  SHF.L.U32 R2, R8, 0x1f, RZ ;  /* 0x0000001f08027819 */ /* 0x001fe200000006ff */
[----:B-1----:R-:W-:Y:S01]  /*12600*/  IMAD R7, R6, 0x8, R17 ;  /* 0x0000000806077824 */ /* 0x002fe200078e0211 */
[----:B------:R-:W-:Y:S03]  /*12610*/  BSSY B1, `(.L_x_1127) ;  /* 0x0000003000017945 */ /* 0x000fe60003800000 */
[----:B------:R-:W0:Y:S02]  /*12620*/  SYNCS.PHASECHK.TRANS64.TRYWAIT P0, [R7+URZ+0x30860], R2 ;  /* 0x03086002070075a7 */ /* 0x000e24000800017f */
[----:B0-----:R-:W-:Y:S05]  /*12630*/  @!P0 BRA `(.L_x_1128) ;  /* 0x0000002c00148947 */ /* 0x001fea0003800000 */
.L_x_1201:
[----:B------:R-:W-:Y:S05]  /*12640*/  BSYNC B1 ;  /* 0x0000000000017941 */ /* 0x000fea0003800000 */
.L_x_1127:
[----:B------:R-:W-:Y:S01]  /*12650*/  IMAD.MOV.U32 R3, RZ, RZ, -0x40 ;  /* 0xffffffc0ff037424 */ /* 0x000fe200078e00ff */
[----:B------:R-:W-:Y:S01]  /*12660*/  UMOV UR4, 0xffffffff ;  /* 0xffffffff00047882 */ /* 0x000fe20000000000 */
[----:B------:R-:W-:Y:S01]  /*12670*/  LOP3.LUT P4, RZ, R16, 0x100, RZ, 0xc0, !PT ;  /* 0x0000010010ff7812 */ /* 0x000fe2000788c0ff */
[----:B------:R-:W-:Y:S01]  /*12680*/  IMAD R6, R6, 0x4000, R30 ;  /* 0x0000400006067824 */ /* 0x000fe200078e021e */
[----:B------:R-:W-:Y:S01]  /*12690*/  LOP3.LUT P3, RZ, R16, 0x80, RZ, 0xc0, !PT ;  /* 0x0000008010ff7812 */ /* 0x000fe2000786c0ff */
[----:B------:R-:W-:Y:S01]  /*126a0*/  IMAD R3, R28, R3, UR38 ;  /* 0x000000261c037e24 */ /* 0x000fe2000f8e0203 */
[C---:B------:R-:W-:Y:S02]  /*126b0*/  LOP3.LUT P2, RZ, R16.reuse, 0x40, RZ, 0xc0, !PT ;  /* 0x0000004010ff7812 */ /* 0x040fe4000784c0ff */
[----:B------:R-:W-:Y:S01]  /*126c0*/  LOP3.LUT P1, RZ, R16, 0x20, RZ, 0xc0, !PT ;  /* 0x0000002010ff7812 */ /* 0x000fe2000782c0ff */
[----:B------:R-:W-:Y:S01]  /*126d0*/  IMAD.IADD R8, R3, 0x1, -R36 ;  /* 0x0000000103087824 */ /* 0x000fe200078e0a24 */
[----:B------:R-:W-:Y:S11]  /*126e0*/  BRA.DIV UR4, `(.L_x_1129) ;  /* 0x0000002a04fc7947 */ /* 0x000ff6000b800000 */
[----:B------:R-:W0:Y:S01]  /*126f0*/  SHFL.IDX PT, R14, R18, RZ, 0x181f ;  /* 0x00181fff120e7589 */ /* 0x000e2200000e0000 */
[----:B------:R-:W-:-:S03]  /*12700*/  IMAD R6, R6, 0x2, R17 ;  /* 0x0000000206067824 */ /* 0x000fc600078e0211 */
[----:B------:R-:W1:Y:S01]  /*12710*/  SHFL.IDX PT, R3, R19, RZ, 0x181f ;  /* 0x00181fff13037589 */ /* 0x000e6200000e0000 */
        /* <DEDUP_REMOVED lines=36> */
.L_x_1211:
[----:B0--3--:R-:W-:Y:S01]  /*12960*/  IADD3 R2, P0, R14, R4, RZ ;  /* 0x000000040e027210 */ /* 0x009fe20007f1e0ff */
        /* <DEDUP_REMOVED lines=15> */
[----:B0-----:R-:W-:Y:S01]  /*12a60*/  IMAD.WIDE.U32 R2, R5, UR4, RZ ;  /* 0x0000000405027c25 */ /* 0x001fe2000f8e00ff */
[----:B------:R-:W-:-:S03]  /*12a70*/  ULDC.64 UR4, c[0x0][0x338] ;  /* 0x0000ce0000047ab9 */ /* 0x000fc60000000a00 */
[----:B------:R-:W-:Y:S02]  /*12a80*/  IMAD.IADD R3, R3, 0x1, R9 ;  /* 0x0000000103037824 */ /* 0x000fe400078e0209 */
[----:B------:R-:W-:Y:S02]  /*12a90*/  IMAD R5, R10, UR4, RZ ;  /* 0x000000040a057c24 */ /* 0x000fe4000f8e02ff */
[----:B------:R-:W-:-:S04]  /*12aa0*/  IMAD.WIDE.U32 R2, R0, UR4, R2 ;  /* 0x0000000400027c25 */ /* 0x000fc8000f8e0002 */
[----:B------:R-:W-:Y:S01]  /*12ab0*/  IMAD R5, R0, UR5, R5 ;  /* 0x0000000500057c24 */ /* 0x000fe2000f8e0205 */
[----:B------:R-:W-:Y:S01]  /*12ac0*/  ULDC.64 UR4, c[0x0][0x330] ;  /* 0x0000cc0000047ab9 */ /* 0x000fe20000000a00 */
[----:B------:R-:W-:Y:S02]  /*12ad0*/  NOP ;  /* 0x0000000000007918 */ /* 0x000fe40000000000 */
[----:B------:R-:W-:Y:S02]  /*12ae0*/  IMAD.IADD R3, R3, 0x1, R5 ;  /* 0x0000000103037824 */ /* 0x000fe400078e0205 */
[----:B------:R-:W-:Y:S02]  /*12af0*/  IMAD R5, R26, UR4, RZ ;  /* 0x000000041a057c24 */ /* 0x000fe4000f8e02ff */
[----:B------:R-:W-:-:S04]  /*12b00*/  IMAD.WIDE.U32 R2, R22, UR4, R2 ;  /* 0x0000000416027c25 */ /* 0x000fc8000f8e0002 */
[----:B------:R-:W-:Y:S01]  /*12b10*/  IMAD R5, R22, UR5, R5 ;  /* 0x0000000516057c24 */ /* 0x000fe2000f8e0205 */
[----:B------:R-:W-:Y:S02]  /*12b20*/  ULDC.64 UR4, c[0x0][0x318] ;  /* 0x0000c60000047ab9 */ /* 0x000fe40000000a00 */
[----:B------:R-:W-:Y:S02]  /*12b30*/  LEA R18, P0, R2, UR4, 0x1 ;  /* 0x0000000402127c11 */ /* 0x000fe4000f8008ff */
[----:B------:R-:W-:-:S04]  /*12b40*/  IADD3 R3, R5, R3, RZ ;  /* 0x0000000305037210 */ /* 0x000fc80007ffe0ff */
[----:B------:R-:W-:Y:S02]  /*12b50*/  LEA.HI.X R19, R2, UR5, R3, 0x1, P0 ;  /* 0x0000000502137c11 */ /* 0x000fe400080f0c03 */
[----:B------:R-:W-:-:S13]  /*12b60*/  PLOP3.LUT P0, PT, PT, PT, PT, 0x80, 0x0 ;  /* 0x000000000000781c */ /* 0x000fda0003f0f070 */
.L_x_1130:
        /* <DEDUP_REMOVED lines=10> */
.L_x_1131:
[C---:B------:R-:W-:Y:S01]  /*12c10*/  ISETP.GT.AND P0, PT, R24.reuse, UR46, PT ;  /* 0x0000002e18007c0c */ /* 0x040fe2000bf04270 */
[----:B------:R0:W-:Y:S01]  /*12c20*/  SYNCS.ARRIVE.TRANS64.A1T0 RZ, [R7+URZ+0x30850], RZ ;  /* 0x030850ff07ff79a7 */ /* 0x0001e2000810003f */
[----:B------:R-:W-:Y:S02]  /*12c30*/  IMAD.MOV.U32 R8, RZ, RZ, R25 ;  /* 0x000000ffff087224 */ /* 0x000fe400078e0019 */
[----:B------:R-:W-:Y:S02]  /*12c40*/  IMAD.MOV.U32 R6, RZ, RZ, R23 ;  /* 0x000000ffff067224 */ /* 0x000fe400078e0017 */
[----:B------:R-:W-:Y:S02]  /*12c50*/  IMAD.MOV.U32 R28, RZ, RZ, R24 ;  /* 0x000000ffff1c7224 */ /* 0x000fe400078e0018 */
[----:B0-----:R-:W-:-:S05]  /*12c60*/  VIADD R7, R24, 0xffffffff ;  /* 0xffffffff18077836 */ /* 0x001fca0000000000 */
[----:B------:R-:W-:Y:S05]  /*12c70*/  @P0 BRA `(.L_x_1132) ;  /* 0xfffffff000700947 */ /* 0x000fea000383ffff */
[----:B------:R-:W-:Y:S05]  /*12c80*/  BSYNC B0 ;  /* 0x0000000000007941 */ /* 0x000fea0003800000 */
.L_x_1119:
[----:B0-----:R-:W0:Y:S01]  /*12c90*/  S2R R0, SR_TID.X ;  /* 0x0000000000007919 */ /* 0x001e220000002100 */
[----:B------:R-:W-:Y:S01]  /*12ca0*/  BSSY B0, `(.L_x_1133) ;  /* 0x0000010000007945 */ /* 0x000fe20003800000 */
        /* <DEDUP_REMOVED lines=14> */
[----:B0-----:R-:W-:-:S07]  /*12d90*/  IADD3 R34, R0, UR47, R7 ;  /* 0x0000002f00227c10 */ /* 0x001fce000fffe007 */
.L_x_1134:
[----:B------:R-:W-:Y:S05]  /*12da0*/  BSYNC B0 ;  /* 0x0000000000007941 */ /* 0x000fea0003800000 */
.L_x_1133:
[----:B------:R-:W-:-:S13]  /*12db0*/  LOP3.LUT P0, RZ, R16, 0x200, RZ, 0xc0, !PT ;  /* 0x0000020010ff7812 */ /* 0x000fda000780c0ff */
[----:B------:R-:W-:Y:S05]  /*12dc0*/  @!P0 BRA `(.L_x_1135) ;  /* 0x0000000000048947 */ /* 0x000fea0003800000 */
[----:B------:R-:W-:Y:S01]  /*12dd0*/  BPT.TRAP 0x1 ;  /* 0x000000040000795c */ /* 0x000fe20000300000 */
.L_x_1135:
[----:B------:R-:W-:Y:S01]  /*12de0*/  IMAD R4, R23, 0x8, R17 ;  /* 0x0000000817047824 */ /* 0x000fe200078e0211 */
[----:B------:R-:W-:Y:S01]  /*12df0*/  SHF.L.U32 R3, R25, 0x1f, RZ ;  /* 0x0000001f19037819 */ /* 0x000fe200000006ff */
[----:B------:R-:W-:Y:S01]  /*12e00*/  IMAD.MOV.U32 R5, RZ, RZ, -0x40 ;  /* 0xffffffc0ff057424 */ /* 0x000fe200078e00ff */
[----:B------:R-:W-:Y:S02]  /*12e10*/  BSSY B0, `(.L_x_1136) ;  /* 0x0000004000007945 */ /* 0x000fe40003800000 */
[----:B------:R-:W0:Y:S01]  /*12e20*/  SYNCS.PHASECHK.TRANS64.TRYWAIT P0, [R4+URZ+0x30860], R3 ;  /* 0x03086003040075a7 */ /* 0x000e22000800017f */
[----:B------:R-:W-:Y:S01]  /*12e30*/  IMAD R5, R24, R5, UR38 ;  /* 0x0000002618057e24 */ /* 0x000fe2000f8e0205 */
[----:B0-----:R-:W-:Y:S06]  /*12e40*/  @!P0 BRA `(.L_x_1137) ;  /* 0x0000002800908947 */ /* 0x001fec0003800000 */
.L_x_1212:
[----:B------:R-:W-:Y:S05]  /*12e50*/  BSYNC B0 ;  /* 0x0000000000007941 */ /* 0x000fea0003800000 */
.L_x_1136:
[----:B------:R-:W-:Y:S01]  /*12e60*/  UMOV UR4, 0xffffffff ;  /* 0xffffffff00047882 */ /* 0x000fe20000000000 */
[C---:B------:R-:W-:Y:S01]  /*12e70*/  LOP3.LUT P5, RZ, R16.reuse, 0x100, RZ, 0xc0, !PT ;  /* 0x0000010010ff7812 */ /* 0x040fe200078ac0ff */
        /* <DEDUP_REMOVED lines=8> */
[----:B------:R-:W0:Y:S04]  /*12f00*/  SHFL.IDX PT, R0, R19, RZ, 0x181f ;  /* 0x00181fff13007589 */ /* 0x000e2800000e0000 */
[----:B------:R-:W-:Y:S01]  /*12f10*/  SHFL.IDX PT, R7, R19, 0x1, 0x181f ;  /* 0x00381f0013077f89 */ /* 0x000fe200000e0000 */
[----:B-1----:R-:W-:-:S03]  /*12f20*/  IADD3 R2, P0, R14, R6, RZ ;  /* 0x000000060e027210 */ /* 0x002fc60007f1e0ff */
[----:B------:R-:W1:Y:S02]  /*12f30*/  SHFL.IDX PT, R14, R18, 0x1, 0x181f ;  /* 0x00381f00120e7f89 */ /* 0x000e6400000e0000 */
[----:B0-----:R-:W-:Y:S01]  /*12f40*/  IMAD.X R3, RZ, RZ, R0, P0 ;  /* 0x000000ffff037224 */ /* 0x001fe200000e0600 */
[----:B------:R-:W-:Y:S01]  /*12f50*/  ISETP.LT.OR P0, PT, R5, 0x1, P5 ;  /* 0x000000010500780c */ /* 0x000fe20002f01670 */
[----:B------:R-:W-:-:S12]  /*12f60*/  IMAD R0, R8, 0x2, R17 ;  /* 0x0000000208007824 */ /* 0x000fd800078e0211 */
        /* <DEDUP_REMOVED lines=8> */
[----:B------:R-:W0:Y:S03]  /*12ff0*/  SHFL.IDX PT, R14, R18, 0x2, 0x181f ;  /* 0x00581f00120e7f89 */ /* 0x000e2600000e0000 */
[----:B------:R-:W-:Y:S01]  /*13000*/  IMAD.X R3, RZ, RZ, R7, P0 ;  /* 0x000000ffff037224 */ /* 0x000fe200000e0607 */
        /* <DEDUP_REMOVED lines=21> */
.L_x_1222:
[----:B0--3--:R-:W-:-:S05]  /*13160*/  IADD3 R2, P0, R14, R6, RZ ;  /* 0x000000060e027210 */ /* 0x009fca0007f1e0ff */
        /* <DEDUP_REMOVED lines=14> */
.L_x_1139:
        /* <DEDUP_REMOVED lines=10> */
.L_x_1140:
[----:B------:R1:W-:Y:S01]  /*132f0*/  SYNCS.ARRIVE.TRANS64.A1T0 RZ, [R4+URZ+0x30850], RZ ;  /* 0x030850ff04ff79a7 */ /* 0x0003e2000810003f */
[----:B------:R-:W-:-:S05]  /*13300*/  VIADD R23, R23, 0x1 ;  /* 0x0000000117177836 */ /* 0x000fca0000000000 */
[----:B------:R-:W-:-:S04]  /*13310*/  ISETP.NE.AND P0, PT, R23, 0x2, PT ;  /* 0x000000021700780c */ /* 0x000fc80003f05270 */
[----:B0-----:R-:W-:Y:S02]  /*13320*/  SEL R0, RZ, 0x1, P0 ;  /* 0x00000001ff007807 */ /* 0x001fe40000000000 */
[----:B------:R-:W-:Y:S02]  /*13330*/  SEL R23, R23, RZ, P0 ;  /* 0x000000ff17177207 */ /* 0x000fe40000000000 */
[----:B-1----:R-:W-:-:S07]  /*13340*/  LOP3.LUT R25, R25, R0, RZ, 0x3c, !PT ;  /* 0x0000000019197212 */ /* 0x002fce00078e3cff */
.L_x_1100:
[----:B------:R-:W-:Y:S05]  /*13350*/  BSYNC B7 ;  /* 0x0000000000077941 */ /* 0x000fea0003800000 */
.L_x_1098:
[----:B------:R-:W-:-:S13]  /*13360*/  LOP3.LUT P0, RZ, R16, 0x8000, RZ, 0xc0, !PT ;  /* 0x0000800010ff7812 */ /* 0x000fda000780c0ff */
[----:B------:R-:W-:Y:S05]  /*13370*/  @!P0 BRA `(.L_x_1141) ;  /* 0x0000000000248947 */ /* 0x000fea0003800000 */
[----:B------:R-:W-:Y:S05]  /*13380*/  WARPSYNC.ALL ;  /* 0x0000000000007948 */ /* 0x000fea0003800000 */
[----:B------:R-:W0:Y:S08]  /*13390*/  S2UR UR5, SR_CgaCtaId ;  /* 0x00000000000579c3 */ /* 0x000e300000008800 */
[----:B------:R-:W-:Y:S06]  /*133a0*/  BAR.SYNC.DEFER_BLOCKING 0x5, 0x180 ;  /* 0x0146000000007b1d */ /* 0x000fec0000010000 */
[----:B------:R-:W-:-:S02]  /*133b0*/  UMOV UR4, 0x400 ;  /* 0x0000040000047882 */ /* 0x000fc40000000000 */
[----:B0-----:R-:W-:-:S06]  /*133c0*/  ULEA UR4, UR5, UR4, 0x18 ;  /* 0x0000000405047291 */ /* 0x001fcc000f8ec03f */
[----:B------:R-:W-:-:S05]  /*133d0*/  IMAD.U32 R17, RZ, RZ, UR4 ;  /* 0x00000004ff117e24 */ /* 0x000fca000f8e00ff */
[----:B------:R0:W1:Y:S01]  /*133e0*/  LDS R34, [R17+0x308d0] ;  /* 0x0308d00011227984 */ /* 0x0000620000000800 */
[----:B------:R-:W-:Y:S06]  /*133f0*/  BAR.ARV 0x4, 0x180 ;  /* 0x0106000000007b1d */ /* 0x000fec0000002000 */
[----:B------:R-:W-:Y:S05]  /*13400*/  BRA `(.L_x_1142) ;  /* 0x00000000002c7947 */ /* 0x000fea0003800000 */
.L_x_1141:
[----:B------:R-:W-:-:S03]  /*13410*/  UMOV UR4, 0xffffffff ;  /* 0xffffffff00047882 */ /* 0x000fc60000000000 */
[----:B------:R-:W-:Y:S05]  /*13420*/  BRA.DIV UR4, `(.L_x_1143) ;  /* 0x0000002a04b47947 */ /* 0x000fea000b800000 */
[----:B------:R0:W1:Y:S02]  /*13430*/  SHFL.IDX PT, R14, R34, RZ, 0x1f ;  /* 0x00001fff220e7589 */ /* 0x00006400000e0000 */
.L_x_1225:
[----:B------:R-:W2:Y:S01]  /*13440*/  @!P2 S2R R3, SR_CgaCtaId ;  /* 0x000000000003a919 */ /* 0x000ea20000008800 */
[----:B------:R-:W-:Y:S05]  /*13450*/  WARPSYNC.ALL ;  /* 0x0000000000007948 */ /* 0x000fea0003800000 */
[----:B------:R-:W-:Y:S01]  /*13460*/  BAR.SYNC.DEFER_BLOCKING 0x4, 0x180 ;  /* 0x0106000000007b1d */ /* 0x000fe20000010000 */
[----:B------:R-:W-:-:S04]  /*13470*/  @!P2 MOV R0, 0x400 ;  /* 0x000004000000a802 */ /* 0x000fc80000000f00 */
[----:B--2---:R-:W-:-:S05]  /*13480*/  @!P2 LEA R17, R3, R0, 0x18 ;  /* 0x000000000311a211 */ /* 0x004fca00078ec0ff */
[----:B------:R0:W-:Y:S02]  /*13490*/  @!P2 STS [R17+0x308d0], R34 ;  /* 0x0308d0221100a388 */ /* 0x0001e40000000800 */
[----:B01----:R-:W-:Y:S01]  /*134a0*/  IMAD.MOV.U32 R34, RZ, RZ, R14 ;  /* 0x000000ffff227224 */ /* 0x003fe200078e000e */
[----:B------:R-:W-:Y:S06]  /*134b0*/  BAR.ARV 0x5, 0x180 ;  /* 0x0146000000007b1d */ /* 0x000fec0000002000 */
.L_x_1142:
[----:B------:R-:W-:Y:S02]  /*134c0*/  ULDC UR4, c[0x0][0xc38] ;  /* 0x00030e0000047ab9 */ /* 0x000fe40000000800 */
[----:B-1----:R-:W-:-:S13]  /*134d0*/  ISETP.GE.AND P0, PT, R34, UR4, PT ;  /* 0x0000000422007c0c */ /* 0x002fda000bf06270 */
[----:B------:R-:W-:Y:S05]  /*134e0*/  @!P0 BRA `(.L_x_1144) ;  /* 0xffffffc400548947 */ /* 0x000fea000383ffff */
.L_x_1089:
[----:B------:R-:W2:Y:S01]  /*134f0*/  LDL.LU R0, [R1] ;  /* 0x0000000001007983 */ /* 0x000ea20000300800 */
[----:B------:R-:W-:Y:S01]  /*13500*/  BSSY B0, `(.L_x_1145) ;  /* 0x000000b000007945 */ /* 0x000fe20003800000 */
[----:B------:R-:W1:Y:S01]  /*13510*/  S2R R5, SR_CgaCtaId ;  /* 0x0000000000057919 */ /* 0x000e620000008800 */
[----:B--2---:R-:W-:-:S04]  /*13520*/  IADD3 R0, R0, 0x1, RZ ;  /* 0x0000000100007810 */ /* 0x004fc80007ffe0ff */
[----:B------:R-:W-:-:S04]  /*13530*/  LEA.HI R2, R0, R0, RZ, 0x1 ;  /* 0x0000000000027211 */ /* 0x000fc800078f08ff */
[----:B------:R-:W-:Y:S02]  /*13540*/  LOP3.LUT R3, R2, 0xfffffffe, RZ, 0xc0, !PT ;  /* 0xfffffffe02037812 */ /* 0x000fe400078ec0ff */
[----:B------:R-:W-:-:S03]  /*13550*/  MOV R2, 0x400 ;  /* 0x0000040000027802 */ /* 0x000fc60000000f00 */
[----:B------:R-:W-:Y:S01]  /*13560*/  IMAD.IADD R0, R0, 0x1, -R3 ;  /* 0x0000000100007824 */ /* 0x000fe200078e0a03 */
[----:B-1----:R-:W-:-:S04]  /*13570*/  LEA R5, R5, R2, 0x18 ;  /* 0x0000000205057211 */ /* 0x002fc800078ec0ff */
[----:B------:R-:W-:-:S04]  /*13580*/  SHF.L.U32 R0, R0, 0x1f, RZ ;  /* 0x0000001f00007819 */ /* 0x000fc800000006ff */
[----:B------:R-:W1:Y:S02]  /*13590*/  SYNCS.PHASECHK.TRANS64.TRYWAIT P0, [R5+URZ+0x30820], R0 ;  /* 0x03082000050075a7 */ /* 0x000e64000800017f */
[----:B-1----:R-:W-:Y:S05]  /*135a0*/  @!P0 BRA `(.L_x_1146) ;  /* 0x00000028007c8947 */ /* 0x002fea0003800000 */
.L_x_1226:
[----:B------:R-:W-:Y:S05]  /*135b0*/  BSYNC B0 ;  /* 0x0000000000007941 */ /* 0x000fea0003800000 */
.L_x_1145:
[----:B------:R-:W-:-:S03]  /*135c0*/  UMOV UR4, 0xffffffff ;  /* 0xffffffff00047882 */ /* 0x000fc60000000000 */
[----:B------:R-:W-:Y:S05]  /*135d0*/  BRA.DIV UR4, `(.L_x_1147) ;  /* 0x0000002a04847947 */ /* 0x000fea000b800000 */
[----:B-1----:R-:W1:Y:S02]  /*135e0*/  S2R R0, SR_TID.X ;  /* 0x0000000000007919 */ /* 0x002e640000002100 */
[----:B-1----:R-:W-:-:S04]  /*135f0*/  SHF.R.U32.HI R0, RZ, 0x5, R0 ;  /* 0x00000005ff007819 */ /* 0x002fc80000011600 */
[----:B------:R-:W-:-:S05]  /*13600*/  LOP3.LUT R0, R0, 0x3, RZ, 0xc0, !PT ;  /* 0x0000000300007812 */ /* 0x000fca00078ec0ff */
[----:B------:R1:W2:Y:S02]  /*13610*/  SHFL.IDX PT, R14, R0, RZ, 0x1f ;  /* 0x00001fff000e7589 */ /* 0x0002a400000e0000 */
.L_x_1229:
[----:B--2---:R-:W-:Y:S01]  /*13620*/  ISETP.NE.AND P0, PT, R14, RZ, PT ;  /* 0x000000ff0e00720c */ /* 0x004fe20003f05270 */
[----:B------:R-:W-:-:S12]  /*13630*/  BSSY B0, `(.L_x_1148) ;  /* 0x0000026000007945 */ /* 0x000fd80003800000 */
[----:B------:R-:W-:Y:S05]  /*13640*/  @P0 BRA `(.L_x_1149) ;  /* 0x0000000000900947 */ /* 0x000fea0003800000 */
[----:B------:R-:W-:-:S03]  /*13650*/  UMOV UR4, 0xffffffff ;  /* 0xffffffff00047882 */ /* 0x000fc60000000000 */
[----:B------:R-:W-:Y:S05]  /*13660*/  BRA.DIV UR4, `(.L_x_1150) ;  /* 0x0000002a04947947 */ /* 0x000fea000b800000 */
[----:B------:R-:W-:-:S13]  /*13670*/  ELECT P6, URZ, PT ;  /* 0x00000000003f782f */ /* 0x000fda00038c0000 */
.L_x_1232:
[----:B------:R-:W-:Y:S05]  /*13680*/  @!P6 BRA `(.L_x_1149) ;  /* 0x000000000080e947 */ /* 0x000fea0003800000 */
[----:B-1----:R-:W2:Y:S02]  /*13690*/  LDL R0, [R1+0x4] ;  /* 0x0000040001007983 */ /* 0x002ea40000100800 */
[----:B--2---:R-:W-:-:S13]  /*136a0*/  R2UR UR4, R0 ;  /* 0x00000000000472ca */ /* 0x004fda00000e0000 */
[----:B------:R-:W-:-:S06]  /*136b0*/  ULOP3.LUT UR4, UR4, 0x2, URZ, 0xfc, !UPT ;  /* 0x0000000204047892 */ /* 0x000fcc000f8efc3f */
[----:B------:R-:W-:-:S05]  /*136c0*/  IMAD.U32 R0, RZ, RZ, UR4 ;  /* 0x00000004ff007e24 */ /* 0x000fca000f8e00ff */
[----:B------:R-:W-:-:S13]  /*136d0*/  ISETP.NE.AND P0, PT, R0, 0x3, PT ;  /* 0x000000030000780c */ /* 0x000fda0003f05270 */
[----:B------:R-:W-:Y:S05]  /*136e0*/  @!P0 BRA `(.L_x_1151) ;  /* 0x0000000000048947 */ /* 0x000fea0003800000 */
[----:B------:R-:W-:Y:S01]  /*136f0*/  BPT.TRAP 0x1 ;  /* 0x000000040000795c */ /* 0x000fe20000300000 */
.L_x_1151:
[----:B------:R-:W-:Y:S01]  /*13700*/  IMAD R3, R23, 0x8, R5 ;  /* 0x0000000817037824 */ /* 0x000fe200078e0205 */
[----:B------:R-:W-:Y:S01]  /*13710*/  SHF.L.U32 R2, R25, 0x1f, RZ ;  /* 0x0000001f19027819 */ /* 0x000fe200000006ff */
[----:B------:R-:W-:-:S03]  /*13720*/  VIADD R23, R23, 0x1 ;  /* 0x0000000117177836 */ /* 0x000fc60000000000 */
[----:B------:R-:W1:Y:S02]  /*13730*/  SYNCS.PHASECHK.TRANS64.TRYWAIT P1, [R3+URZ+0x30840], R2 ;  /* 0x03084002030075a7 */ /* 0x000e64000802017f */
[----:B------:R-:W-:-:S04]  /*13740*/  ISETP.NE.AND P2, PT, R23, 0x2, PT ;  /* 0x000000021700780c */ /* 0x000fc80003f45270 */
[----:B------:R-:W-:Y:S01]  /*13750*/  SEL R0, RZ, 0x1, P2 ;  /* 0x00000001ff007807 */ /* 0x000fe20001000000 */
[----:B-1----:R-:W-:Y:S08]  /*13760*/  @!P1 BRA `(.L_x_1152) ;  /* 0x0000002800749947 */ /* 0x002ff00003800000 */
.L_x_1233:
[----:B------:R-:W-:Y:S02]  /*13770*/  SEL R23, R23, RZ, P2 ;  /* 0x000000ff17177207 */ /* 0x000fe40001000000 */
[----:B------:R-:W-:Y:S01]  /*13780*/  LOP3.LUT R0, R25, R0, RZ, 0x3c, !PT ;  /* 0x0000000019007212 */ /* 0x000fe200078e3cff */
[----:B------:R-:W-:Y:S06]  /*13790*/  @!P0 BRA `(.L_x_1153) ;  /* 0x0000000000048947 */ /* 0x000fec0003800000 */
[----:B------:R-:W-:Y:S01]  /*137a0*/  BPT.TRAP 0x1 ;  /* 0x000000040000795c */ /* 0x000fe20000300000 */
.L_x_1153:
[----:B------:R-:W-:Y:S01]  /*137b0*/  IMAD R23, R23, 0x8, R5 ;  /* 0x0000000817177824 */ /* 0x000fe200078e0205 */
[----:B------:R-:W-:-:S04]  /*137c0*/  SHF.L.U32 R0, R0, 0x1f, RZ ;  /* 0x0000001f00007819 */ /* 0x000fc800000006ff */
[----:B------:R-:W2:Y:S02]  /*137d0*/  SYNCS.PHASECHK.TRANS64.TRYWAIT P1, [R23+URZ+0x30840], R0 ;  /* 0x03084000170075a7 */ /* 0x000ea4000802017f */
[----:B--2---:R-:W-:Y:S05]  /*137e0*/  @!P1 BRA `(.L_x_1154) ;  /* 0x0000002800689947 */ /* 0x004fea0003800000 */
.L_x_1234:
[----:B------:R-:W-:Y:S05]  /*137f0*/  @!P0 BRA `(.L_x_1155) ;  /* 0x0000000000048947 */ /* 0x000fea0003800000 */
[----:B------:R-:W-:Y:S01]  /*13800*/  BPT.TRAP 0x1 ;  /* 0x000000040000795c */ /* 0x000fe20000300000 */
.L_x_1155:
[----:B------:R-:W3:Y:S02]  /*13810*/  SYNCS.PHASECHK.TRANS64.TRYWAIT P1, [R3+URZ+0x30860], R2 ;  /* 0x03086002030075a7 */ /* 0x000ee4000802017f */
[----:B---3--:R-:W-:Y:S05]  /*13820*/  @!P1 BRA `(.L_x_1156) ;  /* 0x00000028006c9947 */ /* 0x008fea0003800000 */
.L_x_1235:
[----:B------:R-:W-:Y:S05]  /*13830*/  @!P0 BRA `(.L_x_1157) ;  /* 0x0000000000048947 */ /* 0x000fea0003800000 */
[----:B------:R-:W-:Y:S01]  /*13840*/  BPT.TRAP 0x1 ;  /* 0x000000040000795c */ /* 0x000fe20000300000 */
.L_x_1157:
[----:B----4-:R4:W0:Y:S02]  /*13850*/  SYNCS.PHASECHK.TRANS64.TRYWAIT P0, [R23+URZ+0x30860], R0 ;  /* 0x03086000170075a7 */ /* 0x010824000800017f */
[----:B0-----:R-:W-:Y:S05]  /*13860*/  @!P0 NANOSLEEP.SYNCS 0x989680 ;  /* 0x009896800000895d */ /* 0x001fea0003900000 */
[----:B------:R-:W0:Y:S02]  /*13870*/  @!P0 SYNCS.PHASECHK.TRANS64 P0, [R23+URZ+0x30860], R0 ;  /* 0x03086000170085a7 */ /* 0x000e24000800007f */
[----:B0-----:R-:W-:Y:S05]  /*13880*/  @!P0 BRA `(.L_x_1157) ;  /* 0xfffffffc00f08947 */ /* 0x001fea000383ffff */
.L_x_1149:
[----:B------:R-:W-:Y:S05]  /*13890*/  BSYNC B0 ;  /* 0x0000000000007941 */ /* 0x000fea0003800000 */
.L_x_1148:
[----:B------:R-:W-:Y:S05]  /*138a0*/  EXIT ;  /* 0x000000000000794d */ /* 0x000fea0003800000 */
.L_x_994:
[----:B0-----:R-:W-:-:S04]  /*138b0*/  IMAD.U32 R3, RZ, RZ, UR40 ;  /* 0x00000028ff037e24 */ /* 0x001fc8000f8e00ff */
[----:B------:R0:W1:Y:S03]  /*138c0*/  SYNCS.PHASECHK.TRANS64.TRYWAIT P1, [R3+URZ+0x30800], R0 ;  /* 0x03080000030075a7 */ /* 0x000066000802017f */
[----:B-1----:R-:W-:Y:S05]  /*138d0*/  @!P1 NANOSLEEP.SYNCS 0x989680 ;  /* 0x009896800000995d */ /* 0x002fea0003900000 */
[----:B------:R-:W1:Y:S02]  /*138e0*/  @!P1 SYNCS.PHASECHK.TRANS64 P1, [R3+URZ+0x30800], R0 ;  /* 0x03080000030095a7 */ /* 0x000e64000802007f */
[----:B-1----:R-:W-:Y:S05]  /*138f0*/  @!P1 BRA `(.L_x_994) ;  /* 0xfffffffc00ec9947 */ /* 0x002fea000383ffff */
[----:B------:R-:W-:Y:S05]  /*13900*/  BRA `(.L_x_1158) ;  /* 0xfffffee000d47947 */ /* 0x000fea000383ffff */
.L_x_998:
[----:B-1----:R1:W2:Y:S02]  /*13910*/  SYNCS.PHASECHK.TRANS64.TRYWAIT P1, [R3+URZ+0x30830], R0 ;  /* 0x03083000030075a7 */ /* 0x0022a4000802017f */
[----:B--2---:R-:W-:Y:S05]  /*13920*/  @!P1 NANOSLEEP.SYNCS 0x989680 ;  /* 0x009896800000995d */ /* 0x004fea0003900000 */
[----:B------:R-:W2:Y:S02]  /*13930*/  @!P1 SYNCS.PHASECHK.TRANS64 P1, [R3+URZ+0x30830], R0 ;  /* 0x03083000030095a7 */ /* 0x000ea4000802007f */
[----:B--2---:R-:W-:Y:S05]  /*13940*/  @!P1 BRA `(.L_x_998) ;  /* 0xfffffffc00f09947 */ /* 0x004fea000383ffff */
[----:B------:R-:W-:Y:S05]  /*13950*/  BRA `(.L_x_997) ;  /* 0xfffffee000f07947 */ /* 0x000fea000383ffff */
.L_x_1015:
[----:B-1----:R-:W-:-:S04]  /*13960*/  IMAD.U32 R4, RZ, RZ, UR6 ;  /* 0x00000006ff047e24 */ /* 0x002fc8000f8e00ff */
[----:B------:R1:W2:Y:S03]  /*13970*/  SYNCS.PHASECHK.TRANS64.TRYWAIT P1, [R4+URZ+0x30830], R3 ;  /* 0x03083003040075a7 */ /* 0x0002a6000802017f */
[----:B--2---:R-:W-:Y:S05]  /*13980*/  @!P1 NANOSLEEP.SYNCS 0x989680 ;  /* 0x009896800000995d */ /* 0x004fea0003900000 */
[----:B------:R-:W2:Y:S02]  /*13990*/  @!P1 SYNCS.PHASECHK.TRANS64 P1, [R4+URZ+0x30830], R3 ;  /* 0x03083003040095a7 */ /* 0x000ea4000802007f */
[----:B--2---:R-:W-:Y:S05]  /*139a0*/  @!P1 BRA `(.L_x_1015) ;  /* 0xfffffffc00ec9947 */ /* 0x004fea000383ffff */
[----:B------:R-:W-:Y:S05]  /*139b0*/  BRA `(.L_x_1014) ;  /* 0xffffff0c00147947 */ /* 0x000fea000383ffff */
.L_x_1019:
[----:B01----:R-:W-:-:S04]  /*139c0*/  IMAD.U32 R3, RZ, RZ, UR5 ;  /* 0x00000005ff037e24 */ /* 0x003fc8000f8e00ff */
[----:B------:R0:W1:Y:S03]  /*139d0*/  SYNCS.PHASECHK.TRANS64.TRYWAIT P1, [R3+URZ+0x30850], R0 ;  /* 0x03085000030075a7 */ /* 0x000066000802017f */
[----:B-1----:R-:W-:Y:S05]  /*139e0*/  @!P1 NANOSLEEP.SYNCS 0x989680 ;  /* 0x009896800000995d */ /* 0x002fea0003900000 */
[----:B------:R-:W1:Y:S02]  /*139f0*/  @!P1 SYNCS.PHASECHK.TRANS64 P1, [R3+URZ+0x30850], R0 ;  /* 0x03085000030095a7 */ /* 0x000e64000802007f */
[----:B-1----:R-:W-:Y:S05]  /*13a00*/  @!P1 BRA `(.L_x_1019) ;  /* 0xfffffffc00ec9947 */ /* 0x002fea000383ffff */
[----:B------:R-:W-:Y:S05]  /*13a10*/  BRA `(.L_x_1018) ;  /* 0xffffff1800ac7947 */ /* 0x000fea000383ffff */
.L_x_1038:
[----:B-1----:R-:W-:-:S04]  /*13a20*/  IMAD.U32 R4, RZ, RZ, UR6 ;  /* 0x00000006ff047e24 */ /* 0x002fc8000f8e00ff */
[----:B------:R1:W2:Y:S03]  /*13a30*/  SYNCS.PHASECHK.TRANS64.TRYWAIT P1, [R4+URZ+0x30830], R3 ;  /* 0x03083003040075a7 */ /* 0x0002a6000802017f */
[----:B--2---:R-:W-:Y:S05]  /*13a40*/  @!P1 NANOSLEEP.SYNCS 0x989680 ;  /* 0x009896800000995d */ /* 0x004fea0003900000 */
[----:B------:R-:W2:Y:S02]  /*13a50*/  @!P1 SYNCS.PHASECHK.TRANS64 P1, [R4+URZ+0x30830], R3 ;  /* 0x03083003040095a7 */ /* 0x000ea4000802007f */
[----:B--2---:R-:W-:Y:S05]  /*13a60*/  @!P1 BRA `(.L_x_1038) ;  /* 0xfffffffc00ec9947 */ /* 0x004fea000383ffff */
[----:B------:R-:W-:Y:S05]  /*13a70*/  BRA `(.L_x_1037) ;  /* 0xffffff3400987947 */ /* 0x000fea000383ffff */
.L_x_1042:
[----:B01----:R-:W-:-:S04]  /*13a80*/  IMAD.U32 R3, RZ, RZ, UR5 ;  /* 0x00000005ff037e24 */ /* 0x003fc8000f8e00ff */
[----:B------:R0:W1:Y:S03]  /*13a90*/  SYNCS.PHASECHK.TRANS64.TRYWAIT P1, [R3+URZ+0x30850], R0 ;  /* 0x03085000030075a7 */ /* 0x000066000802017f */
[----:B-1----:R-:W-:Y:S05]  /*13aa0*/  @!P1 NANOSLEEP.SYNCS 0x989680 ;  /* 0x009896800000995d */ /* 0x002fea0003900000 */
[----:B------:R-:W1:Y:S02]  /*13ab0*/  @!P1 SYNCS.PHASECHK.TRANS64 P1, [R3+URZ+0x30850], R0 ;  /* 0x03085000030095a7 */ /* 0x000e64000802007f */
[----:B-1----:R-:W-:Y:S05]  /*13ac0*/  @!P1 BRA `(.L_x_1042) ;  /* 0xfffffffc00ec9947 */ /* 0x002fea000383ffff */
[----:B------:R-:W-:Y:S05]  /*13ad0*/  BRA `(.L_x_1041) ;  /* 0xffffff4400307947 */ /* 0x000fea000383ffff */
.L_x_1050:
[----:B-1----:R-:W-:-:S04]  /*13ae0*/  IMAD.U32 R4, RZ, RZ, UR5 ;  /* 0x00000005ff047e24 */ /* 0x002fc8000f8e00ff */
[----:B------:R1:W2:Y:S03]  /*13af0*/  SYNCS.PHASECHK.TRANS64.TRYWAIT P1, [R4+URZ+0x30830], R3 ;  /* 0x03083003040075a7 */ /* 0x0002a6000802017f */
[----:B--2---:R-:W-:Y:S05]  /*13b00*/  @!P1 NANOSLEEP.SYNCS 0x989680 ;  /* 0x009896800000995d */ /* 0x004fea0003900000 */
[----:B------:R-:W2:Y:S02]  /*13b10*/  @!P1 SYNCS.PHASECHK.TRANS64 P1, [R4+URZ+0x30830], R3 ;  /* 0x03083003040095a7 */ /* 0x000ea4000802007f */
[----:B--2---:R-:W-:Y:S05]  /*13b20*/  @!P1 BRA `(.L_x_1050) ;  /* 0xfffffffc00ec9947 */ /* 0x004fea000383ffff */
[----:B------:R-:W-:Y:S05]  /*13b30*/  BRA `(.L_x_1049) ;  /* 0xffffff5000c87947 */ /* 0x000fea000383ffff */
.L_x_1054:
[----:B01----:R-:W-:-:S04]  /*13b40*/  IMAD.U32 R3, RZ, RZ, UR5 ;  /* 0x00000005ff037e24 */ /* 0x003fc8000f8e00ff */
[----:B------:R0:W1:Y:S03]  /*13b50*/  SYNCS.PHASECHK.TRANS64.TRYWAIT P1, [R3+URZ+0x30850], R0 ;  /* 0x03085000030075a7 */ /* 0x000066000802017f */
[----:B-1----:R-:W-:Y:S05]  /*13b60*/  @!P1 NANOSLEEP.SYNCS 0x989680 ;  /* 0x009896800000995d */ /* 0x002fea0003900000 */
[----:B------:R-:W1:Y:S02]  /*13b70*/  @!P1 SYNCS.PHASECHK.TRANS64 P1, [R3+URZ+0x30850], R0 ;  /* 0x03085000030095a7 */ /* 0x000e64000802007f */
[----:B-1----:R-:W-:Y:S05]  /*13b80*/  @!P1 BRA `(.L_x_1054) ;  /* 0xfffffffc00ec9947 */ /* 0x002fea000383ffff */
[----:B------:R-:W-:Y:S05]  /*13b90*/  BRA `(.L_x_1053) ;  /* 0xffffff6000607947 */ /* 0x000fea000383ffff */
.L_x_1069:
[----:B-1----:R-:W-:-:S04]  /*13ba0*/  IMAD.U32 R7, RZ, RZ, UR5 ;  /* 0x00000005ff077e24 */ /* 0x002fc8000f8e00ff */
[----:B------:R1:W2:Y:S03]  /*13bb0*/  SYNCS.PHASECHK.TRANS64.TRYWAIT P1, [R7+URZ+0x30850], R0 ;  /* 0x03085000070075a7 */ /* 0x0002a6000802017f */
[----:B--2---:R-:W-:Y:S05]  /*13bc0*/  @!P1 NANOSLEEP.SYNCS 0x989680 ;  /* 0x009896800000995d */ /* 0x004fea0003900000 */
[----:B------:R-:W2:Y:S02]  /*13bd0*/  @!P1 SYNCS.PHASECHK.TRANS64 P1, [R7+URZ+0x30850], R0 ;  /* 0x03085000070095a7 */ /* 0x000ea4000802007f */
[----:B--2---:R-:W-:Y:S05]  /*13be0*/  @!P1 BRA `(.L_x_1069) ;  /* 0xfffffffc00ec9947 */ /* 0x004fea000383ffff */
[----:B------:R-:W-:Y:S05]  /*13bf0*/  BRA `(.L_x_1068) ;  /* 0xffffff80008c7947 */ /* 0x000fea000383ffff */
.L_x_1106:
[----:B------:R-:W0:Y:S01]  /*13c00*/  S2R R19, SR_TID.X ;  /* 0x0000000000137919 */ /* 0x000e220000002100 */
        /* <DEDUP_REMOVED lines=9> */
.L_x_1159:
[----:B------:R-:W-:Y:S05]  /*13ca0*/  BRA `(.L_x_1160) ;  /* 0xffffffc800dc7947 */ /* 0x000fea000383ffff */
.L_x_1109:
[----:B0-----:R0:W1:Y:S02]  /*13cb0*/  SYNCS.PHASECHK.TRANS64.TRYWAIT P0, [R4+URZ+0x30840], R3 ;  /* 0x03084003040075a7 */ /* 0x001064000800017f */
[----:B-1----:R-:W-:Y:S05]  /*13cc0*/  @!P0 NANOSLEEP.SYNCS 0x989680 ;  /* 0x009896800000895d */ /* 0x002fea0003900000 */
[----:B------:R-:W1:Y:S02]  /*13cd0*/  @!P0 SYNCS.PHASECHK.TRANS64 P0, [R4+URZ+0x30840], R3 ;  /* 0x03084003040085a7 */ /* 0x000e64000800007f */
[----:B-1----:R-:W-:Y:S05]  /*13ce0*/  @!P0 BRA `(.L_x_1109) ;  /* 0xfffffffc00f08947 */ /* 0x002fea000383ffff */
[----:B------:R-:W-:Y:S05]  /*13cf0*/  BRA `(.L_x_1161) ;  /* 0xffffffcc00c87947 */ /* 0x000fea000383ffff */
.L_x_1110:
[----:B------:R-:W-:Y:S01]  /*13d00*/  BSSY B0, `(.L_x_1162) ;  /* 0x0000008000007945 */ /* 0x000fe20003800000 */
[----:B------:R-:W-:Y:S01]  /*13d10*/  MOV R13, R6 ;  /* 0x00000006000d7202 */ /* 0x000fe20000000f00 */
[----:B------:R-:W-:Y:S02]  /*13d20*/  IMAD.MOV.U32 R12, RZ, RZ, RZ ;  /* 0x000000ffff0c7224 */ /* 0x000fe400078e00ff */
[----:B------:R-:W-:Y:S02]  /*13d30*/  IMAD.MOV.U32 R11, RZ, RZ, 0x181f ;  /* 0x0000181fff0b7424 */ /* 0x000fe400078e00ff */
[----:B------:R-:W-:-:S07]  /*13d40*/  IMAD.MOV.U32 R15, RZ, RZ, -0x1 ;  /* 0xffffffffff0f7424 */ /* 0x000fce00078e00ff */
[----:B------:R-:W-:Y:S05]  /*13d50*/  WARPSYNC.COLLECTIVE R15, `(.L_x_1163) ;  /* 0x000000000f087348 */ /* 0x000fea0003c00000 */
[----:B------:R0:W1:Y:S02]  /*13d60*/  SHFL.IDX P6, R14, R13, R12, R11 ;  /* 0x0000000c0d0e7389 */ /* 0x00006400000c000b */
[----:B01----:R-:W-:Y:S01]  /*13d70*/  ENDCOLLECTIVE ;  /* 0x000000000000791b */ /* 0x003fe20003800000 */
.L_x_1163:
[----:B------:R-:W-:Y:S05]  /*13d80*/  BSYNC B0 ;  /* 0x0000000000007941 */ /* 0x000fea0003800000 */
.L_x_1162:
[----:B------:R-:W-:Y:S02]  /*13d90*/  IMAD.MOV.U32 R13, RZ, RZ, R5 ;  /* 0x000000ffff0d7224 */ /* 0x000fe400078e0005 */
[----:B------:R-:W-:Y:S02]  /*13da0*/  IMAD.MOV.U32 R12, RZ, RZ, RZ ;  /* 0x000000ffff0c7224 */ /* 0x000fe400078e00ff */
[----:B------:R-:W-:Y:S02]  /*13db0*/  IMAD.MOV.U32 R11, RZ, RZ, 0x181f ;  /* 0x0000181fff0b7424 */ /* 0x000fe400078e00ff */
[----:B------:R-:W-:Y:S02]  /*13dc0*/  IMAD.MOV.U32 R15, RZ, RZ, -0x1 ;  /* 0xffffffffff0f7424 */ /* 0x000fe400078e00ff */
[----:B------:R-:W-:Y:S02]  /*13dd0*/  IMAD.MOV.U32 R2, RZ, RZ, R14 ;  /* 0x000000ffff027224 */ /* 0x000fe400078e000e */
[----:B------:R-:W-:-:S07]  /*13de0*/  @P0 IMAD R9, R0, 0x2, R17 ;  /* 0x0000000200090824 */ /* 0x000fce00078e0211 */
[----:B------:R-:W-:Y:S05]  /*13df0*/  WARPSYNC.COLLECTIVE R15, `(.L_x_1164) ;  /* 0x000000000f087348 */ /* 0x000fea0003c00000 */
[----:B------:R0:W1:Y:S02]  /*13e00*/  SHFL.IDX P6, R14, R13, R12, R11 ;  /* 0x0000000c0d0e7389 */ /* 0x00006400000c000b */
[----:B01----:R-:W-:Y:S01]  /*13e10*/  ENDCOLLECTIVE ;  /* 0x000000000000791b */ /* 0x003fe20003800000 */
.L_x_1164:
[----:B------:R-:W-:Y:S02]  /*13e20*/  IMAD.MOV.U32 R13, RZ, RZ, R6 ;  /* 0x000000ffff0d7224 */ /* 0x000fe400078e0006 */
[----:B------:R-:W-:Y:S01]  /*13e30*/  IMAD.MOV.U32 R12, RZ, RZ, 0x1 ;  /* 0x00000001ff0c7424 */ /* 0x000fe200078e00ff */
[----:B------:R-:W-:-:S05]  /*13e40*/  @P0 LEA R14, P1, R37, R14, 0x1 ;  /* 0x0000000e250e0211 */ /* 0x000fca00078208ff */
[----:B------:R-:W-:Y:S02]  /*13e50*/  @P0 IMAD.X R3, RZ, RZ, R2, P1 ;  /* 0x000000ffff030224 */ /* 0x000fe400008e0602 */
[----:B------:R-:W-:-:S07]  /*13e60*/  @P0 IMAD.MOV.U32 R2, RZ, RZ, R14 ;  /* 0x000000ffff020224 */ /* 0x000fce00078e000e */
[----:B------:R-:W-:Y:S05]  /*13e70*/  WARPSYNC.COLLECTIVE R15, `(.L_x_1165) ;  /* 0x000000000f087348 */ /* 0x000fea0003c00000 */
[----:B------:R0:W1:Y:S02]  /*13e80*/  SHFL.IDX P6, R14, R13, R12, R11 ;  /* 0x0000000c0d0e7389 */ /* 0x00006400000c000b */
[----:B01----:R-:W-:Y:S01]  /*13e90*/  ENDCOLLECTIVE ;  /* 0x000000000000791b */ /* 0x003fe20003800000 */
.L_x_1165:
        /* <DEDUP_REMOVED lines=8> */
[----:B------:R-:W-:Y:S01]  /*13f20*/  ISETP.GE.AND P0, PT, R7, 0x11, PT ;  /* 0x000000110700780c */ /* 0x000fe20003f06270 */
[----:B------:R-:W-:-:S12]  /*13f30*/  IMAD.MOV.U32 R8, RZ, RZ, R14 ;  /* 0x000000ffff087224 */ /* 0x000fd800078e000e */
[----:B0-----:R-:W-:Y:S05]  /*13f40*/  WARPSYNC.COLLECTIVE R15, `(.L_x_1166) ;  /* 0x000000000f087348 */ /* 0x001fea0003c00000 */
[----:B------:R1:W2:Y:S02]  /*13f50*/  SHFL.IDX P6, R14, R13, R12, R11 ;  /* 0x0000000c0d0e7389 */ /* 0x0002a400000c000b */
[----:B012---:R-:W-:Y:S01]  /*13f60*/  ENDCOLLECTIVE ;  /* 0x000000000000791b */ /* 0x007fe20003800000 */
.L_x_1166:
[----:B------:R-:W-:Y:S02]  /*13f70*/  @P0 IMAD R27, R0, 0x2, R17 ;  /* 0x00000002001b0824 */ /* 0x000fe400078e0211 */
[----:B------:R-:W-:Y:S02]  /*13f80*/  IMAD.MOV.U32 R13, RZ, RZ, R6 ;  /* 0x000000ffff0d7224 */ /* 0x000fe400078e0006 */
[----:B------:R-:W-:Y:S01]  /*13f90*/  IMAD.MOV.U32 R12, RZ, RZ, 0x2 ;  /* 0x00000002ff0c7424 */ /* 0x000fe200078e00ff */
[----:B------:R-:W-:-:S04]  /*13fa0*/  @P0 LEA R14, P1, R37, R14, 0x1 ;  /* 0x0000000e250e0211 */ /* 0x000fc800078208ff */
[----:B------:R-:W-:Y:S01]  /*13fb0*/  @P0 MOV R2, R14 ;  /* 0x0000000e00020202 */ /* 0x000fe20000000f00 */
[----:B------:R-:W-:-:S08]  /*13fc0*/  @P0 IMAD.X R21, RZ, RZ, R8, P1 ;  /* 0x000000ffff150224 */ /* 0x000fd000008e0608 */
[----:B------:R-:W-:Y:S05]  /*13fd0*/  WARPSYNC.COLLECTIVE R15, `(.L_x_1167) ;  /* 0x000000000f087348 */ /* 0x000fea0003c00000 */
[----:B------:R0:W1:Y:S02]  /*13fe0*/  SHFL.IDX P6, R14, R13, R12, R11 ;  /* 0x0000000c0d0e7389 */ /* 0x00006400000c000b */
[----:B01----:R-:W-:Y:S01]  /*13ff0*/  ENDCOLLECTIVE ;  /* 0x000000000000791b */ /* 0x003fe20003800000 */
.L_x_1167:
        /* <DEDUP_REMOVED lines=9> */
[----:B------:R-:W-:Y:S01]  /*14090*/  ISETP.GE.AND P0, PT, R7, 0x21, PT ;  /* 0x000000210700780c */ /* 0x000fe20003f06270 */
[----:B------:R-:W-:-:S12]  /*140a0*/  IMAD.MOV.U32 R8, RZ, RZ, R14 ;  /* 0x000000ffff087224 */ /* 0x000fd800078e000e */
[----:B0-----:R-:W-:Y:S05]  /*140b0*/  WARPSYNC.COLLECTIVE R15, `(.L_x_1168) ;  /* 0x000000000f087348 */ /* 0x001fea0003c00000 */
[----:B------:R1:W2:Y:S02]  /*140c0*/  SHFL.IDX P6, R14, R13, R12, R11 ;  /* 0x0000000c0d0e7389 */ /* 0x0002a400000c000b */
[----:B012---:R-:W-:Y:S01]  /*140d0*/  ENDCOLLECTIVE ;  /* 0x000000000000791b */ /* 0x007fe20003800000 */
.L_x_1168:
[----:B------:R-:W-:Y:S02]  /*140e0*/  @P0 IMAD R21, R0, 0x2, R17 ;  /* 0x0000000200150824 */ /* 0x000fe400078e0211 */
[----:B------:R-:W-:Y:S02]  /*140f0*/  IMAD.MOV.U32 R13, RZ, RZ, R6 ;  /* 0x000000ffff0d7224 */ /* 0x000fe400078e0006 */
[----:B------:R-:W-:Y:S01]  /*14100*/  IMAD.MOV.U32 R12, RZ, RZ, 0x3 ;  /* 0x00000003ff0c7424 */ /* 0x000fe200078e00ff */
[----:B------:R-:W-:-:S05]  /*14110*/  @P0 LEA R14, P1, R37, R14, 0x1 ;  /* 0x0000000e250e0211 */ /* 0x000fca00078208ff */
[----:B------:R-:W-:-:S08]  /*14120*/  @P0 IMAD.MOV.U32 R2, RZ, RZ, R14 ;  /* 0x000000ffff020224 */ /* 0x000fd000078e000e */
[----:B------:R-:W-:Y:S05]  /*14130*/  WARPSYNC.COLLECTIVE R15, `(.L_x_1169) ;  /* 0x000000000f087348 */ /* 0x000fea0003c00000 */
[----:B------:R0:W1:Y:S02]  /*14140*/  SHFL.IDX P6, R14, R13, R12, R11 ;  /* 0x0000000c0d0e7389 */ /* 0x00006400000c000b */
[----:B01----:R-:W-:Y:S01]  /*14150*/  ENDCOLLECTIVE ;  /* 0x000000000000791b */ /* 0x003fe20003800000 */
.L_x_1169:
        /* <DEDUP_REMOVED lines=10> */
[----:B------:R-:W-:-:S07]  /*14200*/  IMAD.MOV.U32 R8, RZ, RZ, R14 ;  /* 0x000000ffff087224 */ /* 0x000fce00078e000e */
[----:B0-----:R-:W-:Y:S05]  /*14210*/  WARPSYNC.COLLECTIVE R15, `(.L_x_1170) ;  /* 0x000000000f087348 */ /* 0x001fea0003c00000 */
[----:B------:R1:W2:Y:S02]  /*14220*/  SHFL.IDX P6, R14, R13, R12, R11 ;  /* 0x0000000c0d0e7389 */ /* 0x0002a400000c000b */
[----:B012---:R-:W-:Y:S01]  /*14230*/  ENDCOLLECTIVE ;  /* 0x000000000000791b */ /* 0x007fe20003800000 */
.L_x_1170:
[----:B------:R-:W-:Y:S05]  /*14240*/  BRA `(.L_x_1171) ;  /* 0xffffffcc007c7947 */ /* 0x000fea000383ffff */
.L_x_1115:
[----:B------:R-:W-:Y:S02]  /*14250*/  IMAD.MOV.U32 R13, RZ, RZ, R4 ;  /* 0x000000ffff0d7224 */ /* 0x000fe400078e0004 */
[----:B------:R-:W-:Y:S02]  /*14260*/  IMAD.MOV.U32 R12, RZ, RZ, RZ ;  /* 0x000000ffff0c7224 */ /* 0x000fe400078e00ff */
[----:B------:R-:W-:Y:S02]  /*14270*/  IMAD.MOV.U32 R11, RZ, RZ, 0x181f ;  /* 0x0000181fff0b7424 */ /* 0x000fe400078e00ff */
[----:B------:R-:W-:Y:S02]  /*14280*/  IMAD.MOV.U32 R15, RZ, RZ, -0x1 ;  /* 0xffffffffff0f7424 */ /* 0x000fe400078e00ff */
[----:B------:R-:W-:-:S07]  /*14290*/  VIADD R0, R36, UR44 ;  /* 0x0000002c24007c36 */ /* 0x000fce0008000000 */
[----:B------:R-:W-:Y:S05]  /*142a0*/  WARPSYNC.COLLECTIVE R15, `(.L_x_1172) ;  /* 0x000000000f087348 */ /* 0x000fea0003c00000 */
[----:B------:R0:W1:Y:S02]  /*142b0*/  SHFL.IDX P6, R14, R13, R12, R11 ;  /* 0x0000000c0d0e7389 */ /* 0x00006400000c000b */
[----:B01----:R-:W-:Y:S01]  /*142c0*/  ENDCOLLECTIVE ;  /* 0x000000000000791b */ /* 0x003fe20003800000 */
.L_x_1172:
[C---:B------:R-:W-:Y:S01]  /*142d0*/  VIADD R6, R0.reuse, 0x10 ;  /* 0x0000001000067836 */ /* 0x040fe20000000000 */
[----:B------:R-:W-:Y:S01]  /*142e0*/  ISETP.GE.AND P0, PT, R0, UR39, PT ;  /* 0x0000002700007c0c */ /* 0x000fe2000bf06270 */
[----:B------:R-:W-:Y:S01]  /*142f0*/  IMAD.MOV.U32 R13, RZ, RZ, R5 ;  /* 0x000000ffff0d7224 */ /* 0x000fe200078e0005 */
[----:B------:R-:W-:-:S11]  /*14300*/  MOV R2, R14 ;  /* 0x0000000e00027202 */ /* 0x000fd60000000f00 */
[----:B------:R-:W-:Y:S05]  /*14310*/  WARPSYNC.COLLECTIVE R15, `(.L_x_1173) ;  /* 0x000000000f087348 */ /* 0x000fea0003c00000 */
[----:B------:R0:W1:Y:S02]  /*14320*/  SHFL.IDX P6, R14, R13, R12, R11 ;  /* 0x0000000c0d0e7389 */ /* 0x00006400000c000b */
[----:B01----:R-:W-:Y:S01]  /*14330*/  ENDCOLLECTIVE ;  /* 0x000000000000791b */ /* 0x003fe20003800000 */
.L_x_1173:
        /* <DEDUP_REMOVED lines=8> */
.L_x_1174:
[----:B------:R-:W-:Y:S01]  /*143c0*/  @!PT LDS RZ, [RZ] ;  /* 0x00000000fffff984 */ /* 0x000fe20000000800 */
[----:B------:R-:W-:Y:S01]  /*143d0*/  @!PT LDS RZ, [RZ] ;  /* 0x00000000fffff984 */ /* 0x000fe20000000800 */
[----:B------:R-:W-:Y:S01]  /*143e0*/  @!PT LDS RZ, [RZ] ;  /* 0x00000000fffff984 */ /* 0x000fe20000000800 */
[----:B------:R0:W-:Y:S04]  /*143f0*/  @!P0 LDGSTS.E.BYPASS.LTC128B.128 [R31+0x10400], desc[UR36][R2.64], !P2 ;  /* 0x10400000021f8fae */ /* 0x0001e8000d101d64 */
[----:B------:R0:W-:Y:S04]  /*14400*/  @!P0 LDGSTS.E.BYPASS.LTC128B.128 [R31+0x14400], desc[UR36][R2.64+0x80], !P3 ;  /* 0x14400080021f8fae */ /* 0x0001e8000d901d64 */
[----:B------:R0:W-:Y:S01]  /*14410*/  @!P0 LDGSTS.E.BYPASS.LTC128B.128 [R31+0x18400], desc[UR36][R2.64+0x100], !P4 ;  /* 0x18400100021f8fae */ /* 0x0001e2000e101d64 */
[----:B------:R-:W-:-:S03]  /*14420*/  IMAD.MOV.U32 R13, RZ, RZ, R5 ;  /* 0x000000ffff0d7224 */ /* 0x000fc600078e0005 */
[----:B------:R0:W-:Y:S01]  /*14430*/  @!P0 LDGSTS.E.BYPASS.LTC128B.128 [R31+0x1c400], desc[UR36][R2.64+0x180], !P5 ;  /* 0x1c400180021f8fae */ /* 0x0001e2000e901d64 */
[----:B------:R-:W-:Y:S01]  /*14440*/  ISETP.GE.AND P0, PT, R6, UR39, PT ;  /* 0x0000002706007c0c */ /* 0x000fe2000bf06270 */
[----:B------:R-:W-:-:S12]  /*14450*/  IMAD.MOV.U32 R6, RZ, RZ, R14 ;  /* 0x000000ffff067224 */ /* 0x000fd800078e000e */
[----:B0-----:R-:W-:Y:S05]  /*14460*/  WARPSYNC.COLLECTIVE R15, `(.L_x_1175) ;  /* 0x000000000f087348 */ /* 0x001fea0003c00000 */
[----:B------:R1:W2:Y:S02]  /*14470*/  SHFL.IDX P6, R14, R13, R12, R11 ;  /* 0x0000000c0d0e7389 */ /* 0x0002a400000c000b */
[----:B012---:R-:W-:Y:S01]  /*14480*/  ENDCOLLECTIVE ;  /* 0x000000000000791b */ /* 0x007fe20003800000 */
.L_x_1175:
[----:B------:R-:W-:Y:S02]  /*14490*/  IMAD.MOV.U32 R13, RZ, RZ, R4 ;  /* 0x000000ffff0d7224 */ /* 0x000fe400078e0004 */
[----:B------:R-:W-:Y:S01]  /*144a0*/  IMAD.MOV.U32 R12, RZ, RZ, 0x2 ;  /* 0x00000002ff0c7424 */ /* 0x000fe200078e00ff */
[----:B------:R-:W-:-:S05]  /*144b0*/  @!P0 LEA R14, P1, R37, R14, 0x1 ;  /* 0x0000000e250e8211 */ /* 0x000fca00078208ff */
[----:B------:R-:W-:-:S08]  /*144c0*/  @!P0 IMAD.MOV.U32 R2, RZ, RZ, R14 ;  /* 0x000000ffff028224 */ /* 0x000fd000078e000e */
[----:B------:R-:W-:Y:S05]  /*144d0*/  WARPSYNC.COLLECTIVE R15, `(.L_x_1176) ;  /* 0x000000000f087348 */ /* 0x000fea0003c00000 */
[----:B------:R0:W1:Y:S02]  /*144e0*/  SHFL.IDX P6, R14, R13, R12, R11 ;  /* 0x0000000c0d0e7389 */ /* 0x00006400000c000b */
[----:B01----:R-:W-:Y:S01]  /*144f0*/  ENDCOLLECTIVE ;  /* 0x000000000000791b */ /* 0x003fe20003800000 */
.L_x_1176:
[----:B------:R-:W-:Y:S02]  /*14500*/  @!P0 IMAD.X R7, RZ, RZ, R6, P1 ;  /* 0x000000ffff078224 */ /* 0x000fe400008e0606 */
[----:B------:R-:W-:Y:S02]  /*14510*/  VIADD R6, R0, 0x20 ;  /* 0x0000002000067836 */ /* 0x000fe40000000000 */
        /* <DEDUP_REMOVED lines=9> */
[----:B------:R-:W-:Y:S01]  /*145b0*/  ISETP.GE.AND P0, PT, R6, UR39, PT ;  /* 0x0000002706007c0c */ /* 0x000fe2000bf06270 */
[----:B------:R-:W-:-:S12]  /*145c0*/  IMAD.MOV.U32 R6, RZ, RZ, R14 ;  /* 0x000000ffff067224 */ /* 0x000fd800078e000e */
[----:B0-----:R-:W-:Y:S05]  /*145d0*/  WARPSYNC.COLLECTIVE R15, `(.L_x_1177) ;  /* 0x000000000f087348 */ /* 0x001fea0003c00000 */
[----:B------:R1:W2:Y:S02]  /*145e0*/  SHFL.IDX P6, R14, R13, R12, R11 ;  /* 0x0000000c0d0e7389 */ /* 0x0002a400000c000b */
[----:B012---:R-:W-:Y:S01]  /*145f0*/  ENDCOLLECTIVE ;  /* 0x000000000000791b */ /* 0x007fe20003800000 */
.L_x_1177:
[----:B------:R-:W-:Y:S02]  /*14600*/  IMAD.MOV.U32 R13, RZ, RZ, R4 ;  /* 0x000000ffff0d7224 */ /* 0x000fe400078e0004 */
[----:B------:R-:W-:Y:S01]  /*14610*/  IMAD.MOV.U32 R12, RZ, RZ, 0x3 ;  /* 0x00000003ff0c7424 */ /* 0x000fe200078e00ff */
[----:B------:R-:W-:-:S04]  /*14620*/  @!P0 LEA R14, P1, R37, R14, 0x1 ;  /* 0x0000000e250e8211 */ /* 0x000fc800078208ff */
[----:B------:R-:W-:Y:S01]  /*14630*/  @!P0 IADD3.X R7, RZ, R6, RZ, P1, !PT ;  /* 0x00000006ff078210 */ /* 0x000fe20000ffe4ff */
[----:B------:R-:W-:-:S08]  /*14640*/  @!P0 IMAD.MOV.U32 R2, RZ, RZ, R14 ;  /* 0x000000ffff028224 */ /* 0x000fd000078e000e */
[----:B------:R-:W-:Y:S05]  /*14650*/  WARPSYNC.COLLECTIVE R15, `(.L_x_1178) ;  /* 0x000000000f087348 */ /* 0x000fea0003c00000 */
[----:B------:R0:W1:Y:S02]  /*14660*/  SHFL.IDX P6, R14, R13, R12, R11 ;  /* 0x0000000c0d0e7389 */ /* 0x00006400000c000b */
[----:B01----:R-:W-:Y:S01]  /*14670*/  ENDCOLLECTIVE ;  /* 0x000000000000791b */ /* 0x003fe20003800000 */
.L_x_1178:
        /* <DEDUP_REMOVED lines=15> */
.L_x_1179:
[----:B------:R-:W-:Y:S02]  /*14770*/  IMAD.MOV.U32 R13, RZ, RZ, R4 ;  /* 0x000000ffff0d7224 */ /* 0x000fe400078e0004 */
[----:B------:R-:W-:Y:S01]  /*14780*/  IMAD.MOV.U32 R12, RZ, RZ, 0x4 ;  /* 0x00000004ff0c7424 */ /* 0x000fe200078e00ff */
[----:B------:R-:W-:-:S05]  /*14790*/  @!P0 LEA R14, P1, R37, R14, 0x1 ;  /* 0x0000000e250e8211 */ /* 0x000fca00078208ff */
[----:B------:R-:W-:-:S08]  /*147a0*/  @!P0 IMAD.MOV.U32 R2, RZ, RZ, R14 ;  /* 0x000000ffff028224 */ /* 0x000fd000078e000e */
[----:B------:R-:W-:Y:S05]  /*147b0*/  WARPSYNC.COLLECTIVE R15, `(.L_x_1180) ;  /* 0x000000000f087348 */ /* 0x000fea0003c00000 */
[----:B------:R0:W1:Y:S02]  /*147c0*/  SHFL.IDX P6, R14, R13, R12, R11 ;  /* 0x0000000c0d0e7389 */ /* 0x00006400000c000b */
[----:B01----:R-:W-:Y:S01]  /*147d0*/  ENDCOLLECTIVE ;  /* 0x000000000000791b */ /* 0x003fe20003800000 */
.L_x_1180:
        /* <DEDUP_REMOVED lines=16> */
.L_x_1181:
[----:B------:R-:W-:Y:S02]  /*148e0*/  IMAD.MOV.U32 R13, RZ, RZ, R4 ;  /* 0x000000ffff0d7224 */ /* 0x000fe400078e0004 */
[----:B------:R-:W-:Y:S01]  /*148f0*/  IMAD.MOV.U32 R12, RZ, RZ, 0x5 ;  /* 0x00000005ff0c7424 */ /* 0x000fe200078e00ff */
[----:B------:R-:W-:-:S05]  /*14900*/  @!P0 LEA R14, P1, R37, R14, 0x1 ;  /* 0x0000000e250e8211 */ /* 0x000fca00078208ff */
[----:B------:R-:W-:-:S08]  /*14910*/  @!P0 IMAD.MOV.U32 R2, RZ, RZ, R14 ;  /* 0x000000ffff028224 */ /* 0x000fd000078e000e */
[----:B------:R-:W-:Y:S05]  /*14920*/  WARPSYNC.COLLECTIVE R15, `(.L_x_1182) ;  /* 0x000000000f087348 */ /* 0x000fea0003c00000 */
[----:B------:R0:W1:Y:S02]  /*14930*/  SHFL.IDX P6, R14, R13, R12, R11 ;  /* 0x0000000c0d0e7389 */ /* 0x00006400000c000b */
[----:B01----:R-:W-:Y:S01]  /*14940*/  ENDCOLLECTIVE ;  /* 0x000000000000791b */ /* 0x003fe20003800000 */
.L_x_1182:
[----:B------:R-:W-:Y:S02]  /*14950*/  @!P0 IMAD.X R7, RZ, RZ, R6, P1 ;  /* 0x000000ffff078224 */ /* 0x000fe400008e0606 */
[----:B------:R-:W-:-:S03]  /*14960*/  VIADD R6, R0, 0x50 ;  /* 0x0000005000067836 */ /* 0x000fc60000000000 */
[----:B------:R-:W-:-:S05]  /*14970*/  @!P0 MOV R3, R7 ;  /* 0x0000000700038202 */ /* 0x000fca0000000f00 */
        /* <DEDUP_REMOVED lines=8> */
[----:B------:R-:W-:Y:S01]  /*14a00*/  ISETP.GE.AND P0, PT, R6, UR39, PT ;  /* 0x0000002706007c0c */ /* 0x000fe2000bf06270 */
[----:B------:R-:W-:-:S12]  /*14a10*/  IMAD.MOV.U32 R6, RZ, RZ, R14 ;  /* 0x000000ffff067224 */ /* 0x000fd800078e000e */
[----:B0-----:R-:W-:Y:S05]  /*14a20*/  WARPSYNC.COLLECTIVE R15, `(.L_x_1183) ;  /* 0x000000000f087348 */ /* 0x001fea0003c00000 */
[----:B------:R1:W2:Y:S02]  /*14a30*/  SHFL.IDX P6, R14, R13, R12, R11 ;  /* 0x0000000c0d0e7389 */ /* 0x0002a400000c000b */
[----:B012---:R-:W-:Y:S01]  /*14a40*/  ENDCOLLECTIVE ;  /* 0x000000000000791b */ /* 0x007fe20003800000 */
.L_x_1183:
[----:B------:R-:W-:Y:S02]  /*14a50*/  IMAD.MOV.U32 R13, RZ, RZ, R4 ;  /* 0x000000ffff0d7224 */ /* 0x000fe400078e0004 */
[----:B------:R-:W-:Y:S01]  /*14a60*/  IMAD.MOV.U32 R12, RZ, RZ, 0x6 ;  /* 0x00000006ff0c7424 */ /* 0x000fe200078e00ff */
[----:B------:R-:W-:-:S05]  /*14a70*/  @!P0 LEA R14, P1, R37, R14, 0x1 ;  /* 0x0000000e250e8211 */ /* 0x000fca00078208ff */
[----:B------:R-:W-:-:S08]  /*14a80*/  @!P0 IMAD.MOV.U32 R2, RZ, RZ, R14 ;  /* 0x000000ffff028224 */ /* 0x000fd000078e000e */
[----:B------:R-:W-:Y:S05]  /*14a90*/  WARPSYNC.COLLECTIVE R15, `(.L_x_1184) ;  /* 0x000000000f087348 */ /* 0x000fea0003c00000 */
[----:B------:R0:W1:Y:S02]  /*14aa0*/  SHFL.IDX P6, R14, R13, R12, R11 ;  /* 0x0000000c0d0e7389 */ /* 0x00006400000c000b */
[----:B01----:R-:W-:Y:S01]  /*14ab0*/  ENDCOLLECTIVE ;  /* 0x000000000000791b */ /* 0x003fe20003800000 */
.L_x_1184:
        /* <DEDUP_REMOVED lines=16> */
.L_x_1185:
[----:B------:R-:W-:Y:S01]  /*14bc0*/  IMAD.MOV.U32 R13, RZ, RZ, R4 ;  /* 0x000000ffff0d7224 */ /* 0x000fe200078e0004 */
[----:B------:R-:W-:Y:S02]  /*14bd0*/  MOV R12, 0x7 ;  /* 0x00000007000c7802 */ /* 0x000fe40000000f00 */
[----:B------:R-:W-:-:S05]  /*14be0*/  @!P0 LEA R14, P1, R37, R14, 0x1 ;  /* 0x0000000e250e8211 */ /* 0x000fca00078208ff */
[----:B------:R-:W-:-:S08]  /*14bf0*/  @!P0 IMAD.MOV.U32 R2, RZ, RZ, R14 ;  /* 0x000000ffff028224 */ /* 0x000fd000078e000e */
[----:B------:R-:W-:Y:S05]  /*14c00*/  WARPSYNC.COLLECTIVE R15, `(.L_x_1186) ;  /* 0x000000000f087348 */ /* 0x000fea0003c00000 */
[----:B------:R0:W1:Y:S02]  /*14c10*/  SHFL.IDX P6, R14, R13, R12, R11 ;  /* 0x0000000c0d0e7389 */ /* 0x00006400000c000b */
[----:B01----:R-:W-:Y:S01]  /*14c20*/  ENDCOLLECTIVE ;  /* 0x000000000000791b */ /* 0x003fe20003800000 */
.L_x_1186:
        /* <DEDUP_REMOVED lines=14> */
.L_x_1187:
[----:B------:R-:W-:Y:S05]  /*14d10*/  BRA `(.L_x_1188) ;  /* 0xffffffcc00a47947 */ /* 0x000fea000383ffff */
.L_x_1118:
[----:B0-----:R0:W1:Y:S02]  /*14d20*/  SYNCS.PHASECHK.TRANS64.TRYWAIT P0, [R17+URZ+0x30820], R0 ;  /* 0x03082000110075a7 */ /* 0x001064000800017f */
[----:B-1----:R-:W-:Y:S05]  /*14d30*/  @!P0 NANOSLEEP.SYNCS 0x989680 ;  /* 0x009896800000895d */ /* 0x002fea0003900000 */
[----:B------:R-:W1:Y:S02]  /*14d40*/  @!P0 SYNCS.PHASECHK.TRANS64 P0, [R17+URZ+0x30820], R0 ;  /* 0x03082000110085a7 */ /* 0x000e64000800007f */
[----:B-1----:R-:W-:Y:S05]  /*14d50*/  @!P0 BRA `(.L_x_1118) ;  /* 0xfffffffc00f08947 */ /* 0x002fea000383ffff */
[----:B------:R-:W-:Y:S05]  /*14d60*/  BRA `(.L_x_1189) ;  /* 0xffffffd0000c7947 */ /* 0x000fea000383ffff */
.L_x_1122:
[----:B0-----:R0:W1:Y:S02]  /*14d70*/  SYNCS.PHASECHK.TRANS64.TRYWAIT P0, [R7+URZ+0x30840], R2 ;  /* 0x03084002070075a7 */ /* 0x001064000800017f */
[----:B-1----:R-:W-:Y:S05]  /*14d80*/  @!P0 NANOSLEEP.SYNCS 0x989680 ;  /* 0x009896800000895d */ /* 0x002fea0003900000 */
[----:B------:R-:W1:Y:S02]  /*14d90*/  @!P0 SYNCS.PHASECHK.TRANS64 P0, [R7+URZ+0x30840], R2 ;  /* 0x03084002070085a7 */ /* 0x000e64000800007f */
[----:B-1----:R-:W-:Y:S05]  /*14da0*/  @!P0 BRA `(.L_x_1122) ;  /* 0xfffffffc00f08947 */ /* 0x002fea000383ffff */
[----:B------:R-:W-:Y:S05]  /*14db0*/  BRA `(.L_x_1190) ;  /* 0xffffffd000cc7947 */ /* 0x000fea000383ffff */
.L_x_1123:
        /* <DEDUP_REMOVED lines=8> */
.L_x_1192:
[----:B------:R-:W-:Y:S05]  /*14e40*/  BSYNC B1 ;  /* 0x0000000000017941 */ /* 0x000fea0003800000 */
.L_x_1191:
[----:B------:R-:W-:Y:S02]  /*14e50*/  IMAD.MOV.U32 R13, RZ, RZ, R20 ;  /* 0x000000ffff0d7224 */ /* 0x000fe400078e0014 */
[----:B------:R-:W-:Y:S02]  /*14e60*/  IMAD.MOV.U32 R12, RZ, RZ, RZ ;  /* 0x000000ffff0c7224 */ /* 0x000fe400078e00ff */
[----:B------:R-:W-:Y:S02]  /*14e70*/  IMAD.MOV.U32 R11, RZ, RZ, 0x181f ;  /* 0x0000181fff0b7424 */ /* 0x000fe400078e00ff */
[----:B------:R-:W-:Y:S02]  /*14e80*/  IMAD.MOV.U32 R15, RZ, RZ, -0x1 ;  /* 0xffffffffff0f7424 */ /* 0x000fe400078e00ff */
[----:B------:R-:W-:Y:S02]  /*14e90*/  IMAD.MOV.U32 R3, RZ, RZ, R14 ;  /* 0x000000ffff037224 */ /* 0x000fe400078e000e */
[----:B------:R-:W-:-:S07]  /*14ea0*/  IMAD.SHL.U32 R4, R37, 0x2, RZ ;  /* 0x0000000225047824 */ /* 0x000fce00078e00ff */
[----:B------:R-:W-:Y:S05]  /*14eb0*/  WARPSYNC.COLLECTIVE R15, `(.L_x_1193) ;  /* 0x000000000f087348 */ /* 0x000fea0003c00000 */
[----:B------:R0:W1:Y:S02]  /*14ec0*/  SHFL.IDX P6, R14, R13, R12, R11 ;  /* 0x0000000c0d0e7389 */ /* 0x00006400000c000b */
[----:B01----:R-:W-:Y:S01]  /*14ed0*/  ENDCOLLECTIVE ;  /* 0x000000000000791b */ /* 0x003fe20003800000 */
.L_x_1193:
[----:B------:R-:W-:Y:S02]  /*14ee0*/  IMAD R21, R21, 0x2, R17 ;  /* 0x0000000215157824 */ /* 0x000fe400078e0211 */
[----:B------:R-:W-:Y:S02]  /*14ef0*/  IMAD.MOV.U32 R13, RZ, RZ, R27 ;  /* 0x000000ffff0d7224 */ /* 0x000fe400078e001b */
[----:B------:R-:W-:Y:S01]  /*14f00*/  IMAD.MOV.U32 R12, RZ, RZ, 0x1 ;  /* 0x00000001ff0c7424 */ /* 0x000fe200078e00ff */
[----:B------:R-:W-:-:S13]  /*14f10*/  IADD3 R2, P0, R14, R4, RZ ;  /* 0x000000040e027210 */ /* 0x000fda0007f1e0ff */
[----:B------:R-:W-:Y:S05]  /*14f20*/  WARPSYNC.COLLECTIVE R15, `(.L_x_1194) ;  /* 0x000000000f087348 */ /* 0x000fea0003c00000 */
[----:B------:R0:W1:Y:S02]  /*14f30*/  SHFL.IDX P6, R14, R13, R12, R11 ;  /* 0x0000000c0d0e7389 */ /* 0x00006400000c000b */
[----:B01----:R-:W-:Y:S01]  /*14f40*/  ENDCOLLECTIVE ;  /* 0x000000000000791b */ /* 0x003fe20003800000 */
.L_x_1194:
[----:B------:R-:W-:-:S05]  /*14f50*/  IMAD.X R3, RZ, RZ, R3, P0 ;  /* 0x000000ffff037224 */ /* 0x000fca00000e0603 */
        /* <DEDUP_REMOVED lines=12> */
.L_x_1195:
[----:B------:R-:W-:Y:S02]  /*15020*/  IMAD.MOV.U32 R13, RZ, RZ, R27 ;  /* 0x000000ffff0d7224 */ /* 0x000fe400078e001b */
[----:B------:R-:W-:Y:S01]  /*15030*/  IMAD.MOV.U32 R12, RZ, RZ, 0x2 ;  /* 0x00000002ff0c7424 */ /* 0x000fe200078e00ff */
[----:B------:R-:W-:-:S13]  /*15040*/  IADD3 R2, P0, R14, R4, RZ ;  /* 0x000000040e027210 */ /* 0x000fda0007f1e0ff */
[----:B------:R-:W-:Y:S05]  /*15050*/  WARPSYNC.COLLECTIVE R15, `(.L_x_1196) ;  /* 0x000000000f087348 */ /* 0x000fea0003c00000 */
[----:B------:R0:W1:Y:S02]  /*15060*/  SHFL.IDX P6, R14, R13, R12, R11 ;  /* 0x0000000c0d0e7389 */ /* 0x00006400000c000b */
[----:B01----:R-:W-:Y:S01]  /*15070*/  ENDCOLLECTIVE ;  /* 0x000000000000791b */ /* 0x003fe20003800000 */
.L_x_1196:
        /* <DEDUP_REMOVED lines=13> */
.L_x_1197:
[----:B------:R-:W-:Y:S02]  /*15150*/  IMAD.MOV.U32 R13, RZ, RZ, R27 ;  /* 0x000000ffff0d7224 */ /* 0x000fe400078e001b */
[----:B------:R-:W-:Y:S01]  /*15160*/  IMAD.MOV.U32 R12, RZ, RZ, 0x3 ;  /* 0x00000003ff0c7424 */ /* 0x000fe200078e00ff */
[----:B------:R-:W-:-:S13]  /*15170*/  IADD3 R2, P0, R14, R4, RZ ;  /* 0x000000040e027210 */ /* 0x000fda0007f1e0ff */
[----:B------:R-:W-:Y:S05]  /*15180*/  WARPSYNC.COLLECTIVE R15, `(.L_x_1198) ;  /* 0x000000000f087348 */ /* 0x000fea0003c00000 */
[----:B------:R0:W1:Y:S02]  /*15190*/  SHFL.IDX P6, R14, R13, R12, R11 ;  /* 0x0000000c0d0e7389 */ /* 0x00006400000c000b */
[----:B01----:R-:W-:Y:S01]  /*151a0*/  ENDCOLLECTIVE ;  /* 0x000000000000791b */ /* 0x003fe20003800000 */
.L_x_1198:
        /* <DEDUP_REMOVED lines=13> */
.L_x_1199:
[----:B------:R-:W-:Y:S05]  /*15280*/  BRA `(.L_x_1200) ;  /* 0xffffffd000787947 */ /* 0x000fea000383ffff */
.L_x_1128:
[----:B0-----:R0:W1:Y:S02]  /*15290*/  SYNCS.PHASECHK.TRANS64.TRYWAIT P0, [R7+URZ+0x30860], R2 ;  /* 0x03086002070075a7 */ /* 0x001064000800017f */
[----:B-1----:R-:W-:Y:S05]  /*152a0*/  @!P0 NANOSLEEP.SYNCS 0x989680 ;  /* 0x009896800000895d */ /* 0x002fea0003900000 */
[----:B------:R-:W1:Y:S02]  /*152b0*/  @!P0 SYNCS.PHASECHK.TRANS64 P0, [R7+URZ+0x30860], R2 ;  /* 0x03086002070085a7 */ /* 0x000e64000800007f */
[----:B-1----:R-:W-:Y:S05]  /*152c0*/  @!P0 BRA `(.L_x_1128) ;  /* 0xfffffffc00f08947 */ /* 0x002fea000383ffff */
[----:B------:R-:W-:Y:S05]  /*152d0*/  BRA `(.L_x_1201) ;  /* 0xffffffd000d87947 */ /* 0x000fea000383ffff */
.L_x_1129:
        /* <DEDUP_REMOVED lines=8> */
.L_x_1203:
[----:B------:R-:W-:Y:S05]  /*15360*/  BSYNC B1 ;  /* 0x0000000000017941 */ /* 0x000fea0003800000 */
.L_x_1202:
        /* <DEDUP_REMOVED lines=9> */
.L_x_1204:
[----:B------:R-:W-:Y:S02]  /*15400*/  IMAD.MOV.U32 R13, RZ, RZ, R19 ;  /* 0x000000ffff0d7224 */ /* 0x000fe400078e0013 */
[----:B------:R-:W-:Y:S01]  /*15410*/  IMAD.MOV.U32 R12, RZ, RZ, 0x1 ;  /* 0x00000001ff0c7424 */ /* 0x000fe200078e00ff */
[----:B------:R-:W-:-:S13]  /*15420*/  IADD3 R2, P0, R14, R4, RZ ;  /* 0x000000040e027210 */ /* 0x000fda0007f1e0ff */
[----:B------:R-:W-:Y:S05]  /*15430*/  WARPSYNC.COLLECTIVE R15, `(.L_x_1205) ;  /* 0x000000000f087348 */ /* 0x000fea0003c00000 */
[----:B------:R0:W1:Y:S02]  /*15440*/  SHFL.IDX P6, R14, R13, R12, R11 ;  /* 0x0000000c0d0e7389 */ /* 0x00006400000c000b */
[----:B01----:R-:W-:Y:S01]  /*15450*/  ENDCOLLECTIVE ;  /* 0x000000000000791b */ /* 0x003fe20003800000 */
.L_x_1205:
        /* <DEDUP_REMOVED lines=17> */
.L_x_1206:
[----:B------:R-:W-:Y:S02]  /*15570*/  IMAD.MOV.U32 R13, RZ, RZ, R19 ;  /* 0x000000ffff0d7224 */ /* 0x000fe400078e0013 */
[----:B------:R-:W-:Y:S01]  /*15580*/  IMAD.MOV.U32 R12, RZ, RZ, 0x2 ;  /* 0x00000002ff0c7424 */ /* 0x000fe200078e00ff */
[----:B------:R-:W-:-:S13]  /*15590*/  IADD3 R2, P0, R14, R4, RZ ;  /* 0x000000040e027210 */ /* 0x000fda0007f1e0ff */
[----:B------:R-:W-:Y:S05]  /*155a0*/  WARPSYNC.COLLECTIVE R15, `(.L_x_1207) ;  /* 0x000000000f087348 */ /* 0x000fea0003c00000 */
[----:B------:R0:W1:Y:S02]  /*155b0*/  SHFL.IDX P6, R14, R13, R12, R11 ;  /* 0x0000000c0d0e7389 */ /* 0x00006400000c000b */
[----:B01----:R-:W-:Y:S01]  /*155c0*/  ENDCOLLECTIVE ;  /* 0x000000000000791b */ /* 0x003fe20003800000 */
.L_x_1207:
        /* <DEDUP_REMOVED lines=17> */
.L_x_1208:
[----:B------:R-:W-:Y:S02]  /*156e0*/  IMAD.MOV.U32 R13, RZ, RZ, R19 ;  /* 0x000000ffff0d7224 */ /* 0x000fe400078e0013 */
[----:B------:R-:W-:Y:S01]  /*156f0*/  IMAD.MOV.U32 R12, RZ, RZ, 0x3 ;  /* 0x00000003ff0c7424 */ /* 0x000fe200078e00ff */
[----:B------:R-:W-:-:S13]  /*15700*/  IADD3 R2, P0, R14, R4, RZ ;  /* 0x000000040e027210 */ /* 0x000fda0007f1e0ff */
[----:B------:R-:W-:Y:S05]  /*15710*/  WARPSYNC.COLLECTIVE R15, `(.L_x_1209) ;  /* 0x000000000f087348 */ /* 0x000fea0003c00000 */
[----:B------:R0:W1:Y:S02]  /*15720*/  SHFL.IDX P6, R14, R13, R12, R11 ;  /* 0x0000000c0d0e7389 */ /* 0x00006400000c000b */
[----:B01----:R-:W-:Y:S01]  /*15730*/  ENDCOLLECTIVE ;  /* 0x000000000000791b */ /* 0x003fe20003800000 */
.L_x_1209:
        /* <DEDUP_REMOVED lines=12> */
.L_x_1210:
        /* <DEDUP_REMOVED lines=9> */
.L_x_1137:
[----:B0-----:R0:W1:Y:S02]  /*15890*/  SYNCS.PHASECHK.TRANS64.TRYWAIT P0, [R4+URZ+0x30860], R3 ;  /* 0x03086003040075a7 */ /* 0x001064000800017f */
[----:B-1----:R-:W-:Y:S05]  /*158a0*/  @!P0 NANOSLEEP.SYNCS 0x989680 ;  /* 0x009896800000895d */ /* 0x002fea0003900000 */
[----:B------:R-:W1:Y:S02]  /*158b0*/  @!P0 SYNCS.PHASECHK.TRANS64 P0, [R4+URZ+0x30860], R3 ;  /* 0x03086003040085a7 */ /* 0x000e64000800007f */
[----:B-1----:R-:W-:Y:S05]  /*158c0*/  @!P0 BRA `(.L_x_1137) ;  /* 0xfffffffc00f08947 */ /* 0x002fea000383ffff */
[----:B------:R-:W-:Y:S05]  /*158d0*/  BRA `(.L_x_1212) ;  /* 0xffffffd4005c7947 */ /* 0x000fea000383ffff */
.L_x_1138:
        /* <DEDUP_REMOVED lines=8> */
.L_x_1214:
[----:B------:R-:W-:Y:S05]  /*15960*/  BSYNC B0 ;  /* 0x0000000000007941 */ /* 0x000fea0003800000 */
.L_x_1213:
        /* <DEDUP_REMOVED lines=9> */
.L_x_1215:
[----:B------:R-:W-:Y:S02]  /*15a00*/  IMAD.MOV.U32 R13, RZ, RZ, R19 ;  /* 0x000000ffff0d7224 */ /* 0x000fe400078e0013 */
[----:B------:R-:W-:Y:S01]  /*15a10*/  IMAD.MOV.U32 R12, RZ, RZ, 0x1 ;  /* 0x00000001ff0c7424 */ /* 0x000fe200078e00ff */
[----:B------:R-:W-:-:S13]  /*15a20*/  IADD3 R2, P0, R14, R6, RZ ;  /* 0x000000060e027210 */ /* 0x000fda0007f1e0ff */
[----:B------:R-:W-:Y:S05]  /*15a30*/  WARPSYNC.COLLECTIVE R15, `(.L_x_1216) ;  /* 0x000000000f087348 */ /* 0x000fea0003c00000 */
[----:B------:R0:W1:Y:S02]  /*15a40*/  SHFL.IDX P6, R14, R13, R12, R11 ;  /* 0x0000000c0d0e7389 */ /* 0x00006400000c000b */
[----:B01----:R-:W-:Y:S01]  /*15a50*/  ENDCOLLECTIVE ;  /* 0x000000000000791b */ /* 0x003fe20003800000 */
.L_x_1216:
[----:B------:R-:W-:Y:S01]  /*15a60*/  IMAD.X R3, RZ, RZ, R0, P0 ;  /* 0x000000ffff037224 */ /* 0x000fe200000e0600 */
[----:B------:R-:W-:Y:S01]  /*15a70*/  ISETP.LT.OR P0, PT, R5, 0x1, P5 ;  /* 0x000000010500780c */ /* 0x000fe20002f01670 */
[----:B------:R-:W-:Y:S02]  /*15a80*/  IMAD R0, R8, 0x2, R17 ;  /* 0x0000000208007824 */ /* 0x000fe400078e0211 */
        /* <DEDUP_REMOVED lines=10> */
.L_x_1217:
[----:B------:R-:W-:Y:S01]  /*15b30*/  @!PT LDS RZ, [RZ] ;  /* 0x00000000fffff984 */ /* 0x000fe20000000800 */
[----:B------:R-:W-:Y:S01]  /*15b40*/  @!PT LDS RZ, [RZ] ;  /* 0x00000000fffff984 */ /* 0x000fe20000000800 */
[----:B------:R-:W-:Y:S01]  /*15b50*/  @!PT LDS RZ, [RZ] ;  /* 0x00000000fffff984 */ /* 0x000fe20000000800 */
[----:B------:R-:W-:Y:S01]  /*15b60*/  LDGSTS.E.BYPASS.LTC128B.128 [R0+0x2400], desc[UR36][R2.64+0x80], !P0 ;  /* 0x0240008002007fae */ /* 0x000fe2000c101d64 */
[----:B------:R-:W-:Y:S01]  /*15b70*/  ISETP.LT.OR P0, PT, R5, 0x1, P3 ;  /* 0x000000010500780c */ /* 0x000fe20001f01670 */
[----:B------:R-:W-:Y:S01]  /*15b80*/  IMAD.MOV.U32 R13, RZ, RZ, R19 ;  /* 0x000000ffff0d7224 */ /* 0x000fe200078e0013 */
[----:B------:R-:W-:-:S11]  /*15b90*/  MOV R12, 0x2 ;  /* 0x00000002000c7802 */ /* 0x000fd60000000f00 */
[----:B------:R-:W-:Y:S01]  /*15ba0*/  LDGSTS.E.BYPASS.LTC128B.128 [R0+0x4400], desc[UR36][R2.64+0x100], !P0 ;  /* 0x0440010002007fae */ /* 0x000fe2000c101d64 */
[----:B------:R-:W-:-:S13]  /*15bb0*/  ISETP.LT.OR P0, PT, R5, 0x1, P1 ;  /* 0x000000010500780c */ /* 0x000fda0000f01670 */
[----:B------:R0:W-:Y:S02]  /*15bc0*/  LDGSTS.E.BYPASS.LTC128B.128 [R0+0x6400], desc[UR36][R2.64+0x180], !P0 ;  /* 0x0640018002007fae */ /* 0x0001e4000c101d64 */
[----:B0-----:R-:W-:-:S13]  /*15bd0*/  IADD3 R2, P0, R14, R6, RZ ;  /* 0x000000060e027210 */ /* 0x001fda0007f1e0ff */
[----:B------:R-:W-:Y:S05]  /*15be0*/  WARPSYNC.COLLECTIVE R15, `(.L_x_1218) ;  /* 0x000000000f087348 */ /* 0x000fea0003c00000 */
[----:B------:R0:W1:Y:S02]  /*15bf0*/  SHFL.IDX P6, R14, R13, R12, R11 ;  /* 0x0000000c0d0e7389 */ /* 0x00006400000c000b */
[----:B01----:R-:W-:Y:S01]  /*15c00*/  ENDCOLLECTIVE ;  /* 0x000000000000791b */ /* 0x003fe20003800000 */
.L_x_1218:
        /* <DEDUP_REMOVED lines=12> */
.L_x_1219:
        /* <DEDUP_REMOVED lines=14> */
.L_x_1220:
        /* <DEDUP_REMOVED lines=12> */
.L_x_1221:
        /* <DEDUP_REMOVED lines=9> */
.L_x_1143:
[----:B------:R-:W-:Y:S01]  /*15f00*/  BSSY B0, `(.L_x_1223) ;  /* 0x0000008000007945 */ /* 0x000fe20003800000 */
[----:B------:R-:W-:Y:S02]  /*15f10*/  IMAD.MOV.U32 R13, RZ, RZ, R34 ;  /* 0x000000ffff0d7224 */ /* 0x000fe400078e0022 */
[----:B------:R-:W-:Y:S02]  /*15f20*/  IMAD.MOV.U32 R12, RZ, RZ, RZ ;  /* 0x000000ffff0c7224 */ /* 0x000fe400078e00ff */
[----:B------:R-:W-:Y:S02]  /*15f30*/  IMAD.MOV.U32 R11, RZ, RZ, 0x1f ;  /* 0x0000001fff0b7424 */ /* 0x000fe400078e00ff */
[----:B------:R-:W-:-:S07]  /*15f40*/  IMAD.MOV.U32 R15, RZ, RZ, -0x1 ;  /* 0xffffffffff0f7424 */ /* 0x000fce00078e00ff */
[----:B-----5:R-:W-:Y:S05]  /*15f50*/  WARPSYNC.COLLECTIVE R15, `(.L_x_1224) ;  /* 0x000000000f087348 */ /* 0x020fea0003c00000 */
[----:B------:R0:W1:Y:S02]  /*15f60*/  SHFL.IDX P6, R14, R13, R12, R11 ;  /* 0x0000000c0d0e7389 */ /* 0x00006400000c000b */
[----:B01---5:R-:W-:Y:S01]  /*15f70*/  ENDCOLLECTIVE ;  /* 0x000000000000791b */ /* 0x023fe20003800000 */
.L_x_1224:
[----:B------:R-:W-:Y:S05]  /*15f80*/  BSYNC B0 ;  /* 0x0000000000007941 */ /* 0x000fea0003800000 */
.L_x_1223:
[----:B------:R-:W-:Y:S05]  /*15f90*/  BRA `(.L_x_1225) ;  /* 0xffffffd400287947 */ /* 0x000fea000383ffff */
.L_x_1146:
[----:B-1----:R1:W2:Y:S02]  /*15fa0*/  SYNCS.PHASECHK.TRANS64.TRYWAIT P0, [R5+URZ+0x30820], R0 ;  /* 0x03082000050075a7 */ /* 0x0022a4000800017f */
[----:B--2---:R-:W-:Y:S05]  /*15fb0*/  @!P0 NANOSLEEP.SYNCS 0x989680 ;  /* 0x009896800000895d */ /* 0x004fea0003900000 */
[----:B------:R-:W2:Y:S02]  /*15fc0*/  @!P0 SYNCS.PHASECHK.TRANS64 P0, [R5+URZ+0x30820], R0 ;  /* 0x03082000050085a7 */ /* 0x000ea4000800007f */
[----:B--2---:R-:W-:Y:S05]  /*15fd0*/  @!P0 BRA `(.L_x_1146) ;  /* 0xfffffffc00f08947 */ /* 0x004fea000383ffff */
[----:B------:R-:W-:Y:S05]  /*15fe0*/  BRA `(.L_x_1226) ;  /* 0xffffffd400707947 */ /* 0x000fea000383ffff */
.L_x_1147:
[----:B------:R-:W2:Y:S01]  /*15ff0*/  S2R R2, SR_TID.X ;  /* 0x0000000000027919 */ /* 0x000ea20000002100 */
[----:B------:R-:W-:Y:S01]  /*16000*/  BSSY B0, `(.L_x_1227) ;  /* 0x000000a000007945 */ /* 0x000fe20003800000 */
[----:B------:R-:W-:Y:S02]  /*16010*/  IMAD.MOV.U32 R12, RZ, RZ, RZ ;  /* 0x000000ffff0c7224 */ /* 0x000fe400078e00ff */
[----:B------:R-:W-:Y:S02]  /*16020*/  IMAD.MOV.U32 R11, RZ, RZ, 0x1f ;  /* 0x0000001fff0b7424 */ /* 0x000fe400078e00ff */
[----:B------:R-:W-:Y:S01]  /*16030*/  IMAD.MOV.U32 R15, RZ, RZ, -0x1 ;  /* 0xffffffffff0f7424 */ /* 0x000fe200078e00ff */
[----:B--2---:R-:W-:-:S04]  /*16040*/  SHF.R.U32.HI R2, RZ, 0x5, R2 ;  /* 0x00000005ff027819 */ /* 0x004fc80000011602 */
[----:B------:R-:W-:-:S05]  /*16050*/  LOP3.LUT R2, R2, 0x3, RZ, 0xc0, !PT ;  /* 0x0000000302027812 */ /* 0x000fca00078ec0ff */
[----:B------:R-:W-:-:S07]  /*16060*/  IMAD.MOV.U32 R13, RZ, RZ, R2 ;  /* 0x000000ffff0d7224 */ /* 0x000fce00078e0002 */
[----:B01---5:R-:W-:Y:S05]  /*16070*/  WARPSYNC.COLLECTIVE R15, `(.L_x_1228) ;  /* 0x000000000f087348 */ /* 0x023fea0003c00000 */
[----:B------:R2:W3:Y:S02]  /*16080*/  SHFL.IDX P6, R14, R13, R12, R11 ;  /* 0x0000000c0d0e7389 */ /* 0x0004e400000c000b */
[----:B0123-5:R-:W-:Y:S01]  /*16090*/  ENDCOLLECTIVE ;  /* 0x000000000000791b */ /* 0x02ffe20003800000 */
.L_x_1228:
[----:B------:R-:W-:Y:S05]  /*160a0*/  BSYNC B0 ;  /* 0x0000000000007941 */ /* 0x000fea0003800000 */
.L_x_1227:
[----:B------:R-:W-:Y:S05]  /*160b0*/  BRA `(.L_x_1229) ;  /* 0xffffffd400587947 */ /* 0x000fea000383ffff */
.L_x_1150:
[----:B------:R-:W-:Y:S01]  /*160c0*/  BSSY B1, `(.L_x_1230) ;  /* 0x0000006000017945 */ /* 0x000fe20003800000 */
[----:B------:R-:W-:-:S07]  /*160d0*/  IMAD.MOV.U32 R15, RZ, RZ, -0x1 ;  /* 0xffffffffff0f7424 */ /* 0x000fce00078e00ff */
[----:B01---5:R-:W-:Y:S05]  /*160e0*/  WARPSYNC.COLLECTIVE R15, `(.L_x_1231) ;  /* 0x000000000f0c7348 */ /* 0x023fea0003c00000 */
[----:B------:R-:W-:Y:S02]  /*160f0*/  ELECT P6, UR62, PT ;  /* 0x00000000003e782f */ /* 0x000fe400038c0000 */
[----:B------:R-:W-:Y:S01]  /*16100*/  MOV R14, UR62 ;  /* 0x0000003e000e7c02 */ /* 0x000fe20008000f00 */
[----:B01---5:R-:W-:Y:S10]  /*16110*/  ENDCOLLECTIVE ;  /* 0x000000000000791b */ /* 0x023ff40003800000 */
.L_x_1231:
[----:B------:R-:W-:Y:S05]  /*16120*/  BSYNC B1 ;  /* 0x0000000000017941 */ /* 0x000fea0003800000 */
.L_x_1230:
[----:B------:R-:W-:Y:S05]  /*16130*/  BRA `(.L_x_1232) ;  /* 0xffffffd400507947 */ /* 0x000fea000383ffff */
.L_x_1152:
[----:B-1----:R1:W2:Y:S02]  /*16140*/  SYNCS.PHASECHK.TRANS64.TRYWAIT P1, [R3+URZ+0x30840], R2 ;  /* 0x03084002030075a7 */ /* 0x0022a4000802017f */
[----:B--2---:R-:W-:Y:S05]  /*16150*/  @!P1 NANOSLEEP.SYNCS 0x989680 ;  /* 0x009896800000995d */ /* 0x004fea0003900000 */
[----:B------:R-:W2:Y:S02]  /*16160*/  @!P1 SYNCS.PHASECHK.TRANS64 P1, [R3+URZ+0x30840], R2 ;  /* 0x03084002030095a7 */ /* 0x000ea4000802007f */
[----:B--2---:R-:W-:Y:S05]  /*16170*/  @!P1 BRA `(.L_x_1152) ;  /* 0xfffffffc00f09947 */ /* 0x004fea000383ffff */
[----:B------:R-:W-:Y:S05]  /*16180*/  BRA `(.L_x_1233) ;  /* 0xffffffd400787947 */ /* 0x000fea000383ffff */
.L_x_1154:
[----:B--2---:R2:W3:Y:S02]  /*16190*/  SYNCS.PHASECHK.TRANS64.TRYWAIT P1, [R23+URZ+0x30840], R0 ;  /* 0x03084000170075a7 */ /* 0x0044e4000802017f */
[----:B---3--:R-:W-:Y:S05]  /*161a0*/  @!P1 NANOSLEEP.SYNCS 0x989680 ;  /* 0x009896800000995d */ /* 0x008fea0003900000 */
[----:B------:R-:W3:Y:S02]  /*161b0*/  @!P1 SYNCS.PHASECHK.TRANS64 P1, [R23+URZ+0x30840], R0 ;  /* 0x03084000170095a7 */ /* 0x000ee4000802007f */
[----:B---3--:R-:W-:Y:S05]  /*161c0*/  @!P1 BRA `(.L_x_1154) ;  /* 0xfffffffc00f09947 */ /* 0x008fea000383ffff */
[----:B------:R-:W-:Y:S05]  /*161d0*/  BRA `(.L_x_1234) ;  /* 0xffffffd400847947 */ /* 0x000fea000383ffff */
.L_x_1156:
[----:B---3--:R3:W4:Y:S02]  /*161e0*/  SYNCS.PHASECHK.TRANS64.TRYWAIT P1, [R3+URZ+0x30860], R2 ;  /* 0x03086002030075a7 */ /* 0x008724000802017f */
[----:B----4-:R-:W-:Y:S05]  /*161f0*/  @!P1 NANOSLEEP.SYNCS 0x989680 ;  /* 0x009896800000995d */ /* 0x010fea0003900000 */
[----:B------:R-:W4:Y:S02]  /*16200*/  @!P1 SYNCS.PHASECHK.TRANS64 P1, [R3+URZ+0x30860], R2 ;  /* 0x03086002030095a7 */ /* 0x000f24000802007f */
[----:B----4-:R-:W-:Y:S05]  /*16210*/  @!P1 BRA `(.L_x_1156) ;  /* 0xfffffffc00f09947 */ /* 0x010fea000383ffff */
[----:B------:R-:W-:Y:S05]  /*16220*/  BRA `(.L_x_1235) ;  /* 0xffffffd400807947 */ /* 0x000fea000383ffff */
.L_x_1236:
        /* <DEDUP_REMOVED lines=13> */
.L_x_15827:


//--------------------- .text._ZN7cutlass13device_kernelIN5flash11enable_sm90INS1_16FlashAttnFwdSm90INS1_25CollectiveMainloopFwdSm90ILi2EN4cute5tupleIJNS5_1CILi1EEES8_S8_EEENS6_IJNS7_ILi128EEENS7_ILi64EEENS7_ILi256EEEEEELi256ENS_10bfloat16_tEfNS_4arch4Sm90ELb0ELb1ELb0ELb1ELb1ELb0ELb0ELb1ELb1ELb1ELb0ELb0EEENS1_21CollectiveEpilogueFwdINS6_IJSA_SC_SB_EEES9_SE_SG_Li256ELb1ELb1ELb0ELb0EEENS1_36VarlenDynamicPersistentTileSchedulerILi128ELi64ELi256ELi128ELb0ELb1ELb1ELb1ELb0ELb1EEEEEEEEEvNT_6ParamsE --------------------------
	.section	.text._ZN7cutlass13device_kernelIN5flash11enable_sm90INS1_16FlashAttnFwdSm90INS1_25CollectiveMainloopFwdSm90ILi2EN4cute5tupleIJNS5_1CILi1EEES8_S8_EEENS6_IJNS7_ILi128EEENS7_ILi64EEENS7_ILi256EEEEEELi256ENS_10bfloat16_tEfNS_4arch4Sm90ELb0ELb1ELb0ELb1ELb1ELb0ELb0ELb1ELb1ELb1ELb0ELb0EEENS1_21CollectiveEpilogueFwdINS6_IJSA_SC_SB_EEES9_SE_SG_Li256ELb1ELb1ELb0ELb0EEENS1_36VarlenDynamicPersistentTileSchedulerILi128ELi64ELi256ELi128ELb0ELb1ELb1ELb1ELb0ELb1EEEEEEEEEvNT_6ParamsE,"ax",@progbits
	.align	128
.text._ZN7cutlass13device_kernelIN5flash11enable_sm90INS1_16FlashAttnFwdSm90INS1_25CollectiveMainloopFwdSm90ILi2EN4cute5tupleIJNS5_1CILi1EEES8_S8_EEENS6_IJNS7_ILi128EEENS7_ILi64EEENS7_ILi256EEEEEELi256ENS_10bfloat16_tEfNS_4arch4Sm90ELb0ELb1ELb0ELb1ELb1ELb0ELb0ELb1ELb1ELb1ELb0ELb0EEENS1_21CollectiveEpilogueFwdINS6_IJSA_SC_SB_EEES9_SE_SG_Li256ELb1ELb1ELb0ELb0EEENS1_36VarlenDynamicPersistentTileSchedulerILi128ELi64ELi256ELi128ELb0ELb1ELb1ELb1ELb0ELb1EEEEEEEEEvNT_6ParamsE:
        .type           _ZN7cutlass13device_kernelIN5flash11enable_sm90INS1_16FlashAttnFwdSm90INS1_25CollectiveMainloopFwdSm90ILi2EN4cute5tupleIJNS5_1CILi1EEES8_S8_EEENS6_IJNS7_ILi128EEENS7_ILi64EEENS7_ILi256EEEEEELi256ENS_10bfloat16_tEfNS_4arch4Sm90ELb0ELb1ELb0ELb1ELb1ELb0ELb0ELb1ELb1ELb1ELb0ELb0EEENS1_21CollectiveEpilogueFwdINS6_IJSA_SC_SB_EEES9_SE_SG_Li256ELb1ELb1ELb0ELb0EEENS1_36VarlenDynamicPersistentTileSchedulerILi128ELi64ELi256ELi128ELb0ELb1ELb1ELb1ELb0ELb1EEEEEEEEEvNT_6ParamsE,@function
        .size           _ZN7cutlass13device_kernelIN5flash11enable_sm90INS1_16FlashAttnFwdSm90INS1_25CollectiveMainloopFwdSm90ILi2EN4cute5tupleIJNS5_1CILi1EEES8_S8_EEENS6_IJNS7_ILi128EEENS7_ILi64EEENS7_ILi256EEEEEELi256ENS_10bfloat16_tEfNS_4arch4Sm90ELb0ELb1ELb0ELb1ELb1ELb0ELb0ELb1ELb1ELb1ELb0ELb0EEENS1_21CollectiveEpilogueFwdINS6_IJSA_SC_SB_EEES9_SE_SG_Li256ELb1ELb1ELb0ELb0EEENS1_36VarlenDynamicPersistentTileSchedulerILi128ELi64ELi256ELi128ELb0ELb1ELb1ELb1ELb0ELb1EEEEEEEEEvNT_6ParamsE,(.L_x_15828 - _ZN7cutlass13device_kernelIN5flash11enable_sm90INS1_16FlashAttnFwdSm90INS1_25CollectiveMainloopFwdSm90ILi2EN4cute5tupleIJNS5_1CILi1EEES8_S8_EEENS6_IJNS7_ILi128EEENS7_ILi64EEENS7_ILi256EEEEEELi256ENS_10bfloat16_tEfNS_4arch4Sm90ELb0ELb1ELb0ELb1ELb1ELb0ELb0ELb1ELb1ELb1ELb0ELb0EEENS1_21CollectiveEpilogueFwdINS6_IJSA_SC_SB_EEES9_SE_SG_Li256ELb1ELb1ELb0ELb0EEENS1_36VarlenDynamicPersistentTileSchedulerILi128ELi64ELi256ELi128ELb0ELb1ELb1ELb1ELb0ELb1EEEEEEEEEvNT_6ParamsE)
        .other          _ZN7cutlass13device_kernelIN5flash11enable_sm90INS1_16FlashAttnFwdSm90INS1_25CollectiveMainloopFwdSm90ILi2EN4cute5tupleIJNS5_1CILi1EEES8_S8_EEENS6_IJNS7_ILi128EEENS7_ILi64EEENS7_ILi256EEEEEELi256ENS_10bfloat16_tEfNS_4arch4Sm90ELb0ELb1ELb0ELb1ELb1ELb0ELb0ELb1ELb1ELb1ELb0ELb0EEENS1_21CollectiveEpilogueFwdINS6_IJSA_SC_SB_EEES9_SE_SG_Li256ELb1ELb1ELb0ELb0EEENS1_36VarlenDynamicPersistentTileSchedulerILi128ELi64ELi256ELi128ELb0ELb1ELb1ELb1ELb0ELb1EEEEEEEEEvNT_6ParamsE,@"STO_CUDA_ENTRY STV_DEFAULT"
_ZN7cutlass13device_kernelIN5flash11enable_sm90INS1_16FlashAttnFwdSm90INS1_25CollectiveMainloopFwdSm90ILi2EN4cute5tupleIJNS5_1CILi1EEES8_S8_EEENS6_IJNS7_ILi128EEENS7_ILi64EEENS7_ILi256EEEEEELi256ENS_10bfloat16_tEfNS_4arch4Sm90ELb0ELb1ELb0ELb1ELb1ELb0ELb0ELb1ELb1ELb1ELb0ELb0EEENS1_21CollectiveEpilogueFwdINS6_IJSA_SC_SB_EEES9_SE_SG_Li256ELb1ELb1ELb0ELb0EEENS1_36VarlenDynamicPersistentTileSchedulerILi128ELi64ELi256ELi128ELb0ELb1ELb1ELb1ELb0ELb1EEEEEEEEEvNT_6ParamsE:
        /* <DEDUP_REMOVED lines=45> */
.L_x_1237:
        /* <DEDUP_REMOVED lines=22> */
.L_x_1238:
        /* <DEDUP_REMOVED lines=18> */
.L_x_1239:
        /* <DEDUP_REMOVED lines=22> */
.L_x_1240:
        /* <DEDUP_REMOVED lines=23> */
.L_x_1241:
        /* <DEDUP_REMOVED lines=10> */
.L_x_1243:
        /* <DEDUP_REMOVED lines=14> */
[----:B------:R-:W2:Y:S01]  /*09a0*/  LDL R2, [R1+0x20] ;  /* 0x0000200001027983 */ /* 0x000ea20000100800 */
[----:B------:R-:W-:Y:S01]  /*09b0*/  VIADD R219, R0, 0xffffff80 ;  /* 0xffffff8000db7836 */ /* 0x000fe20000000000 */
[----:B------:R-:W-:Y:S01]  /*09c0*/  R2UR UR6, R11 ;  /* 0x000000000b0672ca */ /* 0x000fe200000e0000 */
[----:B------:R-:W-:Y:S01]  /*09d0*/  UMOV UR38, URZ ;  /* 0x0000003f00267c82 */ /* 0x000fe20008000000 */
[----:B------:R-:W-:Y:S01]  /*09e0*/  R2UR UR5, R9 ;  /* 0x00000000090572ca */ /* 0x000fe200000e0000 */
[----:B------:R-:W-:Y:S01]  /*09f0*/  UMOV UR39, URZ ;  /* 0x0000003f00277c82 */ /* 0x000fe20008000000 */
[----:B------:R-:W-:Y:S02]  /*0a00*/  SHF.R.S32.HI R0, RZ, 0x1f, R219 ;  /* 0x0000001fff007819 */ /* 0x000fe400000114db */
[----:B------:R-:W-:Y:S02]  /*0a10*/  R2UR UR7, R10 ;  /* 0x000000000a0772ca */ /* 0x000fe400000e0000 */
[----:B0-----:R-:W-:-:S02]  /*0a20*/  LEA.HI R3, R0, R219, RZ, 0x4 ;  /* 0x000000db00037211 */ /* 0x001fc400078f20ff */
[CC--:B------:R-:W-:Y:S02]  /*0a30*/  LEA.HI R4, R0.reuse, R219.reuse, RZ, 0x5 ;  /* 0x000000db00047211 */ /* 0x0c0fe400078f28ff */
[----:B------:R-:W-:Y:S02]  /*0a40*/  SHF.R.S32.HI R6, RZ, 0x4, R3 ;  /* 0x00000004ff067819 */ /* 0x000fe40000011403 */
[----:B------:R-:W-:Y:S01]  /*0a50*/  LEA.HI R11, R0, R219, RZ, 0x2 ;  /* 0x000000db000b7211 */ /* 0x000fe200078f10ff */
[----:B------:R-:W-:Y:S01]  /*0a60*/  IMAD.SHL.U32 R5, R4, 0x20, RZ ;  /* 0x0000002004057824 */ /* 0x000fe200078e00ff */
[C---:B------:R-:W-:Y:S02]  /*0a70*/  LOP3.LUT R4, R3.reuse, 0x3fffff0, RZ, 0xc0, !PT ;  /* 0x03fffff003047812 */ /* 0x040fe400078ec0ff */
[----:B------:R-:W-:Y:S02]  /*0a80*/  LEA.HI R3, R3, R6, RZ, 0x1 ;  /* 0x0000000603037211 */ /* 0x000fe400078f08ff */
[----:B------:R-:W-:Y:S01]  /*0a90*/  LOP3.LUT R5, R5, 0xfffffc00, RZ, 0xc0, !PT ;  /* 0xfffffc0005057812 */ /* 0x000fe200078ec0ff */
[----:B------:R-:W-:Y:S01]  /*0aa0*/  IMAD.IADD R4, R219, 0x1, -R4 ;  /* 0x00000001db047824 */ /* 0x000fe200078e0a04 */
[----:B------:R-:W-:-:S03]  /*0ab0*/  LOP3.LUT R3, R3, 0x1ffffffe, RZ, 0xc0, !PT ;  /* 0x1ffffffe03037812 */ /* 0x000fc600078ec0ff */
[----:B------:R-:W-:Y:S02]  /*0ac0*/  IMAD R4, R4, 0x40, R5 ;  /* 0x0000004004047824 */ /* 0x000fe400078e0205 */
[----:B------:R-:W-:Y:S01]  /*0ad0*/  IMAD.IADD R3, R6, 0x1, -R3 ;  /* 0x0000000106037824 */ /* 0x000fe200078e0a03 */
[----:B------:R-:W-:-:S03]  /*0ae0*/  LOP3.LUT R6, R11, 0xfffffffc, RZ, 0xc0, !PT ;  /* 0xfffffffc0b067812 */ /* 0x000fc600078ec0ff */
[----:B------:R-:W-:Y:S02]  /*0af0*/  IMAD R213, R3, 0x8, R4 ;  /* 0x0000000803d57824 */ /* 0x000fe400078e0204 */
[----:B------:R-:W-:Y:S01]  /*0b00*/  IMAD.IADD R5, R219, 0x1, -R6 ;  /* 0x00000001db057824 */ /* 0x000fe200078e0a06 */
[----:B--2---:R-:W-:Y:S02]  /*0b10*/  R2UR UR4, R2 ;  /* 0x00000000020472ca */ /* 0x004fe400000e0000 */
[CC--:B------:R-:W-:Y:S02]  /*0b20*/  LEA.HI R2, R0.reuse, R219.reuse, RZ, 0x7 ;  /* 0x000000db00027211 */ /* 0x0c0fe400078f38ff */
[----:B------:R-:W-:Y:S02]  /*0b30*/  LEA.HI R0, R0, R219, RZ, 0x3 ;  /* 0x000000db00007211 */ /* 0x000fe400078f18ff */
[----:B------:R-:W-:Y:S02]  /*0b40*/  LOP3.LUT R210, R2, 0xffffff80, RZ, 0xc0, !PT ;  /* 0xffffff8002d27812 */ /* 0x000fe400078ec0ff */
[----:B------:R-:W-:-:S02]  /*0b50*/  SHF.R.S32.HI R211, RZ, 0x7, R2 ;  /* 0x00000007ffd37819 */ /* 0x000fc40000011402 */
[----:B------:R-:W-:Y:S01]  /*0b60*/  SHF.R.S32.HI R207, RZ, 0x3, R0 ;  /* 0x00000003ffcf7819 */ /* 0x000fe20000011400 */
[----:B------:R-:W-:Y:S01]  /*0b70*/  IMAD.IADD R210, R219, 0x1, -R210 ;  /* 0x00000001dbd27824 */ /* 0x000fe200078e0ad2 */
[----:B------:R-:W-:Y:S01]  /*0b80*/  LEA.HI R2, R2, R211, RZ, 0x1 ;  /* 0x000000d302027211 */ /* 0x000fe200078f08ff */
[----:B------:R-:W-:-:S03]  /*0b90*/  ULOP3.LUT UR8, UR4, 0x1, URZ, 0xfc, !UPT ;  /* 0x0000000104087892 */ /* 0x000fc6000f8efc3f */
[----:B------:R-:W-:Y:S01]  /*0ba0*/  SHF.R.S32.HI R7, RZ, 0x1f, R210 ;  /* 0x0000001fff077819 */ /* 0x000fe200000114d2 */
[----:B------:R-:W-:Y:S01]  /*0bb0*/  UMOV UR4, URZ ;  /* 0x0000003f00047c82 */ /* 0x000fe20008000000 */
[----:B------:R-:W-:Y:S01]  /*0bc0*/  LOP3.LUT R6, R2, 0x3fffffe, RZ, 0xc0, !PT ;  /* 0x03fffffe02067812 */ /* 0x000fe200078ec0ff */
[----:B------:R-:W-:Y:S01]  /*0bd0*/  IMAD.U32 R214, RZ, RZ, UR8 ;  /* 0x00000008ffd67e24 */ /* 0x000fe2000f8e00ff */
[-C--:B------:R-:W-:Y:S01]  /*0be0*/  LEA.HI R8, R7, R210.reuse, RZ, 0x2 ;  /* 0x000000d207087211 */ /* 0x080fe200078f10ff */
[----:B------:R-:W-:Y:S01]  /*0bf0*/  IMAD.U32 R209, RZ, RZ, UR4 ;  /* 0x00000004ffd17e24 */ /* 0x000fe2000f8e00ff */
[----:B------:R-:W-:Y:S01]  /*0c00*/  LOP3.LUT R2, R0, 0xfffffff8, RZ, 0xc0, !PT ;  /* 0xfffffff800027812 */ /* 0x000fe200078ec0ff */
[----:B------:R-:W-:Y:S01]  /*0c10*/  IMAD.IADD R6, R211, 0x1, -R6 ;  /* 0x00000001d3067824 */ /* 0x000fe200078e0a06 */
[--C-:B------:R-:W-:Y:S02]  /*0c20*/  SHF.R.S32.HI R9, RZ, 0x2, R8.reuse ;  /* 0x00000002ff097819 */ /* 0x100fe40000011408 */
[----:B------:R-:W-:Y:S01]  /*0c30*/  SHF.R.S32.HI R10, RZ, 0x1f, R8 ;  /* 0x0000001fff0a7819 */ /* 0x000fe20000011408 */
[----:B------:R-:W-:Y:S01]  /*0c40*/  IMAD.IADD R205, R219, 0x1, -R2 ;  /* 0x00000001dbcd7824 */ /* 0x000fe200078e0a02 */
[----:B------:R-:W-:-:S02]  /*0c50*/  LEA.HI R7, R7, R210, RZ, 0x5 ;  /* 0x000000d207077211 */ /* 0x000fc400078f28ff */
[----:B------:R-:W-:Y:S02]  /*0c60*/  LEA.HI R10, R10, R9, RZ, 0x3 ;  /* 0x000000090a0a7211 */ /* 0x000fe400078f18ff */
[----:B------:R-:W-:Y:S02]  /*0c70*/  SHF.R.S32.HI R7, RZ, 0x5, R7 ;  /* 0x00000005ff077819 */ /* 0x000fe40000011407 */
[----:B------:R-:W-:Y:S02]  /*0c80*/  LOP3.LUT R10, R10, 0xfffffff8, RZ, 0xc0, !PT ;  /* 0xfffffff80a0a7812 */ /* 0x000fe400078ec0ff */
[----:B------:R-:W-:Y:S02]  /*0c90*/  SHF.L.U32 R23, R205, 0x3, RZ ;  /* 0x00000003cd177819 */ /* 0x000fe400000006ff */
[----:B------:R-:W-:Y:S01]  /*0ca0*/  LOP3.LUT R19, R8, 0x7ffffffc, RZ, 0xc0, !PT ;  /* 0x7ffffffc08137812 */ /* 0x000fe200078ec0ff */
[----:B------:R-:W-:Y:S01]  /*0cb0*/  IMAD.IADD R10, R9, 0x1, -R10 ;  /* 0x00000001090a7824 */ /* 0x000fe200078e0a0a */
[----:B------:R-:W-:Y:S01]  /*0cc0*/  LEA.HI R9, R5, R5, RZ, 0x1 ;  /* 0x0000000505097211 */ /* 0x000fe200078f08ff */
[----:B------:R-:W-:Y:S01]  /*0cd0*/  VIADD R203, R23, 0x40 ;  /* 0x0000004017cb7836 */ /* 0x000fe20000000000 */
[----:B------:R-:W-:Y:S01]  /*0ce0*/  SHF.R.S32.HI R218, RZ, 0x1f, R23 ;  /* 0x0000001fffda7819 */ /* 0x000fe20000011417 */
[----:B------:R-:W-:Y:S01]  /*0cf0*/  IMAD R7, R7, 0x10, R10 ;  /* 0x0000001007077824 */ /* 0x000fe200078e020a */
[----:B------:R-:W-:Y:S01]  /*0d00*/  LOP3.LUT R10, R9, 0x1ffffffe, RZ, 0xc0, !PT ;  /* 0x1ffffffe090a7812 */ /* 0x000fe200078ec0ff */
[C---:B------:R-:W-:Y:S01]  /*0d10*/  VIADD R202, R23.reuse, 0x80 ;  /* 0x0000008017ca7836 */ /* 0x040fe20000000000 */
[----:B------:R-:W-:Y:S01]  /*0d20*/  SHF.R.S32.HI R217, RZ, 0x1f, R203 ;  /* 0x0000001fffd97819 */ /* 0x000fe200000114cb */
[----:B------:R-:W-:-:S02]  /*0d30*/  VIADD R204, R23, 0xc0 ;  /* 0x000000c017cc7836 */ /* 0x000fc40000000000 */
[----:B------:R-:W-:Y:S01]  /*0d40*/  IMAD.IADD R5, R5, 0x1, -R10 ;  /* 0x0000000105057824 */ /* 0x000fe200078e0a0a */
[----:B------:R-:W-:Y:S01]  /*0d50*/  SHF.R.S32.HI R216, RZ, 0x1f, R202 ;  /* 0x0000001fffd87819 */ /* 0x000fe200000114ca */
[----:B------:R-:W-:Y:S01]  /*0d60*/  IMAD R212, R6, 0x40, R7 ;  /* 0x0000004006d47824 */ /* 0x000fe200078e0207 */
[----:B------:R-:W-:Y:S01]  /*0d70*/  SHF.R.S32.HI R215, RZ, 0x1f, R204 ;  /* 0x0000001fffd77819 */ /* 0x000fe200000114cc */
[----:B------:R-:W-:Y:S02]  /*0d80*/  IMAD.IADD R19, R210, 0x1, -R19 ;  /* 0x00000001d2137824 */ /* 0x000fe400078e0a13 */
[----:B------:R-:W-:-:S07]  /*0d90*/  IMAD R200, R5, 0x8, R212 ;  /* 0x0000000805c87824 */ /* 0x000fce00078e02d4 */
.L_x_1351:
[----:B------:R-:W-:Y:S01]  /*0da0*/  ULDC.64 UR8, c[0x0][0xa28] ;  /* 0x00028a0000087ab9 */ /* 0x000fe20000000a00 */
[----:B------:R-:W-:Y:S01]  /*0db0*/  ULDC UR4, c[0x0][0x424] ;  /* 0x0001090000047ab9 */ /* 0x000fe20000000800 */
[----:B------:R-:W-:-:S04]  /*0dc0*/  UISETP.NE.U32.AND UP0, UPT, UR8, URZ, UPT ;  /* 0x0000003f0800728c */ /* 0x000fc8000bf05070 */
[----:B------:R-:W-:-:S03]  /*0dd0*/  UISETP.NE.AND.EX UP0, UPT, UR9, URZ, UPT, UP0 ;  /* 0x0000003f0900728c */ /* 0x000fc6000bf05300 */
[----:B------:R-:W-:Y:S02]  /*0de0*/  ULDC.64 UR8, c[0x0][0xa18] ;  /* 0x0002860000087ab9 */ /* 0x000fe40000000a00 */
[----:B------:R-:W-:Y:S01]  /*0df0*/  UISETP.NE.U32.AND UP1, UPT, UR8, URZ, UPT ;  /* 0x0000003f0800728c */ /* 0x000fe2000bf25070 */
[----:B------:R-:W-:-:S03]  /*0e00*/  PLOP3.LUT P0, PT, PT, PT, UP0, 0x80, 0x0 ;  /* 0x000000000000781c */ /* 0x000fc60003f0f008 */
[----:B------:R-:W-:-:S03]  /*0e10*/  UISETP.NE.AND.EX UP1, UPT, UR9, URZ, UPT, UP1 ;  /* 0x0000003f0900728c */ /* 0x000fc6000bf25310 */
[----:B------:R-:W-:Y:S02]  /*0e20*/  @UP0 ULDC.64 UR8, c[0x0][0xa28] ;  /* 0x00028a0000080ab9 */ /* 0x000fe40000000a00 */
[----:B------:R-:W-:Y:S01]  /*0e30*/  @UP0 UIMAD.WIDE UR8, UR6, 0x4, UR8 ;  /* 0x00000004060808a5 */ /* 0x000fe2000f8e0208 */
[----:B------:R-:W-:-:S05]  /*0e40*/  PLOP3.LUT P2, PT, PT, PT, UP1, 0x80, 0x0 ;  /* 0x000000000000781c */ /* 0x000fca0003f4f018 */
[----:B------:R-:W-:Y:S01]  /*0e50*/  @UP1 ULDC.64 UR10, c[0x0][0xa18] ;  /* 0x00028600000a1ab9 */ /* 0x000fe20000000a00 */
[----:B0-2-4-:R-:W-:Y:S02]  /*0e60*/  IMAD.U32 R2, RZ, RZ, UR8 ;  /* 0x00000008ff027e24 */ /* 0x015fe4000f8e00ff */
[----:B------:R-:W-:Y:S01]  /*0e70*/  IMAD.U32 R3, RZ, RZ, UR9 ;  /* 0x00000009ff037e24 */ /* 0x000fe2000f8e00ff */
[----:B------:R-:W-:-:S04]  /*0e80*/  @UP1 UIMAD.WIDE UR8, UR6, 0x4, UR10 ;  /* 0x00000004060818a5 */ /* 0x000fc8000f8e020a */
[----:B------:R-:W2:Y:S02]  /*0e90*/  @P0 LDG.E R2, desc[UR36][R2.64] ;  /* 0x0000002402020981 */ /* 0x000ea4000c1e1900 */
[----:B------:R-:W-:Y:S02]  /*0ea0*/  IMAD.U32 R4, RZ, RZ, UR8 ;  /* 0x00000008ff047e24 */ /* 0x000fe4000f8e00ff */
[----:B------:R-:W-:Y:S01]  /*0eb0*/  IMAD.U32 R5, RZ, RZ, UR9 ;  /* 0x00000009ff057e24 */ /* 0x000fe2000f8e00ff */
[----:B------:R-:W-:-:S04]  /*0ec0*/  ULDC.64 UR8, c[0x0][0x418] ;  /* 0x0001060000087ab9 */ /* 0x000fc80000000a00 */
[----:B---3--:R-:W3:Y:S01]  /*0ed0*/  @P2 LDG.E R4, desc[UR36][R4.64] ;  /* 0x0000002404042981 */ /* 0x008ee2000c1e1900 */
[----:B------:R-:W-:Y:S01]  /*0ee0*/  UISETP.NE.U32.AND UP0, UPT, UR8, URZ, UPT ;  /* 0x0000003f0800728c */ /* 0x000fe2000bf05070 */
[----:B------:R-:W-:Y:S01]  /*0ef0*/  IMAD.U32 R206, RZ, RZ, UR7 ;  /* 0x00000007ffce7e24 */ /* 0x000fe2000f8e00ff */
[----:B------:R-:W-:Y:S02]  /*0f00*/  UMOV UR42, URZ ;  /* 0x0000003f002a7c82 */ /* 0x000fe40008000000 */
[----:B------:R-:W-:-:S03]  /*0f10*/  UISETP.NE.AND.EX UP0, UPT, UR9, URZ, UPT, UP0 ;  /* 0x0000003f0900728c */ /* 0x000fc6000bf05300 */
[----:B------:R-:W-:Y:S01]  /*0f20*/  ULDC.64 UR8, c[0x0][0xa20] ;  /* 0x0002880000087ab9 */ /* 0x000fe20000000a00 */
[----:B------:R-:W-:Y:S01]  /*0f30*/  USEL UR4, UR4, 0x1, UP0 ;  /* 0x0000000104047887 */ /* 0x000fe20008000000 */
[----:B------:R-:W-:Y:S01]  /*0f40*/  ISETP.NE.U32.AND P1, PT, RZ, UR8, PT ;  /* 0x00000008ff007c0c */ /* 0x000fe2000bf25070 */
[----:B------:R-:W-:Y:S02]  /*0f50*/  ULDC UR8, c[0x0][0x2f0] ;  /* 0x0000bc0000087ab9 */ /* 0x000fe40000000800 */
[----:B------:R-:W-:Y:S01]  /*0f60*/  UIMAD UR4, UR4, UR8, URZ ;  /* 0x00000008040472a4 */ /* 0x000fe2000f8e023f */
[----:B------:R-:W-:Y:S02]  /*0f70*/  ISETP.NE.AND.EX P1, PT, RZ, UR9, PT, P1 ;  /* 0x00000009ff007c0c */ /* 0x000fe4000bf25310 */
[----:B--2---:R-:W-:Y:S02]  /*0f80*/  @P0 R2UR UR42, R2 ;  /* 0x00000000022a02ca */ /* 0x004fe400000e0000 */
[----:B---3--:R-:W-:Y:S01]  /*0f90*/  @P2 R2UR UR41, R4 ;  /* 0x00000000042922ca */ /* 0x008fe200000e0000 */
[----:B-1----:R-:W-:-:S14]  /*0fa0*/  @P2 BRA `(.L_x_1244) ;  /* 0x0000000000382947 */ /* 0x002fdc0003800000 */
[----:B------:R-:W-:Y:S01]  /*0fb0*/  ULDC.64 UR8, c[0x0][0xa00] ;  /* 0x0002800000087ab9 */ /* 0x000fe20000000a00 */
[----:B------:R-:W-:Y:S01]  /*0fc0*/  ULDC UR41, c[0x0][0x288] ;  /* 0x0000a20000297ab9 */ /* 0x000fe20000000800 */
[----:B------:R-:W-:-:S04]  /*0fd0*/  ISETP.NE.U32.AND P0, PT, RZ, UR8, PT ;  /* 0x00000008ff007c0c */ /* 0x000fc8000bf05070 */
[----:B------:R-:W-:-:S13]  /*0fe0*/  ISETP.NE.AND.EX P0, PT, RZ, UR9, PT, P0 ;  /* 0x00000009ff007c0c */ /* 0x000fda000bf05300 */
[----:B------:R-:W-:Y:S05]  /*0ff0*/  @!P0 BRA `(.L_x_1244) ;  /* 0x0000000000248947 */ /* 0x000fea0003800000 */
[----:B------:R-:W-:Y:S02]  /*1000*/  ULDC.64 UR8, c[0x0][0xa00] ;  /* 0x0002800000087ab9 */ /* 0x000fe40000000a00 */
[----:B------:R-:W-:-:S06]  /*1010*/  UIMAD.WIDE UR8, UR6, 0x4, UR8 ;  /* 0x00000004060878a5 */ /* 0x000fcc000f8e0208 */
[----:B------:R-:W-:Y:S02]  /*1020*/  IMAD.U32 R2, RZ, RZ, UR8 ;  /* 0x00000008ff027e24 */ /* 0x000fe4000f8e00ff */
[----:B------:R-:W-:-:S05]  /*1030*/  IMAD.U32 R3, RZ, RZ, UR9 ;  /* 0x00000009ff037e24 */ /* 0x000fca000f8e00ff */
[----:B------:R-:W2:Y:S04]  /*1040*/  LDG.E R4, desc[UR36][R2.64] ;  /* 0x0000002402047981 */ /* 0x000ea8000c1e1900 */
[----:B------:R-:W3:Y:S01]  /*1050*/  LDG.E R0, desc[UR36][R2.64+0x4] ;  /* 0x0000042402007981 */ /* 0x000ee2000c1e1900 */
[----:B--2---:R-:W-:Y:S02]  /*1060*/  R2UR UR41, R4 ;  /* 0x00000000042972ca */ /* 0x004fe400000e0000 */
[----:B---3--:R-:W-:-:S13]  /*1070*/  R2UR UR7, R0 ;  /* 0x00000000000772ca */ /* 0x008fda00000e0000 */
[----:B------:R-:W-:-:S12]  /*1080*/  UIADD3 UR41, -UR41, UR7, URZ ;  /* 0x0000000729297290 */ /* 0x000fd8000fffe13f */
.L_x_1244:
[----:B------:R-:W-:Y:S01]  /*1090*/  IMAD.U32 R208, RZ, RZ, UR6 ;  /* 0x00000006ffd07e24 */ /* 0x000fe2000f8e00ff */
[----:B------:R-:W-:Y:S06]  /*10a0*/  @!P1 BRA `(.L_x_1245) ;  /* 0x00000000001c9947 */ /* 0x000fec0003800000 */
[----:B------:R-:W-:Y:S02]  /*10b0*/  ULDC.64 UR8, c[0x0][0xa20] ;  /* 0x0002880000087ab9 */ /* 0x000fe40000000a00 */
[----:B------:R-:W-:-:S06]  /*10c0*/  UIMAD.WIDE UR6, UR6, 0x4, UR8 ;  /* 0x00000004060678a5 */ /* 0x000fcc000f8e0208 */
[----:B------:R-:W-:Y:S01]  /*10d0*/  IMAD.U32 R2, RZ, RZ, UR6 ;  /* 0x00000006ff027e24 */ /* 0x000fe2000f8e00ff */
[----:B------:R-:W-:-:S05]  /*10e0*/  MOV R3, UR7 ;  /* 0x0000000700037c02 */ /* 0x000fca0008000f00 */
[----:B------:R-:W2:Y:S02]  /*10f0*/  LDG.E R2, desc[UR36][R2.64] ;  /* 0x0000002402027981 */ /* 0x000ea4000c1e1900 */
[----:B--2---:R-:W-:Y:S01]  /*1100*/  R2UR UR4, R2 ;  /* 0x00000000020472ca */ /* 0x004fe200000e0000 */
[----:B------:R-:W-:-:S14]  /*1110*/  BRA `(.L_x_1246) ;  /* 0x0000000000347947 */ /* 0x000fdc0003800000 */
.L_x_1245:
[----:B------:R-:W-:Y:S02]  /*1120*/  ULDC.64 UR8, c[0x0][0xa08] ;  /* 0x0002820000087ab9 */ /* 0x000fe40000000a00 */
        /* <DEDUP_REMOVED lines=12> */
.L_x_1246:
[----:B------:R-:W-:Y:S01]  /*11f0*/  ULDC UR6, c[0x0][0x448] ;  /* 0x0001120000067ab9 */ /* 0x000fe20000000800 */
[----:B------:R-:W-:Y:S02]  /*1200*/  USHF.L.U32 UR60, UR5, 0x7, URZ ;  /* 0x00000007053c7899 */ /* 0x000fe4000800063f */
[----:B------:R-:W-:Y:S02]  /*1210*/  UISETP.NE.AND UP0, UPT, UR6, 0x1, UPT ;  /* 0x000000010600788c */ /* 0x000fe4000bf05270 */
[----:B------:R-:W-:Y:S02]  /*1220*/  UIADD3 UR42, -UR42, UR4, URZ ;  /* 0x000000042a2a7290 */ /* 0x000fe4000fffe13f */
[----:B------:R-:W-:Y:S02]  /*1230*/  UIADD3 UR8, UR60, 0x7f, URZ ;  /* 0x0000007f3c087890 */ /* 0x000fe4000fffe03f */
[----:B------:R-:W-:Y:S02]  /*1240*/  UP2UR UR4, UPR, URZ, 0x1 ;  /* 0x000000013f047883 */ /* 0x000fe40008000000 */
[----:B------:R-:W-:-:S03]  /*1250*/  UIADD3 UR9, UR42, 0x1, -UR41 ;  /* 0x000000012a097890 */ /* 0x000fc6000fffe829 */
[----:B------:R-:W-:Y:S01]  /*1260*/  @UP0 ULDC UR6, c[0x0][0x44c] ;  /* 0x0001130000060ab9 */ /* 0x000fe20000000800 */
[----:B------:R-:W-:Y:S01]  /*1270*/  IMAD.U32 R22, RZ, RZ, UR4 ;  /* 0x00000004ff167e24 */ /* 0x000fe2000f8e00ff */
[----:B------:R-:W-:Y:S01]  /*1280*/  UIMAD.WIDE.U32 UR6, UR8, UR6, URZ ;  /* 0x00000006080672a5 */ /* 0x000fe2000f8e003f */
[----:B------:R-:W-:Y:S01]  /*1290*/  @UP0 ULDC UR10, c[0x0][0x450] ;  /* 0x00011400000a0ab9 */ /* 0x000fe20000000800 */
[----:B------:R-:W-:Y:S02]  /*12a0*/  ULDC.64 UR4, c[0x0][0x9e0] ;  /* 0x0002780000047ab9 */ /* 0x000fe40000000a00 */
[----:B------:R-:W-:Y:S02]  /*12b0*/  @UP0 USHF.R.U32.HI UR8, URZ, UR10, UR7 ;  /* 0x0000000a3f080299 */ /* 0x000fe40008011607 */
[----:B------:R-:W-:Y:S02]  /*12c0*/  UISETP.GE.AND UP0, UPT, UR5, 0x1, UPT ;  /* 0x000000010500788c */ /* 0x000fe4000bf06270 */
[----:B------:R-:W-:-:S02]  /*12d0*/  UIADD3 UR8, UR9, UR8, URZ ;  /* 0x0000000809087290 */ /* 0x000fc4000fffe03f */
[----:B------:R-:W-:Y:S02]  /*12e0*/  UP2UR UR43, UPR, URZ, 0x1 ;  /* 0x000000013f2b7883 */ /* 0x000fe40008000000 */
[----:B------:R-:W-:Y:S01]  /*12f0*/  PLOP3.LUT P0, PT, PT, PT, UP0, 0x40, 0x0 ;  /* 0x000000000000781c */ /* 0x000fe20003f0e808 */
[----:B------:R-:W-:-:S06]  /*1300*/  UIADD3 UR4, UR8, UR4, URZ ;  /* 0x0000000408047290 */ /* 0x000fcc000fffe03f */
[----:B------:R-:W-:-:S06]  /*1310*/  IMAD.U32 R0, RZ, RZ, UR4 ;  /* 0x00000004ff007e24 */ /* 0x000fcc000f8e00ff */
[----:B------:R-:W-:Y:S05]  /*1320*/  @P0 BRA `(.L_x_1247) ;  /* 0x0000000000400947 */ /* 0x000fea0003800000 */
        /* <DEDUP_REMOVED lines=10> */
.L_x_1248:
[----:B------:R-:W-:-:S11]  /*13d0*/  UISETP.NE.AND UP0, UPT, UR5, 0x1, UPT ;  /* 0x000000010500788c */ /* 0x000fd6000bf05270 */
[----:B------:R-:W-:Y:S02]  /*13e0*/  @UP0 ULDC.64 UR8, c[0x0][0x9e8] ;  /* 0x00027a0000080ab9 */ /* 0x000fe40000000a00 */
[----:B------:R-:W-:-:S04]  /*13f0*/  UIMAD.WIDE.U32 UR6, UR4, UR8, URZ ;  /* 0x00000008040672a5 */ /* 0x000fc8000f8e003f */
[----:B------:R-:W-:-:S12]  /*1400*/  @UP0 USHF.R.U32.HI UR4, URZ, UR9, UR7 ;  /* 0x000000093f040299 */ /* 0x000fd80008011607 */
.L_x_1249:
[----:B------:R-:W-:-:S06]  /*1410*/  UIMAD UR4, UR4, UR5, UR5 ;  /* 0x00000005040472a4 */ /* 0x000fcc000f8e0205 */
[----:B------:R-:W-:-:S07]  /*1420*/  VIMNMX R0, R0, UR4, PT ;  /* 0x0000000400007c48 */ /* 0x000fce000bfe0100 */
.L_x_1247:
[----:B------:R-:W-:Y:S01]  /*1430*/  R2UR UR4, R22 ;  /* 0x00000000160472ca */ /* 0x000fe200000e0000 */
[----:B------:R-:W-:Y:S01]  /*1440*/  UMOV UR9, UR60 ;  /* 0x0000003c00097c82 */ /* 0x000fe20008000000 */
[----:B------:R-:W-:Y:S01]  /*1450*/  VIADD R0, R0, 0x3f ;  /* 0x0000003f00007836 */ /* 0x000fe20000000000 */
[----:B------:R-:W-:Y:S01]  /*1460*/  UIADD3 UR48, UR42, -UR41, URZ ;  /* 0x800000292a307290 */ /* 0x000fe2000fffe03f */
[----:B------:R-:W-:-:S03]  /*1470*/  ULDC UR10, c[0x0][0x9dc] ;  /* 0x00027700000a7ab9 */ /* 0x000fc60000000800 */
[----:B------:R-:W-:-:S04]  /*1480*/  SHF.R.S32.HI R3, RZ, 0x1f, R0 ;  /* 0x0000001fff037819 */ /* 0x000fc80000011400 */
[----:B------:R-:W-:Y:S02]  /*1490*/  LEA.HI R3, R3, R0, RZ, 0x6 ;  /* 0x0000000003037211 */ /* 0x000fe400078f30ff */
[----:B------:R-:W-:Y:S02]  /*14a0*/  UISETP.NE.AND UP0, UPT, UR4, URZ, UPT ;  /* 0x0000003f0400728c */ /* 0x000fe4000bf05270 */
[----:B------:R-:W-:Y:S01]  /*14b0*/  UIADD3 UR4, UR42, 0x3f, URZ ;  /* 0x0000003f2a047890 */ /* 0x000fe2000fffe03f */
[----:B------:R-:W-:-:S03]  /*14c0*/  SHF.R.S32.HI R3, RZ, 0x6, R3 ;  /* 0x00000006ff037819 */ /* 0x000fc60000011403 */
[----:B------:R-:W-:-:S04]  /*14d0*/  USHF.R.S32.HI UR8, URZ, 0x1f, UR4 ;  /* 0x0000001f3f087899 */ /* 0x000fc80008011404 */
[----:B------:R-:W-:Y:S01]  /*14e0*/  ULEA.HI UR8, UR8, UR4, URZ, 0x6 ;  /* 0x0000000408087291 */ /* 0x000fe2000f8f303f */
[----:B------:R-:W-:Y:S01]  /*14f0*/  @UP0 ULDC UR6, c[0x0][0x44c] ;  /* 0x0001130000060ab9 */ /* 0x000fe20000000800 */
[----:B------:R-:W-:Y:S01]  /*1500*/  @UP0 ULDC UR11, c[0x0][0x450] ;  /* 0x00011400000b0ab9 */ /* 0x000fe20000000800 */
[----:B------:R-:W-:Y:S02]  /*1510*/  UIMAD.WIDE.U32 UR6, UR60, UR6, URZ ;  /* 0x000000063c0672a5 */ /* 0x000fe4000f8e003f */
[----:B------:R-:W-:Y:S02]  /*1520*/  USHF.R.S32.HI UR8, URZ, 0x6, UR8 ;  /* 0x000000063f087899 */ /* 0x000fe40008011408 */
[----:B------:R-:W-:Y:S02]  /*1530*/  @UP0 USHF.R.U32.HI UR9, URZ, UR11, UR7 ;  /* 0x0000000b3f090299 */ /* 0x000fe40008011607 */
[----:B------:R-:W-:Y:S02]  /*1540*/  UISETP.GE.AND UP0, UPT, UR5, 0x1, UPT ;  /* 0x000000010500788c */ /* 0x000fe4000bf06270 */
[----:B------:R-:W-:Y:S01]  /*1550*/  UIADD3 UR4, UR48, UR9, URZ ;  /* 0x0000000930047290 */ /* 0x000fe2000fffe03f */
[----:B------:R-:W-:-:S03]  /*1560*/  VIMNMX R62, R3, UR8, PT ;  /* 0x00000008033e7c48 */ /* 0x000fc6000bfe0100 */
[----:B------:R-:W-:Y:S01]  /*1570*/  PLOP3.LUT P0, PT, PT, PT, UP0, 0x40, 0x0 ;  /* 0x000000000000781c */ /* 0x000fe20003f0e808 */
[----:B------:R-:W-:-:S12]  /*1580*/  UIADD3 UR9, UR4, -UR10, URZ ;  /* 0x8000000a04097290 */ /* 0x000fd8000fffe03f */
        /* <DEDUP_REMOVED lines=11> */
.L_x_1251:
[----:B------:R-:W-:-:S11]  /*1640*/  UISETP.NE.AND UP0, UPT, UR5, 0x1, UPT ;  /* 0x000000010500788c */ /* 0x000fd6000bf05270 */
[----:B------:R-:W-:Y:S02]  /*1650*/  @UP0 ULDC.64 UR10, c[0x0][0x9e8] ;  /* 0x00027a00000a0ab9 */ /* 0x000fe40000000a00 */
[----:B------:R-:W-:-:S04]  /*1660*/  UIMAD.WIDE.U32 UR6, UR4, UR10, URZ ;  /* 0x0000000a040672a5 */ /* 0x000fc8000f8e003f */
[----:B------:R-:W-:-:S12]  /*1670*/  @UP0 USHF.R.U32.HI UR4, URZ, UR11, UR7 ;  /* 0x0000000b3f040299 */ /* 0x000fd80008011607 */
.L_x_1252:
[----:B------:R-:W-:-:S04]  /*1680*/  UIMAD UR4, UR4, UR5, URZ ;  /* 0x00000005040472a4 */ /* 0x000fc8000f8e023f */
[----:B------:R-:W-:-:S04]  /*1690*/  UISETP.LT.AND UP0, UPT, UR9, UR4, UPT ;  /* 0x000000040900728c */ /* 0x000fc8000bf01270 */
[----:B------:R-:W-:-:S12]  /*16a0*/  USEL UR9, UR9, UR4, !UP0 ;  /* 0x0000000409097287 */ /* 0x000fd8000c000000 */
.L_x_1250:
        /* <DEDUP_REMOVED lines=33> */
[----:B------:R-:W-:Y:S01]  /*18c0*/  CS2R R104, SRZ ;  /* 0x0000000000687805 */ /* 0x000fe2000001ff00 */
[----:B------:R-:W-:Y:S01]  /*18d0*/  IMAD.MOV.U32 R166, RZ, RZ, RZ ;  /* 0x000000ffffa67224 */ /* 0x000fe200078e00ff */
        /* <DEDUP_REMOVED lines=36> */
[----:B------:R-:W-:Y:S01]  /*1b20*/  IMAD.MOV.U32 R8, RZ, RZ, RZ ;  /* 0x000000ffff087224 */ /* 0x000fe200078e00ff */
        /* <DEDUP_REMOVED lines=35> */
.L_x_1254:
        /* <DEDUP_REMOVED lines=11> */
.L_x_1446:
[----:B------:R-:W-:Y:S05]  /*1e10*/  @!P0 BRA `(.L_x_1256) ;  /* 0x0000000000048947 */ /* 0x000fea0003800000 */
[----:B------:R-:W-:Y:S01]  /*1e20*/  BPT.TRAP 0x1 ;  /* 0x000000040000795c */ /* 0x000fe20000300000 */
.L_x_1256:
[----:B0-----:R-:W-:Y:S02]  /*1e30*/  IMAD.U32 R3, RZ, RZ, UR39 ;  /* 0x00000027ff037e24 */ /* 0x001fe4000f8e00ff */
[----:B------:R-:W-:-:S03]  /*1e40*/  IMAD.U32 R0, RZ, RZ, UR38 ;  /* 0x00000026ff007e24 */ /* 0x000fc6000f8e00ff */
[----:B------:R-:W-:Y:S02]  /*1e50*/  LEA R3, R3, UR40, 0x3 ;  /* 0x0000002803037c11 */ /* 0x000fe4000f8e18ff */
[----:B------:R-:W-:-:S04]  /*1e60*/  SHF.L.U32 R0, R0, 0x1f, RZ ;  /* 0x0000001f00007819 */ /* 0x000fc800000006ff */
[----:B------:R0:W1:Y:S01]  /*1e70*/  SYNCS.PHASECHK.TRANS64.TRYWAIT P1, [R3+URZ+0x30830], R0 ;  /* 0x03083000030075a7 */ /* 0x000062000802017f */
[----:B------:R-:W-:Y:S05]  /*1e80*/  @!P0 BRA `(.L_x_1257) ;  /* 0x0000000000048947 */ /* 0x000fea0003800000 */
[----:B------:R-:W-:Y:S01]  /*1e90*/  BPT.TRAP 0x1 ;  /* 0x000000040000795c */ /* 0x000fe20000300000 */
.L_x_1257:
[----:B-1----:R-:W-:Y:S05]  /*1ea0*/  @P1 BRA `(.L_x_1258) ;  /* 0x0000000000081947 */ /* 0x002fea0003800000 */
[----:B------:R-:W1:Y:S02]  /*1eb0*/  SYNCS.PHASECHK.TRANS64.TRYWAIT P1, [R3+URZ+0x30830], R0 ;  /* 0x03083000030075a7 */ /* 0x000e64000802017f */
[----:B-1----:R-:W-:Y:S05]  /*1ec0*/  @!P1 BRA `(.L_x_1259) ;  /* 0x0000013400a09947 */ /* 0x002fea0003800000 */
.L_x_1258:
        /* <DEDUP_REMOVED lines=101> */
[----:B------:R-:W-:Y:S01]  /*2520*/  MOV R6, UR8 ;  /* 0x0000000800067c02 */ /* 0x000fe20008000f00 */
        /* <DEDUP_REMOVED lines=41> */
.L_x_1260:
[----:B------:R-:W-:Y:S01]  /*27c0*/  R2UR UR4, R22 ;  /* 0x00000000160472ca */ /* 0x000fe200000e0000 */
[----:B------:R-:W2:Y:S01]  /*27d0*/  S2UR UR6, SR_CgaCtaId ;  /* 0x00000000000679c3 */ /* 0x000ea20000008800 */
[----:B01----:R-:W-:Y:S01]  /*27e0*/  VIADD R0, R200, UR60 ;  /* 0x0000003cc8007c36 */ /* 0x003fe20008000000 */
[----:B------:R-:W-:Y:S01]  /*27f0*/  UISETP.NE.AND UP0, UPT, UR43, URZ, UPT ;  /* 0x0000003f2b00728c */ /* 0x000fe2000bf05270 */
[----:B------:R-:W-:Y:S01]  /*2800*/  IMAD.U32 R18, RZ, RZ, UR41 ;  /* 0x00000029ff127e24 */ /* 0x000fe2000f8e00ff */
[----:B------:R-:W-:Y:S01]  /*2810*/  ULDC UR7, c[0x0][0x9e0] ;  /* 0x0002780000077ab9 */ /* 0x000fe20000000800 */
[----:B------:R-:W-:-:S07]  /*2820*/  IMAD.MOV.U32 R2, RZ, RZ, R0 ;  /* 0x000000ffff027224 */ /* 0x000fce00078e0000 */
[----:B------:R-:W-:Y:S01]  /*2830*/  UISETP.NE.AND UP1, UPT, UR4, URZ, UPT ;  /* 0x0000003f0400728c */ /* 0x000fe2000bf25270 */
[----:B------:R-:W-:-:S05]  /*2840*/  R2UR UR4, R3 ;  /* 0x00000000030472ca */ /* 0x000fca00000e0000 */
[----:B------:R-:W-:Y:S02]  /*2850*/  PLOP3.LUT P1, PT, PT, PT, UP1, 0x80, 0x0 ;  /* 0x000000000000781c */ /* 0x000fe40003f2f018 */
[----:B------:R-:W-:-:S03]  /*2860*/  PLOP3.LUT P2, PT, PT, PT, UP1, 0x80, 0x0 ;  /* 0x000000000000781c */ /* 0x000fc60003f4f018 */
[----:B------:R-:W-:-:S03]  /*2870*/  @UP1 ULDC UR5, c[0x0][0x44c] ;  /* 0x0001130000051ab9 */ /* 0x000fc60000000800 */
[----:B------:R-:W-:-:S04]  /*2880*/  UIADD3 UR4, UR4, 0x30840, URZ ;  /* 0x0003084004047890 */ /* 0x000fc8000fffe03f */
[----:B--2---:R-:W-:Y:S01]  /*2890*/  UPRMT UR4, UR6, 0x654, UR4 ;  /* 0x0000065406047896 */ /* 0x004fe20008000004 */
[----:B------:R-:W-:Y:S01]  /*28a0*/  @P1 IMAD.HI.U32 R3, R0, UR5, RZ ;  /* 0x0000000500031c27 */ /* 0x000fe2000f8e00ff */
[----:B------:R-:W-:Y:S01]  /*28b0*/  @UP1 ULDC UR5, c[0x0][0x450] ;  /* 0x0001140000051ab9 */ /* 0x000fe20000000800 */
[----:B------:R-:W-:Y:S01]  /*28c0*/  PLOP3.LUT P1, PT, PT, PT, UP0, 0x40, 0x0 ;  /* 0x000000000000781c */ /* 0x000fe20003f2e808 */
[----:B------:R-:W-:Y:S02]  /*28d0*/  ULDC UR6, c[0x0][0x9dc] ;  /* 0x0002770000067ab9 */ /* 0x000fe40000000800 */
[----:B------:R-:W-:Y:S01]  /*28e0*/  @P2 SHF.R.U32.HI R2, RZ, UR5, R3 ;  /* 0x00000005ff022c19 */ /* 0x000fe20008011603 */
[----:B------:R-:W-:Y:S02]  /*28f0*/  IMAD.MOV.U32 R3, RZ, RZ, -0x40 ;  /* 0xffffffc0ff037424 */ /* 0x000fe400078e00ff */
[----:B------:R-:W-:Y:S01]  /*2900*/  SYNCS.ARRIVE.TRANS64.RED.A1T0 RZ, [UR4], RZ ;  /* 0x000000ffffff79a7 */ /* 0x000fe20008100404 */
[----:B------:R-:W-:Y:S01]  /*2910*/  ULOP3.LUT UR4, URZ, UR6, URZ, 0x33, !UPT ;  /* 0x000000063f047292 */ /* 0x000fe2000f8e333f */
[----:B------:R-:W0:Y:S01]  /*2920*/  SHFL.IDX PT, R4, R2, RZ, 0x1c1f ;  /* 0x001c1fff02047589 */ /* 0x000e2200000e0000 */
[----:B------:R-:W-:-:S04]  /*2930*/  IMAD R20, R62, R3, 0x40 ;  /* 0x000000403e147424 */ /* 0x000fc800078e0203 */
[----:B------:R-:W-:-:S04]  /*2940*/  VIADD R0, R20, 0x1 ;  /* 0x0000000114007836 */ /* 0x000fc80000000000 */
[----:B------:R-:W-:Y:S02]  /*2950*/  IMAD R3, R19, -0x2, R0 ;  /* 0xfffffffe13037824 */ /* 0x000fe400078e0200 */
[----:B------:R-:W-:-:S03]  /*2960*/  VIADD R0, R20, UR42 ;  /* 0x0000002a14007c36 */ /* 0x000fc60008000000 */
[----:B------:R-:W-:Y:S01]  /*2970*/  IADD3 R3, -R18, UR42, R3 ;  /* 0x0000002a12037c10 */ /* 0x000fe2000fffe103 */
[----:B------:R-:W-:Y:S01]  /*2980*/  IMAD R21, R19, -0x2, R0 ;  /* 0xfffffffe13157824 */ /* 0x000fe200078e0200 */
[----:B------:R-:W-:-:S03]  /*2990*/  LEA R18, R62, 0xffffffc0, 0x6 ;  /* 0xffffffc03e127811 */ /* 0x000fc600078e30ff */
[C---:B------:R-:W-:Y:S02]  /*29a0*/  VIADD R56, R3.reuse, UR7 ;  /* 0x0000000703387c36 */ /* 0x040fe40008000000 */
[----:B------:R-:W-:-:S03]  /*29b0*/  VIADD R57, R3, UR4 ;  /* 0x0000000403397c36 */ /* 0x000fc60008000000 */
[----:B0-----:R-:W-:Y:S01]  /*29c0*/  VIADDMNMX R0, R4, R56, R21, PT ;  /* 0x0000003804007246 */ /* 0x001fe20003800115 */
[----:B------:R-:W-:Y:S01]  /*29d0*/  IMAD.IADD R3, R57, 0x1, R4 ;  /* 0x0000000139037824 */ /* 0x000fe200078e0204 */
[----:B------:R-:W-:Y:S06]  /*29e0*/  @P1 BRA `(.L_x_1261) ;  /* 0x0000000000641947 */ /* 0x000fec0003800000 */
[----:B------:R-:W-:Y:S01]  /*29f0*/  IMAD.U32 R5, RZ, RZ, UR41 ;  /* 0x00000029ff057e24 */ /* 0x000fe2000f8e00ff */
[----:B------:R-:W-:Y:S04]  /*2a00*/  BSSY B0, `(.L_x_1262) ;  /* 0x0000013000007945 */ /* 0x000fe80003800000 */
[----:B------:R-:W-:-:S04]  /*2a10*/  IADD3 R5, -R5, UR42, R4 ;  /* 0x0000002a05057c10 */ /* 0x000fc8000fffe104 */
        /* <DEDUP_REMOVED lines=11> */
.L_x_1263:
[----:B------:R-:W-:Y:S02]  /*2ad0*/  ULDC UR4, c[0x0][0x9e4] ;  /* 0x0002790000047ab9 */ /* 0x000fe40000000800 */
[----:B------:R-:W-:-:S05]  /*2ae0*/  IMAD.U32 R59, RZ, RZ, UR4 ;  /* 0x00000004ff3b7e24 */ /* 0x000fca000f8e00ff */
[----:B------:R-:W-:-:S13]  /*2af0*/  ISETP.NE.AND P1, PT, R59, 0x1, PT ;  /* 0x000000013b00780c */ /* 0x000fda0003f25270 */
[----:B------:R-:W0:Y:S02]  /*2b00*/  @P1 LDC.64 R60, c[0x0][0x9e8] ;  /* 0x00027a00ff3c1b82 */ /* 0x000e240000000a00 */
[----:B0-----:R-:W-:-:S05]  /*2b10*/  @P1 IMAD.HI.U32 R4, R5, R60, RZ ;  /* 0x0000003c05041227 */ /* 0x001fca00078e00ff */
[----:B------:R-:W-:-:S07]  /*2b20*/  @P1 SHF.R.U32.HI R5, RZ, R61, R4 ;  /* 0x0000003dff051219 */ /* 0x000fce0000011604 */
.L_x_1264:
[----:B------:R-:W-:Y:S05]  /*2b30*/  BSYNC B0 ;  /* 0x0000000000007941 */ /* 0x000fea0003800000 */
.L_x_1262:
[----:B------:R-:W-:-:S04]  /*2b40*/  IMAD R4, R5, R59, -R18 ;  /* 0x0000003b05047224 */ /* 0x000fc800078e0a12 */
[----:B------:R-:W-:-:S05]  /*2b50*/  IMAD R4, R19, -0x2, R4 ;  /* 0xfffffffe13047824 */ /* 0x000fca00078e0204 */
[----:B------:R-:W-:Y:S02]  /*2b60*/  VIADDMNMX R0, R4, R59, R0, PT ;  /* 0x0000003b04007246 */ /* 0x000fe40003800100 */
[----:B------:R-:W-:-:S07]  /*2b70*/  VIMNMX R3, R3, R4, !PT ;  /* 0x0000000403037248 */ /* 0x000fce0007fe0100 */
.L_x_1261:
        /* <DEDUP_REMOVED lines=15> */
[C---:B------:R-:W-:Y:S02]  /*2c70*/  ISETP.GT.AND P4, PT, R3.reuse, 0x9, !P6 ;  /* 0x000000090300780c */ /* 0x040fe40007784270 */
        /* <DEDUP_REMOVED lines=28> */
[C---:B------:R-:W-:Y:S02]  /*2e40*/  ISETP.GT.AND P3, PT, R3.reuse, 0x28, !P4 ;  /* 0x000000280300780c */ /* 0x040fe40006764270 */
        /* <DEDUP_REMOVED lines=50> */
.L_x_1267:
[----:B------:R-:W-:Y:S02]  /*3170*/  ULDC UR4, c[0x0][0x9e4] ;  /* 0x0002790000047ab9 */ /* 0x000fe40000000800 */
[----:B------:R-:W-:-:S04]  /*3180*/  MOV R21, UR4 ;  /* 0x0000000400157c02 */ /* 0x000fc80008000f00 */
[----:B------:R-:W-:-:S13]  /*3190*/  ISETP.NE.AND P6, PT, R21, 0x1, PT ;  /* 0x000000011500780c */ /* 0x000fda0003fc5270 */
[----:B------:R-:W0:Y:S02]  /*31a0*/  @P6 LDC.64 R56, c[0x0][0x9e8] ;  /* 0x00027a00ff386b82 */ /* 0x000e240000000a00 */
[----:B0-----:R-:W-:-:S05]  /*31b0*/  @P6 IMAD.HI.U32 R2, R5, R56, RZ ;  /* 0x0000003805026227 */ /* 0x001fca00078e00ff */
[----:B------:R-:W-:-:S07]  /*31c0*/  @P6 SHF.R.U32.HI R5, RZ, R57, R2 ;  /* 0x00000039ff056219 */ /* 0x000fce0000011602 */
.L_x_1268:
[----:B------:R-:W-:Y:S05]  /*31d0*/  BSYNC B0 ;  /* 0x0000000000007941 */ /* 0x000fea0003800000 */
.L_x_1266:
[----:B------:R-:W-:-:S04]  /*31e0*/  IMAD R2, R5, R21, -R18 ;  /* 0x0000001505027224 */ /* 0x000fc800078e0a12 */
[----:B------:R-:W-:-:S05]  /*31f0*/  IMAD R2, R19, -0x2, R2 ;  /* 0xfffffffe13027824 */ /* 0x000fca00078e0202 */
[----:B------:R-:W-:Y:S02]  /*3200*/  VIADDMNMX R0, R2, R21, R0, PT ;  /* 0x0000001502007246 */ /* 0x000fe40003800100 */
[----:B------:R-:W-:-:S07]  /*3210*/  VIMNMX R3, R3, R2, !PT ;  /* 0x0000000203037248 */ /* 0x000fce0007fe0100 */
.L_x_1265:
[----:B------:R-:W-:Y:S01]  /*3220*/  ISETP.GT.AND P1, PT, R3, 0x1, !P1 ;  /* 0x000000010300780c */ /* 0x000fe20004f24270 */
[----:B------:R-:W-:Y:S01]  /*3230*/  ULDC UR10, c[0x0][0x988] ;  /* 0x00026200000a7ab9 */ /* 0x000fe20000000800 */
[----:B------:R-:W-:Y:S01]  /*3240*/  FMNMX.FTZ R2, R25, R59, !PT ;  /* 0x0000003b19027209 */ /* 0x000fe20007810000 */
[----:B------:R-:W-:Y:S01]  /*3250*/  UISETP.NE.AND UP0, UPT, UR43, URZ, UPT ;  /* 0x0000003f2b00728c */ /* 0x000fe2000bf05270 */
[----:B------:R-:W-:Y:S01]  /*3260*/  ISETP.LT.OR P1, PT, R0, 0x2, P1 ;  /* 0x000000020000780c */ /* 0x000fe20000f21670 */
[----:B------:R-:W-:Y:S01]  /*3270*/  UMOV UR11, UR60 ;  /* 0x0000003c000b7c82 */ /* 0x000fe20008000000 */
[----:B------:R-:W-:Y:S01]  /*3280*/  FMNMX.FTZ R2, R61, R2, !PT ;  /* 0x000000023d027209 */ /* 0x000fe20007810000 */
[----:B------:R-:W-:Y:S01]  /*3290*/  VIADD R220, R62, 0xfffffffe ;  /* 0xfffffffe3edc7836 */ /* 0x000fe20000000000 */
[----:B------:R-:W-:Y:S02]  /*32a0*/  FSEL R27, R27, -INF , !P1 ;  /* 0xff8000001b1b7808 */ /* 0x000fe40004800000 */
[----:B------:R-:W-:-:S02]  /*32b0*/  ISETP.NE.AND P1, PT, R58, RZ, PT ;  /* 0x000000ff3a00720c */ /* 0x000fc40003f25270 */
[----:B------:R-:W-:Y:S02]  /*32c0*/  FMNMX.FTZ R2, R29, R2, !PT ;  /* 0x000000021d027209 */ /* 0x000fe40007810000 */
[----:B------:R-:W-:Y:S02]  /*32d0*/  ISETP.GT.AND P1, PT, R3, 0x9, !P1 ;  /* 0x000000090300780c */ /* 0x000fe40004f24270 */
[----:B------:R-:W-:Y:S02]  /*32e0*/  FMNMX.FTZ R2, R63, R2, !PT ;  /* 0x000000023f027209 */ /* 0x000fe40007810000 */
[----:B------:R-:W-:Y:S02]  /*32f0*/  ISETP.LT.OR P1, PT, R0, 0xa, P1 ;  /* 0x0000000a0000780c */ /* 0x000fe40000f21670 */
[----:B------:R-:W-:Y:S02]  /*3300*/  FMNMX.FTZ R2, R33, R2, !PT ;  /* 0x0000000221027209 */ /* 0x000fe40007810000 */
[----:B------:R-:W-:-:S02]  /*3310*/  FSEL R31, R31, -INF , !P1 ;  /* 0xff8000001f1f7808 */ /* 0x000fc40004800000 */
[----:B------:R-:W-:Y:S02]  /*3320*/  ISETP.NE.AND P1, PT, R60, RZ, PT ;  /* 0x000000ff3c00720c */ /* 0x000fe40003f25270 */
[----:B------:R-:W-:Y:S02]  /*3330*/  FMNMX.FTZ R2, R65, R2, !PT ;  /* 0x0000000241027209 */ /* 0x000fe40007810000 */
[----:B------:R-:W-:Y:S02]  /*3340*/  ISETP.GT.AND P1, PT, R3, 0x10, !P1 ;  /* 0x000000100300780c */ /* 0x000fe40004f24270 */
        /* <DEDUP_REMOVED lines=92> */
[--C-:B------:R-:W-:Y:S01]  /*3910*/  FFMA.FTZ R37, R45, UR10, -R18.reuse ;  /* 0x0000000a2d257c23 */ /* 0x100fe20008010812 */
[----:B------:R-:W-:Y:S01]  /*3920*/  FMNMX.FTZ R0, R54, R3, !PT ;  /* 0x0000000336007209 */ /* 0x000fe20007810000 */
[----:B------:R-:W-:Y:S01]  /*3930*/  FFMA.FTZ R40, R71, UR10, -R18 ;  /* 0x0000000a47287c23 */ /* 0x000fe20008010812 */
[----:B------:R-:W-:Y:S01]  /*3940*/  R2UR UR4, R22 ;  /* 0x00000000160472ca */ /* 0x000fe200000e0000 */
[----:B------:R1:W-:Y:S01]  /*3950*/  MUFU.EX2 R198, R2 ;  /* 0x0000000200c67308 */ /* 0x0003e20000000800 */
[----:B------:R-:W-:-:S02]  /*3960*/  FMNMX.FTZ R0, R55, R0, !PT ;  /* 0x0000000037007209 */ /* 0x000fc40007810000 */
[----:B0-----:R-:W-:-:S03]  /*3970*/  F2FP.BF16.F32.PACK_AB R196, R20, R5 ;  /* 0x0000000514c4723e */ /* 0x001fc600000010ff */
[----:B------:R-:W1:Y:S02]  /*3980*/  SHFL.BFLY PT, R3, R0, 0x2, 0x1f ;  /* 0x0c401f0000037f89 */ /* 0x000e6400000e0000 */
[----:B------:R-:W-:Y:S04]  /*3990*/  MUFU.EX2 R24, R24 ;  /* 0x0000001800187308 */ /* 0x000fe80000000800 */
[----:B------:R-:W-:-:S04]  /*39a0*/  UISETP.NE.AND UP1, UPT, UR4, URZ, UPT ;  /* 0x0000003f0400728c */ /* 0x000fc8000bf25270 */
[----:B------:R-:W0:Y:S07]  /*39b0*/  MUFU.EX2 R25, R25 ;  /* 0x0000001900197308 */ /* 0x000e2e0000000800 */
[----:B------:R-:W-:Y:S01]  /*39c0*/  @UP1 ULDC UR4, c[0x0][0x44c] ;  /* 0x0001130000041ab9 */ /* 0x000fe20000000800 */
[----:B------:R-:W-:Y:S01]  /*39d0*/  MUFU.EX2 R28, R28 ;  /* 0x0000001c001c7308 */ /* 0x000fe20000000800 */
[----:B------:R-:W-:Y:S01]  /*39e0*/  UIMAD.WIDE.U32 UR4, UR60, UR4, URZ ;  /* 0x000000043c0472a5 */ /* 0x000fe2000f8e003f */
[----:B------:R-:W-:-:S03]  /*39f0*/  @UP1 ULDC UR14, c[0x0][0x450] ;  /* 0x00011400000e1ab9 */ /* 0x000fc60000000800 */
[----:B------:R-:W-:Y:S01]  /*3a00*/  @UP1 USHF.R.U32.HI UR11, URZ, UR14, UR5 ;  /* 0x0000000e3f0b1299 */ /* 0x000fe20008011605 */
[----:B-1----:R-:W-:Y:S01]  /*3a10*/  FMNMX.FTZ R2, R0, R3, !PT ;  /* 0x0000000300027209 */ /* 0x002fe20007810000 */
[--C-:B------:R-:W-:Y:S01]  /*3a20*/  FFMA.FTZ R0, R41, UR10, -R18.reuse ;  /* 0x0000000a29007c23 */ /* 0x100fe20008010812 */
[----:B------:R-:W-:Y:S01]  /*3a30*/  FFMA.FTZ R41, R49, UR10, -R18 ;  /* 0x0000000a31297c23 */ /* 0x000fe20008010812 */
[----:B------:R-:W-:Y:S01]  /*3a40*/  FADD.FTZ R49, R5, R20 ;  /* 0x0000001405317221 */ /* 0x000fe20000010000 */
[----:B------:R-:W1:Y:S01]  /*3a50*/  MUFU.EX2 R29, R29 ;  /* 0x0000001d001d7308 */ /* 0x000e620000000800 */
[----:B------:R-:W2:Y:S01]  /*3a60*/  SHFL.BFLY PT, R3, R2, 0x1, 0x1f ;  /* 0x0c201f0002037f89 */ /* 0x000ea200000e0000 */
[----:B------:R-:W-:Y:S01]  /*3a70*/  UIADD3 UR48, UR48, UR11, URZ ;  /* 0x0000000b30307290 */ /* 0x000fe2000fffe03f */
[----:B0-----:R-:W-:-:S03]  /*3a80*/  F2FP.BF16.F32.PACK_AB R192, R25, R24 ;  /* 0x0000001819c0723e */ /* 0x001fc600000010ff */
[----:B------:R-:W-:Y:S02]  /*3a90*/  UIADD3 UR7, UR48, UR7, URZ ;  /* 0x0000000730077290 */ /* 0x000fe4000fffe03f */
[----:B------:R0:W-:Y:S08]  /*3aa0*/  MUFU.EX2 R33, R0 ;  /* 0x0000000000217308 */ /* 0x0001f00000000800 */
[----:B------:R-:W3:Y:S01]  /*3ab0*/  MUFU.EX2 R32, R32 ;  /* 0x0000002000207308 */ /* 0x000ee20000000800 */
[----:B-1----:R-:W-:-:S07]  /*3ac0*/  F2FP.BF16.F32.PACK_AB R194, R29, R28 ;  /* 0x0000001c1dc2723e */ /* 0x002fce00000010ff */
[----:B------:R-:W-:Y:S01]  /*3ad0*/  MUFU.EX2 R36, R36 ;  /* 0x0000002400247308 */ /* 0x000fe20000000800 */
[----:B--2---:R-:W-:Y:S01]  /*3ae0*/  FMNMX.FTZ R3, R2, R3, !PT ;  /* 0x0000000302037209 */ /* 0x004fe20007810000 */
[--C-:B------:R-:W-:Y:S01]  /*3af0*/  FFMA.FTZ R2, R73, UR10, -R18.reuse ;  /* 0x0000000a49027c23 */ /* 0x100fe20008010812 */
[----:B------:R-:W-:Y:S02]  /*3b00*/  FFMA.FTZ R18, R53, UR10, -R18 ;  /* 0x0000000a35127c23 */ /* 0x000fe40008010812 */
        /* <DEDUP_REMOVED lines=95> */
.L_x_1270:
[----:B------:R-:W-:Y:S02]  /*4100*/  ULDC UR11, c[0x0][0x9e4] ;  /* 0x00027900000b7ab9 */ /* 0x000fe40000000800 */
[----:B------:R-:W-:-:S11]  /*4110*/  UISETP.NE.AND UP0, UPT, UR11, 0x1, UPT ;  /* 0x000000010b00788c */ /* 0x000fd6000bf05270 */
[----:B------:R-:W-:Y:S02]  /*4120*/  @UP0 ULDC.64 UR4, c[0x0][0x9e8] ;  /* 0x00027a0000040ab9 */ /* 0x000fe40000000a00 */
[----:B------:R-:W-:-:S04]  /*4130*/  UIMAD.WIDE.U32 UR14, UR18, UR4, URZ ;  /* 0x00000004120e72a5 */ /* 0x000fc8000f8e003f */
[----:B------:R-:W-:-:S12]  /*4140*/  @UP0 USHF.R.U32.HI UR18, URZ, UR5, UR15 ;  /* 0x000000053f120299 */ /* 0x000fd8000801160f */
.L_x_1271:
[----:B------:R-:W-:-:S04]  /*4150*/  UIMAD UR11, UR18, UR11, UR11 ;  /* 0x0000000b120b72a4 */ /* 0x000fc8000f8e020b */
[----:B------:R-:W-:-:S04]  /*4160*/  UISETP.LT.AND UP0, UPT, UR7, UR11, UPT ;  /* 0x0000000b0700728c */ /* 0x000fc8000bf01270 */
[----:B------:R-:W-:-:S12]  /*4170*/  USEL UR7, UR7, UR11, UP0 ;  /* 0x0000000b07077287 */ /* 0x000fd80008000000 */
.L_x_1269:
        /* <DEDUP_REMOVED lines=75> */
[----:B------:R-:W-:Y:S01]  /*4630*/  UMOV UR7, UR38 ;  /* 0x0000002600077c82 */ /* 0x000fe20008000000 */
[----:B------:R-:W-:Y:S01]  /*4640*/  IMAD.MOV.U32 R21, RZ, RZ, R4 ;  /* 0x000000ffff157224 */ /* 0x000fe200078e0004 */
[----:B------:R-:W-:Y:S01]  /*4650*/  UMOV UR4, UR39 ;  /* 0x0000002700047c82 */ /* 0x000fe20008000000 */
[----:B------:R-:W-:Y:S01]  /*4660*/  IMAD.MOV.U32 R2, RZ, RZ, 0x3f800000 ;  /* 0x3f800000ff027424 */ /* 0x000fe200078e00ff */
[----:B------:R-:W-:Y:S01]  /*4670*/  ULDC UR55, c[0x0][0x9e4] ;  /* 0x0002790000377ab9 */ /* 0x000fe20000000800 */
[----:B------:R-:W-:Y:S01]  /*4680*/  IMAD.MOV.U32 R151, RZ, RZ, RZ ;  /* 0x000000ffff977224 */ /* 0x000fe200078e00ff */
[----:B------:R-:W-:Y:S01]  /*4690*/  ULDC UR59, c[0x0][0x9dc] ;  /* 0x00027700003b7ab9 */ /* 0x000fe20000000800 */
[----:B------:R-:W-:-:S05]  /*46a0*/  ULDC UR58, c[0x0][0x988] ;  /* 0x00026200003a7ab9 */ /* 0x000fca0000000800 */
.L_x_1291:
[----:B------:R-:W-:-:S04]  /*46b0*/  UISETP.NE.AND UP0, UPT, UR4, 0x1, UPT ;  /* 0x000000010400788c */ /* 0x000fc8000bf05270 */
[----:B------:R-:W-:-:S04]  /*46c0*/  USEL UR38, URZ, 0x1, UP0 ;  /* 0x000000013f267887 */ /* 0x000fc80008000000 */
[----:B------:R-:W-:Y:S01]  /*46d0*/  ULOP3.LUT UR38, UR7, UR38, URZ, 0x3c, !UPT ;  /* 0x0000002607267292 */ /* 0x000fe2000f8e3c3f */
[----:B------:R-:W-:Y:S11]  /*46e0*/  @!P0 BRA `(.L_x_1273) ;  /* 0x0000000000048947 */ /* 0x000ff60003800000 */
[----:B------:R-:W-:Y:S01]  /*46f0*/  BPT.TRAP 0x1 ;  /* 0x000000040000795c */ /* 0x000fe20000300000 */
.L_x_1273:
        /* <DEDUP_REMOVED lines=9> */
.L_x_1274:
[----:B-1----:R-:W-:Y:S05]  /*4790*/  @P1 BRA `(.L_x_1275) ;  /* 0x0000000000081947 */ /* 0x002fea0003800000 */
[----:B------:R-:W1:Y:S02]  /*47a0*/  SYNCS.PHASECHK.TRANS64.TRYWAIT P1, [UR6+0x30830], R3 ;  /* 0x03083003ff0075a7 */ /* 0x000e640008020146 */
[----:B-1----:R-:W-:Y:S05]  /*47b0*/  @!P1 BRA `(.L_x_1276) ;  /* 0x0000010c00789947 */ /* 0x002fea0003800000 */
.L_x_1275:
        /* <DEDUP_REMOVED lines=227> */
.L_x_1277:
[----:B------:R-:W-:Y:S01]  /*55f0*/  ULEA UR5, UR4, UR40, 0x3 ;  /* 0x0000002804057291 */ /* 0x000fe2000f8e183f */
[----:B------:R-:W-:-:S05]  /*5600*/  IMAD.U32 R0, RZ, RZ, UR7 ;  /* 0x00000007ff007e24 */ /* 0x000fca000f8e00ff */
[----:B------:R-:W-:-:S04]  /*5610*/  SHF.L.U32 R0, R0, 0x1f, RZ ;  /* 0x0000001f00007819 */ /* 0x000fc800000006ff */
[----:B------:R2:W3:Y:S01]  /*5620*/  SYNCS.PHASECHK.TRANS64.TRYWAIT P1, [UR5+0x30850], R0 ;  /* 0x03085000ff0075a7 */ /* 0x0004e20008020145 */
[----:B------:R-:W-:Y:S05]  /*5630*/  @!P0 BRA `(.L_x_1278) ;  /* 0x0000000000048947 */ /* 0x000fea0003800000 */
[----:B------:R-:W-:Y:S01]  /*5640*/  BPT.TRAP 0x1 ;  /* 0x000000040000795c */ /* 0x000fe20000300000 */
.L_x_1278:
[----:B---3--:R-:W-:Y:S05]  /*5650*/  @P1 BRA `(.L_x_1279) ;  /* 0x0000000000081947 */ /* 0x008fea0003800000 */
[----:B------:R-:W3:Y:S02]  /*5660*/  SYNCS.PHASECHK.TRANS64.TRYWAIT P1, [UR5+0x30850], R0 ;  /* 0x03085000ff0075a7 */ /* 0x000ee40008020145 */
[----:B---3--:R-:W-:Y:S05]  /*5670*/  @!P1 BRA `(.L_x_1280) ;  /* 0x000000fc00e09947 */ /* 0x008fea0003800000 */
.L_x_1279:
        /* <DEDUP_REMOVED lines=30> */
.L_x_1281:
[----:B------:R-:W-:Y:S01]  /*5860*/  R2UR UR4, R22 ;  /* 0x00000000160472ca */ /* 0x000fe200000e0000 */
[----:B------:R-:W3:Y:S01]  /*5870*/  S2UR UR7, SR_CgaCtaId ;  /* 0x00000000000779c3 */ /* 0x000ee20000008800 */
[----:B------:R-:W-:Y:S01]  /*5880*/  VIADD R187, R200, UR60 ;  /* 0x0000003cc8bb7c36 */ /* 0x000fe20008000000 */
[----:B------:R-:W-:Y:S01]  /*5890*/  UIADD3 UR6, UR6, 0x30840, URZ ;  /* 0x0003084006067890 */ /* 0x000fe2000fffe03f */
[----:B-1----:R-:W-:Y:S01]  /*58a0*/  IMAD.SHL.U32 R4, R220, 0x40, RZ ;  /* 0x00000040dc047824 */ /* 0x002fe200078e00ff */
[----:B------:R-:W-:Y:S01]  /*58b0*/  UISETP.NE.AND UP0, UPT, UR43, URZ, UPT ;  /* 0x0000003f2b00728c */ /* 0x000fe2000bf05270 */
[----:B0-----:R-:W-:-:S07]  /*58c0*/  IMAD.U32 R3, RZ, RZ, UR41 ;  /* 0x00000029ff037e24 */ /* 0x001fce000f8e00ff */
[----:B------:R-:W-:-:S06]  /*58d0*/  UISETP.NE.AND UP1, UPT, UR4, URZ, UPT ;  /* 0x0000003f0400728c */ /* 0x000fcc000bf25270 */
[----:B------:R-:W-:Y:S02]  /*58e0*/  PLOP3.LUT P1, PT, PT, PT, UP1, 0x80, 0x0 ;  /* 0x000000000000781c */ /* 0x000fe40003f2f018 */
[----:B------:R-:W-:-:S03]  /*58f0*/  PLOP3.LUT P2, PT, PT, PT, UP1, 0x80, 0x0 ;  /* 0x000000000000781c */ /* 0x000fc60003f4f018 */
[----:B------:R-:W-:Y:S01]  /*5900*/  @UP1 ULDC UR4, c[0x0][0x44c] ;  /* 0x0001130000041ab9 */ /* 0x000fe20000000800 */
[----:B---3--:R-:W-:-:S03]  /*5910*/  UPRMT UR6, UR7, 0x654, UR6 ;  /* 0x0000065407067896 */ /* 0x008fc60008000006 */
[----:B------:R-:W-:-:S04]  /*5920*/  ULDC UR7, c[0x0][0x9e0] ;  /* 0x0002780000077ab9 */ /* 0x000fc80000000800 */
[----:B--2---:R-:W-:Y:S01]  /*5930*/  @P1 IMAD.HI.U32 R0, R187, UR4, RZ ;  /* 0x00000004bb001c27 */ /* 0x004fe2000f8e00ff */
[----:B------:R-:W-:Y:S01]  /*5940*/  @UP1 ULDC UR4, c[0x0][0x450] ;  /* 0x0001140000041ab9 */ /* 0x000fe20000000800 */
[----:B------:R-:W-:Y:S01]  /*5950*/  PLOP3.LUT P1, PT, PT, PT, UP0, 0x40, 0x0 ;  /* 0x000000000000781c */ /* 0x000fe20003f2e808 */
[----:B------:R-:W-:Y:S01]  /*5960*/  SYNCS.ARRIVE.TRANS64.RED.A1T0 RZ, [UR6], RZ ;  /* 0x000000ffffff79a7 */ /* 0x000fe20008100406 */
[----:B------:R-:W-:Y:S01]  /*5970*/  UMOV UR6, UR59 ;  /* 0x0000003b00067c82 */ /* 0x000fe20008000000 */
[----:B------:R-:W-:Y:S01]  /*5980*/  @P2 SHF.R.U32.HI R187, RZ, UR4, R0 ;  /* 0x00000004ffbb2c19 */ /* 0x000fe20008011600 */
[----:B------:R-:W-:Y:S01]  /*5990*/  ULOP3.LUT UR4, URZ, UR6, URZ, 0x33, !UPT ;  /* 0x000000063f047292 */ /* 0x000fe2000f8e333f */
[----:B------:R-:W-:-:S03]  /*59a0*/  IADD3 R0, -R4, 0x1, RZ ;  /* 0x0000000104007810 */ /* 0x000fc60007ffe1ff */
[----:B------:R-:W0:Y:S02]  /*59b0*/  SHFL.IDX PT, R189, R187, RZ, 0x1c1f ;  /* 0x001c1fffbbbd7589 */ /* 0x000e2400000e0000 */
[----:B------:R-:W-:-:S05]  /*59c0*/  IMAD R0, R19, -0x2, R0 ;  /* 0xfffffffe13007824 */ /* 0x000fca00078e0200 */
[----:B------:R-:W-:-:S05]  /*59d0*/  IADD3 R184, -R3, UR42, R0 ;  /* 0x0000002a03b87c10 */ /* 0x000fca000fffe100 */
[C---:B------:R-:W-:Y:S02]  /*59e0*/  VIADD R0, R184.reuse, UR7 ;  /* 0x00000007b8007c36 */ /* 0x040fe40008000000 */
[----:B------:R-:W-:Y:S02]  /*59f0*/  VIADD R184, R184, UR4 ;  /* 0x00000004b8b87c36 */ /* 0x000fe40008000000 */
[--C-:B0-----:R-:W-:Y:S02]  /*5a00*/  IMAD.IADD R186, R0, 0x1, R189.reuse ;  /* 0x0000000100ba7824 */ /* 0x101fe400078e02bd */
[----:B------:R-:W-:Y:S01]  /*5a10*/  IMAD.IADD R185, R184, 0x1, R189 ;  /* 0x00000001b8b97824 */ /* 0x000fe200078e02bd */
[----:B------:R-:W-:Y:S06]  /*5a20*/  @P1 BRA `(.L_x_1282) ;  /* 0x00000000005c1947 */ /* 0x000fec0003800000 */
[----:B------:R-:W-:Y:S01]  /*5a30*/  MOV R2, UR41 ;  /* 0x0000002900027c02 */ /* 0x000fe20008000f00 */
[----:B------:R-:W-:Y:S03]  /*5a40*/  BSSY B0, `(.L_x_1283) ;  /* 0x0000011000007945 */ /* 0x000fe60003800000 */
[----:B------:R-:W-:-:S04]  /*5a50*/  IADD3 R189, -R2, UR42, R189 ;  /* 0x0000002a02bd7c10 */ /* 0x000fc8000fffe1bd */
        /* <DEDUP_REMOVED lines=10> */
.L_x_1284:
[----:B------:R-:W-:-:S05]  /*5b00*/  IMAD.U32 R191, RZ, RZ, UR55 ;  /* 0x00000037ffbf7e24 */ /* 0x000fca000f8e00ff */
[----:B------:R-:W-:-:S13]  /*5b10*/  ISETP.NE.AND P1, PT, R191, 0x1, PT ;  /* 0x00000001bf00780c */ /* 0x000fda0003f25270 */
[----:B------:R-:W0:Y:S02]  /*5b20*/  @P1 LDC.64 R2, c[0x0][0x9e8] ;  /* 0x00027a00ff021b82 */ /* 0x000e240000000a00 */
[----:B0-----:R-:W-:-:S05]  /*5b30*/  @P1 IMAD.HI.U32 R2, R189, R2, RZ ;  /* 0x00000002bd021227 */ /* 0x001fca00078e00ff */
[----:B------:R-:W-:-:S07]  /*5b40*/  @P1 SHF.R.U32.HI R189, RZ, R3, R2 ;  /* 0x00000003ffbd1219 */ /* 0x000fce0000011602 */
.L_x_1285:
[----:B------:R-:W-:Y:S05]  /*5b50*/  BSYNC B0 ;  /* 0x0000000000007941 */ /* 0x000fea0003800000 */
.L_x_1283:
[----:B------:R-:W-:-:S04]  /*5b60*/  IMAD R2, R189, R191, -R4 ;  /* 0x000000bfbd027224 */ /* 0x000fc800078e0a04 */
[----:B------:R-:W-:-:S05]  /*5b70*/  IMAD R2, R19, -0x2, R2 ;  /* 0xfffffffe13027824 */ /* 0x000fca00078e0202 */
[----:B------:R-:W-:Y:S02]  /*5b80*/  VIADDMNMX R186, R2, R191, R186, PT ;  /* 0x000000bf02ba7246 */ /* 0x000fe400038001ba */
[----:B------:R-:W-:-:S07]  /*5b90*/  VIMNMX R185, R185, R2, !PT ;  /* 0x00000002b9b97248 */ /* 0x000fce0007fe0100 */
.L_x_1282:
        /* <DEDUP_REMOVED lines=55> */
[----:B------:R-:W-:Y:S01]  /*5f10*/  IMAD.U32 R2, RZ, RZ, UR41 ;  /* 0x00000029ff027e24 */ /* 0x000fe2000f8e00ff */
[----:B------:R-:W-:Y:S04]  /*5f20*/  BSSY B0, `(.L_x_1287) ;  /* 0x0000011000007945 */ /* 0x000fe80003800000 */
        /* <DEDUP_REMOVED lines=11> */
.L_x_1288:
[----:B------:R-:W-:-:S05]  /*5fe0*/  IMAD.U32 R186, RZ, RZ, UR55 ;  /* 0x00000037ffba7e24 */ /* 0x000fca000f8e00ff */
[----:B------:R-:W-:-:S13]  /*5ff0*/  ISETP.NE.AND P2, PT, R186, 0x1, PT ;  /* 0x00000001ba00780c */ /* 0x000fda0003f45270 */
[----:B------:R-:W0:Y:S02]  /*6000*/  @P2 LDC.64 R2, c[0x0][0x9e8] ;  /* 0x00027a00ff022b82 */ /* 0x000e240000000a00 */
[----:B0-----:R-:W-:-:S05]  /*6010*/  @P2 IMAD.HI.U32 R2, R185, R2, RZ ;  /* 0x00000002b9022227 */ /* 0x001fca00078e00ff */
[----:B------:R-:W-:-:S07]  /*6020*/  @P2 SHF.R.U32.HI R185, RZ, R3, R2 ;  /* 0x00000003ffb92219 */ /* 0x000fce0000011602 */
.L_x_1289:
[----:B------:R-:W-:Y:S05]  /*6030*/  BSYNC B0 ;  /* 0x0000000000007941 */ /* 0x000fea0003800000 */
.L_x_1287:
[----:B------:R-:W-:-:S04]  /*6040*/  IMAD R4, R185, R186, -R4 ;  /* 0x000000bab9047224 */ /* 0x000fc800078e0a04 */
[----:B------:R-:W-:-:S05]  /*6050*/  IMAD R3, R19, -0x2, R4 ;  /* 0xfffffffe13037824 */ /* 0x000fca00078e0204 */
[----:B------:R-:W-:Y:S02]  /*6060*/  VIADDMNMX R0, R3, R186, R0, PT ;  /* 0x000000ba03007246 */ /* 0x000fe40003800100 */
[----:B------:R-:W-:-:S07]  /*6070*/  VIMNMX R184, R184, R3, !PT ;  /* 0x00000003b8b87248 */ /* 0x000fce0007fe0100 */
.L_x_1286:
        /* <DEDUP_REMOVED lines=84> */
[----:B------:R-:W-:Y:S01]  /*65c0*/  FSEL R154, R4, RZ, P3 ;  /* 0x000000ff049a7208 */ /* 0x000fe20001800000 */
[--C-:B------:R-:W-:Y:S01]  /*65d0*/  FFMA.FTZ R192, R160, UR10, -R2.reuse ;  /* 0x0000000aa0c07c23 */ /* 0x100fe20008010802 */
[----:B------:R-:W-:Y:S01]  /*65e0*/  FMNMX.FTZ R3, R171, R152, !PT ;  /* 0x00000098ab037209 */ /* 0x000fe20007810000 */
[--C-:B------:R-:W-:Y:S01]  /*65f0*/  FFMA.FTZ R194, R164, UR10, -R2.reuse ;  /* 0x0000000aa4c27c23 */ /* 0x100fe20008010802 */
[--C-:B------:R-:W-:Y:S01]  /*6600*/  FFMA.FTZ R165, R165, UR10, -R2.reuse ;  /* 0x0000000aa5a57c23 */ /* 0x100fe20008010802 */
[----:B------:R-:W-:Y:S01]  /*6610*/  FADD.FTZ R154, -R154, R21 ;  /* 0x000000159a9a7221 */ /* 0x000fe20000010100 */
[----:B------:R-:W-:Y:S01]  /*6620*/  FMNMX.FTZ R152, R174, R3, !PT ;  /* 0x00000003ae987209 */ /* 0x000fe20007810000 */
[--C-:B------:R-:W-:Y:S01]  /*6630*/  FFMA.FTZ R188, R168, UR10, -R2.reuse ;  /* 0x0000000aa8bc7c23 */ /* 0x100fe20008010802 */
[--C-:B------:R-:W-:Y:S01]  /*6640*/  FFMA.FTZ R190, R172, UR10, -R2.reuse ;  /* 0x0000000aacbe7c23 */ /* 0x100fe20008010802 */
[--C-:B------:R-:W-:Y:S01]  /*6650*/  FFMA.FTZ R157, R173, UR10, -R2.reuse ;  /* 0x0000000aad9d7c23 */ /* 0x100fe20008010802 */
[----:B------:R-:W-:Y:S01]  /*6660*/  FMNMX.FTZ R3, R175, R152, !PT ;  /* 0x00000098af037209 */ /* 0x000fe20007810000 */
[--C-:B------:R-:W-:Y:S01]  /*6670*/  FFMA.FTZ R184, R176, UR10, -R2.reuse ;  /* 0x0000000ab0b87c23 */ /* 0x100fe20008010802 */
[--C-:B------:R-:W-:Y:S01]  /*6680*/  FFMA.FTZ R153, R177, UR10, -R2.reuse ;  /* 0x0000000ab1997c23 */ /* 0x100fe20008010802 */
[----:B------:R-:W-:Y:S01]  /*6690*/  FFMA.FTZ R186, R180, UR10, -R2 ;  /* 0x0000000ab4ba7c23 */ /* 0x000fe20008010802 */
[----:B------:R-:W-:Y:S01]  /*66a0*/  FMNMX.FTZ R152, R178, R3, !PT ;  /* 0x00000003b2987209 */ /* 0x000fe20007810000 */
[----:B------:R-:W-:Y:S03]  /*66b0*/  MUFU.EX2 R187, R187 ;  /* 0x000000bb00bb7308 */ /* 0x000fe60000000800 */
[----:B------:R-:W-:-:S02]  /*66c0*/  FMNMX.FTZ R3, R179, R152, !PT ;  /* 0x00000098b3037209 */ /* 0x000fc40007810000 */
[----:B------:R-:W-:Y:S01]  /*66d0*/  FSEL R152, R183, -INF , !P1 ;  /* 0xff800000b7987808 */ /* 0x000fe20004800000 */
[--C-:B------:R-:W-:Y:S01]  /*66e0*/  FFMA.FTZ R183, R161, UR10, -R2.reuse ;  /* 0x0000000aa1b77c23 */ /* 0x100fe20008010802 */
[----:B------:R-:W-:Y:S01]  /*66f0*/  FMNMX.FTZ R3, R182, R3, !PT ;  /* 0x00000003b6037209 */ /* 0x000fe20007810000 */
[--C-:B------:R-:W-:Y:S01]  /*6700*/  FFMA.FTZ R161, R169, UR10, -R2.reuse ;  /* 0x0000000aa9a17c23 */ /* 0x100fe20008010802 */
[----:B------:R-:W-:Y:S01]  /*6710*/  FFMA.FTZ R2, R181, UR10, -R2 ;  /* 0x0000000ab5027c23 */ /* 0x000fe20008010802 */
[----:B------:R-:W-:Y:S01]  /*6720*/  MUFU.EX2 R196, R196 ;  /* 0x000000c400c47308 */ /* 0x000fe20000000800 */
[----:B------:R-:W-:-:S05]  /*6730*/  FMNMX.FTZ R3, R152, R3, !PT ;  /* 0x0000000398037209 */ /* 0x000fca0007810000 */
[----:B------:R-:W0:Y:S02]  /*6740*/  SHFL.BFLY PT, R0, R3, 0x2, 0x1f ;  /* 0x0c401f0003007f89 */ /* 0x000e2400000e0000 */
[----:B------:R1:W-:Y:S08]  /*6750*/  MUFU.EX2 R21, R2 ;  /* 0x0000000200157308 */ /* 0x0003f00000000800 */
        /* <DEDUP_REMOVED lines=9> */
[----:B------:R-:W-:-:S03]  /*67f0*/  FMUL.FTZ R0, R154, UR10 ;  /* 0x0000000a9a007c20 */ /* 0x000fc60008410000 */
[C---:B------:R-:W-:Y:S01]  /*6800*/  FSETP.NEU.FTZ.AND P1, PT, R3.reuse, -INF , PT ;  /* 0xff8000000300780b */ /* 0x040fe20003f3d000 */
[----:B------:R-:W-:Y:S02]  /*6810*/  FMUL.FTZ R156, R3, UR10 ;  /* 0x0000000a039c7c20 */ /* 0x000fe40008410000 */
[----:B------:R-:W-:Y:S03]  /*6820*/  MUFU.EX2 R188, R188 ;  /* 0x000000bc00bc7308 */ /* 0x000fe60000000800 */
[----:B------:R-:W-:-:S05]  /*6830*/  FSEL R154, R156, RZ, P1 ;  /* 0x000000ff9c9a7208 */ /* 0x000fca0000800000 */
[----:B------:R-:W0:Y:S01]  /*6840*/  MUFU.EX2 R0, R0 ;  /* 0x0000000000007308 */ /* 0x000e220000000800 */
[--C-:B------:R-:W-:Y:S01]  /*6850*/  FFMA.FTZ R156, R155, UR10, -R154.reuse ;  /* 0x0000000a9b9c7c23 */ /* 0x100fe2000801089a */
[----:B------:R-:W-:Y:S01]  /*6860*/  FSEL R155, R3, RZ, P1 ;  /* 0x000000ff039b7208 */ /* 0x000fe20000800000 */
[--C-:B------:R-:W-:Y:S01]  /*6870*/  FFMA.FTZ R197, R185, UR10, -R154.reuse ;  /* 0x0000000ab9c57c23 */ /* 0x100fe2000801089a */
[--C-:B------:R-:W-:Y:S01]  /*6880*/  FFMA.FTZ R199, R158, UR10, -R154.reuse ;  /* 0x0000000a9ec77c23 */ /* 0x100fe2000801089a */
[--C-:B------:R-:W-:Y:S01]  /*6890*/  FFMA.FTZ R158, R159, UR10, -R154.reuse ;  /* 0x0000000a9f9e7c23 */ /* 0x100fe2000801089a */
[----:B------:R-:W-:Y:S01]  /*68a0*/  FFMA.FTZ R193, R162, UR10, -R154 ;  /* 0x0000000aa2c17c23 */ /* 0x000fe2000801089a */
[----:B------:R-:W-:Y:S01]  /*68b0*/  FADD.FTZ R155, -R155, R20 ;  /* 0x000000149b9b7221 */ /* 0x000fe20000010100 */
[----:B------:R-:W-:Y:S01]  /*68c0*/  MUFU.EX2 R156, R156 ;  /* 0x0000009c009c7308 */ /* 0x000fe20000000800 */
[--C-:B------:R-:W-:Y:S01]  /*68d0*/  FFMA.FTZ R160, R163, UR10, -R154.reuse ;  /* 0x0000000aa3a07c23 */ /* 0x100fe2000801089a */
[--C-:B------:R-:W-:Y:S01]  /*68e0*/  FFMA.FTZ R195, R166, UR10, -R154.reuse ;  /* 0x0000000aa6c37c23 */ /* 0x100fe2000801089a */
[----:B-1----:R-:W-:Y:S01]  /*68f0*/  FMUL.FTZ R2, R155, UR10 ;  /* 0x0000000a9b027c20 */ /* 0x002fe20008410000 */
[--C-:B------:R-:W-:Y:S01]  /*6900*/  FFMA.FTZ R20, R167, UR10, -R154.reuse ;  /* 0x0000000aa7147c23 */ /* 0x100fe2000801089a */
[--C-:B------:R-:W-:Y:S01]  /*6910*/  FFMA.FTZ R155, R170, UR10, -R154.reuse ;  /* 0x0000000aaa9b7c23 */ /* 0x100fe2000801089a */
[--C-:B------:R-:W-:Y:S01]  /*6920*/  FFMA.FTZ R162, R171, UR10, -R154.reuse ;  /* 0x0000000aaba27c23 */ /* 0x100fe2000801089a */
[--C-:B------:R-:W-:Y:S01]  /*6930*/  FFMA.FTZ R191, R174, UR10, -R154.reuse ;  /* 0x0000000aaebf7c23 */ /* 0x100fe2000801089a */
[----:B------:R-:W-:Y:S01]  /*6940*/  MUFU.EX2 R197, R197 ;  /* 0x000000c500c57308 */ /* 0x000fe20000000800 */
[----:B0-----:R-:W-:Y:S01]  /*6950*/  FFMA.FTZ R159, R0, R18, R187 ;  /* 0x00000012009f7223 */ /* 0x001fe200000100bb */
[--C-:B------:R-:W-:Y:S01]  /*6960*/  FFMA.FTZ R164, R175, UR10, -R154.reuse ;  /* 0x0000000aafa47c23 */ /* 0x100fe2000801089a */
[--C-:B------:R-:W-:Y:S01]  /*6970*/  FFMA.FTZ R185, R178, UR10, -R154.reuse ;  /* 0x0000000ab2b97c23 */ /* 0x100fe2000801089a */
[----:B------:R-:W-:Y:S01]  /*6980*/  FFMA.FTZ R152, R152, UR10, -R154 ;  /* 0x0000000a98987c23 */ /* 0x000fe2000801089a */
[----:B------:R-:W-:-:S03]  /*6990*/  FADD.FTZ R159, R196, R159 ;  /* 0x0000009fc49f7221 */ /* 0x000fc60000010000 */
[----:B------:R-:W0:Y:S01]  /*69a0*/  MUFU.EX2 R2, R2 ;  /* 0x0000000200027308 */ /* 0x000e220000000800 */
[----:B------:R-:W-:-:S04]  /*69b0*/  FADD.FTZ R166, R198, R159 ;  /* 0x0000009fc6a67221 */ /* 0x000fc80000010000 */
[----:B------:R-:W-:-:S03]  /*69c0*/  FADD.FTZ R159, R189, R166 ;  /* 0x000000a6bd9f7221 */ /* 0x000fc60000010000 */
[----:B------:R-:W1:Y:S01]  /*69d0*/  MUFU.EX2 R199, R199 ;  /* 0x000000c700c77308 */ /* 0x000e620000000800 */
[----:B------:R-:W-:-:S04]  /*69e0*/  FADD.FTZ R166, R192, R159 ;  /* 0x0000009fc0a67221 */ /* 0x000fc80000010000 */
[----:B------:R-:W-:Y:S01]  /*69f0*/  FADD.FTZ R159, R183, R166 ;  /* 0x000000a6b79f7221 */ /* 0x000fe20000010000 */
[--C-:B------:R-:W-:Y:S02]  /*6a00*/  FFMA.FTZ R166, R179, UR10, -R154.reuse ;  /* 0x0000000ab3a67c23 */ /* 0x100fe4000801089a */
[----:B------:R-:W2:Y:S01]  /*6a10*/  MUFU.EX2 R158, R158 ;  /* 0x0000009e009e7308 */ /* 0x000ea20000000800 */
[----:B0-----:R-:W-:Y:S01]  /*6a20*/  FFMA.FTZ R5, R2, R5, R197 ;  /* 0x0000000502057223 */ /* 0x001fe200000100c5 */
[----:B------:R-:W-:Y:S01]  /*6a30*/  FADD.FTZ R168, R194, R159 ;  /* 0x0000009fc2a87221 */ /* 0x000fe20000010000 */
[----:B------:R-:W-:Y:S02]  /*6a40*/  FFMA.FTZ R159, R182, UR10, -R154 ;  /* 0x0000000ab69f7c23 */ /* 0x000fe4000801089a */
[----:B------:R-:W-:Y:S01]  /*6a50*/  FADD.FTZ R18, R156, R5 ;  /* 0x000000059c127221 */ /* 0x000fe20000010000 */
[----:B------:R-:W-:Y:S02]  /*6a60*/  FADD.FTZ R163, R165, R168 ;  /* 0x000000a8a5a37221 */ /* 0x000fe40000010000 */
[----:B------:R-:W0:Y:S01]  /*6a70*/  MUFU.EX2 R193, R193 ;  /* 0x000000c100c17308 */ /* 0x000e220000000800 */
[----:B-1----:R-:W-:Y:S01]  /*6a80*/  FADD.FTZ R5, R199, R18 ;  /* 0x00000012c7057221 */ /* 0x002fe20000010000 */
[----:B------:R-:W-:-:S06]  /*6a90*/  FADD.FTZ R168, R188, R163 ;  /* 0x000000a3bca87221 */ /* 0x000fcc0000010000 */
        /* <DEDUP_REMOVED lines=35> */
[----:B------:R-:W-:Y:S01]  /*6cd0*/  FADD.FTZ R18, R21, R154 ;  /* 0x0000009a15127221 */ /* 0x000fe20000010000 */
[----:B--2---:R-:W-:Y:S01]  /*6ce0*/  FADD.FTZ R5, R152, R5 ;  /* 0x0000000598057221 */ /* 0x004fe20000010000 */
[----:B------:R-:W-:Y:S06]  /*6cf0*/  @!P0 BRA `(.L_x_1290) ;  /* 0x0000000000048947 */ /* 0x000fec0003800000 */
[----:B------:R-:W-:Y:S01]  /*6d00*/  BPT.TRAP 0x1 ;  /* 0x000000040000795c */ /* 0x000fe20000300000 */
.L_x_1290:
[----:B------:R-:W0:Y:S01]  /*6d10*/  S2UR UR4, SR_CgaCtaId ;  /* 0x00000000000479c3 */ /* 0x000e220000008800 */
[----:B------:R-:W-:Y:S01]  /*6d20*/  UIADD3 UR5, UR5, 0x30860, URZ ;  /* 0x0003086005057890 */ /* 0x000fe2000fffe03f */
[----:B------:R-:W-:Y:S01]  /*6d30*/  ISETP.GT.AND P1, PT, R220, UR54, PT ;  /* 0x00000036dc007c0c */ /* 0x000fe2000bf24270 */
[----:B------:R-:W-:Y:S01]  /*6d40*/  UMOV UR7, UR38 ;  /* 0x0000002600077c82 */ /* 0x000fe20008000000 */
[----:B------:R-:W-:Y:S01]  /*6d50*/  F2FP.BF16.F32.PACK_AB R196, R196, R187 ;  /* 0x000000bbc4c4723e */ /* 0x000fe200000010ff */
[----:B------:R-:W-:Y:S01]  /*6d60*/  VIADD R220, R220, 0xffffffff ;  /* 0xffffffffdcdc7836 */ /* 0x000fe20000000000 */
[----:B------:R-:W-:Y:S02]  /*6d70*/  F2FP.BF16.F32.PACK_AB R198, R189, R198 ;  /* 0x000000c6bdc6723e */ /* 0x000fe400000010ff */
        /* <DEDUP_REMOVED lines=20> */
.L_x_1272:
[----:B------:R-:W-:Y:S01]  /*6ec0*/  R2UR UR4, R22 ;  /* 0x00000000160472ca */ /* 0x000fe200000e0000 */
[----:B------:R-:W-:Y:S02]  /*6ed0*/  UISETP.NE.AND UP0, UPT, UR43, URZ, UPT ;  /* 0x0000003f2b00728c */ /* 0x000fe4000bf05270 */
[----:B------:R-:W-:Y:S02]  /*6ee0*/  UIADD3 UR11, UR60, 0x7f, URZ ;  /* 0x0000007f3c0b7890 */ /* 0x000fe4000fffe03f */
[----:B------:R-:W-:Y:S02]  /*6ef0*/  UIADD3 UR7, UR42, 0x1, -UR41 ;  /* 0x000000012a077890 */ /* 0x000fe4000fffe829 */
[----:B------:R-:W-:-:S06]  /*6f00*/  PLOP3.LUT P1, PT, PT, PT, UP0, 0x40, 0x0 ;  /* 0x000000000000781c */ /* 0x000fcc0003f2e808 */
[----:B------:R-:W-:-:S11]  /*6f10*/  UISETP.NE.AND UP1, UPT, UR4, URZ, UPT ;  /* 0x0000003f0400728c */ /* 0x000fd6000bf25270 */
[----:B------:R-:W-:Y:S01]  /*6f20*/  @UP1 ULDC UR4, c[0x0][0x44c] ;  /* 0x0001130000041ab9 */ /* 0x000fe20000000800 */
[----:B------:R-:W-:Y:S01]  /*6f30*/  @UP1 ULDC UR14, c[0x0][0x450] ;  /* 0x00011400000e1ab9 */ /* 0x000fe20000000800 */
[----:B------:R-:W-:-:S04]  /*6f40*/  UIMAD.WIDE.U32 UR4, UR11, UR4, URZ ;  /* 0x000000040b0472a5 */ /* 0x000fc8000f8e003f */
[----:B------:R-:W-:-:S04]  /*6f50*/  @UP1 USHF.R.U32.HI UR11, URZ, UR14, UR5 ;  /* 0x0000000e3f0b1299 */ /* 0x000fc80008011605 */
[----:B------:R-:W-:-:S04]  /*6f60*/  UIADD3 UR15, UR7, UR11, URZ ;  /* 0x0000000b070f7290 */ /* 0x000fc8000fffe03f */
[----:B------:R-:W-:Y:S01]  /*6f70*/  UIADD3 UR11, UR15, -UR6, URZ ;  /* 0x800000060f0b7290 */ /* 0x000fe2000fffe03f */
[----:B------:R-:W-:Y:S11]  /*6f80*/  @P1 BRA `(.L_x_1292) ;  /* 0x00000000004c1947 */ /* 0x000ff60003800000 */
[----:B------:R-:W-:-:S06]  /*6f90*/  UISETP.GT.AND UP0, UPT, UR15, -0x1, UPT ;  /* 0xffffffff0f00788c */ /* 0x000fcc000bf04270 */
[----:B------:R-:W-:-:S13]  /*6fa0*/  PLOP3.LUT P1, PT, PT, PT, UP0, 0x80, 0x0 ;  /* 0x000000000000781c */ /* 0x000fda0003f2f008 */
[----:B------:R-:W-:Y:S05]  /*6fb0*/  @P1 BRA `(.L_x_1293) ;  /* 0x0000000000201947 */ /* 0x000fea0003800000 */
[----:B------:R-:W-:Y:S01]  /*6fc0*/  ULDC UR14, c[0x0][0x9e4] ;  /* 0x00027900000e7ab9 */ /* 0x000fe20000000800 */
[----:B------:R-:W-:Y:S02]  /*6fd0*/  ULOP3.LUT UR15, URZ, UR15, URZ, 0x33, !UPT ;  /* 0x0000000f3f0f7292 */ /* 0x000fe4000f8e333f */
[----:B------:R-:W-:-:S11]  /*6fe0*/  UISETP.NE.AND UP0, UPT, UR14, 0x1, UPT ;  /* 0x000000010e00788c */ /* 0x000fd6000bf05270 */
[----:B------:R-:W-:Y:S02]  /*6ff0*/  @UP0 ULDC.64 UR4, c[0x0][0x9e8] ;  /* 0x00027a0000040ab9 */ /* 0x000fe40000000a00 */
[----:B------:R-:W-:-:S04]  /*7000*/  UIMAD.WIDE.U32 UR6, UR15, UR4, URZ ;  /* 0x000000040f0672a5 */ /* 0x000fc8000f8e003f */
[----:B------:R-:W-:-:S04]  /*7010*/  @UP0 USHF.R.U32.HI UR15, URZ, UR5, UR7 ;  /* 0x000000053f0f0299 */ /* 0x000fc80008011607 */
[----:B------:R-:W-:Y:S01]  /*7020*/  ULOP3.LUT UR15, URZ, UR15, URZ, 0x33, !UPT ;  /* 0x0000000f3f0f7292 */ /* 0x000fe2000f8e333f */
[----:B------:R-:W-:Y:S11]  /*7030*/  BRA `(.L_x_1294) ;  /* 0x0000000000147947 */ /* 0x000ff60003800000 */
.L_x_1293:
[----:B------:R-:W-:Y:S02]  /*7040*/  ULDC UR14, c[0x0][0x9e4] ;  /* 0x00027900000e7ab9 */ /* 0x000fe40000000800 */
[----:B------:R-:W-:-:S11]  /*7050*/  UISETP.NE.AND UP0, UPT, UR14, 0x1, UPT ;  /* 0x000000010e00788c */ /* 0x000fd6000bf05270 */
[----:B------:R-:W-:Y:S02]  /*7060*/  @UP0 ULDC.64 UR4, c[0x0][0x9e8] ;  /* 0x00027a0000040ab9 */ /* 0x000fe40000000a00 */
[----:B------:R-:W-:-:S04]  /*7070*/  UIMAD.WIDE.U32 UR6, UR15, UR4, URZ ;  /* 0x000000040f0672a5 */ /* 0x000fc8000f8e003f */
[----:B------:R-:W-:-:S12]  /*7080*/  @UP0 USHF.R.U32.HI UR15, URZ, UR5, UR7 ;  /* 0x000000053f0f0299 */ /* 0x000fd80008011607 */
.L_x_1294:
[----:B------:R-:W-:-:S04]  /*7090*/  UIMAD UR14, UR15, UR14, URZ ;  /* 0x0000000e0f0e72a4 */ /* 0x000fc8000f8e023f */
[----:B------:R-:W-:-:S04]  /*70a0*/  UISETP.LT.AND UP0, UPT, UR11, UR14, UPT ;  /* 0x0000000e0b00728c */ /* 0x000fc8000bf01270 */
[----:B------:R-:W-:-:S12]  /*70b0*/  USEL UR11, UR11, UR14, !UP0 ;  /* 0x0000000e0b0b7287 */ /* 0x000fd8000c000000 */
.L_x_1292:
[----:B------:R-:W-:Y:S01]  /*70c0*/  UIADD3 UR11, UR11, 0x3f, URZ ;  /* 0x0000003f0b0b7890 */ /* 0x000fe2000fffe03f */
[----:B------:R-:W-:-:S03]  /*70d0*/  R2UR UR5, R201 ;  /* 0x00000000c90572ca */ /* 0x000fc600000e0000 */
[----:B------:R-:W-:-:S04]  /*70e0*/  USHF.R.S32.HI UR4, URZ, 0x1f, UR11 ;  /* 0x0000001f3f047899 */ /* 0x000fc8000801140b */
[----:B------:R-:W-:-:S04]  /*70f0*/  ULEA.HI UR4, UR4, UR11, URZ, 0x6 ;  /* 0x0000000b04047291 */ /* 0x000fc8000f8f303f */
[----:B------:R-:W-:-:S04]  /*7100*/  USHF.R.S32.HI UR4, URZ, 0x6, UR4 ;  /* 0x000000063f047899 */ /* 0x000fc80008011404 */
[----:B------:R-:W-:-:S04]  /*7110*/  UISETP.LT.AND UP0, UPT, UR5, UR4, UPT ;  /* 0x000000040500728c */ /* 0x000fc8000bf01270 */
[----:B------:R-:W-:-:S06]  /*7120*/  USEL UR54, UR5, UR4, !UP0 ;  /* 0x0000000405367287 */ /* 0x000fcc000c000000 */
[----:B------:R-:W-:-:S13]  /*7130*/  ISETP.GE.AND P1, PT, R220, UR54, PT ;  /* 0x00000036dc007c0c */ /* 0x000fda000bf26270 */
[----:B------:R-:W-:Y:S05]  /*7140*/  @!P1 BRA `(.L_x_1295) ;  /* 0x0000001c00489947 */ /* 0x000fea0003800000 */
[----:B------:R-:W-:Y:S01]  /*7150*/  IMAD.MOV.U32 R20, RZ, RZ, R3 ;  /* 0x000000ffff147224 */ /* 0x000fe200078e0003 */
[----:B------:R-:W-:Y:S01]  /*7160*/  UMOV UR7, UR38 ;  /* 0x0000002600077c82 */ /* 0x000fe20008000000 */
[----:B------:R-:W-:Y:S01]  /*7170*/  IMAD.MOV.U32 R21, RZ, RZ, R4 ;  /* 0x000000ffff157224 */ /* 0x000fe200078e0004 */
[----:B------:R-:W-:Y:S01]  /*7180*/  UMOV UR4, UR39 ;  /* 0x0000002700047c82 */ /* 0x000fe20008000000 */
[----:B------:R-:W-:-:S05]  /*7190*/  ULDC UR55, c[0x0][0x988] ;  /* 0x0002620000377ab9 */ /* 0x000fca0000000800 */
.L_x_1306:
[----:B------:R-:W-:-:S04]  /*71a0*/  UISETP.NE.AND UP0, UPT, UR4, 0x1, UPT ;  /* 0x000000010400788c */ /* 0x000fc8000bf05270 */
[----:B------:R-:W-:-:S04]  /*71b0*/  USEL UR38, URZ, 0x1, UP0 ;  /* 0x000000013f267887 */ /* 0x000fc80008000000 */
[----:B------:R-:W-:Y:S01]  /*71c0*/  ULOP3.LUT UR38, UR7, UR38, URZ, 0x3c, !UPT ;  /* 0x0000002607267292 */ /* 0x000fe2000f8e3c3f */
[----:B------:R-:W-:Y:S11]  /*71d0*/  @!P0 BRA `(.L_x_1296) ;  /* 0x0000000000048947 */ /* 0x000ff60003800000 */
[----:B------:R-:W-:Y:S01]  /*71e0*/  BPT.TRAP 0x1 ;  /* 0x000000040000795c */ /* 0x000fe20000300000 */
.L_x_1296:
        /* <DEDUP_REMOVED lines=9> */
.L_x_1297:
[----:B-1----:R-:W-:Y:S05]  /*7280*/  @P1 BRA `(.L_x_1298) ;  /* 0x0000000000081947 */ /* 0x002fea0003800000 */
[----:B------:R-:W1:Y:S02]  /*7290*/  SYNCS.PHASECHK.TRANS64.TRYWAIT P1, [UR6+0x30830], R3 ;  /* 0x03083003ff0075a7 */ /* 0x000e640008020146 */
[----:B-1----:R-:W-:Y:S05]  /*72a0*/  @!P1 BRA `(.L_x_1299) ;  /* 0x000000e000ec9947 */ /* 0x002fea0003800000 */
.L_x_1298:
        /* <DEDUP_REMOVED lines=227> */
.L_x_1300:
[----:B------:R-:W-:Y:S01]  /*80e0*/  ULEA UR5, UR4, UR40, 0x3 ;  /* 0x0000002804057291 */ /* 0x000fe2000f8e183f */
[----:B------:R-:W-:-:S05]  /*80f0*/  IMAD.U32 R0, RZ, RZ, UR7 ;  /* 0x00000007ff007e24 */ /* 0x000fca000f8e00ff */
[----:B------:R-:W-:-:S04]  /*8100*/  SHF.L.U32 R0, R0, 0x1f, RZ ;  /* 0x0000001f00007819 */ /* 0x000fc800000006ff */
[----:B------:R2:W3:Y:S01]  /*8110*/  SYNCS.PHASECHK.TRANS64.TRYWAIT P1, [UR5+0x30850], R0 ;  /* 0x03085000ff0075a7 */ /* 0x0004e20008020145 */
[----:B------:R-:W-:Y:S05]  /*8120*/  @!P0 BRA `(.L_x_1301) ;  /* 0x0000000000048947 */ /* 0x000fea0003800000 */
[----:B------:R-:W-:Y:S01]  /*8130*/  BPT.TRAP 0x1 ;  /* 0x000000040000795c */ /* 0x000fe20000300000 */
.L_x_1301:
[----:B---3--:R-:W-:Y:S05]  /*8140*/  @P1 BRA `(.L_x_1302) ;  /* 0x0000000000081947 */ /* 0x008fea0003800000 */
[----:B------:R-:W3:Y:S02]  /*8150*/  SYNCS.PHASECHK.TRANS64.TRYWAIT P1, [UR5+0x30850], R0 ;  /* 0x03085000ff0075a7 */ /* 0x000ee40008020145 */
[----:B---3--:R-:W-:Y:S05]  /*8160*/  @!P1 BRA `(.L_x_1303) ;  /* 0x000000d400549947 */ /* 0x008fea0003800000 */
.L_x_1302:
        /* <DEDUP_REMOVED lines=30> */
.L_x_1304:
        /* <DEDUP_REMOVED lines=68> */
[----:B------:R-:W-:Y:S03]  /*8790*/  MUFU.EX2 R2, R2 ;  /* 0x0000000200027308 */ /* 0x000fe60000000800 */
[--C-:B------:R-:W-:Y:S01]  /*87a0*/  FFMA.FTZ R197, R154, UR10, -R20.reuse ;  /* 0x0000000a9ac57c23 */ /* 0x100fe20008010814 */
[--C-:B------:R-:W-:Y:S01]  /*87b0*/  FFMA.FTZ R152, R155, UR10, -R20.reuse ;  /* 0x0000000a9b987c23 */ /* 0x100fe20008010814 */
[--C-:B------:R-:W-:Y:S01]  /*87c0*/  FFMA.FTZ R199, R158, UR10, -R20.reuse ;  /* 0x0000000a9ec77c23 */ /* 0x100fe20008010814 */
[--C-:B------:R-:W-:Y:S01]  /*87d0*/  FFMA.FTZ R154, R159, UR10, -R20.reuse ;  /* 0x0000000a9f9a7c23 */ /* 0x100fe20008010814 */
[--C-:B------:R-:W-:Y:S01]  /*87e0*/  FFMA.FTZ R193, R162, UR10, -R20.reuse ;  /* 0x0000000aa2c17c23 */ /* 0x100fe20008010814 */
[----:B------:R-:W0:Y:S01]  /*87f0*/  MUFU.EX2 R21, R21 ;  /* 0x0000001500157308 */ /* 0x000e220000000800 */
[--C-:B------:R-:W-:Y:S01]  /*8800*/  FFMA.FTZ R156, R163, UR10, -R20.reuse ;  /* 0x0000000aa39c7c23 */ /* 0x100fe20008010814 */
[--C-:B------:R-:W-:Y:S01]  /*8810*/  FFMA.FTZ R195, R166, UR10, -R20.reuse ;  /* 0x0000000aa6c37c23 */ /* 0x100fe20008010814 */
[--C-:B------:R-:W-:Y:S01]  /*8820*/  FFMA.FTZ R158, R167, UR10, -R20.reuse ;  /* 0x0000000aa79e7c23 */ /* 0x100fe20008010814 */
[--C-:B------:R-:W-:Y:S01]  /*8830*/  FFMA.FTZ R189, R170, UR10, -R20.reuse ;  /* 0x0000000aaabd7c23 */ /* 0x100fe20008010814 */
[--C-:B------:R-:W-:Y:S01]  /*8840*/  FFMA.FTZ R160, R171, UR10, -R20.reuse ;  /* 0x0000000aaba07c23 */ /* 0x100fe20008010814 */
[--C-:B------:R-:W-:Y:S01]  /*8850*/  FFMA.FTZ R191, R174, UR10, -R20.reuse ;  /* 0x0000000aaebf7c23 */ /* 0x100fe20008010814 */
[----:B------:R-:W-:Y:S01]  /*8860*/  FFMA.FTZ R162, R175, UR10, -R20 ;  /* 0x0000000aafa27c23 */ /* 0x000fe20008010814 */
[----:B------:R-:W1:Y:S08]  /*8870*/  MUFU.EX2 R197, R197 ;  /* 0x000000c500c57308 */ /* 0x000e700000000800 */
[----:B------:R-:W2:Y:S01]  /*8880*/  MUFU.EX2 R196, R196 ;  /* 0x000000c400c47308 */ /* 0x000ea20000000800 */
[----:B0-----:R-:W-:-:S07]  /*8890*/  FFMA.FTZ R155, R0, R18, R21 ;  /* 0x00000012009b7223 */ /* 0x001fce0000010015 */
[----:B------:R-:W0:Y:S01]  /*88a0*/  MUFU.EX2 R152, R152 ;  /* 0x0000009800987308 */ /* 0x000e220000000800 */
[----:B-1----:R-:W-:-:S07]  /*88b0*/  FFMA.FTZ R5, R2, R5, R197 ;  /* 0x0000000502057223 */ /* 0x002fce00000100c5 */
[----:B------:R-:W1:Y:S01]  /*88c0*/  MUFU.EX2 R198, R198 ;  /* 0x000000c600c67308 */ /* 0x000e620000000800 */
[----:B--2---:R-:W-:-:S07]  /*88d0*/  FADD.FTZ R155, R196, R155 ;  /* 0x0000009bc49b7221 */ /* 0x004fce0000010000 */
[----:B------:R-:W2:Y:S01]  /*88e0*/  MUFU.EX2 R199, R199 ;  /* 0x000000c700c77308 */ /* 0x000ea20000000800 */
[----:B0-----:R-:W-:-:S07]  /*88f0*/  FADD.FTZ R18, R152, R5 ;  /* 0x0000000598127221 */ /* 0x001fce0000010000 */
[----:B------:R-:W0:Y:S01]  /*8900*/  MUFU.EX2 R187, R187 ;  /* 0x000000bb00bb7308 */ /* 0x000e220000000800 */
[----:B-1----:R-:W-:Y:S01]  /*8910*/  FADD.FTZ R164, R198, R155 ;  /* 0x0000009bc6a47221 */ /* 0x002fe20000010000 */
[----:B------:R-:W-:-:S06]  /*8920*/  FFMA.FTZ R155, R178, UR10, -R20 ;  /* 0x0000000ab29b7c23 */ /* 0x000fcc0008010814 */
        /* <DEDUP_REMOVED lines=16> */
[----:B0-----:R-:W-:Y:S01]  /*8a30*/  FADD.FTZ R166, R194, R159 ;  /* 0x0000009fc2a67221 */ /* 0x001fe20000010000 */
[--C-:B------:R-:W-:Y:S01]  /*8a40*/  FFMA.FTZ R159, R182, UR10, -R20.reuse ;  /* 0x0000000ab69f7c23 */ /* 0x100fe20008010814 */
[----:B------:R-:W-:-:S05]  /*8a50*/  FFMA.FTZ R20, R183, UR10, -R20 ;  /* 0x0000000ab7147c23 */ /* 0x000fca0008010814 */
        /* <DEDUP_REMOVED lines=34> */
[----:B0-----:R-:W-:-:S03]  /*8c80*/  FADD.FTZ R18, R169, R166 ;  /* 0x000000a6a9127221 */ /* 0x001fc60000010000 */
[----:B-1----:R-:W-:Y:S01]  /*8c90*/  FADD.FTZ R5, R20, R5 ;  /* 0x0000000514057221 */ /* 0x002fe20000010000 */
[----:B------:R-:W-:Y:S06]  /*8ca0*/  @!P0 BRA `(.L_x_1305) ;  /* 0x0000000000048947 */ /* 0x000fec0003800000 */
[----:B------:R-:W-:Y:S01]  /*8cb0*/  BPT.TRAP 0x1 ;  /* 0x000000040000795c */ /* 0x000fe20000300000 */
.L_x_1305:
[----:B------:R-:W0:Y:S01]  /*8cc0*/  S2UR UR4, SR_CgaCtaId ;  /* 0x00000000000479c3 */ /* 0x000e220000008800 */
[----:B------:R-:W-:Y:S01]  /*8cd0*/  UIADD3 UR5, UR5, 0x30860, URZ ;  /* 0x0003086005057890 */ /* 0x000fe2000fffe03f */
[C---:B------:R-:W-:Y:S01]  /*8ce0*/  ISETP.GT.AND P1, PT, R220.reuse, UR54, PT ;  /* 0x00000036dc007c0c */ /* 0x040fe2000bf24270 */
[----:B------:R-:W-:Y:S01]  /*8cf0*/  UMOV UR7, UR38 ;  /* 0x0000002600077c82 */ /* 0x000fe20008000000 */
[----:B------:R-:W-:Y:S01]  /*8d00*/  F2FP.BF16.F32.PACK_AB R198, R187, R198 ;  /* 0x000000c6bbc6723e */ /* 0x000fe200000010ff */
[----:B------:R-:W-:Y:S01]  /*8d10*/  VIADD R220, R220, 0xffffffff ;  /* 0xffffffffdcdc7836 */ /* 0x000fe20000000000 */
[----:B------:R-:W-:Y:S02]  /*8d20*/  F2FP.BF16.F32.PACK_AB R196, R196, R21 ;  /* 0x00000015c4c4723e */ /* 0x000fe400000010ff */
[----:B------:R-:W-:Y:S02]  /*8d30*/  F2FP.BF16.F32.PACK_AB R192, R185, R192 ;  /* 0x000000c0b9c0723e */ /* 0x000fe400000010ff */
        /* <DEDUP_REMOVED lines=16> */
[----:B------:R-:W-:Y:S02]  /*8e40*/  F2FP.BF16.F32.PACK_AB R186, R169, R186 ;  /* 0x000000baa9ba723e */ /* 0x000fe400000010ff */
[----:B------:R-:W-:Y:S01]  /*8e50*/  MOV R21, R4 ;  /* 0x0000000400157202 */ /* 0x000fe20000000f00 */
[----:B------:R-:W-:Y:S06]  /*8e60*/  @P1 BRA `(.L_x_1306) ;  /* 0xffffffe000cc1947 */ /* 0x000fec000383ffff */
.L_x_1295:
        /* <DEDUP_REMOVED lines=11> */
.L_x_1326:
        /* <DEDUP_REMOVED lines=8> */
.L_x_1308:
[----:B------:R-:W-:Y:S01]  /*8fa0*/  ULEA UR5, UR39, UR40, 0x3 ;  /* 0x0000002827057291 */ /* 0x000fe2000f8e183f */
[----:B------:R-:W-:-:S05]  /*8fb0*/  IMAD.U32 R3, RZ, RZ, UR38 ;  /* 0x00000026ff037e24 */ /* 0x000fca000f8e00ff */
[----:B------:R-:W-:-:S04]  /*8fc0*/  SHF.L.U32 R3, R3, 0x1f, RZ ;  /* 0x0000001f03037819 */ /* 0x000fc800000006ff */
[----:B------:R0:W1:Y:S01]  /*8fd0*/  SYNCS.PHASECHK.TRANS64.TRYWAIT P1, [UR5+0x30830], R3 ;  /* 0x03083003ff0075a7 */ /* 0x0000620008020145 */
[----:B------:R-:W-:Y:S05]  /*8fe0*/  @!P0 BRA `(.L_x_1309) ;  /* 0x0000000000048947 */ /* 0x000fea0003800000 */
[----:B------:R-:W-:Y:S01]  /*8ff0*/  BPT.TRAP 0x1 ;  /* 0x000000040000795c */ /* 0x000fe20000300000 */
.L_x_1309:
[----:B-1----:R-:W-:Y:S05]  /*9000*/  @P1 BRA `(.L_x_1310) ;  /* 0x0000000000081947 */ /* 0x002fea0003800000 */
[----:B------:R-:W1:Y:S02]  /*9010*/  SYNCS.PHASECHK.TRANS64.TRYWAIT P1, [UR5+0x30830], R3 ;  /* 0x03083003ff0075a7 */ /* 0x000e640008020145 */
[----:B-1----:R-:W-:Y:S05]  /*9020*/  @!P1 BRA `(.L_x_1311) ;  /* 0x000000c400bc9947 */ /* 0x002fea0003800000 */
.L_x_1310:
        /* <DEDUP_REMOVED lines=227> */
.L_x_1312:
[----:B------:R-:W-:Y:S01]  /*9e60*/  ULEA UR5, UR4, UR40, 0x3 ;  /* 0x0000002804057291 */ /* 0x000fe2000f8e183f */
[----:B------:R-:W-:-:S05]  /*9e70*/  IMAD.U32 R0, RZ, RZ, UR6 ;  /* 0x00000006ff007e24 */ /* 0x000fca000f8e00ff */
[----:B------:R-:W-:-:S04]  /*9e80*/  SHF.L.U32 R0, R0, 0x1f, RZ ;  /* 0x0000001f00007819 */ /* 0x000fc800000006ff */
[----:B------:R2:W3:Y:S01]  /*9e90*/  SYNCS.PHASECHK.TRANS64.TRYWAIT P1, [UR5+0x30850], R0 ;  /* 0x03085000ff0075a7 */ /* 0x0004e20008020145 */
[----:B------:R-:W-:Y:S05]  /*9ea0*/  @!P0 BRA `(.L_x_1313) ;  /* 0x0000000000048947 */ /* 0x000fea0003800000 */
[----:B------:R-:W-:Y:S01]  /*9eb0*/  BPT.TRAP 0x1 ;  /* 0x000000040000795c */ /* 0x000fe20000300000 */
.L_x_1313:
[----:B---3--:R-:W-:Y:S05]  /*9ec0*/  @P1 BRA `(.L_x_1314) ;  /* 0x0000000000081947 */ /* 0x008fea0003800000 */
[----:B------:R-:W3:Y:S02]  /*9ed0*/  SYNCS.PHASECHK.TRANS64.TRYWAIT P1, [UR5+0x30850], R0 ;  /* 0x03085000ff0075a7 */ /* 0x000ee40008020145 */
[----:B---3--:R-:W-:Y:S05]  /*9ee0*/  @!P1 BRA `(.L_x_1315) ;  /* 0x000000b800249947 */ /* 0x008fea0003800000 */
.L_x_1314:
        /* <DEDUP_REMOVED lines=30> */
.L_x_1316:
[----:B------:R-:W-:Y:S01]  /*a0d0*/  R2UR UR4, R22 ;  /* 0x00000000160472ca */ /* 0x000fe200000e0000 */
[----:B------:R-:W3:Y:S01]  /*a0e0*/  S2UR UR10, SR_CgaCtaId ;  /* 0x00000000000a79c3 */ /* 0x000ee20000008800 */
[----:B------:R-:W-:Y:S01]  /*a0f0*/  VIADD R188, R200, UR60 ;  /* 0x0000003cc8bc7c36 */ /* 0x000fe20008000000 */
[----:B------:R-:W-:Y:S01]  /*a100*/  UISETP.NE.AND UP0, UPT, UR43, URZ, UPT ;  /* 0x0000003f2b00728c */ /* 0x000fe2000bf05270 */
[----:B-1----:R-:W-:Y:S02]  /*a110*/  IMAD.SHL.U32 R4, R220, 0x40, RZ ;  /* 0x00000040dc047824 */ /* 0x002fe400078e00ff */
[----:B0-----:R-:W-:-:S07]  /*a120*/  IMAD.U32 R3, RZ, RZ, UR41 ;  /* 0x00000029ff037e24 */ /* 0x001fce000f8e00ff */
[----:B------:R-:W-:Y:S02]  /*a130*/  UISETP.NE.AND UP1, UPT, UR4, URZ, UPT ;  /* 0x0000003f0400728c */ /* 0x000fe4000bf25270 */
[----:B------:R-:W-:-:S04]  /*a140*/  ULEA UR4, UR7, UR40, 0x3 ;  /* 0x0000002807047291 */ /* 0x000fc8000f8e183f */
[----:B------:R-:W-:Y:S01]  /*a150*/  PLOP3.LUT P1, PT, PT, PT, UP1, 0x80, 0x0 ;  /* 0x000000000000781c */ /* 0x000fe20003f2f018 */
[----:B------:R-:W-:Y:S01]  /*a160*/  UIADD3 UR4, UR4, 0x30840, URZ ;  /* 0x0003084004047890 */ /* 0x000fe2000fffe03f */
[----:B------:R-:W-:-:S03]  /*a170*/  PLOP3.LUT P2, PT, PT, PT, UP1, 0x80, 0x0 ;  /* 0x000000000000781c */ /* 0x000fc60003f4f018 */
[----:B------:R-:W-:Y:S01]  /*a180*/  @UP1 ULDC UR6, c[0x0][0x44c] ;  /* 0x0001130000061ab9 */ /* 0x000fe20000000800 */
[----:B---3--:R-:W-:-:S07]  /*a190*/  UPRMT UR4, UR10, 0x654, UR4 ;  /* 0x000006540a047896 */ /* 0x008fce0008000004 */
[----:B--2---:R-:W-:Y:S01]  /*a1a0*/  @P1 IMAD.HI.U32 R0, R188, UR6, RZ ;  /* 0x00000006bc001c27 */ /* 0x004fe2000f8e00ff */
[----:B------:R-:W-:Y:S01]  /*a1b0*/  @UP1 ULDC UR6, c[0x0][0x450] ;  /* 0x0001140000061ab9 */ /* 0x000fe20000000800 */
[----:B------:R-:W-:Y:S01]  /*a1c0*/  PLOP3.LUT P1, PT, PT, PT, UP0, 0x40, 0x0 ;  /* 0x000000000000781c */ /* 0x000fe20003f2e808 */
[----:B------:R-:W-:Y:S01]  /*a1d0*/  SYNCS.ARRIVE.TRANS64.RED.A1T0 RZ, [UR4], RZ ;  /* 0x000000ffffff79a7 */ /* 0x000fe20008100404 */
[----:B------:R-:W-:Y:S01]  /*a1e0*/  ULOP3.LUT UR4, URZ, UR55, URZ, 0x33, !UPT ;  /* 0x000000373f047292 */ /* 0x000fe2000f8e333f */
[----:B------:R-:W-:Y:S02]  /*a1f0*/  @P2 SHF.R.U32.HI R188, RZ, UR6, R0 ;  /* 0x00000006ffbc2c19 */ /* 0x000fe40008011600 */
        /* <DEDUP_REMOVED lines=22> */
.L_x_1319:
[----:B------:R-:W-:-:S05]  /*a360*/  IMAD.U32 R189, RZ, RZ, UR54 ;  /* 0x00000036ffbd7e24 */ /* 0x000fca000f8e00ff */
[----:B------:R-:W-:-:S13]  /*a370*/  ISETP.NE.AND P1, PT, R189, 0x1, PT ;  /* 0x00000001bd00780c */ /* 0x000fda0003f25270 */
[----:B------:R-:W0:Y:S02]  /*a380*/  @P1 LDC.64 R2, c[0x0][0x9e8] ;  /* 0x00027a00ff021b82 */ /* 0x000e240000000a00 */
[----:B0-----:R-:W-:-:S05]  /*a390*/  @P1 IMAD.HI.U32 R2, R185, R2, RZ ;  /* 0x00000002b9021227 */ /* 0x001fca00078e00ff */
[----:B------:R-:W-:-:S07]  /*a3a0*/  @P1 SHF.R.U32.HI R185, RZ, R3, R2 ;  /* 0x00000003ffb91219 */ /* 0x000fce0000011602 */
.L_x_1320:
[----:B------:R-:W-:Y:S05]  /*a3b0*/  BSYNC B0 ;  /* 0x0000000000007941 */ /* 0x000fea0003800000 */
.L_x_1318:
[----:B------:R-:W-:-:S04]  /*a3c0*/  IMAD R2, R185, R189, -R4 ;  /* 0x000000bdb9027224 */ /* 0x000fc800078e0a04 */
[----:B------:R-:W-:-:S05]  /*a3d0*/  IMAD R2, R19, -0x2, R2 ;  /* 0xfffffffe13027824 */ /* 0x000fca00078e0202 */
[----:B------:R-:W-:Y:S02]  /*a3e0*/  VIADDMNMX R187, R2, R189, R187, PT ;  /* 0x000000bd02bb7246 */ /* 0x000fe400038001bb */
[----:B------:R-:W-:-:S07]  /*a3f0*/  VIMNMX R186, R186, R2, !PT ;  /* 0x00000002baba7248 */ /* 0x000fce0007fe0100 */
.L_x_1317:
        /* <DEDUP_REMOVED lines=68> */
.L_x_1323:
[----:B------:R-:W-:-:S05]  /*a840*/  IMAD.U32 R152, RZ, RZ, UR54 ;  /* 0x00000036ff987e24 */ /* 0x000fca000f8e00ff */
[----:B------:R-:W-:-:S13]  /*a850*/  ISETP.NE.AND P2, PT, R152, 0x1, PT ;  /* 0x000000019800780c */ /* 0x000fda0003f45270 */
[----:B------:R-:W0:Y:S02]  /*a860*/  @P2 LDC.64 R2, c[0x0][0x9e8] ;  /* 0x00027a00ff022b82 */ /* 0x000e240000000a00 */
[----:B0-----:R-:W-:-:S05]  /*a870*/  @P2 IMAD.HI.U32 R2, R187, R2, RZ ;  /* 0x00000002bb022227 */ /* 0x001fca00078e00ff */
[----:B------:R-:W-:-:S07]  /*a880*/  @P2 SHF.R.U32.HI R187, RZ, R3, R2 ;  /* 0x00000003ffbb2219 */ /* 0x000fce0000011602 */
.L_x_1324:
[----:B------:R-:W-:Y:S05]  /*a890*/  BSYNC B0 ;  /* 0x0000000000007941 */ /* 0x000fea0003800000 */
.L_x_1322:
[----:B------:R-:W-:-:S04]  /*a8a0*/  IMAD R4, R187, R152, -R4 ;  /* 0x00000098bb047224 */ /* 0x000fc800078e0a04 */
[----:B------:R-:W-:-:S05]  /*a8b0*/  IMAD R3, R19, -0x2, R4 ;  /* 0xfffffffe13037824 */ /* 0x000fca00078e0204 */
[----:B------:R-:W-:Y:S02]  /*a8c0*/  VIADDMNMX R0, R3, R152, R0, PT ;  /* 0x0000009803007246 */ /* 0x000fe40003800100 */
[----:B------:R-:W-:-:S07]  /*a8d0*/  VIMNMX R184, R184, R3, !PT ;  /* 0x00000003b8b87248 */ /* 0x000fce0007fe0100 */
.L_x_1321:
        /* <DEDUP_REMOVED lines=201> */
.L_x_1325:
        /* <DEDUP_REMOVED lines=11> */
[----:B------:R-:W-:Y:S01]  /*b620*/  ISETP.GT.AND P1, PT, R220, UR4, PT ;  /* 0x00000004dc007c0c */ /* 0x000fe2000bf24270 */
        /* <DEDUP_REMOVED lines=16> */
.L_x_1307:
        /* <DEDUP_REMOVED lines=131> */
.L_x_1327:
[----:B------:R-:W-:Y:S01]  /*bf60*/  ULEA UR5, UR39, UR40, 0x3 ;  /* 0x0000002827057291 */ /* 0x000fe2000f8e183f */
[----:B------:R-:W-:-:S05]  /*bf70*/  IMAD.U32 R0, RZ, RZ, UR38 ;  /* 0x00000026ff007e24 */ /* 0x000fca000f8e00ff */
[----:B------:R-:W-:-:S04]  /*bf80*/  SHF.L.U32 R0, R0, 0x1f, RZ ;  /* 0x0000001f00007819 */ /* 0x000fc800000006ff */
[----:B------:R0:W1:Y:S01]  /*bf90*/  SYNCS.PHASECHK.TRANS64.TRYWAIT P1, [UR5+0x30850], R0 ;  /* 0x03085000ff0075a7 */ /* 0x0000620008020145 */
[----:B------:R-:W-:Y:S05]  /*bfa0*/  @!P0 BRA `(.L_x_1328) ;  /* 0x0000000000048947 */ /* 0x000fea0003800000 */
[----:B------:R-:W-:Y:S01]  /*bfb0*/  BPT.TRAP 0x1 ;  /* 0x000000040000795c */ /* 0x000fe20000300000 */
.L_x_1328:
[----:B-1----:R-:W-:Y:S05]  /*bfc0*/  @P1 BRA `(.L_x_1329) ;  /* 0x0000000000081947 */ /* 0x002fea0003800000 */
[----:B------:R-:W1:Y:S02]  /*bfd0*/  SYNCS.PHASECHK.TRANS64.TRYWAIT P1, [UR5+0x30850], R0 ;  /* 0x03085000ff0075a7 */ /* 0x000e640008020145 */
[----:B-1----:R-:W-:Y:S05]  /*bfe0*/  @!P1 BRA `(.L_x_1330) ;  /* 0x0000009400fc9947 */ /* 0x002fea0003800000 */
.L_x_1329:
        /* <DEDUP_REMOVED lines=21> */
[----:B------:R-:W-:-:S02]  /*c140*/  IMAD.U32 R7, RZ, RZ, UR10 ;  /* 0x0000000aff077e24 */ /* 0x000fc4000f8e00ff */
[----:B------:R-:W-:Y:S02]  /*c150*/  IMAD.MOV.U32 R0, RZ, RZ, -0x800000 ;  /* 0xff800000ff007424 */ /* 0x000fe400078e00ff */
        /* <DEDUP_REMOVED lines=33> */
.L_x_1331:
        /* <DEDUP_REMOVED lines=141> */
.L_x_1253:
[----:B------:R-:W0:Y:S01]  /*cc40*/  S2R R5, SR_CgaCtaId ;  /* 0x0000000000057919 */ /* 0x000e220000008800 */
[----:B------:R-:W-:Y:S01]  /*cc50*/  MOV R22, 0x400 ;  /* 0x0000040000167802 */ /* 0x000fe20000000f00 */
[----:B------:R-:W-:Y:S01]  /*cc60*/  BSSY B0, `(.L_x_1332) ;  /* 0x00002dd000007945 */ /* 0x000fe20003800000 */
[----:B------:R-:W-:Y:S02]  /*cc70*/  BAR.SYNC.DEFER_BLOCKING 0x5, 0x180 ;  /* 0x0146000000007b1d */ /* 0x000fe40000010000 */
[----:B0-----:R-:W-:-:S05]  /*cc80*/  LEA R22, R5, R22, 0x18 ;  /* 0x0000001605167211 */ /* 0x001fca00078ec0ff */
[----:B------:R-:W0:Y:S02]  /*cc90*/  LDS.128 R4, [R22+0x308d0] ;  /* 0x0308d00016047984 */ /* 0x000e240000000c00 */
[----:B0-----:R-:W-:Y:S02]  /*cca0*/  R2UR UR5, R5 ;  /* 0x00000000050572ca */ /* 0x001fe400000e0000 */
[----:B------:R-:W-:Y:S02]  /*ccb0*/  R2UR UR7, R6 ;  /* 0x00000000060772ca */ /* 0x000fe400000e0000 */
[----:B------:R-:W-:Y:S01]  /*ccc0*/  R2UR UR6, R7 ;  /* 0x00000000070672ca */ /* 0x000fe200000e0000 */
[----:B------:R-:W-:Y:S06]  /*ccd0*/  BAR.ARV 0x4, 0x180 ;  /* 0x0106000000007b1d */ /* 0x000fec0000002000 */
[----:B------:R-:W-:Y:S08]  /*cce0*/  @P0 BRA `(.L_x_1333) ;  /* 0x0000001c00dc0947 */ /* 0x000ff00003800000 */
[----:B------:R-:W0:Y:S01]  /*ccf0*/  S2R R7, SR_SWINHI ;  /* 0x0000000000077919 */ /* 0x000e220000002f00 */
[----:B------:R-:W-:Y:S01]  /*cd00*/  F2FP.BF16.F32.PACK_AB R24, R25, R24 ;  /* 0x000000181918723e */ /* 0x000fe200000010ff */
[----:B------:R-:W-:Y:S01]  /*cd10*/  ULDC.64 UR8, c[0x0][0xc00] ;  /* 0x0003000000087ab9 */ /* 0x000fe20000000a00 */
[----:B------:R-:W-:Y:S01]  /*cd20*/  F2FP.BF16.F32.PACK_AB R25, R161, R26 ;  /* 0x0000001aa119723e */ /* 0x000fe200000010ff */
[----:B------:R-:W-:Y:S01]  /*cd30*/  UISETP.NE.U32.AND UP0, UPT, UR8, URZ, UPT ;  /* 0x0000003f0800728c */ /* 0x000fe2000bf05070 */
[----:B------:R-:W-:Y:S02]  /*cd40*/  F2FP.BF16.F32.PACK_AB R26, R29, R28 ;  /* 0x0000001c1d1a723e */ /* 0x000fe400000010ff */
[----:B------:R-:W-:Y:S01]  /*cd50*/  F2FP.BF16.F32.PACK_AB R27, R8, R27 ;  /* 0x0000001b081b723e */ /* 0x000fe200000010ff */
[----:B------:R-:W-:Y:S01]  /*cd60*/  UISETP.NE.AND.EX UP0, UPT, UR9, URZ, UPT, UP0 ;  /* 0x0000003f0900728c */ /* 0x000fe2000bf05300 */
[----:B------:R-:W-:Y:S02]  /*cd70*/  F2FP.BF16.F32.PACK_AB R32, R33, R32 ;  /* 0x000000202120723e */ /* 0x000fe400000010ff */
[----:B------:R-:W-:Y:S01]  /*cd80*/  F2FP.BF16.F32.PACK_AB R33, R160, R34 ;  /* 0x00000022a021723e */ /* 0x000fe200000010ff */
[----:B------:R-:W-:Y:S01]  /*cd90*/  ULDC.64 UR8, c[0x0][0xc00] ;  /* 0x0003000000087ab9 */ /* 0x000fe20000000a00 */
        /* <DEDUP_REMOVED lines=10> */
[----:B------:R-:W-:Y:S02]  /*ce40*/  MOV R4, R22 ;  /* 0x0000001600047202 */ /* 0x000fe40000000f00 */
[----:B0-----:R-:W-:Y:S02]  /*ce50*/  MOV R5, R7 ;  /* 0x0000000700057202 */ /* 0x001fe40000000f00 */
[----:B------:R-:W-:-:S02]  /*ce60*/  F2FP.BF16.F32.PACK_AB R51, R155, R51 ;  /* 0x000000339b33723e */ /* 0x000fc400000010ff */
[----:B------:R-:W-:Y:S01]  /*ce70*/  F2FP.BF16.F32.PACK_AB R57, R154, R58 ;  /* 0x0000003a9a39723e */ /* 0x000fe200000010ff */
[----:B------:R-:W-:Y:S01]  /*ce80*/  IMAD.WIDE R102, R213, 0x2, R4 ;  /* 0x00000002d5667825 */ /* 0x000fe200078e0204 */
[----:B------:R-:W-:Y:S02]  /*ce90*/  F2FP.BF16.F32.PACK_AB R64, R65, R64 ;  /* 0x000000404140723e */ /* 0x000fe400000010ff */
[----:B------:R-:W-:Y:S02]  /*cea0*/  F2FP.BF16.F32.PACK_AB R58, R61, R60 ;  /* 0x0000003c3d3a723e */ /* 0x000fe400000010ff */
[C---:B------:R-:W-:Y:S02]  /*ceb0*/  IADD3 R169, P1, R102.reuse, 0x20, RZ ;  /* 0x0000002066a97810 */ /* 0x040fe40007f3e0ff */
        /* <DEDUP_REMOVED lines=9> */
[C---:B------:R-:W-:Y:S01]  /*cf50*/  LOP3.LUT R7, R102.reuse, 0x380, RZ, 0xc0, !PT ;  /* 0x0000038066077812 */ /* 0x040fe200078ec0ff */
[----:B------:R-:W-:Y:S01]  /*cf60*/  IMAD.X R31, RZ, RZ, R103, P5 ;  /* 0x000000ffff1f7224 */ /* 0x000fe200028e0667 */
[----:B------:R-:W-:-:S02]  /*cf70*/  IADD3 R167, P1, R102, 0xc060, RZ ;  /* 0x0000c06066a77810 */ /* 0x000fc40007f3e0ff */
[----:B------:R-:W-:Y:S02]  /*cf80*/  LOP3.LUT R10, R169, 0x380, RZ, 0xc0, !PT ;  /* 0x00000380a90a7812 */ /* 0x000fe400078ec0ff */
[C---:B------:R-:W-:Y:S01]  /*cf90*/  IADD3 R177, P6, R102.reuse, 0x4020, RZ ;  /* 0x0000402066b17810 */ /* 0x040fe20007fde0ff */
[--C-:B------:R-:W-:Y:S01]  /*cfa0*/  IMAD.X R9, RZ, RZ, R103.reuse, P1 ;  /* 0x000000ffff097224 */ /* 0x100fe200008e0667 */
[----:B------:R-:W-:Y:S02]  /*cfb0*/  IADD3 R181, P2, R102, 0x4060, RZ ;  /* 0x0000406066b57810 */ /* 0x000fe40007f5e0ff */
[----:B------:R-:W-:Y:S01]  /*cfc0*/  LOP3.LUT R12, R171, 0x380, RZ, 0xc0, !PT ;  /* 0x00000380ab0c7812 */ /* 0x000fe200078ec0ff */
[--C-:B------:R-:W-:Y:S01]  /*cfd0*/  IMAD.X R21, RZ, RZ, R103.reuse, P6 ;  /* 0x000000ffff157224 */ /* 0x100fe200030e0667 */
[----:B------:R-:W-:Y:S01]  /*cfe0*/  LOP3.LUT R14, R173, 0x380, RZ, 0xc0, !PT ;  /* 0x00000380ad0e7812 */ /* 0x000fe200078ec0ff */
[----:B------:R-:W-:Y:S01]  /*cff0*/  IMAD.X R39, RZ, RZ, R103, P2 ;  /* 0x000000ffff277224 */ /* 0x000fe200010e0667 */
[----:B------:R-:W-:-:S02]  /*d000*/  LOP3.LUT R16, R175, 0x380, RZ, 0xc0, !PT ;  /* 0x00000380af107812 */ /* 0x000fc400078ec0ff */
[----:B------:R-:W-:Y:S02]  /*d010*/  IADD3 R6, P5, R102, 0xc020, RZ ;  /* 0x0000c02066067810 */ /* 0x000fe40007fbe0ff */
[----:B------:R-:W-:Y:S02]  /*d020*/  SHF.R.U64 R7, R7, 0x3, RZ ;  /* 0x0000000307077819 */ /* 0x000fe400000012ff */
[----:B------:R-:W-:Y:S01]  /*d030*/  SHF.R.U64 R10, R10, 0x3, RZ ;  /* 0x000000030a0a7819 */ /* 0x000fe200000012ff */
[----:B------:R-:W-:Y:S01]  /*d040*/  IMAD.X R99, RZ, RZ, R103, P5 ;  /* 0x000000ffff637224 */ /* 0x000fe200028e0667 */
[----:B------:R-:W-:Y:S02]  /*d050*/  LOP3.LUT R161, R167, 0x380, RZ, 0xc0, !PT ;  /* 0x00000380a7a17812 */ /* 0x000fe400078ec0ff */
[----:B------:R-:W-:Y:S02]  /*d060*/  IADD3 R54, P0, R102, 0x8020, RZ ;  /* 0x0000802066367810 */ /* 0x000fe40007f1e0ff */
[----:B------:R-:W-:-:S02]  /*d070*/  SHF.R.U64 R12, R12, 0x3, RZ ;  /* 0x000000030c0c7819 */ /* 0x000fc400000012ff */
[----:B------:R-:W-:Y:S01]  /*d080*/  LOP3.LUT R20, R177, 0x380, RZ, 0xc0, !PT ;  /* 0x00000380b1147812 */ /* 0x000fe200078ec0ff */
[--C-:B------:R-:W-:Y:S01]  /*d090*/  IMAD.X R55, RZ, RZ, R103.reuse, P0 ;  /* 0x000000ffff377224 */ /* 0x100fe200000e0667 */
[----:B------:R-:W-:Y:S02]  /*d0a0*/  IADD3 R62, P4, R102, 0x8040, RZ ;  /* 0x00008040663e7810 */ /* 0x000fe40007f9e0ff */
[----:B------:R-:W-:Y:S02]  /*d0b0*/  IADD3.X R17, RZ, R103, RZ, P3, !PT ;  /* 0x00000067ff117210 */ /* 0x000fe40001ffe4ff */
[----:B------:R-:W-:Y:S01]  /*d0c0*/  SHF.R.U64 R14, R14, 0x3, RZ ;  /* 0x000000030e0e7819 */ /* 0x000fe200000012ff */
[----:B------:R-:W-:Y:S01]  /*d0d0*/  IMAD.X R63, RZ, RZ, R103, P4 ;  /* 0x000000ffff3f7224 */ /* 0x000fe200020e0667 */
[----:B------:R-:W-:Y:S02]  /*d0e0*/  LOP3.LUT R30, R179, 0x380, RZ, 0xc0, !PT ;  /* 0x00000380b31e7812 */ /* 0x000fe400078ec0ff */
[----:B------:R-:W-:-:S02]  /*d0f0*/  IADD3 R70, P3, R102, 0x8060, RZ ;  /* 0x0000806066467810 */ /* 0x000fc40007f7e0ff */
[C---:B------:R-:W-:Y:S02]  /*d100*/  IADD3 R94, P6, R102.reuse, 0xc000, RZ ;  /* 0x0000c000665e7810 */ /* 0x040fe40007fde0ff */
[----:B------:R-:W-:Y:S01]  /*d110*/  IADD3 R168, P2, R102, 0xc040, RZ ;  /* 0x0000c04066a87810 */ /* 0x000fe20007f5e0ff */
[--C-:B------:R-:W-:Y:S01]  /*d120*/  IMAD.X R71, RZ, RZ, R103.reuse, P3 ;  /* 0x000000ffff477224 */ /* 0x100fe200018e0667 */
[----:B------:R-:W-:Y:S01]  /*d130*/  SHF.R.U64 R16, R16, 0x3, RZ ;  /* 0x0000000310107819 */ /* 0x000fe200000012ff */
[--C-:B------:R-:W-:Y:S01]  /*d140*/  IMAD.X R95, RZ, RZ, R103.reuse, P6 ;  /* 0x000000ffff5f7224 */ /* 0x100fe200030e0667 */
[----:B------:R-:W-:Y:S02]  /*d150*/  LOP3.LUT R38, R181, 0x380, RZ, 0xc0, !PT ;  /* 0x00000380b5267812 */ /* 0x000fe400078ec0ff */
[----:B------:R-:W-:Y:S01]  /*d160*/  LOP3.LUT R102, R7, R102, RZ, 0x3c, !PT ;  /* 0x0000006607667212 */ /* 0x000fe200078e3cff */
[----:B------:R-:W-:Y:S01]  /*d170*/  IMAD.X R7, RZ, RZ, R103, P2 ;  /* 0x000000ffff077224 */ /* 0x000fe200010e0667 */
[----:B------:R-:W-:-:S02]  /*d180*/  LOP3.LUT R10, R10, R169, RZ, 0x3c, !PT ;  /* 0x000000a90a0a7212 */ /* 0x000fc400078e3cff */
[----:B------:R-:W-:Y:S02]  /*d190*/  LOP3.LUT R46, R183, 0x380, RZ, 0xc0, !PT ;  /* 0x00000380b72e7812 */ /* 0x000fe400078ec0ff */
[----:B------:R-:W-:Y:S02]  /*d1a0*/  LOP3.LUT R98, R6, 0x380, RZ, 0xc0, !PT ;  /* 0x0000038006627812 */ /* 0x000fe400078ec0ff */
[----:B------:R-:W-:Y:S02]  /*d1b0*/  SHF.R.U64 R28, R161, 0x3, RZ ;  /* 0x00000003a11c7819 */ /* 0x000fe400000012ff */
[----:B------:R-:W-:Y:S02]  /*d1c0*/  LOP3.LUT R12, R12, R171, RZ, 0x3c, !PT ;  /* 0x000000ab0c0c7212 */ /* 0x000fe400078e3cff */
[----:B------:R-:W-:Y:S02]  /*d1d0*/  SHF.R.U64 R20, R20, 0x3, RZ ;  /* 0x0000000314147819 */ /* 0x000fe400000012ff */
[----:B------:R-:W-:-:S02]  /*d1e0*/  LOP3.LUT R169, R54, 0x380, RZ, 0xc0, !PT ;  /* 0x0000038036a97812 */ /* 0x000fc400078ec0ff */
[----:B------:R-:W-:Y:S02]  /*d1f0*/  LOP3.LUT R14, R14, R173, RZ, 0x3c, !PT ;  /* 0x000000ad0e0e7212 */ /* 0x000fe400078e3cff */
[----:B------:R-:W-:Y:S02]  /*d200*/  SHF.R.U64 R30, R30, 0x3, RZ ;  /* 0x000000031e1e7819 */ /* 0x000fe400000012ff */
[----:B------:R-:W-:Y:S02]  /*d210*/  LOP3.LUT R171, R62, 0x380, RZ, 0xc0, !PT ;  /* 0x000003803eab7812 */ /* 0x000fe400078ec0ff */
[----:B------:R-:W-:Y:S02]  /*d220*/  LOP3.LUT R16, R16, R175, RZ, 0x3c, !PT ;  /* 0x000000af10107212 */ /* 0x000fe400078e3cff */
[----:B------:R-:W-:Y:S02]  /*d230*/  SHF.R.U64 R38, R38, 0x3, RZ ;  /* 0x0000000326267819 */ /* 0x000fe400000012ff */
[----:B------:R-:W-:-:S02]  /*d240*/  LOP3.LUT R173, R70, 0x380, RZ, 0xc0, !PT ;  /* 0x0000038046ad7812 */ /* 0x000fc400078ec0ff */
[----:B------:R-:W-:Y:S02]  /*d250*/  SHF.R.U64 R46, R46, 0x3, RZ ;  /* 0x000000032e2e7819 */ /* 0x000fe400000012ff */
[----:B------:R-:W-:Y:S02]  /*d260*/  LOP3.LUT R175, R94, 0x380, RZ, 0xc0, !PT ;  /* 0x000003805eaf7812 */ /* 0x000fe400078ec0ff */
[----:B------:R-:W-:Y:S01]  /*d270*/  MOV R102, R102 ;  /* 0x0000006600667202 */ /* 0x000fe20000000f00 */
[----:B------:R-:W-:Y:S01]  /*d280*/  BAR.SYNC.DEFER_BLOCKING 0x1, 0x100 ;  /* 0x0044000000007b1d */ /* 0x000fe20000010000 */
[----:B------:R-:W-:Y:S02]  /*d290*/  SHF.R.U64 R29, R98, 0x3, RZ ;  /* 0x00000003621d7819 */ /* 0x000fe400000012ff */
[----:B------:R-:W-:Y:S02]  /*d2a0*/  LOP3.LUT R8, R28, R167, RZ, 0x3c, !PT ;  /* 0x000000a71c087212 */ /* 0x000fe400078e3cff */
[----:B------:R-:W-:-:S02]  /*d2b0*/  LOP3.LUT R20, R20, R177, RZ, 0x3c, !PT ;  /* 0x000000b114147212 */ /* 0x000fc400078e3cff */
[----:B------:R-:W-:Y:S02]  /*d2c0*/  SHF.R.U64 R169, R169, 0x3, RZ ;  /* 0x00000003a9a97819 */ /* 0x000fe400000012ff */
[----:B------:R-:W-:Y:S02]  /*d2d0*/  MOV R28, R10 ;  /* 0x0000000a001c7202 */ /* 0x000fe40000000f00 */
[----:B------:R-:W-:Y:S02]  /*d2e0*/  LOP3.LUT R30, R30, R179, RZ, 0x3c, !PT ;  /* 0x000000b31e1e7212 */ /* 0x000fe400078e3cff */
[----:B------:R-:W-:Y:S02]  /*d2f0*/  SHF.R.U64 R171, R171, 0x3, RZ ;  /* 0x00000003abab7819 */ /* 0x000fe400000012ff */
[----:B------:R-:W-:Y:S02]  /*d300*/  LOP3.LUT R103, R168, 0x380, RZ, 0xc0, !PT ;  /* 0x00000380a8677812 */ /* 0x000fe400078ec0ff */
[----:B------:R-:W-:-:S02]  /*d310*/  MOV R12, R12 ;  /* 0x0000000c000c7202 */ /* 0x000fc40000000f00 */
[----:B------:R-:W-:Y:S02]  /*d320*/  LOP3.LUT R38, R38, R181, RZ, 0x3c, !PT ;  /* 0x000000b526267212 */ /* 0x000fe400078e3cff */
[----:B------:R-:W-:Y:S02]  /*d330*/  SHF.R.U64 R173, R173, 0x3, RZ ;  /* 0x00000003adad7819 */ /* 0x000fe400000012ff */
[----:B------:R-:W-:Y:S01]  /*d340*/  MOV R14, R14 ;  /* 0x0000000e000e7202 */ /* 0x000fe20000000f00 */
[----:B------:R-:W-:Y:S01]  /*d350*/  STSM.16.M88.4 [R102], R24 ;  /* 0x0000001866007844 */ /* 0x000fe20000000200 */
[----:B------:R-:W-:Y:S02]  /*d360*/  LOP3.LUT R46, R46, R183, RZ, 0x3c, !PT ;  /* 0x000000b72e2e7212 */ /* 0x000fe400078e3cff */
[----:B------:R-:W-:Y:S01]  /*d370*/  SHF.R.U64 R175, R175, 0x3, RZ ;  /* 0x00000003afaf7819 */ /* 0x000fe200000012ff */
[----:B------:R-:W-:Y:S01]  /*d380*/  STSM.16.M88.4 [R28], R32 ;  /* 0x000000201c007844 */ /* 0x000fe20000000200 */
[----:B------:R-:W-:-:S02]  /*d390*/  LOP3.LUT R98, R29, R6, RZ, 0x3c, !PT ;  /* 0x000000061d627212 */ /* 0x000fc400078e3cff */
[----:B------:R-:W-:Y:S01]  /*d3a0*/  MOV R16, R16 ;  /* 0x0000001000107202 */ /* 0x000fe20000000f00 */
[----:B------:R0:W-:Y:S01]  /*d3b0*/  STSM.16.M88.4 [R12], R40 ;  /* 0x000000280c007844 */ /* 0x0001e20000000200 */
[----:B------:R-:W-:Y:S02]  /*d3c0*/  F2FP.BF16.F32.PACK_AB R59, R153, R59 ;  /* 0x0000003b993b723e */ /* 0x000fe400000010ff */
[----:B------:R-:W-:Y:S01]  /*d3d0*/  F2FP.BF16.F32.PACK_AB R65, R152, R66 ;  /* 0x000000429841723e */ /* 0x000fe200000010ff */
[----:B------:R-:W-:Y:S01]  /*d3e0*/  STSM.16.M88.4 [R14], R48 ;  /* 0x000000300e007844 */ /* 0x000fe20000000200 */
[----:B------:R-:W-:Y:S02]  /*d3f0*/  F2FP.BF16.F32.PACK_AB R72, R73, R72 ;  /* 0x000000484948723e */ /* 0x000fe400000010ff */
[----:B------:R-:W-:Y:S01]  /*d400*/  LOP3.LUT R54, R169, R54, RZ, 0x3c, !PT ;  /* 0x00000036a9367212 */ /* 0x000fe200078e3cff */
[----:B------:R-:W-:Y:S01]  /*d410*/  STSM.16.M88.4 [R16], R56 ;  /* 0x0000003810007844 */ /* 0x000fe20000000200 */
[----:B------:R-:W-:-:S02]  /*d420*/  MOV R20, R20 ;  /* 0x0000001400147202 */ /* 0x000fc40000000f00 */
[----:B------:R-:W-:Y:S02]  /*d430*/  F2FP.BF16.F32.PACK_AB R66, R69, R68 ;  /* 0x000000444542723e */ /* 0x000fe400000010ff */
[----:B------:R-:W-:Y:S02]  /*d440*/  F2FP.BF16.F32.PACK_AB R67, R18, R67 ;  /* 0x000000431243723e */ /* 0x000fe400000010ff */
[----:B------:R-:W-:Y:S02]  /*d450*/  F2FP.BF16.F32.PACK_AB R73, R3, R74 ;  /* 0x0000004a0349723e */ /* 0x000fe400000010ff */
[----:B------:R-:W-:Y:S01]  /*d460*/  F2FP.BF16.F32.PACK_AB R80, R81, R80 ;  /* 0x000000505150723e */ /* 0x000fe200000010ff */
[----:B------:R-:W-:Y:S01]  /*d470*/  STSM.16.M88.4 [R20], R64 ;  /* 0x0000004014007844 */ /* 0x000fe20000000200 */
[----:B------:R-:W-:Y:S02]  /*d480*/  LOP3.LUT R62, R171, R62, RZ, 0x3c, !PT ;  /* 0x0000003eab3e7212 */ /* 0x000fe400078e3cff */
        /* <DEDUP_REMOVED lines=9> */
[----:B------:R-:W-:Y:S01]  /*d520*/  R2UR UR4, R208 ;  /* 0x00000000d00472ca */ /* 0x000fe200000e0000 */
[----:B------:R-:W-:Y:S01]  /*d530*/  ULDC UR10, c[0x0][0xa88] ;  /* 0x0002a200000a7ab9 */ /* 0x000fe20000000800 */
[----:B------:R-:W-:Y:S01]  /*d540*/  SHF.R.U64 R103, R103, 0x3, RZ ;  /* 0x0000000367677819 */ /* 0x000fe200000012ff */
[----:B------:R-:W1:Y:S01]  /*d550*/  LDC R18, c[0x0][0xbe8] ;  /* 0x0002fa00ff127b82 */ /* 0x000e620000000800 */
[----:B------:R-:W-:Y:S02]  /*d560*/  MOV R30, R30 ;  /* 0x0000001e001e7202 */ /* 0x000fe40000000f00 */
[----:B------:R-:W-:-:S02]  /*d570*/  F2FP.BF16.F32.PACK_AB R74, R77, R76 ;  /* 0x0000004c4d4a723e */ /* 0x000fc400000010ff */
[----:B------:R-:W-:Y:S02]  /*d580*/  F2FP.BF16.F32.PACK_AB R81, R83, R82 ;  /* 0x000000525351723e */ /* 0x000fe400000010ff */
[----:B------:R-:W-:Y:S01]  /*d590*/  LOP3.LUT R70, R173, R70, RZ, 0x3c, !PT ;  /* 0x00000046ad467212 */ /* 0x000fe200078e3cff */
[----:B------:R-:W-:Y:S01]  /*d5a0*/  STSM.16.M88.4 [R30], R72 ;  /* 0x000000481e007844 */ /* 0x000fe20000000200 */
[----:B------:R-:W-:Y:S01]  /*d5b0*/  MOV R38, R38 ;  /* 0x0000002600267202 */ /* 0x000fe20000000f00 */
[----:B------:R-:W-:Y:S01]  /*d5c0*/  UIMAD.WIDE UR8, UR4, 0x4, UR8 ;  /* 0x00000004040878a5 */ /* 0x000fe2000f8e0208 */
[----:B------:R-:W-:Y:S02]  /*d5d0*/  F2FP.BF16.F32.PACK_AB R82, R85, R84 ;  /* 0x000000545552723e */ /* 0x000fe400000010ff */
[----:B------:R-:W-:Y:S02]  /*d5e0*/  F2FP.BF16.F32.PACK_AB R83, R87, R86 ;  /* 0x000000565753723e */ /* 0x000fe400000010ff */
[----:B------:R-:W-:-:S02]  /*d5f0*/  LOP3.LUT R94, R175, R94, RZ, 0x3c, !PT ;  /* 0x0000005eaf5e7212 */ /* 0x000fc400078e3cff */
[----:B------:R-:W-:Y:S01]  /*d600*/  MOV R46, R46 ;  /* 0x0000002e002e7202 */ /* 0x000fe20000000f00 */
[----:B------:R-:W-:Y:S01]  /*d610*/  STSM.16.M88.4 [R38], R80 ;  /* 0x0000005026007844 */ /* 0x000fe20000000200 */
[----:B------:R-:W-:Y:S02]  /*d620*/  MOV R11, R98 ;  /* 0x00000062000b7202 */ /* 0x000fe40000000f00 */
[----:B------:R-:W-:Y:S02]  /*d630*/  F2FP.BF16.F32.PACK_AB R76, R89, R88 ;  /* 0x00000058594c723e */ /* 0x000fe400000010ff */
[----:B------:R-:W-:Y:S02]  /*d640*/  F2FP.BF16.F32.PACK_AB R77, R91, R90 ;  /* 0x0000005a5b4d723e */ /* 0x000fe400000010ff */
[----:B------:R-:W-:Y:S02]  /*d650*/  F2FP.BF16.F32.PACK_AB R78, R93, R92 ;  /* 0x0000005c5d4e723e */ /* 0x000fe400000010ff */
[----:B------:R-:W-:-:S02]  /*d660*/  MOV R54, R54 ;  /* 0x0000003600367202 */ /* 0x000fc40000000f00 */
[----:B------:R-:W-:Y:S01]  /*d670*/  F2FP.BF16.F32.PACK_AB R97, R164, R163 ;  /* 0x000000a3a461723e */ /* 0x000fe200000010ff */
[----:B------:R-:W-:Y:S01]  /*d680*/  STSM.16.M88.4 [R46], R76 ;  /* 0x0000004c2e007844 */ /* 0x000fe20000000200 */
[----:B------:R-:W-:Y:S02]  /*d690*/  F2FP.BF16.F32.PACK_AB R98, R101, R100 ;  /* 0x000000646562723e */ /* 0x000fe400000010ff */
[----:B------:R-:W-:Y:S02]  /*d6a0*/  F2FP.BF16.F32.PACK_AB R99, R166, R165 ;  /* 0x000000a5a663723e */ /* 0x000fe400000010ff */
[----:B------:R-:W-:Y:S02]  /*d6b0*/  F2FP.BF16.F32.PACK_AB R105, R107, R106 ;  /* 0x0000006a6b69723e */ /* 0x000fe400000010ff */
[----:B------:R-:W-:Y:S01]  /*d6c0*/  LOP3.LUT R6, R103, R168, RZ, 0x3c, !PT ;  /* 0x000000a867067212 */ /* 0x000fe200078e3cff */
[----:B------:R-:W-:Y:S01]  /*d6d0*/  STSM.16.M88.4 [R54], R96 ;  /* 0x0000006036007844 */ /* 0x000fe20000000200 */
[----:B------:R-:W-:-:S02]  /*d6e0*/  MOV R62, R62 ;  /* 0x0000003e003e7202 */ /* 0x000fc40000000f00 */
[----:B------:R-:W-:Y:S02]  /*d6f0*/  F2FP.BF16.F32.PACK_AB R106, R109, R108 ;  /* 0x0000006c6d6a723e */ /* 0x000fe400000010ff */
[----:B------:R-:W-:Y:S02]  /*d700*/  F2FP.BF16.F32.PACK_AB R107, R111, R110 ;  /* 0x0000006e6f6b723e */ /* 0x000fe400000010ff */
[----:B------:R-:W-:Y:S02]  /*d710*/  F2FP.BF16.F32.PACK_AB R113, R115, R114 ;  /* 0x000000727371723e */ /* 0x000fe400000010ff */
[----:B------:R-:W-:Y:S01]  /*d720*/  MOV R70, R70 ;  /* 0x0000004600467202 */ /* 0x000fe20000000f00 */
[----:B------:R-:W-:Y:S01]  /*d730*/  STSM.16.M88.4 [R62], R104 ;  /* 0x000000683e007844 */ /* 0x000fe20000000200 */
[----:B------:R-:W-:Y:S02]  /*d740*/  F2FP.BF16.F32.PACK_AB R114, R117, R116 ;  /* 0x000000747572723e */ /* 0x000fe400000010ff */
[----:B------:R-:W-:-:S02]  /*d750*/  F2FP.BF16.F32.PACK_AB R115, R119, R118 ;  /* 0x000000767773723e */ /* 0x000fc400000010ff */
[----:B------:R-:W-:Y:S02]  /*d760*/  F2FP.BF16.F32.PACK_AB R121, R123, R122 ;  /* 0x0000007a7b79723e */ /* 0x000fe400000010ff */
[----:B------:R-:W-:Y:S01]  /*d770*/  MOV R94, R94 ;  /* 0x0000005e005e7202 */ /* 0x000fe20000000f00 */
[----:B------:R-:W-:Y:S01]  /*d780*/  STSM.16.M88.4 [R70], R112 ;  /* 0x0000007046007844 */ /* 0x000fe20000000200 */
[----:B------:R-:W-:Y:S02]  /*d790*/  F2FP.BF16.F32.PACK_AB R122, R125, R124 ;  /* 0x0000007c7d7a723e */ /* 0x000fe400000010ff */
[----:B------:R-:W-:Y:S02]  /*d7a0*/  F2FP.BF16.F32.PACK_AB R123, R127, R126 ;  /* 0x0000007e7f7b723e */ /* 0x000fe400000010ff */
[----:B------:R-:W-:Y:S02]  /*d7b0*/  F2FP.BF16.F32.PACK_AB R129, R131, R130 ;  /* 0x000000828381723e */ /* 0x000fe400000010ff */
[----:B------:R-:W-:Y:S01]  /*d7c0*/  F2FP.BF16.F32.PACK_AB R130, R133, R132 ;  /* 0x000000848582723e */ /* 0x000fe200000010ff */
[----:B------:R-:W-:Y:S01]  /*d7d0*/  STSM.16.M88.4 [R94], R120 ;  /* 0x000000785e007844 */ /* 0x000fe20000000200 */
[----:B------:R-:W-:-:S02]  /*d7e0*/  F2FP.BF16.F32.PACK_AB R131, R135, R134 ;  /* 0x000000868783723e */ /* 0x000fc400000010ff */
[----:B------:R-:W-:Y:S02]  /*d7f0*/  F2FP.BF16.F32.PACK_AB R137, R139, R138 ;  /* 0x0000008a8b89723e */ /* 0x000fe400000010ff */
[----:B------:R-:W-:Y:S01]  /*d800*/  MOV R10, R6 ;  /* 0x00000006000a7202 */ /* 0x000fe20000000f00 */
[----:B------:R-:W-:Y:S01]  /*d810*/  STSM.16.M88.4 [R11], R128 ;  /* 0x000000800b007844 */ /* 0x000fe20000000200 */
        /* <DEDUP_REMOVED lines=13> */
[----:B------:R-:W4:Y:S01]  /*d8f0*/  @P0 LDG.E R3, desc[UR36][R6.64] ;  /* 0x0000002406030981 */ /* 0x000f22000c1e1900 */
[----:B------:R-:W-:Y:S01]  /*d900*/  UISETP.NE.U32.AND UP1, UPT, UR8, URZ, UPT ;  /* 0x0000003f0800728c */ /* 0x000fe2000bf25070 */
[----:B-1----:R-:W-:-:S03]  /*d910*/  ISETP.NE.AND P1, PT, R18, 0x1, PT ;  /* 0x000000011200780c */ /* 0x002fc60003f25270 */
[----:B------:R-:W-:-:S06]  /*d920*/  UISETP.NE.AND.EX UP1, UPT, UR9, URZ, UPT, UP1 ;  /* 0x0000003f0900728c */ /* 0x000fcc000bf25310 */
[----:B------:R-:W-:-:S04]  /*d930*/  PLOP3.LUT P2, PT, PT, PT, UP1, 0x80, 0x0 ;  /* 0x000000000000781c */ /* 0x000fc80003f4f018 */
[----:B------:R-:W1:Y:S01]  /*d940*/  @P1 LDC R9, c[0x0][0xbec] ;  /* 0x0002fb00ff091b82 */ /* 0x000e620000000800 */
[----:B------:R-:W-:Y:S02]  /*d950*/  @UP1 ULDC.64 UR8, c[0x0][0xc08] ;  /* 0x0003020000081ab9 */ /* 0x000fe40000000a00 */
[----:B------:R-:W-:-:S03]  /*d960*/  @UP1 UIMAD.WIDE UR8, UR4, 0x4, UR8 ;  /* 0x00000004040818a5 */ /* 0x000fc6000f8e0208 */
[----:B------:R-:W-:Y:S02]  /*d970*/  UMOV UR4, URZ ;  /* 0x0000003f00047c82 */ /* 0x000fe40008000000 */
[----:B0-----:R-:W0:Y:S01]  /*d980*/  @P1 LDC R12, c[0x0][0xbf0] ;  /* 0x0002fc00ff0c1b82 */ /* 0x001e220000000800 */
[----:B--2---:R-:W-:Y:S02]  /*d990*/  IMAD.U32 R10, RZ, RZ, UR8 ;  /* 0x00000008ff0a7e24 */ /* 0x004fe4000f8e00ff */
[----:B------:R-:W-:Y:S01]  /*d9a0*/  IMAD.U32 R11, RZ, RZ, UR9 ;  /* 0x00000009ff0b7e24 */ /* 0x000fe2000f8e00ff */
[----:B----4-:R-:W-:Y:S01]  /*d9b0*/  @P0 R2UR UR4, R3 ;  /* 0x00000000030402ca */ /* 0x010fe200000e0000 */
[----:B------:R-:W-:-:S06]  /*d9c0*/  IMAD.U32 R3, RZ, RZ, UR10 ;  /* 0x0000000aff037e24 */ /* 0x000fcc000f8e00ff */
[----:B------:R3:W5:Y:S01]  /*d9d0*/  @P2 LDG.E R3, desc[UR36][R10.64] ;  /* 0x000000240a032981 */ /* 0x000762000c1e1900 */
[----:B01----:R-:W-:Y:S07]  /*d9e0*/  @P2 BRA `(.L_x_1334) ;  /* 0x0000000000102947 */ /* 0x003fee0003800000 */
[----:B------:R-:W-:Y:S05]  /*d9f0*/  @!P0 BRA `(.L_x_1334) ;  /* 0x00000000000c8947 */ /* 0x000fea0003800000 */
[----:B---3--:R-:W2:Y:S04]  /*da00*/  LDG.E R8, desc[UR36][R6.64] ;  /* 0x0000002406087981 */ /* 0x008ea8000c1e1900 */
[----:B-----5:R-:W2:Y:S02]  /*da10*/  LDG.E R3, desc[UR36][R6.64+0x4] ;  /* 0x0000042406037981 */ /* 0x020ea4000c1e1900 */
[----:B--2---:R-:W-:-:S07]  /*da20*/  IADD3 R3, -R8, R3, RZ ;  /* 0x0000000308037210 */ /* 0x004fce0007ffe1ff */
.L_x_1334:
[----:B------:R-:W-:Y:S01]  /*da30*/  R2UR UR19, R206 ;  /* 0x00000000ce1372ca */ /* 0x000fe200000e0000 */
[----:B------:R-:W-:Y:S01]  /*da40*/  USHF.R.S32.HI UR9, URZ, 0x1f, UR4 ;  /* 0x0000001f3f097899 */ /* 0x000fe20008011404 */
[----:B------:R-:W-:Y:S01]  /*da50*/  R2UR UR13, R208 ;  /* 0x00000000d00d72ca */ /* 0x000fe200000e0000 */
[----:B------:R-:W-:Y:S01]  /*da60*/  ULDC.64 UR14, c[0x0][0xb90] ;  /* 0x0002e400000e7ab9 */ /* 0x000fe20000000a00 */
[----:B------:R-:W-:Y:S01]  /*da70*/  UMOV UR8, UR4 ;  /* 0x0000000400087c82 */ /* 0x000fe20008000000 */
[----:B---3--:R-:W-:Y:S02]  /*da80*/  VIADD R8, R200, UR60 ;  /* 0x0000003cc8087c36 */ /* 0x008fe40008000000 */
[----:B------:R-:W-:Y:S02]  /*da90*/  VIADD R26, R212, UR60 ;  /* 0x0000003cd41a7c36 */ /* 0x000fe40008000000 */
[----:B------:R-:W-:-:S04]  /*daa0*/  @P1 IMAD.HI.U32 R7, R8, R9, RZ ;  /* 0x0000000908071227 */ /* 0x000fc800078e00ff */
[----:B------:R-:W-:Y:S01]  /*dab0*/  USHF.R.S32.HI UR16, URZ, 0x1f, UR19 ;  /* 0x0000001f3f107899 */ /* 0x000fe20008011413 */
[----:B------:R-:W-:Y:S01]  /*dac0*/  IMAD.MOV.U32 R6, RZ, RZ, R8 ;  /* 0x000000ffff067224 */ /* 0x000fe200078e0008 */
[----:B------:R-:W-:Y:S01]  /*dad0*/  UIMAD.WIDE.U32 UR10, UR19, UR14, UR8 ;  /* 0x0000000e130a72a5 */ /* 0x000fe2000f8e0008 */
[----:B------:R-:W-:Y:S01]  /*dae0*/  @P1 SHF.R.U32.HI R6, RZ, R12, R7 ;  /* 0x0000000cff061219 */ /* 0x000fe20000011607 */
[----:B------:R-:W-:Y:S01]  /*daf0*/  USHF.R.S32.HI UR8, URZ, 0x1f, UR13 ;  /* 0x0000001f3f087899 */ /* 0x000fe2000801140d */
[----:B------:R-:W-:Y:S01]  /*db00*/  IMAD R7, R207, 0x40, R23 ;  /* 0x00000040cf077824 */ /* 0x000fe200078e0217 */
[----:B------:R-:W-:Y:S01]  /*db10*/  UIMAD UR12, UR16, UR14, URZ ;  /* 0x0000000e100c72a4 */ /* 0x000fe2000f8e023f */
[----:B-----5:R-:W-:Y:S01]  /*db20*/  IMAD R79, R3, R18, RZ ;  /* 0x00000012034f7224 */ /* 0x020fe200078e02ff */
[----:B------:R-:W-:Y:S01]  /*db30*/  USEL UR18, UR8, URZ, !UP0 ;  /* 0x0000003f08127287 */ /* 0x000fe2000c000000 */
[----:B------:R-:W-:Y:S01]  /*db40*/  IMAD.MOV R9, RZ, RZ, -R6 ;  /* 0x000000ffff097224 */ /* 0x000fe200078e0a06 */
[----:B------:R-:W-:Y:S01]  /*db50*/  UIMAD UR12, UR19, UR15, UR12 ;  /* 0x0000000f130c72a4 */ /* 0x000fe2000f8e020c */
[----:B------:R-:W-:Y:S01]  /*db60*/  IMAD.WIDE R4, R7, 0x2, R4 ;  /* 0x0000000207047825 */ /* 0x000fe200078e0204 */
[----:B------:R-:W-:Y:S01]  /*db70*/  USEL UR17, UR13, URZ, !UP0 ;  /* 0x0000003f0d117287 */ /* 0x000fe2000c000000 */
[----:B------:R-:W-:Y:S01]  /*db80*/  SHF.R.S32.HI R7, RZ, 0x1f, R6 ;  /* 0x0000001fff077819 */ /* 0x000fe20000011406 */
[----:B------:R-:W-:Y:S01]  /*db90*/  ULDC.64 UR14, c[0x0][0xb98] ;  /* 0x0002e600000e7ab9 */ /* 0x000fe20000000a00 */
[----:B------:R-:W-:Y:S01]  /*dba0*/  UIADD3 UR11, UR11, UR12, URZ ;  /* 0x0000000c0b0b7290 */ /* 0x000fe2000fffe03f */
[----:B------:R-:W-:Y:S01]  /*dbb0*/  IMAD R9, R18, R9, R8 ;  /* 0x0000000912097224 */ /* 0x000fe200078e0208 */
[----:B------:R-:W-:Y:S01]  /*dbc0*/  UIMAD UR8, UR18, UR14, URZ ;  /* 0x0000000e120872a4 */ /* 0x000fe2000f8e023f */
[C---:B------:R-:W-:Y:S01]  /*dbd0*/  IADD3 R11, P5, R4.reuse, 0x1000, RZ ;  /* 0x00001000040b7810 */ /* 0x040fe20007fbe0ff */
[----:B------:R-:W-:Y:S01]  /*dbe0*/  UIMAD.WIDE.U32 UR10, UR17, UR14, UR10 ;  /* 0x0000000e110a72a5 */ /* 0x000fe2000f8e000a */
[C---:B------:R-:W-:Y:S01]  /*dbf0*/  IADD3 R53, P3, R4.reuse, 0x4000, RZ ;  /* 0x0000400004357810 */ /* 0x040fe20007f7e0ff */
[----:B------:R-:W-:Y:S01]  /*dc00*/  UIMAD UR8, UR17, UR15, UR8 ;  /* 0x0000000f110872a4 */ /* 0x000fe2000f8e0208 */
[----:B------:R-:W-:Y:S01]  /*dc10*/  SHF.R.S32.HI R8, RZ, 0x1f, R9 ;  /* 0x0000001fff087819 */ /* 0x000fe20000011409 */
[----:B------:R-:W-:Y:S01]  /*dc20*/  ULDC.64 UR12, c[0x0][0xaa0] ;  /* 0x0002a800000c7ab9 */ /* 0x000fe20000000a00 */
[----:B------:R-:W-:-:S02]  /*dc30*/  IADD3 R29, P2, R4, 0x5000, RZ ;  /* 0x00005000041d7810 */ /* 0x000fc40007f5e0ff */
[----:B------:R-:W-:Y:S01]  /*dc40*/  IADD3 R6, P0, R6, UR10, RZ ;  /* 0x0000000a06067c10 */ /* 0x000fe2000ff1e0ff */
[----:B------:R-:W-:Y:S01]  /*dc50*/  IMAD.U32 R10, RZ, RZ, UR8 ;  /* 0x00000008ff0a7e24 */ /* 0x000fe2000f8e00ff */
[----:B------:R-:W-:Y:S02]  /*dc60*/  LOP3.LUT R52, R53, 0x380, RZ, 0xc0, !PT ;  /* 0x0000038035347812 */ /* 0x000fe400078ec0ff */
[----:B------:R-:W-:Y:S02]  /*dc70*/  LOP3.LUT R28, R29, 0x380, RZ, 0xc0, !PT ;  /* 0x000003801d1c7812 */ /* 0x000fe400078ec0ff */
[----:B------:R-:W-:Y:S01]  /*dc80*/  IADD3.X R7, R7, UR11, R10, P0, !PT ;  /* 0x0000000b07077c10 */ /* 0x000fe200087fe40a */
[----:B------:R-:W-:Y:S01]  /*dc90*/  ULDC.64 UR10, c[0x0][0xb88] ;  /* 0x0002e200000a7ab9 */ /* 0x000fe20000000a00 */
[----:B------:R-:W-:Y:S01]  /*dca0*/  SHF.R.U64 R52, R52, 0x3, RZ ;  /* 0x0000000334347819 */ /* 0x000fe200000012ff */
[----:B------:R-:W-:Y:S01]  /*dcb0*/  IMAD R10, R8, UR10, RZ ;  /* 0x0000000a080a7c24 */ /* 0x000fe2000f8e02ff */
[----:B------:R-:W-:Y:S01]  /*dcc0*/  LOP3.LUT R8, R11, 0x380, RZ, 0xc0, !PT ;  /* 0x000003800b087812 */ /* 0x000fe200078ec0ff */
[----:B------:R-:W-:Y:S01]  /*dcd0*/  IMAD.WIDE.U32 R6, R9, UR10, R6 ;  /* 0x0000000a09067c25 */ /* 0x000fe2000f8e0006 */
[----:B------:R-:W-:-:S02]  /*dce0*/  SHF.R.U64 R28, R28, 0x3, RZ ;  /* 0x000000031c1c7819 */ /* 0x000fc400000012ff */
[----:B------:R-:W-:Y:S01]  /*dcf0*/  SHF.R.U64 R8, R8, 0x3, RZ ;  /* 0x0000000308087819 */ /* 0x000fe200000012ff */
[----:B------:R-:W-:Y:S01]  /*dd00*/  IMAD R15, R9, UR11, R10 ;  /* 0x0000000b090f7c24 */ /* 0x000fe2000f8e020a */
[----:B------:R-:W-:Y:S01]  /*dd10*/  ULDC.64 UR10, c[0x0][0xb50] ;  /* 0x0002d400000a7ab9 */ /* 0x000fe20000000a00 */
[----:B------:R-:W-:Y:S01]  /*dd20*/  LOP3.LUT R52, R52, R53, RZ, 0x3c, !PT ;  /* 0x0000003534347212 */ /* 0x000fe200078e3cff */
[----:B------:R-:W-:Y:S01]  /*dd30*/  IMAD.X R53, RZ, RZ, R5, P3 ;  /* 0x000000ffff357224 */ /* 0x000fe200018e0605 */
[----:B------:R-:W-:Y:S01]  /*dd40*/  LEA R14, P0, R6, UR10, 0x2 ;  /* 0x0000000a060e7c11 */ /* 0x000fe2000f8010ff */
[----:B------:R-:W-:Y:S01]  /*dd50*/  IMAD.IADD R7, R7, 0x1, R15 ;  /* 0x0000000107077824 */ /* 0x000fe200078e020f */
[----:B------:R-:W-:Y:S01]  /*dd60*/  LOP3.LUT R8, R8, R11, RZ, 0x3c, !PT ;  /* 0x0000000b08087212 */ /* 0x000fe200078e3cff */
[----:B------:R-:W-:Y:S01]  /*dd70*/  IMAD.X R9, RZ, RZ, R5, P5 ;  /* 0x000000ffff097224 */ /* 0x000fe200028e0605 */
[----:B------:R-:W-:Y:S01]  /*dd80*/  IADD3 R41, P3, R4, 0xa000, RZ ;  /* 0x0000a00004297810 */ /* 0x000fe20007f7e0ff */
[----:B------:R-:W-:Y:S01]  /*dd90*/  SHFL.IDX PT, R16, R14, RZ, 0x1c1f ;  /* 0x001c1fff0e107589 */ /* 0x000fe200000e0000 */
[----:B------:R-:W-:-:S02]  /*dda0*/  LEA.HI.X R11, R6, UR11, R7, 0x2, P0 ;  /* 0x0000000b060b7c11 */ /* 0x000fc400080f1407 */
[----:B------:R-:W-:Y:S01]  /*ddb0*/  IADD3 R25, P0, R4, 0x3000, RZ ;  /* 0x0000300004197810 */ /* 0x000fe20007f1e0ff */
[----:B------:R-:W-:Y:S01]  /*ddc0*/  SHFL.IDX PT, R20, R14, 0x1, 0x1c1f ;  /* 0x003c1f000e147f89 */ /* 0x000fe200000e0000 */
[----:B------:R-:W-:Y:S01]  /*ddd0*/  LOP3.LUT R28, R28, R29, RZ, 0x3c, !PT ;  /* 0x0000001d1c1c7212 */ /* 0x000fe200078e3cff */
[----:B------:R-:W-:Y:S01]  /*dde0*/  IMAD.X R29, RZ, RZ, R5, P2 ;  /* 0x000000ffff1d7224 */ /* 0x000fe200010e0605 */
[----:B------:R-:W-:Y:S01]  /*ddf0*/  LOP3.LUT R24, R25, 0x380, RZ, 0xc0, !PT ;  /* 0x0000038019187812 */ /* 0x000fe200078ec0ff */
[----:B------:R-:W0:Y:S01]  /*de00*/  SHFL.IDX PT, R17, R11, RZ, 0x1c1f ;  /* 0x001c1fff0b117589 */ /* 0x000e2200000e0000 */
[----:B------:R-:W-:Y:S02]  /*de10*/  LOP3.LUT R40, R41, 0x380, RZ, 0xc0, !PT ;  /* 0x0000038029287812 */ /* 0x000fe400078ec0ff */
[----:B------:R-:W-:Y:S01]  /*de20*/  SHF.R.U64 R24, R24, 0x3, RZ ;  /* 0x0000000318187819 */ /* 0x000fe200000012ff */
[----:B------:R-:W1:Y:S01]  /*de30*/  SHFL.IDX PT, R21, R11, 0x1, 0x1c1f ;  /* 0x003c1f000b157f89 */ /* 0x000e6200000e0000 */
[----:B------:R-:W-:-:S02]  /*de40*/  IADD3 R45, P2, R4, 0xb000, RZ ;  /* 0x0000b000042d7810 */ /* 0x000fc40007f5e0ff */
[----:B------:R-:W-:Y:S01]  /*de50*/  LOP3.LUT R24, R24, R25, RZ, 0x3c, !PT ;  /* 0x0000001918187212 */ /* 0x000fe200078e3cff */
[----:B------:R-:W-:Y:S01]  /*de60*/  IMAD.X R25, RZ, RZ, R5, P0 ;  /* 0x000000ffff197224 */ /* 0x000fe200000e0605 */
[----:B------:R-:W-:Y:S02]  /*de70*/  IADD3 R57, P0, R4, 0x9000, RZ ;  /* 0x0000900004397810 */ /* 0x000fe40007f1e0ff */
[----:B------:R-:W-:Y:S02]  /*de80*/  SHF.R.U64 R40, R40, 0x3, RZ ;  /* 0x0000000328287819 */ /* 0x000fe400000012ff */
[----:B------:R-:W-:Y:S02]  /*de90*/  LOP3.LUT R56, R57, 0x380, RZ, 0xc0, !PT ;  /* 0x0000038039387812 */ /* 0x000fe400078ec0ff */
[----:B------:R-:W-:Y:S02]  /*dea0*/  LOP3.LUT R44, R45, 0x380, RZ, 0xc0, !PT ;  /* 0x000003802d2c7812 */ /* 0x000fe400078ec0ff */
[----:B------:R-:W-:-:S02]  /*deb0*/  SHF.R.U64 R56, R56, 0x3, RZ ;  /* 0x0000000338387819 */ /* 0x000fc400000012ff */
[----:B------:R-:W-:Y:S01]  /*dec0*/  LOP3.LUT R40, R40, R41, RZ, 0x3c, !PT ;  /* 0x0000002928287212 */ /* 0x000fe200078e3cff */
[--C-:B------:R-:W-:Y:S01]  /*ded0*/  IMAD.X R41, RZ, RZ, R5.reuse, P3 ;  /* 0x000000ffff297224 */ /* 0x100fe200018e0605 */
[----:B------:R-:W-:Y:S01]  /*dee0*/  LOP3.LUT R56, R56, R57, RZ, 0x3c, !PT ;  /* 0x0000003938387212 */ /* 0x000fe200078e3cff */
[----:B------:R-:W-:Y:S01]  /*def0*/  IMAD.X R57, RZ, RZ, R5, P0 ;  /* 0x000000ffff397224 */ /* 0x000fe200000e0605 */
[----:B------:R-:W-:Y:S02]  /*df00*/  SHF.R.U64 R44, R44, 0x3, RZ ;  /* 0x000000032c2c7819 */ /* 0x000fe400000012ff */
[----:B------:R-:W-:Y:S02]  /*df10*/  LOP3.LUT P0, RZ, R210, 0x3, RZ, 0xc0, !PT ;  /* 0x00000003d2ff7812 */ /* 0x000fe4000780c0ff */
[----:B------:R-:W-:Y:S02]  /*df20*/  IADD3 R10, P3, R4, 0xf000, RZ ;  /* 0x0000f000040a7810 */ /* 0x000fe40007f7e0ff */
[----:B------:R-:W-:-:S02]  /*df30*/  IADD3 R6, R26, 0x8, RZ ;  /* 0x000000081a067810 */ /* 0x000fc40007ffe0ff */
[----:B------:R-:W-:Y:S01]  /*df40*/  LOP3.LUT R44, R44, R45, RZ, 0x3c, !PT ;  /* 0x0000002d2c2c7212 */ /* 0x000fe200078e3cff */
[--C-:B------:R-:W-:Y:S01]  /*df50*/  IMAD.X R45, RZ, RZ, R5.reuse, P2 ;  /* 0x000000ffff2d7224 */ /* 0x100fe200010e0605 */
[-C--:B------:R-:W-:Y:S02]  /*df60*/  ISETP.GE.OR P2, PT, R26, R79.reuse, P0 ;  /* 0x0000004f1a00720c */ /* 0x080fe40000746670 */
[----:B------:R-:W-:Y:S01]  /*df70*/  IADD3 R13, P4, R4, 0x2000, RZ ;  /* 0x00002000040d7810 */ /* 0x000fe20007f9e0ff */
[----:B------:R-:W-:Y:S01]  /*df80*/  UIMAD UR10, UR9, UR12, URZ ;  /* 0x0000000c090a72a4 */ /* 0x000fe2000f8e023f */
[----:B------:R-:W-:Y:S01]  /*df90*/  LOP3.LUT R3, R10, 0x380, RZ, 0xc0, !PT ;  /* 0x000003800a037812 */ /* 0x000fe200078ec0ff */
[----:B------:R-:W-:Y:S01]  /*dfa0*/  IMAD.X R49, RZ, RZ, R5, P3 ;  /* 0x000000ffff317224 */ /* 0x000fe200018e0605 */
[----:B------:R-:W-:Y:S02]  /*dfb0*/  ISETP.GE.OR P0, PT, R6, R79, P0 ;  /* 0x0000004f0600720c */ /* 0x000fe40000706670 */
[----:B------:R-:W-:-:S02]  /*dfc0*/  SHF.R.U64 R3, R3, 0x3, RZ ;  /* 0x0000000303037819 */ /* 0x000fc400000012ff */
[----:B------:R-:W-:Y:S02]  /*dfd0*/  LOP3.LUT R12, R13, 0x380, RZ, 0xc0, !PT ;  /* 0x000003800d0c7812 */ /* 0x000fe400078ec0ff */
[----:B------:R-:W-:Y:S01]  /*dfe0*/  LOP3.LUT R48, R3, R10, RZ, 0x3c, !PT ;  /* 0x0000000a03307212 */ /* 0x000fe200078e3cff */
[----:B0-----:R0:W-:Y:S01]  /*dff0*/  @!P2 ST.E desc[UR36][R16.64], R0 ;  /* 0x000000001000a985 */ /* 0x0011e2000c101924 */
[----:B------:R-:W2:Y:S01]  /*e000*/  @P1 LDC R3, c[0x0][0xbec] ;  /* 0x0002fb00ff031b82 */ /* 0x000ea20000000800 */
[----:B------:R-:W-:Y:S02]  /*e010*/  SHF.R.U64 R12, R12, 0x3, RZ ;  /* 0x000000030c0c7819 */ /* 0x000fe400000012ff */
[----:B------:R-:W-:Y:S02]  /*e020*/  IADD3 R33, P6, R4, 0x6000, RZ ;  /* 0x0000600004217810 */ /* 0x000fe40007fde0ff */
[----:B-1----:R1:W-:Y:S01]  /*e030*/  @!P0 ST.E desc[UR36][R20.64], R2 ;  /* 0x0000000214008985 */ /* 0x0023e2000c101924 */
[----:B------:R-:W-:Y:S01]  /*e040*/  LOP3.LUT R12, R12, R13, RZ, 0x3c, !PT ;  /* 0x0000000d0c0c7212 */ /* 0x000fe200078e3cff */
[----:B------:R-:W-:Y:S01]  /*e050*/  IMAD.X R13, RZ, RZ, R5, P4 ;  /* 0x000000ffff0d7224 */ /* 0x000fe200020e0605 */
[C---:B------:R-:W-:Y:S01]  /*e060*/  IADD3 R37, P5, R4.reuse, 0x7000, RZ ;  /* 0x0000700004257810 */ /* 0x040fe20007fbe0ff */
[----:B------:R-:W-:Y:S01]  /*e070*/  UIMAD.WIDE.U32 UR8, UR4, UR12, URZ ;  /* 0x0000000c040872a5 */ /* 0x000fe2000f8e003f */
[----:B------:R-:W-:Y:S01]  /*e080*/  IADD3 R65, P4, R4, 0x8000, RZ ;  /* 0x0000800004417810 */ /* 0x000fe20007f9e0ff */
[----:B------:R-:W-:Y:S01]  /*e090*/  UIMAD UR10, UR4, UR13, UR10 ;  /* 0x0000000d040a72a4 */ /* 0x000fe2000f8e020a */
[----:B------:R-:W-:Y:S01]  /*e0a0*/  LOP3.LUT R32, R33, 0x380, RZ, 0xc0, !PT ;  /* 0x0000038021207812 */ /* 0x000fe200078ec0ff */
[----:B0-----:R-:W-:Y:S01]  /*e0b0*/  IMAD R0, R205, 0x20, R207 ;  /* 0x00000020cd007824 */ /* 0x001fe200078e02cf */
[----:B------:R-:W-:Y:S01]  /*e0c0*/  LOP3.LUT R36, R37, 0x380, RZ, 0xc0, !PT ;  /* 0x0000038025247812 */ /* 0x000fe200078ec0ff */
[----:B------:R-:W-:Y:S01]  /*e0d0*/  ULDC.64 UR12, c[0x0][0xae8] ;  /* 0x0002ba00000c7ab9 */ /* 0x000fe20000000a00 */
[----:B------:R-:W-:Y:S01]  /*e0e0*/  LOP3.LUT R64, R65, 0x380, RZ, 0xc0, !PT ;  /* 0x0000038041407812 */ /* 0x000fe200078ec0ff */
[----:B-1----:R-:W0:Y:S01]  /*e0f0*/  @P1 LDC R21, c[0x0][0xbf0] ;  /* 0x0002fc00ff151b82 */ /* 0x002e220000000800 */
[----:B------:R-:W-:Y:S01]  /*e100*/  SHF.R.U64 R32, R32, 0x3, RZ ;  /* 0x0000000320207819 */ /* 0x000fe200000012ff */
[----:B------:R-:W-:Y:S01]  /*e110*/  UIADD3 UR9, UR9, UR10, URZ ;  /* 0x0000000a09097290 */ /* 0x000fe2000fffe03f */
[----:B------:R-:W-:Y:S01]  /*e120*/  SHF.R.U64 R36, R36, 0x3, RZ ;  /* 0x0000000324247819 */ /* 0x000fe200000012ff */
[----:B------:R-:W-:Y:S01]  /*e130*/  UIMAD UR4, UR16, UR12, URZ ;  /* 0x0000000c100472a4 */ /* 0x000fe2000f8e023f */
[----:B------:R-:W-:Y:S01]  /*e140*/  SHF.R.U64 R64, R64, 0x3, RZ ;  /* 0x0000000340407819 */ /* 0x000fe200000012ff */
[----:B------:R-:W-:Y:S01]  /*e150*/  VIADD R16, R0, UR60 ;  /* 0x0000003c00107c36 */ /* 0x000fe20008000000 */
[----:B------:R-:W-:Y:S01]  /*e160*/  LOP3.LUT R32, R32, R33, RZ, 0x3c, !PT ;  /* 0x0000002120207212 */ /* 0x000fe200078e3cff */
[--C-:B------:R-:W-:Y:S01]  /*e170*/  IMAD.X R33, RZ, RZ, R5.reuse, P6 ;  /* 0x000000ffff217224 */ /* 0x100fe200030e0605 */
[----:B------:R-:W-:Y:S01]  /*e180*/  LOP3.LUT R36, R36, R37, RZ, 0x3c, !PT ;  /* 0x0000002524247212 */ /* 0x000fe200078e3cff */
[--C-:B------:R-:W-:Y:S01]  /*e190*/  IMAD.X R37, RZ, RZ, R5.reuse, P5 ;  /* 0x000000ffff257224 */ /* 0x100fe200028e0605 */
[----:B------:R-:W-:Y:S01]  /*e1a0*/  LOP3.LUT R64, R64, R65, RZ, 0x3c, !PT ;  /* 0x0000004140407212 */ /* 0x000fe200078e3cff */
[----:B------:R-:W-:Y:S01]  /*e1b0*/  IMAD.X R65, RZ, RZ, R5, P4 ;  /* 0x000000ffff417224 */ /* 0x000fe200020e0605 */
[----:B------:R-:W-:Y:S01]  /*e1c0*/  UIMAD UR4, UR19, UR13, UR4 ;  /* 0x0000000d130472a4 */ /* 0x000fe2000f8e0204 */
[C---:B------:R-:W-:Y:S01]  /*e1d0*/  IADD3 R73, P6, R4.reuse, 0xc000, RZ ;  /* 0x0000c00004497810 */ /* 0x040fe20007fde0ff */
[----:B------:R-:W-:Y:S01]  /*e1e0*/  UIMAD.WIDE.U32 UR8, UR19, UR12, UR8 ;  /* 0x0000000c130872a5 */ /* 0x000fe2000f8e0008 */
[C---:B------:R-:W-:Y:S01]  /*e1f0*/  IADD3 R69, P5, R4.reuse, 0xd000, RZ ;  /* 0x0000d00004457810 */ /* 0x040fe20007fbe0ff */
[----:B------:R-:W-:Y:S01]  /*e200*/  ULDC.64 UR10, c[0x0][0xaf0] ;  /* 0x0002bc00000a7ab9 */ /* 0x000fe20000000a00 */
[----:B------:R-:W-:Y:S01]  /*e210*/  IADD3 R61, P4, R4, 0xe000, RZ ;  /* 0x0000e000043d7810 */ /* 0x000fe20007f9e0ff */
[----:B--2---:R-:W-:Y:S01]  /*e220*/  @P1 IMAD.HI.U32 R0, R16, R3, RZ ;  /* 0x0000000310001227 */ /* 0x004fe200078e00ff */
[----:B------:R-:W-:Y:S01]  /*e230*/  UIADD3 UR9, UR9, UR4, URZ ;  /* 0x0000000409097290 */ /* 0x000fe2000fffe03f */
[----:B------:R-:W-:Y:S01]  /*e240*/  LOP3.LUT R72, R73, 0x380, RZ, 0xc0, !PT ;  /* 0x0000038049487812 */ /* 0x000fe200078ec0ff */
[----:B------:R-:W-:Y:S01]  /*e250*/  UIMAD UR4, UR18, UR10, URZ ;  /* 0x0000000a120472a4 */ /* 0x000fe2000f8e023f */
[----:B------:R-:W-:Y:S01]  /*e260*/  LOP3.LUT R68, R69, 0x380, RZ, 0xc0, !PT ;  /* 0x0000038045447812 */ /* 0x000fe200078ec0ff */
[----:B------:R-:W-:Y:S01]  /*e270*/  IMAD.MOV.U32 R17, RZ, RZ, R16 ;  /* 0x000000ffff117224 */ /* 0x000fe200078e0010 */
[----:B------:R-:W-:-:S02]  /*e280*/  LOP3.LUT R60, R61, 0x380, RZ, 0xc0, !PT ;  /* 0x000003803d3c7812 */ /* 0x000fc400078ec0ff */
[----:B------:R-:W-:Y:S01]  /*e290*/  LOP3.LUT R7, R4, 0x380, RZ, 0xc0, !PT ;  /* 0x0000038004077812 */ /* 0x000fe200078ec0ff */
[----:B------:R-:W-:Y:S01]  /*e2a0*/  UIMAD UR4, UR17, UR11, UR4 ;  /* 0x0000000b110472a4 */ /* 0x000fe2000f8e0204 */
[----:B0-----:R-:W-:Y:S01]  /*e2b0*/  @P1 SHF.R.U32.HI R17, RZ, R21, R0 ;  /* 0x00000015ff111219 */ /* 0x001fe20000011600 */
[----:B------:R-:W-:Y:S01]  /*e2c0*/  UIMAD.WIDE.U32 UR8, UR17, UR10, UR8 ;  /* 0x0000000a110872a5 */ /* 0x000fe2000f8e0008 */
[----:B------:R-:W-:Y:S01]  /*e2d0*/  SHF.R.U64 R72, R72, 0x3, RZ ;  /* 0x0000000348487819 */ /* 0x000fe200000012ff */
[----:B------:R-:W5:Y:S01]  /*e2e0*/  LD.E.128 R8, desc[UR36][R8.64] ;  /* 0x0000002408087980 */ /* 0x000f62000c101d00 */
[----:B------:R-:W-:Y:S02]  /*e2f0*/  SHF.R.U64 R68, R68, 0x3, RZ ;  /* 0x0000000344447819 */ /* 0x000fe400000012ff */
[----:B------:R-:W-:Y:S01]  /*e300*/  SHF.R.U64 R60, R60, 0x3, RZ ;  /* 0x000000033c3c7819 */ /* 0x000fe200000012ff */
[----:B------:R-:W5:Y:S01]  /*e310*/  LD.E.128 R12, desc[UR36][R12.64] ;  /* 0x000000240c0c7980 */ /* 0x000f62000c101d00 */
[----:B------:R-:W-:Y:S01]  /*e320*/  SHF.R.U64 R7, R7, 0x3, RZ ;  /* 0x0000000307077819 */ /* 0x000fe200000012ff */
[----:B------:R-:W-:Y:S01]  /*e330*/  UIADD3 UR4, UR9, UR4, URZ ;  /* 0x0000000409047290 */ /* 0x000fe2000fffe03f */
[--C-:B------:R-:W-:Y:S01]  /*e340*/  SHF.R.S32.HI R0, RZ, 0x1f, R17.reuse ;  /* 0x0000001fff007819 */ /* 0x100fe20000011411 */
[----:B------:R-:W-:Y:S01]  /*e350*/  IMAD.MOV R21, RZ, RZ, -R17 ;  /* 0x000000ffff157224 */ /* 0x000fe200078e0a11 */
[----:B------:R-:W-:Y:S01]  /*e360*/  LOP3.LUT R72, R72, R73, RZ, 0x3c, !PT ;  /* 0x0000004948487212 */ /* 0x000fe200078e3cff */
[--C-:B------:R-:W-:Y:S01]  /*e370*/  IMAD.X R73, RZ, RZ, R5.reuse, P6 ;  /* 0x000000ffff497224 */ /* 0x100fe200030e0605 */
[----:B------:R-:W-:Y:S01]  /*e380*/  LOP3.LUT R68, R68, R69, RZ, 0x3c, !PT ;  /* 0x0000004544447212 */ /* 0x000fe200078e3cff */
[--C-:B------:R-:W-:Y:S01]  /*e390*/  IMAD.X R69, RZ, RZ, R5.reuse, P5 ;  /* 0x000000ffff457224 */ /* 0x100fe200028e0605 */
[----:B------:R-:W-:Y:S01]  /*e3a0*/  LOP3.LUT R60, R60, R61, RZ, 0x3c, !PT ;  /* 0x0000003d3c3c7212 */ /* 0x000fe200078e3cff */
[----:B------:R-:W-:Y:S01]  /*e3b0*/  IMAD.X R61, RZ, RZ, R5, P4 ;  /* 0x000000ffff3d7224 */ /* 0x000fe200020e0605 */
[----:B------:R-:W-:Y:S01]  /*e3c0*/  LOP3.LUT R4, R7, R4, RZ, 0x3c, !PT ;  /* 0x0000000407047212 */ /* 0x000fe200078e3cff */
[----:B------:R-:W-:Y:S01]  /*e3d0*/  ULDC.64 UR10, c[0x0][0xae0] ;  /* 0x0002b800000a7ab9 */ /* 0x000fe20000000a00 */
[----:B------:R-:W-:Y:S01]  /*e3e0*/  IMAD R21, R18, R21, R16 ;  /* 0x0000001512157224 */ /* 0x000fe200078e0210 */
[----:B------:R-:W5:Y:S01]  /*e3f0*/  LD.E.128 R24, desc[UR36][R24.64] ;  /* 0x0000002418187980 */ /* 0x000f62000c101d00 */
[----:B------:R-:W-:-:S02]  /*e400*/  IMAD R0, R0, UR10, RZ ;  /* 0x0000000a00007c24 */ /* 0x000fc4000f8e02ff */
[----:B------:R-:W-:Y:S01]  /*e410*/  IMAD.U32 R3, RZ, RZ, UR9 ;  /* 0x00000009ff037e24 */ /* 0x000fe2000f8e00ff */
[----:B------:R-:W5:Y:S01]  /*e420*/  LD.E.128 R4, desc[UR36][R4.64] ;  /* 0x0000002404047980 */ /* 0x000f62000c101d00 */
[----:B------:R-:W-:Y:S01]  /*e430*/  IMAD.U32 R2, RZ, RZ, UR8 ;  /* 0x00000008ff027e24 */ /* 0x000fe2000f8e00ff */
[----:B------:R-:W-:Y:S01]  /*e440*/  ULDC.64 UR8, c[0x0][0xad8] ;  /* 0x0002b60000087ab9 */ /* 0x000fe20000000a00 */
[----:B------:R-:W-:Y:S01]  /*e450*/  IMAD.U32 R3, RZ, RZ, UR4 ;  /* 0x00000004ff037e24 */ /* 0x000fe2000f8e00ff */
[----:B------:R-:W5:Y:S01]  /*e460*/  LD.E.128 R52, desc[UR36][R52.64] ;  /* 0x0000002434347980 */ /* 0x000f62000c101d00 */
[C---:B------:R-:W-:Y:S01]  /*e470*/  IMAD R77, R17.reuse, UR11, R0 ;  /* 0x0000000b114d7c24 */ /* 0x040fe2000f8e0200 */
[----:B------:R-:W-:Y:S02]  /*e480*/  SHF.R.S32.HI R0, RZ, 0x1f, R21 ;  /* 0x0000001fff007819 */ /* 0x000fe40000011415 */
[----:B------:R-:W5:Y:S01]  /*e490*/  LD.E.128 R28, desc[UR36][R28.64] ;  /* 0x000000241c1c7980 */ /* 0x000f62000c101d00 */
[----:B------:R-:W-:-:S03]  /*e4a0*/  IMAD.WIDE.U32 R2, R17, UR10, R2 ;  /* 0x0000000a11027c25 */ /* 0x000fc6000f8e0002 */
        /* <DEDUP_REMOVED lines=24> */
[----:B------:R-:W-:Y:S01]  /*e630*/  LEA R18, P3, R2, UR8, 0x1 ;  /* 0x0000000802127c11 */ /* 0x000fe2000f8608ff */
[----:B------:R-:W-:Y:S01]  /*e640*/  IMAD.IADD R3, R3, 0x1, R17 ;  /* 0x0000000103037824 */ /* 0x000fe200078e0211 */
[----:B------:R-:W-:-:S02]  /*e650*/  IADD3 R22, R22, 0x30820, RZ ;  /* 0x0003082016167810 */ /* 0x000fc40007ffe0ff */
[-C--:B------:R-:W-:Y:S01]  /*e660*/  ISETP.GE.AND P1, PT, R0, R79.reuse, PT ;  /* 0x0000004f0000720c */ /* 0x080fe20003f26270 */
[----:B------:R-:W-:Y:S01]  /*e670*/  VIADD R0, R80, 0x40 ;  /* 0x0000004050007836 */ /* 0x000fe20000000000 */
[----:B------:R-:W-:Y:S02]  /*e680*/  LEA.HI.X R78, R2, UR9, R3, 0x1, P3 ;  /* 0x00000009024e7c11 */ /* 0x000fe400098f0c03 */
[----:B------:R-:W-:Y:S01]  /*e690*/  PRMT R22, RZ, 0x654, R22 ;  /* 0x00000654ff167816 */ /* 0x000fe20000000016 */
[----:B0-----:R0:W1:Y:S01]  /*e6a0*/  SHFL.IDX PT, R76, R18, RZ, 0x181f ;  /* 0x00181fff124c7589 */ /* 0x00106200000e0000 */
        /* <DEDUP_REMOVED lines=22> */
.L_x_1336:
[----:B------:R-:W-:Y:S05]  /*e810*/  BSYNC B1 ;  /* 0x0000000000017941 */ /* 0x000fea0003800000 */
.L_x_1335:
        /* <DEDUP_REMOVED lines=21> */
.L_x_1338:
[----:B------:R-:W-:Y:S05]  /*e970*/  BSYNC B1 ;  /* 0x0000000000017941 */ /* 0x000fea0003800000 */
.L_x_1337:
        /* <DEDUP_REMOVED lines=21> */
.L_x_1340:
[----:B------:R-:W-:Y:S05]  /*ead0*/  BSYNC B1 ;  /* 0x0000000000017941 */ /* 0x000fea0003800000 */
.L_x_1339:
        /* <DEDUP_REMOVED lines=20> */
[----:B----4-:R-:W-:-:S04]  /*ec20*/  LEA R2, P0, R204, R18, 0x1 ;  /* 0x00000012cc027211 */ /* 0x010fc800078008ff */
[----:B------:R-:W-:-:S05]  /*ec30*/  LEA.HI.X R3, R204, R78, R215, 0x1, P0 ;  /* 0x0000004ecc037211 */ /* 0x000fca00000f0cd7 */
[----:B------:R0:W-:Y:S01]  /*ec40*/  ST.E.128 desc[UR36][R2.64], R48 ;  /* 0x0000003002007985 */ /* 0x0001e2000c101d24 */
[----:B------:R-:W-:Y:S05]  /*ec50*/  BRA `(.L_x_1341) ;  /* 0x0000000c00747947 */ /* 0x000fea0003800000 */
.L_x_1333:
[----:B------:R-:W-:Y:S01]  /*ec60*/  R2UR UR4, R208 ;  /* 0x00000000d00472ca */ /* 0x000fe200000e0000 */
[----:B------:R-:W-:Y:S01]  /*ec70*/  ULDC.64 UR8, c[0x0][0xc00] ;  /* 0x0003000000087ab9 */ /* 0x000fe20000000a00 */
[----:B------:R-:W0:Y:S01]  /*ec80*/  LDC R11, c[0x0][0xbe8] ;  /* 0x0002fa00ff0b7b82 */ /* 0x000e220000000800 */
[----:B------:R-:W-:Y:S01]  /*ec90*/  UISETP.NE.U32.AND UP0, UPT, UR8, URZ, UPT ;  /* 0x0000003f0800728c */ /* 0x000fe2000bf05070 */
[----:B------:R-:W-:-:S03]  /*eca0*/  R2UR UR10, R206 ;  /* 0x00000000ce0a72ca */ /* 0x000fc600000e0000 */
[----:B------:R-:W-:-:S03]  /*ecb0*/  UISETP.NE.AND.EX UP0, UPT, UR9, URZ, UPT, UP0 ;  /* 0x0000003f0900728c */ /* 0x000fc6000bf05300 */
[----:B------:R-:W-:-:S03]  /*ecc0*/  ULDC.64 UR8, c[0x0][0xc00] ;  /* 0x0003000000087ab9 */ /* 0x000fc60000000a00 */
[----:B------:R-:W-:Y:S01]  /*ecd0*/  UIMAD.WIDE UR8, UR4, 0x4, UR8 ;  /* 0x00000004040878a5 */ /* 0x000fe2000f8e0208 */
[----:B------:R-:W-:-:S05]  /*ece0*/  PLOP3.LUT P2, PT, PT, PT, UP0, 0x80, 0x0 ;  /* 0x000000000000781c */ /* 0x000fca0003f4f008 */
[----:B------:R-:W-:Y:S02]  /*ecf0*/  IMAD.U32 R2, RZ, RZ, UR8 ;  /* 0x00000008ff027e24 */ /* 0x000fe4000f8e00ff */
[----:B------:R-:W-:Y:S01]  /*ed00*/  IMAD.U32 R3, RZ, RZ, UR9 ;  /* 0x00000009ff037e24 */ /* 0x000fe2000f8e00ff */
[----:B------:R-:W-:Y:S02]  /*ed10*/  ULDC.64 UR8, c[0x0][0xc08] ;  /* 0x0003020000087ab9 */ /* 0x000fe40000000a00 */
[----:B------:R-:W-:-:S03]  /*ed20*/  UISETP.NE.U32.AND UP1, UPT, UR8, URZ, UPT ;  /* 0x0000003f0800728c */ /* 0x000fc6000bf25070 */
[----:B------:R-:W2:Y:S01]  /*ed30*/  @P2 LDG.E R6, desc[UR36][R2.64] ;  /* 0x0000002402062981 */ /* 0x000ea2000c1e1900 */
[----:B------:R-:W-:-:S06]  /*ed40*/  UISETP.NE.AND.EX UP1, UPT, UR9, URZ, UPT, UP1 ;  /* 0x0000003f0900728c */ /* 0x000fcc000bf25310 */
[----:B------:R-:W-:-:S05]  /*ed50*/  PLOP3.LUT P3, PT, PT, PT, UP1, 0x80, 0x0 ;  /* 0x000000000000781c */ /* 0x000fca0003f6f018 */
[----:B------:R-:W-:Y:S02]  /*ed60*/  @UP1 ULDC.64 UR8, c[0x0][0xc08] ;  /* 0x0003020000081ab9 */ /* 0x000fe40000000a00 */
[----:B------:R-:W-:-:S03]  /*ed70*/  @UP1 UIMAD.WIDE UR8, UR4, 0x4, UR8 ;  /* 0x00000004040818a5 */ /* 0x000fc6000f8e0208 */
[----:B------:R-:W-:Y:S02]  /*ed80*/  ULDC UR4, c[0x0][0xa88] ;  /* 0x0002a20000047ab9 */ /* 0x000fe40000000800 */
[----:B------:R-:W-:Y:S02]  /*ed90*/  IMAD.U32 R0, RZ, RZ, UR4 ;  /* 0x00000004ff007e24 */ /* 0x000fe4000f8e00ff */
[----:B------:R-:W-:Y:S02]  /*eda0*/  IMAD.U32 R4, RZ, RZ, UR8 ;  /* 0x00000008ff047e24 */ /* 0x000fe4000f8e00ff */
[----:B------:R-:W-:-:S05]  /*edb0*/  IMAD.U32 R5, RZ, RZ, UR9 ;  /* 0x00000009ff057e24 */ /* 0x000fca000f8e00ff */
[----:B------:R1:W5:Y:S01]  /*edc0*/  @P3 LDG.E R0, desc[UR36][R4.64] ;  /* 0x0000002404003981 */ /* 0x000362000c1e1900 */
[----:B0-----:R-:W-:Y:S01]  /*edd0*/  ISETP.NE.AND P0, PT, R11, 0x1, PT ;  /* 0x000000010b00780c */ /* 0x001fe20003f05270 */
[----:B------:R-:W-:Y:S01]  /*ede0*/  UMOV UR4, URZ ;  /* 0x0000003f00047c82 */ /* 0x000fe20008000000 */
[----:B------:R-:W-:Y:S01]  /*edf0*/  USHF.R.S32.HI UR12, URZ, 0x1f, UR10 ;  /* 0x0000001f3f0c7899 */ /* 0x000fe2000801140a */
[----:B------:R-:W-:-:S10]  /*ee00*/  ISETP.GE.AND P1, PT, R219, 0x80, PT ;  /* 0x00000080db00780c */ /* 0x000fd40003f26270 */
[----:B------:R-:W0:Y:S01]  /*ee10*/  @P0 LDC R9, c[0x0][0xbec] ;  /* 0x0002fb00ff090b82 */ /* 0x000e220000000800 */
[----:B--2---:R-:W-:Y:S01]  /*ee20*/  @P2 R2UR UR4, R6 ;  /* 0x00000000060422ca */ /* 0x004fe200000e0000 */
[----:B01----:R-:W-:-:S14]  /*ee30*/  @P3 BRA `(.L_x_1342) ;  /* 0x0000000000103947 */ /* 0x003fdc0003800000 */
[----:B------:R-:W-:Y:S05]  /*ee40*/  @!P2 BRA `(.L_x_1342) ;  /* 0x00000000000ca947 */ /* 0x000fea0003800000 */
[----:B------:R-:W2:Y:S04]  /*ee50*/  LDG.E R5, desc[UR36][R2.64] ;  /* 0x0000002402057981 */ /* 0x000ea8000c1e1900 */
[----:B-----5:R-:W2:Y:S02]  /*ee60*/  LDG.E R0, desc[UR36][R2.64+0x4] ;  /* 0x0000042402007981 */ /* 0x020ea4000c1e1900 */
[----:B--2---:R-:W-:-:S07]  /*ee70*/  IMAD.IADD R0, R0, 0x1, -R5 ;  /* 0x0000000100007824 */ /* 0x004fce00078e0a05 */
.L_x_1342:
[----:B------:R-:W-:Y:S01]  /*ee80*/  R2UR UR9, R208 ;  /* 0x00000000d00972ca */ /* 0x000fe200000e0000 */
[----:B------:R-:W-:Y:S01]  /*ee90*/  USHF.R.S32.HI UR11, URZ, 0x1f, UR4 ;  /* 0x0000001f3f0b7899 */ /* 0x000fe20008011404 */
[----:B------:R-:W-:Y:S11]  /*eea0*/  BSSY B1, `(.L_x_1343) ;  /* 0x000002f000017945 */ /* 0x000ff60003800000 */
[----:B------:R-:W-:-:S02]  /*eeb0*/  USHF.R.S32.HI UR8, URZ, 0x1f, UR9 ;  /* 0x0000001f3f087899 */ /* 0x000fc40008011409 */
[----:B------:R-:W-:Y:S02]  /*eec0*/  USEL UR13, UR9, URZ, !UP0 ;  /* 0x0000003f090d7287 */ /* 0x000fe4000c000000 */
[----:B------:R-:W-:Y:S01]  /*eed0*/  USEL UR14, UR8, URZ, !UP0 ;  /* 0x0000003f080e7287 */ /* 0x000fe2000c000000 */
[----:B------:R-:W-:Y:S11]  /*eee0*/  @P1 BRA `(.L_x_1344) ;  /* 0x0000000000a81947 */ /* 0x000ff60003800000 */
[----:B------:R-:W0:Y:S01]  /*eef0*/  S2R R4, SR_TID.X ;  /* 0x0000000000047919 */ /* 0x000e220000002100 */
[----:B------:R-:W1:Y:S01]  /*ef00*/  LDC R7, c[0x0][0xbe8] ;  /* 0x0002fa00ff077b82 */ /* 0x000e620000000800 */
[----:B------:R-:W-:Y:S02]  /*ef10*/  IMAD.U32 R3, RZ, RZ, UR60 ;  /* 0x0000003cff037e24 */ /* 0x000fe4000f8e00ff */
[----:B-1---5:R-:W-:-:S03]  /*ef20*/  IMAD R2, R0, R7, RZ ;  /* 0x0000000700027224 */ /* 0x022fc600078e02ff */
[----:B0-----:R-:W-:-:S04]  /*ef30*/  IADD3 R4, R3, -0x80, R4 ;  /* 0xffffff8003047810 */ /* 0x001fc80007ffe004 */
        /* <DEDUP_REMOVED lines=32> */
[----:B------:R-:W-:-:S03]  /*f140*/  LEA R4, P1, R2, UR8, 0x2 ;  /* 0x0000000802047c11 */ /* 0x000fc6000f8210ff */
[----:B------:R-:W-:-:S05]  /*f150*/  IMAD.IADD R3, R3, 0x1, R7 ;  /* 0x0000000103037824 */ /* 0x000fca00078e0207 */
[----:B------:R-:W-:Y:S01]  /*f160*/  LEA.HI.X R5, R2, UR9, R3, 0x2, P1 ;  /* 0x0000000902057c11 */ /* 0x000fe200088f1403 */
[----:B------:R-:W-:-:S05]  /*f170*/  IMAD.MOV.U32 R3, RZ, RZ, -0x800000 ;  /* 0xff800000ff037424 */ /* 0x000fca00078e00ff */
[----:B------:R0:W-:Y:S02]  /*f180*/  STG.E desc[UR36][R4.64], R3 ;  /* 0x0000000304007986 */ /* 0x0001e4000c101924 */
.L_x_1344:
[----:B------:R-:W-:Y:S05]  /*f190*/  BSYNC B1 ;  /* 0x0000000000017941 */ /* 0x000fea0003800000 */
.L_x_1343:
[----:B0-----:R-:W0:Y:S01]  /*f1a0*/  @P0 LDC R3, c[0x0][0xbf0] ;  /* 0x0002fc00ff030b82 */ /* 0x001e220000000800 */
[----:B------:R-:W-:Y:S01]  /*f1b0*/  ULDC.64 UR16, c[0x0][0xaa0] ;  /* 0x0002a80000107ab9 */ /* 0x000fe20000000a00 */
[----:B------:R-:W-:Y:S01]  /*f1c0*/  R2UR UR15, R206 ;  /* 0x00000000ce0f72ca */ /* 0x000fe200000e0000 */
[----:B------:R-:W-:Y:S01]  /*f1d0*/  UIMAD UR10, UR11, UR16, URZ ;  /* 0x000000100b0a72a4 */ /* 0x000fe2000f8e023f */
[----:B------:R-:W-:Y:S01]  /*f1e0*/  IMAD R2, R205, 0x20, R207 ;  /* 0x00000020cd027824 */ /* 0x000fe200078e02cf */
[----:B------:R-:W-:Y:S01]  /*f1f0*/  UIMAD.WIDE.U32 UR8, UR4, UR16, URZ ;  /* 0x00000010040872a5 */ /* 0x000fe2000f8e003f */
[----:B------:R-:W-:Y:S01]  /*f200*/  BSSY B1, `(.L_x_1345) ;  /* 0x0000040000017945 */ /* 0x000fe20003800000 */
[----:B------:R-:W-:Y:S02]  /*f210*/  UIMAD UR10, UR4, UR17, UR10 ;  /* 0x00000011040a72a4 */ /* 0x000fe4000f8e020a */
[----:B------:R-:W-:Y:S01]  /*f220*/  IADD3 R6, R2, UR60, RZ ;  /* 0x0000003c02067c10 */ /* 0x000fe2000fffe0ff */
[----:B------:R-:W-:Y:S01]  /*f230*/  ULDC.64 UR16, c[0x0][0xae8] ;  /* 0x0002ba0000107ab9 */ /* 0x000fe20000000a00 */
[----:B------:R-:W-:-:S02]  /*f240*/  UIADD3 UR9, UR9, UR10, URZ ;  /* 0x0000000a09097290 */ /* 0x000fc4000fffe03f */
[----:B------:R-:W-:Y:S01]  /*f250*/  UIMAD UR4, UR12, UR16, URZ ;  /* 0x000000100c0472a4 */ /* 0x000fe2000f8e023f */
[----:B------:R-:W-:Y:S01]  /*f260*/  @P0 IMAD.HI.U32 R2, R6, R9, RZ ;  /* 0x0000000906020227 */ /* 0x000fe200078e00ff */
[----:B------:R-:W-:Y:S02]  /*f270*/  UIMAD.WIDE.U32 UR8, UR15, UR16, UR8 ;  /* 0x000000100f0872a5 */ /* 0x000fe4000f8e0008 */
[----:B------:R-:W-:Y:S01]  /*f280*/  UIMAD UR4, UR15, UR17, UR4 ;  /* 0x000000110f0472a4 */ /* 0x000fe2000f8e0204 */
[----:B------:R-:W-:Y:S01]  /*f290*/  IMAD.MOV.U32 R5, RZ, RZ, R6 ;  /* 0x000000ffff057224 */ /* 0x000fe200078e0006 */
[----:B------:R-:W-:Y:S02]  /*f2a0*/  ULDC.64 UR10, c[0x0][0xaf0] ;  /* 0x0002bc00000a7ab9 */ /* 0x000fe40000000a00 */
[----:B------:R-:W-:Y:S02]  /*f2b0*/  UIADD3 UR9, UR9, UR4, URZ ;  /* 0x0000000409097290 */ /* 0x000fe4000fffe03f */
[----:B------:R-:W-:Y:S01]  /*f2c0*/  UIMAD UR4, UR14, UR10, URZ ;  /* 0x0000000a0e0472a4 */ /* 0x000fe2000f8e023f */
[----:B0-----:R-:W-:Y:S01]  /*f2d0*/  @P0 SHF.R.U32.HI R5, RZ, R3, R2 ;  /* 0x00000003ff050219 */ /* 0x001fe20000011602 */
[----:B------:R-:W-:-:S02]  /*f2e0*/  UIMAD.WIDE.U32 UR8, UR13, UR10, UR8 ;  /* 0x0000000a0d0872a5 */ /* 0x000fc4000f8e0008 */
[----:B------:R-:W-:Y:S01]  /*f2f0*/  UIMAD UR4, UR13, UR11, UR4 ;  /* 0x0000000b0d0472a4 */ /* 0x000fe2000f8e0204 */
[--C-:B------:R-:W-:Y:S01]  /*f300*/  SHF.R.S32.HI R2, RZ, 0x1f, R5.reuse ;  /* 0x0000001fff027819 */ /* 0x100fe20000011405 */
[----:B------:R-:W-:Y:S01]  /*f310*/  IMAD.MOV R7, RZ, RZ, -R5 ;  /* 0x000000ffff077224 */ /* 0x000fe200078e0a05 */
[----:B------:R-:W-:Y:S01]  /*f320*/  ULDC.64 UR10, c[0x0][0xae0] ;  /* 0x0002b800000a7ab9 */ /* 0x000fe20000000a00 */
[----:B------:R-:W-:Y:S02]  /*f330*/  UIADD3 UR4, UR9, UR4, URZ ;  /* 0x0000000409047290 */ /* 0x000fe4000fffe03f */
[----:B------:R-:W-:Y:S02]  /*f340*/  IMAD.U32 R3, RZ, RZ, UR9 ;  /* 0x00000009ff037e24 */ /* 0x000fe4000f8e00ff */
[----:B------:R-:W-:Y:S02]  /*f350*/  IMAD R4, R2, UR10, RZ ;  /* 0x0000000a02047c24 */ /* 0x000fe4000f8e02ff */
[----:B------:R-:W-:-:S02]  /*f360*/  IMAD R7, R11, R7, R6 ;  /* 0x000000070b077224 */ /* 0x000fc400078e0206 */
[----:B------:R-:W-:Y:S01]  /*f370*/  IMAD.U32 R2, RZ, RZ, UR8 ;  /* 0x00000008ff027e24 */ /* 0x000fe2000f8e00ff */
[----:B------:R-:W-:Y:S01]  /*f380*/  ULDC.64 UR8, c[0x0][0xad8] ;  /* 0x0002b60000087ab9 */ /* 0x000fe20000000a00 */
[----:B------:R-:W-:Y:S02]  /*f390*/  IMAD.U32 R3, RZ, RZ, UR4 ;  /* 0x00000004ff037e24 */ /* 0x000fe4000f8e00ff */
[C---:B------:R-:W-:Y:S01]  /*f3a0*/  IMAD R9, R5.reuse, UR11, R4 ;  /* 0x0000000b05097c24 */ /* 0x040fe2000f8e0204 */
[----:B------:R-:W-:Y:S01]  /*f3b0*/  SHF.R.S32.HI R4, RZ, 0x1f, R7 ;  /* 0x0000001fff047819 */ /* 0x000fe20000011407 */
[----:B------:R-:W-:-:S04]  /*f3c0*/  IMAD.WIDE.U32 R2, R5, UR10, R2 ;  /* 0x0000000a05027c25 */ /* 0x000fc8000f8e0002 */
[----:B------:R-:W-:Y:S02]  /*f3d0*/  IMAD.IADD R3, R3, 0x1, R9 ;  /* 0x0000000103037824 */ /* 0x000fe400078e0209 */
[----:B------:R-:W-:Y:S02]  /*f3e0*/  IMAD R4, R4, UR8, RZ ;  /* 0x0000000804047c24 */ /* 0x000fe4000f8e02ff */
[----:B------:R-:W-:Y:S02]  /*f3f0*/  VIADD R6, R207, UR60 ;  /* 0x0000003ccf067c36 */ /* 0x000fe40008000000 */
[----:B-----5:R-:W-:Y:S02]  /*f400*/  IMAD R11, R0, R11, RZ ;  /* 0x0000000b000b7224 */ /* 0x020fe400078e02ff */
[C---:B------:R-:W-:Y:S02]  /*f410*/  IMAD R5, R7.reuse, UR9, R4 ;  /* 0x0000000907057c24 */ /* 0x040fe4000f8e0204 */
[----:B------:R-:W-:Y:S01]  /*f420*/  IMAD.WIDE.U32 R2, R7, UR8, R2 ;  /* 0x0000000807027c25 */ /* 0x000fe2000f8e0002 */
[----:B------:R-:W-:Y:S01]  /*f430*/  ISETP.GE.AND P2, PT, R6, R11, PT ;  /* 0x0000000b0600720c */ /* 0x000fe20003f46270 */
[----:B------:R-:W-:-:S02]  /*f440*/  ULDC.64 UR8, c[0x0][0xa80] ;  /* 0x0002a00000087ab9 */ /* 0x000fc40000000a00 */
        /* <DEDUP_REMOVED lines=27> */
.L_x_1346:
[----:B------:R-:W-:Y:S05]  /*f600*/  BSYNC B1 ;  /* 0x0000000000017941 */ /* 0x000fea0003800000 */
.L_x_1345:
        /* <DEDUP_REMOVED lines=21> */
.L_x_1348:
[----:B------:R-:W-:Y:S05]  /*f760*/  BSYNC B1 ;  /* 0x0000000000017941 */ /* 0x000fea0003800000 */
.L_x_1347:
        /* <DEDUP_REMOVED lines=21> */
.L_x_1350:
[----:B------:R-:W-:Y:S05]  /*f8c0*/  BSYNC B1 ;  /* 0x0000000000017941 */ /* 0x000fea0003800000 */
.L_x_1349:
        /* <DEDUP_REMOVED lines=22> */
.L_x_1341:
[----:B------:R-:W-:Y:S05]  /*fa30*/  BSYNC B0 ;  /* 0x0000000000007941 */ /* 0x000fea0003800000 */
.L_x_1332:
[----:B------:R-:W-:Y:S02]  /*fa40*/  ULDC UR4, c[0x0][0xc3c] ;  /* 0x00030f0000047ab9 */ /* 0x000fe40000000800 */
[----:B------:R-:W-:-:S06]  /*fa50*/  UISETP.GE.AND UP0, UPT, UR6, UR4, UPT ;  /* 0x000000040600728c */ /* 0x000fcc000bf06270 */
[----:B------:R-:W-:-:S13]  /*fa60*/  PLOP3.LUT P0, PT, PT, PT, UP0, 0x80, 0x0 ;  /* 0x000000000000781c */ /* 0x000fda0003f0f008 */
[----:B------:R-:W-:Y:S05]  /*fa70*/  @!P0 BRA `(.L_x_1351) ;  /* 0xffffff1000c88947 */ /* 0x000fea000383ffff */
[----:B------:R-:W-:Y:S05]  /*fa80*/  EXIT ;  /* 0x000000000000794d */ /* 0x000fea0003800000 */
.L_x_1242:
[----:B------:R-:W-:-:S08]  /*fa90*/  NOP ;  /* 0x0000000000007918 */ /* 0x000fd00000000000 */
[----:B0-----:R-:W0:-:S00]  /*faa0*/  USETMAXREG.DEALLOC.CTAPOOL 0x28 ;  /* 0x00000028000079c8 */ /* 0x001e0000080e0500 */
        /* <DEDUP_REMOVED lines=14> */
.L_x_1352:
[----:B------:R-:W-:Y:S01]  /*fb90*/  LOP3.LUT R5, R0, 0x1f, RZ, 0xc0, !PT ;  /* 0x0000001f00057812 */ /* 0x000fe200078ec0ff */
[----:B------:R-:W-:Y:S01]  /*fba0*/  ULDC UR4, c[0x0][0xc3c] ;  /* 0x00030f0000047ab9 */ /* 0x000fe20000000800 */
[----:B------:R-:W0:Y:S01]  /*fbb0*/  S2UR UR6, SR_CTAID.X ;  /* 0x00000000000679c3 */ /* 0x000e220000002500 */
[----:B------:R-:W-:Y:S01]  /*fbc0*/  ULDC UR5, c[0x0][0xc38] ;  /* 0x00030e0000057ab9 */ /* 0x000fe20000000800 */
[----:B------:R-:W-:-:S04]  /*fbd0*/  ISETP.NE.AND P0, PT, R5, 0x1f, PT ;  /* 0x0000001f0500780c */ /* 0x000fc80003f05270 */
[----:B------:R-:W-:-:S13]  /*fbe0*/  ISETP.GE.OR P1, PT, R5, UR4, !P0 ;  /* 0x0000000405007c0c */ /* 0x000fda000c726670 */
[----:B------:R-:W1:Y:S02]  /*fbf0*/  @!P1 LDC.64 R2, c[0x0][0xc80] ;  /* 0x00032000ff029b82 */ /* 0x000e640000000a00 */
[----:B-1----:R-:W-:-:S05]  /*fc00*/  @!P1 IMAD.WIDE.U32 R2, R5, 0x4, R2 ;  /* 0x0000000405029825 */ /* 0x002fca00078e0002 */
        /* <DEDUP_REMOVED lines=21> */
[----:B-1----:R-:W-:-:S04]  /*fd60*/  SEL R7, R7, RZ, P5 ;  /* 0x000000ff07077207 */ /* 0x002fc80002800000 */
[----:B------:R-:W-:-:S05]  /*fd70*/  IADD3 R8, R2, R7, RZ ;  /* 0x0000000702087210 */ /* 0x000fca0007ffe0ff */
[----:B------:R-:W1:Y:S02]  /*fd80*/  SHFL.IDX PT, R6, R8, 0x1f, 0x1f ;  /* 0x03e01f0008067f89 */ /* 0x000e6400000e0000 */
[----:B-1----:R-:W-:-:S04]  /*fd90*/  IMAD R6, R6, UR5, RZ ;  /* 0x0000000506067c24 */ /* 0x002fc8000f8e02ff */
[----:B------:R-:W-:Y:S01]  /*fda0*/  IMAD.MOV.U32 R3, RZ, RZ, R6 ;  /* 0x000000ffff037224 */ /* 0x000fe200078e0006 */
[----:B0-----:R-:W-:-:S13]  /*fdb0*/  ISETP.GT.AND P6, PT, R6, UR6, PT ;  /* 0x0000000606007c0c */ /* 0x001fda000bfc4270 */
[----:B------:R-:W-:Y:S05]  /*fdc0*/  @P6 BRA `(.L_x_1354) ;  /* 0x0000000000906947 */ /* 0x000fea0003800000 */
[----:B------:R-:W-:Y:S01]  /*fdd0*/  IMAD.MOV.U32 R6, RZ, RZ, R3 ;  /* 0x000000ffff067224 */ /* 0x000fe200078e0003 */
[----:B------:R-:W-:Y:S01]  /*fde0*/  UMOV UR4, URZ ;  /* 0x0000003f00047c82 */ /* 0x000fe20008000000 */
[----:B------:R-:W-:-:S05]  /*fdf0*/  ULDC UR5, c[0x0][0xc38] ;  /* 0x00030e0000057ab9 */ /* 0x000fca0000000800 */
.L_x_1358:
        /* <DEDUP_REMOVED lines=12> */
.L_x_1357:
[----:B------:R-:W-:Y:S05]  /*fec0*/  BSYNC B0 ;  /* 0x0000000000007941 */ /* 0x000fea0003800000 */
.L_x_1356:
        /* <DEDUP_REMOVED lines=20> */
.L_x_1354:
[----:B------:R-:W-:-:S04]  /*10010*/  IMAD.IADD R13, R6, 0x1, -R3 ;  /* 0x00000001060d7824 */ /* 0x000fc800078e0a03 */
[----:B------:R-:W-:-:S05]  /*10020*/  IMAD R2, R8, UR5, R13 ;  /* 0x0000000508027c24 */ /* 0x000fca000f8e020d */
[----:B------:R-:W-:Y:S02]  /*10030*/  ISETP.GT.AND P0, PT, R2, UR6, PT ;  /* 0x0000000602007c0c */ /* 0x000fe4000bf04270 */
[----:B------:R-:W0:Y:S11]  /*10040*/  LDC.64 R2, c[0x0][0xc90] ;  /* 0x00032400ff027b82 */ /* 0x000e360000000a00 */
[----:B------:R-:W-:-:S04]  /*10050*/  VOTE.ANY R9, PT, !P0 ;  /* 0x0000000000097806 */ /* 0x000fc800040e0100 */
[----:B------:R-:W1:Y:S02]  /*10060*/  POPC R15, R9 ;  /* 0x00000009000f7309 */ /* 0x000e640000000000 */
[----:B-1----:R-:W-:-:S04]  /*10070*/  VIADD R19, R15, UR4 ;  /* 0x000000040f137c36 */ /* 0x002fc80008000000 */
[----:B0-----:R-:W-:-:S05]  /*10080*/  IMAD.WIDE R2, R19, 0x4, R2 ;  /* 0x0000000413027825 */ /* 0x001fca00078e0202 */
[----:B------:R-:W2:Y:S01]  /*10090*/  LDG.E R7, desc[UR36][R2.64] ;  /* 0x0000002402077981 */ /* 0x000ea2000c1e1900 */
[----:B------:R-:W-:-:S03]  /*100a0*/  ISETP.NE.AND P0, PT, R9, RZ, PT ;  /* 0x000000ff0900720c */ /* 0x000fc60003f05270 */
[----:B------:R-:W2:Y:S02]  /*100b0*/  SHFL.IDX PT, R4, R4, R15, 0x1f ;  /* 0x00001f0f04047589 */ /* 0x000ea400000e0000 */
[----:B--2---:R-:W-:-:S05]  /*100c0*/  IMAD R6, R4, R7, RZ ;  /* 0x0000000704067224 */ /* 0x004fca00078e02ff */
[----:B------:R-:W-:-:S04]  /*100d0*/  IABS R12, R6 ;  /* 0x00000006000c7213 */ /* 0x000fc80000000000 */
[----:B------:R-:W0:Y:S08]  /*100e0*/  I2F.RP R10, R12 ;  /* 0x0000000c000a7306 */ /* 0x000e300000209400 */
[----:B0-----:R-:W0:Y:S02]  /*100f0*/  MUFU.RCP R10, R10 ;  /* 0x0000000a000a7308 */ /* 0x001e240000001000 */
[----:B0-----:R-:W-:-:S06]  /*10100*/  VIADD R11, R10, 0xffffffe ;  /* 0x0ffffffe0a0b7836 */ /* 0x001fcc0000000000 */
[----:B------:R0:W1:Y:S01]  /*10110*/  F2I.FTZ.U32.TRUNC.NTZ R3, R11 ;  /* 0x0000000b00037305 */ /* 0x000062000021f000 */
[----:B------:R-:W-:Y:S05]  /*10120*/  @!P0 BRA `(.L_x_1359) ;  /* 0x0000000000088947 */ /* 0x000fea0003800000 */
[----:B------:R-:W-:-:S05]  /*10130*/  VIADD R9, R15, 0xffffffff ;  /* 0xffffffff0f097836 */ /* 0x000fca0000000000 */
[----:B------:R2:W3:Y:S02]  /*10140*/  SHFL.IDX PT, R16, R8, R9, 0x1f ;  /* 0x00001f0908107589 */ /* 0x0004e400000e0000 */
.L_x_1359:
[----:B---3--:R-:W-:Y:S01]  /*10150*/  IMAD R16, R16, UR5, R13 ;  /* 0x0000000510107c24 */ /* 0x008fe2000f8e020d */
[----:B------:R-:W-:Y:S01]  /*10160*/  IABS R2, R6 ;  /* 0x0000000600027213 */ /* 0x000fe20000000000 */
[----:B01----:R-:W-:-:S03]  /*10170*/  IMAD.MOV R11, RZ, RZ, -R3 ;  /* 0x000000ffff0b7224 */ /* 0x003fc600078e0a03 */
[----:B--2---:R-:W-:Y:S01]  /*10180*/  IADD3 R9, -R16, UR6, RZ ;  /* 0x0000000610097c10 */ /* 0x004fe2000fffe1ff */
[----:B------:R-:W-:Y:S01]  /*10190*/  IMAD R11, R11, R12, RZ ;  /* 0x0000000c0b0b7224 */ /* 0x000fe200078e02ff */
[----:B------:R-:W-:Y:S01]  /*101a0*/  IADD3 R10, RZ, -R2, RZ ;  /* 0x80000002ff0a7210 */ /* 0x000fe20007ffe0ff */
[----:B------:R-:W-:Y:S01]  /*101b0*/  IMAD.MOV.U32 R2, RZ, RZ, RZ ;  /* 0x000000ffff027224 */ /* 0x000fe200078e00ff */
        /* <DEDUP_REMOVED lines=16> */
[----:B------:R-:W-:Y:S02]  /*102c0*/  IMAD R13, R7, R2, RZ ;  /* 0x00000002070d7224 */ /* 0x000fe400078e02ff */
[----:B------:R-:W-:Y:S02]  /*102d0*/  IMAD.MOV R2, RZ, RZ, -R2 ;  /* 0x000000ffff027224 */ /* 0x000fe400078e0a02 */
[----:B------:R-:W-:Y:S02]  /*102e0*/  IMAD.MOV R8, RZ, RZ, -R13 ;  /* 0x000000ffff087224 */ /* 0x000fe400078e0a0d */
[----:B------:R-:W-:Y:S02]  /*102f0*/  IMAD R6, R6, R2, R9 ;  /* 0x0000000206067224 */ /* 0x000fe400078e0209 */
[----:B------:R-:W-:Y:S01]  /*10300*/  IMAD.MOV.U32 R2, RZ, RZ, RZ ;  /* 0x000000ffff027224 */ /* 0x000fe200078e00ff */
[----:B------:R-:W-:Y:S02]  /*10310*/  VIADDMNMX R15, R8, UR5, R7, PT ;  /* 0x00000005080f7c46 */ /* 0x000fe4000b800107 */
[----:B------:R-:W-:-:S02]  /*10320*/  IABS R11, R6 ;  /* 0x00000006000b7213 */ /* 0x000fc40000000000 */
[----:B------:R-:W-:Y:S01]  /*10330*/  IABS R8, R15 ;  /* 0x0000000f00087213 */ /* 0x000fe20000000000 */
[----:B------:R-:W-:-:S03]  /*10340*/  IMAD.MOV R18, RZ, RZ, -R15 ;  /* 0x000000ffff127224 */ /* 0x000fc600078e0a0f */
[----:B------:R-:W0:Y:S08]  /*10350*/  I2F.RP R7, R8 ;  /* 0x0000000800077306 */ /* 0x000e300000209400 */
[----:B0-----:R-:W0:Y:S02]  /*10360*/  MUFU.RCP R7, R7 ;  /* 0x0000000700077308 */ /* 0x001e240000001000 */
[----:B0-----:R-:W-:-:S06]  /*10370*/  VIADD R3, R7, 0xffffffe ;  /* 0x0ffffffe07037836 */ /* 0x001fcc0000000000 */
[----:B------:R-:W0:Y:S02]  /*10380*/  F2I.FTZ.U32.TRUNC.NTZ R3, R3 ;  /* 0x0000000300037305 */ /* 0x000e24000021f000 */
[----:B0-----:R-:W-:-:S04]  /*10390*/  IMAD.MOV R10, RZ, RZ, -R3 ;  /* 0x000000ffff0a7224 */ /* 0x001fc800078e0a03 */
[----:B------:R-:W-:Y:S01]  /*103a0*/  IMAD.MOV.U32 R9, RZ, RZ, R10 ;  /* 0x000000ffff097224 */ /* 0x000fe200078e000a */
[----:B------:R-:W-:-:S03]  /*103b0*/  IABS R10, R15 ;  /* 0x0000000f000a7213 */ /* 0x000fc60000000000 */
[----:B------:R-:W-:-:S04]  /*103c0*/  IMAD R9, R9, R8, RZ ;  /* 0x0000000809097224 */ /* 0x000fc800078e02ff */
[----:B------:R-:W-:-:S04]  /*103d0*/  IMAD.HI.U32 R2, R3, R9, R2 ;  /* 0x0000000903027227 */ /* 0x000fc800078e0002 */
[----:B------:R-:W-:Y:S02]  /*103e0*/  IMAD.MOV R3, RZ, RZ, -R10 ;  /* 0x000000ffff037224 */ /* 0x000fe400078e0a0a */
        /* <DEDUP_REMOVED lines=8> */
[----:B------:R-:W-:Y:S01]  /*10470*/  ISETP.GE.AND P2, PT, R3, RZ, PT ;  /* 0x000000ff0300720c */ /* 0x000fe20003f46270 */
[----:B------:R-:W-:-:S06]  /*10480*/  IMAD.IADD R3, R6, 0x1, R13 ;  /* 0x0000000106037824 */ /* 0x000fcc00078e020d */
[----:B------:R-:W-:-:S06]  /*10490*/  @P0 IADD3 R2, R2, 0x1, RZ ;  /* 0x0000000102020810 */ /* 0x000fcc0007ffe0ff */
[----:B------:R-:W-:Y:S01]  /*104a0*/  @!P2 IMAD.MOV R2, RZ, RZ, -R2 ;  /* 0x000000ffff02a224 */ /* 0x000fe200078e0a02 */
[----:B------:R-:W-:-:S04]  /*104b0*/  @!P1 LOP3.LUT R2, RZ, R15, RZ, 0x33, !PT ;  /* 0x0000000fff029212 */ /* 0x000fc800078e33ff */
[----:B------:R-:W-:Y:S01]  /*104c0*/  LOP3.LUT R17, RZ, R2, RZ, 0x33, !PT ;  /* 0x00000002ff117212 */ /* 0x000fe200078e33ff */
[----:B------:R-:W-:-:S04]  /*104d0*/  IMAD R18, R2, R18, R3 ;  /* 0x0000001202127224 */ /* 0x000fc800078e0203 */
[----:B------:R-:W-:Y:S01]  /*104e0*/  IMAD.IADD R17, R4, 0x1, R17 ;  /* 0x0000000104117824 */ /* 0x000fe200078e0211 */
[----:B------:R-:W-:Y:S06]  /*104f0*/  BRA `(.L_x_1360) ;  /* 0x0000000000147947 */ /* 0x000fec0003800000 */
.L_x_1355:
[----:B------:R-:W-:Y:S01]  /*10500*/  ULDC UR4, c[0x0][0xc3c] ;  /* 0x00030f0000047ab9 */ /* 0x000fe20000000800 */
[----:B------:R-:W-:Y:S02]  /*10510*/  IMAD.MOV.U32 R17, RZ, RZ, RZ ;  /* 0x000000ffff117224 */ /* 0x000fe400078e00ff */
[----:B------:R-:W-:Y:S02]  /*10520*/  IMAD.U32 R16, RZ, RZ, UR6 ;  /* 0x00000006ff107e24 */ /* 0x000fe4000f8e00ff */
[----:B------:R-:W-:Y:S02]  /*10530*/  IMAD.MOV.U32 R18, RZ, RZ, RZ ;  /* 0x000000ffff127224 */ /* 0x000fe400078e00ff */
[----:B------:R-:W-:-:S07]  /*10540*/  IMAD.U32 R19, RZ, RZ, UR4 ;  /* 0x00000004ff137e24 */ /* 0x000fce000f8e00ff */
.L_x_1360:
[----:B------:R-:W-:-:S13]  /*10550*/  ISETP.NE.AND P0, PT, R5, RZ, PT ;  /* 0x000000ff0500720c */ /* 0x000fda0003f05270 */
[----:B------:R-:W0:Y:S01]  /*10560*/  @!P0 S2R R3, SR_CgaCtaId ;  /* 0x0000000000038919 */ /* 0x000e220000008800 */
[----:B------:R-:W-:-:S04]  /*10570*/  @!P0 MOV R2, 0x400 ;  /* 0x0000040000028802 */ /* 0x000fc80000000f00 */
[----:B0-----:R-:W-:-:S05]  /*10580*/  @!P0 LEA R2, R3, R2, 0x18 ;  /* 0x0000000203028211 */ /* 0x001fca00078ec0ff */
[----:B------:R1:W-:Y:S01]  /*10590*/  @!P0 STS.128 [R2+0x308d0], R16 ;  /* 0x0308d01002008388 */ /* 0x0003e20000000c00 */
[----:B------:R-:W-:Y:S06]  /*105a0*/  BAR.ARV 0x5, 0x180 ;  /* 0x0146000000007b1d */ /* 0x000fec0000002000 */
.L_x_1353:
[----:B------:R2:W-:Y:S01]  /*105b0*/  STL [R1+0x1c], RZ ;  /* 0x00001cff01007387 */ /* 0x0005e20000100800 */
[----:B------:R-:W-:Y:S01]  /*105c0*/  ULDC UR4, c[0x0][0xc3c] ;  /* 0x00030f0000047ab9 */ /* 0x000fe20000000800 */
[----:B------:R-:W-:Y:S01]  /*105d0*/  IMAD.MOV.U32 R28, RZ, RZ, 0x1 ;  /* 0x00000001ff1c7424 */ /* 0x000fe200078e00ff */
[----:B0-----:R-:W-:Y:S01]  /*105e0*/  ISETP.GE.AND P0, PT, R19, UR4, PT ;  /* 0x0000000413007c0c */ /* 0x001fe2000bf06270 */
[----:B------:R-:W-:-:S12]  /*105f0*/  IMAD.MOV.U32 R25, RZ, RZ, RZ ;  /* 0x000000ffff197224 */ /* 0x000fd800078e00ff */
[----:B--2---:R-:W-:Y:S05]  /*10600*/  @P0 BRA `(.L_x_1361) ;  /* 0x0000004800c80947 */ /* 0x004fea0003800000 */
[----:B-1----:R-:W2:Y:S01]  /*10610*/  LDL R2, [R1+0x20] ;  /* 0x0000200001027983 */ /* 0x002ea20000100800 */
[----:B------:R-:W0:Y:S01]  /*10620*/  S2UR UR5, SR_CgaCtaId ;  /* 0x00000000000579c3 */ /* 0x000e220000008800 */
[----:B------:R-:W-:Y:S01]  /*10630*/  IMAD.SHL.U32 R34, R0, 0x8, RZ ;  /* 0x0000000800227824 */ /* 0x000fe200078e00ff */
[----:B------:R-:W-:Y:S01]  /*10640*/  BSSY B8, `(.L_x_1361) ;  /* 0x00004ae000087945 */ /* 0x000fe20003800000 */
[----:B------:R1:W-:Y:S01]  /*10650*/  STL [R1+0x1c], RZ ;  /* 0x00001cff01007387 */ /* 0x0003e20000100800 */
[----:B------:R-:W-:Y:S01]  /*10660*/  IMAD.MOV.U32 R28, RZ, RZ, 0x1 ;  /* 0x00000001ff1c7424 */ /* 0x000fe200078e00ff */
[----:B------:R-:W-:Y:S01]  /*10670*/  ULDC UR39, c[0x0][0xc] ;  /* 0x0000030000277ab9 */ /* 0x000fe20000000800 */
[----:B------:R-:W-:Y:S01]  /*10680*/  LOP3.LUT R3, R34, 0x1f8, RZ, 0xc0, !PT ;  /* 0x000001f822037812 */ /* 0x000fe200078ec0ff */
[----:B------:R-:W-:-:S03]  /*10690*/  IMAD.MOV.U32 R25, RZ, RZ, RZ ;  /* 0x000000ffff197224 */ /* 0x000fc600078e00ff */
[----:B------:R-:W-:-:S04]  /*106a0*/  LOP3.LUT R3, R3, 0x38, R0, 0x78, !PT ;  /* 0x0000003803037812 */ /* 0x000fc800078e7800 */
[----:B------:R-:W-:Y:S02]  /*106b0*/  LOP3.LUT R32, R3, 0x200, R34, 0xf8, !PT ;  /* 0x0000020003207812 */ /* 0x000fe400078ef822 */
[----:B------:R-:W-:-:S04]  /*106c0*/  LOP3.LUT R34, R34, 0x38, RZ, 0xc0, !PT ;  /* 0x0000003822227812 */ /* 0x000fc800078ec0ff */
[C---:B------:R-:W-:Y:S02]  /*106d0*/  LOP3.LUT R37, R34.reuse, 0x80, RZ, 0xfc, !PT ;  /* 0x0000008022257812 */ /* 0x040fe400078efcff */
[----:B------:R-:W-:Y:S02]  /*106e0*/  LOP3.LUT R36, R34, 0xc0, RZ, 0xfc, !PT ;  /* 0x000000c022247812 */ /* 0x000fe400078efcff */
[----:B--2---:R-:W-:Y:S02]  /*106f0*/  R2UR UR4, R2 ;  /* 0x00000000020472ca */ /* 0x004fe400000e0000 */
[C---:B------:R-:W-:Y:S01]  /*10700*/  LOP3.LUT R2, R0.reuse, 0x7f, RZ, 0xc0, !PT ;  /* 0x0000007f00027812 */ /* 0x040fe200078ec0ff */
[----:B------:R-:W-:-:S03]  /*10710*/  IMAD.SHL.U32 R0, R0, 0x10, RZ ;  /* 0x0000001000007824 */ /* 0x000fc600078e00ff */
[----:B------:R-:W-:-:S04]  /*10720*/  SHF.R.U32.HI R2, RZ, 0x3, R2 ;  /* 0x00000003ff027819 */ /* 0x000fc80000011602 */
[----:B------:R-:W-:Y:S02]  /*10730*/  LOP3.LUT R2, R2, 0x70, R0, 0xf8, !PT ;  /* 0x0000007002027812 */ /* 0x000fe400078ef800 */
[----:B------:R-:W-:Y:S01]  /*10740*/  LOP3.LUT R0, R34, 0x40, RZ, 0xfc, !PT ;  /* 0x0000004022007812 */ /* 0x000fe200078efcff */
[----:B------:R-:W-:-:S03]  /*10750*/  ULOP3.LUT UR38, UR4, 0x2, URZ, 0xfc, !UPT ;  /* 0x0000000204267892 */ /* 0x000fc6000f8efc3f */
[----:B------:R-:W-:Y:S02]  /*10760*/  UMOV UR4, 0x400 ;  /* 0x0000040000047882 */ /* 0x000fe40000000000 */
[----:B0-----:R-:W-:-:S06]  /*10770*/  ULEA UR4, UR5, UR4, 0x18 ;  /* 0x0000000405047291 */ /* 0x001fcc000f8ec03f */
[----:B------:R-:W-:-:S04]  /*10780*/  IMAD.U32 R22, RZ, RZ, UR4 ;  /* 0x00000004ff167e24 */ /* 0x000fc8000f8e00ff */
[----:B-1----:R-:W-:-:S07]  /*10790*/  IMAD R33, R32, 0x2, R22 ;  /* 0x0000000220217824 */ /* 0x002fce00078e0216 */
.L_x_1432:
[----:B------:R-:W-:Y:S05]  /*107a0*/  YIELD ;  /* 0x0000000000007946 */ /* 0x000fea0003800000 */
[----:B------:R-:W-:Y:S01]  /*107b0*/  ULDC.64 UR4, c[0x0][0xa28] ;  /* 0x00028a0000047ab9 */ /* 0x000fe20000000a00 */
[----:B------:R-:W-:Y:S02]  /*107c0*/  MOV R24, RZ ;  /* 0x000000ff00187202 */ /* 0x000fe40000000f00 */
[----:B------:R-:W-:-:S04]  /*107d0*/  ISETP.NE.U32.AND P0, PT, RZ, UR4, PT ;  /* 0x00000004ff007c0c */ /* 0x000fc8000bf05070 */
[----:B------:R-:W-:Y:S01]  /*107e0*/  ISETP.NE.AND.EX P0, PT, RZ, UR5, PT, P0 ;  /* 0x00000005ff007c0c */ /* 0x000fe2000bf05300 */
[----:B------:R-:W-:-:S12]  /*107f0*/  ULDC.64 UR4, c[0x0][0xa18] ;  /* 0x0002860000047ab9 */ /* 0x000fd80000000a00 */
[----:B0-----:R-:W0:Y:S02]  /*10800*/  @P0 LDC.64 R2, c[0x0][0xa28] ;  /* 0x00028a00ff020b82 */ /* 0x001e240000000a00 */
[----:B0-----:R-:W-:-:S05]  /*10810*/  @P0 IMAD.WIDE R2, R19, 0x4, R2 ;  /* 0x0000000413020825 */ /* 0x001fca00078e0202 */
[----:B------:R0:W2:Y:S01]  /*10820*/  @P0 LDG.E R24, desc[UR36][R2.64] ;  /* 0x0000002402180981 */ /* 0x0000a2000c1e1900 */
[----:B------:R-:W-:Y:S01]  /*10830*/  ISETP.NE.U32.AND P0, PT, RZ, UR4, PT ;  /* 0x00000004ff007c0c */ /* 0x000fe2000bf05070 */
[----:B------:R-:W-:Y:S01]  /*10840*/  IMAD.MOV.U32 R35, RZ, RZ, RZ ;  /* 0x000000ffff237224 */ /* 0x000fe200078e00ff */
[----:B------:R-:W-:Y:S02]  /*10850*/  LOP3.LUT R23, R23, 0xfffffeff, RZ, 0xc0, !PT ;  /* 0xfffffeff17177812 */ /* 0x000fe400078ec0ff */
[----:B------:R-:W-:Y:S01]  /*10860*/  ISETP.NE.AND.EX P1, PT, RZ, UR5, PT, P0 ;  /* 0x00000005ff007c0c */ /* 0x000fe2000bf25300 */
[----:B------:R-:W-:Y:S02]  /*10870*/  ULDC.64 UR4, c[0x0][0xa00] ;  /* 0x0002800000047ab9 */ /* 0x000fe40000000a00 */
[----:B------:R-:W-:Y:S01]  /*10880*/  ISETP.NE.U32.AND P0, PT, RZ, UR4, PT ;  /* 0x00000004ff007c0c */ /* 0x000fe2000bf05070 */
[----:B0-----:R-:W0:Y:S03]  /*10890*/  LDC.64 R2, c[0x0][0xa00] ;  /* 0x00028000ff027b82 */ /* 0x001e260000000a00 */
[----:B------:R-:W-:Y:S01]  /*108a0*/  ISETP.NE.AND.EX P2, PT, RZ, UR5, PT, P0 ;  /* 0x00000005ff007c0c */ /* 0x000fe2000bf45300 */
[----:B------:R-:W-:-:S05]  /*108b0*/  ULDC.64 UR4, c[0x0][0x418] ;  /* 0x0001060000047ab9 */ /* 0x000fca0000000a00 */
[----:B-1----:R-:W1:Y:S07]  /*108c0*/  @P1 LDC.64 R4, c[0x0][0xa18] ;  /* 0x00028600ff041b82 */ /* 0x002e6e0000000a00 */
[----:B------:R-:W-:Y:S01]  /*108d0*/  @P2 LOP3.LUT R23, R23, 0x100, RZ, 0xfc, !PT ;  /* 0x0000010017172812 */ /* 0x000fe200078efcff */
[----:B0-----:R-:W-:-:S05]  /*108e0*/  IMAD.WIDE R2, R19, 0x4, R2 ;  /* 0x0000000413027825 */ /* 0x001fca00078e0202 */
[----:B------:R0:W5:Y:S01]  /*108f0*/  @P2 LDG.E R35, desc[UR36][R2.64] ;  /* 0x0000002402232981 */ /* 0x000162000c1e1900 */
[----:B-1----:R-:W-:-:S05]  /*10900*/  @P1 IMAD.WIDE R4, R19, 0x4, R4 ;  /* 0x0000000413041825 */ /* 0x002fca00078e0204 */
[----:B------:R0:W5:Y:S01]  /*10910*/  @P1 LDG.E R29, desc[UR36][R4.64] ;  /* 0x00000024041d1981 */ /* 0x000162000c1e1900 */
[----:B------:R-:W-:-:S03]  /*10920*/  UISETP.NE.U32.AND UP0, UPT, UR4, URZ, UPT ;  /* 0x0000003f0400728c */ /* 0x000fc6000bf05070 */
[----:B------:R-:W-:Y:S01]  /*10930*/  ULDC UR4, c[0x0][0x424] ;  /* 0x0001090000047ab9 */ /* 0x000fe20000000800 */
[----:B------:R-:W-:-:S03]  /*10940*/  UISETP.NE.AND.EX UP0, UPT, UR5, URZ, UPT, UP0 ;  /* 0x0000003f0500728c */ /* 0x000fc6000bf05300 */
[----:B------:R-:W-:Y:S01]  /*10950*/  ULDC UR5, c[0x0][0x2f0] ;  /* 0x0000bc0000057ab9 */ /* 0x000fe20000000800 */
[----:B------:R-:W-:-:S04]  /*10960*/  USEL UR4, UR4, 0x1, UP0 ;  /* 0x0000000104047887 */ /* 0x000fc80008000000 */
[----:B------:R-:W-:-:S06]  /*10970*/  UIMAD UR4, UR4, UR5, URZ ;  /* 0x00000005040472a4 */ /* 0x000fcc000f8e023f */
[----:B------:R-:W-:Y:S01]  /*10980*/  IMAD.U32 R0, RZ, RZ, UR4 ;  /* 0x00000004ff007e24 */ /* 0x000fe2000f8e00ff */
[----:B--2---:R0:W-:Y:S01]  /*10990*/  STL [R1+0x4], R24 ;  /* 0x0000041801007387 */ /* 0x0041e20000100800 */
[----:B---3--:R-:W-:Y:S05]  /*109a0*/  @P1 BRA `(.L_x_1362) ;  /* 0x0000000000181947 */ /* 0x008fea0003800000 */
[----:B------:R-:W-:Y:S02]  /*109b0*/  ULDC UR4, c[0x0][0x288] ;  /* 0x0000a20000047ab9 */ /* 0x000fe40000000800 */
[----:B-----5:R-:W-:Y:S01]  /*109c0*/  IMAD.U32 R29, RZ, RZ, UR4 ;  /* 0x00000004ff1d7e24 */ /* 0x020fe2000f8e00ff */
[----:B------:R-:W-:Y:S06]  /*109d0*/  @!P2 BRA `(.L_x_1362) ;  /* 0x00000000000ca947 */ /* 0x000fec0003800000 */
[----:B0-----:R-:W2:Y:S04]  /*109e0*/  LDG.E R4, desc[UR36][R2.64] ;  /* 0x0000002402047981 */ /* 0x001ea8000c1e1900 */
[----:B------:R-:W2:Y:S02]  /*109f0*/  LDG.E R29, desc[UR36][R2.64+0x4] ;  /* 0x00000424021d7981 */ /* 0x000ea4000c1e1900 */
[----:B--2---:R-:W-:-:S07]  /*10a00*/  IMAD.IADD R29, R29, 0x1, -R4 ;  /* 0x000000011d1d7824 */ /* 0x004fce00078e0a04 */
.L_x_1362:
[----:B------:R-:W-:Y:S02]  /*10a10*/  ULDC.64 UR4, c[0x0][0xa20] ;  /* 0x0002880000047ab9 */ /* 0x000fe40000000a00 */
[----:B------:R-:W-:-:S04]  /*10a20*/  ISETP.NE.U32.AND P0, PT, RZ, UR4, PT ;  /* 0x00000004ff007c0c */ /* 0x000fc8000bf05070 */
[----:B------:R-:W-:-:S13]  /*10a30*/  ISETP.NE.AND.EX P0, PT, RZ, UR5, PT, P0 ;  /* 0x00000005ff007c0c */ /* 0x000fda000bf05300 */
[----:B------:R-:W-:Y:S05]  /*10a40*/  @!P0 BRA `(.L_x_1363) ;  /* 0x0000000000108947 */ /* 0x000fea0003800000 */
[----:B0-----:R-:W0:Y:S02]  /*10a50*/  LDC.64 R2, c[0x0][0xa20] ;  /* 0x00028800ff027b82 */ /* 0x001e240000000a00 */
[----:B0-----:R-:W-:-:S05]  /*10a60*/  IMAD.WIDE R2, R19, 0x4, R2 ;  /* 0x0000000413027825 */ /* 0x001fca00078e0202 */
[----:B------:R0:W5:Y:S01]  /*10a70*/  LDG.E R0, desc[UR36][R2.64] ;  /* 0x0000002402007981 */ /* 0x000162000c1e1900 */
[----:B------:R-:W-:Y:S05]  /*10a80*/  BRA `(.L_x_1364) ;  /* 0x0000000000247947 */ /* 0x000fea0003800000 */
.L_x_1363:
[----:B------:R-:W-:Y:S02]  /*10a90*/  ULDC.64 UR4, c[0x0][0xa08] ;  /* 0x0002820000047ab9 */ /* 0x000fe40000000a00 */
[----:B------:R-:W-:-:S04]  /*10aa0*/  ISETP.NE.U32.AND P0, PT, RZ, UR4, PT ;  /* 0x00000004ff007c0c */ /* 0x000fc8000bf05070 */
[----:B------:R-:W-:-:S13]  /*10ab0*/  ISETP.NE.AND.EX P0, PT, RZ, UR5, PT, P0 ;  /* 0x00000005ff007c0c */ /* 0x000fda000bf05300 */
[----:B------:R-:W-:Y:S05]  /*10ac0*/  @!P0 BRA `(.L_x_1364) ;  /* 0x0000000000148947 */ /* 0x000fea0003800000 */
[----:B0-----:R-:W0:Y:S02]  /*10ad0*/  LDC.64 R2, c[0x0][0xa08] ;  /* 0x00028200ff027b82 */ /* 0x001e240000000a00 */
[----:B0-----:R-:W-:-:S05]  /*10ae0*/  IMAD.WIDE R2, R19, 0x4, R2 ;  /* 0x0000000413027825 */ /* 0x001fca00078e0202 */
[----:B------:R-:W2:Y:S04]  /*10af0*/  LDG.E R0, desc[UR36][R2.64] ;  /* 0x0000002402007981 */ /* 0x000ea8000c1e1900 */
[----:B------:R-:W2:Y:S02]  /*10b00*/  LDG.E R5, desc[UR36][R2.64+0x4] ;  /* 0x0000042402057981 */ /* 0x000ea4000c1e1900 */
[----:B--2---:R-:W-:-:S07]  /*10b10*/  IMAD.IADD R0, R5, 0x1, -R0 ;  /* 0x0000000105007824 */ /* 0x004fce00078e0a00 */
.L_x_1364:
[----:B0-----:R-:W0:Y:S01]  /*10b20*/  LDC R2, c[0x0][0x448] ;  /* 0x00011200ff027b82 */ /* 0x001e220000000800 */
[----:B-----5:R-:W-:Y:S01]  /*10b30*/  IMAD.IADD R26, R0, 0x1, -R24 ;  /* 0x00000001001a7824 */ /* 0x020fe200078e0a18 */
[----:B------:R-:W-:Y:S01]  /*10b40*/  LOP3.LUT R23, R23, 0xffffff7f, RZ, 0xc0, !PT ;  /* 0xffffff7f17177812 */ /* 0x000fe200078ec0ff */
[----:B------:R-:W-:-:S03]  /*10b50*/  IMAD.SHL.U32 R27, R17, 0x80, RZ ;  /* 0x00000080111b7824 */ /* 0x000fc600078e00ff */
[----:B------:R1:W-:Y:S01]  /*10b60*/  STL [R1], R26 ;  /* 0x0000001a01007387 */ /* 0x0003e20000100800 */
[----:B------:R-:W-:Y:S01]  /*10b70*/  VIADD R4, R27, 0x7f ;  /* 0x0000007f1b047836 */ /* 0x000fe20000000000 */
[----:B0-----:R-:W-:Y:S02]  /*10b80*/  ISETP.NE.AND P2, PT, R2, 0x1, PT ;  /* 0x000000010200780c */ /* 0x001fe40003f45270 */
[----:B------:R-:W0:Y:S11]  /*10b90*/  LDC.64 R2, c[0x0][0x9e0] ;  /* 0x00027800ff027b82 */ /* 0x000e360000000a00 */
[----:B------:R-:W2:Y:S01]  /*10ba0*/  @P2 LDC R5, c[0x0][0x44c] ;  /* 0x00011300ff052b82 */ /* 0x000ea20000000800 */
[----:B------:R-:W-:-:S07]  /*10bb0*/  @P2 LOP3.LUT R23, R23, 0x80, RZ, 0xfc, !PT ;  /* 0x0000008017172812 */ /* 0x000fce00078efcff */
[----:B------:R-:W3:Y:S01]  /*10bc0*/  @P2 LDC R6, c[0x0][0x450] ;  /* 0x00011400ff062b82 */ /* 0x000ee20000000800 */
[----:B0-----:R-:W-:Y:S01]  /*10bd0*/  ISETP.GE.AND P1, PT, R3, 0x1, PT ;  /* 0x000000010300780c */ /* 0x001fe20003f26270 */
[----:B--2---:R-:W-:-:S05]  /*10be0*/  @P2 IMAD.HI.U32 R5, R4, R5, RZ ;  /* 0x0000000504052227 */ /* 0x004fca00078e00ff */
[----:B---3--:R-:W-:Y:S02]  /*10bf0*/  @P2 SHF.R.U32.HI R4, RZ, R6, R5 ;  /* 0x00000006ff042219 */ /* 0x008fe40000011605 */
[----:B------:R-:W-:-:S05]  /*10c00*/  IADD3 R5, R26, 0x1, -R29 ;  /* 0x000000011a057810 */ /* 0x000fca0007ffe81d */
[----:B------:R-:W-:-:S04]  /*10c10*/  IMAD.IADD R7, R5, 0x1, R4 ;  /* 0x0000000105077824 */ /* 0x000fc800078e0204 */
[----:B------:R-:W-:Y:S01]  /*10c20*/  IMAD.IADD R2, R7, 0x1, R2 ;  /* 0x0000000107027824 */ /* 0x000fe200078e0202 */
[----:B-1----:R-:W-:Y:S06]  /*10c30*/  @!P1 BRA `(.L_x_1365) ;  /* 0x0000000000489947 */ /* 0x002fec0003800000 */
[C---:B------:R-:W-:Y:S01]  /*10c40*/  ISETP.GT.AND P0, PT, R7.reuse, RZ, PT ;  /* 0x000000ff0700720c */ /* 0x040fe20003f04270 */
[----:B------:R-:W-:Y:S01]  /*10c50*/  BSSY B0, `(.L_x_1366) ;  /* 0x000000e000007945 */ /* 0x000fe20003800000 */
[----:B------:R-:W-:-:S11]  /*10c60*/  VIADD R0, R7, 0xffffffff ;  /* 0xffffffff07007836 */ /* 0x000fd60000000000 */
[----:B------:R-:W-:Y:S05]  /*10c70*/  @P0 BRA `(.L_x_1367) ;  /* 0x00000000001c0947 */ /* 0x000fea0003800000 */
[----:B------:R-:W-:Y:S01]  /*10c80*/  ISETP.NE.AND P0, PT, R3, 0x1, PT ;  /* 0x000000010300780c */ /* 0x000fe20003f05270 */
[----:B------:R-:W-:-:S12]  /*10c90*/  IMAD.MOV R7, RZ, RZ, -R7 ;  /* 0x000000ffff077224 */ /* 0x000fd800078e0a07 */
[----:B------:R-:W0:Y:S02]  /*10ca0*/  @P0 LDC.64 R4, c[0x0][0x9e8] ;  /* 0x00027a00ff040b82 */ /* 0x000e240000000a00 */
[----:B0-----:R-:W-:-:S05]  /*10cb0*/  @P0 IMAD.HI.U32 R4, R7, R4, RZ ;  /* 0x0000000407040227 */ /* 0x001fca00078e00ff */
[----:B------:R-:W-:-:S04]  /*10cc0*/  @P0 SHF.R.U32.HI R7, RZ, R5, R4 ;  /* 0x00000005ff070219 */ /* 0x000fc80000011604 */
[----:B------:R-:W-:Y:S01]  /*10cd0*/  LOP3.LUT R0, RZ, R7, RZ, 0x33, !PT ;  /* 0x00000007ff007212 */ /* 0x000fe200078e33ff */
[----:B------:R-:W-:Y:S06]  /*10ce0*/  BRA `(.L_x_1368) ;  /* 0x0000000000107947 */ /* 0x000fec0003800000 */
.L_x_1367:
[----:B------:R-:W-:-:S13]  /*10cf0*/  ISETP.NE.AND P0, PT, R3, 0x1, PT ;  /* 0x000000010300780c */ /* 0x000fda0003f05270 */
[----:B------:R-:W0:Y:S02]  /*10d00*/  @P0 LDC.64 R4, c[0x0][0x9e8] ;  /* 0x00027a00ff040b82 */ /* 0x000e240000000a00 */
[----:B0-----:R-:W-:-:S05]  /*10d10*/  @P0 IMAD.HI.U32 R4, R0, R4, RZ ;  /* 0x0000000400040227 */ /* 0x001fca00078e00ff */
[----:B------:R-:W-:-:S07]  /*10d20*/  @P0 SHF.R.U32.HI R0, RZ, R5, R4 ;  /* 0x00000005ff000219 */ /* 0x000fce0000011604 */
.L_x_1368:
[----:B------:R-:W-:Y:S05]  /*10d30*/  BSYNC B0 ;  /* 0x0000000000007941 */ /* 0x000fea0003800000 */
.L_x_1366:
[----:B------:R-:W-:-:S05]  /*10d40*/  IMAD R5, R0, R3, R3 ;  /* 0x0000000300057224 */ /* 0x000fca00078e0203 */
[----:B------:R-:W-:-:S07]  /*10d50*/  VIMNMX R2, R2, R5, PT ;  /* 0x0000000502027248 */ /* 0x000fce0003fe0100 */
.L_x_1365:
[----:B------:R-:W0:Y:S01]  /*10d60*/  @P2 LDC R4, c[0x0][0x44c] ;  /* 0x00011300ff042b82 */ /* 0x000e220000000800 */
[----:B------:R-:W-:Y:S01]  /*10d70*/  VIADD R2, R2, 0x3f ;  /* 0x0000003f02027836 */ /* 0x000fe20000000000 */
[----:B------:R-:W-:Y:S01]  /*10d80*/  ULDC UR4, c[0x0][0x9dc] ;  /* 0x0002770000047ab9 */ /* 0x000fe20000000800 */
[----:B------:R-:W-:-:S05]  /*10d90*/  IMAD.MOV.U32 R0, RZ, RZ, R27 ;  /* 0x000000ffff007224 */ /* 0x000fca00078e001b */
[----:B------:R-:W1:Y:S01]  /*10da0*/  @P2 LDC R5, c[0x0][0x450] ;  /* 0x00011400ff052b82 */ /* 0x000e620000000800 */
[----:B0-----:R-:W-:-:S05]  /*10db0*/  @P2 IMAD.HI.U32 R4, R27, R4, RZ ;  /* 0x000000041b042227 */ /* 0x001fca00078e00ff */
[----:B-1----:R-:W-:Y:S02]  /*10dc0*/  @P2 SHF.R.U32.HI R0, RZ, R5, R4 ;  /* 0x00000005ff002219 */ /* 0x002fe40000011604 */
[----:B------:R-:W-:-:S04]  /*10dd0*/  SHF.R.S32.HI R5, RZ, 0x1f, R2 ;  /* 0x0000001fff057819 */ /* 0x000fc80000011402 */
[----:B------:R-:W-:Y:S01]  /*10de0*/  LEA.HI R4, R5, R2, RZ, 0x6 ;  /* 0x0000000205047211 */ /* 0x000fe200078f30ff */
[----:B------:R-:W-:-:S03]  /*10df0*/  VIADD R2, R26, 0x3f ;  /* 0x0000003f1a027836 */ /* 0x000fc60000000000 */
[----:B------:R-:W-:Y:S02]  /*10e00*/  SHF.R.S32.HI R4, RZ, 0x6, R4 ;  /* 0x00000006ff047819 */ /* 0x000fe40000011404 */
[----:B------:R-:W-:-:S04]  /*10e10*/  SHF.R.S32.HI R5, RZ, 0x1f, R2 ;  /* 0x0000001fff057819 */ /* 0x000fc80000011402 */
[----:B------:R-:W-:Y:S02]  /*10e20*/  LEA.HI R5, R5, R2, RZ, 0x6 ;  /* 0x0000000205057211 */ /* 0x000fe400078f30ff */
[----:B------:R-:W-:Y:S02]  /*10e30*/  IADD3 R2, R0, R26, -R29 ;  /* 0x0000001a00027210 */ /* 0x000fe40007ffe81d */
[----:B------:R-:W-:-:S03]  /*10e40*/  SHF.R.S32.HI R5, RZ, 0x6, R5 ;  /* 0x00000006ff057819 */ /* 0x000fc60000011405 */
[----:B------:R-:W-:Y:S01]  /*10e50*/  VIADD R0, R2, -UR4 ;  /* 0x8000000402007c36 */ /* 0x000fe20008000000 */
[----:B------:R-:W-:-:S05]  /*10e60*/  VIMNMX R30, R5, R4, PT ;  /* 0x00000004051e7248 */ /* 0x000fca0003fe0100 */
[----:B------:R0:W-:Y:S01]  /*10e70*/  STL [R1+0x18], R30 ;  /* 0x0000181e01007387 */ /* 0x0001e20000100800 */
[----:B------:R-:W-:Y:S05]  /*10e80*/  @!P1 BRA `(.L_x_1369) ;  /* 0x0000000000449947 */ /* 0x000fea0003800000 */
[----:B------:R-:W-:Y:S01]  /*10e90*/  ISETP.GT.AND P0, PT, R2, -0x1, PT ;  /* 0xffffffff0200780c */ /* 0x000fe20003f04270 */
[----:B------:R-:W-:-:S12]  /*10ea0*/  BSSY B0, `(.L_x_1370) ;  /* 0x000000d000007945 */ /* 0x000fd80003800000 */
[----:B------:R-:W-:Y:S05]  /*10eb0*/  @P0 BRA `(.L_x_1371) ;  /* 0x00000000001c0947 */ /* 0x000fea0003800000 */
[----:B------:R-:W-:Y:S02]  /*10ec0*/  ISETP.NE.AND P0, PT, R3, 0x1, PT ;  /* 0x000000010300780c */ /* 0x000fe40003f05270 */
[----:B------:R-:W-:-:S11]  /*10ed0*/  LOP3.LUT R7, RZ, R2, RZ, 0x33, !PT ;  /* 0x00000002ff077212 */ /* 0x000fd600078e33ff */
[----:B------:R-:W1:Y:S02]  /*10ee0*/  @P0 LDC.64 R4, c[0x0][0x9e8] ;  /* 0x00027a00ff040b82 */ /* 0x000e640000000a00 */
[----:B-1----:R-:W-:-:S05]  /*10ef0*/  @P0 IMAD.HI.U32 R4, R7, R4, RZ ;  /* 0x0000000407040227 */ /* 0x002fca00078e00ff */
[----:B------:R-:W-:-:S04]  /*10f00*/  @P0 SHF.R.U32.HI R7, RZ, R5, R4 ;  /* 0x00000005ff070219 */ /* 0x000fc80000011604 */
[----:B------:R-:W-:Y:S01]  /*10f10*/  LOP3.LUT R2, RZ, R7, RZ, 0x33, !PT ;  /* 0x00000007ff027212 */ /* 0x000fe200078e33ff */
[----:B------:R-:W-:Y:S06]  /*10f20*/  BRA `(.L_x_1372) ;  /* 0x0000000000107947 */ /* 0x000fec0003800000 */
.L_x_1371:
[----:B------:R-:W-:-:S13]  /*10f30*/  ISETP.NE.AND P0, PT, R3, 0x1, PT ;  /* 0x000000010300780c */ /* 0x000fda0003f05270 */
[----:B------:R-:W1:Y:S02]  /*10f40*/  @P0 LDC.64 R4, c[0x0][0x9e8] ;  /* 0x00027a00ff040b82 */ /* 0x000e640000000a00 */
[----:B-1----:R-:W-:-:S05]  /*10f50*/  @P0 IMAD.HI.U32 R4, R2, R4, RZ ;  /* 0x0000000402040227 */ /* 0x002fca00078e00ff */
[----:B------:R-:W-:-:S07]  /*10f60*/  @P0 SHF.R.U32.HI R2, RZ, R5, R4 ;  /* 0x00000005ff020219 */ /* 0x000fce0000011604 */
.L_x_1372:
[----:B------:R-:W-:Y:S05]  /*10f70*/  BSYNC B0 ;  /* 0x0000000000007941 */ /* 0x000fea0003800000 */
.L_x_1370:
[----:B------:R-:W-:-:S05]  /*10f80*/  IMAD R3, R2, R3, RZ ;  /* 0x0000000302037224 */ /* 0x000fca00078e02ff */
[----:B------:R-:W-:-:S07]  /*10f90*/  VIMNMX R0, R0, R3, !PT ;  /* 0x0000000300007248 */ /* 0x000fce0007fe0100 */
.L_x_1369:
[----:B------:R-:W-:Y:S01]  /*10fa0*/  SHF.R.S32.HI R3, RZ, 0x1f, R0 ;  /* 0x0000001fff037819 */ /* 0x000fe20000011400 */
[----:B------:R-:W-:Y:S03]  /*10fb0*/  BSSY B7, `(.L_x_1373) ;  /* 0x0000355000077945 */ /* 0x000fe60003800000 */
[----:B------:R-:W-:-:S04]  /*10fc0*/  LEA.HI R3, R3, R0, RZ, 0x6 ;  /* 0x0000000003037211 */ /* 0x000fc800078f30ff */
[----:B------:R-:W-:-:S04]  /*10fd0*/  SHF.R.S32.HI R3, RZ, 0x6, R3 ;  /* 0x00000006ff037819 */ /* 0x000fc80000011403 */
[----:B------:R-:W-:-:S04]  /*10fe0*/  VIMNMX R2, RZ, R3, !PT ;  /* 0x00000003ff027248 */ /* 0x000fc80007fe0100 */
[----:B------:R-:W-:Y:S01]  /*10ff0*/  ISETP.GT.AND P0, PT, R30, R2, PT ;  /* 0x000000021e00720c */ /* 0x000fe20003f04270 */
[----:B------:R1:W-:-:S12]  /*11000*/  STL [R1+0x8], R2 ;  /* 0x0000080201007387 */ /* 0x0003d80000100800 */
[----:B-1----:R-:W-:Y:S05]  /*11010*/  @P0 BRA `(.L_x_1374) ;  /* 0x0000000000440947 */ /* 0x002fea0003800000 */
[----:B------:R-:W1:Y:S02]  /*11020*/  S2R R2, SR_TID.X ;  /* 0x0000000000027919 */ /* 0x000e640000002100 */
        /* <DEDUP_REMOVED lines=10> */
[----:B------:R-:W1:Y:S02]  /*110d0*/  S2R R4, SR_LTMASK ;  /* 0x0000000000047919 */ /* 0x000e640000003900 */
[----:B-1----:R-:W-:-:S04]  /*110e0*/  LOP3.LUT R4, R4, UR4, RZ, 0xc0, !PT ;  /* 0x0000000404047c12 */ /* 0x002fc8000f8ec0ff */
[----:B------:R-:W1:Y:S01]  /*110f0*/  POPC R7, R4 ;  /* 0x0000000400077309 */ /* 0x000e620000000000 */
[----:B--2---:R-:W1:Y:S02]  /*11100*/  SHFL.IDX PT, R0, R3, R0, 0x1f ;  /* 0x00001f0003007589 */ /* 0x004e6400000e0000 */
[----:B-1----:R-:W-:Y:S01]  /*11110*/  IADD3 R16, R0, UR39, R7 ;  /* 0x0000002700107c10 */ /* 0x002fe2000fffe007 */
[----:B------:R-:W-:Y:S06]  /*11120*/  BRA `(.L_x_1375) ;  /* 0x0000003000f47947 */ /* 0x000fec0003800000 */
.L_x_1374:
[----:B------:R-:W-:Y:S01]  /*11130*/  IADD3 R0, R22, 0x20400, RZ ;  /* 0x0002040016007810 */ /* 0x000fe20007ffe0ff */
[----:B------:R-:W-:Y:S03]  /*11140*/  BSSY B6, `(.L_x_1376) ;  /* 0x0000013000067945 */ /* 0x000fe60003800000 */
[----:B------:R-:W-:-:S13]  /*11150*/  LOP3.LUT P0, RZ, R0, 0x3ff, RZ, 0xc0, !PT ;  /* 0x000003ff00ff7812 */ /* 0x000fda000780c0ff */
[----:B------:R-:W-:Y:S05]  /*11160*/  @!P0 BRA `(.L_x_1377) ;  /* 0x0000000000408947 */ /* 0x000fea0003800000 */
[----:B------:R-:W-:Y:S01]  /*11170*/  MOV R2, 0x0 ;  /* 0x0000000000027802 */ /* 0x000fe20000000f00 */
[----:B------:R-:W-:Y:S01]  /*11180*/  ULDC.64 UR6, c[0x4][0x138] ;  /* 0x01004e0000067ab9 */ /* 0x000fe20000000a00 */
[----:B------:R-:W-:Y:S01]  /*11190*/  ULDC.64 UR8, c[0x4][0x140] ;  /* 0x0100500000087ab9 */ /* 0x000fe20000000a00 */
[----:B------:R-:W-:Y:S01]  /*111a0*/  ULDC.64 UR4, c[0x4][0xc0] ;  /* 0x0100300000047ab9 */ /* 0x000fe20000000a00 */
[----:B------:R-:W-:Y:S02]  /*111b0*/  IMAD.U32 R4, RZ, RZ, UR6 ;  /* 0x00000006ff047e24 */ /* 0x000fe4000f8e00ff */
[----:B------:R-:W1:Y:S01]  /*111c0*/  LDC.64 R2, c[0x4][R2] ;  /* 0x0100000002027b82 */ /* 0x000e620000000a00 */
        /* <DEDUP_REMOVED lines=9> */
[----:B01----:R-:W-:Y:S05]  /*11260*/  CALL.ABS.NOINC R2 ;  /* 0x0000000002007343 */ /* 0x003fea0003c00000 */
.L_x_1377:
[----:B------:R-:W-:Y:S05]  /*11270*/  BSYNC B6 ;  /* 0x0000000000067941 */ /* 0x000fea0003800000 */
.L_x_1376:
        /* <DEDUP_REMOVED lines=11> */
[----:B------:R-:W-:Y:S02]  /*11330*/  IMAD.U32 R5, RZ, RZ, UR7 ;  /* 0x00000007ff057e24 */ /* 0x000fe4000f8e00ff */
[----:B------:R-:W-:Y:S02]  /*11340*/  IMAD.U32 R6, RZ, RZ, UR8 ;  /* 0x00000008ff067e24 */ /* 0x000fe4000f8e00ff */
[----:B------:R-:W-:-:S02]  /*11350*/  IMAD.U32 R7, RZ, RZ, UR9 ;  /* 0x00000009ff077e24 */ /* 0x000fc4000f8e00ff */
[----:B------:R-:W-:Y:S02]  /*11360*/  IMAD.U32 R10, RZ, RZ, UR4 ;  /* 0x00000004ff0a7e24 */ /* 0x000fe4000f8e00ff */
[----:B------:R-:W-:Y:S02]  /*11370*/  IMAD.U32 R11, RZ, RZ, UR5 ;  /* 0x00000005ff0b7e24 */ /* 0x000fe4000f8e00ff */
[----:B------:R-:W-:Y:S02]  /*11380*/  IMAD.MOV.U32 R12, RZ, RZ, 0x1 ;  /* 0x00000001ff0c7424 */ /* 0x000fe400078e00ff */
[----:B-1----:R-:W-:-:S07]  /*11390*/  IMAD.MOV.U32 R13, RZ, RZ, RZ ;  /* 0x000000ffff0d7224 */ /* 0x002fce00078e00ff */
[----:B------:R-:W-:-:S07]  /*113a0*/  LEPC R20, `(.L_x_1380) ;  /* 0x000000001014794e */ /* 0x000fce0000000000 */
[----:B0-2---:R-:W-:Y:S05]  /*113b0*/  CALL.ABS.NOINC R2 ;  /* 0x0000000002007343 */ /* 0x005fea0003c00000 */
.L_x_1380:
        /* <DEDUP_REMOVED lines=15> */
.L_x_1379:
[----:B------:R-:W-:Y:S05]  /*114b0*/  BSYNC B6 ;  /* 0x0000000000067941 */ /* 0x000fea0003800000 */
.L_x_1378:
[----:B------:R-:W-:Y:S01]  /*114c0*/  ULDC.64 UR4, c[0x0][0x9f8] ;  /* 0x00027e0000047ab9 */ /* 0x000fe20000000a00 */
[----:B------:R-:W-:Y:S01]  /*114d0*/  IMAD.MOV.U32 R31, RZ, RZ, R19 ;  /* 0x000000ffff1f7224 */ /* 0x000fe200078e0013 */
[----:B------:R-:W-:Y:S01]  /*114e0*/  ISETP.NE.U32.AND P0, PT, RZ, UR4, PT ;  /* 0x00000004ff007c0c */ /* 0x000fe2000bf05070 */
[----:B------:R-:W-:Y:S01]  /*114f0*/  ULDC UR4, c[0x0][0x2f4] ;  /* 0x0000bd0000047ab9 */ /* 0x000fe20000000800 */
[----:B------:R-:W1:Y:S02]  /*11500*/  LDC R10, c[0x0][0x430] ;  /* 0x00010c00ff0a7b82 */ /* 0x000e640000000800 */
[----:B------:R-:W-:-:S13]  /*11510*/  ISETP.NE.AND.EX P0, PT, RZ, UR5, PT, P0 ;  /* 0x00000005ff007c0c */ /* 0x000fda000bf05300 */
[----:B------:R-:W2:Y:S01]  /*11520*/  @P0 LDC.64 R2, c[0x0][0x9f8] ;  /* 0x00027e00ff020b82 */ /* 0x000ea20000000a00 */
[----:B------:R-:W-:Y:S02]  /*11530*/  LOP3.LUT R17, R34, 0x40, RZ, 0xfc, !PT ;  /* 0x0000004022117812 */ /* 0x000fe400078efcff */
[----:B------:R-:W-:Y:S02]  /*11540*/  LOP3.LUT R23, R23, 0xffffffef, RZ, 0xc0, !PT ;  /* 0xffffffef17177812 */ /* 0x000fe400078ec0ff */
[----:B------:R-:W-:Y:S01]  /*11550*/  ISETP.GE.AND P2, PT, R17, UR4, PT ;  /* 0x0000000411007c0c */ /* 0x000fe2000bf46270 */
[----:B--2---:R-:W-:-:S05]  /*11560*/  @P0 IMAD.WIDE R2, R19, 0x4, R2 ;  /* 0x0000000413020825 */ /* 0x004fca00078e0202 */
[----:B------:R2:W5:Y:S01]  /*11570*/  @P0 LDG.E R31, desc[UR36][R2.64] ;  /* 0x00000024021f0981 */ /* 0x000562000c1e1900 */
[----:B------:R-:W-:Y:S01]  /*11580*/  ISETP.GE.AND P0, PT, R34, UR4, PT ;  /* 0x0000000422007c0c */ /* 0x000fe2000bf06270 */
[----:B------:R-:W-:Y:S01]  /*11590*/  UMOV UR5, 0xffffffff ;  /* 0xffffffff00057882 */ /* 0x000fe20000000000 */
[----:B------:R-:W-:Y:S01]  /*115a0*/  ISETP.GE.AND P1, PT, R37, UR4, PT ;  /* 0x0000000425007c0c */ /* 0x000fe2000bf26270 */
[----:B------:R-:W-:-:S10]  /*115b0*/  VIADD R7, R30, 0xffffffff ;  /* 0xffffffff1e077836 */ /* 0x000fd40000000000 */
[----:B------:R-:W-:Y:S02]  /*115c0*/  @P0 LOP3.LUT R23, R23, 0x10, RZ, 0xfc, !PT ;  /* 0x0000001017170812 */ /* 0x000fe400078efcff */
[----:B------:R-:W-:Y:S02]  /*115d0*/  ISETP.GE.AND P0, PT, R36, UR4, PT ;  /* 0x0000000424007c0c */ /* 0x000fe4000bf06270 */
[----:B------:R-:W-:-:S04]  /*115e0*/  LOP3.LUT R23, R23, 0xfffffff7, RZ, 0xc0, !PT ;  /* 0xfffffff717177812 */ /* 0x000fc800078ec0ff */
[----:B------:R-:W-:-:S04]  /*115f0*/  @P2 LOP3.LUT R23, R23, 0x8, RZ, 0xfc, !PT ;  /* 0x0000000817172812 */ /* 0x000fc800078efcff */
[----:B------:R-:W-:-:S04]  /*11600*/  LOP3.LUT R23, R23, 0xfffffffb, RZ, 0xc0, !PT ;  /* 0xfffffffb17177812 */ /* 0x000fc800078ec0ff */
[----:B------:R-:W-:-:S04]  /*11610*/  @P1 LOP3.LUT R23, R23, 0x4, RZ, 0xfc, !PT ;  /* 0x0000000417171812 */ /* 0x000fc800078efcff */
[----:B------:R-:W-:-:S04]  /*11620*/  LOP3.LUT R23, R23, 0xfffffffd, RZ, 0xc0, !PT ;  /* 0xfffffffd17177812 */ /* 0x000fc800078ec0ff */
[----:B------:R-:W-:Y:S01]  /*11630*/  @P0 LOP3.LUT R23, R23, 0x2, RZ, 0xfc, !PT ;  /* 0x0000000217170812 */ /* 0x000fe200078efcff */
[----:B-12---:R-:W-:Y:S06]  /*11640*/  BRA.DIV UR5, `(.L_x_1381) ;  /* 0x00000042057c7947 */ /* 0x006fec000b800000 */
.L_x_1449:
[----:B------:R-:W1:Y:S01]  /*11650*/  S2R R0, SR_TID.X ;  /* 0x0000000000007919 */ /* 0x000e620000002100 */
[----:B------:R-:W-:Y:S02]  /*11660*/  ISETP.NE.AND P1, PT, R10, 0x1, PT ;  /* 0x000000010a00780c */ /* 0x000fe40003f25270 */
[----:B-----5:R-:W-:Y:S01]  /*11670*/  SHF.R.S32.HI R11, RZ, 0x1f, R31 ;  /* 0x0000001fff0b7819 */ /* 0x020fe2000001141f */
[----:B------:R-:W2:Y:S01]  /*11680*/  S2R R9, SR_TID.X ;  /* 0x0000000000097919 */ /* 0x000ea20000002100 */
[----:B------:R-:W-:-:S03]  /*11690*/  LOP3.LUT R23, R23, 0xffffffbf, RZ, 0xc0, !PT ;  /* 0xffffffbf17177812 */ /* 0x000fc600078ec0ff */
[----:B------:R3:W-:Y:S06]  /*116a0*/  STL [R1+0xc], R11 ;  /* 0x00000c0b01007387 */ /* 0x0007ec0000100800 */
[----:B------:R-:W4:Y:S01]  /*116b0*/  @P1 LDC R5, c[0x0][0x434] ;  /* 0x00010d00ff051b82 */ /* 0x000f220000000800 */
[----:B------:R-:W-:Y:S02]  /*116c0*/  @P1 LOP3.LUT R23, R23, 0x40, RZ, 0xfc, !PT ;  /* 0x0000004017171812 */ /* 0x000fe400078efcff */
[----:B-1----:R-:W-:Y:S01]  /*116d0*/  LOP3.LUT R0, R0, 0x7f, RZ, 0xc0, !PT ;  /* 0x0000007f00007812 */ /* 0x002fe200078ec0ff */
[----:B--2---:R-:W-:-:S03]  /*116e0*/  IMAD.SHL.U32 R9, R9, 0x10, RZ ;  /* 0x0000001009097824 */ /* 0x004fc600078e00ff */
[----:B------:R-:W-:-:S04]  /*116f0*/  SHF.R.U32.HI R0, RZ, 0x3, R0 ;  /* 0x00000003ff007819 */ /* 0x000fc80000011600 */
[----:B------:R-:W-:Y:S02]  /*11700*/  LOP3.LUT R9, R0, 0x70, R9, 0xf8, !PT ;  /* 0x0000007000097812 */ /* 0x000fe400078ef809 */
[----:B------:R-:W1:Y:S03]  /*11710*/  @P1 LDC R0, c[0x0][0x438] ;  /* 0x00010e00ff001b82 */ /* 0x000e660000000800 */
[----:B------:R-:W-:-:S05]  /*11720*/  IMAD R6, R7, 0x40, R9 ;  /* 0x0000004007067824 */ /* 0x000fca00078e0209 */
[C---:B------:R-:W-:Y:S02]  /*11730*/  ISETP.GE.AND P0, PT, R6.reuse, R26, PT ;  /* 0x0000001a0600720c */ /* 0x040fe40003f06270 */
[----:B------:R-:W-:Y:S02]  /*11740*/  IADD3 R6, R6, R24, RZ ;  /* 0x0000001806067210 */ /* 0x000fe40007ffe0ff */
[----:B------:R-:W-:-:S03]  /*11750*/  ISETP.GT.U32.OR P0, PT, R9, 0x3f, P0 ;  /* 0x0000003f0900780c */ /* 0x000fc60000704470 */
[----:B----4-:R-:W-:-:S04]  /*11760*/  @P1 IMAD.HI.U32 R5, R6, R5, RZ ;  /* 0x0000000506051227 */ /* 0x010fc800078e00ff */
[----:B------:R-:W-:Y:S01]  /*11770*/  IMAD.MOV.U32 R8, RZ, RZ, R6 ;  /* 0x000000ffff087224 */ /* 0x000fe200078e0006 */
[----:B-1----:R-:W-:-:S05]  /*11780*/  @P1 SHF.R.U32.HI R8, RZ, R0, R5 ;  /* 0x00000000ff081219 */ /* 0x002fca0000011605 */
[----:B------:R-:W1:Y:S01]  /*11790*/  @!P0 LDC.64 R2, c[0x0][0x428] ;  /* 0x00010a00ff028b82 */ /* 0x000e620000000a00 */
[--C-:B------:R-:W-:Y:S01]  /*117a0*/  @!P0 SHF.R.S32.HI R5, RZ, 0x1f, R8.reuse ;  /* 0x0000001fff058819 */ /* 0x100fe20000011408 */
[----:B------:R-:W-:Y:S02]  /*117b0*/  @!P0 IMAD.MOV.U32 R4, RZ, RZ, R8 ;  /* 0x000000ffff048224 */ /* 0x000fe400078e0008 */
[-C--:B-1----:R-:W-:Y:S02]  /*117c0*/  @!P0 IMAD R0, R11, R2.reuse, RZ ;  /* 0x000000020b008224 */ /* 0x082fe400078e02ff */
[----:B------:R-:W-:-:S04]  /*117d0*/  @!P0 IMAD.WIDE.U32 R4, R31, R2, R4 ;  /* 0x000000021f048225 */ /* 0x000fc800078e0004 */
[----:B------:R-:W-:Y:S02]  /*117e0*/  @!P0 IMAD R0, R31, R3, R0 ;  /* 0x000000031f008224 */ /* 0x000fe400078e0200 */
[----:B------:R-:W1:Y:S02]  /*117f0*/  @!P0 LDC.64 R2, c[0x0][0x418] ;  /* 0x00010600ff028b82 */ /* 0x000e640000000a00 */
[----:B------:R-:W-:Y:S02]  /*11800*/  @!P0 IMAD.IADD R0, R5, 0x1, R0 ;  /* 0x0000000105008824 */ /* 0x000fe400078e0200 */
[----:B------:R-:W-:Y:S01]  /*11810*/  IMAD.MOV R5, RZ, RZ, -R8 ;  /* 0x000000ffff057224 */ /* 0x000fe200078e0a08 */
[----:B-1----:R-:W-:-:S04]  /*11820*/  @!P0 LEA R2, P1, R4, R2, 0x2 ;  /* 0x0000000204028211 */ /* 0x002fc800078210ff */
[----:B------:R-:W-:Y:S01]  /*11830*/  @!P0 LEA.HI.X R3, R4, R3, R0, 0x2, P1 ;  /* 0x0000000304038211 */ /* 0x000fe200008f1400 */
[----:B------:R-:W-:Y:S02]  /*11840*/  IMAD R4, R10, R5, R6 ;  /* 0x000000050a047224 */ /* 0x000fe400078e0206 */
[----:B------:R-:W-:Y:S02]  /*11850*/  IMAD.U32 R5, RZ, RZ, UR38 ;  /* 0x00000026ff057e24 */ /* 0x000fe4000f8e00ff */
[----:B------:R-:W-:-:S03]  /*11860*/  IMAD.MOV.U32 R0, RZ, RZ, RZ ;  /* 0x000000ffff007224 */ /* 0x000fc600078e00ff */
[----:B------:R-:W-:-:S03]  /*11870*/  ISETP.NE.AND P2, PT, R5, 0x3, PT ;  /* 0x000000030500780c */ /* 0x000fc60003f45270 */
[----:B------:R3:W5:Y:S01]  /*11880*/  @!P0 LDG.E R0, desc[UR36][R2.64] ;  /* 0x0000002402008981 */ /* 0x000762000c1e1900 */
[----:B------:R-:W-:Y:S01]  /*11890*/  ISETP.GT.U32.AND P0, PT, R9, 0x3f, PT ;  /* 0x0000003f0900780c */ /* 0x000fe20003f04070 */
[----:B------:R-:W-:Y:S01]  /*118a0*/  IMAD.MOV.U32 R26, RZ, RZ, R7 ;  /* 0x000000ffff1a7224 */ /* 0x000fe200078e0007 */
[----:B------:R-:W-:Y:S02]  /*118b0*/  LOP3.LUT R23, R23, 0xffffffdf, RZ, 0xc0, !PT ;  /* 0xffffffdf17177812 */ /* 0x000fe400078ec0ff */
[----:B0-----:R-:W-:-:S05]  /*118c0*/  SHF.R.S32.HI R30, RZ, 0x1f, R18 ;  /* 0x0000001fff1e7819 */ /* 0x001fca0000011412 */
[----:B------:R-:W-:-:S04]  /*118d0*/  @P2 LOP3.LUT R23, R23, 0x20, RZ, 0xfc, !PT ;  /* 0x0000002017172812 */ /* 0x000fc800078efcff */
[----:B------:R-:W-:-:S04]  /*118e0*/  LOP3.LUT R23, R23, 0xfffffffe, RZ, 0xc0, !PT ;  /* 0xfffffffe17177812 */ /* 0x000fc800078ec0ff */
[----:B------:R-:W-:Y:S01]  /*118f0*/  @P0 LOP3.LUT R23, R23, 0x1, RZ, 0xfc, !PT ;  /* 0x0000000117170812 */ /* 0x000fe200078efcff */
[----:B---3--:R-:W-:Y:S06]  /*11900*/  @!P2 BRA `(.L_x_1382) ;  /* 0x000000000004a947 */ /* 0x008fec0003800000 */
[----:B------:R-:W-:Y:S01]  /*11910*/  BPT.TRAP 0x1 ;  /* 0x000000040000795c */ /* 0x000fe20000300000 */
.L_x_1382:
        /* <DEDUP_REMOVED lines=25> */
.L_x_1450:
[----:B------:R-:W-:Y:S05]  /*11ab0*/  BSYNC B0 ;  /* 0x0000000000007941 */ /* 0x000fea0003800000 */
.L_x_1383:
[----:B------:R-:W2:Y:S01]  /*11ac0*/  LDL R10, [R1] ;  /* 0x00000000010a7983 */ /* 0x000ea20000100800 */
[----:B------:R-:W-:Y:S01]  /*11ad0*/  ULDC.64 UR4, c[0x0][0x300] ;  /* 0x0000c00000047ab9 */ /* 0x000fe20000000a00 */
[----:B------:R-:W-:Y:S01]  /*11ae0*/  LOP3.LUT P5, RZ, R23, 0x10, RZ, 0xc0, !PT ;  /* 0x0000001017ff7812 */ /* 0x000fe200078ac0ff */
[----:B------:R-:W-:Y:S01]  /*11af0*/  IMAD R5, R5, UR4, RZ ;  /* 0x0000000405057c24 */ /* 0x000fe2000f8e02ff */
[----:B------:R-:W1:Y:S01]  /*11b00*/  S2R R9, SR_TID.X ;  /* 0x0000000000097919 */ /* 0x000e620000002100 */
[C---:B0-----:R-:W-:Y:S01]  /*11b10*/  IMAD.WIDE.U32 R2, R4.reuse, UR4, RZ ;  /* 0x0000000404027c25 */ /* 0x041fe2000f8e00ff */
[C---:B------:R-:W-:Y:S02]  /*11b20*/  LOP3.LUT P4, RZ, R23.reuse, 0x8, RZ, 0xc0, !PT ;  /* 0x0000000817ff7812 */ /* 0x040fe4000788c0ff */
[C---:B------:R-:W-:Y:S01]  /*11b30*/  LOP3.LUT P3, RZ, R23.reuse, 0x4, RZ, 0xc0, !PT ;  /* 0x0000000417ff7812 */ /* 0x040fe2000786c0ff */
[----:B------:R-:W-:Y:S01]  /*11b40*/  IMAD R5, R4, UR5, R5 ;  /* 0x0000000504057c24 */ /* 0x000fe2000f8e0205 */
[----:B------:R-:W-:Y:S01]  /*11b50*/  ULDC.64 UR4, c[0x0][0x310] ;  /* 0x0000c40000047ab9 */ /* 0x000fe20000000a00 */
[----:B------:R-:W-:Y:S01]  /*11b60*/  LOP3.LUT P2, RZ, R23, 0x2, RZ, 0xc0, !PT ;  /* 0x0000000217ff7812 */ /* 0x000fe2000784c0ff */
[----:B------:R-:W-:-:S02]  /*11b70*/  IMAD R8, R8, UR4, RZ ;  /* 0x0000000408087c24 */ /* 0x000fc4000f8e02ff */
        /* <DEDUP_REMOVED lines=11> */
[----:B------:R-:W-:Y:S01]  /*11c30*/  UMOV UR4, 0xffffffff ;  /* 0xffffffff00047882 */ /* 0x000fe20000000000 */
[----:B-1----:R-:W-:-:S03]  /*11c40*/  LOP3.LUT R9, R9, 0x7f, RZ, 0xc0, !PT ;  /* 0x0000007f09097812 */ /* 0x002fc600078ec0ff */
[----:B------:R-:W-:Y:S02]  /*11c50*/  LEA.HI.X R0, R2, UR5, R0, 0x1, P0 ;  /* 0x0000000502007c11 */ /* 0x000fe400080f0c00 */
[----:B------:R-:W-:Y:S01]  /*11c60*/  SHF.R.U32.HI R9, RZ, 0x3, R9 ;  /* 0x00000003ff097819 */ /* 0x000fe20000011609 */
[----:B--2---:R-:W-:Y:S01]  /*11c70*/  IMAD R5, R7, -0x40, R10 ;  /* 0xffffffc007057824 */ /* 0x004fe200078e020a */
[----:B------:R-:W-:-:S03]  /*11c80*/  LEA R7, R25, R32, 0xe ;  /* 0x0000002019077211 */ /* 0x000fc600078e70ff */
[----:B------:R-:W-:-:S05]  /*11c90*/  IMAD.IADD R5, R5, 0x1, -R9 ;  /* 0x0000000105057824 */ /* 0x000fca00078e0a09 */
[----:B------:R-:W-:Y:S01]  /*11ca0*/  ISETP.GE.AND P0, PT, R5, 0x1, PT ;  /* 0x000000010500780c */ /* 0x000fe20003f06270 */
[----:B------:R-:W-:-:S12]  /*11cb0*/  BRA.DIV UR4, `(.L_x_1385) ;  /* 0x0000003e04287947 */ /* 0x000fd8000b800000 */
[----:B------:R-:W0:Y:S01]  /*11cc0*/  SHFL.IDX PT, R3, R4, RZ, 0x181f ;  /* 0x00181fff04037589 */ /* 0x000e2200000e0000 */
[----:B------:R-:W-:-:S03]  /*11cd0*/  @P0 IMAD R9, R7, 0x2, R22 ;  /* 0x0000000207090824 */ /* 0x000fc600078e0216 */
[----:B------:R-:W1:Y:S04]  /*11ce0*/  SHFL.IDX PT, R2, R0, RZ, 0x181f ;  /* 0x00181fff00027589 */ /* 0x000e6800000e0000 */
        /* <DEDUP_REMOVED lines=25> */
[----:B------:R0:W1:Y:S04]  /*11e80*/  SHFL.IDX PT, R8, R0, 0x3, 0x181f ;  /* 0x00781f0000087f89 */ /* 0x00006800000e0000 */
[----:B------:R-:W-:Y:S04]  /*11e90*/  @P0 LDGSTS.E.BYPASS.LTC128B.128 [R9+0x21400], desc[UR36][R2.64], !P5 ;  /* 0x2140000002090fae */ /* 0x000fe8000e901d64 */
[----:B------:R-:W-:Y:S04]  /*11ea0*/  @P0 LDGSTS.E.BYPASS.LTC128B.128 [R9+0x23400], desc[UR36][R2.64+0x80], !P4 ;  /* 0x2340008002090fae */ /* 0x000fe8000e101d64 */
[----:B------:R-:W-:Y:S04]  /*11eb0*/  @P0 LDGSTS.E.BYPASS.LTC128B.128 [R9+0x25400], desc[UR36][R2.64+0x100], !P3 ;  /* 0x2540010002090fae */ /* 0x000fe8000d901d64 */
[----:B------:R2:W-:Y:S04]  /*11ec0*/  @P0 LDGSTS.E.BYPASS.LTC128B.128 [R9+0x27400], desc[UR36][R2.64+0x180], !P2 ;  /* 0x2740018002090fae */ /* 0x0005e8000d101d64 */
[----:B-12---:R0:W2:Y:S02]  /*11ed0*/  SHFL.IDX PT, R2, R4, 0x3, 0x181f ;  /* 0x00781f0004027f89 */ /* 0x0060a400000e0000 */
.L_x_1460:
[----:B------:R-:W-:-:S13]  /*11ee0*/  ISETP.GE.AND P0, PT, R5, 0x31, PT ;  /* 0x000000310500780c */ /* 0x000fda0003f06270 */
[----:B--2---:R-:W-:Y:S01]  /*11ef0*/  @P0 LEA R2, P1, R34, R2, 0x1 ;  /* 0x0000000222020211 */ /* 0x004fe200078208ff */
[----:B------:R-:W-:-:S04]  /*11f00*/  @P0 IMAD R7, R7, 0x2, R22 ;  /* 0x0000000207070824 */ /* 0x000fc800078e0216 */
        /* <DEDUP_REMOVED lines=10> */
.L_x_1386:
        /* <DEDUP_REMOVED lines=10> */
.L_x_1387:
[----:B------:R2:W-:Y:S02]  /*12050*/  SYNCS.ARRIVE.TRANS64.A1T0 RZ, [R6+URZ+0x30830], RZ ;  /* 0x030830ff06ff79a7 */ /* 0x0005e4000810003f */
[----:B------:R-:W-:Y:S05]  /*12060*/  WARPSYNC.ALL ;  /* 0x0000000000007948 */ /* 0x000fea0003800000 */
[----:B------:R-:W-:Y:S01]  /*12070*/  ULDC.64 UR4, c[0x0][0x298] ;  /* 0x0000a60000047ab9 */ /* 0x000fe20000000a00 */
[----:B-1----:R-:W-:Y:S01]  /*12080*/  VIADD R2, R22, 0x10400 ;  /* 0x0001040016027836 */ /* 0x002fe20000000000 */
[----:B0-----:R-:W-:Y:S01]  /*12090*/  SHF.R.S32.HI R0, RZ, 0x1f, R35 ;  /* 0x0000001fff007819 */ /* 0x001fe20000011423 */
[----:B------:R-:W-:Y:S01]  /*120a0*/  IMAD.WIDE.U32 R4, R35, UR4, RZ ;  /* 0x0000000423047c25 */ /* 0x000fe2000f8e00ff */
[----:B------:R-:W-:Y:S01]  /*120b0*/  BSSY B6, `(.L_x_1388) ;  /* 0x0000018000067945 */ /* 0x000fe20003800000 */
[----:B------:R-:W-:Y:S01]  /*120c0*/  BAR.SYNC.DEFER_BLOCKING 0x8, 0x180 ;  /* 0x0206000000007b1d */ /* 0x000fe20000010000 */
[----:B------:R-:W-:Y:S01]  /*120d0*/  LOP3.LUT P0, RZ, R2, 0x3ff, RZ, 0xc0, !PT ;  /* 0x000003ff02ff7812 */ /* 0x000fe2000780c0ff */
[----:B------:R-:W-:-:S04]  /*120e0*/  IMAD R0, R0, UR4, RZ ;  /* 0x0000000400007c24 */ /* 0x000fc8000f8e02ff */
[----:B------:R-:W-:Y:S01]  /*120f0*/  IMAD R0, R35, UR5, R0 ;  /* 0x0000000523007c24 */ /* 0x000fe2000f8e0200 */
[----:B------:R0:W-:Y:S03]  /*12100*/  STL.64 [R1+0x10], R4 ;  /* 0x0000100401007387 */ /* 0x0001e60000100a00 */
[----:B------:R-:W-:-:S04]  /*12110*/  IMAD.IADD R35, R5, 0x1, R0 ;  /* 0x0000000105237824 */ /* 0x000fc800078e0200 */
[----:B------:R-:W-:Y:S05]  /*12120*/  @!P0 BRA `(.L_x_1389) ;  /* 0x0000000000408947 */ /* 0x000fea0003800000 */
[----:B------:R-:W-:Y:S01]  /*12130*/  MOV R2, 0x0 ;  /* 0x0000000000027802 */ /* 0x000fe20000000f00 */
[----:B------:R-:W-:Y:S01]  /*12140*/  ULDC.64 UR6, c[0x4][0x138] ;  /* 0x01004e0000067ab9 */ /* 0x000fe20000000a00 */
[----:B------:R-:W-:Y:S01]  /*12150*/  ULDC.64 UR8, c[0x4][0x140] ;  /* 0x0100500000087ab9 */ /* 0x000fe20000000a00 */
[----:B------:R-:W-:Y:S01]  /*12160*/  ULDC.64 UR4, c[0x4][0xb0] ;  /* 0x01002c0000047ab9 */ /* 0x000fe20000000a00 */
[----:B0-----:R-:W-:Y:S01]  /*12170*/  IMAD.U32 R4, RZ, RZ, UR6 ;  /* 0x00000006ff047e24 */ /* 0x001fe2000f8e00ff */
[----:B------:R-:W-:Y:S01]  /*12180*/  MOV R11, UR5 ;  /* 0x00000005000b7c02 */ /* 0x000fe20008000f00 */
[----:B------:R-:W0:Y:S01]  /*12190*/  LDC.64 R2, c[0x4][R2] ;  /* 0x0100000002027b82 */ /* 0x000e220000000a00 */
[----:B------:R-:W-:Y:S02]  /*121a0*/  IMAD.U32 R5, RZ, RZ, UR7 ;  /* 0x00000007ff057e24 */ /* 0x000fe4000f8e00ff */
[----:B--2---:R-:W-:Y:S02]  /*121b0*/  IMAD.U32 R6, RZ, RZ, UR8 ;  /* 0x00000008ff067e24 */ /* 0x004fe4000f8e00ff */
[----:B------:R-:W-:-:S02]  /*121c0*/  IMAD.U32 R7, RZ, RZ, UR9 ;  /* 0x00000009ff077e24 */ /* 0x000fc4000f8e00ff */
[----:B------:R-:W-:Y:S02]  /*121d0*/  IMAD.U32 R10, RZ, RZ, UR4 ;  /* 0x00000004ff0a7e24 */ /* 0x000fe4000f8e00ff */
[----:B------:R-:W-:Y:S02]  /*121e0*/  IMAD.MOV.U32 R8, RZ, RZ, 0x70 ;  /* 0x00000070ff087424 */ /* 0x000fe400078e00ff */
[----:B------:R-:W-:Y:S02]  /*121f0*/  IMAD.MOV.U32 R12, RZ, RZ, 0x1 ;  /* 0x00000001ff0c7424 */ /* 0x000fe400078e00ff */
[----:B------:R-:W-:-:S07]  /*12200*/  IMAD.MOV.U32 R13, RZ, RZ, RZ ;  /* 0x000000ffff0d7224 */ /* 0x000fce00078e00ff */
[----:B------:R-:W-:-:S07]  /*12210*/  LEPC R20, `(.L_x_1389) ;  /* 0x000000001014794e */ /* 0x000fce0000000000 */
[----:B0-----:R-:W-:Y:S05]  /*12220*/  CALL.ABS.NOINC R2 ;  /* 0x0000000002007343 */ /* 0x001fea0003c00000 */
.L_x_1389:
[----:B------:R-:W-:Y:S05]  /*12230*/  BSYNC B6 ;  /* 0x0000000000067941 */ /* 0x000fea0003800000 */
.L_x_1388:
[----:B------:R-:W3:Y:S01]  /*12240*/  LDL.LU.64 R20, [R1+0x10] ;  /* 0x0000100001147983 */ /* 0x000ee20000300a00 */
[----:B------:R-:W-:Y:S01]  /*12250*/  ULDC.64 UR4, c[0x0][0x2d8] ;  /* 0x0000b60000047ab9 */ /* 0x000fe20000000a00 */
[----:B------:R-:W-:Y:S01]  /*12260*/  LOP3.LUT P6, RZ, R23, 0x100, RZ, 0xc0, !PT ;  /* 0x0000010017ff7812 */ /* 0x000fe200078cc0ff */
[----:B------:R-:W-:Y:S01]  /*12270*/  IMAD R0, R30, UR4, RZ ;  /* 0x000000041e007c24 */ /* 0x000fe2000f8e02ff */
[----:B------:R-:W-:Y:S01]  /*12280*/  LOP3.LUT R7, R34, 0x40, RZ, 0xfc, !PT ;  /* 0x0000004022077812 */ /* 0x000fe200078efcff */
[----:B------:R-:W-:Y:S01]  /*12290*/  IMAD.MOV.U32 R3, RZ, RZ, R35 ;  /* 0x000000ffff037224 */ /* 0x000fe200078e0023 */
[----:B0-----:R-:W-:Y:S01]  /*122a0*/  SEL R4, R19, RZ, !P6 ;  /* 0x000000ff13047207 */ /* 0x001fe20007000000 */
[----:B------:R-:W-:Y:S01]  /*122b0*/  IMAD R5, R18, UR5, R0 ;  /* 0x0000000512057c24 */ /* 0x000fe2000f8e0200 */
[----:B------:R-:W-:-:S04]  /*122c0*/  SHF.R.S32.HI R0, RZ, 0x1f, R19 ;  /* 0x0000001fff007819 */ /* 0x000fc80000011413 */
[----:B------:R-:W-:Y:S01]  /*122d0*/  SEL R0, R0, RZ, !P6 ;  /* 0x000000ff00007207 */ /* 0x000fe20007000000 */
[----:B---3--:R-:W-:Y:S01]  /*122e0*/  IMAD.MOV.U32 R2, RZ, RZ, R20 ;  /* 0x000000ffff027224 */ /* 0x008fe200078e0014 */
[----:B------:R-:W0:Y:S01]  /*122f0*/  LDC R21, c[0x0][0x448] ;  /* 0x00011200ff157b82 */ /* 0x000e220000000800 */
[----:B------:R-:W1:Y:S02]  /*12300*/  S2R R20, SR_TID.X ;  /* 0x0000000000147919 */ /* 0x000e640000002100 */
[----:B------:R-:W-:Y:S01]  /*12310*/  IMAD.WIDE.U32 R2, R18, UR4, R2 ;  /* 0x0000000412027c25 */ /* 0x000fe2000f8e0002 */
[----:B------:R-:W-:-:S03]  /*12320*/  ULDC.64 UR4, c[0x0][0x2e0] ;  /* 0x0000b80000047ab9 */ /* 0x000fc60000000a00 */
[----:B------:R-:W-:Y:S02]  /*12330*/  IMAD.IADD R3, R3, 0x1, R5 ;  /* 0x0000000103037824 */ /* 0x000fe400078e0205 */
[----:B------:R-:W-:Y:S02]  /*12340*/  IMAD R0, R0, UR4, RZ ;  /* 0x0000000400007c24 */ /* 0x000fe4000f8e02ff */
[----:B------:R-:W-:-:S04]  /*12350*/  IMAD.WIDE.U32 R2, R4, UR4, R2 ;  /* 0x0000000404027c25 */ /* 0x000fc8000f8e0002 */
[----:B------:R-:W-:Y:S01]  /*12360*/  IMAD R0, R4, UR5, R0 ;  /* 0x0000000504007c24 */ /* 0x000fe2000f8e0200 */
[----:B------:R-:W-:-:S03]  /*12370*/  ULDC.64 UR4, c[0x0][0x2d0] ;  /* 0x0000b40000047ab9 */ /* 0x000fc60000000a00 */
[----:B------:R-:W-:Y:S01]  /*12380*/  IMAD.IADD R3, R3, 0x1, R0 ;  /* 0x0000000103037824 */ /* 0x000fe200078e0200 */
[----:B0-----:R-:W-:Y:S02]  /*12390*/  ISETP.NE.AND P6, PT, R21, 0x1, PT ;  /* 0x000000011500780c */ /* 0x001fe40003fc5270 */
[----:B-1----:R-:W-:-:S04]  /*123a0*/  LOP3.LUT R20, R20, 0x7f, RZ, 0xc0, !PT ;  /* 0x0000007f14147812 */ /* 0x002fc800078ec0ff */
[----:B------:R-:W-:-:S07]  /*123b0*/  SHF.R.U32.HI R21, RZ, 0x3, R20 ;  /* 0x00000003ff157819 */ /* 0x000fce0000011614 */
[----:B--2---:R-:W0:Y:S01]  /*123c0*/  @P6 LDC R6, c[0x0][0x44c] ;  /* 0x00011300ff066b82 */ /* 0x004e220000000800 */
[----:B------:R-:W1:Y:S07]  /*123d0*/  S2R R20, SR_TID.X ;  /* 0x0000000000147919 */ /* 0x000e6e0000002100 */
[----:B------:R-:W2:Y:S01]  /*123e0*/  @P6 LDC R5, c[0x0][0x450] ;  /* 0x00011400ff056b82 */ /* 0x000ea20000000800 */
[----:B-1----:R-:W-:-:S05]  /*123f0*/  IMAD.SHL.U32 R20, R20, 0x10, RZ ;  /* 0x0000001014147824 */ /* 0x002fca00078e00ff */
[----:B------:R-:W-:-:S05]  /*12400*/  LOP3.LUT R20, R21, 0x70, R20, 0xf8, !PT ;  /* 0x0000007015147812 */ /* 0x000fca00078ef814 */
[----:B------:R-:W-:Y:S02]  /*12410*/  IMAD.IADD R0, R20, 0x1, R27 ;  /* 0x0000000114007824 */ /* 0x000fe400078e021b */
[----:B------:R-:W1:Y:S02]  /*12420*/  S2R R20, SR_TID.X ;  /* 0x0000000000147919 */ /* 0x000e640000002100 */
[----:B0-----:R-:W-:-:S04]  /*12430*/  @P6 IMAD.HI.U32 R6, R0, R6, RZ ;  /* 0x0000000600066227 */ /* 0x001fc800078e00ff */
[----:B------:R-:W-:Y:S01]  /*12440*/  IMAD.MOV.U32 R4, RZ, RZ, R0 ;  /* 0x000000ffff047224 */ /* 0x000fe200078e0000 */
[----:B--2---:R-:W-:Y:S02]  /*12450*/  @P6 SHF.R.U32.HI R4, RZ, R5, R6 ;  /* 0x00000005ff046219 */ /* 0x004fe40000011606 */
[----:B------:R-:W0:Y:S03]  /*12460*/  LDC R6, c[0x0][0x448] ;  /* 0x00011200ff067b82 */ /* 0x000e260000000800 */
[----:B------:R-:W-:Y:S02]  /*12470*/  IMAD.MOV R5, RZ, RZ, -R4 ;  /* 0x000000ffff057224 */ /* 0x000fe400078e0a04 */
[----:B------:R-:W-:Y:S01]  /*12480*/  IMAD.WIDE.U32 R2, R4, UR4, R2 ;  /* 0x0000000404027c25 */ /* 0x000fe2000f8e0002 */
[----:B-1----:R-:W-:-:S03]  /*12490*/  LOP3.LUT R20, R20, 0x7f, RZ, 0xc0, !PT ;  /* 0x0000007f14147812 */ /* 0x002fc600078ec0ff */
[----:B0-----:R-:W-:Y:S01]  /*124a0*/  IMAD R0, R6, R5, R0 ;  /* 0x0000000506007224 */ /* 0x001fe200078e0200 */
[----:B------:R-:W-:Y:S02]  /*124b0*/  SHF.R.S32.HI R5, RZ, 0x1f, R4 ;  /* 0x0000001fff057819 */ /* 0x000fe40000011404 */
[----:B------:R-:W-:-:S03]  /*124c0*/  SHF.R.U32.HI R8, RZ, 0x3, R20 ;  /* 0x00000003ff087819 */ /* 0x000fc60000011614 */
        /* <DEDUP_REMOVED lines=11> */
[----:B------:R-:W-:Y:S02]  /*12580*/  ULDC UR4, c[0x0][0x2b8] ;  /* 0x0000ae0000047ab9 */ /* 0x000fe40000000800 */
[----:B------:R-:W-:Y:S02]  /*12590*/  ISETP.GE.AND P4, PT, R34, UR4, PT ;  /* 0x0000000422007c0c */ /* 0x000fe4000bf86270 */
[----:B------:R-:W-:Y:S01]  /*125a0*/  LEA.HI.X R0, R2, UR5, R0, 0x1, P0 ;  /* 0x0000000502007c11 */ /* 0x000fe200080f0c00 */
[----:B------:R-:W-:Y:S01]  /*125b0*/  UMOV UR5, 0xffffffff ;  /* 0xffffffff00057882 */ /* 0x000fe20000000000 */
[----:B------:R-:W-:-:S02]  /*125c0*/  ISETP.GE.AND P3, PT, R7, UR4, PT ;  /* 0x0000000407007c0c */ /* 0x000fc4000bf66270 */
[----:B------:R-:W-:Y:S02]  /*125d0*/  ISETP.GE.AND P2, PT, R37, UR4, PT ;  /* 0x0000000425007c0c */ /* 0x000fe4000bf46270 */
[----:B------:R-:W-:Y:S01]  /*125e0*/  ISETP.GE.AND P1, PT, R36, UR4, PT ;  /* 0x0000000424007c0c */ /* 0x000fe2000bf26270 */
[----:B------:R-:W-:-:S12]  /*125f0*/  BRA.DIV UR5, `(.L_x_1390) ;  /* 0x0000003a05347947 */ /* 0x000fd8000b800000 */
[----:B------:R-:W0:Y:S01]  /*12600*/  SHFL.IDX PT, R3, R4, RZ, 0x181f ;  /* 0x00181fff04037589 */ /* 0x000e2200000e0000 */
[----:B------:R-:W-:Y:S02]  /*12610*/  IMAD R5, R29, R6, RZ ;  /* 0x000000061d057224 */ /* 0x000fe400078e02ff */
[----:B------:R-:W-:Y:S01]  /*12620*/  IMAD.IADD R27, R8, 0x1, R27 ;  /* 0x00000001081b7824 */ /* 0x000fe200078e021b */
[----:B------:R-:W1:Y:S04]  /*12630*/  SHFL.IDX PT, R2, R0, RZ, 0x181f ;  /* 0x00181fff00027589 */ /* 0x000e6800000e0000 */
[----:B------:R-:W-:Y:S01]  /*12640*/  ISETP.GE.AND P0, PT, R27, R5, PT ;  /* 0x000000051b00720c */ /* 0x000fe20003f06270 */
[----:B------:R-:W-:-:S12]  /*12650*/  SHFL.IDX PT, R14, R4, 0x7, 0x181f ;  /* 0x00f81f00040e7f89 */ /* 0x000fd800000e0000 */
[----:B0-----:R-:W-:-:S05]  /*12660*/  @!P0 LEA R6, P5, R34, R3, 0x1 ;  /* 0x0000000322068211 */ /* 0x001fca00078a08ff */
[----:B-1----:R-:W-:Y:S01]  /*12670*/  @!P0 IMAD.X R3, RZ, RZ, R2, P5 ;  /* 0x000000ffff038224 */ /* 0x002fe200028e0602 */
[----:B------:R-:W-:Y:S01]  /*12680*/  @!P0 MOV R2, R6 ;  /* 0x0000000600028202 */ /* 0x000fe20000000f00 */
[----:B------:R-:W-:-:S04]  /*12690*/  VIADD R6, R27, 0x10 ;  /* 0x000000101b067836 */ /* 0x000fc80000000000 */
        /* <DEDUP_REMOVED lines=46> */
[----:B------:R-:W-:Y:S01]  /*12980*/  VIADD R6, R27, 0x50 ;  /* 0x000000501b067836 */ /* 0x000fe20000000000 */
[----:B------:R-:W-:-:S05]  /*12990*/  @!P0 MOV R3, R7 ;  /* 0x0000000700038202 */ /* 0x000fca0000000f00 */
        /* <DEDUP_REMOVED lines=28> */
.L_x_1477:
[----:B0-----:R-:W-:Y:S01]  /*12b60*/  VIADD R0, R27, 0x70 ;  /* 0x000000701b007836 */ /* 0x001fe20000000000 */
[----:B------:R-:W-:Y:S04]  /*12b70*/  BSSY B0, `(.L_x_1391) ;  /* 0x000000c000007945 */ /* 0x000fe80003800000 */
[----:B------:R-:W-:-:S13]  /*12b80*/  ISETP.GE.AND P0, PT, R0, R5, PT ;  /* 0x000000050000720c */ /* 0x000fda0003f06270 */
[----:B------:R-:W-:Y:S05]  /*12b90*/  @P0 BRA `(.L_x_1392) ;  /* 0x0000000000240947 */ /* 0x000fea0003800000 */
[----:B------:R-:W-:-:S05]  /*12ba0*/  LEA R2, P0, R34, R14, 0x1 ;  /* 0x0000000e22027211 */ /* 0x000fca00078008ff */
        /* <DEDUP_REMOVED lines=8> */
.L_x_1392:
[----:B------:R-:W-:Y:S05]  /*12c30*/  BSYNC B0 ;  /* 0x0000000000007941 */ /* 0x000fea0003800000 */
.L_x_1391:
[----:B------:R-:W-:Y:S01]  /*12c40*/  NOP ;  /* 0x0000000000007918 */ /* 0x000fe20000000000 */
[----:B------:R-:W-:-:S13]  /*12c50*/  PLOP3.LUT P0, PT, PT, PT, PT, 0x80, 0x0 ;  /* 0x000000000000781c */ /* 0x000fda0003f0f070 */
.L_x_1393:
[----:B------:R-:W-:Y:S02]  /*12c60*/  PLOP3.LUT P1, PT, P1, P0, PT, 0xa2, 0x0 ;  /* 0x000000000000781c */ /* 0x000fe40000f21472 */
[----:B------:R-:W-:-:S08]  /*12c70*/  @P0 R2UR P1, UR4, R22 ;  /* 0x00000000160402ca */ /* 0x000fd00000020000 */
[----:B------:R-:W-:-:S05]  /*12c80*/  @P0 PLOP3.LUT P0, PT, P1, PT, PT, 0x80, 0x0 ;  /* 0x000000000000081c */ /* 0x000fca0000f0f070 */
[----:B------:R-:W-:Y:S01]  /*12c90*/  @!P1 SYNCS.ARRIVE.TRANS64.RED.A0T1 RZ, [UR4+0x30800], RZ ;  /* 0x030800ffffff99a7 */ /* 0x000fe20008200404 */
[----:B------:R-:W-:Y:S07]  /*12ca0*/  @!P1 ARRIVES.LDGSTSBAR.64.TRANSCNT [UR4+0x30800] ;  /* 0x03080000ff0099b0 */ /* 0x000fee0008000a84 */
[----:B------:R-:W-:Y:S05]  /*12cb0*/  @P0 BRA.U.ANY `(.L_x_1393) ;  /* 0xfffffffd00e80947 */ /* 0x000fea000393ffff */
[----:B0-----:R-:W2:Y:S04]  /*12cc0*/  LDL.LU R3, [R1+0x1c] ;  /* 0x00001c0001037983 */ /* 0x001ea80000300800 */
[----:B------:R-:W3:Y:S01]  /*12cd0*/  LDL.LU R2, [R1+0x18] ;  /* 0x0000180001027983 */ /* 0x000ee20000300800 */
[----:B--2---:R-:W-:Y:S02]  /*12ce0*/  VIADD R3, R3, 0x1 ;  /* 0x0000000103037836 */ /* 0x004fe40000000000 */
[----:B---3--:R-:W-:-:S03]  /*12cf0*/  VIADD R7, R2, 0xfffffffe ;  /* 0xfffffffe02077836 */ /* 0x008fc60000000000 */
[----:B------:R-:W-:Y:S01]  /*12d00*/  LEA.HI R0, R3, R3, RZ, 0x1 ;  /* 0x0000000303007211 */ /* 0x000fe200078f08ff */
[----:B------:R0:W-:Y:S03]  /*12d10*/  STL [R1+0x1c], R3 ;  /* 0x00001c0301007387 */ /* 0x0001e60000100800 */
[----:B------:R-:W-:-:S05]  /*12d20*/  LOP3.LUT R0, R0, 0xfffffffe, RZ, 0xc0, !PT ;  /* 0xfffffffe00007812 */ /* 0x000fca00078ec0ff */
[----:B------:R-:W-:-:S05]  /*12d30*/  IMAD.IADD R0, R3, 0x1, -R0 ;  /* 0x0000000103007824 */ /* 0x000fca00078e0a00 */
[----:B0-----:R-:W-:Y:S01]  /*12d40*/  SHF.L.U32 R3, R0, 0x1f, RZ ;  /* 0x0000001f00037819 */ /* 0x001fe200000006ff */
[----:B------:R-:W-:Y:S01]  /*12d50*/  NOP ;  /* 0x0000000000007918 */ /* 0x000fe20000000000 */
[----:B------:R0:W-:Y:S01]  /*12d60*/  SYNCS.ARRIVE.TRANS64.A1T0 RZ, [R22+URZ+0x30800], RZ ;  /* 0x030800ff16ff79a7 */ /* 0x0001e2000810003f */
[----:B------:R-:W-:Y:S01]  /*12d70*/  BSSY B0, `(.L_x_1394) ;  /* 0x0000003000007945 */ /* 0x000fe20003800000 */
[----:B------:R-:W2:Y:S03]  /*12d80*/  SYNCS.PHASECHK.TRANS64.TRYWAIT P0, [R22+URZ+0x30820], R3 ;  /* 0x03082003160075a7 */ /* 0x000ea6000800017f */
[----:B0-2---:R-:W-:Y:S05]  /*12d90*/  @!P0 BRA `(.L_x_1395) ;  /* 0x0000003c00208947 */ /* 0x005fea0003800000 */
.L_x_1478:
[----:B------:R-:W-:Y:S05]  /*12da0*/  BSYNC B0 ;  /* 0x0000000000007941 */ /* 0x000fea0003800000 */
.L_x_1394:
[----:B------:R-:W2:Y:S01]  /*12db0*/  LDL R0, [R1+0x8] ;  /* 0x0000080001007983 */ /* 0x000ea20000100800 */
[----:B------:R-:W-:Y:S01]  /*12dc0*/  BSSY B0, `(.L_x_1396) ;  /* 0x0000102000007945 */ /* 0x000fe20003800000 */
[----:B--2---:R-:W-:-:S13]  /*12dd0*/  ISETP.GE.AND P0, PT, R7, R0, PT ;  /* 0x000000000700720c */ /* 0x004fda0003f06270 */
[----:B------:R-:W-:Y:S05]  /*12de0*/  @!P0 BRA `(.L_x_1397) ;  /* 0x0000000c00fc8947 */ /* 0x000fea0003800000 */
[C---:B------:R-:W-:Y:S01]  /*12df0*/  LOP3.LUT R0, R34.reuse, 0x40, RZ, 0xfc, !PT ;  /* 0x0000004022007812 */ /* 0x040fe200078efcff */
[----:B------:R-:W-:Y:S01]  /*12e00*/  ULDC UR4, c[0x0][0x2f4] ;  /* 0x0000bd0000047ab9 */ /* 0x000fe20000000800 */
[----:B------:R-:W-:Y:S01]  /*12e10*/  IMAD.MOV.U32 R10, RZ, RZ, R28 ;  /* 0x000000ffff0a7224 */ /* 0x000fe200078e001c */
[----:B------:R-:W-:Y:S01]  /*12e20*/  MOV R29, R26 ;  /* 0x0000001a001d7202 */ /* 0x000fe20000000f00 */
[----:B-1----:R-:W-:Y:S01]  /*12e30*/  IMAD.MOV.U32 R6, RZ, RZ, R25 ;  /* 0x000000ffff067224 */ /* 0x002fe200078e0019 */
[----:B------:R-:W-:Y:S02]  /*12e40*/  ISETP.GE.AND P4, PT, R34, UR4, PT ;  /* 0x0000000422007c0c */ /* 0x000fe4000bf86270 */
[----:B------:R-:W-:Y:S02]  /*12e50*/  ISETP.GE.AND P3, PT, R0, UR4, PT ;  /* 0x0000000400007c0c */ /* 0x000fe4000bf66270 */
[----:B------:R-:W-:Y:S02]  /*12e60*/  ISETP.GE.AND P2, PT, R37, UR4, PT ;  /* 0x0000000425007c0c */ /* 0x000fe4000bf46270 */
[----:B------:R-:W-:-:S13]  /*12e70*/  ISETP.GE.AND P1, PT, R36, UR4, PT ;  /* 0x0000000424007c0c */ /* 0x000fda000bf26270 */
.L_x_1410:
[----:B------:R-:W2:Y:S04]  /*12e80*/  LDL R0, [R1+0x4] ;  /* 0x0000040001007983 */ /* 0x000ea80000100800 */
[----:B------:R-:W3:Y:S01]  /*12e90*/  LDL R8, [R1+0xc] ;  /* 0x00000c0001087983 */ /* 0x000ee20000100800 */
[----:B------:R-:W1:Y:S01]  /*12ea0*/  S2R R2, SR_TID.X ;  /* 0x0000000000027919 */ /* 0x000e620000002100 */
[----:B------:R-:W4:Y:S01]  /*12eb0*/  S2R R9, SR_TID.X ;  /* 0x0000000000097919 */ /* 0x000f220000002100 */
[----:B-1----:R-:W-:-:S04]  /*12ec0*/  LOP3.LUT R2, R2, 0x7f, RZ, 0xc0, !PT ;  /* 0x0000007f02027812 */ /* 0x002fc800078ec0ff */
[----:B0-----:R-:W-:Y:S02]  /*12ed0*/  SHF.R.U32.HI R3, RZ, 0x3, R2 ;  /* 0x00000003ff037819 */ /* 0x001fe40000011602 */
[----:B------:R-:W0:Y:S01]  /*12ee0*/  LDC R2, c[0x0][0x430] ;  /* 0x00010c00ff027b82 */ /* 0x000e220000000800 */
[----:B----4-:R-:W-:-:S05]  /*12ef0*/  IMAD.SHL.U32 R9, R9, 0x10, RZ ;  /* 0x0000001009097824 */ /* 0x010fca00078e00ff */
[----:B------:R-:W-:-:S04]  /*12f00*/  LOP3.LUT R9, R3, 0x70, R9, 0xf8, !PT ;  /* 0x0000007003097812 */ /* 0x000fc800078ef809 */
[----:B------:R-:W-:-:S13]  /*12f10*/  ISETP.GT.U32.AND P6, PT, R9, 0x3f, PT ;  /* 0x0000003f0900780c */ /* 0x000fda0003fc4070 */
[----:B------:R-:W1:Y:S01]  /*12f20*/  @!P6 LDC.64 R4, c[0x0][0x428] ;  /* 0x00010a00ff04eb82 */ /* 0x000e620000000a00 */
[----:B0-----:R-:W-:-:S13]  /*12f30*/  ISETP.NE.AND P0, PT, R2, 0x1, PT ;  /* 0x000000010200780c */ /* 0x001fda0003f05270 */
[----:B------:R-:W0:Y:S08]  /*12f40*/  @P0 LDC R3, c[0x0][0x434] ;  /* 0x00010d00ff030b82 */ /* 0x000e300000000800 */
[----:B------:R-:W4:Y:S01]  /*12f50*/  @P0 LDC R2, c[0x0][0x438] ;  /* 0x00010e00ff020b82 */ /* 0x000f220000000800 */
[----:B------:R-:W-:Y:S05]  /*12f60*/  YIELD ;  /* 0x0000000000007946 */ /* 0x000fea0003800000 */
[----:B------:R-:W-:Y:S01]  /*12f70*/  ULDC UR4, c[0x0][0x430] ;  /* 0x00010c0000047ab9 */ /* 0x000fe20000000800 */
[----:B--2---:R-:W-:-:S04]  /*12f80*/  IMAD R0, R7, 0x40, R0 ;  /* 0x0000004007007824 */ /* 0x004fc800078e0200 */
[----:B------:R-:W-:-:S04]  /*12f90*/  IMAD.IADD R0, R9, 0x1, R0 ;  /* 0x0000000109007824 */ /* 0x000fc800078e0200 */
[----:B0-----:R-:W-:-:S04]  /*12fa0*/  @P0 IMAD.HI.U32 R3, R0, R3, RZ ;  /* 0x0000000300030227 */ /* 0x001fc800078e00ff */
[----:B------:R-:W-:Y:S01]  /*12fb0*/  IMAD.MOV.U32 R11, RZ, RZ, R0 ;  /* 0x000000ffff0b7224 */ /* 0x000fe200078e0000 */
[----:B----4-:R-:W-:-:S04]  /*12fc0*/  @P0 SHF.R.U32.HI R11, RZ, R2, R3 ;  /* 0x00000002ff0b0219 */ /* 0x010fc80000011603 */
[--C-:B------:R-:W-:Y:S01]  /*12fd0*/  @!P6 SHF.R.S32.HI R3, RZ, 0x1f, R11.reuse ;  /* 0x0000001fff03e819 */ /* 0x100fe2000001140b */
[----:B------:R-:W-:-:S04]  /*12fe0*/  @!P6 IMAD.MOV.U32 R2, RZ, RZ, R11 ;  /* 0x000000ffff02e224 */ /* 0x000fc800078e000b */
[----:B-1----:R-:W-:-:S04]  /*12ff0*/  @!P6 IMAD.WIDE.U32 R2, R31, R4, R2 ;  /* 0x000000041f02e225 */ /* 0x002fc800078e0002 */
[----:B---3--:R-:W-:Y:S02]  /*13000*/  @!P6 IMAD R4, R8, R4, RZ ;  /* 0x000000040804e224 */ /* 0x008fe400078e02ff */
[----:B------:R-:W0:Y:S02]  /*13010*/  @!P6 LDC.64 R8, c[0x0][0x418] ;  /* 0x00010600ff08eb82 */ /* 0x000e240000000a00 */
[----:B------:R-:W-:-:S04]  /*13020*/  @!P6 IMAD R5, R31, R5, R4 ;  /* 0x000000051f05e224 */ /* 0x000fc800078e0204 */
[----:B------:R-:W-:Y:S02]  /*13030*/  @!P6 IMAD.IADD R3, R5, 0x1, R3 ;  /* 0x000000010503e824 */ /* 0x000fe400078e0203 */
[----:B------:R-:W-:-:S04]  /*13040*/  IMAD.MOV R5, RZ, RZ, -R11 ;  /* 0x000000ffff057224 */ /* 0x000fc800078e0a0b */
[----:B------:R-:W-:Y:S02]  /*13050*/  IMAD R5, R5, UR4, R0 ;  /* 0x0000000405057c24 */ /* 0x000fe4000f8e0200 */
[----:B------:R-:W-:Y:S01]  /*13060*/  IMAD.MOV.U32 R0, RZ, RZ, RZ ;  /* 0x000000ffff007224 */ /* 0x000fe200078e00ff */
[----:B0-----:R-:W-:-:S04]  /*13070*/  @!P6 LEA R8, P0, R2, R8, 0x2 ;  /* 0x000000080208e211 */ /* 0x001fc800078010ff */
[----:B------:R-:W-:-:S05]  /*13080*/  @!P6 LEA.HI.X R9, R2, R9, R3, 0x2, P0 ;  /* 0x000000090209e211 */ /* 0x000fca00000f1403 */
[----:B------:R0:W5:Y:S01]  /*13090*/  @!P6 LDG.E R0, desc[UR36][R8.64] ;  /* 0x000000240800e981 */ /* 0x000162000c1e1900 */
[----:B------:R-:W-:Y:S01]  /*130a0*/  LOP3.LUT P5, RZ, R23, 0x20, RZ, 0xc0, !PT ;  /* 0x0000002017ff7812 */ /* 0x000fe200078ac0ff */
[----:B------:R-:W-:-:S05]  /*130b0*/  VIADD R25, R6, 0x1 ;  /* 0x0000000106197836 */ /* 0x000fca0000000000 */
[----:B------:R-:W-:-:S04]  /*130c0*/  ISETP.NE.AND P0, PT, R25, 0x2, PT ;  /* 0x000000021900780c */ /* 0x000fc80003f05270 */
[----:B------:R-:W-:Y:S01]  /*130d0*/  SEL R28, RZ, 0x1, P0 ;  /* 0x00000001ff1c7807 */ /* 0x000fe20000000000 */
[----:B------:R-:W-:Y:S01]  /*130e0*/  IMAD.MOV.U32 R26, RZ, RZ, R7 ;  /* 0x000000ffff1a7224 */ /* 0x000fe200078e0007 */
[----:B------:R-:W-:Y:S02]  /*130f0*/  SEL R25, R25, RZ, P0 ;  /* 0x000000ff19197207 */ /* 0x000fe40000000000 */
[----:B------:R-:W-:Y:S01]  /*13100*/  LOP3.LUT R28, R10, R28, RZ, 0x3c, !PT ;  /* 0x0000001c0a1c7212 */ /* 0x000fe200078e3cff */
[----:B0-----:R-:W-:Y:S06]  /*13110*/  @!P5 BRA `(.L_x_1398) ;  /* 0x000000000004d947 */ /* 0x001fec0003800000 */
[----:B------:R-:W-:Y:S01]  /*13120*/  BPT.TRAP 0x1 ;  /* 0x000000040000795c */ /* 0x000fe20000300000 */
.L_x_1398:
[----:B------:R-:W-:Y:S01]  /*13130*/  IMAD R7, R25, 0x8, R22 ;  /* 0x0000000819077824 */ /* 0x000fe200078e0216 */
[----:B------:R-:W-:Y:S01]  /*13140*/  SHF.L.U32 R2, R28, 0x1f, RZ ;  /* 0x0000001f1c027819 */ /* 0x000fe200000006ff */
[----:B------:R-:W-:Y:S03]  /*13150*/  BSSY B1, `(.L_x_1399) ;  /* 0x0000003000017945 */ /* 0x000fe60003800000 */
[----:B------:R-:W0:Y:S02]  /*13160*/  SYNCS.PHASECHK.TRANS64.TRYWAIT P0, [R7+URZ+0x30840], R2 ;  /* 0x03084002070075a7 */ /* 0x000e24000800017f */
[----:B0-----:R-:W-:Y:S05]  /*13170*/  @!P0 BRA `(.L_x_1400) ;  /* 0x00000038003c8947 */ /* 0x001fea0003800000 */
.L_x_1479:
[----:B------:R-:W-:Y:S05]  /*13180*/  BSYNC B1 ;  /* 0x0000000000017941 */ /* 0x000fea0003800000 */
.L_x_1399:
        /* <DEDUP_REMOVED lines=26> */
[----:B------:R-:W-:Y:S01]  /*13330*/  IMAD R20, R20, 0x2, R22 ;  /* 0x0000000214147824 */ /* 0x000fe200078e0216 */
[----:B------:R-:W-:Y:S01]  /*13340*/  SHF.L.U32 R4, R34, 0x1, RZ ;  /* 0x0000000122047819 */ /* 0x000fe200000006ff */
[----:B------:R-:W1:Y:S01]  /*13350*/  SHFL.IDX PT, R3, R27, RZ, 0x181f ;  /* 0x00181fff1b037589 */ /* 0x000e6200000e0000 */
[----:B------:R-:W-:-:S03]  /*13360*/  @P2 LOP3.LUT R23, R23, 0x1000, RZ, 0xfc, !PT ;  /* 0x0000100017172812 */ /* 0x000fc600078efcff */
        /* <DEDUP_REMOVED lines=31> */
.L_x_1489:
        /* <DEDUP_REMOVED lines=17> */
.L_x_1402:
        /* <DEDUP_REMOVED lines=10> */
.L_x_1403:
[----:B------:R2:W-:Y:S01]  /*13710*/  SYNCS.ARRIVE.TRANS64.A1T0 RZ, [R7+URZ+0x30830], RZ ;  /* 0x030830ff07ff79a7 */ /* 0x0005e2000810003f */
[----:B------:R-:W-:Y:S05]  /*13720*/  @!P6 BRA `(.L_x_1404) ;  /* 0x000000000004e947 */ /* 0x000fea0003800000 */
[----:B------:R-:W-:Y:S01]  /*13730*/  BPT.TRAP 0x1 ;  /* 0x000000040000795c */ /* 0x000fe20000300000 */
.L_x_1404:
[----:B-1----:R-:W-:Y:S01]  /*13740*/  SHF.L.U32 R2, R10, 0x1f, RZ ;  /* 0x0000001f0a027819 */ /* 0x002fe200000006ff */
[----:B--2---:R-:W-:Y:S01]  /*13750*/  IMAD R7, R6, 0x8, R22 ;  /* 0x0000000806077824 */ /* 0x004fe200078e0216 */
[----:B------:R-:W-:Y:S03]  /*13760*/  BSSY B1, `(.L_x_1405) ;  /* 0x0000003000017945 */ /* 0x000fe60003800000 */
[----:B------:R-:W1:Y:S02]  /*13770*/  SYNCS.PHASECHK.TRANS64.TRYWAIT P0, [R7+URZ+0x30860], R2 ;  /* 0x03086002070075a7 */ /* 0x000e64000800017f */
[----:B-1----:R-:W-:Y:S05]  /*13780*/  @!P0 BRA `(.L_x_1406) ;  /* 0x0000003800408947 */ /* 0x002fea0003800000 */
.L_x_1490:
[----:B------:R-:W-:Y:S05]  /*13790*/  BSYNC B1 ;  /* 0x0000000000017941 */ /* 0x000fea0003800000 */
.L_x_1405:
        /* <DEDUP_REMOVED lines=49> */
.L_x_1500:
[----:B-1----:R-:W-:Y:S01]  /*13ab0*/  IADD3 R2, P0, R2, R4, RZ ;  /* 0x0000000402027210 */ /* 0x002fe20007f1e0ff */
[----:B------:R-:W-:Y:S02]  /*13ac0*/  ULDC.64 UR4, c[0x0][0x328] ;  /* 0x0000ca0000047ab9 */ /* 0x000fe40000000a00 */
[----:B------:R-:W-:Y:S02]  /*13ad0*/  IMAD R8, R8, UR4, RZ ;  /* 0x0000000408087c24 */ /* 0x000fe4000f8e02ff */
        /* <DEDUP_REMOVED lines=13> */
[----:B-1----:R-:W-:Y:S01]  /*13bb0*/  IMAD.WIDE.U32 R2, R5, UR4, RZ ;  /* 0x0000000405027c25 */ /* 0x002fe2000f8e00ff */
[----:B------:R-:W-:-:S03]  /*13bc0*/  ULDC.64 UR4, c[0x0][0x338] ;  /* 0x0000ce0000047ab9 */ /* 0x000fc60000000a00 */
[----:B------:R-:W-:Y:S02]  /*13bd0*/  IMAD.IADD R3, R3, 0x1, R9 ;  /* 0x0000000103037824 */ /* 0x000fe400078e0209 */
[----:B------:R-:W-:Y:S02]  /*13be0*/  IMAD R21, R21, UR4, RZ ;  /* 0x0000000415157c24 */ /* 0x000fe4000f8e02ff */
[----:B------:R-:W-:-:S04]  /*13bf0*/  IMAD.WIDE.U32 R2, R0, UR4, R2 ;  /* 0x0000000400027c25 */ /* 0x000fc8000f8e0002 */
[----:B------:R-:W-:Y:S01]  /*13c00*/  IMAD R21, R0, UR5, R21 ;  /* 0x0000000500157c24 */ /* 0x000fe2000f8e0215 */
[----:B------:R-:W-:Y:S01]  /*13c10*/  ULDC.64 UR4, c[0x0][0x330] ;  /* 0x0000cc0000047ab9 */ /* 0x000fe20000000a00 */
[----:B------:R-:W-:Y:S01]  /*13c20*/  NOP ;  /* 0x0000000000007918 */ /* 0x000fe20000000000 */
[----:B------:R-:W-:Y:S02]  /*13c30*/  IMAD R5, R30, UR4, RZ ;  /* 0x000000041e057c24 */ /* 0x000fe4000f8e02ff */
[----:B------:R-:W-:Y:S02]  /*13c40*/  IMAD.IADD R3, R3, 0x1, R21 ;  /* 0x0000000103037824 */ /* 0x000fe400078e0215 */
[C---:B------:R-:W-:Y:S02]  /*13c50*/  IMAD R5, R18.reuse, UR5, R5 ;  /* 0x0000000512057c24 */ /* 0x040fe4000f8e0205 */
[----:B------:R-:W-:Y:S01]  /*13c60*/  IMAD.WIDE.U32 R2, R18, UR4, R2 ;  /* 0x0000000412027c25 */ /* 0x000fe2000f8e0002 */
[----:B------:R-:W-:-:S04]  /*13c70*/  ULDC.64 UR4, c[0x0][0x318] ;  /* 0x0000c60000047ab9 */ /* 0x000fc80000000a00 */
[----:B------:R-:W-:Y:S02]  /*13c80*/  IADD3 R3, R5, R3, RZ ;  /* 0x0000000305037210 */ /* 0x000fe40007ffe0ff */
[----:B0-----:R-:W-:-:S04]  /*13c90*/  LEA R17, P0, R2, UR4, 0x1 ;  /* 0x0000000402117c11 */ /* 0x001fc8000f8008ff */
[----:B------:R-:W-:Y:S02]  /*13ca0*/  LEA.HI.X R24, R2, UR5, R3, 0x1, P0 ;  /* 0x0000000502187c11 */ /* 0x000fe400080f0c03 */
[----:B------:R-:W-:-:S13]  /*13cb0*/  PLOP3.LUT P0, PT, PT, PT, PT, 0x80, 0x0 ;  /* 0x000000000000781c */ /* 0x000fda0003f0f070 */
.L_x_1408:
        /* <DEDUP_REMOVED lines=10> */
.L_x_1409:
[----:B------:R-:W2:Y:S01]  /*13d60*/  LDL R0, [R1+0x8] ;  /* 0x0000080001007983 */ /* 0x000ea20000100800 */
[----:B------:R0:W-:Y:S01]  /*13d70*/  SYNCS.ARRIVE.TRANS64.A1T0 RZ, [R7+URZ+0x30850], RZ ;  /* 0x030850ff07ff79a7 */ /* 0x0001e2000810003f */
[----:B------:R-:W-:Y:S02]  /*13d80*/  IMAD.MOV.U32 R10, RZ, RZ, R28 ;  /* 0x000000ffff0a7224 */ /* 0x000fe400078e001c */
[----:B------:R-:W-:Y:S02]  /*13d90*/  IMAD.MOV.U32 R6, RZ, RZ, R25 ;  /* 0x000000ffff067224 */ /* 0x000fe400078e0019 */
[----:B------:R-:W-:Y:S02]  /*13da0*/  IMAD.MOV.U32 R29, RZ, RZ, R26 ;  /* 0x000000ffff1d7224 */ /* 0x000fe400078e001a */
[C---:B0-----:R-:W-:Y:S01]  /*13db0*/  VIADD R7, R26.reuse, 0xffffffff ;  /* 0xffffffff1a077836 */ /* 0x041fe20000000000 */
[----:B--2---:R-:W-:-:S13]  /*13dc0*/  ISETP.GT.AND P0, PT, R26, R0, PT ;  /* 0x000000001a00720c */ /* 0x004fda0003f04270 */
[----:B------:R-:W-:Y:S05]  /*13dd0*/  @P0 BRA `(.L_x_1410) ;  /* 0xfffffff000280947 */ /* 0x000fea000383ffff */
.L_x_1397:
[----:B------:R-:W-:Y:S05]  /*13de0*/  BSYNC B0 ;  /* 0x0000000000007941 */ /* 0x000fea0003800000 */
.L_x_1396:
        /* <DEDUP_REMOVED lines=8> */
[----:B------:R-:W2:Y:S02]  /*13e70*/  FLO.U32 R0, UR4 ;  /* 0x0000000400007d00 */ /* 0x000ea400080e0000 */
[----:B--2---:R-:W-:-:S06]  /*13e80*/  ISETP.EQ.U32.AND P0, PT, R0, R5, PT ;  /* 0x000000050000720c */ /* 0x004fcc0003f02070 */
[----:B------:R-:W0:Y:S07]  /*13e90*/  POPC R5, UR4 ;  /* 0x0000000400057d09 */ /* 0x000e2e0008000000 */
[----:B0-----:R-:W2:Y:S01]  /*13ea0*/  @P0 ATOMG.E.ADD.STRONG.GPU PT, R3, desc[UR36][R2.64], R5 ;  /* 0x00000005020309a8 */ /* 0x001ea200081ee1e4 */
[----:B------:R-:W0:Y:S02]  /*13eb0*/  S2R R4, SR_LTMASK ;  /* 0x0000000000047919 */ /* 0x000e240000003900 */
[----:B0-----:R-:W-:-:S04]  /*13ec0*/  LOP3.LUT R4, R4, UR4, RZ, 0xc0, !PT ;  /* 0x0000000404047c12 */ /* 0x001fc8000f8ec0ff */
[----:B------:R-:W0:Y:S01]  /*13ed0*/  POPC R7, R4 ;  /* 0x0000000400077309 */ /* 0x000e220000000000 */
[----:B--2---:R-:W0:Y:S02]  /*13ee0*/  SHFL.IDX PT, R0, R3, R0, 0x1f ;  /* 0x00001f0003007589 */ /* 0x004e2400000e0000 */
[----:B0-----:R-:W-:-:S07]  /*13ef0*/  IADD3 R16, R0, UR39, R7 ;  /* 0x0000002700107c10 */ /* 0x001fce000fffe007 */
.L_x_1412:
[----:B------:R-:W-:Y:S05]  /*13f00*/  BSYNC B0 ;  /* 0x0000000000007941 */ /* 0x000fea0003800000 */
.L_x_1411:
[----:B------:R-:W-:-:S13]  /*13f10*/  LOP3.LUT P0, RZ, R23, 0x20, RZ, 0xc0, !PT ;  /* 0x0000002017ff7812 */ /* 0x000fda000780c0ff */
[----:B------:R-:W-:Y:S05]  /*13f20*/  @!P0 BRA `(.L_x_1413) ;  /* 0x0000000000048947 */ /* 0x000fea0003800000 */
[----:B------:R-:W-:Y:S01]  /*13f30*/  BPT.TRAP 0x1 ;  /* 0x000000040000795c */ /* 0x000fe20000300000 */
.L_x_1413:
[----:B------:R-:W2:Y:S01]  /*13f40*/  LDL.LU R2, [R1] ;  /* 0x0000000001027983 */ /* 0x000ea20000300800 */
[----:B------:R-:W-:Y:S01]  /*13f50*/  IMAD R0, R25, 0x8, R22 ;  /* 0x0000000819007824 */ /* 0x000fe200078e0216 */
[----:B0-----:R-:W-:Y:S01]  /*13f60*/  SHF.L.U32 R3, R28, 0x1f, RZ ;  /* 0x0000001f1c037819 */ /* 0x001fe200000006ff */
[----:B------:R-:W-:Y:S03]  /*13f70*/  BSSY B0, `(.L_x_1414) ;  /* 0x0000004000007945 */ /* 0x000fe60003800000 */
[----:B------:R-:W0:Y:S01]  /*13f80*/  SYNCS.PHASECHK.TRANS64.TRYWAIT P0, [R0+URZ+0x30860], R3 ;  /* 0x03086003000075a7 */ /* 0x000e22000800017f */
[----:B--2---:R-:W-:Y:S01]  /*13f90*/  IMAD R5, R26, -0x40, R2 ;  /* 0xffffffc01a057824 */ /* 0x004fe200078e0202 */
[----:B0-----:R-:W-:Y:S06]  /*13fa0*/  @!P0 BRA `(.L_x_1415) ;  /* 0x0000003400c88947 */ /* 0x001fec0003800000 */
.L_x_1501:
[----:B------:R-:W-:Y:S05]  /*13fb0*/  BSYNC B0 ;  /* 0x0000000000007941 */ /* 0x000fea0003800000 */
.L_x_1414:
[----:B------:R-:W2:Y:S01]  /*13fc0*/  S2R R2, SR_TID.X ;  /* 0x0000000000027919 */ /* 0x000ea20000002100 */
[----:B------:R-:W-:Y:S01]  /*13fd0*/  UMOV UR4, 0xffffffff ;  /* 0xffffffff00047882 */ /* 0x000fe20000000000 */
[----:B------:R-:W-:Y:S01]  /*13fe0*/  IMAD R7, R25, 0x4000, R32 ;  /* 0x0000400019077824 */ /* 0x000fe200078e0220 */
[----:B--2---:R-:W-:-:S04]  /*13ff0*/  LOP3.LUT R2, R2, 0x7f, RZ, 0xc0, !PT ;  /* 0x0000007f02027812 */ /* 0x004fc800078ec0ff */
[----:B------:R-:W-:-:S05]  /*14000*/  SHF.R.U32.HI R2, RZ, 0x3, R2 ;  /* 0x00000003ff027819 */ /* 0x000fca0000011602 */
[----:B------:R-:W-:Y:S01]  /*14010*/  IMAD.IADD R5, R5, 0x1, -R2 ;  /* 0x0000000105057824 */ /* 0x000fe200078e0a02 */
[----:B------:R-:W-:Y:S06]  /*14020*/  BRA.DIV UR4, `(.L_x_1416) ;  /* 0x0000003604bc7947 */ /* 0x000fec000b800000 */
[----:B------:R-:W2:Y:S01]  /*14030*/  SHFL.IDX PT, R14, R17, RZ, 0x181f ;  /* 0x00181fff110e7589 */ /* 0x000ea200000e0000 */
[----:B------:R-:W-:Y:S01]  /*14040*/  ULDC UR4, c[0x0][0x2f4] ;  /* 0x0000bd0000047ab9 */ /* 0x000fe20000000800 */
[C---:B-1----:R-:W-:Y:S01]  /*14050*/  IMAD.SHL.U32 R6, R34.reuse, 0x2, RZ ;  /* 0x0000000222067824 */ /* 0x042fe200078e00ff */
[C---:B------:R-:W-:Y:S01]  /*14060*/  ISETP.GE.AND P3, PT, R34.reuse, UR4, PT ;  /* 0x0000000422007c0c */ /* 0x040fe2000bf66270 */
[----:B0-----:R-:W0:Y:S01]  /*14070*/  SHFL.IDX PT, R3, R24, RZ, 0x181f ;  /* 0x00181fff18037589 */ /* 0x001e2200000e0000 */
[----:B------:R-:W-:Y:S01]  /*14080*/  LOP3.LUT R8, R34, 0x40, RZ, 0xfc, !PT ;  /* 0x0000004022087812 */ /* 0x000fe200078efcff */
[----:B------:R-:W-:Y:S01]  /*14090*/  IMAD R4, R7, 0x2, R22 ;  /* 0x0000000207047824 */ /* 0x000fe200078e0216 */
[----:B------:R-:W-:Y:S01]  /*140a0*/  ISETP.LT.OR P4, PT, R5, 0x1, P3 ;  /* 0x000000010500780c */ /* 0x000fe20001f81670 */
[----:B------:R-:W-:Y:S01]  /*140b0*/  SHFL.IDX PT, R7, R24, 0x1, 0x181f ;  /* 0x00381f0018077f89 */ /* 0x000fe200000e0000 */
[----:B------:R-:W-:Y:S02]  /*140c0*/  ISETP.GE.AND P2, PT, R8, UR4, PT ;  /* 0x0000000408007c0c */ /* 0x000fe4000bf46270 */
[----:B------:R-:W-:-:S02]  /*140d0*/  ISETP.GE.AND P1, PT, R37, UR4, PT ;  /* 0x0000000425007c0c */ /* 0x000fc4000bf26270 */
[----:B--2---:R-:W-:Y:S02]  /*140e0*/  IADD3 R2, P0, R14, R6, RZ ;  /* 0x000000060e027210 */ /* 0x004fe40007f1e0ff */
[----:B------:R-:W1:Y:S03]  /*140f0*/  SHFL.IDX PT, R14, R17, 0x1, 0x181f ;  /* 0x00381f00110e7f89 */ /* 0x000e6600000e0000 */
        /* <DEDUP_REMOVED lines=23> */
[----:B------:R0:W3:Y:S03]  /*14270*/  SHFL.IDX PT, R14, R17, 0x3, 0x181f ;  /* 0x00781f00110e7f89 */ /* 0x0000e600000e0000 */
        /* <DEDUP_REMOVED lines=9> */
.L_x_1511:
[C---:B------:R-:W-:Y:S02]  /*14310*/  ISETP.LT.OR P3, PT, R5.reuse, 0x31, P3 ;  /* 0x000000310500780c */ /* 0x040fe40001f61670 */
[C---:B------:R-:W-:Y:S02]  /*14320*/  ISETP.LT.OR P2, PT, R5.reuse, 0x31, P2 ;  /* 0x000000310500780c */ /* 0x040fe40001741670 */
[C---:B------:R-:W-:Y:S02]  /*14330*/  ISETP.LT.OR P1, PT, R5.reuse, 0x31, P1 ;  /* 0x000000310500780c */ /* 0x040fe40000f21670 */
[----:B01----:R-:W-:Y:S02]  /*14340*/  IADD3 R2, P4, R14, R6, RZ ;  /* 0x000000060e027210 */ /* 0x003fe40007f9e0ff */
        /* <DEDUP_REMOVED lines=11> */
.L_x_1417:
        /* <DEDUP_REMOVED lines=10> */
.L_x_1418:
[----:B------:R1:W-:Y:S01]  /*144a0*/  SYNCS.ARRIVE.TRANS64.A1T0 RZ, [R0+URZ+0x30850], RZ ;  /* 0x030850ff00ff79a7 */ /* 0x0003e2000810003f */
[----:B------:R-:W-:-:S05]  /*144b0*/  VIADD R25, R25, 0x1 ;  /* 0x0000000119197836 */ /* 0x000fca0000000000 */
[----:B------:R-:W-:-:S04]  /*144c0*/  ISETP.NE.AND P0, PT, R25, 0x2, PT ;  /* 0x000000021900780c */ /* 0x000fc80003f05270 */
[----:B0-----:R-:W-:Y:S02]  /*144d0*/  SEL R3, RZ, 0x1, P0 ;  /* 0x00000001ff037807 */ /* 0x001fe40000000000 */
[----:B------:R-:W-:Y:S02]  /*144e0*/  SEL R25, R25, RZ, P0 ;  /* 0x000000ff19197207 */ /* 0x000fe40000000000 */
[----:B-1----:R-:W-:-:S07]  /*144f0*/  LOP3.LUT R28, R28, R3, RZ, 0x3c, !PT ;  /* 0x000000031c1c7212 */ /* 0x002fce00078e3cff */
.L_x_1375:
[----:B------:R-:W-:Y:S05]  /*14500*/  BSYNC B7 ;  /* 0x0000000000077941 */ /* 0x000fea0003800000 */
.L_x_1373:
        /* <DEDUP_REMOVED lines=8> */
[----:B------:R1:W2:Y:S01]  /*14590*/  LDS.128 R16, [R22+0x308d0] ;  /* 0x0308d00016107984 */ /* 0x0002a20000000c00 */
[----:B------:R-:W-:Y:S06]  /*145a0*/  BAR.ARV 0x4, 0x180 ;  /* 0x0106000000007b1d */ /* 0x000fec0000002000 */
[----:B------:R-:W-:Y:S05]  /*145b0*/  BRA `(.L_x_1420) ;  /* 0x0000000800cc7947 */ /* 0x000fea0003800000 */
.L_x_1419:
[----:B------:R-:W1:Y:S01]  /*145c0*/  S2R R8, SR_TID.X ;  /* 0x0000000000087919 */ /* 0x000e620000002100 */
[----:B------:R-:W-:Y:S01]  /*145d0*/  UMOV UR4, 0xffffffff ;  /* 0xffffffff00047882 */ /* 0x000fe20000000000 */
[----:B-1----:R-:W-:-:S04]  /*145e0*/  LOP3.LUT R8, R8, 0x1f, RZ, 0xc0, !PT ;  /* 0x0000001f08087812 */ /* 0x002fc800078ec0ff */
[----:B------:R-:W-:Y:S01]  /*145f0*/  ISETP.NE.AND P0, PT, R8, 0x1f, PT ;  /* 0x0000001f0800780c */ /* 0x000fe20003f05270 */
[----:B------:R-:W-:-:S12]  /*14600*/  BRA.DIV UR4, `(.L_x_1421) ;  /* 0x0000003604e47947 */ /* 0x000fd8000b800000 */
[----:B------:R-:W-:Y:S01]  /*14610*/  IADD3 R5, R19, R8, RZ ;  /* 0x0000000813057210 */ /* 0x000fe20007ffe0ff */
[----:B------:R-:W-:-:S03]  /*14620*/  ULDC UR4, c[0x0][0xc3c] ;  /* 0x00030f0000047ab9 */ /* 0x000fc60000000800 */
[----:B------:R-:W-:-:S13]  /*14630*/  ISETP.GE.OR P1, PT, R5, UR4, !P0 ;  /* 0x0000000405007c0c */ /* 0x000fda000c726670 */
[----:B------:R-:W1:Y:S02]  /*14640*/  @!P1 LDC.64 R2, c[0x0][0xc80] ;  /* 0x00032000ff029b82 */ /* 0x000e640000000a00 */
[----:B-1----:R-:W-:-:S06]  /*14650*/  @!P1 IMAD.WIDE R2, R5, 0x4, R2 ;  /* 0x0000000405029825 */ /* 0x002fcc00078e0202 */
[----:B------:R-:W2:Y:S01]  /*14660*/  @!P1 LDG.E R2, desc[UR36][R2.64] ;  /* 0x0000002402029981 */ /* 0x000ea2000c1e1900 */
[----:B------:R-:W-:Y:S01]  /*14670*/  IMAD.MOV.U32 R5, RZ, RZ, RZ ;  /* 0x000000ffff057224 */ /* 0x000fe200078e00ff */
[C---:B------:R-:W-:Y:S02]  /*14680*/  ISETP.GE.U32.AND P2, PT, R8.reuse, 0x2, PT ;  /* 0x000000020800780c */ /* 0x040fe40003f46070 */
[C---:B------:R-:W-:Y:S01]  /*14690*/  ISETP.GE.U32.AND P3, PT, R8.reuse, 0x4, PT ;  /* 0x000000040800780c */ /* 0x040fe20003f66070 */
[----:B------:R-:W-:Y:S01]  /*146a0*/  SHFL.IDX PT, R0, R16, RZ, 0x1f ;  /* 0x00001fff10007589 */ /* 0x000fe200000e0000 */
[C---:B------:R-:W-:Y:S02]  /*146b0*/  ISETP.GE.U32.AND P4, PT, R8.reuse, 0x8, PT ;  /* 0x000000080800780c */ /* 0x040fe40003f86070 */
[C---:B------:R-:W-:Y:S01]  /*146c0*/  ISETP.GE.U32.AND P5, PT, R8.reuse, 0x10, PT ;  /* 0x000000100800780c */ /* 0x040fe20003fa6070 */
[----:B------:R-:W-:Y:S01]  /*146d0*/  SHFL.IDX PT, R4, R16, 0x1, 0x1f ;  /* 0x00201f0010047f89 */ /* 0x000fe200000e0000 */
[----:B--2---:R-:W-:Y:S01]  /*146e0*/  @!P1 IMAD.MOV.U32 R5, RZ, RZ, R2 ;  /* 0x000000ffff059224 */ /* 0x004fe200078e0002 */
[----:B------:R-:W-:-:S04]  /*146f0*/  ISETP.NE.AND P1, PT, R8, RZ, PT ;  /* 0x000000ff0800720c */ /* 0x000fc80003f25270 */
        /* <DEDUP_REMOVED lines=15> */
[----:B------:R1:W2:Y:S02]  /*147f0*/  SHFL.IDX PT, R14, R6, 0x1f, 0x1f ;  /* 0x03e01f00060e7f89 */ /* 0x0002a400000e0000 */
.L_x_1521:
[----:B------:R-:W-:Y:S02]  /*14800*/  ULDC UR4, c[0x0][0xc38] ;  /* 0x00030e0000047ab9 */ /* 0x000fe40000000800 */
[----:B------:R-:W-:-:S04]  /*14810*/  IMAD.U32 R7, RZ, RZ, UR4 ;  /* 0x00000004ff077e24 */ /* 0x000fc8000f8e00ff */
[----:B--2---:R-:W-:-:S04]  /*14820*/  IMAD R14, R14, R7, RZ ;  /* 0x000000070e0e7224 */ /* 0x004fc800078e02ff */
[----:B------:R-:W-:-:S05]  /*14830*/  IMAD.IADD R9, R4, 0x1, R14 ;  /* 0x0000000104097824 */ /* 0x000fca00078e020e */
[----:B------:R-:W-:-:S13]  /*14840*/  ISETP.GT.AND P6, PT, R9, R0, PT ;  /* 0x000000000900720c */ /* 0x000fda0003fc4270 */
[----:B------:R-:W-:Y:S05]  /*14850*/  @P6 BRA `(.L_x_1422) ;  /* 0x00000000009c6947 */ /* 0x000fea0003800000 */
.L_x_1427:
[----:B------:R-:W2:Y:S01]  /*14860*/  LDC R2, c[0x0][0xc3c] ;  /* 0x00030f00ff027b82 */ /* 0x000ea20000000800 */
[----:B------:R-:W-:-:S05]  /*14870*/  VIADD R19, R19, 0x1f ;  /* 0x0000001f13137836 */ /* 0x000fca0000000000 */
[----:B--2---:R-:W-:-:S13]  /*14880*/  ISETP.GE.AND P6, PT, R19, R2, PT ;  /* 0x000000021300720c */ /* 0x004fda0003fc6270 */
[----:B------:R-:W-:Y:S05]  /*14890*/  @P6 BRA `(.L_x_1423) ;  /* 0x0000000400d06947 */ /* 0x000fea0003800000 */
[----:B------:R-:W2:Y:S01]  /*148a0*/  S2R R3, SR_TID.X ;  /* 0x0000000000037919 */ /* 0x000ea20000002100 */
[----:B------:R-:W-:Y:S01]  /*148b0*/  BSSY B0, `(.L_x_1424) ;  /* 0x0000009000007945 */ /* 0x000fe20003800000 */
[----:B------:R-:W-:Y:S01]  /*148c0*/  IMAD.MOV.U32 R5, RZ, RZ, RZ ;  /* 0x000000ffff057224 */ /* 0x000fe200078e00ff */
[----:B--2---:R-:W-:-:S05]  /*148d0*/  LOP3.LUT R3, R3, 0x1f, RZ, 0xc0, !PT ;  /* 0x0000001f03037812 */ /* 0x004fca00078ec0ff */
[----:B------:R-:W-:-:S05]  /*148e0*/  IMAD.IADD R7, R19, 0x1, R3 ;  /* 0x0000000113077824 */ /* 0x000fca00078e0203 */
[----:B------:R-:W-:-:S13]  /*148f0*/  ISETP.GE.OR P6, PT, R7, R2, !P0 ;  /* 0x000000020700720c */ /* 0x000fda00047c6670 */
[----:B------:R-:W-:Y:S05]  /*14900*/  @P6 BRA `(.L_x_1425) ;  /* 0x00000000000c6947 */ /* 0x000fea0003800000 */
[----:B------:R-:W2:Y:S02]  /*14910*/  LDC.64 R2, c[0x0][0xc80] ;  /* 0x00032000ff027b82 */ /* 0x000ea40000000a00 */
[----:B--2---:R-:W-:-:S05]  /*14920*/  IMAD.WIDE R2, R7, 0x4, R2 ;  /* 0x0000000407027825 */ /* 0x004fca00078e0202 */
[----:B------:R2:W5:Y:S02]  /*14930*/  LDG.E R5, desc[UR36][R2.64] ;  /* 0x0000002402057981 */ /* 0x000564000c1e1900 */
.L_x_1425:
[----:B------:R-:W-:Y:S05]  /*14940*/  BSYNC B0 ;  /* 0x0000000000007941 */ /* 0x000fea0003800000 */
.L_x_1424:
[----:B------:R-:W-:-:S03]  /*14950*/  UMOV UR4, 0xffffffff ;  /* 0xffffffff00047882 */ /* 0x000fc60000000000 */
[----:B------:R-:W-:Y:S05]  /*14960*/  BRA.DIV UR4, `(.L_x_1426) ;  /* 0x0000003a04307947 */ /* 0x000fea000b800000 */
[----:B-----5:R-:W3:Y:S02]  /*14970*/  SHFL.UP PT, R14, R5, 0x1, RZ ;  /* 0x04200000050e7989 */ /* 0x020ee400000e00ff */
[----:B---3--:R-:W-:-:S05]  /*14980*/  SEL R14, R14, RZ, P1 ;  /* 0x000000ff0e0e7207 */ /* 0x008fca0000800000 */
[----:B------:R-:W-:-:S05]  /*14990*/  IMAD.IADD R13, R5, 0x1, R14 ;  /* 0x00000001050d7824 */ /* 0x000fca00078e020e */
[----:B------:R-:W2:Y:S02]  /*149a0*/  SHFL.UP PT, R14, R13, 0x2, RZ ;  /* 0x044000000d0e7989 */ /* 0x000ea400000e00ff */
[----:B--2---:R-:W-:-:S05]  /*149b0*/  SEL R2, R14, RZ, P2 ;  /* 0x000000ff0e027207 */ /* 0x004fca0001000000 */
[----:B------:R-:W-:-:S05]  /*149c0*/  IMAD.IADD R2, R13, 0x1, R2 ;  /* 0x000000010d027824 */ /* 0x000fca00078e0202 */
[----:B------:R-:W2:Y:S02]  /*149d0*/  SHFL.UP PT, R14, R2, 0x4, RZ ;  /* 0x04800000020e7989 */ /* 0x000ea400000e00ff */
[----:B--2---:R-:W-:-:S05]  /*149e0*/  SEL R3, R14, RZ, P3 ;  /* 0x000000ff0e037207 */ /* 0x004fca0001800000 */
[----:B------:R-:W-:-:S05]  /*149f0*/  IMAD.IADD R3, R2, 0x1, R3 ;  /* 0x0000000102037824 */ /* 0x000fca00078e0203 */
[----:B------:R-:W2:Y:S02]  /*14a00*/  SHFL.UP PT, R14, R3, 0x8, RZ ;  /* 0x05000000030e7989 */ /* 0x000ea400000e00ff */
[----:B--2---:R-:W-:-:S04]  /*14a10*/  SEL R4, R14, RZ, P4 ;  /* 0x000000ff0e047207 */ /* 0x004fc80002000000 */
[----:B------:R-:W-:-:S05]  /*14a20*/  IADD3 R4, R3, R4, RZ ;  /* 0x0000000403047210 */ /* 0x000fca0007ffe0ff */
[----:B------:R-:W2:Y:S02]  /*14a30*/  SHFL.UP PT, R14, R4, 0x10, RZ ;  /* 0x06000000040e7989 */ /* 0x000ea400000e00ff */
[----:B--2---:R-:W-:-:S05]  /*14a40*/  SEL R7, R14, RZ, P5 ;  /* 0x000000ff0e077207 */ /* 0x004fca0002800000 */
[----:B-1----:R-:W-:-:S05]  /*14a50*/  IMAD.IADD R6, R4, 0x1, R7 ;  /* 0x0000000104067824 */ /* 0x002fca00078e0207 */
[----:B------:R1:W2:Y:S02]  /*14a60*/  SHFL.IDX PT, R14, R6, 0x1f, 0x1f ;  /* 0x03e01f00060e7f89 */ /* 0x0002a400000e0000 */
.L_x_1529:
[----:B------:R-:W-:Y:S02]  /*14a70*/  ULDC UR4, c[0x0][0xc38] ;  /* 0x00030e0000047ab9 */ /* 0x000fe40000000800 */
[----:B------:R-:W-:-:S04]  /*14a80*/  IMAD.U32 R7, RZ, RZ, UR4 ;  /* 0x00000004ff077e24 */ /* 0x000fc8000f8e00ff */
[----:B--2---:R-:W-:-:S04]  /*14a90*/  IMAD R14, R14, R7, RZ ;  /* 0x000000070e0e7224 */ /* 0x004fc800078e02ff */
[----:B------:R-:W-:-:S05]  /*14aa0*/  IMAD.IADD R9, R14, 0x1, R9 ;  /* 0x000000010e097824 */ /* 0x000fca00078e0209 */
[----:B------:R-:W-:-:S13]  /*14ab0*/  ISETP.GT.AND P6, PT, R9, R0, PT ;  /* 0x000000000900720c */ /* 0x000fda0003fc4270 */
[----:B------:R-:W-:Y:S05]  /*14ac0*/  @!P6 BRA `(.L_x_1427) ;  /* 0xfffffffc0064e947 */ /* 0x000fea000383ffff */
.L_x_1422:
[----:B------:R-:W-:Y:S01]  /*14ad0*/  IMAD.IADD R16, R9, 0x1, -R14 ;  /* 0x0000000109107824 */ /* 0x000fe200078e0a0e */
[----:B------:R-:W-:-:S03]  /*14ae0*/  UMOV UR4, 0xffffffff ;  /* 0xffffffff00047882 */ /* 0x000fc60000000000 */
[----:B------:R-:W-:-:S05]  /*14af0*/  IMAD R3, R6, R7, R16 ;  /* 0x0000000706037224 */ /* 0x000fca00078e0210 */
[----:B------:R-:W-:Y:S01]  /*14b00*/  ISETP.GT.AND P6, PT, R3, R0, PT ;  /* 0x000000000300720c */ /* 0x000fe20003fc4270 */
[----:B------:R-:W-:-:S12]  /*14b10*/  BRA.DIV UR4, `(.L_x_1428) ;  /* 0x0000003a04807947 */ /* 0x000fd8000b800000 */
[----:B------:R-:W-:-:S04]  /*14b20*/  VOTE.ANY R2, PT, !P6 ;  /* 0x0000000000027806 */ /* 0x000fc800070e0100 */
[----:B------:R-:W2:Y:S02]  /*14b30*/  POPC R4, R2 ;  /* 0x0000000200047309 */ /* 0x000ea40000000000 */
[----:B--2---:R2:W3:Y:S02]  /*14b40*/  SHFL.IDX PT, R5, R5, R4, 0x1f ;  /* 0x00001f0405057589 */ /* 0x0044e400000e0000 */
.L_x_1533:
[----:B------:R-:W-:Y:S01]  /*14b50*/  ISETP.NE.AND P0, PT, R2, RZ, PT ;  /* 0x000000ff0200720c */ /* 0x000fe20003f05270 */
[----:B------:R-:W-:-:S12]  /*14b60*/  IMAD.MOV.U32 R14, RZ, RZ, RZ ;  /* 0x000000ffff0e7224 */ /* 0x000fd800078e00ff */
[----:B------:R-:W-:Y:S05]  /*14b70*/  @!P0 BRA `(.L_x_1429) ;  /* 0x0000000000108947 */ /* 0x000fea0003800000 */
[----:B------:R-:W-:Y:S01]  /*14b80*/  UMOV UR4, 0xffffffff ;  /* 0xffffffff00047882 */ /* 0x000fe20000000000 */
[----:B------:R-:W-:Y:S02]  /*14b90*/  VIADD R12, R4, 0xffffffff ;  /* 0xffffffff040c7836 */ /* 0x000fe40000000000 */
[----:B------:R-:W-:Y:S05]  /*14ba0*/  BRA.DIV UR4, `(.L_x_1430) ;  /* 0x0000003a04a47947 */ /* 0x000fea000b800000 */
[----:B------:R4:W0:Y:S02]  /*14bb0*/  SHFL.IDX PT, R14, R6, R12, 0x1f ;  /* 0x00001f0c060e7589 */ /* 0x00082400000e0000 */
.L_x_1429:
[----:B------:R-:W5:Y:S01]  /*14bc0*/  LDC.64 R2, c[0x0][0xc90] ;  /* 0x00032400ff027b82 */ /* 0x000f620000000a00 */
[----:B------:R-:W-:-:S04]  /*14bd0*/  IMAD.IADD R19, R4, 0x1, R19 ;  /* 0x0000000104137824 */ /* 0x000fc800078e0213 */
[----:B-----5:R-:W-:-:S05]  /*14be0*/  IMAD.WIDE R2, R19, 0x4, R2 ;  /* 0x0000000413027825 */ /* 0x020fca00078e0202 */
[----:B-1--4-:R1:W2:Y:S01]  /*14bf0*/  LDG.E R6, desc[UR36][R2.64] ;  /* 0x0000002402067981 */ /* 0x0122a2000c1e1900 */
[----:B0-----:R-:W-:Y:S02]  /*14c00*/  IMAD R16, R14, R7, R16 ;  /* 0x000000070e107224 */ /* 0x001fe400078e0210 */
[----:B-1----:R-:W-:Y:S02]  /*14c10*/  IMAD.MOV.U32 R2, RZ, RZ, RZ ;  /* 0x000000ffff027224 */ /* 0x002fe400078e00ff */
[----:B--23--:R-:W-:-:S05]  /*14c20*/  IMAD R4, R5, R6, RZ ;  /* 0x0000000605047224 */ /* 0x00cfca00078e02ff */
[----:B------:R-:W-:-:S04]  /*14c30*/  IABS R8, R4 ;  /* 0x0000000400087213 */ /* 0x000fc80000000000 */
[----:B------:R-:W0:Y:S08]  /*14c40*/  I2F.RP R10, R8 ;  /* 0x00000008000a7306 */ /* 0x000e300000209400 */
[----:B0-----:R-:W0:Y:S02]  /*14c50*/  MUFU.RCP R10, R10 ;  /* 0x0000000a000a7308 */ /* 0x001e240000001000 */
[----:B0-----:R-:W-:-:S06]  /*14c60*/  VIADD R11, R10, 0xffffffe ;  /* 0x0ffffffe0a0b7836 */ /* 0x001fcc0000000000 */
[----:B------:R-:W0:Y:S02]  /*14c70*/  F2I.FTZ.U32.TRUNC.NTZ R3, R11 ;  /* 0x0000000b00037305 */ /* 0x000e24000021f000 */
[----:B0-----:R-:W-:-:S04]  /*14c80*/  IMAD.MOV R9, RZ, RZ, -R3 ;  /* 0x000000ffff097224 */ /* 0x001fc800078e0a03 */
        /* <DEDUP_REMOVED lines=18> */
[----:B------:R-:W-:Y:S02]  /*14db0*/  IMAD R0, R6, R2, RZ ;  /* 0x0000000206007224 */ /* 0x000fe400078e02ff */
[----:B------:R-:W-:Y:S02]  /*14dc0*/  IMAD.MOV R2, RZ, RZ, -R2 ;  /* 0x000000ffff027224 */ /* 0x000fe400078e0a02 */
[----:B------:R-:W-:Y:S02]  /*14dd0*/  IMAD.MOV R3, RZ, RZ, -R0 ;  /* 0x000000ffff037224 */ /* 0x000fe400078e0a00 */
[----:B------:R-:W-:-:S03]  /*14de0*/  IMAD R9, R4, R2, R9 ;  /* 0x0000000204097224 */ /* 0x000fc600078e0209 */
[----:B------:R-:W-:-:S04]  /*14df0*/  VIADDMNMX R6, R3, R7, R6, PT ;  /* 0x0000000703067246 */ /* 0x000fc80003800106 */
[-C--:B------:R-:W-:Y:S02]  /*14e00*/  IABS R7, R6.reuse ;  /* 0x0000000600077213 */ /* 0x080fe40000000000 */
[----:B------:R-:W-:Y:S02]  /*14e10*/  IABS R4, R6 ;  /* 0x0000000600047213 */ /* 0x000fe40000000000 */
[----:B------:R-:W0:Y:S03]  /*14e20*/  I2F.RP R8, R7 ;  /* 0x0000000700087306 */ /* 0x000e260000209400 */
[----:B------:R-:W-:-:S05]  /*14e30*/  IMAD.MOV R4, RZ, RZ, -R4 ;  /* 0x000000ffff047224 */ /* 0x000fca00078e0a04 */
[----:B0-----:R-:W0:Y:S02]  /*14e40*/  MUFU.RCP R8, R8 ;  /* 0x0000000800087308 */ /* 0x001e240000001000 */
[----:B0-----:R-:W-:-:S06]  /*14e50*/  VIADD R3, R8, 0xffffffe ;  /* 0x0ffffffe08037836 */ /* 0x001fcc0000000000 */
[----:B------:R-:W0:Y:S02]  /*14e60*/  F2I.FTZ.U32.TRUNC.NTZ R3, R3 ;  /* 0x0000000300037305 */ /* 0x000e24000021f000 */
[----:B0-----:R-:W-:-:S04]  /*14e70*/  IMAD.MOV R2, RZ, RZ, -R3 ;  /* 0x000000ffff027224 */ /* 0x001fc800078e0a03 */
[----:B------:R-:W-:Y:S02]  /*14e80*/  IMAD R11, R2, R7, RZ ;  /* 0x00000007020b7224 */ /* 0x000fe400078e02ff */
[----:B------:R-:W-:-:S04]  /*14e90*/  IMAD.MOV.U32 R2, RZ, RZ, RZ ;  /* 0x000000ffff027224 */ /* 0x000fc800078e00ff */
[----:B------:R-:W-:Y:S01]  /*14ea0*/  IMAD.HI.U32 R2, R3, R11, R2 ;  /* 0x0000000b03027227 */ /* 0x000fe200078e0002 */
[----:B------:R-:W-:Y:S02]  /*14eb0*/  IABS R11, R9 ;  /* 0x00000009000b7213 */ /* 0x000fe40000000000 */
[C---:B------:R-:W-:Y:S01]  /*14ec0*/  LOP3.LUT R3, R9.reuse, R6, RZ, 0x3c, !PT ;  /* 0x0000000609037212 */ /* 0x040fe200078e3cff */
[----:B------:R-:W-:Y:S02]  /*14ed0*/  IMAD.IADD R9, R9, 0x1, R0 ;  /* 0x0000000109097824 */ /* 0x000fe400078e0200 */
[----:B------:R-:W-:Y:S01]  /*14ee0*/  IMAD.HI.U32 R2, R2, R11, RZ ;  /* 0x0000000b02027227 */ /* 0x000fe200078e00ff */
[----:B------:R-:W-:-:S03]  /*14ef0*/  ISETP.GE.AND P2, PT, R3, RZ, PT ;  /* 0x000000ff0300720c */ /* 0x000fc60003f46270 */
[----:B------:R-:W-:-:S05]  /*14f00*/  IMAD R4, R2, R4, R11 ;  /* 0x0000000402047224 */ /* 0x000fca00078e020b */
[----:B------:R-:W-:-:S13]  /*14f10*/  ISETP.GT.U32.AND P1, PT, R7, R4, PT ;  /* 0x000000040700720c */ /* 0x000fda0003f24070 */
[----:B------:R-:W-:Y:S02]  /*14f20*/  @!P1 IMAD.IADD R4, R4, 0x1, -R7 ;  /* 0x0000000104049824 */ /* 0x000fe400078e0a07 */
[----:B------:R-:W-:Y:S01]  /*14f30*/  @!P1 VIADD R2, R2, 0x1 ;  /* 0x0000000102029836 */ /* 0x000fe20000000000 */
[----:B------:R-:W-:Y:S02]  /*14f40*/  ISETP.NE.AND P1, PT, R6, RZ, PT ;  /* 0x000000ff0600720c */ /* 0x000fe40003f25270 */
[----:B------:R-:W-:-:S13]  /*14f50*/  ISETP.GE.U32.AND P0, PT, R4, R7, PT ;  /* 0x000000070400720c */ /* 0x000fda0003f06070 */
[----:B------:R-:W-:-:S04]  /*14f60*/  @P0 VIADD R2, R2, 0x1 ;  /* 0x0000000102020836 */ /* 0x000fc80000000000 */
[----:B------:R-:W-:Y:S01]  /*14f70*/  @!P2 IMAD.MOV R2, RZ, RZ, -R2 ;  /* 0x000000ffff02a224 */ /* 0x000fe200078e0a02 */
[----:B------:R-:W-:Y:S01]  /*14f80*/  @!P1 LOP3.LUT R2, RZ, R6, RZ, 0x33, !PT ;  /* 0x00000006ff029212 */ /* 0x000fe200078e33ff */
[----:B------:R-:W-:-:S04]  /*14f90*/  IMAD.MOV R6, RZ, RZ, -R6 ;  /* 0x000000ffff067224 */ /* 0x000fc800078e0a06 */
[----:B------:R-:W-:Y:S01]  /*14fa0*/  IMAD R18, R2, R6, R9 ;  /* 0x0000000602127224 */ /* 0x000fe200078e0209 */
[----:B------:R-:W-:-:S05]  /*14fb0*/  LOP3.LUT R2, RZ, R2, RZ, 0x33, !PT ;  /* 0x00000002ff027212 */ /* 0x000fca00078e33ff */
[----:B------:R-:W-:Y:S01]  /*14fc0*/  IMAD.IADD R17, R5, 0x1, R2 ;  /* 0x0000000105117824 */ /* 0x000fe200078e0202 */
[----:B------:R-:W-:Y:S06]  /*14fd0*/  BRA `(.L_x_1431) ;  /* 0x00000000001c7947 */ /* 0x000fec0003800000 */
.L_x_1423:
[----:B------:R-:W-:Y:S01]  /*14fe0*/  UMOV UR4, URZ ;  /* 0x0000003f00047c82 */ /* 0x000fe20008000000 */
[----:B------:R-:W-:Y:S01]  /*14ff0*/  UMOV UR5, URZ ;  /* 0x0000003f00057c82 */ /* 0x000fe20008000000 */
[----:B------:R-:W-:Y:S01]  /*15000*/  ULDC UR6, c[0x0][0xc3c] ;  /* 0x00030f0000067ab9 */ /* 0x000fe20000000800 */
[----:B------:R-:W-:Y:S01]  /*15010*/  IMAD.MOV.U32 R16, RZ, RZ, R0 ;  /* 0x000000ffff107224 */ /* 0x000fe200078e0000 */
[----:B------:R-:W-:Y:S01]  /*15020*/  MOV R18, UR5 ;  /* 0x0000000500127c02 */ /* 0x000fe20008000f00 */
[----:B------:R-:W-:Y:S02]  /*15030*/  IMAD.U32 R17, RZ, RZ, UR4 ;  /* 0x00000004ff117e24 */ /* 0x000fe4000f8e00ff */
[----:B------:R-:W-:-:S07]  /*15040*/  IMAD.U32 R19, RZ, RZ, UR6 ;  /* 0x00000006ff137e24 */ /* 0x000fce000f8e00ff */
.L_x_1431:
[----:B------:R-:W2:Y:S01]  /*15050*/  S2R R0, SR_TID.X ;  /* 0x0000000000007919 */ /* 0x000ea20000002100 */
[----:B------:R-:W-:Y:S05]  /*15060*/  WARPSYNC.ALL ;  /* 0x0000000000007948 */ /* 0x000fea0003800000 */
[----:B------:R-:W-:Y:S01]  /*15070*/  BAR.SYNC.DEFER_BLOCKING 0x4, 0x180 ;  /* 0x0106000000007b1d */ /* 0x000fe20000010000 */
[----:B--2---:R-:W-:-:S04]  /*15080*/  LOP3.LUT R0, R0, 0x1f, RZ, 0xc0, !PT ;  /* 0x0000001f00007812 */ /* 0x004fc800078ec0ff */
[----:B------:R-:W-:-:S13]  /*15090*/  ISETP.NE.AND P0, PT, R0, RZ, PT ;  /* 0x000000ff0000720c */ /* 0x000fda0003f05270 */
[----:B------:R-:W2:Y:S01]  /*150a0*/  @!P0 S2R R3, SR_CgaCtaId ;  /* 0x0000000000038919 */ /* 0x000ea20000008800 */
[----:B------:R-:W-:-:S04]  /*150b0*/  @!P0 MOV R0, 0x400 ;  /* 0x0000040000008802 */ /* 0x000fc80000000f00 */
[----:B--2---:R-:W-:-:S05]  /*150c0*/  @!P0 LEA R22, R3, R0, 0x18 ;  /* 0x0000000003168211 */ /* 0x004fca00078ec0ff */
[----:B------:R3:W-:Y:S01]  /*150d0*/  @!P0 STS.128 [R22+0x308d0], R16 ;  /* 0x0308d01016008388 */ /* 0x0007e20000000c00 */
[----:B------:R-:W-:Y:S06]  /*150e0*/  BAR.ARV 0x5, 0x180 ;  /* 0x0146000000007b1d */ /* 0x000fec0000002000 */
.L_x_1420:
[----:B------:R-:W-:Y:S02]  /*150f0*/  ULDC UR4, c[0x0][0xc3c] ;  /* 0x00030f0000047ab9 */ /* 0x000fe40000000800 */
[----:B--2---:R-:W-:-:S13]  /*15100*/  ISETP.GE.AND P0, PT, R19, UR4, PT ;  /* 0x0000000413007c0c */ /* 0x004fda000bf06270 */
[----:B------:R-:W-:Y:S05]  /*15110*/  @!P0 BRA `(.L_x_1432) ;  /* 0xffffffb400a08947 */ /* 0x000fea000383ffff */
[----:B------:R-:W-:Y:S05]  /*15120*/  BSYNC B8 ;  /* 0x0000000000087941 */ /* 0x000fea0003800000 */
.L_x_1361:
[----:B------:R-:W2:Y:S01]  /*15130*/  LDL.LU R0, [R1+0x1c] ;  /* 0x00001c0001007983 */ /* 0x000ea20000300800 */
[----:B------:R-:W-:Y:S01]  /*15140*/  BSSY B0, `(.L_x_1433) ;  /* 0x000000b000007945 */ /* 0x000fe20003800000 */
[----:B------:R-:W4:Y:S01]  /*15150*/  S2R R5, SR_CgaCtaId ;  /* 0x0000000000057919 */ /* 0x000f220000008800 */
[----:B--2---:R-:W-:-:S05]  /*15160*/  VIADD R0, R0, 0x1 ;  /* 0x0000000100007836 */ /* 0x004fca0000000000 */
[----:B-1----:R-:W-:-:S04]  /*15170*/  LEA.HI R2, R0, R0, RZ, 0x1 ;  /* 0x0000000000027211 */ /* 0x002fc800078f08ff */
[----:B------:R-:W-:Y:S02]  /*15180*/  LOP3.LUT R3, R2, 0xfffffffe, RZ, 0xc0, !PT ;  /* 0xfffffffe02037812 */ /* 0x000fe400078ec0ff */
[----:B------:R-:W-:-:S03]  /*15190*/  MOV R2, 0x400 ;  /* 0x0000040000027802 */ /* 0x000fc60000000f00 */
[----:B------:R-:W-:Y:S01]  /*151a0*/  IMAD.IADD R0, R0, 0x1, -R3 ;  /* 0x0000000100007824 */ /* 0x000fe200078e0a03 */
[----:B----4-:R-:W-:-:S04]  /*151b0*/  LEA R4, R5, R2, 0x18 ;  /* 0x0000000205047211 */ /* 0x010fc800078ec0ff */
[----:B------:R-:W-:-:S04]  /*151c0*/  SHF.L.U32 R0, R0, 0x1f, RZ ;  /* 0x0000001f00007819 */ /* 0x000fc800000006ff */
[----:B------:R-:W1:Y:S02]  /*151d0*/  SYNCS.PHASECHK.TRANS64.TRYWAIT P0, [R4+URZ+0x30820], R0 ;  /* 0x03082000040075a7 */ /* 0x000e64000800017f */
[----:B-1----:R-:W-:Y:S05]  /*151e0*/  @!P0 BRA `(.L_x_1434) ;  /* 0x0000003400388947 */ /* 0x002fea0003800000 */
.L_x_1536:
[----:B------:R-:W-:Y:S05]  /*151f0*/  BSYNC B0 ;  /* 0x0000000000007941 */ /* 0x000fea0003800000 */
.L_x_1433:
[----:B------:R-:W-:-:S03]  /*15200*/  UMOV UR4, 0xffffffff ;  /* 0xffffffff00047882 */ /* 0x000fc60000000000 */
[----:B------:R-:W-:Y:S05]  /*15210*/  BRA.DIV UR4, `(.L_x_1435) ;  /* 0x0000003604407947 */ /* 0x000fea000b800000 */
[----:B-1----:R-:W1:Y:S02]  /*15220*/  S2R R0, SR_TID.X ;  /* 0x0000000000007919 */ /* 0x002e640000002100 */
[----:B-1----:R-:W-:-:S04]  /*15230*/  SHF.R.U32.HI R0, RZ, 0x5, R0 ;  /* 0x00000005ff007819 */ /* 0x002fc80000011600 */
[----:B------:R-:W-:-:S05]  /*15240*/  LOP3.LUT R0, R0, 0x3, RZ, 0xc0, !PT ;  /* 0x0000000300007812 */ /* 0x000fca00078ec0ff */
[----:B------:R1:W2:Y:S02]  /*15250*/  SHFL.IDX PT, R14, R0, RZ, 0x1f ;  /* 0x00001fff000e7589 */ /* 0x0002a400000e0000 */
.L_x_1539:
[----:B--2---:R-:W-:Y:S01]  /*15260*/  ISETP.NE.AND P0, PT, R14, RZ, PT ;  /* 0x000000ff0e00720c */ /* 0x004fe20003f05270 */
[----:B------:R-:W-:-:S12]  /*15270*/  BSSY B0, `(.L_x_1436) ;  /* 0x0000026000007945 */ /* 0x000fd80003800000 */
[----:B------:R-:W-:Y:S05]  /*15280*/  @P0 BRA `(.L_x_1437) ;  /* 0x0000000000900947 */ /* 0x000fea0003800000 */
[----:B------:R-:W-:-:S03]  /*15290*/  UMOV UR4, 0xffffffff ;  /* 0xffffffff00047882 */ /* 0x000fc60000000000 */
[----:B------:R-:W-:Y:S05]  /*152a0*/  BRA.DIV UR4, `(.L_x_1438) ;  /* 0x0000003604507947 */ /* 0x000fea000b800000 */
[----:B------:R-:W-:-:S13]  /*152b0*/  ELECT P6, URZ, PT ;  /* 0x00000000003f782f */ /* 0x000fda00038c0000 */
.L_x_1542:
        /* <DEDUP_REMOVED lines=8> */
.L_x_1439:
[C---:B------:R-:W-:Y:S01]  /*15340*/  IMAD R5, R25.reuse, 0x8, R4 ;  /* 0x0000000819057824 */ /* 0x040fe200078e0204 */
[----:B------:R-:W-:Y:S01]  /*15350*/  SHF.L.U32 R0, R28, 0x1f, RZ ;  /* 0x0000001f1c007819 */ /* 0x000fe200000006ff */
[----:B------:R-:W-:-:S03]  /*15360*/  VIADD R25, R25, 0x1 ;  /* 0x0000000119197836 */ /* 0x000fc60000000000 */
[----:B------:R-:W1:Y:S02]  /*15370*/  SYNCS.PHASECHK.TRANS64.TRYWAIT P1, [R5+URZ+0x30840], R0 ;  /* 0x03084000050075a7 */ /* 0x000e64000802017f */
[----:B------:R-:W-:-:S04]  /*15380*/  ISETP.NE.AND P2, PT, R25, 0x2, PT ;  /* 0x000000021900780c */ /* 0x000fc80003f45270 */
[----:B------:R-:W-:Y:S01]  /*15390*/  SEL R3, RZ, 0x1, P2 ;  /* 0x00000001ff037807 */ /* 0x000fe20001000000 */
[----:B-1----:R-:W-:Y:S08]  /*153a0*/  @!P1 BRA `(.L_x_1440) ;  /* 0x0000003400309947 */ /* 0x002ff00003800000 */
.L_x_1543:
[----:B------:R-:W-:Y:S02]  /*153b0*/  SEL R25, R25, RZ, P2 ;  /* 0x000000ff19197207 */ /* 0x000fe40001000000 */
[----:B------:R-:W-:Y:S01]  /*153c0*/  LOP3.LUT R2, R28, R3, RZ, 0x3c, !PT ;  /* 0x000000031c027212 */ /* 0x000fe200078e3cff */
[----:B------:R-:W-:Y:S06]  /*153d0*/  @!P0 BRA `(.L_x_1441) ;  /* 0x0000000000048947 */ /* 0x000fec0003800000 */
[----:B------:R-:W-:Y:S01]  /*153e0*/  BPT.TRAP 0x1 ;  /* 0x000000040000795c */ /* 0x000fe20000300000 */
.L_x_1441:
[----:B------:R-:W-:Y:S01]  /*153f0*/  IMAD R25, R25, 0x8, R4 ;  /* 0x0000000819197824 */ /* 0x000fe200078e0204 */
[----:B------:R-:W-:-:S04]  /*15400*/  SHF.L.U32 R2, R2, 0x1f, RZ ;  /* 0x0000001f02027819 */ /* 0x000fc800000006ff */
[----:B------:R-:W2:Y:S02]  /*15410*/  SYNCS.PHASECHK.TRANS64.TRYWAIT P1, [R25+URZ+0x30840], R2 ;  /* 0x03084002190075a7 */ /* 0x000ea4000802017f */
[----:B--2---:R-:W-:Y:S05]  /*15420*/  @!P1 BRA `(.L_x_1442) ;  /* 0x0000003400249947 */ /* 0x004fea0003800000 */
.L_x_1544:
[----:B------:R-:W-:Y:S05]  /*15430*/  @!P0 BRA `(.L_x_1443) ;  /* 0x0000000000048947 */ /* 0x000fea0003800000 */
[----:B------:R-:W-:Y:S01]  /*15440*/  BPT.TRAP 0x1 ;  /* 0x000000040000795c */ /* 0x000fe20000300000 */
.L_x_1443:
[----:B------:R-:W4:Y:S02]  /*15450*/  SYNCS.PHASECHK.TRANS64.TRYWAIT P1, [R5+URZ+0x30860], R0 ;  /* 0x03086000050075a7 */ /* 0x000f24000802017f */
[----:B----4-:R-:W-:Y:S05]  /*15460*/  @!P1 BRA `(.L_x_1444) ;  /* 0x0000003400289947 */ /* 0x010fea0003800000 */
.L_x_1545:
[----:B------:R-:W-:Y:S05]  /*15470*/  @!P0 BRA `(.L_x_1445) ;  /* 0x0000000000048947 */ /* 0x000fea0003800000 */
[----:B------:R-:W-:Y:S01]  /*15480*/  BPT.TRAP 0x1 ;  /* 0x000000040000795c */ /* 0x000fe20000300000 */
.L_x_1445:
[----:B------:R0:W0:Y:S02]  /*15490*/  SYNCS.PHASECHK.TRANS64.TRYWAIT P0, [R25+URZ+0x30860], R2 ;  /* 0x03086002190075a7 */ /* 0x000024000800017f */
[----:B0-----:R-:W-:Y:S05]  /*154a0*/  @!P0 NANOSLEEP.SYNCS 0x989680 ;  /* 0x009896800000895d */ /* 0x001fea0003900000 */
[----:B------:R-:W0:Y:S02]  /*154b0*/  @!P0 SYNCS.PHASECHK.TRANS64 P0, [R25+URZ+0x30860], R2 ;  /* 0x03086002190085a7 */ /* 0x000e24000800007f */
[----:B0-----:R-:W-:Y:S05]  /*154c0*/  @!P0 BRA `(.L_x_1445) ;  /* 0xfffffffc00f08947 */ /* 0x001fea000383ffff */
.L_x_1437:
[----:B------:R-:W-:Y:S05]  /*154d0*/  BSYNC B0 ;  /* 0x0000000000007941 */ /* 0x000fea0003800000 */
.L_x_1436:
[----:B------:R-:W-:Y:S05]  /*154e0*/  EXIT ;  /* 0x000000000000794d */ /* 0x000fea0003800000 */
.L_x_1255:
[----:B0-----:R-:W-:-:S04]  /*154f0*/  IMAD.U32 R3, RZ, RZ, UR40 ;  /* 0x00000028ff037e24 */ /* 0x001fc8000f8e00ff */
[----:B------:R0:W1:Y:S03]  /*15500*/  SYNCS.PHASECHK.TRANS64.TRYWAIT P1, [R3+URZ+0x30800], R0 ;  /* 0x03080000030075a7 */ /* 0x000066000802017f */
[----:B-1----:R-:W-:Y:S05]  /*15510*/  @!P1 NANOSLEEP.SYNCS 0x989680 ;  /* 0x009896800000995d */ /* 0x002fea0003900000 */
[----:B------:R-:W1:Y:S02]  /*15520*/  @!P1 SYNCS.PHASECHK.TRANS64 P1, [R3+URZ+0x30800], R0 ;  /* 0x03080000030095a7 */ /* 0x000e64000802007f */
[----:B-1----:R-:W-:Y:S05]  /*15530*/  @!P1 BRA `(.L_x_1255) ;  /* 0xfffffffc00ec9947 */ /* 0x002fea000383ffff */
[----:B------:R-:W-:Y:S05]  /*15540*/  BRA `(.L_x_1446) ;  /* 0xfffffec800307947 */ /* 0x000fea000383ffff */
.L_x_1259:
[----:B-1----:R1:W2:Y:S02]  /*15550*/  SYNCS.PHASECHK.TRANS64.TRYWAIT P1, [R3+URZ+0x30830], R0 ;  /* 0x03083000030075a7 */ /* 0x0022a4000802017f */
[----:B--2---:R-:W-:Y:S05]  /*15560*/  @!P1 NANOSLEEP.SYNCS 0x989680 ;  /* 0x009896800000995d */ /* 0x004fea0003900000 */
[----:B------:R-:W2:Y:S02]  /*15570*/  @!P1 SYNCS.PHASECHK.TRANS64 P1, [R3+URZ+0x30830], R0 ;  /* 0x03083000030095a7 */ /* 0x000ea4000802007f */
[----:B--2---:R-:W-:Y:S05]  /*15580*/  @!P1 BRA `(.L_x_1259) ;  /* 0xfffffffc00f09947 */ /* 0x004fea000383ffff */
[----:B------:R-:W-:Y:S05]  /*15590*/  BRA `(.L_x_1258) ;  /* 0xfffffec8004c7947 */ /* 0x000fea000383ffff */
.L_x_1276:
[----:B-1----:R-:W-:-:S04]  /*155a0*/  IMAD.U32 R4, RZ, RZ, UR6 ;  /* 0x00000006ff047e24 */ /* 0x002fc8000f8e00ff */
[----:B------:R1:W2:Y:S03]  /*155b0*/  SYNCS.PHASECHK.TRANS64.TRYWAIT P1, [R4+URZ+0x30830], R3 ;  /* 0x03083003040075a7 */ /* 0x0002a6000802017f */
[----:B--2---:R-:W-:Y:S05]  /*155c0*/  @!P1 NANOSLEEP.SYNCS 0x989680 ;  /* 0x009896800000995d */ /* 0x004fea0003900000 */
[----:B------:R-:W2:Y:S02]  /*155d0*/  @!P1 SYNCS.PHASECHK.TRANS64 P1, [R4+URZ+0x30830], R3 ;  /* 0x03083003040095a7 */ /* 0x000ea4000802007f */
[----:B--2---:R-:W-:Y:S05]  /*155e0*/  @!P1 BRA `(.L_x_1276) ;  /* 0xfffffffc00ec9947 */ /* 0x004fea000383ffff */
[----:B------:R-:W-:Y:S05]  /*155f0*/  BRA `(.L_x_1275) ;  /* 0xfffffef000707947 */ /* 0x000fea000383ffff */
.L_x_1280:
[----:B01----:R-:W-:-:S04]  /*15600*/  IMAD.U32 R3, RZ, RZ, UR5 ;  /* 0x00000005ff037e24 */ /* 0x003fc8000f8e00ff */
[----:B------:R0:W1:Y:S03]  /*15610*/  SYNCS.PHASECHK.TRANS64.TRYWAIT P1, [R3+URZ+0x30850], R0 ;  /* 0x03085000030075a7 */ /* 0x000066000802017f */
[----:B-1----:R-:W-:Y:S05]  /*15620*/  @!P1 NANOSLEEP.SYNCS 0x989680 ;  /* 0x009896800000995d */ /* 0x002fea0003900000 */
[----:B------:R-:W1:Y:S02]  /*15630*/  @!P1 SYNCS.PHASECHK.TRANS64 P1, [R3+URZ+0x30850], R0 ;  /* 0x03085000030095a7 */ /* 0x000e64000802007f */
[----:B-1----:R-:W-:Y:S05]  /*15640*/  @!P1 BRA `(.L_x_1280) ;  /* 0xfffffffc00ec9947 */ /* 0x002fea000383ffff */
[----:B------:R-:W-:Y:S05]  /*15650*/  BRA `(.L_x_1279) ;  /* 0xffffff0000087947 */ /* 0x000fea000383ffff */
.L_x_1299:
[----:B-1----:R-:W-:-:S04]  /*15660*/  IMAD.U32 R4, RZ, RZ, UR6 ;  /* 0x00000006ff047e24 */ /* 0x002fc8000f8e00ff */
[----:B------:R1:W2:Y:S03]  /*15670*/  SYNCS.PHASECHK.TRANS64.TRYWAIT P1, [R4+URZ+0x30830], R3 ;  /* 0x03083003040075a7 */ /* 0x0002a6000802017f */
[----:B--2---:R-:W-:Y:S05]  /*15680*/  @!P1 NANOSLEEP.SYNCS 0x989680 ;  /* 0x009896800000995d */ /* 0x004fea0003900000 */
[----:B------:R-:W2:Y:S02]  /*15690*/  @!P1 SYNCS.PHASECHK.TRANS64 P1, [R4+URZ+0x30830], R3 ;  /* 0x03083003040095a7 */ /* 0x000ea4000802007f */
[----:B--2---:R-:W-:Y:S05]  /*156a0*/  @!P1 BRA `(.L_x_1299) ;  /* 0xfffffffc00ec9947 */ /* 0x004fea000383ffff */
[----:B------:R-:W-:Y:S05]  /*156b0*/  BRA `(.L_x_1298) ;  /* 0xffffff1800fc7947 */ /* 0x000fea000383ffff */
.L_x_1303:
[----:B01----:R-:W-:-:S04]  /*156c0*/  IMAD.U32 R3, RZ, RZ, UR5 ;  /* 0x00000005ff037e24 */ /* 0x003fc8000f8e00ff */
[----:B------:R0:W1:Y:S03]  /*156d0*/  SYNCS.PHASECHK.TRANS64.TRYWAIT P1, [R3+URZ+0x30850], R0 ;  /* 0x03085000030075a7 */ /* 0x000066000802017f */
[----:B-1----:R-:W-:Y:S05]  /*156e0*/  @!P1 NANOSLEEP.SYNCS 0x989680 ;  /* 0x009896800000995d */ /* 0x002fea0003900000 */
[----:B------:R-:W1:Y:S02]  /*156f0*/  @!P1 SYNCS.PHASECHK.TRANS64 P1, [R3+URZ+0x30850], R0 ;  /* 0x03085000030095a7 */ /* 0x000e64000802007f */
[----:B-1----:R-:W-:Y:S05]  /*15700*/  @!P1 BRA `(.L_x_1303) ;  /* 0xfffffffc00ec9947 */ /* 0x002fea000383ffff */
[----:B------:R-:W-:Y:S05]  /*15710*/  BRA `(.L_x_1302) ;  /* 0xffffff2800947947 */ /* 0x000fea000383ffff */
.L_x_1311:
[----:B-1----:R-:W-:-:S04]  /*15720*/  IMAD.U32 R4, RZ, RZ, UR5 ;  /* 0x00000005ff047e24 */ /* 0x002fc8000f8e00ff */
[----:B------:R1:W2:Y:S03]  /*15730*/  SYNCS.PHASECHK.TRANS64.TRYWAIT P1, [R4+URZ+0x30830], R3 ;  /* 0x03083003040075a7 */ /* 0x0002a6000802017f */
[----:B--2---:R-:W-:Y:S05]  /*15740*/  @!P1 NANOSLEEP.SYNCS 0x989680 ;  /* 0x009896800000995d */ /* 0x004fea0003900000 */
[----:B------:R-:W2:Y:S02]  /*15750*/  @!P1 SYNCS.PHASECHK.TRANS64 P1, [R4+URZ+0x30830], R3 ;  /* 0x03083003040095a7 */ /* 0x000ea4000802007f */
[----:B--2---:R-:W-:Y:S05]  /*15760*/  @!P1 BRA `(.L_x_1311) ;  /* 0xfffffffc00ec9947 */ /* 0x004fea000383ffff */
[----:B------:R-:W-:Y:S05]  /*15770*/  BRA `(.L_x_1310) ;  /* 0xffffff38002c7947 */ /* 0x000fea000383ffff */
.L_x_1315:
[----:B01----:R-:W-:-:S04]  /*15780*/  IMAD.U32 R3, RZ, RZ, UR5 ;  /* 0x00000005ff037e24 */ /* 0x003fc8000f8e00ff */
[----:B------:R0:W1:Y:S03]  /*15790*/  SYNCS.PHASECHK.TRANS64.TRYWAIT P1, [R3+URZ+0x30850], R0 ;  /* 0x03085000030075a7 */ /* 0x000066000802017f */
[----:B-1----:R-:W-:Y:S05]  /*157a0*/  @!P1 NANOSLEEP.SYNCS 0x989680 ;  /* 0x009896800000995d */ /* 0x002fea0003900000 */
[----:B------:R-:W1:Y:S02]  /*157b0*/  @!P1 SYNCS.PHASECHK.TRANS64 P1, [R3+URZ+0x30850], R0 ;  /* 0x03085000030095a7 */ /* 0x000e64000802007f */
[----:B-1----:R-:W-:Y:S05]  /*157c0*/  @!P1 BRA `(.L_x_1315) ;  /* 0xfffffffc00ec9947 */ /* 0x002fea000383ffff */
[----:B------:R-:W-:Y:S05]  /*157d0*/  BRA `(.L_x_1314) ;  /* 0xffffff4400c47947 */ /* 0x000fea000383ffff */
.L_x_1330:
[----:B-1----:R-:W-:-:S04]  /*157e0*/  IMAD.U32 R7, RZ, RZ, UR5 ;  /* 0x00000005ff077e24 */ /* 0x002fc8000f8e00ff */
[----:B------:R1:W2:Y:S03]  /*157f0*/  SYNCS.PHASECHK.TRANS64.TRYWAIT P1, [R7+URZ+0x30850], R0 ;  /* 0x03085000070075a7 */ /* 0x0002a6000802017f */
[----:B--2---:R-:W-:Y:S05]  /*15800*/  @!P1 NANOSLEEP.SYNCS 0x989680 ;  /* 0x009896800000995d */ /* 0x004fea0003900000 */
[----:B------:R-:W2:Y:S02]  /*15810*/  @!P1 SYNCS.PHASECHK.TRANS64 P1, [R7+URZ+0x30850], R0 ;  /* 0x03085000070095a7 */ /* 0x000ea4000802007f */
[----:B--2---:R-:W-:Y:S05]  /*15820*/  @!P1 BRA `(.L_x_1330) ;  /* 0xfffffffc00ec9947 */ /* 0x004fea000383ffff */
[----:B------:R-:W-:Y:S05]  /*15830*/  BRA `(.L_x_1329) ;  /* 0xffffff6400ec7947 */ /* 0x000fea000383ffff */
.L_x_1381:
[----:B------:R-:W1:Y:S01]  /*15840*/  S2R R17, SR_TID.X ;  /* 0x0000000000117919 */ /* 0x000e620000002100 */
[----:B------:R-:W-:Y:S01]  /*15850*/  BSSY B0, `(.L_x_1447) ;  /* 0x000000a000007945 */ /* 0x000fe20003800000 */
[----:B------:R-:W-:Y:S02]  /*15860*/  IMAD.MOV.U32 R12, RZ, RZ, RZ ;  /* 0x000000ffff0c7224 */ /* 0x000fe400078e00ff */
[----:B------:R-:W-:Y:S02]  /*15870*/  IMAD.MOV.U32 R11, RZ, RZ, 0x1f ;  /* 0x0000001fff0b7424 */ /* 0x000fe400078e00ff */
[----:B------:R-:W-:Y:S01]  /*15880*/  IMAD.MOV.U32 R15, RZ, RZ, -0x1 ;  /* 0xffffffffff0f7424 */ /* 0x000fe200078e00ff */
[----:B-1----:R-:W-:-:S04]  /*15890*/  SHF.R.U32.HI R17, RZ, 0x5, R17 ;  /* 0x00000005ff117819 */ /* 0x002fc80000011611 */
[----:B------:R-:W-:-:S04]  /*158a0*/  LOP3.LUT R17, R17, 0x3, RZ, 0xc0, !PT ;  /* 0x0000000311117812 */ /* 0x000fc800078ec0ff */
[----:B------:R-:W-:-:S07]  /*158b0*/  MOV R13, R17 ;  /* 0x00000011000d7202 */ /* 0x000fce0000000f00 */
[----:B0----5:R-:W-:Y:S05]  /*158c0*/  WARPSYNC.COLLECTIVE R15, `(.L_x_1448) ;  /* 0x000000000f087348 */ /* 0x021fea0003c00000 */
[----:B------:R1:W2:Y:S02]  /*158d0*/  SHFL.IDX P6, R14, R13, R12, R11 ;  /* 0x0000000c0d0e7389 */ /* 0x0002a400000c000b */
[----:B012--5:R-:W-:Y:S01]  /*158e0*/  ENDCOLLECTIVE ;  /* 0x000000000000791b */ /* 0x027fe20003800000 */
.L_x_1448:
[----:B------:R-:W-:Y:S05]  /*158f0*/  BSYNC B0 ;  /* 0x0000000000007941 */ /* 0x000fea0003800000 */
.L_x_1447:
[----:B------:R-:W-:Y:S05]  /*15900*/  BRA `(.L_x_1449) ;  /* 0xffffffbc00507947 */ /* 0x000fea000383ffff */
.L_x_1384:
[----:B0-----:R0:W1:Y:S02]  /*15910*/  SYNCS.PHASECHK.TRANS64.TRYWAIT P0, [R6+URZ+0x30840], R2 ;  /* 0x03084002060075a7 */ /* 0x001064000800017f */
[----:B-1----:R-:W-:Y:S05]  /*15920*/  @!P0 NANOSLEEP.SYNCS 0x989680 ;  /* 0x009896800000895d */ /* 0x002fea0003900000 */
[----:B------:R-:W1:Y:S02]  /*15930*/  @!P0 SYNCS.PHASECHK.TRANS64 P0, [R6+URZ+0x30840], R2 ;  /* 0x03084002060085a7 */ /* 0x000e64000800007f */
[----:B-1----:R-:W-:Y:S05]  /*15940*/  @!P0 BRA `(.L_x_1384) ;  /* 0xfffffffc00f08947 */ /* 0x002fea000383ffff */
[----:B------:R-:W-:Y:S05]  /*15950*/  BRA `(.L_x_1450) ;  /* 0xffffffc000547947 */ /* 0x000fea000383ffff */
.L_x_1385:
        /* <DEDUP_REMOVED lines=8> */
.L_x_1452:
[----:B------:R-:W-:Y:S05]  /*159e0*/  BSYNC B0 ;  /* 0x0000000000007941 */ /* 0x000fea0003800000 */
.L_x_1451:
        /* <DEDUP_REMOVED lines=9> */
.L_x_1453:
[----:B------:R-:W-:Y:S01]  /*15a80*/  MOV R13, R0 ;  /* 0x00000000000d7202 */ /* 0x000fe20000000f00 */
[----:B------:R-:W-:Y:S02]  /*15a90*/  IMAD.MOV.U32 R12, RZ, RZ, 0x1 ;  /* 0x00000001ff0c7424 */ /* 0x000fe400078e00ff */
[----:B------:R-:W-:-:S07]  /*15aa0*/  IMAD.MOV.U32 R3, RZ, RZ, R14 ;  /* 0x000000ffff037224 */ /* 0x000fce00078e000e */
[----:B------:R-:W-:Y:S05]  /*15ab0*/  WARPSYNC.COLLECTIVE R15, `(.L_x_1454) ;  /* 0x000000000f087348 */ /* 0x000fea0003c00000 */
[----:B------:R0:W1:Y:S02]  /*15ac0*/  SHFL.IDX P6, R14, R13, R12, R11 ;  /* 0x0000000c0d0e7389 */ /* 0x00006400000c000b */
[----:B01----:R-:W-:Y:S01]  /*15ad0*/  ENDCOLLECTIVE ;  /* 0x000000000000791b */ /* 0x003fe20003800000 */
.L_x_1454:
[----:B------:R-:W-:-:S05]  /*15ae0*/  @P0 LEA R3, P1, R34, R3, 0x1 ;  /* 0x0000000322030211 */ /* 0x000fca00078208ff */
[----:B------:R-:W-:-:S05]  /*15af0*/  @P0 IMAD.X R2, RZ, RZ, R2, P1 ;  /* 0x000000ffff020224 */ /* 0x000fca00008e0602 */
[----:B------:R-:W-:Y:S01]  /*15b00*/  @P0 LOP3.LUT R3, R3, R2, RZ, 0x3c, !PT ;  /* 0x0000000203030212 */ /* 0x000fe200078e3cff */
[----:B------:R-:W-:-:S03]  /*15b10*/  IMAD.MOV.U32 R13, RZ, RZ, R4 ;  /* 0x000000ffff0d7224 */ /* 0x000fc600078e0004 */
[----:B------:R-:W-:-:S04]  /*15b20*/  @P0 LOP3.LUT R2, R3, R2, RZ, 0x3c, !PT ;  /* 0x0000000203020212 */ /* 0x000fc800078e3cff */
[----:B------:R-:W-:Y:S01]  /*15b30*/  @P0 LOP3.LUT R3, R3, R2, RZ, 0x3c, !PT ;  /* 0x0000000203030212 */ /* 0x000fe200078e3cff */
[----:B------:R-:W-:-:S07]  /*15b40*/  IMAD.MOV.U32 R8, RZ, RZ, R14 ;  /* 0x000000ffff087224 */ /* 0x000fce00078e000e */
[----:B------:R-:W-:Y:S05]  /*15b50*/  WARPSYNC.COLLECTIVE R15, `(.L_x_1455) ;  /* 0x000000000f087348 */ /* 0x000fea0003c00000 */
[----:B------:R0:W1:Y:S02]  /*15b60*/  SHFL.IDX P6, R14, R13, R12, R11 ;  /* 0x0000000c0d0e7389 */ /* 0x00006400000c000b */
[----:B01----:R-:W-:Y:S01]  /*15b70*/  ENDCOLLECTIVE ;  /* 0x000000000000791b */ /* 0x003fe20003800000 */
.L_x_1455:
        /* <DEDUP_REMOVED lines=14> */
.L_x_1456:
[----:B------:R-:W-:Y:S01]  /*15c60*/  @P0 IMAD R21, R7, 0x2, R22 ;  /* 0x0000000207150824 */ /* 0x000fe200078e0216 */
        /* <DEDUP_REMOVED lines=15> */
.L_x_1457:
[----:B------:R-:W-:Y:S02]  /*15d60*/  @P0 IMAD R9, R7, 0x2, R22 ;  /* 0x0000000207090824 */ /* 0x000fe400078e0216 */
[----:B------:R-:W-:Y:S02]  /*15d70*/  IMAD.MOV.U32 R13, RZ, RZ, R0 ;  /* 0x000000ffff0d7224 */ /* 0x000fe400078e0000 */
[----:B------:R-:W-:Y:S02]  /*15d80*/  IMAD.MOV.U32 R12, RZ, RZ, 0x3 ;  /* 0x00000003ff0c7424 */ /* 0x000fe400078e00ff */
[----:B------:R-:W-:-:S07]  /*15d90*/  IMAD.MOV.U32 R2, RZ, RZ, R14 ;  /* 0x000000ffff027224 */ /* 0x000fce00078e000e */
[----:B------:R-:W-:Y:S05]  /*15da0*/  WARPSYNC.COLLECTIVE R15, `(.L_x_1458) ;  /* 0x000000000f087348 */ /* 0x000fea0003c00000 */
[----:B------:R0:W1:Y:S02]  /*15db0*/  SHFL.IDX P6, R14, R13, R12, R11 ;  /* 0x0000000c0d0e7389 */ /* 0x00006400000c000b */
[----:B01----:R-:W-:Y:S01]  /*15dc0*/  ENDCOLLECTIVE ;  /* 0x000000000000791b */ /* 0x003fe20003800000 */
.L_x_1458:
        /* <DEDUP_REMOVED lines=9> */
[----:B------:R-:W-:-:S03]  /*15e60*/  MOV R8, R14 ;  /* 0x0000000e00087202 */ /* 0x000fc60000000f00 */
[----:B------:R0:W-:Y:S04]  /*15e70*/  @P0 LDGSTS.E.BYPASS.LTC128B.128 [R9+0x27400], desc[UR36][R2.64+0x180], !P2 ;  /* 0x2740018002090fae */ /* 0x0001e8000d101d64 */
[----:B0-----:R-:W-:Y:S05]  /*15e80*/  WARPSYNC.COLLECTIVE R15, `(.L_x_1459) ;  /* 0x000000000f087348 */ /* 0x001fea0003c00000 */
[----:B------:R1:W2:Y:S02]  /*15e90*/  SHFL.IDX P6, R14, R13, R12, R11 ;  /* 0x0000000c0d0e7389 */ /* 0x0002a400000c000b */
[----:B012---:R-:W-:Y:S01]  /*15ea0*/  ENDCOLLECTIVE ;  /* 0x000000000000791b */ /* 0x007fe20003800000 */
.L_x_1459:
[----:B------:R-:W-:Y:S01]  /*15eb0*/  IMAD.MOV.U32 R2, RZ, RZ, R14 ;  /* 0x000000ffff027224 */ /* 0x000fe200078e000e */
[----:B------:R-:W-:Y:S06]  /*15ec0*/  BRA `(.L_x_1460) ;  /* 0xffffffc000047947 */ /* 0x000fec000383ffff */
.L_x_1390:
[----:B------:R-:W-:Y:S02]  /*15ed0*/  IMAD.MOV.U32 R13, RZ, RZ, R0 ;  /* 0x000000ffff0d7224 */ /* 0x000fe400078e0000 */
[----:B------:R-:W-:Y:S02]  /*15ee0*/  IMAD.MOV.U32 R12, RZ, RZ, RZ ;  /* 0x000000ffff0c7224 */ /* 0x000fe400078e00ff */
[----:B------:R-:W-:Y:S02]  /*15ef0*/  IMAD.MOV.U32 R11, RZ, RZ, 0x181f ;  /* 0x0000181fff0b7424 */ /* 0x000fe400078e00ff */
[----:B------:R-:W-:Y:S02]  /*15f00*/  IMAD.MOV.U32 R15, RZ, RZ, -0x1 ;  /* 0xffffffffff0f7424 */ /* 0x000fe400078e00ff */
[----:B------:R-:W-:Y:S02]  /*15f10*/  IMAD R5, R29, R6, RZ ;  /* 0x000000061d057224 */ /* 0x000fe400078e02ff */
[----:B------:R-:W-:-:S07]  /*15f20*/  IMAD.IADD R27, R8, 0x1, R27 ;  /* 0x00000001081b7824 */ /* 0x000fce00078e021b */
[----:B------:R-:W-:Y:S05]  /*15f30*/  WARPSYNC.COLLECTIVE R15, `(.L_x_1461) ;  /* 0x000000000f087348 */ /* 0x000fea0003c00000 */
[----:B------:R0:W1:Y:S02]  /*15f40*/  SHFL.IDX P6, R14, R13, R12, R11 ;  /* 0x0000000c0d0e7389 */ /* 0x00006400000c000b */
[----:B01----:R-:W-:Y:S01]  /*15f50*/  ENDCOLLECTIVE ;  /* 0x000000000000791b */ /* 0x003fe20003800000 */
.L_x_1461:
[----:B------:R-:W-:Y:S01]  /*15f60*/  ISETP.GE.AND P0, PT, R27, R5, PT ;  /* 0x000000051b00720c */ /* 0x000fe20003f06270 */
[----:B------:R-:W-:Y:S02]  /*15f70*/  IMAD.MOV.U32 R13, RZ, RZ, R4 ;  /* 0x000000ffff0d7224 */ /* 0x000fe400078e0004 */
[----:B------:R-:W-:-:S10]  /*15f80*/  IMAD.MOV.U32 R2, RZ, RZ, R14 ;  /* 0x000000ffff027224 */ /* 0x000fd400078e000e */
[----:B------:R-:W-:Y:S05]  /*15f90*/  WARPSYNC.COLLECTIVE R15, `(.L_x_1462) ;  /* 0x000000000f087348 */ /* 0x000fea0003c00000 */
[----:B------:R0:W1:Y:S02]  /*15fa0*/  SHFL.IDX P6, R14, R13, R12, R11 ;  /* 0x0000000c0d0e7389 */ /* 0x00006400000c000b */
[----:B01----:R-:W-:Y:S01]  /*15fb0*/  ENDCOLLECTIVE ;  /* 0x000000000000791b */ /* 0x003fe20003800000 */
.L_x_1462:
[----:B------:R-:W-:Y:S02]  /*15fc0*/  IMAD.MOV.U32 R13, RZ, RZ, R0 ;  /* 0x000000ffff0d7224 */ /* 0x000fe400078e0000 */
[----:B------:R-:W-:Y:S02]  /*15fd0*/  IMAD.MOV.U32 R12, RZ, RZ, 0x1 ;  /* 0x00000001ff0c7424 */ /* 0x000fe400078e00ff */
[----:B------:R-:W-:-:S07]  /*15fe0*/  IMAD.MOV.U32 R3, RZ, RZ, R14 ;  /* 0x000000ffff037224 */ /* 0x000fce00078e000e */
[----:B------:R-:W-:Y:S05]  /*15ff0*/  WARPSYNC.COLLECTIVE R15, `(.L_x_1463) ;  /* 0x000000000f087348 */ /* 0x000fea0003c00000 */
[----:B------:R0:W1:Y:S02]  /*16000*/  SHFL.IDX P6, R14, R13, R12, R11 ;  /* 0x0000000c0d0e7389 */ /* 0x00006400000c000b */
[----:B01----:R-:W-:Y:S01]  /*16010*/  ENDCOLLECTIVE ;  /* 0x000000000000791b */ /* 0x003fe20003800000 */
.L_x_1463:
[----:B------:R-:W-:-:S05]  /*16020*/  @!P0 LEA R6, P5, R34, R3, 0x1 ;  /* 0x0000000322068211 */ /* 0x000fca00078a08ff */
[----:B------:R-:W-:Y:S02]  /*16030*/  @!P0 IMAD.X R3, RZ, RZ, R2, P5 ;  /* 0x000000ffff038224 */ /* 0x000fe400028e0602 */
[----:B------:R-:W-:Y:S02]  /*16040*/  @!P0 IMAD.MOV.U32 R2, RZ, RZ, R6 ;  /* 0x000000ffff028224 */ /* 0x000fe400078e0006 */
[----:B------:R-:W-:Y:S02]  /*16050*/  VIADD R6, R27, 0x10 ;  /* 0x000000101b067836 */ /* 0x000fe40000000000 */
[----:B------:R-:W-:Y:S01]  /*16060*/  IMAD.MOV.U32 R13, RZ, RZ, R4 ;  /* 0x000000ffff0d7224 */ /* 0x000fe200078e0004 */
[----:B------:R-:W-:Y:S01]  /*16070*/  @!PT LDS RZ, [RZ] ;  /* 0x00000000fffff984 */ /* 0x000fe20000000800 */
[----:B------:R-:W-:Y:S01]  /*16080*/  @!PT LDS RZ, [RZ] ;  /* 0x00000000fffff984 */ /* 0x000fe20000000800 */
[----:B------:R-:W-:Y:S01]  /*16090*/  @!PT LDS RZ, [RZ] ;  /* 0x00000000fffff984 */ /* 0x000fe20000000800 */
[----:B------:R-:W-:Y:S04]  /*160a0*/  @!P0 LDGSTS.E.BYPASS.LTC128B.128 [R33+0x10400], desc[UR36][R2.64], !P4 ;  /* 0x1040000002218fae */ /* 0x000fe8000e101d64 */
[----:B------:R-:W-:Y:S04]  /*160b0*/  @!P0 LDGSTS.E.BYPASS.LTC128B.128 [R33+0x14400], desc[UR36][R2.64+0x80], !P3 ;  /* 0x1440008002218fae */ /* 0x000fe8000d901d64 */
[----:B------:R-:W-:Y:S04]  /*160c0*/  @!P0 LDGSTS.E.BYPASS.LTC128B.128 [R33+0x18400], desc[UR36][R2.64+0x100], !P2 ;  /* 0x1840010002218fae */ /* 0x000fe8000d101d64 */
[----:B------:R0:W-:Y:S01]  /*160d0*/  @!P0 LDGSTS.E.BYPASS.LTC128B.128 [R33+0x1c400], desc[UR36][R2.64+0x180], !P1 ;  /* 0x1c40018002218fae */ /* 0x0001e2000c901d64 */
[----:B------:R-:W-:-:S02]  /*160e0*/  ISETP.GE.AND P0, PT, R6, R5, PT ;  /* 0x000000050600720c */ /* 0x000fc40003f06270 */
[----:B0-----:R-:W-:-:S11]  /*160f0*/  MOV R2, R14 ;  /* 0x0000000e00027202 */ /* 0x001fd60000000f00 */
[----:B------:R-:W-:Y:S05]  /*16100*/  WARPSYNC.COLLECTIVE R15, `(.L_x_1464) ;  /* 0x000000000f087348 */ /* 0x000fea0003c00000 */
[----:B------:R0:W1:Y:S02]  /*16110*/  SHFL.IDX P6, R14, R13, R12, R11 ;  /* 0x0000000c0d0e7389 */ /* 0x00006400000c000b */
[----:B01----:R-:W-:Y:S01]  /*16120*/  ENDCOLLECTIVE ;  /* 0x000000000000791b */ /* 0x003fe20003800000 */
.L_x_1464:
[----:B------:R-:W-:Y:S02]  /*16130*/  IMAD.MOV.U32 R13, RZ, RZ, R0 ;  /* 0x000000ffff0d7224 */ /* 0x000fe400078e0000 */
[----:B------:R-:W-:Y:S02]  /*16140*/  IMAD.MOV.U32 R12, RZ, RZ, 0x2 ;  /* 0x00000002ff0c7424 */ /* 0x000fe400078e00ff */
[----:B------:R-:W-:-:S07]  /*16150*/  IMAD.MOV.U32 R3, RZ, RZ, R14 ;  /* 0x000000ffff037224 */ /* 0x000fce00078e000e */
[----:B------:R-:W-:Y:S05]  /*16160*/  WARPSYNC.COLLECTIVE R15, `(.L_x_1465) ;  /* 0x000000000f087348 */ /* 0x000fea0003c00000 */
[----:B------:R0:W1:Y:S02]  /*16170*/  SHFL.IDX P6, R14, R13, R12, R11 ;  /* 0x0000000c0d0e7389 */ /* 0x00006400000c000b */
[----:B01----:R-:W-:Y:S01]  /*16180*/  ENDCOLLECTIVE ;  /* 0x000000000000791b */ /* 0x003fe20003800000 */
.L_x_1465:
[----:B------:R-:W-:-:S05]  /*16190*/  @!P0 LEA R6, P5, R34, R3, 0x1 ;  /* 0x0000000322068211 */ /* 0x000fca00078a08ff */
[----:B------:R-:W-:Y:S02]  /*161a0*/  @!P0 IMAD.X R7, RZ, RZ, R2, P5 ;  /* 0x000000ffff078224 */ /* 0x000fe400028e0602 */
[----:B------:R-:W-:Y:S02]  /*161b0*/  @!P0 IMAD.MOV.U32 R2, RZ, RZ, R6 ;  /* 0x000000ffff028224 */ /* 0x000fe400078e0006 */
[----:B------:R-:W-:Y:S02]  /*161c0*/  @!P0 IMAD.MOV.U32 R3, RZ, RZ, R7 ;  /* 0x000000ffff038224 */ /* 0x000fe400078e0007 */
[----:B------:R-:W-:Y:S02]  /*161d0*/  IMAD.MOV.U32 R13, RZ, RZ, R4 ;  /* 0x000000ffff0d7224 */ /* 0x000fe400078e0004 */
[----:B------:R-:W-:Y:S01]  /*161e0*/  VIADD R6, R27, 0x20 ;  /* 0x000000201b067836 */ /* 0x000fe20000000000 */
[----:B------:R-:W-:Y:S01]  /*161f0*/  @!PT LDS RZ, [RZ] ;  /* 0x00000000fffff984 */ /* 0x000fe20000000800 */
[----:B------:R-:W-:Y:S01]  /*16200*/  @!PT LDS RZ, [RZ] ;  /* 0x00000000fffff984 */ /* 0x000fe20000000800 */
[----:B------:R-:W-:Y:S01]  /*16210*/  @!PT LDS RZ, [RZ] ;  /* 0x00000000fffff984 */ /* 0x000fe20000000800 */
[----:B------:R-:W-:Y:S04]  /*16220*/  @!P0 LDGSTS.E.BYPASS.LTC128B.128 [R33+0x10c00], desc[UR36][R2.64], !P4 ;  /* 0x10c0000002218fae */ /* 0x000fe8000e101d64 */
[----:B------:R-:W-:Y:S04]  /*16230*/  @!P0 LDGSTS.E.BYPASS.LTC128B.128 [R33+0x14c00], desc[UR36][R2.64+0x80], !P3 ;  /* 0x14c0008002218fae */ /* 0x000fe8000d901d64 */
[----:B------:R-:W-:Y:S04]  /*16240*/  @!P0 LDGSTS.E.BYPASS.LTC128B.128 [R33+0x18c00], desc[UR36][R2.64+0x100], !P2 ;  /* 0x18c0010002218fae */ /* 0x000fe8000d101d64 */
[----:B------:R0:W-:Y:S01]  /*16250*/  @!P0 LDGSTS.E.BYPASS.LTC128B.128 [R33+0x1cc00], desc[UR36][R2.64+0x180], !P1 ;  /* 0x1cc0018002218fae */ /* 0x0001e2000c901d64 */
[----:B------:R-:W-:Y:S01]  /*16260*/  ISETP.GE.AND P0, PT, R6, R5, PT ;  /* 0x000000050600720c */ /* 0x000fe20003f06270 */
[----:B0-----:R-:W-:-:S12]  /*16270*/  IMAD.MOV.U32 R2, RZ, RZ, R14 ;  /* 0x000000ffff027224 */ /* 0x001fd800078e000e */
[----:B------:R-:W-:Y:S05]  /*16280*/  WARPSYNC.COLLECTIVE R15, `(.L_x_1466) ;  /* 0x000000000f087348 */ /* 0x000fea0003c00000 */
[----:B------:R0:W1:Y:S02]  /*16290*/  SHFL.IDX P6, R14, R13, R12, R11 ;  /* 0x0000000c0d0e7389 */ /* 0x00006400000c000b */
[----:B01----:R-:W-:Y:S01]  /*162a0*/  ENDCOLLECTIVE ;  /* 0x000000000000791b */ /* 0x003fe20003800000 */
.L_x_1466:
[----:B------:R-:W-:Y:S01]  /*162b0*/  MOV R13, R0 ;  /* 0x00000000000d7202 */ /* 0x000fe20000000f00 */
[----:B------:R-:W-:Y:S02]  /*162c0*/  IMAD.MOV.U32 R12, RZ, RZ, 0x3 ;  /* 0x00000003ff0c7424 */ /* 0x000fe400078e00ff */
[----:B------:R-:W-:-:S07]  /*162d0*/  IMAD.MOV.U32 R3, RZ, RZ, R14 ;  /* 0x000000ffff037224 */ /* 0x000fce00078e000e */
[----:B------:R-:W-:Y:S05]  /*162e0*/  WARPSYNC.COLLECTIVE R15, `(.L_x_1467) ;  /* 0x000000000f087348 */ /* 0x000fea0003c00000 */
[----:B------:R0:W1:Y:S02]  /*162f0*/  SHFL.IDX P6, R14, R13, R12, R11 ;  /* 0x0000000c0d0e7389 */ /* 0x00006400000c000b */
[----:B01----:R-:W-:Y:S01]  /*16300*/  ENDCOLLECTIVE ;  /* 0x000000000000791b */ /* 0x003fe20003800000 */
.L_x_1467:
        /* <DEDUP_REMOVED lines=18> */
.L_x_1468:
[----:B------:R-:W-:Y:S02]  /*16430*/  IMAD.MOV.U32 R13, RZ, RZ, R0 ;  /* 0x000000ffff0d7224 */ /* 0x000fe400078e0000 */
[----:B------:R-:W-:Y:S02]  /*16440*/  IMAD.MOV.U32 R12, RZ, RZ, 0x4 ;  /* 0x00000004ff0c7424 */ /* 0x000fe400078e00ff */
[----:B------:R-:W-:-:S07]  /*16450*/  IMAD.MOV.U32 R3, RZ, RZ, R14 ;  /* 0x000000ffff037224 */ /* 0x000fce00078e000e */
[----:B------:R-:W-:Y:S05]  /*16460*/  WARPSYNC.COLLECTIVE R15, `(.L_x_1469) ;  /* 0x000000000f087348 */ /* 0x000fea0003c00000 */
[----:B------:R0:W1:Y:S02]  /*16470*/  SHFL.IDX P6, R14, R13, R12, R11 ;  /* 0x0000000c0d0e7389 */ /* 0x00006400000c000b */
[----:B01----:R-:W-:Y:S01]  /*16480*/  ENDCOLLECTIVE ;  /* 0x000000000000791b */ /* 0x003fe20003800000 */
.L_x_1469:
        /* <DEDUP_REMOVED lines=18> */
.L_x_1470:
[----:B------:R-:W-:Y:S02]  /*165b0*/  IMAD.MOV.U32 R13, RZ, RZ, R0 ;  /* 0x000000ffff0d7224 */ /* 0x000fe400078e0000 */
[----:B------:R-:W-:Y:S02]  /*165c0*/  IMAD.MOV.U32 R12, RZ, RZ, 0x5 ;  /* 0x00000005ff0c7424 */ /* 0x000fe400078e00ff */
[----:B------:R-:W-:-:S07]  /*165d0*/  IMAD.MOV.U32 R3, RZ, RZ, R14 ;  /* 0x000000ffff037224 */ /* 0x000fce00078e000e */
[----:B------:R-:W-:Y:S05]  /*165e0*/  WARPSYNC.COLLECTIVE R15, `(.L_x_1471) ;  /* 0x000000000f087348 */ /* 0x000fea0003c00000 */
[----:B------:R0:W1:Y:S02]  /*165f0*/  SHFL.IDX P6, R14, R13, R12, R11 ;  /* 0x0000000c0d0e7389 */ /* 0x00006400000c000b */
[----:B01----:R-:W-:Y:S01]  /*16600*/  ENDCOLLECTIVE ;  /* 0x000000000000791b */ /* 0x003fe20003800000 */
.L_x_1471:
[----:B------:R-:W-:-:S05]  /*16610*/  @!P0 LEA R6, P5, R34, R3, 0x1 ;  /* 0x0000000322068211 */ /* 0x000fca00078a08ff */
[----:B------:R-:W-:Y:S02]  /*16620*/  @!P0 IMAD.X R7, RZ, RZ, R2, P5 ;  /* 0x000000ffff078224 */ /* 0x000fe400028e0602 */
[----:B------:R-:W-:Y:S02]  /*16630*/  @!P0 IMAD.MOV.U32 R2, RZ, RZ, R6 ;  /* 0x000000ffff028224 */ /* 0x000fe400078e0006 */
[----:B------:R-:W-:Y:S01]  /*16640*/  VIADD R6, R27, 0x50 ;  /* 0x000000501b067836 */ /* 0x000fe20000000000 */
[----:B------:R-:W-:Y:S01]  /*16650*/  @!P0 MOV R3, R7 ;  /* 0x0000000700038202 */ /* 0x000fe20000000f00 */
[----:B------:R-:W-:-:S04]  /*16660*/  IMAD.MOV.U32 R13, RZ, RZ, R4 ;  /* 0x000000ffff0d7224 */ /* 0x000fc800078e0004 */
        /* <DEDUP_REMOVED lines=12> */
.L_x_1472:
[----:B------:R-:W-:Y:S02]  /*16730*/  IMAD.MOV.U32 R13, RZ, RZ, R0 ;  /* 0x000000ffff0d7224 */ /* 0x000fe400078e0000 */
[----:B------:R-:W-:Y:S02]  /*16740*/  IMAD.MOV.U32 R12, RZ, RZ, 0x6 ;  /* 0x00000006ff0c7424 */ /* 0x000fe400078e00ff */
[----:B------:R-:W-:-:S07]  /*16750*/  IMAD.MOV.U32 R3, RZ, RZ, R14 ;  /* 0x000000ffff037224 */ /* 0x000fce00078e000e */
[----:B------:R-:W-:Y:S05]  /*16760*/  WARPSYNC.COLLECTIVE R15, `(.L_x_1473) ;  /* 0x000000000f087348 */ /* 0x000fea0003c00000 */
[----:B------:R0:W1:Y:S02]  /*16770*/  SHFL.IDX P6, R14, R13, R12, R11 ;  /* 0x0000000c0d0e7389 */ /* 0x00006400000c000b */
[----:B01----:R-:W-:Y:S01]  /*16780*/  ENDCOLLECTIVE ;  /* 0x000000000000791b */ /* 0x003fe20003800000 */
.L_x_1473:
        /* <DEDUP_REMOVED lines=18> */
.L_x_1474:
[----:B------:R-:W-:Y:S02]  /*168b0*/  IMAD.MOV.U32 R13, RZ, RZ, R0 ;  /* 0x000000ffff0d7224 */ /* 0x000fe400078e0000 */
[----:B------:R-:W-:Y:S02]  /*168c0*/  IMAD.MOV.U32 R12, RZ, RZ, 0x7 ;  /* 0x00000007ff0c7424 */ /* 0x000fe400078e00ff */
[----:B------:R-:W-:-:S07]  /*168d0*/  IMAD.MOV.U32 R3, RZ, RZ, R14 ;  /* 0x000000ffff037224 */ /* 0x000fce00078e000e */
[----:B------:R-:W-:Y:S05]  /*168e0*/  WARPSYNC.COLLECTIVE R15, `(.L_x_1475) ;  /* 0x000000000f087348 */ /* 0x000fea0003c00000 */
[----:B------:R0:W1:Y:S02]  /*168f0*/  SHFL.IDX P6, R14, R13, R12, R11 ;  /* 0x0000000c0d0e7389 */ /* 0x00006400000c000b */
[----:B01----:R-:W-:Y:S01]  /*16900*/  ENDCOLLECTIVE ;  /* 0x000000000000791b */ /* 0x003fe20003800000 */
.L_x_1475:
[----:B------:R-:W-:-:S04]  /*16910*/  @!P0 LEA R6, P5, R34, R3, 0x1 ;  /* 0x0000000322068211 */ /* 0x000fc800078a08ff */
[----:B------:R-:W-:Y:S01]  /*16920*/  @!P0 IADD3.X R7, RZ, R2, RZ, P5, !PT ;  /* 0x00000002ff078210 */ /* 0x000fe20002ffe4ff */
[----:B------:R-:W-:-:S04]  /*16930*/  @!P0 IMAD.MOV.U32 R2, RZ, RZ, R6 ;  /* 0x000000ffff028224 */ /* 0x000fc800078e0006 */
[----:B------:R-:W-:Y:S02]  /*16940*/  @!P0 IMAD.MOV.U32 R3, RZ, RZ, R7 ;  /* 0x000000ffff038224 */ /* 0x000fe400078e0007 */
[----:B------:R-:W-:-:S03]  /*16950*/  IMAD.MOV.U32 R13, RZ, RZ, R4 ;  /* 0x000000ffff0d7224 */ /* 0x000fc600078e0004 */
[----:B------:R-:W-:Y:S01]  /*16960*/  @!PT LDS RZ, [RZ] ;  /* 0x00000000fffff984 */ /* 0x000fe20000000800 */
[----:B------:R-:W-:Y:S01]  /*16970*/  @!PT LDS RZ, [RZ] ;  /* 0x00000000fffff984 */ /* 0x000fe20000000800 */
[----:B------:R-:W-:Y:S01]  /*16980*/  @!PT LDS RZ, [RZ] ;  /* 0x00000000fffff984 */ /* 0x000fe20000000800 */
[----:B------:R0:W-:Y:S04]  /*16990*/  @!P0 LDGSTS.E.BYPASS.LTC128B.128 [R33+0x13400], desc[UR36][R2.64], !P4 ;  /* 0x1340000002218fae */ /* 0x0001e8000e101d64 */
[----:B------:R0:W-:Y:S01]  /*169a0*/  @!P0 LDGSTS.E.BYPASS.LTC128B.128 [R33+0x17400], desc[UR36][R2.64+0x80], !P3 ;  /* 0x1740008002218fae */ /* 0x0001e2000d901d64 */
[----:B------:R-:W-:-:S03]  /*169b0*/  IMAD.MOV.U32 R6, RZ, RZ, R14 ;  /* 0x000000ffff067224 */ /* 0x000fc600078e000e */
[----:B------:R0:W-:Y:S04]  /*169c0*/  @!P0 LDGSTS.E.BYPASS.LTC128B.128 [R33+0x1b400], desc[UR36][R2.64+0x100], !P2 ;  /* 0x1b40010002218fae */ /* 0x0001e8000d101d64 */
[----:B------:R0:W-:Y:S02]  /*169d0*/  @!P0 LDGSTS.E.BYPASS.LTC128B.128 [R33+0x1f400], desc[UR36][R2.64+0x180], !P1 ;  /* 0x1f40018002218fae */ /* 0x0001e4000c901d64 */
[----:B0-----:R-:W-:Y:S05]  /*169e0*/  WARPSYNC.COLLECTIVE R15, `(.L_x_1476) ;  /* 0x000000000f087348 */ /* 0x001fea0003c00000 */
[----:B------:R1:W2:Y:S02]  /*169f0*/  SHFL.IDX P6, R14, R13, R12, R11 ;  /* 0x0000000c0d0e7389 */ /* 0x0002a400000c000b */
[----:B012---:R-:W-:Y:S01]  /*16a00*/  ENDCOLLECTIVE ;  /* 0x000000000000791b */ /* 0x007fe20003800000 */
.L_x_1476:
[----:B------:R-:W-:Y:S05]  /*16a10*/  BRA `(.L_x_1477) ;  /* 0xffffffc000507947 */ /* 0x000fea000383ffff */
.L_x_1395:
[----:B0-----:R0:W2:Y:S02]  /*16a20*/  SYNCS.PHASECHK.TRANS64.TRYWAIT P0, [R22+URZ+0x30820], R3 ;  /* 0x03082003160075a7 */ /* 0x0010a4000800017f */
[----:B--2---:R-:W-:Y:S05]  /*16a30*/  @!P0 NANOSLEEP.SYNCS 0x989680 ;  /* 0x009896800000895d */ /* 0x004fea0003900000 */
[----:B------:R-:W2:Y:S02]  /*16a40*/  @!P0 SYNCS.PHASECHK.TRANS64 P0, [R22+URZ+0x30820], R3 ;  /* 0x03082003160085a7 */ /* 0x000ea4000800007f */
[----:B--2---:R-:W-:Y:S05]  /*16a50*/  @!P0 BRA `(.L_x_1395) ;  /* 0xfffffffc00f08947 */ /* 0x004fea000383ffff */
[----:B------:R-:W-:Y:S05]  /*16a60*/  BRA `(.L_x_1478) ;  /* 0xffffffc000cc7947 */ /* 0x000fea000383ffff */
.L_x_1400:
[----:B0-----:R0:W1:Y:S02]  /*16a70*/  SYNCS.PHASECHK.TRANS64.TRYWAIT P0, [R7+URZ+0x30840], R2 ;  /* 0x03084002070075a7 */ /* 0x001064000800017f */
[----:B-1----:R-:W-:Y:S05]  /*16a80*/  @!P0 NANOSLEEP.SYNCS 0x989680 ;  /* 0x009896800000895d */ /* 0x002fea0003900000 */
[----:B------:R-:W1:Y:S02]  /*16a90*/  @!P0 SYNCS.PHASECHK.TRANS64 P0, [R7+URZ+0x30840], R2 ;  /* 0x03084002070085a7 */ /* 0x000e64000800007f */
[----:B-1----:R-:W-:Y:S05]  /*16aa0*/  @!P0 BRA `(.L_x_1400) ;  /* 0xfffffffc00f08947 */ /* 0x002fea000383ffff */
[----:B------:R-:W-:Y:S05]  /*16ab0*/  BRA `(.L_x_1479) ;  /* 0xffffffc400b07947 */ /* 0x000fea000383ffff */
.L_x_1401:
        /* <DEDUP_REMOVED lines=8> */
.L_x_1481:
[----:B------:R-:W-:Y:S05]  /*16b40*/  BSYNC B1 ;  /* 0x0000000000017941 */ /* 0x000fea0003800000 */
.L_x_1480:
[----:B------:R-:W-:Y:S01]  /*16b50*/  IMAD.MOV.U32 R13, RZ, RZ, R9 ;  /* 0x000000ffff0d7224 */ /* 0x000fe200078e0009 */
[----:B------:R-:W-:Y:S01]  /*16b60*/  LOP3.LUT R23, R23, 0xffffdfff, RZ, 0xc0, !PT ;  /* 0xffffdfff17177812 */ /* 0x000fe200078ec0ff */
[----:B------:R-:W-:Y:S02]  /*16b70*/  IMAD.MOV.U32 R12, RZ, RZ, RZ ;  /* 0x000000ffff0c7224 */ /* 0x000fe400078e00ff */
[----:B------:R-:W-:Y:S01]  /*16b80*/  IMAD.MOV.U32 R11, RZ, RZ, 0x181f ;  /* 0x0000181fff0b7424 */ /* 0x000fe200078e00ff */
[----:B------:R-:W-:Y:S01]  /*16b90*/  @P3 LOP3.LUT R23, R23, 0x2000, RZ, 0xfc, !PT ;  /* 0x0000200017173812 */ /* 0x000fe200078efcff */
[----:B------:R-:W-:Y:S02]  /*16ba0*/  IMAD.MOV.U32 R15, RZ, RZ, -0x1 ;  /* 0xffffffffff0f7424 */ /* 0x000fe400078e00ff */
[----:B------:R-:W-:Y:S01]  /*16bb0*/  IMAD.MOV.U32 R3, RZ, RZ, R14 ;  /* 0x000000ffff037224 */ /* 0x000fe200078e000e */
[----:B------:R-:W-:Y:S01]  /*16bc0*/  LOP3.LUT P3, RZ, R23, 0x10, RZ, 0xc0, !PT ;  /* 0x0000001017ff7812 */ /* 0x000fe2000786c0ff */
[----:B------:R-:W-:-:S12]  /*16bd0*/  IMAD.SHL.U32 R4, R34, 0x2, RZ ;  /* 0x0000000222047824 */ /* 0x000fd800078e00ff */
[----:B------:R-:W-:Y:S05]  /*16be0*/  WARPSYNC.COLLECTIVE R15, `(.L_x_1482) ;  /* 0x000000000f087348 */ /* 0x000fea0003c00000 */
[----:B------:R0:W1:Y:S02]  /*16bf0*/  SHFL.IDX P6, R14, R13, R12, R11 ;  /* 0x0000000c0d0e7389 */ /* 0x00006400000c000b */
[----:B01----:R-:W-:Y:S01]  /*16c00*/  ENDCOLLECTIVE ;  /* 0x000000000000791b */ /* 0x003fe20003800000 */
.L_x_1482:
[----:B------:R-:W-:Y:S01]  /*16c10*/  LOP3.LUT R23, R23, 0xffffefff, RZ, 0xc0, !PT ;  /* 0xffffefff17177812 */ /* 0x000fe200078ec0ff */
[----:B------:R-:W-:-:S03]  /*16c20*/  IMAD R20, R20, 0x2, R22 ;  /* 0x0000000214147824 */ /* 0x000fc600078e0216 */
[----:B------:R-:W-:-:S04]  /*16c30*/  @P2 LOP3.LUT R23, R23, 0x1000, RZ, 0xfc, !PT ;  /* 0x0000100017172812 */ /* 0x000fc800078efcff */
[C---:B------:R-:W-:Y:S02]  /*16c40*/  LOP3.LUT P2, RZ, R23.reuse, 0x8, RZ, 0xc0, !PT ;  /* 0x0000000817ff7812 */ /* 0x040fe4000784c0ff */
[----:B------:R-:W-:Y:S01]  /*16c50*/  LOP3.LUT R23, R23, 0xfffff7ff, RZ, 0xc0, !PT ;  /* 0xfffff7ff17177812 */ /* 0x000fe200078ec0ff */
[----:B------:R-:W-:-:S03]  /*16c60*/  IMAD.MOV.U32 R13, RZ, RZ, R27 ;  /* 0x000000ffff0d7224 */ /* 0x000fc600078e001b */
[----:B------:R-:W-:Y:S01]  /*16c70*/  @P1 LOP3.LUT R23, R23, 0x800, RZ, 0xfc, !PT ;  /* 0x0000080017171812 */ /* 0x000fe200078efcff */
[----:B------:R-:W-:-:S03]  /*16c80*/  IMAD.MOV.U32 R12, RZ, RZ, 0x1 ;  /* 0x00000001ff0c7424 */ /* 0x000fc600078e00ff */
[----:B------:R-:W-:Y:S02]  /*16c90*/  LOP3.LUT P1, RZ, R23, 0x4, RZ, 0xc0, !PT ;  /* 0x0000000417ff7812 */ /* 0x000fe4000782c0ff */
[----:B------:R-:W-:-:S11]  /*16ca0*/  MOV R2, R14 ;  /* 0x0000000e00027202 */ /* 0x000fd60000000f00 */
[----:B------:R-:W-:Y:S05]  /*16cb0*/  WARPSYNC.COLLECTIVE R15, `(.L_x_1483) ;  /* 0x000000000f087348 */ /* 0x000fea0003c00000 */
[----:B------:R0:W1:Y:S02]  /*16cc0*/  SHFL.IDX P6, R14, R13, R12, R11 ;  /* 0x0000000c0d0e7389 */ /* 0x00006400000c000b */
[----:B01----:R-:W-:Y:S01]  /*16cd0*/  ENDCOLLECTIVE ;  /* 0x000000000000791b */ /* 0x003fe20003800000 */
.L_x_1483:
        /* <DEDUP_REMOVED lines=14> */
.L_x_1484:
[----:B------:R-:W-:Y:S02]  /*16dc0*/  IMAD.MOV.U32 R13, RZ, RZ, R27 ;  /* 0x000000ffff0d7224 */ /* 0x000fe400078e001b */
[----:B------:R-:W-:Y:S02]  /*16dd0*/  IMAD.MOV.U32 R12, RZ, RZ, 0x2 ;  /* 0x00000002ff0c7424 */ /* 0x000fe400078e00ff */
[----:B------:R-:W-:-:S07]  /*16de0*/  IMAD.MOV.U32 R2, RZ, RZ, R14 ;  /* 0x000000ffff027224 */ /* 0x000fce00078e000e */
[----:B------:R-:W-:Y:S05]  /*16df0*/  WARPSYNC.COLLECTIVE R15, `(.L_x_1485) ;  /* 0x000000000f087348 */ /* 0x000fea0003c00000 */
[----:B------:R0:W1:Y:S02]  /*16e00*/  SHFL.IDX P6, R14, R13, R12, R11 ;  /* 0x0000000c0d0e7389 */ /* 0x00006400000c000b */
[----:B01----:R-:W-:Y:S01]  /*16e10*/  ENDCOLLECTIVE ;  /* 0x000000000000791b */ /* 0x003fe20003800000 */
.L_x_1485:
        /* <DEDUP_REMOVED lines=14> */
.L_x_1486:
[----:B------:R-:W-:Y:S01]  /*16f00*/  MOV R13, R27 ;  /* 0x0000001b000d7202 */ /* 0x000fe20000000f00 */
[----:B------:R-:W-:Y:S02]  /*16f10*/  IMAD.MOV.U32 R12, RZ, RZ, 0x3 ;  /* 0x00000003ff0c7424 */ /* 0x000fe400078e00ff */
[----:B------:R-:W-:-:S07]  /*16f20*/  IMAD.MOV.U32 R2, RZ, RZ, R14 ;  /* 0x000000ffff027224 */ /* 0x000fce00078e000e */
[----:B------:R-:W-:Y:S05]  /*16f30*/  WARPSYNC.COLLECTIVE R15, `(.L_x_1487) ;  /* 0x000000000f087348 */ /* 0x000fea0003c00000 */
[----:B------:R0:W1:Y:S02]  /*16f40*/  SHFL.IDX P6, R14, R13, R12, R11 ;  /* 0x0000000c0d0e7389 */ /* 0x00006400000c000b */
[----:B01----:R-:W-:Y:S01]  /*16f50*/  ENDCOLLECTIVE ;  /* 0x000000000000791b */ /* 0x003fe20003800000 */
.L_x_1487:
[----:B------:R-:W-:-:S05]  /*16f60*/  IADD3 R2, P0, R2, R4, RZ ;  /* 0x0000000402027210 */ /* 0x000fca0007f1e0ff */
[----:B------:R-:W-:-:S05]  /*16f70*/  IMAD.X R3, RZ, RZ, R35, P0 ;  /* 0x000000ffff037224 */ /* 0x000fca00000e0623 */
[----:B------:R-:W-:Y:S01]  /*16f80*/  @!PT LDS RZ, [RZ] ;  /* 0x00000000fffff984 */ /* 0x000fe20000000800 */
[----:B------:R-:W-:Y:S01]  /*16f90*/  @!PT LDS RZ, [RZ] ;  /* 0x00000000fffff984 */ /* 0x000fe20000000800 */
[----:B------:R-:W-:Y:S01]  /*16fa0*/  @!PT LDS RZ, [RZ] ;  /* 0x00000000fffff984 */ /* 0x000fe20000000800 */
[----:B------:R0:W-:Y:S01]  /*16fb0*/  LDGSTS.E.BYPASS.LTC128B.128 [R20+0x21400], desc[UR36][R2.64], !P3 ;  /* 0x2140000002147fae */ /* 0x0001e2000d901d64 */
[----:B------:R-:W-:Y:S01]  /*16fc0*/  IMAD.MOV.U32 R13, RZ, RZ, R9 ;  /* 0x000000ffff0d7224 */ /* 0x000fe200078e0009 */
[C---:B------:R-:W-:Y:S02]  /*16fd0*/  LOP3.LUT P3, RZ, R23.reuse, 0x2000, RZ, 0xc0, !PT ;  /* 0x0000200017ff7812 */ /* 0x040fe4000786c0ff */
        /* <DEDUP_REMOVED lines=9> */
.L_x_1488:
[----:B------:R-:W-:Y:S01]  /*17070*/  IMAD.MOV.U32 R2, RZ, RZ, R14 ;  /* 0x000000ffff027224 */ /* 0x000fe200078e000e */
[----:B------:R-:W-:Y:S06]  /*17080*/  BRA `(.L_x_1489) ;  /* 0xffffffc400347947 */ /* 0x000fec000383ffff */
.L_x_1406:
[----:B-1----:R1:W2:Y:S02]  /*17090*/  SYNCS.PHASECHK.TRANS64.TRYWAIT P0, [R7+URZ+0x30860], R2 ;  /* 0x03086002070075a7 */ /* 0x0022a4000800017f */
[----:B--2---:R-:W-:Y:S05]  /*170a0*/  @!P0 NANOSLEEP.SYNCS 0x989680 ;  /* 0x009896800000895d */ /* 0x004fea0003900000 */
[----:B------:R-:W2:Y:S02]  /*170b0*/  @!P0 SYNCS.PHASECHK.TRANS64 P0, [R7+URZ+0x30860], R2 ;  /* 0x03086002070085a7 */ /* 0x000ea4000800007f */
[----:B--2---:R-:W-:Y:S05]  /*170c0*/  @!P0 BRA `(.L_x_1406) ;  /* 0xfffffffc00f08947 */ /* 0x004fea000383ffff */
[----:B------:R-:W-:Y:S05]  /*170d0*/  BRA `(.L_x_1490) ;  /* 0xffffffc400ac7947 */ /* 0x000fea000383ffff */
.L_x_1407:
        /* <DEDUP_REMOVED lines=8> */
.L_x_1492:
[----:B------:R-:W-:Y:S05]  /*17160*/  BSYNC B1 ;  /* 0x0000000000017941 */ /* 0x000fea0003800000 */
.L_x_1491:
[----:B------:R-:W-:Y:S01]  /*17170*/  IMAD.MOV.U32 R13, RZ, RZ, R17 ;  /* 0x000000ffff0d7224 */ /* 0x000fe200078e0011 */
[----:B------:R-:W-:Y:S01]  /*17180*/  LEA R6, R6, R22, 0x1 ;  /* 0x0000001606067211 */ /* 0x000fe200078e08ff */
[----:B------:R-:W-:Y:S02]  /*17190*/  IMAD.MOV.U32 R12, RZ, RZ, RZ ;  /* 0x000000ffff0c7224 */ /* 0x000fe400078e00ff */
[----:B------:R-:W-:Y:S02]  /*171a0*/  IMAD.MOV.U32 R11, RZ, RZ, 0x181f ;  /* 0x0000181fff0b7424 */ /* 0x000fe400078e00ff */
[----:B------:R-:W-:Y:S02]  /*171b0*/  IMAD.MOV.U32 R15, RZ, RZ, -0x1 ;  /* 0xffffffffff0f7424 */ /* 0x000fe400078e00ff */
[----:B------:R-:W-:-:S07]  /*171c0*/  IMAD.MOV.U32 R3, RZ, RZ, R14 ;  /* 0x000000ffff037224 */ /* 0x000fce00078e000e */
[----:B------:R-:W-:Y:S05]  /*171d0*/  WARPSYNC.COLLECTIVE R15, `(.L_x_1493) ;  /* 0x000000000f087348 */ /* 0x000fea0003c00000 */
[----:B------:R0:W1:Y:S02]  /*171e0*/  SHFL.IDX P6, R14, R13, R12, R11 ;  /* 0x0000000c0d0e7389 */ /* 0x00006400000c000b */
[----:B01----:R-:W-:Y:S01]  /*171f0*/  ENDCOLLECTIVE ;  /* 0x000000000000791b */ /* 0x003fe20003800000 */
.L_x_1493:
[----:B------:R-:W-:Y:S02]  /*17200*/  IMAD.MOV.U32 R13, RZ, RZ, R24 ;  /* 0x000000ffff0d7224 */ /* 0x000fe400078e0018 */
[----:B------:R-:W-:Y:S02]  /*17210*/  IMAD.MOV.U32 R12, RZ, RZ, 0x1 ;  /* 0x00000001ff0c7424 */ /* 0x000fe400078e00ff */
[----:B------:R-:W-:-:S07]  /*17220*/  IMAD.MOV.U32 R2, RZ, RZ, R14 ;  /* 0x000000ffff027224 */ /* 0x000fce00078e000e */
[----:B------:R-:W-:Y:S05]  /*17230*/  WARPSYNC.COLLECTIVE R15, `(.L_x_1494) ;  /* 0x000000000f087348 */ /* 0x000fea0003c00000 */
[----:B------:R0:W1:Y:S02]  /*17240*/  SHFL.IDX P6, R14, R13, R12, R11 ;  /* 0x0000000c0d0e7389 */ /* 0x00006400000c000b */
[----:B01----:R-:W-:Y:S01]  /*17250*/  ENDCOLLECTIVE ;  /* 0x000000000000791b */ /* 0x003fe20003800000 */
.L_x_1494:
        /* <DEDUP_REMOVED lines=18> */
.L_x_1495:
[----:B------:R-:W-:Y:S02]  /*17380*/  IMAD.MOV.U32 R13, RZ, RZ, R24 ;  /* 0x000000ffff0d7224 */ /* 0x000fe400078e0018 */
[----:B------:R-:W-:Y:S02]  /*17390*/  IMAD.MOV.U32 R12, RZ, RZ, 0x2 ;  /* 0x00000002ff0c7424 */ /* 0x000fe400078e00ff */
[----:B------:R-:W-:-:S07]  /*173a0*/  IMAD.MOV.U32 R2, RZ, RZ, R14 ;  /* 0x000000ffff027224 */ /* 0x000fce00078e000e */
[----:B------:R-:W-:Y:S05]  /*173b0*/  WARPSYNC.COLLECTIVE R15, `(.L_x_1496) ;  /* 0x000000000f087348 */ /* 0x000fea0003c00000 */
[----:B------:R0:W1:Y:S02]  /*173c0*/  SHFL.IDX P6, R14, R13, R12, R11 ;  /* 0x0000000c0d0e7389 */ /* 0x00006400000c000b */
[----:B01----:R-:W-:Y:S01]  /*173d0*/  ENDCOLLECTIVE ;  /* 0x000000000000791b */ /* 0x003fe20003800000 */
.L_x_1496:
        /* <DEDUP_REMOVED lines=18> */
.L_x_1497:
[----:B------:R-:W-:Y:S02]  /*17500*/  IMAD.MOV.U32 R13, RZ, RZ, R24 ;  /* 0x000000ffff0d7224 */ /* 0x000fe400078e0018 */
[----:B------:R-:W-:Y:S02]  /*17510*/  IMAD.MOV.U32 R12, RZ, RZ, 0x3 ;  /* 0x00000003ff0c7424 */ /* 0x000fe400078e00ff */
[----:B------:R-:W-:-:S07]  /*17520*/  IMAD.MOV.U32 R2, RZ, RZ, R14 ;  /* 0x000000ffff027224 */ /* 0x000fce00078e000e */
[----:B------:R-:W-:Y:S05]  /*17530*/  WARPSYNC.COLLECTIVE R15, `(.L_x_1498) ;  /* 0x000000000f087348 */ /* 0x000fea0003c00000 */
[----:B------:R0:W1:Y:S02]  /*17540*/  SHFL.IDX P6, R14, R13, R12, R11 ;  /* 0x0000000c0d0e7389 */ /* 0x00006400000c000b */
[----:B01----:R-:W-:Y:S01]  /*17550*/  ENDCOLLECTIVE ;  /* 0x000000000000791b */ /* 0x003fe20003800000 */
.L_x_1498:
[----:B------:R-:W-:-:S05]  /*17560*/  IADD3 R2, P0, R2, R4, RZ ;  /* 0x0000000402027210 */ /* 0x000fca0007f1e0ff */
[----:B------:R-:W-:Y:S01]  /*17570*/  IMAD.X R3, RZ, RZ, R3, P0 ;  /* 0x000000ffff037224 */ /* 0x000fe200000e0603 */
        /* <DEDUP_REMOVED lines=11> */
.L_x_1499:
[----:B------:R-:W-:Y:S01]  /*17630*/  @!PT LDS RZ, [RZ] ;  /* 0x00000000fffff984 */ /* 0x000fe20000000800 */
[----:B------:R-:W-:Y:S01]  /*17640*/  @!PT LDS RZ, [RZ] ;  /* 0x00000000fffff984 */ /* 0x000fe20000000800 */
[----:B------:R-:W-:Y:S01]  /*17650*/  @!PT LDS RZ, [RZ] ;  /* 0x00000000fffff984 */ /* 0x000fe20000000800 */
[----:B------:R-:W-:Y:S01]  /*17660*/  LDGSTS.E.BYPASS.LTC128B.128 [R6+0x3400], desc[UR36][R2.64+0x80], !P0 ;  /* 0x0340008002067fae */ /* 0x000fe2000c101d64 */
[----:B------:R-:W-:-:S13]  /*17670*/  ISETP.LT.OR P0, PT, R9, 0x21, P2 ;  /* 0x000000210900780c */ /* 0x000fda0001701670 */
[----:B------:R-:W-:Y:S01]  /*17680*/  LDGSTS.E.BYPASS.LTC128B.128 [R6+0x5400], desc[UR36][R2.64+0x100], !P0 ;  /* 0x0540010002067fae */ /* 0x000fe2000c101d64 */
[----:B------:R-:W-:-:S13]  /*17690*/  ISETP.LT.OR P0, PT, R9, 0x21, P1 ;  /* 0x000000210900780c */ /* 0x000fda0000f01670 */
[----:B------:R0:W-:Y:S02]  /*176a0*/  LDGSTS.E.BYPASS.LTC128B.128 [R6+0x7400], desc[UR36][R2.64+0x180], !P0 ;  /* 0x0740018002067fae */ /* 0x0001e4000c101d64 */
[----:B0-----:R-:W-:Y:S01]  /*176b0*/  IMAD.MOV.U32 R2, RZ, RZ, R14 ;  /* 0x000000ffff027224 */ /* 0x001fe200078e000e */
[----:B------:R-:W-:Y:S06]  /*176c0*/  BRA `(.L_x_1500) ;  /* 0xffffffc000f87947 */ /* 0x000fec000383ffff */
.L_x_1415:
[----:B0-----:R0:W2:Y:S02]  /*176d0*/  SYNCS.PHASECHK.TRANS64.TRYWAIT P0, [R0+URZ+0x30860], R3 ;  /* 0x03086003000075a7 */ /* 0x0010a4000800017f */
[----:B--2---:R-:W-:Y:S05]  /*176e0*/  @!P0 NANOSLEEP.SYNCS 0x989680 ;  /* 0x009896800000895d */ /* 0x004fea0003900000 */
[----:B------:R-:W2:Y:S02]  /*176f0*/  @!P0 SYNCS.PHASECHK.TRANS64 P0, [R0+URZ+0x30860], R3 ;  /* 0x03086003000085a7 */ /* 0x000ea4000800007f */
[----:B--2---:R-:W-:Y:S05]  /*17700*/  @!P0 BRA `(.L_x_1415) ;  /* 0xfffffffc00f08947 */ /* 0x004fea000383ffff */
[----:B------:R-:W-:Y:S05]  /*17710*/  BRA `(.L_x_1501) ;  /* 0xffffffc800247947 */ /* 0x000fea000383ffff */
.L_x_1416:
[----:B------:R-:W-:Y:S01]  /*17720*/  BSSY B0, `(.L_x_1502) ;  /* 0x0000008000007945 */ /* 0x000fe20003800000 */
[----:B------:R-:W-:Y:S02]  /*17730*/  IMAD.MOV.U32 R13, RZ, RZ, R24 ;  /* 0x000000ffff0d7224 */ /* 0x000fe400078e0018 */
[----:B------:R-:W-:Y:S02]  /*17740*/  IMAD.MOV.U32 R12, RZ, RZ, RZ ;  /* 0x000000ffff0c7224 */ /* 0x000fe400078e00ff */
[----:B------:R-:W-:Y:S02]  /*17750*/  IMAD.MOV.U32 R11, RZ, RZ, 0x181f ;  /* 0x0000181fff0b7424 */ /* 0x000fe400078e00ff */
[----:B------:R-:W-:-:S07]  /*17760*/  IMAD.MOV.U32 R15, RZ, RZ, -0x1 ;  /* 0xffffffffff0f7424 */ /* 0x000fce00078e00ff */
[----:B01----:R-:W-:Y:S05]  /*17770*/  WARPSYNC.COLLECTIVE R15, `(.L_x_1503) ;  /* 0x000000000f087348 */ /* 0x003fea0003c00000 */
[----:B------:R2:W3:Y:S02]  /*17780*/  SHFL.IDX P6, R14, R13, R12, R11 ;  /* 0x0000000c0d0e7389 */ /* 0x0004e400000c000b */
[----:B0123--:R-:W-:Y:S01]  /*17790*/  ENDCOLLECTIVE ;  /* 0x000000000000791b */ /* 0x00ffe20003800000 */
.L_x_1503:
[----:B------:R-:W-:Y:S05]  /*177a0*/  BSYNC B0 ;  /* 0x0000000000007941 */ /* 0x000fea0003800000 */
.L_x_1502:
[----:B------:R-:W-:Y:S01]  /*177b0*/  IMAD.MOV.U32 R13, RZ, RZ, R17 ;  /* 0x000000ffff0d7224 */ /* 0x000fe200078e0011 */
[C---:B------:R-:W-:Y:S01]  /*177c0*/  LOP3.LUT R4, R34.reuse, 0x40, RZ, 0xfc, !PT ;  /* 0x0000004022047812 */ /* 0x040fe200078efcff */
        /* <DEDUP_REMOVED lines=8> */
.L_x_1504:
        /* <DEDUP_REMOVED lines=21> */
.L_x_1505:
[----:B------:R-:W-:Y:S01]  /*179a0*/  @!PT LDS RZ, [RZ] ;  /* 0x00000000fffff984 */ /* 0x000fe20000000800 */
[----:B------:R-:W-:Y:S01]  /*179b0*/  @!PT LDS RZ, [RZ] ;  /* 0x00000000fffff984 */ /* 0x000fe20000000800 */
[----:B------:R-:W-:Y:S01]  /*179c0*/  @!PT LDS RZ, [RZ] ;  /* 0x00000000fffff984 */ /* 0x000fe20000000800 */
[----:B------:R0:W-:Y:S01]  /*179d0*/  LDGSTS.E.BYPASS.LTC128B.128 [R4+0x4400], desc[UR36][R2.64+0x100], !P4 ;  /* 0x0440010002047fae */ /* 0x0001e2000e101d64 */
[----:B------:R-:W-:Y:S01]  /*179e0*/  ISETP.LT.OR P4, PT, R5, 0x1, P0 ;  /* 0x000000010500780c */ /* 0x000fe20000781670 */
[----:B------:R-:W-:-:S12]  /*179f0*/  IMAD.MOV.U32 R13, RZ, RZ, R17 ;  /* 0x000000ffff0d7224 */ /* 0x000fd800078e0011 */
[----:B------:R0:W-:Y:S01]  /*17a00*/  LDGSTS.E.BYPASS.LTC128B.128 [R4+0x6400], desc[UR36][R2.64+0x180], !P4 ;  /* 0x0640018002047fae */ /* 0x0001e2000e101d64 */
[----:B------:R-:W-:-:S07]  /*17a10*/  MOV R7, R14 ;  /* 0x0000000e00077202 */ /* 0x000fce0000000f00 */
[----:B0-----:R-:W-:Y:S05]  /*17a20*/  WARPSYNC.COLLECTIVE R15, `(.L_x_1506) ;  /* 0x000000000f087348 */ /* 0x001fea0003c00000 */
[----:B------:R1:W2:Y:S02]  /*17a30*/  SHFL.IDX P6, R14, R13, R12, R11 ;  /* 0x0000000c0d0e7389 */ /* 0x0002a400000c000b */
[----:B012---:R-:W-:Y:S01]  /*17a40*/  ENDCOLLECTIVE ;  /* 0x000000000000791b */ /* 0x007fe20003800000 */
.L_x_1506:
[----:B------:R-:W-:Y:S02]  /*17a50*/  IMAD.MOV.U32 R13, RZ, RZ, R24 ;  /* 0x000000ffff0d7224 */ /* 0x000fe400078e0018 */
[----:B------:R-:W-:Y:S01]  /*17a60*/  IMAD.MOV.U32 R12, RZ, RZ, 0x2 ;  /* 0x00000002ff0c7424 */ /* 0x000fe200078e00ff */
[----:B------:R-:W-:-:S13]  /*17a70*/  IADD3 R2, P4, R14, R6, RZ ;  /* 0x000000060e027210 */ /* 0x000fda0007f9e0ff */
[----:B------:R-:W-:Y:S05]  /*17a80*/  WARPSYNC.COLLECTIVE R15, `(.L_x_1507) ;  /* 0x000000000f087348 */ /* 0x000fea0003c00000 */
[----:B------:R0:W1:Y:S02]  /*17a90*/  SHFL.IDX P6, R14, R13, R12, R11 ;  /* 0x0000000c0d0e7389 */ /* 0x00006400000c000b */
[----:B01----:R-:W-:Y:S01]  /*17aa0*/  ENDCOLLECTIVE ;  /* 0x000000000000791b */ /* 0x003fe20003800000 */
.L_x_1507:
        /* <DEDUP_REMOVED lines=12> */
.L_x_1508:
        /* <DEDUP_REMOVED lines=14> */
.L_x_1509:
        /* <DEDUP_REMOVED lines=12> */
.L_x_1510:
        /* <DEDUP_REMOVED lines=9> */
.L_x_1421:
        /* <DEDUP_REMOVED lines=8> */
.L_x_1513:
[----:B------:R-:W-:Y:S05]  /*17e20*/  BSYNC B0 ;  /* 0x0000000000007941 */ /* 0x000fea0003800000 */
.L_x_1512:
        /* <DEDUP_REMOVED lines=9> */
.L_x_1514:
[----:B------:R-:W-:Y:S02]  /*17ec0*/  ULDC UR4, c[0x0][0xc3c] ;  /* 0x00030f0000047ab9 */ /* 0x000fe40000000800 */
[----:B------:R-:W-:-:S13]  /*17ed0*/  ISETP.GE.OR P1, PT, R5, UR4, !P0 ;  /* 0x0000000405007c0c */ /* 0x000fda000c726670 */
[----:B------:R-:W0:Y:S01]  /*17ee0*/  @!P1 LDC.64 R2, c[0x0][0xc80] ;  /* 0x00032000ff029b82 */ /* 0x000e220000000a00 */
[----:B------:R-:W-:Y:S02]  /*17ef0*/  IMAD.MOV.U32 R11, RZ, RZ, RZ ;  /* 0x000000ffff0b7224 */ /* 0x000fe400078e00ff */
[----:B------:R-:W-:Y:S02]  /*17f00*/  IMAD.MOV.U32 R4, RZ, RZ, R14 ;  /* 0x000000ffff047224 */ /* 0x000fe400078e000e */
[----:B0-----:R-:W-:-:S06]  /*17f10*/  @!P1 IMAD.WIDE R2, R5, 0x4, R2 ;  /* 0x0000000405029825 */ /* 0x001fcc00078e0202 */
[----:B------:R-:W2:Y:S01]  /*17f20*/  @!P1 LDG.E R2, desc[UR36][R2.64] ;  /* 0x0000002402029981 */ /* 0x000ea2000c1e1900 */
[----:B------:R-:W-:Y:S01]  /*17f30*/  IMAD.MOV.U32 R5, RZ, RZ, RZ ;  /* 0x000000ffff057224 */ /* 0x000fe200078e00ff */
        /* <DEDUP_REMOVED lines=10> */
.L_x_1515:
[----:B------:R-:W-:Y:S01]  /*17fe0*/  IMAD.MOV.U32 R12, RZ, RZ, 0x2 ;  /* 0x00000002ff0c7424 */ /* 0x000fe200078e00ff */
[----:B------:R-:W-:-:S05]  /*17ff0*/  SEL R6, R14, RZ, P1 ;  /* 0x000000ff0e067207 */ /* 0x000fca0000800000 */
[----:B------:R-:W-:-:S04]  /*18000*/  IMAD.IADD R6, R5, 0x1, R6 ;  /* 0x0000000105067824 */ /* 0x000fc800078e0206 */
[----:B------:R-:W-:-:S07]  /*18010*/  IMAD.MOV.U32 R13, RZ, RZ, R6 ;  /* 0x000000ffff0d7224 */ /* 0x000fce00078e0006 */
[----:B------:R-:W-:Y:S05]  /*18020*/  WARPSYNC.COLLECTIVE R15, `(.L_x_1516) ;  /* 0x000000000f087348 */ /* 0x000fea0003c00000 */
[----:B------:R0:W1:Y:S02]  /*18030*/  SHFL.UP P6, R14, R13, R12, R11 ;  /* 0x0400000c0d0e7389 */ /* 0x00006400000c000b */
[----:B01----:R-:W-:Y:S01]  /*18040*/  ENDCOLLECTIVE ;  /* 0x000000000000791b */ /* 0x003fe20003800000 */
.L_x_1516:
[----:B------:R-:W-:Y:S02]  /*18050*/  MOV R12, 0x4 ;  /* 0x00000004000c7802 */ /* 0x000fe40000000f00 */
[----:B------:R-:W-:-:S05]  /*18060*/  SEL R7, R14, RZ, P2 ;  /* 0x000000ff0e077207 */ /* 0x000fca0001000000 */
[----:B------:R-:W-:-:S04]  /*18070*/  IMAD.IADD R7, R6, 0x1, R7 ;  /* 0x0000000106077824 */ /* 0x000fc800078e0207 */
[----:B------:R-:W-:-:S07]  /*18080*/  IMAD.MOV.U32 R13, RZ, RZ, R7 ;  /* 0x000000ffff0d7224 */ /* 0x000fce00078e0007 */
[----:B------:R-:W-:Y:S05]  /*18090*/  WARPSYNC.COLLECTIVE R15, `(.L_x_1517) ;  /* 0x000000000f087348 */ /* 0x000fea0003c00000 */
[----:B------:R0:W1:Y:S02]  /*180a0*/  SHFL.UP P6, R14, R13, R12, R11 ;  /* 0x0400000c0d0e7389 */ /* 0x00006400000c000b */
[----:B01----:R-:W-:Y:S01]  /*180b0*/  ENDCOLLECTIVE ;  /* 0x000000000000791b */ /* 0x003fe20003800000 */
.L_x_1517:
[----:B------:R-:W-:Y:S01]  /*180c0*/  IMAD.MOV.U32 R12, RZ, RZ, 0x8 ;  /* 0x00000008ff0c7424 */ /* 0x000fe200078e00ff */
[----:B------:R-:W-:-:S05]  /*180d0*/  SEL R2, R14, RZ, P3 ;  /* 0x000000ff0e027207 */ /* 0x000fca0001800000 */
[----:B------:R-:W-:-:S04]  /*180e0*/  IMAD.IADD R2, R7, 0x1, R2 ;  /* 0x0000000107027824 */ /* 0x000fc800078e0202 */
[----:B------:R-:W-:-:S07]  /*180f0*/  IMAD.MOV.U32 R13, RZ, RZ, R2 ;  /* 0x000000ffff0d7224 */ /* 0x000fce00078e0002 */
[----:B------:R-:W-:Y:S05]  /*18100*/  WARPSYNC.COLLECTIVE R15, `(.L_x_1518) ;  /* 0x000000000f087348 */ /* 0x000fea0003c00000 */
[----:B------:R0:W1:Y:S02]  /*18110*/  SHFL.UP P6, R14, R13, R12, R11 ;  /* 0x0400000c0d0e7389 */ /* 0x00006400000c000b */
[----:B01----:R-:W-:Y:S01]  /*18120*/  ENDCOLLECTIVE ;  /* 0x000000000000791b */ /* 0x003fe20003800000 */
.L_x_1518:
[----:B------:R-:W-:Y:S01]  /*18130*/  IMAD.MOV.U32 R12, RZ, RZ, 0x10 ;  /* 0x00000010ff0c7424 */ /* 0x000fe200078e00ff */
[----:B------:R-:W-:-:S05]  /*18140*/  SEL R3, R14, RZ, P4 ;  /* 0x000000ff0e037207 */ /* 0x000fca0002000000 */
[----:B------:R-:W-:-:S04]  /*18150*/  IMAD.IADD R3, R2, 0x1, R3 ;  /* 0x0000000102037824 */ /* 0x000fc800078e0203 */
[----:B------:R-:W-:-:S07]  /*18160*/  IMAD.MOV.U32 R13, RZ, RZ, R3 ;  /* 0x000000ffff0d7224 */ /* 0x000fce00078e0003 */
[----:B------:R-:W-:Y:S05]  /*18170*/  WARPSYNC.COLLECTIVE R15, `(.L_x_1519) ;  /* 0x000000000f087348 */ /* 0x000fea0003c00000 */
[----:B------:R0:W1:Y:S02]  /*18180*/  SHFL.UP P6, R14, R13, R12, R11 ;  /* 0x0400000c0d0e7389 */ /* 0x00006400000c000b */
[----:B01----:R-:W-:Y:S01]  /*18190*/  ENDCOLLECTIVE ;  /* 0x000000000000791b */ /* 0x003fe20003800000 */
.L_x_1519:
        /* <DEDUP_REMOVED lines=8> */
.L_x_1520:
[----:B------:R-:W-:Y:S05]  /*18220*/  BRA `(.L_x_1521) ;  /* 0xffffffc400747947 */ /* 0x000fea000383ffff */
.L_x_1426:
[----:B------:R-:W-:Y:S01]  /*18230*/  BSSY B0, `(.L_x_1522) ;  /* 0x0000008000007945 */ /* 0x000fe20003800000 */
[----:B-----5:R-:W-:Y:S02]  /*18240*/  IMAD.MOV.U32 R13, RZ, RZ, R5 ;  /* 0x000000ffff0d7224 */ /* 0x020fe400078e0005 */
[----:B------:R-:W-:Y:S02]  /*18250*/  IMAD.MOV.U32 R12, RZ, RZ, 0x1 ;  /* 0x00000001ff0c7424 */ /* 0x000fe400078e00ff */
[----:B------:R-:W-:Y:S02]  /*18260*/  IMAD.MOV.U32 R11, RZ, RZ, RZ ;  /* 0x000000ffff0b7224 */ /* 0x000fe400078e00ff */
[----:B------:R-:W-:-:S07]  /*18270*/  IMAD.MOV.U32 R15, RZ, RZ, -0x1 ;  /* 0xffffffffff0f7424 */ /* 0x000fce00078e00ff */
[----:B012---:R-:W-:Y:S05]  /*18280*/  WARPSYNC.COLLECTIVE R15, `(.L_x_1523) ;  /* 0x000000000f087348 */ /* 0x007fea0003c00000 */
[----:B------:R3:W4:Y:S02]  /*18290*/  SHFL.UP P6, R14, R13, R12, R11 ;  /* 0x0400000c0d0e7389 */ /* 0x00072400000c000b */
[----:B01234-:R-:W-:Y:S01]  /*182a0*/  ENDCOLLECTIVE ;  /* 0x000000000000791b */ /* 0x01ffe20003800000 */
.L_x_1523:
[----:B------:R-:W-:Y:S05]  /*182b0*/  BSYNC B0 ;  /* 0x0000000000007941 */ /* 0x000fea0003800000 */
.L_x_1522:
        /* <DEDUP_REMOVED lines=8> */
.L_x_1524:
[----:B------:R-:W-:Y:S01]  /*18340*/  IMAD.MOV.U32 R12, RZ, RZ, 0x4 ;  /* 0x00000004ff0c7424 */ /* 0x000fe200078e00ff */
[----:B------:R-:W-:-:S05]  /*18350*/  SEL R2, R14, RZ, P2 ;  /* 0x000000ff0e027207 */ /* 0x000fca0001000000 */
[----:B------:R-:W-:-:S04]  /*18360*/  IMAD.IADD R2, R13, 0x1, R2 ;  /* 0x000000010d027824 */ /* 0x000fc800078e0202 */
[----:B------:R-:W-:-:S07]  /*18370*/  IMAD.MOV.U32 R13, RZ, RZ, R2 ;  /* 0x000000ffff0d7224 */ /* 0x000fce00078e0002 */
[----:B------:R-:W-:Y:S05]  /*18380*/  WARPSYNC.COLLECTIVE R15, `(.L_x_1525) ;  /* 0x000000000f087348 */ /* 0x000fea0003c00000 */
[----:B------:R0:W1:Y:S02]  /*18390*/  SHFL.UP P6, R14, R13, R12, R11 ;  /* 0x0400000c0d0e7389 */ /* 0x00006400000c000b */
[----:B01----:R-:W-:Y:S01]  /*183a0*/  ENDCOLLECTIVE ;  /* 0x000000000000791b */ /* 0x003fe20003800000 */
.L_x_1525:
[----:B------:R-:W-:Y:S01]  /*183b0*/  IMAD.MOV.U32 R12, RZ, RZ, 0x8 ;  /* 0x00000008ff0c7424 */ /* 0x000fe200078e00ff */
[----:B------:R-:W-:-:S05]  /*183c0*/  SEL R3, R14, RZ, P3 ;  /* 0x000000ff0e037207 */ /* 0x000fca0001800000 */
[----:B------:R-:W-:-:S04]  /*183d0*/  IMAD.IADD R3, R2, 0x1, R3 ;  /* 0x0000000102037824 */ /* 0x000fc800078e0203 */
[----:B------:R-:W-:-:S07]  /*183e0*/  IMAD.MOV.U32 R13, RZ, RZ, R3 ;  /* 0x000000ffff0d7224 */ /* 0x000fce00078e0003 */
[----:B------:R-:W-:Y:S05]  /*183f0*/  WARPSYNC.COLLECTIVE R15, `(.L_x_1526) ;  /* 0x000000000f087348 */ /* 0x000fea0003c00000 */
[----:B------:R0:W1:Y:S02]  /*18400*/  SHFL.UP P6, R14, R13, R12, R11 ;  /* 0x0400000c0d0e7389 */ /* 0x00006400000c000b */
[----:B01----:R-:W-:Y:S01]  /*18410*/  ENDCOLLECTIVE ;  /* 0x000000000000791b */ /* 0x003fe20003800000 */
.L_x_1526:
[----:B------:R-:W-:Y:S01]  /*18420*/  IMAD.MOV.U32 R12, RZ, RZ, 0x10 ;  /* 0x00000010ff0c7424 */ /* 0x000fe200078e00ff */
[----:B------:R-:W-:-:S05]  /*18430*/  SEL R4, R14, RZ, P4 ;  /* 0x000000ff0e047207 */ /* 0x000fca0002000000 */
[----:B------:R-:W-:-:S04]  /*18440*/  IMAD.IADD R4, R3, 0x1, R4 ;  /* 0x0000000103047824 */ /* 0x000fc800078e0204 */
[----:B------:R-:W-:-:S07]  /*18450*/  IMAD.MOV.U32 R13, RZ, RZ, R4 ;  /* 0x000000ffff0d7224 */ /* 0x000fce00078e0004 */
[----:B------:R-:W-:Y:S05]  /*18460*/  WARPSYNC.COLLECTIVE R15, `(.L_x_1527) ;  /* 0x000000000f087348 */ /* 0x000fea0003c00000 */
[----:B------:R0:W1:Y:S02]  /*18470*/  SHFL.UP P6, R14, R13, R12, R11 ;  /* 0x0400000c0d0e7389 */ /* 0x00006400000c000b */
[----:B01----:R-:W-:Y:S01]  /*18480*/  ENDCOLLECTIVE ;  /* 0x000000000000791b */ /* 0x003fe20003800000 */
.L_x_1527:
        /* <DEDUP_REMOVED lines=8> */
.L_x_1528:
[----:B------:R-:W-:Y:S05]  /*18510*/  BRA `(.L_x_1529) ;  /* 0xffffffc400547947 */ /* 0x000fea000383ffff */
.L_x_1428:
[----:B------:R-:W-:Y:S01]  /*18520*/  BSSY B0, `(.L_x_1530) ;  /* 0x0000006000007945 */ /* 0x000fe20003800000 */
[----:B------:R-:W-:Y:S02]  /*18530*/  PLOP3.LUT P6, PT, P6, PT, PT, 0x8, 0x0 ;  /* 0x000000000000781c */ /* 0x000fe400037ce170 */
[----:B------:R-:W-:-:S11]  /*18540*/  MOV R15, 0xffffffff ;  /* 0xffffffff000f7802 */ /* 0x000fd60000000f00 */
[----:B01----:R-:W-:Y:S05]  /*18550*/  WARPSYNC.COLLECTIVE R15, `(.L_x_1531) ;  /* 0x000000000f087348 */ /* 0x003fea0003c00000 */
[----:B------:R-:W-:Y:S01]  /*18560*/  VOTE.ANY R14, PT, P6 ;  /* 0x00000000000e7806 */ /* 0x000fe200030e0100 */
[----:B01----:R-:W-:Y:S06]  /*18570*/  ENDCOLLECTIVE ;  /* 0x000000000000791b */ /* 0x003fec0003800000 */
.L_x_1531:
[----:B------:R-:W-:Y:S05]  /*18580*/  BSYNC B0 ;  /* 0x0000000000007941 */ /* 0x000fea0003800000 */
.L_x_1530:
        /* <DEDUP_REMOVED lines=9> */
.L_x_1532:
[----:B------:R-:W-:Y:S01]  /*18620*/  IMAD.MOV.U32 R5, RZ, RZ, R14 ;  /* 0x000000ffff057224 */ /* 0x000fe200078e000e */
[----:B------:R-:W-:Y:S06]  /*18630*/  BRA `(.L_x_1533) ;  /* 0xffffffc400447947 */ /* 0x000fec000383ffff */
.L_x_1430:
[----:B------:R-:W-:Y:S01]  /*18640*/  BSSY B0, `(.L_x_1534) ;  /* 0x0000007000007945 */ /* 0x000fe20003800000 */
[----:B------:R-:W-:Y:S02]  /*18650*/  IMAD.MOV.U32 R13, RZ, RZ, R6 ;  /* 0x000000ffff0d7224 */ /* 0x000fe400078e0006 */
[----:B------:R-:W-:Y:S02]  /*18660*/  IMAD.MOV.U32 R11, RZ, RZ, 0x1f ;  /* 0x0000001fff0b7424 */ /* 0x000fe400078e00ff */
[----:B------:R-:W-:-:S07]  /*18670*/  IMAD.MOV.U32 R15, RZ, RZ, -0x1 ;  /* 0xffffffffff0f7424 */ /* 0x000fce00078e00ff */
[----:B0123--:R-:W-:Y:S05]  /*18680*/  WARPSYNC.COLLECTIVE R15, `(.L_x_1535) ;  /* 0x000000000f087348 */ /* 0x00ffea0003c00000 */
[----:B------:R4:W0:Y:S02]  /*18690*/  SHFL.IDX P6, R14, R13, R12, R11 ;  /* 0x0000000c0d0e7389 */ /* 0x00082400000c000b */
[----:B01234-:R-:W-:Y:S01]  /*186a0*/  ENDCOLLECTIVE ;  /* 0x000000000000791b */ /* 0x01ffe20003800000 */
.L_x_1535:
[----:B------:R-:W-:Y:S05]  /*186b0*/  BSYNC B0 ;  /* 0x0000000000007941 */ /* 0x000fea0003800000 */
.L_x_1534:
[----:B------:R-:W-:Y:S05]  /*186c0*/  BRA `(.L_x_1429) ;  /* 0xffffffc4003c7947 */ /* 0x000fea000383ffff */
.L_x_1434:
[----:B-1----:R1:W2:Y:S02]  /*186d0*/  SYNCS.PHASECHK.TRANS64.TRYWAIT P0, [R4+URZ+0x30820], R0 ;  /* 0x03082000040075a7 */ /* 0x0022a4000800017f */
[----:B--2---:R-:W-:Y:S05]  /*186e0*/  @!P0 NANOSLEEP.SYNCS 0x989680 ;  /* 0x009896800000895d */ /* 0x004fea0003900000 */
[----:B------:R-:W2:Y:S02]  /*186f0*/  @!P0 SYNCS.PHASECHK.TRANS64 P0, [R4+URZ+0x30820], R0 ;  /* 0x03082000040085a7 */ /* 0x000ea4000800007f */
[----:B--2---:R-:W-:Y:S05]  /*18700*/  @!P0 BRA `(.L_x_1434) ;  /* 0xfffffffc00f08947 */ /* 0x004fea000383ffff */
[----:B------:R-:W-:Y:S05]  /*18710*/  BRA `(.L_x_1536) ;  /* 0xffffffc800b47947 */ /* 0x000fea000383ffff */
.L_x_1435:
        /* <DEDUP_REMOVED lines=8> */
[----:B01-3--:R-:W-:Y:S05]  /*187a0*/  WARPSYNC.COLLECTIVE R15, `(.L_x_1538) ;  /* 0x000000000f087348 */ /* 0x00bfea0003c00000 */
[----:B------:R2:W4:Y:S02]  /*187b0*/  SHFL.IDX P6, R14, R13, R12, R11 ;  /* 0x0000000c0d0e7389 */ /* 0x00052400000c000b */
[----:B01234-:R-:W-:Y:S01]  /*187c0*/  ENDCOLLECTIVE ;  /* 0x000000000000791b */ /* 0x01ffe20003800000 */
.L_x_1538:
[----:B------:R-:W-:Y:S05]  /*187d0*/  BSYNC B0 ;  /* 0x0000000000007941 */ /* 0x000fea0003800000 */
.L_x_1537:
[----:B------:R-:W-:Y:S05]  /*187e0*/  BRA `(.L_x_1539) ;  /* 0xffffffc8009c7947 */ /* 0x000fea000383ffff */
.L_x_1438:
[----:B------:R-:W-:Y:S01]  /*187f0*/  BSSY B1, `(.L_x_1540) ;  /* 0x0000006000017945 */ /* 0x000fe20003800000 */
[----:B------:R-:W-:-:S07]  /*18800*/  IMAD.MOV.U32 R15, RZ, RZ, -0x1 ;  /* 0xffffffffff0f7424 */ /* 0x000fce00078e00ff */
[----:B01-3--:R-:W-:Y:S05]  /*18810*/  WARPSYNC.COLLECTIVE R15, `(.L_x_1541) ;  /* 0x000000000f0c7348 */ /* 0x00bfea0003c00000 */
[----:B------:R-:W-:Y:S02]  /*18820*/  ELECT P6, UR62, PT ;  /* 0x00000000003e782f */ /* 0x000fe400038c0000 */
[----:B------:R-:W-:Y:S01]  /*18830*/  MOV R14, UR62 ;  /* 0x0000003e000e7c02 */ /* 0x000fe20008000f00 */
[----:B01-3--:R-:W-:Y:S10]  /*18840*/  ENDCOLLECTIVE ;  /* 0x000000000000791b */ /* 0x00bff40003800000 */
.L_x_1541:
[----:B------:R-:W-:Y:S05]  /*18850*/  BSYNC B1 ;  /* 0x0000000000017941 */ /* 0x000fea0003800000 */
.L_x_1540:
[----:B------:R-:W-:Y:S05]  /*18860*/  BRA `(.L_x_1542) ;  /* 0xffffffc800947947 */ /* 0x000fea000383ffff */
.L_x_1440:
[----:B-1----:R1:W2:Y:S02]  /*18870*/  SYNCS.PHASECHK.TRANS64.TRYWAIT P1, [R5+URZ+0x30840], R0 ;  /* 0x03084000050075a7 */ /* 0x0022a4000802017f */
[----:B--2---:R-:W-:Y:S05]  /*18880*/  @!P1 NANOSLEEP.SYNCS 0x989680 ;  /* 0x009896800000995d */ /* 0x004fea0003900000 */
[----:B------:R-:W2:Y:S02]  /*18890*/  @!P1 SYNCS.PHASECHK.TRANS64 P1, [R5+URZ+0x30840], R0 ;  /* 0x03084000050095a7 */ /* 0x000ea4000802007f */
[----:B--2---:R-:W-:Y:S05]  /*188a0*/  @!P1 BRA `(.L_x_1440) ;  /* 0xfffffffc00f09947 */ /* 0x004fea000383ffff */
[----:B------:R-:W-:Y:S05]  /*188b0*/  BRA `(.L_x_1543) ;  /* 0xffffffc800bc7947 */ /* 0x000fea000383ffff */
.L_x_1442:
[----:B--2---:R2:W4:Y:S02]  /*188c0*/  SYNCS.PHASECHK.TRANS64.TRYWAIT P1, [R25+URZ+0x30840], R2 ;  /* 0x03084002190075a7 */ /* 0x004524000802017f */
[----:B----4-:R-:W-:Y:S05]  /*188d0*/  @!P1 NANOSLEEP.SYNCS 0x989680 ;  /* 0x009896800000995d */ /* 0x010fea0003900000 */
[----:B------:R-:W4:Y:S02]  /*188e0*/  @!P1 SYNCS.PHASECHK.TRANS64 P1, [R25+URZ+0x30840], R2 ;  /* 0x03084002190095a7 */ /* 0x000f24000802007f */
[----:B----4-:R-:W-:Y:S05]  /*188f0*/  @!P1 BRA `(.L_x_1442) ;  /* 0xfffffffc00f09947 */ /* 0x010fea000383ffff */
[----:B------:R-:W-:Y:S05]  /*18900*/  BRA `(.L_x_1544) ;  /* 0xffffffc800c87947 */ /* 0x000fea000383ffff */
.L_x_1444:
[----:B----4-:R4:W0:Y:S02]  /*18910*/  SYNCS.PHASECHK.TRANS64.TRYWAIT P1, [R5+URZ+0x30860], R0 ;  /* 0x03086000050075a7 */ /* 0x010824000802017f */
[----:B0-----:R-:W-:Y:S05]  /*18920*/  @!P1 NANOSLEEP.SYNCS 0x989680 ;  /* 0x009896800000995d */ /* 0x001fea0003900000 */
[----:B------:R-:W0:Y:S02]  /*18930*/  @!P1 SYNCS.PHASECHK.TRANS64 P1, [R5+URZ+0x30860], R0 ;  /* 0x03086000050095a7 */ /* 0x000e24000802007f */
[----:B0-----:R-:W-:Y:S05]  /*18940*/  @!P1 BRA `(.L_x_1444) ;  /* 0xfffffffc00f09947 */ /* 0x001fea000383ffff */
[----:B------:R-:W-:Y:S05]  /*18950*/  BRA `(.L_x_1545) ;  /* 0xffffffc800c47947 */ /* 0x000fea000383ffff */
.L_x_1546:
        /* <DEDUP_REMOVED lines=10> */
.L_x_15828:


//--------------------- .text._ZN7cutlass13device_kernelIN5flash11enable_sm90INS1_16FlashAttnFwdSm90INS1_25CollectiveMainloopFwdSm90ILi2EN4cute5tupleIJNS5_1CILi1EEES8_S8_EEENS6_IJNS7_ILi128EEENS7_ILi64EEENS7_ILi256EEEEEELi256ENS_10bfloat16_tEfNS_4arch4Sm90ELb0ELb1ELb0ELb1ELb1ELb1ELb0ELb1ELb1ELb1ELb0ELb0EEENS1_21CollectiveEpilogueFwdINS6_IJSA_SC_SB_EEES9_SE_SG_Li256ELb1ELb1ELb0ELb0EEENS1_36VarlenDynamicPersistentTileSchedulerILi128ELi64ELi256ELi128ELb0ELb1ELb1ELb1ELb0ELb1EEEEEEEEEvNT_6ParamsE --------------------------
	.section	.text._ZN7cutlass13device_kernelIN5flash11enable_sm90INS1_16FlashAttnFwdSm90INS1_25CollectiveMainloopFwdSm90ILi2EN4cute5tupleIJNS5_1CILi1EEES8_S8_EEENS6_IJNS7_ILi128EEENS7_ILi64EEENS7_ILi256EEEEEELi256ENS_10bfloat16_tEfNS_4arch4Sm90ELb0ELb1ELb0ELb1ELb1ELb1ELb0ELb1ELb1ELb1ELb0ELb0EEENS1_21CollectiveEpilogueFwdINS6_IJSA_SC_SB_EEES9_SE_SG_Li256ELb1ELb1ELb0ELb0EEENS1_36VarlenDynamicPersistentTileSchedulerILi128ELi64ELi256ELi128ELb0ELb1ELb1ELb1ELb0ELb1EEEEEEEEEvNT_6ParamsE,"ax",@progbits
	.align	128
.text._ZN7cutlass13device_kernelIN5flash11enable_sm90INS1_16FlashAttnFwdSm90INS1_25CollectiveMainloopFwdSm90ILi2EN4cute5tupleIJNS5_1CILi1EEES8_S8_EEENS6_IJNS7_ILi128EEENS7_ILi64EEENS7_ILi256EEEEEELi256ENS_10bfloat16_tEfNS_4arch4Sm90ELb0ELb1ELb0ELb1ELb1ELb1ELb0ELb1ELb1ELb1ELb0ELb0EEENS1_21CollectiveEpilogueFwdINS6_IJSA_SC_SB_EEES9_SE_SG_Li256ELb1ELb1ELb0ELb0EEENS1_36VarlenDynamicPersistentTileSchedulerILi128ELi64ELi256ELi128ELb0ELb1ELb1ELb1ELb0ELb1EEEEEEEEEvNT_6ParamsE:
        .type           _ZN7cutlass13device_kernelIN5flash11enable_sm90INS1_16FlashAttnFwdSm90INS1_25CollectiveMainloopFwdSm90ILi2EN4cute5tupleIJNS5_1CILi1EEES8_S8_EEENS6_IJNS7_ILi128EEENS7_ILi64EEENS7_ILi256EEEEEELi256ENS_10bfloat16_tEfNS_4arch4Sm90ELb0ELb1ELb0ELb1ELb1ELb1ELb0ELb1ELb1ELb1ELb0ELb0EEENS1_21CollectiveEpilogueFwdINS6_IJSA_SC_SB_EEES9_SE_SG_Li256ELb1ELb1ELb0ELb0EEENS1_36VarlenDynamicPersistentTileSchedulerILi128ELi64ELi256ELi128ELb0ELb1ELb1ELb1ELb0ELb1EEEEEEEEEvNT_6ParamsE,@function
        .size           _ZN7cutlass13device_kernelIN5flash11enable_sm90INS1_16FlashAttnFwdSm90INS1_25CollectiveMainloopFwdSm90ILi2EN4cute5tupleIJNS5_1CILi1EEES8_S8_EEENS6_IJNS7_ILi128EEENS7_ILi64EEENS7_ILi256EEEEEELi256ENS_10bfloat16_tEfNS_4arch4Sm90ELb0ELb1ELb0ELb1ELb1ELb1ELb0ELb1ELb1ELb1ELb0ELb0EEENS1_21CollectiveEpilogueFwdINS6_IJSA_SC_SB_EEES9_SE_SG_Li256ELb1ELb1ELb0ELb0EEENS1_36VarlenDynamicPersistentTileSchedulerILi128ELi64ELi256ELi128ELb0ELb1ELb1ELb1ELb0ELb1EEEEEEEEEvNT_6ParamsE,(.L_x_15829 - _ZN7cutlass13device_kernelIN5flash11enable_sm90INS1_16FlashAttnFwdSm90INS1_25CollectiveMainloopFwdSm90ILi2EN4cute5tupleIJNS5_1CILi1EEES8_S8_EEENS6_IJNS7_ILi128EEENS7_ILi64EEENS7_ILi256EEEEEELi256ENS_10bfloat16_tEfNS_4arch4Sm90ELb0ELb1ELb0ELb1ELb1ELb1ELb0ELb1ELb1ELb1ELb0ELb0EEENS1_21CollectiveEpilogueFwdINS6_IJSA_SC_SB_EEES9_SE_SG_Li256ELb1ELb1ELb0ELb0EEENS1_36VarlenDynamicPersistentTileSchedulerILi128ELi64ELi256ELi128ELb0ELb1ELb1ELb1ELb0ELb1EEEEEEEEEvNT_6ParamsE)
        .other          _ZN7cutlass13device_kernelIN5flash11enable_sm90INS1_16FlashAttnFwdSm90INS1_25CollectiveMainloopFwdSm90ILi2EN4cute5tupleIJNS5_1CILi1EEES8_S8_EEENS6_IJNS7_ILi128EEENS7_ILi64EEENS7_ILi256EEEEEELi256ENS_10bfloat16_tEfNS_4arch4Sm90ELb0ELb1ELb0ELb1ELb1ELb1ELb0ELb1ELb1ELb1ELb0ELb0EEENS1_21CollectiveEpilogueFwdINS6_IJSA_SC_SB_EEES9_SE_SG_Li256ELb1ELb1ELb0ELb0EEENS1_36VarlenDynamicPersistentTileSchedulerILi128ELi64ELi256ELi128ELb0ELb1ELb1ELb1ELb0ELb1EEEEEEEEEvNT_6ParamsE,@"STO_CUDA_ENTRY STV_DEFAULT"
_ZN7cutlass13device_kernelIN5flash11enable_sm90INS1_16FlashAttnFwdSm90INS1_25CollectiveMainloopFwdSm90ILi2EN4cute5tupleIJNS5_1CILi1EEES8_S8_EEENS6_IJNS7_ILi128EEENS7_ILi64EEENS7_ILi256EEEEEELi256ENS_10bfloat16_tEfNS_4arch4Sm90ELb0ELb1ELb0ELb1ELb1ELb1ELb0ELb1ELb1ELb1ELb0ELb0EEENS1_21CollectiveEpilogueFwdINS6_IJSA_SC_SB_EEES9_SE_SG_Li256ELb1ELb1ELb0ELb0EEENS1_36VarlenDynamicPersistentTileSchedulerILi128ELi64ELi256ELi128ELb0ELb1ELb1ELb1ELb0ELb1EEEEEEEEEvNT_6ParamsE:
[----:B------:R-:W0:Y:S02]  /*0000*/  LDC R1, c[0x0][0x28] ;  /* 0x00000a00ff017b82 */ /* 0x000e240000000800 */
[----:B0-----:R-:W-:Y:S01]  /*0010*/  VIADD R1, R1, 0xffffff28 ;  /* 0xffffff2801017836 */ /* 0x001fe20000000000 */
[----:B------:R-:W0:Y:S01]  /*0020*/  S2R R0, SR_TID.X ;  /* 0x0000000000007919 */ /* 0x000e220000002100 */
[----:B------:R-:W-:Y:S01]  /*0030*/  ELECT P0, URZ, PT ;  /* 0x00000000003f782f */ /* 0x000fe20003800000 */
[----:B------:R-:W-:Y:S01]  /*0040*/  BSSY B0, `(.L_x_1547) ;  /* 0x000000d000007945 */ /* 0x000fe20003800000 */
[----:B0-----:R-:W-:-:S05]  /*0050*/  SHF.R.U32.HI R2, RZ, 0x5, R0 ;  /* 0x00000005ff027819 */ /* 0x001fca0000011600 */
[----:B------:R-:W0:Y:S02]  /*0060*/  SHFL.IDX PT, R3, R2, RZ, 0x1f ;  /* 0x00001fff02037589 */ /* 0x000e2400000e0000 */
[----:B0-----:R-:W-:-:S13]  /*0070*/  ISETP.EQ.AND P0, PT, R3, RZ, P0 ;  /* 0x000000ff0300720c */ /* 0x001fda0000702270 */
        /* <DEDUP_REMOVED lines=9> */
.L_x_1548:
[----:B------:R-:W-:Y:S05]  /*0110*/  BSYNC B0 ;  /* 0x0000000000007941 */ /* 0x000fea0003800000 */
.L_x_1547:
[----:B------:R-:W-:Y:S01]  /*0120*/  VOTEU.ANY UP0, P0 ;  /* 0x00000000003f7886 */ /* 0x000fe20000000100 */
[----:B------:R-:W0:Y:S01]  /*0130*/  SHFL.IDX PT, R3, R2, RZ, 0x1f ;  /* 0x00001fff02037589 */ /* 0x000e2200000e0000 */
[----:B------:R-:W-:Y:S01]  /*0140*/  UMOV UR4, 0x80 ;  /* 0x0000008000047882 */ /* 0x000fe20000000000 */
[----:B------:R-:W-:Y:S01]  /*0150*/  UMOV UR7, 0x100 ;  /* 0x0000010000077882 */ /* 0x000fe20000000000 */
[----:B------:R-:W-:Y:S01]  /*0160*/  VOTEU.ANY UP1, P0 ;  /* 0x00000000003f7886 */ /* 0x000fe20000020100 */
[----:B------:R-:W1:Y:S01]  /*0170*/  @UP0 S2UR UR8, SR_CgaCtaId ;  /* 0x00000000000809c3 */ /* 0x000e620000008800 */
[----:B------:R-:W-:Y:S01]  /*0180*/  @UP0 UMOV UR6, 0x400 ;  /* 0x0000040000060882 */ /* 0x000fe20000000000 */
[----:B------:R-:W-:-:S04]  /*0190*/  @UP0 UIADD3 UR4, -UR4, 0x100000, URZ ;  /* 0x0010000004040890 */ /* 0x000fc8000fffe13f */
[----:B------:R-:W-:Y:S02]  /*01a0*/  @UP0 USHF.L.U32 UR5, UR4, 0xb, URZ ;  /* 0x0000000b04050899 */ /* 0x000fe4000800063f */
[----:B------:R-:W-:Y:S01]  /*01b0*/  @UP0 USHF.L.U32 UR4, UR4, 0x1, URZ ;  /* 0x0000000104040899 */ /* 0x000fe2000800063f */
[----:B0-----:R-:W-:Y:S02]  /*01c0*/  ISETP.NE.AND P1, PT, R3, RZ, PT ;  /* 0x000000ff0300720c */ /* 0x001fe40003f25270 */
[----:B------:R-:W-:Y:S01]  /*01d0*/  SHF.R.U32.HI R3, RZ, 0x7, R0 ;  /* 0x00000007ff037819 */ /* 0x000fe20000011600 */
[----:B-1----:R-:W-:Y:S02]  /*01e0*/  @UP0 ULEA UR8, UR8, UR6, 0x18 ;  /* 0x0000000608080291 */ /* 0x002fe4000f8ec03f */
[----:B------:R-:W-:-:S04]  /*01f0*/  @UP0 UIADD3 UR6, -UR7, 0x100000, URZ ;  /* 0x0010000007060890 */ /* 0x000fc8000fffe13f */
[----:B------:R-:W-:Y:S02]  /*0200*/  @UP0 USHF.L.U32 UR7, UR6, 0xb, URZ ;  /* 0x0000000b06070899 */ /* 0x000fe4000800063f */
[----:B------:R-:W-:Y:S01]  /*0210*/  @UP0 USHF.L.U32 UR6, UR6, 0x1, URZ ;  /* 0x0000000106060899 */ /* 0x000fe2000800063f */
[----:B------:R-:W-:Y:S01]  /*0220*/  VOTEU.ANY UP0, P0 ;  /* 0x00000000003f7886 */ /* 0x000fe20000000100 */
[----:B------:R-:W0:Y:S04]  /*0230*/  SHFL.IDX PT, R3, R3, RZ, 0x1f ;  /* 0x00001fff03037589 */ /* 0x000e2800000e0000 */
[----:B------:R-:W1:Y:S02]  /*0240*/  FENCE.VIEW.ASYNC.S ;  /* 0x00000000000073c6 */ /* 0x000e640000000000 */
[----:B-1----:R1:W2:Y:S04]  /*0250*/  @UP0 SYNCS.EXCH.64 URZ, [UR8+0x30800], UR4 ;  /* 0x03080004083f05b2 */ /* 0x0022a80008000100 */
[----:B------:R1:W3:Y:S01]  /*0260*/  @UP1 SYNCS.EXCH.64 URZ, [UR8+0x30820], UR6 ;  /* 0x03082006083f15b2 */ /* 0x0002e20008000100 */
[----:B------:R-:W-:Y:S05]  /*0270*/  @P1 BRA `(.L_x_1549) ;  /* 0x0000000000481947 */ /* 0x000fea0003800000 */
[----:B-1----:R-:W1:Y:S01]  /*0280*/  S2UR UR5, SR_CgaCtaId ;  /* 0x00000000000579c3 */ /* 0x002e620000008800 */
[----:B------:R-:W-:Y:S01]  /*0290*/  UMOV UR4, 0x400 ;  /* 0x0000040000047882 */ /* 0x000fe20000000000 */
[----:B------:R-:W-:Y:S01]  /*02a0*/  UMOV UR6, 0x80 ;  /* 0x0000008000067882 */ /* 0x000fe20000000000 */
[----:B------:R-:W-:Y:S01]  /*02b0*/  UMOV UR7, 0x100 ;  /* 0x0000010000077882 */ /* 0x000fe20000000000 */
[----:B------:R-:W-:Y:S01]  /*02c0*/  ELECT P0, URZ, PT ;  /* 0x00000000003f782f */ /* 0x000fe20003800000 */
[----:B-1----:R-:W-:Y:S02]  /*02d0*/  ULEA UR8, UR5, UR4, 0x18 ;  /* 0x0000000405087291 */ /* 0x002fe4000f8ec03f */
[----:B------:R-:W-:-:S04]  /*02e0*/  UIADD3 UR4, -UR6, 0x100000, URZ ;  /* 0x0010000006047890 */ /* 0x000fc8000fffe13f */
[----:B------:R-:W-:Y:S02]  /*02f0*/  USHF.L.U32 UR5, UR4, 0xb, URZ ;  /* 0x0000000b04057899 */ /* 0x000fe4000800063f */
[----:B------:R-:W-:Y:S02]  /*0300*/  USHF.L.U32 UR4, UR4, 0x1, URZ ;  /* 0x0000000104047899 */ /* 0x000fe4000800063f */
[----:B------:R-:W-:-:S04]  /*0310*/  UIADD3 UR6, -UR7, 0x100000, URZ ;  /* 0x0010000007067890 */ /* 0x000fc8000fffe13f */
[----:B------:R-:W-:Y:S02]  /*0320*/  USHF.L.U32 UR7, UR6, 0xb, URZ ;  /* 0x0000000b06077899 */ /* 0x000fe4000800063f */
[----:B------:R-:W-:Y:S01]  /*0330*/  USHF.L.U32 UR6, UR6, 0x1, URZ ;  /* 0x0000000106067899 */ /* 0x000fe2000800063f */
[----:B------:R-:W1:Y:S03]  /*0340*/  FENCE.VIEW.ASYNC.S ;  /* 0x00000000000073c6 */ /* 0x000e660000000000 */
[----:B-1----:R4:W1:Y:S08]  /*0350*/  SYNCS.EXCH.64 URZ, [UR8+0x30830], UR4 ;  /* 0x03083004083f75b2 */ /* 0x0028700008000100 */
[----:B------:R4:W0:Y:S01]  /*0360*/  SYNCS.EXCH.64 URZ, [UR8+0x30840], UR6 ;  /* 0x03084006083f75b2 */ /* 0x0008220008000100 */
[----:B------:R4:W0:Y:S01]  /*0370*/  SYNCS.EXCH.64 URZ, [UR8+0x30838], UR4 ;  /* 0x03083804083f75b2 */ /* 0x0008220008000100 */
[----:B------:R4:W0:Y:S02]  /*0380*/  SYNCS.EXCH.64 URZ, [UR8+0x30848], UR6 ;  /* 0x03084806083f75b2 */ /* 0x0008240008000100 */
[----:B----4-:R-:W-:Y:S01]  /*0390*/  NOP ;  /* 0x0000000000007918 */ /* 0x010fe20000000000 */
.L_x_1549:
[----:B------:R-:W4:Y:S01]  /*03a0*/  SHFL.IDX PT, R4, R2, RZ, 0x1f ;  /* 0x00001fff02047589 */ /* 0x000f2200000e0000 */
[----:B------:R-:W-:Y:S01]  /*03b0*/  NOP ;  /* 0x0000000000007918 */ /* 0x000fe20000000000 */
[----:B----4-:R-:W-:-:S13]  /*03c0*/  ISETP.NE.AND P0, PT, R4, RZ, PT ;  /* 0x000000ff0400720c */ /* 0x010fda0003f05270 */
        /* <DEDUP_REMOVED lines=19> */
.L_x_1550:
[----:B------:R-:W4:Y:S01]  /*0500*/  SHFL.IDX PT, R4, R2, RZ, 0x1f ;  /* 0x00001fff02047589 */ /* 0x000f2200000e0000 */
[----:B------:R-:W-:Y:S01]  /*0510*/  NOP ;  /* 0x0000000000007918 */ /* 0x000fe20000000000 */
[----:B----4-:R-:W-:-:S13]  /*0520*/  ISETP.NE.AND P0, PT, R4, RZ, PT ;  /* 0x000000ff0400720c */ /* 0x010fda0003f05270 */
[----:B------:R-:W-:Y:S05]  /*0530*/  @P0 BRA `(.L_x_1551) ;  /* 0x0000000000380947 */ /* 0x000fea0003800000 */
[----:B-1----:R-:W1:Y:S01]  /*0540*/  S2UR UR5, SR_CgaCtaId ;  /* 0x00000000000579c3 */ /* 0x002e620000008800 */
[----:B------:R-:W-:Y:S01]  /*0550*/  UMOV UR4, 0x400 ;  /* 0x0000040000047882 */ /* 0x000fe20000000000 */
[----:B------:R-:W-:Y:S01]  /*0560*/  UMOV UR7, 0x80 ;  /* 0x0000008000077882 */ /* 0x000fe20000000000 */
[----:B------:R-:W-:Y:S01]  /*0570*/  ELECT P0, URZ, PT ;  /* 0x00000000003f782f */ /* 0x000fe20003800000 */
[----:B-1----:R-:W-:Y:S02]  /*0580*/  ULEA UR6, UR5, UR4, 0x18 ;  /* 0x0000000405067291 */ /* 0x002fe4000f8ec03f */
[----:B------:R-:W-:-:S04]  /*0590*/  UIADD3 UR4, -UR7, 0x100000, URZ ;  /* 0x0010000007047890 */ /* 0x000fc8000fffe13f */
[----:B------:R-:W-:Y:S02]  /*05a0*/  USHF.L.U32 UR5, UR4, 0xb, URZ ;  /* 0x0000000b04057899 */ /* 0x000fe4000800063f */
[----:B------:R-:W-:Y:S01]  /*05b0*/  USHF.L.U32 UR4, UR4, 0x1, URZ ;  /* 0x0000000104047899 */ /* 0x000fe2000800063f */
[----:B------:R-:W1:Y:S11]  /*05c0*/  FENCE.VIEW.ASYNC.S ;  /* 0x00000000000073c6 */ /* 0x000e760000000000 */
[----:B-1----:R4:W1:Y:S01]  /*05d0*/  SYNCS.EXCH.64 URZ, [UR6+0x30870], UR4 ;  /* 0x03087004063f75b2 */ /* 0x0028620008000100 */
[----:B------:R4:W0:Y:S01]  /*05e0*/  SYNCS.EXCH.64 URZ, [UR6+0x30880], UR4 ;  /* 0x03088004063f75b2 */ /* 0x0008220008000100 */
[----:B------:R4:W0:Y:S01]  /*05f0*/  SYNCS.EXCH.64 URZ, [UR6+0x30878], UR4 ;  /* 0x03087804063f75b2 */ /* 0x0008220008000100 */
[----:B------:R4:W0:Y:S02]  /*0600*/  SYNCS.EXCH.64 URZ, [UR6+0x30888], UR4 ;  /* 0x03088804063f75b2 */ /* 0x0008240008000100 */
[----:B----4-:R-:W-:Y:S01]  /*0610*/  NOP ;  /* 0x0000000000007918 */ /* 0x010fe20000000000 */
.L_x_1551:
        /* <DEDUP_REMOVED lines=22> */
.L_x_1552:
        /* <DEDUP_REMOVED lines=22> */
.L_x_1553:
[----:B0-----:R-:W-:Y:S01]  /*08e0*/  ISETP.NE.AND P0, PT, R3, RZ, PT ;  /* 0x000000ff0300720c */ /* 0x001fe20003f05270 */
[----:B------:R-:W-:Y:S01]  /*08f0*/  IMAD.MOV.U32 R3, RZ, RZ, 0x1 ;  /* 0x00000001ff037424 */ /* 0x000fe200078e00ff */
[----:B------:R-:W-:Y:S01]  /*0900*/  NOP ;  /* 0x0000000000007918 */ /* 0x000fe20000000000 */
[----:B------:R-:W-:Y:S01]  /*0910*/  ULDC.64 UR60, c[0x0][0x208] ;  /* 0x00008200003c7ab9 */ /* 0x000fe20000000a00 */
[----:B------:R-:W-:Y:S02]  /*0920*/  BSSY B9, `(.L_x_1554) ;  /* 0x0002936000097945 */ /* 0x000fe40003800000 */
[----:B------:R-:W-:-:S05]  /*0930*/  SEL R3, R3, 0x2, !P0 ;  /* 0x0000000203037807 */ /* 0x000fca0004000000 */
[----:B------:R0:W-:Y:S01]  /*0940*/  STL [R1+0x20], R3 ;  /* 0x0000200301007387 */ /* 0x0001e20000100800 */
[----:B-123--:R-:W-:Y:S06]  /*0950*/  BAR.SYNC.DEFER_BLOCKING 0x0 ;  /* 0x0000000000007b1d */ /* 0x00efec0000010000 */
[----:B------:R-:W-:Y:S05]  /*0960*/  @!P0 BRA `(.L_x_1555) ;  /* 0x00000218005c8947 */ /* 0x000fea0003800000 */
.L_x_1556:
[----:B------:R-:W-:-:S08]  /*0970*/  NOP ;  /* 0x0000000000007918 */ /* 0x000fd00000000000 */
[----:B------:R-:W1:Y:S02]  /*0980*/  USETMAXREG.TRY_ALLOC.CTAPOOL UP0, 0xe8 ;  /* 0x000000e8000079c8 */ /* 0x000e640008000600 */
[----:B-1----:R-:W-:-:S13]  /*0990*/  PLOP3.LUT P0, PT, PT, PT, UP0, 0x80, 0x0 ;  /* 0x000000000000781c */ /* 0x002fda0003f0f008 */
[----:B------:R-:W-:Y:S05]  /*09a0*/  @!P0 BRA `(.L_x_1556) ;  /* 0xfffffffc00f08947 */ /* 0x000fea000383ffff */
[----:B------:R-:W1:Y:S08]  /*09b0*/  S2UR UR4, SR_CgaCtaId ;  /* 0x00000000000479c3 */ /* 0x000e700000008800 */
[----:B------:R-:W-:Y:S06]  /*09c0*/  BAR.ARV 0x8, 0x180 ;  /* 0x0206000000007b1d */ /* 0x000fec0000002000 */
[----:B------:R-:W-:-:S02]  /*09d0*/  MOV R18, 0x400 ;  /* 0x0000040000127802 */ /* 0x000fc40000000f00 */
[----:B------:R-:W-:Y:S01]  /*09e0*/  BAR.SYNC.DEFER_BLOCKING 0x5, 0x180 ;  /* 0x0146000000007b1d */ /* 0x000fe20000010000 */
[----:B-1----:R-:W-:-:S05]  /*09f0*/  IMAD.U32 R2, RZ, RZ, UR4 ;  /* 0x00000004ff027e24 */ /* 0x002fca000f8e00ff */
[----:B------:R-:W-:Y:S01]  /*0a00*/  ULDC UR4, c[0x0][0xc3c] ;  /* 0x00030f0000047ab9 */ /* 0x000fe20000000800 */
[----:B------:R-:W-:Y:S01]  /*0a10*/  LEA R18, R2, R18, 0x18 ;  /* 0x0000001202127211 */ /* 0x000fe200078ec0ff */
[----:B------:R-:W-:Y:S04]  /*0a20*/  STL [R1+0x4], R2 ;  /* 0x0000040201007387 */ /* 0x000fe80000100800 */
[----:B------:R-:W1:Y:S01]  /*0a30*/  LDS.128 R36, [R18+0x308d0] ;  /* 0x0308d00012247984 */ /* 0x000e620000000c00 */
[----:B------:R-:W-:Y:S06]  /*0a40*/  BAR.ARV 0x4, 0x180 ;  /* 0x0106000000007b1d */ /* 0x000fec0000002000 */
[----:B-1----:R-:W-:-:S13]  /*0a50*/  ISETP.GE.AND P0, PT, R39, UR4, PT ;  /* 0x0000000427007c0c */ /* 0x002fda000bf06270 */
[----:B------:R-:W-:Y:S05]  /*0a60*/  @P0 BRA `(.L_x_1557) ;  /* 0x0000029000840947 */ /* 0x000fea0003800000 */
[----:B------:R-:W-:-:S05]  /*0a70*/  VIADD R0, R0, 0xffffff80 ;  /* 0xffffff8000007836 */ /* 0x000fca0000000000 */
[----:B0-----:R-:W-:-:S04]  /*0a80*/  SHF.R.S32.HI R3, RZ, 0x1f, R0 ;  /* 0x0000001fff037819 */ /* 0x001fc80000011400 */
[CC--:B------:R-:W-:Y:S02]  /*0a90*/  LEA.HI R4, R3.reuse, R0.reuse, RZ, 0x5 ;  /* 0x0000000003047211 */ /* 0x0c0fe400078f28ff */
[CC--:B------:R-:W-:Y:S02]  /*0aa0*/  LEA.HI R2, R3.reuse, R0.reuse, RZ, 0x4 ;  /* 0x0000000003027211 */ /* 0x0c0fe400078f20ff */
[----:B------:R-:W-:Y:S01]  /*0ab0*/  LEA.HI R6, R3, R0, RZ, 0x2 ;  /* 0x0000000003067211 */ /* 0x000fe200078f10ff */
[----:B------:R-:W-:Y:S01]  /*0ac0*/  IMAD.SHL.U32 R4, R4, 0x20, RZ ;  /* 0x0000002004047824 */ /* 0x000fe200078e00ff */
[----:B------:R-:W-:Y:S02]  /*0ad0*/  LOP3.LUT R5, R2, 0x3fffff0, RZ, 0xc0, !PT ;  /* 0x03fffff002057812 */ /* 0x000fe400078ec0ff */
[----:B------:R-:W-:Y:S02]  /*0ae0*/  SHF.R.S32.HI R7, RZ, 0x4, R2 ;  /* 0x00000004ff077819 */ /* 0x000fe40000011402 */
[----:B------:R-:W-:Y:S01]  /*0af0*/  LOP3.LUT R4, R4, 0xfffffc00, RZ, 0xc0, !PT ;  /* 0xfffffc0004047812 */ /* 0x000fe200078ec0ff */
[----:B------:R-:W-:Y:S01]  /*0b00*/  IMAD.IADD R5, R0, 0x1, -R5 ;  /* 0x0000000100057824 */ /* 0x000fe200078e0a05 */
[----:B------:R-:W-:-:S02]  /*0b10*/  LEA.HI R2, R2, R7, RZ, 0x1 ;  /* 0x0000000702027211 */ /* 0x000fc400078f08ff */
[----:B------:R-:W-:Y:S01]  /*0b20*/  LOP3.LUT R9, R6, 0xfffffffc, RZ, 0xc0, !PT ;  /* 0xfffffffc06097812 */ /* 0x000fe200078ec0ff */
[----:B------:R-:W-:Y:S01]  /*0b30*/  IMAD R5, R5, 0x40, R4 ;  /* 0x0000004005057824 */ /* 0x000fe200078e0204 */
[----:B------:R-:W-:Y:S02]  /*0b40*/  LOP3.LUT R2, R2, 0x1ffffffe, RZ, 0xc0, !PT ;  /* 0x1ffffffe02027812 */ /* 0x000fe400078ec0ff */
[CC--:B------:R-:W-:Y:S01]  /*0b50*/  LEA.HI R4, R3.reuse, R0.reuse, RZ, 0x3 ;  /* 0x0000000003047211 */ /* 0x0c0fe200078f18ff */
[----:B------:R-:W-:Y:S01]  /*0b60*/  IMAD.IADD R8, R0, 0x1, -R9 ;  /* 0x0000000100087824 */ /* 0x000fe200078e0a09 */
[-C--:B------:R-:W-:Y:S01]  /*0b70*/  LEA.HI R6, R3, R0.reuse, RZ, 0x6 ;  /* 0x0000000003067211 */ /* 0x080fe200078f30ff */
[----:B------:R-:W-:Y:S01]  /*0b80*/  IMAD.IADD R2, R7, 0x1, -R2 ;  /* 0x0000000107027824 */ /* 0x000fe200078e0a02 */
[----:B------:R-:W-:Y:S02]  /*0b90*/  LEA.HI R3, R3, R0, RZ, 0x7 ;  /* 0x0000000003037211 */ /* 0x000fe400078f38ff */
[----:B------:R-:W-:Y:S01]  /*0ba0*/  LOP3.LUT R7, R4, 0xfffffff8, RZ, 0xc0, !PT ;  /* 0xfffffff804077812 */ /* 0x000fe200078ec0ff */
[----:B------:R-:W-:Y:S01]  /*0bb0*/  IMAD.SHL.U32 R6, R6, 0x8, RZ ;  /* 0x0000000806067824 */ /* 0x000fe200078e00ff */
[----:B------:R-:W-:-:S02]  /*0bc0*/  LOP3.LUT R9, R3, 0xffffff80, RZ, 0xc0, !PT ;  /* 0xffffff8003097812 */ /* 0x000fc400078ec0ff */
[----:B------:R-:W-:Y:S01]  /*0bd0*/  SHF.R.S32.HI R19, RZ, 0x3, R4 ;  /* 0x00000003ff137819 */ /* 0x000fe20000011404 */
[----:B------:R-:W-:Y:S01]  /*0be0*/  IMAD.IADD R11, R0, 0x1, -R7 ;  /* 0x00000001000b7824 */ /* 0x000fe200078e0a07 */
[----:B------:R-:W-:Y:S01]  /*0bf0*/  LEA.HI R10, R8, R8, RZ, 0x1 ;  /* 0x00000008080a7211 */ /* 0x000fe200078f08ff */
[----:B------:R-:W-:Y:S01]  /*0c00*/  IMAD.IADD R21, R0, 0x1, -R9 ;  /* 0x0000000100157824 */ /* 0x000fe200078e0a09 */
[----:B------:R-:W-:Y:S01]  /*0c10*/  SHF.R.S32.HI R26, RZ, 0x7, R3 ;  /* 0x00000007ff1a7819 */ /* 0x000fe20000011403 */
[----:B------:R-:W-:Y:S01]  /*0c20*/  IMAD R0, R2, 0x8, R5 ;  /* 0x0000000802007824 */ /* 0x000fe200078e0205 */
[----:B------:R-:W-:Y:S01]  /*0c30*/  STL [R1+0xc], R19 ;  /* 0x00000c1301007387 */ /* 0x000fe20000100800 */
[C---:B------:R-:W-:Y:S01]  /*0c40*/  VIADD R25, R19.reuse, 0x20 ;  /* 0x0000002013197836 */ /* 0x040fe20000000000 */
[----:B------:R-:W-:Y:S01]  /*0c50*/  LOP3.LUT R7, R10, 0x1ffffffe, RZ, 0xc0, !PT ;  /* 0x1ffffffe0a077812 */ /* 0x000fe200078ec0ff */
[C---:B------:R-:W-:Y:S01]  /*0c60*/  VIADD R4, R19.reuse, 0x40 ;  /* 0x0000004013047836 */ /* 0x040fe20000000000 */
[----:B------:R-:W-:Y:S01]  /*0c70*/  STL [R1+0x70], R11 ;  /* 0x0000700b01007387 */ /* 0x000fe20000100800 */
[----:B------:R-:W-:-:S02]  /*0c80*/  VIADD R13, R19, 0x60 ;  /* 0x00000060130d7836 */ /* 0x000fc40000000000 */
[----:B------:R-:W-:Y:S01]  /*0c90*/  IMAD.SHL.U32 R200, R11, 0x4, RZ ;  /* 0x000000040bc87824 */ /* 0x000fe200078e00ff */
[----:B------:R0:W-:Y:S01]  /*0ca0*/  STL [R1+0xb4], R0 ;  /* 0x0000b40001007387 */ /* 0x0001e20000100800 */
[----:B------:R-:W-:Y:S01]  /*0cb0*/  SHF.R.S32.HI R5, RZ, 0x1f, R4 ;  /* 0x0000001fff057819 */ /* 0x000fe20000011404 */
[----:B------:R-:W-:Y:S01]  /*0cc0*/  IMAD.IADD R7, R8, 0x1, -R7 ;  /* 0x0000000108077824 */ /* 0x000fe200078e0a07 */
[----:B------:R-:W-:Y:S01]  /*0cd0*/  SHF.R.S32.HI R8, RZ, 0x1f, R13 ;  /* 0x0000001fff087819 */ /* 0x000fe2000001140d */
[----:B------:R-:W-:Y:S01]  /*0ce0*/  STL [R1+0x80], R21 ;  /* 0x0000801501007387 */ /* 0x000fe20000100800 */
[----:B------:R-:W-:Y:S01]  /*0cf0*/  LEA.HI R10, R5, R4, RZ, 0x3 ;  /* 0x00000004050a7211 */ /* 0x000fe200078f18ff */
[----:B------:R-:W-:Y:S01]  /*0d00*/  IMAD.SHL.U32 R4, R4, 0x40, RZ ;  /* 0x0000004004047824 */ /* 0x000fe200078e00ff */
[----:B------:R-:W-:Y:S01]  /*0d10*/  LEA.HI R14, R8, R13, RZ, 0x3 ;  /* 0x0000000d080e7211 */ /* 0x000fe200078f18ff */
[----:B------:R1:W-:Y:S01]  /*0d20*/  STL [R1+0xa0], R25 ;  /* 0x0000a01901007387 */ /* 0x0003e20000100800 */
[----:B------:R-:W-:Y:S01]  /*0d30*/  VIADD R205, R200, 0x40 ;  /* 0x00000040c8cd7836 */ /* 0x000fe20000000000 */
[----:B0-----:R-:W-:Y:S01]  /*0d40*/  SHF.R.S32.HI R0, RZ, 0x1f, R21 ;  /* 0x0000001fff007819 */ /* 0x001fe20000011415 */
[----:B------:R-:W-:Y:S01]  /*0d50*/  IMAD.SHL.U32 R13, R13, 0x40, RZ ;  /* 0x000000400d0d7824 */ /* 0x000fe200078e00ff */
[----:B------:R-:W2:Y:S01]  /*0d60*/  LDL.LU R23, [R1+0x20] ;  /* 0x0000200001177983 */ /* 0x000ea20000300800 */
[----:B------:R-:W-:Y:S01]  /*0d70*/  LOP3.LUT R9, R4, 0x1c0, RZ, 0xc0, !PT ;  /* 0x000001c004097812 */ /* 0x000fe200078ec0ff */
[----:B------:R-:W-:Y:S01]  /*0d80*/  IMAD.IADD R205, R200, 0x1, R205 ;  /* 0x00000001c8cd7824 */ /* 0x000fe200078e02cd */
[----:B------:R-:W-:Y:S01]  /*0d90*/  LEA.HI R2, R0, R21, RZ, 0x2 ;  /* 0x0000001500027211 */ /* 0x000fe200078f10ff */
[----:B------:R-:W-:Y:S01]  /*0da0*/  IMAD.SHL.U32 R16, R11, 0x8, RZ ;  /* 0x000000080b107824 */ /* 0x000fe200078e00ff */
[----:B------:R-:W-:Y:S01]  /*0db0*/  LOP3.LUT R13, R13, 0x1c0, RZ, 0xc0, !PT ;  /* 0x000001c00d0d7812 */ /* 0x000fe200078ec0ff */
[----:B------:R-:W-:Y:S01]  /*0dc0*/  IMAD.SHL.U32 R14, R14, 0x40, RZ ;  /* 0x000000400e0e7824 */ /* 0x000fe200078e00ff */
[--C-:B------:R-:W-:Y:S01]  /*0dd0*/  SHF.R.S32.HI R4, RZ, 0x2, R2.reuse ;  /* 0x00000002ff047819 */ /* 0x100fe20000011402 */
[----:B------:R-:W-:Y:S01]  /*0de0*/  IMAD.SHL.U32 R11, R10, 0x40, RZ ;  /* 0x000000400a0b7824 */ /* 0x000fe200078e00ff */
[----:B------:R-:W-:-:S02]  /*0df0*/  SHF.R.S32.HI R5, RZ, 0x1f, R2 ;  /* 0x0000001fff057819 */ /* 0x000fc40000011402 */
[----:B------:R-:W-:Y:S02]  /*0e00*/  SHF.R.S32.HI R8, RZ, 0x1f, R205 ;  /* 0x0000001fff087819 */ /* 0x000fe400000114cd */
[----:B------:R-:W-:Y:S02]  /*0e10*/  LEA.HI R5, R5, R4, RZ, 0x3 ;  /* 0x0000000405057211 */ /* 0x000fe400078f18ff */
[----:B------:R-:W-:Y:S02]  /*0e20*/  LEA.HI R0, R0, R21, RZ, 0x5 ;  /* 0x0000001500007211 */ /* 0x000fe400078f28ff */
[----:B------:R-:W-:Y:S02]  /*0e30*/  LOP3.LUT R5, R5, 0xfffffff8, RZ, 0xc0, !PT ;  /* 0xfffffff805057812 */ /* 0x000fe400078ec0ff */
[CC--:B------:R-:W-:Y:S02]  /*0e40*/  LEA.HI R203, R8.reuse, R205.reuse, RZ, 0x3 ;  /* 0x000000cd08cb7211 */ /* 0x0c0fe400078f18ff */
[----:B------:R-:W-:Y:S01]  /*0e50*/  LEA.HI R8, R8, R205, RZ, 0x6 ;  /* 0x000000cd08087211 */ /* 0x000fe200078f30ff */
[----:B------:R-:W-:Y:S01]  /*0e60*/  IMAD.IADD R5, R4, 0x1, -R5 ;  /* 0x0000000104057824 */ /* 0x000fe200078e0a05 */
[----:B------:R-:W-:-:S02]  /*0e70*/  LOP3.LUT R4, R13, 0x38, R16, 0xf8, !PT ;  /* 0x000000380d047812 */ /* 0x000fc400078ef810 */
[----:B------:R-:W-:Y:S01]  /*0e80*/  SHF.R.U32.HI R15, RZ, 0x3, R13 ;  /* 0x00000003ff0f7819 */ /* 0x000fe2000001160d */
[----:B------:R-:W-:Y:S01]  /*0e90*/  IMAD.SHL.U32 R8, R8, 0x80, RZ ;  /* 0x0000008008087824 */ /* 0x000fe200078e00ff */
[----:B------:R-:W-:Y:S02]  /*0ea0*/  LOP3.LUT R14, R14, 0xfffffe00, RZ, 0xc0, !PT ;  /* 0xfffffe000e0e7812 */ /* 0x000fe400078ec0ff */
[----:B------:R-:W-:Y:S02]  /*0eb0*/  SHF.R.S32.HI R0, RZ, 0x5, R0 ;  /* 0x00000005ff007819 */ /* 0x000fe40000011400 */
[----:B------:R-:W-:Y:S02]  /*0ec0*/  LOP3.LUT R10, R9, 0x38, R16, 0xf8, !PT ;  /* 0x00000038090a7812 */ /* 0x000fe400078ef810 */
[----:B------:R-:W-:Y:S02]  /*0ed0*/  SHF.R.U32.HI R12, RZ, 0x3, R9 ;  /* 0x00000003ff0c7819 */ /* 0x000fe40000011609 */
[----:B------:R-:W-:-:S02]  /*0ee0*/  LOP3.LUT R11, R11, 0xfffffe00, RZ, 0xc0, !PT ;  /* 0xfffffe000b0b7812 */ /* 0x000fc400078ec0ff */
[----:B------:R-:W-:Y:S02]  /*0ef0*/  LOP3.LUT R9, R9, 0x38, R203, 0xf8, !PT ;  /* 0x0000003809097812 */ /* 0x000fe400078ef8cb */
[----:B------:R-:W-:Y:S01]  /*0f00*/  LOP3.LUT R20, R14, R4, R15, 0xf6, !PT ;  /* 0x000000040e147212 */ /* 0x000fe200078ef60f */
[----:B------:R-:W-:Y:S01]  /*0f10*/  IMAD R4, R0, 0x10, R5 ;  /* 0x0000001000047824 */ /* 0x000fe200078e0205 */
[----:B------:R-:W-:Y:S01]  /*0f20*/  LOP3.LUT R10, R11, R10, R12, 0xf6, !PT ;  /* 0x0000000a0b0a7212 */ /* 0x000fe200078ef60c */
[----:B------:R-:W-:Y:S01]  /*0f30*/  IMAD.SHL.U32 R0, R19, 0x40, RZ ;  /* 0x0000004013007824 */ /* 0x000fe200078e00ff */
[----:B------:R-:W-:Y:S02]  /*0f40*/  LOP3.LUT R12, R9, R12, RZ, 0x3c, !PT ;  /* 0x0000000c090c7212 */ /* 0x000fe400078e3cff */
[----:B------:R-:W-:Y:S02]  /*0f50*/  LOP3.LUT R9, R8, 0xffffe000, RZ, 0xc0, !PT ;  /* 0xffffe00008097812 */ /* 0x000fe400078ec0ff */
[----:B------:R-:W-:Y:S01]  /*0f60*/  SHF.R.S32.HI R8, RZ, 0x1f, R25 ;  /* 0x0000001fff087819 */ /* 0x000fe20000011419 */
[----:B------:R-:W-:Y:S01]  /*0f70*/  IMAD.SHL.U32 R5, R25, 0x40, RZ ;  /* 0x0000004019057824 */ /* 0x000fe200078e00ff */
[----:B------:R-:W-:-:S02]  /*0f80*/  LOP3.LUT R19, R0, 0x1c0, RZ, 0xc0, !PT ;  /* 0x000001c000137812 */ /* 0x000fc400078ec0ff */
[----:B------:R-:W-:Y:S02]  /*0f90*/  LOP3.LUT R22, R13, 0x38, R203, 0xf8, !PT ;  /* 0x000000380d167812 */ /* 0x000fe400078ef8cb */
[----:B------:R-:W-:Y:S02]  /*0fa0*/  LEA.HI R3, R3, R26, RZ, 0x1 ;  /* 0x0000001a03037211 */ /* 0x000fe400078f08ff */
[----:B------:R-:W-:Y:S02]  /*0fb0*/  LEA.HI R8, R8, R25, RZ, 0x3 ;  /* 0x0000001908087211 */ /* 0x000fe400078f18ff */
[----:B-1----:R-:W-:Y:S02]  /*0fc0*/  SHF.R.U32.HI R25, RZ, 0x3, R19 ;  /* 0x00000003ff197819 */ /* 0x002fe40000011613 */
[----:B------:R-:W-:Y:S02]  /*0fd0*/  LOP3.LUT R0, R19, 0x38, R203, 0xf8, !PT ;  /* 0x0000003813007812 */ /* 0x000fe400078ef8cb */
[----:B------:R-:W-:-:S02]  /*0fe0*/  LOP3.LUT R22, R22, R15, RZ, 0x3c, !PT ;  /* 0x0000000f16167212 */ /* 0x000fc400078e3cff */
[----:B------:R-:W-:Y:S02]  /*0ff0*/  LOP3.LUT R15, R5, 0x1c0, RZ, 0xc0, !PT ;  /* 0x000001c0050f7812 */ /* 0x000fe400078ec0ff */
[----:B------:R-:W-:Y:S01]  /*1000*/  LOP3.LUT R3, R3, 0x3fffffe, RZ, 0xc0, !PT ;  /* 0x03fffffe03037812 */ /* 0x000fe200078ec0ff */
[----:B------:R-:W-:Y:S01]  /*1010*/  IMAD.SHL.U32 R8, R8, 0x40, RZ ;  /* 0x0000004008087824 */ /* 0x000fe200078e00ff */
[----:B------:R-:W-:Y:S02]  /*1020*/  LOP3.LUT R24, R6, 0xfffffe00, RZ, 0xc0, !PT ;  /* 0xfffffe0006187812 */ /* 0x000fe400078ec0ff */
[----:B------:R-:W-:Y:S01]  /*1030*/  LOP3.LUT R0, R0, R25, RZ, 0x3c, !PT ;  /* 0x0000001900007212 */ /* 0x000fe200078e3cff */
[----:B------:R-:W-:Y:S01]  /*1040*/  STL [R1+0xac], R26 ;  /* 0x0000ac1a01007387 */ /* 0x000fe20000100800 */
[----:B------:R-:W-:Y:S01]  /*1050*/  SHF.R.U32.HI R13, RZ, 0x3, R15 ;  /* 0x00000003ff0d7819 */ /* 0x000fe2000001160f */
[----:B------:R-:W-:Y:S01]  /*1060*/  IMAD.IADD R3, R26, 0x1, -R3 ;  /* 0x000000011a037824 */ /* 0x000fe200078e0a03 */
[----:B------:R-:W-:Y:S01]  /*1070*/  LOP3.LUT R5, R15, 0x38, R203, 0xf8, !PT ;  /* 0x000000380f057812 */ /* 0x000fe200078ef8cb */
[----:B------:R-:W-:Y:S01]  /*1080*/  STL [R1+0x5c], R24 ;  /* 0x00005c1801007387 */ /* 0x000fe20000100800 */
[----:B------:R-:W-:-:S02]  /*1090*/  IADD3 R12, R12, R9, R11 ;  /* 0x000000090c0c7210 */ /* 0x000fc40007ffe00b */
[----:B------:R-:W-:Y:S01]  /*10a0*/  IADD3 R6, R0, R9, R24 ;  /* 0x0000000900067210 */ /* 0x000fe20007ffe018 */
[----:B------:R0:W-:Y:S01]  /*10b0*/  STL [R1+0x54], R19 ;  /* 0x0000541301007387 */ /* 0x0001e20000100800 */
[----:B------:R-:W-:Y:S02]  /*10c0*/  LOP3.LUT R11, R8, 0xfffffe00, RZ, 0xc0, !PT ;  /* 0xfffffe00080b7812 */ /* 0x000fe400078ec0ff */
[----:B------:R-:W-:Y:S01]  /*10d0*/  LOP3.LUT R0, R19, 0x38, R16, 0xf8, !PT ;  /* 0x0000003813007812 */ /* 0x000fe200078ef810 */
[----:B------:R-:W-:Y:S01]  /*10e0*/  IMAD R4, R3, 0x40, R4 ;  /* 0x0000004003047824 */ /* 0x000fe200078e0204 */
[----:B------:R-:W-:Y:S01]  /*10f0*/  LOP3.LUT R8, R5, R13, RZ, 0x3c, !PT ;  /* 0x0000000d05087212 */ /* 0x000fe200078e3cff */
[----:B------:R-:W-:Y:S01]  /*1100*/  STL [R1+0x50], R15 ;  /* 0x0000500f01007387 */ /* 0x000fe20000100800 */
[----:B------:R-:W-:Y:S01]  /*1110*/  LOP3.LUT R2, R2, 0x7ffffffc, RZ, 0xc0, !PT ;  /* 0x7ffffffc02027812 */ /* 0x000fe200078ec0ff */
[----:B0-----:R-:W-:Y:S02]  /*1120*/  VIADD R19, R16, 0x80 ;  /* 0x0000008010137836 */ /* 0x001fe40000000000 */
[----:B------:R-:W-:Y:S01]  /*1130*/  STL [R1+0xa8], R25 ;  /* 0x0000a81901007387 */ /* 0x000fe20000100800 */
[----:B------:R-:W-:-:S02]  /*1140*/  LOP3.LUT R5, R24, R0, R25, 0xf6, !PT ;  /* 0x0000000018057212 */ /* 0x000fc400078ef619 */
[-C--:B------:R-:W-:Y:S01]  /*1150*/  IADD3 R22, R22, R9.reuse, R14 ;  /* 0x0000000916167210 */ /* 0x080fe20007ffe00e */
[----:B------:R-:W-:Y:S01]  /*1160*/  STL [R1+0xa4], R13 ;  /* 0x0000a40d01007387 */ /* 0x000fe20000100800 */
[----:B------:R-:W-:Y:S02]  /*1170*/  IADD3 R8, R8, R9, R11 ;  /* 0x0000000908087210 */ /* 0x000fe40007ffe00b */
[----:B------:R-:W-:Y:S01]  /*1180*/  LOP3.LUT R0, R15, 0x38, R16, 0xf8, !PT ;  /* 0x000000380f007812 */ /* 0x000fe200078ef810 */
[----:B------:R-:W-:Y:S01]  /*1190*/  STL [R1+0x58], R11 ;  /* 0x0000580b01007387 */ /* 0x000fe20000100800 */
[----:B------:R-:W-:Y:S01]  /*11a0*/  SHF.R.S32.HI R9, RZ, 0x1f, R19 ;  /* 0x0000001fff097819 */ /* 0x000fe20000011413 */
[----:B------:R-:W-:Y:S02]  /*11b0*/  IMAD.IADD R2, R21, 0x1, -R2 ;  /* 0x0000000115027824 */ /* 0x000fe400078e0a02 */
[----:B------:R-:W-:Y:S01]  /*11c0*/  STL [R1+0xb0], R4 ;  /* 0x0000b00401007387 */ /* 0x000fe20000100800 */
[----:B------:R-:W-:Y:S01]  /*11d0*/  VIADD R3, R18, 0x10400 ;  /* 0x0001040012037836 */ /* 0x000fe20000000000 */
[----:B------:R-:W-:-:S02]  /*11e0*/  LOP3.LUT R0, R11, R0, R13, 0xf6, !PT ;  /* 0x000000000b007212 */ /* 0x000fc400078ef60d */
[----:B------:R-:W-:Y:S01]  /*11f0*/  STL [R1+0x7c], RZ ;  /* 0x00007cff01007387 */ /* 0x000fe20000100800 */
[----:B------:R-:W-:-:S03]  /*1200*/  IMAD R10, R10, 0x2, R3 ;  /* 0x000000020a0a7824 */ /* 0x000fc600078e0203 */
[----:B------:R-:W-:Y:S04]  /*1210*/  STL [R1+0x40], RZ ;  /* 0x000040ff01007387 */ /* 0x000fe80000100800 */
[----:B------:R-:W-:Y:S04]  /*1220*/  STL [R1+0x6c], R5 ;  /* 0x00006c0501007387 */ /* 0x000fe80000100800 */
[----:B------:R0:W-:Y:S04]  /*1230*/  STL [R1], R9 ;  /* 0x0000000901007387 */ /* 0x0001e80000100800 */
[----:B------:R1:W-:Y:S01]  /*1240*/  STL [R1+0x8], R2 ;  /* 0x0000080201007387 */ /* 0x0003e20000100800 */
[----:B0-----:R-:W-:-:S02]  /*1250*/  IMAD R9, R0, 0x2, R3 ;  /* 0x0000000200097824 */ /* 0x001fc400078e0203 */
[--C-:B------:R-:W-:Y:S02]  /*1260*/  IMAD R0, R6, 0x2, R3.reuse ;  /* 0x0000000206007824 */ /* 0x100fe400078e0203 */
[--C-:B-1----:R-:W-:Y:S01]  /*1270*/  IMAD R2, R20, 0x2, R3.reuse ;  /* 0x0000000214027824 */ /* 0x102fe200078e0203 */
[----:B------:R-:W-:Y:S01]  /*1280*/  STL [R1+0x90], R10 ;  /* 0x0000900a01007387 */ /* 0x000fe20000100800 */
[----:B------:R-:W-:-:S03]  /*1290*/  IMAD R6, R12, 0x2, R3 ;  /* 0x000000020c067824 */ /* 0x000fc600078e0203 */
[----:B------:R0:W-:Y:S04]  /*12a0*/  STL [R1+0x88], R2 ;  /* 0x0000880201007387 */ /* 0x0001e80000100800 */
[----:B------:R-:W-:Y:S04]  /*12b0*/  STL [R1+0x98], R9 ;  /* 0x0000980901007387 */ /* 0x000fe80000100800 */
[----:B------:R1:W-:Y:S01]  /*12c0*/  STL [R1+0x9c], R0 ;  /* 0x00009c0001007387 */ /* 0x0003e20000100800 */
[----:B0-----:R-:W-:-:S05]  /*12d0*/  IMAD R2, R8, 0x2, R3 ;  /* 0x0000000208027824 */ /* 0x001fca00078e0203 */
[----:B------:R0:W-:Y:S01]  /*12e0*/  STL [R1+0x94], R2 ;  /* 0x0000940201007387 */ /* 0x0001e20000100800 */
[----:B-1----:R-:W-:-:S03]  /*12f0*/  IMAD R0, R22, 0x2, R3 ;  /* 0x0000000216007824 */ /* 0x002fc600078e0203 */
[----:B------:R-:W-:Y:S04]  /*1300*/  STL [R1+0x8c], R6 ;  /* 0x00008c0601007387 */ /* 0x000fe80000100800 */
[----:B------:R1:W-:Y:S01]  /*1310*/  STL [R1+0x84], R0 ;  /* 0x0000840001007387 */ /* 0x0003e20000100800 */
[----:B0-----:R-:W-:Y:S02]  /*1320*/  IMAD R2, R5, 0x2, R3 ;  /* 0x0000000205027824 */ /* 0x001fe400078e0203 */
[----:B-1----:R-:W-:-:S03]  /*1330*/  IMAD R0, R7, 0x8, R4 ;  /* 0x0000000807007824 */ /* 0x002fc600078e0204 */
[----:B------:R0:W-:Y:S04]  /*1340*/  STL [R1+0x60], R2 ;  /* 0x0000600201007387 */ /* 0x0001e80000100800 */
[----:B------:R0:W-:Y:S01]  /*1350*/  STL [R1+0x64], R0 ;  /* 0x0000640001007387 */ /* 0x0001e20000100800 */
[----:B------:R-:W-:Y:S01]  /*1360*/  LOP3.LUT R203, R203, 0xfffffff8, RZ, 0xc0, !PT ;  /* 0xfffffff8cbcb7812 */ /* 0x000fe200078ec0ff */
[----:B------:R-:W-:Y:S01]  /*1370*/  IMAD.MOV.U32 R202, RZ, RZ, RZ ;  /* 0x000000ffffca7224 */ /* 0x000fe200078e00ff */
[----:B------:R-:W-:Y:S01]  /*1380*/  SHF.R.S32.HI R17, RZ, 0x1f, R16 ;  /* 0x0000001fff117819 */ /* 0x000fe20000011410 */
[----:B------:R-:W-:Y:S01]  /*1390*/  IMAD.MOV.U32 R218, RZ, RZ, RZ ;  /* 0x000000ffffda7224 */ /* 0x000fe200078e00ff */
[----:B------:R-:W-:Y:S01]  /*13a0*/  SHF.R.S32.HI R224, RZ, 0x1f, R203 ;  /* 0x0000001fffe07819 */ /* 0x000fe200000114cb */
[----:B------:R-:W-:Y:S01]  /*13b0*/  IMAD.MOV.U32 R204, RZ, RZ, RZ ;  /* 0x000000ffffcc7224 */ /* 0x000fe200078e00ff */
[----:B--2---:R-:W-:Y:S01]  /*13c0*/  LOP3.LUT R225, R23, 0x1, RZ, 0xfc, !PT ;  /* 0x0000000117e17812 */ /* 0x004fe200078efcff */
[----:B------:R-:W-:-:S05]  /*13d0*/  VIADD R23, R16, 0xc0 ;  /* 0x000000c010177836 */ /* 0x000fca0000000000 */
[----:B0-----:R-:W-:-:S07]  /*13e0*/  SHF.R.S32.HI R228, RZ, 0x1f, R23 ;  /* 0x0000001fffe47819 */ /* 0x001fce0000011417 */
.L_x_1860:
[----:B------:R-:W-:Y:S01]  /*13f0*/  ULDC.64 UR4, c[0x0][0xa28] ;  /* 0x00028a0000047ab9 */ /* 0x000fe20000000a00 */
[----:B01----:R-:W0:Y:S01]  /*1400*/  LDC.64 R4, c[0x0][0xa08] ;  /* 0x00028200ff047b82 */ /* 0x003e220000000a00 */
[----:B------:R-:W-:Y:S01]  /*1410*/  ISETP.NE.U32.AND P0, PT, RZ, UR4, PT ;  /* 0x00000004ff007c0c */ /* 0x000fe2000bf05070 */
[----:B------:R-:W-:Y:S01]  /*1420*/  IMAD.MOV.U32 R0, RZ, RZ, RZ ;  /* 0x000000ffff007224 */ /* 0x000fe200078e00ff */
[----:B------:R-:W-:Y:S01]  /*1430*/  ULDC.64 UR6, c[0x0][0xa20] ;  /* 0x0002880000067ab9 */ /* 0x000fe20000000a00 */
[----:B------:R-:W-:Y:S01]  /*1440*/  IMAD.MOV.U32 R28, RZ, RZ, RZ ;  /* 0x000000ffff1c7224 */ /* 0x000fe200078e00ff */
[----:B------:R-:W-:Y:S01]  /*1450*/  ISETP.NE.AND.EX P0, PT, RZ, UR5, PT, P0 ;  /* 0x00000005ff007c0c */ /* 0x000fe2000bf05300 */
[----:B------:R-:W-:Y:S02]  /*1460*/  ULDC.64 UR4, c[0x0][0xa18] ;  /* 0x0002860000047ab9 */ /* 0x000fe40000000a00 */
[----:B------:R-:W-:-:S04]  /*1470*/  ISETP.NE.U32.AND P1, PT, RZ, UR4, PT ;  /* 0x00000004ff007c0c */ /* 0x000fc8000bf25070 */
[----:B------:R-:W-:Y:S01]  /*1480*/  ISETP.NE.AND.EX P1, PT, RZ, UR5, PT, P1 ;  /* 0x00000005ff007c0c */ /* 0x000fe2000bf25310 */
[----:B------:R-:W-:Y:S02]  /*1490*/  ULDC.64 UR4, c[0x0][0xa08] ;  /* 0x0002820000047ab9 */ /* 0x000fe40000000a00 */
[----:B------:R-:W-:-:S03]  /*14a0*/  ISETP.NE.U32.AND P3, PT, RZ, UR4, PT ;  /* 0x00000004ff007c0c */ /* 0x000fc6000bf65070 */
[----:B--23--:R-:W1:Y:S01]  /*14b0*/  @P0 LDC.64 R2, c[0x0][0xa28] ;  /* 0x00028a00ff020b82 */ /* 0x00ce620000000a00 */
[----:B------:R-:W-:Y:S01]  /*14c0*/  ISETP.NE.AND.EX P3, PT, RZ, UR5, PT, P3 ;  /* 0x00000005ff007c0c */ /* 0x000fe2000bf65330 */
[----:B0-----:R-:W-:-:S06]  /*14d0*/  IMAD.WIDE R8, R39, 0x4, R4 ;  /* 0x0000000427087825 */ /* 0x001fcc00078e0204 */
[----:B------:R-:W0:Y:S01]  /*14e0*/  @P1 LDC.64 R6, c[0x0][0xa18] ;  /* 0x00028600ff061b82 */ /* 0x000e220000000a00 */
[----:B------:R-:W-:Y:S02]  /*14f0*/  ULDC UR4, c[0x0][0x288] ;  /* 0x0000a20000047ab9 */ /* 0x000fe40000000800 */
[----:B------:R-:W-:Y:S01]  /*1500*/  IMAD.U32 R219, RZ, RZ, UR4 ;  /* 0x00000004ffdb7e24 */ /* 0x000fe2000f8e00ff */
[----:B------:R2:W-:Y:S01]  /*1510*/  STL [R1+0x74], R38 ;  /* 0x0000742601007387 */ /* 0x0005e20000100800 */
[----:B------:R-:W-:-:S03]  /*1520*/  ULDC.64 UR4, c[0x0][0x418] ;  /* 0x0001060000047ab9 */ /* 0x000fc60000000a00 */
[----:B-----5:R2:W5:Y:S01]  /*1530*/  @P3 LDG.E R28, desc[UR60][R8.64] ;  /* 0x0000003c081c3981 */ /* 0x020562000c1e1900 */
[----:B-1----:R-:W-:-:S05]  /*1540*/  @P0 IMAD.WIDE R2, R39, 0x4, R2 ;  /* 0x0000000427020825 */ /* 0x002fca00078e0202 */
[----:B------:R2:W5:Y:S01]  /*1550*/  @P0 LDG.E R0, desc[UR60][R2.64] ;  /* 0x0000003c02000981 */ /* 0x000562000c1e1900 */
[----:B0-----:R-:W-:-:S05]  /*1560*/  @P1 IMAD.WIDE R4, R39, 0x4, R6 ;  /* 0x0000000427041825 */ /* 0x001fca00078e0206 */
[----:B------:R2:W5:Y:S04]  /*1570*/  @P1 LDG.E R219, desc[UR60][R4.64] ;  /* 0x0000003c04db1981 */ /* 0x000568000c1e1900 */
[----:B------:R2:W-:Y:S01]  /*1580*/  STL [R1+0x78], R39 ;  /* 0x0000782701007387 */ /* 0x0005e20000100800 */
[----:B------:R-:W-:-:S03]  /*1590*/  UISETP.NE.U32.AND UP0, UPT, UR4, URZ, UPT ;  /* 0x0000003f0400728c */ /* 0x000fc6000bf05070 */
[----:B------:R-:W-:Y:S01]  /*15a0*/  ULDC UR4, c[0x0][0x424] ;  /* 0x0001090000047ab9 */ /* 0x000fe20000000800 */
[----:B------:R-:W-:Y:S01]  /*15b0*/  UISETP.NE.AND.EX UP0, UPT, UR5, URZ, UPT, UP0 ;  /* 0x0000003f0500728c */ /* 0x000fe2000bf05300 */
[----:B------:R-:W-:Y:S02]  /*15c0*/  ISETP.NE.U32.AND P2, PT, RZ, UR6, PT ;  /* 0x00000006ff007c0c */ /* 0x000fe4000bf45070 */
[----:B------:R-:W-:Y:S01]  /*15d0*/  ULDC UR5, c[0x0][0x2f0] ;  /* 0x0000bc0000057ab9 */ /* 0x000fe20000000800 */
[----:B------:R-:W-:Y:S01]  /*15e0*/  USEL UR4, UR4, 0x1, UP0 ;  /* 0x0000000104047887 */ /* 0x000fe20008000000 */
[----:B------:R-:W-:-:S03]  /*15f0*/  ISETP.NE.AND.EX P2, PT, RZ, UR7, PT, P2 ;  /* 0x00000007ff007c0c */ /* 0x000fc6000bf45320 */
[----:B------:R-:W-:-:S03]  /*1600*/  UIMAD UR4, UR4, UR5, URZ ;  /* 0x00000005040472a4 */ /* 0x000fc6000f8e023f */
[----:B------:R-:W-:Y:S01]  /*1610*/  ULDC UR5, c[0x0][0x348] ;  /* 0x0000d20000057ab9 */ /* 0x000fe20000000800 */
[----:B--2-4-:R-:W-:Y:S08]  /*1620*/  @P1 BRA `(.L_x_1558) ;  /* 0x0000000000241947 */ /* 0x014ff00003800000 */
[----:B------:R-:W-:Y:S02]  /*1630*/  ULDC.64 UR6, c[0x0][0xa00] ;  /* 0x0002800000067ab9 */ /* 0x000fe40000000a00 */
[----:B------:R-:W-:-:S04]  /*1640*/  ISETP.NE.U32.AND P0, PT, RZ, UR6, PT ;  /* 0x00000006ff007c0c */ /* 0x000fc8000bf05070 */
[----:B------:R-:W-:-:S13]  /*1650*/  ISETP.NE.AND.EX P0, PT, RZ, UR7, PT, P0 ;  /* 0x00000007ff007c0c */ /* 0x000fda000bf05300 */
[----:B------:R-:W-:Y:S05]  /*1660*/  @!P0 BRA `(.L_x_1558) ;  /* 0x0000000000148947 */ /* 0x000fea0003800000 */
[----:B------:R-:W0:Y:S02]  /*1670*/  LDC.64 R2, c[0x0][0xa00] ;  /* 0x00028000ff027b82 */ /* 0x000e240000000a00 */
[----:B0-----:R-:W-:-:S05]  /*1680*/  IMAD.WIDE R2, R39, 0x4, R2 ;  /* 0x0000000427027825 */ /* 0x001fca00078e0202 */
[----:B-----5:R-:W2:Y:S04]  /*1690*/  LDG.E R219, desc[UR60][R2.64] ;  /* 0x0000003c02db7981 */ /* 0x020ea8000c1e1900 */
[----:B------:R-:W2:Y:S02]  /*16a0*/  LDG.E R4, desc[UR60][R2.64+0x4] ;  /* 0x0000043c02047981 */ /* 0x000ea4000c1e1900 */
[----:B--2---:R-:W-:-:S07]  /*16b0*/  IMAD.IADD R219, R4, 0x1, -R219 ;  /* 0x0000000104db7824 */ /* 0x004fce00078e0adb */
.L_x_1558:
[----:B------:R-:W-:Y:S02]  /*16c0*/  IMAD.U32 R2, RZ, RZ, UR5 ;  /* 0x00000005ff027e24 */ /* 0x000fe4000f8e00ff */
[----:B------:R-:W-:Y:S01]  /*16d0*/  IMAD.U32 R29, RZ, RZ, UR4 ;  /* 0x00000004ff1d7e24 */ /* 0x000fe2000f8e00ff */
[----:B------:R-:W-:Y:S06]  /*16e0*/  @!P2 BRA `(.L_x_1559) ;  /* 0x000000000010a947 */ /* 0x000fec0003800000 */
[----:B------:R-:W0:Y:S02]  /*16f0*/  LDC.64 R4, c[0x0][0xa20] ;  /* 0x00028800ff047b82 */ /* 0x000e240000000a00 */
[----:B0-----:R-:W-:-:S05]  /*1700*/  IMAD.WIDE R4, R39, 0x4, R4 ;  /* 0x0000000427047825 */ /* 0x001fca00078e0204 */
[----:B------:R0:W5:Y:S01]  /*1710*/  LDG.E R29, desc[UR60][R4.64] ;  /* 0x0000003c041d7981 */ /* 0x000162000c1e1900 */
[----:B------:R-:W-:Y:S05]  /*1720*/  BRA `(.L_x_1560) ;  /* 0x0000000000107947 */ /* 0x000fea0003800000 */
.L_x_1559:
[----:B------:R-:W-:Y:S05]  /*1730*/  @!P3 BRA `(.L_x_1560) ;  /* 0x00000000000cb947 */ /* 0x000fea0003800000 */
[----:B------:R-:W2:Y:S04]  /*1740*/  LDG.E R4, desc[UR60][R8.64] ;  /* 0x0000003c08047981 */ /* 0x000ea8000c1e1900 */
[----:B------:R-:W2:Y:S02]  /*1750*/  LDG.E R29, desc[UR60][R8.64+0x4] ;  /* 0x0000043c081d7981 */ /* 0x000ea4000c1e1900 */
[----:B--2---:R-:W-:-:S07]  /*1760*/  IMAD.IADD R29, R29, 0x1, -R4 ;  /* 0x000000011d1d7824 */ /* 0x004fce00078e0a04 */
.L_x_1560:
[----:B------:R-:W-:Y:S01]  /*1770*/  ULDC.64 UR4, c[0x0][0xa10] ;  /* 0x0002840000047ab9 */ /* 0x000fe20000000a00 */
[----:B------:R-:W1:Y:S01]  /*1780*/  LDC R9, c[0x0][0x448] ;  /* 0x00011200ff097b82 */ /* 0x000e620000000800 */
[----:B------:R-:W-:-:S04]  /*1790*/  ISETP.NE.U32.AND P0, PT, RZ, UR4, PT ;  /* 0x00000004ff007c0c */ /* 0x000fc8000bf05070 */
[----:B------:R-:W-:Y:S01]  /*17a0*/  ISETP.NE.AND.EX P0, PT, RZ, UR5, PT, P0 ;  /* 0x00000005ff007c0c */ /* 0x000fe2000bf05300 */
[----:B------:R-:W-:Y:S02]  /*17b0*/  ULDC.64 UR4, c[0x0][0xa30] ;  /* 0x00028c0000047ab9 */ /* 0x000fe40000000a00 */
[----:B------:R-:W-:Y:S01]  /*17c0*/  ISETP.NE.U32.AND P1, PT, RZ, UR4, PT ;  /* 0x00000004ff007c0c */ /* 0x000fe2000bf25070 */
[----:B-----5:R-:W-:Y:S01]  /*17d0*/  IMAD.MOV.U32 R94, RZ, RZ, R29 ;  /* 0x000000ffff5e7224 */ /* 0x020fe200078e001d */
[----:B------:R-:W2:Y:S02]  /*17e0*/  LDC.64 R12, c[0x0][0x9e0] ;  /* 0x00027800ff0c7b82 */ /* 0x000ea40000000a00 */
[----:B------:R-:W-:-:S06]  /*17f0*/  ISETP.NE.AND.EX P1, PT, RZ, UR5, PT, P1 ;  /* 0x00000005ff007c0c */ /* 0x000fcc000bf25310 */
[----:B0-----:R-:W0:Y:S08]  /*1800*/  @P0 LDC.64 R4, c[0x0][0xa10] ;  /* 0x00028400ff040b82 */ /* 0x001e300000000a00 */
[----:B------:R-:W3:Y:S01]  /*1810*/  @P1 LDC.64 R6, c[0x0][0xa30] ;  /* 0x00028c00ff061b82 */ /* 0x000ee20000000a00 */
[----:B0-----:R-:W-:-:S05]  /*1820*/  @P0 IMAD.WIDE R4, R39, 0x4, R4 ;  /* 0x0000000427040825 */ /* 0x001fca00078e0204 */
[----:B------:R-:W4:Y:S04]  /*1830*/  @P0 LDG.E R3, desc[UR60][R4.64] ;  /* 0x0000003c04030981 */ /* 0x000f28000c1e1900 */
[----:B------:R0:W4:Y:S01]  /*1840*/  @P0 LDG.E R8, desc[UR60][R4.64+0x4] ;  /* 0x0000043c04080981 */ /* 0x000122000c1e1900 */
[----:B---3--:R-:W-:-:S05]  /*1850*/  @P1 IMAD.WIDE R6, R39, 0x4, R6 ;  /* 0x0000000427061825 */ /* 0x008fca00078e0206 */
[----:B------:R3:W5:Y:S01]  /*1860*/  @P1 LDG.E R94, desc[UR60][R6.64] ;  /* 0x0000003c065e1981 */ /* 0x000762000c1e1900 */
[----:B-1----:R-:W-:Y:S01]  /*1870*/  ISETP.NE.AND P1, PT, R9, 0x1, PT ;  /* 0x000000010900780c */ /* 0x002fe20003f25270 */
[----:B------:R-:W-:Y:S01]  /*1880*/  IMAD.SHL.U32 R14, R37, 0x80, RZ ;  /* 0x00000080250e7824 */ /* 0x000fe200078e00ff */
[----:B--2---:R-:W-:Y:S01]  /*1890*/  ISETP.GE.AND P2, PT, R13, 0x1, PT ;  /* 0x000000010d00780c */ /* 0x004fe20003f46270 */
[----:B------:R-:W-:Y:S02]  /*18a0*/  IMAD.IADD R11, R29, 0x1, -R0 ;  /* 0x000000011d0b7824 */ /* 0x000fe400078e0a00 */
[----:B------:R-:W-:Y:S01]  /*18b0*/  VIADD R0, R14, 0x7f ;  /* 0x0000007f0e007836 */ /* 0x000fe20000000000 */
[----:B------:R1:W-:Y:S03]  /*18c0*/  STL [R1+0x4c], R14 ;  /* 0x00004c0e01007387 */ /* 0x0003e60000100800 */
[----:B0-----:R-:W-:-:S04]  /*18d0*/  IMAD.MOV.U32 R4, RZ, RZ, R0 ;  /* 0x000000ffff047224 */ /* 0x001fc800078e0000 */
[----:B------:R-:W0:Y:S08]  /*18e0*/  @P1 LDC R9, c[0x0][0x44c] ;  /* 0x00011300ff091b82 */ /* 0x000e300000000800 */
[----:B------:R-:W2:Y:S01]  /*18f0*/  @P1 LDC R10, c[0x0][0x450] ;  /* 0x00011400ff0a1b82 */ /* 0x000ea20000000800 */
[----:B----4-:R-:W-:Y:S02]  /*1900*/  @P0 IMAD.IADD R2, R8, 0x1, -R3 ;  /* 0x0000000108020824 */ /* 0x010fe400078e0a03 */
[----:B0-----:R-:W-:-:S04]  /*1910*/  @P1 IMAD.HI.U32 R3, R0, R9, RZ ;  /* 0x0000000900031227 */ /* 0x001fc800078e00ff */
[----:B------:R-:W-:Y:S01]  /*1920*/  IMAD.IADD R220, R11, 0x1, R2 ;  /* 0x000000010bdc7824 */ /* 0x000fe200078e0202 */
[----:B--2---:R-:W-:-:S03]  /*1930*/  @P1 SHF.R.U32.HI R4, RZ, R10, R3 ;  /* 0x0000000aff041219 */ /* 0x004fc60000011603 */
[C---:B------:R-:W-:Y:S01]  /*1940*/  VIADD R0, R220.reuse, 0x3f ;  /* 0x0000003fdc007836 */ /* 0x040fe20000000000 */
[----:B------:R-:W-:-:S04]  /*1950*/  IADD3 R5, R220, 0x1, -R219 ;  /* 0x00000001dc057810 */ /* 0x000fc80007ffe8db */
[----:B------:R-:W-:Y:S01]  /*1960*/  SHF.R.S32.HI R3, RZ, 0x1f, R0 ;  /* 0x0000001fff037819 */ /* 0x000fe20000011400 */
[----:B---3--:R-:W-:-:S03]  /*1970*/  IMAD.IADD R7, R5, 0x1, R4 ;  /* 0x0000000105077824 */ /* 0x008fc600078e0204 */
[----:B------:R-:W-:Y:S01]  /*1980*/  LEA.HI R3, R3, R0, RZ, 0x6 ;  /* 0x0000000003037211 */ /* 0x000fe200078f30ff */
[----:B------:R-:W-:-:S03]  /*1990*/  IMAD.IADD R0, R7, 0x1, R12 ;  /* 0x0000000107007824 */ /* 0x000fc600078e020c */
[----:B------:R-:W-:Y:S01]  /*19a0*/  SHF.R.S32.HI R95, RZ, 0x6, R3 ;  /* 0x00000006ff5f7819 */ /* 0x000fe20000011403 */
        /* <DEDUP_REMOVED lines=12> */
.L_x_1563:
[----:B------:R-:W-:-:S13]  /*1a70*/  ISETP.NE.AND P0, PT, R13, 0x1, PT ;  /* 0x000000010d00780c */ /* 0x000fda0003f05270 */
[----:B------:R-:W0:Y:S02]  /*1a80*/  @P0 LDC.64 R4, c[0x0][0x9e8] ;  /* 0x00027a00ff040b82 */ /* 0x000e240000000a00 */
[----:B0-----:R-:W-:-:S05]  /*1a90*/  @P0 IMAD.HI.U32 R4, R3, R4, RZ ;  /* 0x0000000403040227 */ /* 0x001fca00078e00ff */
[----:B------:R-:W-:-:S07]  /*1aa0*/  @P0 SHF.R.U32.HI R3, RZ, R5, R4 ;  /* 0x00000005ff030219 */ /* 0x000fce0000011604 */
.L_x_1564:
[----:B------:R-:W-:Y:S05]  /*1ab0*/  BSYNC B0 ;  /* 0x0000000000007941 */ /* 0x000fea0003800000 */
.L_x_1562:
[----:B------:R-:W-:-:S05]  /*1ac0*/  IMAD R3, R3, R13, R13 ;  /* 0x0000000d03037224 */ /* 0x000fca00078e020d */
[----:B------:R-:W-:-:S07]  /*1ad0*/  VIMNMX R0, R0, R3, PT ;  /* 0x0000000300007248 */ /* 0x000fce0003fe0100 */
.L_x_1561:
[----:B------:R-:W0:Y:S01]  /*1ae0*/  @P1 LDC R4, c[0x0][0x44c] ;  /* 0x00011300ff041b82 */ /* 0x000e220000000800 */
[----:B------:R-:W-:Y:S01]  /*1af0*/  IMAD.MOV.U32 R3, RZ, RZ, R14 ;  /* 0x000000ffff037224 */ /* 0x000fe200078e000e */
[----:B------:R-:W-:Y:S01]  /*1b00*/  ULDC UR4, c[0x0][0x9dc] ;  /* 0x0002770000047ab9 */ /* 0x000fe20000000800 */
[----:B------:R-:W-:-:S05]  /*1b10*/  IMAD.IADD R102, R220, 0x1, -R219 ;  /* 0x00000001dc667824 */ /* 0x000fca00078e0adb */
[----:B------:R-:W1:Y:S01]  /*1b20*/  @P1 LDC R5, c[0x0][0x450] ;  /* 0x00011400ff051b82 */ /* 0x000e620000000800 */
[----:B0-----:R-:W-:-:S05]  /*1b30*/  @P1 IMAD.HI.U32 R4, R14, R4, RZ ;  /* 0x000000040e041227 */ /* 0x001fca00078e00ff */
[----:B-1----:R-:W-:-:S05]  /*1b40*/  @P1 SHF.R.U32.HI R3, RZ, R5, R4 ;  /* 0x00000005ff031219 */ /* 0x002fca0000011604 */
[----:B------:R-:W-:-:S04]  /*1b50*/  IMAD.IADD R3, R102, 0x1, R3 ;  /* 0x0000000166037824 */ /* 0x000fc800078e0203 */
[----:B------:R-:W-:Y:S01]  /*1b60*/  VIADD R4, R3, -UR4 ;  /* 0x8000000403047c36 */ /* 0x000fe20008000000 */
[----:B------:R-:W-:Y:S06]  /*1b70*/  @!P2 BRA `(.L_x_1565) ;  /* 0x000000000044a947 */ /* 0x000fec0003800000 */
[----:B------:R-:W-:Y:S01]  /*1b80*/  ISETP.GT.AND P0, PT, R3, -0x1, PT ;  /* 0xffffffff0300780c */ /* 0x000fe20003f04270 */
[----:B------:R-:W-:-:S12]  /*1b90*/  BSSY B0, `(.L_x_1566) ;  /* 0x000000d000007945 */ /* 0x000fd80003800000 */
[----:B------:R-:W-:Y:S05]  /*1ba0*/  @P0 BRA `(.L_x_1567) ;  /* 0x00000000001c0947 */ /* 0x000fea0003800000 */
[----:B------:R-:W-:Y:S02]  /*1bb0*/  ISETP.NE.AND P0, PT, R13, 0x1, PT ;  /* 0x000000010d00780c */ /* 0x000fe40003f05270 */
[----:B------:R-:W-:-:S11]  /*1bc0*/  LOP3.LUT R3, RZ, R3, RZ, 0x33, !PT ;  /* 0x00000003ff037212 */ /* 0x000fd600078e33ff */
[----:B------:R-:W0:Y:S02]  /*1bd0*/  @P0 LDC.64 R6, c[0x0][0x9e8] ;  /* 0x00027a00ff060b82 */ /* 0x000e240000000a00 */
[----:B0-----:R-:W-:-:S05]  /*1be0*/  @P0 IMAD.HI.U32 R6, R3, R6, RZ ;  /* 0x0000000603060227 */ /* 0x001fca00078e00ff */
[----:B------:R-:W-:-:S04]  /*1bf0*/  @P0 SHF.R.U32.HI R3, RZ, R7, R6 ;  /* 0x00000007ff030219 */ /* 0x000fc80000011606 */
[----:B------:R-:W-:Y:S01]  /*1c00*/  LOP3.LUT R3, RZ, R3, RZ, 0x33, !PT ;  /* 0x00000003ff037212 */ /* 0x000fe200078e33ff */
[----:B------:R-:W-:Y:S06]  /*1c10*/  BRA `(.L_x_1568) ;  /* 0x0000000000107947 */ /* 0x000fec0003800000 */
.L_x_1567:
[----:B------:R-:W-:-:S13]  /*1c20*/  ISETP.NE.AND P0, PT, R13, 0x1, PT ;  /* 0x000000010d00780c */ /* 0x000fda0003f05270 */
[----:B------:R-:W0:Y:S02]  /*1c30*/  @P0 LDC.64 R6, c[0x0][0x9e8] ;  /* 0x00027a00ff060b82 */ /* 0x000e240000000a00 */
[----:B0-----:R-:W-:-:S05]  /*1c40*/  @P0 IMAD.HI.U32 R6, R3, R6, RZ ;  /* 0x0000000603060227 */ /* 0x001fca00078e00ff */
[----:B------:R-:W-:-:S07]  /*1c50*/  @P0 SHF.R.U32.HI R3, RZ, R7, R6 ;  /* 0x00000007ff030219 */ /* 0x000fce0000011606 */
.L_x_1568:
[----:B------:R-:W-:Y:S05]  /*1c60*/  BSYNC B0 ;  /* 0x0000000000007941 */ /* 0x000fea0003800000 */
.L_x_1566:
[----:B------:R-:W-:-:S05]  /*1c70*/  IMAD R3, R3, R13, RZ ;  /* 0x0000000d03037224 */ /* 0x000fca00078e02ff */
[----:B------:R-:W-:-:S07]  /*1c80*/  VIMNMX R4, R4, R3, !PT ;  /* 0x0000000304047248 */ /* 0x000fce0007fe0100 */
.L_x_1565:
[----:B------:R-:W-:Y:S01]  /*1c90*/  VIADD R0, R0, 0x3f ;  /* 0x0000003f00007836 */ /* 0x000fe20000000000 */
[----:B------:R-:W-:-:S04]  /*1ca0*/  SHF.R.S32.HI R5, RZ, 0x1f, R4 ;  /* 0x0000001fff057819 */ /* 0x000fc80000011404 */
[----:B------:R-:W-:Y:S02]  /*1cb0*/  SHF.R.S32.HI R3, RZ, 0x1f, R0 ;  /* 0x0000001fff037819 */ /* 0x000fe40000011400 */
[----:B------:R-:W-:Y:S02]  /*1cc0*/  LEA.HI R5, R5, R4, RZ, 0x6 ;  /* 0x0000000405057211 */ /* 0x000fe400078f30ff */
[----:B------:R-:W-:Y:S02]  /*1cd0*/  LEA.HI R3, R3, R0, RZ, 0x6 ;  /* 0x0000000003037211 */ /* 0x000fe400078f30ff */
[----:B------:R-:W-:Y:S02]  /*1ce0*/  SHF.R.S32.HI R5, RZ, 0x6, R5 ;  /* 0x00000006ff057819 */ /* 0x000fe40000011405 */
[----:B------:R-:W-:Y:S02]  /*1cf0*/  SHF.R.S32.HI R0, RZ, 0x6, R3 ;  /* 0x00000006ff007819 */ /* 0x000fe40000011403 */
[----:B------:R-:W-:-:S02]  /*1d00*/  VIMNMX R5, RZ, R5, !PT ;  /* 0x00000005ff057248 */ /* 0x000fc40007fe0100 */
[----:B------:R-:W-:-:S03]  /*1d10*/  VIMNMX R0, R95, R0, PT ;  /* 0x000000005f007248 */ /* 0x000fc60003fe0100 */
[--C-:B------:R-:W-:Y:S02]  /*1d20*/  IMAD R5, R5, 0x40, -R11.reuse ;  /* 0x0000004005057824 */ /* 0x100fe400078e0a0b */
[----:B------:R-:W-:-:S03]  /*1d30*/  IMAD R3, R0, 0x40, -R11 ;  /* 0x0000004000037824 */ /* 0x000fc600078e0a0b */
[----:B------:R-:W-:Y:S02]  /*1d40*/  VIMNMX R5, RZ, R5, !PT ;  /* 0x00000005ff057248 */ /* 0x000fe40007fe0100 */
[----:B------:R-:W-:Y:S02]  /*1d50*/  VIMNMX R0, R3, R2, PT ;  /* 0x0000000203007248 */ /* 0x000fe40003fe0100 */
[----:B------:R-:W-:Y:S02]  /*1d60*/  SHF.R.U32.HI R24, RZ, 0x6, R5 ;  /* 0x00000006ff187819 */ /* 0x000fe40000011605 */
[----:B------:R-:W-:-:S03]  /*1d70*/  ISETP.GT.AND P0, PT, R0, R5, PT ;  /* 0x000000050000720c */ /* 0x000fc60003f04270 */
[----:B------:R-:W-:-:S10]  /*1d80*/  IMAD.MOV.U32 R25, RZ, RZ, R24 ;  /* 0x000000ffff197224 */ /* 0x000fd400078e0018 */
[----:B------:R-:W-:-:S05]  /*1d90*/  @P0 VIADD R0, R0, 0x3f ;  /* 0x0000003f00000836 */ /* 0x000fca0000000000 */
[----:B------:R-:W-:-:S04]  /*1da0*/  @P0 SHF.R.S32.HI R3, RZ, 0x1f, R0 ;  /* 0x0000001fff030819 */ /* 0x000fc80000011400 */
[----:B------:R-:W-:-:S04]  /*1db0*/  @P0 LEA.HI R3, R3, R0, RZ, 0x6 ;  /* 0x0000000003030211 */ /* 0x000fc800078f30ff */
[----:B------:R-:W-:Y:S02]  /*1dc0*/  @P0 SHF.R.S32.HI R25, RZ, 0x6, R3 ;  /* 0x00000006ff190819 */ /* 0x000fe40000011403 */
[----:B------:R-:W-:Y:S02]  /*1dd0*/  PLOP3.LUT P0, PT, PT, PT, PT, 0x80, 0x0 ;  /* 0x000000000000781c */ /* 0x000fe40003f0f070 */
[----:B------:R-:W-:-:S13]  /*1de0*/  ISETP.GT.AND P1, PT, R25, R24, PT ;  /* 0x000000181900720c */ /* 0x000fda0003f24270 */
[----:B------:R-:W-:Y:S05]  /*1df0*/  @!P1 BRA `(.L_x_1569) ;  /* 0x0000006c00289947 */ /* 0x000fea0003800000 */
        /* <DEDUP_REMOVED lines=20> */
.L_x_1571:
[----:B------:R-:W-:Y:S05]  /*1f40*/  BSYNC B6 ;  /* 0x0000000000067941 */ /* 0x000fea0003800000 */
.L_x_1570:
        /* <DEDUP_REMOVED lines=20> */
.L_x_1573:
[----:B------:R-:W-:Y:S05]  /*2090*/  BSYNC B6 ;  /* 0x0000000000067941 */ /* 0x000fea0003800000 */
.L_x_1572:
[----:B------:R-:W-:Y:S01]  /*20a0*/  ULDC.64 UR4, c[0x0][0x9f8] ;  /* 0x00027e0000047ab9 */ /* 0x000fe20000000a00 */
[----:B------:R-:W2:Y:S01]  /*20b0*/  LDL R30, [R1+0xc] ;  /* 0x00000c00011e7983 */ /* 0x000ea20000100800 */
[----:B------:R-:W-:Y:S01]  /*20c0*/  ISETP.NE.U32.AND P0, PT, RZ, UR4, PT ;  /* 0x00000004ff007c0c */ /* 0x000fe2000bf05070 */
[----:B------:R-:W-:Y:S02]  /*20d0*/  ULDC UR4, c[0x0][0x2f4] ;  /* 0x0000bd0000047ab9 */ /* 0x000fe40000000800 */
[----:B------:R-:W3:Y:S01]  /*20e0*/  LDL R34, [R1+0x54] ;  /* 0x0000540001227983 */ /* 0x000ee20000100800 */
[----:B------:R-:W-:-:S03]  /*20f0*/  ISETP.NE.AND.EX P0, PT, RZ, UR5, PT, P0 ;  /* 0x00000005ff007c0c */ /* 0x000fc6000bf05300 */
[----:B------:R-:W4:Y:S01]  /*2100*/  LDL R33, [R1+0x50] ;  /* 0x0000500001217983 */ /* 0x000f220000100800 */
[----:B------:R-:W-:Y:S01]  /*2110*/  IMAD.MOV.U32 R4, RZ, RZ, R39 ;  /* 0x000000ffff047224 */ /* 0x000fe200078e0027 */
[----:B------:R-:W0:Y:S02]  /*2120*/  LDC.64 R10, c[0x0][0x3f8] ;  /* 0x0000fe00ff0a7b82 */ /* 0x000e240000000a00 */
[----:B------:R-:W4:Y:S04]  /*2130*/  LDL R32, [R1+0xa8] ;  /* 0x0000a80001207983 */ /* 0x000f280000100800 */
[----:B------:R-:W4:Y:S02]  /*2140*/  LDL R20, [R1+0xa4] ;  /* 0x0000a40001147983 */ /* 0x000f240000100800 */
[----:B------:R-:W1:Y:S01]  /*2150*/  @P0 LDC.64 R6, c[0x0][0x9f8] ;  /* 0x00027e00ff060b82 */ /* 0x000e620000000a00 */
[----:B------:R-:W-:Y:S01]  /*2160*/  ISETP.GE.AND P1, PT, R205, UR4, PT ;  /* 0x00000004cd007c0c */ /* 0x000fe2000bf26270 */
[----:B------:R-:W4:Y:S03]  /*2170*/  LDL R31, [R1+0x5c] ;  /* 0x00005c00011f7983 */ /* 0x000f260000100800 */
[----:B------:R-:W-:Y:S01]  /*2180*/  SEL R3, RZ, 0xffffffff, P1 ;  /* 0xffffffffff037807 */ /* 0x000fe20000800000 */
[----:B------:R-:W4:Y:S02]  /*2190*/  LDL R21, [R1+0x58] ;  /* 0x0000580001157983 */ /* 0x000f240000100800 */
[----:B------:R-:W0:Y:S02]  /*21a0*/  LDC R93, c[0x0][0x3f4] ;  /* 0x0000fd00ff5d7b82 */ /* 0x000e240000000800 */
[----:B------:R-:W-:-:S06]  /*21b0*/  IMAD.SHL.U32 R3, R3, 0x2, RZ ;  /* 0x0000000203037824 */ /* 0x000fcc00078e00ff */
[----:B------:R-:W2:Y:S01]  /*21c0*/  LDC.64 R26, c[0x0][0x408] ;  /* 0x00010200ff1a7b82 */ /* 0x000ea20000000a00 */
[----:B-1----:R-:W-:-:S05]  /*21d0*/  @P0 IMAD.WIDE R6, R39, 0x4, R6 ;  /* 0x0000000427060825 */ /* 0x002fca00078e0206 */
[----:B------:R1:W4:Y:S01]  /*21e0*/  @P0 LDG.E R4, desc[UR60][R6.64] ;  /* 0x0000003c06040981 */ /* 0x000322000c1e1900 */
[----:B------:R-:W-:-:S04]  /*21f0*/  ISETP.GE.AND P0, PT, R16, UR4, PT ;  /* 0x0000000410007c0c */ /* 0x000fc8000bf06270 */
[----:B------:R-:W-:-:S04]  /*2200*/  SEL R0, RZ, 0x1, P0 ;  /* 0x00000001ff007807 */ /* 0x000fc80000000000 */
[----:B------:R-:W-:Y:S01]  /*2210*/  LOP3.LUT R0, R3, 0x2, R0, 0xe2, !PT ;  /* 0x0000000203007812 */ /* 0x000fe200078ee200 */
[----:B------:R-:W-:Y:S02]  /*2220*/  IMAD.IADD R3, R28, 0x1, R29 ;  /* 0x000000011c037824 */ /* 0x000fe400078e021d */
[----:B------:R-:W4:Y:S01]  /*2230*/  LDL R28, [R1+0x70] ;  /* 0x00007000011c7983 */ /* 0x000f220000100800 */
[----:B------:R-:W-:Y:S02]  /*2240*/  ISETP.GE.AND P2, PT, R19, UR4, PT ;  /* 0x0000000413007c0c */ /* 0x000fe4000bf46270 */
[----:B------:R-:W-:Y:S02]  /*2250*/  SHF.R.S32.HI R201, RZ, 0x1f, R200 ;  /* 0x0000001fffc97819 */ /* 0x000fe400000114c8 */
[----:B------:R-:W-:Y:S02]  /*2260*/  SEL R5, RZ, 0x4, P2 ;  /* 0x00000004ff057807 */ /* 0x000fe40001000000 */
[----:B0-----:R-:W-:-:S02]  /*2270*/  ISETP.GE.AND P2, PT, R16, R93, PT ;  /* 0x0000005d1000720c */ /* 0x001fc40003f46270 */
[----:B------:R-:W-:Y:S02]  /*2280*/  LOP3.LUT R14, R0, R5, RZ, 0xfc, !PT ;  /* 0x00000005000e7212 */ /* 0x000fe400078efcff */
[----:B------:R-:W-:Y:S02]  /*2290*/  ISETP.GE.AND P1, PT, R205, R93, PT ;  /* 0x0000005dcd00720c */ /* 0x000fe40003f26270 */
[----:B------:R-:W-:-:S05]  /*22a0*/  SEL R5, R93, RZ, P2 ;  /* 0x000000ff5d057207 */ /* 0x000fca0001000000 */
[----:B------:R-:W-:Y:S01]  /*22b0*/  IMAD.IADD R5, R16, 0x1, R5 ;  /* 0x0000000110057824 */ /* 0x000fe200078e0205 */
[----:B------:R-:W0:Y:S01]  /*22c0*/  S2R R96, SR_TID.X ;  /* 0x0000000000607919 */ /* 0x000e220000002100 */
[----:B------:R-:W-:Y:S02]  /*22d0*/  ISETP.GE.AND P0, PT, R23, UR4, PT ;  /* 0x0000000417007c0c */ /* 0x000fe4000bf06270 */
[----:B------:R-:W-:Y:S02]  /*22e0*/  LOP3.LUT R29, R14, 0x1, RZ, 0xc0, !PT ;  /* 0x000000010e1d7812 */ /* 0x000fe400078ec0ff */
[----:B0-----:R-:W-:Y:S02]  /*22f0*/  LEA.HI R96, R96, 0x8, RZ, 0x19 ;  /* 0x0000000860607811 */ /* 0x001fe400078fc8ff */
[----:B--2---:R-:W-:Y:S01]  /*2300*/  SHF.R.S32.HI R13, RZ, 0x1f, R30 ;  /* 0x0000001fff0d7819 */ /* 0x004fe2000001141e */
[----:B-1----:R-:W-:-:S04]  /*2310*/  IMAD.WIDE.U32 R6, R30, R10, R200 ;  /* 0x0000000a1e067225 */ /* 0x002fc800078e00c8 */
[C---:B------:R-:W-:Y:S02]  /*2320*/  IMAD R8, R13.reuse, R10, RZ ;  /* 0x0000000a0d087224 */ /* 0x040fe400078e02ff */
[-C--:B------:R-:W-:Y:S02]  /*2330*/  IMAD R0, R13, R26.reuse, RZ ;  /* 0x0000001a0d007224 */ /* 0x080fe400078e02ff */
[C---:B------:R-:W-:Y:S02]  /*2340*/  IMAD R83, R30.reuse, R11, R8 ;  /* 0x0000000b1e537224 */ /* 0x040fe400078e0208 */
[----:B------:R-:W-:Y:S02]  /*2350*/  IMAD.MOV.U32 R80, RZ, RZ, R6 ;  /* 0x000000ffff507224 */ /* 0x000fe400078e0006 */
[----:B------:R-:W-:Y:S02]  /*2360*/  IMAD.IADD R81, R7, 0x1, R83 ;  /* 0x0000000107517824 */ /* 0x000fe400078e0253 */
[C---:B------:R-:W-:Y:S01]  /*2370*/  IMAD R15, R30.reuse, R27, R0 ;  /* 0x0000001b1e0f7224 */ /* 0x040fe200078e0200 */
[----:B------:R-:W-:Y:S01]  /*2380*/  SEL R0, R93, RZ, P1 ;  /* 0x000000ff5d007207 */ /* 0x000fe20000800000 */
[----:B------:R-:W-:-:S04]  /*2390*/  IMAD.WIDE.U32 R6, R30, R26, R200 ;  /* 0x0000001a1e067225 */ /* 0x000fc800078e00c8 */
[----:B------:R-:W-:Y:S02]  /*23a0*/  IMAD.IADD R85, R7, 0x1, R15 ;  /* 0x0000000107557824 */ /* 0x000fe400078e020f */
[----:B------:R-:W-:Y:S01]  /*23b0*/  IMAD.IADD R7, R205, 0x1, R0 ;  /* 0x00000001cd077824 */ /* 0x000fe200078e0200 */
[----:B------:R-:W-:Y:S01]  /*23c0*/  SHF.R.S32.HI R0, RZ, 0x1f, R5 ;  /* 0x0000001fff007819 */ /* 0x000fe20000011405 */
[----:B------:R-:W-:-:S03]  /*23d0*/  IMAD.MOV.U32 R84, RZ, RZ, R6 ;  /* 0x000000ffff547224 */ /* 0x000fc600078e0006 */
[CC--:B------:R-:W-:Y:S02]  /*23e0*/  LEA.HI R36, R0.reuse, R5.reuse, RZ, 0x3 ;  /* 0x0000000500247211 */ /* 0x0c0fe400078f18ff */
[----:B------:R-:W-:Y:S02]  /*23f0*/  SHF.R.S32.HI R6, RZ, 0x1f, R7 ;  /* 0x0000001fff067819 */ /* 0x000fe40000011407 */
[----:B------:R-:W-:Y:S01]  /*2400*/  LEA.HI R0, R0, R5, RZ, 0x6 ;  /* 0x0000000500007211 */ /* 0x000fe200078f30ff */
[----:B------:R-:W-:Y:S01]  /*2410*/  IMAD.WIDE.U32 R8, R30, R10, R16 ;  /* 0x0000000a1e087225 */ /* 0x000fe200078e0010 */
[CC--:B------:R-:W-:Y:S02]  /*2420*/  LEA.HI R39, R6.reuse, R7.reuse, RZ, 0x3 ;  /* 0x0000000706277211 */ /* 0x0c0fe400078f18ff */
[----:B------:R-:W-:Y:S01]  /*2430*/  LEA.HI R6, R6, R7, RZ, 0x6 ;  /* 0x0000000706067211 */ /* 0x000fe200078f30ff */
[----:B------:R-:W-:Y:S01]  /*2440*/  IMAD.SHL.U32 R5, R0, 0x40, RZ ;  /* 0x0000004000057824 */ /* 0x000fe200078e00ff */
[----:B---3--:R-:W-:Y:S01]  /*2450*/  LOP3.LUT R0, R34, 0x38, R36, 0xf8, !PT ;  /* 0x0000003822007812 */ /* 0x008fe200078ef824 */
[----:B------:R-:W-:-:S04]  /*2460*/  IMAD.WIDE.U32 R12, R30, R26, R16 ;  /* 0x0000001a1e0c7225 */ /* 0x000fc800078e0010 */
[----:B------:R-:W-:Y:S01]  /*2470*/  IMAD.MOV.U32 R82, RZ, RZ, R8 ;  /* 0x000000ffff527224 */ /* 0x000fe200078e0008 */
[----:B----4-:R-:W-:Y:S01]  /*2480*/  LOP3.LUT R8, R33, 0x38, R36, 0xf8, !PT ;  /* 0x0000003821087812 */ /* 0x010fe200078ef824 */
[----:B------:R-:W-:Y:S01]  /*2490*/  IMAD.IADD R83, R83, 0x1, R9 ;  /* 0x0000000153537824 */ /* 0x000fe200078e0209 */
[----:B------:R-:W-:Y:S01]  /*24a0*/  LOP3.LUT R5, R5, 0xfffff000, RZ, 0xc0, !PT ;  /* 0xfffff00005057812 */ /* 0x000fe200078ec0ff */
[----:B------:R-:W-:Y:S01]  /*24b0*/  IMAD.IADD R13, R15, 0x1, R13 ;  /* 0x000000010f0d7824 */ /* 0x000fe200078e020d */
[----:B------:R-:W-:Y:S01]  /*24c0*/  LOP3.LUT R0, R0, R32, RZ, 0x3c, !PT ;  /* 0x0000002000007212 */ /* 0x000fe200078e3cff */
[----:B------:R-:W-:Y:S01]  /*24d0*/  IMAD.SHL.U32 R7, R6, 0x40, RZ ;  /* 0x0000004006077824 */ /* 0x000fe200078e00ff */
[----:B-----5:R-:W-:Y:S02]  /*24e0*/  SHF.R.S32.HI R15, RZ, 0x1f, R94 ;  /* 0x0000001fff0f7819 */ /* 0x020fe4000001145e */
[--C-:B------:R-:W-:Y:S02]  /*24f0*/  LOP3.LUT R6, R34, 0x38, R39.reuse, 0xf8, !PT ;  /* 0x0000003822067812 */ /* 0x100fe400078ef827 */
[----:B------:R-:W-:-:S02]  /*2500*/  LOP3.LUT R9, R33, 0x38, R39, 0xf8, !PT ;  /* 0x0000003821097812 */ /* 0x000fc400078ef827 */
[----:B------:R-:W-:Y:S02]  /*2510*/  LOP3.LUT R8, R8, R20, RZ, 0x3c, !PT ;  /* 0x0000001408087212 */ /* 0x000fe400078e3cff */
[-C--:B------:R-:W-:Y:S02]  /*2520*/  IADD3 R91, R0, R5.reuse, R31 ;  /* 0x00000005005b7210 */ /* 0x080fe40007ffe01f */
[----:B------:R-:W-:Y:S02]  /*2530*/  LOP3.LUT R7, R7, 0xfffff000, RZ, 0xc0, !PT ;  /* 0xfffff00007077812 */ /* 0x000fe400078ec0ff */
[----:B------:R-:W-:Y:S02]  /*2540*/  LOP3.LUT R6, R6, R32, RZ, 0x3c, !PT ;  /* 0x0000002006067212 */ /* 0x000fe400078e3cff */
[----:B------:R-:W-:Y:S02]  /*2550*/  LOP3.LUT R20, R9, R20, RZ, 0x3c, !PT ;  /* 0x0000001409147212 */ /* 0x000fe400078e3cff */
[----:B------:R-:W-:Y:S01]  /*2560*/  IADD3 R0, R8, R5, R21 ;  /* 0x0000000508007210 */ /* 0x000fe20007ffe015 */
[----:B------:R-:W-:Y:S01]  /*2570*/  IMAD R8, R15, R10, RZ ;  /* 0x0000000a0f087224 */ /* 0x000fe200078e02ff */
[----:B------:R-:W-:-:S02]  /*2580*/  IADD3 R90, R6, R7, R31 ;  /* 0x00000007065a7210 */ /* 0x000fc40007ffe01f */
[----:B------:R-:W-:Y:S01]  /*2590*/  IADD3 R5, R20, R7, R21 ;  /* 0x0000000714057210 */ /* 0x000fe20007ffe015 */
[----:B------:R-:W-:Y:S01]  /*25a0*/  IMAD R33, R94, R11, R8 ;  /* 0x0000000b5e217224 */ /* 0x000fe200078e0208 */
[C-C-:B------:R-:W-:Y:S01]  /*25b0*/  SHF.L.U64.HI R6, R10.reuse, 0x6, R11.reuse ;  /* 0x000000060a067819 */ /* 0x140fe2000001020b */
[----:B------:R-:W-:Y:S01]  /*25c0*/  IMAD R15, R15, R26, RZ ;  /* 0x0000001a0f0f7224 */ /* 0x000fe200078e02ff */
[----:B------:R-:W-:Y:S02]  /*25d0*/  SHF.L.U64.HI R7, R10, 0x5, R11 ;  /* 0x000000050a077819 */ /* 0x000fe4000001020b */
[----:B------:R-:W-:Y:S01]  /*25e0*/  SEL R11, RZ, 0x8, P0 ;  /* 0x00000008ff0b7807 */ /* 0x000fe20000000000 */
[CC--:B------:R-:W-:Y:S01]  /*25f0*/  IMAD.WIDE.U32 R80, R94.reuse, R10.reuse, R80 ;  /* 0x0000000a5e507225 */ /* 0x0c0fe200078e0050 */
[----:B------:R-:W-:Y:S02]  /*2600*/  SHF.R.S32.HI R35, RZ, 0x3, R36 ;  /* 0x00000003ff237819 */ /* 0x000fe40000011424 */
[----:B------:R-:W-:Y:S01]  /*2610*/  SHF.R.S32.HI R37, RZ, 0x3, R39 ;  /* 0x00000003ff257819 */ /* 0x000fe20000011427 */
[----:B------:R-:W-:Y:S01]  /*2620*/  IMAD.WIDE.U32 R82, R94, R10, R82 ;  /* 0x0000000a5e527225 */ /* 0x000fe200078e0052 */
[----:B------:R-:W-:-:S02]  /*2630*/  LOP3.LUT R11, R14, R11, RZ, 0xfc, !PT ;  /* 0x0000000b0e0b7212 */ /* 0x000fc400078efcff */
[----:B------:R-:W-:Y:S01]  /*2640*/  LOP3.LUT R36, R36, 0xfffffff8, RZ, 0xc0, !PT ;  /* 0xfffffff824247812 */ /* 0x000fe200078ec0ff */
[C---:B------:R-:W-:Y:S01]  /*2650*/  IMAD R15, R94.reuse, R27, R15 ;  /* 0x0000001b5e0f7224 */ /* 0x040fe200078e020f */
[----:B------:R-:W-:Y:S01]  /*2660*/  LOP3.LUT R39, R39, 0xfffffff8, RZ, 0xc0, !PT ;  /* 0xfffffff827277812 */ /* 0x000fe200078ec0ff */
[----:B------:R-:W-:Y:S01]  /*2670*/  IMAD.WIDE.U32 R84, R94, R26, R84 ;  /* 0x0000001a5e547225 */ /* 0x000fe200078e0054 */
[----:B------:R-:W-:-:S03]  /*2680*/  SHF.L.U64.HI R20, R26, 0x5, R27 ;  /* 0x000000051a147819 */ /* 0x000fc6000001021b */
[----:B------:R-:W-:Y:S01]  /*2690*/  IMAD.WIDE.U32 R86, R94, R26, R12 ;  /* 0x0000001a5e567225 */ /* 0x000fe200078e000c */
[----:B------:R-:W-:-:S03]  /*26a0*/  LOP3.LUT R76, R11, 0x2, RZ, 0xc0, !PT ;  /* 0x000000020b4c7812 */ /* 0x000fc600078ec0ff */
[C---:B------:R-:W-:Y:S02]  /*26b0*/  IMAD.SHL.U32 R8, R10.reuse, 0x40, RZ ;  /* 0x000000400a087824 */ /* 0x040fe400078e00ff */
[----:B------:R-:W-:Y:S01]  /*26c0*/  IMAD.SHL.U32 R9, R10, 0x20, RZ ;  /* 0x000000200a097824 */ /* 0x000fe200078e00ff */
[C---:B------:R-:W-:Y:S01]  /*26d0*/  SHF.L.U64.HI R10, R26.reuse, 0x6, R27 ;  /* 0x000000061a0a7819 */ /* 0x040fe2000001021b */
[----:B------:R-:W-:Y:S01]  /*26e0*/  IMAD.SHL.U32 R21, R26, 0x40, RZ ;  /* 0x000000401a157824 */ /* 0x000fe200078e00ff */
[----:B------:R-:W-:Y:S01]  /*26f0*/  SHF.R.S32.HI R27, RZ, 0x1f, R38 ;  /* 0x0000001fff1b7819 */ /* 0x000fe20000011426 */
[----:B------:R-:W-:Y:S01]  /*2700*/  IMAD R28, R28, 0x20, R30 ;  /* 0x000000201c1c7824 */ /* 0x000fe200078e021e */
[----:B------:R-:W-:Y:S01]  /*2710*/  SHF.R.S32.HI R30, RZ, 0x1f, R4 ;  /* 0x0000001fff1e7819 */ /* 0x000fe20000011404 */
[----:B------:R-:W-:Y:S01]  /*2720*/  IMAD.IADD R31, R81, 0x1, R33 ;  /* 0x00000001511f7824 */ /* 0x000fe200078e0221 */
[----:B------:R-:W-:Y:S01]  /*2730*/  LOP3.LUT R77, R11, 0x4, RZ, 0xc0, !PT ;  /* 0x000000040b4d7812 */ /* 0x000fe200078ec0ff */
[----:B------:R-:W-:Y:S01]  /*2740*/  IMAD.IADD R32, R33, 0x1, R83 ;  /* 0x0000000121207824 */ /* 0x000fe200078e0253 */
[----:B------:R-:W-:Y:S01]  /*2750*/  LOP3.LUT R78, R11, 0x8, RZ, 0xc0, !PT ;  /* 0x000000080b4e7812 */ /* 0x000fe200078ec0ff */
[----:B------:R-:W-:Y:S01]  /*2760*/  IMAD.SHL.U32 R26, R26, 0x20, RZ ;  /* 0x000000201a1a7824 */ /* 0x000fe200078e00ff */
[----:B------:R-:W-:Y:S01]  /*2770*/  SHF.R.S32.HI R79, RZ, 0x1f, R36 ;  /* 0x0000001fff4f7819 */ /* 0x000fe20000011424 */
[----:B------:R-:W-:Y:S01]  /*2780*/  IMAD.SHL.U32 R93, R93, 0x2, RZ ;  /* 0x000000025d5d7824 */ /* 0x000fe200078e00ff */
[----:B------:R-:W-:Y:S01]  /*2790*/  SHF.R.S32.HI R88, RZ, 0x1f, R39 ;  /* 0x0000001fff587819 */ /* 0x000fe20000011427 */
[----:B------:R-:W-:-:S02]  /*27a0*/  IMAD.IADD R33, R85, 0x1, R15 ;  /* 0x0000000155217824 */ /* 0x000fc400078e020f */
[----:B------:R-:W-:-:S07]  /*27b0*/  IMAD.IADD R34, R15, 0x1, R87 ;  /* 0x000000010f227824 */ /* 0x000fce00078e0257 */
.L_x_1655:
[----:B------:R-:W2:Y:S01]  /*27c0*/  LDL R40, [R1+0x6c] ;  /* 0x00006c0001287983 */ /* 0x000ea20000100800 */
[----:B0-----:R-:W0:Y:S01]  /*27d0*/  LDC R100, c[0x0][0x430] ;  /* 0x00010c00ff647b82 */ /* 0x001e220000000800 */
[----:B------:R-:W-:Y:S02]  /*27e0*/  VIADD R25, R25, 0xffffffff ;  /* 0xffffffff19197836 */ /* 0x000fe40000000000 */
[----:B------:R-:W-:Y:S02]  /*27f0*/  IMAD.MOV.U32 R101, RZ, RZ, RZ ;  /* 0x000000ffff657224 */ /* 0x000fe400078e00ff */
[----:B------:R-:W-:-:S03]  /*2800*/  IMAD R11, R25, 0x40, R28 ;  /* 0x00000040190b7824 */ /* 0x000fc600078e021c */
[----:B-1----:R-:W1:Y:S01]  /*2810*/  LDC R104, c[0x0][0x3f4] ;  /* 0x0000fd00ff687b82 */ /* 0x002e620000000800 */
[----:B------:R-:W-:Y:S01]  /*2820*/  IMAD.IADD R41, R3, 0x1, R11 ;  /* 0x0000000103297824 */ /* 0x000fe200078e020b */
[----:B------:R-:W-:-:S03]  /*2830*/  ISETP.GE.AND P0, PT, R11, R2, PT ;  /* 0x000000020b00720c */ /* 0x000fc60003f06270 */
[----:B------:R-:W-:Y:S01]  /*2840*/  IMAD.MOV.U32 R11, RZ, RZ, R41 ;  /* 0x000000ffff0b7224 */ /* 0x000fe200078e0029 */
[----:B------:R-:W-:Y:S02]  /*2850*/  ISETP.GT.OR P0, PT, R28, 0x3f, P0 ;  /* 0x0000003f1c00780c */ /* 0x000fe40000704670 */
[----:B0-----:R-:W-:-:S11]  /*2860*/  ISETP.NE.AND P3, PT, R100, 0x1, PT ;  /* 0x000000016400780c */ /* 0x001fd60003f65270 */
[----:B------:R-:W0:Y:S08]  /*2870*/  @!P0 LDC.64 R14, c[0x0][0x428] ;  /* 0x00010a00ff0e8b82 */ /* 0x000e300000000a00 */
[----:B------:R-:W3:Y:S08]  /*2880*/  @!P0 LDC.64 R42, c[0x0][0x418] ;  /* 0x00010600ff2a8b82 */ /* 0x000ef00000000a00 */
[----:B------:R-:W4:Y:S08]  /*2890*/  @P3 LDC R12, c[0x0][0x434] ;  /* 0x00010d00ff0c3b82 */ /* 0x000f300000000800 */
[----:B------:R-:W1:Y:S01]  /*28a0*/  @P3 LDC R13, c[0x0][0x438] ;  /* 0x00010e00ff0d3b82 */ /* 0x000e620000000800 */
[----:B----4-:R-:W-:-:S05]  /*28b0*/  @P3 IMAD.HI.U32 R12, R41, R12, RZ ;  /* 0x0000000c290c3227 */ /* 0x010fca00078e00ff */
[----:B-1----:R-:W-:Y:S01]  /*28c0*/  @P3 SHF.R.U32.HI R11, RZ, R13, R12 ;  /* 0x0000000dff0b3219 */ /* 0x002fe2000001160c */
[----:B0-----:R-:W-:-:S03]  /*28d0*/  @!P0 IMAD R12, R30, R14, RZ ;  /* 0x0000000e1e0c8224 */ /* 0x001fc600078e02ff */
[--C-:B------:R-:W-:Y:S01]  /*28e0*/  @!P0 SHF.R.S32.HI R13, RZ, 0x1f, R11.reuse ;  /* 0x0000001fff0d8819 */ /* 0x100fe2000001140b */
[----:B------:R-:W-:Y:S02]  /*28f0*/  @!P0 IMAD R15, R4, R15, R12 ;  /* 0x0000000f040f8224 */ /* 0x000fe400078e020c */
[----:B------:R-:W-:-:S04]  /*2900*/  @!P0 IMAD.MOV.U32 R12, RZ, RZ, R11 ;  /* 0x000000ffff0c8224 */ /* 0x000fc800078e000b */
[----:B------:R-:W-:-:S04]  /*2910*/  @!P0 IMAD.WIDE.U32 R12, R4, R14, R12 ;  /* 0x0000000e040c8225 */ /* 0x000fc800078e000c */
[----:B------:R-:W-:Y:S01]  /*2920*/  @!P0 IMAD.IADD R13, R13, 0x1, R15 ;  /* 0x000000010d0d8824 */ /* 0x000fe200078e020f */
[----:B---3--:R-:W-:-:S04]  /*2930*/  @!P0 LEA R14, P3, R12, R42, 0x2 ;  /* 0x0000002a0c0e8211 */ /* 0x008fc800078610ff */
[----:B------:R-:W-:-:S05]  /*2940*/  @!P0 LEA.HI.X R15, R12, R43, R13, 0x2, P3 ;  /* 0x0000002b0c0f8211 */ /* 0x000fca00018f140d */
[----:B-----5:R0:W5:Y:S01]  /*2950*/  @!P0 LDG.E R101, desc[UR60][R14.64] ;  /* 0x0000003c0e658981 */ /* 0x020162000c1e1900 */
[----:B------:R-:W-:Y:S01]  /*2960*/  ISETP.GE.AND P0, PT, R104, 0x1, PT ;  /* 0x000000016800780c */ /* 0x000fe20003f06270 */
[----:B------:R-:W-:Y:S01]  /*2970*/  IMAD.MOV R13, RZ, RZ, -R11 ;  /* 0x000000ffff0d7224 */ /* 0x000fe200078e0a0b */
[----:B------:R-:W-:Y:S05]  /*2980*/  YIELD ;  /* 0x0000000000007946 */ /* 0x000fea0003800000 */
[----:B------:R-:W-:Y:S01]  /*2990*/  BSSY B0, `(.L_x_1574) ;  /* 0x000059c000007945 */ /* 0x000fe20003800000 */
[----:B------:R-:W-:Y:S01]  /*29a0*/  IMAD R100, R100, R13, R41 ;  /* 0x0000000d64647224 */ /* 0x000fe200078e0229 */
[----:B------:R-:W-:Y:S01]  /*29b0*/  ISETP.GT.AND P3, PT, R25, R24, PT ;  /* 0x000000181900720c */ /* 0x000fe20003f64270 */
[----:B--2---:R-:W-:-:S04]  /*29c0*/  IMAD R11, R202, 0x4000, R40 ;  /* 0x00004000ca0b7824 */ /* 0x004fc800078e0228 */
        /* <DEDUP_REMOVED lines=9> */
[----:B------:R-:W-:Y:S02]  /*2a60*/  IMAD R40, R10, R25, RZ ;  /* 0x000000190a287224 */ /* 0x000fe400078e02ff */
[----:B------:R-:W-:Y:S01]  /*2a70*/  IMAD R11, R100, UR5, R11 ;  /* 0x00000005640b7c24 */ /* 0x000fe2000f8e020b */
[----:B------:R-:W-:Y:S01]  /*2a80*/  ULDC.64 UR4, c[0x0][0x310] ;  /* 0x0000c40000047ab9 */ /* 0x000fe20000000a00 */
[----:B------:R-:W-:-:S02]  /*2a90*/  IMAD R97, R25, -0x40, R2 ;  /* 0xffffffc019617824 */ /* 0x000fc400078e0202 */
[----:B------:R-:W-:Y:S02]  /*2aa0*/  IMAD R14, R98, UR4, RZ ;  /* 0x00000004620e7c24 */ /* 0x000fe4000f8e02ff */
[----:B------:R-:W-:Y:S01]  /*2ab0*/  IMAD.IADD R13, R13, 0x1, R11 ;  /* 0x000000010d0d7824 */ /* 0x000fe200078e020b */
[----:B------:R-:W-:Y:S01]  /*2ac0*/  SHF.R.S32.HI R11, RZ, 0x1f, R25 ;  /* 0x0000001fff0b7819 */ /* 0x000fe20000011419 */
[----:B------:R-:W-:Y:S01]  /*2ad0*/  IMAD R15, R101, UR5, R14 ;  /* 0x00000005650f7c24 */ /* 0x000fe2000f8e020e */
[----:B------:R-:W-:Y:S01]  /*2ae0*/  VIMNMX R97, R97, 0x40, PT ;  /* 0x0000004061617848 */ /* 0x000fe20003fe0100 */
[----:B------:R-:W-:Y:S01]  /*2af0*/  IMAD.WIDE.U32 R12, R101, UR4, R12 ;  /* 0x00000004650c7c25 */ /* 0x000fe2000f8e000c */
[----:B------:R-:W-:-:S03]  /*2b00*/  ULDC.64 UR4, c[0x0][0x308] ;  /* 0x0000c20000047ab9 */ /* 0x000fc60000000a00 */
[----:B------:R-:W-:Y:S02]  /*2b10*/  IMAD R14, R6, R25, RZ ;  /* 0x00000019060e7224 */ /* 0x000fe400078e02ff */
[----:B------:R-:W-:Y:S02]  /*2b20*/  IMAD.IADD R13, R13, 0x1, R15 ;  /* 0x000000010d0d7824 */ /* 0x000fe400078e020f */
[----:B------:R-:W-:Y:S02]  /*2b30*/  IMAD R15, R27, UR4, RZ ;  /* 0x000000041b0f7c24 */ /* 0x000fe4000f8e02ff */
[C---:B------:R-:W-:Y:S02]  /*2b40*/  IMAD R41, R11.reuse, R8, R14 ;  /* 0x000000080b297224 */ /* 0x040fe400078e020e */
[----:B------:R-:W-:Y:S02]  /*2b50*/  IMAD R43, R11, R21, R40 ;  /* 0x000000150b2b7224 */ /* 0x000fe400078e0228 */
[----:B------:R-:W-:-:S02]  /*2b60*/  IMAD R11, R38, UR5, R15 ;  /* 0x00000005260b7c24 */ /* 0x000fc4000f8e020f */
[----:B------:R-:W-:Y:S01]  /*2b70*/  IMAD.WIDE.U32 R112, R38, UR4, R12 ;  /* 0x0000000426707c25 */ /* 0x000fe2000f8e000c */
[----:B------:R-:W-:-:S03]  /*2b80*/  ULDC.64 UR4, c[0x0][0x2e8] ;  /* 0x0000ba0000047ab9 */ /* 0x000fc60000000a00 */
[----:B------:R-:W-:Y:S01]  /*2b90*/  IMAD.IADD R11, R113, 0x1, R11 ;  /* 0x00000001710b7824 */ /* 0x000fe200078e020b */
[----:B------:R-:W-:Y:S01]  /*2ba0*/  LEA R105, P4, R112, UR4, 0x1 ;  /* 0x0000000470697c11 */ /* 0x000fe2000f8808ff */
[----:B------:R-:W-:-:S03]  /*2bb0*/  IMAD.WIDE.U32 R14, R8, R25, RZ ;  /* 0x00000019080e7225 */ /* 0x000fc600078e00ff */
[----:B------:R-:W-:Y:S01]  /*2bc0*/  LEA.HI.X R112, R112, UR5, R11, 0x1, P4 ;  /* 0x0000000570707c11 */ /* 0x000fe2000a0f0c0b */
[----:B------:R-:W-:-:S04]  /*2bd0*/  IMAD.WIDE.U32 R12, R21, R25, RZ ;  /* 0x00000019150c7225 */ /* 0x000fc800078e00ff */
[----:B------:R-:W-:Y:S02]  /*2be0*/  IMAD.IADD R72, R15, 0x1, R41 ;  /* 0x000000010f487824 */ /* 0x000fe400078e0229 */
[----:B------:R-:W-:Y:S01]  /*2bf0*/  IMAD.IADD R73, R13, 0x1, R43 ;  /* 0x000000010d497824 */ /* 0x000fe200078e022b */
[----:B------:R-:W-:Y:S06]  /*2c00*/  @!P0 BRA `(.L_x_1576) ;  /* 0x0000002400f08947 */ /* 0x000fec0003800000 */
[----:B------:R-:W2:Y:S01]  /*2c10*/  LDL R42, [R1+0xc] ;  /* 0x00000c00012a7983 */ /* 0x000ea20000100800 */
[----:B------:R-:W-:Y:S01]  /*2c20*/  BSSY B1, `(.L_x_1577) ;  /* 0x000002d000017945 */ /* 0x000fe20003800000 */
[C---:B------:R-:W-:Y:S01]  /*2c30*/  VIADD R109, R200.reuse, 0x20 ;  /* 0x00000020c86d7836 */ /* 0x040fe20000000000 */
[----:B------:R-:W-:Y:S01]  /*2c40*/  CS2R R40, SRZ ;  /* 0x0000000000287805 */ /* 0x000fe2000001ff00 */
[C---:B------:R-:W-:Y:S01]  /*2c50*/  VIADD R107, R200.reuse, 0x40 ;  /* 0x00000040c86b7836 */ /* 0x040fe20000000000 */
[----:B------:R-:W-:Y:S01]  /*2c60*/  CS2R R56, SRZ ;  /* 0x0000000000387805 */ /* 0x000fe2000001ff00 */
[----:B------:R-:W-:Y:S01]  /*2c70*/  VIADD R75, R200, 0x60 ;  /* 0x00000060c84b7836 */ /* 0x000fe20000000000 */
[----:B------:R-:W-:Y:S02]  /*2c80*/  CS2R R60, SRZ ;  /* 0x00000000003c7805 */ /* 0x000fe4000001ff00 */
[----:B------:R-:W-:Y:S02]  /*2c90*/  CS2R R64, SRZ ;  /* 0x0000000000407805 */ /* 0x000fe4000001ff00 */
[----:B------:R-:W-:-:S02]  /*2ca0*/  CS2R R68, SRZ ;  /* 0x0000000000447805 */ /* 0x000fc4000001ff00 */
[----:B------:R-:W-:Y:S02]  /*2cb0*/  CS2R R58, SRZ ;  /* 0x00000000003a7805 */ /* 0x000fe4000001ff00 */
[----:B------:R-:W-:Y:S02]  /*2cc0*/  CS2R R62, SRZ ;  /* 0x00000000003e7805 */ /* 0x000fe4000001ff00 */
[----:B------:R-:W-:Y:S02]  /*2cd0*/  CS2R R66, SRZ ;  /* 0x0000000000427805 */ /* 0x000fe4000001ff00 */
[----:B------:R-:W-:Y:S02]  /*2ce0*/  CS2R R70, SRZ ;  /* 0x0000000000467805 */ /* 0x000fe4000001ff00 */
[----:B--2---:R-:W-:-:S13]  /*2cf0*/  ISETP.GE.AND P0, PT, R42, R97, PT ;  /* 0x000000612a00720c */ /* 0x004fda0003f06270 */
[----:B------:R-:W-:Y:S05]  /*2d00*/  @P0 BRA `(.L_x_1578) ;  /* 0x0000000000780947 */ /* 0x000fea0003800000 */
[----:B------:R-:W-:Y:S01]  /*2d10*/  IADD3 R43, P4, R80, R14, RZ ;  /* 0x0000000e502b7210 */ /* 0x000fe20007f9e0ff */
[----:B------:R-:W-:Y:S01]  /*2d20*/  ULDC.64 UR4, c[0x0][0x3e8] ;  /* 0x0000fa0000047ab9 */ /* 0x000fe20000000a00 */
[----:B------:R-:W-:Y:S02]  /*2d30*/  IADD3 R11, P5, R84, R12, RZ ;  /* 0x0000000c540b7210 */ /* 0x000fe40007fbe0ff */
[----:B------:R-:W-:Y:S02]  /*2d40*/  CS2R R68, SRZ ;  /* 0x0000000000447805 */ /* 0x000fe4000001ff00 */
[----:B------:R-:W-:Y:S01]  /*2d50*/  ISETP.GE.AND P6, PT, R200, R104, PT ;  /* 0x00000068c800720c */ /* 0x000fe20003fc6270 */
[----:B------:R-:W-:Y:S01]  /*2d60*/  IMAD.X R44, R72, 0x1, R31, P4 ;  /* 0x00000001482c7824 */ /* 0x000fe200020e061f */
[----:B------:R-:W-:Y:S01]  /*2d70*/  LEA R42, P4, R43, UR4, 0x1 ;  /* 0x000000042b2a7c11 */ /* 0x000fe2000f8808ff */
[----:B------:R-:W-:Y:S01]  /*2d80*/  IMAD.X R46, R73, 0x1, R33, P5 ;  /* 0x00000001492e7824 */ /* 0x000fe200028e0621 */
[----:B------:R-:W-:-:S02]  /*2d90*/  CS2R R70, SRZ ;  /* 0x0000000000467805 */ /* 0x000fc4000001ff00 */
[-C--:B------:R-:W-:Y:S02]  /*2da0*/  ISETP.GE.AND P5, PT, R109, R104.reuse, PT ;  /* 0x000000686d00720c */ /* 0x080fe40003fa6270 */
[----:B------:R-:W-:Y:S01]  /*2db0*/  LEA.HI.X R43, R43, UR5, R44, 0x1, P4 ;  /* 0x000000052b2b7c11 */ /* 0x000fe2000a0f0c2c */
[----:B------:R-:W-:Y:S02]  /*2dc0*/  ULDC.64 UR4, c[0x0][0x400] ;  /* 0x0001000000047ab9 */ /* 0x000fe40000000a00 */
[C---:B------:R-:W-:Y:S02]  /*2dd0*/  LEA R44, P4, R11.reuse, UR4, 0x1 ;  /* 0x000000040b2c7c11 */ /* 0x040fe4000f8808ff */
[----:B------:R0:W5:Y:S02]  /*2de0*/  @!P6 LDG.E.64 R68, desc[UR60][R42.64] ;  /* 0x0000003c2a44e981 */ /* 0x000164000c1e1b00 */
        /* <DEDUP_REMOVED lines=16> */
.L_x_1578:
[----:B------:R-:W-:Y:S05]  /*2ef0*/  BSYNC B1 ;  /* 0x0000000000017941 */ /* 0x000fea0003800000 */
.L_x_1577:
[----:B------:R-:W2:Y:S01]  /*2f00*/  LDL R11, [R1+0xa0] ;  /* 0x0000a000010b7983 */ /* 0x000ea20000100800 */
[----:B------:R-:W-:Y:S01]  /*2f10*/  BSSY B1, `(.L_x_1579) ;  /* 0x000002a000017945 */ /* 0x000fe20003800000 */
[----:B0-----:R-:W-:Y:S02]  /*2f20*/  CS2R R44, SRZ ;  /* 0x00000000002c7805 */ /* 0x001fe4000001ff00 */
[----:B------:R-:W-:Y:S02]  /*2f30*/  CS2R R48, SRZ ;  /* 0x0000000000307805 */ /* 0x000fe4000001ff00 */
[----:B------:R-:W-:Y:S02]  /*2f40*/  CS2R R52, SRZ ;  /* 0x0000000000347805 */ /* 0x000fe4000001ff00 */
[----:B------:R-:W-:Y:S02]  /*2f50*/  CS2R R42, SRZ ;  /* 0x00000000002a7805 */ /* 0x000fe4000001ff00 */
[----:B------:R-:W-:-:S02]  /*2f60*/  CS2R R46, SRZ ;  /* 0x00000000002e7805 */ /* 0x000fc4000001ff00 */
[----:B------:R-:W-:Y:S01]  /*2f70*/  CS2R R50, SRZ ;  /* 0x0000000000327805 */ /* 0x000fe2000001ff00 */
[----:B-----5:R-:W-:Y:S01]  /*2f80*/  IMAD.MOV.U32 R74, RZ, RZ, R56 ;  /* 0x000000ffff4a7224 */ /* 0x020fe200078e0038 */
[----:B------:R-:W-:Y:S01]  /*2f90*/  CS2R R54, SRZ ;  /* 0x0000000000367805 */ /* 0x000fe2000001ff00 */
[----:B------:R-:W-:Y:S01]  /*2fa0*/  IMAD.MOV.U32 R89, RZ, RZ, R57 ;  /* 0x000000ffff597224 */ /* 0x000fe200078e0039 */
[----:B--2---:R-:W-:-:S13]  /*2fb0*/  ISETP.GE.AND P4, PT, R11, R97, PT ;  /* 0x000000610b00720c */ /* 0x004fda0003f86270 */
[----:B------:R-:W-:Y:S05]  /*2fc0*/  @P4 BRA `(.L_x_1580) ;  /* 0x0000000000784947 */ /* 0x000fea0003800000 */
        /* <DEDUP_REMOVED lines=30> */
.L_x_1580:
[----:B------:R-:W-:Y:S05]  /*31b0*/  BSYNC B1 ;  /* 0x0000000000017941 */ /* 0x000fea0003800000 */
.L_x_1579:
[----:B------:R-:W-:Y:S01]  /*31c0*/  IMAD.MOV.U32 R11, RZ, RZ, R60 ;  /* 0x000000ffff0b7224 */ /* 0x000fe200078e003c */
[----:B------:R-:W-:Y:S01]  /*31d0*/  ISETP.NE.AND P5, PT, R225, 0x3, PT ;  /* 0x00000003e100780c */ /* 0x000fe20003fa5270 */
[----:B0-----:R-:W-:Y:S01]  /*31e0*/  IMAD.MOV.U32 R12, RZ, RZ, R61 ;  /* 0x000000ffff0c7224 */ /* 0x001fe200078e003d */
        /* <DEDUP_REMOVED lines=59> */
[----:B------:R-:W-:Y:S01]  /*35a0*/  PRMT R125, R14, 0x7610, R125 ;  /* 0x000076100e7d7816 */ /* 0x000fe2000000007d */
[----:B------:R-:W-:Y:S06]  /*35b0*/  @!P5 BRA `(.L_x_1581) ;  /* 0x000000000004d947 */ /* 0x000fec0003800000 */
[----:B------:R-:W-:Y:S01]  /*35c0*/  BPT.TRAP 0x1 ;  /* 0x000000040000795c */ /* 0x000fe20000300000 */
.L_x_1581:
[----:B------:R-:W2:Y:S01]  /*35d0*/  LDL R11, [R1+0x40] ;  /* 0x00004000010b7983 */ /* 0x000ea20000100800 */
[----:B------:R-:W-:Y:S01]  /*35e0*/  IMAD R89, R202, 0x8, R18 ;  /* 0x00000008ca597824 */ /* 0x000fe200078e0212 */
[----:B------:R-:W-:Y:S01]  /*35f0*/  BSSY B1, `(.L_x_1582) ;  /* 0x0000004000017945 */ /* 0x000fe20003800000 */
[----:B--2---:R-:W-:-:S04]  /*3600*/  SHF.L.U32 R103, R11, 0x1f, RZ ;  /* 0x0000001f0b677819 */ /* 0x004fc800000006ff */
[----:B------:R-:W0:Y:S02]  /*3610*/  SYNCS.PHASECHK.TRANS64.TRYWAIT P6, [R89+URZ+0x30890], R103 ;  /* 0x03089067590075a7 */ /* 0x000e2400080c017f */
[----:B0-----:R-:W-:Y:S05]  /*3620*/  @!P6 BRA `(.L_x_1583) ;  /* 0x00000264009ce947 */ /* 0x001fea0003800000 */
.L_x_2005:
[----:B------:R-:W-:Y:S05]  /*3630*/  BSYNC B1 ;  /* 0x0000000000017941 */ /* 0x000fea0003800000 */
.L_x_1582:
[----:B------:R-:W-:-:S03]  /*3640*/  UMOV UR4, 0xffffffff ;  /* 0xffffffff00047882 */ /* 0x000fc60000000000 */
[----:B------:R-:W-:Y:S05]  /*3650*/  BRA.DIV UR4, `(.L_x_1584) ;  /* 0x0000026604a47947 */ /* 0x000fea000b800000 */
[----:B------:R1:W2:Y:S04]  /*3660*/  SHFL.IDX PT, R74, R112, RZ, 0x181f ;  /* 0x00181fff704a7589 */ /* 0x0002a800000e0000 */
[----:B------:R1:W3:Y:S02]  /*3670*/  SHFL.IDX PT, R106, R105, RZ, 0x181f ;  /* 0x00181fff696a7589 */ /* 0x0002e400000e0000 */
.L_x_2009:
[----:B------:R-:W-:Y:S04]  /*3680*/  BSSY B1, `(.L_x_1585) ;  /* 0x00000e7000017945 */ /* 0x000fe80003800000 */
[----:B------:R-:W-:Y:S05]  /*3690*/  @P0 BRA `(.L_x_1586) ;  /* 0x0000000c00940947 */ /* 0x000fea0003800000 */
[----:B------:R-:W-:Y:S01]  /*36a0*/  ISETP.NE.AND P0, PT, R29, RZ, PT ;  /* 0x000000ff1d00720c */ /* 0x000fe20003f05270 */
[----:B------:R-:W-:-:S12]  /*36b0*/  BSSY B2, `(.L_x_1587) ;  /* 0x0000037000027945 */ /* 0x000fd80003800000 */
[----:B------:R-:W-:Y:S05]  /*36c0*/  @!P0 BRA `(.L_x_1588) ;  /* 0x0000000000d48947 */ /* 0x000fea0003800000 */
[----:B------:R4:W0:Y:S01]  /*36d0*/  LDS.128 R12, [R92+0x20400] ;  /* 0x020400005c0c7984 */ /* 0x0008220000000c00 */
[----:B------:R-:W-:Y:S01]  /*36e0*/  ISETP.GE.AND P6, PT, R200, R104, PT ;  /* 0x00000068c800720c */ /* 0x000fe20003fc6270 */
[----:B------:R-:W-:Y:S01]  /*36f0*/  BSSY B3, `(.L_x_1589) ;  /* 0x0000031000037945 */ /* 0x000fe20003800000 */
[----:B---3--:R-:W-:-:S04]  /*3700*/  LEA R72, P0, R16, R106, 0x1 ;  /* 0x0000006a10487211 */ /* 0x008fc800078008ff */
[----:B--2---:R-:W-:-:S07]  /*3710*/  LEA.HI.X R73, R16, R74, R17, 0x1, P0 ;  /* 0x0000004a10497211 */ /* 0x004fce00000f0c11 */
[----:B----4-:R-:W-:Y:S05]  /*3720*/  @P6 BRA `(.L_x_1590) ;  /* 0x0000000000b46947 */ /* 0x010fea0003800000 */
[----:B------:R-:W-:Y:S02]  /*3730*/  SHF.R.U64 R137, R70, 0x10, R71 ;  /* 0x0000001046897819 */ /* 0x000fe40000001247 */
[----:B------:R-:W-:Y:S01]  /*3740*/  SHF.R.U64 R11, R68, 0x10, R69 ;  /* 0x00000010440b7819 */ /* 0x000fe20000001245 */
[----:B0-----:R-:W-:Y:S01]  /*3750*/  IMAD.U32 R68, R14, 0x10000, RZ ;  /* 0x000100000e447824 */ /* 0x001fe200078e00ff */
[----:B------:R-:W-:Y:S02]  /*3760*/  SHF.R.U32.HI R139, RZ, 0x10, R71 ;  /* 0x00000010ff8b7819 */ /* 0x000fe40000011647 */
[----:B------:R-:W-:Y:S02]  /*3770*/  SHF.R.U32.HI R135, RZ, 0x10, R69 ;  /* 0x00000010ff877819 */ /* 0x000fe40000011645 */
[----:B------:R-:W-:Y:S02]  /*3780*/  PRMT R137, R138, 0x5410, R137 ;  /* 0x000054108a897816 */ /* 0x000fe40000000089 */
[----:B------:R-:W-:Y:S01]  /*3790*/  PRMT R71, R134, 0x5410, R11 ;  /* 0x0000541086477816 */ /* 0x000fe2000000000b */
[----:B------:R-:W-:Y:S01]  /*37a0*/  IMAD.U32 R11, R12, 0x10000, RZ ;  /* 0x000100000c0b7824 */ /* 0x000fe200078e00ff */
[----:B------:R-:W-:Y:S01]  /*37b0*/  LOP3.LUT R69, R14, 0xffff0000, RZ, 0xc0, !PT ;  /* 0xffff00000e457812 */ /* 0x000fe200078ec0ff */
[----:B------:R-:W-:Y:S01]  /*37c0*/  IMAD.U32 R14, R13, 0x10000, RZ ;  /* 0x000100000d0e7824 */ /* 0x000fe200078e00ff */
[----:B------:R-:W-:-:S02]  /*37d0*/  PRMT R139, R140, 0x5410, R139 ;  /* 0x000054108c8b7816 */ /* 0x000fc4000000008b */
[----:B------:R-:W-:Y:S02]  /*37e0*/  PRMT R135, R136, 0x5410, R135 ;  /* 0x0000541088877816 */ /* 0x000fe40000000087 */
        /* <DEDUP_REMOVED lines=8> */
[----:B------:R-:W-:Y:S01]  /*3870*/  LOP3.LUT R70, R15, 0xffff0000, RZ, 0xc0, !PT ;  /* 0xffff00000f467812 */ /* 0x000fe200078ec0ff */
[----:B------:R-:W-:Y:S01]  /*3880*/  FMUL.FTZ R13, R13, R134 ;  /* 0x000000860d0d7220 */ /* 0x000fe20000410000 */
[----:B------:R-:W-:Y:S01]  /*3890*/  LOP3.LUT R139, R139, 0xffff0000, RZ, 0xc0, !PT ;  /* 0xffff00008b8b7812 */ /* 0x000fe200078ec0ff */
[----:B------:R-:W-:-:S02]  /*38a0*/  IMAD.U32 R137, R137, 0x10000, RZ ;  /* 0x0001000089897824 */ /* 0x000fc400078e00ff */
[----:B------:R-:W-:Y:S01]  /*38b0*/  FMUL.FTZ R69, R69, R136 ;  /* 0x0000008845457220 */ /* 0x000fe20000410000 */
[----:B------:R-:W-:Y:S01]  /*38c0*/  LOP3.LUT R135, R135, 0xffff0000, RZ, 0xc0, !PT ;  /* 0xffff000087877812 */ /* 0x000fe200078ec0ff */
[----:B------:R-:W-:Y:S02]  /*38d0*/  IMAD.U32 R71, R71, 0x10000, RZ ;  /* 0x0001000047477824 */ /* 0x000fe400078e00ff */
[C---:B------:R-:W-:Y:S01]  /*38e0*/  FFMA.FTZ R141, R14.reuse, R134, -R141 ;  /* 0x000000860e8d7223 */ /* 0x040fe2000001088d */
[----:B------:R-:W-:Y:S01]  /*38f0*/  FFMA.FTZ R138, R14, R138, R13 ;  /* 0x0000008a0e8a7223 */ /* 0x000fe2000001000d */
[----:B------:R-:W-:Y:S01]  /*3900*/  FFMA.FTZ R143, R68, R136, -R143 ;  /* 0x00000088448f7223 */ /* 0x000fe2000001088f */
[----:B------:R-:W-:Y:S01]  /*3910*/  FMUL.FTZ R14, R12, R137 ;  /* 0x000000890c0e7220 */ /* 0x000fe20000410000 */
[----:B------:R-:W-:Y:S02]  /*3920*/  IMAD.U32 R15, R15, 0x10000, RZ ;  /* 0x000100000f0f7824 */ /* 0x000fe400078e00ff */
[----:B------:R-:W-:Y:S01]  /*3930*/  FFMA.FTZ R68, R68, R140, R69 ;  /* 0x0000008c44447223 */ /* 0x000fe20000010045 */
        /* <DEDUP_REMOVED lines=12> */
.L_x_1590:
[----:B------:R-:W-:Y:S05]  /*3a00*/  BSYNC B3 ;  /* 0x0000000000037941 */ /* 0x000fea0003800000 */
.L_x_1589:
[----:B0-----:R4:W-:Y:S02]  /*3a10*/  ST.E.128 desc[UR60][R72.64], R12 ;  /* 0x0000000c48007985 */ /* 0x0019e4000c101d3c */
.L_x_1588:
[----:B------:R-:W-:Y:S05]  /*3a20*/  BSYNC B2 ;  /* 0x0000000000027941 */ /* 0x000fea0003800000 */
.L_x_1587:
[----:B------:R-:W-:Y:S01]  /*3a30*/  ISETP.NE.AND P0, PT, R76, RZ, PT ;  /* 0x000000ff4c00720c */ /* 0x000fe20003f05270 */
[----:B------:R-:W-:-:S12]  /*3a40*/  BSSY B2, `(.L_x_1591) ;  /* 0x0000037000027945 */ /* 0x000fd80003800000 */
[----:B------:R-:W-:Y:S05]  /*3a50*/  @!P0 BRA `(.L_x_1592) ;  /* 0x0000000000d48947 */ /* 0x000fea0003800000 */
[----:B----4-:R4:W0:Y:S01]  /*3a60*/  LDS.128 R12, [R92+0x22400] ;  /* 0x022400005c0c7984 */ /* 0x0108220000000c00 */
        /* <DEDUP_REMOVED lines=50> */
.L_x_1594:
[----:B------:R-:W-:Y:S05]  /*3d90*/  BSYNC B3 ;  /* 0x0000000000037941 */ /* 0x000fea0003800000 */
.L_x_1593:
[----:B0-----:R0:W-:Y:S02]  /*3da0*/  ST.E.128 desc[UR60][R68.64], R12 ;  /* 0x0000000c44007985 */ /* 0x0011e4000c101d3c */
.L_x_1592:
[----:B------:R-:W-:Y:S05]  /*3db0*/  BSYNC B2 ;  /* 0x0000000000027941 */ /* 0x000fea0003800000 */
.L_x_1591:
[----:B------:R-:W-:Y:S01]  /*3dc0*/  ISETP.NE.AND P0, PT, R77, RZ, PT ;  /* 0x000000ff4d00720c */ /* 0x000fe20003f05270 */
[----:B------:R-:W-:-:S12]  /*3dd0*/  BSSY B2, `(.L_x_1595) ;  /* 0x0000039000027945 */ /* 0x000fd80003800000 */
[----:B------:R-:W-:Y:S05]  /*3de0*/  @!P0 BRA `(.L_x_1596) ;  /* 0x0000000000dc8947 */ /* 0x000fea0003800000 */
[----:B------:R-:W2:Y:S01]  /*3df0*/  LDL R11, [R1] ;  /* 0x00000000010b7983 */ /* 0x000ea20000100800 */
[----:B------:R-:W-:Y:S01]  /*3e00*/  ISETP.GE.AND P6, PT, R107, R104, PT ;  /* 0x000000686b00720c */ /* 0x000fe20003fc6270 */
[----:B------:R-:W-:Y:S01]  /*3e10*/  BSSY B3, `(.L_x_1597) ;  /* 0x0000033000037945 */ /* 0x000fe20003800000 */
[C---:B---3--:R-:W-:Y:S01]  /*3e20*/  LEA R64, P0, R19.reuse, R106, 0x1 ;  /* 0x0000006a13407211 */ /* 0x048fe200078008ff */
[----:B0---4-:R0:W3:Y:S03]  /*3e30*/  LDS.128 R12, [R92+0x24400] ;  /* 0x024400005c0c7984 */ /* 0x0110e60000000c00 */
[----:B--2---:R-:W-:-:S07]  /*3e40*/  LEA.HI.X R65, R19, R74, R11, 0x1, P0 ;  /* 0x0000004a13417211 */ /* 0x004fce00000f0c0b */
[----:B0--3--:R-:W-:Y:S05]  /*3e50*/  @P6 BRA `(.L_x_1598) ;  /* 0x0000000000b86947 */ /* 0x009fea0003800000 */
[----:B------:R-:W-:Y:S01]  /*3e60*/  SHF.R.U64 R68, R60, 0x10, R61 ;  /* 0x000000103c447819 */ /* 0x000fe2000000123d */
[----:B------:R-:W-:Y:S01]  /*3e70*/  IMAD.U32 R60, R14, 0x10000, RZ ;  /* 0x000100000e3c7824 */ /* 0x000fe200078e00ff */
        /* <DEDUP_REMOVED lines=44> */
.L_x_1598:
[----:B------:R-:W-:Y:S05]  /*4140*/  BSYNC B3 ;  /* 0x0000000000037941 */ /* 0x000fea0003800000 */
.L_x_1597:
[----:B------:R0:W-:Y:S02]  /*4150*/  ST.E.128 desc[UR60][R64.64], R12 ;  /* 0x0000000c40007985 */ /* 0x0001e4000c101d3c */
.L_x_1596:
[----:B------:R-:W-:Y:S05]  /*4160*/  BSYNC B2 ;  /* 0x0000000000027941 */ /* 0x000fea0003800000 */
.L_x_1595:
[----:B------:R-:W-:-:S13]  /*4170*/  ISETP.NE.AND P0, PT, R78, RZ, PT ;  /* 0x000000ff4e00720c */ /* 0x000fda0003f05270 */
[----:B------:R-:W-:Y:S05]  /*4180*/  @!P0 BRA `(.L_x_1586) ;  /* 0x0000000000d88947 */ /* 0x000fea0003800000 */
[----:B0---4-:R0:W4:Y:S01]  /*4190*/  LDS.128 R12, [R92+0x26400] ;  /* 0x026400005c0c7984 */ /* 0x0111220000000c00 */
[----:B------:R-:W-:Y:S01]  /*41a0*/  ISETP.GE.AND P6, PT, R75, R104, PT ;  /* 0x000000684b00720c */ /* 0x000fe20003fc6270 */
[----:B------:R-:W-:Y:S01]  /*41b0*/  BSSY B2, `(.L_x_1599) ;  /* 0x0000032000027945 */ /* 0x000fe20003800000 */
[----:B---3--:R-:W-:-:S04]  /*41c0*/  LEA R60, P0, R23, R106, 0x1 ;  /* 0x0000006a173c7211 */ /* 0x008fc800078008ff */
[----:B--2---:R-:W-:-:S07]  /*41d0*/  LEA.HI.X R61, R23, R74, R228, 0x1, P0 ;  /* 0x0000004a173d7211 */ /* 0x004fce00000f0ce4 */
        /* <DEDUP_REMOVED lines=47> */
.L_x_1600:
[----:B------:R-:W-:Y:S05]  /*44d0*/  BSYNC B2 ;  /* 0x0000000000027941 */ /* 0x000fea0003800000 */
.L_x_1599:
[----:B----4-:R0:W-:Y:S02]  /*44e0*/  ST.E.128 desc[UR60][R60.64], R12 ;  /* 0x0000000c3c007985 */ /* 0x0101e4000c101d3c */
.L_x_1586:
[----:B------:R-:W-:Y:S05]  /*44f0*/  BSYNC B1 ;  /* 0x0000000000017941 */ /* 0x000fea0003800000 */
.L_x_1585:
[----:B------:R-:W-:-:S03]  /*4500*/  UMOV UR4, 0xffffffff ;  /* 0xffffffff00047882 */ /* 0x000fc60000000000 */
[----:B------:R-:W-:Y:S05]  /*4510*/  BRA.DIV UR4, `(.L_x_1601) ;  /* 0x0000025a04407947 */ /* 0x000fea000b800000 */
[----:B-1----:R-:W1:Y:S04]  /*4520*/  SHFL.IDX PT, R112, R112, 0x1, 0x181f ;  /* 0x00381f0070707f89 */ /* 0x002e6800000e0000 */
[----:B------:R0:W0:Y:S02]  /*4530*/  SHFL.IDX PT, R56, R105, 0x1, 0x181f ;  /* 0x00381f0069387f89 */ /* 0x00002400000e0000 */
.L_x_2013:
        /* <DEDUP_REMOVED lines=8> */
[----:B-1----:R-:W-:-:S07]  /*45c0*/  LEA.HI.X R59, R16, R112, R17, 0x1, P0 ;  /* 0x00000070103b7211 */ /* 0x002fce00000f0c11 */
[----:B0-----:R-:W-:Y:S05]  /*45d0*/  @P4 BRA `(.L_x_1606) ;  /* 0x0000000000b84947 */ /* 0x001fea0003800000 */
[----:B------:R-:W-:Y:S02]  /*45e0*/  SHF.R.U64 R11, R54, 0x10, R55 ;  /* 0x00000010360b7819 */ /* 0x000fe40000001237 */
[----:B------:R-:W-:Y:S01]  /*45f0*/  SHF.R.U64 R57, R52, 0x10, R53 ;  /* 0x0000001034397819 */ /* 0x000fe20000001235 */
[----:B----4-:R-:W-:Y:S01]  /*4600*/  IMAD.U32 R52, R14, 0x10000, RZ ;  /* 0x000100000e347824 */ /* 0x010fe200078e00ff */
[----:B------:R-:W-:Y:S02]  /*4610*/  SHF.R.U32.HI R60, RZ, 0x10, R55 ;  /* 0x00000010ff3c7819 */ /* 0x000fe40000011637 */
[----:B------:R-:W-:Y:S02]  /*4620*/  SHF.R.U32.HI R62, RZ, 0x10, R53 ;  /* 0x00000010ff3e7819 */ /* 0x000fe40000011635 */
[----:B------:R-:W-:Y:S01]  /*4630*/  PRMT R124, R124, 0x5410, R11 ;  /* 0x000054107c7c7816 */ /* 0x000fe2000000000b */
[----:B------:R-:W-:Y:S01]  /*4640*/  IMAD.U32 R11, R12, 0x10000, RZ ;  /* 0x000100000c0b7824 */ /* 0x000fe200078e00ff */
        /* <DEDUP_REMOVED lines=10> */
[----:B------:R-:W-:Y:S01]  /*46f0*/  FMUL.FTZ R65, R53, R61 ;  /* 0x0000003d35417220 */ /* 0x000fe20000410000 */
[----:B------:R-:W-:Y:S01]  /*4700*/  LOP3.LUT R54, R15, 0xffff0000, RZ, 0xc0, !PT ;  /* 0xffff00000f367812 */ /* 0x000fe200078ec0ff */
[C---:B------:R-:W-:Y:S01]  /*4710*/  FMUL.FTZ R63, R13.reuse, R60 ;  /* 0x0000003c0d3f7220 */ /* 0x040fe20000410000 */
[----:B------:R-:W-:Y:S01]  /*4720*/  LOP3.LUT R12, R12, 0xffff0000, RZ, 0xc0, !PT ;  /* 0xffff00000c0c7812 */ /* 0x000fe200078ec0ff */
[----:B------:R-:W-:Y:S01]  /*4730*/  FMUL.FTZ R13, R13, R55 ;  /* 0x000000370d0d7220 */ /* 0x000fe20000410000 */
[----:B------:R-:W-:Y:S01]  /*4740*/  LOP3.LUT R125, R125, 0xffff0000, RZ, 0xc0, !PT ;  /* 0xffff00007d7d7812 */ /* 0x000fe200078ec0ff */
[----:B------:R-:W-:Y:S01]  /*4750*/  FMUL.FTZ R53, R53, R57 ;  /* 0x0000003935357220 */ /* 0x000fe20000410000 */
[----:B------:R-:W-:Y:S01]  /*4760*/  LOP3.LUT R123, R123, 0xffff0000, RZ, 0xc0, !PT ;  /* 0xffff00007b7b7812 */ /* 0x000fe200078ec0ff */
[----:B------:R-:W-:-:S02]  /*4770*/  IMAD.U32 R124, R124, 0x10000, RZ ;  /* 0x000100007c7c7824 */ /* 0x000fc400078e00ff */
[----:B------:R-:W-:Y:S01]  /*4780*/  FFMA.FTZ R63, R14, R55, -R63 ;  /* 0x000000370e3f7223 */ /* 0x000fe2000001083f */
[----:B------:R-:W-:Y:S02]  /*4790*/  IMAD.U32 R122, R122, 0x10000, RZ ;  /* 0x000100007a7a7824 */ /* 0x000fe400078e00ff */
[----:B------:R-:W-:Y:S01]  /*47a0*/  FFMA.FTZ R60, R14, R60, R13 ;  /* 0x0000003c0e3c7223 */ /* 0x000fe2000001000d */
[C---:B------:R-:W-:Y:S01]  /*47b0*/  FFMA.FTZ R65, R52.reuse, R57, -R65 ;  /* 0x0000003934417223 */ /* 0x040fe20000010841 */
[----:B------:R-:W-:Y:S02]  /*47c0*/  IMAD.U32 R15, R15, 0x10000, RZ ;  /* 0x000100000f0f7824 */ /* 0x000fe400078e00ff */
[----:B------:R-:W-:Y:S01]  /*47d0*/  FFMA.FTZ R52, R52, R61, R53 ;  /* 0x0000003d34347223 */ /* 0x000fe20000010035 */
        /* <DEDUP_REMOVED lines=14> */
.L_x_1606:
[----:B------:R-:W-:Y:S05]  /*48c0*/  BSYNC B2 ;  /* 0x0000000000027941 */ /* 0x000fea0003800000 */
.L_x_1605:
[----:B----4-:R0:W-:Y:S02]  /*48d0*/  ST.E.128 desc[UR60][R58.64], R12 ;  /* 0x0000000c3a007985 */ /* 0x0101e4000c101d3c */
.L_x_1604:
[----:B------:R-:W-:Y:S05]  /*48e0*/  BSYNC B1 ;  /* 0x0000000000017941 */ /* 0x000fea0003800000 */
.L_x_1603:
        /* <DEDUP_REMOVED lines=30> */
[----:B------:R-:W-:Y:S01]  /*4ad0*/  FMUL.FTZ R58, R13, R51 ;  /* 0x000000330d3a7220 */ /* 0x000fe20000410000 */
        /* <DEDUP_REMOVED lines=24> */
.L_x_1610:
[----:B------:R-:W-:Y:S05]  /*4c60*/  BSYNC B2 ;  /* 0x0000000000027941 */ /* 0x000fea0003800000 */
.L_x_1609:
[----:B----4-:R0:W-:Y:S02]  /*4c70*/  ST.E.128 desc[UR60][R52.64], R12 ;  /* 0x0000000c34007985 */ /* 0x0101e4000c101d3c */
.L_x_1608:
[----:B------:R-:W-:Y:S05]  /*4c80*/  BSYNC B1 ;  /* 0x0000000000017941 */ /* 0x000fea0003800000 */
.L_x_1607:
[----:B------:R-:W-:Y:S01]  /*4c90*/  ISETP.NE.AND P0, PT, R77, RZ, PT ;  /* 0x000000ff4d00720c */ /* 0x000fe20003f05270 */
[----:B------:R-:W-:-:S12]  /*4ca0*/  BSSY B1, `(.L_x_1611) ;  /* 0x0000039000017945 */ /* 0x000fd80003800000 */
[----:B------:R-:W-:Y:S05]  /*4cb0*/  @!P0 BRA `(.L_x_1612) ;  /* 0x0000000000dc8947 */ /* 0x000fea0003800000 */
[----:B------:R-:W1:Y:S01]  /*4cc0*/  LDL R11, [R1] ;  /* 0x00000000010b7983 */ /* 0x000e620000100800 */
[----:B------:R-:W-:Y:S01]  /*4cd0*/  ISETP.GE.AND P4, PT, R107, R104, PT ;  /* 0x000000686b00720c */ /* 0x000fe20003f86270 */
[----:B------:R-:W-:Y:S01]  /*4ce0*/  BSSY B2, `(.L_x_1613) ;  /* 0x0000033000027945 */ /* 0x000fe20003800000 */
[C---:B0-----:R-:W-:Y:S01]  /*4cf0*/  LEA R48, P0, R19.reuse, R56, 0x1 ;  /* 0x0000003813307211 */ /* 0x041fe200078008ff */
[----:B----4-:R0:W4:Y:S03]  /*4d00*/  LDS.128 R12, [R92+0x25400] ;  /* 0x025400005c0c7984 */ /* 0x0101260000000c00 */
[----:B-1----:R-:W-:-:S07]  /*4d10*/  LEA.HI.X R49, R19, R112, R11, 0x1, P0 ;  /* 0x0000007013317211 */ /* 0x002fce00000f0c0b */
[----:B0---4-:R-:W-:Y:S05]  /*4d20*/  @P4 BRA `(.L_x_1614) ;  /* 0x0000000000b84947 */ /* 0x011fea0003800000 */
[----:B------:R-:W-:Y:S01]  /*4d30*/  SHF.R.U64 R51, R44, 0x10, R45 ;  /* 0x000000102c337819 */ /* 0x000fe2000000122d */
[----:B------:R-:W-:Y:S01]  /*4d40*/  IMAD.U32 R44, R14, 0x10000, RZ ;  /* 0x000100000e2c7824 */ /* 0x000fe200078e00ff */
        /* <DEDUP_REMOVED lines=44> */
.L_x_1614:
[----:B------:R-:W-:Y:S05]  /*5010*/  BSYNC B2 ;  /* 0x0000000000027941 */ /* 0x000fea0003800000 */
.L_x_1613:
[----:B------:R0:W-:Y:S02]  /*5020*/  ST.E.128 desc[UR60][R48.64], R12 ;  /* 0x0000000c30007985 */ /* 0x0001e4000c101d3c */
.L_x_1612:
[----:B------:R-:W-:Y:S05]  /*5030*/  BSYNC B1 ;  /* 0x0000000000017941 */ /* 0x000fea0003800000 */
.L_x_1611:
[----:B------:R-:W-:-:S13]  /*5040*/  ISETP.NE.AND P0, PT, R78, RZ, PT ;  /* 0x000000ff4e00720c */ /* 0x000fda0003f05270 */
        /* <DEDUP_REMOVED lines=19> */
[----:B------:R-:W-:Y:S01]  /*5180*/  LOP3.LUT R13, R13, 0xffff0000, RZ, 0xc0, !PT ;  /* 0xffff00000d0d7812 */ /* 0x000fe200078ec0ff */
[----:B------:R-:W-:Y:S01]  /*5190*/  IMAD.U32 R11, R12, 0x10000, RZ ;  /* 0x000100000c0b7824 */ /* 0x000fe200078e00ff */
[C---:B------:R-:W-:Y:S01]  /*51a0*/  LOP3.LUT R45, R111.reuse, 0xffff0000, RZ, 0xc0, !PT ;  /* 0xffff00006f2d7812 */ /* 0x040fe200078ec0ff */
        /* <DEDUP_REMOVED lines=31> */
.L_x_1616:
[----:B------:R-:W-:Y:S05]  /*53a0*/  BSYNC B1 ;  /* 0x0000000000017941 */ /* 0x000fea0003800000 */
.L_x_1615:
[----:B----4-:R0:W-:Y:S01]  /*53b0*/  ST.E.128 desc[UR60][R56.64], R12 ;  /* 0x0000000c38007985 */ /* 0x0101e2000c101d3c */
[----:B------:R-:W-:Y:S05]  /*53c0*/  BRA `(.L_x_1602) ;  /* 0x0000002c00e07947 */ /* 0x000fea0003800000 */
.L_x_1576:
[----:B------:R-:W2:Y:S01]  /*53d0*/  LDL R11, [R1+0xc] ;  /* 0x00000c00010b7983 */ /* 0x000ea20000100800 */
[----:B------:R-:W-:Y:S01]  /*53e0*/  BSSY B1, `(.L_x_1617) ;  /* 0x0000024000017945 */ /* 0x000fe20003800000 */
        /* <DEDUP_REMOVED lines=31> */
[----:B------:R0:W5:Y:S04]  /*55e0*/  @!P6 LDG.E.128 R40, desc[UR60][R56.64+0x80] ;  /* 0x0000803c3828e981 */ /* 0x000168000c1e1d00 */
[----:B------:R0:W5:Y:S04]  /*55f0*/  @!P5 LDG.E.128 R44, desc[UR60][R56.64] ;  /* 0x0000003c382cd981 */ /* 0x000168000c1e1d00 */
[----:B------:R0:W5:Y:S04]  /*5600*/  @!P5 LDG.E.128 R52, desc[UR60][R60.64] ;  /* 0x0000003c3c34d981 */ /* 0x000168000c1e1d00 */
[----:B------:R0:W5:Y:S02]  /*5610*/  @!P6 LDG.E.128 R48, desc[UR60][R60.64+0x80] ;  /* 0x0000803c3c30e981 */ /* 0x000164000c1e1d00 */
.L_x_1618:
[----:B------:R-:W-:Y:S05]  /*5620*/  BSYNC B1 ;  /* 0x0000000000017941 */ /* 0x000fea0003800000 */
.L_x_1617:
        /* <DEDUP_REMOVED lines=25> */
[----:B------:R-:W-:Y:S02]  /*57c0*/  LEA R12, P6, R15, UR4, 0x1 ;  /* 0x000000040f0c7c11 */ /* 0x000fe4000f8c08ff */
        /* <DEDUP_REMOVED lines=11> */
.L_x_1620:
[----:B------:R-:W-:Y:S05]  /*5880*/  BSYNC B1 ;  /* 0x0000000000017941 */ /* 0x000fea0003800000 */
.L_x_1619:
        /* <DEDUP_REMOVED lines=65> */
.L_x_1621:
[----:B------:R-:W2:Y:S01]  /*5ca0*/  LDL R11, [R1+0x40] ;  /* 0x00004000010b7983 */ /* 0x000ea20000100800 */
[----:B------:R-:W-:Y:S01]  /*5cb0*/  IMAD R89, R202, 0x8, R18 ;  /* 0x00000008ca597824 */ /* 0x000fe200078e0212 */
[----:B------:R-:W0:Y:S01]  /*5cc0*/  LDC R114, c[0x0][0x2f4] ;  /* 0x0000bd00ff727b82 */ /* 0x000e220000000800 */
[----:B------:R-:W-:Y:S01]  /*5cd0*/  BSSY B1, `(.L_x_1622) ;  /* 0x0000004000017945 */ /* 0x000fe20003800000 */
[----:B--2---:R-:W-:-:S04]  /*5ce0*/  SHF.L.U32 R103, R11, 0x1f, RZ ;  /* 0x0000001f0b677819 */ /* 0x004fc800000006ff */
[----:B------:R-:W1:Y:S02]  /*5cf0*/  SYNCS.PHASECHK.TRANS64.TRYWAIT P6, [R89+URZ+0x30890], R103 ;  /* 0x03089067590075a7 */ /* 0x000e6400080c017f */
[----:B01----:R-:W-:Y:S05]  /*5d00*/  @!P6 BRA `(.L_x_1623) ;  /* 0x000002400090e947 */ /* 0x003fea0003800000 */
.L_x_2014:
[----:B------:R-:W-:Y:S05]  /*5d10*/  BSYNC B1 ;  /* 0x0000000000017941 */ /* 0x000fea0003800000 */
.L_x_1622:
[----:B------:R-:W-:Y:S01]  /*5d20*/  UMOV UR4, 0xffffffff ;  /* 0xffffffff00047882 */ /* 0x000fe20000000000 */
[----:B------:R-:W-:Y:S02]  /*5d30*/  IMAD.IADD R116, R114, 0x1, -R93 ;  /* 0x0000000172747824 */ /* 0x000fe400078e0a5d */
[----:B------:R-:W-:Y:S05]  /*5d40*/  BRA.DIV UR4, `(.L_x_1624) ;  /* 0x0000024204947947 */ /* 0x000fea000b800000 */
[----:B------:R1:W2:Y:S04]  /*5d50*/  SHFL.IDX PT, R107, R112, RZ, 0x181f ;  /* 0x00181fff706b7589 */ /* 0x0002a800000e0000 */
[----:B------:R1:W3:Y:S02]  /*5d60*/  SHFL.IDX PT, R106, R105, RZ, 0x181f ;  /* 0x00181fff696a7589 */ /* 0x0002e400000e0000 */
.L_x_2018:
[----:B------:R-:W-:Y:S04]  /*5d70*/  BSSY B1, `(.L_x_1625) ;  /* 0x00000fe000017945 */ /* 0x000fe80003800000 */
[----:B------:R-:W-:Y:S05]  /*5d80*/  @P0 BRA `(.L_x_1626) ;  /* 0x0000000c00f00947 */ /* 0x000fea0003800000 */
[----:B------:R-:W-:Y:S01]  /*5d90*/  ISETP.NE.AND P0, PT, R29, RZ, PT ;  /* 0x000000ff1d00720c */ /* 0x000fe20003f05270 */
[----:B------:R-:W-:-:S12]  /*5da0*/  BSSY B2, `(.L_x_1627) ;  /* 0x000007c000027945 */ /* 0x000fd80003800000 */
[----:B------:R-:W-:Y:S05]  /*5db0*/  @!P0 BRA `(.L_x_1628) ;  /* 0x0000000400e88947 */ /* 0x000fea0003800000 */
[----:B------:R-:W4:Y:S04]  /*5dc0*/  LDL R15, [R1+0x54] ;  /* 0x00005400010f7983 */ /* 0x000f280000100800 */
[----:B------:R-:W5:Y:S04]  /*5dd0*/  LDL R14, [R1+0xa8] ;  /* 0x0000a800010e7983 */ /* 0x000f680000100800 */
[----:B------:R-:W5:Y:S01]  /*5de0*/  LDL R13, [R1+0x5c] ;  /* 0x00005c00010d7983 */ /* 0x000f620000100800 */
[----:B------:R-:W-:Y:S01]  /*5df0*/  SEL R11, R93, R116, !P2 ;  /* 0x000000745d0b7207 */ /* 0x000fe20005000000 */
[----:B------:R-:W-:Y:S01]  /*5e00*/  BSSY B3, `(.L_x_1629) ;  /* 0x0000073000037945 */ /* 0x000fe20003800000 */
[----:B---3--:R-:W-:-:S02]  /*5e10*/  LEA R108, P6, R36, R106, 0x1 ;  /* 0x0000006a246c7211 */ /* 0x008fc400078c08ff */
[----:B------:R-:W-:Y:S02]  /*5e20*/  SHF.R.S32.HI R12, RZ, 0x1f, R11 ;  /* 0x0000001fff0c7819 */ /* 0x000fe4000001140b */
[----:B--2---:R-:W-:Y:S02]  /*5e30*/  LEA.HI.X R109, R36, R107, R79, 0x1, P6 ;  /* 0x0000006b246d7211 */ /* 0x004fe400030f0c4f */
[----:B------:R-:W-:Y:S02]  /*5e40*/  LEA.HI R12, R12, R11, RZ, 0x4 ;  /* 0x0000000b0c0c7211 */ /* 0x000fe400078f20ff */
[----:B------:R-:W-:Y:S02]  /*5e50*/  ISETP.GE.AND P6, PT, R16, R104, PT ;  /* 0x000000681000720c */ /* 0x000fe40003fc6270 */
[----:B------:R-:W-:-:S04]  /*5e60*/  LEA.HI.SX32 R12, R12, R35, 0x1c ;  /* 0x000000230c0c7211 */ /* 0x000fc800078fe2ff */
[----:B------:R-:W-:Y:S01]  /*5e70*/  SHF.R.S32.HI R11, RZ, 0x1f, R12 ;  /* 0x0000001fff0b7819 */ /* 0x000fe2000001140c */
[----:B------:R-:W-:-:S03]  /*5e80*/  IMAD.SHL.U32 R111, R12, 0x8, RZ ;  /* 0x000000080c6f7824 */ /* 0x000fc600078e00ff */
[----:B------:R-:W-:Y:S02]  /*5e90*/  LEA.HI R12, R11, R12, RZ, 0x3 ;  /* 0x0000000c0b0c7211 */ /* 0x000fe400078f18ff */
[----:B------:R-:W-:-:S03]  /*5ea0*/  ISETP.GE.AND P0, PT, R111, R114, PT ;  /* 0x000000726f00720c */ /* 0x000fc60003f06270 */
[----:B------:R-:W-:-:S05]  /*5eb0*/  IMAD.SHL.U32 R12, R12, 0x200, RZ ;  /* 0x000002000c0c7824 */ /* 0x000fca00078e00ff */
[----:B------:R-:W-:Y:S02]  /*5ec0*/  LOP3.LUT R12, R12, 0x7ffff000, RZ, 0xc0, !PT ;  /* 0x7ffff0000c0c7812 */ /* 0x000fe400078ec0ff */
[----:B----4-:R-:W-:-:S03]  /*5ed0*/  LOP3.LUT R11, R15, 0x38, R111, 0xf8, !PT ;  /* 0x000000380f0b7812 */ /* 0x010fc600078ef86f */
[----:B------:R-:W-:Y:S01]  /*5ee0*/  @!P0 IMAD.WIDE R110, R111, 0x2, R106 ;  /* 0x000000026f6e8825 */ /* 0x000fe200078e026a */
[----:B-----5:R-:W-:-:S04]  /*5ef0*/  LOP3.LUT R11, R11, R14, RZ, 0x3c, !PT ;  /* 0x0000000e0b0b7212 */ /* 0x020fc800078e3cff */
[----:B------:R-:W-:Y:S01]  /*5f00*/  IADD3 R13, R11, R12, R13 ;  /* 0x0000000c0b0d7210 */ /* 0x000fe20007ffe00d */
[----:B------:R-:W-:-:S04]  /*5f10*/  IMAD R11, R202, 0x4000, R91 ;  /* 0x00004000ca0b7824 */ /* 0x000fc800078e025b */
[----:B------:R-:W-:Y:S02]  /*5f20*/  IMAD R13, R202, 0x4000, R13 ;  /* 0x00004000ca0d7824 */ /* 0x000fe400078e020d */
[--C-:B------:R-:W-:Y:S02]  /*5f30*/  IMAD R11, R11, 0x2, R18.reuse ;  /* 0x000000020b0b7824 */ /* 0x100fe400078e0212 */
[----:B------:R-:W-:-:S03]  /*5f40*/  IMAD R72, R13, 0x2, R18 ;  /* 0x000000020d487824 */ /* 0x000fc600078e0212 */
[----:B------:R2:W3:Y:S04]  /*5f50*/  LDS.128 R12, [R11+0x20400] ;  /* 0x020400000b0c7984 */ /* 0x0004e80000000c00 */
[----:B------:R-:W4:Y:S01]  /*5f60*/  LDS.128 R72, [R72+0x20400] ;  /* 0x0204000048487984 */ /* 0x000f220000000c00 */
[----:B------:R-:W-:Y:S05]  /*5f70*/  @P6 BRA `(.L_x_1630) ;  /* 0x00000004006c6947 */ /* 0x000fea0003800000 */
[----:B------:R-:W-:Y:S01]  /*5f80*/  SHF.R.U32.HI R145, RZ, 0x10, R53 ;  /* 0x00000010ff917819 */ /* 0x000fe20000011635 */
[----:B----4-:R-:W-:Y:S01]  /*5f90*/  IMAD.U32 R141, R75, 0x10000, RZ ;  /* 0x000100004b8d7824 */ /* 0x010fe200078e00ff */
[----:B------:R-:W-:Y:S01]  /*5fa0*/  SHF.R.U32.HI R142, RZ, 0x10, R45 ;  /* 0x00000010ff8e7819 */ /* 0x000fe2000001162d */
[----:B---3--:R-:W-:Y:S01]  /*5fb0*/  IMAD.U32 R139, R15, 0x10000, RZ ;  /* 0x000100000f8b7824 */ /* 0x008fe200078e00ff */
[----:B------:R-:W-:Y:S01]  /*5fc0*/  SHF.R.U64 R144, R52, 0x10, R53 ;  /* 0x0000001034907819 */ /* 0x000fe20000001235 */
[----:B--2---:R-:W-:Y:S01]  /*5fd0*/  IMAD.U32 R11, R14, 0x10000, RZ ;  /* 0x000100000e0b7824 */ /* 0x004fe200078e00ff */
[----:B------:R-:W-:Y:S01]  /*5fe0*/  SHF.R.U64 R146, R44, 0x10, R45 ;  /* 0x000000102c927819 */ /* 0x000fe2000000122d */
[----:B------:R-:W-:Y:S01]  /*5ff0*/  IMAD.U32 R44, R13, 0x10000, RZ ;  /* 0x000100000d2c7824 */ /* 0x000fe200078e00ff */
[----:B------:R-:W-:Y:S01]  /*6000*/  LOP3.LUT R53, R75, 0xffff0000, RZ, 0xc0, !PT ;  /* 0xffff00004b357812 */ /* 0x000fe200078ec0ff */
[----:B------:R-:W-:Y:S01]  /*6010*/  IMAD.U32 R45, R12, 0x10000, RZ ;  /* 0x000100000c2d7824 */ /* 0x000fe200078e00ff */
[----:B------:R-:W-:-:S02]  /*6020*/  PRMT R145, R149, 0x5410, R145 ;  /* 0x0000541095917816 */ /* 0x000fc40000000091 */
[--C-:B------:R-:W-:Y:S02]  /*6030*/  SHF.R.U64 R54, R54, 0x10, R55.reuse ;  /* 0x0000001036367819 */ /* 0x100fe40000001237 */
[----:B------:R-:W-:Y:S02]  /*6040*/  SHF.R.U32.HI R147, RZ, 0x10, R55 ;  /* 0x00000010ff937819 */ /* 0x000fe40000011637 */
[----:B------:R-:W-:Y:S02]  /*6050*/  PRMT R75, R117, 0x5432, R142 ;  /* 0x00005432754b7816 */ /* 0x000fe4000000008e */
[----:B------:R-:W-:Y:S01]  /*6060*/  LOP3.LUT R55, R13, 0xffff0000, RZ, 0xc0, !PT ;  /* 0xffff00000d377812 */ /* 0x000fe200078ec0ff */
[C---:B------:R-:W-:Y:S01]  /*6070*/  IMAD.U32 R13, R73.reuse, 0x10000, RZ ;  /* 0x00010000490d7824 */ /* 0x040fe200078e00ff */
[----:B------:R-:W-:Y:S01]  /*6080*/  LOP3.LUT R140, R73, 0xffff0000, RZ, 0xc0, !PT ;  /* 0xffff0000498c7812 */ /* 0x000fe200078ec0ff */
[----:B------:R-:W-:Y:S01]  /*6090*/  IMAD.U32 R142, R75, 0x10000, RZ ;  /* 0x000100004b8e7824 */ /* 0x000fe200078e00ff */
[----:B------:R-:W-:Y:S01]  /*60a0*/  PRMT R73, R115, 0x5432, R146 ;  /* 0x0000543273497816 */ /* 0x000fe20000000092 */
[----:B------:R-:W-:Y:S01]  /*60b0*/  IMAD.U32 R146, R145, 0x10000, RZ ;  /* 0x0001000091927824 */ /* 0x000fe200078e00ff */
[----:B------:R-:W-:Y:S01]  /*60c0*/  SHF.R.U32.HI R143, RZ, 0x10, R47 ;  /* 0x00000010ff8f7819 */ /* 0x000fe2000001162f */
[C---:B------:R-:W-:Y:S01]  /*60d0*/  FMUL.FTZ R151, R13.reuse, R142 ;  /* 0x0000008e0d977220 */ /* 0x040fe20000410000 */
[----:B------:R-:W-:Y:S01]  /*60e0*/  PRMT R147, R150, 0x5410, R147 ;  /* 0x0000541096937816 */ /* 0x000fe20000000093 */
[----:B------:R-:W-:Y:S01]  /*60f0*/  FMUL.FTZ R149, R13, R146 ;  /* 0x000000920d957220 */ /* 0x000fe20000410000 */
[----:B------:R-:W-:-:S02]  /*6100*/  PRMT R143, R148, 0x5410, R143 ;  /* 0x00005410948f7816 */ /* 0x000fc4000000008f */
[----:B------:R-:W-:Y:S01]  /*6110*/  LOP3.LUT R145, R145, 0xffff0000, RZ, 0xc0, !PT ;  /* 0xffff000091917812 */ /* 0x000fe200078ec0ff */
[----:B------:R-:W-:Y:S01]  /*6120*/  IMAD.U32 R148, R147, 0x10000, RZ ;  /* 0x0001000093947824 */ /* 0x000fe200078e00ff */
[----:B------:R-:W-:Y:S01]  /*6130*/  LOP3.LUT R75, R75, 0xffff0000, RZ, 0xc0, !PT ;  /* 0xffff00004b4b7812 */ /* 0x000fe200078ec0ff */
[C---:B------:R-:W-:Y:S01]  /*6140*/  FFMA.FTZ R13, R44.reuse, R142, -R149 ;  /* 0x0000008e2c0d7223 */ /* 0x040fe20000010895 */
[----:B------:R-:W-:Y:S01]  /*6150*/  FFMA.FTZ R44, R44, R146, R151 ;  /* 0x000000922c2c7223 */ /* 0x000fe20000010097 */
[----:B------:R-:W-:Y:S01]  /*6160*/  PRMT R144, R119, 0x5432, R144 ;  /* 0x0000543277907816 */ /* 0x000fe20000000090 */
[C---:B------:R-:W-:Y:S01]  /*6170*/  FMUL.FTZ R150, R140.reuse, R145 ;  /* 0x000000918c967220 */ /* 0x040fe20000410000 */
[----:B------:R-:W-:Y:S02]  /*6180*/  IMAD.U32 R142, R143, 0x10000, RZ ;  /* 0x000100008f8e7824 */ /* 0x000fe400078e00ff */
[----:B------:R-:W-:Y:S01]  /*6190*/  FMUL.FTZ R146, R141, R148 ;  /* 0x000000948d927220 */ /* 0x000fe20000410000 */
[----:B------:R-:W-:Y:S01]  /*61a0*/  FMUL.FTZ R140, R140, R75 ;  /* 0x0000004b8c8c7220 */ /* 0x000fe20000410000 */
[----:B------:R-:W-:Y:S01]  /*61b0*/  LOP3.LUT R147, R147, 0xffff0000, RZ, 0xc0, !PT ;  /* 0xffff000093937812 */ /* 0x000fe200078ec0ff */
[-C--:B------:R-:W-:Y:S01]  /*61c0*/  FMUL.FTZ R141, R141, R142.reuse ;  /* 0x0000008e8d8d7220 */ /* 0x080fe20000410000 */
[----:B------:R-:W-:Y:S01]  /*61d0*/  LOP3.LUT R143, R143, 0xffff0000, RZ, 0xc0, !PT ;  /* 0xffff00008f8f7812 */ /* 0x000fe200078ec0ff */
[----:B------:R-:W-:Y:S01]  /*61e0*/  FFMA.FTZ R146, R139, R142, -R146 ;  /* 0x0000008e8b927223 */ /* 0x000fe20000010892 */
[----:B------:R-:W-:Y:S01]  /*61f0*/  SHF.R.U64 R46, R46, 0x10, R47 ;  /* 0x000000102e2e7819 */ /* 0x000fe2000000122f */
[----:B------:R-:W-:-:S02]  /*6200*/  IMAD.U32 R47, R72, 0x10000, RZ ;  /* 0x00010000482f7824 */ /* 0x000fc400078e00ff */
[C---:B------:R-:W-:Y:S01]  /*6210*/  FFMA.FTZ R145, R55.reuse, R145, R140 ;  /* 0x0000009137917223 */ /* 0x040fe2000001008c */
[C---:B------:R-:W-:Y:S02]  /*6220*/  IMAD.U32 R142, R144.reuse, 0x10000, RZ ;  /* 0x00010000908e7824 */ /* 0x040fe400078e00ff */
[----:B------:R-:W-:Y:S01]  /*6230*/  FFMA.FTZ R150, R55, R75, -R150 ;  /* 0x0000004b37967223 */ /* 0x000fe20000010896 */
[----:B------:R-:W-:Y:S02]  /*6240*/  IMAD.U32 R140, R73, 0x10000, RZ ;  /* 0x00010000498c7824 */ /* 0x000fe400078e00ff */
[C---:B------:R-:W-:Y:S01]  /*6250*/  FMUL.FTZ R55, R53.reuse, R147 ;  /* 0x0000009335377220 */ /* 0x040fe20000410000 */
[-C--:B------:R-:W-:Y:S01]  /*6260*/  FMUL.FTZ R75, R53, R143.reuse ;  /* 0x0000008f354b7220 */ /* 0x080fe20000410000 */
[----:B------:R-:W-:Y:S01]  /*6270*/  LOP3.LUT R53, R144, 0xffff0000, RZ, 0xc0, !PT ;  /* 0xffff000090357812 */ /* 0x000fe200078ec0ff */
[----:B------:R-:W-:Y:S01]  /*6280*/  FMUL.FTZ R144, R47, R142 ;  /* 0x0000008e2f907220 */ /* 0x000fe20000410000 */
[----:B------:R-:W-:Y:S01]  /*6290*/  LOP3.LUT R52, R15, 0xffff0000, RZ, 0xc0, !PT ;  /* 0xffff00000f347812 */ /* 0x000fe200078ec0ff */
[----:B------:R-:W-:Y:S01]  /*62a0*/  FMUL.FTZ R47, R47, R140 ;  /* 0x0000008c2f2f7220 */ /* 0x000fe20000410000 */
[----:B------:R-:W-:Y:S01]  /*62b0*/  LOP3.LUT R72, R72, 0xffff0000, RZ, 0xc0, !PT ;  /* 0xffff000048487812 */ /* 0x000fe200078ec0ff */
[----:B------:R-:W-:Y:S01]  /*62c0*/  FFMA.FTZ R141, R139, R148, R141 ;  /* 0x000000948b8d7223 */ /* 0x000fe2000001008d */
[----:B------:R-:W-:Y:S01]  /*62d0*/  LOP3.LUT R73, R73, 0xffff0000, RZ, 0xc0, !PT ;  /* 0xffff000049497812 */ /* 0x000fe200078ec0ff */
[----:B------:R-:W-:Y:S01]  /*62e0*/  IMAD.U32 R15, R74, 0x10000, RZ ;  /* 0x000100004a0f7824 */ /* 0x000fe200078e00ff */
[----:B------:R-:W-:Y:S01]  /*62f0*/  PRMT R54, R118, 0x5432, R54 ;  /* 0x0000543276367816 */ /* 0x000fe20000000036 */
[C---:B------:R-:W-:Y:S01]  /*6300*/  FFMA.FTZ R143, R52.reuse, R143, -R55 ;  /* 0x0000008f348f7223 */ /* 0x040fe20000010837 */
[----:B------:R-:W-:Y:S01]  /*6310*/  PRMT R46, R113, 0x5432, R46 ;  /* 0x00005432712e7816 */ /* 0x000fe2000000002e */
[----:B------:R-:W-:Y:S01]  /*6320*/  FFMA.FTZ R148, R52, R147, R75 ;  /* 0x0000009334947223 */ /* 0x000fe2000001004b */
[----:B------:R-:W-:Y:S01]  /*6330*/  LOP3.LUT R12, R12, 0xffff0000, RZ, 0xc0, !PT ;  /* 0xffff00000c0c7812 */ /* 0x000fe200078ec0ff */
[C---:B------:R-:W-:Y:S01]  /*6340*/  FFMA.FTZ R142, R45.reuse, R142, R47 ;  /* 0x0000008e2d8e7223 */ /* 0x040fe2000001002f */
[----:B------:R-:W-:Y:S01]  /*6350*/  LOP3.LUT R74, R74, 0xffff0000, RZ, 0xc0, !PT ;  /* 0xffff00004a4a7812 */ /* 0x000fe200078ec0ff */
[C---:B------:R-:W-:Y:S01]  /*6360*/  FMUL.FTZ R55, R72.reuse, R53 ;  /* 0x0000003548377220 */ /* 0x040fe20000410000 */
[----:B------:R-:W-:Y:S01]  /*6370*/  FFMA.FTZ R144, R45, R140, -R144 ;  /* 0x0000008c2d907223 */ /* 0x000fe20000010890 */
[----:B------:R-:W-:Y:S01]  /*6380*/  FMUL.FTZ R75, R72, R73 ;  /* 0x00000049484b7220 */ /* 0x000fe20000410000 */
[C---:B------:R-:W-:Y:S01]  /*6390*/  LOP3.LUT R47, R54.reuse, 0xffff0000, RZ, 0xc0, !PT ;  /* 0xffff0000362f7812 */ /* 0x040fe200078ec0ff */
[----:B------:R-:W-:Y:S01]  /*63a0*/  IMAD.U32 R72, R54, 0x10000, RZ ;  /* 0x0001000036487824 */ /* 0x000fe200078e00ff */
[C---:B------:R-:W-:Y:S01]  /*63b0*/  LOP3.LUT R45, R46.reuse, 0xffff0000, RZ, 0xc0, !PT ;  /* 0xffff00002e2d7812 */ /* 0x040fe200078ec0ff */
        /* <DEDUP_REMOVED lines=23> */
.L_x_1630:
[----:B------:R-:W-:Y:S05]  /*6530*/  BSYNC B3 ;  /* 0x0000000000037941 */ /* 0x000fea0003800000 */
.L_x_1629:
[----:B---3--:R3:W-:Y:S04]  /*6540*/  ST.E.128 desc[UR60][R108.64], R12 ;  /* 0x0000000c6c007985 */ /* 0x0087e8000c101d3c */
[----:B----4-:R3:W-:Y:S02]  /*6550*/  @!P0 ST.E.128 desc[UR60][R110.64], R72 ;  /* 0x000000486e008985 */ /* 0x0107e4000c101d3c */
.L_x_1628:
[----:B------:R-:W-:Y:S05]  /*6560*/  BSYNC B2 ;  /* 0x0000000000027941 */ /* 0x000fea0003800000 */
.L_x_1627:
[----:B------:R-:W-:-:S13]  /*6570*/  ISETP.NE.AND P0, PT, R76, RZ, PT ;  /* 0x000000ff4c00720c */ /* 0x000fda0003f05270 */
[----:B------:R-:W-:Y:S05]  /*6580*/  @!P0 BRA `(.L_x_1626) ;  /* 0x0000000400f08947 */ /* 0x000fea0003800000 */
[----:B---3--:R-:W3:Y:S04]  /*6590*/  LDL R15, [R1+0x54] ;  /* 0x00005400010f7983 */ /* 0x008ee80000100800 */
[----:B------:R-:W4:Y:S04]  /*65a0*/  LDL R14, [R1+0xa8] ;  /* 0x0000a800010e7983 */ /* 0x000f280000100800 */
[----:B------:R-:W5:Y:S01]  /*65b0*/  LDL R13, [R1+0x5c] ;  /* 0x00005c00010d7983 */ /* 0x000f620000100800 */
[----:B--2---:R-:W-:Y:S01]  /*65c0*/  SEL R11, R93, R116, !P1 ;  /* 0x000000745d0b7207 */ /* 0x004fe20004800000 */
[----:B------:R-:W-:Y:S01]  /*65d0*/  BSSY B2, `(.L_x_1631) ;  /* 0x0000075000027945 */ /* 0x000fe20003800000 */
[----:B------:R-:W-:-:S02]  /*65e0*/  LEA R52, P6, R39, R106, 0x1 ;  /* 0x0000006a27347211 */ /* 0x000fc400078c08ff */
[----:B------:R-:W-:Y:S02]  /*65f0*/  SHF.R.S32.HI R12, RZ, 0x1f, R11 ;  /* 0x0000001fff0c7819 */ /* 0x000fe4000001140b */
[----:B------:R-:W-:Y:S02]  /*6600*/  LEA.HI.X R53, R39, R107, R88, 0x1, P6 ;  /* 0x0000006b27357211 */ /* 0x000fe400030f0c58 */
        /* <DEDUP_REMOVED lines=8> */
[----:B------:R-:W-:-:S05]  /*6690*/  LOP3.LUT R12, R12, 0x7ffff000, RZ, 0xc0, !PT ;  /* 0x7ffff0000c0c7812 */ /* 0x000fca00078ec0ff */
[----:B------:R-:W-:Y:S01]  /*66a0*/  @!P0 IMAD.WIDE R106, R55, 0x2, R106 ;  /* 0x00000002376a8825 */ /* 0x000fe200078e026a */
[----:B---3--:R-:W-:-:S04]  /*66b0*/  LOP3.LUT R11, R15, 0x38, R55, 0xf8, !PT ;  /* 0x000000380f0b7812 */ /* 0x008fc800078ef837 */
[----:B----4-:R-:W-:-:S04]  /*66c0*/  LOP3.LUT R11, R11, R14, RZ, 0x3c, !PT ;  /* 0x0000000e0b0b7212 */ /* 0x010fc800078e3cff */
[----:B-----5:R-:W-:Y:S01]  /*66d0*/  IADD3 R13, R11, R12, R13 ;  /* 0x0000000c0b0d7210 */ /* 0x020fe20007ffe00d */
        /* <DEDUP_REMOVED lines=8> */
[----:B--23--:R-:W-:Y:S01]  /*6760*/  IMAD.U32 R11, R14, 0x10000, RZ ;  /* 0x000100000e0b7824 */ /* 0x00cfe200078e00ff */
[----:B------:R-:W-:Y:S02]  /*6770*/  SHF.R.U32.HI R109, RZ, 0x10, R41 ;  /* 0x00000010ff6d7819 */ /* 0x000fe40000011629 */
[----:B------:R-:W-:Y:S02]  /*6780*/  SHF.R.U64 R54, R42, 0x10, R43 ;  /* 0x000000102a367819 */ /* 0x000fe4000000122b */
[----:B------:R-:W-:Y:S02]  /*6790*/  PRMT R138, R138, 0x5410, R73 ;  /* 0x000054108a8a7816 */ /* 0x000fe40000000049 */
[----:B------:R-:W-:Y:S02]  /*67a0*/  PRMT R134, R134, 0x5410, R109 ;  /* 0x0000541086867816 */ /* 0x000fe4000000006d */
[----:B------:R-:W-:-:S02]  /*67b0*/  SHF.R.U32.HI R55, RZ, 0x10, R51 ;  /* 0x00000010ff377819 */ /* 0x000fc40000011633 */
[----:B------:R-:W-:Y:S01]  /*67c0*/  SHF.R.U64 R74, R48, 0x10, R49 ;  /* 0x00000010304a7819 */ /* 0x000fe20000001231 */
[----:B----4-:R-:W-:Y:S01]  /*67d0*/  IMAD.U32 R48, R45, 0x10000, RZ ;  /* 0x000100002d307824 */ /* 0x010fe200078e00ff */
[----:B------:R-:W-:Y:S01]  /*67e0*/  SHF.R.U64 R72, R50, 0x10, R51 ;  /* 0x0000001032487819 */ /* 0x000fe20000001233 */
[----:B------:R-:W-:Y:S01]  /*67f0*/  IMAD.U32 R51, R134, 0x10000, RZ ;  /* 0x0001000086337824 */ /* 0x000fe200078e00ff */
[----:B------:R-:W-:Y:S01]  /*6800*/  PRMT R131, R131, 0x5410, R54 ;  /* 0x0000541083837816 */ /* 0x000fe20000000036 */
[----:B------:R-:W-:Y:S01]  /*6810*/  IMAD.U32 R54, R138, 0x10000, RZ ;  /* 0x000100008a367824 */ /* 0x000fe200078e00ff */
[----:B------:R-:W-:Y:S01]  /*6820*/  SHF.R.U32.HI R75, RZ, 0x10, R43 ;  /* 0x00000010ff4b7819 */ /* 0x000fe2000001162b */
[----:B------:R-:W-:Y:S01]  /*6830*/  IMAD.U32 R50, R47, 0x10000, RZ ;  /* 0x000100002f327824 */ /* 0x000fe200078e00ff */
[----:B------:R-:W-:Y:S01]  /*6840*/  PRMT R136, R136, 0x5410, R55 ;  /* 0x0000541088887816 */ /* 0x000fe20000000037 */
[----:B------:R-:W-:Y:S01]  /*6850*/  IMAD.U32 R43, R15, 0x10000, RZ ;  /* 0x000100000f2b7824 */ /* 0x000fe200078e00ff */
[----:B------:R-:W-:Y:S01]  /*6860*/  SHF.R.U64 R108, R40, 0x10, R41 ;  /* 0x00000010286c7819 */ /* 0x000fe20000001229 */
[----:B------:R-:W-:Y:S01]  /*6870*/  IMAD.U32 R41, R13, 0x10000, RZ ;  /* 0x000100000d297824 */ /* 0x000fe200078e00ff */
[----:B------:R-:W-:Y:S01]  /*6880*/  PRMT R135, R135, 0x5410, R72 ;  /* 0x0000541087877816 */ /* 0x000fe20000000048 */
[----:B------:R-:W-:Y:S01]  /*6890*/  FMUL.FTZ R72, R48, R54 ;  /* 0x0000003630487220 */ /* 0x000fe20000410000 */
[----:B------:R-:W-:Y:S01]  /*68a0*/  LOP3.LUT R49, R45, 0xffff0000, RZ, 0xc0, !PT ;  /* 0xffff00002d317812 */ /* 0x000fe200078ec0ff */
[----:B------:R-:W-:Y:S01]  /*68b0*/  IMAD.U32 R45, R44, 0x10000, RZ ;  /* 0x000100002c2d7824 */ /* 0x000fe200078e00ff */
[----:B------:R-:W-:Y:S01]  /*68c0*/  PRMT R137, R137, 0x5410, R74 ;  /* 0x0000541089897816 */ /* 0x000fe2000000004a */
[-C--:B------:R-:W-:Y:S01]  /*68d0*/  FMUL.FTZ R74, R48, R51.reuse ;  /* 0x00000033304a7220 */ /* 0x080fe20000410000 */
[----:B------:R-:W-:Y:S01]  /*68e0*/  LOP3.LUT R138, R138, 0xffff0000, RZ, 0xc0, !PT ;  /* 0xffff00008a8a7812 */ /* 0x000fe200078ec0ff */
[----:B------:R-:W-:Y:S01]  /*68f0*/  IMAD.U32 R48, R136, 0x10000, RZ ;  /* 0x0001000088307824 */ /* 0x000fe200078e00ff */
[----:B------:R-:W-:Y:S01]  /*6900*/  PRMT R132, R132, 0x5410, R75 ;  /* 0x0000541084847816 */ /* 0x000fe2000000004b */
[----:B------:R-:W-:Y:S01]  /*6910*/  FFMA.FTZ R72, R41, R51, -R72 ;  /* 0x0000003329487223 */ /* 0x000fe20000010848 */
[----:B------:R-:W-:Y:S01]  /*6920*/  LOP3.LUT R134, R134, 0xffff0000, RZ, 0xc0, !PT ;  /* 0xffff000086867812 */ /* 0x000fe200078ec0ff */
[----:B------:R-:W-:Y:S01]  /*6930*/  FMUL.FTZ R51, R49, R138 ;  /* 0x0000008a31337220 */ /* 0x000fe20000410000 */
[----:B------:R-:W-:Y:S01]  /*6940*/  LOP3.LUT R42, R13, 0xffff0000, RZ, 0xc0, !PT ;  /* 0xffff00000d2a7812 */ /* 0x000fe200078ec0ff */
[----:B------:R-:W-:Y:S01]  /*6950*/  FFMA.FTZ R74, R41, R54, R74 ;  /* 0x00000036294a7223 */ /* 0x000fe2000001004a */
[----:B------:R-:W-:-:S02]  /*6960*/  IMAD.U32 R41, R132, 0x10000, RZ ;  /* 0x0001000084297824 */ /* 0x000fc400078e00ff */
[----:B------:R-:W-:Y:S01]  /*6970*/  FMUL.FTZ R49, R49, R134 ;  /* 0x0000008631317220 */ /* 0x000fe20000410000 */
[----:B------:R-:W-:Y:S01]  /*6980*/  PRMT R133, R133, 0x5410, R108 ;  /* 0x0000541085857816 */ /* 0x000fe2000000006c */
[----:B------:R-:W-:Y:S01]  /*6990*/  FMUL.FTZ R54, R50, R48 ;  /* 0x0000003032367220 */ /* 0x000fe20000410000 */
[----:B------:R-:W-:Y:S01]  /*69a0*/  FFMA.FTZ R51, R42, R134, -R51 ;  /* 0x000000862a337223 */ /* 0x000fe20000010833 */
[-C--:B------:R-:W-:Y:S01]  /*69b0*/  FMUL.FTZ R55, R50, R41.reuse ;  /* 0x0000002932377220 */ /* 0x080fe20000410000 */
[----:B------:R-:W-:Y:S01]  /*69c0*/  FFMA.FTZ R49, R42, R138, R49 ;  /* 0x0000008a2a317223 */ /* 0x000fe20000010031 */
[----:B------:R-:W-:Y:S01]  /*69d0*/  FFMA.FTZ R54, R43, R41, -R54 ;  /* 0x000000292b367223 */ /* 0x000fe20000010836 */
[----:B------:R-:W-:Y:S01]  /*69e0*/  IMAD.U32 R42, R137, 0x10000, RZ ;  /* 0x00010000892a7824 */ /* 0x000fe200078e00ff */
[----:B------:R-:W-:Y:S01]  /*69f0*/  LOP3.LUT R47, R47, 0xffff0000, RZ, 0xc0, !PT ;  /* 0xffff00002f2f7812 */ /* 0x000fe200078ec0ff */
[----:B------:R-:W-:Y:S01]  /*6a00*/  IMAD.U32 R41, R133, 0x10000, RZ ;  /* 0x0001000085297824 */ /* 0x000fe200078e00ff */
        /* <DEDUP_REMOVED lines=8> */
[C---:B------:R-:W-:Y:S01]  /*6a90*/  FMUL.FTZ R48, R47.reuse, R136 ;  /* 0x000000882f307220 */ /* 0x040fe20000410000 */
[----:B------:R-:W-:Y:S01]  /*6aa0*/  FMUL.FTZ R50, R47, R132 ;  /* 0x000000842f327220 */ /* 0x000fe20000410000 */
[----:B------:R-:W-:Y:S01]  /*6ab0*/  LOP3.LUT R137, R137, 0xffff0000, RZ, 0xc0, !PT ;  /* 0xffff000089897812 */ /* 0x000fe200078ec0ff */
[----:B------:R-:W-:Y:S01]  /*6ac0*/  FFMA.FTZ R45, R40, R42, R45 ;  /* 0x0000002a282d7223 */ /* 0x000fe2000001002d */
[----:B------:R-:W-:Y:S01]  /*6ad0*/  LOP3.LUT R133, R133, 0xffff0000, RZ, 0xc0, !PT ;  /* 0xffff000085857812 */ /* 0x000fe200078ec0ff */
[----:B------:R-:W-:Y:S01]  /*6ae0*/  IMAD.U32 R13, R46, 0x10000, RZ ;  /* 0x000100002e0d7824 */ /* 0x000fe200078e00ff */
[----:B------:R-:W-:Y:S01]  /*6af0*/  LOP3.LUT R12, R12, 0xffff0000, RZ, 0xc0, !PT ;  /* 0xffff00000c0c7812 */ /* 0x000fe200078ec0ff */
[C---:B------:R-:W-:Y:S01]  /*6b00*/  FFMA.FTZ R47, R15.reuse, R132, -R48 ;  /* 0x000000840f2f7223 */ /* 0x040fe20000010830 */
[----:B------:R-:W-:Y:S01]  /*6b10*/  FFMA.FTZ R50, R15, R136, R50 ;  /* 0x000000880f327223 */ /* 0x000fe20000010032 */
[----:B------:R-:W-:Y:S01]  /*6b20*/  FFMA.FTZ R43, R40, R41, -R43 ;  /* 0x00000029282b7223 */ /* 0x000fe2000001082b */
[----:B------:R-:W-:Y:S01]  /*6b30*/  IMAD.U32 R42, R135, 0x10000, RZ ;  /* 0x00010000872a7824 */ /* 0x000fe200078e00ff */
[----:B------:R-:W-:Y:S01]  /*6b40*/  LOP3.LUT R46, R46, 0xffff0000, RZ, 0xc0, !PT ;  /* 0xffff00002e2e7812 */ /* 0x000fe200078ec0ff */
[C---:B------:R-:W-:Y:S01]  /*6b50*/  FMUL.FTZ R15, R44.reuse, R137 ;  /* 0x000000892c0f7220 */ /* 0x040fe20000410000 */
[----:B------:R-:W-:Y:S01]  /*6b60*/  IMAD.U32 R40, R131, 0x10000, RZ ;  /* 0x0001000083287824 */ /* 0x000fe200078e00ff */
[----:B------:R-:W-:Y:S01]  /*6b70*/  LOP3.LUT R135, R135, 0xffff0000, RZ, 0xc0, !PT ;  /* 0xffff000087877812 */ /* 0x000fe200078ec0ff */
[-C--:B------:R-:W-:Y:S01]  /*6b80*/  FMUL.FTZ R41, R44, R133.reuse ;  /* 0x000000852c297220 */ /* 0x080fe20000410000 */
[----:B------:R-:W-:Y:S01]  /*6b90*/  LOP3.LUT R131, R131, 0xffff0000, RZ, 0xc0, !PT ;  /* 0xffff000083837812 */ /* 0x000fe200078ec0ff */
[----:B------:R-:W-:Y:S01]  /*6ba0*/  FFMA.FTZ R44, R12, R133, -R15 ;  /* 0x000000850c2c7223 */ /* 0x000fe2000001080f */
[----:B------:R-:W-:Y:S01]  /*6bb0*/  LOP3.LUT R14, R14, 0xffff0000, RZ, 0xc0, !PT ;  /* 0xffff00000e0e7812 */ /* 0x000fe200078ec0ff */
[C---:B------:R-:W-:Y:S01]  /*6bc0*/  FMUL.FTZ R48, R13.reuse, R42 ;  /* 0x0000002a0d307220 */ /* 0x040fe20000410000 */
[C---:B------:R-:W-:Y:S01]  /*6bd0*/  FMUL.FTZ R15, R46.reuse, R135 ;  /* 0x000000872e0f7220 */ /* 0x040fe20000410000 */
[-C--:B------:R-:W-:Y:S01]  /*6be0*/  FMUL.FTZ R13, R13, R40.reuse ;  /* 0x000000280d0d7220 */ /* 0x080fe20000410000 */
[-C--:B------:R-:W-:Y:S01]  /*6bf0*/  FMUL.FTZ R46, R46, R131.reuse ;  /* 0x000000832e2e7220 */ /* 0x080fe20000410000 */
[C---:B------:R-:W-:Y:S01]  /*6c00*/  FFMA.FTZ R48, R11.reuse, R40, -R48 ;  /* 0x000000280b307223 */ /* 0x040fe20000010830 */
        /* <DEDUP_REMOVED lines=14> */
[----:B------:R-:W-:-:S02]  /*6cf0*/  IMAD.MOV.U32 R13, RZ, RZ, R51 ;  /* 0x000000ffff0d7224 */ /* 0x000fc400078e0033 */
[----:B------:R-:W-:Y:S02]  /*6d00*/  IMAD.MOV.U32 R45, RZ, RZ, R49 ;  /* 0x000000ffff2d7224 */ /* 0x000fe400078e0031 */
[----:B------:R-:W-:-:S07]  /*6d10*/  IMAD.MOV.U32 R47, RZ, RZ, R55 ;  /* 0x000000ffff2f7224 */ /* 0x000fce00078e0037 */
.L_x_1632:
[----:B------:R-:W-:Y:S05]  /*6d20*/  BSYNC B2 ;  /* 0x0000000000027941 */ /* 0x000fea0003800000 */
.L_x_1631:
[----:B---3--:R3:W-:Y:S04]  /*6d30*/  ST.E.128 desc[UR60][R52.64], R12 ;  /* 0x0000000c34007985 */ /* 0x0087e8000c101d3c */
[----:B----4-:R3:W-:Y:S02]  /*6d40*/  @!P0 ST.E.128 desc[UR60][R106.64], R44 ;  /* 0x0000002c6a008985 */ /* 0x0107e4000c101d3c */
.L_x_1626:
[----:B------:R-:W-:Y:S05]  /*6d50*/  BSYNC B1 ;  /* 0x0000000000017941 */ /* 0x000fea0003800000 */
.L_x_1625:
[----:B------:R-:W-:-:S03]  /*6d60*/  UMOV UR4, 0xffffffff ;  /* 0xffffffff00047882 */ /* 0x000fc60000000000 */
[----:B------:R-:W-:Y:S05]  /*6d70*/  BRA.DIV UR4, `(.L_x_1633) ;  /* 0x0000023204d47947 */ /* 0x000fea000b800000 */
[----:B---3--:R3:W4:Y:S04]  /*6d80*/  SHFL.IDX PT, R45, R112, 0x1, 0x181f ;  /* 0x00381f00702d7f89 */ /* 0x00872800000e0000 */
[----:B------:R3:W0:Y:S02]  /*6d90*/  SHFL.IDX PT, R44, R105, 0x1, 0x181f ;  /* 0x00381f00692c7f89 */ /* 0x00062400000e0000 */
.L_x_2022:
[----:B------:R-:W-:Y:S05]  /*6da0*/  @P4 BRA `(.L_x_1602) ;  /* 0x0000001400684947 */ /* 0x000fea0003800000 */
[----:B------:R-:W-:Y:S01]  /*6db0*/  ISETP.NE.AND P0, PT, R29, RZ, PT ;  /* 0x000000ff1d00720c */ /* 0x000fe20003f05270 */
[----:B------:R-:W-:-:S12]  /*6dc0*/  BSSY B1, `(.L_x_1634) ;  /* 0x000007d000017945 */ /* 0x000fd80003800000 */
[----:B------:R-:W-:Y:S05]  /*6dd0*/  @!P0 BRA `(.L_x_1635) ;  /* 0x0000000400ec8947 */ /* 0x000fea0003800000 */
[----:B------:R-:W5:Y:S04]  /*6de0*/  LDL R15, [R1+0x50] ;  /* 0x00005000010f7983 */ /* 0x000f680000100800 */
[----:B------:R-:W3:Y:S04]  /*6df0*/  LDL R14, [R1+0xa4] ;  /* 0x0000a400010e7983 */ /* 0x000ee80000100800 */
[----:B------:R-:W3:Y:S01]  /*6e00*/  LDL R13, [R1+0x58] ;  /* 0x00005800010d7983 */ /* 0x000ee20000100800 */
[----:B--2---:R-:W-:Y:S01]  /*6e10*/  SEL R11, R93, R116, !P2 ;  /* 0x000000745d0b7207 */ /* 0x004fe20005000000 */
[----:B------:R-:W-:Y:S01]  /*6e20*/  BSSY B2, `(.L_x_1636) ;  /* 0x0000074000027945 */ /* 0x000fe20003800000 */
[----:B------:R-:W-:-:S02]  /*6e30*/  ISETP.GE.AND P4, PT, R16, R104, PT ;  /* 0x000000681000720c */ /* 0x000fc40003f86270 */
[----:B------:R-:W-:Y:S02]  /*6e40*/  SHF.R.S32.HI R12, RZ, 0x1f, R11 ;  /* 0x0000001fff0c7819 */ /* 0x000fe4000001140b */
[----:B0-----:R-:W-:Y:S02]  /*6e50*/  LEA R46, P0, R36, R44, 0x1 ;  /* 0x0000002c242e7211 */ /* 0x001fe400078008ff */
[----:B------:R-:W-:Y:S02]  /*6e60*/  LEA.HI R12, R12, R11, RZ, 0x4 ;  /* 0x0000000b0c0c7211 */ /* 0x000fe400078f20ff */
[----:B----4-:R-:W-:Y:S02]  /*6e70*/  LEA.HI.X R47, R36, R45, R79, 0x1, P0 ;  /* 0x0000002d242f7211 */ /* 0x010fe400000f0c4f */
[----:B------:R-:W-:-:S04]  /*6e80*/  LEA.HI.SX32 R12, R12, R35, 0x1c ;  /* 0x000000230c0c7211 */ /* 0x000fc800078fe2ff */
[----:B------:R-:W-:Y:S01]  /*6e90*/  SHF.R.S32.HI R11, RZ, 0x1f, R12 ;  /* 0x0000001fff0b7819 */ /* 0x000fe2000001140c */
[----:B------:R-:W-:-:S03]  /*6ea0*/  IMAD.SHL.U32 R49, R12, 0x8, RZ ;  /* 0x000000080c317824 */ /* 0x000fc600078e00ff */
[----:B------:R-:W-:Y:S02]  /*6eb0*/  LEA.HI R12, R11, R12, RZ, 0x3 ;  /* 0x0000000c0b0c7211 */ /* 0x000fe400078f18ff */
[----:B------:R-:W-:-:S03]  /*6ec0*/  ISETP.GE.AND P6, PT, R49, R114, PT ;  /* 0x000000723100720c */ /* 0x000fc60003fc6270 */
[----:B------:R-:W-:-:S05]  /*6ed0*/  IMAD.SHL.U32 R12, R12, 0x200, RZ ;  /* 0x000002000c0c7824 */ /* 0x000fca00078e00ff */
[----:B------:R-:W-:Y:S02]  /*6ee0*/  LOP3.LUT R12, R12, 0x7ffff000, RZ, 0xc0, !PT ;  /* 0x7ffff0000c0c7812 */ /* 0x000fe400078ec0ff */
[----:B-----5:R-:W-:-:S03]  /*6ef0*/  LOP3.LUT R11, R15, 0x38, R49, 0xf8, !PT ;  /* 0x000000380f0b7812 */ /* 0x020fc600078ef831 */
[----:B------:R-:W-:Y:S01]  /*6f00*/  @!P6 IMAD.WIDE R48, R49, 0x2, R44 ;  /* 0x000000023130e825 */ /* 0x000fe200078e022c */
[----:B---3--:R-:W-:-:S04]  /*6f10*/  LOP3.LUT R11, R11, R14, RZ, 0x3c, !PT ;  /* 0x0000000e0b0b7212 */ /* 0x008fc800078e3cff */
[----:B------:R-:W-:Y:S01]  /*6f20*/  IADD3 R13, R11, R12, R13 ;  /* 0x0000000c0b0d7210 */ /* 0x000fe20007ffe00d */
[----:B------:R-:W-:-:S04]  /*6f30*/  IMAD R11, R202, 0x4000, R0 ;  /* 0x00004000ca0b7824 */ /* 0x000fc800078e0200 */
[----:B------:R-:W-:Y:S02]  /*6f40*/  IMAD R13, R202, 0x4000, R13 ;  /* 0x00004000ca0d7824 */ /* 0x000fe400078e020d */
[--C-:B------:R-:W-:Y:S02]  /*6f50*/  IMAD R11, R11, 0x2, R18.reuse ;  /* 0x000000020b0b7824 */ /* 0x100fe400078e0212 */
[----:B------:R-:W-:-:S03]  /*6f60*/  IMAD R40, R13, 0x2, R18 ;  /* 0x000000020d287824 */ /* 0x000fc600078e0212 */
[----:B------:R0:W2:Y:S04]  /*6f70*/  LDS.128 R12, [R11+0x20400] ;  /* 0x020400000b0c7984 */ /* 0x0000a80000000c00 */
[----:B------:R-:W3:Y:S01]  /*6f80*/  LDS.128 R40, [R40+0x20400] ;  /* 0x0204000028287984 */ /* 0x000ee20000000c00 */
[----:B------:R-:W-:Y:S05]  /*6f90*/  @P4 BRA `(.L_x_1637) ;  /* 0x0000000400704947 */ /* 0x000fea0003800000 */
[----:B------:R-:W-:Y:S01]  /*6fa0*/  SHF.R.U64 R74, R60, 0x10, R61 ;  /* 0x000000103c4a7819 */ /* 0x000fe2000000123d */
[----:B---3--:R-:W-:Y:S01]  /*6fb0*/  IMAD.U32 R53, R41, 0x10000, RZ ;  /* 0x0001000029357824 */ /* 0x008fe200078e00ff */
[----:B------:R-:W-:Y:S01]  /*6fc0*/  SHF.R.U64 R72, R68, 0x10, R69 ;  /* 0x0000001044487819 */ /* 0x000fe20000001245 */
[----:B--2---:R-:W-:Y:S01]  /*6fd0*/  IMAD.U32 R50, R13, 0x10000, RZ ;  /* 0x000100000d327824 */ /* 0x004fe200078e00ff */
[----:B------:R-:W-:Y:S01]  /*6fe0*/  SHF.R.U32.HI R61, RZ, 0x10, R61 ;  /* 0x00000010ff3d7819 */ /* 0x000fe2000001163d */
[----:B------:R-:W-:Y:S01]  /*6ff0*/  IMAD.U32 R55, R43, 0x10000, RZ ;  /* 0x000100002b377824 */ /* 0x000fe200078e00ff */
[----:B------:R-:W-:Y:S01]  /*7000*/  SHF.R.U32.HI R69, RZ, 0x10, R69 ;  /* 0x00000010ff457819 */ /* 0x000fe20000011645 */
[----:B------:R-:W-:Y:S01]  /*7010*/  IMAD.U32 R51, R40, 0x10000, RZ ;  /* 0x0001000028337824 */ /* 0x000fe200078e00ff */
[----:B------:R-:W-:Y:S01]  /*7020*/  SHF.R.U64 R62, R62, 0x10, R63 ;  /* 0x000000103e3e7819 */ /* 0x000fe2000000123f */
[----:B0-----:R-:W-:Y:S01]  /*7030*/  IMAD.U32 R11, R12, 0x10000, RZ ;  /* 0x000100000c0b7824 */ /* 0x001fe200078e00ff */
[----:B------:R-:W-:-:S02]  /*7040*/  PRMT R126, R126, 0x5410, R61 ;  /* 0x000054107e7e7816 */ /* 0x000fc4000000003d */
[----:B------:R-:W-:Y:S02]  /*7050*/  PRMT R130, R130, 0x5410, R69 ;  /* 0x0000541082827816 */ /* 0x000fe40000000045 */
[----:B------:R-:W-:Y:S01]  /*7060*/  SHF.R.U64 R68, R70, 0x10, R71 ;  /* 0x0000001046447819 */ /* 0x000fe20000001247 */
[----:B------:R-:W-:Y:S01]  /*7070*/  IMAD.U32 R61, R126, 0x10000, RZ ;  /* 0x000100007e3d7824 */ /* 0x000fe200078e00ff */
[----:B------:R-:W-:Y:S02]  /*7080*/  SHF.R.U32.HI R63, RZ, 0x10, R63 ;  /* 0x00000010ff3f7819 */ /* 0x000fe4000001163f */
[----:B------:R-:W-:Y:S01]  /*7090*/  SHF.R.U32.HI R71, RZ, 0x10, R71 ;  /* 0x00000010ff477819 */ /* 0x000fe20000011647 */
[----:B------:R-:W-:Y:S01]  /*70a0*/  FMUL.FTZ R69, R53, R61 ;  /* 0x0000003d35457220 */ /* 0x000fe20000410000 */
[----:B------:R-:W-:Y:S01]  /*70b0*/  PRMT R123, R123, 0x5410, R62 ;  /* 0x000054107b7b7816 */ /* 0x000fe2000000003e */
[----:B------:R-:W-:Y:S01]  /*70c0*/  IMAD.U32 R62, R130, 0x10000, RZ ;  /* 0x00010000823e7824 */ /* 0x000fe200078e00ff */
[----:B------:R-:W-:-:S02]  /*70d0*/  PRMT R124, R124, 0x5410, R63 ;  /* 0x000054107c7c7816 */ /* 0x000fc4000000003f */
[----:B------:R-:W-:Y:S01]  /*70e0*/  PRMT R128, R128, 0x5410, R71 ;  /* 0x0000541080807816 */ /* 0x000fe20000000047 */
[-C--:B------:R-:W-:Y:S01]  /*70f0*/  FMUL.FTZ R63, R53, R62.reuse ;  /* 0x0000003e353f7220 */ /* 0x080fe20000410000 */
[----:B------:R-:W-:Y:S01]  /*7100*/  LOP3.LUT R54, R41, 0xffff0000, RZ, 0xc0, !PT ;  /* 0xffff000029367812 */ /* 0x000fe200078ec0ff */
[----:B------:R-:W-:Y:S01]  /*7110*/  FFMA.FTZ R69, R50, R62, R69 ;  /* 0x0000003e32457223 */ /* 0x000fe20000010045 */
[----:B------:R-:W-:Y:S01]  /*7120*/  LOP3.LUT R130, R130, 0xffff0000, RZ, 0xc0, !PT ;  /* 0xffff000082827812 */ /* 0x000fe200078ec0ff */
[----:B------:R-:W-:Y:S01]  /*7130*/  FFMA.FTZ R63, R50, R61, -R63 ;  /* 0x0000003d323f7223 */ /* 0x000fe2000001083f */
[----:B------:R-:W-:Y:S01]  /*7140*/  LOP3.LUT R126, R126, 0xffff0000, RZ, 0xc0, !PT ;  /* 0xffff00007e7e7812 */ /* 0x000fe200078ec0ff */
[----:B------:R-:W-:Y:S01]  /*7150*/  IMAD.U32 R53, R128, 0x10000, RZ ;  /* 0x0001000080357824 */ /* 0x000fe200078e00ff */
[----:B------:R-:W-:Y:S01]  /*7160*/  PRMT R127, R127, 0x5410, R68 ;  /* 0x000054107f7f7816 */ /* 0x000fe20000000044 */
[----:B------:R-:W-:Y:S01]  /*7170*/  IMAD.U32 R50, R124, 0x10000, RZ ;  /* 0x000100007c327824 */ /* 0x000fe200078e00ff */
[----:B------:R-:W-:Y:S01]  /*7180*/  LOP3.LUT R13, R13, 0xffff0000, RZ, 0xc0, !PT ;  /* 0xffff00000d0d7812 */ /* 0x000fe200078ec0ff */
[----:B------:R-:W-:Y:S01]  /*7190*/  FMUL.FTZ R68, R54, R130 ;  /* 0x0000008236447220 */ /* 0x000fe20000410000 */
[----:B------:R-:W-:Y:S01]  /*71a0*/  LOP3.LUT R52, R40, 0xffff0000, RZ, 0xc0, !PT ;  /* 0xffff000028347812 */ /* 0x000fe200078ec0ff */
[----:B------:R-:W-:Y:S01]  /*71b0*/  FMUL.FTZ R54, R54, R126 ;  /* 0x0000007e36367220 */ /* 0x000fe20000410000 */
[----:B------:R-:W-:Y:S01]  /*71c0*/  LOP3.LUT R60, R43, 0xffff0000, RZ, 0xc0, !PT ;  /* 0xffff00002b3c7812 */ /* 0x000fe200078ec0ff */
[----:B------:R-:W-:Y:S01]  /*71d0*/  IMAD.U32 R40, R15, 0x10000, RZ ;  /* 0x000100000f287824 */ /* 0x000fe200078e00ff */
[----:B------:R-:W-:Y:S01]  /*71e0*/  LOP3.LUT R128, R128, 0xffff0000, RZ, 0xc0, !PT ;  /* 0xffff000080807812 */ /* 0x000fe200078ec0ff */
[-C--:B------:R-:W-:Y:S01]  /*71f0*/  FMUL.FTZ R61, R55, R53.reuse ;  /* 0x00000035373d7220 */ /* 0x080fe20000410000 */
[----:B------:R-:W-:Y:S01]  /*7200*/  PRMT R129, R129, 0x5410, R72 ;  /* 0x0000541081817816 */ /* 0x000fe20000000048 */
[----:B------:R-:W-:Y:S01]  /*7210*/  FMUL.FTZ R62, R55, R50 ;  /* 0x00000032373e7220 */ /* 0x000fe20000410000 */
[----:B------:R-:W-:Y:S01]  /*7220*/  PRMT R125, R125, 0x5410, R74 ;  /* 0x000054107d7d7816 */ /* 0x000fe2000000004a */
[----:B------:R-:W-:Y:S01]  /*7230*/  FFMA.FTZ R130, R13, R130, R54 ;  /* 0x000000820d827223 */ /* 0x000fe20000010036 */
[----:B------:R-:W-:Y:S01]  /*7240*/  LOP3.LUT R124, R124, 0xffff0000, RZ, 0xc0, !PT ;  /* 0xffff00007c7c7812 */ /* 0x000fe200078ec0ff */
[----:B------:R-:W-:Y:S01]  /*7250*/  FFMA.FTZ R61, R40, R50, -R61 ;  /* 0x00000032283d7223 */ /* 0x000fe2000001083d */
[----:B------:R-:W-:Y:S01]  /*7260*/  LOP3.LUT R41, R15, 0xffff0000, RZ, 0xc0, !PT ;  /* 0xffff00000f297812 */ /* 0x000fe200078ec0ff */
[----:B------:R-:W-:Y:S01]  /*7270*/  FMUL.FTZ R54, R60, R128 ;  /* 0x000000803c367220 */ /* 0x000fe20000410000 */
[----:B------:R-:W-:Y:S01]  /*7280*/  FFMA.FTZ R62, R40, R53, R62 ;  /* 0x00000035283e7223 */ /* 0x000fe2000001003e */
[----:B------:R-:W-:-:S02]  /*7290*/  IMAD.U32 R50, R129, 0x10000, RZ ;  /* 0x0001000081327824 */ /* 0x000fc400078e00ff */
[-C--:B------:R-:W-:Y:S01]  /*72a0*/  FMUL.FTZ R60, R60, R124.reuse ;  /* 0x0000007c3c3c7220 */ /* 0x080fe20000410000 */
[----:B------:R-:W-:Y:S02]  /*72b0*/  IMAD.U32 R40, R125, 0x10000, RZ ;  /* 0x000100007d287824 */ /* 0x000fe400078e00ff */
[----:B------:R-:W-:Y:S01]  /*72c0*/  FFMA.FTZ R124, R41, R124, -R54 ;  /* 0x0000007c297c7223 */ /* 0x000fe20000010836 */
[----:B------:R-:W-:Y:S01]  /*72d0*/  FMUL.FTZ R54, R51, R50 ;  /* 0x0000003233367220 */ /* 0x000fe20000410000 */
[----:B------:R-:W-:Y:S01]  /*72e0*/  LOP3.LUT R129, R129, 0xffff0000, RZ, 0xc0, !PT ;  /* 0xffff000081817812 */ /* 0x000fe200078ec0ff */
[----:B------:R-:W-:Y:S01]  /*72f0*/  FMUL.FTZ R51, R51, R40 ;  /* 0x0000002833337220 */ /* 0x000fe20000410000 */
[----:B------:R-:W-:Y:S01]  /*7300*/  LOP3.LUT R125, R125, 0xffff0000, RZ, 0xc0, !PT ;  /* 0xffff00007d7d7812 */ /* 0x000fe200078ec0ff */
[----:B------:R-:W-:Y:S01]  /*7310*/  FFMA.FTZ R68, R13, R126, -R68 ;  /* 0x0000007e0d447223 */ /* 0x000fe20000010844 */
[----:B------:R-:W-:Y:S01]  /*7320*/  LOP3.LUT R12, R12, 0xffff0000, RZ, 0xc0, !PT ;  /* 0xffff00000c0c7812 */ /* 0x000fe200078ec0ff */
[----:B------:R-:W-:Y:S01]  /*7330*/  FFMA.FTZ R51, R11, R50, R51 ;  /* 0x000000320b337223 */ /* 0x000fe20000010033 */
[----:B------:R-:W-:-:S02]  /*7340*/  IMAD.U32 R43, R42, 0x10000, RZ ;  /* 0x000100002a2b7824 */ /* 0x000fc400078e00ff */
[----:B------:R-:W-:Y:S01]  /*7350*/  FMUL.FTZ R13, R52, R129 ;  /* 0x00000081340d7220 */ /* 0x000fe20000410000 */
[----:B------:R-:W-:Y:S01]  /*7360*/  FFMA.FTZ R54, R11, R40, -R54 ;  /* 0x000000280b367223 */ /* 0x000fe20000010836 */
[----:B------:R-:W-:Y:S01]  /*7370*/  IMAD.U32 R50, R127, 0x10000, RZ ;  /* 0x000100007f327824 */ /* 0x000fe200078e00ff */
[----:B------:R-:W-:Y:S01]  /*7380*/  LOP3.LUT R42, R42, 0xffff0000, RZ, 0xc0, !PT ;  /* 0xffff00002a2a7812 */ /* 0x000fe200078ec0ff */
[-C--:B------:R-:W-:Y:S01]  /*7390*/  FMUL.FTZ R11, R52, R125.reuse ;  /* 0x0000007d340b7220 */ /* 0x080fe20000410000 */
[----:B------:R-:W-:Y:S01]  /*73a0*/  IMAD.U32 R40, R123, 0x10000, RZ ;  /* 0x000100007b287824 */ /* 0x000fe200078e00ff */
[----:B------:R-:W-:Y:S01]  /*73b0*/  LOP3.LUT R127, R127, 0xffff0000, RZ, 0xc0, !PT ;  /* 0xffff00007f7f7812 */ /* 0x000fe200078ec0ff */
[----:B------:R-:W-:Y:S01]  /*73c0*/  FFMA.FTZ R13, R12, R125, -R13 ;  /* 0x0000007d0c0d7223 */ /* 0x000fe2000001080d */
[----:B------:R-:W-:Y:S01]  /*73d0*/  LOP3.LUT R123, R123, 0xffff0000, RZ, 0xc0, !PT ;  /* 0xffff00007b7b7812 */ /* 0x000fe200078ec0ff */
[----:B------:R-:W-:Y:S02]  /*73e0*/  IMAD.U32 R15, R14, 0x10000, RZ ;  /* 0x000100000e0f7824 */ /* 0x000fe400078e00ff */
[----:B------:R-:W-:Y:S01]  /*73f0*/  FFMA.FTZ R12, R12, R129, R11 ;  /* 0x000000810c0c7223 */ /* 0x000fe2000001000b */
[----:B------:R-:W-:Y:S01]  /*7400*/  FMUL.FTZ R52, R43, R50 ;  /* 0x000000322b347220 */ /* 0x000fe20000410000 */
[----:B------:R-:W-:Y:S01]  /*7410*/  LOP3.LUT R14, R14, 0xffff0000, RZ, 0xc0, !PT ;  /* 0xffff00000e0e7812 */ /* 0x000fe200078ec0ff */
[----:B------:R-:W-:Y:S01]  /*7420*/  FFMA.FTZ R41, R41, R128, R60 ;  /* 0x0000008029297223 */ /* 0x000fe2000001003c */
[-C--:B------:R-:W-:Y:S01]  /*7430*/  FMUL.FTZ R43, R43, R40.reuse ;  /* 0x000000282b2b7220 */ /* 0x080fe20000410000 */
[C---:B------:R-:W-:Y:S01]  /*7440*/  FMUL.FTZ R11, R42.reuse, R127 ;  /* 0x0000007f2a0b7220 */ /* 0x040fe20000410000 */
[----:B------:R-:W-:Y:S01]  /*7450*/  FMUL.FTZ R42, R42, R123 ;  /* 0x0000007b2a2a7220 */ /* 0x000fe20000410000 */
[C---:B------:R-:W-:Y:S01]  /*7460*/  FFMA.FTZ R52, R15.reuse, R40, -R52 ;  /* 0x000000280f347223 */ /* 0x040fe20000010834 */
[----:B------:R-:W-:Y:S01]  /*7470*/  FFMA.FTZ R43, R15, R50, R43 ;  /* 0x000000320f2b7223 */ /* 0x000fe2000001002b */
[----:B------:R-:W-:Y:S01]  /*7480*/  F2FP.BF16.F32.PACK_AB R50, R41, R62 ;  /* 0x0000003e2932723e */ /* 0x000fe200000010ff */
[C---:B------:R-:W-:Y:S01]  /*7490*/  FFMA.FTZ R42, R14.reuse, R127, R42 ;  /* 0x0000007f0e2a7223 */ /* 0x040fe2000001002a */
[----:B------:R-:W-:Y:S01]  /*74a0*/  FFMA.FTZ R11, R14, R123, -R11 ;  /* 0x0000007b0e0b7223 */ /* 0x000fe2000001080b */
        /* <DEDUP_REMOVED lines=10> */
[----:B------:R-:W-:-:S07]  /*7550*/  F2FP.BF16.F32.PACK_AB R14, R11, R52 ;  /* 0x000000340b0e723e */ /* 0x000fce00000010ff */
.L_x_1637:
[----:B------:R-:W-:Y:S05]  /*7560*/  BSYNC B2 ;  /* 0x0000000000027941 */ /* 0x000fea0003800000 */
.L_x_1636:
[----:B--2---:R2:W-:Y:S04]  /*7570*/  ST.E.128 desc[UR60][R46.64], R12 ;  /* 0x0000000c2e007985 */ /* 0x0045e8000c101d3c */
[----:B---3--:R2:W-:Y:S02]  /*7580*/  @!P6 ST.E.128 desc[UR60][R48.64], R40 ;  /* 0x000000283000e985 */ /* 0x0085e4000c101d3c */
.L_x_1635:
[----:B------:R-:W-:Y:S05]  /*7590*/  BSYNC B1 ;  /* 0x0000000000017941 */ /* 0x000fea0003800000 */
.L_x_1634:
[----:B------:R-:W-:-:S13]  /*75a0*/  ISETP.NE.AND P0, PT, R76, RZ, PT ;  /* 0x000000ff4c00720c */ /* 0x000fda0003f05270 */
[----:B------:R-:W-:Y:S05]  /*75b0*/  @!P0 BRA `(.L_x_1602) ;  /* 0x0000000c00648947 */ /* 0x000fea0003800000 */
[----:B--2---:R-:W2:Y:S04]  /*75c0*/  LDL R12, [R1+0x50] ;  /* 0x00005000010c7983 */ /* 0x004ea80000100800 */
[----:B------:R-:W5:Y:S04]  /*75d0*/  LDL R15, [R1+0xa4] ;  /* 0x0000a400010f7983 */ /* 0x000f680000100800 */
[----:B------:R-:W3:Y:S01]  /*75e0*/  LDL R14, [R1+0x58] ;  /* 0x00005800010e7983 */ /* 0x000ee20000100800 */
[----:B------:R-:W-:Y:S01]  /*75f0*/  SEL R116, R93, R116, !P1 ;  /* 0x000000745d747207 */ /* 0x000fe20004800000 */
[----:B------:R-:W-:Y:S01]  /*7600*/  BSSY B1, `(.L_x_1638) ;  /* 0x0000072000017945 */ /* 0x000fe20003800000 */
[----:B------:R-:W-:-:S02]  /*7610*/  ISETP.GE.AND P4, PT, R205, R104, PT ;  /* 0x00000068cd00720c */ /* 0x000fc40003f86270 */
[----:B0-----:R-:W-:Y:S02]  /*7620*/  SHF.R.S32.HI R11, RZ, 0x1f, R116 ;  /* 0x0000001fff0b7819 */ /* 0x001fe40000011474 */
[----:B------:R-:W-:Y:S02]  /*7630*/  LEA R46, P0, R39, R44, 0x1 ;  /* 0x0000002c272e7211 */ /* 0x000fe400078008ff */
[----:B------:R-:W-:Y:S02]  /*7640*/  LEA.HI R116, R11, R116, RZ, 0x4 ;  /* 0x000000740b747211 */ /* 0x000fe400078f20ff */
[----:B----4-:R-:W-:Y:S02]  /*7650*/  LEA.HI.X R47, R39, R45, R88, 0x1, P0 ;  /* 0x0000002d272f7211 */ /* 0x010fe400000f0c58 */
[----:B------:R-:W-:-:S04]  /*7660*/  LEA.HI.SX32 R116, R116, R37, 0x1c ;  /* 0x0000002574747211 */ /* 0x000fc800078fe2ff */
[----:B------:R-:W-:Y:S01]  /*7670*/  SHF.R.S32.HI R13, RZ, 0x1f, R116 ;  /* 0x0000001fff0d7819 */ /* 0x000fe20000011474 */
[----:B------:R-:W-:-:S03]  /*7680*/  IMAD.SHL.U32 R11, R116, 0x8, RZ ;  /* 0x00000008740b7824 */ /* 0x000fc600078e00ff */
[----:B------:R-:W-:-:S05]  /*7690*/  LEA.HI R13, R13, R116, RZ, 0x3 ;  /* 0x000000740d0d7211 */ /* 0x000fca00078f18ff */
[----:B------:R-:W-:-:S05]  /*76a0*/  IMAD.SHL.U32 R13, R13, 0x200, RZ ;  /* 0x000002000d0d7824 */ /* 0x000fca00078e00ff */
[----:B------:R-:W-:Y:S02]  /*76b0*/  LOP3.LUT R13, R13, 0x7ffff000, RZ, 0xc0, !PT ;  /* 0x7ffff0000d0d7812 */ /* 0x000fe400078ec0ff */
[----:B--2---:R-:W-:-:S04]  /*76c0*/  LOP3.LUT R12, R12, 0x38, R11, 0xf8, !PT ;  /* 0x000000380c0c7812 */ /* 0x004fc800078ef80b */
[----:B-----5:R-:W-:-:S04]  /*76d0*/  LOP3.LUT R12, R12, R15, RZ, 0x3c, !PT ;  /* 0x0000000f0c0c7212 */ /* 0x020fc800078e3cff */
[----:B---3--:R-:W-:Y:S01]  /*76e0*/  IADD3 R15, R12, R13, R14 ;  /* 0x0000000d0c0f7210 */ /* 0x008fe20007ffe00e */
[----:B------:R-:W-:-:S04]  /*76f0*/  IMAD R13, R202, 0x4000, R5 ;  /* 0x00004000ca0d7824 */ /* 0x000fc800078e0205 */
        /* <DEDUP_REMOVED lines=10> */
[----:B------:R-:W-:Y:S01]  /*77a0*/  SHF.R.U64 R58, R64, 0x10, R65 ;  /* 0x00000010403a7819 */ /* 0x000fe20000001241 */
[----:B------:R-:W-:Y:S01]  /*77b0*/  IMAD.U32 R54, R43, 0x10000, RZ ;  /* 0x000100002b367824 */ /* 0x000fe200078e00ff */
[----:B------:R-:W-:Y:S01]  /*77c0*/  SHF.R.U32.HI R57, RZ, 0x10, R57 ;  /* 0x00000010ff397819 */ /* 0x000fe20000011639 */
[----:B------:R-:W-:Y:S01]  /*77d0*/  IMAD.U32 R50, R40, 0x10000, RZ ;  /* 0x0001000028327824 */ /* 0x000fe200078e00ff */
[----:B------:R-:W-:Y:S02]  /*77e0*/  SHF.R.U32.HI R65, RZ, 0x10, R65 ;  /* 0x00000010ff417819 */ /* 0x000fe40000011641 */
[----:B------:R-:W-:-:S02]  /*77f0*/  PRMT R118, R118, 0x5410, R57 ;  /* 0x0000541076767816 */ /* 0x000fc40000000039 */
[----:B------:R-:W-:Y:S02]  /*7800*/  PRMT R122, R122, 0x5410, R65 ;  /* 0x000054107a7a7816 */ /* 0x000fe40000000041 */
[----:B------:R-:W-:Y:S01]  /*7810*/  SHF.R.U32.HI R60, RZ, 0x10, R59 ;  /* 0x00000010ff3c7819 */ /* 0x000fe2000001163b */
[----:B------:R-:W-:Y:S01]  /*7820*/  IMAD.U32 R57, R118, 0x10000, RZ ;  /* 0x0001000076397824 */ /* 0x000fe200078e00ff */
[--C-:B------:R-:W-:Y:S01]  /*7830*/  SHF.R.U64 R56, R66, 0x10, R67.reuse ;  /* 0x0000001042387819 */ /* 0x100fe20000001243 */
[----:B------:R-:W-:Y:S01]  /*7840*/  IMAD.U32 R59, R122, 0x10000, RZ ;  /* 0x000100007a3b7824 */ /* 0x000fe200078e00ff */
[----:B------:R-:W-:Y:S01]  /*7850*/  SHF.R.U32.HI R67, RZ, 0x10, R67 ;  /* 0x00000010ff437819 */ /* 0x000fe20000011643 */
[C---:B------:R-:W-:Y:S01]  /*7860*/  FMUL.FTZ R63, R52.reuse, R57 ;  /* 0x00000039343f7220 */ /* 0x040fe20000410000 */
[----:B------:R-:W-:Y:S01]  /*7870*/  LOP3.LUT R53, R41, 0xffff0000, RZ, 0xc0, !PT ;  /* 0xffff000029357812 */ /* 0x000fe200078ec0ff */
[-C--:B------:R-:W-:Y:S01]  /*7880*/  FMUL.FTZ R61, R52, R59.reuse ;  /* 0x0000003b343d7220 */ /* 0x080fe20000410000 */
[----:B------:R-:W-:Y:S01]  /*7890*/  PRMT R120, R120, 0x5410, R67 ;  /* 0x0000541078787816 */ /* 0x000fe20000000043 */
[----:B------:R-:W-:Y:S01]  /*78a0*/  FFMA.FTZ R63, R48, R59, R63 ;  /* 0x0000003b303f7223 */ /* 0x000fe2000001003f */
[----:B------:R-:W-:-:S02]  /*78b0*/  LOP3.LUT R118, R118, 0xffff0000, RZ, 0xc0, !PT ;  /* 0xffff000076767812 */ /* 0x000fc400078ec0ff */
[----:B------:R-:W-:Y:S02]  /*78c0*/  LOP3.LUT R122, R122, 0xffff0000, RZ, 0xc0, !PT ;  /* 0xffff00007a7a7812 */ /* 0x000fe400078ec0ff */
[----:B------:R-:W-:Y:S02]  /*78d0*/  PRMT R115, R115, 0x5410, R60 ;  /* 0x0000541073737816 */ /* 0x000fe4000000003c */
[----:B------:R-:W-:Y:S01]  /*78e0*/  PRMT R119, R119, 0x5410, R56 ;  /* 0x0000541077777816 */ /* 0x000fe20000000038 */
[----:B------:R-:W-:Y:S01]  /*78f0*/  FFMA.FTZ R56, R48, R57, -R61 ;  /* 0x0000003930387223 */ /* 0x000fe2000001083d */
[----:B------:R-:W-:Y:S01]  /*7900*/  LOP3.LUT R49, R13, 0xffff0000, RZ, 0xc0, !PT ;  /* 0xffff00000d317812 */ /* 0x000fe200078ec0ff */
[C---:B------:R-:W-:Y:S02]  /*7910*/  IMAD.U32 R61, R120.reuse, 0x10000, RZ ;  /* 0x00010000783d7824 */ /* 0x040fe400078e00ff */
[----:B------:R-:W-:Y:S01]  /*7920*/  FMUL.FTZ R48, R53, R118 ;  /* 0x0000007635307220 */ /* 0x000fe20000410000 */
[----:B------:R-:W-:Y:S01]  /*7930*/  LOP3.LUT R55, R43, 0xffff0000, RZ, 0xc0, !PT ;  /* 0xffff00002b377812 */ /* 0x000fe200078ec0ff */
[-C--:B------:R-:W-:Y:S01]  /*7940*/  FMUL.FTZ R52, R53, R122.reuse ;  /* 0x0000007a35347220 */ /* 0x080fe20000410000 */
[----:B------:R-:W-:Y:S01]  /*7950*/  LOP3.LUT R120, R120, 0xffff0000, RZ, 0xc0, !PT ;  /* 0xffff000078787812 */ /* 0x000fe200078ec0ff */
[----:B------:R-:W-:Y:S01]  /*7960*/  IMAD.U32 R57, R115, 0x10000, RZ ;  /* 0x0001000073397824 */ /* 0x000fe200078e00ff */
[----:B------:R-:W-:Y:S01]  /*7970*/  PRMT R121, R121, 0x5410, R58 ;  /* 0x0000541079797816 */ /* 0x000fe2000000003a */
[C---:B------:R-:W-:Y:S01]  /*7980*/  FFMA.FTZ R122, R49.reuse, R122, R48 ;  /* 0x0000007a317a7223 */ /* 0x040fe20000010030 */
[----:B------:R-:W-:Y:S01]  /*7990*/  LOP3.LUT R51, R40, 0xffff0000, RZ, 0xc0, !PT ;  /* 0xffff000028337812 */ /* 0x000fe200078ec0ff */
[----:B------:R-:W-:Y:S01]  /*79a0*/  FFMA.FTZ R59, R49, R118, -R52 ;  /* 0x00000076313b7223 */ /* 0x000fe20000010834 */
[----:B------:R-:W-:Y:S01]  /*79b0*/  LOP3.LUT R41, R15, 0xffff0000, RZ, 0xc0, !PT ;  /* 0xffff00000f297812 */ /* 0x000fe200078ec0ff */
[C---:B------:R-:W-:Y:S01]  /*79c0*/  FMUL.FTZ R53, R54.reuse, R61 ;  /* 0x0000003d36357220 */ /* 0x040fe20000410000 */
[----:B------:R-:W-:Y:S01]  /*79d0*/  LOP3.LUT R48, R115, 0xffff0000, RZ, 0xc0, !PT ;  /* 0xffff000073307812 */ /* 0x000fe200078ec0ff */
[----:B------:R-:W-:Y:S01]  /*79e0*/  IMAD.U32 R40, R15, 0x10000, RZ ;  /* 0x000100000f287824 */ /* 0x000fe200078e00ff */
[----:B------:R-:W-:Y:S01]  /*79f0*/  PRMT R117, R117, 0x5410, R68 ;  /* 0x0000541075757816 */ /* 0x000fe20000000044 */
[----:B------:R-:W-:Y:S01]  /*7a00*/  FMUL.FTZ R54, R54, R57 ;  /* 0x0000003936367220 */ /* 0x000fe20000410000 */
[----:B------:R-:W-:Y:S01]  /*7a10*/  FMUL.FTZ R52, R55, R120 ;  /* 0x0000007837347220 */ /* 0x000fe20000410000 */
[----:B------:R-:W-:-:S02]  /*7a20*/  IMAD.U32 R49, R121, 0x10000, RZ ;  /* 0x0001000079317824 */ /* 0x000fc400078e00ff */
[C---:B------:R-:W-:Y:S01]  /*7a30*/  FFMA.FTZ R57, R40.reuse, R57, -R53 ;  /* 0x0000003928397223 */ /* 0x040fe20000010835 */
[----:B------:R-:W-:Y:S01]  /*7a40*/  FFMA.FTZ R54, R40, R61, R54 ;  /* 0x0000003d28367223 */ /* 0x000fe20000010036 */
[-C--:B------:R-:W-:Y:S01]  /*7a50*/  FMUL.FTZ R60, R55, R48.reuse ;  /* 0x00000030373c7220 */ /* 0x080fe20000410000 */
[----:B------:R-:W-:Y:S01]  /*7a60*/  FFMA.FTZ R58, R41, R48, -R52 ;  /* 0x00000030293a7223 */ /* 0x000fe20000010834 */
[----:B------:R-:W-:Y:S01]  /*7a70*/  IMAD.U32 R13, R12, 0x10000, RZ ;  /* 0x000100000c0d7824 */ /* 0x000fe200078e00ff */
[----:B------:R-:W-:Y:S01]  /*7a80*/  LOP3.LUT R121, R121, 0xffff0000, RZ, 0xc0, !PT ;  /* 0xffff000079797812 */ /* 0x000fe200078ec0ff */
[----:B------:R-:W-:Y:S02]  /*7a90*/  IMAD.U32 R40, R117, 0x10000, RZ ;  /* 0x0001000075287824 */ /* 0x000fe400078e00ff */
[----:B------:R-:W-:Y:S01]  /*7aa0*/  FMUL.FTZ R48, R50, R49 ;  /* 0x0000003132307220 */ /* 0x000fe20000410000 */
[----:B------:R-:W-:Y:S01]  /*7ab0*/  PRMT R113, R113, 0x5410, R62 ;  /* 0x0000541071717816 */ /* 0x000fe2000000003e */
[----:B------:R-:W-:Y:S01]  /*7ac0*/  FFMA.FTZ R55, R41, R120, R60 ;  /* 0x0000007829377223 */ /* 0x000fe2000001003c */
[----:B------:R-:W-:Y:S01]  /*7ad0*/  LOP3.LUT R117, R117, 0xffff0000, RZ, 0xc0, !PT ;  /* 0xffff000075757812 */ /* 0x000fe200078ec0ff */
[----:B------:R-:W-:Y:S01]  /*7ae0*/  FFMA.FTZ R41, R13, R40, -R48 ;  /* 0x000000280d297223 */ /* 0x000fe20000010830 */
[----:B------:R-:W-:Y:S01]  /*7af0*/  LOP3.LUT R12, R12, 0xffff0000, RZ, 0xc0, !PT ;  /* 0xffff00000c0c7812 */ /* 0x000fe200078ec0ff */
[----:B------:R-:W-:-:S02]  /*7b00*/  IMAD.U32 R43, R42, 0x10000, RZ ;  /* 0x000100002a2b7824 */ /* 0x000fc400078e00ff */
[----:B------:R-:W-:Y:S01]  /*7b10*/  FMUL.FTZ R50, R50, R40 ;  /* 0x0000002832327220 */ /* 0x000fe20000410000 */
[----:B------:R-:W-:Y:S01]  /*7b20*/  FMUL.FTZ R53, R51, R121 ;  /* 0x0000007933357220 */ /* 0x000fe20000410000 */
[----:B------:R-:W-:Y:S01]  /*7b30*/  IMAD.U32 R48, R119, 0x10000, RZ ;  /* 0x0001000077307824 */ /* 0x000fe200078e00ff */
[----:B------:R-:W-:Y:S01]  /*7b40*/  LOP3.LUT R42, R42, 0xffff0000, RZ, 0xc0, !PT ;  /* 0xffff00002a2a7812 */ /* 0x000fe200078ec0ff */
[----:B------:R-:W-:Y:S01]  /*7b50*/  FMUL.FTZ R51, R51, R117 ;  /* 0x0000007533337220 */ /* 0x000fe20000410000 */
[----:B------:R-:W-:Y:S01]  /*7b60*/  IMAD.U32 R40, R113, 0x10000, RZ ;  /* 0x0001000071287824 */ /* 0x000fe200078e00ff */
[----:B------:R-:W-:Y:S01]  /*7b70*/  LOP3.LUT R119, R119, 0xffff0000, RZ, 0xc0, !PT ;  /* 0xffff000077777812 */ /* 0x000fe200078ec0ff */
[C---:B------:R-:W-:Y:S01]  /*7b80*/  IMAD.U32 R15, R14.reuse, 0x10000, RZ ;  /* 0x000100000e0f7824 */ /* 0x040fe200078e00ff */
[----:B------:R-:W-:Y:S01]  /*7b90*/  LOP3.LUT R113, R113, 0xffff0000, RZ, 0xc0, !PT ;  /* 0xffff000071717812 */ /* 0x000fe200078ec0ff */
[----:B------:R-:W-:Y:S01]  /*7ba0*/  FFMA.FTZ R50, R13, R49, R50 ;  /* 0x000000310d327223 */ /* 0x000fe20000010032 */
[----:B------:R-:W-:Y:S01]  /*7bb0*/  LOP3.LUT R14, R14, 0xffff0000, RZ, 0xc0, !PT ;  /* 0xffff00000e0e7812 */ /* 0x000fe200078ec0ff */
[C---:B------:R-:W-:Y:S01]  /*7bc0*/  FFMA.FTZ R52, R12.reuse, R117, -R53 ;  /* 0x000000750c347223 */ /* 0x040fe20000010835 */
        /* <DEDUP_REMOVED lines=21> */
.L_x_1639:
[----:B------:R-:W-:Y:S05]  /*7d20*/  BSYNC B1 ;  /* 0x0000000000017941 */ /* 0x000fea0003800000 */
.L_x_1638:
[----:B0-----:R0:W-:Y:S01]  /*7d30*/  ST.E.128 desc[UR60][R46.64], R12 ;  /* 0x0000000c2e007985 */ /* 0x0011e2000c101d3c */
[----:B------:R-:W-:-:S13]  /*7d40*/  ISETP.GE.AND P0, PT, R11, R114, PT ;  /* 0x000000720b00720c */ /* 0x000fda0003f06270 */
[----:B------:R-:W-:Y:S05]  /*7d50*/  @P0 BRA `(.L_x_1602) ;  /* 0x00000004007c0947 */ /* 0x000fea0003800000 */
[----:B------:R-:W-:-:S05]  /*7d60*/  IMAD.WIDE R44, R11, 0x2, R44 ;  /* 0x000000020b2c7825 */ /* 0x000fca00078e022c */
[----:B--2---:R2:W-:Y:S01]  /*7d70*/  ST.E.128 desc[UR60][R44.64], R40 ;  /* 0x000000282c007985 */ /* 0x0045e2000c101d3c */
[----:B------:R-:W-:Y:S05]  /*7d80*/  BRA `(.L_x_1602) ;  /* 0x0000000400707947 */ /* 0x000fea0003800000 */
.L_x_1575:
[----:B------:R-:W-:-:S13]  /*7d90*/  ISETP.NE.AND P5, PT, R225, 0x3, PT ;  /* 0x00000003e100780c */ /* 0x000fda0003fa5270 */
[----:B------:R-:W-:Y:S05]  /*7da0*/  @!P5 BRA `(.L_x_1640) ;  /* 0x000000000004d947 */ /* 0x000fea0003800000 */
[----:B------:R-:W-:Y:S01]  /*7db0*/  BPT.TRAP 0x1 ;  /* 0x000000040000795c */ /* 0x000fe20000300000 */
.L_x_1640:
[----:B------:R-:W2:Y:S01]  /*7dc0*/  LDL R11, [R1+0x40] ;  /* 0x00004000010b7983 */ /* 0x000ea20000100800 */
[----:B------:R-:W-:Y:S01]  /*7dd0*/  IMAD R89, R202, 0x8, R18 ;  /* 0x00000008ca597824 */ /* 0x000fe200078e0212 */
[----:B------:R-:W-:Y:S01]  /*7de0*/  BSSY B1, `(.L_x_1641) ;  /* 0x0000005000017945 */ /* 0x000fe20003800000 */
[----:B------:R-:W-:Y:S02]  /*7df0*/  SHF.R.S32.HI R99, RZ, 0x1f, R100 ;  /* 0x0000001fff637819 */ /* 0x000fe40000011464 */
[----:B--2---:R-:W-:-:S04]  /*7e00*/  SHF.L.U32 R103, R11, 0x1f, RZ ;  /* 0x0000001f0b677819 */ /* 0x004fc800000006ff */
[----:B------:R-:W0:Y:S02]  /*7e10*/  SYNCS.PHASECHK.TRANS64.TRYWAIT P0, [R89+URZ+0x30890], R103 ;  /* 0x03089067590075a7 */ /* 0x000e24000800017f */
[----:B0-----:R-:W-:Y:S05]  /*7e20*/  @!P0 BRA `(.L_x_1642) ;  /* 0x0000022000f48947 */ /* 0x001fea0003800000 */
.L_x_2023:
[----:B------:R-:W-:Y:S05]  /*7e30*/  BSYNC B1 ;  /* 0x0000000000017941 */ /* 0x000fea0003800000 */
.L_x_1641:
[----:B------:R-:W2:Y:S01]  /*7e40*/  LDL R40, [R1+0xc] ;  /* 0x00000c0001287983 */ /* 0x000ea20000100800 */
        /* <DEDUP_REMOVED lines=22> */
[----:B--2---:R-:W-:-:S05]  /*7fb0*/  IMAD.IADD R50, R97, 0x1, -R40 ;  /* 0x0000000161327824 */ /* 0x004fca00078e0a28 */
[----:B------:R-:W-:Y:S01]  /*7fc0*/  ISETP.GE.AND P0, PT, R50, 0x1, PT ;  /* 0x000000013200780c */ /* 0x000fe20003f06270 */
[----:B------:R-:W-:-:S12]  /*7fd0*/  BRA.DIV UR4, `(.L_x_1643) ;  /* 0x00000222049c7947 */ /* 0x000fd8000b800000 */
[----:B------:R1:W2:Y:S04]  /*7fe0*/  SHFL.IDX PT, R40, R43, RZ, 0x181f ;  /* 0x00181fff2b287589 */ /* 0x0002a800000e0000 */
[----:B------:R1:W3:Y:S02]  /*7ff0*/  SHFL.IDX PT, R42, R41, RZ, 0x181f ;  /* 0x00181fff292a7589 */ /* 0x0002e400000e0000 */
.L_x_2027:
[----:B------:R-:W-:Y:S04]  /*8000*/  BSSY B1, `(.L_x_1644) ;  /* 0x0000018000017945 */ /* 0x000fe80003800000 */
[----:B------:R-:W-:Y:S05]  /*8010*/  @!P0 BRA `(.L_x_1645) ;  /* 0x0000000000588947 */ /* 0x000fea0003800000 */
[----:B------:R-:W4:Y:S01]  /*8020*/  LDL R11, [R1] ;  /* 0x00000000010b7983 */ /* 0x000f220000100800 */
[----:B------:R-:W-:Y:S02]  /*8030*/  ULDC UR4, c[0x0][0x2f4] ;  /* 0x0000bd0000047ab9 */ /* 0x000fe40000000800 */
[----:B------:R-:W-:Y:S02]  /*8040*/  ISETP.GE.AND P4, PT, R16, UR4, PT ;  /* 0x0000000410007c0c */ /* 0x000fe4000bf86270 */
[----:B------:R-:W-:-:S11]  /*8050*/  ISETP.GE.AND P0, PT, R205, UR4, PT ;  /* 0x00000004cd007c0c */ /* 0x000fd6000bf06270 */
[----:B------:R-:W5:Y:S01]  /*8060*/  @!P4 LDS.128 R12, [R92+0x20400] ;  /* 0x020400005c0cc984 */ /* 0x000f620000000c00 */
[----:B---3--:R-:W-:-:S04]  /*8070*/  @!P4 LEA R44, P6, R16, R42, 0x1 ;  /* 0x0000002a102cc211 */ /* 0x008fc800078c08ff */
[----:B--2---:R-:W-:Y:S02]  /*8080*/  @!P4 LEA.HI.X R45, R16, R40, R17, 0x1, P6 ;  /* 0x00000028102dc211 */ /* 0x004fe400030f0c11 */
[----:B------:R-:W-:-:S04]  /*8090*/  @!P0 LEA R46, P6, R203, R42, 0x1 ;  /* 0x0000002acb2e8211 */ /* 0x000fc800078c08ff */
[----:B------:R-:W-:Y:S01]  /*80a0*/  @!P0 LEA.HI.X R47, R203, R40, R224, 0x1, P6 ;  /* 0x00000028cb2f8211 */ /* 0x000fe200030f0ce0 */
[----:B-----5:R-:W-:Y:S01]  /*80b0*/  @!P4 ST.E.128 desc[UR60][R44.64], R12 ;  /* 0x0000000c2c00c985 */ /* 0x020fe2000c101d3c */
[----:B------:R-:W-:-:S03]  /*80c0*/  ISETP.GE.AND P4, PT, R19, UR4, PT ;  /* 0x0000000413007c0c */ /* 0x000fc6000bf86270 */
[----:B------:R-:W2:Y:S10]  /*80d0*/  @!P0 LDS.128 R12, [R92+0x22400] ;  /* 0x022400005c0c8984 */ /* 0x000eb40000000c00 */
[----:B------:R-:W-:Y:S01]  /*80e0*/  @!P4 LEA R48, P6, R19, R42, 0x1 ;  /* 0x0000002a1330c211 */ /* 0x000fe200078c08ff */
[----:B--2---:R-:W-:Y:S01]  /*80f0*/  @!P0 ST.E.128 desc[UR60][R46.64], R12 ;  /* 0x0000000c2e008985 */ /* 0x004fe2000c101d3c */
[----:B------:R-:W-:-:S03]  /*8100*/  ISETP.GE.AND P0, PT, R23, UR4, PT ;  /* 0x0000000417007c0c */ /* 0x000fc6000bf06270 */
[----:B------:R-:W2:Y:S01]  /*8110*/  @!P4 LDS.128 R12, [R92+0x24400] ;  /* 0x024400005c0cc984 */ /* 0x000ea20000000c00 */
[----:B----4-:R-:W-:-:S05]  /*8120*/  @!P4 LEA.HI.X R49, R19, R40, R11, 0x1, P6 ;  /* 0x000000281331c211 */ /* 0x010fca00030f0c0b */
[----:B--2---:R-:W-:Y:S04]  /*8130*/  @!P4 ST.E.128 desc[UR60][R48.64], R12 ;  /* 0x0000000c3000c985 */ /* 0x004fe8000c101d3c */
[C---:B------:R-:W-:Y:S01]  /*8140*/  @!P0 LEA R44, P4, R23.reuse, R42, 0x1 ;  /* 0x0000002a172c8211 */ /* 0x040fe200078808ff */
[----:B------:R-:W2:Y:S03]  /*8150*/  @!P0 LDS.128 R12, [R92+0x26400] ;  /* 0x026400005c0c8984 */ /* 0x000ea60000000c00 */
[----:B------:R-:W-:-:S05]  /*8160*/  @!P0 LEA.HI.X R45, R23, R40, R228, 0x1, P4 ;  /* 0x00000028172d8211 */ /* 0x000fca00020f0ce4 */
[----:B--2---:R4:W-:Y:S04]  /*8170*/  @!P0 ST.E.128 desc[UR60][R44.64], R12 ;  /* 0x0000000c2c008985 */ /* 0x0049e8000c101d3c */
.L_x_1645:
[----:B------:R-:W-:Y:S05]  /*8180*/  BSYNC B1 ;  /* 0x0000000000017941 */ /* 0x000fea0003800000 */
.L_x_1644:
[----:B------:R-:W-:-:S03]  /*8190*/  UMOV UR4, 0xffffffff ;  /* 0xffffffff00047882 */ /* 0x000fc60000000000 */
[----:B------:R-:W-:Y:S05]  /*81a0*/  BRA.DIV UR4, `(.L_x_1646) ;  /* 0x0000022204747947 */ /* 0x000fea000b800000 */
[----:B--2---:R2:W0:Y:S04]  /*81b0*/  SHFL.IDX PT, R40, R43, 0x1, 0x181f ;  /* 0x00381f002b287f89 */ /* 0x00442800000e0000 */
[----:B---3--:R2:W3:Y:S02]  /*81c0*/  SHFL.IDX PT, R42, R41, 0x1, 0x181f ;  /* 0x00381f00292a7f89 */ /* 0x0084e400000e0000 */
.L_x_2031:
[----:B------:R-:W-:-:S13]  /*81d0*/  ISETP.GE.AND P0, PT, R50, 0x21, PT ;  /* 0x000000213200780c */ /* 0x000fda0003f06270 */
[----:B------:R-:W-:Y:S05]  /*81e0*/  @!P0 BRA `(.L_x_1602) ;  /* 0x0000000000588947 */ /* 0x000fea0003800000 */
[----:B------:R-:W5:Y:S01]  /*81f0*/  LDL R11, [R1] ;  /* 0x00000000010b7983 */ /* 0x000f620000100800 */
[----:B------:R-:W-:Y:S02]  /*8200*/  ULDC UR4, c[0x0][0x2f4] ;  /* 0x0000bd0000047ab9 */ /* 0x000fe40000000800 */
[----:B------:R-:W-:Y:S02]  /*8210*/  ISETP.GE.AND P6, PT, R16, UR4, PT ;  /* 0x0000000410007c0c */ /* 0x000fe4000bfc6270 */
[----:B------:R-:W-:-:S11]  /*8220*/  ISETP.GE.AND P4, PT, R205, UR4, PT ;  /* 0x00000004cd007c0c */ /* 0x000fd6000bf86270 */
[----:B----4-:R-:W4:Y:S01]  /*8230*/  @!P6 LDS.128 R12, [R92+0x21400] ;  /* 0x021400005c0ce984 */ /* 0x010f220000000c00 */
[----:B---3--:R-:W-:-:S04]  /*8240*/  @!P6 LEA R44, P0, R16, R42, 0x1 ;  /* 0x0000002a102ce211 */ /* 0x008fc800078008ff */
[----:B0-----:R-:W-:Y:S02]  /*8250*/  @!P6 LEA.HI.X R45, R16, R40, R17, 0x1, P0 ;  /* 0x00000028102de211 */ /* 0x001fe400000f0c11 */
[----:B------:R-:W-:-:S03]  /*8260*/  ISETP.GE.AND P0, PT, R19, UR4, PT ;  /* 0x0000000413007c0c */ /* 0x000fc6000bf06270 */
[----:B----4-:R-:W-:Y:S01]  /*8270*/  @!P6 ST.E.128 desc[UR60][R44.64], R12 ;  /* 0x0000000c2c00e985 */ /* 0x010fe2000c101d3c */
[----:B------:R-:W-:-:S03]  /*8280*/  @!P4 LEA R46, P6, R203, R42, 0x1 ;  /* 0x0000002acb2ec211 */ /* 0x000fc600078c08ff */
[----:B------:R-:W0:Y:S01]  /*8290*/  @!P4 LDS.128 R12, [R92+0x23400] ;  /* 0x023400005c0cc984 */ /* 0x000e220000000c00 */
[----:B------:R-:W-:-:S05]  /*82a0*/  @!P4 LEA.HI.X R47, R203, R40, R224, 0x1, P6 ;  /* 0x00000028cb2fc211 */ /* 0x000fca00030f0ce0 */
[----:B------:R-:W-:Y:S01]  /*82b0*/  @!P0 LEA R48, P6, R19, R42, 0x1 ;  /* 0x0000002a13308211 */ /* 0x000fe200078c08ff */
[----:B0-----:R-:W-:Y:S01]  /*82c0*/  @!P4 ST.E.128 desc[UR60][R46.64], R12 ;  /* 0x0000000c2e00c985 */ /* 0x001fe2000c101d3c */
[----:B------:R-:W-:-:S03]  /*82d0*/  ISETP.GE.AND P4, PT, R23, UR4, PT ;  /* 0x0000000417007c0c */ /* 0x000fc6000bf86270 */
[----:B------:R-:W0:Y:S01]  /*82e0*/  @!P0 LDS.128 R12, [R92+0x25400] ;  /* 0x025400005c0c8984 */ /* 0x000e220000000c00 */
[----:B-----5:R-:W-:-:S05]  /*82f0*/  @!P0 LEA.HI.X R49, R19, R40, R11, 0x1, P6 ;  /* 0x0000002813318211 */ /* 0x020fca00030f0c0b */
[----:B0-----:R-:W-:Y:S04]  /*8300*/  @!P0 ST.E.128 desc[UR60][R48.64], R12 ;  /* 0x0000000c30008985 */ /* 0x001fe8000c101d3c */
[C---:B------:R-:W-:Y:S01]  /*8310*/  @!P4 LEA R42, P0, R23.reuse, R42, 0x1 ;  /* 0x0000002a172ac211 */ /* 0x040fe200078008ff */
[----:B------:R-:W0:Y:S03]  /*8320*/  @!P4 LDS.128 R12, [R92+0x27400] ;  /* 0x027400005c0cc984 */ /* 0x000e260000000c00 */
[----:B-12---:R-:W-:-:S05]  /*8330*/  @!P4 LEA.HI.X R43, R23, R40, R228, 0x1, P0 ;  /* 0x00000028172bc211 */ /* 0x006fca00000f0ce4 */
[----:B0-----:R0:W-:Y:S04]  /*8340*/  @!P4 ST.E.128 desc[UR60][R42.64], R12 ;  /* 0x0000000c2a00c985 */ /* 0x0011e8000c101d3c */
.L_x_1602:
[----:B------:R-:W-:Y:S05]  /*8350*/  BSYNC B0 ;  /* 0x0000000000007941 */ /* 0x000fea0003800000 */
.L_x_1574:
[----:B0-2---:R-:W0:Y:S01]  /*8360*/  S2R R11, SR_TID.X ;  /* 0x00000000000b7919 */ /* 0x005e220000002100 */
[----:B------:R-:W-:Y:S01]  /*8370*/  @!PT LDS RZ, [RZ] ;  /* 0x00000000fffff984 */ /* 0x000fe20000000800 */
[----:B------:R-:W-:Y:S01]  /*8380*/  @!PT LDS RZ, [RZ] ;  /* 0x00000000fffff984 */ /* 0x000fe20000000800 */
[----:B------:R-:W-:Y:S01]  /*8390*/  @!PT LDS RZ, [RZ] ;  /* 0x00000000fffff984 */ /* 0x000fe20000000800 */
[----:B------:R-:W-:Y:S01]  /*83a0*/  @!PT LDS RZ, [RZ] ;  /* 0x00000000fffff984 */ /* 0x000fe20000000800 */
[----:B------:R2:W-:Y:S06]  /*83b0*/  MEMBAR.ALL.CTA ;  /* 0x0000000000007992 */ /* 0x0005ec0000008000 */
[----:B--2---:R-:W2:Y:S01]  /*83c0*/  FENCE.VIEW.ASYNC.S ;  /* 0x00000000000073c6 */ /* 0x004ea20000000000 */
[----:B------:R-:W-:Y:S05]  /*83d0*/  WARPSYNC.ALL ;  /* 0x0000000000007948 */ /* 0x000fea0003800000 */
[----:B------:R-:W-:Y:S01]  /*83e0*/  BSSY B0, `(.L_x_1647) ;  /* 0x0000009000007945 */ /* 0x000fe20003800000 */
[----:B0-----:R-:W-:Y:S01]  /*83f0*/  LOP3.LUT R11, R11, 0x7f, RZ, 0xc0, !PT ;  /* 0x0000007f0b0b7812 */ /* 0x001fe200078ec0ff */
[----:B--2---:R0:W-:Y:S03]  /*8400*/  BAR.SYNC.DEFER_BLOCKING R96, 0x80 ;  /* 0x000200600000751d */ /* 0x0041e60000010000 */
[----:B------:R-:W-:-:S13]  /*8410*/  ISETP.NE.AND P0, PT, R11, RZ, PT ;  /* 0x000000ff0b00720c */ /* 0x000fda0003f05270 */
[----:B------:R-:W-:-:S05]  /*8420*/  @!P0 VIADD R11, R89, 0x308a0 ;  /* 0x000308a0590b8836 */ /* 0x000fca0000000000 */
[----:B------:R-:W-:-:S04]  /*8430*/  @!P0 PRMT R11, RZ, 0x654, R11 ;  /* 0x00000654ff0b8816 */ /* 0x000fc8000000000b */
[----:B------:R0:W-:Y:S01]  /*8440*/  @!P0 SYNCS.ARRIVE.TRANS64.RED.A1T0 RZ, [R11+URZ], RZ ;  /* 0x000000ff0bff89a7 */ /* 0x0001e2000810043f */
[----:B------:R-:W-:Y:S05]  /*8450*/  @!P5 BRA `(.L_x_1648) ;  /* 0x000000000004d947 */ /* 0x000fea0003800000 */
[----:B------:R-:W-:Y:S01]  /*8460*/  BPT.TRAP 0x1 ;  /* 0x000000040000795c */ /* 0x000fe20000300000 */
.L_x_1648:
[----:B------:R-:W-:Y:S05]  /*8470*/  BSYNC B0 ;  /* 0x0000000000007941 */ /* 0x000fea0003800000 */
.L_x_1647:
[----:B------:R-:W2:Y:S01]  /*8480*/  SYNCS.PHASECHK.TRANS64.TRYWAIT P4, [R89+URZ+0x308b0], R103 ;  /* 0x0308b067590075a7 */ /* 0x000ea2000808017f */
[----:B------:R-:W-:Y:S04]  /*8490*/  BSSY B0, `(.L_x_1649) ;  /* 0x0000002000007945 */ /* 0x000fe80003800000 */
[----:B--2---:R-:W-:Y:S05]  /*84a0*/  @!P4 BRA `(.L_x_1650) ;  /* 0x000002200000c947 */ /* 0x004fea0003800000 */
.L_x_2032:
[----:B------:R-:W-:Y:S05]  /*84b0*/  BSYNC B0 ;  /* 0x0000000000007941 */ /* 0x000fea0003800000 */
.L_x_1649:
[----:B----4-:R-:W4:Y:S01]  /*84c0*/  LDL R14, [R1+0xc] ;  /* 0x00000c00010e7983 */ /* 0x010f220000100800 */
[----:B------:R-:W-:-:S03]  /*84d0*/  ULDC.64 UR4, c[0x0][0x328] ;  /* 0x0000ca0000047ab9 */ /* 0x000fc60000000a00 */
[----:B------:R0:W5:Y:S01]  /*84e0*/  LDL R49, [R1] ;  /* 0x0000000001317983 */ /* 0x0001620000100800 */
[----:B------:R-:W-:Y:S01]  /*84f0*/  IMAD R99, R99, UR4, RZ ;  /* 0x0000000463637c24 */ /* 0x000fe2000f8e02ff */
[----:B------:R-:W-:Y:S01]  /*8500*/  BSSY B0, `(.L_x_1651) ;  /* 0x000002b000007945 */ /* 0x000fe20003800000 */
[----:B------:R-:W-:-:S04]  /*8510*/  IMAD.WIDE.U32 R12, R100, UR4, RZ ;  /* 0x00000004640c7c25 */ /* 0x000fc8000f8e00ff */
[----:B------:R-:W-:Y:S01]  /*8520*/  IMAD R99, R100, UR5, R99 ;  /* 0x0000000564637c24 */ /* 0x000fe2000f8e0263 */
[----:B------:R-:W-:Y:S02]  /*8530*/  ULDC.64 UR4, c[0x0][0x338] ;  /* 0x0000ce0000047ab9 */ /* 0x000fe40000000a00 */
[----:B------:R-:W-:Y:S02]  /*8540*/  IMAD R98, R98, UR4, RZ ;  /* 0x0000000462627c24 */ /* 0x000fe4000f8e02ff */
[----:B------:R-:W-:Y:S02]  /*8550*/  IMAD.IADD R13, R13, 0x1, R99 ;  /* 0x000000010d0d7824 */ /* 0x000fe400078e0263 */
[C---:B0-----:R-:W-:Y:S02]  /*8560*/  IMAD R11, R101.reuse, UR5, R98 ;  /* 0x00000005650b7c24 */ /* 0x041fe4000f8e0262 */
        /* <DEDUP_REMOVED lines=8> */
[----:B------:R-:W-:-:S04]  /*85f0*/  LEA R46, P5, R12, UR4, 0x1 ;  /* 0x000000040c2e7c11 */ /* 0x000fc8000f8a08ff */
[----:B------:R-:W-:Y:S01]  /*8600*/  LEA.HI.X R11, R12, UR5, R11, 0x1, P5 ;  /* 0x000000050c0b7c11 */ /* 0x000fe2000a8f0c0b */
[----:B------:R0:W0:Y:S04]  /*8610*/  SHFL.IDX PT, R48, R46, RZ, 0x181f ;  /* 0x00181fff2e307589 */ /* 0x00002800000e0000 */
[----:B------:R0:W0:Y:S01]  /*8620*/  SHFL.IDX PT, R47, R11, RZ, 0x181f ;  /* 0x00181fff0b2f7589 */ /* 0x00002200000e0000 */
[----:B----4-:R-:W-:-:S05]  /*8630*/  IMAD.IADD R97, R97, 0x1, -R14 ;  /* 0x0000000161617824 */ /* 0x010fca00078e0a0e */
[----:B------:R-:W-:-:S13]  /*8640*/  ISETP.GE.AND P4, PT, R97, 0x1, PT ;  /* 0x000000016100780c */ /* 0x000fda0003f86270 */
[----:B0-----:R-:W-:Y:S05]  /*8650*/  @!P4 BRA `(.L_x_1652) ;  /* 0x000000000054c947 */ /* 0x001fea0003800000 */
[----:B------:R-:W-:Y:S02]  /*8660*/  ULDC UR4, c[0x0][0x2f4] ;  /* 0x0000bd0000047ab9 */ /* 0x000fe40000000800 */
[----:B------:R-:W-:Y:S02]  /*8670*/  ISETP.GE.AND P6, PT, R16, UR4, PT ;  /* 0x0000000410007c0c */ /* 0x000fe4000bfc6270 */
[----:B------:R-:W-:-:S11]  /*8680*/  ISETP.GE.AND P5, PT, R205, UR4, PT ;  /* 0x00000004cd007c0c */ /* 0x000fd6000bfa6270 */
[----:B------:R-:W0:Y:S01]  /*8690*/  @!P6 LDS.128 R12, [R92+0x400] ;  /* 0x000400005c0ce984 */ /* 0x000e220000000c00 */
[----:B------:R-:W-:-:S04]  /*86a0*/  @!P6 LEA R40, P4, R16, R48, 0x1 ;  /* 0x000000301028e211 */ /* 0x000fc800078808ff */
[----:B-1----:R-:W-:Y:S02]  /*86b0*/  @!P6 LEA.HI.X R41, R16, R47, R17, 0x1, P4 ;  /* 0x0000002f1029e211 */ /* 0x002fe400020f0c11 */
[----:B------:R-:W-:-:S03]  /*86c0*/  ISETP.GE.AND P4, PT, R19, UR4, PT ;  /* 0x0000000413007c0c */ /* 0x000fc6000bf86270 */
[----:B0-----:R-:W-:Y:S01]  /*86d0*/  @!P6 ST.E.128 desc[UR60][R40.64], R12 ;  /* 0x0000000c2800e985 */ /* 0x001fe2000c101d3c */
[----:B---3--:R-:W-:-:S03]  /*86e0*/  @!P5 LEA R42, P6, R203, R48, 0x1 ;  /* 0x00000030cb2ad211 */ /* 0x008fc600078c08ff */
[----:B------:R-:W0:Y:S01]  /*86f0*/  @!P5 LDS.128 R12, [R92+0x2400] ;  /* 0x002400005c0cd984 */ /* 0x000e220000000c00 */
[----:B------:R-:W-:-:S05]  /*8700*/  @!P5 LEA.HI.X R43, R203, R47, R224, 0x1, P6 ;  /* 0x0000002fcb2bd211 */ /* 0x000fca00030f0ce0 */
[----:B------:R-:W-:-:S04]  /*8710*/  @!P4 LEA R44, P6, R19, R48, 0x1 ;  /* 0x00000030132cc211 */ /* 0x000fc800078c08ff */
[----:B-----5:R-:W-:Y:S01]  /*8720*/  @!P4 LEA.HI.X R45, R19, R47, R49, 0x1, P6 ;  /* 0x0000002f132dc211 */ /* 0x020fe200030f0c31 */
        /* <DEDUP_REMOVED lines=8> */
.L_x_1652:
[----:B------:R-:W-:Y:S05]  /*87b0*/  BSYNC B0 ;  /* 0x0000000000007941 */ /* 0x000fea0003800000 */
.L_x_1651:
[----:B------:R-:W-:Y:S01]  /*87c0*/  ISETP.GE.AND P4, PT, R97, 0x21, PT ;  /* 0x000000216100780c */ /* 0x000fe20003f86270 */
[----:B------:R-:W4:Y:S01]  /*87d0*/  SHFL.IDX PT, R11, R11, 0x1, 0x181f ;  /* 0x00381f000b0b7f89 */ /* 0x000f2200000e0000 */
[----:B------:R-:W-:Y:S03]  /*87e0*/  BSSY B0, `(.L_x_1653) ;  /* 0x0000018000007945 */ /* 0x000fe60003800000 */
[----:B------:R-:W0:Y:S08]  /*87f0*/  SHFL.IDX PT, R46, R46, 0x1, 0x181f ;  /* 0x00381f002e2e7f89 */ /* 0x000e3000000e0000 */
[----:B------:R-:W-:Y:S05]  /*8800*/  @!P4 BRA `(.L_x_1654) ;  /* 0x000000000054c947 */ /* 0x000fea0003800000 */
[----:B------:R-:W-:Y:S02]  /*8810*/  ULDC UR4, c[0x0][0x2f4] ;  /* 0x0000bd0000047ab9 */ /* 0x000fe40000000800 */
[----:B------:R-:W-:Y:S02]  /*8820*/  ISETP.GE.AND P6, PT, R16, UR4, PT ;  /* 0x0000000410007c0c */ /* 0x000fe4000bfc6270 */
[----:B------:R-:W-:-:S11]  /*8830*/  ISETP.GE.AND P5, PT, R205, UR4, PT ;  /* 0x00000004cd007c0c */ /* 0x000fd6000bfa6270 */
[----:B0-----:R-:W0:Y:S01]  /*8840*/  @!P6 LDS.128 R12, [R92+0x1400] ;  /* 0x001400005c0ce984 */ /* 0x001e220000000c00 */
[----:B------:R-:W-:-:S04]  /*8850*/  @!P6 LEA R40, P4, R16, R46, 0x1 ;  /* 0x0000002e1028e211 */ /* 0x000fc800078808ff */
[----:B-1--4-:R-:W-:Y:S02]  /*8860*/  @!P6 LEA.HI.X R41, R16, R11, R17, 0x1, P4 ;  /* 0x0000000b1029e211 */ /* 0x012fe400020f0c11 */
        /* <DEDUP_REMOVED lines=15> */
.L_x_1654:
[----:B------:R-:W-:Y:S05]  /*8960*/  BSYNC B0 ;  /* 0x0000000000007941 */ /* 0x000fea0003800000 */
.L_x_1653:
[----:B0-----:R-:W3:Y:S01]  /*8970*/  LDL.LU R12, [R1+0x40] ;  /* 0x00004000010c7983 */ /* 0x001ee20000300800 */
[----:B------:R-:W-:Y:S02]  /*8980*/  VIADD R202, R202, 0x1 ;  /* 0x00000001caca7836 */ /* 0x000fe40000000000 */
[----:B--2---:R-:W-:Y:S01]  /*8990*/  @!P0 VIADD R89, R89, 0x308c0 ;  /* 0x000308c059598836 */ /* 0x004fe20000000000 */
[----:B------:R-:W-:Y:S01]  /*89a0*/  @!PT LDS RZ, [RZ] ;  /* 0x00000000fffff984 */ /* 0x000fe20000000800 */
[----:B------:R-:W-:Y:S01]  /*89b0*/  @!PT LDS RZ, [RZ] ;  /* 0x00000000fffff984 */ /* 0x000fe20000000800 */
[----:B------:R-:W-:Y:S01]  /*89c0*/  @!PT LDS RZ, [RZ] ;  /* 0x00000000fffff984 */ /* 0x000fe20000000800 */
[----:B------:R-:W-:Y:S01]  /*89d0*/  @!PT LDS RZ, [RZ] ;  /* 0x00000000fffff984 */ /* 0x000fe20000000800 */
[----:B------:R0:W-:Y:S06]  /*89e0*/  MEMBAR.ALL.CTA ;  /* 0x0000000000007992 */ /* 0x0001ec0000008000 */
[----:B0-----:R-:W0:Y:S02]  /*89f0*/  FENCE.VIEW.ASYNC.S ;  /* 0x00000000000073c6 */ /* 0x001e240000000000 */
[----:B0-----:R0:W-:Y:S01]  /*8a00*/  BAR.SYNC.DEFER_BLOCKING R96, 0x80 ;  /* 0x000200600000751d */ /* 0x0011e20000010000 */
[----:B------:R-:W-:-:S02]  /*8a10*/  ISETP.NE.AND P4, PT, R202, 0x2, PT ;  /* 0x00000002ca00780c */ /* 0x000fc40003f85270 */
[----:B------:R-:W-:Y:S02]  /*8a20*/  @!P0 PRMT R89, RZ, 0x654, R89 ;  /* 0x00000654ff598816 */ /* 0x000fe40000000059 */
[----:B----4-:R-:W-:Y:S02]  /*8a30*/  SEL R11, RZ, 0x1, P4 ;  /* 0x00000001ff0b7807 */ /* 0x010fe40002000000 */
[----:B------:R-:W-:Y:S01]  /*8a40*/  SEL R202, R202, RZ, P4 ;  /* 0x000000ffcaca7207 */ /* 0x000fe20002000000 */
[----:B------:R0:W-:Y:S01]  /*8a50*/  @!P0 SYNCS.ARRIVE.TRANS64.RED.A1T0 RZ, [R89+URZ], RZ ;  /* 0x000000ff59ff89a7 */ /* 0x0001e2000810043f */
[----:B------:R-:W-:Y:S02]  /*8a60*/  PLOP3.LUT P0, PT, PT, PT, PT, 0x8, 0x0 ;  /* 0x000000000000781c */ /* 0x000fe40003f0e170 */
[----:B---3--:R-:W-:-:S05]  /*8a70*/  LOP3.LUT R12, R12, R11, RZ, 0x3c, !PT ;  /* 0x0000000b0c0c7212 */ /* 0x008fca00078e3cff */
[----:B------:R0:W-:Y:S01]  /*8a80*/  STL [R1+0x40], R12 ;  /* 0x0000400c01007387 */ /* 0x0001e20000100800 */
[----:B------:R-:W-:Y:S05]  /*8a90*/  @P3 BRA `(.L_x_1655) ;  /* 0xffffff9c00483947 */ /* 0x000fea000383ffff */
.L_x_1569:
[----:B------:R-:W2:Y:S01]  /*8aa0*/  LDL R11, [R1+0x4c] ;  /* 0x00004c00010b7983 */ /* 0x000ea20000100800 */
[----:B------:R-:W3:Y:S01]  /*8ab0*/  LDC R0, c[0x0][0x448] ;  /* 0x00011200ff007b82 */ /* 0x000ee20000000800 */
[----:B------:R-:W-:Y:S01]  /*8ac0*/  IADD3 R5, R220, 0x1, -R219 ;  /* 0x00000001dc057810 */ /* 0x000fe20007ffe8db */
[----:B------:R-:W-:Y:S06]  /*8ad0*/  BSSY B0, `(.L_x_1656) ;  /* 0x000000d000007945 */ /* 0x000fec0003800000 */
[----:B------:R-:W4:Y:S01]  /*8ae0*/  LDC.64 R6, c[0x0][0x9e0] ;  /* 0x00027800ff067b82 */ /* 0x000f220000000a00 */
[----:B---3--:R-:W-:-:S02]  /*8af0*/  ISETP.NE.AND P1, PT, R0, 0x1, PT ;  /* 0x000000010000780c */ /* 0x008fc40003f25270 */
[----:B----4-:R-:W-:-:S11]  /*8b00*/  ISETP.GE.AND P2, PT, R7, 0x1, PT ;  /* 0x000000010700780c */ /* 0x010fd60003f46270 */
[----:B------:R-:W3:Y:S08]  /*8b10*/  @P1 LDC R3, c[0x0][0x44c] ;  /* 0x00011300ff031b82 */ /* 0x000ef00000000800 */
[----:B------:R-:W4:Y:S01]  /*8b20*/  @P1 LDC R2, c[0x0][0x450] ;  /* 0x00011400ff021b82 */ /* 0x000f220000000800 */
[----:B--2---:R-:W-:-:S04]  /*8b30*/  VIADD R0, R11, 0x7f ;  /* 0x0000007f0b007836 */ /* 0x004fc80000000000 */
[----:B---3--:R-:W-:-:S05]  /*8b40*/  @P1 IMAD.HI.U32 R3, R0, R3, RZ ;  /* 0x0000000300031227 */ /* 0x008fca00078e00ff */
[----:B----4-:R-:W-:-:S05]  /*8b50*/  @P1 SHF.R.U32.HI R0, RZ, R2, R3 ;  /* 0x00000002ff001219 */ /* 0x010fca0000011603 */
[----:B------:R-:W-:Y:S01]  /*8b60*/  IMAD.IADD R3, R5, 0x1, R0 ;  /* 0x0000000105037824 */ /* 0x000fe200078e0200 */
[----:B------:R-:W-:Y:S06]  /*8b70*/  @P0 BRA `(.L_x_1657) ;  /* 0x0000000000080947 */ /* 0x000fec0003800000 */
[----:B------:R-:W2:Y:S02]  /*8b80*/  FENCE.VIEW.ASYNC.G ;  /* 0x00000000000073c6 */ /* 0x000ea40000000100 */
[----:B--2---:R-:W-:Y:S06]  /*8b90*/  BAR.ARV 0xc, 0x180 ;  /* 0x0306000000007b1d */ /* 0x004fec0000002000 */
.L_x_1657:
[----:B------:R-:W-:Y:S05]  /*8ba0*/  BSYNC B0 ;  /* 0x0000000000007941 */ /* 0x000fea0003800000 */
.L_x_1656:
[----:B------:R-:W-:Y:S01]  /*8bb0*/  IMAD.IADD R0, R3, 0x1, R6 ;  /* 0x0000000103007824 */ /* 0x000fe200078e0206 */
[----:B------:R-:W-:Y:S06]  /*8bc0*/  @!P2 BRA `(.L_x_1658) ;  /* 0x000000000048a947 */ /* 0x000fec0003800000 */
[C---:B------:R-:W-:Y:S01]  /*8bd0*/  ISETP.GT.AND P0, PT, R3.reuse, RZ, PT ;  /* 0x000000ff0300720c */ /* 0x040fe20003f04270 */
[----:B------:R-:W-:Y:S01]  /*8be0*/  BSSY B0, `(.L_x_1659) ;  /* 0x000000e000007945 */ /* 0x000fe20003800000 */
[----:B------:R-:W-:-:S11]  /*8bf0*/  VIADD R2, R3, 0xffffffff ;  /* 0xffffffff03027836 */ /* 0x000fd60000000000 */
[----:B------:R-:W-:Y:S05]  /*8c00*/  @P0 BRA `(.L_x_1660) ;  /* 0x00000000001c0947 */ /* 0x000fea0003800000 */
[----:B------:R-:W-:Y:S01]  /*8c10*/  ISETP.NE.AND P0, PT, R7, 0x1, PT ;  /* 0x000000010700780c */ /* 0x000fe20003f05270 */
[----:B------:R-:W-:-:S12]  /*8c20*/  IMAD.MOV R3, RZ, RZ, -R3 ;  /* 0x000000ffff037224 */ /* 0x000fd800078e0a03 */
[----:B------:R-:W2:Y:S02]  /*8c30*/  @P0 LDC.64 R4, c[0x0][0x9e8] ;  /* 0x00027a00ff040b82 */ /* 0x000ea40000000a00 */
[----:B--2---:R-:W-:-:S05]  /*8c40*/  @P0 IMAD.HI.U32 R2, R3, R4, RZ ;  /* 0x0000000403020227 */ /* 0x004fca00078e00ff */
[----:B------:R-:W-:-:S04]  /*8c50*/  @P0 SHF.R.U32.HI R3, RZ, R5, R2 ;  /* 0x00000005ff030219 */ /* 0x000fc80000011602 */
[----:B------:R-:W-:Y:S01]  /*8c60*/  LOP3.LUT R2, RZ, R3, RZ, 0x33, !PT ;  /* 0x00000003ff027212 */ /* 0x000fe200078e33ff */
[----:B------:R-:W-:Y:S06]  /*8c70*/  BRA `(.L_x_1661) ;  /* 0x0000000000107947 */ /* 0x000fec0003800000 */
.L_x_1660:
[----:B------:R-:W-:-:S13]  /*8c80*/  ISETP.NE.AND P0, PT, R7, 0x1, PT ;  /* 0x000000010700780c */ /* 0x000fda0003f05270 */
[----:B------:R-:W2:Y:S02]  /*8c90*/  @P0 LDC.64 R4, c[0x0][0x9e8] ;  /* 0x00027a00ff040b82 */ /* 0x000ea40000000a00 */
[----:B--2---:R-:W-:-:S05]  /*8ca0*/  @P0 IMAD.HI.U32 R4, R2, R4, RZ ;  /* 0x0000000402040227 */ /* 0x004fca00078e00ff */
[----:B------:R-:W-:-:S07]  /*8cb0*/  @P0 SHF.R.U32.HI R2, RZ, R5, R4 ;  /* 0x00000005ff020219 */ /* 0x000fce0000011604 */
.L_x_1661:
[----:B------:R-:W-:Y:S05]  /*8cc0*/  BSYNC B0 ;  /* 0x0000000000007941 */ /* 0x000fea0003800000 */
.L_x_1659:
[----:B------:R-:W-:-:S05]  /*8cd0*/  IMAD R3, R2, R7, R7 ;  /* 0x0000000702037224 */ /* 0x000fca00078e0207 */
[----:B------:R-:W-:-:S07]  /*8ce0*/  VIMNMX R0, R0, R3, PT ;  /* 0x0000000300007248 */ /* 0x000fce0003fe0100 */
.L_x_1658:
[----:B------:R-:W2:Y:S01]  /*8cf0*/  @P1 LDC R2, c[0x0][0x44c] ;  /* 0x00011300ff021b82 */ /* 0x000ea20000000800 */
[----:B------:R-:W-:Y:S01]  /*8d00*/  VIADD R0, R0, 0x3f ;  /* 0x0000003f00007836 */ /* 0x000fe20000000000 */
[----:B------:R-:W-:Y:S01]  /*8d10*/  ULDC UR4, c[0x0][0x9dc] ;  /* 0x0002770000047ab9 */ /* 0x000fe20000000800 */
[----:B------:R-:W-:-:S03]  /*8d20*/  IMAD.MOV.U32 R5, RZ, RZ, R11 ;  /* 0x000000ffff057224 */ /* 0x000fc600078e000b */
[----:B------:R-:W-:Y:S02]  /*8d30*/  SHF.R.S32.HI R3, RZ, 0x1f, R0 ;  /* 0x0000001fff037819 */ /* 0x000fe40000011400 */
[----:B------:R-:W3:Y:S02]  /*8d40*/  @P1 LDC R9, c[0x0][0x450] ;  /* 0x00011400ff091b82 */ /* 0x000ee40000000800 */
[----:B------:R-:W-:-:S04]  /*8d50*/  LEA.HI R3, R3, R0, RZ, 0x6 ;  /* 0x0000000003037211 */ /* 0x000fc800078f30ff */
[----:B------:R-:W-:-:S04]  /*8d60*/  SHF.R.S32.HI R0, RZ, 0x6, R3 ;  /* 0x00000006ff007819 */ /* 0x000fc80000011403 */
[----:B------:R-:W-:Y:S01]  /*8d70*/  VIMNMX R95, R95, R0, PT ;  /* 0x000000005f5f7248 */ /* 0x000fe20003fe0100 */
[----:B--2---:R-:W-:-:S05]  /*8d80*/  @P1 IMAD.HI.U32 R2, R11, R2, RZ ;  /* 0x000000020b021227 */ /* 0x004fca00078e00ff */
[----:B---3--:R-:W-:-:S05]  /*8d90*/  @P1 SHF.R.U32.HI R5, RZ, R9, R2 ;  /* 0x00000009ff051219 */ /* 0x008fca0000011602 */
        /* <DEDUP_REMOVED lines=8> */
[----:B------:R-:W2:Y:S02]  /*8e20*/  @P0 LDC.64 R8, c[0x0][0x9e8] ;  /* 0x00027a00ff080b82 */ /* 0x000ea40000000a00 */
[----:B--2---:R-:W-:-:S05]  /*8e30*/  @P0 IMAD.HI.U32 R0, R5, R8, RZ ;  /* 0x0000000805000227 */ /* 0x004fca00078e00ff */
[----:B------:R-:W-:-:S04]  /*8e40*/  @P0 SHF.R.U32.HI R5, RZ, R9, R0 ;  /* 0x00000009ff050219 */ /* 0x000fc80000011600 */
[----:B------:R-:W-:Y:S01]  /*8e50*/  LOP3.LUT R2, RZ, R5, RZ, 0x33, !PT ;  /* 0x00000005ff027212 */ /* 0x000fe200078e33ff */
[----:B------:R-:W-:Y:S06]  /*8e60*/  BRA `(.L_x_1665) ;  /* 0x0000000000107947 */ /* 0x000fec0003800000 */
.L_x_1664:
[----:B------:R-:W-:-:S13]  /*8e70*/  ISETP.NE.AND P0, PT, R7, 0x1, PT ;  /* 0x000000010700780c */ /* 0x000fda0003f05270 */
[----:B------:R-:W2:Y:S02]  /*8e80*/  @P0 LDC.64 R4, c[0x0][0x9e8] ;  /* 0x00027a00ff040b82 */ /* 0x000ea40000000a00 */
[----:B--2---:R-:W-:-:S05]  /*8e90*/  @P0 IMAD.HI.U32 R0, R2, R4, RZ ;  /* 0x0000000402000227 */ /* 0x004fca00078e00ff */
[----:B------:R-:W-:-:S07]  /*8ea0*/  @P0 SHF.R.U32.HI R2, RZ, R5, R0 ;  /* 0x00000005ff020219 */ /* 0x000fce0000011600 */
.L_x_1665:
[----:B------:R-:W-:Y:S05]  /*8eb0*/  BSYNC B0 ;  /* 0x0000000000007941 */ /* 0x000fea0003800000 */
.L_x_1663:
[----:B------:R-:W-:-:S05]  /*8ec0*/  IMAD R2, R2, R7, RZ ;  /* 0x0000000702027224 */ /* 0x000fca00078e02ff */
[----:B------:R-:W-:-:S07]  /*8ed0*/  VIMNMX R3, R3, R2, !PT ;  /* 0x0000000203037248 */ /* 0x000fce0007fe0100 */
.L_x_1662:
[----:B------:R-:W-:Y:S01]  /*8ee0*/  SHF.R.S32.HI R2, RZ, 0x1f, R3 ;  /* 0x0000001fff027819 */ /* 0x000fe20000011403 */
[----:B------:R-:W-:Y:S01]  /*8ef0*/  IMAD.MOV.U32 R0, RZ, RZ, RZ ;  /* 0x000000ffff007224 */ /* 0x000fe200078e00ff */
[----:B------:R-:W-:Y:S02]  /*8f00*/  PLOP3.LUT P0, PT, PT, PT, PT, 0x80, 0x0 ;  /* 0x000000000000781c */ /* 0x000fe40003f0f070 */
[----:B------:R-:W-:Y:S02]  /*8f10*/  CS2R R150, SRZ ;  /* 0x0000000000967805 */ /* 0x000fe4000001ff00 */
[----:B------:R-:W-:Y:S02]  /*8f20*/  LEA.HI R4, R2, R3, RZ, 0x6 ;  /* 0x0000000302047211 */ /* 0x000fe400078f30ff */
[----:B------:R-:W-:Y:S02]  /*8f30*/  CS2R R2, SRZ ;  /* 0x0000000000027805 */ /* 0x000fe4000001ff00 */
[----:B------:R-:W-:-:S02]  /*8f40*/  CS2R R148, SRZ ;  /* 0x0000000000947805 */ /* 0x000fc4000001ff00 */
[----:B------:R-:W-:Y:S02]  /*8f50*/  CS2R R146, SRZ ;  /* 0x0000000000927805 */ /* 0x000fe4000001ff00 */
[----:B------:R-:W-:Y:S02]  /*8f60*/  SHF.R.S32.HI R4, RZ, 0x6, R4 ;  /* 0x00000006ff047819 */ /* 0x000fe40000011404 */
[----:B------:R-:W-:Y:S02]  /*8f70*/  CS2R R144, SRZ ;  /* 0x0000000000907805 */ /* 0x000fe4000001ff00 */
[----:B------:R-:W-:Y:S02]  /*8f80*/  CS2R R108, SRZ ;  /* 0x00000000006c7805 */ /* 0x000fe4000001ff00 */
[----:B-1----:R-:W-:Y:S02]  /*8f90*/  CS2R R104, SRZ ;  /* 0x0000000000687805 */ /* 0x002fe4000001ff00 */
[----:B------:R-:W-:-:S02]  /*8fa0*/  VIMNMX R6, RZ, R4, !PT ;  /* 0x00000004ff067248 */ /* 0x000fc40007fe0100 */
[----:B------:R-:W-:Y:S02]  /*8fb0*/  CS2R R140, SRZ ;  /* 0x00000000008c7805 */ /* 0x000fe4000001ff00 */
[----:B------:R-:W-:Y:S02]  /*8fc0*/  CS2R R100, SRZ ;  /* 0x0000000000647805 */ /* 0x000fe4000001ff00 */
[----:B0-----:R-:W-:Y:S02]  /*8fd0*/  CS2R R96, SRZ ;  /* 0x0000000000607805 */ /* 0x001fe4000001ff00 */
[----:B------:R-:W-:Y:S01]  /*8fe0*/  ISETP.GT.AND P1, PT, R95, R6, PT ;  /* 0x000000065f00720c */ /* 0x000fe20003f24270 */
[----:B------:R0:W-:Y:S01]  /*8ff0*/  STL [R1+0x68], R6 ;  /* 0x0000680601007387 */ /* 0x0001e20000100800 */
        /* <DEDUP_REMOVED lines=20> */
[----:B-----5:R-:W-:-:S02]  /*9140*/  CS2R R48, SRZ ;  /* 0x0000000000307805 */ /* 0x020fc4000001ff00 */
        /* <DEDUP_REMOVED lines=34> */
[----:B------:R-:W-:Y:S01]  /*9370*/  CS2R R24, SRZ ;  /* 0x0000000000187805 */ /* 0x000fe2000001ff00 */
[----:B0-----:R-:W-:Y:S06]  /*9380*/  @!P1 BRA `(.L_x_1666) ;  /* 0x0000016000749947 */ /* 0x001fec0003800000 */
[----:B------:R-:W2:Y:S01]  /*9390*/  LDL R6, [R1+0xac] ;  /* 0x0000ac0001067983 */ /* 0x000ea20000100800 */
[----:B------:R-:W-:Y:S03]  /*93a0*/  BSSY B6, `(.L_x_1667) ;  /* 0x000001c000067945 */ /* 0x000fe60003800000 */
[----:B--2---:R-:W0:Y:S02]  /*93b0*/  SHFL.IDX PT, R0, R6, RZ, 0x1f ;  /* 0x00001fff06007589 */ /* 0x004e2400000e0000 */
[----:B0-----:R-:W-:-:S04]  /*93c0*/  LEA.HI R2, R0, R0, RZ, 0x1 ;  /* 0x0000000000027211 */ /* 0x001fc800078f08ff */
[----:B------:R-:W-:Y:S01]  /*93d0*/  LOP3.LUT R3, R2, 0x1e, RZ, 0xc0, !PT ;  /* 0x0000001e02037812 */ /* 0x000fe200078ec0ff */
[----:B------:R-:W-:-:S04]  /*93e0*/  VIADD R2, R18, 0x10400 ;  /* 0x0001040012027836 */ /* 0x000fc80000000000 */
[----:B------:R-:W-:Y:S01]  /*93f0*/  IMAD.IADD R3, R0, 0x1, -R3 ;  /* 0x0000000100037824 */ /* 0x000fe200078e0a03 */
[----:B------:R-:W-:-:S03]  /*9400*/  LOP3.LUT P0, RZ, R2, 0x3ff, RZ, 0xc0, !PT ;  /* 0x000003ff02ff7812 */ /* 0x000fc6000780c0ff */
[----:B------:R-:W-:Y:S01]  /*9410*/  IMAD R3, R3, 0x2000, R2 ;  /* 0x0000200003037824 */ /* 0x000fe200078e0202 */
[----:B------:R-:W-:-:S04]  /*9420*/  P2R R24, PR, RZ, 0x1 ;  /* 0x00000001ff187803 */ /* 0x000fc80000000000 */
[----:B------:R-:W-:-:S04]  /*9430*/  SHF.R.U32.HI R2, RZ, 0x4, R3 ;  /* 0x00000004ff027819 */ /* 0x000fc80000011603 */
[----:B------:R-:W-:Y:S01]  /*9440*/  LOP3.LUT R2, R2, 0x3fff, RZ, 0xc0, !PT ;  /* 0x00003fff02027812 */ /* 0x000fe200078ec0ff */
[----:B------:R-:W-:Y:S06]  /*9450*/  @!P0 BRA `(.L_x_1668) ;  /* 0x0000000000408947 */ /* 0x000fec0003800000 */
        /* <DEDUP_REMOVED lines=16> */
.L_x_1668:
[----:B------:R-:W-:Y:S05]  /*9560*/  BSYNC B6 ;  /* 0x0000000000067941 */ /* 0x000fea0003800000 */
.L_x_1667:
        /* <DEDUP_REMOVED lines=13> */
.L_x_1672:
[----:B-1----:R1:W2:Y:S02]  /*9640*/  SYNCS.PHASECHK.TRANS64.TRYWAIT P0, [R18+URZ+0x30800], R3 ;  /* 0x03080003120075a7 */ /* 0x0022a4000800017f */
[----:B--2---:R-:W-:Y:S05]  /*9650*/  @!P0 NANOSLEEP.SYNCS 0x989680 ;  /* 0x009896800000895d */ /* 0x004fea0003900000 */
[----:B------:R-:W2:Y:S02]  /*9660*/  @!P0 SYNCS.PHASECHK.TRANS64 P0, [R18+URZ+0x30800], R3 ;  /* 0x03080003120085a7 */ /* 0x000ea4000800007f */
[----:B--2---:R-:W-:Y:S05]  /*9670*/  @!P0 BRA `(.L_x_1672) ;  /* 0xfffffffc00f08947 */ /* 0x004fea000383ffff */
.L_x_1671:
[----:B------:R-:W-:Y:S05]  /*9680*/  BSYNC B0 ;  /* 0x0000000000007941 */ /* 0x000fea0003800000 */
.L_x_1670:
[----:B------:R-:W-:Y:S05]  /*9690*/  BRA `(.L_x_1673) ;  /* 0x0000009c00747947 */ /* 0x000fea0003800000 */
.L_x_1669:
[----:B------:R-:W-:Y:S01]  /*96a0*/  ISETP.NE.AND P0, PT, R24, RZ, PT ;  /* 0x000000ff1800720c */ /* 0x000fe20003f05270 */
[----:B------:R-:W-:Y:S01]  /*96b0*/  ULDC.64 UR4, c[0x0][0x3f8] ;  /* 0x0000fe0000047ab9 */ /* 0x000fe20000000a00 */
[----:B------:R-:W-:Y:S01]  /*96c0*/  SHF.R.S32.HI R0, RZ, 0x1f, R94 ;  /* 0x0000001fff007819 */ /* 0x000fe2000001145e */
[----:B------:R-:W-:Y:S01]  /*96d0*/  ULDC.64 UR6, c[0x0][0x408] ;  /* 0x0001020000067ab9 */ /* 0x000fe20000000a00 */
[----:B------:R-:W-:Y:S01]  /*96e0*/  IMAD.WIDE.U32 R24, R94, UR4, RZ ;  /* 0x000000045e187c25 */ /* 0x000fe2000f8e00ff */
[----:B------:R-:W-:Y:S03]  /*96f0*/  BSSY B6, `(.L_x_1674) ;  /* 0x0000019000067945 */ /* 0x000fe60003800000 */
[C---:B------:R-:W-:Y:S02]  /*9700*/  IMAD R3, R0.reuse, UR4, RZ ;  /* 0x0000000400037c24 */ /* 0x040fe4000f8e02ff */
[----:B------:R-:W-:-:S02]  /*9710*/  IMAD R5, R0, UR6, RZ ;  /* 0x0000000600057c24 */ /* 0x000fc4000f8e02ff */
[C---:B------:R-:W-:Y:S02]  /*9720*/  IMAD R3, R94.reuse, UR5, R3 ;  /* 0x000000055e037c24 */ /* 0x040fe4000f8e0203 */
[C---:B------:R-:W-:Y:S02]  /*9730*/  IMAD R5, R94.reuse, UR7, R5 ;  /* 0x000000075e057c24 */ /* 0x040fe4000f8e0205 */
[----:B------:R-:W-:-:S04]  /*9740*/  IMAD.WIDE.U32 R26, R94, UR6, RZ ;  /* 0x000000065e1a7c25 */ /* 0x000fc8000f8e00ff */
[----:B------:R-:W-:Y:S02]  /*9750*/  IMAD.IADD R29, R3, 0x1, R25 ;  /* 0x00000001031d7824 */ /* 0x000fe400078e0219 */
[----:B------:R-:W-:Y:S01]  /*9760*/  IMAD.IADD R31, R5, 0x1, R27 ;  /* 0x00000001051f7824 */ /* 0x000fe200078e021b */
        /* <DEDUP_REMOVED lines=17> */
.L_x_1675:
[----:B------:R-:W-:Y:S05]  /*9880*/  BSYNC B6 ;  /* 0x0000000000067941 */ /* 0x000fea0003800000 */
.L_x_1674:
[----:B------:R-:W2:Y:S01]  /*9890*/  LDL R148, [R1+0x4c] ;  /* 0x00004c0001947983 */ /* 0x000ea20000100800 */
[----:B------:R-:W-:-:S03]  /*98a0*/  ULDC.U8 UR4, c[0x0][0x410] ;  /* 0x0001040000047ab9 */ /* 0x000fc60000000000 */
[----:B------:R-:W2:Y:S04]  /*98b0*/  LDL R126, [R1+0xc] ;  /* 0x00000c00017e7983 */ /* 0x000ea80000100800 */
[----:B------:R-:W3:Y:S01]  /*98c0*/  LDL R21, [R1+0x70] ;  /* 0x0000700001157983 */ /* 0x000ee20000100800 */
[----:B------:R-:W-:Y:S01]  /*98d0*/  ISETP.NE.AND P0, PT, RZ, UR4, PT ;  /* 0x00000004ff007c0c */ /* 0x000fe2000bf05270 */
[----:B------:R-:W-:Y:S01]  /*98e0*/  BSSY B0, `(.L_x_1676) ;  /* 0x00009b0000007945 */ /* 0x000fe20003800000 */
[C---:B--2---:R-:W-:Y:S02]  /*98f0*/  IMAD.IADD R84, R126.reuse, 0x1, R148 ;  /* 0x000000017e547824 */ /* 0x044fe400078e0294 */
[C---:B------:R-:W-:Y:S02]  /*9900*/  VIADD R20, R126.reuse, 0x40 ;  /* 0x000000407e147836 */ /* 0x040fe40000000000 */
[----:B------:R-:W-:-:S02]  /*9910*/  VIADD R3, R126, 0x60 ;  /* 0x000000607e037836 */ /* 0x000fc40000000000 */
[----:B---3--:R-:W-:-:S05]  /*9920*/  IMAD R7, R21, 0x20, R84 ;  /* 0x0000002015077824 */ /* 0x008fca00078e0254 */
[----:B------:R-:W-:Y:S05]  /*9930*/  @!P0 BRA `(.L_x_1677) ;  /* 0x0000004c003c8947 */ /* 0x000fea0003800000 */
[----:B------:R-:W0:Y:S01]  /*9940*/  LDC R10, c[0x0][0x448] ;  /* 0x00011200ff0a7b82 */ /* 0x000e220000000800 */
[----:B------:R-:W-:Y:S01]  /*9950*/  ULDC.64 UR4, c[0x0][0x3f8] ;  /* 0x0000fe0000047ab9 */ /* 0x000fe20000000a00 */
[----:B------:R-:W-:Y:S01]  /*9960*/  ULDC.64 UR6, c[0x0][0x408] ;  /* 0x0001020000067ab9 */ /* 0x000fe20000000a00 */
[----:B------:R-:W-:Y:S02]  /*9970*/  IMAD.MOV.U32 R4, RZ, RZ, R24 ;  /* 0x000000ffff047224 */ /* 0x000fe400078e0018 */
[----:B------:R-:W-:Y:S02]  /*9980*/  IMAD.MOV.U32 R8, RZ, RZ, R26 ;  /* 0x000000ffff087224 */ /* 0x000fe400078e001a */
[----:B------:R-:W-:Y:S02]  /*9990*/  IMAD.MOV.U32 R9, RZ, RZ, R31 ;  /* 0x000000ffff097224 */ /* 0x000fe400078e001f */
[C---:B------:R-:W-:Y:S02]  /*99a0*/  VIADD R69, R200.reuse, 0x20 ;  /* 0x00000020c8457836 */ /* 0x040fe40000000000 */
[----:B------:R-:W-:-:S02]  /*99b0*/  VIADD R68, R200, 0x40 ;  /* 0x00000040c8447836 */ /* 0x000fc40000000000 */
[----:B------:R-:W-:Y:S01]  /*99c0*/  VIADD R21, R200, 0x60 ;  /* 0x00000060c8157836 */ /* 0x000fe20000000000 */
[----:B------:R-:W-:Y:S02]  /*99d0*/  SHF.R.S32.HI R86, RZ, 0x1f, R69 ;  /* 0x0000001fff567819 */ /* 0x000fe40000011445 */
[----:B------:R-:W-:Y:S02]  /*99e0*/  SHF.R.S32.HI R85, RZ, 0x1f, R68 ;  /* 0x0000001fff557819 */ /* 0x000fe40000011444 */
[----:B------:R-:W-:Y:S02]  /*99f0*/  SHF.R.S32.HI R110, RZ, 0x1f, R21 ;  /* 0x0000001fff6e7819 */ /* 0x000fe40000011415 */
[----:B0-----:R-:W-:-:S13]  /*9a00*/  ISETP.NE.AND P0, PT, R10, 0x1, PT ;  /* 0x000000010a00780c */ /* 0x001fda0003f05270 */
[----:B------:R-:W0:Y:S08]  /*9a10*/  @P0 LDC R0, c[0x0][0x44c] ;  /* 0x00011300ff000b82 */ /* 0x000e300000000800 */
[----:B------:R-:W1:Y:S01]  /*9a20*/  @P0 LDC R5, c[0x0][0x450] ;  /* 0x00011400ff050b82 */ /* 0x000e620000000800 */
[----:B0-----:R-:W-:-:S05]  /*9a30*/  @P0 IMAD.HI.U32 R0, R7, R0, RZ ;  /* 0x0000000007000227 */ /* 0x001fca00078e00ff */
[----:B-1----:R-:W-:Y:S01]  /*9a40*/  @P0 SHF.R.U32.HI R7, RZ, R5, R0 ;  /* 0x00000005ff070219 */ /* 0x002fe20000011600 */
[----:B------:R-:W-:-:S03]  /*9a50*/  IMAD.MOV.U32 R5, RZ, RZ, R29 ;  /* 0x000000ffff057224 */ /* 0x000fc600078e001d */
[----:B------:R-:W-:Y:S01]  /*9a60*/  SHF.R.S32.HI R0, RZ, 0x1f, R7 ;  /* 0x0000001fff007819 */ /* 0x000fe20000011407 */
[----:B------:R-:W-:-:S04]  /*9a70*/  IMAD.WIDE.U32 R4, R7, UR4, R4 ;  /* 0x0000000407047c25 */ /* 0x000fc8000f8e0004 */
[C---:B------:R-:W-:Y:S02]  /*9a80*/  IMAD R6, R0.reuse, UR4, RZ ;  /* 0x0000000400067c24 */ /* 0x040fe4000f8e02ff */
[----:B------:R-:W-:Y:S02]  /*9a90*/  IMAD R0, R0, UR6, RZ ;  /* 0x0000000600007c24 */ /* 0x000fe4000f8e02ff */
[C---:B------:R-:W-:Y:S01]  /*9aa0*/  IMAD R11, R7.reuse, UR5, R6 ;  /* 0x00000005070b7c24 */ /* 0x040fe2000f8e0206 */
[----:B------:R-:W-:Y:S01]  /*9ab0*/  ULDC.64 UR4, c[0x0][0x3e8] ;  /* 0x0000fa0000047ab9 */ /* 0x000fe20000000a00 */
[C---:B------:R-:W-:Y:S01]  /*9ac0*/  IMAD.WIDE.U32 R8, R7.reuse, UR6, R8 ;  /* 0x0000000607087c25 */ /* 0x040fe2000f8e0008 */
[----:B------:R-:W-:Y:S01]  /*9ad0*/  LEA R6, P0, R4, UR4, 0x1 ;  /* 0x0000000404067c11 */ /* 0x000fe2000f8008ff */
[----:B------:R-:W-:Y:S02]  /*9ae0*/  UMOV UR4, 0xffffffff ;  /* 0xffffffff00047882 */ /* 0x000fe40000000000 */
[----:B------:R-:W-:Y:S01]  /*9af0*/  IMAD R13, R7, UR7, R0 ;  /* 0x00000007070d7c24 */ /* 0x000fe2000f8e0200 */
[----:B------:R-:W-:Y:S01]  /*9b00*/  ULDC.64 UR6, c[0x0][0x400] ;  /* 0x0001000000067ab9 */ /* 0x000fe20000000a00 */
[----:B------:R-:W-:Y:S01]  /*9b10*/  IMAD.IADD R7, R5, 0x1, R11 ;  /* 0x0000000105077824 */ /* 0x000fe200078e020b */
[----:B------:R-:W-:Y:S01]  /*9b20*/  LEA R0, P1, R8, UR6, 0x1 ;  /* 0x0000000608007c11 */ /* 0x000fe2000f8208ff */
[----:B------:R-:W-:-:S03]  /*9b30*/  IMAD.IADD R5, R9, 0x1, R13 ;  /* 0x0000000109057824 */ /* 0x000fc600078e020d */
[----:B------:R-:W-:Y:S02]  /*9b40*/  LEA.HI.X R7, R4, UR5, R7, 0x1, P0 ;  /* 0x0000000504077c11 */ /* 0x000fe400080f0c07 */
[----:B------:R-:W-:Y:S01]  /*9b50*/  LEA.HI.X R8, R8, UR7, R5, 0x1, P1 ;  /* 0x0000000708087c11 */ /* 0x000fe200088f0c05 */
[----:B------:R-:W-:Y:S06]  /*9b60*/  BRA.DIV UR4, `(.L_x_1678) ;  /* 0x0000020a04647947 */ /* 0x000fec000b800000 */
[----:B------:R0:W1:Y:S04]  /*9b70*/  SHFL.IDX PT, R5, R7, RZ, 0x181f ;  /* 0x00181fff07057589 */ /* 0x00006800000e0000 */
[----:B------:R0:W2:Y:S04]  /*9b80*/  SHFL.IDX PT, R4, R6, RZ, 0x181f ;  /* 0x00181fff06047589 */ /* 0x0000a800000e0000 */
[----:B------:R0:W3:Y:S04]  /*9b90*/  SHFL.IDX PT, R9, R8, RZ, 0x181f ;  /* 0x00181fff08097589 */ /* 0x0000e800000e0000 */
[----:B------:R0:W4:Y:S02]  /*9ba0*/  SHFL.IDX PT, R14, R0, RZ, 0x181f ;  /* 0x00181fff000e7589 */ /* 0x00012400000e0000 */
.L_x_2038:
[----:B------:R-:W-:Y:S01]  /*9bb0*/  IMAD R111, R219, R10, RZ ;  /* 0x0000000adb6f7224 */ /* 0x000fe200078e02ff */
        /* <DEDUP_REMOVED lines=8> */
[----:B------:R-:W-:Y:S02]  /*9c40*/  CS2R R74, SRZ ;  /* 0x00000000004a7805 */ /* 0x000fe4000001ff00 */
[----:B------:R-:W-:-:S03]  /*9c50*/  CS2R R78, SRZ ;  /* 0x00000000004e7805 */ /* 0x000fc6000001ff00 */
[----:B------:R-:W-:Y:S05]  /*9c60*/  @P0 BRA `(.L_x_1680) ;  /* 0x0000000000a80947 */ /* 0x000fea0003800000 */
[----:B------:R-:W-:Y:S01]  /*9c70*/  ULDC UR4, c[0x0][0x3f4] ;  /* 0x0000fd0000047ab9 */ /* 0x000fe20000000800 */
[----:B------:R-:W-:Y:S02]  /*9c80*/  CS2R R80, SRZ ;  /* 0x0000000000507805 */ /* 0x000fe4000001ff00 */
[----:B------:R-:W-:Y:S02]  /*9c90*/  ISETP.GE.AND P2, PT, R69, UR4, PT ;  /* 0x0000000445007c0c */ /* 0x000fe4000bf46270 */
[----:B------:R-:W-:Y:S02]  /*9ca0*/  CS2R R78, SRZ ;  /* 0x00000000004e7805 */ /* 0x000fe4000001ff00 */
[----:B------:R-:W-:Y:S02]  /*9cb0*/  ISETP.GE.AND P1, PT, R68, UR4, PT ;  /* 0x0000000444007c0c */ /* 0x000fe4000bf26270 */
[----:B------:R-:W-:Y:S02]  /*9cc0*/  ISETP.GE.AND P0, PT, R21, UR4, PT ;  /* 0x0000000415007c0c */ /* 0x000fe4000bf06270 */
[----:B------:R-:W-:-:S05]  /*9cd0*/  ISETP.GE.AND P3, PT, R200, UR4, PT ;  /* 0x00000004c8007c0c */ /* 0x000fca000bf66270 */
[C---:B------:R-:W-:Y:S01]  /*9ce0*/  @!P2 IMAD.SHL.U32 R27, R69.reuse, 0x2, RZ ;  /* 0x00000002451ba824 */ /* 0x040fe200078e00ff */
[----:B------:R-:W-:-:S03]  /*9cf0*/  @!P2 SHF.L.U64.HI R32, R69, 0x1, R86 ;  /* 0x000000014520a819 */ /* 0x000fc60000010256 */
[C---:B------:R-:W-:Y:S01]  /*9d00*/  @!P1 IMAD.SHL.U32 R11, R68.reuse, 0x2, RZ ;  /* 0x00000002440b9824 */ /* 0x040fe200078e00ff */
[----:B------:R-:W-:Y:S01]  /*9d10*/  @!P1 SHF.L.U64.HI R34, R68, 0x1, R85 ;  /* 0x0000000144229819 */ /* 0x000fe20000010255 */
[----:B------:R-:W-:Y:S01]  /*9d20*/  @!P0 IMAD.SHL.U32 R31, R21, 0x2, RZ ;  /* 0x00000002151f8824 */ /* 0x000fe200078e00ff */
[-C--:B--2---:R-:W-:Y:S01]  /*9d30*/  @!P2 IADD3 R24, P4, R4, R27.reuse, RZ ;  /* 0x0000001b0418a210 */ /* 0x084fe20007f9e0ff */
[----:B---3--:R-:W-:Y:S01]  /*9d40*/  @!P3 IMAD.MOV.U32 R15, RZ, RZ, R9 ;  /* 0x000000ffff0fb224 */ /* 0x008fe200078e0009 */
[----:B----4-:R-:W-:Y:S02]  /*9d50*/  @!P2 IADD3 R26, P6, R14, R27, RZ ;  /* 0x0000001b0e1aa210 */ /* 0x010fe40007fde0ff */
[-C--:B------:R-:W-:Y:S01]  /*9d60*/  @!P1 IADD3 R28, P5, R4, R11.reuse, RZ ;  /* 0x0000000b041c9210 */ /* 0x080fe20007fbe0ff */
[----:B-1----:R-:W-:Y:S01]  /*9d70*/  @!P2 IMAD.X R25, R5, 0x1, R32, P4 ;  /* 0x000000010519a824 */ /* 0x002fe200020e0620 */
[----:B------:R-:W-:Y:S01]  /*9d80*/  @!P1 IADD3 R30, P4, R14, R11, RZ ;  /* 0x0000000b0e1e9210 */ /* 0x000fe20007f9e0ff */
[----:B------:R-:W-:-:S04]  /*9d90*/  @!P3 IMAD.WIDE R10, R200, 0x2, R4 ;  /* 0x00000002c80ab825 */ /* 0x000fc800078e0204 */
[----:B------:R-:W-:Y:S01]  /*9da0*/  @!P3 IMAD.WIDE R12, R200, 0x2, R14 ;  /* 0x00000002c80cb825 */ /* 0x000fe200078e020e */
[----:B------:R-:W-:Y:S02]  /*9db0*/  CS2R R76, SRZ ;  /* 0x00000000004c7805 */ /* 0x000fe4000001ff00 */
[----:B------:R-:W-:Y:S02]  /*9dc0*/  CS2R R74, SRZ ;  /* 0x00000000004a7805 */ /* 0x000fe4000001ff00 */
[----:B------:R-:W-:Y:S01]  /*9dd0*/  CS2R R72, SRZ ;  /* 0x0000000000487805 */ /* 0x000fe2000001ff00 */
[----:B------:R-:W-:Y:S01]  /*9de0*/  @!P2 IMAD.X R27, R9, 0x1, R32, P6 ;  /* 0x00000001091ba824 */ /* 0x000fe200030e0620 */
[-C--:B------:R-:W-:Y:S01]  /*9df0*/  @!P0 IADD3 R4, P6, R4, R31.reuse, RZ ;  /* 0x0000001f04048210 */ /* 0x080fe20007fde0ff */
[----:B------:R-:W-:Y:S01]  /*9e00*/  @!P1 IMAD.X R29, R5, 0x1, R34, P5 ;  /* 0x00000001051d9824 */ /* 0x000fe200028e0622 */
[----:B------:R-:W-:Y:S02]  /*9e10*/  @!P0 IADD3 R14, P5, R14, R31, RZ ;  /* 0x0000001f0e0e8210 */ /* 0x000fe40007fbe0ff */
[----:B------:R-:W-:-:S02]  /*9e20*/  CS2R R70, SRZ ;  /* 0x0000000000467805 */ /* 0x000fc4000001ff00 */
[----:B------:R-:W-:Y:S02]  /*9e30*/  @!P0 SHF.L.U64.HI R32, R21, 0x1, R110 ;  /* 0x0000000115208819 */ /* 0x000fe4000001026e */
[----:B------:R-:W-:Y:S02]  /*9e40*/  CS2R R60, SRZ ;  /* 0x00000000003c7805 */ /* 0x000fe4000001ff00 */
[----:B------:R-:W-:Y:S01]  /*9e50*/  CS2R R62, SRZ ;  /* 0x00000000003e7805 */ /* 0x000fe2000001ff00 */
[----:B------:R-:W-:Y:S01]  /*9e60*/  @!P1 IMAD.X R31, R9, 0x1, R34, P4 ;  /* 0x00000001091f9824 */ /* 0x000fe200020e0622 */
[----:B------:R1:W5:Y:S01]  /*9e70*/  @!P3 LD.E.64 R80, desc[UR60][R10.64] ;  /* 0x0000003c0a50b980 */ /* 0x000362000c101b00 */
[--C-:B------:R-:W-:Y:S02]  /*9e80*/  @!P0 IMAD.X R5, R5, 0x1, R32.reuse, P6 ;  /* 0x0000000105058824 */ /* 0x100fe400030e0620 */
[----:B------:R-:W-:Y:S01]  /*9e90*/  @!P0 IMAD.X R15, R9, 0x1, R32, P5 ;  /* 0x00000001090f8824 */ /* 0x000fe200028e0620 */
[----:B------:R1:W5:Y:S04]  /*9ea0*/  @!P3 LD.E.64 R78, desc[UR60][R12.64] ;  /* 0x0000003c0c4eb980 */ /* 0x000368000c101b00 */
[----:B------:R1:W5:Y:S04]  /*9eb0*/  @!P2 LD.E.64 R76, desc[UR60][R24.64] ;  /* 0x0000003c184ca980 */ /* 0x000368000c101b00 */
[----:B------:R1:W5:Y:S04]  /*9ec0*/  @!P2 LD.E.64 R74, desc[UR60][R26.64] ;  /* 0x0000003c1a4aa980 */ /* 0x000368000c101b00 */
[----:B------:R1:W5:Y:S04]  /*9ed0*/  @!P1 LD.E.64 R72, desc[UR60][R28.64] ;  /* 0x0000003c1c489980 */ /* 0x000368000c101b00 */
[----:B------:R1:W5:Y:S04]  /*9ee0*/  @!P1 LD.E.64 R70, desc[UR60][R30.64] ;  /* 0x0000003c1e469980 */ /* 0x000368000c101b00 */
[----:B------:R1:W5:Y:S04]  /*9ef0*/  @!P0 LD.E.64 R60, desc[UR60][R4.64] ;  /* 0x0000003c043c8980 */ /* 0x000368000c101b00 */
[----:B------:R1:W5:Y:S02]  /*9f00*/  @!P0 LD.E.64 R62, desc[UR60][R14.64] ;  /* 0x0000003c0e3e8980 */ /* 0x000364000c101b00 */
.L_x_1680:
[----:B------:R-:W-:Y:S05]  /*9f10*/  BSYNC B1 ;  /* 0x0000000000017941 */ /* 0x000fea0003800000 */
.L_x_1679:
[----:B-12--5:R-:W-:Y:S01]  /*9f20*/  IMAD.MOV.U32 R4, RZ, RZ, R60 ;  /* 0x000000ffff047224 */ /* 0x026fe200078e003c */
[----:B------:R-:W-:Y:S01]  /*9f30*/  UMOV UR4, 0xffffffff ;  /* 0xffffffff00047882 */ /* 0x000fe20000000000 */
[----:B------:R-:W-:Y:S01]  /*9f40*/  IMAD.MOV.U32 R5, RZ, RZ, R61 ;  /* 0x000000ffff057224 */ /* 0x000fe200078e003d */
[----:B------:R-:W-:Y:S01]  /*9f50*/  CS2R R48, SRZ ;  /* 0x0000000000307805 */ /* 0x000fe2000001ff00 */
[----:B---3--:R-:W-:Y:S01]  /*9f60*/  IMAD.MOV.U32 R9, RZ, RZ, R72 ;  /* 0x000000ffff097224 */ /* 0x008fe200078e0048 */
        /* <DEDUP_REMOVED lines=28> */
[----:B------:R-:W-:Y:S01]  /*a130*/  PRMT R147, R10, 0x7610, R147 ;  /* 0x000076100a937816 */ /* 0x000fe20000000093 */
[----:B------:R-:W-:Y:S06]  /*a140*/  BRA.DIV UR4, `(.L_x_1681) ;  /* 0x00000206045c7947 */ /* 0x000fec000b800000 */
[----:B------:R1:W2:Y:S04]  /*a150*/  SHFL.IDX PT, R5, R7, 0x1, 0x181f ;  /* 0x00381f0007057f89 */ /* 0x0002a800000e0000 */
[----:B------:R1:W3:Y:S04]  /*a160*/  SHFL.IDX PT, R4, R6, 0x1, 0x181f ;  /* 0x00381f0006047f89 */ /* 0x0002e800000e0000 */
[----:B------:R1:W0:Y:S04]  /*a170*/  SHFL.IDX PT, R9, R8, 0x1, 0x181f ;  /* 0x00381f0008097f89 */ /* 0x00022800000e0000 */
[----:B----4-:R1:W4:Y:S02]  /*a180*/  SHFL.IDX PT, R14, R0, 0x1, 0x181f ;  /* 0x00381f00000e7f89 */ /* 0x01032400000e0000 */
.L_x_2044:
[----:B------:R-:W-:Y:S01]  /*a190*/  VIADD R10, R84, 0x20 ;  /* 0x00000020540a7836 */ /* 0x000fe20000000000 */
        /* <DEDUP_REMOVED lines=8> */
[----:B------:R-:W-:-:S05]  /*a220*/  CS2R R66, SRZ ;  /* 0x0000000000427805 */ /* 0x000fca000001ff00 */
        /* <DEDUP_REMOVED lines=13> */
[-C--:B---3--:R-:W-:Y:S01]  /*a300*/  @!P2 IADD3 R28, P4, R4, R31.reuse, RZ ;  /* 0x0000001f041ca210 */ /* 0x088fe20007f9e0ff */
[----:B0-----:R-:W-:Y:S01]  /*a310*/  @!P3 IMAD.MOV.U32 R15, RZ, RZ, R9 ;  /* 0x000000ffff0fb224 */ /* 0x001fe200078e0009 */
[----:B----4-:R-:W-:Y:S01]  /*a320*/  @!P2 IADD3 R30, P6, R14, R31, RZ ;  /* 0x0000001f0e1ea210 */ /* 0x010fe20007fde0ff */
[----:B--2---:R-:W-:Y:S01]  /*a330*/  @!P3 IMAD.WIDE R24, R200, 0x2, R4 ;  /* 0x00000002c818b825 */ /* 0x004fe200078e0204 */
[----:B------:R-:W-:-:S03]  /*a340*/  @!P1 IADD3 R12, P5, R4, R11, RZ ;  /* 0x0000000b040c9210 */ /* 0x000fc60007fbe0ff */
[----:B------:R-:W-:Y:S01]  /*a350*/  @!P2 IMAD.X R29, R5, 0x1, R32, P4 ;  /* 0x00000001051da824 */ /* 0x000fe200020e0620 */
[----:B------:R-:W-:Y:S01]  /*a360*/  @!P1 IADD3 R10, P4, R14, R11, RZ ;  /* 0x0000000b0e0a9210 */ /* 0x000fe20007f9e0ff */
[----:B------:R-:W-:Y:S01]  /*a370*/  @!P3 IMAD.WIDE R26, R200, 0x2, R14 ;  /* 0x00000002c81ab825 */ /* 0x000fe200078e020e */
[----:B------:R-:W-:Y:S02]  /*a380*/  CS2R R56, SRZ ;  /* 0x0000000000387805 */ /* 0x000fe4000001ff00 */
[----:B------:R-:W-:Y:S02]  /*a390*/  CS2R R58, SRZ ;  /* 0x00000000003a7805 */ /* 0x000fe4000001ff00 */
[----:B------:R-:W-:Y:S01]  /*a3a0*/  CS2R R54, SRZ ;  /* 0x0000000000367805 */ /* 0x000fe2000001ff00 */
[----:B------:R-:W-:Y:S01]  /*a3b0*/  @!P2 IMAD.X R31, R9, 0x1, R32, P6 ;  /* 0x00000001091fa824 */ /* 0x000fe200030e0620 */
[-C--:B------:R-:W-:Y:S01]  /*a3c0*/  @!P0 IADD3 R4, P6, R4, R33.reuse, RZ ;  /* 0x0000002104048210 */ /* 0x080fe20007fde0ff */
[----:B------:R-:W-:Y:S01]  /*a3d0*/  @!P1 IMAD.X R13, R5, 0x1, R34, P5 ;  /* 0x00000001050d9824 */ /* 0x000fe200028e0622 */
[----:B------:R-:W-:-:S02]  /*a3e0*/  @!P0 IADD3 R14, P5, R14, R33, RZ ;  /* 0x000000210e0e8210 */ /* 0x000fc40007fbe0ff */
[----:B------:R-:W-:Y:S02]  /*a3f0*/  CS2R R52, SRZ ;  /* 0x0000000000347805 */ /* 0x000fe4000001ff00 */
        /* <DEDUP_REMOVED lines=14> */
.L_x_1683:
[----:B------:R-:W-:Y:S05]  /*a4e0*/  BSYNC B1 ;  /* 0x0000000000017941 */ /* 0x000fea0003800000 */
.L_x_1682:
[----:B0--3-5:R-:W-:Y:S01]  /*a4f0*/  IMAD.MOV.U32 R4, RZ, RZ, R48 ;  /* 0x000000ffff047224 */ /* 0x029fe200078e0030 */
[----:B------:R-:W-:Y:S01]  /*a500*/  UMOV UR4, 0xffffffff ;  /* 0xffffffff00047882 */ /* 0x000fe20000000000 */
[----:B--2---:R-:W-:Y:S02]  /*a510*/  IMAD.MOV.U32 R5, RZ, RZ, R49 ;  /* 0x000000ffff057224 */ /* 0x004fe400078e0031 */
        /* <DEDUP_REMOVED lines=34> */
[----:B----4-:R4:W0:Y:S02]  /*a740*/  SHFL.IDX PT, R14, R0, 0x2, 0x181f ;  /* 0x00581f00000e7f89 */ /* 0x01082400000e0000 */
.L_x_2050:
        /* <DEDUP_REMOVED lines=23> */
[----:B0-----:R-:W-:Y:S01]  /*a8c0*/  @!P3 IMAD.MOV.U32 R15, RZ, RZ, R9 ;  /* 0x000000ffff0fb224 */ /* 0x001fe200078e0009 */
[-C--:B---3--:R-:W-:Y:S01]  /*a8d0*/  @!P2 IADD3 R26, P4, R4, R25.reuse, RZ ;  /* 0x00000019041aa210 */ /* 0x088fe20007f9e0ff */
[----:B------:R-:W-:Y:S01]  /*a8e0*/  @!P0 IMAD.SHL.U32 R33, R21, 0x2, RZ ;  /* 0x0000000215218824 */ /* 0x000fe200078e00ff */
[----:B------:R-:W-:Y:S01]  /*a8f0*/  @!P2 IADD3 R24, P6, R14, R25, RZ ;  /* 0x000000190e18a210 */ /* 0x000fe20007fde0ff */
[----:B--2---:R-:W-:Y:S01]  /*a900*/  @!P3 IMAD.WIDE R28, R200, 0x2, R4 ;  /* 0x00000002c81cb825 */ /* 0x004fe200078e0204 */
[----:B------:R-:W-:-:S03]  /*a910*/  @!P1 IADD3 R12, P5, R4, R11, RZ ;  /* 0x0000000b040c9210 */ /* 0x000fc60007fbe0ff */
[----:B------:R-:W-:Y:S01]  /*a920*/  @!P2 IMAD.X R27, R5, 0x1, R32, P4 ;  /* 0x00000001051ba824 */ /* 0x000fe200020e0620 */
[----:B------:R-:W-:Y:S01]  /*a930*/  @!P1 IADD3 R10, P4, R14, R11, RZ ;  /* 0x0000000b0e0a9210 */ /* 0x000fe20007f9e0ff */
[----:B------:R-:W-:Y:S01]  /*a940*/  @!P3 IMAD.WIDE R30, R200, 0x2, R14 ;  /* 0x00000002c81eb825 */ /* 0x000fe200078e020e */
[----:B------:R0:W5:Y:S03]  /*a950*/  @!P3 LD.E.64 R44, desc[UR60][R28.64] ;  /* 0x0000003c1c2cb980 */ /* 0x000166000c101b00 */
[----:B------:R-:W-:Y:S01]  /*a960*/  @!P2 IMAD.X R25, R9, 0x1, R32, P6 ;  /* 0x000000010919a824 */ /* 0x000fe200030e0620 */
[-C--:B------:R-:W-:Y:S01]  /*a970*/  @!P0 IADD3 R4, P6, R4, R33.reuse, RZ ;  /* 0x0000002104048210 */ /* 0x080fe20007fde0ff */
[----:B------:R-:W-:Y:S01]  /*a980*/  @!P1 IMAD.X R13, R5, 0x1, R34, P5 ;  /* 0x00000001050d9824 */ /* 0x000fe200028e0622 */
[----:B------:R-:W-:Y:S01]  /*a990*/  @!P0 IADD3 R14, P5, R14, R33, RZ ;  /* 0x000000210e0e8210 */ /* 0x000fe20007fbe0ff */
[----:B------:R2:W5:Y:S01]  /*a9a0*/  @!P3 LD.E.64 R46, desc[UR60][R30.64] ;  /* 0x0000003c1e2eb980 */ /* 0x000562000c101b00 */
[----:B------:R-:W-:-:S02]  /*a9b0*/  @!P0 SHF.L.U64.HI R32, R21, 0x1, R110 ;  /* 0x0000000115208819 */ /* 0x000fc4000001026e */
[----:B------:R-:W-:Y:S02]  /*a9c0*/  CS2R R40, SRZ ;  /* 0x0000000000287805 */ /* 0x000fe4000001ff00 */
[----:B------:R-:W-:Y:S02]  /*a9d0*/  CS2R R42, SRZ ;  /* 0x00000000002a7805 */ /* 0x000fe4000001ff00 */
[----:B------:R-:W-:Y:S02]  /*a9e0*/  CS2R R36, SRZ ;  /* 0x0000000000247805 */ /* 0x000fe4000001ff00 */
[----:B------:R-:W-:Y:S02]  /*a9f0*/  CS2R R38, SRZ ;  /* 0x0000000000267805 */ /* 0x000fe4000001ff00 */
[----:B0-----:R-:W-:Y:S01]  /*aa00*/  CS2R R28, SRZ ;  /* 0x00000000001c7805 */ /* 0x001fe2000001ff00 */
[----:B------:R-:W-:Y:S01]  /*aa10*/  @!P1 IMAD.X R11, R9, 0x1, R34, P4 ;  /* 0x00000001090b9824 */ /* 0x000fe200020e0622 */
[----:B------:R0:W5:Y:S01]  /*aa20*/  @!P2 LD.E.64 R40, desc[UR60][R26.64] ;  /* 0x0000003c1a28a980 */ /* 0x000162000c101b00 */
[--C-:B------:R-:W-:Y:S01]  /*aa30*/  @!P0 IMAD.X R5, R5, 0x1, R32.reuse, P6 ;  /* 0x0000000105058824 */ /* 0x100fe200030e0620 */
[----:B--2---:R-:W-:Y:S01]  /*aa40*/  CS2R R30, SRZ ;  /* 0x00000000001e7805 */ /* 0x004fe2000001ff00 */
[----:B------:R-:W-:Y:S01]  /*aa50*/  @!P0 IMAD.X R15, R9, 0x1, R32, P5 ;  /* 0x00000001090f8824 */ /* 0x000fe200028e0620 */
[----:B------:R0:W5:Y:S04]  /*aa60*/  @!P2 LD.E.64 R42, desc[UR60][R24.64] ;  /* 0x0000003c182aa980 */ /* 0x000168000c101b00 */
[----:B------:R0:W5:Y:S04]  /*aa70*/  @!P1 LD.E.64 R36, desc[UR60][R12.64] ;  /* 0x0000003c0c249980 */ /* 0x000168000c101b00 */
[----:B------:R0:W5:Y:S04]  /*aa80*/  @!P1 LD.E.64 R38, desc[UR60][R10.64] ;  /* 0x0000003c0a269980 */ /* 0x000168000c101b00 */
[----:B------:R0:W5:Y:S04]  /*aa90*/  @!P0 LD.E.64 R30, desc[UR60][R4.64] ;  /* 0x0000003c041e8980 */ /* 0x000168000c101b00 */
[----:B------:R0:W5:Y:S02]  /*aaa0*/  @!P0 LD.E.64 R28, desc[UR60][R14.64] ;  /* 0x0000003c0e1c8980 */ /* 0x000164000c101b00 */
.L_x_1686:
[----:B------:R-:W-:Y:S05]  /*aab0*/  BSYNC B1 ;  /* 0x0000000000017941 */ /* 0x000fea0003800000 */
.L_x_1685:
        /* <DEDUP_REMOVED lines=31> */
[----:B------:R-:W-:Y:S02]  /*acb0*/  CS2R R4, SRZ ;  /* 0x0000000000047805 */ /* 0x000fe4000001ff00 */
[----:B------:R-:W-:Y:S02]  /*acc0*/  PRMT R118, R9, 0x7610, R118 ;  /* 0x0000761009767816 */ /* 0x000fe40000000076 */
[----:B------:R-:W-:Y:S01]  /*acd0*/  PRMT R119, R10, 0x7610, R119 ;  /* 0x000076100a777816 */ /* 0x000fe20000000077 */
[----:B------:R-:W-:Y:S06]  /*ace0*/  BRA.DIV UR4, `(.L_x_1687) ;  /* 0x000001fe04547947 */ /* 0x000fec000b800000 */
[----:B------:R0:W2:Y:S04]  /*acf0*/  SHFL.IDX PT, R9, R7, 0x3, 0x181f ;  /* 0x00781f0007097f89 */ /* 0x0000a800000e0000 */
[----:B------:R0:W3:Y:S04]  /*ad00*/  SHFL.IDX PT, R10, R6, 0x3, 0x181f ;  /* 0x00781f00060a7f89 */ /* 0x0000e800000e0000 */
[----:B------:R0:W0:Y:S04]  /*ad10*/  SHFL.IDX PT, R83, R8, 0x3, 0x181f ;  /* 0x00781f0008537f89 */ /* 0x00002800000e0000 */
[----:B------:R0:W0:Y:S02]  /*ad20*/  SHFL.IDX PT, R82, R0, 0x3, 0x181f ;  /* 0x00781f0000527f89 */ /* 0x00002400000e0000 */
.L_x_2056:
[----:B01----:R-:W4:Y:S01]  /*ad30*/  LDL R6, [R1+0x7c] ;  /* 0x00007c0001067983 */ /* 0x003f220000100800 */
        /* <DEDUP_REMOVED lines=9> */
[----:B----4-:R-:W-:-:S04]  /*add0*/  LEA.HI R0, R6, R6, RZ, 0x1 ;  /* 0x0000000606007211 */ /* 0x010fc800078f08ff */
[----:B------:R-:W-:-:S05]  /*ade0*/  LOP3.LUT R0, R0, 0xfffffffe, RZ, 0xc0, !PT ;  /* 0xfffffffe00007812 */ /* 0x000fca00078ec0ff */
[----:B------:R-:W-:Y:S01]  /*adf0*/  IMAD.IADD R0, R6, 0x1, -R0 ;  /* 0x0000000106007824 */ /* 0x000fe200078e0a00 */
[----:B------:R-:W-:-:S04]  /*ae00*/  CS2R R6, SRZ ;  /* 0x0000000000067805 */ /* 0x000fc8000001ff00 */
[----:B------:R-:W-:Y:S01]  /*ae10*/  SHF.L.U32 R127, R0, 0x1f, RZ ;  /* 0x0000001f007f7819 */ /* 0x000fe200000006ff */
[----:B------:R-:W-:Y:S06]  /*ae20*/  @P0 BRA `(.L_x_1689) ;  /* 0x0000000000a80947 */ /* 0x000fec0003800000 */
        /* <DEDUP_REMOVED lines=9> */
[C---:B------:R-:W-:Y:S01]  /*aec0*/  @!P1 SHF.L.U64.HI R12, R68.reuse, 0x1, R85 ;  /* 0x00000001440c9819 */ /* 0x040fe20000010255 */
[----:B------:R-:W-:Y:S01]  /*aed0*/  @!P1 IMAD.SHL.U32 R85, R68, 0x2, RZ ;  /* 0x0000000244559824 */ /* 0x000fe200078e00ff */
[-C--:B---3--:R-:W-:Y:S01]  /*aee0*/  @!P2 IADD3 R90, P4, R10, R89.reuse, RZ ;  /* 0x000000590a5aa210 */ /* 0x088fe20007f9e0ff */
[----:B------:R-:W-:Y:S01]  /*aef0*/  @!P3 IMAD.MOV.U32 R8, RZ, RZ, R10 ;  /* 0x000000ffff08b224 */ /* 0x000fe200078e000a */
[----:B------:R-:W-:Y:S01]  /*af00*/  @!P2 IADD3 R88, P6, R82, R89, RZ ;  /* 0x000000595258a210 */ /* 0x000fe20007fde0ff */
[----:B------:R-:W-:Y:S01]  /*af10*/  @!P0 IMAD.SHL.U32 R11, R21, 0x2, RZ ;  /* 0x00000002150b8824 */ /* 0x000fe200078e00ff */
[-C--:B------:R-:W-:Y:S01]  /*af20*/  @!P1 IADD3 R86, P5, R10, R85.reuse, RZ ;  /* 0x000000550a569210 */ /* 0x080fe20007fbe0ff */
[----:B--2---:R-:W-:Y:S01]  /*af30*/  @!P2 IMAD.X R91, R9, 0x1, R0, P4 ;  /* 0x00000001095ba824 */ /* 0x004fe200020e0600 */
[----:B------:R-:W-:Y:S01]  /*af40*/  @!P1 IADD3 R84, P4, R82, R85, RZ ;  /* 0x0000005552549210 */ /* 0x000fe20007f9e0ff */
[----:B------:R-:W-:Y:S01]  /*af50*/  @!P3 IMAD.WIDE R4, R200, 0x2, R8 ;  /* 0x00000002c804b825 */ /* 0x000fe200078e0208 */
[----:B------:R-:W-:-:S03]  /*af60*/  @!P0 SHF.L.U64.HI R110, R21, 0x1, R110 ;  /* 0x00000001156e8819 */ /* 0x000fc6000001026e */
[----:B------:R-:W-:Y:S01]  /*af70*/  @!P3 IMAD.WIDE R6, R200, 0x2, R82 ;  /* 0x00000002c806b825 */ /* 0x000fe200078e0252 */
[----:B------:R0:W5:Y:S03]  /*af80*/  @!P3 LD.E.64 R32, desc[UR60][R4.64] ;  /* 0x0000003c0420b980 */ /* 0x000166000c101b00 */
[----:B------:R-:W-:Y:S01]  /*af90*/  @!P2 IMAD.X R89, R83, 0x1, R0, P6 ;  /* 0x000000015359a824 */ /* 0x000fe200030e0600 */
[-C--:B------:R-:W-:Y:S01]  /*afa0*/  @!P0 IADD3 R10, P6, R10, R11.reuse, RZ ;  /* 0x0000000b0a0a8210 */ /* 0x080fe20007fde0ff */
[--C-:B------:R-:W-:Y:S01]  /*afb0*/  @!P1 IMAD.X R87, R9, 0x1, R12.reuse, P5 ;  /* 0x0000000109579824 */ /* 0x100fe200028e060c */
[----:B------:R-:W-:Y:S01]  /*afc0*/  @!P0 IADD3 R82, P5, R82, R11, RZ ;  /* 0x0000000b52528210 */ /* 0x000fe20007fbe0ff */
[----:B------:R1:W5:Y:S01]  /*afd0*/  @!P3 LD.E.64 R34, desc[UR60][R6.64] ;  /* 0x0000003c0622b980 */ /* 0x000362000c101b00 */
[----:B------:R-:W-:Y:S01]  /*afe0*/  @!P1 IMAD.X R85, R83, 0x1, R12, P4 ;  /* 0x0000000153559824 */ /* 0x000fe200020e060c */
[----:B------:R-:W-:-:S02]  /*aff0*/  CS2R R24, SRZ ;  /* 0x0000000000187805 */ /* 0x000fc4000001ff00 */
[----:B------:R-:W-:Y:S02]  /*b000*/  CS2R R26, SRZ ;  /* 0x00000000001a7805 */ /* 0x000fe4000001ff00 */
[----:B------:R-:W-:Y:S02]  /*b010*/  CS2R R14, SRZ ;  /* 0x00000000000e7805 */ /* 0x000fe4000001ff00 */
[----:B------:R-:W-:Y:S02]  /*b020*/  CS2R R12, SRZ ;  /* 0x00000000000c7805 */ /* 0x000fe4000001ff00 */
[----:B0-----:R-:W-:Y:S01]  /*b030*/  CS2R R4, SRZ ;  /* 0x0000000000047805 */ /* 0x001fe2000001ff00 */
[--C-:B------:R-:W-:Y:S01]  /*b040*/  @!P0 IMAD.X R11, R9, 0x1, R110.reuse, P6 ;  /* 0x00000001090b8824 */ /* 0x100fe200030e066e */
[----:B------:R0:W5:Y:S01]  /*b050*/  @!P2 LD.E.64 R24, desc[UR60][R90.64] ;  /* 0x0000003c5a18a980 */ /* 0x000162000c101b00 */
[----:B------:R-:W-:Y:S01]  /*b060*/  @!P0 IMAD.X R83, R83, 0x1, R110, P5 ;  /* 0x0000000153538824 */ /* 0x000fe200028e066e */
[----:B-1----:R-:W-:-:S02]  /*b070*/  CS2R R6, SRZ ;  /* 0x0000000000067805 */ /* 0x002fc4000001ff00 */
[----:B------:R0:W5:Y:S04]  /*b080*/  @!P2 LD.E.64 R26, desc[UR60][R88.64] ;  /* 0x0000003c581aa980 */ /* 0x000168000c101b00 */
[----:B------:R0:W5:Y:S04]  /*b090*/  @!P1 LD.E.64 R14, desc[UR60][R86.64] ;  /* 0x0000003c560e9980 */ /* 0x000168000c101b00 */
[----:B------:R0:W5:Y:S04]  /*b0a0*/  @!P1 LD.E.64 R12, desc[UR60][R84.64] ;  /* 0x0000003c540c9980 */ /* 0x000168000c101b00 */
[----:B------:R0:W5:Y:S04]  /*b0b0*/  @!P0 LD.E.64 R4, desc[UR60][R10.64] ;  /* 0x0000003c0a048980 */ /* 0x000168000c101b00 */
[----:B------:R0:W5:Y:S02]  /*b0c0*/  @!P0 LD.E.64 R6, desc[UR60][R82.64] ;  /* 0x0000003c52068980 */ /* 0x000164000c101b00 */
.L_x_1689:
[----:B------:R-:W-:Y:S05]  /*b0d0*/  BSYNC B1 ;  /* 0x0000000000017941 */ /* 0x000fea0003800000 */
.L_x_1688:
[----:B------:R-:W1:Y:S01]  /*b0e0*/  SYNCS.PHASECHK.TRANS64.TRYWAIT P0, [R18+URZ+0x30800], R127 ;  /* 0x0308007f120075a7 */ /* 0x000e62000800017f */
[----:B-----5:R-:W-:Y:S01]  /*b0f0*/  IMAD.MOV.U32 R8, RZ, RZ, R5 ;  /* 0x000000ffff087224 */ /* 0x020fe200078e0005 */
[----:B------:R-:W-:Y:S01]  /*b100*/  BSSY B1, `(.L_x_1690) ;  /* 0x0000021000017945 */ /* 0x000fe20003800000 */
[----:B--2---:R-:W-:Y:S02]  /*b110*/  IMAD.MOV.U32 R9, RZ, RZ, R14 ;  /* 0x000000ffff097224 */ /* 0x004fe400078e000e */
[----:B0--3--:R-:W-:Y:S01]  /*b120*/  IMAD.MOV.U32 R10, RZ, RZ, R32 ;  /* 0x000000ffff0a7224 */ /* 0x009fe200078e0020 */
        /* <DEDUP_REMOVED lines=20> */
[----:B------:R-:W-:Y:S01]  /*b270*/  VIADDMNMX R0, R111, -R148, 0x80, PT ;  /* 0x000000806f007446 */ /* 0x000fe20003800994 */
[----:B------:R-:W-:Y:S01]  /*b280*/  IMAD.MOV.U32 R11, RZ, RZ, R27 ;  /* 0x000000ffff0b7224 */ /* 0x000fe200078e001b */
[----:B------:R-:W-:Y:S01]  /*b290*/  PRMT R88, R8, 0x7610, R88 ;  /* 0x0000761008587816 */ /* 0x000fe20000000058 */
[----:B------:R-:W-:Y:S01]  /*b2a0*/  IMAD.MOV.U32 R8, RZ, RZ, R34 ;  /* 0x000000ffff087224 */ /* 0x000fe200078e0022 */
[----:B------:R-:W-:Y:S01]  /*b2b0*/  PRMT R89, R9, 0x7610, R89 ;  /* 0x0000761009597816 */ /* 0x000fe20000000059 */
[----:B------:R-:W-:Y:S01]  /*b2c0*/  IMAD.MOV.U32 R9, RZ, RZ, R35 ;  /* 0x000000ffff097224 */ /* 0x000fe200078e0023 */
[----:B------:R-:W-:-:S02]  /*b2d0*/  ISETP.GE.AND P1, PT, R126, R0, PT ;  /* 0x000000007e00720c */ /* 0x000fc40003f26270 */
[----:B------:R-:W-:Y:S02]  /*b2e0*/  PRMT R111, R10, 0x7610, R111 ;  /* 0x000076100a6f7816 */ /* 0x000fe4000000006f */
[----:B------:R-:W-:Y:S01]  /*b2f0*/  PRMT R110, R11, 0x7610, R110 ;  /* 0x000076100b6e7816 */ /* 0x000fe2000000006e */
[----:B-1----:R-:W-:Y:S08]  /*b300*/  @!P0 BRA `(.L_x_1691) ;  /* 0x000001f800408947 */ /* 0x002ff00003800000 */
.L_x_2057:
[----:B------:R-:W-:Y:S05]  /*b310*/  BSYNC B1 ;  /* 0x0000000000017941 */ /* 0x000fea0003800000 */
.L_x_1690:
[----:B------:R-:W-:Y:S01]  /*b320*/  BSSY B1, `(.L_x_1692) ;  /* 0x00000cc000017945 */ /* 0x000fe20003800000 */
[----:B------:R-:W-:Y:S02]  /*b330*/  PRMT R126, R8, 0x7610, R126 ;  /* 0x00007610087e7816 */ /* 0x000fe4000000007e */
[----:B0-----:R-:W-:Y:S01]  /*b340*/  PRMT R127, R9, 0x7610, R127 ;  /* 0x00007610097f7816 */ /* 0x001fe2000000007f */
[----:B------:R-:W-:Y:S06]  /*b350*/  @P1 BRA `(.L_x_1693) ;  /* 0x0000000c00201947 */ /* 0x000fec0003800000 */
[----:B------:R0:W5:Y:S01]  /*b360*/  LDL R152, [R1+0x60] ;  /* 0x0000600001987983 */ /* 0x0001620000100800 */
[----:B------:R-:W1:Y:S01]  /*b370*/  LDC R8, c[0x0][0x3f4] ;  /* 0x0000fd00ff087b82 */ /* 0x000e620000000800 */
[----:B------:R-:W-:Y:S01]  /*b380*/  BSSY B2, `(.L_x_1694) ;  /* 0x0000034000027945 */ /* 0x000fe20003800000 */
[-C--:B-1----:R-:W-:Y:S02]  /*b390*/  ISETP.GE.AND P0, PT, R200, R8.reuse, PT ;  /* 0x00000008c800720c */ /* 0x082fe40003f06270 */
[-C--:B------:R-:W-:Y:S02]  /*b3a0*/  ISETP.GE.AND P1, PT, R69, R8.reuse, PT ;  /* 0x000000084500720c */ /* 0x080fe40003f26270 */
[-C--:B------:R-:W-:Y:S02]  /*b3b0*/  ISETP.GE.AND P2, PT, R68, R8.reuse, PT ;  /* 0x000000084400720c */ /* 0x080fe40003f46270 */
[----:B------:R-:W-:-:S07]  /*b3c0*/  ISETP.GE.AND P3, PT, R21, R8, PT ;  /* 0x000000081500720c */ /* 0x000fce0003f66270 */
[----:B0-----:R-:W-:Y:S06]  /*b3d0*/  @P0 BRA `(.L_x_1695) ;  /* 0x0000000000b80947 */ /* 0x001fec0003800000 */
[----:B-----5:R-:W0:Y:S01]  /*b3e0*/  LDS.128 R8, [R152] ;  /* 0x0000000098087984 */ /* 0x020e220000000c00 */
[--C-:B------:R-:W-:Y:S02]  /*b3f0*/  SHF.R.U64 R149, R80, 0x10, R81.reuse ;  /* 0x0000001050957819 */ /* 0x100fe40000001251 */
[----:B------:R-:W-:Y:S02]  /*b400*/  SHF.R.U32.HI R80, RZ, 0x10, R81 ;  /* 0x00000010ff507819 */ /* 0x000fe40000011651 */
[--C-:B------:R-:W-:Y:S02]  /*b410*/  SHF.R.U64 R81, R78, 0x10, R79.reuse ;  /* 0x000000104e517819 */ /* 0x100fe4000000124f */
[----:B------:R-:W-:Y:S02]  /*b420*/  SHF.R.U32.HI R78, RZ, 0x10, R79 ;  /* 0x00000010ff4e7819 */ /* 0x000fe4000001164f */
[----:B------:R-:W-:Y:S02]  /*b430*/  PRMT R145, R145, 0x5410, R80 ;  /* 0x0000541091917816 */ /* 0x000fe40000000050 */
[----:B------:R-:W-:-:S02]  /*b440*/  PRMT R147, R147, 0x5410, R78 ;  /* 0x0000541093937816 */ /* 0x000fc4000000004e */
[----:B------:R-:W-:Y:S02]  /*b450*/  PRMT R144, R144, 0x5410, R149 ;  /* 0x0000541090907816 */ /* 0x000fe40000000095 */
[----:B------:R-:W-:Y:S01]  /*b460*/  PRMT R148, R146, 0x5410, R81 ;  /* 0x0000541092947816 */ /* 0x000fe20000000051 */
[C---:B------:R-:W-:Y:S01]  /*b470*/  IMAD.U32 R149, R147.reuse, 0x10000, RZ ;  /* 0x0001000093957824 */ /* 0x040fe200078e00ff */
[----:B------:R-:W-:Y:S01]  /*b480*/  LOP3.LUT R147, R147, 0xffff0000, RZ, 0xc0, !PT ;  /* 0xffff000093937812 */ /* 0x000fe200078ec0ff */
[C---:B------:R-:W-:Y:S01]  /*b490*/  IMAD.U32 R146, R145.reuse, 0x10000, RZ ;  /* 0x0001000091927824 */ /* 0x040fe200078e00ff */
[----:B------:R-:W-:Y:S02]  /*b4a0*/  LOP3.LUT R145, R145, 0xffff0000, RZ, 0xc0, !PT ;  /* 0xffff000091917812 */ /* 0x000fe400078ec0ff */
[C---:B0-----:R-:W-:Y:S01]  /*b4b0*/  LOP3.LUT R79, R10.reuse, 0xffff0000, RZ, 0xc0, !PT ;  /* 0xffff00000a4f7812 */ /* 0x041fe200078ec0ff */
[----:B------:R-:W-:Y:S01]  /*b4c0*/  IMAD.U32 R78, R10, 0x10000, RZ ;  /* 0x000100000a4e7824 */ /* 0x000fe200078e00ff */
[C---:B------:R-:W-:Y:S01]  /*b4d0*/  LOP3.LUT R81, R11.reuse, 0xffff0000, RZ, 0xc0, !PT ;  /* 0xffff00000b517812 */ /* 0x040fe200078ec0ff */
[----:B------:R-:W-:-:S02]  /*b4e0*/  IMAD.U32 R80, R11, 0x10000, RZ ;  /* 0x000100000b507824 */ /* 0x000fc400078e00ff */
[C---:B------:R-:W-:Y:S01]  /*b4f0*/  FMUL.FTZ R151, R79.reuse, R149 ;  /* 0x000000954f977220 */ /* 0x040fe20000410000 */
[-C--:B------:R-:W-:Y:S01]  /*b500*/  FMUL.FTZ R150, R79, R146.reuse ;  /* 0x000000924f967220 */ /* 0x080fe20000410000 */
[C---:B------:R-:W-:Y:S01]  /*b510*/  FMUL.FTZ R79, R81.reuse, R147 ;  /* 0x00000093514f7220 */ /* 0x040fe20000410000 */
[----:B------:R-:W-:Y:S02]  /*b520*/  IMAD.U32 R10, R8, 0x10000, RZ ;  /* 0x00010000080a7824 */ /* 0x000fe400078e00ff */
[C---:B------:R-:W-:Y:S01]  /*b530*/  FFMA.FTZ R151, R78.reuse, R146, -R151 ;  /* 0x000000924e977223 */ /* 0x040fe20000010897 */
[----:B------:R-:W-:Y:S01]  /*b540*/  FFMA.FTZ R150, R78, R149, R150 ;  /* 0x000000954e967223 */ /* 0x000fe20000010096 */
[-C--:B------:R-:W-:Y:S01]  /*b550*/  FMUL.FTZ R149, R81, R145.reuse ;  /* 0x0000009151957220 */ /* 0x080fe20000410000 */
[----:B------:R-:W-:Y:S01]  /*b560*/  FFMA.FTZ R146, R80, R145, -R79 ;  /* 0x0000009150927223 */ /* 0x000fe2000001084f */
[C---:B------:R-:W-:Y:S01]  /*b570*/  IMAD.U32 R11, R9.reuse, 0x10000, RZ ;  /* 0x00010000090b7824 */ /* 0x040fe200078e00ff */
[----:B------:R-:W-:Y:S01]  /*b580*/  LOP3.LUT R8, R8, 0xffff0000, RZ, 0xc0, !PT ;  /* 0xffff000008087812 */ /* 0x000fe200078ec0ff */
[----:B------:R-:W-:Y:S01]  /*b590*/  IMAD.U32 R81, R148, 0x10000, RZ ;  /* 0x0001000094517824 */ /* 0x000fe200078e00ff */
[----:B------:R-:W-:Y:S01]  /*b5a0*/  LOP3.LUT R9, R9, 0xffff0000, RZ, 0xc0, !PT ;  /* 0xffff000009097812 */ /* 0x000fe200078ec0ff */
[----:B------:R-:W-:Y:S01]  /*b5b0*/  IMAD.U32 R79, R144, 0x10000, RZ ;  /* 0x00010000904f7824 */ /* 0x000fe200078e00ff */
[----:B------:R-:W-:Y:S01]  /*b5c0*/  LOP3.LUT R148, R148, 0xffff0000, RZ, 0xc0, !PT ;  /* 0xffff000094947812 */ /* 0x000fe200078ec0ff */
[----:B------:R-:W-:Y:S01]  /*b5d0*/  FFMA.FTZ R149, R80, R147, R149 ;  /* 0x0000009350957223 */ /* 0x000fe20000010095 */
[----:B------:R-:W-:Y:S01]  /*b5e0*/  LOP3.LUT R144, R144, 0xffff0000, RZ, 0xc0, !PT ;  /* 0xffff000090907812 */ /* 0x000fe200078ec0ff */
[C---:B------:R-:W-:Y:S01]  /*b5f0*/  FMUL.FTZ R145, R8.reuse, R81 ;  /* 0x0000005108917220 */ /* 0x040fe20000410000 */
[----:B------:R-:W-:Y:S01]  /*b600*/  FMUL.FTZ R78, R8, R79 ;  /* 0x0000004f084e7220 */ /* 0x000fe20000410000 */
[----:B------:R-:W-:-:S02]  /*b610*/  FMUL.FTZ R80, R9, R148 ;  /* 0x0000009409507220 */ /* 0x000fc40000410000 */
[-C--:B------:R-:W-:Y:S01]  /*b620*/  FMUL.FTZ R147, R9, R144.reuse ;  /* 0x0000009009937220 */ /* 0x080fe20000410000 */
[C---:B------:R-:W-:Y:S01]  /*b630*/  FFMA.FTZ R8, R10.reuse, R79, -R145 ;  /* 0x0000004f0a087223 */ /* 0x040fe20000010891 */
[----:B------:R-:W-:Y:S01]  /*b640*/  FFMA.FTZ R81, R10, R81, R78 ;  /* 0x000000510a517223 */ /* 0x000fe2000001004e */
[C---:B------:R-:W-:Y:S01]  /*b650*/  FFMA.FTZ R9, R11.reuse, R144, -R80 ;  /* 0x000000900b097223 */ /* 0x040fe20000010850 */
[----:B------:R-:W-:Y:S01]  /*b660*/  FFMA.FTZ R148, R11, R148, R147 ;  /* 0x000000940b947223 */ /* 0x000fe20000010093 */
[----:B------:R-:W-:Y:S02]  /*b670*/  F2FP.BF16.F32.PACK_AB R10, R150, R151 ;  /* 0x00000097960a723e */ /* 0x000fe400000010ff */
[----:B------:R-:W-:Y:S02]  /*b680*/  F2FP.BF16.F32.PACK_AB R11, R149, R146 ;  /* 0x00000092950b723e */ /* 0x000fe400000010ff */
[----:B------:R-:W-:Y:S02]  /*b690*/  F2FP.BF16.F32.PACK_AB R8, R81, R8 ;  /* 0x000000085108723e */ /* 0x000fe400000010ff */
[----:B------:R-:W-:-:S05]  /*b6a0*/  F2FP.BF16.F32.PACK_AB R9, R148, R9 ;  /* 0x000000099409723e */ /* 0x000fca00000010ff */
[----:B------:R0:W-:Y:S02]  /*b6b0*/  STS.128 [R152], R8 ;  /* 0x0000000898007388 */ /* 0x0001e40000000c00 */
.L_x_1695:
[----:B------:R-:W-:Y:S05]  /*b6c0*/  BSYNC B2 ;  /* 0x0000000000027941 */ /* 0x000fea0003800000 */
.L_x_1694:
[----:B------:R-:W-:Y:S04]  /*b6d0*/  BSSY B2, `(.L_x_1696) ;  /* 0x0000030000027945 */ /* 0x000fe80003800000 */
[----:B------:R-:W-:Y:S05]  /*b6e0*/  @P1 BRA `(.L_x_1697) ;  /* 0x0000000000b81947 */ /* 0x000fea0003800000 */
[----:B0----5:R-:W0:Y:S01]  /*b6f0*/  LDS.128 R8, [R152+0x4000] ;  /* 0x0040000098087984 */ /* 0x021e220000000c00 */
[--C-:B------:R-:W-:Y:S02]  /*b700*/  SHF.R.U64 R79, R76, 0x10, R77.reuse ;  /* 0x000000104c4f7819 */ /* 0x100fe4000000124d */
[----:B------:R-:W-:Y:S02]  /*b710*/  SHF.R.U32.HI R76, RZ, 0x10, R77 ;  /* 0x00000010ff4c7819 */ /* 0x000fe4000001164d */
[--C-:B------:R-:W-:Y:S02]  /*b720*/  SHF.R.U64 R77, R74, 0x10, R75.reuse ;  /* 0x000000104a4d7819 */ /* 0x100fe4000000124b */
[----:B------:R-:W-:Y:S02]  /*b730*/  SHF.R.U32.HI R74, RZ, 0x10, R75 ;  /* 0x00000010ff4a7819 */ /* 0x000fe4000001164b */
[----:B------:R-:W-:Y:S02]  /*b740*/  PRMT R141, R141, 0x5410, R76 ;  /* 0x000054108d8d7816 */ /* 0x000fe4000000004c */
[----:B------:R-:W-:-:S02]  /*b750*/  PRMT R143, R143, 0x5410, R74 ;  /* 0x000054108f8f7816 */ /* 0x000fc4000000004a */
[----:B------:R-:W-:Y:S01]  /*b760*/  PRMT R140, R140, 0x5410, R79 ;  /* 0x000054108c8c7816 */ /* 0x000fe2000000004f */
[----:B------:R-:W-:Y:S01]  /*b770*/  IMAD.U32 R78, R141, 0x10000, RZ ;  /* 0x000100008d4e7824 */ /* 0x000fe200078e00ff */
[----:B------:R-:W-:Y:S01]  /*b780*/  PRMT R142, R142, 0x5410, R77 ;  /* 0x000054108e8e7816 */ /* 0x000fe2000000004d */
[C---:B------:R-:W-:Y:S01]  /*b790*/  IMAD.U32 R79, R143.reuse, 0x10000, RZ ;  /* 0x000100008f4f7824 */ /* 0x040fe200078e00ff */
[----:B------:R-:W-:Y:S02]  /*b7a0*/  LOP3.LUT R143, R143, 0xffff0000, RZ, 0xc0, !PT ;  /* 0xffff00008f8f7812 */ /* 0x000fe400078ec0ff */
[----:B------:R-:W-:Y:S02]  /*b7b0*/  LOP3.LUT R141, R141, 0xffff0000, RZ, 0xc0, !PT ;  /* 0xffff00008d8d7812 */ /* 0x000fe400078ec0ff */
[C---:B0-----:R-:W-:Y:S01]  /*b7c0*/  LOP3.LUT R75, R10.reuse, 0xffff0000, RZ, 0xc0, !PT ;  /* 0xffff00000a4b7812 */ /* 0x041fe200078ec0ff */
[----:B------:R-:W-:Y:S01]  /*b7d0*/  IMAD.U32 R74, R10, 0x10000, RZ ;  /* 0x000100000a4a7824 */ /* 0x000fe200078e00ff */
[C---:B------:R-:W-:Y:S01]  /*b7e0*/  LOP3.LUT R77, R11.reuse, 0xffff0000, RZ, 0xc0, !PT ;  /* 0xffff00000b4d7812 */ /* 0x040fe200078ec0ff */
[----:B------:R-:W-:-:S02]  /*b7f0*/  IMAD.U32 R76, R11, 0x10000, RZ ;  /* 0x000100000b4c7824 */ /* 0x000fc400078e00ff */
[CC--:B------:R-:W-:Y:S01]  /*b800*/  FMUL.FTZ R80, R75.reuse, R78.reuse ;  /* 0x0000004e4b507220 */ /* 0x0c0fe20000410000 */
[----:B------:R-:W-:Y:S01]  /*b810*/  FMUL.FTZ R81, R75, R79 ;  /* 0x0000004f4b517220 */ /* 0x000fe20000410000 */
[C---:B------:R-:W-:Y:S01]  /*b820*/  FMUL.FTZ R75, R77.reuse, R143 ;  /* 0x0000008f4d4b7220 */ /* 0x040fe20000410000 */
[----:B------:R-:W-:Y:S02]  /*b830*/  IMAD.U32 R10, R8, 0x10000, RZ ;  /* 0x00010000080a7824 */ /* 0x000fe400078e00ff */
        /* <DEDUP_REMOVED lines=9> */
[----:B------:R-:W-:Y:S01]  /*b8d0*/  FFMA.FTZ R78, R74, R78, -R81 ;  /* 0x0000004e4a4e7223 */ /* 0x000fe20000010851 */
[----:B------:R-:W-:Y:S01]  /*b8e0*/  LOP3.LUT R140, R140, 0xffff0000, RZ, 0xc0, !PT ;  /* 0xffff00008c8c7812 */ /* 0x000fe200078ec0ff */
        /* <DEDUP_REMOVED lines=14> */
.L_x_1697:
[----:B------:R-:W-:Y:S05]  /*b9d0*/  BSYNC B2 ;  /* 0x0000000000027941 */ /* 0x000fea0003800000 */
.L_x_1696:
[----:B------:R-:W-:Y:S04]  /*b9e0*/  BSSY B2, `(.L_x_1698) ;  /* 0x0000030000027945 */ /* 0x000fe80003800000 */
[----:B------:R-:W-:Y:S05]  /*b9f0*/  @P2 BRA `(.L_x_1699) ;  /* 0x0000000000b82947 */ /* 0x000fea0003800000 */
[----:B01---5:R-:W0:Y:S01]  /*ba00*/  LDS.128 R8, [R152+0x8000] ;  /* 0x0080000098087984 */ /* 0x023e220000000c00 */
        /* <DEDUP_REMOVED lines=45> */
.L_x_1699:
[----:B------:R-:W-:Y:S05]  /*bce0*/  BSYNC B2 ;  /* 0x0000000000027941 */ /* 0x000fea0003800000 */
.L_x_1698:
[----:B------:R-:W-:Y:S05]  /*bcf0*/  @P3 BRA `(.L_x_1693) ;  /* 0x0000000000b83947 */ /* 0x000fea0003800000 */
[----:B012--5:R-:W0:Y:S01]  /*bd00*/  LDS.128 R8, [R152+0xc000] ;  /* 0x00c0000098087984 */ /* 0x027e220000000c00 */
[--C-:B------:R-:W-:Y:S02]  /*bd10*/  SHF.R.U64 R60, R60, 0x10, R61.reuse ;  /* 0x000000103c3c7819 */ /* 0x100fe4000000123d */
[----:B------:R-:W-:Y:S02]  /*bd20*/  SHF.R.U32.HI R71, RZ, 0x10, R61 ;  /* 0x00000010ff477819 */ /* 0x000fe4000001163d */
[--C-:B------:R-:W-:Y:S02]  /*bd30*/  SHF.R.U64 R61, R62, 0x10, R63.reuse ;  /* 0x000000103e3d7819 */ /* 0x100fe4000000123f */
[----:B------:R-:W-:Y:S02]  /*bd40*/  SHF.R.U32.HI R62, RZ, 0x10, R63 ;  /* 0x00000010ff3e7819 */ /* 0x000fe4000001163f */
[----:B------:R-:W-:Y:S02]  /*bd50*/  PRMT R132, R132, 0x5410, R71 ;  /* 0x0000541084847816 */ /* 0x000fe40000000047 */
[----:B------:R-:W-:-:S02]  /*bd60*/  PRMT R135, R135, 0x5410, R62 ;  /* 0x0000541087877816 */ /* 0x000fc4000000003e */
[----:B------:R-:W-:Y:S01]  /*bd70*/  PRMT R134, R134, 0x5410, R61 ;  /* 0x0000541086867816 */ /* 0x000fe2000000003d */
[C---:B------:R-:W-:Y:S01]  /*bd80*/  IMAD.U32 R70, R132.reuse, 0x10000, RZ ;  /* 0x0001000084467824 */ /* 0x040fe200078e00ff */
        /* <DEDUP_REMOVED lines=8> */
[C---:B------:R-:W-:Y:S01]  /*be10*/  FMUL.FTZ R74, R61.reuse, R70 ;  /* 0x000000463d4a7220 */ /* 0x040fe20000410000 */
[----:B------:R-:W-:Y:S01]  /*be20*/  FMUL.FTZ R73, R61, R71 ;  /* 0x000000473d497220 */ /* 0x000fe20000410000 */
[C---:B------:R-:W-:Y:S01]  /*be30*/  FMUL.FTZ R61, R63.reuse, R135 ;  /* 0x000000873f3d7220 */ /* 0x040fe20000410000 */
[----:B------:R-:W-:Y:S02]  /*be40*/  IMAD.U32 R10, R8, 0x10000, RZ ;  /* 0x00010000080a7824 */ /* 0x000fe400078e00ff */
[C---:B------:R-:W-:Y:S01]  /*be50*/  FFMA.FTZ R75, R60.reuse, R71, R74 ;  /* 0x000000473c4b7223 */ /* 0x040fe2000001004a */
[----:B------:R-:W-:Y:S01]  /*be60*/  FMUL.FTZ R71, R63, R132 ;  /* 0x000000843f477220 */ /* 0x000fe20000410000 */
[C---:B------:R-:W-:Y:S02]  /*be70*/  IMAD.U32 R11, R9.reuse, 0x10000, RZ ;  /* 0x00010000090b7824 */ /* 0x040fe400078e00ff */
[----:B------:R-:W-:Y:S01]  /*be80*/  FFMA.FTZ R72, R60, R70, -R73 ;  /* 0x000000463c487223 */ /* 0x000fe20000010849 */
[----:B------:R-:W-:Y:S01]  /*be90*/  IMAD.U32 R63, R134, 0x10000, RZ ;  /* 0x00010000863f7824 */ /* 0x000fe200078e00ff */
[----:B------:R-:W-:Y:S01]  /*bea0*/  LOP3.LUT R8, R8, 0xffff0000, RZ, 0xc0, !PT ;  /* 0xffff000008087812 */ /* 0x000fe200078ec0ff */
[----:B------:R-:W-:Y:S01]  /*beb0*/  FFMA.FTZ R132, R62, R132, -R61 ;  /* 0x000000843e847223 */ /* 0x000fe2000001083d */
[----:B------:R-:W-:Y:S01]  /*bec0*/  LOP3.LUT R9, R9, 0xffff0000, RZ, 0xc0, !PT ;  /* 0xffff000009097812 */ /* 0x000fe200078ec0ff */
[C---:B------:R-:W-:Y:S01]  /*bed0*/  IMAD.U32 R61, R133.reuse, 0x10000, RZ ;  /* 0x00010000853d7824 */ /* 0x040fe200078e00ff */
        /* <DEDUP_REMOVED lines=15> */
[----:B------:R3:W-:Y:S02]  /*bfd0*/  STS.128 [R152+0xc000], R8 ;  /* 0x00c0000898007388 */ /* 0x0007e40000000c00 */
.L_x_1693:
[----:B------:R-:W-:Y:S05]  /*bfe0*/  BSYNC B1 ;  /* 0x0000000000017941 */ /* 0x000fea0003800000 */
.L_x_1692:
[----:B0123--:R-:W2:Y:S01]  /*bff0*/  LDL R8, [R1+0xa0] ;  /* 0x0000a00001087983 */ /* 0x00fea20000100800 */
[----:B------:R-:W-:Y:S01]  /*c000*/  BSSY B1, `(.L_x_1700) ;  /* 0x00000cb000017945 */ /* 0x000fe20003800000 */
[----:B--2---:R-:W-:-:S13]  /*c010*/  ISETP.GE.AND P0, PT, R8, R0, PT ;  /* 0x000000000800720c */ /* 0x004fda0003f06270 */
[----:B------:R-:W-:Y:S05]  /*c020*/  @P0 BRA `(.L_x_1701) ;  /* 0x0000000c00200947 */ /* 0x000fea0003800000 */
        /* <DEDUP_REMOVED lines=8> */
[----:B-----5:R-:W0:Y:S01]  /*c0b0*/  LDS.128 R8, [R70+0x1000] ;  /* 0x0010000046087984 */ /* 0x020e220000000c00 */
[----:B------:R-:W-:Y:S02]  /*c0c0*/  SHF.R.U64 R63, R64, 0x10, R65 ;  /* 0x00000010403f7819 */ /* 0x000fe40000001241 */
[----:B------:R-:W-:Y:S02]  /*c0d0*/  SHF.R.U64 R61, R66, 0x10, R67 ;  /* 0x00000010423d7819 */ /* 0x000fe40000001243 */
[----:B------:R-:W-:Y:S02]  /*c0e0*/  SHF.R.U32.HI R64, RZ, 0x10, R65 ;  /* 0x00000010ff407819 */ /* 0x000fe40000011641 */
        /* <DEDUP_REMOVED lines=42> */
.L_x_1703:
[----:B------:R-:W-:Y:S05]  /*c390*/  BSYNC B2 ;  /* 0x0000000000027941 */ /* 0x000fea0003800000 */
.L_x_1702:
        /* <DEDUP_REMOVED lines=48> */
.L_x_1705:
[----:B------:R-:W-:Y:S05]  /*c6a0*/  BSYNC B2 ;  /* 0x0000000000027941 */ /* 0x000fea0003800000 */
.L_x_1704:
        /* <DEDUP_REMOVED lines=48> */
.L_x_1707:
[----:B------:R-:W-:Y:S05]  /*c9b0*/  BSYNC B2 ;  /* 0x0000000000027941 */ /* 0x000fea0003800000 */
.L_x_1706:
        /* <DEDUP_REMOVED lines=47> */
.L_x_1701:
[----:B------:R-:W-:Y:S05]  /*ccb0*/  BSYNC B1 ;  /* 0x0000000000017941 */ /* 0x000fea0003800000 */
.L_x_1700:
[----:B------:R-:W-:Y:S01]  /*ccc0*/  ISETP.GE.AND P0, PT, R20, R0, PT ;  /* 0x000000001400720c */ /* 0x000fe20003f06270 */
[----:B------:R-:W-:-:S12]  /*ccd0*/  BSSY B1, `(.L_x_1708) ;  /* 0x00000ca000017945 */ /* 0x000fd80003800000 */
[----:B------:R-:W-:Y:S05]  /*cce0*/  @P0 BRA `(.L_x_1709) ;  /* 0x0000000c00200947 */ /* 0x000fea0003800000 */
[----:B------:R4:W5:Y:S01]  /*ccf0*/  LDL R52, [R1+0x60] ;  /* 0x0000600001347983 */ /* 0x0009620000100800 */
[----:B0123--:R-:W0:Y:S01]  /*cd00*/  LDC R8, c[0x0][0x3f4] ;  /* 0x0000fd00ff087b82 */ /* 0x00fe220000000800 */
[----:B------:R-:W-:Y:S01]  /*cd10*/  BSSY B2, `(.L_x_1710) ;  /* 0x0000034000027945 */ /* 0x000fe20003800000 */
[-C--:B0-----:R-:W-:Y:S02]  /*cd20*/  ISETP.GE.AND P0, PT, R200, R8.reuse, PT ;  /* 0x00000008c800720c */ /* 0x081fe40003f06270 */
[-C--:B------:R-:W-:Y:S02]  /*cd30*/  ISETP.GE.AND P1, PT, R69, R8.reuse, PT ;  /* 0x000000084500720c */ /* 0x080fe40003f26270 */
[-C--:B------:R-:W-:Y:S02]  /*cd40*/  ISETP.GE.AND P2, PT, R68, R8.reuse, PT ;  /* 0x000000084400720c */ /* 0x080fe40003f46270 */
[----:B------:R-:W-:-:S07]  /*cd50*/  ISETP.GE.AND P3, PT, R21, R8, PT ;  /* 0x000000081500720c */ /* 0x000fce0003f66270 */
[----:B----4-:R-:W-:Y:S06]  /*cd60*/  @P0 BRA `(.L_x_1711) ;  /* 0x0000000000b80947 */ /* 0x010fec0003800000 */
[----:B-----5:R-:W0:Y:S01]  /*cd70*/  LDS.128 R8, [R52+0x2000] ;  /* 0x0020000034087984 */ /* 0x020e220000000c00 */
        /* <DEDUP_REMOVED lines=18> */
[----:B------:R-:W-:Y:S02]  /*cea0*/  IMAD.U32 R10, R8, 0x10000, RZ ;  /* 0x00010000080a7824 */ /* 0x000fe400078e00ff */
[----:B------:R-:W-:Y:S01]  /*ceb0*/  FMUL.FTZ R50, R46, R119 ;  /* 0x000000772e327220 */ /* 0x000fe20000410000 */
[C---:B------:R-:W-:Y:S01]  /*cec0*/  FFMA.FTZ R48, R20.reuse, R47, -R51 ;  /* 0x0000002f14307223 */ /* 0x040fe20000010833 */
[----:B------:R-:W-:Y:S01]  /*ced0*/  FFMA.FTZ R53, R20, R49, R44 ;  /* 0x0000003114357223 */ /* 0x000fe2000001002c */
[C---:B------:R-:W-:Y:S01]  /*cee0*/  IMAD.U32 R11, R9.reuse, 0x10000, RZ ;  /* 0x00010000090b7824 */ /* 0x040fe200078e00ff */
[----:B------:R-:W-:Y:S01]  /*cef0*/  LOP3.LUT R8, R8, 0xffff0000, RZ, 0xc0, !PT ;  /* 0xffff000008087812 */ /* 0x000fe200078ec0ff */
[----:B------:R-:W-:Y:S01]  /*cf00*/  IMAD.U32 R49, R118, 0x10000, RZ ;  /* 0x0001000076317824 */ /* 0x000fe200078e00ff */
[----:B------:R-:W-:Y:S01]  /*cf10*/  LOP3.LUT R9, R9, 0xffff0000, RZ, 0xc0, !PT ;  /* 0xffff000009097812 */ /* 0x000fe200078ec0ff */
[----:B------:R-:W-:-:S02]  /*cf20*/  IMAD.U32 R47, R116, 0x10000, RZ ;  /* 0x00010000742f7824 */ /* 0x000fc400078e00ff */
[-C--:B------:R-:W-:Y:S01]  /*cf30*/  FMUL.FTZ R46, R46, R117.reuse ;  /* 0x000000752e2e7220 */ /* 0x080fe20000410000 */
[----:B------:R-:W-:Y:S01]  /*cf40*/  LOP3.LUT R118, R118, 0xffff0000, RZ, 0xc0, !PT ;  /* 0xffff000076767812 */ /* 0x000fe200078ec0ff */
[C---:B------:R-:W-:Y:S01]  /*cf50*/  FFMA.FTZ R50, R45.reuse, R117, -R50 ;  /* 0x000000752d327223 */ /* 0x040fe20000010832 */
        /* <DEDUP_REMOVED lines=15> */
.L_x_1711:
[----:B------:R-:W-:Y:S05]  /*d050*/  BSYNC B2 ;  /* 0x0000000000027941 */ /* 0x000fea0003800000 */
.L_x_1710:
        /* <DEDUP_REMOVED lines=23> */
[C---:B------:R-:W-:Y:S02]  /*d1d0*/  IMAD.U32 R11, R9.reuse, 0x10000, RZ ;  /* 0x00010000090b7824 */ /* 0x040fe400078e00ff */
[C---:B------:R-:W-:Y:S01]  /*d1e0*/  FFMA.FTZ R49, R20.reuse, R45, R40 ;  /* 0x0000002d14317223 */ /* 0x040fe20000010028 */
[----:B------:R-:W-:Y:S01]  /*d1f0*/  FFMA.FTZ R44, R20, R43, -R47 ;  /* 0x0000002b142c7223 */ /* 0x000fe2000001082f */
[----:B------:R-:W-:Y:S01]  /*d200*/  IMAD.U32 R45, R104, 0x10000, RZ ;  /* 0x00010000682d7824 */ /* 0x000fe200078e00ff */
[----:B------:R-:W-:Y:S01]  /*d210*/  LOP3.LUT R8, R8, 0xffff0000, RZ, 0xc0, !PT ;  /* 0xffff000008087812 */ /* 0x000fe200078ec0ff */
[-C--:B------:R-:W-:Y:S01]  /*d220*/  FMUL.FTZ R42, R42, R103.reuse ;  /* 0x000000672a2a7220 */ /* 0x080fe20000410000 */
        /* <DEDUP_REMOVED lines=19> */
.L_x_1713:
[----:B------:R-:W-:Y:S05]  /*d360*/  BSYNC B2 ;  /* 0x0000000000027941 */ /* 0x000fea0003800000 */
.L_x_1712:
[----:B------:R-:W-:Y:S04]  /*d370*/  BSSY B2, `(.L_x_1714) ;  /* 0x0000030000027945 */ /* 0x000fe80003800000 */
[----:B------:R-:W-:Y:S05]  /*d380*/  @P2 BRA `(.L_x_1715) ;  /* 0x0000000000b82947 */ /* 0x000fea0003800000 */
[----:B01---5:R-:W0:Y:S01]  /*d390*/  LDS.128 R8, [R52+0xa000] ;  /* 0x00a0000034087984 */ /* 0x023e220000000c00 */
[----:B------:R-:W-:Y:S02]  /*d3a0*/  SHF.R.U64 R20, R38, 0x10, R39 ;  /* 0x0000001026147819 */ /* 0x000fe40000001227 */
[----:B------:R-:W-:Y:S02]  /*d3b0*/  SHF.R.U64 R41, R36, 0x10, R37 ;  /* 0x0000001024297819 */ /* 0x000fe40000001225 */
[----:B------:R-:W-:Y:S02]  /*d3c0*/  SHF.R.U32.HI R39, RZ, 0x10, R39 ;  /* 0x00000010ff277819 */ /* 0x000fe40000011627 */
        /* <DEDUP_REMOVED lines=14> */
[-C--:B------:R-:W-:Y:S01]  /*d4b0*/  FMUL.FTZ R36, R36, R39.reuse ;  /* 0x0000002724247220 */ /* 0x080fe20000410000 */
[----:B------:R-:W-:Y:S02]  /*d4c0*/  IMAD.U32 R10, R8, 0x10000, RZ ;  /* 0x00010000080a7824 */ /* 0x000fe400078e00ff */
[-C--:B------:R-:W-:Y:S01]  /*d4d0*/  FMUL.FTZ R42, R38, R100.reuse ;  /* 0x00000064262a7220 */ /* 0x080fe20000410000 */
[C---:B------:R-:W-:Y:S01]  /*d4e0*/  FFMA.FTZ R40, R20.reuse, R39, -R43 ;  /* 0x0000002714287223 */ /* 0x040fe2000001082b */
[C---:B------:R-:W-:Y:S02]  /*d4f0*/  IMAD.U32 R11, R9.reuse, 0x10000, RZ ;  /* 0x00010000090b7824 */ /* 0x040fe400078e00ff */
[----:B------:R-:W-:Y:S01]  /*d500*/  FFMA.FTZ R45, R20, R41, R36 ;  /* 0x00000029142d7223 */ /* 0x000fe20000010024 */
[----:B------:R-:W-:Y:S01]  /*d510*/  IMAD.U32 R39, R98, 0x10000, RZ ;  /* 0x0001000062277824 */ /* 0x000fe200078e00ff */
[----:B------:R-:W-:Y:S01]  /*d520*/  LOP3.LUT R8, R8, 0xffff0000, RZ, 0xc0, !PT ;  /* 0xffff000008087812 */ /* 0x000fe200078ec0ff */
[-C--:B------:R-:W-:Y:S01]  /*d530*/  FMUL.FTZ R38, R38, R97.reuse ;  /* 0x0000006126267220 */ /* 0x080fe20000410000 */
[----:B------:R-:W-:Y:S01]  /*d540*/  LOP3.LUT R9, R9, 0xffff0000, RZ, 0xc0, !PT ;  /* 0xffff000009097812 */ /* 0x000fe200078ec0ff */
[C---:B------:R-:W-:Y:S01]  /*d550*/  IMAD.U32 R41, R99.reuse, 0x10000, RZ ;  /* 0x0001000063297824 */ /* 0x040fe200078e00ff */
        /* <DEDUP_REMOVED lines=17> */
.L_x_1715:
[----:B------:R-:W-:Y:S05]  /*d670*/  BSYNC B2 ;  /* 0x0000000000027941 */ /* 0x000fea0003800000 */
.L_x_1714:
[----:B------:R-:W-:Y:S05]  /*d680*/  @P3 BRA `(.L_x_1709) ;  /* 0x0000000000b83947 */ /* 0x000fea0003800000 */
[----:B012--5:R-:W0:Y:S01]  /*d690*/  LDS.128 R8, [R52+0xe000] ;  /* 0x00e0000034087984 */ /* 0x027e220000000c00 */
        /* <DEDUP_REMOVED lines=9> */
[----:B------:R-:W-:Y:S01]  /*d730*/  IMAD.U32 R31, R94, 0x10000, RZ ;  /* 0x000100005e1f7824 */ /* 0x000fe200078e00ff */
        /* <DEDUP_REMOVED lines=9> */
[----:B------:R-:W-:Y:S01]  /*d7d0*/  FMUL.FTZ R38, R30, R92 ;  /* 0x0000005c1e267220 */ /* 0x000fe20000410000 */
        /* <DEDUP_REMOVED lines=25> */
.L_x_1709:
[----:B------:R-:W-:Y:S05]  /*d970*/  BSYNC B1 ;  /* 0x0000000000017941 */ /* 0x000fea0003800000 */
.L_x_1708:
[----:B------:R-:W-:-:S13]  /*d980*/  ISETP.GE.AND P0, PT, R3, R0, PT ;  /* 0x000000000300720c */ /* 0x000fda0003f06270 */
        /* <DEDUP_REMOVED lines=9> */
[----:B--2345:R-:W0:Y:S01]  /*da20*/  LDS.128 R8, [R36+0x3000] ;  /* 0x0030000024087984 */ /* 0x03ce220000000c00 */
        /* <DEDUP_REMOVED lines=8> */
[----:B------:R-:W-:Y:S01]  /*dab0*/  LOP3.LUT R30, R127, 0xffff0000, RZ, 0xc0, !PT ;  /* 0xffff00007f1e7812 */ /* 0x000fe200078ec0ff */
[C---:B------:R-:W-:Y:S01]  /*dac0*/  IMAD.U32 R29, R125.reuse, 0x10000, RZ ;  /* 0x000100007d1d7824 */ /* 0x040fe200078e00ff */
[----:B------:R-:W-:Y:S02]  /*dad0*/  LOP3.LUT R28, R125, 0xffff0000, RZ, 0xc0, !PT ;  /* 0xffff00007d1c7812 */ /* 0x000fe400078ec0ff */
[----:B------:R-:W-:Y:S01]  /*dae0*/  PRMT R126, R126, 0x5410, R3 ;  /* 0x000054107e7e7816 */ /* 0x000fe20000000003 */
        /* <DEDUP_REMOVED lines=11> */
[----:B------:R-:W-:Y:S01]  /*dba0*/  FFMA.FTZ R32, R20, R31, R10 ;  /* 0x0000001f14207223 */ /* 0x000fe2000001000a */
[-C--:B------:R-:W-:Y:S01]  /*dbb0*/  FMUL.FTZ R20, R11, R28.reuse ;  /* 0x0000001c0b147220 */ /* 0x080fe20000410000 */
[----:B------:R-:W-:Y:S01]  /*dbc0*/  IMAD.U32 R11, R126, 0x10000, RZ ;  /* 0x000100007e0b7824 */ /* 0x000fe200078e00ff */
        /* <DEDUP_REMOVED lines=19> */
.L_x_1718:
[----:B------:R-:W-:Y:S05]  /*dd00*/  BSYNC B1 ;  /* 0x0000000000017941 */ /* 0x000fea0003800000 */
.L_x_1717:
[----:B------:R-:W-:Y:S04]  /*dd10*/  BSSY B1, `(.L_x_1719) ;  /* 0x0000030000017945 */ /* 0x000fe80003800000 */
[----:B------:R-:W-:Y:S05]  /*dd20*/  @P1 BRA `(.L_x_1720) ;  /* 0x0000000000b81947 */ /* 0x000fea0003800000 */
[----:B0-2345:R-:W0:Y:S01]  /*dd30*/  LDS.128 R8, [R36+0x7000] ;  /* 0x0070000024087984 */ /* 0x03de220000000c00 */
        /* <DEDUP_REMOVED lines=45> */
.L_x_1720:
[----:B------:R-:W-:Y:S05]  /*e010*/  BSYNC B1 ;  /* 0x0000000000017941 */ /* 0x000fea0003800000 */
.L_x_1719:
[----:B------:R-:W-:Y:S04]  /*e020*/  BSSY B1, `(.L_x_1721) ;  /* 0x0000030000017945 */ /* 0x000fe80003800000 */
[----:B------:R-:W-:Y:S05]  /*e030*/  @P2 BRA `(.L_x_1722) ;  /* 0x0000000000b82947 */ /* 0x000fea0003800000 */
[----:B012345:R-:W0:Y:S01]  /*e040*/  LDS.128 R8, [R36+0xb000] ;  /* 0x00b0000024087984 */ /* 0x03fe220000000c00 */
        /* <DEDUP_REMOVED lines=45> */
.L_x_1722:
[----:B------:R-:W-:Y:S05]  /*e320*/  BSYNC B1 ;  /* 0x0000000000017941 */ /* 0x000fea0003800000 */
.L_x_1721:
        /* <DEDUP_REMOVED lines=18> */
[----:B------:R-:W-:Y:S01]  /*e450*/  FMUL.FTZ R14, R6, R12 ;  /* 0x0000000c060e7220 */ /* 0x000fe20000410000 */
[----:B------:R-:W-:-:S02]  /*e460*/  IMAD.U32 R0, R8, 0x10000, RZ ;  /* 0x0001000008007824 */ /* 0x000fc400078e00ff */
[-C--:B------:R-:W-:Y:S01]  /*e470*/  FMUL.FTZ R13, R6, R11.reuse ;  /* 0x0000000b060d7220 */ /* 0x080fe20000410000 */
[C---:B------:R-:W-:Y:S01]  /*e480*/  FMUL.FTZ R6, R10.reuse, R82 ;  /* 0x000000520a067220 */ /* 0x040fe20000410000 */
[-C--:B------:R-:W-:Y:S01]  /*e490*/  FMUL.FTZ R10, R10, R84.reuse ;  /* 0x000000540a0a7220 */ /* 0x080fe20000410000 */
[----:B------:R-:W-:Y:S01]  /*e4a0*/  LOP3.LUT R3, R8, 0xffff0000, RZ, 0xc0, !PT ;  /* 0xffff000008037812 */ /* 0x000fe200078ec0ff */
[----:B------:R-:W-:Y:S01]  /*e4b0*/  FFMA.FTZ R14, R5, R11, -R14 ;  /* 0x0000000b050e7223 */ /* 0x000fe2000001080e */
[----:B------:R-:W-:Y:S01]  /*e4c0*/  FFMA.FTZ R84, R7, R84, -R6 ;  /* 0x0000005407547223 */ /* 0x000fe20000010806 */
[----:B------:R-:W-:Y:S01]  /*e4d0*/  FFMA.FTZ R13, R5, R12, R13 ;  /* 0x0000000c050d7223 */ /* 0x000fe2000001000d */
[----:B------:R-:W-:Y:S01]  /*e4e0*/  IMAD.U32 R6, R83, 0x10000, RZ ;  /* 0x0001000053067824 */ /* 0x000fe200078e00ff */
[----:B------:R-:W-:Y:S01]  /*e4f0*/  LOP3.LUT R8, R9, 0xffff0000, RZ, 0xc0, !PT ;  /* 0xffff000009087812 */ /* 0x000fe200078ec0ff */
[----:B------:R-:W-:Y:S01]  /*e500*/  IMAD.U32 R5, R85, 0x10000, RZ ;  /* 0x0001000055057824 */ /* 0x000fe200078e00ff */
[----:B------:R-:W-:Y:S01]  /*e510*/  LOP3.LUT R83, R83, 0xffff0000, RZ, 0xc0, !PT ;  /* 0xffff000053537812 */ /* 0x000fe200078ec0ff */
[----:B------:R-:W-:Y:S01]  /*e520*/  FFMA.FTZ R11, R7, R82, R10 ;  /* 0x00000052070b7223 */ /* 0x000fe2000001000a */
[----:B------:R-:W-:Y:S01]  /*e530*/  LOP3.LUT R85, R85, 0xffff0000, RZ, 0xc0, !PT ;  /* 0xffff000055557812 */ /* 0x000fe200078ec0ff */
[----:B------:R-:W-:-:S02]  /*e540*/  IMAD.U32 R4, R9, 0x10000, RZ ;  /* 0x0001000009047824 */ /* 0x000fc400078e00ff */
        /* <DEDUP_REMOVED lines=8> */
[----:B------:R-:W-:Y:S02]  /*e5d0*/  F2FP.BF16.F32.PACK_AB R6, R13, R14 ;  /* 0x0000000e0d06723e */ /* 0x000fe400000010ff */
[----:B------:R-:W-:-:S02]  /*e5e0*/  F2FP.BF16.F32.PACK_AB R4, R0, R5 ;  /* 0x000000050004723e */ /* 0x000fc400000010ff */
[----:B------:R-:W-:Y:S02]  /*e5f0*/  F2FP.BF16.F32.PACK_AB R7, R11, R84 ;  /* 0x000000540b07723e */ /* 0x000fe400000010ff */
[----:B------:R-:W-:-:S05]  /*e600*/  F2FP.BF16.F32.PACK_AB R5, R8, R9 ;  /* 0x000000090805723e */ /* 0x000fca00000010ff */
[----:B------:R0:W-:Y:S01]  /*e610*/  STS.128 [R36+0xf000], R4 ;  /* 0x00f0000424007388 */ /* 0x0001e20000000c00 */
[----:B------:R-:W-:Y:S05]  /*e620*/  BRA `(.L_x_1716) ;  /* 0x0000004c006c7947 */ /* 0x000fea0003800000 */
.L_x_1677:
[----:B------:R-:W0:Y:S01]  /*e630*/  LDC R10, c[0x0][0x448] ;  /* 0x00011200ff0a7b82 */ /* 0x000e220000000800 */
[----:B------:R-:W-:Y:S01]  /*e640*/  ULDC.64 UR4, c[0x0][0x3f8] ;  /* 0x0000fe0000047ab9 */ /* 0x000fe20000000a00 */
[----:B------:R-:W-:Y:S01]  /*e650*/  ULDC.64 UR6, c[0x0][0x408] ;  /* 0x0001020000067ab9 */ /* 0x000fe20000000a00 */
[----:B------:R-:W-:Y:S02]  /*e660*/  IMAD.MOV.U32 R25, RZ, RZ, R29 ;  /* 0x000000ffff197224 */ /* 0x000fe400078e001d */
[----:B------:R-:W-:Y:S01]  /*e670*/  IMAD.MOV.U32 R27, RZ, RZ, R31 ;  /* 0x000000ffff1b7224 */ /* 0x000fe200078e001f */
[----:B0-----:R-:W-:-:S13]  /*e680*/  ISETP.NE.AND P0, PT, R10, 0x1, PT ;  /* 0x000000010a00780c */ /* 0x001fda0003f05270 */
[----:B------:R-:W0:Y:S08]  /*e690*/  @P0 LDC R0, c[0x0][0x44c] ;  /* 0x00011300ff000b82 */ /* 0x000e300000000800 */
[----:B------:R-:W1:Y:S01]  /*e6a0*/  @P0 LDC R5, c[0x0][0x450] ;  /* 0x00011400ff050b82 */ /* 0x000e620000000800 */
[----:B0-----:R-:W-:-:S05]  /*e6b0*/  @P0 IMAD.HI.U32 R0, R7, R0, RZ ;  /* 0x0000000007000227 */ /* 0x001fca00078e00ff */
[----:B-1----:R-:W-:-:S04]  /*e6c0*/  @P0 SHF.R.U32.HI R7, RZ, R5, R0 ;  /* 0x00000005ff070219 */ /* 0x002fc80000011600 */
        /* <DEDUP_REMOVED lines=21> */
.L_x_2063:
        /* <DEDUP_REMOVED lines=16> */
[----:B------:R-:W-:-:S09]  /*e920*/  ISETP.GE.AND P5, PT, R205, UR4, PT ;  /* 0x00000004cd007c0c */ /* 0x000fd2000bfa6270 */
[C---:B------:R-:W-:Y:S01]  /*e930*/  @!P4 IMAD.SHL.U32 R12, R16.reuse, 0x2, RZ ;  /* 0x00000002100cc824 */ /* 0x040fe200078e00ff */
[----:B------:R-:W-:-:S03]  /*e940*/  @!P4 SHF.L.U64.HI R13, R16, 0x1, R17 ;  /* 0x00000001100dc819 */ /* 0x000fc60000010211 */
[----:B------:R-:W-:Y:S01]  /*e950*/  @!P5 IMAD.SHL.U32 R15, R203, 0x2, RZ ;  /* 0x00000002cb0fd824 */ /* 0x000fe200078e00ff */
[CC--:B--2---:R-:W-:Y:S02]  /*e960*/  @!P4 IADD3 R10, P0, R7.reuse, R12.reuse, RZ ;  /* 0x0000000c070ac210 */ /* 0x0c4fe40007f1e0ff */
[----:B----4-:R-:W-:Y:S02]  /*e970*/  @!P4 IADD3 R12, P1, R14, R12, RZ ;  /* 0x0000000c0e0cc210 */ /* 0x010fe40007f3e0ff */
[-C--:B------:R-:W-:Y:S01]  /*e980*/  @!P5 IADD3 R24, P2, R7, R15.reuse, RZ ;  /* 0x0000000f0718d210 */ /* 0x080fe20007f5e0ff */
[----:B-1----:R-:W-:Y:S01]  /*e990*/  @!P4 IMAD.X R11, R6, 0x1, R13, P0 ;  /* 0x00000001060bc824 */ /* 0x002fe200000e060d */
[----:B------:R-:W-:Y:S02]  /*e9a0*/  @!P5 IADD3 R14, P3, R14, R15, RZ ;  /* 0x0000000f0e0ed210 */ /* 0x000fe40007f7e0ff */
[----:B------:R-:W-:Y:S02]  /*e9b0*/  CS2R R58, SRZ ;  /* 0x00000000003a7805 */ /* 0x000fe4000001ff00 */
[----:B------:R-:W-:-:S02]  /*e9c0*/  @!P5 SHF.L.U64.HI R7, R203, 0x1, R224 ;  /* 0x00000001cb07d819 */ /* 0x000fc400000102e0 */
[----:B------:R-:W-:Y:S02]  /*e9d0*/  CS2R R56, SRZ ;  /* 0x0000000000387805 */ /* 0x000fe4000001ff00 */
[----:B------:R-:W-:Y:S02]  /*e9e0*/  CS2R R70, SRZ ;  /* 0x0000000000467805 */ /* 0x000fe4000001ff00 */
[----:B------:R-:W-:Y:S02]  /*e9f0*/  CS2R R68, SRZ ;  /* 0x0000000000447805 */ /* 0x000fe4000001ff00 */
[----:B------:R-:W-:Y:S02]  /*ea00*/  CS2R R62, SRZ ;  /* 0x00000000003e7805 */ /* 0x000fe4000001ff00 */
[----:B------:R-:W-:Y:S01]  /*ea10*/  CS2R R60, SRZ ;  /* 0x00000000003c7805 */ /* 0x000fe2000001ff00 */
[----:B---3--:R-:W-:Y:S01]  /*ea20*/  @!P4 IMAD.X R13, R9, 0x1, R13, P1 ;  /* 0x00000001090dc824 */ /* 0x008fe200008e060d */
[----:B------:R1:W5:Y:S01]  /*ea30*/  @!P4 LD.E.128 R64, desc[UR60][R10.64] ;  /* 0x0000003c0a40c980 */ /* 0x000362000c101d00 */
[----:B------:R-:W-:-:S02]  /*ea40*/  @!P5 IMAD.X R25, R6, 0x1, R7, P2 ;  /* 0x000000010619d824 */ /* 0x000fc400010e0607 */
[----:B------:R-:W-:Y:S01]  /*ea50*/  @!P5 IMAD.X R15, R9, 0x1, R7, P3 ;  /* 0x00000001090fd824 */ /* 0x000fe200018e0607 */
[----:B------:R1:W5:Y:S04]  /*ea60*/  @!P4 LD.E.128 R56, desc[UR60][R12.64] ;  /* 0x0000003c0c38c980 */ /* 0x000368000c101d00 */
[----:B------:R1:W5:Y:S04]  /*ea70*/  @!P5 LD.E.128 R68, desc[UR60][R24.64] ;  /* 0x0000003c1844d980 */ /* 0x000368000c101d00 */
[----:B------:R1:W5:Y:S02]  /*ea80*/  @!P5 LD.E.128 R60, desc[UR60][R14.64] ;  /* 0x0000003c0e3cd980 */ /* 0x000364000c101d00 */
.L_x_1725:
[----:B------:R-:W-:Y:S05]  /*ea90*/  BSYNC B1 ;  /* 0x0000000000017941 */ /* 0x000fea0003800000 */
.L_x_1724:
[----:B-1---5:R-:W-:Y:S01]  /*eaa0*/  IMAD.MOV.U32 R6, RZ, RZ, R70 ;  /* 0x000000ffff067224 */ /* 0x022fe200078e0046 */
[----:B------:R-:W-:Y:S01]  /*eab0*/  UMOV UR4, 0xffffffff ;  /* 0xffffffff00047882 */ /* 0x000fe20000000000 */
[----:B--2---:R-:W-:Y:S01]  /*eac0*/  IMAD.MOV.U32 R7, RZ, RZ, R71 ;  /* 0x000000ffff077224 */ /* 0x004fe200078e0047 */
        /* <DEDUP_REMOVED lines=36> */
.L_x_2069:
        /* <DEDUP_REMOVED lines=19> */
[CC--:B---3--:R-:W-:Y:S02]  /*ee40*/  @!P4 IADD3 R10, P0, R7.reuse, R12.reuse, RZ ;  /* 0x0000000c070ac210 */ /* 0x0c8fe40007f1e0ff */
[----:B----4-:R-:W-:Y:S02]  /*ee50*/  @!P4 IADD3 R12, P1, R14, R12, RZ ;  /* 0x0000000c0e0cc210 */ /* 0x010fe40007f3e0ff */
[-C--:B------:R-:W-:Y:S01]  /*ee60*/  @!P5 IADD3 R24, P2, R7, R15.reuse, RZ ;  /* 0x0000000f0718d210 */ /* 0x080fe20007f5e0ff */
[----:B--2---:R-:W-:Y:S01]  /*ee70*/  @!P4 IMAD.X R11, R6, 0x1, R13, P0 ;  /* 0x00000001060bc824 */ /* 0x004fe200000e060d */
        /* <DEDUP_REMOVED lines=8> */
[----:B0-----:R-:W-:Y:S01]  /*ef00*/  @!P4 IMAD.X R13, R9, 0x1, R13, P1 ;  /* 0x00000001090dc824 */ /* 0x001fe200008e060d */
[----:B------:R0:W5:Y:S01]  /*ef10*/  @!P4 LD.E.128 R48, desc[UR60][R10.64] ;  /* 0x0000003c0a30c980 */ /* 0x000162000c101d00 */
[----:B------:R-:W-:-:S02]  /*ef20*/  @!P5 IMAD.X R25, R6, 0x1, R7, P2 ;  /* 0x000000010619d824 */ /* 0x000fc400010e0607 */
[----:B------:R-:W-:Y:S01]  /*ef30*/  @!P5 IMAD.X R15, R9, 0x1, R7, P3 ;  /* 0x00000001090fd824 */ /* 0x000fe200018e0607 */
[----:B------:R0:W5:Y:S04]  /*ef40*/  @!P4 LD.E.128 R40, desc[UR60][R12.64] ;  /* 0x0000003c0c28c980 */ /* 0x000168000c101d00 */
[----:B------:R0:W5:Y:S04]  /*ef50*/  @!P5 LD.E.128 R52, desc[UR60][R24.64] ;  /* 0x0000003c1834d980 */ /* 0x000168000c101d00 */
[----:B------:R0:W5:Y:S02]  /*ef60*/  @!P5 LD.E.128 R44, desc[UR60][R14.64] ;  /* 0x0000003c0e2cd980 */ /* 0x000164000c101d00 */
.L_x_1728:
[----:B------:R-:W-:Y:S05]  /*ef70*/  BSYNC B1 ;  /* 0x0000000000017941 */ /* 0x000fea0003800000 */
.L_x_1727:
[----:B--2--5:R-:W-:Y:S01]  /*ef80*/  IMAD.MOV.U32 R6, RZ, RZ, R54 ;  /* 0x000000ffff067224 */ /* 0x024fe200078e0036 */
[----:B------:R-:W-:Y:S01]  /*ef90*/  UMOV UR4, 0xffffffff ;  /* 0xffffffff00047882 */ /* 0x000fe20000000000 */
[----:B---3--:R-:W-:Y:S02]  /*efa0*/  IMAD.MOV.U32 R7, RZ, RZ, R55 ;  /* 0x000000ffff077224 */ /* 0x008fe400078e0037 */
        /* <DEDUP_REMOVED lines=35> */
.L_x_2075:
        /* <DEDUP_REMOVED lines=21> */
[----:B0-----:R-:W-:Y:S02]  /*f330*/  @!P4 IADD3 R10, P1, R14, R10, RZ ;  /* 0x0000000a0e0ac210 */ /* 0x001fe40007f3e0ff */
        /* <DEDUP_REMOVED lines=10> */
[----:B------:R-:W-:Y:S01]  /*f3e0*/  @!P4 IMAD.X R11, R9, 0x1, R11, P1 ;  /* 0x00000001090bc824 */ /* 0x000fe200008e060b */
[----:B------:R0:W5:Y:S01]  /*f3f0*/  @!P4 LD.E.128 R32, desc[UR60][R72.64] ;  /* 0x0000003c4820c980 */ /* 0x000162000c101d00 */
[----:B------:R-:W-:-:S02]  /*f400*/  @!P5 IMAD.X R13, R6, 0x1, R7, P2 ;  /* 0x00000001060dd824 */ /* 0x000fc400010e0607 */
[----:B------:R-:W-:Y:S01]  /*f410*/  @!P5 IMAD.X R15, R9, 0x1, R7, P3 ;  /* 0x00000001090fd824 */ /* 0x000fe200018e0607 */
[----:B------:R0:W5:Y:S04]  /*f420*/  @!P4 LD.E.128 R24, desc[UR60][R10.64] ;  /* 0x0000003c0a18c980 */ /* 0x000168000c101d00 */
[----:B------:R0:W5:Y:S04]  /*f430*/  @!P5 LD.E.128 R36, desc[UR60][R12.64] ;  /* 0x0000003c0c24d980 */ /* 0x000168000c101d00 */
[----:B------:R0:W5:Y:S02]  /*f440*/  @!P5 LD.E.128 R28, desc[UR60][R14.64] ;  /* 0x0000003c0e1cd980 */ /* 0x000164000c101d00 */
.L_x_1731:
[----:B------:R-:W-:Y:S05]  /*f450*/  BSYNC B1 ;  /* 0x0000000000017941 */ /* 0x000fea0003800000 */
.L_x_1730:
        /* <DEDUP_REMOVED lines=38> */
[----:B-1--4-:R-:W1:Y:S02]  /*f6c0*/  SHFL.IDX PT, R0, R0, 0x3, 0x181f ;  /* 0x00781f0000007f89 */ /* 0x012e6400000e0000 */
.L_x_2081:
[----:B------:R-:W4:Y:S01]  /*f6d0*/  LDL R13, [R1+0x7c] ;  /* 0x00007c00010d7983 */ /* 0x000f220000100800 */
[----:B------:R-:W-:Y:S01]  /*f6e0*/  VIADD R84, R84, 0x60 ;  /* 0x0000006054547836 */ /* 0x000fe20000000000 */
[----:B------:R-:W-:Y:S01]  /*f6f0*/  BSSY B1, `(.L_x_1733) ;  /* 0x0000029000017945 */ /* 0x000fe20003800000 */
[----:B0-----:R-:W-:Y:S02]  /*f700*/  CS2R R4, SRZ ;  /* 0x0000000000047805 */ /* 0x001fe4000001ff00 */
[----:B------:R-:W-:Y:S02]  /*f710*/  CS2R R10, SRZ ;  /* 0x00000000000a7805 */ /* 0x000fe4000001ff00 */
[----:B------:R-:W-:Y:S02]  /*f720*/  CS2R R14, SRZ ;  /* 0x00000000000e7805 */ /* 0x000fe4000001ff00 */
[----:B------:R-:W-:Y:S02]  /*f730*/  ISETP.GE.AND P0, PT, R84, R89, PT ;  /* 0x000000595400720c */ /* 0x000fe40003f06270 */
[----:B------:R-:W-:-:S02]  /*f740*/  CS2R R74, SRZ ;  /* 0x00000000004a7805 */ /* 0x000fc4000001ff00 */
[----:B------:R-:W-:Y:S02]  /*f750*/  CS2R R72, SRZ ;  /* 0x0000000000487805 */ /* 0x000fe4000001ff00 */
[----:B----4-:R-:W-:-:S04]  /*f760*/  LEA.HI R8, R13, R13, RZ, 0x1 ;  /* 0x0000000d0d087211 */ /* 0x010fc800078f08ff */
[----:B------:R-:W-:Y:S02]  /*f770*/  LOP3.LUT R12, R8, 0xfffffffe, RZ, 0xc0, !PT ;  /* 0xfffffffe080c7812 */ /* 0x000fe400078ec0ff */
[----:B------:R-:W-:-:S03]  /*f780*/  CS2R R8, SRZ ;  /* 0x0000000000087805 */ /* 0x000fc6000001ff00 */
        /* <DEDUP_REMOVED lines=12> */
[-C--:B---3--:R-:W-:Y:S02]  /*f850*/  @!P4 IADD3 R82, P0, R76, R79.reuse, RZ ;  /* 0x0000004f4c52c210 */ /* 0x088fe40007f1e0ff */
[----:B-1----:R-:W-:Y:S02]  /*f860*/  @!P4 IADD3 R78, P1, R0, R79, RZ ;  /* 0x0000004f004ec210 */ /* 0x002fe40007f3e0ff */
[-C--:B------:R-:W-:Y:S01]  /*f870*/  @!P5 IADD3 R80, P2, R76, R5.reuse, RZ ;  /* 0x000000054c50d210 */ /* 0x080fe20007f5e0ff */
[--C-:B--2---:R-:W-:Y:S01]  /*f880*/  @!P4 IMAD.X R83, R21, 0x1, R4.reuse, P0 ;  /* 0x000000011553c824 */ /* 0x104fe200000e0604 */
[----:B------:R-:W-:Y:S01]  /*f890*/  @!P5 IADD3 R76, P3, R0, R5, RZ ;  /* 0x00000005004cd210 */ /* 0x000fe20007f7e0ff */
[----:B------:R-:W-:Y:S01]  /*f8a0*/  @!P4 IMAD.X R79, R77, 0x1, R4, P1 ;  /* 0x000000014d4fc824 */ /* 0x000fe200008e0604 */
[----:B------:R-:W-:Y:S02]  /*f8b0*/  @!P5 SHF.L.U64.HI R0, R203, 0x1, R224 ;  /* 0x00000001cb00d819 */ /* 0x000fe400000102e0 */
[----:B------:R-:W-:-:S02]  /*f8c0*/  CS2R R74, SRZ ;  /* 0x00000000004a7805 */ /* 0x000fc4000001ff00 */
[----:B------:R-:W-:Y:S02]  /*f8d0*/  CS2R R72, SRZ ;  /* 0x0000000000487805 */ /* 0x000fe4000001ff00 */
[----:B------:R-:W-:Y:S02]  /*f8e0*/  CS2R R6, SRZ ;  /* 0x0000000000067805 */ /* 0x000fe4000001ff00 */
[----:B------:R-:W-:Y:S02]  /*f8f0*/  CS2R R4, SRZ ;  /* 0x0000000000047805 */ /* 0x000fe4000001ff00 */
[----:B------:R-:W-:Y:S02]  /*f900*/  CS2R R14, SRZ ;  /* 0x00000000000e7805 */ /* 0x000fe4000001ff00 */
[----:B------:R-:W-:Y:S01]  /*f910*/  CS2R R12, SRZ ;  /* 0x00000000000c7805 */ /* 0x000fe2000001ff00 */
[--C-:B------:R-:W-:Y:S01]  /*f920*/  @!P5 IMAD.X R81, R21, 0x1, R0.reuse, P2 ;  /* 0x000000011551d824 */ /* 0x100fe200010e0600 */
[----:B------:R0:W5:Y:S01]  /*f930*/  @!P4 LD.E.128 R8, desc[UR60][R82.64] ;  /* 0x0000003c5208c980 */ /* 0x000162000c101d00 */
[----:B------:R-:W-:-:S03]  /*f940*/  @!P5 IMAD.X R77, R77, 0x1, R0, P3 ;  /* 0x000000014d4dd824 */ /* 0x000fc600018e0600 */
[----:B------:R0:W5:Y:S04]  /*f950*/  @!P4 LD.E.128 R72, desc[UR60][R78.64] ;  /* 0x0000003c4e48c980 */ /* 0x000168000c101d00 */
[----:B------:R0:W5:Y:S04]  /*f960*/  @!P5 LD.E.128 R4, desc[UR60][R80.64] ;  /* 0x0000003c5004d980 */ /* 0x000168000c101d00 */
[----:B------:R0:W5:Y:S02]  /*f970*/  @!P5 LD.E.128 R12, desc[UR60][R76.64] ;  /* 0x0000003c4c0cd980 */ /* 0x000164000c101d00 */
.L_x_1734:
[----:B------:R-:W-:Y:S05]  /*f980*/  BSYNC B1 ;  /* 0x0000000000017941 */ /* 0x000fea0003800000 */
.L_x_1733:
[----:B0-----:R-:W4:Y:S01]  /*f990*/  LDL R79, [R1+0x4c] ;  /* 0x00004c00014f7983 */ /* 0x001f220000100800 */
[----:B------:R-:W0:Y:S03]  /*f9a0*/  SYNCS.PHASECHK.TRANS64.TRYWAIT P0, [R18+URZ+0x30800], R109 ;  /* 0x0308006d120075a7 */ /* 0x000e26000800017f */
[----:B------:R-:W4:Y:S01]  /*f9b0*/  LDL R78, [R1+0xc] ;  /* 0x00000c00014e7983 */ /* 0x000f220000100800 */
[----:B-1---5:R-:W-:Y:S01]  /*f9c0*/  IMAD.MOV.U32 R0, RZ, RZ, R6 ;  /* 0x000000ffff007224 */ /* 0x022fe200078e0006 */
[----:B------:R-:W-:Y:S01]  /*f9d0*/  BSSY B1, `(.L_x_1735) ;  /* 0x0000024000017945 */ /* 0x000fe20003800000 */
[----:B---3--:R-:W-:Y:S02]  /*f9e0*/  IMAD.MOV.U32 R76, RZ, RZ, R5 ;  /* 0x000000ffff4c7224 */ /* 0x008fe400078e0005 */
[----:B------:R-:W-:Y:S01]  /*f9f0*/  IMAD.MOV.U32 R77, RZ, RZ, R10 ;  /* 0x000000ffff4d7224 */ /* 0x000fe200078e000a */
[----:B------:R-:W-:Y:S01]  /*fa00*/  PRMT R84, R0, 0x7610, R84 ;  /* 0x0000761000547816 */ /* 0x000fe20000000054 */
[----:B--2---:R-:W-:Y:S01]  /*fa10*/  IMAD.MOV.U32 R21, RZ, RZ, R7 ;  /* 0x000000ffff157224 */ /* 0x004fe200078e0007 */
        /* <DEDUP_REMOVED lines=19> */
[----:B------:R-:W-:-:S03]  /*fb50*/  IMAD.MOV.U32 R77, RZ, RZ, R75 ;  /* 0x000000ffff4d7224 */ /* 0x000fc600078e004b */
[----:B------:R-:W-:Y:S01]  /*fb60*/  PRMT R106, R76, 0x7610, R106 ;  /* 0x000076104c6a7816 */ /* 0x000fe2000000006a */
[----:B------:R-:W-:Y:S01]  /*fb70*/  IMAD.MOV.U32 R76, RZ, RZ, R73 ;  /* 0x000000ffff4c7224 */ /* 0x000fe200078e0049 */
[----:B------:R-:W-:Y:S02]  /*fb80*/  PRMT R107, R77, 0x7610, R107 ;  /* 0x000076104d6b7816 */ /* 0x000fe4000000006b */
[----:B----4-:R-:W-:Y:S02]  /*fb90*/  VIADDMNMX R21, R89, -R79, 0x80, PT ;  /* 0x0000008059157446 */ /* 0x010fe4000380094f */
[----:B------:R-:W-:Y:S02]  /*fba0*/  PRMT R89, R0, 0x7610, R89 ;  /* 0x0000761000597816 */ /* 0x000fe40000000059 */
[----:B------:R-:W-:Y:S01]  /*fbb0*/  ISETP.GE.AND P1, PT, R78, R21, PT ;  /* 0x000000154e00720c */ /* 0x000fe20003f26270 */
[----:B------:R-:W-:Y:S01]  /*fbc0*/  IMAD.MOV.U32 R78, RZ, RZ, R72 ;  /* 0x000000ffff4e7224 */ /* 0x000fe200078e0048 */
[----:B------:R-:W-:-:S04]  /*fbd0*/  SHF.R.S32.HI R0, RZ, 0x1f, R205 ;  /* 0x0000001fff007819 */ /* 0x000fc800000114cd */
[----:B------:R-:W-:Y:S02]  /*fbe0*/  PRMT R108, R78, 0x7610, R108 ;  /* 0x000076104e6c7816 */ /* 0x000fe4000000006c */
[----:B------:R-:W-:Y:S01]  /*fbf0*/  LEA.HI R0, R0, R205, RZ, 0x3 ;  /* 0x000000cd00007211 */ /* 0x000fe200078f18ff */
[----:B0-----:R-:W-:Y:S06]  /*fc00*/  @!P0 BRA `(.L_x_1736) ;  /* 0x000001b400d88947 */ /* 0x001fec0003800000 */
.L_x_2082:
[----:B------:R-:W-:Y:S05]  /*fc10*/  BSYNC B1 ;  /* 0x0000000000017941 */ /* 0x000fea0003800000 */
.L_x_1735:
[----:B------:R-:W-:Y:S01]  /*fc20*/  BSSY B1, `(.L_x_1737) ;  /* 0x00000dd000017945 */ /* 0x000fe20003800000 */
[----:B0-----:R-:W-:Y:S02]  /*fc30*/  PRMT R109, R76, 0x7610, R109 ;  /* 0x000076104c6d7816 */ /* 0x001fe4000000006d */
[----:B------:R-:W-:Y:S01]  /*fc40*/  SHF.R.S32.HI R0, RZ, 0x3, R0 ;  /* 0x00000003ff007819 */ /* 0x000fe20000011400 */
[----:B------:R-:W-:Y:S06]  /*fc50*/  @P1 BRA `(.L_x_1738) ;  /* 0x0000000c00641947 */ /* 0x000fec0003800000 */
[----:B------:R0:W5:Y:S01]  /*fc60*/  LDL R161, [R1+0x54] ;  /* 0x0000540001a17983 */ /* 0x0001620000100800 */
[----:B------:R-:W1:Y:S03]  /*fc70*/  LDC R143, c[0x0][0x3f4] ;  /* 0x0000fd00ff8f7b82 */ /* 0x000e660000000800 */
[----:B------:R0:W5:Y:S04]  /*fc80*/  LDL R160, [R1+0xa8] ;  /* 0x0000a80001a07983 */ /* 0x0001680000100800 */
[----:B------:R0:W5:Y:S01]  /*fc90*/  LDL R159, [R1+0x5c] ;  /* 0x00005c00019f7983 */ /* 0x0001620000100800 */
[----:B------:R-:W-:Y:S01]  /*fca0*/  BSSY B2, `(.L_x_1739) ;  /* 0x000006c000027945 */ /* 0x000fe20003800000 */
[----:B-1----:R-:W-:-:S02]  /*fcb0*/  ISETP.GE.AND P0, PT, R16, R143, PT ;  /* 0x0000008f1000720c */ /* 0x002fc40003f06270 */
[----:B------:R-:W-:-:S11]  /*fcc0*/  ISETP.GE.AND P1, PT, R205, R143, PT ;  /* 0x0000008fcd00720c */ /* 0x000fd60003f26270 */
[----:B0-----:R-:W-:Y:S05]  /*fcd0*/  @P0 BRA `(.L_x_1740) ;  /* 0x0000000400a00947 */ /* 0x001fea0003800000 */
[----:B------:R-:W2:Y:S04]  /*fce0*/  LDL R77, [R1+0x70] ;  /* 0x00007000014d7983 */ /* 0x000ea80000100800 */
[----:B------:R-:W3:Y:S01]  /*fcf0*/  LDL R162, [R1+0x60] ;  /* 0x0000600001a27983 */ /* 0x000ee20000100800 */
[----:B------:R-:W-:Y:S02]  /*fd00*/  SHF.R.U64 R149, R66, 0x10, R67 ;  /* 0x0000001042957819 */ /* 0x000fe40000001243 */
[----:B------:R-:W-:Y:S02]  /*fd10*/  SHF.R.U64 R66, R56, 0x10, R57 ;  /* 0x0000001038427819 */ /* 0x000fe40000001239 */
[----:B------:R-:W-:Y:S02]  /*fd20*/  SHF.R.U64 R153, R64, 0x10, R65 ;  /* 0x0000001040997819 */ /* 0x000fe40000001241 */
[----:B------:R-:W-:-:S02]  /*fd30*/  SHF.R.U32.HI R148, RZ, 0x10, R67 ;  /* 0x00000010ff947819 */ /* 0x000fc40000011643 */
[----:B------:R-:W-:Y:S02]  /*fd40*/  PRMT R155, R145, 0x5410, R66 ;  /* 0x00005410919b7816 */ /* 0x000fe40000000042 */
[----:B------:R-:W-:Y:S02]  /*fd50*/  PRMT R146, R146, 0x5410, R153 ;  /* 0x0000541092927816 */ /* 0x000fe40000000099 */
[----:B------:R-:W-:Y:S01]  /*fd60*/  SHF.R.U32.HI R151, RZ, 0x10, R65 ;  /* 0x00000010ff977819 */ /* 0x000fe20000011641 */
[----:B------:R-:W-:Y:S01]  /*fd70*/  IMAD.U32 R154, R155, 0x10000, RZ ;  /* 0x000100009b9a7824 */ /* 0x000fe200078e00ff */
[----:B------:R-:W-:Y:S02]  /*fd80*/  PRMT R56, R87, 0x5432, R148 ;  /* 0x0000543257387816 */ /* 0x000fe40000000094 */
[--C-:B------:R-:W-:Y:S02]  /*fd90*/  SHF.R.U64 R65, R58, 0x10, R59.reuse ;  /* 0x000000103a417819 */ /* 0x100fe4000000123b */
[----:B------:R-:W-:-:S02]  /*fda0*/  SHF.R.U32.HI R58, RZ, 0x10, R59 ;  /* 0x00000010ff3a7819 */ /* 0x000fc4000001163b */
[----:B------:R-:W-:Y:S02]  /*fdb0*/  SHF.R.U32.HI R64, RZ, 0x10, R57 ;  /* 0x00000010ff407819 */ /* 0x000fe40000011639 */
[----:B------:R-:W-:Y:S02]  /*fdc0*/  PRMT R144, R144, 0x5410, R151 ;  /* 0x0000541090907816 */ /* 0x000fe40000000097 */
[----:B------:R-:W-:Y:S02]  /*fdd0*/  PRMT R58, R85, 0x5432, R58 ;  /* 0x00005432553a7816 */ /* 0x000fe4000000003a */
[----:B------:R-:W-:Y:S02]  /*fde0*/  PRMT R147, R147, 0x5410, R64 ;  /* 0x0000541093937816 */ /* 0x000fe40000000040 */
[----:B------:R-:W-:Y:S02]  /*fdf0*/  PRMT R57, R88, 0x5432, R149 ;  /* 0x0000543258397816 */ /* 0x000fe40000000095 */
[----:B------:R-:W-:-:S02]  /*fe00*/  LOP3.LUT R155, R155, 0xffff0000, RZ, 0xc0, !PT ;  /* 0xffff00009b9b7812 */ /* 0x000fc400078ec0ff */
[----:B------:R-:W-:Y:S02]  /*fe10*/  PRMT R65, R86, 0x5432, R65 ;  /* 0x0000543256417816 */ /* 0x000fe40000000041 */
[----:B--2---:R-:W-:-:S04]  /*fe20*/  LEA.HI R76, R143, R77, RZ, 0x1d ;  /* 0x0000004d8f4c7211 */ /* 0x004fc800078fe8ff */
[----:B------:R-:W-:Y:S01]  /*fe30*/  SHF.R.S32.HI R79, RZ, 0x1f, R76 ;  /* 0x0000001fff4f7819 */ /* 0x000fe2000001144c */
[----:B------:R-:W-:-:S03]  /*fe40*/  IMAD.SHL.U32 R77, R76, 0x8, RZ ;  /* 0x000000084c4d7824 */ /* 0x000fc600078e00ff */
[----:B------:R-:W-:Y:S02]  /*fe50*/  LEA.HI R79, R79, R76, RZ, 0x3 ;  /* 0x0000004c4f4f7211 */ /* 0x000fe400078f18ff */
[----:B-----5:R-:W-:-:S03]  /*fe60*/  LOP3.LUT R77, R161, 0x38, R77, 0xf8, !PT ;  /* 0x00000038a14d7812 */ /* 0x020fc600078ef84d */
[----:B------:R-:W-:Y:S01]  /*fe70*/  IMAD.SHL.U32 R79, R79, 0x400, RZ ;  /* 0x000004004f4f7824 */ /* 0x000fe200078e00ff */
[----:B------:R-:W-:-:S04]  /*fe80*/  LOP3.LUT R76, R77, R160, RZ, 0x3c, !PT ;  /* 0x000000a04d4c7212 */ /* 0x000fc800078e3cff */
[----:B------:R-:W-:-:S04]  /*fe90*/  LOP3.LUT R79, R79, 0x7fffe000, RZ, 0xc0, !PT ;  /* 0x7fffe0004f4f7812 */ /* 0x000fc800078ec0ff */
[----:B------:R-:W-:Y:S02]  /*fea0*/  IADD3 R81, R76, R79, R159 ;  /* 0x0000004f4c517210 */ /* 0x000fe40007ffe09f */
[----:B---3--:R-:W0:Y:S03]  /*feb0*/  LDS.128 R76, [R162] ;  /* 0x00000000a24c7984 */ /* 0x008e260000000c00 */
        /* <DEDUP_REMOVED lines=13> */
[----:B------:R-:W-:Y:S01]  /*ff90*/  LOP3.LUT R152, R81, 0xffff0000, RZ, 0xc0, !PT ;  /* 0xffff000051987812 */ /* 0x000fe200078ec0ff */
[----:B------:R-:W-:Y:S01]  /*ffa0*/  FMUL.FTZ R156, R77, R154 ;  /* 0x0000009a4d9c7220 */ /* 0x000fe20000410000 */
[----:B------:R-:W-:-:S02]  /*ffb0*/  IMAD.U32 R151, R81, 0x10000, RZ ;  /* 0x0001000051977824 */ /* 0x000fc400078e00ff */
[-C--:B------:R-:W-:Y:S01]  /*ffc0*/  FMUL.FTZ R158, R77, R80.reuse ;  /* 0x000000504d9e7220 */ /* 0x080fe20000410000 */
[----:B------:R-:W-:Y:S02]  /*ffd0*/  IMAD.U32 R153, R83, 0x10000, RZ ;  /* 0x0001000053997824 */ /* 0x000fe400078e00ff */
[C---:B------:R-:W-:Y:S01]  /*ffe0*/  FFMA.FTZ R77, R145.reuse, R80, -R156 ;  /* 0x00000050914d7223 */ /* 0x040fe2000001089c */
[----:B------:R-:W-:Y:S02]  /*fff0*/  IMAD.U32 R80, R144, 0x10000, RZ ;  /* 0x0001000090507824 */ /* 0x000fe400078e00ff */
[----:B------:R-:W-:Y:S01]  /*10000*/  FFMA.FTZ R79, R145, R154, R158 ;  /* 0x0000009a914f7223 */ /* 0x000fe2000001009e */
[----:B------:R-:W-:Y:S01]  /*10010*/  IMAD.U32 R156, R58, 0x10000, RZ ;  /* 0x000100003a9c7824 */ /* 0x000fe200078e00ff */
[C---:B------:R-:W-:Y:S01]  /*10020*/  LOP3.LUT R67, R82.reuse, 0xffff0000, RZ, 0xc0, !PT ;  /* 0xffff000052437812 */ /* 0x040fe200078ec0ff */
[----:B------:R-:W-:Y:S01]  /*10030*/  IMAD.U32 R81, R82, 0x10000, RZ ;  /* 0x0001000052517824 */ /* 0x000fe200078e00ff */
[----:B------:R-:W-:Y:S01]  /*10040*/  LOP3.LUT R82, R83, 0xffff0000, RZ, 0xc0, !PT ;  /* 0xffff000053527812 */ /* 0x000fe200078ec0ff */
[----:B------:R-:W-:-:S02]  /*10050*/  IMAD.U32 R154, R56, 0x10000, RZ ;  /* 0x00010000389a7824 */ /* 0x000fc400078e00ff */
[----:B------:R-:W-:Y:S01]  /*10060*/  FMUL.FTZ R145, R151, R80 ;  /* 0x0000005097917220 */ /* 0x000fe20000410000 */
[----:B------:R-:W-:Y:S02]  /*10070*/  IMAD.U32 R83, R147, 0x10000, RZ ;  /* 0x0001000093537824 */ /* 0x000fe400078e00ff */
[C---:B------:R-:W-:Y:S01]  /*10080*/  FMUL.FTZ R158, R153.reuse, R156 ;  /* 0x0000009c999e7220 */ /* 0x040fe20000410000 */
[-C--:B------:R-:W-:Y:S01]  /*10090*/  FMUL.FTZ R153, R153, R154.reuse ;  /* 0x0000009a99997220 */ /* 0x080fe20000410000 */
[----:B------:R-:W-:Y:S01]  /*100a0*/  LOP3.LUT R147, R147, 0xffff0000, RZ, 0xc0, !PT ;  /* 0xffff000093937812 */ /* 0x000fe200078ec0ff */
[-C--:B------:R-:W-:Y:S01]  /*100b0*/  FMUL.FTZ R157, R151, R83.reuse ;  /* 0x00000053979d7220 */ /* 0x080fe20000410000 */
[----:B------:R-:W-:Y:S01]  /*100c0*/  FFMA.FTZ R145, R148, R83, R145 ;  /* 0x0000005394917223 */ /* 0x000fe20000010091 */
[----:B------:R-:W-:Y:S01]  /*100d0*/  LOP3.LUT R151, R146, 0xffff0000, RZ, 0xc0, !PT ;  /* 0xffff000092977812 */ /* 0x000fe200078ec0ff */
[C---:B------:R-:W-:Y:S01]  /*100e0*/  FFMA.FTZ R83, R149.reuse, R154, -R158 ;  /* 0x0000009a95537223 */ /* 0x040fe2000001089e */
[----:B------:R-:W-:Y:S01]  /*100f0*/  FFMA.FTZ R146, R149, R156, R153 ;  /* 0x0000009c95927223 */ /* 0x000fe20000010099 */
[----:B------:R-:W-:Y:S01]  /*10100*/  FMUL.FTZ R153, R150, R155 ;  /* 0x0000009b96997220 */ /* 0x000fe20000410000 */
[----:B------:R-:W-:Y:S01]  /*10110*/  LOP3.LUT R149, R144, 0xffff0000, RZ, 0xc0, !PT ;  /* 0xffff000090957812 */ /* 0x000fe200078ec0ff */
[----:B------:R-:W-:Y:S01]  /*10120*/  FFMA.FTZ R80, R148, R80, -R157 ;  /* 0x0000005094507223 */ /* 0x000fe2000001089d */
[-C--:B------:R-:W-:Y:S01]  /*10130*/  FMUL.FTZ R157, R150, R151.reuse ;  /* 0x00000097969d7220 */ /* 0x080fe20000410000 */
[----:B------:R-:W-:Y:S01]  /*10140*/  FFMA.FTZ R150, R66, R151, -R153 ;  /* 0x0000009742967223 */ /* 0x000fe20000010899 */
[C---:B------:R-:W-:Y:S01]  /*10150*/  FMUL.FTZ R151, R152.reuse, R147 ;  /* 0x0000009398977220 */ /* 0x040fe20000410000 */
[----:B------:R-:W-:Y:S01]  /*10160*/  FMUL.FTZ R154, R152, R149 ;  /* 0x00000095989a7220 */ /* 0x000fe20000410000 */
[----:B------:R-:W-:Y:S01]  /*10170*/  FFMA.FTZ R152, R66, R155, R157 ;  /* 0x0000009b42987223 */ /* 0x000fe2000001009d */
[----:B------:R-:W-:-:S02]  /*10180*/  IMAD.U32 R148, R65, 0x10000, RZ ;  /* 0x0001000041947824 */ /* 0x000fc400078e00ff */
[C---:B------:R-:W-:Y:S01]  /*10190*/  FFMA.FTZ R151, R76.reuse, R149, -R151 ;  /* 0x000000954c977223 */ /* 0x040fe20000010897 */
[----:B------:R-:W-:Y:S01]  /*101a0*/  FFMA.FTZ R154, R76, R147, R154 ;  /* 0x000000934c9a7223 */ /* 0x000fe2000001009a */
[----:B------:R-:W-:Y:S01]  /*101b0*/  LOP3.LUT R76, R65, 0xffff0000, RZ, 0xc0, !PT ;  /* 0xffff0000414c7812 */ /* 0x000fe200078ec0ff */
[C---:B------:R-:W-:Y:S01]  /*101c0*/  IMAD.U32 R144, R57.reuse, 0x10000, RZ ;  /* 0x0001000039907824 */ /* 0x040fe200078e00ff */
[----:B------:R-:W-:Y:S01]  /*101d0*/  LOP3.LUT R66, R57, 0xffff0000, RZ, 0xc0, !PT ;  /* 0xffff000039427812 */ /* 0x000fe200078ec0ff */
[C---:B------:R-:W-:Y:S01]  /*101e0*/  FMUL.FTZ R153, R81.reuse, R148 ;  /* 0x0000009451997220 */ /* 0x040fe20000410000 */
[----:B------:R-:W-:Y:S01]  /*101f0*/  LOP3.LUT R65, R58, 0xffff0000, RZ, 0xc0, !PT ;  /* 0xffff00003a417812 */ /* 0x000fe200078ec0ff */
[----:B------:R-:W-:Y:S01]  /*10200*/  FMUL.FTZ R81, R81, R144 ;  /* 0x0000009051517220 */ /* 0x000fe20000410000 */
[----:B------:R-:W-:Y:S01]  /*10210*/  LOP3.LUT R57, R56, 0xffff0000, RZ, 0xc0, !PT ;  /* 0xffff000038397812 */ /* 0x000fe200078ec0ff */
[C---:B------:R-:W-:Y:S01]  /*10220*/  FMUL.FTZ R56, R67.reuse, R76 ;  /* 0x0000004c43387220 */ /* 0x040fe20000410000 */
[----:B------:R-:W-:Y:S01]  /*10230*/  FMUL.FTZ R67, R67, R66 ;  /* 0x0000004243437220 */ /* 0x000fe20000410000 */
[----:B------:R-:W-:Y:S01]  /*10240*/  FMUL.FTZ R147, R82, R65 ;  /* 0x0000004152937220 */ /* 0x000fe20000410000 */
[----:B------:R-:W-:Y:S01]  /*10250*/  FFMA.FTZ R153, R64, R144, -R153 ;  /* 0x0000009040997223 */ /* 0x000fe20000010899 */
[-C--:B------:R-:W-:Y:S01]  /*10260*/  FMUL.FTZ R82, R82, R57.reuse ;  /* 0x0000003952527220 */ /* 0x080fe20000410000 */
[C---:B------:R-:W-:Y:S01]  /*10270*/  FFMA.FTZ R58, R59.reuse, R66, -R56 ;  /* 0x000000423b3a7223 */ /* 0x040fe20000010838 */
[----:B------:R-:W-:Y:S01]  /*10280*/  FFMA.FTZ R66, R59, R76, R67 ;  /* 0x0000004c3b427223 */ /* 0x000fe20000010043 */
[----:B------:R-:W-:Y:S01]  /*10290*/  FFMA.FTZ R76, R78, R57, -R147 ;  /* 0x000000394e4c7223 */ /* 0x000fe20000010893 */
        /* <DEDUP_REMOVED lines=12> */
.L_x_1740:
[----:B------:R-:W-:Y:S05]  /*10360*/  BSYNC B2 ;  /* 0x0000000000027941 */ /* 0x000fea0003800000 */
.L_x_1739:
[----:B------:R-:W-:Y:S05]  /*10370*/  @P1 BRA `(.L_x_1738) ;  /* 0x00000004009c1947 */ /* 0x000fea0003800000 */
[----:B0-----:R-:W2:Y:S01]  /*10380*/  LDL R142, [R1+0x9c] ;  /* 0x00009c00018e7983 */ /* 0x001ea20000100800 */
[----:B------:R-:W-:Y:S02]  /*10390*/  LEA.HI R143, R143, R0, RZ, 0x1d ;  /* 0x000000008f8f7211 */ /* 0x000fe400078fe8ff */
[----:B------:R-:W-:Y:S02]  /*103a0*/  SHF.R.U64 R79, R68, 0x10, R69 ;  /* 0x00000010444f7819 */ /* 0x000fe40000001245 */
[----:B------:R-:W-:Y:S01]  /*103b0*/  SHF.R.S32.HI R58, RZ, 0x1f, R143 ;  /* 0x0000001fff3a7819 */ /* 0x000fe2000001148f */
[----:B------:R-:W-:Y:S01]  /*103c0*/  IMAD.SHL.U32 R56, R143, 0x8, RZ ;  /* 0x000000088f387824 */ /* 0x000fe200078e00ff */
[----:B------:R-:W-:Y:S02]  /*103d0*/  SHF.R.U32.HI R68, RZ, 0x10, R69 ;  /* 0x00000010ff447819 */ /* 0x000fe40000011645 */
[----:B------:R-:W-:Y:S02]  /*103e0*/  LEA.HI R58, R58, R143, RZ, 0x3 ;  /* 0x0000008f3a3a7211 */ /* 0x000fe400078f18ff */
[----:B-----5:R-:W-:-:S02]  /*103f0*/  LOP3.LUT R56, R161, 0x38, R56, 0xf8, !PT ;  /* 0x00000038a1387812 */ /* 0x020fc400078ef838 */
[--C-:B------:R-:W-:Y:S01]  /*10400*/  SHF.R.U64 R69, R60, 0x10, R61.reuse ;  /* 0x000000103c457819 */ /* 0x100fe2000000123d */
[----:B------:R-:W-:Y:S01]  /*10410*/  IMAD.SHL.U32 R58, R58, 0x400, RZ ;  /* 0x000004003a3a7824 */ /* 0x000fe200078e00ff */
[----:B------:R-:W-:Y:S02]  /*10420*/  LOP3.LUT R57, R56, R160, RZ, 0x3c, !PT ;  /* 0x000000a038397212 */ /* 0x000fe400078e3cff */
[----:B------:R-:W-:Y:S02]  /*10430*/  SHF.R.U32.HI R60, RZ, 0x10, R61 ;  /* 0x00000010ff3c7819 */ /* 0x000fe4000001163d */
[----:B------:R-:W-:Y:S02]  /*10440*/  LOP3.LUT R58, R58, 0x7fffe000, RZ, 0xc0, !PT ;  /* 0x7fffe0003a3a7812 */ /* 0x000fe400078ec0ff */
[----:B------:R-:W-:Y:S02]  /*10450*/  SHF.R.U64 R61, R62, 0x10, R63 ;  /* 0x000000103e3d7819 */ /* 0x000fe4000000123f */
[----:B------:R-:W-:-:S02]  /*10460*/  IADD3 R65, R57, R58, R159 ;  /* 0x0000003a39417210 */ /* 0x000fc40007ffe09f */
[----:B------:R-:W-:Y:S02]  /*10470*/  SHF.R.U64 R77, R70, 0x10, R71 ;  /* 0x00000010464d7819 */ /* 0x000fe40000001247 */
[----:B------:R-:W-:Y:S01]  /*10480*/  PRMT R140, R140, 0x5410, R79 ;  /* 0x000054108c8c7816 */ /* 0x000fe2000000004f */
[----:B------:R-:W-:Y:S01]  /*10490*/  IMAD R76, R65, 0x2, R18 ;  /* 0x00000002414c7824 */ /* 0x000fe200078e0212 */
[----:B------:R-:W-:Y:S02]  /*104a0*/  PRMT R136, R136, 0x5410, R69 ;  /* 0x0000541088887816 */ /* 0x000fe40000000045 */
[----:B------:R-:W-:Y:S02]  /*104b0*/  PRMT R137, R137, 0x5410, R60 ;  /* 0x0000541089897816 */ /* 0x000fe4000000003c */
[----:B------:R-:W0:Y:S01]  /*104c0*/  LDS.128 R64, [R76+0x10400] ;  /* 0x010400004c407984 */ /* 0x000e220000000c00 */
[----:B------:R-:W-:Y:S01]  /*104d0*/  PRMT R134, R134, 0x5410, R61 ;  /* 0x0000541086867816 */ /* 0x000fe2000000003d */
[----:B------:R-:W-:Y:S01]  /*104e0*/  IMAD.U32 R78, R136, 0x10000, RZ ;  /* 0x00010000884e7824 */ /* 0x000fe200078e00ff */
[----:B------:R-:W-:Y:S01]  /*104f0*/  SHF.R.U32.HI R62, RZ, 0x10, R63 ;  /* 0x00000010ff3e7819 */ /* 0x000fe2000001163f */
[----:B------:R-:W-:Y:S01]  /*10500*/  IMAD.U32 R79, R137, 0x10000, RZ ;  /* 0x00010000894f7824 */ /* 0x000fe200078e00ff */
[----:B------:R-:W-:-:S02]  /*10510*/  PRMT R141, R141, 0x5410, R68 ;  /* 0x000054108d8d7816 */ /* 0x000fc40000000044 */
[----:B------:R-:W-:Y:S01]  /*10520*/  PRMT R138, R138, 0x5410, R77 ;  /* 0x000054108a8a7816 */ /* 0x000fe2000000004d */
[----:B------:R-:W-:Y:S01]  /*10530*/  IMAD.U32 R77, R140, 0x10000, RZ ;  /* 0x000100008c4d7824 */ /* 0x000fe200078e00ff */
[----:B------:R-:W-:Y:S02]  /*10540*/  SHF.R.U32.HI R70, RZ, 0x10, R71 ;  /* 0x00000010ff467819 */ /* 0x000fe40000011647 */
[----:B------:R-:W-:Y:S02]  /*10550*/  PRMT R135, R135, 0x5410, R62 ;  /* 0x0000541087877816 */ /* 0x000fe4000000003e */
[----:B------:R-:W-:Y:S02]  /*10560*/  PRMT R139, R139, 0x5410, R70 ;  /* 0x000054108b8b7816 */ /* 0x000fe40000000046 */
[----:B------:R-:W-:Y:S02]  /*10570*/  LOP3.LUT R136, R136, 0xffff0000, RZ, 0xc0, !PT ;  /* 0xffff000088887812 */ /* 0x000fe400078ec0ff */
[----:B------:R-:W-:Y:S01]  /*10580*/  LOP3.LUT R140, R140, 0xffff0000, RZ, 0xc0, !PT ;  /* 0xffff00008c8c7812 */ /* 0x000fe200078ec0ff */
[C---:B0-----:R-:W-:Y:S01]  /*10590*/  IMAD.U32 R69, R65.reuse, 0x10000, RZ ;  /* 0x0001000041457824 */ /* 0x041fe200078e00ff */
[----:B------:R-:W-:Y:S01]  /*105a0*/  LOP3.LUT R65, R65, 0xffff0000, RZ, 0xc0, !PT ;  /* 0xffff000041417812 */ /* 0x000fe200078ec0ff */
[C---:B------:R-:W-:Y:S01]  /*105b0*/  IMAD.U32 R71, R67.reuse, 0x10000, RZ ;  /* 0x0001000043477824 */ /* 0x040fe200078e00ff */
[----:B------:R-:W-:Y:S01]  /*105c0*/  LOP3.LUT R67, R67, 0xffff0000, RZ, 0xc0, !PT ;  /* 0xffff000043437812 */ /* 0x000fe200078ec0ff */
[----:B------:R-:W-:Y:S01]  /*105d0*/  FMUL.FTZ R143, R69, R79 ;  /* 0x0000004f458f7220 */ /* 0x000fe20000410000 */
[C---:B------:R-:W-:Y:S01]  /*105e0*/  IMAD.U32 R70, R66.reuse, 0x10000, RZ ;  /* 0x0001000042467824 */ /* 0x040fe200078e00ff */
[----:B------:R-:W-:Y:S01]  /*105f0*/  LOP3.LUT R66, R66, 0xffff0000, RZ, 0xc0, !PT ;  /* 0xffff000042427812 */ /* 0x000fe200078ec0ff */
[----:B--2---:R-:W0:Y:S02]  /*10600*/  LDS.128 R56, [R142] ;  /* 0x000000008e387984 */ /* 0x004e240000000c00 */
        /* <DEDUP_REMOVED lines=13> */
[C---:B------:R-:W-:Y:S01]  /*106e0*/  FFMA.FTZ R81, R60.reuse, R77, -R81 ;  /* 0x0000004d3c517223 */ /* 0x040fe20000010851 */
[----:B------:R-:W-:Y:S01]  /*106f0*/  FFMA.FTZ R83, R60, R78, R83 ;  /* 0x0000004e3c537223 */ /* 0x000fe20000010053 */
[----:B------:R-:W-:Y:S02]  /*10700*/  IMAD.U32 R77, R135, 0x10000, RZ ;  /* 0x00010000874d7824 */ /* 0x000fe400078e00ff */
[-C--:B------:R-:W-:Y:S01]  /*10710*/  FMUL.FTZ R69, R69, R59.reuse ;  /* 0x0000003b45457220 */ /* 0x080fe20000410000 */
[----:B------:R-:W-:Y:S02]  /*10720*/  IMAD.U32 R60, R139, 0x10000, RZ ;  /* 0x000100008b3c7824 */ /* 0x000fe400078e00ff */
[C---:B------:R-:W-:Y:S01]  /*10730*/  FFMA.FTZ R143, R62.reuse, R59, -R143 ;  /* 0x0000003b3e8f7223 */ /* 0x040fe2000001088f */
[C---:B------:R-:W-:Y:S01]  /*10740*/  FMUL.FTZ R59, R71.reuse, R77 ;  /* 0x0000004d473b7220 */ /* 0x040fe20000410000 */
[----:B------:R-:W-:Y:S01]  /*10750*/  FFMA.FTZ R69, R62, R79, R69 ;  /* 0x0000004f3e457223 */ /* 0x000fe20000010045 */
[-C--:B------:R-:W-:Y:S01]  /*10760*/  FMUL.FTZ R78, R71, R60.reuse ;  /* 0x0000003c474e7220 */ /* 0x080fe20000410000 */
[----:B------:R-:W-:Y:S01]  /*10770*/  LOP3.LUT R62, R137, 0xffff0000, RZ, 0xc0, !PT ;  /* 0xffff0000893e7812 */ /* 0x000fe200078ec0ff */
[C---:B------:R-:W-:Y:S01]  /*10780*/  FFMA.FTZ R71, R68.reuse, R60, -R59 ;  /* 0x0000003c44477223 */ /* 0x040fe2000001083b */
[----:B------:R-:W-:Y:S01]  /*10790*/  LOP3.LUT R60, R141, 0xffff0000, RZ, 0xc0, !PT ;  /* 0xffff00008d3c7812 */ /* 0x000fe200078ec0ff */
[----:B------:R-:W-:Y:S01]  /*107a0*/  FFMA.FTZ R77, R68, R77, R78 ;  /* 0x0000004d444d7223 */ /* 0x000fe2000001004e */
[C---:B------:R-:W-:Y:S01]  /*107b0*/  FMUL.FTZ R68, R64.reuse, R136 ;  /* 0x0000008840447220 */ /* 0x040fe20000410000 */
[----:B------:R-:W-:Y:S01]  /*107c0*/  FMUL.FTZ R78, R64, R140 ;  /* 0x0000008c404e7220 */ /* 0x000fe20000410000 */
[----:B------:R-:W-:-:S02]  /*107d0*/  IMAD.U32 R64, R134, 0x10000, RZ ;  /* 0x0001000086407824 */ /* 0x000fc400078e00ff */
[C---:B------:R-:W-:Y:S01]  /*107e0*/  FMUL.FTZ R80, R65.reuse, R62 ;  /* 0x0000003e41507220 */ /* 0x040fe20000410000 */
[----:B------:R-:W-:Y:S02]  /*107f0*/  IMAD.U32 R59, R138, 0x10000, RZ ;  /* 0x000100008a3b7824 */ /* 0x000fe400078e00ff */
[----:B------:R-:W-:Y:S01]  /*10800*/  FMUL.FTZ R65, R65, R60 ;  /* 0x0000003c41417220 */ /* 0x000fe20000410000 */
[C---:B------:R-:W-:Y:S01]  /*10810*/  FMUL.FTZ R82, R70.reuse, R64 ;  /* 0x0000004046527220 */ /* 0x040fe20000410000 */
[C---:B------:R-:W-:Y:S01]  /*10820*/  FFMA.FTZ R80, R57.reuse, R60, -R80 ;  /* 0x0000003c39507223 */ /* 0x040fe20000010850 */
[-C--:B------:R-:W-:Y:S01]  /*10830*/  FMUL.FTZ R70, R70, R59.reuse ;  /* 0x0000003b46467220 */ /* 0x080fe20000410000 */
[----:B------:R-:W-:Y:S01]  /*10840*/  FFMA.FTZ R62, R57, R62, R65 ;  /* 0x0000003e393e7223 */ /* 0x000fe20000010041 */
[----:B------:R-:W-:Y:S01]  /*10850*/  FFMA.FTZ R82, R63, R59, -R82 ;  /* 0x0000003b3f527223 */ /* 0x000fe20000010852 */
[----:B------:R-:W-:Y:S01]  /*10860*/  LOP3.LUT R59, R134, 0xffff0000, RZ, 0xc0, !PT ;  /* 0xffff0000863b7812 */ /* 0x000fe200078ec0ff */
[C---:B------:R-:W-:Y:S01]  /*10870*/  FFMA.FTZ R68, R61.reuse, R140, -R68 ;  /* 0x0000008c3d447223 */ /* 0x040fe20000010844 */
[----:B------:R-:W-:Y:S01]  /*10880*/  LOP3.LUT R57, R138, 0xffff0000, RZ, 0xc0, !PT ;  /* 0xffff00008a397812 */ /* 0x000fe200078ec0ff */
[----:B------:R-:W-:Y:S01]  /*10890*/  FFMA.FTZ R78, R61, R136, R78 ;  /* 0x000000883d4e7223 */ /* 0x000fe2000001004e */
[----:B------:R-:W-:Y:S01]  /*108a0*/  LOP3.LUT R135, R135, 0xffff0000, RZ, 0xc0, !PT ;  /* 0xffff000087877812 */ /* 0x000fe200078ec0ff */
[C---:B------:R-:W-:Y:S01]  /*108b0*/  FMUL.FTZ R61, R66.reuse, R59 ;  /* 0x0000003b423d7220 */ /* 0x040fe20000410000 */
[----:B------:R-:W-:Y:S01]  /*108c0*/  LOP3.LUT R139, R139, 0xffff0000, RZ, 0xc0, !PT ;  /* 0xffff00008b8b7812 */ /* 0x000fe200078ec0ff */
[----:B------:R-:W-:Y:S01]  /*108d0*/  FMUL.FTZ R66, R66, R57 ;  /* 0x0000003942427220 */ /* 0x000fe20000410000 */
[----:B------:R-:W-:Y:S01]  /*108e0*/  FFMA.FTZ R70, R63, R64, R70 ;  /* 0x000000403f467223 */ /* 0x000fe20000010046 */
[C---:B------:R-:W-:Y:S01]  /*108f0*/  FMUL.FTZ R65, R67.reuse, R135 ;  /* 0x0000008743417220 */ /* 0x040fe20000410000 */
[C---:B------:R-:W-:Y:S01]  /*10900*/  FFMA.FTZ R63, R56.reuse, R57, -R61 ;  /* 0x00000039383f7223 */ /* 0x040fe2000001083d */
[----:B------:R-:W-:Y:S01]  /*10910*/  FMUL.FTZ R60, R67, R139 ;  /* 0x0000008b433c7220 */ /* 0x000fe20000410000 */
[----:B------:R-:W-:Y:S01]  /*10920*/  FFMA.FTZ R59, R56, R59, R66 ;  /* 0x0000003b383b7223 */ /* 0x000fe20000010042 */
[----:B------:R-:W-:Y:S01]  /*10930*/  FFMA.FTZ R64, R58, R139, -R65 ;  /* 0x0000008b3a407223 */ /* 0x000fe20000010841 */
[----:B------:R-:W-:Y:S01]  /*10940*/  F2FP.BF16.F32.PACK_AB R61, R62, R69 ;  /* 0x000000453e3d723e */ /* 0x000fe200000010ff */
        /* <DEDUP_REMOVED lines=8> */
[----:B------:R1:W-:Y:S04]  /*109d0*/  STS.128 [R142], R56 ;  /* 0x000000388e007388 */ /* 0x0003e80000000c00 */
[----:B------:R1:W-:Y:S02]  /*109e0*/  STS.128 [R76+0x10400], R60 ;  /* 0x0104003c4c007388 */ /* 0x0003e40000000c00 */
.L_x_1738:
[----:B------:R-:W-:Y:S05]  /*109f0*/  BSYNC B1 ;  /* 0x0000000000017941 */ /* 0x000fea0003800000 */
.L_x_1737:
[----:B01----:R-:W2:Y:S01]  /*10a00*/  LDL R56, [R1+0xa0] ;  /* 0x0000a00001387983 */ /* 0x003ea20000100800 */
[----:B------:R-:W-:Y:S01]  /*10a10*/  BSSY B1, `(.L_x_1741) ;  /* 0x00000dc000017945 */ /* 0x000fe20003800000 */
[----:B--2---:R-:W-:-:S13]  /*10a20*/  ISETP.GE.AND P0, PT, R56, R21, PT ;  /* 0x000000153800720c */ /* 0x004fda0003f06270 */
[----:B------:R-:W-:Y:S05]  /*10a30*/  @P0 BRA `(.L_x_1742) ;  /* 0x0000000c00640947 */ /* 0x000fea0003800000 */
        /* <DEDUP_REMOVED lines=10> */
[--C-:B------:R-:W-:Y:S02]  /*10ae0*/  SHF.R.U64 R69, R48, 0x10, R49.reuse ;  /* 0x0000001030457819 */ /* 0x100fe40000001231 */
[----:B------:R-:W-:Y:S02]  /*10af0*/  SHF.R.U32.HI R48, RZ, 0x10, R49 ;  /* 0x00000010ff307819 */ /* 0x000fe40000011631 */
[--C-:B------:R-:W-:Y:S02]  /*10b00*/  SHF.R.U64 R49, R40, 0x10, R41.reuse ;  /* 0x0000001028317819 */ /* 0x100fe40000001229 */
[----:B------:R-:W-:-:S02]  /*10b10*/  SHF.R.U32.HI R40, RZ, 0x10, R41 ;  /* 0x00000010ff287819 */ /* 0x000fc40000011629 */
        /* <DEDUP_REMOVED lines=8> */
[----:B------:R-:W-:Y:S02]  /*10ba0*/  PRMT R130, R130, 0x5410, R41 ;  /* 0x0000541082827816 */ /* 0x000fe40000000029 */
[----:B------:R-:W-:Y:S02]  /*10bb0*/  PRMT R129, R129, 0x5410, R48 ;  /* 0x0000541081817816 */ /* 0x000fe40000000030 */
[----:B------:R-:W-:Y:S02]  /*10bc0*/  PRMT R127, R127, 0x5410, R50 ;  /* 0x000054107f7f7816 */ /* 0x000fe40000000032 */
[----:B------:R-:W-:Y:S02]  /*10bd0*/  PRMT R131, R131, 0x5410, R42 ;  /* 0x0000541083837816 */ /* 0x000fe4000000002a */
[----:B------:R-:W-:Y:S01]  /*10be0*/  PRMT R126, R126, 0x5410, R67 ;  /* 0x000054107e7e7816 */ /* 0x000fe20000000043 */
[----:B------:R-:W-:Y:S01]  /*10bf0*/  IMAD.U32 R67, R128, 0x10000, RZ ;  /* 0x0001000080437824 */ /* 0x000fe200078e00ff */
[----:B------:R-:W-:-:S02]  /*10c00*/  LOP3.LUT R132, R132, 0xffff0000, RZ, 0xc0, !PT ;  /* 0xffff000084847812 */ /* 0x000fc400078ec0ff */
[----:B------:R-:W-:Y:S02]  /*10c10*/  LOP3.LUT R128, R128, 0xffff0000, RZ, 0xc0, !PT ;  /* 0xffff000080807812 */ /* 0x000fe400078ec0ff */
        /* <DEDUP_REMOVED lines=31> */
[----:B------:R-:W-:Y:S02]  /*10e10*/  IMAD.U32 R50, R129, 0x10000, RZ ;  /* 0x0001000081327824 */ /* 0x000fe400078e00ff */
[C---:B------:R-:W-:Y:S01]  /*10e20*/  FFMA.FTZ R71, R40.reuse, R67, -R71 ;  /* 0x0000004328477223 */ /* 0x040fe20000010847 */
[----:B------:R-:W-:Y:S01]  /*10e30*/  FMUL.FTZ R79, R57, R63 ;  /* 0x0000003f394f7220 */ /* 0x000fe20000410000 */
[----:B------:R-:W-:Y:S02]  /*10e40*/  IMAD.U32 R67, R131, 0x10000, RZ ;  /* 0x0001000083437824 */ /* 0x000fe400078e00ff */
[----:B------:R-:W-:Y:S01]  /*10e50*/  FFMA.FTZ R77, R40, R69, R77 ;  /* 0x00000045284d7223 */ /* 0x000fe2000001004d */
[-C--:B------:R-:W-:Y:S01]  /*10e60*/  FMUL.FTZ R57, R57, R50.reuse ;  /* 0x0000003239397220 */ /* 0x080fe20000410000 */
[----:B------:R-:W-:Y:S01]  /*10e70*/  FFMA.FTZ R79, R42, R50, -R79 ;  /* 0x000000322a4f7223 */ /* 0x000fe2000001084f */
[----:B------:R-:W-:-:S02]  /*10e80*/  IMAD.U32 R40, R127, 0x10000, RZ ;  /* 0x000100007f287824 */ /* 0x000fc400078e00ff */
[----:B------:R-:W-:Y:S01]  /*10e90*/  FMUL.FTZ R50, R66, R67 ;  /* 0x0000004342327220 */ /* 0x000fe20000410000 */
[----:B------:R-:W-:Y:S01]  /*10ea0*/  FFMA.FTZ R57, R42, R63, R57 ;  /* 0x0000003f2a397223 */ /* 0x000fe20000010039 */
[----:B------:R-:W-:Y:S01]  /*10eb0*/  LOP3.LUT R129, R129, 0xffff0000, RZ, 0xc0, !PT ;  /* 0xffff000081817812 */ /* 0x000fe200078ec0ff */
[-C--:B------:R-:W-:Y:S01]  /*10ec0*/  FMUL.FTZ R66, R66, R40.reuse ;  /* 0x0000002842427220 */ /* 0x080fe20000410000 */
[----:B------:R-:W-:Y:S01]  /*10ed0*/  FFMA.FTZ R63, R49, R40, -R50 ;  /* 0x00000028313f7223 */ /* 0x000fe20000010832 */
[----:B------:R-:W-:Y:S01]  /*10ee0*/  LOP3.LUT R133, R133, 0xffff0000, RZ, 0xc0, !PT ;  /* 0xffff000085857812 */ /* 0x000fe200078ec0ff */
[----:B------:R-:W-:Y:S01]  /*10ef0*/  FMUL.FTZ R40, R51, R132 ;  /* 0x0000008433287220 */ /* 0x000fe20000410000 */
[----:B------:R-:W-:Y:S01]  /*10f00*/  FFMA.FTZ R67, R49, R67, R66 ;  /* 0x0000004331437223 */ /* 0x000fe20000010042 */
[-C--:B------:R-:W-:Y:S01]  /*10f10*/  FMUL.FTZ R50, R51, R128.reuse ;  /* 0x0000008033327220 */ /* 0x080fe20000410000 */
[----:B------:R-:W-:Y:S02]  /*10f20*/  IMAD.U32 R42, R130, 0x10000, RZ ;  /* 0x00010000822a7824 */ /* 0x000fe400078e00ff */
[----:B------:R-:W-:Y:S01]  /*10f30*/  FFMA.FTZ R128, R41, R128, -R40 ;  /* 0x0000008029807223 */ /* 0x000fe20000010828 */
[C---:B------:R-:W-:Y:S01]  /*10f40*/  FMUL.FTZ R49, R60.reuse, R133 ;  /* 0x000000853c317220 */ /* 0x040fe20000410000 */
[-C--:B------:R-:W-:Y:S01]  /*10f50*/  FMUL.FTZ R66, R60, R129.reuse ;  /* 0x000000813c427220 */ /* 0x080fe20000410000 */
[----:B------:R-:W-:Y:S01]  /*10f60*/  IMAD.U32 R40, R126, 0x10000, RZ ;  /* 0x000100007e287824 */ /* 0x000fe200078e00ff */
[----:B------:R-:W-:Y:S01]  /*10f70*/  LOP3.LUT R130, R130, 0xffff0000, RZ, 0xc0, !PT ;  /* 0xffff000082827812 */ /* 0x000fe200078ec0ff */
[----:B------:R-:W-:Y:S01]  /*10f80*/  FMUL.FTZ R68, R59, R42 ;  /* 0x0000002a3b447220 */ /* 0x000fe20000410000 */
[----:B------:R-:W-:Y:S01]  /*10f90*/  LOP3.LUT R131, R131, 0xffff0000, RZ, 0xc0, !PT ;  /* 0xffff000083837812 */ /* 0x000fe200078ec0ff */
[----:B------:R-:W-:Y:S01]  /*10fa0*/  FFMA.FTZ R60, R56, R129, -R49 ;  /* 0x00000081383c7223 */ /* 0x000fe20000010831 */
[----:B------:R-:W-:Y:S01]  /*10fb0*/  LOP3.LUT R126, R126, 0xffff0000, RZ, 0xc0, !PT ;  /* 0xffff00007e7e7812 */ /* 0x000fe200078ec0ff */
[----:B------:R-:W-:Y:S01]  /*10fc0*/  FFMA.FTZ R66, R56, R133, R66 ;  /* 0x0000008538427223 */ /* 0x000fe20000010042 */
[----:B------:R-:W-:Y:S01]  /*10fd0*/  LOP3.LUT R127, R127, 0xffff0000, RZ, 0xc0, !PT ;  /* 0xffff00007f7f7812 */ /* 0x000fe200078ec0ff */
[----:B------:R-:W-:Y:S01]  /*10fe0*/  FFMA.FTZ R50, R41, R132, R50 ;  /* 0x0000008429327223 */ /* 0x000fe20000010032 */
[----:B------:R-:W-:Y:S01]  /*10ff0*/  FMUL.FTZ R56, R59, R40 ;  /* 0x000000283b387220 */ /* 0x000fe20000410000 */
[----:B------:R-:W-:Y:S01]  /*11000*/  FMUL.FTZ R41, R61, R130 ;  /* 0x000000823d297220 */ /* 0x000fe20000410000 */
[----:B------:R-:W-:Y:S01]  /*11010*/  FFMA.FTZ R68, R43, R40, -R68 ;  /* 0x000000282b447223 */ /* 0x000fe20000010844 */
[C---:B------:R-:W-:Y:S01]  /*11020*/  FMUL.FTZ R49, R62.reuse, R131 ;  /* 0x000000833e317220 */ /* 0x040fe20000410000 */
[----:B------:R-:W-:Y:S01]  /*11030*/  FMUL.FTZ R61, R61, R126 ;  /* 0x0000007e3d3d7220 */ /* 0x000fe20000410000 */
[-C--:B------:R-:W-:Y:S01]  /*11040*/  FMUL.FTZ R40, R62, R127.reuse ;  /* 0x0000007f3e287220 */ /* 0x080fe20000410000 */
[----:B------:R-:W-:Y:S01]  /*11050*/  FFMA.FTZ R56, R43, R42, R56 ;  /* 0x0000002a2b387223 */ /* 0x000fe20000010038 */
[----:B------:R-:W-:Y:S01]  /*11060*/  FFMA.FTZ R43, R48, R126, -R41 ;  /* 0x0000007e302b7223 */ /* 0x000fe20000010829 */
        /* <DEDUP_REMOVED lines=13> */
.L_x_1744:
[----:B------:R-:W-:Y:S05]  /*11140*/  BSYNC B2 ;  /* 0x0000000000027941 */ /* 0x000fea0003800000 */
.L_x_1743:
[----:B------:R-:W-:Y:S05]  /*11150*/  @P1 BRA `(.L_x_1742) ;  /* 0x00000004009c1947 */ /* 0x000fea0003800000 */
[----:B------:R-:W2:Y:S01]  /*11160*/  LDL R66, [R1+0x94] ;  /* 0x0000940001427983 */ /* 0x000ea20000100800 */
[----:B------:R-:W-:Y:S02]  /*11170*/  LEA.HI R65, R65, R0, RZ, 0x1d ;  /* 0x0000000041417211 */ /* 0x000fe400078fe8ff */
[----:B------:R-:W-:Y:S02]  /*11180*/  SHF.R.U64 R59, R52, 0x10, R53 ;  /* 0x00000010343b7819 */ /* 0x000fe40000001235 */
[----:B0-----:R-:W-:Y:S01]  /*11190*/  SHF.R.S32.HI R42, RZ, 0x1f, R65 ;  /* 0x0000001fff2a7819 */ /* 0x001fe20000011441 */
        /* <DEDUP_REMOVED lines=11> */
[----:B------:R-:W-:Y:S02]  /*11250*/  PRMT R120, R120, 0x5410, R59 ;  /* 0x0000541078787816 */ /* 0x000fe4000000003b */
[----:B------:R-:W-:Y:S01]  /*11260*/  PRMT R124, R124, 0x5410, R53 ;  /* 0x000054107c7c7816 */ /* 0x000fe20000000035 */
[----:B------:R-:W-:Y:S01]  /*11270*/  IMAD R56, R49, 0x2, R18 ;  /* 0x0000000231387824 */ /* 0x000fe200078e0212 */
[--C-:B------:R-:W-:Y:S02]  /*11280*/  SHF.R.U64 R45, R46, 0x10, R47.reuse ;  /* 0x000000102e2d7819 */ /* 0x100fe4000000122f */
[----:B------:R-:W-:Y:S01]  /*11290*/  PRMT R125, R125, 0x5410, R44 ;  /* 0x000054107d7d7816 */ /* 0x000fe2000000002c */
[----:B------:R-:W-:Y:S01]  /*112a0*/  IMAD.U32 R59, R124, 0x10000, RZ ;  /* 0x000100007c3b7824 */ /* 0x000fe200078e00ff */
[----:B------:R-:W0:Y:S01]  /*112b0*/  LDS.128 R48, [R56+0x10400] ;  /* 0x0104000038307984 */ /* 0x000e220000000c00 */
[----:B------:R-:W-:Y:S02]  /*112c0*/  SHF.R.U32.HI R46, RZ, 0x10, R47 ;  /* 0x00000010ff2e7819 */ /* 0x000fe4000001162f */
[----:B------:R-:W-:Y:S01]  /*112d0*/  PRMT R121, R121, 0x5410, R52 ;  /* 0x0000541079797816 */ /* 0x000fe20000000034 */
[----:B------:R-:W-:Y:S01]  /*112e0*/  IMAD.U32 R58, R125, 0x10000, RZ ;  /* 0x000100007d3a7824 */ /* 0x000fe200078e00ff */
[----:B------:R-:W-:Y:S01]  /*112f0*/  PRMT R118, R118, 0x5410, R57 ;  /* 0x0000541076767816 */ /* 0x000fe20000000039 */
[----:B------:R-:W-:Y:S01]  /*11300*/  IMAD.U32 R57, R120, 0x10000, RZ ;  /* 0x0001000078397824 */ /* 0x000fe200078e00ff */
[----:B------:R-:W-:-:S02]  /*11310*/  SHF.R.U32.HI R54, RZ, 0x10, R55 ;  /* 0x00000010ff367819 */ /* 0x000fc40000011637 */
[----:B------:R-:W-:Y:S02]  /*11320*/  PRMT R123, R123, 0x5410, R46 ;  /* 0x000054107b7b7816 */ /* 0x000fe4000000002e */
[----:B------:R-:W-:Y:S02]  /*11330*/  PRMT R119, R119, 0x5410, R54 ;  /* 0x0000541077777816 */ /* 0x000fe40000000036 */
[----:B------:R-:W-:Y:S01]  /*11340*/  PRMT R122, R122, 0x5410, R45 ;  /* 0x000054107a7a7816 */ /* 0x000fe2000000002d */
[----:B------:R-:W-:Y:S02]  /*11350*/  IMAD.U32 R60, R123, 0x10000, RZ ;  /* 0x000100007b3c7824 */ /* 0x000fe400078e00ff */
[C---:B0-----:R-:W-:Y:S01]  /*11360*/  IMAD.U32 R52, R48.reuse, 0x10000, RZ ;  /* 0x0001000030347824 */ /* 0x041fe200078e00ff */
[----:B------:R-:W-:Y:S01]  /*11370*/  LOP3.LUT R48, R48, 0xffff0000, RZ, 0xc0, !PT ;  /* 0xffff000030307812 */ /* 0x000fe200078ec0ff */
[C---:B------:R-:W-:Y:S01]  /*11380*/  IMAD.U32 R53, R49.reuse, 0x10000, RZ ;  /* 0x0001000031357824 */ /* 0x040fe200078e00ff */
[----:B------:R-:W-:Y:S01]  /*11390*/  LOP3.LUT R49, R49, 0xffff0000, RZ, 0xc0, !PT ;  /* 0xffff000031317812 */ /* 0x000fe200078ec0ff */
[C---:B------:R-:W-:Y:S01]  /*113a0*/  FMUL.FTZ R61, R52.reuse, R59 ;  /* 0x0000003b343d7220 */ /* 0x040fe20000410000 */
[----:B------:R-:W-:Y:S01]  /*113b0*/  FMUL.FTZ R63, R52, R57 ;  /* 0x00000039343f7220 */ /* 0x000fe20000410000 */
[----:B------:R-:W-:-:S02]  /*113c0*/  IMAD.U32 R52, R121, 0x10000, RZ ;  /* 0x0001000079347824 */ /* 0x000fc400078e00ff */
[----:B------:R-:W-:Y:S01]  /*113d0*/  FMUL.FTZ R62, R53, R58 ;  /* 0x0000003a353e7220 */ /* 0x000fe20000410000 */
[C---:B------:R-:W-:Y:S01]  /*113e0*/  IMAD.U32 R55, R51.reuse, 0x10000, RZ ;  /* 0x0001000033377824 */ /* 0x040fe200078e00ff */
[----:B------:R-:W-:Y:S01]  /*113f0*/  LOP3.LUT R51, R51, 0xffff0000, RZ, 0xc0, !PT ;  /* 0xffff000033337812 */ /* 0x000fe200078ec0ff */
[----:B------:R-:W-:Y:S01]  /*11400*/  FMUL.FTZ R64, R53, R52 ;  /* 0x0000003435407220 */ /* 0x000fe20000410000 */
[----:B------:R-:W-:Y:S01]  /*11410*/  LOP3.LUT R53, R124, 0xffff0000, RZ, 0xc0, !PT ;  /* 0xffff00007c357812 */ /* 0x000fe200078ec0ff */
[C---:B------:R-:W-:Y:S01]  /*11420*/  IMAD.U32 R54, R50.reuse, 0x10000, RZ ;  /* 0x0001000032367824 */ /* 0x040fe200078e00ff */
[----:B------:R-:W-:Y:S01]  /*11430*/  LOP3.LUT R50, R50, 0xffff0000, RZ, 0xc0, !PT ;  /* 0xffff000032327812 */ /* 0x000fe200078ec0ff */
[----:B--2---:R-:W0:Y:S02]  /*11440*/  LDS.128 R40, [R66] ;  /* 0x0000000042287984 */ /* 0x004e240000000c00 */
[C---:B0-----:R-:W-:Y:S01]  /*11450*/  IMAD.U32 R44, R40.reuse, 0x10000, RZ ;  /* 0x00010000282c7824 */ /* 0x041fe200078e00ff */
[----:B------:R-:W-:Y:S01]  /*11460*/  LOP3.LUT R40, R40, 0xffff0000, RZ, 0xc0, !PT ;  /* 0xffff000028287812 */ /* 0x000fe200078ec0ff */
[C---:B------:R-:W-:Y:S01]  /*11470*/  IMAD.U32 R45, R41.reuse, 0x10000, RZ ;  /* 0x00010000292d7824 */ /* 0x040fe200078e00ff */
[----:B------:R-:W-:Y:S01]  /*11480*/  LOP3.LUT R41, R41, 0xffff0000, RZ, 0xc0, !PT ;  /* 0xffff000029297812 */ /* 0x000fe200078ec0ff */
[C---:B------:R-:W-:Y:S01]  /*11490*/  FFMA.FTZ R61, R44.reuse, R57, -R61 ;  /* 0x000000392c3d7223 */ /* 0x040fe2000001083d */
[----:B------:R-:W-:Y:S01]  /*114a0*/  FFMA.FTZ R63, R44, R59, R63 ;  /* 0x0000003b2c3f7223 */ /* 0x000fe2000001003f */
[----:B------:R-:W-:-:S02]  /*114b0*/  IMAD.U32 R44, R119, 0x10000, RZ ;  /* 0x00010000772c7824 */ /* 0x000fc400078e00ff */
[----:B------:R-:W-:Y:S01]  /*114c0*/  FFMA.FTZ R62, R45, R52, -R62 ;  /* 0x000000342d3e7223 */ /* 0x000fe2000001083e */
[----:B------:R-:W-:Y:S01]  /*114d0*/  FMUL.FTZ R52, R55, R60 ;  /* 0x0000003c37347220 */ /* 0x000fe20000410000 */
[----:B------:R-:W-:Y:S02]  /*114e0*/  IMAD.U32 R47, R43, 0x10000, RZ ;  /* 0x000100002b2f7824 */ /* 0x000fe400078e00ff */
[----:B------:R-:W-:Y:S01]  /*114f0*/  FMUL.FTZ R55, R55, R44 ;  /* 0x0000002c37377220 */ /* 0x000fe20000410000 */
[----:B------:R-:W-:Y:S01]  /*11500*/  FFMA.FTZ R64, R45, R58, R64 ;  /* 0x0000003a2d407223 */ /* 0x000fe20000010040 */
[----:B------:R-:W-:Y:S01]  /*11510*/  LOP3.LUT R45, R120, 0xffff0000, RZ, 0xc0, !PT ;  /* 0xffff0000782d7812 */ /* 0x000fe200078ec0ff */
[C---:B------:R-:W-:Y:S01]  /*11520*/  FFMA.FTZ R59, R47.reuse, R44, -R52 ;  /* 0x0000002c2f3b7223 */ /* 0x040fe20000010834 */
[----:B------:R-:W-:Y:S01]  /*11530*/  FFMA.FTZ R65, R47, R60, R55 ;  /* 0x0000003c2f417223 */ /* 0x000fe20000010037 */
[C---:B------:R-:W-:Y:S01]  /*11540*/  FMUL.FTZ R47, R48.reuse, R53 ;  /* 0x00000035302f7220 */ /* 0x040fe20000410000 */
[----:B------:R-:W-:Y:S01]  /*11550*/  LOP3.LUT R44, R121, 0xffff0000, RZ, 0xc0, !PT ;  /* 0xffff0000792c7812 */ /* 0x000fe200078ec0ff */
[-C--:B------:R-:W-:Y:S01]  /*11560*/  FMUL.FTZ R55, R48, R45.reuse ;  /* 0x0000002d30377220 */ /* 0x080fe20000410000 */
[----:B------:R-:W-:Y:S01]  /*11570*/  LOP3.LUT R52, R125, 0xffff0000, RZ, 0xc0, !PT ;  /* 0xffff00007d347812 */ /* 0x000fe200078ec0ff */
[----:B------:R-:W-:Y:S01]  /*11580*/  FFMA.FTZ R48, R40, R45, -R47 ;  /* 0x0000002d28307223 */ /* 0x000fe2000001082f */
[----:B------:R-:W-:-:S02]  /*11590*/  IMAD.U32 R47, R122, 0x10000, RZ ;  /* 0x000100007a2f7824 */ /* 0x000fc400078e00ff */
[----:B------:R-:W-:Y:S01]  /*115a0*/  FFMA.FTZ R58, R40, R53, R55 ;  /* 0x00000035283a7223 */ /* 0x000fe20000010037 */
[----:B------:R-:W-:Y:S02]  /*115b0*/  IMAD.U32 R46, R42, 0x10000, RZ ;  /* 0x000100002a2e7824 */ /* 0x000fe400078e00ff */
[C---:B------:R-:W-:Y:S01]  /*115c0*/  FMUL.FTZ R60, R49.reuse, R52 ;  /* 0x00000034313c7220 */ /* 0x040fe20000410000 */
[----:B------:R-:W-:Y:S02]  /*115d0*/  IMAD.U32 R45, R118, 0x10000, RZ ;  /* 0x00010000762d7824 */ /* 0x000fe400078e00ff */
[C---:B------:R-:W-:Y:S01]  /*115e0*/  FMUL.FTZ R53, R54.reuse, R47 ;  /* 0x0000002f36357220 */ /* 0x040fe20000410000 */
[-C--:B------:R-:W-:Y:S01]  /*115f0*/  FMUL.FTZ R57, R49, R44.reuse ;  /* 0x0000002c31397220 */ /* 0x080fe20000410000 */
[C---:B------:R-:W-:Y:S01]  /*11600*/  FFMA.FTZ R49, R41.reuse, R44, -R60 ;  /* 0x0000002c29317223 */ /* 0x040fe2000001083c */
[-C--:B------:R-:W-:Y:S01]  /*11610*/  FMUL.FTZ R55, R54, R45.reuse ;  /* 0x0000002d36377220 */ /* 0x080fe20000410000 */
[----:B------:R-:W-:Y:S01]  /*11620*/  FFMA.FTZ R53, R46, R45, -R53 ;  /* 0x0000002d2e357223 */ /* 0x000fe20000010835 */
[----:B------:R-:W-:Y:S01]  /*11630*/  FFMA.FTZ R57, R41, R52, R57 ;  /* 0x0000003429397223 */ /* 0x000fe20000010039 */
[----:B------:R-:W-:Y:S01]  /*11640*/  LOP3.LUT R45, R122, 0xffff0000, RZ, 0xc0, !PT ;  /* 0xffff00007a2d7812 */ /* 0x000fe200078ec0ff */
[----:B------:R-:W-:Y:S01]  /*11650*/  FFMA.FTZ R46, R46, R47, R55 ;  /* 0x0000002f2e2e7223 */ /* 0x000fe20000010037 */
[----:B------:R-:W-:-:S02]  /*11660*/  LOP3.LUT R41, R118, 0xffff0000, RZ, 0xc0, !PT ;  /* 0xffff000076297812 */ /* 0x000fc400078ec0ff */
[----:B------:R-:W-:Y:S01]  /*11670*/  LOP3.LUT R44, R123, 0xffff0000, RZ, 0xc0, !PT ;  /* 0xffff00007b2c7812 */ /* 0x000fe200078ec0ff */
[C---:B------:R-:W-:Y:S01]  /*11680*/  FMUL.FTZ R47, R50.reuse, R45 ;  /* 0x0000002d322f7220 */ /* 0x040fe20000410000 */
[----:B------:R-:W-:Y:S01]  /*11690*/  LOP3.LUT R40, R119, 0xffff0000, RZ, 0xc0, !PT ;  /* 0xffff000077287812 */ /* 0x000fe200078ec0ff */
[-C--:B------:R-:W-:Y:S01]  /*116a0*/  FMUL.FTZ R52, R50, R41.reuse ;  /* 0x0000002932347220 */ /* 0x080fe20000410000 */
[----:B------:R-:W-:Y:S01]  /*116b0*/  LOP3.LUT R42, R42, 0xffff0000, RZ, 0xc0, !PT ;  /* 0xffff00002a2a7812 */ /* 0x000fe200078ec0ff */
[----:B------:R-:W-:Y:S01]  /*116c0*/  FMUL.FTZ R54, R51, R44 ;  /* 0x0000002c33367220 */ /* 0x000fe20000410000 */
[----:B------:R-:W-:Y:S01]  /*116d0*/  LOP3.LUT R43, R43, 0xffff0000, RZ, 0xc0, !PT ;  /* 0xffff00002b2b7812 */ /* 0x000fe200078ec0ff */
[-C--:B------:R-:W-:Y:S02]  /*116e0*/  FMUL.FTZ R51, R51, R40.reuse ;  /* 0x0000002833337220 */ /* 0x080fe40000410000 */
[C---:B------:R-:W-:Y:S01]  /*116f0*/  FFMA.FTZ R50, R42.reuse, R41, -R47 ;  /* 0x000000292a327223 */ /* 0x040fe2000001082f */
[----:B------:R-:W-:Y:S01]  /*11700*/  FFMA.FTZ R47, R42, R45, R52 ;  /* 0x0000002d2a2f7223 */ /* 0x000fe20000010034 */
[C---:B------:R-:W-:Y:S01]  /*11710*/  FFMA.FTZ R54, R43.reuse, R40, -R54 ;  /* 0x000000282b367223 */ /* 0x040fe20000010836 */
        /* <DEDUP_REMOVED lines=11> */
.L_x_1742:
[----:B------:R-:W-:Y:S05]  /*117d0*/  BSYNC B1 ;  /* 0x0000000000017941 */ /* 0x000fea0003800000 */
.L_x_1741:
[----:B------:R-:W-:Y:S01]  /*117e0*/  ISETP.GE.AND P0, PT, R20, R21, PT ;  /* 0x000000151400720c */ /* 0x000fe20003f06270 */
[----:B------:R-:W-:-:S12]  /*117f0*/  BSSY B1, `(.L_x_1745) ;  /* 0x00000df000017945 */ /* 0x000fd80003800000 */
[----:B------:R-:W-:Y:S05]  /*11800*/  @P0 BRA `(.L_x_1746) ;  /* 0x0000000c00740947 */ /* 0x000fea0003800000 */
[----:B0-----:R-:W0:Y:S01]  /*11810*/  LDC R49, c[0x0][0x3f4] ;  /* 0x0000fd00ff317b82 */ /* 0x001e220000000800 */
[----:B-1----:R-:W-:Y:S01]  /*11820*/  SHF.R.S32.HI R41, RZ, 0x1f, R20 ;  /* 0x0000001fff297819 */ /* 0x002fe20000011414 */
[----:B------:R-:W-:Y:S01]  /*11830*/  IMAD.SHL.U32 R50, R20, 0x40, RZ ;  /* 0x0000004014327824 */ /* 0x000fe200078e00ff */
[----:B------:R-:W-:Y:S02]  /*11840*/  BSSY B2, `(.L_x_1747) ;  /* 0x0000071000027945 */ /* 0x000fe40003800000 */
[----:B------:R-:W-:Y:S02]  /*11850*/  LEA.HI R41, R41, R20, RZ, 0x3 ;  /* 0x0000001429297211 */ /* 0x000fe400078f18ff */
[----:B------:R-:W-:-:S03]  /*11860*/  LOP3.LUT R50, R50, 0x1c0, RZ, 0xc0, !PT ;  /* 0x000001c032327812 */ /* 0x000fc600078ec0ff */
[----:B------:R-:W-:Y:S01]  /*11870*/  IMAD.SHL.U32 R20, R41, 0x40, RZ ;  /* 0x0000004029147824 */ /* 0x000fe200078e00ff */
[----:B------:R-:W-:-:S04]  /*11880*/  SHF.R.U32.HI R48, RZ, 0x3, R50 ;  /* 0x00000003ff307819 */ /* 0x000fc80000011632 */
[----:B------:R-:W-:Y:S02]  /*11890*/  LOP3.LUT R20, R20, 0xfffffe00, RZ, 0xc0, !PT ;  /* 0xfffffe0014147812 */ /* 0x000fe400078ec0ff */
[-C--:B0-----:R-:W-:Y:S02]  /*118a0*/  ISETP.GE.AND P0, PT, R16, R49.reuse, PT ;  /* 0x000000311000720c */ /* 0x081fe40003f06270 */
[----:B------:R-:W-:-:S11]  /*118b0*/  ISETP.GE.AND P1, PT, R205, R49, PT ;  /* 0x00000031cd00720c */ /* 0x000fd60003f26270 */
[----:B------:R-:W-:Y:S05]  /*118c0*/  @P0 BRA `(.L_x_1748) ;  /* 0x0000000400a00947 */ /* 0x000fea0003800000 */
        /* <DEDUP_REMOVED lines=104> */
.L_x_1748:
[----:B------:R-:W-:Y:S05]  /*11f50*/  BSYNC B2 ;  /* 0x0000000000027941 */ /* 0x000fea0003800000 */
.L_x_1747:
[----:B------:R-:W-:Y:S05]  /*11f60*/  @P1 BRA `(.L_x_1746) ;  /* 0x00000004009c1947 */ /* 0x000fea0003800000 */
[----:B0-----:R-:W2:Y:S01]  /*11f70*/  LDL R51, [R1+0x8c] ;  /* 0x00008c0001337983 */ /* 0x001ea20000100800 */
[----:B------:R-:W-:Y:S02]  /*11f80*/  LEA.HI R49, R49, R0, RZ, 0x1d ;  /* 0x0000000031317211 */ /* 0x000fe400078fe8ff */
[----:B------:R-:W-:Y:S02]  /*11f90*/  SHF.R.U64 R43, R36, 0x10, R37 ;  /* 0x00000010242b7819 */ /* 0x000fe40000001225 */
[----:B------:R-:W-:Y:S01]  /*11fa0*/  SHF.R.S32.HI R24, RZ, 0x1f, R49 ;  /* 0x0000001fff187819 */ /* 0x000fe20000011431 */
[----:B------:R-:W-:Y:S01]  /*11fb0*/  IMAD.SHL.U32 R25, R49, 0x8, RZ ;  /* 0x0000000831197824 */ /* 0x000fe200078e00ff */
[----:B------:R-:W-:Y:S02]  /*11fc0*/  SHF.R.U64 R36, R28, 0x10, R29 ;  /* 0x000000101c247819 */ /* 0x000fe4000000121d */
[----:B------:R-:W-:Y:S02]  /*11fd0*/  LEA.HI R24, R24, R49, RZ, 0x3 ;  /* 0x0000003118187211 */ /* 0x000fe400078f18ff */
[----:B------:R-:W-:-:S02]  /*11fe0*/  LOP3.LUT R25, R50, 0x38, R25, 0xf8, !PT ;  /* 0x0000003832197812 */ /* 0x000fc400078ef819 */
[----:B------:R-:W-:Y:S01]  /*11ff0*/  SHF.R.U32.HI R29, RZ, 0x10, R29 ;  /* 0x00000010ff1d7819 */ /* 0x000fe2000001161d */
[----:B------:R-:W-:Y:S01]  /*12000*/  IMAD.SHL.U32 R24, R24, 0x400, RZ ;  /* 0x0000040018187824 */ /* 0x000fe200078e00ff */
[----:B------:R-:W-:Y:S02]  /*12010*/  LOP3.LUT R25, R25, R48, RZ, 0x3c, !PT ;  /* 0x0000003019197212 */ /* 0x000fe400078e3cff */
[----:B------:R-:W-:Y:S02]  /*12020*/  SHF.R.U32.HI R41, RZ, 0x10, R37 ;  /* 0x00000010ff297819 */ /* 0x000fe40000011625 */
[----:B------:R-:W-:Y:S02]  /*12030*/  LOP3.LUT R24, R24, 0x7fffe000, RZ, 0xc0, !PT ;  /* 0x7fffe00018187812 */ /* 0x000fe400078ec0ff */
[----:B------:R-:W-:Y:S02]  /*12040*/  PRMT R94, R94, 0x5410, R43 ;  /* 0x000054105e5e7816 */ /* 0x000fe4000000002b */
[----:B------:R-:W-:-:S02]  /*12050*/  IADD3 R33, R25, R24, R20 ;  /* 0x0000001819217210 */ /* 0x000fc40007ffe014 */
[----:B------:R-:W-:Y:S02]  /*12060*/  PRMT R99, R99, 0x5410, R36 ;  /* 0x0000541063637816 */ /* 0x000fe40000000024 */
[----:B------:R-:W-:Y:S01]  /*12070*/  SHF.R.U64 R37, R38, 0x10, R39 ;  /* 0x0000001026257819 */ /* 0x000fe20000001227 */
[----:B------:R-:W-:Y:S01]  /*12080*/  IMAD R20, R33, 0x2, R18 ;  /* 0x0000000221147824 */ /* 0x000fe200078e0212 */
[----:B------:R-:W-:Y:S01]  /*12090*/  SHF.R.U64 R28, R30, 0x10, R31 ;  /* 0x000000101e1c7819 */ /* 0x000fe2000000121f */
[----:B------:R-:W-:Y:S01]  /*120a0*/  IMAD.U32 R43, R99, 0x10000, RZ ;  /* 0x00010000632b7824 */ /* 0x000fe200078e00ff */
[----:B------:R-:W-:Y:S02]  /*120b0*/  PRMT R100, R100, 0x5410, R29 ;  /* 0x0000541064647816 */ /* 0x000fe4000000001d */
[----:B------:R-:W0:Y:S01]  /*120c0*/  LDS.128 R32, [R20+0x10400] ;  /* 0x0104000014207984 */ /* 0x000e220000000c00 */
[----:B------:R-:W-:Y:S02]  /*120d0*/  SHF.R.U32.HI R31, RZ, 0x10, R31 ;  /* 0x00000010ff1f7819 */ /* 0x000fe4000001161f */
[----:B------:R-:W-:Y:S01]  /*120e0*/  PRMT R96, R96, 0x5410, R41 ;  /* 0x0000541060607816 */ /* 0x000fe20000000029 */
[----:B------:R-:W-:Y:S01]  /*120f0*/  IMAD.U32 R41, R94, 0x10000, RZ ;  /* 0x000100005e297824 */ /* 0x000fe200078e00ff */
[----:B------:R-:W-:Y:S01]  /*12100*/  SHF.R.U32.HI R38, RZ, 0x10, R39 ;  /* 0x00000010ff267819 */ /* 0x000fe20000011627 */
[----:B------:R-:W-:Y:S01]  /*12110*/  IMAD.U32 R40, R100, 0x10000, RZ ;  /* 0x0001000064287824 */ /* 0x000fe200078e00ff */
[----:B------:R-:W-:-:S02]  /*12120*/  PRMT R92, R92, 0x5410, R37 ;  /* 0x000054105c5c7816 */ /* 0x000fc40000000025 */
[----:B------:R-:W-:Y:S02]  /*12130*/  PRMT R97, R97, 0x5410, R28 ;  /* 0x0000541061617816 */ /* 0x000fe4000000001c */
[----:B------:R-:W-:Y:S02]  /*12140*/  PRMT R98, R98, 0x5410, R31 ;  /* 0x0000541062627816 */ /* 0x000fe4000000001f */
[----:B------:R-:W-:Y:S02]  /*12150*/  PRMT R93, R93, 0x5410, R38 ;  /* 0x000054105d5d7816 */ /* 0x000fe40000000026 */
[----:B------:R-:W-:Y:S01]  /*12160*/  LOP3.LUT R99, R99, 0xffff0000, RZ, 0xc0, !PT ;  /* 0xffff000063637812 */ /* 0x000fe200078ec0ff */
[----:B------:R-:W-:Y:S01]  /*12170*/  IMAD.U32 R42, R98, 0x10000, RZ ;  /* 0x00010000622a7824 */ /* 0x000fe200078e00ff */
[----:B------:R-:W-:Y:S02]  /*12180*/  LOP3.LUT R100, R100, 0xffff0000, RZ, 0xc0, !PT ;  /* 0xffff000064647812 */ /* 0x000fe400078ec0ff */
[----:B------:R-:W-:Y:S01]  /*12190*/  LOP3.LUT R98, R98, 0xffff0000, RZ, 0xc0, !PT ;  /* 0xffff000062627812 */ /* 0x000fe200078ec0ff */
        /* <DEDUP_REMOVED lines=8> */
[----:B------:R-:W-:Y:S01]  /*12220*/  IMAD.U32 R39, R35, 0x10000, RZ ;  /* 0x0001000023277824 */ /* 0x000fe200078e00ff */
[----:B------:R-:W-:Y:S01]  /*12230*/  LOP3.LUT R96, R96, 0xffff0000, RZ, 0xc0, !PT ;  /* 0xffff000060607812 */ /* 0x000fe200078ec0ff */
[----:B------:R-:W-:Y:S01]  /*12240*/  FMUL.FTZ R46, R37, R36 ;  /* 0x00000024252e7220 */ /* 0x000fe20000410000 */
[C---:B------:R-:W-:Y:S01]  /*12250*/  IMAD.U32 R38, R34.reuse, 0x10000, RZ ;  /* 0x0001000022267824 */ /* 0x040fe200078e00ff */
[----:B------:R-:W-:Y:S02]  /*12260*/  LOP3.LUT R34, R34, 0xffff0000, RZ, 0xc0, !PT ;  /* 0xffff000022227812 */ /* 0x000fe400078ec0ff */
        /* <DEDUP_REMOVED lines=18> */
[C---:B------:R-:W-:Y:S01]  /*12390*/  FMUL.FTZ R36, R33.reuse, R100 ;  /* 0x0000006421247220 */ /* 0x040fe20000410000 */
[-C--:B------:R-:W-:Y:S01]  /*123a0*/  FMUL.FTZ R37, R32, R29.reuse ;  /* 0x0000001d20257220 */ /* 0x080fe20000410000 */
[----:B------:R-:W-:Y:S01]  /*123b0*/  FMUL.FTZ R39, R33, R96 ;  /* 0x0000006021277220 */ /* 0x000fe20000410000 */
[----:B------:R-:W-:Y:S01]  /*123c0*/  FFMA.FTZ R28, R24, R29, -R31 ;  /* 0x0000001d181c7223 */ /* 0x000fe2000001081f */
[----:B------:R-:W-:-:S02]  /*123d0*/  IMAD.U32 R31, R97, 0x10000, RZ ;  /* 0x00010000611f7824 */ /* 0x000fc400078e00ff */
[----:B------:R-:W-:Y:S01]  /*123e0*/  FFMA.FTZ R32, R24, R99, R37 ;  /* 0x0000006318207223 */ /* 0x000fe20000010025 */
[----:B------:R-:W-:Y:S02]  /*123f0*/  IMAD.U32 R30, R26, 0x10000, RZ ;  /* 0x000100001a1e7824 */ /* 0x000fe400078e00ff */
[C---:B------:R-:W-:Y:S01]  /*12400*/  FFMA.FTZ R33, R25.reuse, R96, -R36 ;  /* 0x0000006019217223 */ /* 0x040fe20000010824 */
[----:B------:R-:W-:Y:S02]  /*12410*/  IMAD.U32 R29, R92, 0x10000, RZ ;  /* 0x000100005c1d7824 */ /* 0x000fe400078e00ff */
[C---:B------:R-:W-:Y:S01]  /*12420*/  FMUL.FTZ R37, R38.reuse, R31 ;  /* 0x0000001f26257220 */ /* 0x040fe20000410000 */
[----:B------:R-:W-:Y:S01]  /*12430*/  FFMA.FTZ R39, R25, R100, R39 ;  /* 0x0000006419277223 */ /* 0x000fe20000010027 */
[----:B------:R-:W-:Y:S01]  /*12440*/  LOP3.LUT R97, R97, 0xffff0000, RZ, 0xc0, !PT ;  /* 0xffff000061617812 */ /* 0x000fe200078ec0ff */
[-C--:B------:R-:W-:Y:S01]  /*12450*/  FMUL.FTZ R41, R38, R29.reuse ;  /* 0x0000001d26297220 */ /* 0x080fe20000410000 */
[----:B------:R-:W-:Y:S01]  /*12460*/  LOP3.LUT R25, R92, 0xffff0000, RZ, 0xc0, !PT ;  /* 0xffff00005c197812 */ /* 0x000fe200078ec0ff */
[----:B------:R-:W-:Y:S01]  /*12470*/  FFMA.FTZ R37, R30, R29, -R37 ;  /* 0x0000001d1e257223 */ /* 0x000fe20000010825 */
[----:B------:R-:W-:Y:S01]  /*12480*/  LOP3.LUT R24, R93, 0xffff0000, RZ, 0xc0, !PT ;  /* 0xffff00005d187812 */ /* 0x000fe200078ec0ff */
[----:B------:R-:W-:Y:S01]  /*12490*/  FMUL.FTZ R29, R34, R97 ;  /* 0x00000061221d7220 */ /* 0x000fe20000410000 */
[----:B------:R-:W-:Y:S01]  /*124a0*/  LOP3.LUT R26, R26, 0xffff0000, RZ, 0xc0, !PT ;  /* 0xffff00001a1a7812 */ /* 0x000fe200078ec0ff */
[----:B------:R-:W-:Y:S01]  /*124b0*/  FMUL.FTZ R38, R35, R98 ;  /* 0x0000006223267220 */ /* 0x000fe20000410000 */
[----:B------:R-:W-:Y:S01]  /*124c0*/  LOP3.LUT R27, R27, 0xffff0000, RZ, 0xc0, !PT ;  /* 0xffff00001b1b7812 */ /* 0x000fe200078ec0ff */
[----:B------:R-:W-:Y:S01]  /*124d0*/  FMUL.FTZ R36, R34, R25 ;  /* 0x0000001922247220 */ /* 0x000fe20000410000 */
[-C--:B------:R-:W-:Y:S01]  /*124e0*/  FMUL.FTZ R35, R35, R24.reuse ;  /* 0x0000001823237220 */ /* 0x080fe20000410000 */
[----:B------:R-:W-:Y:S01]  /*124f0*/  FFMA.FTZ R30, R30, R31, R41 ;  /* 0x0000001f1e1e7223 */ /* 0x000fe20000010029 */
        /* <DEDUP_REMOVED lines=14> */
.L_x_1746:
[----:B------:R-:W-:Y:S05]  /*125e0*/  BSYNC B1 ;  /* 0x0000000000017941 */ /* 0x000fea0003800000 */
.L_x_1745:
[----:B------:R-:W-:-:S13]  /*125f0*/  ISETP.GE.AND P0, PT, R3, R21, PT ;  /* 0x000000150300720c */ /* 0x000fda0003f06270 */
[----:B------:R-:W-:Y:S05]  /*12600*/  @P0 BRA `(.L_x_1716) ;  /* 0x0000000c00740947 */ /* 0x000fea0003800000 */
[----:B-1----:R-:W1:Y:S01]  /*12610*/  LDC R47, c[0x0][0x3f4] ;  /* 0x0000fd00ff2f7b82 */ /* 0x002e620000000800 */
[----:B0-2---:R-:W-:Y:S01]  /*12620*/  SHF.R.S32.HI R24, RZ, 0x1f, R3 ;  /* 0x0000001fff187819 */ /* 0x005fe20000011403 */
[----:B------:R-:W-:Y:S01]  /*12630*/  IMAD.SHL.U32 R20, R3, 0x40, RZ ;  /* 0x0000004003147824 */ /* 0x000fe200078e00ff */
[----:B------:R-:W-:Y:S02]  /*12640*/  BSSY B1, `(.L_x_1749) ;  /* 0x0000071000017945 */ /* 0x000fe40003800000 */
[----:B------:R-:W-:Y:S02]  /*12650*/  LEA.HI R24, R24, R3, RZ, 0x3 ;  /* 0x0000000318187211 */ /* 0x000fe400078f18ff */
[----:B------:R-:W-:-:S03]  /*12660*/  LOP3.LUT R40, R20, 0x1c0, RZ, 0xc0, !PT ;  /* 0x000001c014287812 */ /* 0x000fc600078ec0ff */
[----:B------:R-:W-:Y:S01]  /*12670*/  IMAD.SHL.U32 R24, R24, 0x40, RZ ;  /* 0x0000004018187824 */ /* 0x000fe200078e00ff */
[----:B------:R-:W-:-:S04]  /*12680*/  SHF.R.U32.HI R42, RZ, 0x3, R40 ;  /* 0x00000003ff2a7819 */ /* 0x000fc80000011628 */
[----:B------:R-:W-:Y:S02]  /*12690*/  LOP3.LUT R44, R24, 0xfffffe00, RZ, 0xc0, !PT ;  /* 0xfffffe00182c7812 */ /* 0x000fe400078ec0ff */
[-C--:B-1----:R-:W-:Y:S02]  /*126a0*/  ISETP.GE.AND P0, PT, R16, R47.reuse, PT ;  /* 0x0000002f1000720c */ /* 0x082fe40003f06270 */
[----:B------:R-:W-:-:S11]  /*126b0*/  ISETP.GE.AND P1, PT, R205, R47, PT ;  /* 0x0000002fcd00720c */ /* 0x000fd60003f26270 */
[----:B------:R-:W-:Y:S05]  /*126c0*/  @P0 BRA `(.L_x_1750) ;  /* 0x0000000400a00947 */ /* 0x000fea0003800000 */
[----:B------:R-:W2:Y:S04]  /*126d0*/  LDL R25, [R1+0x70] ;  /* 0x0000700001197983 */ /* 0x000ea80000100800 */
[----:B------:R-:W3:Y:S01]  /*126e0*/  LDL R46, [R1+0x88] ;  /* 0x00008800012e7983 */ /* 0x000ee20000100800 */
[----:B------:R-:W-:Y:S02]  /*126f0*/  SHF.R.U64 R21, R8, 0x10, R9 ;  /* 0x0000001008157819 */ /* 0x000fe40000001209 */
[--C-:B------:R-:W-:Y:S02]  /*12700*/  SHF.R.U64 R8, R10, 0x10, R11.reuse ;  /* 0x000000100a087819 */ /* 0x100fe4000000120b */
[----:B------:R-:W-:Y:S02]  /*12710*/  SHF.R.U32.HI R10, RZ, 0x10, R11 ;  /* 0x00000010ff0a7819 */ /* 0x000fe4000001160b */
[----:B------:R-:W-:-:S02]  /*12720*/  SHF.R.U64 R11, R72, 0x10, R73 ;  /* 0x00000010480b7819 */ /* 0x000fc40000001249 */
[----:B------:R-:W-:Y:S02]  /*12730*/  PRMT R101, R101, 0x5410, R8 ;  /* 0x0000541065657816 */ /* 0x000fe40000000008 */
[----:B------:R-:W-:Y:S02]  /*12740*/  PRMT R108, R108, 0x5410, R11 ;  /* 0x000054106c6c7816 */ /* 0x000fe4000000000b */
[----:B------:R-:W-:Y:S02]  /*12750*/  PRMT R104, R104, 0x5410, R21 ;  /* 0x0000541068687816 */ /* 0x000fe40000000015 */
[----:B------:R-:W-:Y:S01]  /*12760*/  PRMT R103, R103, 0x5410, R10 ;  /* 0x0000541067677816 */ /* 0x000fe2000000000a */
[----:B------:R-:W-:Y:S01]  /*12770*/  IMAD.U32 R35, R108, 0x10000, RZ ;  /* 0x000100006c237824 */ /* 0x000fe200078e00ff */
[----:B------:R-:W-:Y:S01]  /*12780*/  SHF.R.U32.HI R72, RZ, 0x10, R73 ;  /* 0x00000010ff487819 */ /* 0x000fe20000011649 */
[----:B------:R-:W-:Y:S01]  /*12790*/  IMAD.U32 R34, R104, 0x10000, RZ ;  /* 0x0001000068227824 */ /* 0x000fe200078e00ff */
[----:B------:R-:W-:-:S02]  /*127a0*/  LOP3.LUT R108, R108, 0xffff0000, RZ, 0xc0, !PT ;  /* 0xffff00006c6c7812 */ /* 0x000fc400078ec0ff */
[----:B------:R-:W-:Y:S02]  /*127b0*/  PRMT R109, R109, 0x5410, R72 ;  /* 0x000054106d6d7816 */ /* 0x000fe40000000048 */
[----:B------:R-:W-:-:S03]  /*127c0*/  LOP3.LUT R104, R104, 0xffff0000, RZ, 0xc0, !PT ;  /* 0xffff000068687812 */ /* 0x000fc600078ec0ff */
[C---:B------:R-:W-:Y:S01]  /*127d0*/  IMAD.U32 R37, R109.reuse, 0x10000, RZ ;  /* 0x000100006d257824 */ /* 0x040fe200078e00ff */
[----:B------:R-:W-:Y:S02]  /*127e0*/  LOP3.LUT R109, R109, 0xffff0000, RZ, 0xc0, !PT ;  /* 0xffff00006d6d7812 */ /* 0x000fe400078ec0ff */
[----:B--2---:R-:W-:-:S04]  /*127f0*/  LEA.HI R3, R47, R25, RZ, 0x1d ;  /* 0x000000192f037211 */ /* 0x004fc800078fe8ff */
[----:B------:R-:W-:Y:S01]  /*12800*/  SHF.R.S32.HI R24, RZ, 0x1f, R3 ;  /* 0x0000001fff187819 */ /* 0x000fe20000011403 */
[----:B------:R-:W-:-:S03]  /*12810*/  IMAD.SHL.U32 R20, R3, 0x8, RZ ;  /* 0x0000000803147824 */ /* 0x000fc600078e00ff */
[----:B------:R-:W-:Y:S02]  /*12820*/  LEA.HI R24, R24, R3, RZ, 0x3 ;  /* 0x0000000318187211 */ /* 0x000fe400078f18ff */
[----:B------:R-:W-:Y:S02]  /*12830*/  LOP3.LUT R3, R40, 0x38, R20, 0xf8, !PT ;  /* 0x0000003828037812 */ /* 0x000fe400078ef814 */
[----:B------:R-:W-:Y:S01]  /*12840*/  SHF.R.U32.HI R20, RZ, 0x10, R9 ;  /* 0x00000010ff147819 */ /* 0x000fe20000011609 */
[----:B------:R-:W-:Y:S01]  /*12850*/  IMAD.SHL.U32 R24, R24, 0x400, RZ ;  /* 0x0000040018187824 */ /* 0x000fe200078e00ff */
[----:B------:R-:W-:Y:S02]  /*12860*/  LOP3.LUT R3, R3, R42, RZ, 0x3c, !PT ;  /* 0x0000002a03037212 */ /* 0x000fe400078e3cff */
[----:B------:R-:W-:Y:S02]  /*12870*/  SHF.R.U64 R9, R74, 0x10, R75 ;  /* 0x000000104a097819 */ /* 0x000fe4000000124b */
[----:B------:R-:W-:-:S02]  /*12880*/  LOP3.LUT R24, R24, 0x7fffe000, RZ, 0xc0, !PT ;  /* 0x7fffe00018187812 */ /* 0x000fc400078ec0ff */
[----:B------:R-:W-:Y:S02]  /*12890*/  PRMT R106, R106, 0x5410, R9 ;  /* 0x000054106a6a7816 */ /* 0x000fe40000000009 */
[----:B------:R-:W-:Y:S02]  /*128a0*/  IADD3 R3, R3, R24, R44 ;  /* 0x0000001803037210 */ /* 0x000fe40007ffe02c */
[----:B---3--:R-:W0:Y:S01]  /*128b0*/  LDS.128 R24, [R46] ;  /* 0x000000002e187984 */ /* 0x008e220000000c00 */
[----:B------:R-:W-:Y:S02]  /*128c0*/  SHF.R.U32.HI R74, RZ, 0x10, R75 ;  /* 0x00000010ff4a7819 */ /* 0x000fe4000001164b */
[----:B------:R-:W-:Y:S01]  /*128d0*/  IMAD R3, R3, 0x2, R18 ;  /* 0x0000000203037824 */ /* 0x000fe200078e0212 */
[----:B------:R-:W-:Y:S02]  /*128e0*/  PRMT R105, R105, 0x5410, R20 ;  /* 0x0000541069697816 */ /* 0x000fe40000000014 */
[----:B------:R-:W-:-:S02]  /*128f0*/  PRMT R107, R107, 0x5410, R74 ;  /* 0x000054106b6b7816 */ /* 0x000fc4000000004a */
        /* <DEDUP_REMOVED lines=18> */
[----:B------:R-:W-:Y:S02]  /*12a20*/  IMAD.U32 R33, R31, 0x10000, RZ ;  /* 0x000100001f217824 */ /* 0x000fe400078e00ff */
[----:B------:R-:W-:Y:S01]  /*12a30*/  FFMA.FTZ R41, R8, R35, R41 ;  /* 0x0000002308297223 */ /* 0x000fe20000010029 */
[----:B------:R-:W-:Y:S02]  /*12a40*/  IMAD.U32 R34, R107, 0x10000, RZ ;  /* 0x000100006b227824 */ /* 0x000fe400078e00ff */
[-C--:B------:R-:W-:Y:S01]  /*12a50*/  FMUL.FTZ R35, R32, R25.reuse ;  /* 0x0000001920237220 */ /* 0x080fe20000410000 */
[----:B------:R-:W-:Y:S01]  /*12a60*/  IMAD.U32 R8, R103, 0x10000, RZ ;  /* 0x0001000067087824 */ /* 0x000fe200078e00ff */
[----:B------:R-:W-:Y:S01]  /*12a70*/  LOP3.LUT R105, R105, 0xffff0000, RZ, 0xc0, !PT ;  /* 0xffff000069697812 */ /* 0x000fe200078ec0ff */
[C---:B------:R-:W-:Y:S01]  /*12a80*/  FMUL.FTZ R32, R33.reuse, R34 ;  /* 0x0000002221207220 */ /* 0x040fe20000410000 */
[C---:B------:R-:W-:Y:S01]  /*12a90*/  FFMA.FTZ R43, R10.reuse, R25, -R43 ;  /* 0x000000190a2b7223 */ /* 0x040fe2000001082b */
[-C--:B------:R-:W-:Y:S01]  /*12aa0*/  FMUL.FTZ R45, R33, R8.reuse ;  /* 0x00000008212d7220 */ /* 0x080fe20000410000 */
[----:B------:R-:W-:Y:S01]  /*12ab0*/  FFMA.FTZ R25, R10, R37, R35 ;  /* 0x000000250a197223 */ /* 0x000fe20000010023 */
[----:B------:R-:W-:Y:S01]  /*12ac0*/  FFMA.FTZ R33, R21, R8, -R32 ;  /* 0x0000000815217223 */ /* 0x000fe20000010820 */
[C---:B------:R-:W-:Y:S01]  /*12ad0*/  FMUL.FTZ R8, R27.reuse, R108 ;  /* 0x0000006c1b087220 */ /* 0x040fe20000410000 */
[----:B------:R-:W-:Y:S01]  /*12ae0*/  FMUL.FTZ R32, R27, R104 ;  /* 0x000000681b207220 */ /* 0x000fe20000410000 */
[----:B------:R-:W-:-:S02]  /*12af0*/  IMAD.U32 R29, R30, 0x10000, RZ ;  /* 0x000100001e1d7824 */ /* 0x000fc400078e00ff */
[----:B------:R-:W-:Y:S01]  /*12b00*/  FFMA.FTZ R45, R21, R34, R45 ;  /* 0x00000022152d7223 */ /* 0x000fe2000001002d */
[C---:B------:R-:W-:Y:S01]  /*12b10*/  FFMA.FTZ R104, R9.reuse, R104, -R8 ;  /* 0x0000006809687223 */ /* 0x040fe20000010808 */
[----:B------:R-:W-:Y:S02]  /*12b20*/  IMAD.U32 R10, R106, 0x10000, RZ ;  /* 0x000100006a0a7824 */ /* 0x000fe400078e00ff */
[----:B------:R-:W-:Y:S01]  /*12b30*/  FFMA.FTZ R32, R9, R108, R32 ;  /* 0x0000006c09207223 */ /* 0x000fe20000010020 */
[----:B------:R-:W-:Y:S01]  /*12b40*/  LOP3.LUT R30, R30, 0xffff0000, RZ, 0xc0, !PT ;  /* 0xffff00001e1e7812 */ /* 0x000fe200078ec0ff */
[C---:B------:R-:W-:Y:S02]  /*12b50*/  IMAD.U32 R8, R101.reuse, 0x10000, RZ ;  /* 0x0001000065087824 */ /* 0x040fe400078e00ff */
[----:B------:R-:W-:Y:S01]  /*12b60*/  FMUL.FTZ R21, R28, R109 ;  /* 0x0000006d1c157220 */ /* 0x000fe20000410000 */
[----:B------:R-:W-:Y:S01]  /*12b70*/  LOP3.LUT R9, R106, 0xffff0000, RZ, 0xc0, !PT ;  /* 0xffff00006a097812 */ /* 0x000fe200078ec0ff */
[-C--:B------:R-:W-:Y:S01]  /*12b80*/  FMUL.FTZ R34, R28, R105.reuse ;  /* 0x000000691c227220 */ /* 0x080fe20000410000 */
[----:B------:R-:W-:Y:S01]  /*12b90*/  LOP3.LUT R101, R101, 0xffff0000, RZ, 0xc0, !PT ;  /* 0xffff000065657812 */ /* 0x000fe200078ec0ff */
[----:B------:R-:W-:Y:S01]  /*12ba0*/  FMUL.FTZ R36, R29, R10 ;  /* 0x0000000a1d247220 */ /* 0x000fe20000410000 */
[----:B------:R-:W-:Y:S01]  /*12bb0*/  LOP3.LUT R31, R31, 0xffff0000, RZ, 0xc0, !PT ;  /* 0xffff00001f1f7812 */ /* 0x000fe200078ec0ff */
[C---:B------:R-:W-:Y:S01]  /*12bc0*/  FFMA.FTZ R28, R24.reuse, R105, -R21 ;  /* 0x00000069181c7223 */ /* 0x040fe20000010815 */
[----:B------:R-:W-:Y:S01]  /*12bd0*/  LOP3.LUT R107, R107, 0xffff0000, RZ, 0xc0, !PT ;  /* 0xffff00006b6b7812 */ /* 0x000fe200078ec0ff */
[----:B------:R-:W-:Y:S01]  /*12be0*/  FFMA.FTZ R34, R24, R109, R34 ;  /* 0x0000006d18227223 */ /* 0x000fe20000010022 */
[----:B------:R-:W-:Y:S01]  /*12bf0*/  LOP3.LUT R103, R103, 0xffff0000, RZ, 0xc0, !PT ;  /* 0xffff000067677812 */ /* 0x000fe200078ec0ff */
[C---:B------:R-:W-:Y:S01]  /*12c00*/  FMUL.FTZ R21, R30.reuse, R9 ;  /* 0x000000091e157220 */ /* 0x040fe20000410000 */
[-C--:B------:R-:W-:Y:S01]  /*12c10*/  FMUL.FTZ R24, R29, R8.reuse ;  /* 0x000000081d187220 */ /* 0x080fe20000410000 */
[----:B------:R-:W-:Y:S01]  /*12c20*/  FMUL.FTZ R30, R30, R101 ;  /* 0x000000651e1e7220 */ /* 0x000fe20000410000 */
[----:B------:R-:W-:Y:S01]  /*12c30*/  FFMA.FTZ R36, R11, R8, -R36 ;  /* 0x000000080b247223 */ /* 0x000fe20000010824 */
[C---:B------:R-:W-:Y:S01]  /*12c40*/  FMUL.FTZ R27, R31.reuse, R107 ;  /* 0x0000006b1f1b7220 */ /* 0x040fe20000410000 */
[----:B------:R-:W-:Y:S01]  /*12c50*/  FMUL.FTZ R8, R31, R103 ;  /* 0x000000671f087220 */ /* 0x000fe20000410000 */
[----:B------:R-:W-:Y:S01]  /*12c60*/  FFMA.FTZ R11, R11, R10, R24 ;  /* 0x0000000a0b0b7223 */ /* 0x000fe20000010018 */
        /* <DEDUP_REMOVED lines=14> */
.L_x_1750:
[----:B------:R-:W-:Y:S05]  /*12d50*/  BSYNC B1 ;  /* 0x0000000000017941 */ /* 0x000fea0003800000 */
.L_x_1749:
[----:B------:R-:W-:Y:S05]  /*12d60*/  @P1 BRA `(.L_x_1716) ;  /* 0x00000004009c1947 */ /* 0x000fea0003800000 */
[----:B------:R-:W2:Y:S01]  /*12d70*/  LDL R31, [R1+0x84] ;  /* 0x00008400011f7983 */ /* 0x000ea20000100800 */
[----:B------:R-:W-:Y:S02]  /*12d80*/  LEA.HI R0, R47, R0, RZ, 0x1d ;  /* 0x000000002f007211 */ /* 0x000fe400078fe8ff */
[----:B------:R-:W-:Y:S02]  /*12d90*/  SHF.R.U64 R29, R4, 0x10, R5 ;  /* 0x00000010041d7819 */ /* 0x000fe40000001205 */
[----:B0-----:R-:W-:Y:S01]  /*12da0*/  SHF.R.S32.HI R9, RZ, 0x1f, R0 ;  /* 0x0000001fff097819 */ /* 0x001fe20000011400 */
        /* <DEDUP_REMOVED lines=9> */
[----:B------:R-:W-:Y:S02]  /*12e40*/  SHF.R.U64 R7, R12, 0x10, R13 ;  /* 0x000000100c077819 */ /* 0x000fe4000000120d */
[----:B------:R-:W-:-:S02]  /*12e50*/  IADD3 R3, R0, R3, R44 ;  /* 0x0000000300037210 */ /* 0x000fc40007ffe02c */
[----:B------:R-:W-:Y:S02]  /*12e60*/  SHF.R.U64 R5, R14, 0x10, R15 ;  /* 0x000000100e057819 */ /* 0x000fe4000000120f */
[----:B------:R-:W-:Y:S01]  /*12e70*/  SHF.R.U32.HI R12, RZ, 0x10, R13 ;  /* 0x00000010ff0c7819 */ /* 0x000fe2000001160d */
[----:B------:R-:W-:Y:S01]  /*12e80*/  IMAD R3, R3, 0x2, R18 ;  /* 0x0000000203037824 */ /* 0x000fe200078e0212 */
[----:B------:R-:W-:Y:S02]  /*12e90*/  PRMT R87, R87, 0x5410, R4 ;  /* 0x0000541057577816 */ /* 0x000fe40000000004 */
[----:B------:R-:W-:Y:S02]  /*12ea0*/  PRMT R85, R85, 0x5410, R6 ;  /* 0x0000541055557816 */ /* 0x000fe40000000006 */
[----:B------:R-:W0:Y:S01]  /*12eb0*/  LDS.128 R24, [R3+0x10400] ;  /* 0x0104000003187984 */ /* 0x000e220000000c00 */
[----:B------:R-:W-:Y:S01]  /*12ec0*/  PRMT R90, R90, 0x5410, R7 ;  /* 0x000054105a5a7816 */ /* 0x000fe20000000007 */
[----:B------:R-:W-:Y:S01]  /*12ed0*/  IMAD.U32 R28, R87, 0x10000, RZ ;  /* 0x00010000571c7824 */ /* 0x000fe200078e00ff */
[----:B------:R-:W-:-:S02]  /*12ee0*/  PRMT R88, R88, 0x5410, R5 ;  /* 0x0000541058587816 */ /* 0x000fc40000000005 */
[----:B------:R-:W-:Y:S02]  /*12ef0*/  PRMT R86, R86, 0x5410, R29 ;  /* 0x0000541056567816 */ /* 0x000fe4000000001d */
[----:B------:R-:W-:Y:S02]  /*12f00*/  PRMT R91, R91, 0x5410, R12 ;  /* 0x000054105b5b7816 */ /* 0x000fe4000000000c */
[----:B------:R-:W-:Y:S02]  /*12f10*/  SHF.R.U32.HI R14, RZ, 0x10, R15 ;  /* 0x00000010ff0e7819 */ /* 0x000fe4000001160f */
[----:B------:R-:W-:Y:S01]  /*12f20*/  PRMT R84, R84, 0x5410, R21 ;  /* 0x0000541054547816 */ /* 0x000fe20000000015 */
[----:B------:R-:W-:Y:S01]  /*12f30*/  IMAD.U32 R21, R86, 0x10000, RZ ;  /* 0x0001000056157824 */ /* 0x000fe200078e00ff */
[----:B------:R-:W-:Y:S01]  /*12f40*/  PRMT R89, R89, 0x5410, R14 ;  /* 0x0000541059597816 */ /* 0x000fe2000000000e */
[C---:B------:R-:W-:Y:S01]  /*12f50*/  IMAD.U32 R30, R91.reuse, 0x10000, RZ ;  /* 0x000100005b1e7824 */ /* 0x040fe200078e00ff */
[----:B------:R-:W-:-:S02]  /*12f60*/  LOP3.LUT R91, R91, 0xffff0000, RZ, 0xc0, !PT ;  /* 0xffff00005b5b7812 */ /* 0x000fc400078ec0ff */
[----:B------:R-:W-:Y:S02]  /*12f70*/  LOP3.LUT R87, R87, 0xffff0000, RZ, 0xc0, !PT ;  /* 0xffff000057577812 */ /* 0x000fe400078ec0ff */
[----:B0-----:R-:W-:Y:S01]  /*12f80*/  LOP3.LUT R12, R24, 0xffff0000, RZ, 0xc0, !PT ;  /* 0xffff0000180c7812 */ /* 0x001fe200078ec0ff */
[----:B------:R-:W-:Y:S01]  /*12f90*/  IMAD.U32 R13, R25, 0x10000, RZ ;  /* 0x00010000190d7824 */ /* 0x000fe200078e00ff */
[C---:B------:R-:W-:Y:S01]  /*12fa0*/  LOP3.LUT R15, R26.reuse, 0xffff0000, RZ, 0xc0, !PT ;  /* 0xffff00001a0f7812 */ /* 0x040fe200078ec0ff */
[----:B------:R-:W-:Y:S02]  /*12fb0*/  IMAD.U32 R20, R27, 0x10000, RZ ;  /* 0x000100001b147824 */ /* 0x000fe400078e00ff */
[C---:B------:R-:W-:Y:S01]  /*12fc0*/  FMUL.FTZ R32, R13.reuse, R30 ;  /* 0x0000001e0d207220 */ /* 0x040fe20000410000 */
[----:B------:R-:W-:Y:S01]  /*12fd0*/  FMUL.FTZ R34, R13, R28 ;  /* 0x0000001c0d227220 */ /* 0x000fe20000410000 */
[----:B------:R-:W-:Y:S01]  /*12fe0*/  IMAD.U32 R14, R26, 0x10000, RZ ;  /* 0x000100001a0e7824 */ /* 0x000fe200078e00ff */
        /* <DEDUP_REMOVED lines=10> */
[----:B------:R-:W-:Y:S01]  /*13090*/  IMAD.U32 R11, R24, 0x10000, RZ ;  /* 0x00010000180b7824 */ /* 0x000fe200078e00ff */
[----:B------:R-:W-:Y:S01]  /*130a0*/  LOP3.LUT R24, R25, 0xffff0000, RZ, 0xc0, !PT ;  /* 0xffff000019187812 */ /* 0x000fe200078ec0ff */
[----:B------:R-:W-:-:S02]  /*130b0*/  IMAD.U32 R25, R90, 0x10000, RZ ;  /* 0x000100005a197824 */ /* 0x000fc400078e00ff */
[C---:B------:R-:W-:Y:S01]  /*130c0*/  FFMA.FTZ R32, R5.reuse, R28, -R32 ;  /* 0x0000001c05207223 */ /* 0x040fe20000010820 */
[----:B------:R-:W-:Y:S01]  /*130d0*/  FFMA.FTZ R34, R5, R30, R34 ;  /* 0x0000001e05227223 */ /* 0x000fe20000010022 */
[----:B------:R-:W-:Y:S01]  /*130e0*/  LOP3.LUT R5, R86, 0xffff0000, RZ, 0xc0, !PT ;  /* 0xffff000056057812 */ /* 0x000fe200078ec0ff */
[C---:B------:R-:W-:Y:S01]  /*130f0*/  FMUL.FTZ R29, R11.reuse, R25 ;  /* 0x000000190b1d7220 */ /* 0x040fe20000410000 */
[----:B------:R-:W-:-:S03]  /*13100*/  FMUL.FTZ R11, R11, R21 ;  /* 0x000000150b0b7220 */ /* 0x000fc60000410000 */
[C---:B------:R-:W-:Y:S01]  /*13110*/  FFMA.FTZ R29, R0.reuse, R21, -R29 ;  /* 0x00000015001d7223 */ /* 0x040fe2000001081d */
[----:B------:R-:W-:Y:S02]  /*13120*/  IMAD.U32 R21, R89, 0x10000, RZ ;  /* 0x0001000059157824 */ /* 0x000fe400078e00ff */
[----:B------:R-:W-:Y:S01]  /*13130*/  FFMA.FTZ R25, R0, R25, R11 ;  /* 0x0000001900197223 */ /* 0x000fe2000001000b */
[----:B------:R-:W-:Y:S01]  /*13140*/  IMAD.U32 R0, R85, 0x10000, RZ ;  /* 0x0001000055007824 */ /* 0x000fe200078e00ff */
[----:B------:R-:W-:Y:S01]  /*13150*/  LOP3.LUT R11, R90, 0xffff0000, RZ, 0xc0, !PT ;  /* 0xffff00005a0b7812 */ /* 0x000fe200078ec0ff */
[----:B------:R-:W-:Y:S01]  /*13160*/  FMUL.FTZ R28, R20, R21 ;  /* 0x00000015141c7220 */ /* 0x000fe20000410000 */
[----:B------:R-:W-:Y:S01]  /*13170*/  FMUL.FTZ R13, R12, R5 ;  /* 0x000000050c0d7220 */ /* 0x000fe20000410000 */
[-C--:B------:R-:W-:Y:S01]  /*13180*/  FMUL.FTZ R20, R20, R0.reuse ;  /* 0x0000000014147220 */ /* 0x080fe20000410000 */
[----:B------:R-:W-:Y:S01]  /*13190*/  LOP3.LUT R89, R89, 0xffff0000, RZ, 0xc0, !PT ;  /* 0xffff000059597812 */ /* 0x000fe200078ec0ff */
[----:B------:R-:W-:Y:S01]  /*131a0*/  FFMA.FTZ R28, R9, R0, -R28 ;  /* 0x00000000091c7223 */ /* 0x000fe2000001081c */
[----:B------:R-:W-:Y:S01]  /*131b0*/  LOP3.LUT R85, R85, 0xffff0000, RZ, 0xc0, !PT ;  /* 0xffff000055557812 */ /* 0x000fe200078ec0ff */
[----:B------:R-:W-:Y:S01]  /*131c0*/  FFMA.FTZ R20, R9, R21, R20 ;  /* 0x0000001509147223 */ /* 0x000fe20000010014 */
[-C--:B------:R-:W-:Y:S01]  /*131d0*/  FMUL.FTZ R9, R12, R11.reuse ;  /* 0x0000000b0c097220 */ /* 0x080fe20000410000 */
[----:B------:R-:W-:Y:S01]  /*131e0*/  FFMA.FTZ R12, R4, R11, R13 ;  /* 0x0000000b040c7223 */ /* 0x000fe2000001000d */
[C---:B------:R-:W-:Y:S01]  /*131f0*/  FMUL.FTZ R21, R24.reuse, R91 ;  /* 0x0000005b18157220 */ /* 0x040fe20000410000 */
[----:B------:R-:W-:Y:S01]  /*13200*/  FMUL.FTZ R24, R24, R87 ;  /* 0x0000005718187220 */ /* 0x000fe20000410000 */
[----:B------:R-:W-:Y:S01]  /*13210*/  FFMA.FTZ R0, R4, R5, -R9 ;  /* 0x0000000504007223 */ /* 0x000fe20000010809 */
[C---:B------:R-:W-:Y:S01]  /*13220*/  IMAD.U32 R9, R88.reuse, 0x10000, RZ ;  /* 0x0001000058097824 */ /* 0x040fe200078e00ff */
[----:B------:R-:W-:Y:S01]  /*13230*/  LOP3.LUT R88, R88, 0xffff0000, RZ, 0xc0, !PT ;  /* 0xffff000058587812 */ /* 0x000fe200078ec0ff */
[C---:B------:R-:W-:Y:S01]  /*13240*/  IMAD.U32 R5, R84.reuse, 0x10000, RZ ;  /* 0x0001000054057824 */ /* 0x040fe200078e00ff */
[----:B------:R-:W-:Y:S01]  /*13250*/  LOP3.LUT R84, R84, 0xffff0000, RZ, 0xc0, !PT ;  /* 0xffff000054547812 */ /* 0x000fe200078ec0ff */
[----:B------:R-:W-:Y:S01]  /*13260*/  FMUL.FTZ R11, R14, R9 ;  /* 0x000000090e0b7220 */ /* 0x000fe20000410000 */
[----:B------:R-:W-:Y:S01]  /*13270*/  FFMA.FTZ R21, R8, R87, -R21 ;  /* 0x0000005708157223 */ /* 0x000fe20000010815 */
[-C--:B------:R-:W-:Y:S01]  /*13280*/  FMUL.FTZ R13, R14, R5.reuse ;  /* 0x000000050e0d7220 */ /* 0x080fe20000410000 */
[C---:B------:R-:W-:Y:S01]  /*13290*/  FMUL.FTZ R4, R15.reuse, R88 ;  /* 0x000000580f047220 */ /* 0x040fe20000410000 */
[----:B------:R-:W-:Y:S01]  /*132a0*/  FFMA.FTZ R11, R6, R5, -R11 ;  /* 0x00000005060b7223 */ /* 0x000fe2000001080b */
[-C--:B------:R-:W-:Y:S01]  /*132b0*/  FMUL.FTZ R15, R15, R84.reuse ;  /* 0x000000540f0f7220 */ /* 0x080fe20000410000 */
[C---:B------:R-:W-:Y:S01]  /*132c0*/  FMUL.FTZ R5, R26.reuse, R89 ;  /* 0x000000591a057220 */ /* 0x040fe20000410000 */
[----:B------:R-:W-:Y:S01]  /*132d0*/  FMUL.FTZ R26, R26, R85 ;  /* 0x000000551a1a7220 */ /* 0x000fe20000410000 */
[----:B------:R-:W-:Y:S01]  /*132e0*/  FFMA.FTZ R13, R6, R9, R13 ;  /* 0x00000009060d7223 */ /* 0x000fe2000001000d */
        /* <DEDUP_REMOVED lines=15> */
.L_x_1716:
[----:B------:R-:W-:Y:S05]  /*133e0*/  BSYNC B0 ;  /* 0x0000000000007941 */ /* 0x000fea0003800000 */
.L_x_1676:
        /* <DEDUP_REMOVED lines=8> */
.L_x_1673:
[----:B------:R-:W-:-:S13]  /*13470*/  ISETP.NE.AND P0, PT, R225, 0x3, PT ;  /* 0x00000003e100780c */ /* 0x000fda0003f05270 */
[----:B------:R-:W-:Y:S05]  /*13480*/  @!P0 BRA `(.L_x_1751) ;  /* 0x0000000000048947 */ /* 0x000fea0003800000 */
[----:B------:R-:W-:Y:S01]  /*13490*/  BPT.TRAP 0x1 ;  /* 0x000000040000795c */ /* 0x000fe20000300000 */
.L_x_1751:
[----:B0-234-:R-:W-:Y:S01]  /*134a0*/  IMAD R8, R204, 0x8, R18 ;  /* 0x00000008cc087824 */ /* 0x01dfe200078e0212 */
[----:B-1----:R-:W-:-:S04]  /*134b0*/  SHF.L.U32 R3, R218, 0x1f, RZ ;  /* 0x0000001fda037819 */ /* 0x002fc800000006ff */
[----:B------:R0:W1:Y:S01]  /*134c0*/  SYNCS.PHASECHK.TRANS64.TRYWAIT P1, [R8+URZ+0x30830], R3 ;  /* 0x03083003080075a7 */ /* 0x000062000802017f */
[----:B------:R-:W-:Y:S05]  /*134d0*/  @!P0 BRA `(.L_x_1752) ;  /* 0x0000000000048947 */ /* 0x000fea0003800000 */
[----:B------:R-:W-:Y:S01]  /*134e0*/  BPT.TRAP 0x1 ;  /* 0x000000040000795c */ /* 0x000fe20000300000 */
.L_x_1752:
[----:B------:R-:W-:Y:S01]  /*134f0*/  VIADD R0, R18, 0x20400 ;  /* 0x0002040012007836 */ /* 0x000fe20000000000 */
[----:B------:R-:W-:Y:S01]  /*13500*/  LOP3.LUT R6, R2, 0x10000, RZ, 0xfc, !PT ;  /* 0x0001000002067812 */ /* 0x000fe200078efcff */
[----:B------:R-:W-:-:S03]  /*13510*/  IMAD.MOV.U32 R7, RZ, RZ, 0x40000040 ;  /* 0x40000040ff077424 */ /* 0x000fc600078e00ff */
[----:B------:R-:W-:-:S04]  /*13520*/  SHF.R.U32.HI R0, RZ, 0x4, R0 ;  /* 0x00000004ff007819 */ /* 0x000fc80000011600 */
[----:B------:R-:W-:-:S04]  /*13530*/  LOP3.LUT R0, R0, 0x3fff, RZ, 0xc0, !PT ;  /* 0x00003fff00007812 */ /* 0x000fc800078ec0ff */
[----:B------:R-:W-:-:S05]  /*13540*/  LOP3.LUT R0, R0, 0x10000, RZ, 0xfc, !PT ;  /* 0x0001000000007812 */ /* 0x000fca00078efcff */
[----:B------:R2:W-:Y:S01]  /*13550*/  STL [R1+0x44], R0 ;  /* 0x0000440001007387 */ /* 0x0005e20000100800 */
[----:B-1----:R-:W-:Y:S05]  /*13560*/  @P1 BRA `(.L_x_1753) ;  /* 0x0000000000081947 */ /* 0x002fea0003800000 */
[----:B------:R-:W1:Y:S02]  /*13570*/  SYNCS.PHASECHK.TRANS64.TRYWAIT P1, [R8+URZ+0x30830], R3 ;  /* 0x03083003080075a7 */ /* 0x000e64000802017f */
[----:B-1----:R-:W-:Y:S05]  /*13580*/  @!P1 BRA `(.L_x_1754) ;  /* 0x0000017c008c9947 */ /* 0x002fea0003800000 */
.L_x_1753:
[----:B--2---:R-:W2:Y:S01]  /*13590*/  LDL R0, [R1+0x44] ;  /* 0x0000440001007983 */ /* 0x004ea20000100800 */
[----:B01----:R-:W-:Y:S01]  /*135a0*/  IMAD.MOV.U32 R3, RZ, RZ, 0x40000040 ;  /* 0x40000040ff037424 */ /* 0x003fe200078e00ff */
[----:B------:R-:W-:Y:S05]  /*135b0*/  WARPSYNC.ALL ;  /* 0x0000000000007948 */ /* 0x000fea0003800000 */
[C---:B------:R-:W-:Y:S01]  /*135c0*/  R2UR UR4, R6.reuse ;  /* 0x00000000060472ca */ /* 0x040fe200000e0000 */
[----:B-----5:R-:W-:Y:S01]  /*135d0*/  WARPGROUP.ARRIVE ;  /* 0x00000000000079c5 */ /* 0x020fe20000000000 */
[----:B------:R-:W-:Y:S01]  /*135e0*/  R2UR UR5, R7 ;  /* 0x00000000070572ca */ /* 0x000fe200000e0000 */
[----:B------:R-:W-:Y:S01]  /*135f0*/  VIADD R64, R6, 0x2 ;  /* 0x0000000206407836 */ /* 0x000fe20000000000 */
[----:B------:R-:W-:Y:S01]  /*13600*/  R2UR UR7, R3 ;  /* 0x00000000030772ca */ /* 0x000fe200000e0000 */
[----:B------:R-:W-:-:S02]  /*13610*/  IMAD.MOV.U32 R65, RZ, RZ, 0x40000040 ;  /* 0x40000040ff417424 */ /* 0x000fc400078e00ff */
[----:B------:R-:W-:Y:S02]  /*13620*/  IMAD.MOV.U32 R5, RZ, RZ, 0x40000040 ;  /* 0x40000040ff057424 */ /* 0x000fe400078e00ff */
[C---:B------:R-:W-:Y:S01]  /*13630*/  VIADD R62, R6.reuse, 0x4 ;  /* 0x00000004063e7836 */ /* 0x040fe20000000000 */
[----:B------:R0:W-:Y:S01]  /*13640*/  STL.64 [R1+0x38], R64 ;  /* 0x0000384001007387 */ /* 0x0001e20000100a00 */
[----:B------:R-:W-:Y:S02]  /*13650*/  IMAD.MOV.U32 R63, RZ, RZ, 0x40000040 ;  /* 0x40000040ff3f7424 */ /* 0x000fe400078e00ff */
[C---:B------:R-:W-:Y:S02]  /*13660*/  VIADD R60, R6.reuse, 0x6 ;  /* 0x00000006063c7836 */ /* 0x040fe40000000000 */
[----:B------:R-:W-:Y:S01]  /*13670*/  IMAD.MOV.U32 R61, RZ, RZ, 0x40000040 ;  /* 0x40000040ff3d7424 */ /* 0x000fe200078e00ff */
[----:B------:R0:W-:Y:S01]  /*13680*/  STL.64 [R1+0x30], R62 ;  /* 0x0000303e01007387 */ /* 0x0001e20000100a00 */
[----:B------:R-:W-:-:S02]  /*13690*/  VIADD R58, R6, 0x400 ;  /* 0x00000400063a7836 */ /* 0x000fc40000000000 */
[----:B------:R-:W-:Y:S01]  /*136a0*/  IMAD.MOV.U32 R59, RZ, RZ, 0x40000040 ;  /* 0x40000040ff3b7424 */ /* 0x000fe200078e00ff */
[----:B------:R0:W-:Y:S01]  /*136b0*/  STL.64 [R1+0x28], R60 ;  /* 0x0000283c01007387 */ /* 0x0001e20000100a00 */
[C---:B------:R-:W-:Y:S02]  /*136c0*/  VIADD R56, R6.reuse, 0x402 ;  /* 0x0000040206387836 */ /* 0x040fe40000000000 */
[----:B------:R-:W-:Y:S01]  /*136d0*/  IMAD.MOV.U32 R57, RZ, RZ, 0x40000040 ;  /* 0x40000040ff397424 */ /* 0x000fe200078e00ff */
[----:B------:R0:W-:Y:S01]  /*136e0*/  STL.64 [R1+0x20], R58 ;  /* 0x0000203a01007387 */ /* 0x0001e20000100a00 */
[C---:B------:R-:W-:Y:S02]  /*136f0*/  VIADD R216, R6.reuse, 0x404 ;  /* 0x0000040406d87836 */ /* 0x040fe40000000000 */
[----:B------:R-:W-:Y:S01]  /*13700*/  IMAD.MOV.U32 R217, RZ, RZ, 0x40000040 ;  /* 0x40000040ffd97424 */ /* 0x000fe200078e00ff */
[----:B------:R0:W-:Y:S01]  /*13710*/  STL.64 [R1+0x18], R56 ;  /* 0x0000183801007387 */ /* 0x0001e20000100a00 */
[----:B------:R-:W-:-:S02]  /*13720*/  VIADD R214, R6, 0x406 ;  /* 0x0000040606d67836 */ /* 0x000fc40000000000 */
[----:B------:R-:W-:Y:S02]  /*13730*/  IMAD.MOV.U32 R215, RZ, RZ, 0x40000040 ;  /* 0x40000040ffd77424 */ /* 0x000fe400078e00ff */
[C---:B------:R-:W-:Y:S02]  /*13740*/  VIADD R212, R6.reuse, 0x800 ;  /* 0x0000080006d47836 */ /* 0x040fe40000000000 */
[----:B------:R-:W-:Y:S02]  /*13750*/  IMAD.MOV.U32 R213, RZ, RZ, 0x40000040 ;  /* 0x40000040ffd57424 */ /* 0x000fe400078e00ff */
[C---:B------:R-:W-:Y:S02]  /*13760*/  VIADD R210, R6.reuse, 0x802 ;  /* 0x0000080206d27836 */ /* 0x040fe40000000000 */
[----:B------:R-:W-:Y:S02]  /*13770*/  IMAD.MOV.U32 R211, RZ, RZ, 0x40000040 ;  /* 0x40000040ffd37424 */ /* 0x000fe400078e00ff */
        /* <DEDUP_REMOVED lines=10> */
[----:B------:R-:W-:Y:S02]  /*13820*/  VIADD R10, R6, 0xc06 ;  /* 0x00000c06060a7836 */ /* 0x000fe40000000000 */
[----:B------:R-:W-:Y:S02]  /*13830*/  IMAD.MOV.U32 R11, RZ, RZ, 0x40000040 ;  /* 0x40000040ff0b7424 */ /* 0x000fe400078e00ff */
[----:B------:R-:W-:-:S02]  /*13840*/  IMAD.MOV.U32 R3, RZ, RZ, 0x40000040 ;  /* 0x40000040ff037424 */ /* 0x000fc400078e00ff */
[----:B--2---:R-:W-:-:S04]  /*13850*/  IMAD R2, R204, 0x800, R0 ;  /* 0x00000800cc027824 */ /* 0x004fc800078e0200 */
[C---:B------:R-:W-:Y:S01]  /*13860*/  VIADD R4, R2.reuse, 0x2 ;  /* 0x0000000202047836 */ /* 0x040fe20000000000 */
[----:B------:R-:W-:-:S13]  /*13870*/  R2UR UR6, R2 ;  /* 0x00000000020672ca */ /* 0x000fda00000e0000 */
[----:B------:R-:W-:Y:S01]  /*13880*/  HGMMA.64x64x16.F32.BF16 R24, gdesc[UR4], RZ, !UPT, gsb0 ;  /* 0x00e00000041879f0 */ /* 0x000fe2000c0018ff */
[----:B------:R-:W-:Y:S02]  /*13890*/  R2UR UR4, R64 ;  /* 0x00000000400472ca */ /* 0x000fe400000e0000 */
[----:B------:R-:W-:Y:S02]  /*138a0*/  R2UR UR5, R65 ;  /* 0x00000000410572ca */ /* 0x000fe400000e0000 */
[----:B------:R-:W-:Y:S01]  /*138b0*/  R2UR UR6, R4 ;  /* 0x00000000040672ca */ /* 0x000fe200000e0000 */
[----:B------:R-:W-:Y:S01]  /*138c0*/  VIADD R4, R2, 0x4 ;  /* 0x0000000402047836 */ /* 0x000fe20000000000 */
[----:B------:R-:W-:Y:S01]  /*138d0*/  R2UR UR7, R5 ;  /* 0x00000000050772ca */ /* 0x000fe200000e0000 */
[----:B------:R-:W-:Y:S01]  /*138e0*/  IMAD.MOV.U32 R5, RZ, RZ, 0x40000040 ;  /* 0x40000040ff057424 */ /* 0x000fe200078e00ff */
[----:B------:R-:W-:Y:S02]  /*138f0*/  WARPGROUP.DEPBAR.LE gsb0, 0x0 ;  /* 0x00008000000079c5 */ /* 0x000fe40000010000 */
[----:B------:R-:W-:-:S09]  /*13900*/  WARPGROUP.ARRIVE ;  /* 0x00000000000079c5 */ /* 0x000fd20000000000 */
[----:B------:R-:W-:Y:S01]  /*13910*/  HGMMA.64x64x16.F32.BF16 R24, gdesc[UR4], R24, gsb0 ;  /* 0x00e00000041879f0 */ /* 0x000fe20008001818 */
        /* <DEDUP_REMOVED lines=102> */
[C---:B------:R-:W-:Y:S01]  /*13f80*/  VIADD R4, R2.reuse, 0x604 ;  /* 0x0000060402047836 */ /* 0x040fe20000000000 */
[----:B------:R-:W-:Y:S01]  /*13f90*/  R2UR UR7, R5 ;  /* 0x00000000050772ca */ /* 0x000fe200000e0000 */
[----:B------:R-:W-:Y:S02]  /*13fa0*/  IMAD.MOV.U32 R5, RZ, RZ, 0x40000040 ;  /* 0x40000040ff057424 */ /* 0x000fe400078e00ff */
[----:B------:R-:W-:Y:S01]  /*13fb0*/  VIADD R2, R2, 0x606 ;  /* 0x0000060602027836 */ /* 0x000fe20000000000 */
[----:B------:R-:W-:-:S02]  /*13fc0*/  WARPGROUP.DEPBAR.LE gsb0, 0x0 ;  /* 0x00008000000079c5 */ /* 0x000fc40000010000 */
[----:B------:R-:W-:-:S07]  /*13fd0*/  WARPGROUP.ARRIVE ;  /* 0x00000000000079c5 */ /* 0x000fce0000000000 */
[----:B------:R-:W-:Y:S01]  /*13fe0*/  HGMMA.64x64x16.F32.BF16 R24, gdesc[UR4], R24, gsb0 ;  /* 0x00e00000041879f0 */ /* 0x000fe20008001818 */
[----:B------:R-:W-:Y:S02]  /*13ff0*/  R2UR UR4, R12 ;  /* 0x000000000c0472ca */ /* 0x000fe400000e0000 */
[----:B------:R-:W-:Y:S02]  /*14000*/  R2UR UR5, R13 ;  /* 0x000000000d0572ca */ /* 0x000fe400000e0000 */
[----:B------:R-:W-:Y:S02]  /*14010*/  R2UR UR6, R4 ;  /* 0x00000000040672ca */ /* 0x000fe400000e0000 */
[----:B------:R-:W-:Y:S01]  /*14020*/  R2UR UR7, R5 ;  /* 0x00000000050772ca */ /* 0x000fe200000e0000 */
[----:B------:R-:W-:Y:S02]  /*14030*/  WARPGROUP.DEPBAR.LE gsb0, 0x0 ;  /* 0x00008000000079c5 */ /* 0x000fe40000010000 */
[----:B------:R-:W-:-:S10]  /*14040*/  WARPGROUP.ARRIVE ;  /* 0x00000000000079c5 */ /* 0x000fd40000000000 */
[----:B------:R-:W-:Y:S01]  /*14050*/  HGMMA.64x64x16.F32.BF16 R24, gdesc[UR4], R24, gsb0 ;  /* 0x00e00000041879f0 */ /* 0x000fe20008001818 */
[----:B------:R-:W-:Y:S02]  /*14060*/  R2UR UR4, R10 ;  /* 0x000000000a0472ca */ /* 0x000fe400000e0000 */
[----:B------:R-:W-:Y:S02]  /*14070*/  R2UR UR5, R11 ;  /* 0x000000000b0572ca */ /* 0x000fe400000e0000 */
[----:B------:R-:W-:Y:S02]  /*14080*/  R2UR UR6, R2 ;  /* 0x00000000020672ca */ /* 0x000fe400000e0000 */
[----:B------:R-:W-:Y:S01]  /*14090*/  R2UR UR7, R3 ;  /* 0x00000000030772ca */ /* 0x000fe200000e0000 */
[----:B------:R-:W-:Y:S02]  /*140a0*/  WARPGROUP.DEPBAR.LE gsb0, 0x0 ;  /* 0x00008000000079c5 */ /* 0x000fe40000010000 */
[----:B------:R-:W-:-:S10]  /*140b0*/  WARPGROUP.ARRIVE ;  /* 0x00000000000079c5 */ /* 0x000fd40000000000 */
[----:B------:R-:W-:Y:S03]  /*140c0*/  HGMMA.64x64x16.F32.BF16 R24, gdesc[UR4], R24, gsb0 ;  /* 0x00e00000041879f0 */ /* 0x000fe60008001818 */
[----:B------:R-:W-:Y:S02]  /*140d0*/  WARPGROUP.DEPBAR.LE gsb0, 0x0 ;  /* 0x00008000000079c5 */ /* 0x000fe40000010000 */
[----:B0-----:R-:W-:Y:S05]  /*140e0*/  @!P0 BRA `(.L_x_1755) ;  /* 0x0000000000048947 */ /* 0x001fea0003800000 */
[----:B------:R-:W-:Y:S01]  /*140f0*/  BPT.TRAP 0x1 ;  /* 0x000000040000795c */ /* 0x000fe20000300000 */
.L_x_1755:
[----:B------:R-:W2:Y:S01]  /*14100*/  LDL R0, [R1+0x64] ;  /* 0x0000640001007983 */ /* 0x000ea20000100800 */
[----:B------:R-:W0:Y:S03]  /*14110*/  LDC R72, c[0x0][0x448] ;  /* 0x00011200ff487b82 */ /* 0x000e260000000800 */
[----:B------:R-:W2:Y:S04]  /*14120*/  LDL R70, [R1+0x4c] ;  /* 0x00004c0001467983 */ /* 0x000ea80000100800 */
[----:B------:R-:W3:Y:S01]  /*14130*/  LDL R65, [R1+0x8] ;  /* 0x0000080001417983 */ /* 0x000ee20000100800 */
[----:B------:R-:W1:Y:S03]  /*14140*/  LDC.64 R56, c[0x0][0x9e0] ;  /* 0x00027800ff387b82 */ /* 0x000e660000000a00 */
[----:B------:R-:W4:Y:S01]  /*14150*/  LDL R9, [R1+0x4] ;  /* 0x0000040001097983 */ /* 0x000f220000100800 */
[----:B------:R-:W-:Y:S01]  /*14160*/  LOP3.LUT R22, R22, 0xffffffbf, RZ, 0xc0, !PT ;  /* 0xffffffbf16167812 */ /* 0x000fe200078ec0ff */
[----:B------:R-:W-:Y:S01]  /*14170*/  ULDC UR4, c[0x0][0x9dc] ;  /* 0x0002770000047ab9 */ /* 0x000fe20000000800 */
[----:B0-----:R-:W-:-:S13]  /*14180*/  ISETP.NE.AND P1, PT, R72, 0x1, PT ;  /* 0x000000014800780c */ /* 0x001fda0003f25270 */
[----:B------:R-:W0:Y:S08]  /*14190*/  @P1 LDC R3, c[0x0][0x44c] ;  /* 0x00011300ff031b82 */ /* 0x000e300000000800 */
[----:B------:R-:W5:Y:S01]  /*141a0*/  @P1 LDC R4, c[0x0][0x450] ;  /* 0x00011400ff041b82 */ /* 0x000f620000000800 */
[----:B------:R-:W-:Y:S01]  /*141b0*/  @P1 LOP3.LUT R22, R22, 0x40, RZ, 0xfc, !PT ;  /* 0x0000004016161812 */ /* 0x000fe200078efcff */
[----:B------:R-:W-:-:S03]  /*141c0*/  IMAD.U32 R223, RZ, RZ, UR4 ;  /* 0x00000004ffdf7e24 */ /* 0x000fc6000f8e00ff */
[----:B------:R-:W-:Y:S02]  /*141d0*/  LOP3.LUT R22, R22, 0xffffffdf, RZ, 0xc0, !PT ;  /* 0xffffffdf16167812 */ /* 0x000fe400078ec0ff */
[----:B------:R-:W-:Y:S01]  /*141e0*/  LEA R58, R95, 0xffffffc0, 0x6 ;  /* 0xffffffc05f3a7811 */ /* 0x000fe200078e30ff */
[----:B--2---:R-:W-:-:S04]  /*141f0*/  IMAD.IADD R0, R0, 0x1, R70 ;  /* 0x0000000100007824 */ /* 0x004fc800078e0246 */
[----:B0-----:R-:W-:-:S04]  /*14200*/  @P1 IMAD.HI.U32 R3, R0, R3, RZ ;  /* 0x0000000300031227 */ /* 0x001fc800078e00ff */
[----:B------:R-:W-:Y:S01]  /*14210*/  IMAD.MOV.U32 R2, RZ, RZ, R0 ;  /* 0x000000ffff027224 */ /* 0x000fe200078e0000 */
[----:B-----5:R-:W-:Y:S01]  /*14220*/  @P1 SHF.R.U32.HI R2, RZ, R4, R3 ;  /* 0x00000004ff021219 */ /* 0x020fe20000011603 */
[----:B------:R-:W-:Y:S02]  /*14230*/  IMAD.MOV.U32 R4, RZ, RZ, -0x40 ;  /* 0xffffffc0ff047424 */ /* 0x000fe400078e00ff */
[----:B------:R-:W-:Y:S02]  /*14240*/  VIADD R0, R8, 0x30840 ;  /* 0x0003084008007836 */ /* 0x000fe40000000000 */
[----:B------:R-:W0:Y:S01]  /*14250*/  SHFL.IDX PT, R8, R2, RZ, 0x1c1f ;  /* 0x001c1fff02087589 */ /* 0x000e2200000e0000 */
[----:B------:R-:W-:-:S04]  /*14260*/  IMAD R5, R95, R4, 0x40 ;  /* 0x000000405f057424 */ /* 0x000fc800078e0204 */
[----:B------:R-:W-:Y:S01]  /*14270*/  VIADD R3, R5, 0x1 ;  /* 0x0000000105037836 */ /* 0x000fe20000000000 */
[----:B-1----:R-:W-:Y:S02]  /*14280*/  ISETP.GE.AND P1, PT, R57, 0x1, PT ;  /* 0x000000013900780c */ /* 0x002fe40003f26270 */
[----:B----4-:R-:W-:Y:S01]  /*14290*/  PRMT R0, R9, 0x654, R0 ;  /* 0x0000065409007816 */ /* 0x010fe20000000000 */
[----:B---3--:R-:W-:Y:S01]  /*142a0*/  IMAD R3, R65, -0x2, R3 ;  /* 0xfffffffe41037824 */ /* 0x008fe200078e0203 */
[----:B------:R-:W-:Y:S02]  /*142b0*/  LOP3.LUT R4, RZ, R223, RZ, 0x33, !PT ;  /* 0x000000dfff047212 */ /* 0x000fe400078e33ff */
[----:B------:R1:W-:Y:S02]  /*142c0*/  SYNCS.ARRIVE.TRANS64.RED.A1T0 RZ, [R0+URZ], RZ ;  /* 0x000000ff00ff79a7 */ /* 0x0003e4000810043f */
[----:B------:R-:W-:Y:S01]  /*142d0*/  IADD3 R3, -R219, R3, R220 ;  /* 0x00000003db037210 */ /* 0x000fe20007ffe1dc */
[----:B-1----:R-:W-:-:S04]  /*142e0*/  IMAD.IADD R0, R220, 0x1, R5 ;  /* 0x00000001dc007824 */ /* 0x002fc800078e0205 */
[----:B------:R-:W-:Y:S02]  /*142f0*/  IMAD.IADD R60, R3, 0x1, R56 ;  /* 0x00000001033c7824 */ /* 0x000fe400078e0238 */
[----:B------:R-:W-:Y:S02]  /*14300*/  IMAD R59, R65, -0x2, R0 ;  /* 0xfffffffe413b7824 */ /* 0x000fe400078e0200 */
[----:B------:R-:W-:Y:S01]  /*14310*/  IMAD.IADD R61, R3, 0x1, R4 ;  /* 0x00000001033d7824 */ /* 0x000fe200078e0204 */
[----:B------:R-:W-:Y:S02]  /*14320*/  @P1 LOP3.LUT R22, R22, 0x20, RZ, 0xfc, !PT ;  /* 0x0000002016161812 */ /* 0x000fe400078efcff */
[----:B0-----:R-:W-:Y:S01]  /*14330*/  VIADDMNMX R0, R8, R60, R59, PT ;  /* 0x0000003c08007246 */ /* 0x001fe2000380013b */
[----:B------:R-:W-:Y:S01]  /*14340*/  IMAD.IADD R4, R61, 0x1, R8 ;  /* 0x000000013d047824 */ /* 0x000fe200078e0208 */
[----:B------:R-:W-:Y:S06]  /*14350*/  @!P1 BRA `(.L_x_1756) ;  /* 0x0000000000509947 */ /* 0x000fec0003800000 */
[----:B------:R-:W-:Y:S01]  /*14360*/  IADD3 R3, -R219, R220, R8 ;  /* 0x000000dcdb037210 */ /* 0x000fe20007ffe108 */
[----:B------:R-:W-:Y:S03]  /*14370*/  BSSY B0, `(.L_x_1757) ;  /* 0x000000e000007945 */ /* 0x000fe60003800000 */
[----:B------:R-:W-:-:S13]  /*14380*/  ISETP.GT.AND P1, PT, R3, -0x1, PT ;  /* 0xffffffff0300780c */ /* 0x000fda0003f24270 */
        /* <DEDUP_REMOVED lines=8> */
.L_x_1758:
[----:B------:R-:W-:-:S13]  /*14410*/  ISETP.NE.AND P1, PT, R57, 0x1, PT ;  /* 0x000000013900780c */ /* 0x000fda0003f25270 */
[----:B------:R-:W0:Y:S02]  /*14420*/  @P1 LDC.64 R8, c[0x0][0x9e8] ;  /* 0x00027a00ff081b82 */ /* 0x000e240000000a00 */
[----:B0-----:R-:W-:-:S05]  /*14430*/  @P1 IMAD.HI.U32 R8, R3, R8, RZ ;  /* 0x0000000803081227 */ /* 0x001fca00078e00ff */
[----:B------:R-:W-:-:S07]  /*14440*/  @P1 SHF.R.U32.HI R3, RZ, R9, R8 ;  /* 0x00000009ff031219 */ /* 0x000fce0000011608 */
.L_x_1759:
[----:B------:R-:W-:Y:S05]  /*14450*/  BSYNC B0 ;  /* 0x0000000000007941 */ /* 0x000fea0003800000 */
.L_x_1757:
[----:B------:R-:W-:-:S04]  /*14460*/  IMAD R3, R3, R57, -R58 ;  /* 0x0000003903037224 */ /* 0x000fc800078e0a3a */
[----:B------:R-:W-:-:S05]  /*14470*/  IMAD R3, R65, -0x2, R3 ;  /* 0xfffffffe41037824 */ /* 0x000fca00078e0203 */
[----:B------:R-:W-:Y:S02]  /*14480*/  VIMNMX R4, R4, R3, !PT ;  /* 0x0000000304047248 */ /* 0x000fe40007fe0100 */
[----:B------:R-:W-:-:S07]  /*14490*/  VIADDMNMX R0, R3, R57, R0, PT ;  /* 0x0000003903007246 */ /* 0x000fce0003800100 */
.L_x_1756:
[C---:B------:R-:W-:Y:S01]  /*144a0*/  ISETP.GE.AND P2, PT, R5.reuse, 0x9, PT ;  /* 0x000000090500780c */ /* 0x040fe20003f46270 */
[----:B------:R-:W0:Y:S01]  /*144b0*/  SHFL.IDX PT, R2, R2, 0x1, 0x1c1f ;  /* 0x003c1f0002027f89 */ /* 0x000e2200000e0000 */
[C---:B------:R-:W-:Y:S02]  /*144c0*/  ISETP.GE.AND P1, PT, R5.reuse, 0x2, PT ;  /* 0x000000020500780c */ /* 0x040fe40003f26270 */
[C---:B------:R-:W-:Y:S02]  /*144d0*/  ISETP.GT.AND P3, PT, R4.reuse, 0x8, !P2 ;  /* 0x000000080400780c */ /* 0x040fe40005764270 */
[----:B------:R-:W-:Y:S02]  /*144e0*/  ISETP.GT.AND P4, PT, R4, 0x1, !P1 ;  /* 0x000000010400780c */ /* 0x000fe40004f84270 */
[----:B------:R-:W-:Y:S02]  /*144f0*/  ISETP.LT.OR P3, PT, R0, 0x9, P3 ;  /* 0x000000090000780c */ /* 0x000fe40001f61670 */
[----:B------:R-:W-:-:S02]  /*14500*/  ISETP.GE.AND P5, PT, R5, 0xa, PT ;  /* 0x0000000a0500780c */ /* 0x000fc40003fa6270 */
[----:B------:R-:W-:Y:S02]  /*14510*/  FSEL R73, R28, -INF , !P3 ;  /* 0xff8000001c497808 */ /* 0x000fe40005800000 */
[----:B------:R-:W-:Y:S02]  /*14520*/  ISETP.LT.OR P4, PT, R0, 0x2, P4 ;  /* 0x000000020000780c */ /* 0x000fe40002781670 */
[----:B------:R-:W-:Y:S02]  /*14530*/  ISETP.GT.AND P3, PT, R4, 0x9, !P5 ;  /* 0x000000090400780c */ /* 0x000fe40006f64270 */
[----:B------:R-:W-:Y:S02]  /*14540*/  FSEL R71, R25, -INF , !P4 ;  /* 0xff80000019477808 */ /* 0x000fe40006000000 */
        /* <DEDUP_REMOVED lines=26> */
[C---:B------:R-:W-:Y:S02]  /*146f0*/  ISETP.GE.AND P4, PT, R5.reuse, 0x22, PT ;  /* 0x000000220500780c */ /* 0x040fe40003f86270 */
        /* <DEDUP_REMOVED lines=26> */
[----:B------:R-:W-:Y:S02]  /*148a0*/  ISETP.GE.AND P3, PT, R5, 0x39, PT ;  /* 0x000000390500780c */ /* 0x000fe40003f66270 */
[----:B------:R-:W-:Y:S02]  /*148b0*/  P2R R28, PR, RZ, 0x20 ;  /* 0x00000020ff1c7803 */ /* 0x000fe40000000000 */
[----:B------:R-:W-:-:S02]  /*148c0*/  ISETP.GT.AND P4, PT, R4, 0x38, !P3 ;  /* 0x000000380400780c */ /* 0x000fc40005f84270 */
[----:B------:R-:W-:Y:S02]  /*148d0*/  ISETP.GE.AND P5, PT, R5, 0x3a, PT ;  /* 0x0000003a0500780c */ /* 0x000fe40003fa6270 */
[----:B------:R-:W-:-:S04]  /*148e0*/  ISETP.LT.OR P4, PT, R0, 0x39, P4 ;  /* 0x000000390000780c */ /* 0x000fc80002781670 */
[----:B------:R-:W-:Y:S02]  /*148f0*/  FSEL R3, R52, -INF , !P4 ;  /* 0xff80000034037808 */ /* 0x000fe40006000000 */
[----:B------:R-:W-:-:S04]  /*14900*/  ISETP.GT.AND P4, PT, R4, RZ, !P6 ;  /* 0x000000ff0400720c */ /* 0x000fc80007784270 */
[----:B------:R-:W-:-:S04]  /*14910*/  ISETP.LT.OR P4, PT, R0, 0x1, P4 ;  /* 0x000000010000780c */ /* 0x000fc80002781670 */
[----:B------:R-:W-:Y:S02]  /*14920*/  FSEL R69, R24, -INF , !P4 ;  /* 0xff80000018457808 */ /* 0x000fe40006000000 */
[----:B------:R-:W-:Y:S01]  /*14930*/  ISETP.GT.AND P4, PT, R4, 0x39, !P5 ;  /* 0x000000390400780c */ /* 0x000fe20006f84270 */
[----:B0-----:R-:W-:-:S03]  /*14940*/  IMAD.IADD R4, R61, 0x1, R2 ;  /* 0x000000013d047824 */ /* 0x001fc600078e0202 */
[----:B------:R-:W-:Y:S02]  /*14950*/  ISETP.LT.OR P4, PT, R0, 0x3a, P4 ;  /* 0x0000003a0000780c */ /* 0x000fe40002781670 */
[----:B------:R-:W-:Y:S02]  /*14960*/  VIADDMNMX R0, R2, R60, R59, PT ;  /* 0x0000003c02007246 */ /* 0x000fe4000380013b */
[----:B------:R-:W-:Y:S02]  /*14970*/  FSEL R53, R53, -INF , !P4 ;  /* 0xff80000035357808 */ /* 0x000fe40006000000 */
[----:B------:R-:W-:-:S13]  /*14980*/  ISETP.GE.AND P4, PT, R57, 0x1, PT ;  /* 0x000000013900780c */ /* 0x000fda0003f86270 */
[----:B------:R-:W-:Y:S05]  /*14990*/  @!P4 BRA `(.L_x_1760) ;  /* 0x000000000050c947 */ /* 0x000fea0003800000 */
        /* <DEDUP_REMOVED lines=11> */
.L_x_1762:
[----:B------:R-:W-:-:S13]  /*14a50*/  ISETP.NE.AND P4, PT, R57, 0x1, PT ;  /* 0x000000013900780c */ /* 0x000fda0003f85270 */
[----:B------:R-:W0:Y:S02]  /*14a60*/  @P4 LDC.64 R60, c[0x0][0x9e8] ;  /* 0x00027a00ff3c4b82 */ /* 0x000e240000000a00 */
[----:B0-----:R-:W-:-:S05]  /*14a70*/  @P4 IMAD.HI.U32 R8, R2, R60, RZ ;  /* 0x0000003c02084227 */ /* 0x001fca00078e00ff */
[----:B------:R-:W-:-:S07]  /*14a80*/  @P4 SHF.R.U32.HI R2, RZ, R61, R8 ;  /* 0x0000003dff024219 */ /* 0x000fce0000011608 */
.L_x_1763:
[----:B------:R-:W-:Y:S05]  /*14a90*/  BSYNC B0 ;  /* 0x0000000000007941 */ /* 0x000fea0003800000 */
.L_x_1761:
[----:B------:R-:W-:-:S04]  /*14aa0*/  IMAD R2, R2, R57, -R58 ;  /* 0x0000003902027224 */ /* 0x000fc800078e0a3a */
[----:B------:R-:W-:-:S05]  /*14ab0*/  IMAD R5, R65, -0x2, R2 ;  /* 0xfffffffe41057824 */ /* 0x000fca00078e0202 */
[----:B------:R-:W-:Y:S02]  /*14ac0*/  VIMNMX R4, R4, R5, !PT ;  /* 0x0000000504047248 */ /* 0x000fe40007fe0100 */
[----:B------:R-:W-:-:S07]  /*14ad0*/  VIADDMNMX R0, R5, R57, R0, PT ;  /* 0x0000003905007246 */ /* 0x000fce0003800100 */
.L_x_1760:
[----:B------:R-:W-:Y:S01]  /*14ae0*/  FMNMX.FTZ R2, R69, R71, !PT ;  /* 0x0000004745027209 */ /* 0x000fe20007810000 */
[----:B------:R-:W-:Y:S01]  /*14af0*/  ULDC UR4, c[0x0][0x988] ;  /* 0x0002620000047ab9 */ /* 0x000fe20000000800 */
        /* <DEDUP_REMOVED lines=14> */
[C---:B------:R-:W-:Y:S02]  /*14be0*/  ISETP.GT.AND P2, PT, R4.reuse, 0x8, !P2 ;  /* 0x000000080400780c */ /* 0x040fe40005744270 */
[----:B------:R-:W-:Y:S02]  /*14bf0*/  ISETP.GT.AND P1, PT, R4, 0x10, !P1 ;  /* 0x000000100400780c */ /* 0x000fe40004f24270 */
[----:B------:R-:W-:-:S02]  /*14c00*/  FMNMX.FTZ R2, R29, R2, !PT ;  /* 0x000000021d027209 */ /* 0x000fc40007810000 */
[C---:B------:R-:W-:Y:S02]  /*14c10*/  ISETP.LT.OR P2, PT, R0.reuse, 0x9, P2 ;  /* 0x000000090000780c */ /* 0x040fe40001741670 */
[----:B------:R-:W-:Y:S02]  /*14c20*/  ISETP.LT.OR P1, PT, R0, 0x11, P1 ;  /* 0x000000110000780c */ /* 0x000fe40000f21670 */
[----:B------:R-:W-:Y:S02]  /*14c30*/  FMNMX.FTZ R2, R41, R2, !PT ;  /* 0x0000000229027209 */ /* 0x000fe40007810000 */
[----:B------:R-:W-:Y:S02]  /*14c40*/  FSEL R59, R30, -INF , !P2 ;  /* 0xff8000001e3b7808 */ /* 0x000fe40005000000 */
[----:B------:R-:W-:Y:S02]  /*14c50*/  ISETP.NE.AND P2, PT, R63, RZ, PT ;  /* 0x000000ff3f00720c */ /* 0x000fe40003f45270 */
[----:B------:R-:W-:-:S02]  /*14c60*/  FSEL R63, R34, -INF , !P1 ;  /* 0xff800000223f7808 */ /* 0x000fc40004800000 */
[----:B------:R-:W-:Y:S02]  /*14c70*/  FMNMX.FTZ R2, R25, R2, !PT ;  /* 0x0000000219027209 */ /* 0x000fe40007810000 */
[----:B------:R-:W-:Y:S02]  /*14c80*/  ISETP.NE.AND P1, PT, R32, RZ, PT ;  /* 0x000000ff2000720c */ /* 0x000fe40003f25270 */
[----:B------:R-:W-:Y:S02]  /*14c90*/  FMNMX.FTZ R2, R45, R2, !PT ;  /* 0x000000022d027209 */ /* 0x000fe40007810000 */
[----:B------:R-:W-:Y:S02]  /*14ca0*/  ISETP.GT.AND P1, PT, R4, 0x11, !P1 ;  /* 0x000000110400780c */ /* 0x000fe40004f24270 */
[----:B------:R-:W-:Y:S02]  /*14cb0*/  FMNMX.FTZ R2, R9, R2, !PT ;  /* 0x0000000209027209 */ /* 0x000fe40007810000 */
[----:B------:R-:W-:-:S02]  /*14cc0*/  ISETP.LT.OR P1, PT, R0, 0x12, P1 ;  /* 0x000000120000780c */ /* 0x000fc40000f21670 */
[----:B------:R-:W-:Y:S02]  /*14cd0*/  ISETP.GT.AND P6, PT, R4, RZ, !P6 ;  /* 0x000000ff0400720c */ /* 0x000fe400077c4270 */
[----:B------:R-:W-:Y:S02]  /*14ce0*/  FMNMX.FTZ R2, R49, R2, !PT ;  /* 0x0000000231027209 */ /* 0x000fe40007810000 */
[----:B------:R-:W-:Y:S02]  /*14cf0*/  FSEL R35, R35, -INF , !P1 ;  /* 0xff80000023237808 */ /* 0x000fe40004800000 */
[----:B------:R-:W-:Y:S02]  /*14d00*/  ISETP.NE.AND P1, PT, R64, RZ, PT ;  /* 0x000000ff4000720c */ /* 0x000fe40003f25270 */
[----:B------:R-:W-:Y:S02]  /*14d10*/  ISETP.LT.OR P6, PT, R0, 0x1, P6 ;  /* 0x000000010000780c */ /* 0x000fe400037c1670 */
[----:B------:R-:W-:-:S02]  /*14d20*/  FMNMX.FTZ R2, R3, R2, !PT ;  /* 0x0000000203027209 */ /* 0x000fc40007810000 */
[----:B------:R-:W-:Y:S02]  /*14d30*/  ISETP.GT.AND P1, PT, R4, 0x18, !P1 ;  /* 0x000000180400780c */ /* 0x000fe40004f24270 */
[----:B------:R-:W-:Y:S02]  /*14d40*/  FSEL R31, R26, -INF , !P6 ;  /* 0xff8000001a1f7808 */ /* 0x000fe40007000000 */
[----:B------:R-:W-:Y:S01]  /*14d50*/  FMNMX.FTZ R26, R53, R2, !PT ;  /* 0x00000002351a7209 */ /* 0x000fe20007810000 */
[----:B------:R-:W-:Y:S01]  /*14d60*/  IMAD.U32 R2, RZ, RZ, UR4 ;  /* 0x00000004ff027e24 */ /* 0x000fe2000f8e00ff */
[----:B------:R-:W-:Y:S02]  /*14d70*/  ISETP.LT.OR P1, PT, R0, 0x19, P1 ;  /* 0x000000190000780c */ /* 0x000fe40000f21670 */
[----:B------:R-:W-:Y:S01]  /*14d80*/  ISETP.NE.AND P4, PT, R44, RZ, PT ;  /* 0x000000ff2c00720c */ /* 0x000fe20003f85270 */
[----:B------:R-:W0:Y:S01]  /*14d90*/  SHFL.BFLY PT, R5, R26, 0x2, 0x1f ;  /* 0x0c401f001a057f89 */ /* 0x000e2200000e0000 */
[----:B------:R-:W-:-:S02]  /*14da0*/  FSEL R65, R38, -INF , !P1 ;  /* 0xff80000026417808 */ /* 0x000fc40004800000 */
[----:B------:R-:W-:Y:S02]  /*14db0*/  ISETP.NE.AND P1, PT, R36, RZ, PT ;  /* 0x000000ff2400720c */ /* 0x000fe40003f25270 */
[C---:B------:R-:W-:Y:S02]  /*14dc0*/  ISETP.GT.AND P3, PT, R4.reuse, 0x38, !P3 ;  /* 0x000000380400780c */ /* 0x040fe40005f64270 */
[C---:B------:R-:W-:Y:S02]  /*14dd0*/  ISETP.GT.AND P1, PT, R4.reuse, 0x19, !P1 ;  /* 0x000000190400780c */ /* 0x040fe40004f24270 */
[----:B------:R-:W-:Y:S02]  /*14de0*/  ISETP.GT.AND P5, PT, R4, 0x39, !P5 ;  /* 0x000000390400780c */ /* 0x000fe40006fa4270 */
[C---:B------:R-:W-:Y:S02]  /*14df0*/  ISETP.LT.OR P1, PT, R0.reuse, 0x1a, P1 ;  /* 0x0000001a0000780c */ /* 0x040fe40000f21670 */
[----:B------:R-:W-:-:S02]  /*14e00*/  ISETP.LT.OR P3, PT, R0, 0x39, P3 ;  /* 0x000000390000780c */ /* 0x000fc40001f61670 */
[----:B------:R-:W-:Y:S02]  /*14e10*/  FSEL R39, R39, -INF , !P1 ;  /* 0xff80000027277808 */ /* 0x000fe40004800000 */
[----:B------:R-:W-:Y:S02]  /*14e20*/  ISETP.NE.AND P1, PT, R66, RZ, PT ;  /* 0x000000ff4200720c */ /* 0x000fe40003f25270 */
[----:B------:R-:W-:Y:S02]  /*14e30*/  ISETP.LT.OR P5, PT, R0, 0x3a, P5 ;  /* 0x0000003a0000780c */ /* 0x000fe40002fa1670 */
[----:B------:R-:W-:Y:S02]  /*14e40*/  ISETP.GT.AND P1, PT, R4, 0x20, !P1 ;  /* 0x000000200400780c */ /* 0x000fe40004f24270 */
[----:B------:R-:W-:Y:S02]  /*14e50*/  FSEL R55, R55, -INF , !P5 ;  /* 0xff80000037377808 */ /* 0x000fe40006800000 */
[----:B------:R-:W-:-:S02]  /*14e60*/  ISETP.LT.OR P1, PT, R0, 0x21, P1 ;  /* 0x000000210000780c */ /* 0x000fc40000f21670 */
[----:B0-----:R-:W-:Y:S02]  /*14e70*/  FMNMX.FTZ R28, R26, R5, !PT ;  /* 0x000000051a1c7209 */ /* 0x001fe40007810000 */
[----:B------:R-:W-:Y:S02]  /*14e80*/  FSEL R67, R42, -INF , !P1 ;  /* 0xff8000002a437808 */ /* 0x000fe40004800000 */
[----:B------:R-:W-:Y:S01]  /*14e90*/  ISETP.NE.AND P1, PT, R40, RZ, PT ;  /* 0x000000ff2800720c */ /* 0x000fe20003f25270 */
[----:B------:R-:W0:Y:S03]  /*14ea0*/  SHFL.BFLY PT, R5, R28, 0x1, 0x1f ;  /* 0x0c201f001c057f89 */ /* 0x000e2600000e0000 */
[----:B------:R-:W-:-:S04]  /*14eb0*/  ISETP.GT.AND P1, PT, R4, 0x21, !P1 ;  /* 0x000000210400780c */ /* 0x000fc80004f24270 */
[----:B------:R-:W-:-:S04]  /*14ec0*/  ISETP.LT.OR P1, PT, R0, 0x22, P1 ;  /* 0x000000220000780c */ /* 0x000fc80000f21670 */
[----:B------:R-:W-:Y:S02]  /*14ed0*/  FSEL R43, R43, -INF , !P1 ;  /* 0xff8000002b2b7808 */ /* 0x000fe40004800000 */
[----:B------:R-:W-:Y:S02]  /*14ee0*/  ISETP.GT.AND P1, PT, R4, 0x28, !P2 ;  /* 0x000000280400780c */ /* 0x000fe40005724270 */
[----:B------:R-:W-:Y:S02]  /*14ef0*/  ISETP.NE.AND P2, PT, R68, RZ, PT ;  /* 0x000000ff4400720c */ /* 0x000fe40003f45270 */
[----:B------:R-:W-:-:S04]  /*14f00*/  ISETP.LT.OR P1, PT, R0, 0x29, P1 ;  /* 0x000000290000780c */ /* 0x000fc80000f21670 */
[----:B------:R-:W-:Y:S02]  /*14f10*/  FSEL R27, R46, -INF , !P1 ;  /* 0xff8000002e1b7808 */ /* 0x000fe40004800000 */
[----:B------:R-:W-:Y:S02]  /*14f20*/  ISETP.GT.AND P1, PT, R4, 0x29, !P4 ;  /* 0x000000290400780c */ /* 0x000fe40006724270 */
[----:B0-----:R-:W-:Y:S02]  /*14f30*/  FMNMX.FTZ R5, R28, R5, !PT ;  /* 0x000000051c057209 */ /* 0x001fe40007810000 */
[----:B------:R-:W-:Y:S02]  /*14f40*/  ISETP.LT.OR P1, PT, R0, 0x2a, P1 ;  /* 0x0000002a0000780c */ /* 0x000fe40000f21670 */
[----:B------:R-:W-:Y:S01]  /*14f50*/  ISETP.NE.AND P4, PT, R48, RZ, PT ;  /* 0x000000ff3000720c */ /* 0x000fe20003f85270 */
[----:B------:R-:W-:Y:S01]  /*14f60*/  FMUL.FTZ R24, R5, R2 ;  /* 0x0000000205187220 */ /* 0x000fe20000410000 */
[----:B------:R-:W-:-:S02]  /*14f70*/  FSEL R47, R47, -INF , !P1 ;  /* 0xff8000002f2f7808 */ /* 0x000fc40004800000 */
[----:B------:R-:W-:-:S04]  /*14f80*/  FSETP.NEU.FTZ.AND P1, PT, R5, -INF , PT ;  /* 0xff8000000500780b */ /* 0x000fc80003f3d000 */
[----:B------:R-:W-:Y:S02]  /*14f90*/  FSEL R30, R24, RZ, P1 ;  /* 0x000000ff181e7208 */ /* 0x000fe40000800000 */
[----:B------:R-:W-:Y:S02]  /*14fa0*/  FMNMX.FTZ R24, R31, R8, !PT ;  /* 0x000000081f187209 */ /* 0x000fe40007810000 */
[C---:B------:R-:W-:Y:S01]  /*14fb0*/  ISETP.GT.AND P1, PT, R4.reuse, 0x30, !P2 ;  /* 0x000000300400780c */ /* 0x040fe20005724270 */
[--C-:B------:R-:W-:Y:S01]  /*14fc0*/  FFMA.FTZ R26, R71, R2, -R30.reuse ;  /* 0x00000002471a7223 */ /* 0x100fe2000001081e */
[----:B------:R-:W-:Y:S01]  /*14fd0*/  FMNMX.FTZ R24, R59, R24, !PT ;  /* 0x000000183b187209 */ /* 0x000fe20007810000 */
[-CC-:B------:R-:W-:Y:S01]  /*14fe0*/  FFMA.FTZ R28, R79, R2.reuse, -R30.reuse ;  /* 0x000000024f1c7223 */ /* 0x180fe2000001081e */
[----:B------:R-:W-:Y:S01]  /*14ff0*/  ISETP.GT.AND P2, PT, R4, 0x31, !P4 ;  /* 0x000000310400780c */ /* 0x000fe20006744270 */
[--C-:B------:R-:W-:Y:S01]  /*15000*/  FFMA.FTZ R4, R69, R2, -R30.reuse ;  /* 0x0000000245047223 */ /* 0x100fe2000001081e */
[----:B------:R-:W-:Y:S01]  /*15010*/  FMNMX.FTZ R24, R61, R24, !PT ;  /* 0x000000183d187209 */ /* 0x000fe20007810000 */
[----:B------:R0:W-:Y:S01]  /*15020*/  MUFU.EX2 R75, R26 ;  /* 0x0000001a004b7308 */ /* 0x0001e20000000800 */
[C---:B------:R-:W-:Y:S01]  /*15030*/  ISETP.LT.OR P1, PT, R0.reuse, 0x31, P1 ;  /* 0x000000310000780c */ /* 0x040fe20000f21670 */
[--C-:B------:R-:W-:Y:S01]  /*15040*/  FFMA.FTZ R37, R37, R2, -R30.reuse ;  /* 0x0000000225257223 */ /* 0x100fe2000001081e */
[----:B------:R-:W-:Y:S01]  /*15050*/  FMNMX.FTZ R24, R63, R24, !PT ;  /* 0x000000183f187209 */ /* 0x000fe20007810000 */
[-CC-:B------:R-:W-:Y:S01]  /*15060*/  FFMA.FTZ R33, R33, R2.reuse, -R30.reuse ;  /* 0x0000000221217223 */ /* 0x180fe2000001081e */
[----:B------:R-:W-:Y:S01]  /*15070*/  ISETP.LT.OR P2, PT, R0, 0x32, P2 ;  /* 0x000000320000780c */ /* 0x000fe20001741670 */
[--C-:B------:R-:W-:Y:S01]  /*15080*/  FFMA.FTZ R0, R73, R2, -R30.reuse ;  /* 0x0000000249007223 */ /* 0x100fe2000001081e */
[----:B------:R-:W-:Y:S01]  /*15090*/  FMNMX.FTZ R24, R35, R24, !PT ;  /* 0x0000001823187209 */ /* 0x000fe20007810000 */
[----:B------:R1:W-:Y:S01]  /*150a0*/  MUFU.EX2 R196, R4 ;  /* 0x0000000400c47308 */ /* 0x0003e20000000800 */
[----:B------:R-:W-:Y:S01]  /*150b0*/  FSEL R69, R50, -INF , !P1 ;  /* 0xff80000032457808 */ /* 0x000fe20004800000 */
[--C-:B0-----:R-:W-:Y:S01]  /*150c0*/  FFMA.FTZ R26, R81, R2, -R30.reuse ;  /* 0x00000002511a7223 */ /* 0x101fe2000001081e */
[----:B------:R-:W-:Y:S01]  /*150d0*/  FMNMX.FTZ R24, R65, R24, !PT ;  /* 0x0000001841187209 */ /* 0x000fe20007810000 */
[-CC-:B------:R-:W-:Y:S01]  /*150e0*/  FFMA.FTZ R29, R29, R2.reuse, -R30.reuse ;  /* 0x000000021d1d7223 */ /* 0x180fe2000001081e */
[----:B------:R-:W-:Y:S01]  /*150f0*/  FSEL R51, R51, -INF , !P2 ;  /* 0xff80000033337808 */ /* 0x000fe20005000000 */
[--C-:B------:R-:W-:Y:S01]  /*15100*/  FFMA.FTZ R41, R41, R2, -R30.reuse ;  /* 0x0000000229297223 */ /* 0x100fe2000001081e */
[----:B------:R-:W-:Y:S01]  /*15110*/  FMNMX.FTZ R24, R39, R24, !PT ;  /* 0x0000001827187209 */ /* 0x000fe20007810000 */
[----:B------:R-:W-:Y:S01]  /*15120*/  MUFU.EX2 R0, R0 ;  /* 0x0000000000007308 */ /* 0x000fe20000000800 */
[----:B------:R-:W-:Y:S01]  /*15130*/  FSEL R71, R54, -INF , !P3 ;  /* 0xff80000036477808 */ /* 0x000fe20005800000 */
[--C-:B-1----:R-:W-:Y:S01]  /*15140*/  FFMA.FTZ R4, R77, R2, -R30.reuse ;  /* 0x000000024d047223 */ /* 0x102fe2000001081e */
[----:B------:R-:W-:Y:S01]  /*15150*/  FMNMX.FTZ R24, R67, R24, !PT ;  /* 0x0000001843187209 */ /* 0x000fe20007810000 */
[-CC-:B------:R-:W-:Y:S01]  /*15160*/  FFMA.FTZ R25, R25, R2.reuse, -R30.reuse ;  /* 0x0000000219197223 */ /* 0x180fe2000001081e */
[----:B------:R-:W-:Y:S01]  /*15170*/  ISETP.NE.AND P4, PT, R72, 0x1, PT ;  /* 0x000000014800780c */ /* 0x000fe20003f85270 */
[--C-:B------:R-:W-:Y:S01]  /*15180*/  FFMA.FTZ R45, R45, R2, -R30.reuse ;  /* 0x000000022d2d7223 */ /* 0x100fe2000001081e */
[----:B------:R-:W-:Y:S01]  /*15190*/  FMNMX.FTZ R24, R43, R24, !PT ;  /* 0x000000182b187209 */ /* 0x000fe20007810000 */
[----:B------:R-:W0:Y:S01]  /*151a0*/  MUFU.EX2 R77, R4 ;  /* 0x00000004004d7308 */ /* 0x000e220000000800 */
[-CC-:B------:R-:W-:Y:S01]  /*151b0*/  FFMA.FTZ R9, R9, R2.reuse, -R30.reuse ;  /* 0x0000000209097223 */ /* 0x180fe2000001081e */
[--C-:B------:R-:W-:Y:S01]  /*151c0*/  FFMA.FTZ R49, R49, R2, -R30.reuse ;  /* 0x0000000231317223 */ /* 0x100fe2000001081e */
[----:B------:R-:W-:Y:S01]  /*151d0*/  FMNMX.FTZ R24, R27, R24, !PT ;  /* 0x000000181b187209 */ /* 0x000fe20007810000 */
[-CC-:B------:R-:W-:Y:S01]  /*151e0*/  FFMA.FTZ R3, R3, R2.reuse, -R30.reuse ;  /* 0x0000000203037223 */ /* 0x180fe2000001081e */
[----:B------:R-:W-:-:S02]  /*151f0*/  FFMA.FTZ R30, R53, R2, -R30 ;  /* 0x00000002351e7223 */ /* 0x000fc4000001081e */
[----:B------:R-:W-:Y:S01]  /*15200*/  FMNMX.FTZ R24, R47, R24, !PT ;  /* 0x000000182f187209 */ /* 0x000fe20007810000 */
[----:B------:R-:W-:Y:S02]  /*15210*/  MUFU.EX2 R28, R28 ;  /* 0x0000001c001c7308 */ /* 0x000fe40000000800 */
[----:B------:R-:W1:Y:S01]  /*15220*/  @P4 LDC R44, c[0x0][0x450] ;  /* 0x00011400ff2c4b82 */ /* 0x000e620000000800 */
[----:B------:R-:W-:-:S04]  /*15230*/  FMNMX.FTZ R24, R69, R24, !PT ;  /* 0x0000001845187209 */ /* 0x000fc80007810000 */
[----:B------:R-:W-:Y:S01]  /*15240*/  FMNMX.FTZ R24, R51, R24, !PT ;  /* 0x0000001833187209 */ /* 0x000fe20007810000 */
[----:B------:R-:W2:Y:S01]  /*15250*/  MUFU.EX2 R79, R26 ;  /* 0x0000001a004f7308 */ /* 0x000ea20000000800 */
[----:B0-----:R-:W-:Y:S02]  /*15260*/  F2FP.BF16.F32.PACK_AB R198, R77, R0 ;  /* 0x000000004dc6723e */ /* 0x001fe400000010ff */
[----:B------:R-:W-:-:S04]  /*15270*/  FMNMX.FTZ R24, R71, R24, !PT ;  /* 0x0000001847187209 */ /* 0x000fc80007810000 */
[----:B------:R-:W-:Y:S01]  /*15280*/  FMNMX.FTZ R24, R55, R24, !PT ;  /* 0x0000001837187209 */ /* 0x000fe20007810000 */
[----:B------:R0:W-:Y:S04]  /*15290*/  MUFU.EX2 R194, R37 ;  /* 0x0000002500c27308 */ /* 0x0001e80000000800 */
[----:B------:R-:W3:Y:S04]  /*152a0*/  SHFL.BFLY PT, R73, R24, 0x2, 0x1f ;  /* 0x0c401f0018497f89 */ /* 0x000ee800000e0000 */
[----:B------:R-:W-:Y:S01]  /*152b0*/  MUFU.EX2 R33, R33 ;  /* 0x0000002100217308 */ /* 0x000fe20000000800 */
[----:B0-----:R-:W-:Y:S01]  /*152c0*/  FADD.FTZ R37, R196, R75 ;  /* 0x0000004bc4257221 */ /* 0x001fe20000010000 */
[----:B--2---:R-:W-:-:S02]  /*152d0*/  F2FP.BF16.F32.PACK_AB R192, R79, R28 ;  /* 0x0000001c4fc0723e */ /* 0x004fc400000010ff */
[----:B------:R-:W-:Y:S01]  /*152e0*/  F2FP.BF16.F32.PACK_AB R196, R75, R196 ;  /* 0x000000c44bc4723e */ /* 0x000fe200000010ff */
[----:B------:R-:W-:-:S03]  /*152f0*/  FADD.FTZ R38, R0, R37 ;  /* 0x0000002500267221 */ /* 0x000fc60000010000 */
[----:B------:R-:W-:Y:S08]  /*15300*/  MUFU.EX2 R29, R29 ;  /* 0x0000001d001d7308 */ /* 0x000ff00000000800 */
[----:B------:R0:W-:Y:S01]  /*15310*/  MUFU.EX2 R188, R41 ;  /* 0x0000002900bc7308 */ /* 0x0001e20000000800 */
[----:B---3--:R-:W-:-:S07]  /*15320*/  FMNMX.FTZ R73, R24, R73, !PT ;  /* 0x0000004918497209 */ /* 0x008fce0007810000 */
[----:B------:R-:W-:Y:S01]  /*15330*/  MUFU.EX2 R25, R25 ;  /* 0x0000001900197308 */ /* 0x000fe20000000800 */
[----:B------:R-:W2:Y:S01]  /*15340*/  SHFL.BFLY PT, R4, R73, 0x1, 0x1f ;  /* 0x0c201f0049047f89 */ /* 0x000ea200000e0000 */
[----:B0-----:R-:W0:Y:S06]  /*15350*/  @P4 LDC R41, c[0x0][0x44c] ;  /* 0x00011300ff294b82 */ /* 0x001e2c0000000800 */
[----:B------:R-:W-:Y:S08]  /*15360*/  MUFU.EX2 R190, R45 ;  /* 0x0000002d00be7308 */ /* 0x000ff00000000800 */
[----:B------:R-:W-:Y:S08]  /*15370*/  MUFU.EX2 R9, R9 ;  /* 0x0000000900097308 */ /* 0x000ff00000000800 */
[----:B------:R-:W-:Y:S01]  /*15380*/  MUFU.EX2 R184, R49 ;  /* 0x0000003100b87308 */ /* 0x000fe20000000800 */
[----:B--2---:R-:W-:Y:S01]  /*15390*/  FMNMX.FTZ R4, R73, R4, !PT ;  /* 0x0000000449047209 */ /* 0x004fe20007810000 */
[----:B0-----:R-:W-:-:S03]  /*153a0*/  @P4 IMAD.HI.U32 R41, R70, R41, RZ ;  /* 0x0000002946294227 */ /* 0x001fc600078e00ff */
[C---:B------:R-:W-:Y:S01]  /*153b0*/  FSETP.NEU.FTZ.AND P1, PT, R4.reuse, -INF , PT ;  /* 0xff8000000400780b */ /* 0x040fe20003f3d000 */
[----:B------:R-:W-:Y:S02]  /*153c0*/  FMUL.FTZ R24, R4, R2 ;  /* 0x0000000204187220 */ /* 0x000fe40000410000 */
[----:B------:R-:W-:Y:S03]  /*153d0*/  MUFU.EX2 R3, R3 ;  /* 0x0000000300037308 */ /* 0x000fe60000000800 */
[----:B------:R-:W-:-:S05]  /*153e0*/  FSEL R24, R24, RZ, P1 ;  /* 0x000000ff18187208 */ /* 0x000fca0000800000 */
        /* <DEDUP_REMOVED lines=14> */
[----:B------:R-:W0:Y:S01]  /*154d0*/  MUFU.EX2 R8, R8 ;  /* 0x0000000800087308 */ /* 0x000e220000000800 */
[-CC-:B------:R-:W-:Y:S01]  /*154e0*/  FFMA.FTZ R51, R51, R2.reuse, -R24.reuse ;  /* 0x0000000233337223 */ /* 0x180fe20000010818 */
[-CC-:B------:R-:W-:Y:S01]  /*154f0*/  FFMA.FTZ R71, R71, R2.reuse, -R24.reuse ;  /* 0x0000000247477223 */ /* 0x180fe20000010818 */
[----:B------:R-:W-:-:S05]  /*15500*/  FFMA.FTZ R55, R55, R2, -R24 ;  /* 0x0000000237377223 */ /* 0x000fca0000010818 */
[----:B------:R-:W-:Y:S08]  /*15510*/  MUFU.EX2 R59, R59 ;  /* 0x0000003b003b7308 */ /* 0x000ff00000000800 */
[----:B------:R-:W2:Y:S01]  /*15520*/  MUFU.EX2 R26, R61 ;  /* 0x0000003d001a7308 */ /* 0x000ea20000000800 */
[----:B0-----:R-:W-:-:S07]  /*15530*/  F2FP.BF16.F32.PACK_AB R197, R8, R31 ;  /* 0x0000001f08c5723e */ /* 0x001fce00000010ff */
[----:B------:R-:W-:Y:S08]  /*15540*/  MUFU.EX2 R63, R63 ;  /* 0x0000003f003f7308 */ /* 0x000ff00000000800 */
[----:B------:R0:W3:Y:S01]  /*15550*/  MUFU.EX2 R32, R35 ;  /* 0x0000002300207308 */ /* 0x0000e20000000800 */
[----:B--2---:R-:W-:-:S07]  /*15560*/  F2FP.BF16.F32.PACK_AB R199, R26, R59 ;  /* 0x0000003b1ac7723e */ /* 0x004fce00000010ff */
[----:B------:R-:W2:Y:S01]  /*15570*/  MUFU.EX2 R65, R65 ;  /* 0x0000004100417308 */ /* 0x000ea20000000800 */
[----:B0-----:R-:W-:Y:S01]  /*15580*/  FADD.FTZ R35, R77, R38 ;  /* 0x000000264d237221 */ /* 0x001fe20000010000 */
[----:B------:R-:W-:-:S03]  /*15590*/  FADD.FTZ R38, R31, R8 ;  /* 0x000000081f267221 */ /* 0x000fc60000010000 */
[----:B------:R-:W-:Y:S01]  /*155a0*/  FADD.FTZ R40, R28, R35 ;  /* 0x000000231c287221 */ /* 0x000fe20000010000 */
[----:B------:R-:W-:Y:S02]  /*155b0*/  FADD.FTZ R35, R59, R38 ;  /* 0x000000263b237221 */ /* 0x000fe40000010000 */
[----:B------:R0:W4:Y:S01]  /*155c0*/  MUFU.EX2 R34, R39 ;  /* 0x0000002700227308 */ /* 0x0001220000000800 */
[----:B------:R-:W-:Y:S01]  /*155d0*/  FADD.FTZ R42, R79, R40 ;  /* 0x000000284f2a7221 */ /* 0x000fe20000010000 */
[----:B------:R-:W-:Y:S01]  /*155e0*/  FADD.FTZ R40, R26, R35 ;  /* 0x000000231a287221 */ /* 0x000fe20000010000 */
[----:B---3--:R-:W-:Y:S02]  /*155f0*/  F2FP.BF16.F32.PACK_AB R193, R32, R63 ;  /* 0x0000003f20c1723e */ /* 0x008fe400000010ff */
[----:B------:R-:W-:Y:S01]  /*15600*/  FADD.FTZ R37, R33, R42 ;  /* 0x0000002a21257221 */ /* 0x000fe20000010000 */
[----:B------:R-:W-:Y:S02]  /*15610*/  FADD.FTZ R35, R63, R40 ;  /* 0x000000283f237221 */ /* 0x000fe40000010000 */
[----:B------:R-:W3:Y:S01]  /*15620*/  MUFU.EX2 R67, R67 ;  /* 0x0000004300437308 */ /* 0x000ee20000000800 */
[----:B------:R-:W-:Y:S01]  /*15630*/  FADD.FTZ R42, R194, R37 ;  /* 0x00000025c22a7221 */ /* 0x000fe20000010000 */
[----:B------:R-:W-:Y:S01]  /*15640*/  FADD.FTZ R40, R32, R35 ;  /* 0x0000002320287221 */ /* 0x000fe20000010000 */
[----:B------:R-:W-:Y:S01]  /*15650*/  F2FP.BF16.F32.PACK_AB R194, R194, R33 ;  /* 0x00000021c2c2723e */ /* 0x000fe200000010ff */
[----:B0-----:R-:W-:-:S02]  /*15660*/  IMAD.MOV.U32 R39, RZ, RZ, R70 ;  /* 0x000000ffff277224 */ /* 0x001fc400078e0046 */
[----:B------:R-:W-:Y:S01]  /*15670*/  FADD.FTZ R37, R29, R42 ;  /* 0x0000002a1d257221 */ /* 0x000fe20000010000 */
[----:B--2---:R-:W-:Y:S01]  /*15680*/  FADD.FTZ R35, R65, R40 ;  /* 0x0000002841237221 */ /* 0x004fe20000010000 */
[----:B-1----:R-:W-:Y:S01]  /*15690*/  @P4 SHF.R.U32.HI R39, RZ, R44, R41 ;  /* 0x0000002cff274219 */ /* 0x002fe20000011629 */
[----:B------:R-:W0:Y:S01]  /*156a0*/  MUFU.EX2 R36, R43 ;  /* 0x0000002b00247308 */ /* 0x000e220000000800 */
[----:B------:R-:W-:Y:S01]  /*156b0*/  FADD.FTZ R42, R188, R37 ;  /* 0x00000025bc2a7221 */ /* 0x000fe20000010000 */
[----:B----4-:R-:W-:Y:S01]  /*156c0*/  FADD.FTZ R40, R34, R35 ;  /* 0x0000002322287221 */ /* 0x010fe20000010000 */
[----:B------:R-:W-:Y:S01]  /*156d0*/  ISETP.GE.AND P4, PT, R57, 0x1, PT ;  /* 0x000000013900780c */ /* 0x000fe20003f86270 */
[----:B------:R-:W-:Y:S02]  /*156e0*/  IMAD.IADD R39, R102, 0x1, R39 ;  /* 0x0000000166277824 */ /* 0x000fe400078e0227 */
[----:B------:R-:W-:Y:S01]  /*156f0*/  FADD.FTZ R37, R25, R42 ;  /* 0x0000002a19257221 */ /* 0x000fe20000010000 */
[----:B------:R-:W-:Y:S01]  /*15700*/  F2FP.BF16.F32.PACK_AB R188, R188, R29 ;  /* 0x0000001dbcbc723e */ /* 0x000fe200000010ff */
[----:B------:R-:W1:Y:S01]  /*15710*/  MUFU.EX2 R27, R27 ;  /* 0x0000001b001b7308 */ /* 0x000e620000000800 */
[----:B---3--:R-:W-:Y:S01]  /*15720*/  FADD.FTZ R35, R67, R40 ;  /* 0x0000002843237221 */ /* 0x008fe20000010000 */
[C---:B------:R-:W-:Y:S01]  /*15730*/  FADD.FTZ R40, R190.reuse, R37 ;  /* 0x00000025be287221 */ /* 0x040fe20000010000 */
[----:B------:R-:W-:Y:S01]  /*15740*/  F2FP.BF16.F32.PACK_AB R190, R190, R25 ;  /* 0x00000019bebe723e */ /* 0x000fe200000010ff */
[----:B------:R-:W-:Y:S01]  /*15750*/  IMAD.IADD R56, R39, 0x1, R56 ;  /* 0x0000000127387824 */ /* 0x000fe200078e0238 */
[----:B------:R-:W-:-:S03]  /*15760*/  F2FP.BF16.F32.PACK_AB R195, R34, R65 ;  /* 0x0000004122c3723e */ /* 0x000fc600000010ff */
[----:B------:R-:W2:Y:S01]  /*15770*/  MUFU.EX2 R38, R47 ;  /* 0x0000002f00267308 */ /* 0x000ea20000000800 */
[C---:B0-----:R-:W-:Y:S01]  /*15780*/  FADD.FTZ R0, R36.reuse, R35 ;  /* 0x0000002324007221 */ /* 0x041fe20000010000 */
[----:B------:R-:W-:Y:S01]  /*15790*/  FADD.FTZ R35, R9, R40 ;  /* 0x0000002809237221 */ /* 0x000fe20000010000 */
[----:B------:R-:W-:-:S03]  /*157a0*/  F2FP.BF16.F32.PACK_AB R189, R36, R67 ;  /* 0x0000004324bd723e */ /* 0x000fc600000010ff */
[C---:B------:R-:W-:Y:S01]  /*157b0*/  FADD.FTZ R40, R184.reuse, R35 ;  /* 0x00000023b8287221 */ /* 0x040fe20000010000 */
[----:B------:R-:W-:Y:S01]  /*157c0*/  F2FP.BF16.F32.PACK_AB R184, R184, R9 ;  /* 0x00000009b8b8723e */ /* 0x000fe200000010ff */
[----:B------:R-:W0:Y:S01]  /*157d0*/  MUFU.EX2 R69, R69 ;  /* 0x0000004500457308 */ /* 0x000e220000000800 */
[----:B-1----:R-:W-:Y:S01]  /*157e0*/  FADD.FTZ R33, R27, R0 ;  /* 0x000000001b217221 */ /* 0x002fe20000010000 */
[----:B------:R-:W-:-:S06]  /*157f0*/  FADD.FTZ R221, R3, R40 ;  /* 0x0000002803dd7221 */ /* 0x000fcc0000010000 */
        /* <DEDUP_REMOVED lines=9> */
[----:B--2---:R-:W-:Y:S01]  /*15890*/  FADD.FTZ R9, R71, R8 ;  /* 0x0000000847097221 */ /* 0x004fe20000010000 */
[----:B------:R-:W-:Y:S02]  /*158a0*/  VIADD R8, R95, 0xfffffffe ;  /* 0xfffffffe5f087836 */ /* 0x000fe40000000000 */
[C---:B0-----:R-:W-:Y:S01]  /*158b0*/  FADD.FTZ R221, R30.reuse, R221 ;  /* 0x000000dd1edd7221 */ /* 0x041fe20000010000 */
[----:B------:R-:W-:Y:S01]  /*158c0*/  F2FP.BF16.F32.PACK_AB R186, R30, R3 ;  /* 0x000000031eba723e */ /* 0x000fe200000010ff */
[C---:B-1----:R-:W-:Y:S01]  /*158d0*/  FADD.FTZ R9, R0.reuse, R9 ;  /* 0x0000000900097221 */ /* 0x042fe20000010000 */
[----:B------:R-:W-:Y:S01]  /*158e0*/  F2FP.BF16.F32.PACK_AB R187, R0, R71 ;  /* 0x0000004700bb723e */ /* 0x000fe200000010ff */
[----:B------:R-:W-:Y:S06]  /*158f0*/  @!P4 BRA `(.L_x_1764) ;  /* 0x000000000048c947 */ /* 0x000fec0003800000 */
        /* <DEDUP_REMOVED lines=11> */
.L_x_1766:
[----:B------:R-:W-:-:S13]  /*159b0*/  ISETP.NE.AND P1, PT, R57, 0x1, PT ;  /* 0x000000013900780c */ /* 0x000fda0003f25270 */
[----:B------:R-:W0:Y:S02]  /*159c0*/  @P1 LDC.64 R24, c[0x0][0x9e8] ;  /* 0x00027a00ff181b82 */ /* 0x000e240000000a00 */
[----:B0-----:R-:W-:-:S05]  /*159d0*/  @P1 IMAD.HI.U32 R24, R0, R24, RZ ;  /* 0x0000001800181227 */ /* 0x001fca00078e00ff */
[----:B------:R-:W-:-:S07]  /*159e0*/  @P1 SHF.R.U32.HI R0, RZ, R25, R24 ;  /* 0x00000019ff001219 */ /* 0x000fce0000011618 */
.L_x_1767:
[----:B------:R-:W-:Y:S05]  /*159f0*/  BSYNC B0 ;  /* 0x0000000000007941 */ /* 0x000fea0003800000 */
.L_x_1765:
[----:B------:R-:W-:-:S05]  /*15a00*/  IMAD R57, R0, R57, R57 ;  /* 0x0000003900397224 */ /* 0x000fca00078e0239 */
[----:B------:R-:W-:-:S07]  /*15a10*/  VIMNMX R56, R56, R57, PT ;  /* 0x0000003938387248 */ /* 0x000fce0003fe0100 */
.L_x_1764:
[----:B------:R-:W2:Y:S01]  /*15a20*/  LDL R25, [R1+0x68] ;  /* 0x0000680001197983 */ /* 0x000ea20000100800 */
[----:B------:R-:W-:Y:S01]  /*15a30*/  SHF.R.S32.HI R3, RZ, 0x1f, R56 ;  /* 0x0000001fff037819 */ /* 0x000fe20000011438 */
[----:B------:R-:W-:Y:S01]  /*15a40*/  BSSY B1, `(.L_x_1768) ;  /* 0x000032b000017945 */ /* 0x000fe20003800000 */
[----:B------:R-:W-:Y:S01]  /*15a50*/  IMAD.MOV.U32 R0, RZ, RZ, 0x3f800000 ;  /* 0x3f800000ff007424 */ /* 0x000fe200078e00ff */
[----:B------:R-:W-:Y:S02]  /*15a60*/  CS2R R150, SRZ ;  /* 0x0000000000967805 */ /* 0x000fe4000001ff00 */
[----:B------:R-:W-:Y:S01]  /*15a70*/  LEA.HI R24, R3, R56, RZ, 0x6 ;  /* 0x0000003803187211 */ /* 0x000fe200078f30ff */
[----:B------:R-:W-:Y:S01]  /*15a80*/  IMAD.MOV.U32 R3, RZ, RZ, 0x3f800000 ;  /* 0x3f800000ff037424 */ /* 0x000fe200078e00ff */
[----:B------:R-:W-:Y:S02]  /*15a90*/  CS2R R148, SRZ ;  /* 0x0000000000947805 */ /* 0x000fe4000001ff00 */
[----:B------:R-:W-:-:S02]  /*15aa0*/  CS2R R146, SRZ ;  /* 0x0000000000927805 */ /* 0x000fc4000001ff00 */
[----:B------:R-:W-:Y:S02]  /*15ab0*/  SHF.R.S32.HI R24, RZ, 0x6, R24 ;  /* 0x00000006ff187819 */ /* 0x000fe40000011418 */
        /* <DEDUP_REMOVED lines=60> */
[----:B--2---:R-:W-:-:S04]  /*15e80*/  VIMNMX R25, R25, R24, !PT ;  /* 0x0000001819197248 */ /* 0x004fc80007fe0100 */
[----:B------:R-:W-:Y:S01]  /*15e90*/  ISETP.GE.AND P1, PT, R8, R25, PT ;  /* 0x000000190800720c */ /* 0x000fe20003f26270 */
[----:B------:R0:W-:Y:S02]  /*15ea0*/  STL [R1+0x10], R25 ;  /* 0x0000101901007387 */ /* 0x0001e40000100800 */
[----:B0-----:R-:W-:-:S10]  /*15eb0*/  CS2R R24, SRZ ;  /* 0x0000000000187805 */ /* 0x001fd4000001ff00 */
[----:B------:R-:W-:Y:S05]  /*15ec0*/  @!P1 BRA `(.L_x_1769) ;  /* 0x0000002c00889947 */ /* 0x000fea0003800000 */
[----:B------:R-:W-:Y:S01]  /*15ed0*/  BSSY B0, `(.L_x_1770) ;  /* 0x00002dd000007945 */ /* 0x000fe20003800000 */
[----:B------:R-:W-:Y:S02]  /*15ee0*/  IMAD.MOV.U32 R0, RZ, RZ, 0x3f800000 ;  /* 0x3f800000ff007424 */ /* 0x000fe400078e00ff */
[----:B------:R-:W-:-:S07]  /*15ef0*/  IMAD.MOV.U32 R151, RZ, RZ, RZ ;  /* 0x000000ffff977224 */ /* 0x000fce00078e00ff */
.L_x_1791:
[----:B------:R-:W-:-:S05]  /*15f00*/  VIADD R222, R204, 0x1 ;  /* 0x00000001ccde7836 */ /* 0x000fca0000000000 */
[----:B------:R-:W-:-:S04]  /*15f10*/  ISETP.NE.AND P1, PT, R222, 0x2, PT ;  /* 0x00000002de00780c */ /* 0x000fc80003f25270 */
[----:B------:R-:W-:Y:S02]  /*15f20*/  SEL R226, RZ, 0x1, P1 ;  /* 0x00000001ffe27807 */ /* 0x000fe40000800000 */
[----:B------:R-:W-:Y:S02]  /*15f30*/  SEL R222, R222, RZ, P1 ;  /* 0x000000ffdede7207 */ /* 0x000fe40000800000 */
[----:B------:R-:W-:Y:S01]  /*15f40*/  LOP3.LUT R226, R218, R226, RZ, 0x3c, !PT ;  /* 0x000000e2dae27212 */ /* 0x000fe200078e3cff */
[----:B------:R-:W-:Y:S06]  /*15f50*/  @!P0 BRA `(.L_x_1771) ;  /* 0x0000000000048947 */ /* 0x000fec0003800000 */
[----:B------:R-:W-:Y:S01]  /*15f60*/  BPT.TRAP 0x1 ;  /* 0x000000040000795c */ /* 0x000fe20000300000 */
.L_x_1771:
[----:B------:R-:W-:Y:S01]  /*15f70*/  IMAD R223, R222, 0x8, R18 ;  /* 0x00000008dedf7824 */ /* 0x000fe200078e0212 */
[----:B------:R-:W-:-:S04]  /*15f80*/  SHF.L.U32 R152, R226, 0x1f, RZ ;  /* 0x0000001fe2987819 */ /* 0x000fc800000006ff */
[----:B------:R0:W1:Y:S01]  /*15f90*/  SYNCS.PHASECHK.TRANS64.TRYWAIT P1, [R223+URZ+0x30830], R152 ;  /* 0x03083098df0075a7 */ /* 0x000062000802017f */
[----:B------:R-:W-:Y:S05]  /*15fa0*/  @!P0 BRA `(.L_x_1772) ;  /* 0x0000000000048947 */ /* 0x000fea0003800000 */
[----:B------:R-:W-:Y:S01]  /*15fb0*/  BPT.TRAP 0x1 ;  /* 0x000000040000795c */ /* 0x000fe20000300000 */
.L_x_1772:
[----:B------:R-:W2:Y:S01]  /*15fc0*/  LDL R2, [R1+0x44] ;  /* 0x0000440001027983 */ /* 0x000ea20000100800 */
[----:B------:R-:W-:Y:S01]  /*15fd0*/  BSSY B2, `(.L_x_1773) ;  /* 0x0000007000027945 */ /* 0x000fe20003800000 */
[----:B--2---:R-:W-:-:S04]  /*15fe0*/  IMAD R2, R222, 0x800, R2 ;  /* 0x00000800de027824 */ /* 0x004fc800078e0202 */
[C---:B------:R-:W-:Y:S02]  /*15ff0*/  VIADD R156, R2.reuse, 0x2 ;  /* 0x00000002029c7836 */ /* 0x040fe40000000000 */
[----:B------:R-:W-:Y:S01]  /*16000*/  VIADD R155, R2, 0x4 ;  /* 0x00000004029b7836 */ /* 0x000fe20000000000 */
[----:B-1----:R-:W-:Y:S06]  /*16010*/  @P1 BRA `(.L_x_1774) ;  /* 0x0000000000081947 */ /* 0x002fec0003800000 */
[----:B------:R-:W1:Y:S02]  /*16020*/  SYNCS.PHASECHK.TRANS64.TRYWAIT P1, [R223+URZ+0x30830], R152 ;  /* 0x03083098df0075a7 */ /* 0x000e64000802017f */
[----:B-1----:R-:W-:Y:S05]  /*16030*/  @!P1 BRA `(.L_x_1775) ;  /* 0x0000015000f49947 */ /* 0x002fea0003800000 */
.L_x_1774:
[----:B------:R-:W-:Y:S05]  /*16040*/  BSYNC B2 ;  /* 0x0000000000027941 */ /* 0x000fea0003800000 */
.L_x_1773:
[----:B------:R2:W-:Y:S04]  /*16050*/  STL.64 [R1+0xd0], R18 ;  /* 0x0000d01201007387 */ /* 0x0005e80000100a00 */
[----:B--2---:R-:W2:Y:S04]  /*16060*/  LDL.64 R18, [R1+0x38] ;  /* 0x0000380001127983 */ /* 0x004ea80000100a00 */
[----:B------:R3:W-:Y:S04]  /*16070*/  STL.64 [R1+0xc8], R16 ;  /* 0x0000c81001007387 */ /* 0x0007e80000100a00 */
[----:B---3--:R-:W3:Y:S04]  /*16080*/  LDL.64 R16, [R1+0x30] ;  /* 0x0000300001107983 */ /* 0x008ee80000100a00 */
[----:B------:R4:W-:Y:S01]  /*16090*/  STL.64 [R1+0xc0], R8 ;  /* 0x0000c00801007387 */ /* 0x0009e20000100a00 */
[----:B01----:R-:W-:-:S03]  /*160a0*/  IMAD.MOV.U32 R152, RZ, RZ, R2 ;  /* 0x000000ffff987224 */ /* 0x003fc600078e0002 */
[----:B----4-:R-:W4:Y:S02]  /*160b0*/  LDL.64 R8, [R1+0x28] ;  /* 0x0000280001087983 */ /* 0x010f240000100a00 */
[----:B------:R-:W-:Y:S01]  /*160c0*/  R2UR UR6, R152 ;  /* 0x00000000980672ca */ /* 0x000fe200000e0000 */
[----:B------:R-:W-:Y:S02]  /*160d0*/  IMAD.MOV.U32 R152, RZ, RZ, R156 ;  /* 0x000000ffff987224 */ /* 0x000fe400078e009c */
[----:B------:R-:W-:Y:S01]  /*160e0*/  VIADD R154, R2, 0x6 ;  /* 0x00000006029a7836 */ /* 0x000fe20000000000 */
[----:B------:R0:W-:Y:S02]  /*160f0*/  STL.64 [R1+0xb8], R4 ;  /* 0x0000b80401007387 */ /* 0x0001e40000100a00 */
[----:B------:R-:W-:Y:S01]  /*16100*/  R2UR UR4, R152 ;  /* 0x00000000980472ca */ /* 0x000fe200000e0000 */
[----:B------:R-:W-:-:S05]  /*16110*/  IMAD.MOV.U32 R152, RZ, RZ, R155 ;  /* 0x000000ffff987224 */ /* 0x000fca00078e009b */
[----:B------:R-:W-:Y:S01]  /*16120*/  R2UR UR8, R152 ;  /* 0x00000000980872ca */ /* 0x000fe200000e0000 */
[----:B------:R-:W-:Y:S02]  /*16130*/  VIADD R152, R2, 0x200 ;  /* 0x0000020002987836 */ /* 0x000fe40000000000 */
[----:B------:R-:W-:Y:S02]  /*16140*/  IMAD.MOV.U32 R155, RZ, RZ, 0x40000040 ;  /* 0x40000040ff9b7424 */ /* 0x000fe400078e00ff */
[----:B------:R-:W-:Y:S01]  /*16150*/  IMAD.MOV.U32 R153, RZ, RZ, 0x40000040 ;  /* 0x40000040ff997424 */ /* 0x000fe200078e00ff */
[----:B------:R-:W-:Y:S01]  /*16160*/  R2UR UR14, R152 ;  /* 0x00000000980e72ca */ /* 0x000fe200000e0000 */
[----:B------:R-:W-:Y:S01]  /*16170*/  VIADD R156, R2, 0x204 ;  /* 0x00000204029c7836 */ /* 0x000fe20000000000 */
[----:B------:R-:W-:Y:S01]  /*16180*/  R2UR UR10, R154 ;  /* 0x000000009a0a72ca */ /* 0x000fe200000e0000 */
[C---:B------:R-:W-:Y:S01]  /*16190*/  VIADD R152, R2.reuse, 0x206 ;  /* 0x0000020602987836 */ /* 0x040fe20000000000 */
[----:B------:R-:W-:Y:S01]  /*161a0*/  R2UR UR11, R155 ;  /* 0x000000009b0b72ca */ /* 0x000fe200000e0000 */
[----:B------:R-:W-:Y:S01]  /*161b0*/  IMAD.MOV.U32 R157, RZ, RZ, 0x40000040 ;  /* 0x40000040ff9d7424 */ /* 0x000fe200078e00ff */
[C---:B------:R-:W-:Y:S01]  /*161c0*/  R2UR UR5, R153.reuse ;  /* 0x00000000990572ca */ /* 0x040fe200000e0000 */
[----:B------:R-:W-:Y:S01]  /*161d0*/  VIADD R154, R2, 0x202 ;  /* 0x00000202029a7836 */ /* 0x000fe20000000000 */
[----:B------:R-:W-:Y:S01]  /*161e0*/  R2UR UR22, R156 ;  /* 0x000000009c1672ca */ /* 0x000fe200000e0000 */
        /* <DEDUP_REMOVED lines=9> */
[----:B------:R-:W-:Y:S01]  /*16280*/  MOV R229, UR11 ;  /* 0x0000000b00e57c02 */ /* 0x000fe20008000f00 */
[----:B------:R-:W-:Y:S01]  /*16290*/  UMOV UR11, UR5 ;  /* 0x00000005000b7c82 */ /* 0x000fe20008000000 */
[----:B------:R-:W-:Y:S01]  /*162a0*/  MOV R227, UR10 ;  /* 0x0000000a00e37c02 */ /* 0x000fe20008000f00 */
[----:B------:R-:W-:Y:S01]  /*162b0*/  UMOV UR10, UR4 ;  /* 0x00000004000a7c82 */ /* 0x000fe20008000000 */
[----:B------:R-:W-:Y:S01]  /*162c0*/  R2UR UR7, R153 ;  /* 0x00000000990772ca */ /* 0x000fe200000e0000 */
[----:B0-----:R-:W4:Y:S01]  /*162d0*/  LDL.64 R4, [R1+0x20] ;  /* 0x0000200001047983 */ /* 0x001f220000100a00 */
[----:B------:R-:W-:Y:S01]  /*162e0*/  R2UR UR34, R154 ;  /* 0x000000009a2272ca */ /* 0x000fe200000e0000 */
[----:B------:R-:W-:Y:S01]  /*162f0*/  VIADD R154, R2, 0x604 ;  /* 0x00000604029a7836 */ /* 0x000fe20000000000 */
[----:B------:R-:W-:Y:S01]  /*16300*/  R2UR UR42, R156 ;  /* 0x000000009c2a72ca */ /* 0x000fe200000e0000 */
[----:B------:R-:W-:Y:S01]  /*16310*/  VIADD R156, R2, 0x602 ;  /* 0x00000602029c7836 */ /* 0x000fe20000000000 */
[----:B------:R-:W-:Y:S01]  /*16320*/  R2UR UR46, R152 ;  /* 0x00000000982e72ca */ /* 0x000fe200000e0000 */
[----:B------:R-:W-:Y:S01]  /*16330*/  VIADD R152, R2, 0x606 ;  /* 0x0000060602987836 */ /* 0x000fe20000000000 */
[----:B------:R-:W-:Y:S01]  /*16340*/  R2UR UR4, R6 ;  /* 0x00000000060472ca */ /* 0x000fe200000e0000 */
[-C--:B------:R-:W-:Y:S01]  /*16350*/  FMUL.FTZ R24, R24, R3.reuse ;  /* 0x0000000318187220 */ /* 0x080fe20000410000 */
[----:B------:R-:W-:Y:S01]  /*16360*/  R2UR UR5, R7 ;  /* 0x00000000070572ca */ /* 0x000fe200000e0000 */
[-C--:B------:R-:W-:Y:S01]  /*16370*/  FMUL.FTZ R25, R25, R3.reuse ;  /* 0x0000000319197220 */ /* 0x080fe20000410000 */
[C---:B------:R-:W-:Y:S01]  /*16380*/  R2UR UR9, R153.reuse ;  /* 0x00000000990972ca */ /* 0x040fe200000e0000 */
[-C--:B------:R-:W-:Y:S01]  /*16390*/  FMUL.FTZ R28, R28, R3.reuse ;  /* 0x000000031c1c7220 */ /* 0x080fe20000410000 */
[----:B------:R-:W-:Y:S01]  /*163a0*/  R2UR UR15, R153 ;  /* 0x00000000990f72ca */ /* 0x000fe200000e0000 */
        /* <DEDUP_REMOVED lines=29> */
[----:B------:R-:W-:Y:S01]  /*16580*/  WARPGROUP.ARRIVE ;  /* 0x00000000000079c5 */ /* 0x000fe20000000000 */
[-C--:B------:R-:W-:Y:S01]  /*16590*/  FMUL.FTZ R60, R60, R3.reuse ;  /* 0x000000033c3c7220 */ /* 0x080fe20000410000 */
[-C--:B------:R-:W-:Y:S01]  /*165a0*/  FMUL.FTZ R61, R61, R3.reuse ;  /* 0x000000033d3d7220 */ /* 0x080fe20000410000 */
[-C--:B------:R-:W-:Y:S01]  /*165b0*/  FMUL.FTZ R64, R64, R3.reuse ;  /* 0x0000000340407220 */ /* 0x080fe20000410000 */
[-C--:B------:R-:W-:Y:S01]  /*165c0*/  FMUL.FTZ R65, R65, R3.reuse ;  /* 0x0000000341417220 */ /* 0x080fe20000410000 */
[-C--:B------:R-:W-:Y:S01]  /*165d0*/  FMUL.FTZ R68, R68, R3.reuse ;  /* 0x0000000344447220 */ /* 0x080fe20000410000 */
[----:B------:R-:W-:Y:S01]  /*165e0*/  HGMMA.64x64x16.F32.BF16 R152, gdesc[UR4], RZ, !UPT, gsb0 ;  /* 0x00e00000049879f0 */ /* 0x000fe2000c0018ff */
[----:B------:R-:W-:Y:S01]  /*165f0*/  UMOV UR6, UR8 ;  /* 0x0000000800067c82 */ /* 0x000fe20008000000 */
[----:B------:R-:W-:Y:S01]  /*16600*/  UMOV UR7, UR9 ;  /* 0x0000000900077c82 */ /* 0x000fe20008000000 */
        /* <DEDUP_REMOVED lines=40> */
[----:B------:R-:W-:-:S02]  /*16890*/  FMUL.FTZ R149, R149, R3 ;  /* 0x0000000395957220 */ /* 0x000fc40000410000 */
[----:B------:R-:W4:Y:S01]  /*168a0*/  LDL.64 R2, [R1+0x18] ;  /* 0x0000180001027983 */ /* 0x000f220000100a00 */
        /* <DEDUP_REMOVED lines=66> */
[----:B--2---:R-:W-:-:S02]  /*16cd0*/  R2UR UR8, R18 ;  /* 0x00000000120872ca */ /* 0x004fc400000e0000 */
[----:B------:R-:W-:Y:S02]  /*16ce0*/  R2UR UR9, R19 ;  /* 0x00000000130972ca */ /* 0x000fe400000e0000 */
[----:B------:R-:W-:Y:S01]  /*16cf0*/  R2UR UR20, R216 ;  /* 0x00000000d81472ca */ /* 0x000fe200000e0000 */
[----:B------:R0:W5:Y:S10]  /*16d00*/  LDL.LU.64 R18, [R1+0xd0] ;  /* 0x0000d00001127983 */ /* 0x0001740000300a00 */
[----:B------:R-:W-:Y:S01]  /*16d10*/  HGMMA.64x64x16.F32.BF16 R152, gdesc[UR8], R152, gsb0 ;  /* 0x00e00000089879f0 */ /* 0x000fe20008001898 */
[----:B---3--:R-:W-:-:S02]  /*16d20*/  R2UR UR4, R16 ;  /* 0x00000000100472ca */ /* 0x008fc400000e0000 */
[----:B------:R-:W-:Y:S02]  /*16d30*/  R2UR UR5, R17 ;  /* 0x00000000110572ca */ /* 0x000fe400000e0000 */
[----:B------:R-:W-:Y:S01]  /*16d40*/  R2UR UR11, R229 ;  /* 0x00000000e50b72ca */ /* 0x000fe200000e0000 */
[----:B------:R0:W5:Y:S01]  /*16d50*/  LDL.LU.64 R16, [R1+0xc8] ;  /* 0x0000c80001107983 */ /* 0x0001620000300a00 */
[----:B------:R-:W-:Y:S01]  /*16d60*/  R2UR UR10, R227 ;  /* 0x00000000e30a72ca */ /* 0x000fe200000e0000 */
[----:B------:R-:W-:Y:S02]  /*16d70*/  WARPGROUP.DEPBAR.LE gsb0, 0x0 ;  /* 0x00008000000079c5 */ /* 0x000fe40000010000 */
[----:B------:R-:W-:-:S06]  /*16d80*/  WARPGROUP.ARRIVE ;  /* 0x00000000000079c5 */ /* 0x000fcc0000000000 */
[----:B------:R-:W-:Y:S01]  /*16d90*/  HGMMA.64x64x16.F32.BF16 R152, gdesc[UR4], R152, gsb0 ;  /* 0x00e00000049879f0 */ /* 0x000fe20008001898 */
[----:B----4-:R-:W-:Y:S02]  /*16da0*/  R2UR UR8, R8 ;  /* 0x00000000080872ca */ /* 0x010fe400000e0000 */
[----:B------:R-:W-:Y:S02]  /*16db0*/  R2UR UR9, R9 ;  /* 0x00000000090972ca */ /* 0x000fe400000e0000 */
[----:B------:R-:W-:Y:S01]  /*16dc0*/  R2UR UR12, R4 ;  /* 0x00000000040c72ca */ /* 0x000fe200000e0000 */
[----:B------:R0:W5:Y:S01]  /*16dd0*/  LDL.LU.64 R8, [R1+0xc0] ;  /* 0x0000c00001087983 */ /* 0x0001620000300a00 */
[----:B------:R-:W-:Y:S02]  /*16de0*/  WARPGROUP.DEPBAR.LE gsb0, 0x0 ;  /* 0x00008000000079c5 */ /* 0x000fe40000010000 */
[----:B------:R-:W-:-:S07]  /*16df0*/  WARPGROUP.ARRIVE ;  /* 0x00000000000079c5 */ /* 0x000fce0000000000 */
[----:B------:R-:W-:Y:S01]  /*16e00*/  HGMMA.64x64x16.F32.BF16 R152, gdesc[UR8], R152, gsb0 ;  /* 0x00e00000089879f0 */ /* 0x000fe20008001898 */
[----:B------:R-:W-:Y:S02]  /*16e10*/  R2UR UR13, R5 ;  /* 0x00000000050d72ca */ /* 0x000fe400000e0000 */
[----:B------:R-:W-:Y:S01]  /*16e20*/  R2UR UR16, R2 ;  /* 0x00000000021072ca */ /* 0x000fe200000e0000 */
[----:B------:R0:W5:Y:S01]  /*16e30*/  LDL.LU.64 R4, [R1+0xb8] ;  /* 0x0000b80001047983 */ /* 0x0001620000300a00 */
[----:B------:R-:W-:Y:S02]  /*16e40*/  WARPGROUP.DEPBAR.LE gsb0, 0x0 ;  /* 0x00008000000079c5 */ /* 0x000fe40000010000 */
[----:B------:R-:W-:-:S07]  /*16e50*/  WARPGROUP.ARRIVE ;  /* 0x00000000000079c5 */ /* 0x000fce0000000000 */
[----:B------:R-:W-:Y:S01]  /*16e60*/  HGMMA.64x64x16.F32.BF16 R152, gdesc[UR12], R152, gsb0 ;  /* 0x00e000000c9879f0 */ /* 0x000fe20008001898 */
[----:B------:R-:W-:Y:S02]  /*16e70*/  R2UR UR17, R3 ;  /* 0x00000000031172ca */ /* 0x000fe400000e0000 */
[----:B------:R-:W-:Y:S02]  /*16e80*/  WARPGROUP.DEPBAR.LE gsb0, 0x0 ;  /* 0x00008000000079c5 */ /* 0x000fe40000010000 */
[----:B------:R-:W-:-:S09]  /*16e90*/  WARPGROUP.ARRIVE ;  /* 0x00000000000079c5 */ /* 0x000fd20000000000 */
[----:B------:R-:W-:Y:S01]  /*16ea0*/  HGMMA.64x64x16.F32.BF16 R152, gdesc[UR16], R152, gsb0 ;  /* 0x00e00000109879f0 */ /* 0x000fe20008001898 */
[----:B------:R-:W-:Y:S02]  /*16eb0*/  R2UR UR21, R217 ;  /* 0x00000000d91572ca */ /* 0x000fe400000e0000 */
[----:B------:R-:W-:Y:S02]  /*16ec0*/  WARPGROUP.DEPBAR.LE gsb0, 0x0 ;  /* 0x00008000000079c5 */ /* 0x000fe40000010000 */
[----:B------:R-:W-:-:S09]  /*16ed0*/  WARPGROUP.ARRIVE ;  /* 0x00000000000079c5 */ /* 0x000fd20000000000 */
[----:B------:R-:W-:Y:S01]  /*16ee0*/  HGMMA.64x64x16.F32.BF16 R152, gdesc[UR20], R152, gsb0 ;  /* 0x00e00000149879f0 */ /* 0x000fe20008001898 */
[----:B------:R-:W-:Y:S02]  /*16ef0*/  R2UR UR24, R214 ;  /* 0x00000000d61872ca */ /* 0x000fe400000e0000 */
[----:B------:R-:W-:Y:S01]  /*16f00*/  R2UR UR25, R215 ;  /* 0x00000000d71972ca */ /* 0x000fe200000e0000 */
[----:B------:R-:W-:Y:S02]  /*16f10*/  WARPGROUP.DEPBAR.LE gsb0, 0x0 ;  /* 0x00008000000079c5 */ /* 0x000fe40000010000 */
[----:B------:R-:W-:-:S10]  /*16f20*/  WARPGROUP.ARRIVE ;  /* 0x00000000000079c5 */ /* 0x000fd40000000000 */
        /* <DEDUP_REMOVED lines=44> */
.L_x_1776:
[----:B------:R-:W-:Y:S01]  /*171f0*/  SHF.L.U32 R0, R218, 0x1f, RZ ;  /* 0x0000001fda007819 */ /* 0x000fe200000006ff */
[----:B-----5:R-:W-:-:S04]  /*17200*/  IMAD R218, R204, 0x8, R18 ;  /* 0x00000008ccda7824 */ /* 0x020fc800078e0212 */
[----:B------:R0:W1:Y:S01]  /*17210*/  SYNCS.PHASECHK.TRANS64.TRYWAIT P1, [R218+URZ+0x30850], R0 ;  /* 0x03085000da0075a7 */ /* 0x000062000802017f */
[----:B------:R-:W-:Y:S05]  /*17220*/  @!P0 BRA `(.L_x_1777) ;  /* 0x0000000000048947 */ /* 0x000fea0003800000 */
[----:B------:R-:W-:Y:S01]  /*17230*/  BPT.TRAP 0x1 ;  /* 0x000000040000795c */ /* 0x000fe20000300000 */
.L_x_1777:
[----:B------:R-:W-:Y:S04]  /*17240*/  BSSY B2, `(.L_x_1778) ;  /* 0x0000004000027945 */ /* 0x000fe80003800000 */
[----:B-1----:R-:W-:Y:S05]  /*17250*/  @P1 BRA `(.L_x_1779) ;  /* 0x0000000000081947 */ /* 0x002fea0003800000 */
[----:B------:R-:W1:Y:S02]  /*17260*/  SYNCS.PHASECHK.TRANS64.TRYWAIT P1, [R218+URZ+0x30850], R0 ;  /* 0x03085000da0075a7 */ /* 0x000e64000802017f */
[----:B-1----:R-:W-:Y:S05]  /*17270*/  @!P1 BRA `(.L_x_1780) ;  /* 0x0000014000789947 */ /* 0x002fea0003800000 */
.L_x_1779:
[----:B------:R-:W-:Y:S05]  /*17280*/  BSYNC B2 ;  /* 0x0000000000027941 */ /* 0x000fea0003800000 */
.L_x_1778:
[----:B01----:R-:W-:Y:S01]  /*17290*/  VIADD R0, R18, 0x400 ;  /* 0x0000040012007836 */ /* 0x003fe20000000000 */
[----:B------:R-:W-:Y:S01]  /*172a0*/  WARPGROUP.ARRIVE ;  /* 0x00000000000079c5 */ /* 0x000fe20000000000 */
[----:B------:R-:W-:-:S03]  /*172b0*/  IMAD.MOV.U32 R3, RZ, RZ, 0x40000040 ;  /* 0x40000040ff037424 */ /* 0x000fc600078e00ff */
[----:B------:R-:W-:Y:S02]  /*172c0*/  SHF.R.U32.HI R0, RZ, 0x4, R0 ;  /* 0x00000004ff007819 */ /* 0x000fe40000011600 */
[----:B------:R-:W-:Y:S01]  /*172d0*/  R2UR UR7, R3 ;  /* 0x00000000030772ca */ /* 0x000fe200000e0000 */
[----:B------:R-:W-:Y:S01]  /*172e0*/  IMAD.MOV.U32 R3, RZ, RZ, 0x40000040 ;  /* 0x40000040ff037424 */ /* 0x000fe200078e00ff */
[----:B------:R-:W-:-:S04]  /*172f0*/  LOP3.LUT R0, R0, 0x3fff, RZ, 0xc0, !PT ;  /* 0x00003fff00007812 */ /* 0x000fc800078ec0ff */
[----:B------:R-:W-:-:S05]  /*17300*/  LOP3.LUT R0, R0, 0x2000000, RZ, 0xfc, !PT ;  /* 0x0200000000007812 */ /* 0x000fca00078efcff */
[----:B------:R-:W-:-:S05]  /*17310*/  IMAD R2, R204, 0x800, R0 ;  /* 0x00000800cc027824 */ /* 0x000fca00078e0200 */
[----:B------:R-:W-:-:S13]  /*17320*/  R2UR UR6, R2 ;  /* 0x00000000020672ca */ /* 0x000fda00000e0000 */
[----:B------:R-:W-:Y:S03]  /*17330*/  HGMMA.64x256x16.F32.BF16 R24, R196, gdesc[UR4].tnspB, R24, gsb0 ;  /* 0x43e00004c4187df0 */ /* 0x000fe60008001818 */
[----:B------:R-:W-:Y:S02]  /*17340*/  WARPGROUP.DEPBAR.LE gsb0, 0x0 ;  /* 0x00008000000079c5 */ /* 0x000fe40000010000 */
[----:B------:R-:W-:Y:S01]  /*17350*/  VIADD R196, R2, 0x80 ;  /* 0x0000008002c47836 */ /* 0x000fe20000000000 */
[----:B------:R-:W-:Y:S01]  /*17360*/  WARPGROUP.ARRIVE ;  /* 0x00000000000079c5 */ /* 0x000fe20000000000 */
[----:B------:R-:W-:-:S03]  /*17370*/  IMAD.MOV.U32 R197, RZ, RZ, 0x40000040 ;  /* 0x40000040ffc57424 */ /* 0x000fc600078e00ff */
[----:B------:R-:W-:Y:S02]  /*17380*/  R2UR UR6, R196 ;  /* 0x00000000c40672ca */ /* 0x000fe400000e0000 */
[----:B------:R-:W-:-:S15]  /*17390*/  R2UR UR7, R197 ;  /* 0x00000000c50772ca */ /* 0x000fde00000e0000 */
[----:B------:R-:W-:-:S01]  /*173a0*/  NOP ;  /* 0x0000000000007918 */ /* 0x000fc20000000000 */
[----:B------:R-:W-:Y:S03]  /*173b0*/  HGMMA.64x256x16.F32.BF16 R24, R192, gdesc[UR4].tnspB, R24, gsb0 ;  /* 0x43e00004c0187df0 */ /* 0x000fe60008001818 */
[----:B------:R-:W-:Y:S02]  /*173c0*/  WARPGROUP.DEPBAR.LE gsb0, 0x0 ;  /* 0x00008000000079c5 */ /* 0x000fe40000010000 */
[C---:B------:R-:W-:Y:S01]  /*173d0*/  VIADD R192, R2.reuse, 0x100 ;  /* 0x0000010002c07836 */ /* 0x040fe20000000000 */
[----:B------:R-:W-:Y:S01]  /*173e0*/  WARPGROUP.ARRIVE ;  /* 0x00000000000079c5 */ /* 0x000fe20000000000 */
[----:B------:R-:W-:Y:S02]  /*173f0*/  IMAD.MOV.U32 R193, RZ, RZ, 0x40000040 ;  /* 0x40000040ffc17424 */ /* 0x000fe400078e00ff */
[----:B------:R-:W-:Y:S01]  /*17400*/  VIADD R2, R2, 0x180 ;  /* 0x0000018002027836 */ /* 0x000fe20000000000 */
[----:B------:R-:W-:-:S02]  /*17410*/  R2UR UR6, R192 ;  /* 0x00000000c00672ca */ /* 0x000fc400000e0000 */
[----:B------:R-:W-:-:S15]  /*17420*/  R2UR UR7, R193 ;  /* 0x00000000c10772ca */ /* 0x000fde00000e0000 */
[----:B------:R-:W-:-:S01]  /*17430*/  NOP ;  /* 0x0000000000007918 */ /* 0x000fc20000000000 */
        /* <DEDUP_REMOVED lines=10> */
.L_x_1781:
[----:B------:R-:W2:Y:S01]  /*174e0*/  LDL R184, [R1+0x4c] ;  /* 0x00004c0001b87983 */ /* 0x000ea20000100800 */
[----:B------:R-:W0:Y:S03]  /*174f0*/  LDC R0, c[0x0][0x448] ;  /* 0x00011200ff007b82 */ /* 0x000e260000000800 */
[----:B------:R-:W2:Y:S04]  /*17500*/  LDL R3, [R1+0x64] ;  /* 0x0000640001037983 */ /* 0x000ea80000100800 */
[----:B------:R-:W3:Y:S04]  /*17510*/  LDL R191, [R1+0x4] ;  /* 0x0000040001bf7983 */ /* 0x000ee80000100800 */
[----:B------:R-:W4:Y:S01]  /*17520*/  LDL R192, [R1+0x8] ;  /* 0x0000080001c07983 */ /* 0x000f220000100800 */
[----:B------:R-:W-:Y:S01]  /*17530*/  VIADD R223, R223, 0x30840 ;  /* 0x00030840dfdf7836 */ /* 0x000fe20000000000 */
[----:B------:R-:W-:Y:S01]  /*17540*/  ULDC UR4, c[0x0][0x9dc] ;  /* 0x0002770000047ab9 */ /* 0x000fe20000000800 */
[----:B0-----:R-:W-:-:S13]  /*17550*/  ISETP.NE.AND P1, PT, R0, 0x1, PT ;  /* 0x000000010000780c */ /* 0x001fda0003f25270 */
[----:B------:R-:W0:Y:S08]  /*17560*/  @P1 LDC R2, c[0x0][0x44c] ;  /* 0x00011300ff021b82 */ /* 0x000e300000000800 */
[----:B------:R-:W1:Y:S01]  /*17570*/  @P1 LDC R0, c[0x0][0x450] ;  /* 0x00011400ff001b82 */ /* 0x000e620000000800 */
[----:B------:R-:W-:Y:S01]  /*17580*/  LOP3.LUT P5, RZ, R22, 0x20, RZ, 0xc0, !PT ;  /* 0x0000002016ff7812 */ /* 0x000fe200078ac0ff */
[----:B--2---:R-:W-:-:S04]  /*17590*/  IMAD.IADD R188, R3, 0x1, R184 ;  /* 0x0000000103bc7824 */ /* 0x004fc800078e02b8 */
[----:B0-----:R-:W-:-:S05]  /*175a0*/  @P1 IMAD.HI.U32 R2, R188, R2, RZ ;  /* 0x00000002bc021227 */ /* 0x001fca00078e00ff */
[----:B-1----:R-:W-:Y:S01]  /*175b0*/  @P1 SHF.R.U32.HI R188, RZ, R0, R2 ;  /* 0x00000000ffbc1219 */ /* 0x002fe20000011602 */
[----:B------:R-:W-:-:S04]  /*175c0*/  IMAD.SHL.U32 R0, R8, 0x40, RZ ;  /* 0x0000004008007824 */ /* 0x000fc800078e00ff */
[----:B------:R-:W0:Y:S01]  /*175d0*/  SHFL.IDX PT, R189, R188, RZ, 0x1c1f ;  /* 0x001c1fffbcbd7589 */ /* 0x000e2200000e0000 */
[----:B---3--:R-:W-:Y:S02]  /*175e0*/  PRMT R223, R191, 0x654, R223 ;  /* 0x00000654bfdf7816 */ /* 0x008fe400000000df */
[----:B------:R-:W-:Y:S02]  /*175f0*/  IADD3 R186, -R0, 0x1, RZ ;  /* 0x0000000100ba7810 */ /* 0x000fe40007ffe1ff */
[----:B------:R1:W-:Y:S03]  /*17600*/  SYNCS.ARRIVE.TRANS64.RED.A1T0 RZ, [R223+URZ], RZ ;  /* 0x000000ffdfff79a7 */ /* 0x0003e6000810043f */
[----:B----4-:R-:W-:Y:S02]  /*17610*/  IMAD R186, R192, -0x2, R186 ;  /* 0xfffffffec0ba7824 */ /* 0x010fe400078e02ba */
[----:B-1----:R-:W-:-:S03]  /*17620*/  IMAD.U32 R223, RZ, RZ, UR4 ;  /* 0x00000004ffdf7e24 */ /* 0x002fc6000f8e00ff */
[----:B------:R-:W-:Y:S01]  /*17630*/  IADD3 R186, -R219, R186, R220 ;  /* 0x000000badbba7210 */ /* 0x000fe20007ffe1dc */
[----:B------:R-:W-:Y:S01]  /*17640*/  ULDC UR4, c[0x0][0x9e0] ;  /* 0x0002780000047ab9 */ /* 0x000fe20000000800 */
[----:B------:R-:W-:-:S05]  /*17650*/  LOP3.LUT R187, RZ, R223, RZ, 0x33, !PT ;  /* 0x000000dfffbb7212 */ /* 0x000fca00078e33ff */
[----:B------:R-:W-:Y:S02]  /*17660*/  IMAD.IADD R187, R187, 0x1, R186 ;  /* 0x00000001bbbb7824 */ /* 0x000fe400078e02ba */
[----:B------:R-:W-:Y:S02]  /*17670*/  VIADD R186, R186, UR4 ;  /* 0x00000004baba7c36 */ /* 0x000fe40008000000 */
[--C-:B0-----:R-:W-:Y:S02]  /*17680*/  IMAD.IADD R184, R187, 0x1, R189.reuse ;  /* 0x00000001bbb87824 */ /* 0x101fe400078e02bd */
[----:B------:R-:W-:Y:S01]  /*17690*/  IMAD.IADD R185, R186, 0x1, R189 ;  /* 0x00000001bab97824 */ /* 0x000fe200078e02bd */
[----:B------:R-:W-:Y:S06]  /*176a0*/  @!P5 BRA `(.L_x_1782) ;  /* 0x000000000060d947 */ /* 0x000fec0003800000 */
[----:B------:R-:W-:Y:S01]  /*176b0*/  IADD3 R189, -R219, R220, R189 ;  /* 0x000000dcdbbd7210 */ /* 0x000fe20007ffe1bd */
[----:B------:R-:W-:Y:S03]  /*176c0*/  BSSY B2, `(.L_x_1783) ;  /* 0x0000012000027945 */ /* 0x000fe60003800000 */
        /* <DEDUP_REMOVED lines=11> */
.L_x_1784:
[----:B------:R-:W-:Y:S02]  /*17780*/  ULDC UR4, c[0x0][0x9e4] ;  /* 0x0002790000047ab9 */ /* 0x000fe40000000800 */
[----:B------:R-:W-:-:S05]  /*17790*/  IMAD.U32 R190, RZ, RZ, UR4 ;  /* 0x00000004ffbe7e24 */ /* 0x000fca000f8e00ff */
[----:B------:R-:W-:-:S13]  /*177a0*/  ISETP.NE.AND P1, PT, R190, 0x1, PT ;  /* 0x00000001be00780c */ /* 0x000fda0003f25270 */
[----:B------:R-:W0:Y:S02]  /*177b0*/  @P1 LDC.64 R2, c[0x0][0x9e8] ;  /* 0x00027a00ff021b82 */ /* 0x000e240000000a00 */
[----:B0-----:R-:W-:-:S05]  /*177c0*/  @P1 IMAD.HI.U32 R2, R189, R2, RZ ;  /* 0x00000002bd021227 */ /* 0x001fca00078e00ff */
[----:B------:R-:W-:-:S07]  /*177d0*/  @P1 SHF.R.U32.HI R189, RZ, R3, R2 ;  /* 0x00000003ffbd1219 */ /* 0x000fce0000011602 */
.L_x_1785:
[----:B------:R-:W-:Y:S05]  /*177e0*/  BSYNC B2 ;  /* 0x0000000000027941 */ /* 0x000fea0003800000 */
.L_x_1783:
[----:B------:R-:W-:-:S04]  /*177f0*/  IMAD R189, R189, R190, -R0 ;  /* 0x000000bebdbd7224 */ /* 0x000fc800078e0a00 */
[----:B------:R-:W-:-:S05]  /*17800*/  IMAD R189, R192, -0x2, R189 ;  /* 0xfffffffec0bd7824 */ /* 0x000fca00078e02bd */
[----:B------:R-:W-:Y:S02]  /*17810*/  VIMNMX R184, R184, R189, !PT ;  /* 0x000000bdb8b87248 */ /* 0x000fe40007fe0100 */
[----:B------:R-:W-:-:S07]  /*17820*/  VIADDMNMX R185, R189, R190, R185, PT ;  /* 0x000000bebdb97246 */ /* 0x000fce00038001b9 */
.L_x_1782:
[----:B------:R-:W-:Y:S01]  /*17830*/  ISETP.GT.AND P1, PT, R8, -0x1, PT ;  /* 0xffffffff0800780c */ /* 0x000fe20003f24270 */
[----:B------:R-:W0:Y:S03]  /*17840*/  SHFL.IDX PT, R188, R188, 0x1, 0x1c1f ;  /* 0x003c1f00bcbc7f89 */ /* 0x000e2600000e0000 */
[C---:B------:R-:W-:Y:S02]  /*17850*/  ISETP.GT.AND P2, PT, R184.reuse, RZ, P1 ;  /* 0x000000ffb800720c */ /* 0x040fe40000f44270 */
[C---:B------:R-:W-:Y:S02]  /*17860*/  ISETP.GT.AND P4, PT, R184.reuse, 0x1, P1 ;  /* 0x00000001b800780c */ /* 0x040fe40000f84270 */
[----:B------:R-:W-:Y:S02]  /*17870*/  ISETP.LT.OR P3, PT, R185, 0x1, P2 ;  /* 0x00000001b900780c */ /* 0x000fe40001761670 */
[----:B------:R-:W-:-:S02]  /*17880*/  ISETP.GT.AND P2, PT, R184, 0x8, P1 ;  /* 0x00000008b800780c */ /* 0x000fc40000f44270 */
[----:B------:R-:W-:Y:S02]  /*17890*/  FSEL R152, R152, -INF , !P3 ;  /* 0xff80000098987808 */ /* 0x000fe40005800000 */
[----:B------:R-:W-:Y:S02]  /*178a0*/  ISETP.GT.AND P3, PT, R184, 0x9, P1 ;  /* 0x00000009b800780c */ /* 0x000fe40000f64270 */
[C---:B------:R-:W-:Y:S02]  /*178b0*/  ISETP.LT.OR P4, PT, R185.reuse, 0x2, P4 ;  /* 0x00000002b900780c */ /* 0x040fe40002781670 */
[C---:B------:R-:W-:Y:S02]  /*178c0*/  ISETP.LT.OR P2, PT, R185.reuse, 0x9, P2 ;  /* 0x00000009b900780c */ /* 0x040fe40001741670 */
[----:B------:R-:W-:Y:S02]  /*178d0*/  ISETP.LT.OR P3, PT, R185, 0xa, P3 ;  /* 0x0000000ab900780c */ /* 0x000fe40001f61670 */
[----:B------:R-:W-:-:S02]  /*178e0*/  FSEL R153, R153, -INF , !P4 ;  /* 0xff80000099997808 */ /* 0x000fc40006000000 */
[----:B------:R-:W-:Y:S01]  /*178f0*/  FSEL R156, R156, -INF , !P2 ;  /* 0xff8000009c9c7808 */ /* 0x000fe20005000000 */
[--C-:B0-----:R-:W-:Y:S01]  /*17900*/  IMAD.IADD R186, R186, 0x1, R188.reuse ;  /* 0x00000001baba7824 */ /* 0x101fe200078e02bc */
[----:B------:R-:W-:Y:S01]  /*17910*/  FSEL R157, R157, -INF , !P3 ;  /* 0xff8000009d9d7808 */ /* 0x000fe20005800000 */
[----:B------:R-:W-:Y:S01]  /*17920*/  IMAD.IADD R187, R187, 0x1, R188 ;  /* 0x00000001bbbb7824 */ /* 0x000fe200078e02bc */
[C---:B------:R-:W-:Y:S02]  /*17930*/  ISETP.GT.AND P4, PT, R184.reuse, 0x10, P1 ;  /* 0x00000010b800780c */ /* 0x040fe40000f84270 */
[C---:B------:R-:W-:Y:S02]  /*17940*/  ISETP.GT.AND P2, PT, R184.reuse, 0x11, P1 ;  /* 0x00000011b800780c */ /* 0x040fe40000f44270 */
[----:B------:R-:W-:Y:S02]  /*17950*/  ISETP.GT.AND P3, PT, R184, 0x18, P1 ;  /* 0x00000018b800780c */ /* 0x000fe40000f64270 */
[----:B------:R-:W-:-:S02]  /*17960*/  ISETP.LT.OR P4, PT, R185, 0x11, P4 ;  /* 0x00000011b900780c */ /* 0x000fc40002781670 */
[C---:B------:R-:W-:Y:S02]  /*17970*/  ISETP.LT.OR P2, PT, R185.reuse, 0x12, P2 ;  /* 0x00000012b900780c */ /* 0x040fe40001741670 */
[----:B------:R-:W-:Y:S02]  /*17980*/  ISETP.LT.OR P3, PT, R185, 0x19, P3 ;  /* 0x00000019b900780c */ /* 0x000fe40001f61670 */
[----:B------:R-:W-:Y:S02]  /*17990*/  FSEL R160, R160, -INF , !P4 ;  /* 0xff800000a0a07808 */ /* 0x000fe40006000000 */
[----:B------:R-:W-:Y:S02]  /*179a0*/  FSEL R161, R161, -INF , !P2 ;  /* 0xff800000a1a17808 */ /* 0x000fe40005000000 */
[----:B------:R-:W-:Y:S02]  /*179b0*/  FSEL R164, R164, -INF , !P3 ;  /* 0xff800000a4a47808 */ /* 0x000fe40005800000 */
[----:B------:R-:W-:-:S02]  /*179c0*/  ISETP.GT.AND P4, PT, R184, 0x19, P1 ;  /* 0x00000019b800780c */ /* 0x000fc40000f84270 */
[C---:B------:R-:W-:Y:S02]  /*179d0*/  ISETP.GT.AND P2, PT, R184.reuse, 0x20, P1 ;  /* 0x00000020b800780c */ /* 0x040fe40000f44270 */
[----:B------:R-:W-:Y:S02]  /*179e0*/  ISETP.GT.AND P3, PT, R184, 0x21, P1 ;  /* 0x00000021b800780c */ /* 0x000fe40000f64270 */
[C---:B------:R-:W-:Y:S02]  /*179f0*/  ISETP.LT.OR P4, PT, R185.reuse, 0x1a, P4 ;  /* 0x0000001ab900780c */ /* 0x040fe40002781670 */
[C---:B------:R-:W-:Y:S02]  /*17a00*/  ISETP.LT.OR P2, PT, R185.reuse, 0x21, P2 ;  /* 0x00000021b900780c */ /* 0x040fe40001741670 */
[----:B------:R-:W-:Y:S02]  /*17a10*/  ISETP.LT.OR P3, PT, R185, 0x22, P3 ;  /* 0x00000022b900780c */ /* 0x000fe40001f61670 */
[----:B------:R-:W-:-:S02]  /*17a20*/  FSEL R165, R165, -INF , !P4 ;  /* 0xff800000a5a57808 */ /* 0x000fc40006000000 */
[----:B------:R-:W-:Y:S02]  /*17a30*/  FSEL R168, R168, -INF , !P2 ;  /* 0xff800000a8a87808 */ /* 0x000fe40005000000 */
[----:B------:R-:W-:Y:S02]  /*17a40*/  FSEL R169, R169, -INF , !P3 ;  /* 0xff800000a9a97808 */ /* 0x000fe40005800000 */
        /* <DEDUP_REMOVED lines=17> */
[----:B------:R-:W-:Y:S01]  /*17b60*/  FSEL R181, R181, -INF , !P3 ;  /* 0xff800000b5b57808 */ /* 0x000fe20005800000 */
        /* <DEDUP_REMOVED lines=14> */
.L_x_1788:
[----:B------:R-:W-:Y:S02]  /*17c50*/  ULDC UR4, c[0x0][0x9e4] ;  /* 0x0002790000047ab9 */ /* 0x000fe40000000800 */
[----:B------:R-:W-:-:S05]  /*17c60*/  IMAD.U32 R184, RZ, RZ, UR4 ;  /* 0x00000004ffb87e24 */ /* 0x000fca000f8e00ff */
[----:B------:R-:W-:-:S13]  /*17c70*/  ISETP.NE.AND P2, PT, R184, 0x1, PT ;  /* 0x00000001b800780c */ /* 0x000fda0003f45270 */
[----:B------:R-:W0:Y:S02]  /*17c80*/  @P2 LDC.64 R2, c[0x0][0x9e8] ;  /* 0x00027a00ff022b82 */ /* 0x000e240000000a00 */
[----:B0-----:R-:W-:-:S05]  /*17c90*/  @P2 IMAD.HI.U32 R2, R188, R2, RZ ;  /* 0x00000002bc022227 */ /* 0x001fca00078e00ff */
[----:B------:R-:W-:-:S07]  /*17ca0*/  @P2 SHF.R.U32.HI R188, RZ, R3, R2 ;  /* 0x00000003ffbc2219 */ /* 0x000fce0000011602 */
.L_x_1789:
[----:B------:R-:W-:Y:S05]  /*17cb0*/  BSYNC B2 ;  /* 0x0000000000027941 */ /* 0x000fea0003800000 */
.L_x_1787:
[----:B------:R-:W-:-:S04]  /*17cc0*/  IMAD R0, R188, R184, -R0 ;  /* 0x000000b8bc007224 */ /* 0x000fc800078e0a00 */
[----:B------:R-:W-:-:S05]  /*17cd0*/  IMAD R0, R192, -0x2, R0 ;  /* 0xfffffffec0007824 */ /* 0x000fca00078e0200 */
[----:B------:R-:W-:Y:S02]  /*17ce0*/  VIMNMX R187, R187, R0, !PT ;  /* 0x00000000bbbb7248 */ /* 0x000fe40007fe0100 */
[----:B------:R-:W-:-:S07]  /*17cf0*/  VIADDMNMX R186, R0, R184, R186, PT ;  /* 0x000000b800ba7246 */ /* 0x000fce00038001ba */
.L_x_1786:
[----:B------:R-:W-:Y:S01]  /*17d00*/  FMNMX.FTZ R2, R152, R5, !PT ;  /* 0x0000000598027209 */ /* 0x000fe20007810000 */
[----:B------:R-:W-:Y:S01]  /*17d10*/  ULDC UR4, c[0x0][0x988] ;  /* 0x0002620000047ab9 */ /* 0x000fe20000000800 */
[----:B------:R-:W-:Y:S02]  /*17d20*/  LOP3.LUT R22, R22, 0xffffdfff, RZ, 0xc0, !PT ;  /* 0xffffdfff16167812 */ /* 0x000fe400078ec0ff */
[----:B------:R-:W-:Y:S02]  /*17d30*/  FMNMX.FTZ R2, R153, R2, !PT ;  /* 0x0000000299027209 */ /* 0x000fe40007810000 */
[C---:B------:R-:W-:Y:S02]  /*17d40*/  ISETP.GT.AND P2, PT, R187.reuse, 0x1, P1 ;  /* 0x00000001bb00780c */ /* 0x040fe40000f44270 */
[----:B------:R-:W-:Y:S02]  /*17d50*/  FMNMX.FTZ R2, R156, R2, !PT ;  /* 0x000000029c027209 */ /* 0x000fe40007810000 */
[----:B------:R-:W-:-:S02]  /*17d60*/  ISETP.GT.AND P3, PT, R187, 0x8, P1 ;  /* 0x00000008bb00780c */ /* 0x000fc40000f64270 */
[----:B------:R-:W-:Y:S02]  /*17d70*/  FMNMX.FTZ R2, R157, R2, !PT ;  /* 0x000000029d027209 */ /* 0x000fe40007810000 */
[----:B------:R-:W-:Y:S02]  /*17d80*/  @P0 LOP3.LUT R22, R22, 0x2000, RZ, 0xfc, !PT ;  /* 0x0000200016160812 */ /* 0x000fe400078efcff */
[----:B------:R-:W-:Y:S02]  /*17d90*/  FMNMX.FTZ R2, R160, R2, !PT ;  /* 0x00000002a0027209 */ /* 0x000fe40007810000 */
[----:B------:R-:W-:Y:S02]  /*17da0*/  ISETP.GT.AND P0, PT, R187, 0x21, P1 ;  /* 0x00000021bb00780c */ /* 0x000fe40000f04270 */
[----:B------:R-:W-:Y:S02]  /*17db0*/  FMNMX.FTZ R2, R161, R2, !PT ;  /* 0x00000002a1027209 */ /* 0x000fe40007810000 */
[----:B------:R-:W-:-:S02]  /*17dc0*/  ISETP.LT.OR P2, PT, R186, 0x2, P2 ;  /* 0x00000002ba00780c */ /* 0x000fc40001741670 */
[----:B------:R-:W-:Y:S02]  /*17dd0*/  FMNMX.FTZ R2, R164, R2, !PT ;  /* 0x00000002a4027209 */ /* 0x000fe40007810000 */
[----:B------:R-:W-:Y:S02]  /*17de0*/  ISETP.LT.OR P3, PT, R186, 0x9, P3 ;  /* 0x00000009ba00780c */ /* 0x000fe40001f61670 */
[----:B------:R-:W-:Y:S02]  /*17df0*/  FMNMX.FTZ R2, R165, R2, !PT ;  /* 0x00000002a5027209 */ /* 0x000fe40007810000 */
[----:B------:R-:W-:Y:S02]  /*17e00*/  FSEL R0, R155, -INF , !P2 ;  /* 0xff8000009b007808 */ /* 0x000fe40005000000 */
[----:B------:R-:W-:Y:S02]  /*17e10*/  FMNMX.FTZ R2, R168, R2, !PT ;  /* 0x00000002a8027209 */ /* 0x000fe40007810000 */
[----:B------:R-:W-:-:S02]  /*17e20*/  FSEL R158, R158, -INF , !P3 ;  /* 0xff8000009e9e7808 */ /* 0x000fc40005800000 */
[----:B------:R-:W-:Y:S02]  /*17e30*/  FMNMX.FTZ R2, R169, R2, !PT ;  /* 0x00000002a9027209 */ /* 0x000fe40007810000 */
[C---:B------:R-:W-:Y:S02]  /*17e40*/  ISETP.GT.AND P4, PT, R187.reuse, 0x9, P1 ;  /* 0x00000009bb00780c */ /* 0x040fe40000f84270 */
[----:B------:R-:W-:Y:S02]  /*17e50*/  FMNMX.FTZ R2, R172, R2, !PT ;  /* 0x00000002ac027209 */ /* 0x000fe40007810000 */
[----:B------:R-:W-:Y:S02]  /*17e60*/  ISETP.GT.AND P2, PT, R187, 0x10, P1 ;  /* 0x00000010bb00780c */ /* 0x000fe40000f44270 */
[----:B------:R-:W-:Y:S02]  /*17e70*/  FMNMX.FTZ R2, R173, R2, !PT ;  /* 0x00000002ad027209 */ /* 0x000fe40007810000 */
[----:B------:R-:W-:-:S02]  /*17e80*/  ISETP.GT.AND P3, PT, R187, 0x11, P1 ;  /* 0x00000011bb00780c */ /* 0x000fc40000f64270 */
[----:B------:R-:W-:Y:S02]  /*17e90*/  FMNMX.FTZ R2, R176, R2, !PT ;  /* 0x00000002b0027209 */ /* 0x000fe40007810000 */
[----:B------:R-:W-:Y:S02]  /*17ea0*/  LOP3.LUT R22, R22, 0xffff7fff, RZ, 0xc0, !PT ;  /* 0xffff7fff16167812 */ /* 0x000fe400078ec0ff */
[----:B------:R-:W-:Y:S02]  /*17eb0*/  FMNMX.FTZ R2, R177, R2, !PT ;  /* 0x00000002b1027209 */ /* 0x000fe40007810000 */
[----:B------:R-:W-:Y:S02]  /*17ec0*/  ISETP.LT.OR P4, PT, R186, 0xa, P4 ;  /* 0x0000000aba00780c */ /* 0x000fe40002781670 */
[----:B------:R-:W-:Y:S02]  /*17ed0*/  FMNMX.FTZ R2, R180, R2, !PT ;  /* 0x00000002b4027209 */ /* 0x000fe40007810000 */
[----:B------:R-:W-:-:S02]  /*17ee0*/  ISETP.LT.OR P2, PT, R186, 0x11, P2 ;  /* 0x00000011ba00780c */ /* 0x000fc40001741670 */
[----:B------:R-:W-:Y:S02]  /*17ef0*/  FMNMX.FTZ R2, R181, R2, !PT ;  /* 0x00000002b5027209 */ /* 0x000fe40007810000 */
[----:B------:R-:W-:Y:S02]  /*17f00*/  ISETP.LT.OR P3, PT, R186, 0x12, P3 ;  /* 0x00000012ba00780c */ /* 0x000fe40001f61670 */
[----:B------:R-:W-:Y:S01]  /*17f10*/  @P0 LOP3.LUT R22, R22, 0x8000, RZ, 0xfc, !PT ;  /* 0x0000800016160812 */ /* 0x000fe200078efcff */
[----:B------:R-:W0:Y:S01]  /*17f20*/  SHFL.BFLY PT, R3, R2, 0x2, 0x1f ;  /* 0x0c401f0002037f89 */ /* 0x000e2200000e0000 */
[----:B------:R-:W-:Y:S02]  /*17f30*/  ISETP.GT.AND P0, PT, R187, RZ, P1 ;  /* 0x000000ffbb00720c */ /* 0x000fe40000f04270 */
[----:B------:R-:W-:Y:S02]  /*17f40*/  FSEL R159, R159, -INF , !P4 ;  /* 0xff8000009f9f7808 */ /* 0x000fe40006000000 */
[----:B------:R-:W-:-:S02]  /*17f50*/  FSEL R162, R162, -INF , !P2 ;  /* 0xff800000a2a27808 */ /* 0x000fc40005000000 */
[----:B------:R-:W-:Y:S02]  /*17f60*/  FSEL R163, R163, -INF , !P3 ;  /* 0xff800000a3a37808 */ /* 0x000fe40005800000 */
[C---:B------:R-:W-:Y:S02]  /*17f70*/  ISETP.GT.AND P4, PT, R187.reuse, 0x18, P1 ;  /* 0x00000018bb00780c */ /* 0x040fe40000f84270 */
[C---:B------:R-:W-:Y:S02]  /*17f80*/  ISETP.GT.AND P2, PT, R187.reuse, 0x19, P1 ;  /* 0x00000019bb00780c */ /* 0x040fe40000f44270 */
[----:B------:R-:W-:Y:S02]  /*17f90*/  ISETP.GT.AND P3, PT, R187, 0x20, P1 ;  /* 0x00000020bb00780c */ /* 0x000fe40000f64270 */
[C---:B------:R-:W-:Y:S02]  /*17fa0*/  ISETP.LT.OR P4, PT, R186.reuse, 0x19, P4 ;  /* 0x00000019ba00780c */ /* 0x040fe40002781670 */
[----:B------:R-:W-:-:S02]  /*17fb0*/  ISETP.LT.OR P2, PT, R186, 0x1a, P2 ;  /* 0x0000001aba00780c */ /* 0x000fc40001741670 */
[----:B------:R-:W-:Y:S02]  /*17fc0*/  ISETP.LT.OR P3, PT, R186, 0x21, P3 ;  /* 0x00000021ba00780c */ /* 0x000fe40001f61670 */
[----:B------:R-:W-:Y:S02]  /*17fd0*/  LOP3.LUT R22, R22, 0xfffffff7, RZ, 0xc0, !PT ;  /* 0xfffffff716167812 */ /* 0x000fe400078ec0ff */
[----:B------:R-:W-:Y:S02]  /*17fe0*/  FSEL R166, R166, -INF , !P4 ;  /* 0xff800000a6a67808 */ /* 0x000fe40006000000 */
[----:B------:R-:W-:Y:S02]  /*17ff0*/  FSEL R167, R167, -INF , !P2 ;  /* 0xff800000a7a77808 */ /* 0x000fe40005000000 */
[----:B------:R-:W-:Y:S02]  /*18000*/  FSEL R170, R170, -INF , !P3 ;  /* 0xff800000aaaa7808 */ /* 0x000fe40005800000 */
[----:B------:R-:W-:-:S02]  /*18010*/  ISETP.GT.AND P2, PT, R187, 0x28, P1 ;  /* 0x00000028bb00780c */ /* 0x000fc40000f44270 */
[C---:B------:R-:W-:Y:S02]  /*18020*/  ISETP.GT.AND P3, PT, R187.reuse, 0x29, P1 ;  /* 0x00000029bb00780c */ /* 0x040fe40000f64270 */
[C---:B------:R-:W-:Y:S02]  /*18030*/  ISETP.GT.AND P4, PT, R187.reuse, 0x30, P1 ;  /* 0x00000030bb00780c */ /* 0x040fe40000f84270 */
[C---:B------:R-:W-:Y:S02]  /*18040*/  ISETP.GT.AND P5, PT, R187.reuse, 0x31, P1 ;  /* 0x00000031bb00780c */ /* 0x040fe40000fa4270 */
[C---:B------:R-:W-:Y:S02]  /*18050*/  ISETP.GT.AND P6, PT, R187.reuse, 0x38, P1 ;  /* 0x00000038bb00780c */ /* 0x040fe40000fc4270 */
[----:B------:R-:W-:Y:S02]  /*18060*/  ISETP.GT.AND P1, PT, R187, 0x39, P1 ;  /* 0x00000039bb00780c */ /* 0x000fe40000f24270 */
[----:B------:R-:W-:-:S02]  /*18070*/  @P0 LOP3.LUT R22, R22, 0x8, RZ, 0xfc, !PT ;  /* 0x0000000816160812 */ /* 0x000fc400078efcff */
[----:B0-----:R-:W-:Y:S01]  /*18080*/  FMNMX.FTZ R3, R2, R3, !PT ;  /* 0x0000000302037209 */ /* 0x001fe20007810000 */
[----:B------:R-:W-:Y:S01]  /*18090*/  IMAD.U32 R2, RZ, RZ, UR4 ;  /* 0x00000004ff027e24 */ /* 0x000fe2000f8e00ff */
[C---:B------:R-:W-:Y:S02]  /*180a0*/  LOP3.LUT P0, RZ, R22.reuse, 0x8000, RZ, 0xc0, !PT ;  /* 0x0000800016ff7812 */ /* 0x040fe4000780c0ff */
[----:B------:R-:W-:Y:S01]  /*180b0*/  LOP3.LUT R22, R22, 0xfffffffd, RZ, 0xc0, !PT ;  /* 0xfffffffd16167812 */ /* 0x000fe200078ec0ff */
[----:B------:R-:W0:Y:S01]  /*180c0*/  SHFL.BFLY PT, R155, R3, 0x1, 0x1f ;  /* 0x0c201f00039b7f89 */ /* 0x000e2200000e0000 */
[C---:B------:R-:W-:Y:S02]  /*180d0*/  ISETP.LT.OR P0, PT, R186.reuse, 0x22, P0 ;  /* 0x00000022ba00780c */ /* 0x040fe40000701670 */
[----:B------:R-:W-:Y:S02]  /*180e0*/  ISETP.LT.OR P4, PT, R186, 0x31, P4 ;  /* 0x00000031ba00780c */ /* 0x000fe40002781670 */
[----:B------:R-:W-:-:S02]  /*180f0*/  @P1 LOP3.LUT R22, R22, 0x2, RZ, 0xfc, !PT ;  /* 0x0000000216161812 */ /* 0x000fc400078efcff */
[----:B------:R-:W-:Y:S02]  /*18100*/  ISETP.LT.OR P5, PT, R186, 0x32, P5 ;  /* 0x00000032ba00780c */ /* 0x000fe40002fa1670 */
[C---:B------:R-:W-:Y:S02]  /*18110*/  LOP3.LUT P1, RZ, R22.reuse, 0x8, RZ, 0xc0, !PT ;  /* 0x0000000816ff7812 */ /* 0x040fe4000782c0ff */
[----:B------:R-:W-:Y:S02]  /*18120*/  LOP3.LUT R22, R22, 0xffffffef, RZ, 0xc0, !PT ;  /* 0xffffffef16167812 */ /* 0x000fe400078ec0ff */
[----:B------:R-:W-:Y:S02]  /*18130*/  ISETP.LT.OR P1, PT, R186, 0x1, P1 ;  /* 0x00000001ba00780c */ /* 0x000fe40000f21670 */
[----:B------:R-:W-:Y:S02]  /*18140*/  @P0 LOP3.LUT R22, R22, 0x10, RZ, 0xfc, !PT ;  /* 0x0000001016160812 */ /* 0x000fe400078efcff */
[----:B------:R-:W-:-:S02]  /*18150*/  ISETP.LT.OR P0, PT, R186, 0x29, P2 ;  /* 0x00000029ba00780c */ /* 0x000fc40001701670 */
[C---:B------:R-:W-:Y:S02]  /*18160*/  LOP3.LUT P2, RZ, R22.reuse, 0x2, RZ, 0xc0, !PT ;  /* 0x0000000216ff7812 */ /* 0x040fe4000784c0ff */
[----:B------:R-:W-:Y:S02]  /*18170*/  LOP3.LUT R22, R22, 0xfffffffb, RZ, 0xc0, !PT ;  /* 0xfffffffb16167812 */ /* 0x000fe400078ec0ff */
[----:B------:R-:W-:Y:S02]  /*18180*/  FSEL R154, R154, -INF , !P1 ;  /* 0xff8000009a9a7808 */ /* 0x000fe40004800000 */
[----:B0-----:R-:W-:Y:S02]  /*18190*/  FMNMX.FTZ R155, R3, R155, !PT ;  /* 0x0000009b039b7209 */ /* 0x001fe40007810000 */
[----:B------:R-:W-:Y:S02]  /*181a0*/  FSEL R178, R178, -INF , !P4 ;  /* 0xff800000b2b27808 */ /* 0x000fe40006000000 */
[----:B------:R-:W-:-:S02]  /*181b0*/  ISETP.LT.OR P6, PT, R186, 0x39, P6 ;  /* 0x00000039ba00780c */ /* 0x000fc400037c1670 */
[----:B------:R-:W-:Y:S02]  /*181c0*/  @P0 LOP3.LUT R22, R22, 0x4, RZ, 0xfc, !PT ;  /* 0x0000000416160812 */ /* 0x000fe400078efcff */
[----:B------:R-:W-:Y:S02]  /*181d0*/  ISETP.LT.OR P0, PT, R186, 0x2a, P3 ;  /* 0x0000002aba00780c */ /* 0x000fe40001f01670 */
[C---:B------:R-:W-:Y:S02]  /*181e0*/  FSETP.NEU.FTZ.AND P3, PT, R155.reuse, -INF , PT ;  /* 0xff8000009b00780b */ /* 0x040fe40003f7d000 */
[----:B------:R-:W-:Y:S02]  /*181f0*/  LOP3.LUT R22, R22, 0xffffbfff, RZ, 0xc0, !PT ;  /* 0xffffbfff16167812 */ /* 0x000fe400078ec0ff */
[----:B------:R-:W-:Y:S02]  /*18200*/  FSEL R3, R155, RZ, P3 ;  /* 0x000000ff9b037208 */ /* 0x000fe40001800000 */
[----:B------:R-:W-:-:S02]  /*18210*/  FSEL R179, R179, -INF , !P5 ;  /* 0xff800000b3b37808 */ /* 0x000fc40006800000 */
[----:B------:R-:W-:Y:S01]  /*18220*/  ISETP.LT.OR P2, PT, R186, 0x3a, P2 ;  /* 0x0000003aba00780c */ /* 0x000fe20001741670 */
[----:B------:R-:W-:Y:S01]  /*18230*/  FADD.FTZ R3, -R3, R5 ;  /* 0x0000000503037221 */ /* 0x000fe20000010100 */
[-C--:B------:R-:W-:Y:S01]  /*18240*/  FMUL.FTZ R5, R155, R2.reuse ;  /* 0x000000029b057220 */ /* 0x080fe20000410000 */
[----:B------:R-:W-:Y:S02]  /*18250*/  @P0 LOP3.LUT R22, R22, 0x4000, RZ, 0xfc, !PT ;  /* 0x0000400016160812 */ /* 0x000fe400078efcff */
[----:B------:R-:W-:Y:S01]  /*18260*/  FSEL R182, R182, -INF , !P6 ;  /* 0xff800000b6b67808 */ /* 0x000fe20007000000 */
[-C--:B------:R-:W-:Y:S01]  /*18270*/  FMUL.FTZ R3, R3, R2.reuse ;  /* 0x0000000203037220 */ /* 0x080fe20000410000 */
[----:B------:R-:W-:Y:S02]  /*18280*/  FSEL R5, R5, RZ, P3 ;  /* 0x000000ff05057208 */ /* 0x000fe40001800000 */
[C---:B------:R-:W-:Y:S02]  /*18290*/  LOP3.LUT P0, RZ, R22.reuse, 0x10, RZ, 0xc0, !PT ;  /* 0x0000001016ff7812 */ /* 0x040fe4000780c0ff */
[----:B------:R-:W-:Y:S01]  /*182a0*/  LOP3.LUT P3, RZ, R22, 0x4, RZ, 0xc0, !PT ;  /* 0x0000000416ff7812 */ /* 0x000fe2000786c0ff */
[-CC-:B------:R-:W-:Y:S01]  /*182b0*/  FFMA.FTZ R152, R152, R2.reuse, -R5.reuse ;  /* 0x0000000298987223 */ /* 0x180fe20000010805 */
        /* <DEDUP_REMOVED lines=14> */
[----:B------:R-:W-:Y:S01]  /*183a0*/  FFMA.FTZ R5, R181, R2, -R5 ;  /* 0x00000002b5057223 */ /* 0x000fe20000010805 */
[----:B------:R-:W-:Y:S01]  /*183b0*/  FMNMX.FTZ R181, R154, R4, !PT ;  /* 0x000000049ab57209 */ /* 0x000fe20007810000 */
[----:B------:R-:W-:Y:S01]  /*183c0*/  MUFU.EX2 R196, R152 ;  /* 0x0000009800c47308 */ /* 0x000fe20000000800 */
[----:B------:R-:W-:-:S02]  /*183d0*/  FSEL R171, R171, -INF , !P0 ;  /* 0xff800000abab7808 */ /* 0x000fc40004000000 */
[----:B------:R-:W-:Y:S02]  /*183e0*/  FMNMX.FTZ R181, R0, R181, !PT ;  /* 0x000000b500b57209 */ /* 0x000fe40007810000 */
[----:B------:R-:W-:Y:S02]  /*183f0*/  LOP3.LUT P0, RZ, R22, 0x4000, RZ, 0xc0, !PT ;  /* 0x0000400016ff7812 */ /* 0x000fe4000780c0ff */
[----:B------:R-:W-:Y:S01]  /*18400*/  FMNMX.FTZ R181, R158, R181, !PT ;  /* 0x000000b59eb57209 */ /* 0x000fe20007810000 */
[----:B------:R-:W0:Y:S01]  /*18410*/  MUFU.EX2 R3, R3 ;  /* 0x0000000300037308 */ /* 0x000e220000000800 */
[----:B------:R-:W-:Y:S02]  /*18420*/  FSEL R174, R174, -INF , !P3 ;  /* 0xff800000aeae7808 */ /* 0x000fe40005800000 */
[----:B------:R-:W-:Y:S02]  /*18430*/  FMNMX.FTZ R181, R159, R181, !PT ;  /* 0x000000b59fb57209 */ /* 0x000fe40007810000 */
[----:B------:R-:W-:-:S02]  /*18440*/  FSEL R175, R175, -INF , !P0 ;  /* 0xff800000afaf7808 */ /* 0x000fc40004000000 */
[----:B------:R-:W-:Y:S01]  /*18450*/  FMNMX.FTZ R181, R162, R181, !PT ;  /* 0x000000b5a2b57209 */ /* 0x000fe20007810000 */
[----:B------:R-:W1:Y:S01]  /*18460*/  MUFU.EX2 R153, R153 ;  /* 0x0000009900997308 */ /* 0x000e620000000800 */
[----:B------:R-:W-:Y:S02]  /*18470*/  FSEL R183, R183, -INF , !P2 ;  /* 0xff800000b7b77808 */ /* 0x000fe40005000000 */
[----:B------:R-:W-:Y:S02]  /*18480*/  FMNMX.FTZ R181, R163, R181, !PT ;  /* 0x000000b5a3b57209 */ /* 0x000fe40007810000 */
[----:B------:R-:W-:Y:S02]  /*18490*/  LOP3.LUT P0, RZ, R22, 0x2000, RZ, 0xc0, !PT ;  /* 0x0000200016ff7812 */ /* 0x000fe4000780c0ff */
[----:B------:R-:W-:Y:S01]  /*184a0*/  FMNMX.FTZ R181, R166, R181, !PT ;  /* 0x000000b5a6b57209 */ /* 0x000fe20007810000 */
[----:B------:R-:W2:Y:S01]  /*184b0*/  MUFU.EX2 R156, R156 ;  /* 0x0000009c009c7308 */ /* 0x000ea20000000800 */
[----:B0-----:R-:W-:-:S02]  /*184c0*/  FFMA.FTZ R221, R3, R221, R196 ;  /* 0x000000dd03dd7223 */ /* 0x001fc400000100c4 */
[----:B------:R-:W-:-:S04]  /*184d0*/  FMNMX.FTZ R181, R167, R181, !PT ;  /* 0x000000b5a7b57209 */ /* 0x000fc80007810000 */
[----:B------:R-:W-:Y:S01]  /*184e0*/  FMNMX.FTZ R181, R170, R181, !PT ;  /* 0x000000b5aab57209 */ /* 0x000fe20007810000 */
[----:B------:R-:W-:Y:S03]  /*184f0*/  MUFU.EX2 R157, R157 ;  /* 0x0000009d009d7308 */ /* 0x000fe60000000800 */
        /* <DEDUP_REMOVED lines=9> */
[----:B------:R-:W-:-:S05]  /*18590*/  FMNMX.FTZ R181, R183, R181, !PT ;  /* 0x000000b5b7b57209 */ /* 0x000fca0007810000 */
[----:B------:R-:W0:Y:S01]  /*185a0*/  SHFL.BFLY PT, R184, R181, 0x2, 0x1f ;  /* 0x0c401f00b5b87f89 */ /* 0x000e2200000e0000 */
        /* <DEDUP_REMOVED lines=9> */
[----:B0-----:R-:W-:-:S04]  /*18640*/  FMNMX.FTZ R152, R181, R184, !PT ;  /* 0x000000b8b5987209 */ /* 0x001fc80007810000 */
[----:B------:R-:W-:-:S03]  /*18650*/  FSETP.NEU.FTZ.AND P1, PT, R152, -INF , PT ;  /* 0xff8000009800780b */ /* 0x000fc60003f3d000 */
[----:B------:R-:W-:Y:S01]  /*18660*/  MUFU.EX2 R180, R180 ;  /* 0x000000b400b47308 */ /* 0x000fe20000000800 */
[----:B------:R-:W-:-:S05]  /*18670*/  FSEL R181, R152, RZ, P1 ;  /* 0x000000ff98b57208 */ /* 0x000fca0000800000 */
[----:B------:R-:W-:Y:S01]  /*18680*/  FADD.FTZ R4, -R181, R4 ;  /* 0x00000004b5047221 */ /* 0x000fe20000010100 */
[-C--:B------:R-:W-:Y:S01]  /*18690*/  FMUL.FTZ R181, R152, R2.reuse ;  /* 0x0000000298b57220 */ /* 0x080fe20000410000 */
[----:B------:R-:W-:Y:S02]  /*186a0*/  MUFU.EX2 R5, R5 ;  /* 0x0000000500057308 */ /* 0x000fe40000000800 */
[----:B------:R-:W-:Y:S02]  /*186b0*/  FMUL.FTZ R4, R4, R2 ;  /* 0x0000000204047220 */ /* 0x000fe40000410000 */
[----:B------:R-:W-:-:S05]  /*186c0*/  FSEL R181, R181, RZ, P1 ;  /* 0x000000ffb5b57208 */ /* 0x000fca0000800000 */
        /* <DEDUP_REMOVED lines=17> */
[----:B------:R-:W-:-:S04]  /*187e0*/  FFMA.FTZ R181, R183, R2, -R181 ;  /* 0x00000002b7b57223 */ /* 0x000fc800000108b5 */
[----:B------:R1:W0:Y:S08]  /*187f0*/  MUFU.EX2 R0, R4 ;  /* 0x0000000400007308 */ /* 0x0002300000000800 */
[----:B------:R-:W3:Y:S01]  /*18800*/  MUFU.EX2 R158, R158 ;  /* 0x0000009e009e7308 */ /* 0x000ee20000000800 */
[----:B-1----:R-:W-:-:S04]  /*18810*/  FADD.FTZ R4, R153, R221 ;  /* 0x000000dd99047221 */ /* 0x002fc80000010000 */
[----:B--2---:R-:W-:-:S03]  /*18820*/  FADD.FTZ R4, R156, R4 ;  /* 0x000000049c047221 */ /* 0x004fc60000010000 */
[----:B------:R-:W1:Y:S01]  /*18830*/  MUFU.EX2 R159, R159 ;  /* 0x0000009f009f7308 */ /* 0x000e620000000800 */
[----:B0-----:R-:W-:Y:S01]  /*18840*/  FFMA.FTZ R9, R0, R9, R154 ;  /* 0x0000000900097223 */ /* 0x001fe2000001009a */
[----:B------:R-:W-:-:S03]  /*18850*/  FADD.FTZ R4, R157, R4 ;  /* 0x000000049d047221 */ /* 0x000fc60000010000 */
[----:B------:R-:W-:Y:S01]  /*18860*/  FADD.FTZ R9, R197, R9 ;  /* 0x00000009c5097221 */ /* 0x000fe20000010000 */
[----:B------:R-:W-:Y:S02]  /*18870*/  FADD.FTZ R4, R160, R4 ;  /* 0x00000004a0047221 */ /* 0x000fe40000010000 */
[----:B------:R-:W0:Y:S01]  /*18880*/  MUFU.EX2 R162, R162 ;  /* 0x000000a200a27308 */ /* 0x000e220000000800 */
[----:B---3--:R-:W-:Y:S01]  /*18890*/  FADD.FTZ R9, R158, R9 ;  /* 0x000000099e097221 */ /* 0x008fe20000010000 */
[----:B------:R-:W-:-:S04]  /*188a0*/  FADD.FTZ R4, R161, R4 ;  /* 0x00000004a1047221 */ /* 0x000fc80000010000 */
[----:B------:R-:W-:Y:S02]  /*188b0*/  FADD.FTZ R4, R164, R4 ;  /* 0x00000004a4047221 */ /* 0x000fe40000010000 */
[----:B------:R-:W2:Y:S01]  /*188c0*/  MUFU.EX2 R163, R163 ;  /* 0x000000a300a37308 */ /* 0x000ea20000000800 */
[----:B-1----:R-:W-:Y:S01]  /*188d0*/  FADD.FTZ R9, R159, R9 ;  /* 0x000000099f097221 */ /* 0x002fe20000010000 */
[----:B------:R-:W-:-:S04]  /*188e0*/  FADD.FTZ R4, R165, R4 ;  /* 0x00000004a5047221 */ /* 0x000fc80000010000 */
[----:B------:R-:W-:Y:S02]  /*188f0*/  FADD.FTZ R4, R168, R4 ;  /* 0x00000004a8047221 */ /* 0x000fe40000010000 */
[----:B------:R-:W1:Y:S01]  /*18900*/  MUFU.EX2 R166, R166 ;  /* 0x000000a600a67308 */ /* 0x000e620000000800 */
[----:B0-----:R-:W-:Y:S01]  /*18910*/  FADD.FTZ R9, R162, R9 ;  /* 0x00000009a2097221 */ /* 0x001fe20000010000 */
[----:B------:R-:W-:-:S04]  /*18920*/  FADD.FTZ R4, R169, R4 ;  /* 0x00000004a9047221 */ /* 0x000fc80000010000 */
[----:B------:R-:W-:Y:S02]  /*18930*/  FADD.FTZ R4, R172, R4 ;  /* 0x00000004ac047221 */ /* 0x000fe40000010000 */
[----:B------:R-:W0:Y:S01]  /*18940*/  MUFU.EX2 R167, R167 ;  /* 0x000000a700a77308 */ /* 0x000e220000000800 */
[----:B--2---:R-:W-:Y:S01]  /*18950*/  FADD.FTZ R9, R163, R9 ;  /* 0x00000009a3097221 */ /* 0x004fe20000010000 */
        /* <DEDUP_REMOVED lines=8> */
[----:B------:R-:W-:-:S06]  /*189e0*/  FADD.FTZ R221, R5, R4 ;  /* 0x0000000405dd7221 */ /* 0x000fcc0000010000 */
        /* <DEDUP_REMOVED lines=11> */
[----:B0-----:R-:W-:-:S04]  /*18aa0*/  FADD.FTZ R9, R179, R9 ;  /* 0x00000009b3097221 */ /* 0x001fc80000010000 */
[----:B--2---:R-:W-:-:S04]  /*18ab0*/  FADD.FTZ R9, R182, R9 ;  /* 0x00000009b6097221 */ /* 0x004fc80000010000 */
[----:B-1----:R-:W-:Y:S01]  /*18ac0*/  FADD.FTZ R9, R181, R9 ;  /* 0x00000009b5097221 */ /* 0x002fe20000010000 */
[----:B------:R-:W-:Y:S06]  /*18ad0*/  @!P0 BRA `(.L_x_1790) ;  /* 0x0000000000048947 */ /* 0x000fec0003800000 */
[----:B------:R-:W-:Y:S01]  /*18ae0*/  BPT.TRAP 0x1 ;  /* 0x000000040000795c */ /* 0x000fe20000300000 */
.L_x_1790:
[----:B------:R-:W2:Y:S01]  /*18af0*/  LDL R4, [R1+0x10] ;  /* 0x0000100001047983 */ /* 0x000ea20000100800 */
[----:B------:R-:W-:Y:S01]  /*18b00*/  VIADD R218, R218, 0x30860 ;  /* 0x00030860dada7836 */ /* 0x000fe20000000000 */
[----:B------:R-:W-:Y:S01]  /*18b10*/  F2FP.BF16.F32.PACK_AB R186, R5, R180 ;  /* 0x000000b405ba723e */ /* 0x000fe200000010ff */
[----:B------:R-:W-:Y:S01]  /*18b20*/  IMAD.MOV.U32 R5, RZ, RZ, R155 ;  /* 0x000000ffff057224 */ /* 0x000fe200078e009b */
[----:B------:R-:W-:Y:S01]  /*18b30*/  F2FP.BF16.F32.PACK_AB R196, R153, R196 ;  /* 0x000000c499c4723e */ /* 0x000fe200000010ff */
[----:B------:R-:W-:Y:S01]  /*18b40*/  IMAD.MOV.U32 R204, RZ, RZ, R222 ;  /* 0x000000ffffcc7224 */ /* 0x000fe200078e00de */
[----:B------:R-:W-:Y:S02]  /*18b50*/  PRMT R218, R191, 0x654, R218 ;  /* 0x00000654bfda7816 */ /* 0x000fe400000000da */
[----:B------:R-:W-:Y:S02]  /*18b60*/  F2FP.BF16.F32.PACK_AB R197, R197, R154 ;  /* 0x0000009ac5c5723e */ /* 0x000fe400000010ff */
[----:B------:R0:W-:Y:S01]  /*18b70*/  SYNCS.ARRIVE.TRANS64.RED.A1T0 RZ, [R218+URZ], RZ ;  /* 0x000000ffdaff79a7 */ /* 0x0001e2000810043f */
[----:B------:R-:W-:-:S02]  /*18b80*/  F2FP.BF16.F32.PACK_AB R198, R157, R156 ;  /* 0x0000009c9dc6723e */ /* 0x000fc400000010ff */
[----:B------:R-:W-:Y:S02]  /*18b90*/  F2FP.BF16.F32.PACK_AB R199, R159, R158 ;  /* 0x0000009e9fc7723e */ /* 0x000fe400000010ff */
[----:B------:R-:W-:Y:S02]  /*18ba0*/  F2FP.BF16.F32.PACK_AB R192, R161, R160 ;  /* 0x000000a0a1c0723e */ /* 0x000fe400000010ff */
[----:B------:R-:W-:Y:S01]  /*18bb0*/  F2FP.BF16.F32.PACK_AB R193, R163, R162 ;  /* 0x000000a2a3c1723e */ /* 0x000fe200000010ff */
[----:B0-----:R-:W-:Y:S01]  /*18bc0*/  IMAD.MOV.U32 R218, RZ, RZ, R226 ;  /* 0x000000ffffda7224 */ /* 0x001fe200078e00e2 */
        /* <DEDUP_REMOVED lines=9> */
[C---:B--2---:R-:W-:Y:S01]  /*18c60*/  ISETP.GT.AND P1, PT, R8.reuse, R4, PT ;  /* 0x000000040800720c */ /* 0x044fe20003f24270 */
[----:B------:R-:W-:Y:S02]  /*18c70*/  VIADD R8, R8, 0xffffffff ;  /* 0xffffffff08087836 */ /* 0x000fe40000000000 */
[----:B------:R-:W-:-:S10]  /*18c80*/  IMAD.MOV.U32 R4, RZ, RZ, R152 ;  /* 0x000000ffff047224 */ /* 0x000fd400078e0098 */
[----:B------:R-:W-:Y:S05]  /*18c90*/  @P1 BRA `(.L_x_1791) ;  /* 0xffffffd000981947 */ /* 0x000fea000383ffff */
[----:B------:R-:W-:Y:S05]  /*18ca0*/  BSYNC B0 ;  /* 0x0000000000007941 */ /* 0x000fea0003800000 */
.L_x_1770:
[----:B------:R-:W-:Y:S02]  /*18cb0*/  IMAD.MOV.U32 R4, RZ, RZ, R152 ;  /* 0x000000ffff047224 */ /* 0x000fe400078e0098 */
[----:B------:R-:W-:Y:S02]  /*18cc0*/  IMAD.MOV.U32 R5, RZ, RZ, R155 ;  /* 0x000000ffff057224 */ /* 0x000fe400078e009b */
[----:B------:R-:W-:Y:S02]  /*18cd0*/  IMAD.MOV.U32 R204, RZ, RZ, R222 ;  /* 0x000000ffffcc7224 */ /* 0x000fe400078e00de */
[----:B------:R-:W-:-:S07]  /*18ce0*/  IMAD.MOV.U32 R218, RZ, RZ, R226 ;  /* 0x000000ffffda7224 */ /* 0x000fce00078e00e2 */
.L_x_1769:
[----:B------:R-:W-:Y:S05]  /*18cf0*/  BSYNC B1 ;  /* 0x0000000000017941 */ /* 0x000fea0003800000 */
.L_x_1768:
[----:B------:R-:W2:Y:S01]  /*18d00*/  LDL R153, [R1+0x4c] ;  /* 0x00004c0001997983 */ /* 0x000ea20000100800 */
[----:B------:R-:W0:Y:S01]  /*18d10*/  LDC R152, c[0x0][0x448] ;  /* 0x00011200ff987b82 */ /* 0x000e220000000800 */
[----:B------:R-:W-:-:S07]  /*18d20*/  LOP3.LUT R22, R22, 0xffffffdf, RZ, 0xc0, !PT ;  /* 0xffffffdf16167812 */ /* 0x000fce00078ec0ff */
[----:B------:R-:W1:Y:S01]  /*18d30*/  LDC R155, c[0x0][0x9e4] ;  /* 0x00027900ff9b7b82 */ /* 0x000e620000000800 */
[----:B0-----:R-:W-:-:S13]  /*18d40*/  ISETP.NE.AND P1, PT, R152, 0x1, PT ;  /* 0x000000019800780c */ /* 0x001fda0003f25270 */
[----:B------:R-:W0:Y:S01]  /*18d50*/  @P1 LDC R154, c[0x0][0x44c] ;  /* 0x00011300ff9a1b82 */ /* 0x000e220000000800 */
[----:B------:R-:W-:-:S04]  /*18d60*/  @P1 LOP3.LUT R22, R22, 0x20, RZ, 0xfc, !PT ;  /* 0x0000002016161812 */ /* 0x000fc800078efcff */
[----:B------:R-:W-:-:S03]  /*18d70*/  LOP3.LUT R22, R22, 0xffffffbf, RZ, 0xc0, !PT ;  /* 0xffffffbf16167812 */ /* 0x000fc600078ec0ff */
[----:B------:R-:W3:Y:S01]  /*18d80*/  @P1 LDC R152, c[0x0][0x450] ;  /* 0x00011400ff981b82 */ /* 0x000ee20000000800 */
[----:B--2---:R-:W-:-:S04]  /*18d90*/  VIADD R153, R153, 0x7f ;  /* 0x0000007f99997836 */ /* 0x004fc80000000000 */
[----:B0-----:R-:W-:-:S05]  /*18da0*/  @P1 IMAD.HI.U32 R154, R153, R154, RZ ;  /* 0x0000009a999a1227 */ /* 0x001fca00078e00ff */
[----:B---3--:R-:W-:Y:S02]  /*18db0*/  @P1 SHF.R.U32.HI R153, RZ, R152, R154 ;  /* 0x00000098ff991219 */ /* 0x008fe4000001169a */
[----:B-1----:R-:W-:Y:S02]  /*18dc0*/  ISETP.GE.AND P1, PT, R155, 0x1, PT ;  /* 0x000000019b00780c */ /* 0x002fe40003f26270 */
[----:B------:R-:W-:-:S05]  /*18dd0*/  IADD3 R152, R220, 0x1, -R219 ;  /* 0x00000001dc987810 */ /* 0x000fca0007ffe8db */
[----:B------:R-:W-:-:S04]  /*18de0*/  IMAD.IADD R153, R152, 0x1, R153 ;  /* 0x0000000198997824 */ /* 0x000fc800078e0299 */
[----:B------:R-:W-:Y:S02]  /*18df0*/  IMAD.IADD R223, R153, 0x1, -R223 ;  /* 0x0000000199df7824 */ /* 0x000fe400078e0adf */
[----:B------:R-:W-:Y:S01]  /*18e00*/  @P1 LOP3.LUT R22, R22, 0x40, RZ, 0xfc, !PT ;  /* 0x0000004016161812 */ /* 0x000fe200078efcff */
[----:B------:R-:W-:Y:S06]  /*18e10*/  @!P1 BRA `(.L_x_1792) ;  /* 0x0000000000489947 */ /* 0x000fec0003800000 */
[----:B------:R-:W-:Y:S01]  /*18e20*/  IMAD.MOV.U32 R154, RZ, RZ, R153 ;  /* 0x000000ffff9a7224 */ /* 0x000fe200078e0099 */
[----:B------:R-:W-:Y:S04]  /*18e30*/  BSSY B0, `(.L_x_1793) ;  /* 0x000000e000007945 */ /* 0x000fe80003800000 */
        /* <DEDUP_REMOVED lines=9> */
.L_x_1794:
[----:B------:R-:W-:-:S13]  /*18ed0*/  ISETP.NE.AND P1, PT, R155, 0x1, PT ;  /* 0x000000019b00780c */ /* 0x000fda0003f25270 */
[----:B------:R-:W0:Y:S02]  /*18ee0*/  @P1 LDC.64 R152, c[0x0][0x9e8] ;  /* 0x00027a00ff981b82 */ /* 0x000e240000000a00 */
[----:B0-----:R-:W-:-:S05]  /*18ef0*/  @P1 IMAD.HI.U32 R152, R154, R152, RZ ;  /* 0x000000989a981227 */ /* 0x001fca00078e00ff */
[----:B------:R-:W-:-:S07]  /*18f00*/  @P1 SHF.R.U32.HI R154, RZ, R153, R152 ;  /* 0x00000099ff9a1219 */ /* 0x000fce0000011698 */
.L_x_1795:
[----:B------:R-:W-:Y:S05]  /*18f10*/  BSYNC B0 ;  /* 0x0000000000007941 */ /* 0x000fea0003800000 */
.L_x_1793:
[----:B------:R-:W-:-:S05]  /*18f20*/  IMAD R154, R154, R155, RZ ;  /* 0x0000009b9a9a7224 */ /* 0x000fca00078e02ff */
[----:B------:R-:W-:-:S07]  /*18f30*/  VIMNMX R223, R223, R154, !PT ;  /* 0x0000009adfdf7248 */ /* 0x000fce0007fe0100 */
.L_x_1792:
[----:B------:R-:W2:Y:S01]  /*18f40*/  LDL R153, [R1+0x68] ;  /* 0x0000680001997983 */ /* 0x000ea20000100800 */
[----:B------:R-:W-:Y:S01]  /*18f50*/  VIADD R223, R223, 0x3f ;  /* 0x0000003fdfdf7836 */ /* 0x000fe20000000000 */
[----:B------:R-:W-:Y:S04]  /*18f60*/  BSSY B0, `(.L_x_1796) ;  /* 0x0000224000007945 */ /* 0x000fe80003800000 */
[----:B------:R-:W-:-:S04]  /*18f70*/  SHF.R.S32.HI R152, RZ, 0x1f, R223 ;  /* 0x0000001fff987819 */ /* 0x000fc800000114df */
[----:B------:R-:W-:-:S04]  /*18f80*/  LEA.HI R152, R152, R223, RZ, 0x6 ;  /* 0x000000df98987211 */ /* 0x000fc800078f30ff */
[----:B------:R-:W-:-:S04]  /*18f90*/  SHF.R.S32.HI R152, RZ, 0x6, R152 ;  /* 0x00000006ff987819 */ /* 0x000fc80000011498 */
[----:B--2---:R-:W-:-:S04]  /*18fa0*/  VIMNMX R153, R153, R152, !PT ;  /* 0x0000009899997248 */ /* 0x004fc80007fe0100 */
[----:B------:R-:W-:Y:S01]  /*18fb0*/  ISETP.GE.AND P1, PT, R8, R153, PT ;  /* 0x000000990800720c */ /* 0x000fe20003f26270 */
[----:B------:R0:W-:-:S12]  /*18fc0*/  STL [R1+0x48], R153 ;  /* 0x0000489901007387 */ /* 0x0001d80000100800 */
[----:B0-----:R-:W-:Y:S05]  /*18fd0*/  @!P1 BRA `(.L_x_1797) ;  /* 0x0000002000709947 */ /* 0x001fea0003800000 */
[----:B------:R-:W-:Y:S01]  /*18fe0*/  BSSY B1, `(.L_x_1798) ;  /* 0x000021a000017945 */ /* 0x000fe20003800000 */
[----:B------:R-:W-:Y:S02]  /*18ff0*/  IMAD.MOV.U32 R227, RZ, RZ, R8 ;  /* 0x000000ffffe37224 */ /* 0x000fe400078e0008 */
[----:B------:R-:W-:Y:S02]  /*19000*/  IMAD.MOV.U32 R226, RZ, RZ, R4 ;  /* 0x000000ffffe27224 */ /* 0x000fe400078e0004 */
[----:B------:R-:W-:Y:S02]  /*19010*/  IMAD.MOV.U32 R222, RZ, RZ, R5 ;  /* 0x000000ffffde7224 */ /* 0x000fe400078e0005 */
[----:B------:R-:W-:Y:S02]  /*19020*/  IMAD.MOV.U32 R8, RZ, RZ, R218 ;  /* 0x000000ffff087224 */ /* 0x000fe400078e00da */
[----:B------:R-:W-:-:S07]  /*19030*/  IMAD.MOV.U32 R229, RZ, RZ, R204 ;  /* 0x000000ffffe57224 */ /* 0x000fce00078e00cc */
.L_x_1811:
[----:B------:R-:W-:-:S04]  /*19040*/  ISETP.NE.AND P1, PT, R229, 0x1, PT ;  /* 0x00000001e500780c */ /* 0x000fc80003f25270 */
[----:B------:R-:W-:-:S04]  /*19050*/  SEL R218, RZ, 0x1, P1 ;  /* 0x00000001ffda7807 */ /* 0x000fc80000800000 */
[----:B------:R-:W-:Y:S01]  /*19060*/  LOP3.LUT R218, R8, R218, RZ, 0x3c, !PT ;  /* 0x000000da08da7212 */ /* 0x000fe200078e3cff */
[----:B------:R-:W-:Y:S06]  /*19070*/  @!P0 BRA `(.L_x_1799) ;  /* 0x0000000000048947 */ /* 0x000fec0003800000 */
[----:B------:R-:W-:Y:S01]  /*19080*/  BPT.TRAP 0x1 ;  /* 0x000000040000795c */ /* 0x000fe20000300000 */
.L_x_1799:
[----:B------:R-:W-:Y:S01]  /*19090*/  VIADD R204, R229, 0x1 ;  /* 0x00000001e5cc7836 */ /* 0x000fe20000000000 */
[----:B------:R-:W-:-:S04]  /*190a0*/  SHF.L.U32 R4, R218, 0x1f, RZ ;  /* 0x0000001fda047819 */ /* 0x000fc800000006ff */
[----:B------:R-:W-:-:S04]  /*190b0*/  ISETP.NE.AND P1, PT, R204, 0x2, PT ;  /* 0x00000002cc00780c */ /* 0x000fc80003f25270 */
[----:B------:R-:W-:-:S05]  /*190c0*/  SEL R204, R204, RZ, P1 ;  /* 0x000000ffcccc7207 */ /* 0x000fca0000800000 */
[----:B------:R-:W-:-:S04]  /*190d0*/  IMAD R223, R204, 0x8, R18 ;  /* 0x00000008ccdf7824 */ /* 0x000fc800078e0212 */
[----:B------:R0:W1:Y:S01]  /*190e0*/  SYNCS.PHASECHK.TRANS64.TRYWAIT P1, [R223+URZ+0x30830], R4 ;  /* 0x03083004df0075a7 */ /* 0x000062000802017f */
[----:B------:R-:W-:Y:S05]  /*190f0*/  @!P0 BRA `(.L_x_1800) ;  /* 0x0000000000048947 */ /* 0x000fea0003800000 */
[----:B------:R-:W-:Y:S01]  /*19100*/  BPT.TRAP 0x1 ;  /* 0x000000040000795c */ /* 0x000fe20000300000 */
.L_x_1800:
        /* <DEDUP_REMOVED lines=8> */
.L_x_1802:
[----:B------:R-:W-:Y:S05]  /*19190*/  BSYNC B2 ;  /* 0x0000000000027941 */ /* 0x000fea0003800000 */
.L_x_1801:
[----:B------:R-:W-:Y:S04]  /*191a0*/  STL.64 [R1+0xd0], R22 ;  /* 0x0000d01601007387 */ /* 0x000fe80000100a00 */
[----:B------:R-:W-:Y:S04]  /*191b0*/  STL [R1+0xc8], R18 ;  /* 0x0000c81201007387 */ /* 0x000fe80000100800 */
[----:B------:R2:W-:Y:S04]  /*191c0*/  STL.64 [R1+0xc0], R16 ;  /* 0x0000c01001007387 */ /* 0x0005e80000100a00 */
[----:B--2---:R-:W2:Y:S04]  /*191d0*/  LDL.64 R16, [R1+0x30] ;  /* 0x0000300001107983 */ /* 0x004ea80000100a00 */
[----:B------:R3:W-:Y:S04]  /*191e0*/  STL.64 [R1+0xb8], R8 ;  /* 0x0000b80801007387 */ /* 0x0007e80000100a00 */
[----:B------:R-:W4:Y:S01]  /*191f0*/  LDL.64 R22, [R1+0x38] ;  /* 0x0000380001167983 */ /* 0x000f220000100a00 */
[----:B01----:R-:W-:-:S05]  /*19200*/  IMAD.MOV.U32 R4, RZ, RZ, R2 ;  /* 0x000000ffff047224 */ /* 0x003fca00078e0002 */
[----:B------:R-:W-:Y:S01]  /*19210*/  R2UR UR6, R4 ;  /* 0x00000000040672ca */ /* 0x000fe200000e0000 */
[----:B------:R-:W-:Y:S01]  /*19220*/  IMAD.MOV.U32 R4, RZ, RZ, R154 ;  /* 0x000000ffff047224 */ /* 0x000fe200078e009a */
[----:B---3--:R-:W3:Y:S01]  /*19230*/  LDL.64 R8, [R1+0x28] ;  /* 0x0000280001087983 */ /* 0x008ee20000100a00 */
[----:B------:R-:W-:Y:S02]  /*19240*/  VIADD R152, R2, 0x6 ;  /* 0x0000000602987836 */ /* 0x000fe40000000000 */
[----:B------:R-:W-:Y:S01]  /*19250*/  IMAD.MOV.U32 R5, RZ, RZ, 0x40000040 ;  /* 0x40000040ff057424 */ /* 0x000fe200078e00ff */
[----:B------:R-:W-:Y:S01]  /*19260*/  R2UR UR4, R4 ;  /* 0x00000000040472ca */ /* 0x000fe200000e0000 */
[----:B------:R-:W-:Y:S01]  /*19270*/  IMAD.MOV.U32 R4, RZ, RZ, R153 ;  /* 0x000000ffff047224 */ /* 0x000fe200078e0099 */
[----:B------:R-:W-:Y:S01]  /*19280*/  R2UR UR10, R152 ;  /* 0x00000000980a72ca */ /* 0x000fe200000e0000 */
[----:B------:R-:W-:Y:S01]  /*19290*/  IMAD.MOV.U32 R153, RZ, RZ, 0x40000040 ;  /* 0x40000040ff997424 */ /* 0x000fe200078e00ff */
[----:B------:R-:W-:-:S02]  /*192a0*/  R2UR UR7, R5 ;  /* 0x00000000050772ca */ /* 0x000fc400000e0000 */
[----:B------:R-:W-:Y:S01]  /*192b0*/  R2UR UR8, R4 ;  /* 0x00000000040872ca */ /* 0x000fe200000e0000 */
[C---:B------:R-:W-:Y:S01]  /*192c0*/  VIADD R4, R2.reuse, 0x200 ;  /* 0x0000020002047836 */ /* 0x040fe20000000000 */
[----:B------:R-:W-:Y:S01]  /*192d0*/  R2UR UR11, R153 ;  /* 0x00000000990b72ca */ /* 0x000fe200000e0000 */
[----:B------:R-:W-:Y:S01]  /*192e0*/  VIADD R154, R2, 0x204 ;  /* 0x00000204029a7836 */ /* 0x000fe20000000000 */
[C---:B------:R-:W-:Y:S02]  /*192f0*/  R2UR UR5, R5.reuse ;  /* 0x00000000050572ca */ /* 0x040fe400000e0000 */
[----:B------:R-:W-:Y:S01]  /*19300*/  R2UR UR14, R4 ;  /* 0x00000000040e72ca */ /* 0x000fe200000e0000 */
[----:B------:R-:W-:Y:S01]  /*19310*/  VIADD R4, R2, 0x206 ;  /* 0x0000020602047836 */ /* 0x000fe20000000000 */
[----:B------:R-:W-:-:S04]  /*19320*/  R2UR UR9, R5 ;  /* 0x00000000050972ca */ /* 0x000fc800000e0000 */
[----:B------:R-:W-:Y:S01]  /*19330*/  R2UR UR26, R4 ;  /* 0x00000000041a72ca */ /* 0x000fe200000e0000 */
[----:B------:R-:W-:Y:S02]  /*19340*/  VIADD R4, R2, 0x404 ;  /* 0x0000040402047836 */ /* 0x000fe40000000000 */
[----:B------:R-:W-:Y:S02]  /*19350*/  MOV R152, UR11 ;  /* 0x0000000b00987c02 */ /* 0x000fe40008000f00 */
[----:B------:R-:W-:Y:S01]  /*19360*/  R2UR UR22, R154 ;  /* 0x000000009a1672ca */ /* 0x000fe200000e0000 */
[----:B------:R-:W-:Y:S01]  /*19370*/  VIADD R154, R2, 0x400 ;  /* 0x00000400029a7836 */ /* 0x000fe20000000000 */
[----:B------:R-:W-:Y:S01]  /*19380*/  R2UR UR38, R4 ;  /* 0x00000000042672ca */ /* 0x000fe200000e0000 */
[----:B------:R0:W-:Y:S01]  /*19390*/  STL [R1+0x14], R152 ;  /* 0x0000149801007387 */ /* 0x0001e20000100800 */
[----:B------:R-:W-:Y:S02]  /*193a0*/  VIADD R4, R2, 0x600 ;  /* 0x0000060002047836 */ /* 0x000fe40000000000 */
[----:B------:R-:W-:Y:S01]  /*193b0*/  R2UR UR30, R154 ;  /* 0x000000009a1e72ca */ /* 0x000fe200000e0000 */
[----:B------:R-:W-:-:S02]  /*193c0*/  VIADD R154, R2, 0x406 ;  /* 0x00000406029a7836 */ /* 0x000fc40000000000 */
[----:B0-----:R-:W-:Y:S01]  /*193d0*/  VIADD R152, R2, 0x202 ;  /* 0x0000020202987836 */ /* 0x001fe20000000000 */
[----:B------:R-:W-:Y:S01]  /*193e0*/  R2UR UR46, R4 ;  /* 0x00000000042e72ca */ /* 0x000fe200000e0000 */
[----:B------:R-:W-:-:S03]  /*193f0*/  VIADD R4, R2, 0x606 ;  /* 0x0000060602047836 */ /* 0x000fc60000000000 */
[----:B------:R-:W-:Y:S01]  /*19400*/  R2UR UR18, R152 ;  /* 0x00000000981272ca */ /* 0x000fe200000e0000 */
[----:B------:R-:W-:Y:S01]  /*19410*/  VIADD R152, R2, 0x402 ;  /* 0x0000040202987836 */ /* 0x000fe20000000000 */
[----:B------:R-:W-:Y:S01]  /*19420*/  R2UR UR42, R154 ;  /* 0x000000009a2a72ca */ /* 0x000fe200000e0000 */
[----:B------:R-:W-:Y:S01]  /*19430*/  VIADD R154, R2, 0x602 ;  /* 0x00000602029a7836 */ /* 0x000fe20000000000 */
[C---:B------:R-:W-:Y:S01]  /*19440*/  R2UR UR15, R5.reuse ;  /* 0x00000000050f72ca */ /* 0x040fe200000e0000 */
[-C--:B------:R-:W-:Y:S01]  /*19450*/  FMUL.FTZ R24, R24, R3.reuse ;  /* 0x0000000318187220 */ /* 0x080fe20000410000 */
[----:B------:R-:W-:Y:S01]  /*19460*/  R2UR UR34, R152 ;  /* 0x00000000982272ca */ /* 0x000fe200000e0000 */
[----:B------:R-:W-:Y:S01]  /*19470*/  VIADD R152, R2, 0x604 ;  /* 0x0000060402987836 */ /* 0x000fe20000000000 */
        /* <DEDUP_REMOVED lines=68> */
[----:B------:R-:W3:Y:S01]  /*198c0*/  LDL.64 R4, [R1+0x18] ;  /* 0x0000180001047983 */ /* 0x000ee20000100a00 */
[-C--:B------:R-:W-:Y:S01]  /*198d0*/  FMUL.FTZ R26, R26, R0.reuse ;  /* 0x000000001a1a7220 */ /* 0x080fe20000410000 */
[-C--:B------:R-:W-:Y:S01]  /*198e0*/  FMUL.FTZ R27, R27, R0.reuse ;  /* 0x000000001b1b7220 */ /* 0x080fe20000410000 */
[-C--:B------:R-:W-:Y:S01]  /*198f0*/  FMUL.FTZ R30, R30, R0.reuse ;  /* 0x000000001e1e7220 */ /* 0x080fe20000410000 */
[----:B------:R-:W3:Y:S01]  /*19900*/  LDL.64 R2, [R1+0x20] ;  /* 0x0000200001027983 */ /* 0x000ee20000100a00 */
        /* <DEDUP_REMOVED lines=61> */
[----:B------:R-:W3:Y:S01]  /*19ce0*/  LDL.LU R0, [R1+0x14] ;  /* 0x0000140001007983 */ /* 0x000ee20000300800 */
[----:B------:R-:W-:Y:S01]  /*19cf0*/  MOV R18, UR10 ;  /* 0x0000000a00127c02 */ /* 0x000fe20008000f00 */
[----:B------:R-:W-:Y:S01]  /*19d00*/  UMOV UR10, UR4 ;  /* 0x00000004000a7c82 */ /* 0x000fe20008000000 */
[----:B------:R-:W-:Y:S01]  /*19d10*/  UMOV UR11, UR5 ;  /* 0x00000005000b7c82 */ /* 0x000fe20008000000 */
[----:B------:R-:W-:Y:S01]  /*19d20*/  R2UR UR4, R6 ;  /* 0x00000000060472ca */ /* 0x000fe200000e0000 */
[----:B------:R-:W-:Y:S01]  /*19d30*/  IMAD.MOV.U32 R155, RZ, RZ, 0x40000040 ;  /* 0x40000040ff9b7424 */ /* 0x000fe200078e00ff */
[----:B------:R-:W-:Y:S02]  /*19d40*/  R2UR UR5, R7 ;  /* 0x00000000070572ca */ /* 0x000fe400000e0000 */
[----:B------:R-:W-:Y:S02]  /*19d50*/  R2UR UR19, R153 ;  /* 0x00000000991372ca */ /* 0x000fe400000e0000 */
[----:B------:R-:W-:-:S02]  /*19d60*/  R2UR UR23, R155 ;  /* 0x000000009b1772ca */ /* 0x000fc400000e0000 */
[----:B------:R-:W-:Y:S02]  /*19d70*/  R2UR UR31, R155 ;  /* 0x000000009b1f72ca */ /* 0x000fe400000e0000 */
[----:B------:R-:W-:Y:S02]  /*19d80*/  R2UR UR35, R153 ;  /* 0x00000000992372ca */ /* 0x000fe400000e0000 */
[C---:B------:R-:W-:Y:S02]  /*19d90*/  R2UR UR43, R155.reuse ;  /* 0x000000009b2b72ca */ /* 0x040fe400000e0000 */
[----:B------:R-:W-:Y:S02]  /*19da0*/  R2UR UR50, R154 ;  /* 0x000000009a3272ca */ /* 0x000fe400000e0000 */
[----:B------:R-:W-:Y:S02]  /*19db0*/  R2UR UR51, R155 ;  /* 0x000000009b3372ca */ /* 0x000fe400000e0000 */
[----:B------:R-:W-:-:S02]  /*19dc0*/  R2UR UR54, R152 ;  /* 0x00000000983672ca */ /* 0x000fc400000e0000 */
[----:B------:R-:W-:Y:S02]  /*19dd0*/  R2UR UR55, R153 ;  /* 0x00000000993772ca */ /* 0x000fe400000e0000 */
[----:B------:R-:W-:-:S06]  /*19de0*/  WARPGROUP.ARRIVE ;  /* 0x00000000000079c5 */ /* 0x000fcc0000000000 */
[----:B------:R-:W-:Y:S01]  /*19df0*/  HGMMA.64x64x16.F32.BF16 R152, gdesc[UR4], RZ, !UPT, gsb0 ;  /* 0x00e00000049879f0 */ /* 0x000fe2000c0018ff */
[----:B------:R-:W-:Y:S01]  /*19e00*/  UMOV UR6, UR8 ;  /* 0x0000000800067c82 */ /* 0x000fe20008000000 */
[----:B------:R-:W-:Y:S01]  /*19e10*/  UMOV UR7, UR9 ;  /* 0x0000000900077c82 */ /* 0x000fe20008000000 */
[----:B----4-:R-:W-:Y:S02]  /*19e20*/  R2UR UR8, R22 ;  /* 0x00000000160872ca */ /* 0x010fe400000e0000 */
[----:B------:R-:W-:Y:S01]  /*19e30*/  R2UR UR9, R23 ;  /* 0x00000000170972ca */ /* 0x000fe200000e0000 */
[----:B------:R-:W-:Y:S02]  /*19e40*/  WARPGROUP.DEPBAR.LE gsb0, 0x0 ;  /* 0x00008000000079c5 */ /* 0x000fe40000010000 */
[----:B------:R-:W-:Y:S01]  /*19e50*/  WARPGROUP.ARRIVE ;  /* 0x00000000000079c5 */ /* 0x000fe20000000000 */
[----:B--2---:R-:W-:Y:S01]  /*19e60*/  R2UR UR4, R16 ;  /* 0x00000000100472ca */ /* 0x004fe200000e0000 */
[----:B------:R0:W5:Y:S08]  /*19e70*/  LDL.LU.64 R22, [R1+0xd0] ;  /* 0x0000d00001167983 */ /* 0x0001700000300a00 */
[----:B------:R-:W-:Y:S01]  /*19e80*/  HGMMA.64x64x16.F32.BF16 R152, gdesc[UR8], R152, gsb0 ;  /* 0x00e00000089879f0 */ /* 0x000fe20008001898 */
[----:B------:R-:W-:-:S02]  /*19e90*/  R2UR UR5, R17 ;  /* 0x00000000110572ca */ /* 0x000fc400000e0000 */
[----:B------:R-:W-:Y:S02]  /*19ea0*/  WARPGROUP.DEPBAR.LE gsb0, 0x0 ;  /* 0x00008000000079c5 */ /* 0x000fe40000010000 */
[----:B------:R-:W-:-:S09]  /*19eb0*/  WARPGROUP.ARRIVE ;  /* 0x00000000000079c5 */ /* 0x000fd20000000000 */
[----:B------:R-:W-:Y:S01]  /*19ec0*/  HGMMA.64x64x16.F32.BF16 R152, gdesc[UR4], R152, gsb0 ;  /* 0x00e00000049879f0 */ /* 0x000fe20008001898 */
[----:B------:R-:W-:Y:S02]  /*19ed0*/  R2UR UR10, R18 ;  /* 0x00000000120a72ca */ /* 0x000fe400000e0000 */
[----:B---3--:R-:W-:Y:S01]  /*19ee0*/  R2UR UR8, R8 ;  /* 0x00000000080872ca */ /* 0x008fe200000e0000 */
[----:B------:R0:W5:Y:S01]  /*19ef0*/  LDL.LU R18, [R1+0xc8] ;  /* 0x0000c80001127983 */ /* 0x0001620000300800 */
[----:B------:R-:W-:Y:S02]  /*19f00*/  R2UR UR9, R9 ;  /* 0x00000000090972ca */ /* 0x000fe400000e0000 */
[----:B------:R-:W-:Y:S01]  /*19f10*/  R2UR UR20, R216 ;  /* 0x00000000d81472ca */ /* 0x000fe200000e0000 */
[----:B------:R0:W5:Y:S01]  /*19f20*/  LDL.LU.64 R16, [R1+0xc0] ;  /* 0x0000c00001107983 */ /* 0x0001620000300a00 */
[----:B------:R-:W-:Y:S02]  /*19f30*/  R2UR UR21, R217 ;  /* 0x00000000d91572ca */ /* 0x000fe400000e0000 */
[----:B------:R-:W-:Y:S01]  /*19f40*/  R2UR UR24, R214 ;  /* 0x00000000d61872ca */ /* 0x000fe200000e0000 */
[----:B------:R0:W5:Y:S01]  /*19f50*/  LDL.LU.64 R8, [R1+0xb8] ;  /* 0x0000b80001087983 */ /* 0x0001620000300a00 */
[----:B------:R-:W-:-:S02]  /*19f60*/  WARPGROUP.DEPBAR.LE gsb0, 0x0 ;  /* 0x00008000000079c5 */ /* 0x000fc40000010000 */
[----:B------:R-:W-:Y:S01]  /*19f70*/  WARPGROUP.ARRIVE ;  /* 0x00000000000079c5 */ /* 0x000fe20000000000 */
[----:B------:R-:W-:-:S13]  /*19f80*/  R2UR UR11, R0 ;  /* 0x00000000000b72ca */ /* 0x000fda00000e0000 */
        /* <DEDUP_REMOVED lines=12> */
[----:B------:R-:W-:-:S06]  /*1a050*/  WARPGROUP.ARRIVE ;  /* 0x00000000000079c5 */ /* 0x000fcc0000000000 */
        /* <DEDUP_REMOVED lines=48> */
.L_x_1804:
[----:B-----5:R-:W-:Y:S01]  /*1a360*/  SHF.L.U32 R0, R8, 0x1f, RZ ;  /* 0x0000001f08007819 */ /* 0x020fe200000006ff */
[----:B------:R-:W-:-:S04]  /*1a370*/  IMAD R8, R229, 0x8, R18 ;  /* 0x00000008e5087824 */ /* 0x000fc800078e0212 */
[----:B------:R0:W1:Y:S01]  /*1a380*/  SYNCS.PHASECHK.TRANS64.TRYWAIT P1, [R8+URZ+0x30850], R0 ;  /* 0x03085000080075a7 */ /* 0x000062000802017f */
[----:B------:R-:W-:Y:S05]  /*1a390*/  @!P0 BRA `(.L_x_1805) ;  /* 0x0000000000048947 */ /* 0x000fea0003800000 */
[----:B------:R-:W-:Y:S01]  /*1a3a0*/  BPT.TRAP 0x1 ;  /* 0x000000040000795c */ /* 0x000fe20000300000 */
.L_x_1805:
[----:B------:R-:W-:Y:S04]  /*1a3b0*/  BSSY B2, `(.L_x_1806) ;  /* 0x0000004000027945 */ /* 0x000fe80003800000 */
[----:B-1----:R-:W-:Y:S05]  /*1a3c0*/  @P1 BRA `(.L_x_1807) ;  /* 0x0000000000081947 */ /* 0x002fea0003800000 */
[----:B------:R-:W1:Y:S02]  /*1a3d0*/  SYNCS.PHASECHK.TRANS64.TRYWAIT P1, [R8+URZ+0x30850], R0 ;  /* 0x03085000080075a7 */ /* 0x000e64000802017f */
[----:B-1----:R-:W-:Y:S05]  /*1a3e0*/  @!P1 BRA `(.L_x_1808) ;  /* 0x0000011000449947 */ /* 0x002fea0003800000 */
.L_x_1807:
[----:B------:R-:W-:Y:S05]  /*1a3f0*/  BSYNC B2 ;  /* 0x0000000000027941 */ /* 0x000fea0003800000 */
.L_x_1806:
        /* <DEDUP_REMOVED lines=37> */
.L_x_1809:
[----:B------:R-:W2:Y:S01]  /*1a650*/  LDL R185, [R1+0x4] ;  /* 0x0000040001b97983 */ /* 0x000ea20000100800 */
[----:B------:R-:W-:Y:S01]  /*1a660*/  FMNMX.FTZ R0, R152, R222, !PT ;  /* 0x000000de98007209 */ /* 0x000fe20007810000 */
[----:B------:R-:W-:Y:S01]  /*1a670*/  ULDC UR4, c[0x0][0x988] ;  /* 0x0002620000047ab9 */ /* 0x000fe20000000800 */
[----:B------:R-:W-:Y:S02]  /*1a680*/  VIADD R223, R223, 0x30840 ;  /* 0x00030840dfdf7836 */ /* 0x000fe40000000000 */
[----:B------:R-:W-:-:S04]  /*1a690*/  FMNMX.FTZ R0, R153, R0, !PT ;  /* 0x0000000099007209 */ /* 0x000fc80007810000 */
        /* <DEDUP_REMOVED lines=13> */
[----:B------:R-:W-:-:S05]  /*1a770*/  FMNMX.FTZ R0, R181, R0, !PT ;  /* 0x00000000b5007209 */ /* 0x000fca0007810000 */
[----:B------:R-:W0:Y:S02]  /*1a780*/  SHFL.BFLY PT, R2, R0, 0x2, 0x1f ;  /* 0x0c401f0000027f89 */ /* 0x000e2400000e0000 */
[----:B0-----:R-:W-:Y:S02]  /*1a790*/  FMNMX.FTZ R2, R0, R2, !PT ;  /* 0x0000000200027209 */ /* 0x001fe40007810000 */
[----:B------:R-:W-:-:S03]  /*1a7a0*/  FMNMX.FTZ R0, R154, R226, !PT ;  /* 0x000000e29a007209 */ /* 0x000fc60007810000 */
[----:B------:R-:W0:Y:S01]  /*1a7b0*/  SHFL.BFLY PT, R5, R2, 0x1, 0x1f ;  /* 0x0c201f0002057f89 */ /* 0x000e2200000e0000 */
[----:B------:R-:W-:-:S04]  /*1a7c0*/  FMNMX.FTZ R0, R155, R0, !PT ;  /* 0x000000009b007209 */ /* 0x000fc80007810000 */
[----:B------:R-:W-:-:S04]  /*1a7d0*/  FMNMX.FTZ R0, R158, R0, !PT ;  /* 0x000000009e007209 */ /* 0x000fc80007810000 */
[----:B------:R-:W-:-:S04]  /*1a7e0*/  FMNMX.FTZ R0, R159, R0, !PT ;  /* 0x000000009f007209 */ /* 0x000fc80007810000 */
[----:B------:R-:W-:-:S04]  /*1a7f0*/  FMNMX.FTZ R0, R162, R0, !PT ;  /* 0x00000000a2007209 */ /* 0x000fc80007810000 */
[----:B------:R-:W-:-:S04]  /*1a800*/  FMNMX.FTZ R0, R163, R0, !PT ;  /* 0x00000000a3007209 */ /* 0x000fc80007810000 */
[----:B------:R-:W-:Y:S02]  /*1a810*/  FMNMX.FTZ R0, R166, R0, !PT ;  /* 0x00000000a6007209 */ /* 0x000fe40007810000 */
[----:B0-----:R-:W-:Y:S02]  /*1a820*/  FMNMX.FTZ R5, R2, R5, !PT ;  /* 0x0000000502057209 */ /* 0x001fe40007810000 */
[----:B------:R-:W-:-:S03]  /*1a830*/  FMNMX.FTZ R0, R167, R0, !PT ;  /* 0x00000000a7007209 */ /* 0x000fc60007810000 */
[----:B------:R-:W-:Y:S01]  /*1a840*/  FADD.FTZ R3, -R5, R222 ;  /* 0x000000de05037221 */ /* 0x000fe20000010100 */
        /* <DEDUP_REMOVED lines=9> */
[----:B0-----:R-:W-:-:S05]  /*1a8e0*/  FMNMX.FTZ R2, R0, R2, !PT ;  /* 0x0000000200027209 */ /* 0x001fca0007810000 */
[----:B------:R-:W0:Y:S02]  /*1a8f0*/  SHFL.BFLY PT, R4, R2, 0x1, 0x1f ;  /* 0x0c201f0002047f89 */ /* 0x000e2400000e0000 */
[----:B0-----:R-:W-:Y:S01]  /*1a900*/  FMNMX.FTZ R4, R2, R4, !PT ;  /* 0x0000000402047209 */ /* 0x001fe20007810000 */
[----:B------:R-:W-:-:S04]  /*1a910*/  IMAD.U32 R2, RZ, RZ, UR4 ;  /* 0x00000004ff027e24 */ /* 0x000fc8000f8e00ff */
[-C--:B------:R-:W-:Y:S01]  /*1a920*/  FMUL.FTZ R184, R5, R2.reuse ;  /* 0x0000000205b87220 */ /* 0x080fe20000410000 */
[----:B------:R-:W-:Y:S01]  /*1a930*/  FADD.FTZ R0, -R4, R226 ;  /* 0x000000e204007221 */ /* 0x000fe20000010100 */
[-C--:B------:R-:W-:Y:S02]  /*1a940*/  FMUL.FTZ R3, R3, R2.reuse ;  /* 0x0000000203037220 */ /* 0x080fe40000410000 */
        /* <DEDUP_REMOVED lines=15> */
[-C--:B------:R-:W-:Y:S01]  /*1aa40*/  FFMA.FTZ R181, R181, R2.reuse, -R184 ;  /* 0x00000002b5b57223 */ /* 0x080fe200000108b8 */
[-C--:B------:R-:W-:Y:S01]  /*1aa50*/  FMUL.FTZ R184, R4, R2.reuse ;  /* 0x0000000204b87220 */ /* 0x080fe20000410000 */
[-C--:B------:R-:W-:Y:S01]  /*1aa60*/  FMUL.FTZ R0, R0, R2.reuse ;  /* 0x0000000200007220 */ /* 0x080fe20000410000 */
[----:B------:R-:W-:Y:S02]  /*1aa70*/  MUFU.EX2 R3, R3 ;  /* 0x0000000300037308 */ /* 0x000fe40000000800 */
        /* <DEDUP_REMOVED lines=17> */
[----:B------:R-:W-:-:S05]  /*1ab90*/  FFMA.FTZ R183, R183, R2, -R184 ;  /* 0x00000002b7b77223 */ /* 0x000fca00000108b8 */
[----:B------:R-:W1:Y:S01]  /*1aba0*/  MUFU.EX2 R197, R154 ;  /* 0x0000009a00c57308 */ /* 0x000e620000000800 */
[----:B0-----:R-:W-:-:S07]  /*1abb0*/  FFMA.FTZ R221, R3, R221, R152 ;  /* 0x000000dd03dd7223 */ /* 0x001fce0000010098 */
[----:B------:R-:W0:Y:S08]  /*1abc0*/  MUFU.EX2 R153, R153 ;  /* 0x0000009900997308 */ /* 0x000e300000000800 */
[----:B------:R-:W3:Y:S01]  /*1abd0*/  MUFU.EX2 R155, R155 ;  /* 0x0000009b009b7308 */ /* 0x000ee20000000800 */
[----:B-1----:R-:W-:-:S07]  /*1abe0*/  FFMA.FTZ R9, R0, R9, R197 ;  /* 0x0000000900097223 */ /* 0x002fce00000100c5 */
[----:B------:R-:W1:Y:S01]  /*1abf0*/  MUFU.EX2 R156, R156 ;  /* 0x0000009c009c7308 */ /* 0x000e620000000800 */
[----:B0-----:R-:W-:-:S07]  /*1ac00*/  FADD.FTZ R221, R153, R221 ;  /* 0x000000dd99dd7221 */ /* 0x001fce0000010000 */
[----:B------:R-:W0:Y:S01]  /*1ac10*/  MUFU.EX2 R158, R158 ;  /* 0x0000009e009e7308 */ /* 0x000e220000000800 */
[----:B---3--:R-:W-:Y:S01]  /*1ac20*/  FADD.FTZ R154, R155, R9 ;  /* 0x000000099b9a7221 */ /* 0x008fe20000010000 */
[----:B--2---:R-:W-:-:S06]  /*1ac30*/  PRMT R223, R185, 0x654, R223 ;  /* 0x00000654b9df7816 */ /* 0x004fcc00000000df */
[----:B------:R-:W2:Y:S01]  /*1ac40*/  MUFU.EX2 R157, R157 ;  /* 0x0000009d009d7308 */ /* 0x000ea20000000800 */
[----:B-1----:R-:W-:Y:S01]  /*1ac50*/  FADD.FTZ R9, R156, R221 ;  /* 0x000000dd9c097221 */ /* 0x002fe20000010000 */
[----:B------:R1:W-:Y:S06]  /*1ac60*/  SYNCS.ARRIVE.TRANS64.RED.A1T0 RZ, [R223+URZ], RZ ;  /* 0x000000ffdfff79a7 */ /* 0x0003ec000810043f */
[----:B------:R-:W3:Y:S01]  /*1ac70*/  MUFU.EX2 R159, R159 ;  /* 0x0000009f009f7308 */ /* 0x000ee20000000800 */
[----:B0-----:R-:W-:-:S07]  /*1ac80*/  FADD.FTZ R154, R158, R154 ;  /* 0x0000009a9e9a7221 */ /* 0x001fce0000010000 */
[----:B------:R-:W0:Y:S01]  /*1ac90*/  MUFU.EX2 R160, R160 ;  /* 0x000000a000a07308 */ /* 0x000e220000000800 */
[----:B--2---:R-:W-:-:S07]  /*1aca0*/  FADD.FTZ R9, R157, R9 ;  /* 0x000000099d097221 */ /* 0x004fce0000010000 */
[----:B------:R-:W2:Y:S01]  /*1acb0*/  MUFU.EX2 R162, R162 ;  /* 0x000000a200a27308 */ /* 0x000ea20000000800 */
[----:B---3--:R-:W-:-:S07]  /*1acc0*/  FADD.FTZ R154, R159, R154 ;  /* 0x0000009a9f9a7221 */ /* 0x008fce0000010000 */
        /* <DEDUP_REMOVED lines=43> */
[----:B0-----:R-:W-:Y:S01]  /*1af80*/  FADD.FTZ R182, R187, R182 ;  /* 0x000000b6bbb67221 */ /* 0x001fe20000010000 */
[----:B--2---:R-:W-:-:S03]  /*1af90*/  FADD.FTZ R221, R181, R9 ;  /* 0x00000009b5dd7221 */ /* 0x004fc60000010000 */
[----:B---3--:R-:W-:Y:S01]  /*1afa0*/  FADD.FTZ R9, R154, R182 ;  /* 0x000000b69a097221 */ /* 0x008fe20000010000 */
[----:B-1----:R-:W-:Y:S06]  /*1afb0*/  @!P0 BRA `(.L_x_1810) ;  /* 0x0000000000048947 */ /* 0x002fec0003800000 */
[----:B------:R-:W-:Y:S01]  /*1afc0*/  BPT.TRAP 0x1 ;  /* 0x000000040000795c */ /* 0x000fe20000300000 */
.L_x_1810:
[----:B------:R-:W2:Y:S01]  /*1afd0*/  LDL R182, [R1+0x48] ;  /* 0x0000480001b67983 */ /* 0x000ea20000100800 */
[----:B------:R-:W-:Y:S01]  /*1afe0*/  VIADD R8, R8, 0x30860 ;  /* 0x0003086008087836 */ /* 0x000fe20000000000 */
[----:B------:R-:W-:Y:S01]  /*1aff0*/  F2FP.BF16.F32.PACK_AB R196, R153, R152 ;  /* 0x0000009899c4723e */ /* 0x000fe200000010ff */
[----:B------:R-:W-:Y:S01]  /*1b000*/  IMAD.MOV.U32 R226, RZ, RZ, R4 ;  /* 0x000000ffffe27224 */ /* 0x000fe200078e0004 */
[----:B------:R-:W-:Y:S01]  /*1b010*/  F2FP.BF16.F32.PACK_AB R197, R155, R197 ;  /* 0x000000c59bc5723e */ /* 0x000fe200000010ff */
[----:B------:R-:W-:Y:S01]  /*1b020*/  IMAD.MOV.U32 R222, RZ, RZ, R5 ;  /* 0x000000ffffde7224 */ /* 0x000fe200078e0005 */
[----:B------:R-:W-:Y:S01]  /*1b030*/  PRMT R8, R185, 0x654, R8 ;  /* 0x00000654b9087816 */ /* 0x000fe20000000008 */
[----:B------:R-:W-:Y:S01]  /*1b040*/  IMAD.MOV.U32 R229, RZ, RZ, R204 ;  /* 0x000000ffffe57224 */ /* 0x000fe200078e00cc */
        /* <DEDUP_REMOVED lines=17> */
[----:B------:R-:W-:-:S12]  /*1b160*/  VIADD R227, R227, 0xffffffff ;  /* 0xffffffffe3e37836 */ /* 0x000fd80000000000 */
[----:B------:R-:W-:Y:S05]  /*1b170*/  @P1 BRA `(.L_x_1811) ;  /* 0xffffffdc00b01947 */ /* 0x000fea000383ffff */
[----:B------:R-:W-:Y:S05]  /*1b180*/  BSYNC B1 ;  /* 0x0000000000017941 */ /* 0x000fea0003800000 */
.L_x_1798:
[----:B------:R-:W-:-:S07]  /*1b190*/  IMAD.MOV.U32 R8, RZ, RZ, R227 ;  /* 0x000000ffff087224 */ /* 0x000fce00078e00e3 */
.L_x_1797:
[----:B------:R-:W-:Y:S05]  /*1b1a0*/  BSYNC B0 ;  /* 0x0000000000007941 */ /* 0x000fea0003800000 */
.L_x_1796:
[----:B------:R-:W2:Y:S01]  /*1b1b0*/  LDL R152, [R1+0x68] ;  /* 0x0000680001987983 */ /* 0x000ea20000100800 */
[----:B------:R-:W-:Y:S01]  /*1b1c0*/  BSSY B0, `(.L_x_1812) ;  /* 0x00002e4000007945 */ /* 0x000fe20003800000 */
[----:B--2---:R-:W-:-:S13]  /*1b1d0*/  ISETP.GE.AND P1, PT, R8, R152, PT ;  /* 0x000000980800720c */ /* 0x004fda0003f26270 */
[----:B------:R-:W-:Y:S05]  /*1b1e0*/  @!P1 BRA `(.L_x_1813) ;  /* 0x0000002c00849947 */ /* 0x000fea0003800000 */
[----:B------:R-:W-:Y:S02]  /*1b1f0*/  IMAD.MOV.U32 R227, RZ, RZ, R4 ;  /* 0x000000ffffe37224 */ /* 0x000fe400078e0004 */
[----:B------:R-:W-:Y:S02]  /*1b200*/  IMAD.MOV.U32 R226, RZ, RZ, R5 ;  /* 0x000000ffffe27224 */ /* 0x000fe400078e0005 */
[----:B------:R-:W-:Y:S02]  /*1b210*/  IMAD.MOV.U32 R222, RZ, RZ, R218 ;  /* 0x000000ffffde7224 */ /* 0x000fe400078e00da */
[----:B------:R-:W-:-:S07]  /*1b220*/  IMAD.MOV.U32 R229, RZ, RZ, R204 ;  /* 0x000000ffffe57224 */ /* 0x000fce00078e00cc */
.L_x_1834:
[----:B------:R-:W-:-:S04]  /*1b230*/  ISETP.NE.AND P1, PT, R229, 0x1, PT ;  /* 0x00000001e500780c */ /* 0x000fc80003f25270 */
[----:B------:R-:W-:-:S04]  /*1b240*/  SEL R218, RZ, 0x1, P1 ;  /* 0x00000001ffda7807 */ /* 0x000fc80000800000 */
[----:B------:R-:W-:Y:S01]  /*1b250*/  LOP3.LUT R218, R222, R218, RZ, 0x3c, !PT ;  /* 0x000000dadeda7212 */ /* 0x000fe200078e3cff */
[----:B------:R-:W-:Y:S06]  /*1b260*/  @!P0 BRA `(.L_x_1814) ;  /* 0x0000000000048947 */ /* 0x000fec0003800000 */
[----:B------:R-:W-:Y:S01]  /*1b270*/  BPT.TRAP 0x1 ;  /* 0x000000040000795c */ /* 0x000fe20000300000 */
.L_x_1814:
        /* <DEDUP_REMOVED lines=8> */
.L_x_1815:
        /* <DEDUP_REMOVED lines=8> */
.L_x_1817:
[----:B------:R-:W-:Y:S05]  /*1b380*/  BSYNC B1 ;  /* 0x0000000000017941 */ /* 0x000fea0003800000 */
.L_x_1816:
        /* <DEDUP_REMOVED lines=284> */
.L_x_1819:
[----:B------:R-:W-:Y:S01]  /*1c550*/  SHF.L.U32 R0, R222, 0x1f, RZ ;  /* 0x0000001fde007819 */ /* 0x000fe200000006ff */
[----:B-----5:R-:W-:-:S04]  /*1c560*/  IMAD R222, R229, 0x8, R18 ;  /* 0x00000008e5de7824 */ /* 0x020fc800078e0212 */
[----:B------:R0:W1:Y:S01]  /*1c570*/  SYNCS.PHASECHK.TRANS64.TRYWAIT P1, [R222+URZ+0x30850], R0 ;  /* 0x03085000de0075a7 */ /* 0x000062000802017f */
[----:B------:R-:W-:Y:S05]  /*1c580*/  @!P0 BRA `(.L_x_1820) ;  /* 0x0000000000048947 */ /* 0x000fea0003800000 */
[----:B------:R-:W-:Y:S01]  /*1c590*/  BPT.TRAP 0x1 ;  /* 0x000000040000795c */ /* 0x000fe20000300000 */
.L_x_1820:
[----:B------:R-:W-:Y:S04]  /*1c5a0*/  BSSY B1, `(.L_x_1821) ;  /* 0x0000004000017945 */ /* 0x000fe80003800000 */
[----:B-1----:R-:W-:Y:S05]  /*1c5b0*/  @P1 BRA `(.L_x_1822) ;  /* 0x0000000000081947 */ /* 0x002fea0003800000 */
[----:B------:R-:W1:Y:S02]  /*1c5c0*/  SYNCS.PHASECHK.TRANS64.TRYWAIT P1, [R222+URZ+0x30850], R0 ;  /* 0x03085000de0075a7 */ /* 0x000e64000802017f */
[----:B-1----:R-:W-:Y:S05]  /*1c5d0*/  @!P1 BRA `(.L_x_1823) ;  /* 0x000000ec00f09947 */ /* 0x002fea0003800000 */
.L_x_1822:
[----:B------:R-:W-:Y:S05]  /*1c5e0*/  BSYNC B1 ;  /* 0x0000000000017941 */ /* 0x000fea0003800000 */
.L_x_1821:
        /* <DEDUP_REMOVED lines=37> */
.L_x_1824:
[----:B------:R-:W2:Y:S01]  /*1c840*/  LDL R4, [R1+0x4c] ;  /* 0x00004c0001047983 */ /* 0x000ea20000100800 */
[----:B------:R-:W0:Y:S03]  /*1c850*/  LDC R0, c[0x0][0x448] ;  /* 0x00011200ff007b82 */ /* 0x000e260000000800 */
[----:B------:R-:W2:Y:S04]  /*1c860*/  LDL R3, [R1+0x64] ;  /* 0x0000640001037983 */ /* 0x000ea80000100800 */
[----:B------:R-:W3:Y:S04]  /*1c870*/  LDL R190, [R1+0x8] ;  /* 0x0000080001be7983 */ /* 0x000ee80000100800 */
[----:B------:R-:W4:Y:S01]  /*1c880*/  LDL R189, [R1+0x4] ;  /* 0x0000040001bd7983 */ /* 0x000f220000100800 */
[----:B------:R-:W-:Y:S01]  /*1c890*/  VIADD R223, R223, 0x30840 ;  /* 0x00030840dfdf7836 */ /* 0x000fe20000000000 */
[----:B------:R-:W-:Y:S01]  /*1c8a0*/  ULDC UR4, c[0x0][0x9dc] ;  /* 0x0002770000047ab9 */ /* 0x000fe20000000800 */
[----:B------:R-:W-:Y:S01]  /*1c8b0*/  ULDC UR5, c[0x0][0x9e0] ;  /* 0x0002780000057ab9 */ /* 0x000fe20000000800 */
[----:B------:R-:W-:Y:S01]  /*1c8c0*/  ULOP3.LUT UR4, URZ, UR4, URZ, 0x33, !UPT ;  /* 0x000000043f047292 */ /* 0x000fe2000f8e333f */
[----:B0-----:R-:W-:-:S13]  /*1c8d0*/  ISETP.NE.AND P1, PT, R0, 0x1, PT ;  /* 0x000000010000780c */ /* 0x001fda0003f25270 */
[----:B------:R-:W0:Y:S08]  /*1c8e0*/  @P1 LDC R2, c[0x0][0x44c] ;  /* 0x00011300ff021b82 */ /* 0x000e300000000800 */
[----:B------:R-:W1:Y:S01]  /*1c8f0*/  @P1 LDC R0, c[0x0][0x450] ;  /* 0x00011400ff001b82 */ /* 0x000e620000000800 */
[----:B--2---:R-:W-:-:S07]  /*1c900*/  IMAD.IADD R186, R3, 0x1, R4 ;  /* 0x0000000103ba7824 */ /* 0x004fce00078e0204 */
[----:B------:R-:W2:Y:S01]  /*1c910*/  LDC R3, c[0x0][0x9e4] ;  /* 0x00027900ff037b82 */ /* 0x000ea20000000800 */
[----:B0-----:R-:W-:Y:S01]  /*1c920*/  @P1 IMAD.HI.U32 R2, R186, R2, RZ ;  /* 0x00000002ba021227 */ /* 0x001fe200078e00ff */
[----:B----4-:R-:W-:-:S04]  /*1c930*/  PRMT R223, R189, 0x654, R223 ;  /* 0x00000654bddf7816 */ /* 0x010fc800000000df */
[----:B-1----:R-:W-:Y:S01]  /*1c940*/  @P1 SHF.R.U32.HI R186, RZ, R0, R2 ;  /* 0x00000000ffba1219 */ /* 0x002fe20000011602 */
[----:B------:R-:W-:Y:S01]  /*1c950*/  IMAD.SHL.U32 R0, R8, 0x40, RZ ;  /* 0x0000004008007824 */ /* 0x000fe200078e00ff */
[----:B------:R0:W-:Y:S03]  /*1c960*/  SYNCS.ARRIVE.TRANS64.RED.A1T0 RZ, [R223+URZ], RZ ;  /* 0x000000ffdfff79a7 */ /* 0x0001e6000810043f */
[----:B------:R-:W1:Y:S01]  /*1c970*/  SHFL.IDX PT, R187, R186, RZ, 0x1c1f ;  /* 0x001c1fffbabb7589 */ /* 0x000e6200000e0000 */
[----:B------:R-:W-:-:S05]  /*1c980*/  IADD3 R2, -R0, 0x1, RZ ;  /* 0x0000000100027810 */ /* 0x000fca0007ffe1ff */
[----:B---3--:R-:W-:Y:S01]  /*1c990*/  IMAD R2, R190, -0x2, R2 ;  /* 0xfffffffebe027824 */ /* 0x008fe200078e0202 */
[----:B--2---:R-:W-:-:S04]  /*1c9a0*/  ISETP.GE.AND P5, PT, R3, 0x1, PT ;  /* 0x000000010300780c */ /* 0x004fc80003fa6270 */
[----:B------:R-:W-:-:S05]  /*1c9b0*/  IADD3 R184, -R219, R2, R220 ;  /* 0x00000002dbb87210 */ /* 0x000fca0007ffe1dc */
[C---:B------:R-:W-:Y:S02]  /*1c9c0*/  VIADD R185, R184.reuse, UR5 ;  /* 0x00000005b8b97c36 */ /* 0x040fe40008000000 */
[----:B------:R-:W-:Y:S02]  /*1c9d0*/  VIADD R184, R184, UR4 ;  /* 0x00000004b8b87c36 */ /* 0x000fe40008000000 */
[--C-:B-1----:R-:W-:Y:S02]  /*1c9e0*/  IMAD.IADD R5, R185, 0x1, R187.reuse ;  /* 0x00000001b9057824 */ /* 0x102fe400078e02bb */
[----:B------:R-:W-:Y:S01]  /*1c9f0*/  IMAD.IADD R4, R184, 0x1, R187 ;  /* 0x00000001b8047824 */ /* 0x000fe200078e02bb */
[----:B0-----:R-:W-:Y:S06]  /*1ca00*/  @!P5 BRA `(.L_x_1825) ;  /* 0x000000000060d947 */ /* 0x001fec0003800000 */
        /* <DEDUP_REMOVED lines=13> */
.L_x_1827:
[----:B------:R-:W-:Y:S02]  /*1cae0*/  ULDC UR4, c[0x0][0x9e4] ;  /* 0x0002790000047ab9 */ /* 0x000fe40000000800 */
[----:B------:R-:W-:-:S05]  /*1caf0*/  IMAD.U32 R188, RZ, RZ, UR4 ;  /* 0x00000004ffbc7e24 */ /* 0x000fca000f8e00ff */
[----:B------:R-:W-:-:S13]  /*1cb00*/  ISETP.NE.AND P1, PT, R188, 0x1, PT ;  /* 0x00000001bc00780c */ /* 0x000fda0003f25270 */
[----:B------:R-:W0:Y:S02]  /*1cb10*/  @P1 LDC.64 R2, c[0x0][0x9e8] ;  /* 0x00027a00ff021b82 */ /* 0x000e240000000a00 */
[----:B0-----:R-:W-:-:S05]  /*1cb20*/  @P1 IMAD.HI.U32 R2, R187, R2, RZ ;  /* 0x00000002bb021227 */ /* 0x001fca00078e00ff */
[----:B------:R-:W-:-:S07]  /*1cb30*/  @P1 SHF.R.U32.HI R187, RZ, R3, R2 ;  /* 0x00000003ffbb1219 */ /* 0x000fce0000011602 */
.L_x_1828:
[----:B------:R-:W-:Y:S05]  /*1cb40*/  BSYNC B1 ;  /* 0x0000000000017941 */ /* 0x000fea0003800000 */
.L_x_1826:
[----:B------:R-:W-:-:S04]  /*1cb50*/  IMAD R187, R187, R188, -R0 ;  /* 0x000000bcbbbb7224 */ /* 0x000fc800078e0a00 */
[----:B------:R-:W-:-:S05]  /*1cb60*/  IMAD R187, R190, -0x2, R187 ;  /* 0xfffffffebebb7824 */ /* 0x000fca00078e02bb */
[----:B------:R-:W-:Y:S02]  /*1cb70*/  VIMNMX R4, R4, R187, !PT ;  /* 0x000000bb04047248 */ /* 0x000fe40007fe0100 */
[----:B------:R-:W-:-:S07]  /*1cb80*/  VIADDMNMX R5, R187, R188, R5, PT ;  /* 0x000000bcbb057246 */ /* 0x000fce0003800105 */
.L_x_1825:
        /* <DEDUP_REMOVED lines=66> */
.L_x_1831:
[----:B------:R-:W-:Y:S02]  /*1cfb0*/  ULDC UR4, c[0x0][0x9e4] ;  /* 0x0002790000047ab9 */ /* 0x000fe40000000800 */
[----:B------:R-:W-:-:S05]  /*1cfc0*/  IMAD.U32 R4, RZ, RZ, UR4 ;  /* 0x00000004ff047e24 */ /* 0x000fca000f8e00ff */
[----:B------:R-:W-:-:S13]  /*1cfd0*/  ISETP.NE.AND P2, PT, R4, 0x1, PT ;  /* 0x000000010400780c */ /* 0x000fda0003f45270 */
[----:B------:R-:W0:Y:S02]  /*1cfe0*/  @P2 LDC.64 R2, c[0x0][0x9e8] ;  /* 0x00027a00ff022b82 */ /* 0x000e240000000a00 */
[----:B0-----:R-:W-:-:S05]  /*1cff0*/  @P2 IMAD.HI.U32 R2, R186, R2, RZ ;  /* 0x00000002ba022227 */ /* 0x001fca00078e00ff */
[----:B------:R-:W-:-:S07]  /*1d000*/  @P2 SHF.R.U32.HI R186, RZ, R3, R2 ;  /* 0x00000003ffba2219 */ /* 0x000fce0000011602 */
.L_x_1832:
[----:B------:R-:W-:Y:S05]  /*1d010*/  BSYNC B1 ;  /* 0x0000000000017941 */ /* 0x000fea0003800000 */
.L_x_1830:
[----:B------:R-:W-:-:S04]  /*1d020*/  IMAD R0, R186, R4, -R0 ;  /* 0x00000004ba007224 */ /* 0x000fc800078e0a00 */
[----:B------:R-:W-:-:S05]  /*1d030*/  IMAD R0, R190, -0x2, R0 ;  /* 0xfffffffebe007824 */ /* 0x000fca00078e0200 */
[----:B------:R-:W-:Y:S02]  /*1d040*/  VIMNMX R184, R184, R0, !PT ;  /* 0x00000000b8b87248 */ /* 0x000fe40007fe0100 */
[----:B------:R-:W-:-:S07]  /*1d050*/  VIADDMNMX R185, R0, R4, R185, PT ;  /* 0x0000000400b97246 */ /* 0x000fce00038001b9 */
.L_x_1829:
[----:B------:R-:W-:Y:S01]  /*1d060*/  FMNMX.FTZ R0, R152, R226, !PT ;  /* 0x000000e298007209 */ /* 0x000fe20007810000 */
[----:B------:R-:W-:Y:S01]  /*1d070*/  ULDC UR4, c[0x0][0x988] ;  /* 0x0002620000047ab9 */ /* 0x000fe20000000800 */
[----:B------:R-:W-:Y:S02]  /*1d080*/  LOP3.LUT R22, R22, 0xffffdfff, RZ, 0xc0, !PT ;  /* 0xffffdfff16167812 */ /* 0x000fe400078ec0ff */
[----:B------:R-:W-:Y:S02]  /*1d090*/  FMNMX.FTZ R0, R153, R0, !PT ;  /* 0x0000000099007209 */ /* 0x000fe40007810000 */
[----:B------:R-:W-:Y:S02]  /*1d0a0*/  ISETP.GT.AND P2, PT, R184, 0x1, P1 ;  /* 0x00000001b800780c */ /* 0x000fe40000f44270 */
[----:B------:R-:W-:Y:S02]  /*1d0b0*/  FMNMX.FTZ R0, R156, R0, !PT ;  /* 0x000000009c007209 */ /* 0x000fe40007810000 */
[----:B------:R-:W-:-:S02]  /*1d0c0*/  ISETP.GT.AND P3, PT, R184, 0x8, P1 ;  /* 0x00000008b800780c */ /* 0x000fc40000f64270 */
[----:B------:R-:W-:Y:S02]  /*1d0d0*/  FMNMX.FTZ R0, R157, R0, !PT ;  /* 0x000000009d007209 */ /* 0x000fe40007810000 */
[----:B------:R-:W-:Y:S02]  /*1d0e0*/  @P0 LOP3.LUT R22, R22, 0x2000, RZ, 0xfc, !PT ;  /* 0x0000200016160812 */ /* 0x000fe400078efcff */
[----:B------:R-:W-:Y:S02]  /*1d0f0*/  FMNMX.FTZ R0, R160, R0, !PT ;  /* 0x00000000a0007209 */ /* 0x000fe40007810000 */
[----:B------:R-:W-:Y:S02]  /*1d100*/  ISETP.LT.OR P2, PT, R185, 0x2, P2 ;  /* 0x00000002b900780c */ /* 0x000fe40001741670 */
[----:B------:R-:W-:Y:S02]  /*1d110*/  FMNMX.FTZ R0, R161, R0, !PT ;  /* 0x00000000a1007209 */ /* 0x000fe40007810000 */
[----:B------:R-:W-:-:S02]  /*1d120*/  ISETP.LT.OR P3, PT, R185, 0x9, P3 ;  /* 0x00000009b900780c */ /* 0x000fc40001f61670 */
[----:B------:R-:W-:Y:S02]  /*1d130*/  FMNMX.FTZ R0, R164, R0, !PT ;  /* 0x00000000a4007209 */ /* 0x000fe40007810000 */
[----:B------:R-:W-:Y:S02]  /*1d140*/  ISETP.GT.AND P0, PT, R184, 0x21, P1 ;  /* 0x00000021b800780c */ /* 0x000fe40000f04270 */
[----:B------:R-:W-:Y:S02]  /*1d150*/  FMNMX.FTZ R0, R165, R0, !PT ;  /* 0x00000000a5007209 */ /* 0x000fe40007810000 */
[----:B------:R-:W-:Y:S02]  /*1d160*/  FSEL R155, R155, -INF , !P2 ;  /* 0xff8000009b9b7808 */ /* 0x000fe40005000000 */
[----:B------:R-:W-:Y:S02]  /*1d170*/  FMNMX.FTZ R0, R168, R0, !PT ;  /* 0x00000000a8007209 */ /* 0x000fe40007810000 */
[----:B------:R-:W-:-:S02]  /*1d180*/  FSEL R158, R158, -INF , !P3 ;  /* 0xff8000009e9e7808 */ /* 0x000fc40005800000 */
[----:B------:R-:W-:Y:S02]  /*1d190*/  FMNMX.FTZ R0, R169, R0, !PT ;  /* 0x00000000a9007209 */ /* 0x000fe40007810000 */
[----:B------:R-:W-:Y:S02]  /*1d1a0*/  ISETP.GT.AND P4, PT, R184, 0x9, P1 ;  /* 0x00000009b800780c */ /* 0x000fe40000f84270 */
[----:B------:R-:W-:Y:S02]  /*1d1b0*/  FMNMX.FTZ R0, R172, R0, !PT ;  /* 0x00000000ac007209 */ /* 0x000fe40007810000 */
[C---:B------:R-:W-:Y:S02]  /*1d1c0*/  ISETP.GT.AND P2, PT, R184.reuse, 0x10, P1 ;  /* 0x00000010b800780c */ /* 0x040fe40000f44270 */
[----:B------:R-:W-:Y:S02]  /*1d1d0*/  FMNMX.FTZ R0, R173, R0, !PT ;  /* 0x00000000ad007209 */ /* 0x000fe40007810000 */
[----:B------:R-:W-:-:S02]  /*1d1e0*/  ISETP.GT.AND P3, PT, R184, 0x11, P1 ;  /* 0x00000011b800780c */ /* 0x000fc40000f64270 */
[----:B------:R-:W-:Y:S02]  /*1d1f0*/  FMNMX.FTZ R0, R176, R0, !PT ;  /* 0x00000000b0007209 */ /* 0x000fe40007810000 */
[----:B------:R-:W-:Y:S02]  /*1d200*/  ISETP.LT.OR P4, PT, R185, 0xa, P4 ;  /* 0x0000000ab900780c */ /* 0x000fe40002781670 */
[----:B------:R-:W-:Y:S02]  /*1d210*/  FMNMX.FTZ R0, R177, R0, !PT ;  /* 0x00000000b1007209 */ /* 0x000fe40007810000 */
[C---:B------:R-:W-:Y:S02]  /*1d220*/  ISETP.LT.OR P2, PT, R185.reuse, 0x11, P2 ;  /* 0x00000011b900780c */ /* 0x040fe40001741670 */
[----:B------:R-:W-:Y:S02]  /*1d230*/  ISETP.LT.OR P3, PT, R185, 0x12, P3 ;  /* 0x00000012b900780c */ /* 0x000fe40001f61670 */
[----:B------:R-:W-:-:S02]  /*1d240*/  LOP3.LUT R22, R22, 0xffff7fff, RZ, 0xc0, !PT ;  /* 0xffff7fff16167812 */ /* 0x000fc400078ec0ff */
[----:B------:R-:W-:Y:S02]  /*1d250*/  FMNMX.FTZ R0, R180, R0, !PT ;  /* 0x00000000b4007209 */ /* 0x000fe40007810000 */
[----:B------:R-:W-:Y:S02]  /*1d260*/  FSEL R159, R159, -INF , !P4 ;  /* 0xff8000009f9f7808 */ /* 0x000fe40006000000 */
[----:B------:R-:W-:Y:S02]  /*1d270*/  FSEL R162, R162, -INF , !P2 ;  /* 0xff800000a2a27808 */ /* 0x000fe40005000000 */
[----:B------:R-:W-:Y:S02]  /*1d280*/  FSEL R163, R163, -INF , !P3 ;  /* 0xff800000a3a37808 */ /* 0x000fe40005800000 */
[C---:B------:R-:W-:Y:S02]  /*1d290*/  ISETP.GT.AND P4, PT, R184.reuse, 0x18, P1 ;  /* 0x00000018b800780c */ /* 0x040fe40000f84270 */
[----:B------:R-:W-:-:S02]  /*1d2a0*/  ISETP.GT.AND P2, PT, R184, 0x19, P1 ;  /* 0x00000019b800780c */ /* 0x000fc40000f44270 */
[----:B------:R-:W-:Y:S02]  /*1d2b0*/  ISETP.GT.AND P3, PT, R184, 0x20, P1 ;  /* 0x00000020b800780c */ /* 0x000fe40000f64270 */
[----:B------:R-:W-:Y:S02]  /*1d2c0*/  @P0 LOP3.LUT R22, R22, 0x8000, RZ, 0xfc, !PT ;  /* 0x0000800016160812 */ /* 0x000fe400078efcff */
[----:B------:R-:W-:Y:S02]  /*1d2d0*/  ISETP.GT.AND P0, PT, R184, RZ, P1 ;  /* 0x000000ffb800720c */ /* 0x000fe40000f04270 */
[----:B------:R-:W-:Y:S02]  /*1d2e0*/  FMNMX.FTZ R0, R181, R0, !PT ;  /* 0x00000000b5007209 */ /* 0x000fe40007810000 */
[C---:B------:R-:W-:Y:S02]  /*1d2f0*/  ISETP.LT.OR P4, PT, R185.reuse, 0x19, P4 ;  /* 0x00000019b900780c */ /* 0x040fe40002781670 */
[C---:B------:R-:W-:Y:S01]  /*1d300*/  ISETP.LT.OR P2, PT, R185.reuse, 0x1a, P2 ;  /* 0x0000001ab900780c */ /* 0x040fe20001741670 */
[----:B------:R-:W0:Y:S01]  /*1d310*/  SHFL.BFLY PT, R2, R0, 0x2, 0x1f ;  /* 0x0c401f0000027f89 */ /* 0x000e2200000e0000 */
[----:B------:R-:W-:-:S02]  /*1d320*/  ISETP.LT.OR P3, PT, R185, 0x21, P3 ;  /* 0x00000021b900780c */ /* 0x000fc40001f61670 */
[----:B------:R-:W-:Y:S02]  /*1d330*/  FSEL R166, R166, -INF , !P4 ;  /* 0xff800000a6a67808 */ /* 0x000fe40006000000 */
[----:B------:R-:W-:Y:S02]  /*1d340*/  FSEL R167, R167, -INF , !P2 ;  /* 0xff800000a7a77808 */ /* 0x000fe40005000000 */
[----:B------:R-:W-:Y:S02]  /*1d350*/  FSEL R170, R170, -INF , !P3 ;  /* 0xff800000aaaa7808 */ /* 0x000fe40005800000 */
[C---:B------:R-:W-:Y:S02]  /*1d360*/  ISETP.GT.AND P2, PT, R184.reuse, 0x28, P1 ;  /* 0x00000028b800780c */ /* 0x040fe40000f44270 */
[C---:B------:R-:W-:Y:S02]  /*1d370*/  ISETP.GT.AND P3, PT, R184.reuse, 0x29, P1 ;  /* 0x00000029b800780c */ /* 0x040fe40000f64270 */
[----:B------:R-:W-:-:S02]  /*1d380*/  ISETP.GT.AND P4, PT, R184, 0x30, P1 ;  /* 0x00000030b800780c */ /* 0x000fc40000f84270 */
[C---:B------:R-:W-:Y:S02]  /*1d390*/  ISETP.GT.AND P5, PT, R184.reuse, 0x31, P1 ;  /* 0x00000031b800780c */ /* 0x040fe40000fa4270 */
[----:B------:R-:W-:Y:S02]  /*1d3a0*/  ISETP.GT.AND P6, PT, R184, 0x38, P1 ;  /* 0x00000038b800780c */ /* 0x000fe40000fc4270 */
[----:B------:R-:W-:Y:S02]  /*1d3b0*/  LOP3.LUT R22, R22, 0xfffffff7, RZ, 0xc0, !PT ;  /* 0xfffffff716167812 */ /* 0x000fe400078ec0ff */
[----:B------:R-:W-:Y:S02]  /*1d3c0*/  ISETP.GT.AND P1, PT, R184, 0x39, P1 ;  /* 0x00000039b800780c */ /* 0x000fe40000f24270 */
[----:B------:R-:W-:Y:S02]  /*1d3d0*/  @P0 LOP3.LUT R22, R22, 0x8, RZ, 0xfc, !PT ;  /* 0x0000000816160812 */ /* 0x000fe400078efcff */
[----:B0-----:R-:W-:-:S02]  /*1d3e0*/  FMNMX.FTZ R2, R0, R2, !PT ;  /* 0x0000000200027209 */ /* 0x001fc40007810000 */
[C---:B------:R-:W-:Y:S02]  /*1d3f0*/  LOP3.LUT P0, RZ, R22.reuse, 0x8000, RZ, 0xc0, !PT ;  /* 0x0000800016ff7812 */ /* 0x040fe4000780c0ff */
[----:B------:R-:W-:Y:S01]  /*1d400*/  LOP3.LUT R22, R22, 0xfffffffd, RZ, 0xc0, !PT ;  /* 0xfffffffd16167812 */ /* 0x000fe200078ec0ff */
[----:B------:R-:W0:Y:S01]  /*1d410*/  SHFL.BFLY PT, R5, R2, 0x1, 0x1f ;  /* 0x0c201f0002057f89 */ /* 0x000e2200000e0000 */
[C---:B------:R-:W-:Y:S02]  /*1d420*/  ISETP.LT.OR P0, PT, R185.reuse, 0x22, P0 ;  /* 0x00000022b900780c */ /* 0x040fe40000701670 */
[C---:B------:R-:W-:Y:S02]  /*1d430*/  ISETP.LT.OR P4, PT, R185.reuse, 0x31, P4 ;  /* 0x00000031b900780c */ /* 0x040fe40002781670 */
[----:B------:R-:W-:Y:S02]  /*1d440*/  @P1 LOP3.LUT R22, R22, 0x2, RZ, 0xfc, !PT ;  /* 0x0000000216161812 */ /* 0x000fe400078efcff */
[----:B------:R-:W-:-:S02]  /*1d450*/  ISETP.LT.OR P5, PT, R185, 0x32, P5 ;  /* 0x00000032b900780c */ /* 0x000fc40002fa1670 */
[C---:B------:R-:W-:Y:S02]  /*1d460*/  LOP3.LUT P1, RZ, R22.reuse, 0x8, RZ, 0xc0, !PT ;  /* 0x0000000816ff7812 */ /* 0x040fe4000782c0ff */
[----:B------:R-:W-:Y:S02]  /*1d470*/  LOP3.LUT R22, R22, 0xffffffef, RZ, 0xc0, !PT ;  /* 0xffffffef16167812 */ /* 0x000fe400078ec0ff */
[C---:B------:R-:W-:Y:S02]  /*1d480*/  ISETP.LT.OR P1, PT, R185.reuse, 0x1, P1 ;  /* 0x00000001b900780c */ /* 0x040fe40000f21670 */
[----:B------:R-:W-:Y:S02]  /*1d490*/  @P0 LOP3.LUT R22, R22, 0x10, RZ, 0xfc, !PT ;  /* 0x0000001016160812 */ /* 0x000fe400078efcff */
[----:B------:R-:W-:Y:S02]  /*1d4a0*/  FSEL R154, R154, -INF , !P1 ;  /* 0xff8000009a9a7808 */ /* 0x000fe40004800000 */
[----:B------:R-:W-:-:S02]  /*1d4b0*/  ISETP.LT.OR P0, PT, R185, 0x29, P2 ;  /* 0x00000029b900780c */ /* 0x000fc40001701670 */
[----:B------:R-:W-:Y:S02]  /*1d4c0*/  FMNMX.FTZ R4, R154, R227, !PT ;  /* 0x000000e39a047209 */ /* 0x000fe40007810000 */
[C---:B------:R-:W-:Y:S02]  /*1d4d0*/  LOP3.LUT P2, RZ, R22.reuse, 0x2, RZ, 0xc0, !PT ;  /* 0x0000000216ff7812 */ /* 0x040fe4000784c0ff */
[----:B------:R-:W-:Y:S02]  /*1d4e0*/  FMNMX.FTZ R4, R155, R4, !PT ;  /* 0x000000049b047209 */ /* 0x000fe40007810000 */
[----:B------:R-:W-:Y:S02]  /*1d4f0*/  LOP3.LUT R22, R22, 0xfffffffb, RZ, 0xc0, !PT ;  /* 0xfffffffb16167812 */ /* 0x000fe400078ec0ff */
[----:B------:R-:W-:Y:S02]  /*1d500*/  FMNMX.FTZ R4, R158, R4, !PT ;  /* 0x000000049e047209 */ /* 0x000fe40007810000 */
[----:B0-----:R-:W-:Y:S01]  /*1d510*/  FMNMX.FTZ R5, R2, R5, !PT ;  /* 0x0000000502057209 */ /* 0x001fe20007810000 */
[----:B------:R-:W-:Y:S01]  /*1d520*/  IMAD.U32 R2, RZ, RZ, UR4 ;  /* 0x00000004ff027e24 */ /* 0x000fe2000f8e00ff */
[----:B------:R-:W-:-:S02]  /*1d530*/  @P0 LOP3.LUT R22, R22, 0x4, RZ, 0xfc, !PT ;  /* 0x0000000416160812 */ /* 0x000fc400078efcff */
[----:B------:R-:W-:Y:S01]  /*1d540*/  ISETP.LT.OR P0, PT, R185, 0x2a, P3 ;  /* 0x0000002ab900780c */ /* 0x000fe20001f01670 */
[----:B------:R-:W-:Y:S01]  /*1d550*/  FMUL.FTZ R3, R5, R2 ;  /* 0x0000000205037220 */ /* 0x000fe20000410000 */
[----:B------:R-:W-:Y:S02]  /*1d560*/  FMNMX.FTZ R4, R159, R4, !PT ;  /* 0x000000049f047209 */ /* 0x000fe40007810000 */
[----:B------:R-:W-:Y:S02]  /*1d570*/  LOP3.LUT R22, R22, 0xffffbfff, RZ, 0xc0, !PT ;  /* 0xffffbfff16167812 */ /* 0x000fe400078ec0ff */
[----:B------:R-:W-:Y:S02]  /*1d580*/  FMNMX.FTZ R4, R162, R4, !PT ;  /* 0x00000004a2047209 */ /* 0x000fe40007810000 */
[----:B------:R-:W-:Y:S02]  /*1d590*/  FSETP.NEU.FTZ.AND P3, PT, R5, -INF , PT ;  /* 0xff8000000500780b */ /* 0x000fe40003f7d000 */
[----:B------:R-:W-:-:S02]  /*1d5a0*/  FMNMX.FTZ R4, R163, R4, !PT ;  /* 0x00000004a3047209 */ /* 0x000fc40007810000 */
[----:B------:R-:W-:Y:S02]  /*1d5b0*/  FSEL R0, R5, RZ, P3 ;  /* 0x000000ff05007208 */ /* 0x000fe40001800000 */
[----:B------:R-:W-:Y:S02]  /*1d5c0*/  @P0 LOP3.LUT R22, R22, 0x4000, RZ, 0xfc, !PT ;  /* 0x0000400016160812 */ /* 0x000fe400078efcff */
[----:B------:R-:W-:Y:S01]  /*1d5d0*/  FMNMX.FTZ R4, R166, R4, !PT ;  /* 0x00000004a6047209 */ /* 0x000fe20007810000 */
[----:B------:R-:W-:Y:S01]  /*1d5e0*/  FADD.FTZ R0, -R0, R226 ;  /* 0x000000e200007221 */ /* 0x000fe20000010100 */
[----:B------:R-:W-:Y:S02]  /*1d5f0*/  LOP3.LUT P0, RZ, R22, 0x10, RZ, 0xc0, !PT ;  /* 0x0000001016ff7812 */ /* 0x000fe4000780c0ff */
[----:B------:R-:W-:Y:S01]  /*1d600*/  FMNMX.FTZ R4, R167, R4, !PT ;  /* 0x00000004a7047209 */ /* 0x000fe20007810000 */
[----:B------:R-:W-:Y:S01]  /*1d610*/  FMUL.FTZ R184, R0, R2 ;  /* 0x0000000200b87220 */ /* 0x000fe20000410000 */
[----:B------:R-:W-:-:S02]  /*1d620*/  FSEL R3, R3, RZ, P3 ;  /* 0x000000ff03037208 */ /* 0x000fc40001800000 */
[----:B------:R-:W-:Y:S02]  /*1d630*/  LOP3.LUT P3, RZ, R22, 0x4, RZ, 0xc0, !PT ;  /* 0x0000000416ff7812 */ /* 0x000fe4000786c0ff */
[----:B------:R-:W-:Y:S01]  /*1d640*/  FSEL R171, R171, -INF , !P0 ;  /* 0xff800000abab7808 */ /* 0x000fe20004000000 */
[--C-:B------:R-:W-:Y:S01]  /*1d650*/  FFMA.FTZ R152, R152, R2, -R3.reuse ;  /* 0x0000000298987223 */ /* 0x100fe20000010803 */
[----:B------:R-:W-:Y:S01]  /*1d660*/  FMNMX.FTZ R4, R170, R4, !PT ;  /* 0x00000004aa047209 */ /* 0x000fe20007810000 */
[-CC-:B------:R-:W-:Y:S01]  /*1d670*/  FFMA.FTZ R153, R153, R2.reuse, -R3.reuse ;  /* 0x0000000299997223 */ /* 0x180fe20000010803 */
[----:B------:R-:W-:Y:S01]  /*1d680*/  LOP3.LUT P0, RZ, R22, 0x4000, RZ, 0xc0, !PT ;  /* 0x0000400016ff7812 */ /* 0x000fe2000780c0ff */
[-CC-:B------:R-:W-:Y:S01]  /*1d690*/  FFMA.FTZ R156, R156, R2.reuse, -R3.reuse ;  /* 0x000000029c9c7223 */ /* 0x180fe20000010803 */
[----:B------:R-:W-:Y:S01]  /*1d6a0*/  FSEL R174, R174, -INF , !P3 ;  /* 0xff800000aeae7808 */ /* 0x000fe20005800000 */
[--C-:B------:R-:W-:Y:S01]  /*1d6b0*/  FFMA.FTZ R157, R157, R2, -R3.reuse ;  /* 0x000000029d9d7223 */ /* 0x100fe20000010803 */
[----:B------:R-:W-:Y:S01]  /*1d6c0*/  FMNMX.FTZ R4, R171, R4, !PT ;  /* 0x00000004ab047209 */ /* 0x000fe20007810000 */
        /* <DEDUP_REMOVED lines=9> */
[----:B------:R-:W-:Y:S01]  /*1d760*/  ISETP.LT.OR P6, PT, R185, 0x39, P6 ;  /* 0x00000039b900780c */ /* 0x000fe200037c1670 */
        /* <DEDUP_REMOVED lines=11> */
[----:B------:R-:W-:Y:S01]  /*1d820*/  FSEL R183, R183, -INF , !P2 ;  /* 0xff800000b7b77808 */ /* 0x000fe20005000000 */
[----:B------:R-:W-:Y:S01]  /*1d830*/  FFMA.FTZ R3, R181, R2, -R3 ;  /* 0x00000002b5037223 */ /* 0x000fe20000010803 */
[----:B------:R-:W-:Y:S01]  /*1d840*/  FMNMX.FTZ R4, R182, R4, !PT ;  /* 0x00000004b6047209 */ /* 0x000fe20007810000 */
[----:B------:R-:W-:Y:S01]  /*1d850*/  MUFU.EX2 R152, R152 ;  /* 0x0000009800987308 */ /* 0x000fe20000000800 */
[----:B------:R-:W-:-:S02]  /*1d860*/  LOP3.LUT P0, RZ, R22, 0x2000, RZ, 0xc0, !PT ;  /* 0x0000200016ff7812 */ /* 0x000fc4000780c0ff */
[----:B------:R-:W-:-:S05]  /*1d870*/  FMNMX.FTZ R4, R183, R4, !PT ;  /* 0x00000004b7047209 */ /* 0x000fca0007810000 */
[----:B------:R-:W0:Y:S01]  /*1d880*/  SHFL.BFLY PT, R181, R4, 0x2, 0x1f ;  /* 0x0c401f0004b57f89 */ /* 0x000e2200000e0000 */
        /* <DEDUP_REMOVED lines=10> */
[C---:B------:R-:W-:Y:S01]  /*1d930*/  FSETP.NEU.FTZ.AND P1, PT, R4.reuse, -INF , PT ;  /* 0xff8000000400780b */ /* 0x040fe20003f3d000 */
[C---:B-1----:R-:W-:Y:S02]  /*1d940*/  FMUL.FTZ R3, R4.reuse, R2 ;  /* 0x0000000204037220 */ /* 0x042fe40000410000 */
[----:B------:R-:W-:Y:S01]  /*1d950*/  MUFU.EX2 R165, R165 ;  /* 0x000000a500a57308 */ /* 0x000fe20000000800 */
[----:B------:R-:W-:Y:S02]  /*1d960*/  FSEL R181, R4, RZ, P1 ;  /* 0x000000ff04b57208 */ /* 0x000fe40000800000 */
[----:B------:R-:W-:-:S03]  /*1d970*/  FSEL R0, R3, RZ, P1 ;  /* 0x000000ff03007208 */ /* 0x000fc60000800000 */
[----:B------:R-:W-:Y:S02]  /*1d980*/  FADD.FTZ R181, -R181, R227 ;  /* 0x000000e3b5b57221 */ /* 0x000fe40000010100 */
[----:B------:R-:W0:Y:S01]  /*1d990*/  MUFU.EX2 R3, R184 ;  /* 0x000000b800037308 */ /* 0x000e220000000800 */
[-CC-:B------:R-:W-:Y:S01]  /*1d9a0*/  FFMA.FTZ R154, R154, R2.reuse, -R0.reuse ;  /* 0x000000029a9a7223 */ /* 0x180fe20000010800 */
[-CC-:B------:R-:W-:Y:S01]  /*1d9b0*/  FFMA.FTZ R155, R155, R2.reuse, -R0.reuse ;  /* 0x000000029b9b7223 */ /* 0x180fe20000010800 */
[-C--:B------:R-:W-:Y:S01]  /*1d9c0*/  FMUL.FTZ R181, R181, R2.reuse ;  /* 0x00000002b5b57220 */ /* 0x080fe20000410000 */
        /* <DEDUP_REMOVED lines=14> */
[----:B------:R-:W-:Y:S01]  /*1dab0*/  MUFU.EX2 R154, R154 ;  /* 0x0000009a009a7308 */ /* 0x000fe20000000800 */
[----:B0-----:R-:W-:-:S04]  /*1dac0*/  FFMA.FTZ R221, R3, R221, R152 ;  /* 0x000000dd03dd7223 */ /* 0x001fc80000010098 */
[----:B------:R-:W-:-:S03]  /*1dad0*/  FADD.FTZ R221, R153, R221 ;  /* 0x000000dd99dd7221 */ /* 0x000fc60000010000 */
[----:B------:R-:W0:Y:S08]  /*1dae0*/  MUFU.EX2 R0, R181 ;  /* 0x000000b500007308 */ /* 0x000e300000000800 */
[----:B------:R-:W1:Y:S08]  /*1daf0*/  MUFU.EX2 R155, R155 ;  /* 0x0000009b009b7308 */ /* 0x000e700000000800 */
[----:B------:R-:W2:Y:S01]  /*1db00*/  MUFU.EX2 R158, R158 ;  /* 0x0000009e009e7308 */ /* 0x000ea20000000800 */
[----:B0-----:R-:W-:-:S07]  /*1db10*/  FFMA.FTZ R9, R0, R9, R154 ;  /* 0x0000000900097223 */ /* 0x001fce000001009a */
[----:B------:R-:W0:Y:S01]  /*1db20*/  MUFU.EX2 R159, R159 ;  /* 0x0000009f009f7308 */ /* 0x000e220000000800 */
[----:B-1----:R-:W-:Y:S01]  /*1db30*/  FADD.FTZ R181, R155, R9 ;  /* 0x000000099bb57221 */ /* 0x002fe20000010000 */
[----:B------:R-:W-:-:S04]  /*1db40*/  FADD.FTZ R9, R156, R221 ;  /* 0x000000dd9c097221 */ /* 0x000fc80000010000 */
[----:B------:R-:W-:Y:S02]  /*1db50*/  FADD.FTZ R9, R157, R9 ;  /* 0x000000099d097221 */ /* 0x000fe40000010000 */
[----:B------:R-:W1:Y:S01]  /*1db60*/  MUFU.EX2 R162, R162 ;  /* 0x000000a200a27308 */ /* 0x000e620000000800 */
[----:B--2---:R-:W-:Y:S01]  /*1db70*/  FADD.FTZ R181, R158, R181 ;  /* 0x000000b59eb57221 */ /* 0x004fe20000010000 */
[----:B------:R-:W-:-:S04]  /*1db80*/  FADD.FTZ R9, R160, R9 ;  /* 0x00000009a0097221 */ /* 0x000fc80000010000 */
[----:B------:R-:W-:Y:S02]  /*1db90*/  FADD.FTZ R9, R161, R9 ;  /* 0x00000009a1097221 */ /* 0x000fe40000010000 */
[----:B------:R-:W2:Y:S01]  /*1dba0*/  MUFU.EX2 R163, R163 ;  /* 0x000000a300a37308 */ /* 0x000ea20000000800 */
[----:B0-----:R-:W-:Y:S01]  /*1dbb0*/  FADD.FTZ R181, R159, R181 ;  /* 0x000000b59fb57221 */ /* 0x001fe20000010000 */
[----:B------:R-:W-:-:S04]  /*1dbc0*/  FADD.FTZ R9, R164, R9 ;  /* 0x00000009a4097221 */ /* 0x000fc80000010000 */
[----:B------:R-:W-:Y:S02]  /*1dbd0*/  FADD.FTZ R9, R165, R9 ;  /* 0x00000009a5097221 */ /* 0x000fe40000010000 */
        /* <DEDUP_REMOVED lines=33> */
[----:B--2---:R-:W-:-:S04]  /*1ddf0*/  FADD.FTZ R9, R180, R9 ;  /* 0x00000009b4097221 */ /* 0x004fc80000010000 */
[----:B------:R-:W-:Y:S01]  /*1de00*/  FADD.FTZ R221, R186, R9 ;  /* 0x00000009badd7221 */ /* 0x000fe20000010000 */
[----:B0-----:R-:W-:-:S04]  /*1de10*/  FADD.FTZ R181, R182, R181 ;  /* 0x000000b5b6b57221 */ /* 0x001fc80000010000 */
[----:B-1----:R-:W-:Y:S01]  /*1de20*/  FADD.FTZ R9, R183, R181 ;  /* 0x000000b5b7097221 */ /* 0x002fe20000010000 */
[----:B------:R-:W-:Y:S06]  /*1de30*/  @!P0 BRA `(.L_x_1833) ;  /* 0x0000000000048947 */ /* 0x000fec0003800000 */
[----:B------:R-:W-:Y:S01]  /*1de40*/  BPT.TRAP 0x1 ;  /* 0x000000040000795c */ /* 0x000fe20000300000 */
.L_x_1833:
        /* <DEDUP_REMOVED lines=27> */
.L_x_1813:
[----:B------:R-:W-:Y:S05]  /*1e000*/  BSYNC B0 ;  /* 0x0000000000007941 */ /* 0x000fea0003800000 */
.L_x_1812:
        /* <DEDUP_REMOVED lines=131> */
.L_x_1835:
[----:B------:R-:W-:Y:S01]  /*1e840*/  IMAD R8, R204, 0x8, R18 ;  /* 0x00000008cc087824 */ /* 0x000fe200078e0212 */
[----:B------:R-:W-:-:S04]  /*1e850*/  SHF.L.U32 R3, R218, 0x1f, RZ ;  /* 0x0000001fda037819 */ /* 0x000fc800000006ff */
[----:B------:R0:W1:Y:S01]  /*1e860*/  SYNCS.PHASECHK.TRANS64.TRYWAIT P1, [R8+URZ+0x30850], R3 ;  /* 0x03085003080075a7 */ /* 0x000062000802017f */
[----:B------:R-:W-:Y:S05]  /*1e870*/  @!P0 BRA `(.L_x_1836) ;  /* 0x0000000000048947 */ /* 0x000fea0003800000 */
[----:B------:R-:W-:Y:S01]  /*1e880*/  BPT.TRAP 0x1 ;  /* 0x000000040000795c */ /* 0x000fe20000300000 */
.L_x_1836:
        /* <DEDUP_REMOVED lines=9> */
.L_x_1838:
[----:B------:R-:W-:Y:S05]  /*1e920*/  BSYNC B0 ;  /* 0x0000000000007941 */ /* 0x000fea0003800000 */
.L_x_1837:
[----:B------:R-:W-:Y:S01]  /*1e930*/  IMAD.MOV.U32 R6, RZ, RZ, R0 ;  /* 0x000000ffff067224 */ /* 0x000fe200078e0000 */
[----:B------:R-:W-:Y:S01]  /*1e940*/  WARPGROUP.ARRIVE ;  /* 0x00000000000079c5 */ /* 0x000fe20000000000 */
[----:B------:R-:W-:-:S03]  /*1e950*/  IMAD.MOV.U32 R7, RZ, RZ, 0x40000040 ;  /* 0x40000040ff077424 */ /* 0x000fc600078e00ff */
        /* <DEDUP_REMOVED lines=17> */
[----:B------:R-:W2:Y:S02]  /*1ea70*/  SHFL.BFLY PT, R0, R221, 0x2, 0x1f ;  /* 0x0c401f00dd007f89 */ /* 0x000ea400000e0000 */
[----:B--2---:R-:W-:-:S05]  /*1ea80*/  FADD.FTZ R0, R0, R221 ;  /* 0x000000dd00007221 */ /* 0x004fca0000010000 */
[----:B01----:R-:W0:Y:S02]  /*1ea90*/  SHFL.BFLY PT, R3, R0, 0x1, 0x1f ;  /* 0x0c201f0000037f89 */ /* 0x003e2400000e0000 */
[----:B0-----:R-:W-:Y:S01]  /*1eaa0*/  FADD.FTZ R13, R0, R3 ;  /* 0x00000003000d7221 */ /* 0x001fe20000010000 */
[----:B------:R-:W-:Y:S02]  /*1eab0*/  IMAD.MOV.U32 R3, RZ, RZ, -0x800000 ;  /* 0xff800000ff037424 */ /* 0x000fe400078e00ff */
[----:B------:R-:W-:Y:S02]  /*1eac0*/  IMAD.MOV.U32 R0, RZ, RZ, -0x800000 ;  /* 0xff800000ff007424 */ /* 0x000fe400078e00ff */
[----:B------:R-:W-:-:S13]  /*1ead0*/  FSETP.NE.FTZ.AND P1, PT, R13, RZ, PT ;  /* 0x000000ff0d00720b */ /* 0x000fda0003f35000 */
[----:B------:R-:W0:Y:S02]  /*1eae0*/  @P1 MUFU.LG2 R11, R13 ;  /* 0x0000000d000b1308 */ /* 0x000e240000000c00 */
[----:B0-----:R-:W-:Y:S01]  /*1eaf0*/  @P1 FMUL.FTZ R11, R11, 0.69314718246459960938 ;  /* 0x3f3172180b0b1820 */ /* 0x001fe20000410000 */
[----:B------:R-:W-:Y:S02]  /*1eb00*/  WARPGROUP.DEPBAR.LE gsb0, 0x0 ;  /* 0x00008000000079c5 */ /* 0x000fe40000010000 */
[----:B------:R-:W-:-:S06]  /*1eb10*/  WARPGROUP.ARRIVE ;  /* 0x00000000000079c5 */ /* 0x000fcc0000000000 */
[----:B------:R-:W-:Y:S01]  /*1eb20*/  HGMMA.64x256x16.F32.BF16 R24, R188, gdesc[UR4].tnspB, R24, gsb0 ;  /* 0x43e00004bc187df0 */ /* 0x000fe20008001818 */
[----:B------:R-:W-:Y:S02]  /*1eb30*/  R2UR UR6, R6 ;  /* 0x00000000060672ca */ /* 0x000fe400000e0000 */
[----:B------:R-:W-:Y:S01]  /*1eb40*/  R2UR UR7, R7 ;  /* 0x00000000070772ca */ /* 0x000fe200000e0000 */
[----:B------:R-:W0:Y:S02]  /*1eb50*/  SHFL.BFLY PT, R6, R9, 0x2, 0x1f ;  /* 0x0c401f0009067f89 */ /* 0x000e2400000e0000 */
[----:B0-----:R-:W-:-:S05]  /*1eb60*/  FADD.FTZ R10, R6, R9 ;  /* 0x00000009060a7221 */ /* 0x001fca0000010000 */
[----:B------:R-:W0:Y:S02]  /*1eb70*/  SHFL.BFLY PT, R7, R10, 0x1, 0x1f ;  /* 0x0c201f000a077f89 */ /* 0x000e2400000e0000 */
[----:B0-----:R-:W-:Y:S01]  /*1eb80*/  FADD.FTZ R14, R10, R7 ;  /* 0x000000070a0e7221 */ /* 0x001fe20000010000 */
[----:B------:R-:W-:Y:S01]  /*1eb90*/  CS2R R6, SRZ ;  /* 0x0000000000067805 */ /* 0x000fe2000001ff00 */
[----:B------:R-:W-:-:S03]  /*1eba0*/  @P1 FMUL.FTZ R10, R2, 0.69314718246459960938 ;  /* 0x3f317218020a1820 */ /* 0x000fc60000410000 */
[----:B------:R-:W-:Y:S01]  /*1ebb0*/  FSETP.NE.FTZ.AND P2, PT, R14, RZ, PT ;  /* 0x000000ff0e00720b */ /* 0x000fe20003f55000 */
[----:B------:R-:W-:Y:S01]  /*1ebc0*/  @P1 FFMA.FTZ R3, R10, R5, R11 ;  /* 0x000000050a031223 */ /* 0x000fe2000001000b */
        /* <DEDUP_REMOVED lines=12> */
.L_x_1840:
[----:B------:R-:W2:Y:S01]  /*1ec90*/  LDL.LU R2, [R1+0x4] ;  /* 0x0000040001027983 */ /* 0x000ea20000300800 */
[----:B------:R-:W-:Y:S02]  /*1eca0*/  VIADD R4, R8, 0x30860 ;  /* 0x0003086008047836 */ /* 0x000fe40000000000 */
[-C--:B------:R-:W-:Y:S01]  /*1ecb0*/  FMUL.FTZ R24, R24, R7.reuse ;  /* 0x0000000718187220 */ /* 0x080fe20000410000 */
[----:B------:R-:W-:Y:S01]  /*1ecc0*/  FMUL.FTZ R25, R25, R7 ;  /* 0x0000000719197220 */ /* 0x000fe20000410000 */
[----:B------:R-:W3:Y:S01]  /*1ecd0*/  LDL.LU R18, [R1+0x7c] ;  /* 0x00007c0001127983 */ /* 0x000ee20000300800 */
[----:B------:R-:W-:Y:S02]  /*1ece0*/  VIADD R204, R204, 0x1 ;  /* 0x00000001cccc7836 */ /* 0x000fe40000000000 */
[----:B------:R-:W-:-:S03]  /*1ecf0*/  FMUL.FTZ R14, R27, R6 ;  /* 0x000000061b0e7220 */ /* 0x000fc60000410000 */
[----:B------:R-:W-:Y:S01]  /*1ed00*/  ISETP.NE.AND P1, PT, R204, 0x2, PT ;  /* 0x00000002cc00780c */ /* 0x000fe20003f25270 */
[-C--:B------:R-:W-:Y:S01]  /*1ed10*/  FMUL.FTZ R172, R112, R7.reuse ;  /* 0x0000000770ac7220 */ /* 0x080fe20000410000 */
[-C--:B------:R-:W-:Y:S02]  /*1ed20*/  FMUL.FTZ R173, R116, R7.reuse ;  /* 0x0000000774ad7220 */ /* 0x080fe40000410000 */
        /* <DEDUP_REMOVED lines=122> */
[----:B------:R-:W-:-:S02]  /*1f4d0*/  LOP3.LUT R218, R218, R27, RZ, 0x3c, !PT ;  /* 0x0000001bdada7212 */ /* 0x000fc400078e3cff */
[----:B------:R-:W-:Y:S02]  /*1f4e0*/  SEL R204, R204, RZ, P1 ;  /* 0x000000ffcccc7207 */ /* 0x000fe40000800000 */
[----:B--2---:R-:W-:Y:S01]  /*1f4f0*/  PRMT R4, R2, 0x654, R4 ;  /* 0x0000065402047816 */ /* 0x004fe20000000004 */
[----:B---3--:R-:W-:Y:S02]  /*1f500*/  VIADD R18, R18, 0x1 ;  /* 0x0000000112127836 */ /* 0x008fe40000000000 */
[----:B------:R-:W-:Y:S01]  /*1f510*/  FMUL.FTZ R2, R37, R7 ;  /* 0x0000000725027220 */ /* 0x000fe20000410000 */
[----:B------:R0:W-:Y:S02]  /*1f520*/  SYNCS.ARRIVE.TRANS64.RED.A1T0 RZ, [R4+URZ], RZ ;  /* 0x000000ff04ff79a7 */ /* 0x0001e4000810043f */
[----:B------:R1:W-:Y:S01]  /*1f530*/  STL [R1+0x7c], R18 ;  /* 0x00007c1201007387 */ /* 0x0003e20000100800 */
[-C--:B------:R-:W-:Y:S01]  /*1f540*/  FMUL.FTZ R7, R38, R6.reuse ;  /* 0x0000000626077220 */ /* 0x080fe20000410000 */
[----:B0-----:R-:W-:-:S07]  /*1f550*/  FMUL.FTZ R4, R26, R6 ;  /* 0x000000061a047220 */ /* 0x001fce0000410000 */
.L_x_1666:
[----:B------:R-:W0:Y:S08]  /*1f560*/  S2UR UR4, SR_CgaCtaId ;  /* 0x00000000000479c3 */ /* 0x000e300000008800 */
[----:B------:R-:W-:Y:S01]  /*1f570*/  BAR.SYNC.DEFER_BLOCKING 0x5, 0x180 ;  /* 0x0146000000007b1d */ /* 0x000fe20000010000 */
[----:B-1----:R-:W-:-:S05]  /*1f580*/  MOV R18, 0x400 ;  /* 0x0000040000127802 */ /* 0x002fca0000000f00 */
[----:B------:R-:W-:Y:S01]  /*1f590*/  BSSY B0, `(.L_x_1841) ;  /* 0x00002d0000007945 */ /* 0x000fe20003800000 */
[----:B0-----:R-:W-:-:S05]  /*1f5a0*/  IMAD.U32 R6, RZ, RZ, UR4 ;  /* 0x00000004ff067e24 */ /* 0x001fca000f8e00ff */
[----:B------:R0:W-:Y:S01]  /*1f5b0*/  STL [R1+0x4], R6 ;  /* 0x0000040601007387 */ /* 0x0001e20000100800 */
[----:B------:R-:W-:-:S05]  /*1f5c0*/  LEA R18, R6, R18, 0x18 ;  /* 0x0000001206127211 */ /* 0x000fca00078ec0ff */
[----:B------:R0:W1:Y:S01]  /*1f5d0*/  LDS.128 R36, [R18+0x308d0] ;  /* 0x0308d00012247984 */ /* 0x0000620000000c00 */
[----:B------:R-:W-:Y:S06]  /*1f5e0*/  BAR.ARV 0x4, 0x180 ;  /* 0x0106000000007b1d */ /* 0x000fec0000002000 */
[----:B------:R-:W-:Y:S05]  /*1f5f0*/  @P0 BRA `(.L_x_1842) ;  /* 0x0000001c00d80947 */ /* 0x000fea0003800000 */
[----:B0-----:R-:W2:Y:S04]  /*1f600*/  LDL R6, [R1+0xb4] ;  /* 0x0000b40001067983 */ /* 0x001ea80000100800 */
[----:B------:R-:W3:Y:S01]  /*1f610*/  LDL R180, [R1+0x78] ;  /* 0x0000780001b47983 */ /* 0x000ee20000100800 */
[----:B------:R-:W0:Y:S01]  /*1f620*/  S2R R27, SR_SWINHI ;  /* 0x00000000001b7919 */ /* 0x000e220000002f00 */
[----:B------:R-:W-:Y:S01]  /*1f630*/  F2FP.BF16.F32.PACK_AB R24, R25, R24 ;  /* 0x000000181918723e */ /* 0x000fe200000010ff */
[----:B------:R-:W-:Y:S01]  /*1f640*/  ULDC.64 UR4, c[0x0][0xc00] ;  /* 0x0003000000047ab9 */ /* 0x000fe20000000a00 */
[----:B------:R-:W4:Y:S01]  /*1f650*/  LDL R178, [R1+0x74] ;  /* 0x0000740001b27983 */ /* 0x000f220000100800 */
        /* <DEDUP_REMOVED lines=26> */
[----:B------:R-:W-:Y:S01]  /*1f800*/  BAR.SYNC.DEFER_BLOCKING 0x1, 0x100 ;  /* 0x0044000000007b1d */ /* 0x000fe20000010000 */
[----:B--2---:R-:W-:-:S03]  /*1f810*/  IMAD.WIDE R134, R6, 0x2, R34 ;  /* 0x0000000206867825 */ /* 0x004fc600078e0222 */
[C---:B------:R-:W-:Y:S02]  /*1f820*/  IADD3 R95, P1, R134.reuse, 0x20, RZ ;  /* 0x00000020865f7810 */ /* 0x040fe40007f3e0ff */
[----:B------:R-:W-:Y:S02]  /*1f830*/  IADD3 R103, P0, R134, 0x40, RZ ;  /* 0x0000004086677810 */ /* 0x000fe40007f1e0ff */
[----:B------:R-:W-:Y:S02]  /*1f840*/  LOP3.LUT R94, R95, 0x380, RZ, 0xc0, !PT ;  /* 0x000003805f5e7812 */ /* 0x000fe400078ec0ff */
[----:B------:R-:W-:Y:S02]  /*1f850*/  LOP3.LUT R102, R103, 0x380, RZ, 0xc0, !PT ;  /* 0x0000038067667812 */ /* 0x000fe400078ec0ff */
[----:B------:R-:W-:Y:S02]  /*1f860*/  SHF.R.U64 R94, R94, 0x3, RZ ;  /* 0x000000035e5e7819 */ /* 0x000fe400000012ff */
[----:B------:R-:W-:-:S02]  /*1f870*/  IADD3 R119, P5, R134, 0x4040, RZ ;  /* 0x0000404086777810 */ /* 0x000fc40007fbe0ff */
[----:B------:R-:W-:Y:S01]  /*1f880*/  LOP3.LUT R94, R94, R95, RZ, 0x3c, !PT ;  /* 0x0000005f5e5e7212 */ /* 0x000fe200078e3cff */
[--C-:B------:R-:W-:Y:S01]  /*1f890*/  IMAD.X R95, RZ, RZ, R135.reuse, P1 ;  /* 0x000000ffff5f7224 */ /* 0x100fe200008e0687 */
[----:B------:R-:W-:Y:S02]  /*1f8a0*/  SHF.R.U64 R102, R102, 0x3, RZ ;  /* 0x0000000366667819 */ /* 0x000fe400000012ff */
[C---:B------:R-:W-:Y:S02]  /*1f8b0*/  IADD3 R123, P1, R134.reuse, 0x8000, RZ ;  /* 0x00008000867b7810 */ /* 0x040fe40007f3e0ff */
[----:B------:R-:W-:Y:S02]  /*1f8c0*/  IADD3 R121, P2, R134, 0x4060, RZ ;  /* 0x0000406086797810 */ /* 0x000fe40007f5e0ff */
[----:B------:R-:W-:Y:S02]  /*1f8d0*/  LOP3.LUT R118, R119, 0x380, RZ, 0xc0, !PT ;  /* 0x0000038077767812 */ /* 0x000fe400078ec0ff */
[----:B------:R-:W-:Y:S01]  /*1f8e0*/  LOP3.LUT R102, R102, R103, RZ, 0x3c, !PT ;  /* 0x0000006766667212 */ /* 0x000fe200078e3cff */
[----:B------:R-:W-:Y:S01]  /*1f8f0*/  IMAD.X R103, RZ, RZ, R135, P0 ;  /* 0x000000ffff677224 */ /* 0x000fe200000e0687 */
[----:B------:R-:W-:-:S02]  /*1f900*/  LOP3.LUT R122, R123, 0x380, RZ, 0xc0, !PT ;  /* 0x000003807b7a7812 */ /* 0x000fc400078ec0ff */
[C---:B------:R-:W-:Y:S02]  /*1f910*/  LOP3.LUT R27, R134.reuse, 0x380, RZ, 0xc0, !PT ;  /* 0x00000380861b7812 */ /* 0x040fe400078ec0ff */
[C---:B------:R-:W-:Y:S02]  /*1f920*/  IADD3 R107, P4, R134.reuse, 0x60, RZ ;  /* 0x00000060866b7810 */ /* 0x040fe40007f9e0ff */
[C---:B------:R-:W-:Y:S02]  /*1f930*/  IADD3 R111, P3, R134.reuse, 0x4000, RZ ;  /* 0x00004000866f7810 */ /* 0x040fe40007f7e0ff */
[----:B------:R-:W-:Y:S02]  /*1f940*/  LOP3.LUT R120, R121, 0x380, RZ, 0xc0, !PT ;  /* 0x0000038079787812 */ /* 0x000fe400078ec0ff */
[----:B------:R-:W-:Y:S02]  /*1f950*/  IADD3 R125, P0, R134, 0x8020, RZ ;  /* 0x00008020867d7810 */ /* 0x000fe40007f1e0ff */
[----:B------:R-:W-:-:S02]  /*1f960*/  SHF.R.U64 R118, R118, 0x3, RZ ;  /* 0x0000000376767819 */ /* 0x000fc400000012ff */
[----:B------:R-:W-:Y:S02]  /*1f970*/  IADD3 R115, P6, R134, 0x4020, RZ ;  /* 0x0000402086737810 */ /* 0x000fe40007fde0ff */
[----:B------:R-:W-:Y:S02]  /*1f980*/  SHF.R.U64 R122, R122, 0x3, RZ ;  /* 0x000000037a7a7819 */ /* 0x000fe400000012ff */
[----:B------:R-:W-:Y:S02]  /*1f990*/  SHF.R.U64 R27, R27, 0x3, RZ ;  /* 0x000000031b1b7819 */ /* 0x000fe400000012ff */
[----:B------:R-:W-:Y:S02]  /*1f9a0*/  LOP3.LUT R106, R107, 0x380, RZ, 0xc0, !PT ;  /* 0x000003806b6a7812 */ /* 0x000fe400078ec0ff */
[----:B------:R-:W-:Y:S02]  /*1f9b0*/  LOP3.LUT R110, R111, 0x380, RZ, 0xc0, !PT ;  /* 0x000003806f6e7812 */ /* 0x000fe400078ec0ff */
[----:B------:R-:W-:-:S02]  /*1f9c0*/  SHF.R.U64 R120, R120, 0x3, RZ ;  /* 0x0000000378787819 */ /* 0x000fc400000012ff */
[----:B------:R-:W-:Y:S02]  /*1f9d0*/  LOP3.LUT R124, R125, 0x380, RZ, 0xc0, !PT ;  /* 0x000003807d7c7812 */ /* 0x000fe400078ec0ff */
[----:B------:R-:W-:Y:S01]  /*1f9e0*/  LOP3.LUT R118, R118, R119, RZ, 0x3c, !PT ;  /* 0x0000007776767212 */ /* 0x000fe200078e3cff */
[--C-:B------:R-:W-:Y:S01]  /*1f9f0*/  IMAD.X R119, RZ, RZ, R135.reuse, P5 ;  /* 0x000000ffff777224 */ /* 0x100fe200028e0687 */
[----:B------:R-:W-:Y:S02]  /*1fa00*/  LOP3.LUT R114, R115, 0x380, RZ, 0xc0, !PT ;  /* 0x0000038073727812 */ /* 0x000fe400078ec0ff */
[----:B------:R-:W-:Y:S01]  /*1fa10*/  LOP3.LUT R122, R122, R123, RZ, 0x3c, !PT ;  /* 0x0000007b7a7a7212 */ /* 0x000fe200078e3cff */
[--C-:B------:R-:W-:Y:S01]  /*1fa20*/  IMAD.X R123, RZ, RZ, R135.reuse, P1 ;  /* 0x000000ffff7b7224 */ /* 0x100fe200008e0687 */
[----:B------:R-:W-:Y:S01]  /*1fa30*/  LOP3.LUT R26, R27, R134, RZ, 0x3c, !PT ;  /* 0x000000861b1a7212 */ /* 0x000fe200078e3cff */
[----:B------:R-:W-:Y:S01]  /*1fa40*/  IMAD.MOV.U32 R27, RZ, RZ, R135 ;  /* 0x000000ffff1b7224 */ /* 0x000fe200078e0087 */
[----:B------:R-:W-:-:S02]  /*1fa50*/  SHF.R.U64 R106, R106, 0x3, RZ ;  /* 0x000000036a6a7819 */ /* 0x000fc400000012ff */
[----:B------:R-:W-:Y:S02]  /*1fa60*/  IADD3 R177, P5, R134, 0xc020, RZ ;  /* 0x0000c02086b17810 */ /* 0x000fe40007fbe0ff */
[----:B------:R-:W-:Y:S02]  /*1fa70*/  SHF.R.U64 R110, R110, 0x3, RZ ;  /* 0x000000036e6e7819 */ /* 0x000fe400000012ff */
[----:B------:R-:W-:Y:S01]  /*1fa80*/  LOP3.LUT R120, R120, R121, RZ, 0x3c, !PT ;  /* 0x0000007978787212 */ /* 0x000fe200078e3cff */
[----:B------:R-:W-:Y:S01]  /*1fa90*/  IMAD.X R121, RZ, RZ, R135, P2 ;  /* 0x000000ffff797224 */ /* 0x000fe200010e0687 */
[----:B------:R-:W-:Y:S02]  /*1faa0*/  SHF.R.U64 R124, R124, 0x3, RZ ;  /* 0x000000037c7c7819 */ /* 0x000fe400000012ff */
[----:B------:R-:W-:Y:S02]  /*1fab0*/  IADD3 R181, P1, R134, 0xc060, RZ ;  /* 0x0000c06086b57810 */ /* 0x000fe40007f3e0ff */
[----:B------:R-:W-:-:S02]  /*1fac0*/  SHF.R.U64 R114, R114, 0x3, RZ ;  /* 0x0000000372727819 */ /* 0x000fc400000012ff */
[----:B------:R-:W-:Y:S02]  /*1fad0*/  IADD3 R179, P2, R134, 0xc040, RZ ;  /* 0x0000c04086b37810 */ /* 0x000fe40007f5e0ff */
[----:B------:R-:W-:Y:S01]  /*1fae0*/  LOP3.LUT R106, R106, R107, RZ, 0x3c, !PT ;  /* 0x0000006b6a6a7212 */ /* 0x000fe200078e3cff */
[--C-:B------:R-:W-:Y:S01]  /*1faf0*/  IMAD.X R107, RZ, RZ, R135.reuse, P4 ;  /* 0x000000ffff6b7224 */ /* 0x100fe200020e0687 */
[----:B------:R-:W-:Y:S02]  /*1fb00*/  LOP3.LUT R4, R177, 0x380, RZ, 0xc0, !PT ;  /* 0x00000380b1047812 */ /* 0x000fe400078ec0ff */
[----:B------:R-:W-:Y:S01]  /*1fb10*/  LOP3.LUT R110, R110, R111, RZ, 0x3c, !PT ;  /* 0x0000006f6e6e7212 */ /* 0x000fe200078e3cff */
[--C-:B------:R-:W-:Y:S01]  /*1fb20*/  IMAD.X R111, RZ, RZ, R135.reuse, P3 ;  /* 0x000000ffff6f7224 */ /* 0x100fe200018e0687 */
[----:B------:R-:W-:Y:S01]  /*1fb30*/  LOP3.LUT R124, R124, R125, RZ, 0x3c, !PT ;  /* 0x0000007d7c7c7212 */ /* 0x000fe200078e3cff */
[----:B------:R-:W-:Y:S01]  /*1fb40*/  IMAD.X R125, RZ, RZ, R135, P0 ;  /* 0x000000ffff7d7224 */ /* 0x000fe200000e0687 */
[----:B------:R-:W-:-:S02]  /*1fb50*/  MOV R6, R26 ;  /* 0x0000001a00067202 */ /* 0x000fc40000000f00 */
[----:B------:R-:W-:Y:S02]  /*1fb60*/  LOP3.LUT R14, R181, 0x380, RZ, 0xc0, !PT ;  /* 0x00000380b50e7812 */ /* 0x000fe400078ec0ff */
[----:B------:R-:W-:Y:S02]  /*1fb70*/  IADD3 R127, P4, R134, 0x8040, RZ ;  /* 0x00008040867f7810 */ /* 0x000fe40007f9e0ff */
[----:B------:R-:W-:Y:S02]  /*1fb80*/  F2FP.BF16.F32.PACK_AB R27, R12, R30 ;  /* 0x0000001e0c1b723e */ /* 0x000fe400000010ff */
[----:B------:R-:W-:Y:S01]  /*1fb90*/  LOP3.LUT R114, R114, R115, RZ, 0x3c, !PT ;  /* 0x0000007372727212 */ /* 0x000fe200078e3cff */
[----:B------:R-:W-:Y:S01]  /*1fba0*/  IMAD.X R115, RZ, RZ, R135, P6 ;  /* 0x000000ffff737224 */ /* 0x000fe200030e0687 */
[----:B------:R-:W-:Y:S02]  /*1fbb0*/  IADD3 R129, P3, R134, 0x8060, RZ ;  /* 0x0000806086817810 */ /* 0x000fe40007f7e0ff */
[----:B------:R-:W-:-:S02]  /*1fbc0*/  F2FP.BF16.F32.PACK_AB R26, R29, R28 ;  /* 0x0000001c1d1a723e */ /* 0x000fc400000010ff */
[----:B------:R-:W-:Y:S02]  /*1fbd0*/  LOP3.LUT R12, R179, 0x380, RZ, 0xc0, !PT ;  /* 0x00000380b30c7812 */ /* 0x000fe400078ec0ff */
[----:B------:R-:W-:Y:S02]  /*1fbe0*/  ISETP.NE.U32.AND P0, PT, RZ, UR4, PT ;  /* 0x00000004ff007c0c */ /* 0x000fe4000bf05070 */
[----:B------:R-:W-:Y:S02]  /*1fbf0*/  SHF.R.U64 R4, R4, 0x3, RZ ;  /* 0x0000000304047819 */ /* 0x000fe400000012ff */
[----:B------:R-:W-:Y:S02]  /*1fc00*/  IADD3 R131, P6, R134, 0xc000, RZ ;  /* 0x0000c00086837810 */ /* 0x000fe40007fde0ff */
[----:B------:R-:W-:Y:S02]  /*1fc10*/  SHF.R.U64 R14, R14, 0x3, RZ ;  /* 0x000000030e0e7819 */ /* 0x000fe400000012ff */
[----:B------:R-:W-:Y:S01]  /*1fc20*/  LOP3.LUT R126, R127, 0x380, RZ, 0xc0, !PT ;  /* 0x000003807f7e7812 */ /* 0x000fe200078ec0ff */
[----:B------:R-:W-:Y:S01]  /*1fc30*/  IMAD.X R29, RZ, RZ, R135, P1 ;  /* 0x000000ffff1d7224 */ /* 0x000fe200008e0687 */
[----:B------:R-:W-:Y:S01]  /*1fc40*/  LOP3.LUT R128, R129, 0x380, RZ, 0xc0, !PT ;  /* 0x0000038081807812 */ /* 0x000fe200078ec0ff */
[----:B------:R0:W-:Y:S01]  /*1fc50*/  STSM.16.M88.4 [R6], R24 ;  /* 0x0000001806007844 */ /* 0x0001e20000000200 */
[----:B------:R-:W-:-:S02]  /*1fc60*/  SHF.R.U64 R12, R12, 0x3, RZ ;  /* 0x000000030c0c7819 */ /* 0x000fc400000012ff */
[----:B------:R-:W-:Y:S01]  /*1fc70*/  ISETP.NE.AND.EX P0, PT, RZ, UR5, PT, P0 ;  /* 0x00000005ff007c0c */ /* 0x000fe2000bf05300 */
[----:B------:R-:W-:Y:S01]  /*1fc80*/  ULDC.64 UR4, c[0x0][0xc08] ;  /* 0x0003020000047ab9 */ /* 0x000fe20000000a00 */
[----:B------:R-:W-:Y:S01]  /*1fc90*/  LOP3.LUT R138, R4, R177, RZ, 0x3c, !PT ;  /* 0x000000b1048a7212 */ /* 0x000fe200078e3cff */
[----:B------:R-:W-:Y:S01]  /*1fca0*/  IMAD.X R143, RZ, RZ, R135, P2 ;  /* 0x000000ffff8f7224 */ /* 0x000fe200010e0687 */
[----:B------:R-:W-:Y:S02]  /*1fcb0*/  LOP3.LUT R130, R131, 0x380, RZ, 0xc0, !PT ;  /* 0x0000038083827812 */ /* 0x000fe400078ec0ff */
[----:B------:R-:W-:Y:S02]  /*1fcc0*/  LOP3.LUT R28, R14, R181, RZ, 0x3c, !PT ;  /* 0x000000b50e1c7212 */ /* 0x000fe400078e3cff */
[----:B------:R-:W-:Y:S02]  /*1fcd0*/  MOV R94, R94 ;  /* 0x0000005e005e7202 */ /* 0x000fe40000000f00 */
[----:B------:R-:W-:-:S02]  /*1fce0*/  F2FP.BF16.F32.PACK_AB R4, R33, R153 ;  /* 0x000000992104723e */ /* 0x000fc400000010ff */
[----:B------:R-:W-:Y:S02]  /*1fcf0*/  SHF.R.U64 R126, R126, 0x3, RZ ;  /* 0x000000037e7e7819 */ /* 0x000fe400000012ff */
[----:B0-----:R-:W-:Y:S02]  /*1fd00*/  F2FP.BF16.F32.PACK_AB R6, R2, R154 ;  /* 0x0000009a0206723e */ /* 0x001fe400000010ff */
[----:B------:R-:W-:Y:S02]  /*1fd10*/  ISETP.NE.U32.AND P2, PT, RZ, UR4, PT ;  /* 0x00000004ff007c0c */ /* 0x000fe4000bf45070 */
[----:B------:R-:W-:Y:S02]  /*1fd20*/  SHF.R.U64 R128, R128, 0x3, RZ ;  /* 0x0000000380807819 */ /* 0x000fe400000012ff */
[----:B------:R-:W-:Y:S02]  /*1fd30*/  LOP3.LUT R142, R12, R179, RZ, 0x3c, !PT ;  /* 0x000000b30c8e7212 */ /* 0x000fe400078e3cff */
[----:B------:R-:W-:-:S02]  /*1fd40*/  MOV R102, R102 ;  /* 0x0000006600667202 */ /* 0x000fc40000000f00 */
[----:B------:R-:W-:Y:S02]  /*1fd50*/  MOV R106, R106 ;  /* 0x0000006a006a7202 */ /* 0x000fe40000000f00 */
[----:B------:R-:W-:Y:S02]  /*1fd60*/  F2FP.BF16.F32.PACK_AB R12, R49, R157 ;  /* 0x0000009d310c723e */ /* 0x000fe400000010ff */
[----:B------:R-:W-:Y:S01]  /*1fd70*/  F2FP.BF16.F32.PACK_AB R14, R53, R52 ;  /* 0x00000034350e723e */ /* 0x000fe200000010ff */
[----:B------:R0:W-:Y:S01]  /*1fd80*/  STSM.16.M88.4 [R94], R4 ;  /* 0x000000045e007844 */ /* 0x0001e20000000200 */
[----:B------:R-:W-:Y:S02]  /*1fd90*/  SHF.R.U64 R130, R130, 0x3, RZ ;  /* 0x0000000382827819 */ /* 0x000fe400000012ff */
[----:B------:R-:W-:Y:S02]  /*1fda0*/  MOV R110, R110 ;  /* 0x0000006e006e7202 */ /* 0x000fe40000000f00 */
[----:B------:R-:W-:-:S02]  /*1fdb0*/  MOV R2, R28 ;  /* 0x0000001c00027202 */ /* 0x000fc40000000f00 */
[----:B------:R-:W-:Y:S02]  /*1fdc0*/  F2FP.BF16.F32.PACK_AB R24, R57, R158 ;  /* 0x0000009e3918723e */ /* 0x000fe400000010ff */
[----:B------:R-:W-:Y:S02]  /*1fdd0*/  F2FP.BF16.F32.PACK_AB R25, R59, R58 ;  /* 0x0000003a3b19723e */ /* 0x000fe400000010ff */
[----:B------:R-:W-:Y:S02]  /*1fde0*/  F2FP.BF16.F32.PACK_AB R26, R61, R159 ;  /* 0x0000009f3d1a723e */ /* 0x000fe400000010ff */
[----:B------:R-:W-:Y:S02]  /*1fdf0*/  F2FP.BF16.F32.PACK_AB R27, R63, R62 ;  /* 0x0000003e3f1b723e */ /* 0x000fe400000010ff */
[----:B------:R-:W-:Y:S01]  /*1fe00*/  LOP3.LUT R126, R126, R127, RZ, 0x3c, !PT ;  /* 0x0000007f7e7e7212 */ /* 0x000fe200078e3cff */
[----:B------:R-:W-:Y:S01]  /*1fe10*/  IMAD.X R127, RZ, RZ, R135, P4 ;  /* 0x000000ffff7f7224 */ /* 0x000fe200020e0687 */
[----:B------:R-:W-:-:S02]  /*1fe20*/  MOV R114, R114 ;  /* 0x0000007200727202 */ /* 0x000fc40000000f00 */
[----:B------:R-:W-:Y:S02]  /*1fe30*/  F2FP.BF16.F32.PACK_AB R28, R65, R160 ;  /* 0x000000a0411c723e */ /* 0x000fe400000010ff */
[----:B------:R-:W-:Y:S02]  /*1fe40*/  F2FP.BF16.F32.PACK_AB R29, R67, R66 ;  /* 0x00000042431d723e */ /* 0x000fe400000010ff */
[----:B------:R-:W-:Y:S02]  /*1fe50*/  F2FP.BF16.F32.PACK_AB R30, R69, R161 ;  /* 0x000000a1451e723e */ /* 0x000fe400000010ff */
[----:B------:R-:W-:Y:S01]  /*1fe60*/  ISETP.NE.AND.EX P2, PT, RZ, UR5, PT, P2 ;  /* 0x00000005ff007c0c */ /* 0x000fe2000bf45320 */
[----:B------:R2:W-:Y:S01]  /*1fe70*/  STSM.16.M88.4 [R102], R8 ;  /* 0x0000000866007844 */ /* 0x0005e20000000200 */
[----:B------:R-:W-:Y:S01]  /*1fe80*/  LOP3.LUT R128, R128, R129, RZ, 0x3c, !PT ;  /* 0x0000008180807212 */ /* 0x000fe200078e3cff */
[----:B------:R-:W-:Y:S01]  /*1fe90*/  IMAD.X R129, RZ, RZ, R135, P3 ;  /* 0x000000ffff817224 */ /* 0x000fe200018e0687 */
[----:B------:R-:W-:-:S02]  /*1fea0*/  MOV R118, R118 ;  /* 0x0000007600767202 */ /* 0x000fc40000000f00 */
[----:B0-----:R-:W-:Y:S02]  /*1feb0*/  F2FP.BF16.F32.PACK_AB R4, R73, R162 ;  /* 0x000000a24904723e */ /* 0x001fe400000010ff */
[----:B------:R-:W-:Y:S02]  /*1fec0*/  F2FP.BF16.F32.PACK_AB R5, R75, R74 ;  /* 0x0000004a4b05723e */ /* 0x000fe400000010ff */
[----:B------:R-:W-:Y:S02]  /*1fed0*/  F2FP.BF16.F32.PACK_AB R6, R77, R163 ;  /* 0x000000a34d06723e */ /* 0x000fe400000010ff */
[----:B------:R-:W-:Y:S01]  /*1fee0*/  F2FP.BF16.F32.PACK_AB R7, R79, R78 ;  /* 0x0000004e4f07723e */ /* 0x000fe200000010ff */
[----:B------:R0:W-:Y:S01]  /*1fef0*/  STSM.16.M88.4 [R106], R12 ;  /* 0x0000000c6a007844 */ /* 0x0001e20000000200 */
[----:B------:R-:W-:Y:S01]  /*1ff00*/  LOP3.LUT R130, R130, R131, RZ, 0x3c, !PT ;  /* 0x0000008382827212 */ /* 0x000fe200078e3cff */
[----:B------:R-:W-:Y:S01]  /*1ff10*/  IMAD.X R131, RZ, RZ, R135, P6 ;  /* 0x000000ffff837224 */ /* 0x000fe200030e0687 */
[----:B------:R-:W-:Y:S01]  /*1ff20*/  MOV R120, R120 ;  /* 0x0000007800787202 */ /* 0x000fe20000000f00 */
[----:B------:R-:W-:Y:S01]  /*1ff30*/  STSM.16.M88.4 [R110], R24 ;  /* 0x000000186e007844 */ /* 0x000fe20000000200 */
[----:B--2---:R-:W-:-:S02]  /*1ff40*/  F2FP.BF16.F32.PACK_AB R8, R81, R164 ;  /* 0x000000a45108723e */ /* 0x004fc400000010ff */
[----:B------:R-:W-:Y:S02]  /*1ff50*/  F2FP.BF16.F32.PACK_AB R9, R83, R82 ;  /* 0x000000525309723e */ /* 0x000fe400000010ff */
[----:B------:R-:W-:Y:S02]  /*1ff60*/  F2FP.BF16.F32.PACK_AB R10, R85, R165 ;  /* 0x000000a5550a723e */ /* 0x000fe400000010ff */
[----:B------:R-:W-:Y:S01]  /*1ff70*/  F2FP.BF16.F32.PACK_AB R11, R87, R86 ;  /* 0x00000056570b723e */ /* 0x000fe200000010ff */
[----:B------:R-:W-:Y:S01]  /*1ff80*/  IMAD.X R139, RZ, RZ, R135, P5 ;  /* 0x000000ffff8b7224 */ /* 0x000fe200028e0687 */
[----:B------:R-:W-:Y:S01]  /*1ff90*/  MOV R122, R122 ;  /* 0x0000007a007a7202 */ /* 0x000fe20000000f00 */
[----:B------:R-:W-:Y:S01]  /*1ffa0*/  STSM.16.M88.4 [R114], R28 ;  /* 0x0000001c72007844 */ /* 0x000fe20000000200 */
[----:B------:R-:W-:Y:S02]  /*1ffb0*/  MOV R124, R124 ;  /* 0x0000007c007c7202 */ /* 0x000fe40000000f00 */
[----:B0-----:R-:W-:-:S02]  /*1ffc0*/  F2FP.BF16.F32.PACK_AB R12, R89, R166 ;  /* 0x000000a6590c723e */ /* 0x001fc400000010ff */
[----:B------:R-:W-:Y:S02]  /*1ffd0*/  F2FP.BF16.F32.PACK_AB R13, R91, R90 ;  /* 0x0000005a5b0d723e */ /* 0x000fe400000010ff */
[----:B------:R-:W-:Y:S02]  /*1ffe0*/  F2FP.BF16.F32.PACK_AB R14, R93, R167 ;  /* 0x000000a75d0e723e */ /* 0x000fe400000010ff */
[----:B------:R-:W-:Y:S01]  /*1fff0*/  F2FP.BF16.F32.PACK_AB R15, R21, R20 ;  /* 0x00000014150f723e */ /* 0x000fe200000010ff */
[----:B------:R0:W-:Y:S01]  /*20000*/  STSM.16.M88.4 [R118], R4 ;  /* 0x0000000476007844 */ /* 0x0001e20000000200 */
[----:B------:R-:W-:Y:S02]  /*20010*/  F2FP.BF16.F32.PACK_AB R52, R97, R168 ;  /* 0x000000a86134723e */ /* 0x000fe400000010ff */
[----:B------:R-:W-:Y:S02]  /*20020*/  F2FP.BF16.F32.PACK_AB R53, R99, R98 ;  /* 0x000000626335723e */ /* 0x000fe400000010ff */
[----:B------:R-:W-:Y:S01]  /*20030*/  MOV R126, R126 ;  /* 0x0000007e007e7202 */ /* 0x000fe20000000f00 */
[----:B------:R2:W-:Y:S01]  /*20040*/  STSM.16.M88.4 [R120], R8 ;  /* 0x0000000878007844 */ /* 0x0005e20000000200 */
[----:B------:R-:W-:-:S02]  /*20050*/  MOV R128, R128 ;  /* 0x0000008000807202 */ /* 0x000fc40000000f00 */
[----:B------:R-:W-:Y:S01]  /*20060*/  MOV R130, R130 ;  /* 0x0000008200827202 */ /* 0x000fe20000000f00 */
[----:B------:R3:W-:Y:S01]  /*20070*/  STSM.16.M88.4 [R122], R12 ;  /* 0x0000000c7a007844 */ /* 0x0007e20000000200 */
[----:B-1----:R-:W-:Y:S02]  /*20080*/  MOV R36, R138 ;  /* 0x0000008a00247202 */ /* 0x002fe40000000f00 */
[----:B------:R-:W-:Y:S02]  /*20090*/  F2FP.BF16.F32.PACK_AB R153, R84, R80 ;  /* 0x000000505499723e */ /* 0x000fe400000010ff */
[----:B0-----:R-:W-:Y:S02]  /*200a0*/  F2FP.BF16.F32.PACK_AB R4, R113, R172 ;  /* 0x000000ac7104723e */ /* 0x001fe400000010ff */
[----:B------:R-:W-:Y:S02]  /*200b0*/  F2FP.BF16.F32.PACK_AB R5, R56, R50 ;  /* 0x000000323805723e */ /* 0x000fe400000010ff */
[----:B------:R-:W-:-:S02]  /*200c0*/  F2FP.BF16.F32.PACK_AB R6, R117, R173 ;  /* 0x000000ad7506723e */ /* 0x000fc400000010ff */
[----:B------:R-:W-:Y:S01]  /*200d0*/  F2FP.BF16.F32.PACK_AB R7, R64, R60 ;  /* 0x0000003c4007723e */ /* 0x000fe200000010ff */
[----:B------:R-:W-:Y:S01]  /*200e0*/  STSM.16.M88.4 [R124], R52 ;  /* 0x000000347c007844 */ /* 0x000fe20000000200 */
[----:B--2---:R-:W-:Y:S02]  /*200f0*/  F2FP.BF16.F32.PACK_AB R8, R112, R174 ;  /* 0x000000ae7008723e */ /* 0x004fe400000010ff */
[----:B------:R-:W-:Y:S02]  /*20100*/  F2FP.BF16.F32.PACK_AB R154, R133, R132 ;  /* 0x00000084859a723e */ /* 0x000fe400000010ff */
[----:B------:R-:W-:Y:S02]  /*20110*/  F2FP.BF16.F32.PACK_AB R9, R71, R68 ;  /* 0x000000444709723e */ /* 0x000fe400000010ff */
[----:B------:R-:W-:Y:S02]  /*20120*/  F2FP.BF16.F32.PACK_AB R10, R116, R175 ;  /* 0x000000af740a723e */ /* 0x000fe400000010ff */
[----:B------:R-:W-:Y:S01]  /*20130*/  F2FP.BF16.F32.PACK_AB R11, R76, R72 ;  /* 0x000000484c0b723e */ /* 0x000fe200000010ff */
[----:B------:R-:W-:Y:S01]  /*20140*/  STSM.16.M88.4 [R126], R40 ;  /* 0x000000287e007844 */ /* 0x000fe20000000200 */
[----:B------:R-:W-:Y:S01]  /*20150*/  MOV R142, R142 ;  /* 0x0000008e008e7202 */ /* 0x000fe20000000f00 */
[----:B---3--:R-:W0:Y:S01]  /*20160*/  LDC.64 R12, c[0x0][0xc00] ;  /* 0x00030000ff0c7b82 */ /* 0x008e220000000a00 */
[----:B------:R-:W-:Y:S01]  /*20170*/  F2FP.BF16.F32.PACK_AB R138, R141, R140 ;  /* 0x0000008c8d8a723e */ /* 0x000fe200000010ff */
[----:B------:R1:W-:Y:S01]  /*20180*/  STSM.16.M88.4 [R128], R4 ;  /* 0x0000000480007844 */ /* 0x0003e20000000200 */
[----:B------:R-:W-:-:S03]  /*20190*/  F2FP.BF16.F32.PACK_AB R139, R108, R104 ;  /* 0x000000686c8b723e */ /* 0x000fc600000010ff */
[----:B------:R-:W-:Y:S01]  /*201a0*/  STSM.16.M88.4 [R130], R8 ;  /* 0x0000000882007844 */ /* 0x000fe20000000200 */
[----:B------:R-:W-:Y:S01]  /*201b0*/  ULDC UR4, c[0x0][0xa88] ;  /* 0x0002a20000047ab9 */ /* 0x000fe20000000800 */
[----:B------:R-:W-:Y:S01]  /*201c0*/  IMAD.MOV.U32 R20, RZ, RZ, RZ ;  /* 0x000000ffff147224 */ /* 0x000fe200078e00ff */
[----:B------:R-:W2:Y:S01]  /*201d0*/  LDC R80, c[0x0][0xbe8] ;  /* 0x0002fa00ff507b82 */ /* 0x000ea20000000800 */
[----:B------:R-:W-:Y:S04]  /*201e0*/  STSM.16.M88.4 [R36], R152 ;  /* 0x0000009824007844 */ /* 0x000fe80000000200 */
[----:B------:R-:W-:Y:S03]  /*201f0*/  STSM.16.M88.4 [R142], R136 ;  /* 0x000000888e007844 */ /* 0x000fe60000000200 */
[----:B-1----:R-:W1:Y:S01]  /*20200*/  @P2 LDC.64 R4, c[0x0][0xc08] ;  /* 0x00030200ff042b82 */ /* 0x002e620000000a00 */
[----:B------:R4:W-:Y:S01]  /*20210*/  STSM.16.M88.4 [R2], R144 ;  /* 0x0000009002007844 */ /* 0x0009e20000000200 */
[----:B------:R-:W-:-:S02]  /*20220*/  IMAD.U32 R7, RZ, RZ, UR4 ;  /* 0x00000004ff077e24 */ /* 0x000fc4000f8e00ff */
[----:B0-----:R-:W-:-:S04]  /*20230*/  IMAD.WIDE R12, R180, 0x4, R12 ;  /* 0x00000004b40c7825 */ /* 0x001fc800078e020c */
[----:B------:R-:W-:Y:S01]  /*20240*/  BAR.SYNC.DEFER_BLOCKING 0x1, 0x100 ;  /* 0x0044000000007b1d */ /* 0x000fe20000010000 */
[----:B-1----:R-:W-:-:S05]  /*20250*/  @P2 IMAD.WIDE R4, R180, 0x4, R4 ;  /* 0x00000004b4042825 */ /* 0x002fca00078e0204 */
[----:B------:R0:W5:Y:S04]  /*20260*/  @P0 LDG.E R20, desc[UR60][R12.64] ;  /* 0x0000003c0c140981 */ /* 0x000168000c1e1900 */
[----:B------:R0:W5:Y:S01]  /*20270*/  @P2 LDG.E R7, desc[UR60][R4.64] ;  /* 0x0000003c04072981 */ /* 0x000162000c1e1900 */
[----:B--2---:R-:W-:-:S13]  /*20280*/  ISETP.NE.AND P1, PT, R80, 0x1, PT ;  /* 0x000000015000780c */ /* 0x004fda0003f25270 */
[----:B------:R-:W1:Y:S08]  /*20290*/  @P1 LDC R6, c[0x0][0xbec] ;  /* 0x0002fb00ff061b82 */ /* 0x000e700000000800 */
[----:B------:R-:W2:Y:S01]  /*202a0*/  @P1 LDC R15, c[0x0][0xbf0] ;  /* 0x0002fc00ff0f1b82 */ /* 0x000ea20000000800 */
[----:B----4-:R-:W-:Y:S01]  /*202b0*/  SHF.R.S32.HI R2, RZ, 0x1f, R178 ;  /* 0x0000001fff027819 */ /* 0x010fe200000114b2 */
[----:B0-----:R-:W-:Y:S06]  /*202c0*/  @P2 BRA `(.L_x_1843) ;  /* 0x0000000000102947 */ /* 0x001fec0003800000 */
[----:B------:R-:W-:Y:S05]  /*202d0*/  @!P0 BRA `(.L_x_1843) ;  /* 0x00000000000c8947 */ /* 0x000fea0003800000 */
[----:B------:R-:W3:Y:S04]  /*202e0*/  LDG.E R4, desc[UR60][R12.64] ;  /* 0x0000003c0c047981 */ /* 0x000ee8000c1e1900 */
[----:B-----5:R-:W3:Y:S02]  /*202f0*/  LDG.E R7, desc[UR60][R12.64+0x4] ;  /* 0x0000043c0c077981 */ /* 0x020ee4000c1e1900 */
[----:B---3--:R-:W-:-:S07]  /*20300*/  IMAD.IADD R7, R7, 0x1, -R4 ;  /* 0x0000000107077824 */ /* 0x008fce00078e0a04 */
.L_x_1843:
[----:B------:R-:W3:Y:S01]  /*20310*/  LDL R5, [R1+0x64] ;  /* 0x0000640001057983 */ /* 0x000ee20000100800 */
[----:B------:R-:W-:-:S03]  /*20320*/  ULDC.64 UR4, c[0x0][0xb90] ;  /* 0x0002e40000047ab9 */ /* 0x000fc60000000a00 */
[----:B------:R-:W4:Y:S01]  /*20330*/  LDL R87, [R1+0x70] ;  /* 0x0000700001577983 */ /* 0x000f220000100800 */
[----:B-----5:R-:W-:Y:S02]  /*20340*/  SHF.R.S32.HI R21, RZ, 0x1f, R20 ;  /* 0x0000001fff157819 */ /* 0x020fe40000011414 */
[----:B------:R-:W-:Y:S01]  /*20350*/  SHF.R.S32.HI R36, RZ, 0x1f, R180 ;  /* 0x0000001fff247819 */ /* 0x000fe200000114b4 */
[----:B------:R-:W3:Y:S01]  /*20360*/  LDL.LU R86, [R1+0x4c] ;  /* 0x00004c0001567983 */ /* 0x000ee20000300800 */
[----:B------:R-:W-:Y:S01]  /*20370*/  SEL R81, R180, RZ, !P0 ;  /* 0x000000ffb4517207 */ /* 0x000fe20004000000 */
[----:B------:R-:W-:Y:S01]  /*20380*/  IMAD R82, R7, R80, RZ ;  /* 0x0000005007527224 */ /* 0x000fe200078e02ff */
[----:B------:R-:W0:Y:S01]  /*20390*/  @P1 LDC R83, c[0x0][0xbec] ;  /* 0x0002fb00ff531b82 */ /* 0x000e220000000800 */
[----:B------:R-:W4:Y:S01]  /*203a0*/  LDL R84, [R1+0xc] ;  /* 0x00000c0001547983 */ /* 0x000f220000100800 */
[----:B------:R-:W-:Y:S01]  /*203b0*/  IMAD R4, R2, UR4, RZ ;  /* 0x0000000402047c24 */ /* 0x000fe2000f8e02ff */
[----:B------:R-:W-:-:S02]  /*203c0*/  SEL R36, R36, RZ, !P0 ;  /* 0x000000ff24247207 */ /* 0x000fc40004000000 */
[----:B------:R-:W4:Y:S01]  /*203d0*/  LDL R14, [R1+0xb0] ;  /* 0x0000b000010e7983 */ /* 0x000f220000100800 */
[C---:B------:R-:W-:Y:S02]  /*203e0*/  IMAD R13, R178.reuse, UR5, R4 ;  /* 0x00000005b20d7c24 */ /* 0x040fe4000f8e0204 */
[----:B------:R-:W0:Y:S01]  /*203f0*/  @P1 LDC R85, c[0x0][0xbf0] ;  /* 0x0002fc00ff551b82 */ /* 0x000e220000000800 */
[----:B------:R-:W4:Y:S01]  /*20400*/  LDL R10, [R1+0x80] ;  /* 0x00008000010a7983 */ /* 0x000f220000100800 */
[----:B---3--:R-:W-:Y:S02]  /*20410*/  IMAD.IADD R25, R5, 0x1, R86 ;  /* 0x0000000105197824 */ /* 0x008fe400078e0256 */
[----:B------:R-:W-:Y:S01]  /*20420*/  IMAD.WIDE.U32 R4, R178, UR4, R20 ;  /* 0x00000004b2047c25 */ /* 0x000fe2000f8e0014 */
[----:B------:R-:W-:-:S03]  /*20430*/  ULDC.64 UR4, c[0x0][0xb98] ;  /* 0x0002e60000047ab9 */ /* 0x000fc60000000a00 */
[----:B-1----:R-:W-:-:S04]  /*20440*/  @P1 IMAD.HI.U32 R6, R25, R6, RZ ;  /* 0x0000000619061227 */ /* 0x002fc800078e00ff */
[----:B------:R-:W-:Y:S01]  /*20450*/  IMAD.MOV.U32 R9, RZ, RZ, R25 ;  /* 0x000000ffff097224 */ /* 0x000fe200078e0019 */
[----:B--2---:R-:W-:Y:S01]  /*20460*/  @P1 SHF.R.U32.HI R9, RZ, R15, R6 ;  /* 0x0000000fff091219 */ /* 0x004fe20000011606 */
[----:B----4-:R-:W-:Y:S02]  /*20470*/  IMAD R11, R84, 0x8, R87 ;  /* 0x00000008540b7824 */ /* 0x010fe400078e0257 */
[----:B------:R-:W-:Y:S02]  /*20480*/  IMAD.IADD R5, R5, 0x1, R13 ;  /* 0x0000000105057824 */ /* 0x000fe400078e020d */
[----:B------:R-:W-:Y:S02]  /*20490*/  IMAD.SHL.U32 R11, R11, 0x8, RZ ;  /* 0x000000080b0b7824 */ /* 0x000fe400078e00ff */
[----:B------:R-:W-:Y:S02]  /*204a0*/  IMAD.MOV R13, RZ, RZ, -R9 ;  /* 0x000000ffff0d7224 */ /* 0x000fe400078e0a09 */
[----:B------:R-:W-:-:S04]  /*204b0*/  IMAD.WIDE R34, R11, 0x2, R34 ;  /* 0x000000020b227825 */ /* 0x000fc800078e0222 */
[----:B------:R-:W-:Y:S02]  /*204c0*/  IMAD R6, R36, UR4, RZ ;  /* 0x0000000424067c24 */ /* 0x000fe4000f8e02ff */
[----:B------:R-:W-:-:S04]  /*204d0*/  IMAD.WIDE.U32 R4, R81, UR4, R4 ;  /* 0x0000000451047c25 */ /* 0x000fc8000f8e0004 */
[----:B------:R-:W-:Y:S01]  /*204e0*/  IMAD R11, R80, R13, R25 ;  /* 0x0000000d500b7224 */ /* 0x000fe200078e0219 */
[----:B------:R-:W-:Y:S01]  /*204f0*/  SHF.R.S32.HI R13, RZ, 0x1f, R9 ;  /* 0x0000001fff0d7819 */ /* 0x000fe20000011409 */
[----:B------:R-:W-:Y:S01]  /*20500*/  IMAD R8, R81, UR5, R6 ;  /* 0x0000000551087c24 */ /* 0x000fe2000f8e0206 */
[----:B------:R-:W-:Y:S01]  /*20510*/  IADD3 R4, P0, R9, R4, RZ ;  /* 0x0000000409047210 */ /* 0x000fe20007f1e0ff */
[----:B------:R-:W-:Y:S01]  /*20520*/  ULDC.64 UR4, c[0x0][0xb88] ;  /* 0x0002e20000047ab9 */ /* 0x000fe20000000a00 */
        /* <DEDUP_REMOVED lines=8> */
[----:B------:R-:W-:Y:S02]  /*205b0*/  LEA.HI.X R4, R4, UR5, R5, 0x2, P0 ;  /* 0x0000000504047c11 */ /* 0x000fe400080f1405 */
[C---:B------:R-:W-:Y:S01]  /*205c0*/  IADD3 R33, P2, R34.reuse, 0x5000, RZ ;  /* 0x0000500022217810 */ /* 0x040fe20007f5e0ff */
[----:B------:R-:W-:Y:S01]  /*205d0*/  SHFL.IDX PT, R54, R6, RZ, 0x1c1f ;  /* 0x001c1fff06367589 */ /* 0x000fe200000e0000 */
[----:B------:R-:W-:Y:S01]  /*205e0*/  IADD3 R25, P0, R34, 0x3000, RZ ;  /* 0x0000300022197810 */ /* 0x000fe20007f1e0ff */
[----:B------:R-:W-:Y:S01]  /*205f0*/  IMAD.IADD R15, R14, 0x1, R86 ;  /* 0x000000010e0f7824 */ /* 0x000fe200078e0256 */
[----:B------:R-:W-:Y:S02]  /*20600*/  ULDC.64 UR4, c[0x0][0xaa0] ;  /* 0x0002a80000047ab9 */ /* 0x000fe40000000a00 */
[----:B------:R-:W-:Y:S02]  /*20610*/  LOP3.LUT R24, R25, 0x380, RZ, 0xc0, !PT ;  /* 0x0000038019187812 */ /* 0x000fe400078ec0ff */
[----:B------:R-:W-:-:S02]  /*20620*/  LOP3.LUT R32, R33, 0x380, RZ, 0xc0, !PT ;  /* 0x0000038021207812 */ /* 0x000fc400078ec0ff */
[----:B------:R-:W-:Y:S02]  /*20630*/  SHF.R.U64 R24, R24, 0x3, RZ ;  /* 0x0000000318187819 */ /* 0x000fe400000012ff */
[----:B------:R-:W-:Y:S02]  /*20640*/  SHF.R.U64 R32, R32, 0x3, RZ ;  /* 0x0000000320207819 */ /* 0x000fe400000012ff */
[----:B------:R-:W-:Y:S01]  /*20650*/  LOP3.LUT R24, R24, R25, RZ, 0x3c, !PT ;  /* 0x0000001918187212 */ /* 0x000fe200078e3cff */
[--C-:B------:R-:W-:Y:S01]  /*20660*/  IMAD.X R25, RZ, RZ, R35.reuse, P0 ;  /* 0x000000ffff197224 */ /* 0x100fe200000e0623 */
[----:B------:R-:W-:Y:S02]  /*20670*/  IADD3 R53, P0, R34, 0x9000, RZ ;  /* 0x0000900022357810 */ /* 0x000fe40007f1e0ff */
[----:B------:R-:W-:Y:S01]  /*20680*/  LOP3.LUT R32, R32, R33, RZ, 0x3c, !PT ;  /* 0x0000002120207212 */ /* 0x000fe200078e3cff */
[----:B------:R-:W-:Y:S01]  /*20690*/  IMAD.X R33, RZ, RZ, R35, P2 ;  /* 0x000000ffff217224 */ /* 0x000fe200010e0623 */
[----:B------:R-:W-:-:S02]  /*206a0*/  LOP3.LUT R52, R53, 0x380, RZ, 0xc0, !PT ;  /* 0x0000038035347812 */ /* 0x000fc400078ec0ff */
[----:B------:R-:W-:Y:S01]  /*206b0*/  IADD3 R61, P2, R34, 0xb000, RZ ;  /* 0x0000b000223d7810 */ /* 0x000fe20007f5e0ff */
[----:B------:R-:W1:Y:S01]  /*206c0*/  SHFL.IDX PT, R55, R4, RZ, 0x1c1f ;  /* 0x001c1fff04377589 */ /* 0x000e6200000e0000 */
[----:B------:R-:W-:Y:S02]  /*206d0*/  SHF.R.U64 R52, R52, 0x3, RZ ;  /* 0x0000000334347819 */ /* 0x000fe400000012ff */
[----:B------:R-:W-:Y:S02]  /*206e0*/  LOP3.LUT R60, R61, 0x380, RZ, 0xc0, !PT ;  /* 0x000003803d3c7812 */ /* 0x000fe400078ec0ff */
[----:B------:R-:W-:Y:S01]  /*206f0*/  LOP3.LUT R52, R52, R53, RZ, 0x3c, !PT ;  /* 0x0000003534347212 */ /* 0x000fe200078e3cff */
[----:B------:R-:W-:Y:S01]  /*20700*/  IMAD.X R53, RZ, RZ, R35, P0 ;  /* 0x000000ffff357224 */ /* 0x000fe200000e0623 */
[----:B------:R-:W-:Y:S02]  /*20710*/  SHF.R.U64 R60, R60, 0x3, RZ ;  /* 0x000000033c3c7819 */ /* 0x000fe400000012ff */
[----:B------:R-:W-:-:S02]  /*20720*/  LOP3.LUT P0, RZ, R10, 0x3, RZ, 0xc0, !PT ;  /* 0x000000030aff7812 */ /* 0x000fc4000780c0ff */
[----:B------:R-:W-:Y:S01]  /*20730*/  LOP3.LUT R60, R60, R61, RZ, 0x3c, !PT ;  /* 0x0000003d3c3c7212 */ /* 0x000fe200078e3cff */
[----:B------:R-:W-:Y:S01]  /*20740*/  IMAD.X R61, RZ, RZ, R35, P2 ;  /* 0x000000ffff3d7224 */ /* 0x000fe200010e0623 */
[C---:B------:R-:W-:Y:S01]  /*20750*/  ISETP.GE.OR P2, PT, R15.reuse, R82, P0 ;  /* 0x000000520f00720c */ /* 0x040fe20000746670 */
[----:B------:R-:W-:Y:S04]  /*20760*/  SHFL.IDX PT, R58, R6, 0x1, 0x1c1f ;  /* 0x003c1f00063a7f89 */ /* 0x000fe800000e0000 */
[----:B------:R-:W2:Y:S01]  /*20770*/  SHFL.IDX PT, R59, R4, 0x1, 0x1c1f ;  /* 0x003c1f00043b7f89 */ /* 0x000ea200000e0000 */
[----:B------:R-:W-:-:S05]  /*20780*/  VIADD R5, R15, 0x8 ;  /* 0x000000080f057836 */ /* 0x000fca0000000000 */
[----:B------:R-:W-:Y:S02]  /*20790*/  ISETP.GE.OR P0, PT, R5, R82, P0 ;  /* 0x000000520500720c */ /* 0x000fe40000706670 */
[----:B-1----:R1:W-:Y:S02]  /*207a0*/  @!P2 ST.E desc[UR60][R54.64], R3 ;  /* 0x000000033600a985 */ /* 0x0023e4000c10193c */
[----:B-1----:R-:W-:-:S04]  /*207b0*/  IMAD R3, R21, UR4, RZ ;  /* 0x0000000415037c24 */ /* 0x002fc8000f8e02ff */
[C---:B------:R-:W-:Y:S02]  /*207c0*/  IMAD R3, R20.reuse, UR5, R3 ;  /* 0x0000000514037c24 */ /* 0x040fe4000f8e0203 */
[----:B------:R-:W-:Y:S01]  /*207d0*/  IMAD.WIDE.U32 R20, R20, UR4, RZ ;  /* 0x0000000414147c25 */ /* 0x000fe2000f8e00ff */
[----:B------:R-:W-:Y:S02]  /*207e0*/  ULDC.64 UR4, c[0x0][0xae8] ;  /* 0x0002ba0000047ab9 */ /* 0x000fe40000000a00 */
[----:B--2---:R1:W-:Y:S01]  /*207f0*/  @!P0 ST.E desc[UR60][R58.64], R0 ;  /* 0x000000003a008985 */ /* 0x0043e2000c10193c */
[----:B------:R-:W-:Y:S02]  /*20800*/  IMAD.IADD R3, R21, 0x1, R3 ;  /* 0x0000000115037824 */ /* 0x000fe400078e0203 */
[----:B------:R-:W-:Y:S01]  /*20810*/  IMAD R21, R87, 0x20, R84 ;  /* 0x0000002057157824 */ /* 0x000fe200078e0254 */
[----:B------:R-:W-:Y:S01]  /*20820*/  IADD3 R9, P5, R34, 0x1000, RZ ;  /* 0x0000100022097810 */ /* 0x000fe20007fbe0ff */
[----:B------:R-:W-:Y:S01]  /*20830*/  IMAD.IADD R87, R84, 0x1, R86 ;  /* 0x0000000154577824 */ /* 0x000fe200078e0256 */
[----:B------:R-:W-:-:S02]  /*20840*/  IADD3 R13, P4, R34, 0x2000, RZ ;  /* 0x00002000220d7810 */ /* 0x000fc40007f9e0ff */
[C---:B------:R-:W-:Y:S02]  /*20850*/  IADD3 R29, P3, R34.reuse, 0x4000, RZ ;  /* 0x00004000221d7810 */ /* 0x040fe40007f7e0ff */
[----:B------:R-:W-:Y:S01]  /*20860*/  IADD3 R41, P6, R34, 0x6000, RZ ;  /* 0x0000600022297810 */ /* 0x000fe20007fde0ff */
[----:B-1----:R-:W-:Y:S01]  /*20870*/  IMAD R0, R2, UR4, RZ ;  /* 0x0000000402007c24 */ /* 0x002fe2000f8e02ff */
[----:B------:R-:W-:Y:S01]  /*20880*/  LOP3.LUT R11, R34, 0x380, RZ, 0xc0, !PT ;  /* 0x00000380220b7812 */ /* 0x000fe200078ec0ff */
[----:B------:R-:W-:Y:S01]  /*20890*/  IMAD.MOV.U32 R2, RZ, RZ, R20 ;  /* 0x000000ffff027224 */ /* 0x000fe200078e0014 */
[----:B------:R-:W5:Y:S01]  /*208a0*/  LD.E.128 R24, desc[UR60][R24.64] ;  /* 0x0000003c18187980 */ /* 0x000f62000c101d00 */
[----:B------:R-:W-:-:S03]  /*208b0*/  IMAD.IADD R20, R86, 0x1, R21 ;  /* 0x0000000156147824 */ /* 0x000fc600078e0215 */
[----:B------:R1:W5:Y:S01]  /*208c0*/  LDL R86, [R1] ;  /* 0x0000000001567983 */ /* 0x0003620000100800 */
[----:B------:R-:W-:Y:S02]  /*208d0*/  LOP3.LUT R8, R9, 0x380, RZ, 0xc0, !PT ;  /* 0x0000038009087812 */ /* 0x000fe400078ec0ff */
[----:B------:R-:W-:Y:S01]  /*208e0*/  LOP3.LUT R12, R13, 0x380, RZ, 0xc0, !PT ;  /* 0x000003800d0c7812 */ /* 0x000fe200078ec0ff */
[----:B------:R-:W-:Y:S01]  /*208f0*/  IMAD.MOV.U32 R5, RZ, RZ, R35 ;  /* 0x000000ffff057224 */ /* 0x000fe200078e0023 */
[----:B------:R-:W-:Y:S01]  /*20900*/  LOP3.LUT R28, R29, 0x380, RZ, 0xc0, !PT ;  /* 0x000003801d1c7812 */ /* 0x000fe200078ec0ff */
[----:B------:R-:W5:Y:S01]  /*20910*/  LD.E.128 R52, desc[UR60][R52.64] ;  /* 0x0000003c34347980 */ /* 0x000f62000c101d00 */
[----:B------:R-:W-:Y:S02]  /*20920*/  SHF.R.U64 R8, R8, 0x3, RZ ;  /* 0x0000000308087819 */ /* 0x000fe400000012ff */
[----:B------:R-:W-:Y:S01]  /*20930*/  SHF.R.U64 R12, R12, 0x3, RZ ;  /* 0x000000030c0c7819 */ /* 0x000fe200000012ff */
[----:B------:R-:W5:Y:S01]  /*20940*/  LD.E.128 R60, desc[UR60][R60.64] ;  /* 0x0000003c3c3c7980 */ /* 0x000f62000c101d00 */
[----:B------:R-:W-:-:S02]  /*20950*/  SHF.R.U64 R28, R28, 0x3, RZ ;  /* 0x000000031c1c7819 */ /* 0x000fc400000012ff */
[----:B------:R-:W-:Y:S01]  /*20960*/  LOP3.LUT R8, R8, R9, RZ, 0x3c, !PT ;  /* 0x0000000908087212 */ /* 0x000fe200078e3cff */
[--C-:B------:R-:W-:Y:S01]  /*20970*/  IMAD.X R9, RZ, RZ, R35.reuse, P5 ;  /* 0x000000ffff097224 */ /* 0x100fe200028e0623 */
[----:B------:R-:W-:Y:S01]  /*20980*/  LOP3.LUT R12, R12, R13, RZ, 0x3c, !PT ;  /* 0x0000000d0c0c7212 */ /* 0x000fe200078e3cff */
[--C-:B------:R-:W-:Y:S01]  /*20990*/  IMAD.X R13, RZ, RZ, R35.reuse, P4 ;  /* 0x000000ffff0d7224 */ /* 0x100fe200020e0623 */
[----:B------:R-:W-:Y:S01]  /*209a0*/  LOP3.LUT R28, R28, R29, RZ, 0x3c, !PT ;  /* 0x0000001d1c1c7212 */ /* 0x000fe200078e3cff */
[----:B------:R-:W-:Y:S01]  /*209b0*/  IMAD.X R29, RZ, RZ, R35, P3 ;  /* 0x000000ffff1d7224 */ /* 0x000fe200018e0623 */
[C---:B------:R-:W-:Y:S02]  /*209c0*/  IADD3 R45, P5, R34.reuse, 0x7000, RZ ;  /* 0x00007000222d7810 */ /* 0x040fe40007fbe0ff */
[----:B------:R-:W-:Y:S02]  /*209d0*/  IADD3 R49, P4, R34, 0x8000, RZ ;  /* 0x0000800022317810 */ /* 0x000fe40007f9e0ff */
[----:B------:R-:W-:Y:S01]  /*209e0*/  LOP3.LUT R40, R41, 0x380, RZ, 0xc0, !PT ;  /* 0x0000038029287812 */ /* 0x000fe200078ec0ff */
[----:B------:R-:W-:Y:S01]  /*209f0*/  IMAD R21, R178, UR5, R0 ;  /* 0x00000005b2157c24 */ /* 0x000fe2000f8e0200 */
[----:B------:R-:W-:Y:S01]  /*20a00*/  IADD3 R57, P3, R34, 0xa000, RZ ;  /* 0x0000a00022397810 */ /* 0x000fe20007f7e0ff */
[----:B------:R-:W-:Y:S01]  /*20a10*/  IMAD.WIDE.U32 R2, R178, UR4, R2 ;  /* 0x00000004b2027c25 */ /* 0x000fe2000f8e0002 */
[----:B------:R-:W-:Y:S01]  /*20a20*/  LOP3.LUT R44, R45, 0x380, RZ, 0xc0, !PT ;  /* 0x000003802d2c7812 */ /* 0x000fe200078ec0ff */
[----:B------:R-:W-:Y:S01]  /*20a30*/  ULDC.64 UR4, c[0x0][0xaf0] ;  /* 0x0002bc0000047ab9 */ /* 0x000fe20000000a00 */
[----:B------:R-:W-:Y:S01]  /*20a40*/  LOP3.LUT R48, R49, 0x380, RZ, 0xc0, !PT ;  /* 0x0000038031307812 */ /* 0x000fe200078ec0ff */
[----:B------:R-:W5:Y:S01]  /*20a50*/  LD.E.128 R12, desc[UR60][R12.64] ;  /* 0x0000003c0c0c7980 */ /* 0x000f62000c101d00 */
[----:B------:R-:W-:-:S02]  /*20a60*/  LOP3.LUT R56, R57, 0x380, RZ, 0xc0, !PT ;  /* 0x0000038039387812 */ /* 0x000fc400078ec0ff */
[----:B------:R-:W-:Y:S01]  /*20a70*/  SHF.R.U64 R40, R40, 0x3, RZ ;  /* 0x0000000328287819 */ /* 0x000fe200000012ff */
[----:B------:R-:W5:Y:S01]  /*20a80*/  LD.E.128 R28, desc[UR60][R28.64] ;  /* 0x0000003c1c1c7980 */ /* 0x000f62000c101d00 */
        /* <DEDUP_REMOVED lines=11> */
[----:B------:R-:W-:Y:S01]  /*20b40*/  IADD3 R65, P6, R34, 0xc000, RZ ;  /* 0x0000c00022417810 */ /* 0x000fe20007fde0ff */
[----:B0-----:R-:W-:Y:S01]  /*20b50*/  @P1 IMAD.HI.U32 R0, R20, R83, RZ ;  /* 0x0000005314001227 */ /* 0x001fe200078e00ff */
[C---:B------:R-:W-:Y:S01]  /*20b60*/  IADD3 R69, P5, R34.reuse, 0xd000, RZ ;  /* 0x0000d00022457810 */ /* 0x040fe20007fbe0ff */
[----:B------:R-:W5:Y:S01]  /*20b70*/  LD.E.128 R40, desc[UR60][R40.64] ;  /* 0x0000003c28287980 */ /* 0x000f62000c101d00 */
[----:B------:R-:W-:-:S02]  /*20b80*/  IADD3 R73, P4, R34, 0xe000, RZ ;  /* 0x0000e00022497810 */ /* 0x000fc40007f9e0ff */
[----:B------:R-:W-:Y:S01]  /*20b90*/  IADD3 R7, P3, R34, 0xf000, RZ ;  /* 0x0000f00022077810 */ /* 0x000fe20007f7e0ff */
[----:B------:R-:W-:Y:S01]  /*20ba0*/  IMAD.IADD R3, R3, 0x1, R21 ;  /* 0x0000000103037824 */ /* 0x000fe200078e0215 */
[----:B------:R-:W-:Y:S01]  /*20bb0*/  LOP3.LUT R64, R65, 0x380, RZ, 0xc0, !PT ;  /* 0x0000038041407812 */ /* 0x000fe200078ec0ff */
[----:B------:R-:W-:Y:S01]  /*20bc0*/  IMAD R36, R36, UR4, RZ ;  /* 0x0000000424247c24 */ /* 0x000fe2000f8e02ff */
[----:B------:R-:W-:Y:S01]  /*20bd0*/  LOP3.LUT R68, R69, 0x380, RZ, 0xc0, !PT ;  /* 0x0000038045447812 */ /* 0x000fe200078ec0ff */
[----:B------:R-:W5:Y:S01]  /*20be0*/  LD.E.128 R44, desc[UR60][R44.64] ;  /* 0x0000003c2c2c7980 */ /* 0x000f62000c101d00 */
[----:B------:R-:W-:Y:S02]  /*20bf0*/  LOP3.LUT R72, R73, 0x380, RZ, 0xc0, !PT ;  /* 0x0000038049487812 */ /* 0x000fe400078ec0ff */
[----:B------:R-:W-:Y:S01]  /*20c00*/  LOP3.LUT R6, R7, 0x380, RZ, 0xc0, !PT ;  /* 0x0000038007067812 */ /* 0x000fe200078ec0ff */
[----:B------:R-:W-:Y:S01]  /*20c10*/  IMAD.MOV.U32 R21, RZ, RZ, R20 ;  /* 0x000000ffff157224 */ /* 0x000fe200078e0014 */
[----:B------:R-:W-:Y:S01]  /*20c20*/  SHF.R.U64 R64, R64, 0x3, RZ ;  /* 0x0000000340407819 */ /* 0x000fe200000012ff */
[----:B------:R-:W5:Y:S01]  /*20c30*/  LD.E.128 R48, desc[UR60][R48.64] ;  /* 0x0000003c30307980 */ /* 0x000f62000c101d00 */
[----:B------:R-:W-:-:S02]  /*20c40*/  SHF.R.U64 R68, R68, 0x3, RZ ;  /* 0x0000000344447819 */ /* 0x000fc400000012ff */
[----:B------:R-:W-:Y:S01]  /*20c50*/  SHF.R.U64 R72, R72, 0x3, RZ ;  /* 0x0000000348487819 */ /* 0x000fe200000012ff */
[----:B------:R-:W5:Y:S01]  /*20c60*/  LD.E.128 R56, desc[UR60][R56.64] ;  /* 0x0000003c38387980 */ /* 0x000f62000c101d00 */
[----:B------:R-:W-:Y:S02]  /*20c70*/  @P1 SHF.R.U32.HI R21, RZ, R85, R0 ;  /* 0x00000055ff151219 */ /* 0x000fe40000011600 */
[----:B------:R-:W-:Y:S02]  /*20c80*/  SHF.R.U64 R11, R11, 0x3, RZ ;  /* 0x000000030b0b7819 */ /* 0x000fe400000012ff */
[----:B------:R-:W-:Y:S01]  /*20c90*/  SHF.R.U64 R6, R6, 0x3, RZ ;  /* 0x0000000306067819 */ /* 0x000fe200000012ff */
[C---:B------:R-:W-:Y:S01]  /*20ca0*/  IMAD R83, R81.reuse, UR5, R36 ;  /* 0x0000000551537c24 */ /* 0x040fe2000f8e0224 */
[----:B------:R-:W-:Y:S01]  /*20cb0*/  LOP3.LUT R64, R64, R65, RZ, 0x3c, !PT ;  /* 0x0000004140407212 */ /* 0x000fe200078e3cff */
[----:B------:R-:W-:Y:S01]  /*20cc0*/  IMAD.WIDE.U32 R2, R81, UR4, R2 ;  /* 0x0000000451027c25 */ /* 0x000fe2000f8e0002 */
[----:B------:R-:W-:Y:S01]  /*20cd0*/  LOP3.LUT R68, R68, R69, RZ, 0x3c, !PT ;  /* 0x0000004544447212 */ /* 0x000fe200078e3cff */
[----:B------:R-:W-:Y:S01]  /*20ce0*/  ULDC.64 UR4, c[0x0][0xae0] ;  /* 0x0002b80000047ab9 */ /* 0x000fe20000000a00 */
[----:B------:R-:W-:Y:S01]  /*20cf0*/  LOP3.LUT R72, R72, R73, RZ, 0x3c, !PT ;  /* 0x0000004948487212 */ /* 0x000fe200078e3cff */
[----:B------:R-:W-:Y:S01]  /*20d00*/  IMAD.X R65, RZ, RZ, R35, P6 ;  /* 0x000000ffff417224 */ /* 0x000fe200030e0623 */
[----:B------:R-:W-:Y:S01]  /*20d10*/  SHF.R.S32.HI R0, RZ, 0x1f, R21 ;  /* 0x0000001fff007819 */ /* 0x000fe20000011415 */
[--C-:B------:R-:W-:Y:S01]  /*20d20*/  IMAD.X R69, RZ, RZ, R35.reuse, P5 ;  /* 0x000000ffff457224 */ /* 0x100fe200028e0623 */
[----:B------:R-:W-:Y:S01]  /*20d30*/  LOP3.LUT R4, R11, R34, RZ, 0x3c, !PT ;  /* 0x000000220b047212 */ /* 0x000fe200078e3cff */
[--C-:B------:R-:W-:Y:S01]  /*20d40*/  IMAD.X R73, RZ, RZ, R35.reuse, P4 ;  /* 0x000000ffff497224 */ /* 0x100fe200020e0623 */
[----:B------:R-:W-:Y:S01]  /*20d50*/  LOP3.LUT R76, R6, R7, RZ, 0x3c, !PT ;  /* 0x00000007064c7212 */ /* 0x000fe200078e3cff */
[----:B------:R-:W-:Y:S01]  /*20d60*/  IMAD.X R77, RZ, RZ, R35, P3 ;  /* 0x000000ffff4d7224 */ /* 0x000fe200018e0623 */
[----:B------:R-:W5:Y:S01]  /*20d70*/  LD.E.128 R8, desc[UR60][R8.64] ;  /* 0x0000003c08087980 */ /* 0x000f62000c101d00 */
[----:B------:R-:W-:-:S02]  /*20d80*/  IMAD.MOV R81, RZ, RZ, -R21 ;  /* 0x000000ffff517224 */ /* 0x000fc400078e0a15 */
[----:B------:R-:W-:Y:S01]  /*20d90*/  IMAD R0, R0, UR4, RZ ;  /* 0x0000000400007c24 */ /* 0x000fe2000f8e02ff */
[----:B------:R-:W5:Y:S01]  /*20da0*/  LD.E.128 R4, desc[UR60][R4.64] ;  /* 0x0000003c04047980 */ /* 0x000f62000c101d00 */
[----:B------:R-:W-:Y:S02]  /*20db0*/  IMAD R81, R80, R81, R20 ;  /* 0x0000005150517224 */ /* 0x000fe400078e0214 */
[----:B------:R-:W-:Y:S01]  /*20dc0*/  IMAD.IADD R3, R3, 0x1, R83 ;  /* 0x0000000103037824 */ /* 0x000fe200078e0253 */
[----:B------:R-:W5:Y:S01]  /*20dd0*/  LD.E.128 R32, desc[UR60][R32.64] ;  /* 0x0000003c20207980 */ /* 0x000f62000c101d00 */
[----:B------:R-:W-:-:S03]  /*20de0*/  IMAD R83, R21, UR5, R0 ;  /* 0x0000000515537c24 */ /* 0x000fc6000f8e0200 */
[----:B------:R-:W5:Y:S01]  /*20df0*/  LD.E.128 R64, desc[UR60][R64.64] ;  /* 0x0000003c40407980 */ /* 0x000f62000c101d00 */
[----:B------:R-:W-:-:S03]  /*20e00*/  SHF.R.S32.HI R0, RZ, 0x1f, R81 ;  /* 0x0000001fff007819 */ /* 0x000fc60000011451 */
[----:B------:R-:W5:Y:S04]  /*20e10*/  LD.E.128 R68, desc[UR60][R68.64] ;  /* 0x0000003c44447980 */ /* 0x000f68000c101d00 */
[----:B------:R-:W5:Y:S04]  /*20e20*/  LD.E.128 R72, desc[UR60][R72.64] ;  /* 0x0000003c48487980 */ /* 0x000f68000c101d00 */
[----:B------:R-:W5:Y:S01]  /*20e30*/  LD.E.128 R76, desc[UR60][R76.64] ;  /* 0x0000003c4c4c7980 */ /* 0x000f62000c101d00 */
[----:B------:R-:W-:Y:S01]  /*20e40*/  IMAD.WIDE.U32 R2, R21, UR4, R2 ;  /* 0x0000000415027c25 */ /* 0x000fe2000f8e0002 */
[----:B------:R-:W-:Y:S01]  /*20e50*/  ULDC.64 UR4, c[0x0][0xad8] ;  /* 0x0002b60000047ab9 */ /* 0x000fe20000000a00 */
        /* <DEDUP_REMOVED lines=8> */
[----:B------:R-:W-:Y:S01]  /*20ee0*/  IMAD.WIDE.U32 R2, R81, UR4, R2 ;  /* 0x0000000451027c25 */ /* 0x000fe2000f8e0002 */
[----:B------:R-:W-:-:S03]  /*20ef0*/  ISETP.GE.AND P2, PT, R87, R82, PT ;  /* 0x000000525700720c */ /* 0x000fc60003f46270 */
[----:B------:R-:W-:Y:S01]  /*20f00*/  IMAD R83, R81, UR5, R0 ;  /* 0x0000000551537c24 */ /* 0x000fe2000f8e0200 */
[----:B------:R-:W-:Y:S01]  /*20f10*/  ULDC.64 UR4, c[0x0][0xa80] ;  /* 0x0002a00000047ab9 */ /* 0x000fe20000000a00 */
[----:B------:R-:W-:Y:S01]  /*20f20*/  VIADD R0, R18, 0x30820 ;  /* 0x0003082012007836 */ /* 0x000fe20000000000 */
[C---:B------:R-:W-:Y:S01]  /*20f30*/  LEA R36, P3, R2.reuse, UR4, 0x1 ;  /* 0x0000000402247c11 */ /* 0x040fe2000f8608ff */
[----:B------:R-:W-:Y:S02]  /*20f40*/  IMAD.IADD R3, R3, 0x1, R83 ;  /* 0x0000000103037824 */ /* 0x000fe400078e0253 */
[----:B------:R-:W-:Y:S01]  /*20f50*/  VIADD R21, R87, 0x20 ;  /* 0x0000002057157836 */ /* 0x000fe20000000000 */
[----:B------:R-:W-:Y:S02]  /*20f60*/  PRMT R0, RZ, 0x654, R0 ;  /* 0x00000654ff007816 */ /* 0x000fe40000000000 */
[----:B------:R-:W-:Y:S02]  /*20f70*/  LEA.HI.X R83, R2, UR5, R3, 0x1, P3 ;  /* 0x0000000502537c11 */ /* 0x000fe400098f0c03 */
[-C--:B------:R-:W-:Y:S01]  /*20f80*/  ISETP.GE.AND P1, PT, R21, R82.reuse, PT ;  /* 0x000000521500720c */ /* 0x080fe20003f26270 */
[----:B------:R-:W-:Y:S01]  /*20f90*/  VIADD R21, R87, 0x40 ;  /* 0x0000004057157836 */ /* 0x000fe20000000000 */
[----:B0-----:R1:W0:Y:S01]  /*20fa0*/  SHFL.IDX PT, R84, R36, RZ, 0x181f ;  /* 0x00181fff24547589 */ /* 0x00122200000e0000 */
[----:B------:R-:W-:Y:S01]  /*20fb0*/  BSSY B1, `(.L_x_1844) ;  /* 0x0000016000017945 */ /* 0x000fe20003800000 */
[----:B------:R2:W-:Y:S02]  /*20fc0*/  SYNCS.ARRIVE.TRANS64.RED.A1T0 RZ, [R0+URZ], RZ ;  /* 0x000000ff00ff79a7 */ /* 0x0005e4000810043f */
[----:B------:R-:W-:Y:S01]  /*20fd0*/  ISETP.GE.AND P0, PT, R21, R82, PT ;  /* 0x000000521500720c */ /* 0x000fe20003f06270 */
[----:B--2---:R1:W2:Y:S01]  /*20fe0*/  SHFL.IDX PT, R0, R83, RZ, 0x181f ;  /* 0x00181fff53007589 */ /* 0x0042a200000e0000 */
[----:B------:R-:W-:Y:S11]  /*20ff0*/  @P2 BRA `(.L_x_1845) ;  /* 0x0000000000442947 */ /* 0x000ff60003800000 */
        /* <DEDUP_REMOVED lines=17> */
.L_x_1845:
[----:B------:R-:W-:Y:S05]  /*21110*/  BSYNC B1 ;  /* 0x0000000000017941 */ /* 0x000fea0003800000 */
.L_x_1844:
        /* <DEDUP_REMOVED lines=9> */
[CC--:B---3--:R-:W-:Y:S02]  /*211b0*/  @!P4 LEA R2, P6, R16.reuse, R20.reuse, 0x1 ;  /* 0x000000141002c211 */ /* 0x0c8fe400078c08ff */
        /* <DEDUP_REMOVED lines=11> */
.L_x_1847:
[----:B------:R-:W-:Y:S05]  /*21270*/  BSYNC B1 ;  /* 0x0000000000017941 */ /* 0x000fea0003800000 */
.L_x_1846:
        /* <DEDUP_REMOVED lines=9> */
[CC--:B---3--:R-:W-:Y:S02]  /*21310*/  @!P3 LEA R2, P6, R16.reuse, R8.reuse, 0x1 ;  /* 0x000000081002b211 */ /* 0x0c8fe400078c08ff */
        /* <DEDUP_REMOVED lines=11> */
.L_x_1849:
[----:B------:R-:W-:Y:S05]  /*213d0*/  BSYNC B1 ;  /* 0x0000000000017941 */ /* 0x000fea0003800000 */
.L_x_1848:
[----:B0-----:R-:W-:Y:S01]  /*213e0*/  VIADD R3, R87, 0x60 ;  /* 0x0000006057037836 */ /* 0x001fe20000000000 */
[----:B-12-4-:R-:W4:Y:S04]  /*213f0*/  SHFL.IDX PT, R83, R83, 0x3, 0x181f ;  /* 0x00781f0053537f89 */ /* 0x016f2800000e0000 */
[----:B------:R-:W-:Y:S01]  /*21400*/  ISETP.GE.AND P0, PT, R3, R82, PT ;  /* 0x000000520300720c */ /* 0x000fe20003f06270 */
[----:B------:R-:W0:-:S12]  /*21410*/  SHFL.IDX PT, R36, R36, 0x3, 0x181f ;  /* 0x00781f0024247f89 */ /* 0x000e1800000e0000 */
[----:B------:R-:W-:Y:S05]  /*21420*/  @P0 BRA `(.L_x_1850) ;  /* 0x0000000c00980947 */ /* 0x000fea0003800000 */
[----:B------:R-:W-:Y:S02]  /*21430*/  ULDC UR4, c[0x0][0xac8] ;  /* 0x0002b20000047ab9 */ /* 0x000fe40000000800 */
[----:B------:R-:W-:Y:S02]  /*21440*/  ISETP.GE.AND P3, PT, R16, UR4, PT ;  /* 0x0000000410007c0c */ /* 0x000fe4000bf66270 */
[----:B------:R-:W-:Y:S02]  /*21450*/  ISETP.GE.AND P4, PT, R205, UR4, PT ;  /* 0x00000004cd007c0c */ /* 0x000fe4000bf86270 */
[----:B------:R-:W-:-:S09]  /*21460*/  ISETP.GE.AND P5, PT, R19, UR4, PT ;  /* 0x0000000413007c0c */ /* 0x000fd2000bfa6270 */
[CC--:B0-----:R-:W-:Y:S02]  /*21470*/  @!P3 LEA R2, P0, R16.reuse, R36.reuse, 0x1 ;  /* 0x000000241002b211 */ /* 0x0c1fe400078008ff */
[-C--:B------:R-:W-:Y:S02]  /*21480*/  @!P4 LEA R4, P1, R203, R36.reuse, 0x1 ;  /* 0x00000024cb04c211 */ /* 0x080fe400078208ff */
[----:B------:R-:W-:Y:S02]  /*21490*/  @!P5 LEA R6, P2, R19, R36, 0x1 ;  /* 0x000000241306d211 */ /* 0x000fe400078408ff */
[-C--:B----4-:R-:W-:Y:S02]  /*214a0*/  @!P3 LEA.HI.X R3, R16, R83.reuse, R17, 0x1, P0 ;  /* 0x000000531003b211 */ /* 0x090fe400000f0c11 */
        /* <DEDUP_REMOVED lines=11> */
.L_x_1842:
[----:B------:R-:W2:Y:S01]  /*21560*/  LDL R9, [R1+0x78] ;  /* 0x0000780001097983 */ /* 0x000ea20000100800 */
[----:B------:R-:W-:Y:S01]  /*21570*/  ULDC.64 UR4, c[0x0][0xc00] ;  /* 0x0003000000047ab9 */ /* 0x000fe20000000a00 */
[----:B------:R-:W2:Y:S01]  /*21580*/  LDC.64 R2, c[0x0][0xc00] ;  /* 0x00030000ff027b82 */ /* 0x000ea20000000a00 */
[----:B------:R-:W-:Y:S01]  /*21590*/  ISETP.NE.U32.AND P0, PT, RZ, UR4, PT ;  /* 0x00000004ff007c0c */ /* 0x000fe2000bf05070 */
[----:B0-----:R-:W-:-:S03]  /*215a0*/  IMAD.MOV.U32 R6, RZ, RZ, RZ ;  /* 0x000000ffff067224 */ /* 0x001fc600078e00ff */
[----:B------:R-:W-:Y:S01]  /*215b0*/  ISETP.NE.AND.EX P0, PT, RZ, UR5, PT, P0 ;  /* 0x00000005ff007c0c */ /* 0x000fe2000bf05300 */
[----:B------:R-:W-:Y:S02]  /*215c0*/  ULDC.64 UR4, c[0x0][0xc08] ;  /* 0x0003020000047ab9 */ /* 0x000fe40000000a00 */
[----:B------:R-:W-:Y:S01]  /*215d0*/  ISETP.NE.U32.AND P1, PT, RZ, UR4, PT ;  /* 0x00000004ff007c0c */ /* 0x000fe2000bf25070 */
[----:B------:R-:W0:Y:S03]  /*215e0*/  LDC R25, c[0x0][0xbe8] ;  /* 0x0002fa00ff197b82 */ /* 0x000e260000000800 */
[----:B------:R-:W-:-:S13]  /*215f0*/  ISETP.NE.AND.EX P1, PT, RZ, UR5, PT, P1 ;  /* 0x00000005ff007c0c */ /* 0x000fda000bf25310 */
[----:B------:R-:W3:Y:S01]  /*21600*/  @P1 LDC.64 R4, c[0x0][0xc08] ;  /* 0x00030200ff041b82 */ /* 0x000ee20000000a00 */
[----:B------:R-:W-:Y:S02]  /*21610*/  ULDC UR4, c[0x0][0xa88] ;  /* 0x0002a20000047ab9 */ /* 0x000fe40000000800 */
[----:B------:R-:W-:Y:S01]  /*21620*/  IMAD.U32 R0, RZ, RZ, UR4 ;  /* 0x00000004ff007e24 */ /* 0x000fe2000f8e00ff */
[----:B------:R-:W4:Y:S01]  /*21630*/  S2R R8, SR_TID.X ;  /* 0x0000000000087919 */ /* 0x000f220000002100 */
[----:B--2---:R-:W-:-:S04]  /*21640*/  IMAD.WIDE R2, R9, 0x4, R2 ;  /* 0x0000000409027825 */ /* 0x004fc800078e0202 */
[----:B---3--:R-:W-:Y:S01]  /*21650*/  @P1 IMAD.WIDE R4, R9, 0x4, R4 ;  /* 0x0000000409041825 */ /* 0x008fe200078e0204 */
[----:B------:R2:W5:Y:S04]  /*21660*/  @P0 LDG.E R6, desc[UR60][R2.64] ;  /* 0x0000003c02060981 */ /* 0x000568000c1e1900 */
[----:B------:R2:W5:Y:S01]  /*21670*/  @P1 LDG.E R0, desc[UR60][R4.64] ;  /* 0x0000003c04001981 */ /* 0x000562000c1e1900 */
[----:B0-----:R-:W-:Y:S01]  /*21680*/  ISETP.NE.AND P2, PT, R25, 0x1, PT ;  /* 0x000000011900780c */ /* 0x001fe20003f45270 */
[----:B----4-:R-:W-:-:S05]  /*21690*/  VIADD R7, R8, 0xffffff80 ;  /* 0xffffff8008077836 */ /* 0x010fca0000000000 */
[----:B------:R-:W-:Y:S02]  /*216a0*/  ISETP.GE.AND P3, PT, R7, 0x80, PT ;  /* 0x000000800700780c */ /* 0x000fe40003f66270 */
[----:B------:R-:W-:-:S05]  /*216b0*/  SHF.R.S32.HI R7, RZ, 0x1f, R9 ;  /* 0x0000001fff077819 */ /* 0x000fca0000011409 */
[----:B------:R-:W0:Y:S08]  /*216c0*/  @P2 LDC R14, c[0x0][0xbec] ;  /* 0x0002fb00ff0e2b82 */ /* 0x000e300000000800 */
[----:B------:R-:W3:Y:S01]  /*216d0*/  @P2 LDC R27, c[0x0][0xbf0] ;  /* 0x0002fc00ff1b2b82 */ /* 0x000ee20000000800 */
[----:B--2---:R-:W-:Y:S05]  /*216e0*/  @P1 BRA `(.L_x_1851) ;  /* 0x0000000000101947 */ /* 0x004fea0003800000 */
[----:B------:R-:W-:Y:S05]  /*216f0*/  @!P0 BRA `(.L_x_1851) ;  /* 0x00000000000c8947 */ /* 0x000fea0003800000 */
[----:B------:R-:W2:Y:S04]  /*21700*/  LDG.E R5, desc[UR60][R2.64] ;  /* 0x0000003c02057981 */ /* 0x000ea8000c1e1900 */
[----:B-----5:R-:W2:Y:S02]  /*21710*/  LDG.E R0, desc[UR60][R2.64+0x4] ;  /* 0x0000043c02007981 */ /* 0x020ea4000c1e1900 */
[----:B--2---:R-:W-:-:S07]  /*21720*/  IMAD.IADD R0, R0, 0x1, -R5 ;  /* 0x0000000100007824 */ /* 0x004fce00078e0a05 */
.L_x_1851:
[----:B------:R-:W2:Y:S04]  /*21730*/  LDL R24, [R1+0x74] ;  /* 0x0000740001187983 */ /* 0x000ea80000100800 */
[----:B------:R4:W5:Y:S01]  /*21740*/  LDL R20, [R1+0x4c] ;  /* 0x00004c0001147983 */ /* 0x0009620000100800 */
[----:B------:R-:W-:Y:S01]  /*21750*/  BSSY B1, `(.L_x_1852) ;  /* 0x000002c000017945 */ /* 0x000fe20003800000 */
[----:B------:R-:W-:Y:S02]  /*21760*/  SEL R13, R9, RZ, !P0 ;  /* 0x000000ff090d7207 */ /* 0x000fe40004000000 */
[----:B------:R-:W-:Y:S02]  /*21770*/  SEL R12, R7, RZ, !P0 ;  /* 0x000000ff070c7207 */ /* 0x000fe40004000000 */
[----:B-----5:R-:W-:-:S02]  /*21780*/  SHF.R.S32.HI R11, RZ, 0x1f, R6 ;  /* 0x0000001fff0b7819 */ /* 0x020fc40000011406 */
[----:B--2---:R-:W-:Y:S01]  /*21790*/  SHF.R.S32.HI R10, RZ, 0x1f, R24 ;  /* 0x0000001fff0a7819 */ /* 0x004fe20000011418 */
[----:B----4-:R-:W-:Y:S06]  /*217a0*/  @P3 BRA `(.L_x_1853) ;  /* 0x0000000000983947 */ /* 0x010fec0003800000 */
[----:B------:R-:W2:Y:S01]  /*217b0*/  LDC R9, c[0x0][0xbe8] ;  /* 0x0002fa00ff097b82 */ /* 0x000ea20000000800 */
[----:B------:R-:W-:Y:S01]  /*217c0*/  IADD3 R8, R20, -0x80, R8 ;  /* 0xffffff8014087810 */ /* 0x000fe20007ffe008 */
[----:B--2---:R-:W-:-:S05]  /*217d0*/  IMAD R2, R0, R9, RZ ;  /* 0x0000000900027224 */ /* 0x004fca00078e02ff */
[----:B------:R-:W-:-:S13]  /*217e0*/  ISETP.GE.AND P0, PT, R8, R2, PT ;  /* 0x000000020800720c */ /* 0x000fda0003f06270 */
[----:B------:R-:W-:Y:S05]  /*217f0*/  @P0 BRA `(.L_x_1853) ;  /* 0x0000000000840947 */ /* 0x000fea0003800000 */
[----:B------:R-:W-:Y:S01]  /*21800*/  ISETP.NE.AND P0, PT, R9, 0x1, PT ;  /* 0x000000010900780c */ /* 0x000fe20003f05270 */
[----:B------:R-:W-:Y:S01]  /*21810*/  ULDC.64 UR4, c[0x0][0xb90] ;  /* 0x0002e40000047ab9 */ /* 0x000fe20000000a00 */
[----:B------:R-:W-:Y:S02]  /*21820*/  IMAD.MOV.U32 R2, RZ, RZ, R6 ;  /* 0x000000ffff027224 */ /* 0x000fe400078e0006 */
[----:B------:R-:W-:Y:S02]  /*21830*/  IMAD R7, R10, UR4, RZ ;  /* 0x000000040a077c24 */ /* 0x000fe4000f8e02ff */
[----:B------:R-:W-:Y:S02]  /*21840*/  IMAD.MOV.U32 R3, RZ, RZ, R11 ;  /* 0x000000ffff037224 */ /* 0x000fe400078e000b */
[----:B------:R-:W-:Y:S02]  /*21850*/  IMAD.MOV.U32 R5, RZ, RZ, R8 ;  /* 0x000000ffff057224 */ /* 0x000fe400078e0008 */
[----:B------:R-:W-:-:S03]  /*21860*/  IMAD.WIDE.U32 R2, R24, UR4, R2 ;  /* 0x0000000418027c25 */ /* 0x000fc6000f8e0002 */
[----:B------:R-:W2:Y:S01]  /*21870*/  @P0 LDC R15, c[0x0][0xbec] ;  /* 0x0002fb00ff0f0b82 */ /* 0x000ea20000000800 */
[----:B------:R-:W-:Y:S01]  /*21880*/  IMAD R7, R24, UR5, R7 ;  /* 0x0000000518077c24 */ /* 0x000fe2000f8e0207 */
[----:B------:R-:W-:-:S03]  /*21890*/  ULDC.64 UR4, c[0x0][0xb98] ;  /* 0x0002e60000047ab9 */ /* 0x000fc60000000a00 */
[----:B------:R-:W-:-:S03]  /*218a0*/  IMAD.IADD R3, R3, 0x1, R7 ;  /* 0x0000000103037824 */ /* 0x000fc600078e0207 */
[----:B------:R-:W4:Y:S01]  /*218b0*/  @P0 LDC R21, c[0x0][0xbf0] ;  /* 0x0002fc00ff150b82 */ /* 0x000f220000000800 */
[----:B------:R-:W-:-:S04]  /*218c0*/  IMAD.WIDE.U32 R2, R13, UR4, R2 ;  /* 0x000000040d027c25 */ /* 0x000fc8000f8e0002 */
[----:B--2---:R-:W-:-:S05]  /*218d0*/  @P0 IMAD.HI.U32 R4, R8, R15, RZ ;  /* 0x0000000f08040227 */ /* 0x004fca00078e00ff */
        /* <DEDUP_REMOVED lines=19> */
.L_x_1853:
[----:B------:R-:W-:Y:S05]  /*21a10*/  BSYNC B1 ;  /* 0x0000000000017941 */ /* 0x000fea0003800000 */
.L_x_1852:
[----:B--2---:R-:W2:Y:S01]  /*21a20*/  LDL R4, [R1+0x70] ;  /* 0x0000700001047983 */ /* 0x004ea20000100800 */
[----:B------:R-:W-:-:S03]  /*21a30*/  ULDC.64 UR4, c[0x0][0xaa0] ;  /* 0x0002a80000047ab9 */ /* 0x000fc60000000a00 */
[----:B------:R-:W2:Y:S04]  /*21a40*/  LDL R8, [R1+0xc] ;  /* 0x00000c0001087983 */ /* 0x000ea80000100800 */
[----:B------:R4:W5:Y:S01]  /*21a50*/  LDL R15, [R1] ;  /* 0x00000000010f7983 */ /* 0x0009620000100800 */
        /* <DEDUP_REMOVED lines=15> */
[----:B------:R-:W-:Y:S01]  /*21b50*/  BSSY B1, `(.L_x_1854) ;  /* 0x0000031000017945 */ /* 0x000fe20003800000 */
[----:B--2---:R-:W-:-:S04]  /*21b60*/  IMAD R4, R4, 0x20, R8 ;  /* 0x0000002004047824 */ /* 0x004fc800078e0208 */
[----:B------:R-:W-:-:S04]  /*21b70*/  IMAD.IADD R9, R20, 0x1, R4 ;  /* 0x0000000114097824 */ /* 0x000fc800078e0204 */
[----:B0-----:R-:W-:-:S04]  /*21b80*/  @P2 IMAD.HI.U32 R4, R9, R14, RZ ;  /* 0x0000000e09042227 */ /* 0x001fc800078e00ff */
[----:B------:R-:W-:Y:S01]  /*21b90*/  IMAD.MOV.U32 R5, RZ, RZ, R9 ;  /* 0x000000ffff057224 */ /* 0x000fe200078e0009 */
[----:B---3--:R-:W-:-:S04]  /*21ba0*/  @P2 SHF.R.U32.HI R5, RZ, R27, R4 ;  /* 0x0000001bff052219 */ /* 0x008fc80000011604 */
[--C-:B------:R-:W-:Y:S01]  /*21bb0*/  SHF.R.S32.HI R4, RZ, 0x1f, R5.reuse ;  /* 0x0000001fff047819 */ /* 0x100fe20000011405 */
[----:B------:R-:W-:-:S04]  /*21bc0*/  IMAD.MOV R6, RZ, RZ, -R5 ;  /* 0x000000ffff067224 */ /* 0x000fc800078e0a05 */
[----:B------:R-:W-:Y:S02]  /*21bd0*/  IMAD R4, R4, UR4, RZ ;  /* 0x0000000404047c24 */ /* 0x000fe4000f8e02ff */
[----:B------:R-:W-:Y:S02]  /*21be0*/  IMAD R7, R25, R6, R9 ;  /* 0x0000000619077224 */ /* 0x000fe400078e0209 */
[C---:B------:R-:W-:Y:S02]  /*21bf0*/  IMAD R9, R5.reuse, UR5, R4 ;  /* 0x0000000505097c24 */ /* 0x040fe4000f8e0204 */
[----:B------:R-:W-:Y:S01]  /*21c00*/  IMAD.WIDE.U32 R2, R5, UR4, R2 ;  /* 0x0000000405027c25 */ /* 0x000fe2000f8e0002 */
[----:B------:R-:W-:Y:S01]  /*21c10*/  SHF.R.S32.HI R4, RZ, 0x1f, R7 ;  /* 0x0000001fff047819 */ /* 0x000fe20000011407 */
[----:B------:R-:W-:Y:S02]  /*21c20*/  ULDC.64 UR4, c[0x0][0xad8] ;  /* 0x0002b60000047ab9 */ /* 0x000fe40000000a00 */
[----:B------:R-:W-:-:S02]  /*21c30*/  IMAD.IADD R3, R3, 0x1, R9 ;  /* 0x0000000103037824 */ /* 0x000fc400078e0209 */
[----:B------:R-:W-:Y:S02]  /*21c40*/  IMAD R4, R4, UR4, RZ ;  /* 0x0000000404047c24 */ /* 0x000fe4000f8e02ff */
[----:B------:R-:W-:Y:S02]  /*21c50*/  IMAD.IADD R6, R8, 0x1, R20 ;  /* 0x0000000108067824 */ /* 0x000fe400078e0214 */
[----:B------:R-:W-:Y:S02]  /*21c60*/  IMAD R25, R0, R25, RZ ;  /* 0x0000001900197224 */ /* 0x000fe400078e02ff */
        /* <DEDUP_REMOVED lines=10> */
[----:B------:R4:W0:Y:S02]  /*21d10*/  SHFL.IDX PT, R2, R4, RZ, 0x181f ;  /* 0x00181fff04027589 */ /* 0x00082400000e0000 */
        /* <DEDUP_REMOVED lines=11> */
[----:B------:R3:W-:Y:S01]  /*21dd0*/  @!P5 ST.E.128 desc[UR60][R8.64], RZ ;  /* 0x000000ff0800d985 */ /* 0x0007e2000c101d3c */
[----:B------:R-:W-:Y:S02]  /*21de0*/  @!P4 LEA.HI.X R11, R203, R0, R224, 0x1, P6 ;  /* 0x00000000cb0bc211 */ /* 0x000fe400030f0ce0 */
[----:B------:R-:W-:-:S03]  /*21df0*/  @!P3 LEA R12, P6, R19, R2, 0x1 ;  /* 0x00000002130cb211 */ /* 0x000fc600078c08ff */
[----:B------:R3:W-:Y:S01]  /*21e00*/  @!P4 ST.E.128 desc[UR60][R10.64], RZ ;  /* 0x000000ff0a00c985 */ /* 0x0007e2000c101d3c */
[----:B-----5:R-:W-:Y:S02]  /*21e10*/  @!P3 LEA.HI.X R13, R19, R0, R15, 0x1, P6 ;  /* 0x00000000130db211 */ /* 0x020fe400030f0c0f */
[----:B------:R-:W-:-:S03]  /*21e20*/  @!P2 LEA R2, P6, R23, R2, 0x1 ;  /* 0x000000021702a211 */ /* 0x000fc600078c08ff */
[----:B------:R3:W-:Y:S01]  /*21e30*/  @!P3 ST.E.128 desc[UR60][R12.64], RZ ;  /* 0x000000ff0c00b985 */ /* 0x0007e2000c101d3c */
[----:B------:R-:W-:-:S05]  /*21e40*/  @!P2 LEA.HI.X R3, R23, R0, R228, 0x1, P6 ;  /* 0x000000001703a211 */ /* 0x000fca00030f0ce4 */
[----:B------:R3:W-:Y:S04]  /*21e50*/  @!P2 ST.E.128 desc[UR60][R2.64], RZ ;  /* 0x000000ff0200a985 */ /* 0x0007e8000c101d3c */
.L_x_1855:
[----:B------:R-:W-:Y:S05]  /*21e60*/  BSYNC B1 ;  /* 0x0000000000017941 */ /* 0x000fea0003800000 */
.L_x_1854:
[----:B--2---:R2:W1:Y:S01]  /*21e70*/  SHFL.IDX PT, R0, R5, 0x1, 0x181f ;  /* 0x00381f0005007f89 */ /* 0x00446200000e0000 */
[----:B------:R-:W-:Y:S03]  /*21e80*/  BSSY B1, `(.L_x_1856) ;  /* 0x0000014000017945 */ /* 0x000fe60003800000 */
[----:B0--3--:R2:W0:Y:S01]  /*21e90*/  SHFL.IDX PT, R2, R4, 0x1, 0x181f ;  /* 0x00381f0004027f89 */ /* 0x00942200000e0000 */
[----:B------:R-:W-:Y:S05]  /*21ea0*/  @P1 BRA `(.L_x_1857) ;  /* 0x0000000000441947 */ /* 0x000fea0003800000 */
[----:B------:R-:W-:Y:S02]  /*21eb0*/  ULDC UR4, c[0x0][0xac8] ;  /* 0x0002b20000047ab9 */ /* 0x000fe40000000800 */
[----:B------:R-:W-:Y:S02]  /*21ec0*/  ISETP.GE.AND P4, PT, R16, UR4, PT ;  /* 0x0000000410007c0c */ /* 0x000fe4000bf86270 */
[----:B------:R-:W-:Y:S02]  /*21ed0*/  ISETP.GE.AND P3, PT, R205, UR4, PT ;  /* 0x00000004cd007c0c */ /* 0x000fe4000bf66270 */
[----:B------:R-:W-:Y:S02]  /*21ee0*/  ISETP.GE.AND P2, PT, R19, UR4, PT ;  /* 0x0000000413007c0c */ /* 0x000fe4000bf46270 */
[----:B------:R-:W-:-:S07]  /*21ef0*/  ISETP.GE.AND P1, PT, R23, UR4, PT ;  /* 0x0000000417007c0c */ /* 0x000fce000bf26270 */
[CC--:B0-----:R-:W-:Y:S02]  /*21f00*/  @!P4 LEA R8, P6, R16.reuse, R2.reuse, 0x1 ;  /* 0x000000021008c211 */ /* 0x0c1fe400078c08ff */
[----:B------:R-:W-:Y:S02]  /*21f10*/  @!P3 LEA R10, P5, R203, R2, 0x1 ;  /* 0x00000002cb0ab211 */ /* 0x000fe400078a08ff */
[----:B-1----:R-:W-:Y:S02]  /*21f20*/  @!P4 LEA.HI.X R9, R16, R0, R17, 0x1, P6 ;  /* 0x000000001009c211 */ /* 0x002fe400030f0c11 */
[----:B------:R-:W-:Y:S02]  /*21f30*/  @!P2 LEA R12, P6, R19, R2, 0x1 ;  /* 0x00000002130ca211 */ /* 0x000fe400078c08ff */
[----:B------:R-:W-:Y:S01]  /*21f40*/  @!P3 LEA.HI.X R11, R203, R0, R224, 0x1, P5 ;  /* 0x00000000cb0bb211 */ /* 0x000fe200028f0ce0 */
[----:B------:R3:W-:Y:S01]  /*21f50*/  @!P4 ST.E.128 desc[UR60][R8.64], RZ ;  /* 0x000000ff0800c985 */ /* 0x0007e2000c101d3c */
[----:B------:R-:W-:-:S02]  /*21f60*/  @!P1 LEA R2, P5, R23, R2, 0x1 ;  /* 0x0000000217029211 */ /* 0x000fc400078a08ff */
[-C--:B-----5:R-:W-:Y:S01]  /*21f70*/  @!P2 LEA.HI.X R13, R19, R0.reuse, R15, 0x1, P6 ;  /* 0x00000000130da211 */ /* 0x0a0fe200030f0c0f */
[----:B------:R3:W-:Y:S01]  /*21f80*/  @!P3 ST.E.128 desc[UR60][R10.64], RZ ;  /* 0x000000ff0a00b985 */ /* 0x0007e2000c101d3c */
[----:B------:R-:W-:-:S03]  /*21f90*/  @!P1 LEA.HI.X R3, R23, R0, R228, 0x1, P5 ;  /* 0x0000000017039211 */ /* 0x000fc600028f0ce4 */
[----:B------:R3:W-:Y:S04]  /*21fa0*/  @!P2 ST.E.128 desc[UR60][R12.64], RZ ;  /* 0x000000ff0c00a985 */ /* 0x0007e8000c101d3c */
[----:B------:R3:W-:Y:S02]  /*21fb0*/  @!P1 ST.E.128 desc[UR60][R2.64], RZ ;  /* 0x000000ff02009985 */ /* 0x0007e4000c101d3c */
.L_x_1857:
[----:B------:R-:W-:Y:S05]  /*21fc0*/  BSYNC B1 ;  /* 0x0000000000017941 */ /* 0x000fea0003800000 */
.L_x_1856:
[----:B-1----:R1:W1:Y:S01]  /*21fd0*/  SHFL.IDX PT, R0, R5, 0x2, 0x181f ;  /* 0x00581f0005007f89 */ /* 0x00226200000e0000 */
[----:B------:R-:W-:Y:S03]  /*21fe0*/  BSSY B1, `(.L_x_1858) ;  /* 0x0000014000017945 */ /* 0x000fe60003800000 */
[----:B0--3--:R0:W3:Y:S01]  /*21ff0*/  SHFL.IDX PT, R2, R4, 0x2, 0x181f ;  /* 0x00581f0004027f89 */ /* 0x0090e200000e0000 */
        /* <DEDUP_REMOVED lines=9> */
[----:B-1----:R-:W-:Y:S02]  /*22090*/  @!P3 LEA.HI.X R9, R16, R0, R17, 0x1, P6 ;  /* 0x000000001009b211 */ /* 0x002fe400030f0c11 */
[----:B------:R-:W-:Y:S02]  /*220a0*/  @!P0 LEA R2, P6, R23, R2, 0x1 ;  /* 0x0000000217028211 */ /* 0x000fe400078c08ff */
[-C--:B------:R-:W-:Y:S01]  /*220b0*/  @!P2 LEA.HI.X R11, R203, R0.reuse, R224, 0x1, P5 ;  /* 0x00000000cb0ba211 */ /* 0x080fe200028f0ce0 */
[----:B------:R1:W-:Y:S01]  /*220c0*/  @!P3 ST.E.128 desc[UR60][R8.64], RZ ;  /* 0x000000ff0800b985 */ /* 0x0003e2000c101d3c */
[----:B-----5:R-:W-:-:S02]  /*220d0*/  @!P1 LEA.HI.X R13, R19, R0, R15, 0x1, P4 ;  /* 0x00000000130d9211 */ /* 0x020fc400020f0c0f */
[----:B------:R-:W-:Y:S01]  /*220e0*/  @!P0 LEA.HI.X R3, R23, R0, R228, 0x1, P6 ;  /* 0x0000000017038211 */ /* 0x000fe200030f0ce4 */
[----:B------:R1:W-:Y:S04]  /*220f0*/  @!P2 ST.E.128 desc[UR60][R10.64], RZ ;  /* 0x000000ff0a00a985 */ /* 0x0003e8000c101d3c */
[----:B------:R1:W-:Y:S04]  /*22100*/  @!P1 ST.E.128 desc[UR60][R12.64], RZ ;  /* 0x000000ff0c009985 */ /* 0x0003e8000c101d3c */
[----:B------:R1:W-:Y:S02]  /*22110*/  @!P0 ST.E.128 desc[UR60][R2.64], RZ ;  /* 0x000000ff02008985 */ /* 0x0003e4000c101d3c */
.L_x_1859:
[----:B------:R-:W-:Y:S05]  /*22120*/  BSYNC B1 ;  /* 0x0000000000017941 */ /* 0x000fea0003800000 */
.L_x_1858:
[----:B-1----:R-:W-:Y:S01]  /*22130*/  VIADD R0, R6, 0x60 ;  /* 0x0000006006007836 */ /* 0x002fe20000000000 */
[----:B--2-4-:R-:W1:Y:S04]  /*22140*/  SHFL.IDX PT, R5, R5, 0x3, 0x181f ;  /* 0x00781f0005057f89 */ /* 0x014e6800000e0000 */
[----:B------:R-:W-:Y:S01]  /*22150*/  ISETP.GE.AND P0, PT, R0, R25, PT ;  /* 0x000000190000720c */ /* 0x000fe20003f06270 */
[----:B---3--:R2:W3:-:S12]  /*22160*/  SHFL.IDX PT, R2, R4, 0x3, 0x181f ;  /* 0x00781f0004027f89 */ /* 0x0084d800000e0000 */
[----:B--2---:R-:W-:Y:S05]  /*22170*/  @P0 BRA `(.L_x_1850) ;  /* 0x0000000000440947 */ /* 0x004fea0003800000 */
[----:B------:R-:W-:Y:S02]  /*22180*/  ULDC UR4, c[0x0][0xac8] ;  /* 0x0002b20000047ab9 */ /* 0x000fe40000000800 */
[----:B------:R-:W-:Y:S02]  /*22190*/  ISETP.GE.AND P3, PT, R16, UR4, PT ;  /* 0x0000000410007c0c */ /* 0x000fe4000bf66270 */
[----:B------:R-:W-:Y:S02]  /*221a0*/  ISETP.GE.AND P2, PT, R205, UR4, PT ;  /* 0x00000004cd007c0c */ /* 0x000fe4000bf46270 */
[----:B------:R-:W-:Y:S02]  /*221b0*/  ISETP.GE.AND P1, PT, R19, UR4, PT ;  /* 0x0000000413007c0c */ /* 0x000fe4000bf26270 */
[----:B------:R-:W-:-:S07]  /*221c0*/  ISETP.GE.AND P0, PT, R23, UR4, PT ;  /* 0x0000000417007c0c */ /* 0x000fce000bf06270 */
[CC--:B---3--:R-:W-:Y:S02]  /*221d0*/  @!P3 LEA R6, P6, R16.reuse, R2.reuse, 0x1 ;  /* 0x000000021006b211 */ /* 0x0c8fe400078c08ff */
[-C--:B------:R-:W-:Y:S02]  /*221e0*/  @!P2 LEA R8, P5, R203, R2.reuse, 0x1 ;  /* 0x00000002cb08a211 */ /* 0x080fe400078a08ff */
[-C--:B------:R-:W-:Y:S02]  /*221f0*/  @!P1 LEA R10, P4, R19, R2.reuse, 0x1 ;  /* 0x00000002130a9211 */ /* 0x080fe400078808ff */
[-C--:B-1----:R-:W-:Y:S02]  /*22200*/  @!P3 LEA.HI.X R7, R16, R5.reuse, R17, 0x1, P6 ;  /* 0x000000051007b211 */ /* 0x082fe400030f0c11 */
        /* <DEDUP_REMOVED lines=8> */
.L_x_1850:
[----:B------:R-:W-:Y:S05]  /*22290*/  BSYNC B0 ;  /* 0x0000000000007941 */ /* 0x000fea0003800000 */
.L_x_1841:
[----:B------:R-:W-:Y:S02]  /*222a0*/  ULDC UR4, c[0x0][0xc3c] ;  /* 0x00030f0000047ab9 */ /* 0x000fe40000000800 */
[----:B------:R-:W-:-:S13]  /*222b0*/  ISETP.GE.AND P0, PT, R39, UR4, PT ;  /* 0x0000000427007c0c */ /* 0x000fda000bf06270 */
[----:B------:R-:W-:Y:S05]  /*222c0*/  @!P0 BRA `(.L_x_1860) ;  /* 0xfffffdf000488947 */ /* 0x000fea000383ffff */
[----:B------:R-:W-:Y:S05]  /*222d0*/  BRA `(.L_x_1557) ;  /* 0x0000007800687947 */ /* 0x000fea0003800000 */
.L_x_1555:
        /* <DEDUP_REMOVED lines=16> */
.L_x_1861:
        /* <DEDUP_REMOVED lines=41> */
.L_x_1867:
        /* <DEDUP_REMOVED lines=12> */
.L_x_1866:
[----:B------:R-:W-:Y:S05]  /*22730*/  BSYNC B0 ;  /* 0x0000000000007941 */ /* 0x000fea0003800000 */
.L_x_1865:
        /* <DEDUP_REMOVED lines=20> */
.L_x_1863:
        /* <DEDUP_REMOVED lines=20> */
.L_x_1868:
[----:B---3--:R-:W-:Y:S01]  /*229c0*/  IMAD R16, R16, UR5, R13 ;  /* 0x0000000510107c24 */ /* 0x008fe2000f8e020d */
[----:B------:R-:W-:Y:S01]  /*229d0*/  IABS R2, R6 ;  /* 0x0000000600027213 */ /* 0x000fe20000000000 */
[----:B01----:R-:W-:-:S03]  /*229e0*/  IMAD.MOV R11, RZ, RZ, -R3 ;  /* 0x000000ffff0b7224 */ /* 0x003fc600078e0a03 */
[----:B--2---:R-:W-:Y:S01]  /*229f0*/  IADD3 R9, -R16, UR6, RZ ;  /* 0x0000000610097c10 */ /* 0x004fe2000fffe1ff */
        /* <DEDUP_REMOVED lines=24> */
[----:B------:R-:W-:-:S04]  /*22b80*/  VIADDMNMX R18, R10, UR5, R7, PT ;  /* 0x000000050a127c46 */ /* 0x000fc8000b800107 */
[-C--:B------:R-:W-:Y:S02]  /*22b90*/  IABS R10, R18.reuse ;  /* 0x00000012000a7213 */ /* 0x080fe40000000000 */
[----:B------:R-:W-:Y:S02]  /*22ba0*/  IABS R6, R18 ;  /* 0x0000001200067213 */ /* 0x000fe40000000000 */
        /* <DEDUP_REMOVED lines=20> */
[----:B------:R-:W-:-:S06]  /*22cf0*/  @P0 VIADD R2, R2, 0x1 ;  /* 0x0000000102020836 */ /* 0x000fcc0000000000 */
[----:B------:R-:W-:Y:S01]  /*22d00*/  @!P2 IMAD.MOV R2, RZ, RZ, -R2 ;  /* 0x000000ffff02a224 */ /* 0x000fe200078e0a02 */
[----:B------:R-:W-:Y:S01]  /*22d10*/  @!P1 LOP3.LUT R2, RZ, R18, RZ, 0x33, !PT ;  /* 0x00000012ff029212 */ /* 0x000fe200078e33ff */
[----:B------:R-:W-:-:S03]  /*22d20*/  IMAD.MOV R18, RZ, RZ, -R18 ;  /* 0x000000ffff127224 */ /* 0x000fc600078e0a12 */
[----:B------:R-:W-:Y:S01]  /*22d30*/  LOP3.LUT R17, RZ, R2, RZ, 0x33, !PT ;  /* 0x00000002ff117212 */ /* 0x000fe200078e33ff */
[----:B------:R-:W-:-:S04]  /*22d40*/  IMAD R18, R2, R18, R3 ;  /* 0x0000001202127224 */ /* 0x000fc800078e0203 */
[----:B------:R-:W-:Y:S01]  /*22d50*/  IMAD.IADD R17, R4, 0x1, R17 ;  /* 0x0000000104117824 */ /* 0x000fe200078e0211 */
[----:B------:R-:W-:Y:S06]  /*22d60*/  BRA `(.L_x_1869) ;  /* 0x00000000000c7947 */ /* 0x000fec0003800000 */
.L_x_1864:
[----:B------:R-:W-:Y:S02]  /*22d70*/  IMAD.MOV.U32 R17, RZ, RZ, RZ ;  /* 0x000000ffff117224 */ /* 0x000fe400078e00ff */
[----:B------:R-:W-:Y:S02]  /*22d80*/  IMAD.U32 R16, RZ, RZ, UR6 ;  /* 0x00000006ff107e24 */ /* 0x000fe4000f8e00ff */
[----:B------:R-:W-:-:S07]  /*22d90*/  IMAD.MOV.U32 R18, RZ, RZ, RZ ;  /* 0x000000ffff127224 */ /* 0x000fce00078e00ff */
.L_x_1869:
[----:B------:R-:W-:-:S13]  /*22da0*/  ISETP.NE.AND P0, PT, R5, RZ, PT ;  /* 0x000000ff0500720c */ /* 0x000fda0003f05270 */
[----:B------:R-:W0:Y:S01]  /*22db0*/  @!P0 S2R R3, SR_CgaCtaId ;  /* 0x0000000000038919 */ /* 0x000e220000008800 */
[----:B------:R-:W-:-:S04]  /*22dc0*/  @!P0 MOV R2, 0x400 ;  /* 0x0000040000028802 */ /* 0x000fc80000000f00 */
[----:B0-----:R-:W-:-:S05]  /*22dd0*/  @!P0 LEA R2, R3, R2, 0x18 ;  /* 0x0000000203028211 */ /* 0x001fca00078ec0ff */
[----:B------:R0:W-:Y:S01]  /*22de0*/  @!P0 STS.128 [R2+0x308d0], R16 ;  /* 0x0308d01002008388 */ /* 0x0001e20000000c00 */
[----:B------:R-:W-:Y:S06]  /*22df0*/  BAR.ARV 0x5, 0x180 ;  /* 0x0146000000007b1d */ /* 0x000fec0000002000 */
.L_x_1862:
[----:B------:R2:W-:Y:S01]  /*22e00*/  STL [R1+0x34], RZ ;  /* 0x000034ff01007387 */ /* 0x0005e20000100800 */
[----:B------:R-:W-:Y:S01]  /*22e10*/  ULDC UR4, c[0x0][0xc3c] ;  /* 0x00030f0000047ab9 */ /* 0x000fe20000000800 */
[----:B------:R-:W-:Y:S01]  /*22e20*/  IMAD.MOV.U32 R29, RZ, RZ, 0x1 ;  /* 0x00000001ff1d7424 */ /* 0x000fe200078e00ff */
[----:B-1----:R-:W-:Y:S01]  /*22e30*/  ISETP.GE.AND P0, PT, R19, UR4, PT ;  /* 0x0000000413007c0c */ /* 0x002fe2000bf06270 */
[----:B------:R-:W-:-:S12]  /*22e40*/  IMAD.MOV.U32 R25, RZ, RZ, RZ ;  /* 0x000000ffff197224 */ /* 0x000fd800078e00ff */
[----:B--2---:R-:W-:Y:S05]  /*22e50*/  @P0 BRA `(.L_x_1870) ;  /* 0x0000006800ac0947 */ /* 0x004fea0003800000 */
[----:B------:R-:W2:Y:S01]  /*22e60*/  LDL R4, [R1+0x20] ;  /* 0x0000200001047983 */ /* 0x000ea20000100800 */
[C---:B------:R-:W-:Y:S01]  /*22e70*/  IMAD.SHL.U32 R37, R0.reuse, 0x8, RZ ;  /* 0x0000000800257824 */ /* 0x040fe200078e00ff */
[----:B0-----:R-:W-:Y:S01]  /*22e80*/  LOP3.LUT R2, R0, 0x7f, RZ, 0xc0, !PT ;  /* 0x0000007f00027812 */ /* 0x001fe200078ec0ff */
[----:B------:R-:W0:Y:S01]  /*22e90*/  S2UR UR5, SR_CgaCtaId ;  /* 0x00000000000579c3 */ /* 0x000e220000008800 */
[----:B------:R-:W-:Y:S01]  /*22ea0*/  UMOV UR4, 0x400 ;  /* 0x0000040000047882 */ /* 0x000fe20000000000 */
[----:B------:R-:W-:Y:S01]  /*22eb0*/  BSSY B8, `(.L_x_1870) ;  /* 0x00006a5000087945 */ /* 0x000fe20003800000 */
[----:B------:R-:W-:Y:S01]  /*22ec0*/  LOP3.LUT R3, R37, 0x1f8, RZ, 0xc0, !PT ;  /* 0x000001f825037812 */ /* 0x000fe200078ec0ff */
[----:B------:R-:W-:Y:S01]  /*22ed0*/  IMAD.SHL.U32 R34, R2, 0x8, RZ ;  /* 0x0000000802227824 */ /* 0x000fe200078e00ff */
[----:B------:R-:W-:Y:S01]  /*22ee0*/  SHF.R.U32.HI R2, RZ, 0x3, R2 ;  /* 0x00000003ff027819 */ /* 0x000fe20000011602 */
[----:B------:R-:W-:Y:S01]  /*22ef0*/  IMAD.MOV.U32 R30, RZ, RZ, 0x1 ;  /* 0x00000001ff1e7424 */ /* 0x000fe200078e00ff */
[----:B------:R-:W-:Y:S01]  /*22f00*/  LOP3.LUT R3, R3, 0x38, R0, 0x78, !PT ;  /* 0x0000003803037812 */ /* 0x000fe200078e7800 */
[----:B------:R-:W-:Y:S01]  /*22f10*/  IMAD.SHL.U32 R0, R0, 0x10, RZ ;  /* 0x0000001000007824 */ /* 0x000fe200078e00ff */
[----:B------:R-:W-:Y:S01]  /*22f20*/  LOP3.LUT R37, R37, 0x38, RZ, 0xc0, !PT ;  /* 0x0000003825257812 */ /* 0x000fe200078ec0ff */
[----:B------:R-:W-:Y:S01]  /*22f30*/  IMAD.MOV.U32 R27, RZ, RZ, RZ ;  /* 0x000000ffff1b7224 */ /* 0x000fe200078e00ff */
[----:B------:R-:W-:Y:S01]  /*22f40*/  LOP3.LUT R34, R3, 0x200, R34, 0xf8, !PT ;  /* 0x0000020003227812 */ /* 0x000fe200078ef822 */
[----:B------:R-:W-:Y:S01]  /*22f50*/  IMAD.MOV.U32 R25, RZ, RZ, RZ ;  /* 0x000000ffff197224 */ /* 0x000fe200078e00ff */
[----:B------:R-:W-:Y:S01]  /*22f60*/  LOP3.LUT R0, R2, 0x70, R0, 0xf8, !PT ;  /* 0x0000007002007812 */ /* 0x000fe200078ef800 */
[----:B------:R-:W-:Y:S01]  /*22f70*/  IMAD.MOV.U32 R29, RZ, RZ, 0x1 ;  /* 0x00000001ff1d7424 */ /* 0x000fe200078e00ff */
[C---:B------:R-:W-:Y:S01]  /*22f80*/  LOP3.LUT R2, R37.reuse, 0x80, RZ, 0xfc, !PT ;  /* 0x0000008025027812 */ /* 0x040fe200078efcff */
[----:B------:R-:W-:Y:S01]  /*22f90*/  ULDC.64 UR36, c[0x0][0x198] ;  /* 0x0000660000247ab9 */ /* 0x000fe20000000a00 */
[----:B------:R-:W-:Y:S01]  /*22fa0*/  LOP3.LUT R0, R37, 0xc0, RZ, 0xfc, !PT ;  /* 0x000000c025007812 */ /* 0x000fe200078efcff */
[----:B------:R-:W-:Y:S01]  /*22fb0*/  ULDC UR38, c[0x0][0xc] ;  /* 0x0000030000267ab9 */ /* 0x000fe20000000800 */
[----:B0-----:R-:W-:-:S06]  /*22fc0*/  ULEA UR4, UR5, UR4, 0x18 ;  /* 0x0000000405047291 */ /* 0x001fcc000f8ec03f */
[----:B------:R-:W-:-:S04]  /*22fd0*/  IMAD.U32 R23, RZ, RZ, UR4 ;  /* 0x00000004ff177e24 */ /* 0x000fc8000f8e00ff */
[----:B------:R-:W-:Y:S01]  /*22fe0*/  IMAD R36, R34, 0x2, R23 ;  /* 0x0000000222247824 */ /* 0x000fe200078e0217 */
[----:B--2---:R-:W-:-:S05]  /*22ff0*/  LOP3.LUT R3, R4, 0x2, RZ, 0xfc, !PT ;  /* 0x0000000204037812 */ /* 0x004fca00078efcff */
[----:B------:R0:W-:Y:S04]  /*23000*/  STL [R1+0x44], R3 ;  /* 0x0000440301007387 */ /* 0x0001e80000100800 */
[----:B------:R1:W-:Y:S01]  /*23010*/  STL [R1+0x34], RZ ;  /* 0x000034ff01007387 */ /* 0x0003e20000100800 */
[----:B0-----:R-:W-:-:S07]  /*23020*/  LOP3.LUT R3, R37, 0x40, RZ, 0xfc, !PT ;  /* 0x0000004025037812 */ /* 0x001fce00078efcff */
.L_x_1993:
[----:B------:R-:W-:Y:S05]  /*23030*/  YIELD ;  /* 0x0000000000007946 */ /* 0x000fea0003800000 */
[----:B------:R-:W-:Y:S01]  /*23040*/  ULDC.64 UR4, c[0x0][0xa28] ;  /* 0x00028a0000047ab9 */ /* 0x000fe20000000a00 */
[----:B------:R-:W-:Y:S01]  /*23050*/  IMAD.MOV.U32 R11, RZ, RZ, RZ ;  /* 0x000000ffff0b7224 */ /* 0x000fe200078e00ff */
[----:B------:R-:W-:Y:S01]  /*23060*/  ISETP.NE.U32.AND P0, PT, RZ, UR4, PT ;  /* 0x00000004ff007c0c */ /* 0x000fe2000bf05070 */
[----:B0-----:R-:W0:Y:S01]  /*23070*/  LDC.64 R4, c[0x0][0xa00] ;  /* 0x00028000ff047b82 */ /* 0x001e220000000a00 */
[----:B------:R-:W-:Y:S02]  /*23080*/  ULDC.64 UR6, c[0x0][0xa10] ;  /* 0x0002840000067ab9 */ /* 0x000fe40000000a00 */
[----:B------:R-:W-:Y:S01]  /*23090*/  ISETP.NE.AND.EX P0, PT, RZ, UR5, PT, P0 ;  /* 0x00000005ff007c0c */ /* 0x000fe2000bf05300 */
[----:B------:R-:W-:-:S12]  /*230a0*/  ULDC.64 UR4, c[0x0][0xa18] ;  /* 0x0002860000047ab9 */ /* 0x000fd80000000a00 */
[----:B--2---:R-:W2:Y:S01]  /*230b0*/  @P0 LDC.64 R2, c[0x0][0xa28] ;  /* 0x00028a00ff020b82 */ /* 0x004ea20000000a00 */
[----:B------:R-:W-:Y:S01]  /*230c0*/  ISETP.NE.U32.AND P1, PT, RZ, UR6, PT ;  /* 0x00000006ff007c0c */ /* 0x000fe2000bf25070 */
[----:B--2---:R-:W-:-:S05]  /*230d0*/  @P0 IMAD.WIDE R2, R19, 0x4, R2 ;  /* 0x0000000413020825 */ /* 0x004fca00078e0202 */
[----:B------:R2:W3:Y:S01]  /*230e0*/  @P0 LDG.E R11, desc[UR60][R2.64] ;  /* 0x0000003c020b0981 */ /* 0x0004e2000c1e1900 */
[----:B------:R-:W-:Y:S01]  /*230f0*/  ISETP.NE.U32.AND P0, PT, RZ, UR4, PT ;  /* 0x00000004ff007c0c */ /* 0x000fe2000bf05070 */
[----:B------:R-:W-:Y:S01]  /*23100*/  IMAD.MOV.U32 R35, RZ, RZ, RZ ;  /* 0x000000ffff237224 */ /* 0x000fe200078e00ff */
[----:B------:R-:W-:Y:S01]  /*23110*/  ISETP.NE.AND.EX P1, PT, RZ, UR7, PT, P1 ;  /* 0x00000007ff007c0c */ /* 0x000fe2000bf25310 */
[----:B------:R-:W-:Y:S01]  /*23120*/  IMAD.MOV.U32 R0, RZ, RZ, RZ ;  /* 0x000000ffff007224 */ /* 0x000fe200078e00ff */
[----:B------:R-:W-:Y:S01]  /*23130*/  ISETP.NE.AND.EX P2, PT, RZ, UR5, PT, P0 ;  /* 0x00000005ff007c0c */ /* 0x000fe2000bf45300 */
[----:B------:R-:W-:Y:S01]  /*23140*/  ULDC.64 UR4, c[0x0][0xa00] ;  /* 0x0002800000047ab9 */ /* 0x000fe20000000a00 */
[----:B0-----:R-:W-:Y:S01]  /*23150*/  IMAD.WIDE R4, R19, 0x4, R4 ;  /* 0x0000000413047825 */ /* 0x001fe200078e0204 */
[----:B------:R-:W-:Y:S01]  /*23160*/  ISETP.NE.U32.AND P0, PT, RZ, UR4, PT ;  /* 0x00000004ff007c0c */ /* 0x000fe2000bf05070 */
[----:B--2---:R-:W0:Y:S03]  /*23170*/  LDC.64 R2, c[0x0][0xa10] ;  /* 0x00028400ff027b82 */ /* 0x004e260000000a00 */
[----:B------:R-:W-:-:S06]  /*23180*/  ISETP.NE.AND.EX P0, PT, RZ, UR5, PT, P0 ;  /* 0x00000005ff007c0c */ /* 0x000fcc000bf05300 */
[----:B------:R-:W2:Y:S07]  /*23190*/  @P2 LDC.64 R6, c[0x0][0xa18] ;  /* 0x00028600ff062b82 */ /* 0x000eae0000000a00 */
[----:B------:R-:W5:Y:S01]  /*231a0*/  @P0 LDG.E R35, desc[UR60][R4.64] ;  /* 0x0000003c04230981 */ /* 0x000f62000c1e1900 */
[----:B0-----:R-:W-:-:S05]  /*231b0*/  IMAD.WIDE R2, R19, 0x4, R2 ;  /* 0x0000000413027825 */ /* 0x001fca00078e0202 */
[----:B------:R-:W5:Y:S01]  /*231c0*/  @P1 LDG.E R0, desc[UR60][R2.64] ;  /* 0x0000003c02001981 */ /* 0x000f62000c1e1900 */
[----:B------:R-:W-:Y:S02]  /*231d0*/  ULDC UR4, c[0x0][0x288] ;  /* 0x0000a20000047ab9 */ /* 0x000fe40000000800 */
[----:B------:R-:W-:Y:S01]  /*231e0*/  IMAD.U32 R31, RZ, RZ, UR4 ;  /* 0x00000004ff1f7e24 */ /* 0x000fe2000f8e00ff */
[----:B------:R-:W-:Y:S02]  /*231f0*/  ULDC.64 UR4, c[0x0][0x418] ;  /* 0x0001060000047ab9 */ /* 0x000fe40000000a00 */
[----:B------:R-:W-:-:S03]  /*23200*/  UISETP.NE.U32.AND UP0, UPT, UR4, URZ, UPT ;  /* 0x0000003f0400728c */ /* 0x000fc6000bf05070 */
[----:B------:R-:W-:Y:S01]  /*23210*/  ULDC UR4, c[0x0][0x424] ;  /* 0x0001090000047ab9 */ /* 0x000fe20000000800 */
[----:B------:R-:W-:Y:S01]  /*23220*/  UISETP.NE.AND.EX UP0, UPT, UR5, URZ, UPT, UP0 ;  /* 0x0000003f0500728c */ /* 0x000fe2000bf05300 */
[----:B--2---:R-:W-:Y:S02]  /*23230*/  @P2 IMAD.WIDE R6, R19, 0x4, R6 ;  /* 0x0000000413062825 */ /* 0x004fe400078e0206 */
[----:B------:R-:W-:Y:S01]  /*23240*/  ULDC UR5, c[0x0][0x2f0] ;  /* 0x0000bc0000057ab9 */ /* 0x000fe20000000800 */
[----:B------:R-:W-:Y:S02]  /*23250*/  USEL UR4, UR4, 0x1, UP0 ;  /* 0x0000000104047887 */ /* 0x000fe40008000000 */
[----:B------:R0:W5:Y:S02]  /*23260*/  @P2 LDG.E R31, desc[UR60][R6.64] ;  /* 0x0000003c061f2981 */ /* 0x000164000c1e1900 */
[----:B------:R-:W-:-:S03]  /*23270*/  UIMAD UR4, UR4, UR5, URZ ;  /* 0x00000005040472a4 */ /* 0x000fc6000f8e023f */
[----:B------:R-:W-:-:S03]  /*23280*/  ULDC UR5, c[0x0][0x348] ;  /* 0x0000d20000057ab9 */ /* 0x000fc60000000800 */
[----:B------:R-:W-:Y:S02]  /*23290*/  IMAD.U32 R9, RZ, RZ, UR4 ;  /* 0x00000004ff097e24 */ /* 0x000fe4000f8e00ff */
[----:B0-----:R-:W-:Y:S01]  /*232a0*/  IMAD.U32 R6, RZ, RZ, UR5 ;  /* 0x00000005ff067e24 */ /* 0x001fe2000f8e00ff */
[----:B---3--:R0:W-:Y:S01]  /*232b0*/  STL [R1+0x10], R11 ;  /* 0x0000100b01007387 */ /* 0x0081e20000100800 */
[----:B------:R-:W-:Y:S05]  /*232c0*/  @P2 BRA `(.L_x_1871) ;  /* 0x0000000000102947 */ /* 0x000fea0003800000 */
[----:B------:R-:W-:Y:S05]  /*232d0*/  @!P0 BRA `(.L_x_1871) ;  /* 0x00000000000c8947 */ /* 0x000fea0003800000 */
[----:B------:R-:W2:Y:S04]  /*232e0*/  LDG.E R8, desc[UR60][R4.64] ;  /* 0x0000003c04087981 */ /* 0x000ea8000c1e1900 */
[----:B-----5:R-:W2:Y:S02]  /*232f0*/  LDG.E R31, desc[UR60][R4.64+0x4] ;  /* 0x0000043c041f7981 */ /* 0x020ea4000c1e1900 */
[----:B--2---:R-:W-:-:S07]  /*23300*/  IMAD.IADD R31, R31, 0x1, -R8 ;  /* 0x000000011f1f7824 */ /* 0x004fce00078e0a08 */
.L_x_1871:
[----:B------:R-:W-:Y:S02]  /*23310*/  ULDC.64 UR4, c[0x0][0xa20] ;  /* 0x0002880000047ab9 */ /* 0x000fe40000000a00 */
[----:B------:R-:W-:-:S04]  /*23320*/  ISETP.NE.U32.AND P0, PT, RZ, UR4, PT ;  /* 0x00000004ff007c0c */ /* 0x000fc8000bf05070 */
[----:B------:R-:W-:-:S13]  /*23330*/  ISETP.NE.AND.EX P0, PT, RZ, UR5, PT, P0 ;  /* 0x00000005ff007c0c */ /* 0x000fda000bf05300 */
[----:B------:R-:W-:Y:S05]  /*23340*/  @!P0 BRA `(.L_x_1872) ;  /* 0x0000000000108947 */ /* 0x000fea0003800000 */
[----:B------:R-:W2:Y:S02]  /*23350*/  LDC.64 R4, c[0x0][0xa20] ;  /* 0x00028800ff047b82 */ /* 0x000ea40000000a00 */
[----:B--2---:R-:W-:-:S05]  /*23360*/  IMAD.WIDE R4, R19, 0x4, R4 ;  /* 0x0000000413047825 */ /* 0x004fca00078e0204 */
[----:B------:R2:W5:Y:S01]  /*23370*/  LDG.E R9, desc[UR60][R4.64] ;  /* 0x0000003c04097981 */ /* 0x000562000c1e1900 */
[----:B------:R-:W-:Y:S05]  /*23380*/  BRA `(.L_x_1873) ;  /* 0x0000000000247947 */ /* 0x000fea0003800000 */
.L_x_1872:
[----:B------:R-:W-:Y:S02]  /*23390*/  ULDC.64 UR4, c[0x0][0xa08] ;  /* 0x0002820000047ab9 */ /* 0x000fe40000000a00 */
[----:B------:R-:W-:-:S04]  /*233a0*/  ISETP.NE.U32.AND P0, PT, RZ, UR4, PT ;  /* 0x00000004ff007c0c */ /* 0x000fc8000bf05070 */
[----:B------:R-:W-:-:S13]  /*233b0*/  ISETP.NE.AND.EX P0, PT, RZ, UR5, PT, P0 ;  /* 0x00000005ff007c0c */ /* 0x000fda000bf05300 */
[----:B------:R-:W-:Y:S05]  /*233c0*/  @!P0 BRA `(.L_x_1873) ;  /* 0x0000000000148947 */ /* 0x000fea0003800000 */
[----:B------:R-:W2:Y:S02]  /*233d0*/  LDC.64 R4, c[0x0][0xa08] ;  /* 0x00028200ff047b82 */ /* 0x000ea40000000a00 */
[----:B--2---:R-:W-:-:S05]  /*233e0*/  IMAD.WIDE R4, R19, 0x4, R4 ;  /* 0x0000000413047825 */ /* 0x004fca00078e0204 */
[----:B------:R-:W2:Y:S04]  /*233f0*/  LDG.E R9, desc[UR60][R4.64] ;  /* 0x0000003c04097981 */ /* 0x000ea8000c1e1900 */
[----:B------:R-:W2:Y:S02]  /*23400*/  LDG.E R8, desc[UR60][R4.64+0x4] ;  /* 0x0000043c04087981 */ /* 0x000ea4000c1e1900 */
[----:B--2---:R-:W-:-:S07]  /*23410*/  IMAD.IADD R9, R8, 0x1, -R9 ;  /* 0x0000000108097824 */ /* 0x004fce00078e0a09 */
.L_x_1873:
[----:B------:R-:W3:Y:S01]  /*23420*/  @P1 LDG.E R8, desc[UR60][R2.64] ;  /* 0x0000003c02081981 */ /* 0x000ee2000c1e1900 */
[----:B--2---:R-:W2:Y:S03]  /*23430*/  LDC R4, c[0x0][0x448] ;  /* 0x00011200ff047b82 */ /* 0x004ea60000000800 */
[----:B------:R-:W3:Y:S01]  /*23440*/  @P1 LDG.E R5, desc[UR60][R2.64+0x4] ;  /* 0x0000043c02051981 */ /* 0x000ee2000c1e1900 */
[----:B-----5:R-:W-:Y:S02]  /*23450*/  IMAD.IADD R9, R9, 0x1, -R11 ;  /* 0x0000000109097824 */ /* 0x020fe400078e0a0b */
[----:B------:R-:W-:-:S04]  /*23460*/  IMAD.SHL.U32 R28, R17, 0x80, RZ ;  /* 0x00000080111c7824 */ /* 0x000fc800078e00ff */
[----:B------:R-:W-:Y:S01]  /*23470*/  VIADD R7, R28, 0x7f ;  /* 0x0000007f1c077836 */ /* 0x000fe20000000000 */
[----:B--2---:R-:W-:-:S13]  /*23480*/  ISETP.NE.AND P2, PT, R4, 0x1, PT ;  /* 0x000000010400780c */ /* 0x004fda0003f45270 */
[----:B------:R-:W2:Y:S08]  /*23490*/  @P2 LDC R10, c[0x0][0x44c] ;  /* 0x00011300ff0a2b82 */ /* 0x000eb00000000800 */
[----:B------:R-:W4:Y:S01]  /*234a0*/  @P2 LDC R4, c[0x0][0x450] ;  /* 0x00011400ff042b82 */ /* 0x000f220000000800 */
[----:B---3--:R-:W-:Y:S02]  /*234b0*/  @P1 IMAD.IADD R6, R5, 0x1, -R8 ;  /* 0x0000000105061824 */ /* 0x008fe400078e0a08 */
[----:B--2---:R-:W-:-:S04]  /*234c0*/  @P2 IMAD.HI.U32 R5, R7, R10, RZ ;  /* 0x0000000a07052227 */ /* 0x004fc800078e00ff */
[----:B------:R-:W-:Y:S01]  /*234d0*/  IMAD.IADD R12, R9, 0x1, R6 ;  /* 0x00000001090c7824 */ /* 0x000fe200078e0206 */
[----:B----4-:R-:W-:-:S03]  /*234e0*/  @P2 SHF.R.U32.HI R7, RZ, R4, R5 ;  /* 0x00000004ff072219 */ /* 0x010fc60000011605 */
[C---:B------:R-:W-:Y:S01]  /*234f0*/  VIADD R2, R12.reuse, 0x3f ;  /* 0x0000003f0c027836 */ /* 0x040fe20000000000 */
[----:B------:R2:W-:Y:S01]  /*23500*/  STL [R1+0xc], R12 ;  /* 0x00000c0c01007387 */ /* 0x0005e20000100800 */
[----:B------:R-:W-:-:S03]  /*23510*/  IADD3 R8, R12, 0x1, -R31 ;  /* 0x000000010c087810 */ /* 0x000fc60007ffe81f */
[----:B------:R-:W-:Y:S02]  /*23520*/  SHF.R.S32.HI R3, RZ, 0x1f, R2 ;  /* 0x0000001fff037819 */ /* 0x000fe40000011402 */
[----:B------:R-:W-:Y:S02]  /*23530*/  IMAD.IADD R7, R8, 0x1, R7 ;  /* 0x0000000108077824 */ /* 0x000fe400078e0207 */
[----:B------:R-:W-:Y:S02]  /*23540*/  LEA.HI R10, R3, R2, RZ, 0x6 ;  /* 0x00000002030a7211 */ /* 0x000fe400078f30ff */
[----:B------:R-:W3:Y:S02]  /*23550*/  LDC.64 R2, c[0x0][0x9e0] ;  /* 0x00027800ff027b82 */ /* 0x000ee40000000a00 */
[----:B------:R-:W-:Y:S02]  /*23560*/  SHF.R.S32.HI R10, RZ, 0x6, R10 ;  /* 0x00000006ff0a7819 */ /* 0x000fe4000001140a */
[----:B---3--:R-:W-:Y:S01]  /*23570*/  ISETP.GE.AND P3, PT, R3, 0x1, PT ;  /* 0x000000010300780c */ /* 0x008fe20003f66270 */
[----:B------:R-:W-:-:S12]  /*23580*/  IMAD.IADD R2, R7, 0x1, R2 ;  /* 0x0000000107027824 */ /* 0x000fd800078e0202 */
[----:B--2---:R-:W-:Y:S05]  /*23590*/  @!P3 BRA `(.L_x_1874) ;  /* 0x000000000048b947 */ /* 0x004fea0003800000 */
[C---:B------:R-:W-:Y:S01]  /*235a0*/  ISETP.GT.AND P0, PT, R7.reuse, RZ, PT ;  /* 0x000000ff0700720c */ /* 0x040fe20003f04270 */
[----:B------:R-:W-:Y:S01]  /*235b0*/  BSSY B0, `(.L_x_1875) ;  /* 0x000000e000007945 */ /* 0x000fe20003800000 */
[----:B0-----:R-:W-:-:S11]  /*235c0*/  VIADD R11, R7, 0xffffffff ;  /* 0xffffffff070b7836 */ /* 0x001fd60000000000 */
        /* <DEDUP_REMOVED lines=8> */
.L_x_1876:
[----:B------:R-:W-:-:S13]  /*23650*/  ISETP.NE.AND P0, PT, R3, 0x1, PT ;  /* 0x000000010300780c */ /* 0x000fda0003f05270 */
[----:B------:R-:W0:Y:S02]  /*23660*/  @P0 LDC.64 R4, c[0x0][0x9e8] ;  /* 0x00027a00ff040b82 */ /* 0x000e240000000a00 */
[----:B0-----:R-:W-:-:S05]  /*23670*/  @P0 IMAD.HI.U32 R4, R11, R4, RZ ;  /* 0x000000040b040227 */ /* 0x001fca00078e00ff */
[----:B------:R-:W-:-:S07]  /*23680*/  @P0 SHF.R.U32.HI R11, RZ, R5, R4 ;  /* 0x00000005ff0b0219 */ /* 0x000fce0000011604 */
.L_x_1877:
[----:B------:R-:W-:Y:S05]  /*23690*/  BSYNC B0 ;  /* 0x0000000000007941 */ /* 0x000fea0003800000 */
.L_x_1875:
[----:B------:R-:W-:-:S05]  /*236a0*/  IMAD R11, R11, R3, R3 ;  /* 0x000000030b0b7224 */ /* 0x000fca00078e0203 */
[----:B------:R-:W-:-:S07]  /*236b0*/  VIMNMX R2, R2, R11, PT ;  /* 0x0000000b02027248 */ /* 0x000fce0003fe0100 */
.L_x_1874:
[----:B------:R-:W2:Y:S01]  /*236c0*/  @P2 LDC R7, c[0x0][0x44c] ;  /* 0x00011300ff072b82 */ /* 0x000ea20000000800 */
[----:B------:R-:W-:Y:S01]  /*236d0*/  IMAD.MOV.U32 R4, RZ, RZ, R28 ;  /* 0x000000ffff047224 */ /* 0x000fe200078e001c */
[----:B------:R-:W-:-:S06]  /*236e0*/  ULDC UR4, c[0x0][0x9dc] ;  /* 0x0002770000047ab9 */ /* 0x000fcc0000000800 */
[----:B------:R-:W3:Y:S01]  /*236f0*/  @P2 LDC R5, c[0x0][0x450] ;  /* 0x00011400ff052b82 */ /* 0x000ee20000000800 */
[----:B--2---:R-:W-:-:S05]  /*23700*/  @P2 IMAD.HI.U32 R7, R28, R7, RZ ;  /* 0x000000071c072227 */ /* 0x004fca00078e00ff */
[----:B---3--:R-:W-:Y:S01]  /*23710*/  @P2 SHF.R.U32.HI R4, RZ, R5, R7 ;  /* 0x00000005ff042219 */ /* 0x008fe20000011607 */
[----:B------:R-:W-:-:S04]  /*23720*/  IMAD.IADD R7, R12, 0x1, -R31 ;  /* 0x000000010c077824 */ /* 0x000fc800078e0a1f */
[----:B------:R-:W-:-:S04]  /*23730*/  IMAD.IADD R12, R7, 0x1, R4 ;  /* 0x00000001070c7824 */ /* 0x000fc800078e0204 */
[----:B0-----:R-:W-:Y:S01]  /*23740*/  VIADD R11, R12, -UR4 ;  /* 0x800000040c0b7c36 */ /* 0x001fe20008000000 */
        /* <DEDUP_REMOVED lines=11> */
.L_x_1880:
[----:B------:R-:W-:-:S13]  /*23800*/  ISETP.NE.AND P0, PT, R3, 0x1, PT ;  /* 0x000000010300780c */ /* 0x000fda0003f05270 */
[----:B------:R-:W0:Y:S02]  /*23810*/  @P0 LDC.64 R4, c[0x0][0x9e8] ;  /* 0x00027a00ff040b82 */ /* 0x000e240000000a00 */
[----:B0-----:R-:W-:-:S05]  /*23820*/  @P0 IMAD.HI.U32 R4, R12, R4, RZ ;  /* 0x000000040c040227 */ /* 0x001fca00078e00ff */
[----:B------:R-:W-:-:S07]  /*23830*/  @P0 SHF.R.U32.HI R12, RZ, R5, R4 ;  /* 0x00000005ff0c0219 */ /* 0x000fce0000011604 */
.L_x_1881:
[----:B------:R-:W-:Y:S05]  /*23840*/  BSYNC B0 ;  /* 0x0000000000007941 */ /* 0x000fea0003800000 */
.L_x_1879:
[----:B------:R-:W-:-:S05]  /*23850*/  IMAD R12, R12, R3, RZ ;  /* 0x000000030c0c7224 */ /* 0x000fca00078e02ff */
[----:B------:R-:W-:-:S07]  /*23860*/  VIMNMX R11, R11, R12, !PT ;  /* 0x0000000c0b0b7248 */ /* 0x000fce0007fe0100 */
.L_x_1878:
[----:B------:R-:W-:Y:S01]  /*23870*/  VIADD R2, R2, 0x3f ;  /* 0x0000003f02027836 */ /* 0x000fe20000000000 */
[----:B------:R-:W-:Y:S01]  /*23880*/  SHF.R.S32.HI R4, RZ, 0x1f, R11 ;  /* 0x0000001fff047819 */ /* 0x000fe2000001140b */
[----:B------:R-:W-:Y:S03]  /*23890*/  BSSY B0, `(.L_x_1882) ;  /* 0x0000196000007945 */ /* 0x000fe60003800000 */
[----:B------:R-:W-:Y:S02]  /*238a0*/  SHF.R.S32.HI R3, RZ, 0x1f, R2 ;  /* 0x0000001fff037819 */ /* 0x000fe40000011402 */
[----:B------:R-:W-:Y:S02]  /*238b0*/  LEA.HI R4, R4, R11, RZ, 0x6 ;  /* 0x0000000b04047211 */ /* 0x000fe400078f30ff */
[----:B------:R-:W-:Y:S02]  /*238c0*/  LEA.HI R2, R3, R2, RZ, 0x6 ;  /* 0x0000000203027211 */ /* 0x000fe400078f30ff */
[----:B------:R-:W-:-:S02]  /*238d0*/  SHF.R.S32.HI R4, RZ, 0x6, R4 ;  /* 0x00000006ff047819 */ /* 0x000fc40000011404 */
[----:B------:R-:W-:Y:S02]  /*238e0*/  SHF.R.S32.HI R3, RZ, 0x6, R2 ;  /* 0x00000006ff037819 */ /* 0x000fe40000011402 */
[----:B------:R-:W-:Y:S02]  /*238f0*/  VIMNMX R2, RZ, R4, !PT ;  /* 0x00000004ff027248 */ /* 0x000fe40007fe0100 */
[----:B------:R-:W-:-:S03]  /*23900*/  VIMNMX R4, R10, R3, PT ;  /* 0x000000030a047248 */ /* 0x000fc60003fe0100 */
[--C-:B------:R-:W-:Y:S02]  /*23910*/  IMAD R2, R2, 0x40, -R9.reuse ;  /* 0x0000004002027824 */ /* 0x100fe400078e0a09 */
[----:B------:R-:W-:-:S03]  /*23920*/  IMAD R9, R4, 0x40, -R9 ;  /* 0x0000004004097824 */ /* 0x000fc600078e0a09 */
[----:B------:R-:W-:Y:S02]  /*23930*/  VIMNMX R2, RZ, R2, !PT ;  /* 0x00000002ff027248 */ /* 0x000fe40007fe0100 */
[----:B------:R-:W-:Y:S02]  /*23940*/  VIMNMX R9, R9, R6, PT ;  /* 0x0000000609097248 */ /* 0x000fe40003fe0100 */
[----:B------:R-:W-:Y:S02]  /*23950*/  SHF.R.U32.HI R5, RZ, 0x6, R2 ;  /* 0x00000006ff057819 */ /* 0x000fe40000011602 */
[----:B------:R-:W-:-:S13]  /*23960*/  ISETP.GT.AND P0, PT, R9, R2, PT ;  /* 0x000000020900720c */ /* 0x000fda0003f04270 */
[----:B------:R-:W-:-:S05]  /*23970*/  @P0 VIADD R3, R9, 0x3f ;  /* 0x0000003f09030836 */ /* 0x000fca0000000000 */
[----:B------:R-:W-:-:S04]  /*23980*/  @P0 SHF.R.S32.HI R2, RZ, 0x1f, R3 ;  /* 0x0000001fff020819 */ /* 0x000fc80000011403 */
[----:B------:R-:W-:Y:S01]  /*23990*/  @P0 LEA.HI R3, R2, R3, RZ, 0x6 ;  /* 0x0000000302030211 */ /* 0x000fe200078f30ff */
[----:B------:R-:W-:-:S03]  /*239a0*/  IMAD.MOV.U32 R2, RZ, RZ, R5 ;  /* 0x000000ffff027224 */ /* 0x000fc600078e0005 */
[----:B------:R-:W-:Y:S02]  /*239b0*/  @P0 SHF.R.S32.HI R2, RZ, 0x6, R3 ;  /* 0x00000006ff020819 */ /* 0x000fe40000011403 */
        /* <DEDUP_REMOVED lines=9> */
[----:B------:R0:W2:Y:S02]  /*23a50*/  SHFL.IDX PT, R14, R3, RZ, 0x1f ;  /* 0x00001fff030e7589 */ /* 0x0000a400000e0000 */
.L_x_2085:
[----:B--2---:R-:W-:Y:S02]  /*23a60*/  ISETP.NE.AND P0, PT, R14, RZ, PT ;  /* 0x000000ff0e00720c */ /* 0x004fe40003f05270 */
[----:B------:R-:W-:-:S11]  /*23a70*/  PLOP3.LUT P6, PT, PT, PT, PT, 0x8, 0x0 ;  /* 0x000000000000781c */ /* 0x000fd60003fce170 */
[----:B------:R-:W-:Y:S05]  /*23a80*/  @P0 BRA `(.L_x_1885) ;  /* 0x00000000000c0947 */ /* 0x000fea0003800000 */
[----:B------:R-:W-:-:S03]  /*23a90*/  UMOV UR4, 0xffffffff ;  /* 0xffffffff00047882 */ /* 0x000fc60000000000 */
[----:B------:R-:W-:Y:S05]  /*23aa0*/  BRA.DIV UR4, `(.L_x_1886) ;  /* 0x0000007e04187947 */ /* 0x000fea000b800000 */
[----:B------:R-:W-:-:S13]  /*23ab0*/  ELECT P6, URZ, PT ;  /* 0x00000000003f782f */ /* 0x000fda00038c0000 */
.L_x_1885:
        /* <DEDUP_REMOVED lines=9> */
.L_x_2088:
[----:B------:R-:W-:Y:S05]  /*23b50*/  BSYNC B1 ;  /* 0x0000000000017941 */ /* 0x000fea0003800000 */
.L_x_1887:
[----:B------:R-:W-:Y:S04]  /*23b60*/  BSSY B1, `(.L_x_1889) ;  /* 0x00000ac000017945 */ /* 0x000fe80003800000 */
[----:B------:R-:W-:Y:S05]  /*23b70*/  @!P6 BRA `(.L_x_1890) ;  /* 0x0000000800a8e947 */ /* 0x000fea0003800000 */
[----:B------:R-:W-:Y:S01]  /*23b80*/  IMAD R13, R27, 0x8, R23 ;  /* 0x000000081b0d7824 */ /* 0x000fe200078e0217 */
[----:B------:R-:W-:Y:S01]  /*23b90*/  SHF.L.U32 R12, R30, 0x1f, RZ ;  /* 0x0000001f1e0c7819 */ /* 0x000fe200000006ff */
[----:B------:R-:W2:Y:S01]  /*23ba0*/  S2R R3, SR_TID.X ;  /* 0x0000000000037919 */ /* 0x000ea20000002100 */
[----:B------:R-:W-:Y:S02]  /*23bb0*/  BSSY B2, `(.L_x_1891) ;  /* 0x0000005000027945 */ /* 0x000fe40003800000 */
[----:B------:R-:W3:Y:S01]  /*23bc0*/  SYNCS.PHASECHK.TRANS64.TRYWAIT P0, [R13+URZ+0x308a0], R12 ;  /* 0x0308a00c0d0075a7 */ /* 0x000ee2000800017f */
[----:B--2---:R-:W-:-:S04]  /*23bd0*/  LOP3.LUT R3, R3, 0x7f, RZ, 0xc0, !PT ;  /* 0x0000007f03037812 */ /* 0x004fc800078ec0ff */
[----:B------:R-:W-:Y:S01]  /*23be0*/  ISETP.NE.AND P1, PT, R3, RZ, PT ;  /* 0x000000ff0300720c */ /* 0x000fe20003f25270 */
[----:B---3--:R-:W-:-:S12]  /*23bf0*/  @!P0 BRA `(.L_x_1892) ;  /* 0x0000007800f88947 */ /* 0x008fd80003800000 */
.L_x_2089:
[----:B------:R-:W-:Y:S05]  /*23c00*/  BSYNC B2 ;  /* 0x0000000000027941 */ /* 0x000fea0003800000 */
.L_x_1891:
[----:B------:R-:W-:Y:S04]  /*23c10*/  BSSY B2, `(.L_x_1893) ;  /* 0x0000009000027945 */ /* 0x000fe80003800000 */
[----:B------:R-:W-:Y:S05]  /*23c20*/  @P1 BRA `(.L_x_1894) ;  /* 0x00000000001c1947 */ /* 0x000fea0003800000 */
[----:B0-----:R-:W0:Y:S01]  /*23c30*/  S2R R6, SR_TID.X ;  /* 0x0000000000067919 */ /* 0x001e220000002100 */
[----:B------:R-:W-:-:S04]  /*23c40*/  IMAD.MOV.U32 R3, RZ, RZ, 0x8000 ;  /* 0x00008000ff037424 */ /* 0x000fc800078e00ff */
[----:B------:R3:W-:Y:S01]  /*23c50*/  SYNCS.ARRIVE.TRANS64 RZ, [R13+URZ+0x30890], R3 ;  /* 0x030890030dff79a7 */ /* 0x0007e2000800003f */
[----:B0-----:R-:W-:-:S04]  /*23c60*/  LOP3.LUT R6, R6, 0x1f, RZ, 0xc0, !PT ;  /* 0x0000001f06067812 */ /* 0x001fc800078ec0ff */
[----:B------:R-:W-:-:S13]  /*23c70*/  ISETP.NE.AND P0, PT, R6, RZ, PT ;  /* 0x000000ff0600720c */ /* 0x000fda0003f05270 */
[----:B---3--:R-:W-:Y:S05]  /*23c80*/  @!P0 BRA `(.L_x_1894) ;  /* 0x0000000000048947 */ /* 0x008fea0003800000 */
[----:B------:R-:W-:Y:S01]  /*23c90*/  BPT.TRAP 0x1 ;  /* 0x000000040000795c */ /* 0x000fe20000300000 */
.L_x_1894:
[----:B------:R-:W-:Y:S05]  /*23ca0*/  BSYNC B2 ;  /* 0x0000000000027941 */ /* 0x000fea0003800000 */
.L_x_1893:
        /* <DEDUP_REMOVED lines=8> */
[----:B0-----:R-:W-:Y:S01]  /*23d30*/  IMAD.SHL.U32 R6, R27, 0x4000, RZ ;  /* 0x000040001b067824 */ /* 0x001fe200078e00ff */
[----:B------:R-:W-:Y:S01]  /*23d40*/  UMOV UR6, 0x0 ;  /* 0x0000000000067882 */ /* 0x000fe20000000000 */
[----:B------:R-:W-:Y:S01]  /*23d50*/  VIADD R3, R13, 0x30890 ;  /* 0x000308900d037836 */ /* 0x000fe20000000000 */
[----:B------:R-:W-:Y:S01]  /*23d60*/  UMOV UR7, 0x12f00000 ;  /* 0x12f0000000077882 */ /* 0x000fe20000000000 */
[----:B------:R-:W-:-:S08]  /*23d70*/  VIADD R14, R9, 0x20400 ;  /* 0x00020400090e7836 */ /* 0x000fd00000000000 */
.L_x_1895:
        /* <DEDUP_REMOVED lines=16> */
.L_x_1896:
        /* <DEDUP_REMOVED lines=16> */
.L_x_1897:
        /* <DEDUP_REMOVED lines=16> */
.L_x_1898:
        /* <DEDUP_REMOVED lines=13> */
.L_x_2090:
[----:B------:R-:W-:Y:S05]  /*24150*/  BSYNC B2 ;  /* 0x0000000000027941 */ /* 0x000fea0003800000 */
.L_x_1899:
[----:B------:R-:W-:Y:S01]  /*24160*/  BSSY B2, `(.L_x_1901) ;  /* 0x000000b000027945 */ /* 0x000fe20003800000 */
[----:B------:R-:W-:Y:S02]  /*24170*/  IMAD.MOV.U32 R14, RZ, RZ, 0x0 ;  /* 0x00000000ff0e7424 */ /* 0x000fe400078e00ff */
[----:B------:R-:W-:Y:S01]  /*24180*/  IMAD.MOV.U32 R15, RZ, RZ, 0x12f00000 ;  /* 0x12f00000ff0f7424 */ /* 0x000fe200078e00ff */
[----:B------:R-:W-:Y:S06]  /*24190*/  @P1 BRA `(.L_x_1902) ;  /* 0x00000000001c1947 */ /* 0x000fec0003800000 */
[----:B------:R-:W3:Y:S01]  /*241a0*/  S2R R9, SR_TID.X ;  /* 0x0000000000097919 */ /* 0x000ee20000002100 */
[----:B------:R-:W-:-:S04]  /*241b0*/  IMAD.MOV.U32 R3, RZ, RZ, 0x8000 ;  /* 0x00008000ff037424 */ /* 0x000fc800078e00ff */
[----:B------:R4:W-:Y:S01]  /*241c0*/  SYNCS.ARRIVE.TRANS64 RZ, [R13+URZ+0x308b0], R3 ;  /* 0x0308b0030dff79a7 */ /* 0x0009e2000800003f */
[----:B---3--:R-:W-:-:S04]  /*241d0*/  LOP3.LUT R9, R9, 0x1f, RZ, 0xc0, !PT ;  /* 0x0000001f09097812 */ /* 0x008fc800078ec0ff */
[----:B------:R-:W-:-:S13]  /*241e0*/  ISETP.NE.AND P0, PT, R9, RZ, PT ;  /* 0x000000ff0900720c */ /* 0x000fda0003f05270 */
[----:B----4-:R-:W-:Y:S05]  /*241f0*/  @!P0 BRA `(.L_x_1902) ;  /* 0x0000000000048947 */ /* 0x010fea0003800000 */
[----:B------:R-:W-:Y:S01]  /*24200*/  BPT.TRAP 0x1 ;  /* 0x000000040000795c */ /* 0x000fe20000300000 */
.L_x_1902:
[----:B------:R-:W-:Y:S05]  /*24210*/  BSYNC B2 ;  /* 0x0000000000027941 */ /* 0x000fea0003800000 */
.L_x_1901:
[----:B------:R-:W-:Y:S01]  /*24220*/  R2UR UR10, R17 ;  /* 0x00000000110a72ca */ /* 0x000fe200000e0000 */
[----:B------:R-:W-:Y:S01]  /*24230*/  IMAD R6, R6, 0x2, R23 ;  /* 0x0000000206067824 */ /* 0x000fe200078e0217 */
[----:B------:R-:W-:Y:S01]  /*24240*/  R2UR UR6, R14 ;  /* 0x000000000e0672ca */ /* 0x000fe200000e0000 */
[----:B------:R-:W-:Y:S01]  /*24250*/  UIADD3 UR4, UP0, UR36, 0x670, URZ ;  /* 0x0000067024047890 */ /* 0x000fe2000ff1e03f */
[----:B------:R-:W-:Y:S01]  /*24260*/  R2UR UR7, R15 ;  /* 0x000000000f0772ca */ /* 0x000fe200000e0000 */
[----:B0-2---:R-:W-:Y:S01]  /*24270*/  VIADD R13, R13, 0x308b0 ;  /* 0x000308b00d0d7836 */ /* 0x005fe20000000000 */
[----:B------:R-:W-:Y:S01]  /*24280*/  PLOP3.LUT P0, PT, PT, PT, PT, 0x80, 0x0 ;  /* 0x000000000000781c */ /* 0x000fe20003f0f070 */
[----:B------:R-:W-:Y:S01]  /*24290*/  VIADD R3, R6, 0x400 ;  /* 0x0000040006037836 */ /* 0x000fe20000000000 */
[----:B------:R-:W-:-:S12]  /*242a0*/  UIADD3.X UR5, URZ, UR37, URZ, UP0, !UPT ;  /* 0x000000253f057290 */ /* 0x000fd800087fe43f */
.L_x_1903:
        /* <DEDUP_REMOVED lines=15> */
.L_x_1904:
        /* <DEDUP_REMOVED lines=15> */
.L_x_1905:
        /* <DEDUP_REMOVED lines=15> */
.L_x_1906:
        /* <DEDUP_REMOVED lines=9> */
[----:B--2---:R-:W-:Y:S05]  /*24610*/  @P0 BRA.U.ANY `(.L_x_1906) ;  /* 0xfffffffd00d80947 */ /* 0x004fea000393ffff */
.L_x_1890:
[----:B------:R-:W-:Y:S05]  /*24620*/  BSYNC B1 ;  /* 0x0000000000017941 */ /* 0x000fea0003800000 */
.L_x_1889:
        /* <DEDUP_REMOVED lines=9> */
.L_x_1925:
[----:B------:R-:W-:Y:S05]  /*246c0*/  YIELD ;  /* 0x0000000000007946 */ /* 0x000fea0003800000 */
[----:B------:R-:W-:Y:S04]  /*246d0*/  BSSY B1, `(.L_x_1907) ;  /* 0x00000a9000017945 */ /* 0x000fe80003800000 */
[----:B------:R-:W-:Y:S05]  /*246e0*/  @!P6 BRA `(.L_x_1908) ;  /* 0x00000008009ce947 */ /* 0x000fea0003800000 */
[----:B0-----:R-:W-:Y:S01]  /*246f0*/  IMAD R6, R27, 0x8, R23 ;  /* 0x000000081b067824 */ /* 0x001fe200078e0217 */
[----:B------:R-:W-:Y:S01]  /*24700*/  SHF.L.U32 R3, R30, 0x1f, RZ ;  /* 0x0000001f1e037819 */ /* 0x000fe200000006ff */
[----:B------:R-:W0:Y:S01]  /*24710*/  S2R R2, SR_TID.X ;  /* 0x0000000000027919 */ /* 0x000e220000002100 */
[----:B------:R-:W-:Y:S02]  /*24720*/  BSSY B2, `(.L_x_1909) ;  /* 0x0000005000027945 */ /* 0x000fe40003800000 */
[----:B------:R-:W2:Y:S01]  /*24730*/  SYNCS.PHASECHK.TRANS64.TRYWAIT P1, [R6+URZ+0x308a0], R3 ;  /* 0x0308a003060075a7 */ /* 0x000ea2000802017f */
[----:B0-----:R-:W-:-:S04]  /*24740*/  LOP3.LUT R2, R2, 0x7f, RZ, 0xc0, !PT ;  /* 0x0000007f02027812 */ /* 0x001fc800078ec0ff */
[----:B------:R-:W-:Y:S01]  /*24750*/  ISETP.NE.AND P2, PT, R2, RZ, PT ;  /* 0x000000ff0200720c */ /* 0x000fe20003f45270 */
[----:B--2---:R-:W-:-:S12]  /*24760*/  @!P1 BRA `(.L_x_1910) ;  /* 0x0000007000449947 */ /* 0x004fd80003800000 */
.L_x_2091:
[----:B------:R-:W-:Y:S05]  /*24770*/  BSYNC B2 ;  /* 0x0000000000027941 */ /* 0x000fea0003800000 */
.L_x_1909:
[----:B------:R-:W-:Y:S04]  /*24780*/  BSSY B2, `(.L_x_1911) ;  /* 0x0000009000027945 */ /* 0x000fe80003800000 */
        /* <DEDUP_REMOVED lines=8> */
.L_x_1912:
[----:B------:R-:W-:Y:S05]  /*24810*/  BSYNC B2 ;  /* 0x0000000000027941 */ /* 0x000fea0003800000 */
.L_x_1911:
        /* <DEDUP_REMOVED lines=8> */
[----:B------:R-:W-:Y:S01]  /*248a0*/  VIADD R13, R11, 0x20400 ;  /* 0x000204000b0d7836 */ /* 0x000fe20000000000 */
[----:B------:R-:W-:Y:S01]  /*248b0*/  UMOV UR6, 0x0 ;  /* 0x0000000000067882 */ /* 0x000fe20000000000 */
[----:B------:R-:W-:-:S10]  /*248c0*/  UMOV UR7, 0x12f00000 ;  /* 0x12f0000000077882 */ /* 0x000fd40000000000 */
.L_x_1913:
        /* <DEDUP_REMOVED lines=10> */
[----:B------:R-:W-:Y:S01]  /*24970*/  IMAD.MOV.U32 R20, RZ, RZ, 0x40 ;  /* 0x00000040ff147424 */ /* 0x000fe200078e00ff */
[----:B------:R-:W-:Y:S01]  /*24980*/  PLOP3.LUT P1, PT, PT, PT, PT, 0x80, 0x0 ;  /* 0x000000000000781c */ /* 0x000fe20003f2f070 */
[----:B------:R-:W-:Y:S01]  /*24990*/  VIADD R13, R11, 0x22400 ;  /* 0x000224000b0d7836 */ /* 0x000fe20000000000 */
[----:B------:R-:W-:Y:S01]  /*249a0*/  UMOV UR6, 0x0 ;  /* 0x0000000000067882 */ /* 0x000fe20000000000 */
[----:B------:R-:W-:Y:S01]  /*249b0*/  UMOV UR7, 0x12f00000 ;  /* 0x12f0000000077882 */ /* 0x000fe20000000000 */
[----:B------:R-:W-:-:S15]  /*249c0*/  R2UR UR10, R20 ;  /* 0x00000000140a72ca */ /* 0x000fde00000e0000 */
.L_x_1914:
        /* <DEDUP_REMOVED lines=16> */
.L_x_1915:
        /* <DEDUP_REMOVED lines=16> */
.L_x_1916:
        /* <DEDUP_REMOVED lines=10> */
[----:B------:R-:W2:Y:S01]  /*24c70*/  SYNCS.PHASECHK.TRANS64.TRYWAIT P1, [R6+URZ+0x308c0], R3 ;  /* 0x0308c003060075a7 */ /* 0x000ea2000802017f */
[----:B------:R-:W-:Y:S04]  /*24c80*/  BSSY B2, `(.L_x_1917) ;  /* 0x0000002000027945 */ /* 0x000fe80003800000 */
[----:B--2---:R-:W-:Y:S05]  /*24c90*/  @!P1 BRA `(.L_x_1918) ;  /* 0x0000006c000c9947 */ /* 0x004fea0003800000 */
.L_x_2092:
[----:B------:R-:W-:Y:S05]  /*24ca0*/  BSYNC B2 ;  /* 0x0000000000027941 */ /* 0x000fea0003800000 */
.L_x_1917:
[----:B------:R-:W-:Y:S01]  /*24cb0*/  BSSY B2, `(.L_x_1919) ;  /* 0x000000b000027945 */ /* 0x000fe20003800000 */
[----:B------:R-:W-:Y:S02]  /*24cc0*/  IMAD.MOV.U32 R2, RZ, RZ, 0x0 ;  /* 0x00000000ff027424 */ /* 0x000fe400078e00ff */
[----:B0-2---:R-:W-:Y:S01]  /*24cd0*/  IMAD.MOV.U32 R3, RZ, RZ, 0x12f00000 ;  /* 0x12f00000ff037424 */ /* 0x005fe200078e00ff */
[----:B------:R-:W-:Y:S06]  /*24ce0*/  @P2 BRA `(.L_x_1920) ;  /* 0x00000000001c2947 */ /* 0x000fec0003800000 */
[----:B------:R-:W0:Y:S01]  /*24cf0*/  S2R R21, SR_TID.X ;  /* 0x0000000000157919 */ /* 0x000e220000002100 */
[----:B------:R-:W-:-:S04]  /*24d00*/  IMAD.MOV.U32 R13, RZ, RZ, 0x8000 ;  /* 0x00008000ff0d7424 */ /* 0x000fc800078e00ff */
[----:B------:R2:W-:Y:S01]  /*24d10*/  SYNCS.ARRIVE.TRANS64 RZ, [R6+URZ+0x308b0], R13 ;  /* 0x0308b00d06ff79a7 */ /* 0x0005e2000800003f */
[----:B0-----:R-:W-:-:S04]  /*24d20*/  LOP3.LUT R21, R21, 0x1f, RZ, 0xc0, !PT ;  /* 0x0000001f15157812 */ /* 0x001fc800078ec0ff */
[----:B------:R-:W-:-:S13]  /*24d30*/  ISETP.NE.AND P1, PT, R21, RZ, PT ;  /* 0x000000ff1500720c */ /* 0x000fda0003f25270 */
[----:B--2---:R-:W-:Y:S05]  /*24d40*/  @!P1 BRA `(.L_x_1920) ;  /* 0x0000000000049947 */ /* 0x004fea0003800000 */
[----:B------:R-:W-:Y:S01]  /*24d50*/  BPT.TRAP 0x1 ;  /* 0x000000040000795c */ /* 0x000fe20000300000 */
.L_x_1920:
[----:B------:R-:W-:Y:S05]  /*24d60*/  BSYNC B2 ;  /* 0x0000000000027941 */ /* 0x000fea0003800000 */
.L_x_1919:
[----:B------:R-:W-:Y:S01]  /*24d70*/  R2UR UR10, R14 ;  /* 0x000000000e0a72ca */ /* 0x000fe200000e0000 */
[----:B------:R-:W-:Y:S01]  /*24d80*/  UIADD3 UR4, UP0, UR36, 0x670, URZ ;  /* 0x0000067024047890 */ /* 0x000fe2000ff1e03f */
[----:B------:R-:W-:Y:S01]  /*24d90*/  R2UR UR6, R2 ;  /* 0x00000000020672ca */ /* 0x000fe200000e0000 */
[----:B------:R-:W-:Y:S01]  /*24da0*/  VIADD R6, R6, 0x308b0 ;  /* 0x000308b006067836 */ /* 0x000fe20000000000 */
[----:B------:R-:W-:Y:S01]  /*24db0*/  R2UR UR7, R3 ;  /* 0x00000000030772ca */ /* 0x000fe200000e0000 */
[----:B------:R-:W-:Y:S01]  /*24dc0*/  VIADD R13, R11, 0x400 ;  /* 0x000004000b0d7836 */ /* 0x000fe20000000000 */
[----:B------:R-:W-:Y:S01]  /*24dd0*/  PLOP3.LUT P1, PT, PT, PT, PT, 0x80, 0x0 ;  /* 0x000000000000781c */ /* 0x000fe20003f2f070 */
[----:B------:R-:W-:-:S12]  /*24de0*/  UIADD3.X UR5, URZ, UR37, URZ, UP0, !UPT ;  /* 0x000000253f057290 */ /* 0x000fd800087fe43f */
.L_x_1921:
        /* <DEDUP_REMOVED lines=15> */
.L_x_1922:
        /* <DEDUP_REMOVED lines=15> */
.L_x_1923:
        /* <DEDUP_REMOVED lines=15> */
.L_x_1924:
        /* <DEDUP_REMOVED lines=10> */
.L_x_1908:
[----:B------:R-:W-:Y:S05]  /*25160*/  BSYNC B1 ;  /* 0x0000000000017941 */ /* 0x000fea0003800000 */
.L_x_1907:
[----:B------:R-:W-:Y:S01]  /*25170*/  ISETP.GT.AND P2, PT, R9, R5, PT ;  /* 0x000000050900720c */ /* 0x000fe20003f44270 */
[----:B------:R-:W-:Y:S02]  /*25180*/  VIADD R27, R27, 0x1 ;  /* 0x000000011b1b7836 */ /* 0x000fe40000000000 */
[----:B------:R-:W-:-:S03]  /*25190*/  VIADD R9, R9, 0xffffffff ;  /* 0xffffffff09097836 */ /* 0x000fc60000000000 */
[----:B------:R-:W-:-:S04]  /*251a0*/  ISETP.NE.AND P1, PT, R27, 0x2, PT ;  /* 0x000000021b00780c */ /* 0x000fc80003f25270 */
[----:B------:R-:W-:Y:S02]  /*251b0*/  SEL R3, RZ, 0x1, P1 ;  /* 0x00000001ff037807 */ /* 0x000fe40000800000 */
[----:B------:R-:W-:Y:S02]  /*251c0*/  SEL R27, R27, RZ, P1 ;  /* 0x000000ff1b1b7207 */ /* 0x000fe40000800000 */
[----:B------:R-:W-:Y:S01]  /*251d0*/  LOP3.LUT R30, R30, R3, RZ, 0x3c, !PT ;  /* 0x000000031e1e7212 */ /* 0x000fe200078e3cff */
[----:B------:R-:W-:Y:S06]  /*251e0*/  @P2 BRA `(.L_x_1925) ;  /* 0xfffffff400342947 */ /* 0x000fec000383ffff */
.L_x_1883:
[----:B------:R-:W-:Y:S05]  /*251f0*/  BSYNC B0 ;  /* 0x0000000000007941 */ /* 0x000fea0003800000 */
.L_x_1882:
[----:B------:R-:W2:Y:S01]  /*25200*/  LDC R0, c[0x0][0x448] ;  /* 0x00011200ff007b82 */ /* 0x000ea20000000800 */
[----:B------:R-:W-:Y:S01]  /*25210*/  VIADD R5, R28, 0x7f ;  /* 0x0000007f1c057836 */ /* 0x000fe20000000000 */
[----:B------:R-:W-:Y:S06]  /*25220*/  @!P0 WARPSYNC.ALL ;  /* 0x0000000000008948 */ /* 0x000fec0003800000 */
[----:B------:R-:W-:Y:S01]  /*25230*/  @!P0 BAR.SYNC.DEFER_BLOCKING 0xc, 0x180 ;  /* 0x0306000000008b1d */ /* 0x000fe20000010000 */
[----:B--2---:R-:W-:-:S13]  /*25240*/  ISETP.NE.AND P1, PT, R0, 0x1, PT ;  /* 0x000000010000780c */ /* 0x004fda0003f25270 */
[----:B------:R-:W2:Y:S08]  /*25250*/  @P1 LDC R0, c[0x0][0x44c] ;  /* 0x00011300ff001b82 */ /* 0x000eb00000000800 */
[----:B------:R-:W3:Y:S01]  /*25260*/  @P1 LDC R3, c[0x0][0x450] ;  /* 0x00011400ff031b82 */ /* 0x000ee20000000800 */
[----:B--2---:R-:W-:-:S05]  /*25270*/  @P1 IMAD.HI.U32 R0, R5, R0, RZ ;  /* 0x0000000005001227 */ /* 0x004fca00078e00ff */
[----:B---3--:R-:W-:Y:S02]  /*25280*/  @P1 SHF.R.U32.HI R5, RZ, R3, R0 ;  /* 0x00000003ff051219 */ /* 0x008fe40000011600 */
[----:B------:R-:W2:Y:S03]  /*25290*/  LDC.64 R2, c[0x0][0x9e0] ;  /* 0x00027800ff027b82 */ /* 0x000ea60000000a00 */
[----:B------:R-:W-:Y:S01]  /*252a0*/  IMAD.IADD R9, R8, 0x1, R5 ;  /* 0x0000000108097824 */ /* 0x000fe200078e0205 */
[----:B--2---:R-:W-:-:S03]  /*252b0*/  ISETP.GE.AND P2, PT, R3, 0x1, PT ;  /* 0x000000010300780c */ /* 0x004fc60003f46270 */
[----:B------:R-:W-:-:S10]  /*252c0*/  IMAD.IADD R2, R9, 0x1, R2 ;  /* 0x0000000109027824 */ /* 0x000fd400078e0202 */
[----:B------:R-:W-:Y:S05]  /*252d0*/  @!P2 BRA `(.L_x_1926) ;  /* 0x000000000048a947 */ /* 0x000fea0003800000 */
        /* <DEDUP_REMOVED lines=11> */
.L_x_1928:
[----:B------:R-:W-:-:S13]  /*25390*/  ISETP.NE.AND P0, PT, R3, 0x1, PT ;  /* 0x000000010300780c */ /* 0x000fda0003f05270 */
[----:B------:R-:W2:Y:S02]  /*253a0*/  @P0 LDC.64 R4, c[0x0][0x9e8] ;  /* 0x00027a00ff040b82 */ /* 0x000ea40000000a00 */
[----:B--2---:R-:W-:-:S05]  /*253b0*/  @P0 IMAD.HI.U32 R4, R0, R4, RZ ;  /* 0x0000000400040227 */ /* 0x004fca00078e00ff */
[----:B------:R-:W-:-:S07]  /*253c0*/  @P0 SHF.R.U32.HI R0, RZ, R5, R4 ;  /* 0x00000005ff000219 */ /* 0x000fce0000011604 */
.L_x_1929:
[----:B------:R-:W-:Y:S05]  /*253d0*/  BSYNC B0 ;  /* 0x0000000000007941 */ /* 0x000fea0003800000 */
.L_x_1927:
[----:B------:R-:W-:-:S05]  /*253e0*/  IMAD R5, R0, R3, R3 ;  /* 0x0000000300057224 */ /* 0x000fca00078e0203 */
[----:B------:R-:W-:-:S07]  /*253f0*/  VIMNMX R2, R2, R5, PT ;  /* 0x0000000502027248 */ /* 0x000fce0003fe0100 */
.L_x_1926:
[----:B------:R-:W-:Y:S01]  /*25400*/  VIADD R2, R2, 0x3f ;  /* 0x0000003f02027836 */ /* 0x000fe20000000000 */
[----:B------:R-:W2:Y:S01]  /*25410*/  @P1 LDC R9, c[0x0][0x44c] ;  /* 0x00011300ff091b82 */ /* 0x000ea20000000800 */
[----:B------:R-:W-:-:S03]  /*25420*/  ULDC UR4, c[0x0][0x9dc] ;  /* 0x0002770000047ab9 */ /* 0x000fc60000000800 */
[----:B------:R-:W-:-:S04]  /*25430*/  SHF.R.S32.HI R5, RZ, 0x1f, R2 ;  /* 0x0000001fff057819 */ /* 0x000fc80000011402 */
[----:B------:R-:W3:Y:S01]  /*25440*/  @P1 LDC R0, c[0x0][0x450] ;  /* 0x00011400ff001b82 */ /* 0x000ee20000000800 */
[----:B------:R-:W-:Y:S01]  /*25450*/  LEA.HI R5, R5, R2, RZ, 0x6 ;  /* 0x0000000205057211 */ /* 0x000fe200078f30ff */
[----:B------:R-:W-:-:S03]  /*25460*/  IMAD.MOV.U32 R2, RZ, RZ, R28 ;  /* 0x000000ffff027224 */ /* 0x000fc600078e001c */
[----:B------:R-:W-:-:S04]  /*25470*/  SHF.R.S32.HI R5, RZ, 0x6, R5 ;  /* 0x00000006ff057819 */ /* 0x000fc80000011405 */
[----:B------:R-:W-:-:S05]  /*25480*/  VIMNMX R26, R10, R5, PT ;  /* 0x000000050a1a7248 */ /* 0x000fca0003fe0100 */
[----:B------:R4:W-:Y:S01]  /*25490*/  STL [R1+0x30], R26 ;  /* 0x0000301a01007387 */ /* 0x0009e20000100800 */
[----:B--2---:R-:W-:-:S05]  /*254a0*/  @P1 IMAD.HI.U32 R9, R28, R9, RZ ;  /* 0x000000091c091227 */ /* 0x004fca00078e00ff */
[----:B---3--:R-:W-:-:S05]  /*254b0*/  @P1 SHF.R.U32.HI R2, RZ, R0, R9 ;  /* 0x00000000ff021219 */ /* 0x008fca0000011609 */
[----:B------:R-:W-:-:S04]  /*254c0*/  IMAD.IADD R7, R7, 0x1, R2 ;  /* 0x0000000107077824 */ /* 0x000fc800078e0202 */
[----:B------:R-:W-:Y:S01]  /*254d0*/  VIADD R0, R7, -UR4 ;  /* 0x8000000407007c36 */ /* 0x000fe20008000000 */
[----:B----4-:R-:W-:Y:S06]  /*254e0*/  @!P2 BRA `(.L_x_1930) ;  /* 0x000000000044a947 */ /* 0x010fec0003800000 */
        /* <DEDUP_REMOVED lines=10> */
.L_x_1932:
[----:B------:R-:W-:-:S13]  /*25590*/  ISETP.NE.AND P0, PT, R3, 0x1, PT ;  /* 0x000000010300780c */ /* 0x000fda0003f05270 */
[----:B------:R-:W2:Y:S02]  /*255a0*/  @P0 LDC.64 R4, c[0x0][0x9e8] ;  /* 0x00027a00ff040b82 */ /* 0x000ea40000000a00 */
[----:B--2---:R-:W-:-:S05]  /*255b0*/  @P0 IMAD.HI.U32 R4, R7, R4, RZ ;  /* 0x0000000407040227 */ /* 0x004fca00078e00ff */
[----:B------:R-:W-:-:S07]  /*255c0*/  @P0 SHF.R.U32.HI R7, RZ, R5, R4 ;  /* 0x00000005ff070219 */ /* 0x000fce0000011604 */
.L_x_1933:
[----:B------:R-:W-:Y:S05]  /*255d0*/  BSYNC B0 ;  /* 0x0000000000007941 */ /* 0x000fea0003800000 */
.L_x_1931:
[----:B------:R-:W-:-:S05]  /*255e0*/  IMAD R3, R7, R3, RZ ;  /* 0x0000000307037224 */ /* 0x000fca00078e02ff */
[----:B------:R-:W-:-:S07]  /*255f0*/  VIMNMX R0, R0, R3, !PT ;  /* 0x0000000300007248 */ /* 0x000fce0007fe0100 */
.L_x_1930:
[----:B------:R-:W-:Y:S01]  /*25600*/  SHF.R.S32.HI R3, RZ, 0x1f, R0 ;  /* 0x0000001fff037819 */ /* 0x000fe20000011400 */
[----:B------:R-:W-:Y:S03]  /*25610*/  BSSY B7, `(.L_x_1934) ;  /* 0x000036d000077945 */ /* 0x000fe60003800000 */
[----:B------:R-:W-:-:S04]  /*25620*/  LEA.HI R3, R3, R0, RZ, 0x6 ;  /* 0x0000000003037211 */ /* 0x000fc800078f30ff */
[----:B------:R-:W-:-:S04]  /*25630*/  SHF.R.S32.HI R3, RZ, 0x6, R3 ;  /* 0x00000006ff037819 */ /* 0x000fc80000011403 */
[----:B------:R-:W-:-:S04]  /*25640*/  VIMNMX R2, RZ, R3, !PT ;  /* 0x00000003ff027248 */ /* 0x000fc80007fe0100 */
[----:B------:R-:W-:Y:S01]  /*25650*/  ISETP.GT.AND P0, PT, R26, R2, PT ;  /* 0x000000021a00720c */ /* 0x000fe20003f04270 */
[----:B------:R2:W-:-:S12]  /*25660*/  STL [R1+0x14], R2 ;  /* 0x0000140201007387 */ /* 0x0005d80000100800 */
[----:B--2---:R-:W-:Y:S05]  /*25670*/  @P0 BRA `(.L_x_1935) ;  /* 0x0000000000440947 */ /* 0x004fea0003800000 */
[----:B------:R-:W2:Y:S02]  /*25680*/  S2R R2, SR_TID.X ;  /* 0x0000000000027919 */ /* 0x000ea40000002100 */
[----:B--2---:R-:W-:-:S04]  /*25690*/  LOP3.LUT R2, R2, 0x7f, RZ, 0xc0, !PT ;  /* 0x0000007f02027812 */ /* 0x004fc800078ec0ff */
[----:B------:R-:W-:-:S13]  /*256a0*/  ISETP.NE.AND P0, PT, R2, RZ, PT ;  /* 0x000000ff0200720c */ /* 0x000fda0003f05270 */
[----:B------:R-:W-:Y:S05]  /*256b0*/  @P0 BRA `(.L_x_1936) ;  /* 0x0000003400880947 */ /* 0x000fea0003800000 */
[----:B------:R-:W2:Y:S01]  /*256c0*/  S2R R5, SR_LANEID ;  /* 0x0000000000057919 */ /* 0x000ea20000000000 */
[----:B------:R-:W-:Y:S01]  /*256d0*/  VOTEU.ANY UR4, UPT, PT ;  /* 0x0000000000047886 */ /* 0x000fe200038e0100 */
[----:B------:R-:W3:Y:S01]  /*256e0*/  LDC.64 R2, c[0x0][0xc60] ;  /* 0x00031800ff027b82 */ /* 0x000ee20000000a00 */
[----:B------:R-:W2:Y:S02]  /*256f0*/  FLO.U32 R0, UR4 ;  /* 0x0000000400007d00 */ /* 0x000ea400080e0000 */
[----:B--2---:R-:W-:-:S06]  /*25700*/  ISETP.EQ.U32.AND P0, PT, R0, R5, PT ;  /* 0x000000050000720c */ /* 0x004fcc0003f02070 */
[----:B------:R-:W3:Y:S07]  /*25710*/  POPC R5, UR4 ;  /* 0x0000000400057d09 */ /* 0x000eee0008000000 */
[----:B---3--:R-:W2:Y:S01]  /*25720*/  @P0 ATOMG.E.ADD.STRONG.GPU PT, R3, desc[UR60][R2.64], R5 ;  /* 0x00000005020309a8 */ /* 0x008ea200081ee1fc */
[----:B------:R-:W3:Y:S02]  /*25730*/  S2R R4, SR_LTMASK ;  /* 0x0000000000047919 */ /* 0x000ee40000003900 */
[----:B---3--:R-:W-:-:S04]  /*25740*/  LOP3.LUT R4, R4, UR4, RZ, 0xc0, !PT ;  /* 0x0000000404047c12 */ /* 0x008fc8000f8ec0ff */
[----:B------:R-:W3:Y:S01]  /*25750*/  POPC R7, R4 ;  /* 0x0000000400077309 */ /* 0x000ee20000000000 */
[----:B--2---:R-:W3:Y:S02]  /*25760*/  SHFL.IDX PT, R0, R3, R0, 0x1f ;  /* 0x00001f0003007589 */ /* 0x004ee400000e0000 */
[----:B---3--:R-:W-:Y:S01]  /*25770*/  IADD3 R16, R0, UR38, R7 ;  /* 0x0000002600107c10 */ /* 0x008fe2000fffe007 */
[----:B------:R-:W-:Y:S06]  /*25780*/  BRA `(.L_x_1936) ;  /* 0x0000003400547947 */ /* 0x000fec0003800000 */
.L_x_1935:
        /* <DEDUP_REMOVED lines=8> */
[----:B------:R-:W-:Y:S02]  /*25810*/  IMAD.U32 R4, RZ, RZ, UR6 ;  /* 0x00000006ff047e24 */ /* 0x000fe4000f8e00ff */
[----:B------:R-:W2:Y:S01]  /*25820*/  LDC.64 R2, c[0x4][R2] ;  /* 0x0100000002027b82 */ /* 0x000ea20000000a00 */
[----:B------:R-:W-:Y:S02]  /*25830*/  IMAD.U32 R5, RZ, RZ, UR7 ;  /* 0x00000007ff057e24 */ /* 0x000fe4000f8e00ff */
[----:B0-----:R-:W-:Y:S02]  /*25840*/  IMAD.U32 R6, RZ, RZ, UR8 ;  /* 0x00000008ff067e24 */ /* 0x001fe4000f8e00ff */
[----:B------:R-:W-:-:S02]  /*25850*/  IMAD.U32 R7, RZ, RZ, UR9 ;  /* 0x00000009ff077e24 */ /* 0x000fc4000f8e00ff */
[----:B------:R-:W-:Y:S02]  /*25860*/  IMAD.U32 R10, RZ, RZ, UR4 ;  /* 0x00000004ff0a7e24 */ /* 0x000fe4000f8e00ff */
[----:B------:R-:W-:Y:S02]  /*25870*/  IMAD.U32 R11, RZ, RZ, UR5 ;  /* 0x00000005ff0b7e24 */ /* 0x000fe4000f8e00ff */
[----:B------:R-:W-:Y:S02]  /*25880*/  IMAD.MOV.U32 R8, RZ, RZ, 0x70 ;  /* 0x00000070ff087424 */ /* 0x000fe400078e00ff */
[----:B------:R-:W-:Y:S02]  /*25890*/  IMAD.MOV.U32 R12, RZ, RZ, 0x1 ;  /* 0x00000001ff0c7424 */ /* 0x000fe400078e00ff */
[----:B------:R-:W-:-:S07]  /*258a0*/  IMAD.MOV.U32 R13, RZ, RZ, RZ ;  /* 0x000000ffff0d7224 */ /* 0x000fce00078e00ff */
[----:B------:R-:W-:-:S07]  /*258b0*/  LEPC R20, `(.L_x_1938) ;  /* 0x000000001014794e */ /* 0x000fce0000000000 */
[----:B-12---:R-:W-:Y:S05]  /*258c0*/  CALL.ABS.NOINC R2 ;  /* 0x0000000002007343 */ /* 0x006fea0003c00000 */
.L_x_1938:
[----:B------:R-:W-:Y:S05]  /*258d0*/  BSYNC B6 ;  /* 0x0000000000067941 */ /* 0x000fea0003800000 */
.L_x_1937:
        /* <DEDUP_REMOVED lines=8> */
[----:B------:R2:W3:Y:S01]  /*25960*/  LDC.64 R2, c[0x4][R17] ;  /* 0x0100000011027b82 */ /* 0x0004e20000000a00 */
[----:B------:R-:W-:Y:S02]  /*25970*/  IMAD.U32 R4, RZ, RZ, UR6 ;  /* 0x00000006ff047e24 */ /* 0x000fe4000f8e00ff */
[----:B------:R-:W-:Y:S02]  /*25980*/  IMAD.U32 R5, RZ, RZ, UR7 ;  /* 0x00000007ff057e24 */ /* 0x000fe4000f8e00ff */
[----:B0-----:R-:W-:Y:S02]  /*25990*/  IMAD.U32 R6, RZ, RZ, UR8 ;  /* 0x00000008ff067e24 */ /* 0x001fe4000f8e00ff */
[----:B------:R-:W-:-:S02]  /*259a0*/  IMAD.U32 R7, RZ, RZ, UR9 ;  /* 0x00000009ff077e24 */ /* 0x000fc4000f8e00ff */
[----:B------:R-:W-:Y:S02]  /*259b0*/  IMAD.U32 R10, RZ, RZ, UR4 ;  /* 0x00000004ff0a7e24 */ /* 0x000fe4000f8e00ff */
[----:B------:R-:W-:Y:S02]  /*259c0*/  IMAD.U32 R11, RZ, RZ, UR5 ;  /* 0x00000005ff0b7e24 */ /* 0x000fe4000f8e00ff */
[----:B------:R-:W-:Y:S02]  /*259d0*/  IMAD.MOV.U32 R8, RZ, RZ, 0x70 ;  /* 0x00000070ff087424 */ /* 0x000fe400078e00ff */
[----:B------:R-:W-:Y:S02]  /*259e0*/  IMAD.MOV.U32 R12, RZ, RZ, 0x1 ;  /* 0x00000001ff0c7424 */ /* 0x000fe400078e00ff */
[----:B--2---:R-:W-:-:S07]  /*259f0*/  IMAD.MOV.U32 R13, RZ, RZ, RZ ;  /* 0x000000ffff0d7224 */ /* 0x004fce00078e00ff */
[----:B------:R-:W-:-:S07]  /*25a00*/  LEPC R20, `(.L_x_1941) ;  /* 0x000000001014794e */ /* 0x000fce0000000000 */
[----:B-1-3--:R-:W-:Y:S05]  /*25a10*/  CALL.ABS.NOINC R2 ;  /* 0x0000000002007343 */ /* 0x00afea0003c00000 */
.L_x_1941:
        /* <DEDUP_REMOVED lines=15> */
.L_x_1940:
[----:B------:R-:W-:Y:S05]  /*25b10*/  BSYNC B6 ;  /* 0x0000000000067941 */ /* 0x000fea0003800000 */
.L_x_1939:
[----:B------:R-:W-:Y:S01]  /*25b20*/  ULDC.64 UR4, c[0x0][0x9f8] ;  /* 0x00027e0000047ab9 */ /* 0x000fe20000000a00 */
[----:B------:R-:W2:Y:S01]  /*25b30*/  LDL R24, [R1+0xc] ;  /* 0x00000c0001187983 */ /* 0x000ea20000100800 */
[----:B------:R-:W-:-:S03]  /*25b40*/  ISETP.NE.U32.AND P0, PT, RZ, UR4, PT ;  /* 0x00000004ff007c0c */ /* 0x000fc6000bf05070 */
[----:B------:R-:W3:Y:S01]  /*25b50*/  LDL R21, [R1+0x10] ;  /* 0x0000100001157983 */ /* 0x000ee20000100800 */
[----:B------:R-:W-:Y:S01]  /*25b60*/  ISETP.NE.AND.EX P0, PT, RZ, UR5, PT, P0 ;  /* 0x00000005ff007c0c */ /* 0x000fe2000bf05300 */
[----:B------:R-:W-:Y:S01]  /*25b70*/  IMAD.MOV.U32 R33, RZ, RZ, R19 ;  /* 0x000000ffff217224 */ /* 0x000fe200078e0013 */
[----:B------:R-:W4:Y:S01]  /*25b80*/  LDC R7, c[0x0][0x430] ;  /* 0x00010c00ff077b82 */ /* 0x000f220000000800 */
[----:B------:R-:W3:Y:S01]  /*25b90*/  LDL R17, [R1+0x44] ;  /* 0x0000440001117983 */ /* 0x000ee20000100800 */
[----:B------:R-:W0:Y:S01]  /*25ba0*/  S2R R20, SR_TID.X ;  /* 0x0000000000147919 */ /* 0x000e220000002100 */
[----:B------:R-:W-:Y:S01]  /*25bb0*/  VIADD R8, R26, 0xffffffff ;  /* 0xffffffff1a087836 */ /* 0x000fe20000000000 */
[----:B------:R-:W-:Y:S01]  /*25bc0*/  LOP3.LUT R22, R22, 0xfffffffe, RZ, 0xc0, !PT ;  /* 0xfffffffe16167812 */ /* 0x000fe200078ec0ff */
[----:B------:R-:W-:-:S06]  /*25bd0*/  ULDC UR4, c[0x0][0x2f4] ;  /* 0x0000bd0000047ab9 */ /* 0x000fcc0000000800 */
[----:B------:R-:W1:Y:S02]  /*25be0*/  @P0 LDC.64 R2, c[0x0][0x9f8] ;  /* 0x00027e00ff020b82 */ /* 0x000e640000000a00 */
[----:B-1----:R-:W-:Y:S01]  /*25bf0*/  @P0 IMAD.WIDE R2, R19, 0x4, R2 ;  /* 0x0000000413020825 */ /* 0x002fe200078e0202 */
[----:B0-----:R-:W-:-:S04]  /*25c00*/  LOP3.LUT R20, R20, 0x7f, RZ, 0xc0, !PT ;  /* 0x0000007f14147812 */ /* 0x001fc800078ec0ff */
[----:B------:R0:W3:Y:S01]  /*25c10*/  @P0 LDG.E R33, desc[UR60][R2.64] ;  /* 0x0000003c02210981 */ /* 0x0000e2000c1e1900 */
[----:B------:R-:W-:Y:S02]  /*25c20*/  SHF.R.U32.HI R32, RZ, 0x3, R20 ;  /* 0x00000003ff207819 */ /* 0x000fe40000011614 */
[----:B------:R-:W1:Y:S01]  /*25c30*/  S2R R20, SR_TID.X ;  /* 0x0000000000147919 */ /* 0x000e620000002100 */
[----:B----4-:R-:W-:-:S13]  /*25c40*/  ISETP.NE.AND P1, PT, R7, 0x1, PT ;  /* 0x000000010700780c */ /* 0x010fda0003f25270 */
[----:B------:R-:W4:Y:S08]  /*25c50*/  @P1 LDC R6, c[0x0][0x434] ;  /* 0x00010d00ff061b82 */ /* 0x000f300000000800 */
[----:B------:R-:W0:Y:S01]  /*25c60*/  @P1 LDC R0, c[0x0][0x438] ;  /* 0x00010e00ff001b82 */ /* 0x000e220000000800 */
[----:B-1----:R-:W-:-:S05]  /*25c70*/  IMAD.SHL.U32 R20, R20, 0x10, RZ ;  /* 0x0000001014147824 */ /* 0x002fca00078e00ff */
[----:B------:R-:W-:-:S05]  /*25c80*/  LOP3.LUT R20, R32, 0x70, R20, 0xf8, !PT ;  /* 0x0000007020147812 */ /* 0x000fca00078ef814 */
[----:B------:R-:W-:Y:S01]  /*25c90*/  IMAD R5, R8, 0x40, R20 ;  /* 0x0000004008057824 */ /* 0x000fe200078e0214 */
[----:B------:R-:W-:-:S04]  /*25ca0*/  LOP3.LUT R11, R37, 0x40, RZ, 0xfc, !PT ;  /* 0x00000040250b7812 */ /* 0x000fc800078efcff */
[----:B------:R-:W-:Y:S02]  /*25cb0*/  ISETP.GE.AND P3, PT, R11, UR4, PT ;  /* 0x000000040b007c0c */ /* 0x000fe4000bf66270 */
[----:B------:R-:W-:-:S04]  /*25cc0*/  LOP3.LUT R10, R37, 0x80, RZ, 0xfc, !PT ;  /* 0x00000080250a7812 */ /* 0x000fc800078efcff */
[----:B------:R-:W-:Y:S01]  /*25cd0*/  ISETP.GE.AND P2, PT, R10, UR4, PT ;  /* 0x000000040a007c0c */ /* 0x000fe2000bf46270 */
[----:B------:R-:W-:Y:S01]  /*25ce0*/  UMOV UR5, 0xffffffff ;  /* 0xffffffff00057882 */ /* 0x000fe20000000000 */
[----:B--2---:R-:W-:-:S04]  /*25cf0*/  ISETP.GE.AND P0, PT, R5, R24, PT ;  /* 0x000000180500720c */ /* 0x004fc80003f06270 */
[----:B------:R-:W-:Y:S01]  /*25d00*/  ISETP.GT.U32.OR P0, PT, R20, 0x3f, P0 ;  /* 0x0000003f1400780c */ /* 0x000fe20000704470 */
[----:B---3--:R-:W-:-:S04]  /*25d10*/  IMAD.IADD R5, R5, 0x1, R21 ;  /* 0x0000000105057824 */ /* 0x008fc800078e0215 */
[----:B----4-:R-:W-:-:S08]  /*25d20*/  @P1 IMAD.HI.U32 R6, R5, R6, RZ ;  /* 0x0000000605061227 */ /* 0x010fd000078e00ff */
[----:B0-----:R-:W0:Y:S01]  /*25d30*/  @!P0 LDC.64 R2, c[0x0][0x428] ;  /* 0x00010a00ff028b82 */ /* 0x001e220000000a00 */
[----:B------:R-:W-:Y:S01]  /*25d40*/  IMAD.MOV.U32 R4, RZ, RZ, R5 ;  /* 0x000000ffff047224 */ /* 0x000fe200078e0005 */
[----:B------:R-:W-:-:S05]  /*25d50*/  @P1 SHF.R.U32.HI R4, RZ, R0, R6 ;  /* 0x00000000ff041219 */ /* 0x000fca0000011606 */
[----:B------:R-:W-:-:S04]  /*25d60*/  IMAD.MOV R0, RZ, RZ, -R4 ;  /* 0x000000ffff007224 */ /* 0x000fc800078e0a04 */
[----:B------:R-:W-:Y:S01]  /*25d70*/  IMAD R0, R7, R0, R5 ;  /* 0x0000000007007224 */ /* 0x000fe200078e0205 */
[--C-:B------:R-:W-:Y:S02]  /*25d80*/  @!P0 SHF.R.S32.HI R5, RZ, 0x1f, R4.reuse ;  /* 0x0000001fff058819 */ /* 0x100fe40000011404 */
[----:B------:R-:W-:Y:S01]  /*25d90*/  SHF.R.S32.HI R9, RZ, 0x1f, R33 ;  /* 0x0000001fff097819 */ /* 0x000fe20000011421 */
[----:B0-----:R-:W-:-:S04]  /*25da0*/  @!P0 IMAD.WIDE.U32 R4, R33, R2, R4 ;  /* 0x0000000221048225 */ /* 0x001fc800078e0004 */
[----:B------:R-:W-:-:S04]  /*25db0*/  @!P0 IMAD R6, R9, R2, RZ ;  /* 0x0000000209068224 */ /* 0x000fc800078e02ff */
[----:B------:R-:W-:Y:S02]  /*25dc0*/  @!P0 IMAD R7, R33, R3, R6 ;  /* 0x0000000321078224 */ /* 0x000fe400078e0206 */
[----:B------:R-:W0:Y:S02]  /*25dd0*/  @!P0 LDC.64 R2, c[0x0][0x418] ;  /* 0x00010600ff028b82 */ /* 0x000e240000000a00 */
[----:B------:R-:W-:Y:S01]  /*25de0*/  @!P0 IMAD.IADD R7, R5, 0x1, R7 ;  /* 0x0000000105078824 */ /* 0x000fe200078e0207 */
[----:B0-----:R-:W-:Y:S01]  /*25df0*/  @!P0 LEA R6, P1, R4, R2, 0x2 ;  /* 0x0000000204068211 */ /* 0x001fe200078210ff */
[----:B------:R-:W-:-:S03]  /*25e00*/  IMAD.MOV.U32 R2, RZ, RZ, RZ ;  /* 0x000000ffff027224 */ /* 0x000fc600078e00ff */
[----:B------:R-:W-:Y:S02]  /*25e10*/  @!P0 LEA.HI.X R7, R4, R3, R7, 0x2, P1 ;  /* 0x0000000304078211 */ /* 0x000fe400008f1407 */
[----:B------:R-:W-:-:S03]  /*25e20*/  ISETP.GT.U32.AND P1, PT, R20, 0x3f, PT ;  /* 0x0000003f1400780c */ /* 0x000fc60003f24070 */
[----:B------:R0:W5:Y:S01]  /*25e30*/  @!P0 LDG.E R2, desc[UR60][R6.64] ;  /* 0x0000003c06028981 */ /* 0x000162000c1e1900 */
[----:B------:R-:W-:-:S09]  /*25e40*/  ISETP.NE.AND P0, PT, R17, 0x3, PT ;  /* 0x000000031100780c */ /* 0x000fd20003f05270 */
[----:B------:R-:W-:Y:S02]  /*25e50*/  @P1 LOP3.LUT R22, R22, 0x1, RZ, 0xfc, !PT ;  /* 0x0000000116161812 */ /* 0x000fe400078efcff */
[----:B------:R-:W-:Y:S02]  /*25e60*/  ISETP.GE.AND P1, PT, R37, UR4, PT ;  /* 0x0000000425007c0c */ /* 0x000fe4000bf26270 */
[----:B------:R-:W-:-:S04]  /*25e70*/  LOP3.LUT R22, R22, 0xffffffdf, RZ, 0xc0, !PT ;  /* 0xffffffdf16167812 */ /* 0x000fc800078ec0ff */
[----:B------:R-:W-:-:S04]  /*25e80*/  @P0 LOP3.LUT R22, R22, 0x20, RZ, 0xfc, !PT ;  /* 0x0000002016160812 */ /* 0x000fc800078efcff */
[----:B------:R-:W-:-:S04]  /*25e90*/  LOP3.LUT R22, R22, 0xffffffef, RZ, 0xc0, !PT ;  /* 0xffffffef16167812 */ /* 0x000fc800078ec0ff */
[----:B------:R-:W-:Y:S01]  /*25ea0*/  @P1 LOP3.LUT R22, R22, 0x10, RZ, 0xfc, !PT ;  /* 0x0000001016161812 */ /* 0x000fe200078efcff */
[----:B------:R1:W-:Y:S03]  /*25eb0*/  STL [R1+0x18], R9 ;  /* 0x0000180901007387 */ /* 0x0003e60000100800 */
[----:B------:R-:W-:-:S04]  /*25ec0*/  LOP3.LUT R22, R22, 0xfffffff7, RZ, 0xc0, !PT ;  /* 0xfffffff716167812 */ /* 0x000fc800078ec0ff */
[----:B------:R-:W-:Y:S02]  /*25ed0*/  @P3 LOP3.LUT R22, R22, 0x8, RZ, 0xfc, !PT ;  /* 0x0000000816163812 */ /* 0x000fe400078efcff */
[----:B-1----:R-:W-:Y:S02]  /*25ee0*/  LOP3.LUT R9, R37, 0xc0, RZ, 0xfc, !PT ;  /* 0x000000c025097812 */ /* 0x002fe400078efcff */
[----:B------:R-:W-:Y:S02]  /*25ef0*/  LOP3.LUT R22, R22, 0xfffffffd, RZ, 0xc0, !PT ;  /* 0xfffffffd16167812 */ /* 0x000fe400078ec0ff */
[----:B------:R-:W-:Y:S02]  /*25f00*/  ISETP.GE.AND P1, PT, R9, UR4, PT ;  /* 0x0000000409007c0c */ /* 0x000fe4000bf26270 */
[----:B------:R-:W-:-:S04]  /*25f10*/  LOP3.LUT R22, R22, 0xfffffffb, RZ, 0xc0, !PT ;  /* 0xfffffffb16167812 */ /* 0x000fc800078ec0ff */
[----:B------:R-:W-:-:S07]  /*25f20*/  @P2 LOP3.LUT R22, R22, 0x4, RZ, 0xfc, !PT ;  /* 0x0000000416162812 */ /* 0x000fce00078efcff */
[----:B------:R-:W-:Y:S01]  /*25f30*/  @P1 LOP3.LUT R22, R22, 0x2, RZ, 0xfc, !PT ;  /* 0x0000000216161812 */ /* 0x000fe200078efcff */
[----:B0-----:R-:W-:Y:S06]  /*25f40*/  BRA.DIV UR5, `(.L_x_1942) ;  /* 0x0000005a05747947 */ /* 0x001fec000b800000 */
.L_x_2095:
[----:B------:R-:W-:Y:S01]  /*25f50*/  SHF.R.S32.HI R32, RZ, 0x1f, R18 ;  /* 0x0000001fff207819 */ /* 0x000fe20000011412 */
[----:B------:R-:W-:Y:S01]  /*25f60*/  IMAD.MOV.U32 R26, RZ, RZ, R8 ;  /* 0x000000ffff1a7224 */ /* 0x000fe200078e0008 */
[----:B------:R-:W-:Y:S06]  /*25f70*/  @!P0 BRA `(.L_x_1943) ;  /* 0x0000000000048947 */ /* 0x000fec0003800000 */
[----:B------:R-:W-:Y:S01]  /*25f80*/  BPT.TRAP 0x1 ;  /* 0x000000040000795c */ /* 0x000fe20000300000 */
.L_x_1943:
        /* <DEDUP_REMOVED lines=19> */
[C---:B------:R-:W-:Y:S02]  /*260c0*/  LEA R17, P0, R4.reuse, UR4, 0x1 ;  /* 0x0000000404117c11 */ /* 0x040fe4000f8008ff */
[----:B------:R-:W-:Y:S02]  /*260d0*/  SHF.L.U32 R5, R29, 0x1f, RZ ;  /* 0x0000001f1d057819 */ /* 0x000fe400000006ff */
[----:B------:R-:W-:Y:S01]  /*260e0*/  LEA.HI.X R24, R4, UR5, R24, 0x1, P0 ;  /* 0x0000000504187c11 */ /* 0x000fe200080f0c18 */
[----:B------:R-:W-:-:S07]  /*260f0*/  IMAD R4, R25, 0x8, R23 ;  /* 0x0000000819047824 */ /* 0x000fce00078e0217 */
[----:B------:R-:W0:Y:S02]  /*26100*/  SYNCS.PHASECHK.TRANS64.TRYWAIT P0, [R4+URZ+0x30840], R5 ;  /* 0x03084005040075a7 */ /* 0x000e24000800017f */
[----:B0-----:R-:W-:Y:S05]  /*26110*/  @!P0 BRA `(.L_x_1945) ;  /* 0x0000005800348947 */ /* 0x001fea0003800000 */
.L_x_2096:
[----:B------:R-:W-:Y:S05]  /*26120*/  BSYNC B0 ;  /* 0x0000000000007941 */ /* 0x000fea0003800000 */
.L_x_1944:
[----:B------:R-:W0:Y:S01]  /*26130*/  LDL R11, [R1+0xc] ;  /* 0x00000c00010b7983 */ /* 0x000e220000100800 */
[----:B------:R-:W-:Y:S01]  /*26140*/  ULDC.64 UR4, c[0x0][0x300] ;  /* 0x0000c00000047ab9 */ /* 0x000fe20000000a00 */
[----:B------:R-:W-:Y:S01]  /*26150*/  LOP3.LUT P5, RZ, R22, 0x10, RZ, 0xc0, !PT ;  /* 0x0000001016ff7812 */ /* 0x000fe200078ac0ff */
[----:B------:R-:W-:Y:S01]  /*26160*/  IMAD R3, R3, UR4, RZ ;  /* 0x0000000403037c24 */ /* 0x000fe2000f8e02ff */
[----:B------:R-:W1:Y:S01]  /*26170*/  S2R R10, SR_TID.X ;  /* 0x00000000000a7919 */ /* 0x000e620000002100 */
[----:B------:R-:W-:Y:S01]  /*26180*/  IMAD.WIDE.U32 R6, R0, UR4, RZ ;  /* 0x0000000400067c25 */ /* 0x000fe2000f8e00ff */
[C---:B------:R-:W-:Y:S02]  /*26190*/  LOP3.LUT P4, RZ, R22.reuse, 0x8, RZ, 0xc0, !PT ;  /* 0x0000000816ff7812 */ /* 0x040fe4000788c0ff */
[----:B------:R-:W-:Y:S01]  /*261a0*/  LOP3.LUT P3, RZ, R22, 0x4, RZ, 0xc0, !PT ;  /* 0x0000000416ff7812 */ /* 0x000fe2000786c0ff */
[----:B------:R-:W-:Y:S01]  /*261b0*/  IMAD R3, R0, UR5, R3 ;  /* 0x0000000500037c24 */ /* 0x000fe2000f8e0203 */
[----:B------:R-:W-:Y:S01]  /*261c0*/  ULDC.64 UR4, c[0x0][0x310] ;  /* 0x0000c40000047ab9 */ /* 0x000fe20000000a00 */
[----:B------:R-:W-:Y:S01]  /*261d0*/  LOP3.LUT P2, RZ, R22, 0x2, RZ, 0xc0, !PT ;  /* 0x0000000216ff7812 */ /* 0x000fe2000784c0ff */
[----:B------:R-:W-:-:S02]  /*261e0*/  IMAD R9, R9, UR4, RZ ;  /* 0x0000000409097c24 */ /* 0x000fc4000f8e02ff */
[----:B------:R-:W-:Y:S02]  /*261f0*/  IMAD.IADD R7, R7, 0x1, R3 ;  /* 0x0000000107077824 */ /* 0x000fe400078e0203 */
[----:B------:R-:W-:-:S04]  /*26200*/  IMAD.WIDE.U32 R6, R2, UR4, R6 ;  /* 0x0000000402067c25 */ /* 0x000fc8000f8e0006 */
[----:B------:R-:W-:Y:S01]  /*26210*/  IMAD R2, R2, UR5, R9 ;  /* 0x0000000502027c24 */ /* 0x000fe2000f8e0209 */
[----:B------:R-:W-:Y:S02]  /*26220*/  ULDC.64 UR4, c[0x0][0x308] ;  /* 0x0000c20000047ab9 */ /* 0x000fe40000000a00 */
[----:B------:R-:W-:Y:S02]  /*26230*/  IMAD R0, R32, UR4, RZ ;  /* 0x0000000420007c24 */ /* 0x000fe4000f8e02ff */
[----:B------:R-:W-:Y:S02]  /*26240*/  IMAD.IADD R3, R7, 0x1, R2 ;  /* 0x0000000107037824 */ /* 0x000fe400078e0202 */
[----:B------:R-:W-:Y:S02]  /*26250*/  IMAD.MOV.U32 R2, RZ, RZ, R6 ;  /* 0x000000ffff027224 */ /* 0x000fe400078e0006 */
[C---:B------:R-:W-:Y:S02]  /*26260*/  IMAD R0, R18.reuse, UR5, R0 ;  /* 0x0000000512007c24 */ /* 0x040fe4000f8e0200 */
[----:B------:R-:W-:Y:S01]  /*26270*/  IMAD.WIDE.U32 R2, R18, UR4, R2 ;  /* 0x0000000412027c25 */ /* 0x000fe2000f8e0002 */
[----:B------:R-:W-:Y:S01]  /*26280*/  ULDC.64 UR4, c[0x0][0x2e8] ;  /* 0x0000ba0000047ab9 */ /* 0x000fe20000000a00 */
[----:B-1----:R-:W-:-:S02]  /*26290*/  LOP3.LUT R10, R10, 0x7f, RZ, 0xc0, !PT ;  /* 0x0000007f0a0a7812 */ /* 0x002fc400078ec0ff */
[----:B------:R-:W-:Y:S01]  /*262a0*/  IMAD.IADD R6, R3, 0x1, R0 ;  /* 0x0000000103067824 */ /* 0x000fe200078e0200 */
[C---:B------:R-:W-:Y:S01]  /*262b0*/  LEA R0, P0, R2.reuse, UR4, 0x1 ;  /* 0x0000000402007c11 */ /* 0x040fe2000f8008ff */
[----:B------:R-:W-:Y:S01]  /*262c0*/  UMOV UR4, 0xffffffff ;  /* 0xffffffff00047882 */ /* 0x000fe20000000000 */
[----:B------:R-:W-:Y:S01]  /*262d0*/  SHF.R.U32.HI R10, RZ, 0x3, R10 ;  /* 0x00000003ff0a7819 */ /* 0x000fe2000001160a */
[----:B------:R-:W-:Y:S01]  /*262e0*/  IMAD R7, R25, 0x4000, R34 ;  /* 0x0000400019077824 */ /* 0x000fe200078e0222 */
[----:B------:R-:W-:Y:S01]  /*262f0*/  LEA.HI.X R6, R2, UR5, R6, 0x1, P0 ;  /* 0x0000000502067c11 */ /* 0x000fe200080f0c06 */
[----:B0-----:R-:W-:-:S04]  /*26300*/  IMAD R5, R8, -0x40, R11 ;  /* 0xffffffc008057824 */ /* 0x001fc800078e020b */
        /* <DEDUP_REMOVED lines=37> */
.L_x_2106:
[----:B------:R-:W-:-:S13]  /*26560*/  ISETP.GE.AND P0, PT, R5, 0x31, PT ;  /* 0x000000310500780c */ /* 0x000fda0003f06270 */
[----:B0-----:R-:W-:Y:S01]  /*26570*/  @P0 LEA R2, P1, R37, R0, 0x1 ;  /* 0x0000000025020211 */ /* 0x001fe200078208ff */
[----:B------:R-:W-:-:S04]  /*26580*/  @P0 IMAD R7, R7, 0x2, R23 ;  /* 0x0000000207070824 */ /* 0x000fc800078e0217 */
[----:B--2---:R-:W-:-:S05]  /*26590*/  @P0 IMAD.X R3, RZ, RZ, R8, P1 ;  /* 0x000000ffff030224 */ /* 0x004fca00008e0608 */
        /* <DEDUP_REMOVED lines=9> */
.L_x_1947:
[----:B------:R-:W-:Y:S02]  /*26630*/  PLOP3.LUT P1, PT, P1, P0, PT, 0xa2, 0x0 ;  /* 0x000000000000781c */ /* 0x000fe40000f21472 */
[----:B------:R-:W-:-:S08]  /*26640*/  @P0 R2UR P1, UR4, R4 ;  /* 0x00000000040402ca */ /* 0x000fd00000020000 */
[----:B------:R-:W-:-:S05]  /*26650*/  @P0 PLOP3.LUT P0, PT, P1, PT, PT, 0x80, 0x0 ;  /* 0x000000000000081c */ /* 0x000fca0000f0f070 */
[----:B------:R-:W-:Y:S01]  /*26660*/  @!P1 SYNCS.ARRIVE.TRANS64.RED.A0T1 RZ, [UR4+0x30830], RZ ;  /* 0x030830ffffff99a7 */ /* 0x000fe20008200404 */
[----:B------:R-:W-:Y:S07]  /*26670*/  @!P1 ARRIVES.LDGSTSBAR.64.TRANSCNT [UR4+0x30830] ;  /* 0x03083000ff0099b0 */ /* 0x000fee0008000a84 */
[----:B------:R-:W-:Y:S05]  /*26680*/  @P0 BRA.U.ANY `(.L_x_1947) ;  /* 0xfffffffd00e80947 */ /* 0x000fea000393ffff */
[----:B------:R-:W-:Y:S01]  /*26690*/  NOP ;  /* 0x0000000000007918 */ /* 0x000fe20000000000 */
[----:B------:R-:W2:Y:S02]  /*266a0*/  LDL R0, [R1+0x44] ;  /* 0x0000440001007983 */ /* 0x000ea40000100800 */
[----:B--2---:R-:W-:-:S13]  /*266b0*/  ISETP.NE.AND P2, PT, R0, 0x3, PT ;  /* 0x000000030000780c */ /* 0x004fda0003f45270 */
[----:B------:R-:W-:Y:S05]  /*266c0*/  @!P2 BRA `(.L_x_1948) ;  /* 0x000000000004a947 */ /* 0x000fea0003800000 */
[----:B------:R-:W-:Y:S01]  /*266d0*/  BPT.TRAP 0x1 ;  /* 0x000000040000795c */ /* 0x000fe20000300000 */
.L_x_1948:
[----:B------:R1:W-:Y:S02]  /*266e0*/  SYNCS.ARRIVE.TRANS64.A1T0 RZ, [R4+URZ+0x30830], RZ ;  /* 0x030830ff04ff79a7 */ /* 0x0003e4000810003f */
[----:B------:R-:W-:Y:S05]  /*266f0*/  WARPSYNC.ALL ;  /* 0x0000000000007948 */ /* 0x000fea0003800000 */
[----:B------:R-:W-:Y:S01]  /*26700*/  ULDC.64 UR4, c[0x0][0xa00] ;  /* 0x0002800000047ab9 */ /* 0x000fe20000000a00 */
[----:B------:R-:W-:Y:S01]  /*26710*/  VIADD R0, R23, 0x10400 ;  /* 0x0001040017007836 */ /* 0x000fe20000000000 */
[----:B------:R-:W-:Y:S01]  /*26720*/  BAR.SYNC.DEFER_BLOCKING 0x8, 0x180 ;  /* 0x0206000000007b1d */ /* 0x000fe20000010000 */
[----:B------:R-:W-:-:S03]  /*26730*/  ISETP.NE.U32.AND P0, PT, RZ, UR4, PT ;  /* 0x00000004ff007c0c */ /* 0x000fc6000bf05070 */
[----:B------:R-:W-:Y:S02]  /*26740*/  LOP3.LUT P1, RZ, R0, 0x3ff, RZ, 0xc0, !PT ;  /* 0x000003ff00ff7812 */ /* 0x000fe4000782c0ff */
[----:B------:R-:W-:Y:S01]  /*26750*/  ISETP.NE.AND.EX P0, PT, RZ, UR5, PT, P0 ;  /* 0x00000005ff007c0c */ /* 0x000fe2000bf05300 */
[----:B------:R-:W-:Y:S01]  /*26760*/  ULDC.64 UR4, c[0x0][0x298] ;  /* 0x0000a60000047ab9 */ /* 0x000fe20000000a00 */
[----:B------:R-:W-:Y:S01]  /*26770*/  SHF.R.S32.HI R0, RZ, 0x1f, R19 ;  /* 0x0000001fff007819 */ /* 0x000fe20000011413 */
[----:B------:R-:W-:Y:S01]  /*26780*/  BSSY B6, `(.L_x_1949) ;  /* 0x000001c000067945 */ /* 0x000fe20003800000 */
[----:B0-----:R-:W-:Y:S02]  /*26790*/  SEL R2, R19, RZ, !P0 ;  /* 0x000000ff13027207 */ /* 0x001fe40004000000 */
[----:B------:R-:W-:-:S05]  /*267a0*/  SEL R0, R0, RZ, !P0 ;  /* 0x000000ff00007207 */ /* 0x000fca0004000000 */
[----:B------:R0:W-:Y:S04]  /*267b0*/  STL [R1+0x38], R0 ;  /* 0x0000380001007387 */ /* 0x0001e80000100800 */
[----:B------:R2:W-:Y:S01]  /*267c0*/  STL [R1+0x24], R2 ;  /* 0x0000240201007387 */ /* 0x0005e20000100800 */
[----:B0-----:R-:W-:Y:S01]  /*267d0*/  SHF.R.S32.HI R0, RZ, 0x1f, R35 ;  /* 0x0000001fff007819 */ /* 0x001fe20000011423 */
[----:B--2---:R-:W-:-:S04]  /*267e0*/  IMAD.WIDE.U32 R2, R35, UR4, RZ ;  /* 0x0000000423027c25 */ /* 0x004fc8000f8e00ff */
[----:B------:R-:W-:Y:S01]  /*267f0*/  IMAD R0, R0, UR4, RZ ;  /* 0x0000000400007c24 */ /* 0x000fe2000f8e02ff */
[----:B------:R0:W-:Y:S03]  /*26800*/  STL.64 [R1+0x28], R2 ;  /* 0x0000280201007387 */ /* 0x0001e60000100a00 */
[----:B------:R-:W-:-:S04]  /*26810*/  IMAD R0, R35, UR5, R0 ;  /* 0x0000000523007c24 */ /* 0x000fc8000f8e0200 */
[----:B------:R-:W-:Y:S01]  /*26820*/  IMAD.IADD R35, R3, 0x1, R0 ;  /* 0x0000000103237824 */ /* 0x000fe200078e0200 */
[----:B------:R-:W-:Y:S06]  /*26830*/  @!P1 BRA `(.L_x_1950) ;  /* 0x0000000000409947 */ /* 0x000fec0003800000 */
        /* <DEDUP_REMOVED lines=16> */
.L_x_1950:
[----:B------:R-:W-:Y:S05]  /*26940*/  BSYNC B6 ;  /* 0x0000000000067941 */ /* 0x000fea0003800000 */
.L_x_1949:
[----:B------:R-:W2:Y:S01]  /*26950*/  LDL.LU R20, [R1+0x38] ;  /* 0x0000380001147983 */ /* 0x000ea20000300800 */
[----:B------:R-:W-:Y:S01]  /*26960*/  ULDC.64 UR4, c[0x0][0x2d8] ;  /* 0x0000b60000047ab9 */ /* 0x000fe20000000a00 */
[----:B------:R-:W3:Y:S02]  /*26970*/  LDC R7, c[0x0][0x448] ;  /* 0x00011200ff077b82 */ /* 0x000ee40000000800 */
[----:B------:R-:W4:Y:S04]  /*26980*/  LDL.LU R21, [R1+0x24] ;  /* 0x0000240001157983 */ /* 0x000f280000300800 */
[----:B0-----:R-:W5:Y:S01]  /*26990*/  LDL.LU.64 R2, [R1+0x28] ;  /* 0x0000280001027983 */ /* 0x001f620000300a00 */
[----:B------:R-:W-:Y:S01]  /*269a0*/  IMAD R0, R32, UR4, RZ ;  /* 0x0000000420007c24 */ /* 0x000fe2000f8e02ff */
[----:B------:R-:W-:-:S02]  /*269b0*/  LOP3.LUT R10, R37, 0x40, RZ, 0xfc, !PT ;  /* 0x00000040250a7812 */ /* 0x000fc400078efcff */
[C---:B------:R-:W-:Y:S01]  /*269c0*/  LOP3.LUT R8, R37.reuse, 0x80, RZ, 0xfc, !PT ;  /* 0x0000008025087812 */ /* 0x040fe200078efcff */
[----:B------:R-:W-:Y:S01]  /*269d0*/  IMAD R0, R18, UR5, R0 ;  /* 0x0000000512007c24 */ /* 0x000fe2000f8e0200 */
[----:B------:R-:W-:Y:S02]  /*269e0*/  LOP3.LUT R9, R37, 0xc0, RZ, 0xfc, !PT ;  /* 0x000000c025097812 */ /* 0x000fe400078efcff */
[----:B---3--:R-:W-:-:S13]  /*269f0*/  ISETP.NE.AND P0, PT, R7, 0x1, PT ;  /* 0x000000010700780c */ /* 0x008fda0003f05270 */
[----:B------:R-:W0:Y:S08]  /*26a00*/  @P0 LDC R5, c[0x0][0x44c] ;  /* 0x00011300ff050b82 */ /* 0x000e300000000800 */
[----:B------:R-:W3:Y:S01]  /*26a10*/  @P0 LDC R6, c[0x0][0x450] ;  /* 0x00011400ff060b82 */ /* 0x000ee20000000800 */
[----:B-----5:R-:W-:Y:S02]  /*26a20*/  IMAD.MOV.U32 R3, RZ, RZ, R35 ;  /* 0x000000ffff037224 */ /* 0x020fe400078e0023 */
[----:B------:R-:W-:Y:S01]  /*26a30*/  IMAD.WIDE.U32 R2, R18, UR4, R2 ;  /* 0x0000000412027c25 */ /* 0x000fe2000f8e0002 */
[----:B------:R-:W-:-:S03]  /*26a40*/  ULDC.64 UR4, c[0x0][0x2e0] ;  /* 0x0000b80000047ab9 */ /* 0x000fc60000000a00 */
[----:B------:R-:W-:Y:S02]  /*26a50*/  IMAD.IADD R3, R3, 0x1, R0 ;  /* 0x0000000103037824 */ /* 0x000fe400078e0200 */
[----:B--2---:R-:W-:Y:S02]  /*26a60*/  IMAD R0, R20, UR4, RZ ;  /* 0x0000000414007c24 */ /* 0x004fe4000f8e02ff */
[----:B------:R-:W2:Y:S01]  /*26a70*/  S2R R20, SR_TID.X ;  /* 0x0000000000147919 */ /* 0x000ea20000002100 */
[----:B----4-:R-:W-:-:S04]  /*26a80*/  IMAD.WIDE.U32 R2, R21, UR4, R2 ;  /* 0x0000000415027c25 */ /* 0x010fc8000f8e0002 */
[----:B------:R-:W-:Y:S01]  /*26a90*/  IMAD R0, R21, UR5, R0 ;  /* 0x0000000515007c24 */ /* 0x000fe2000f8e0200 */
[----:B------:R-:W-:-:S03]  /*26aa0*/  ULDC.64 UR4, c[0x0][0x2d0] ;  /* 0x0000b40000047ab9 */ /* 0x000fc60000000a00 */
[----:B------:R-:W-:Y:S01]  /*26ab0*/  IMAD.IADD R3, R3, 0x1, R0 ;  /* 0x0000000103037824 */ /* 0x000fe200078e0200 */
[----:B--2---:R-:W-:-:S04]  /*26ac0*/  LOP3.LUT R20, R20, 0x7f, RZ, 0xc0, !PT ;  /* 0x0000007f14147812 */ /* 0x004fc800078ec0ff */
[----:B------:R-:W-:Y:S02]  /*26ad0*/  SHF.R.U32.HI R21, RZ, 0x3, R20 ;  /* 0x00000003ff157819 */ /* 0x000fe40000011614 */
[----:B------:R-:W2:Y:S02]  /*26ae0*/  S2R R20, SR_TID.X ;  /* 0x0000000000147919 */ /* 0x000ea40000002100 */
[----:B--2---:R-:W-:-:S05]  /*26af0*/  IMAD.SHL.U32 R20, R20, 0x10, RZ ;  /* 0x0000001014147824 */ /* 0x004fca00078e00ff */
[----:B------:R-:W-:-:S05]  /*26b00*/  LOP3.LUT R20, R21, 0x70, R20, 0xf8, !PT ;  /* 0x0000007015147812 */ /* 0x000fca00078ef814 */
[----:B------:R-:W-:Y:S02]  /*26b10*/  IMAD.IADD R0, R20, 0x1, R28 ;  /* 0x0000000114007824 */ /* 0x000fe400078e021c */
[----:B------:R-:W2:Y:S02]  /*26b20*/  S2R R20, SR_TID.X ;  /* 0x0000000000147919 */ /* 0x000ea40000002100 */
[----:B0-----:R-:W-:-:S04]  /*26b30*/  @P0 IMAD.HI.U32 R5, R0, R5, RZ ;  /* 0x0000000500050227 */ /* 0x001fc800078e00ff */
[----:B-1----:R-:W-:Y:S01]  /*26b40*/  IMAD.MOV.U32 R4, RZ, RZ, R0 ;  /* 0x000000ffff047224 */ /* 0x002fe200078e0000 */
[----:B---3--:R-:W-:-:S05]  /*26b50*/  @P0 SHF.R.U32.HI R4, RZ, R6, R5 ;  /* 0x00000006ff040219 */ /* 0x008fca0000011605 */
[----:B------:R-:W-:Y:S02]  /*26b60*/  IMAD.MOV R5, RZ, RZ, -R4 ;  /* 0x000000ffff057224 */ /* 0x000fe400078e0a04 */
[----:B------:R-:W-:-:S04]  /*26b70*/  IMAD.WIDE.U32 R2, R4, UR4, R2 ;  /* 0x0000000404027c25 */ /* 0x000fc8000f8e0002 */
[----:B------:R-:W-:Y:S01]  /*26b80*/  IMAD R0, R7, R5, R0 ;  /* 0x0000000507007224 */ /* 0x000fe200078e0200 */
[----:B------:R-:W-:-:S05]  /*26b90*/  SHF.R.S32.HI R5, RZ, 0x1f, R4 ;  /* 0x0000001fff057819 */ /* 0x000fca0000011404 */
[----:B------:R-:W-:-:S04]  /*26ba0*/  IMAD R5, R5, UR4, RZ ;  /* 0x0000000405057c24 */ /* 0x000fc8000f8e02ff */
[----:B------:R-:W-:Y:S01]  /*26bb0*/  IMAD R5, R4, UR5, R5 ;  /* 0x0000000504057c24 */ /* 0x000fe2000f8e0205 */
[----:B------:R-:W-:Y:S01]  /*26bc0*/  SHF.R.S32.HI R4, RZ, 0x1f, R0 ;  /* 0x0000001fff047819 */ /* 0x000fe20000011400 */
[----:B------:R-:W-:Y:S02]  /*26bd0*/  ULDC.64 UR4, c[0x0][0x2c8] ;  /* 0x0000b20000047ab9 */ /* 0x000fe40000000a00 */
[----:B------:R-:W-:Y:S01]  /*26be0*/  IMAD.IADD R3, R3, 0x1, R5 ;  /* 0x0000000103037824 */ /* 0x000fe200078e0205 */
[----:B--2---:R-:W-:Y:S01]  /*26bf0*/  LOP3.LUT R20, R20, 0x7f, RZ, 0xc0, !PT ;  /* 0x0000007f14147812 */ /* 0x004fe200078ec0ff */
[----:B------:R-:W-:Y:S02]  /*26c00*/  IMAD R4, R4, UR4, RZ ;  /* 0x0000000404047c24 */ /* 0x000fe4000f8e02ff */
[----:B------:R-:W-:-:S04]  /*26c10*/  IMAD.WIDE.U32 R2, R0, UR4, R2 ;  /* 0x0000000400027c25 */ /* 0x000fc8000f8e0002 */
[----:B------:R-:W-:Y:S01]  /*26c20*/  IMAD R0, R0, UR5, R4 ;  /* 0x0000000500007c24 */ /* 0x000fe2000f8e0204 */
[----:B------:R-:W-:Y:S02]  /*26c30*/  ULDC.64 UR4, c[0x0][0x280] ;  /* 0x0000a00000047ab9 */ /* 0x000fe40000000a00 */
[C---:B------:R-:W-:Y:S01]  /*26c40*/  LEA R4, P0, R2.reuse, UR4, 0x1 ;  /* 0x0000000402047c11 */ /* 0x040fe2000f8008ff */
[----:B------:R-:W-:Y:S01]  /*26c50*/  IMAD.IADD R0, R3, 0x1, R0 ;  /* 0x0000000103007824 */ /* 0x000fe200078e0200 */
[----:B------:R-:W-:Y:S02]  /*26c60*/  ULDC UR4, c[0x0][0x2b8] ;  /* 0x0000ae0000047ab9 */ /* 0x000fe40000000800 */
[----:B------:R-:W-:Y:S02]  /*26c70*/  ISETP.GE.AND P4, PT, R37, UR4, PT ;  /* 0x0000000425007c0c */ /* 0x000fe4000bf86270 */
[----:B------:R-:W-:Y:S01]  /*26c80*/  LEA.HI.X R0, R2, UR5, R0, 0x1, P0 ;  /* 0x0000000502007c11 */ /* 0x000fe200080f0c00 */
[----:B------:R-:W-:Y:S01]  /*26c90*/  UMOV UR5, 0xffffffff ;  /* 0xffffffff00057882 */ /* 0x000fe20000000000 */
[----:B------:R-:W-:-:S02]  /*26ca0*/  ISETP.GE.AND P3, PT, R10, UR4, PT ;  /* 0x000000040a007c0c */ /* 0x000fc4000bf66270 */
[----:B------:R-:W-:Y:S02]  /*26cb0*/  ISETP.GE.AND P2, PT, R8, UR4, PT ;  /* 0x0000000408007c0c */ /* 0x000fe4000bf46270 */
[----:B------:R-:W-:Y:S02]  /*26cc0*/  ISETP.GE.AND P1, PT, R9, UR4, PT ;  /* 0x0000000409007c0c */ /* 0x000fe4000bf26270 */
[----:B------:R-:W-:Y:S01]  /*26cd0*/  SHF.R.U32.HI R8, RZ, 0x3, R20 ;  /* 0x00000003ff087819 */ /* 0x000fe20000011614 */
[----:B------:R-:W-:Y:S10]  /*26ce0*/  BRA.DIV UR5, `(.L_x_1951) ;  /* 0x0000005205b07947 */ /* 0x000ff4000b800000 */
[----:B------:R-:W0:Y:S01]  /*26cf0*/  SHFL.IDX PT, R3, R4, RZ, 0x181f ;  /* 0x00181fff04037589 */ /* 0x000e2200000e0000 */
[----:B------:R-:W-:Y:S02]  /*26d00*/  IMAD R5, R31, R7, RZ ;  /* 0x000000071f057224 */ /* 0x000fe400078e02ff */
[----:B------:R-:W-:Y:S01]  /*26d10*/  IMAD.IADD R28, R8, 0x1, R28 ;  /* 0x00000001081c7824 */ /* 0x000fe200078e021c */
[----:B------:R-:W1:Y:S03]  /*26d20*/  SHFL.IDX PT, R2, R0, RZ, 0x181f ;  /* 0x00181fff00027589 */ /* 0x000e6600000e0000 */
[C---:B------:R-:W-:Y:S01]  /*26d30*/  VIADD R6, R28.reuse, 0x10 ;  /* 0x000000101c067836 */ /* 0x040fe20000000000 */
[----:B------:R-:W-:Y:S01]  /*26d40*/  ISETP.GE.AND P0, PT, R28, R5, PT ;  /* 0x000000051c00720c */ /* 0x000fe20003f06270 */
[----:B------:R-:W-:-:S12]  /*26d50*/  SHFL.IDX PT, R14, R4, 0x7, 0x181f ;  /* 0x00f81f00040e7f89 */ /* 0x000fd800000e0000 */
[----:B0-----:R-:W-:-:S05]  /*26d60*/  @!P0 LEA R3, P5, R37, R3, 0x1 ;  /* 0x0000000325038211 */ /* 0x001fca00078a08ff */
[----:B-1----:R-:W-:-:S05]  /*26d70*/  @!P0 IMAD.X R2, RZ, RZ, R2, P5 ;  /* 0x000000ffff028224 */ /* 0x002fca00028e0602 */
[----:B------:R-:W-:-:S04]  /*26d80*/  @!P0 LOP3.LUT R3, R3, R2, RZ, 0x3c, !PT ;  /* 0x0000000203038212 */ /* 0x000fc800078e3cff */
[----:B------:R-:W-:-:S04]  /*26d90*/  @!P0 LOP3.LUT R2, R3, R2, RZ, 0x3c, !PT ;  /* 0x0000000203028212 */ /* 0x000fc800078e3cff */
[----:B------:R-:W-:-:S05]  /*26da0*/  @!P0 LOP3.LUT R3, R3, R2, RZ, 0x3c, !PT ;  /* 0x0000000203038212 */ /* 0x000fca00078e3cff */
[----:B------:R-:W-:Y:S04]  /*26db0*/  @!P0 LDGSTS.E.BYPASS.LTC128B.128 [R36+0x10400], desc[UR60][R2.64], !P4 ;  /* 0x1040000002248fae */ /* 0x000fe8000e101d7c */
[----:B------:R-:W-:Y:S04]  /*26dc0*/  @!P0 LDGSTS.E.BYPASS.LTC128B.128 [R36+0x14400], desc[UR60][R2.64+0x80], !P3 ;  /* 0x1440008002248fae */ /* 0x000fe8000d901d7c */
[----:B------:R-:W-:Y:S04]  /*26dd0*/  @!P0 LDGSTS.E.BYPASS.LTC128B.128 [R36+0x18400], desc[UR60][R2.64+0x100], !P2 ;  /* 0x1840010002248fae */ /* 0x000fe8000d101d7c */
[----:B------:R0:W-:Y:S01]  /*26de0*/  @!P0 LDGSTS.E.BYPASS.LTC128B.128 [R36+0x1c400], desc[UR60][R2.64+0x180], !P1 ;  /* 0x1c40018002248fae */ /* 0x0001e2000c901d7c */
[----:B------:R-:W-:Y:S01]  /*26df0*/  ISETP.GE.AND P0, PT, R6, R5, PT ;  /* 0x000000050600720c */ /* 0x000fe20003f06270 */
[----:B------:R-:W-:-:S02]  /*26e00*/  VIADD R6, R28, 0x20 ;  /* 0x000000201c067836 */ /* 0x000fc40000000000 */
[----:B0-----:R-:W0:Y:S04]  /*26e10*/  SHFL.IDX PT, R3, R4, 0x1, 0x181f ;  /* 0x00381f0004037f89 */ /* 0x001e2800000e0000 */
[----:B------:R-:W1:Y:S06]  /*26e20*/  SHFL.IDX PT, R2, R0, 0x1, 0x181f ;  /* 0x00381f0000027f89 */ /* 0x000e6c00000e0000 */
        /* <DEDUP_REMOVED lines=61> */
[----:B------:R-:W-:-:S03]  /*27200*/  ISETP.GE.AND P0, PT, R6, R5, PT ;  /* 0x000000050600720c */ /* 0x000fc60003f06270 */
[----:B------:R-:W-:Y:S04]  /*27210*/  SHFL.IDX PT, R6, R0, 0x7, 0x181f ;  /* 0x00f81f0000067f89 */ /* 0x000fe800000e0000 */
[----:B0-----:R-:W0:Y:S04]  /*27220*/  SHFL.IDX PT, R3, R4, 0x6, 0x181f ;  /* 0x00d81f0004037f89 */ /* 0x001e2800000e0000 */
[----:B------:R-:W1:Y:S02]  /*27230*/  SHFL.IDX PT, R2, R0, 0x6, 0x181f ;  /* 0x00d81f0000027f89 */ /* 0x000e6400000e0000 */
[----:B0-----:R-:W-:-:S05]  /*27240*/  @!P0 LEA R3, P5, R37, R3, 0x1 ;  /* 0x0000000325038211 */ /* 0x001fca00078a08ff */
[----:B-1----:R-:W-:-:S05]  /*27250*/  @!P0 IMAD.X R2, RZ, RZ, R2, P5 ;  /* 0x000000ffff028224 */ /* 0x002fca00028e0602 */
[----:B------:R-:W-:-:S04]  /*27260*/  @!P0 LOP3.LUT R3, R3, R2, RZ, 0x3c, !PT ;  /* 0x0000000203038212 */ /* 0x000fc800078e3cff */
[----:B------:R-:W-:-:S04]  /*27270*/  @!P0 LOP3.LUT R2, R3, R2, RZ, 0x3c, !PT ;  /* 0x0000000203028212 */ /* 0x000fc800078e3cff */
[----:B------:R-:W-:-:S05]  /*27280*/  @!P0 LOP3.LUT R3, R3, R2, RZ, 0x3c, !PT ;  /* 0x0000000203038212 */ /* 0x000fca00078e3cff */
[----:B------:R0:W-:Y:S04]  /*27290*/  @!P0 LDGSTS.E.BYPASS.LTC128B.128 [R36+0x13400], desc[UR60][R2.64], !P4 ;  /* 0x1340000002248fae */ /* 0x0001e8000e101d7c */
[----:B------:R0:W-:Y:S04]  /*272a0*/  @!P0 LDGSTS.E.BYPASS.LTC128B.128 [R36+0x17400], desc[UR60][R2.64+0x80], !P3 ;  /* 0x1740008002248fae */ /* 0x0001e8000d901d7c */
[----:B------:R0:W-:Y:S04]  /*272b0*/  @!P0 LDGSTS.E.BYPASS.LTC128B.128 [R36+0x1b400], desc[UR60][R2.64+0x100], !P2 ;  /* 0x1b40010002248fae */ /* 0x0001e8000d101d7c */
[----:B------:R0:W-:Y:S02]  /*272c0*/  @!P0 LDGSTS.E.BYPASS.LTC128B.128 [R36+0x1f400], desc[UR60][R2.64+0x180], !P1 ;  /* 0x1f40018002248fae */ /* 0x0001e4000c901d7c */
.L_x_2123:
[----:B------:R-:W-:Y:S01]  /*272d0*/  VIADD R28, R28, 0x70 ;  /* 0x000000701c1c7836 */ /* 0x000fe20000000000 */
[----:B------:R-:W-:Y:S04]  /*272e0*/  BSSY B0, `(.L_x_1952) ;  /* 0x000000c000007945 */ /* 0x000fe80003800000 */
[----:B------:R-:W-:-:S13]  /*272f0*/  ISETP.GE.AND P0, PT, R28, R5, PT ;  /* 0x000000051c00720c */ /* 0x000fda0003f06270 */
[----:B------:R-:W-:Y:S05]  /*27300*/  @P0 BRA `(.L_x_1953) ;  /* 0x0000000000240947 */ /* 0x000fea0003800000 */
[----:B0-----:R-:W-:-:S05]  /*27310*/  LEA R2, P0, R37, R14, 0x1 ;  /* 0x0000000e25027211 */ /* 0x001fca00078008ff */
        /* <DEDUP_REMOVED lines=8> */
.L_x_1953:
[----:B------:R-:W-:Y:S05]  /*273a0*/  BSYNC B0 ;  /* 0x0000000000007941 */ /* 0x000fea0003800000 */
.L_x_1952:
[----:B------:R-:W-:Y:S01]  /*273b0*/  NOP ;  /* 0x0000000000007918 */ /* 0x000fe20000000000 */
[----:B------:R-:W-:-:S13]  /*273c0*/  PLOP3.LUT P0, PT, PT, PT, PT, 0x80, 0x0 ;  /* 0x000000000000781c */ /* 0x000fda0003f0f070 */
.L_x_1954:
[----:B------:R-:W-:Y:S02]  /*273d0*/  PLOP3.LUT P1, PT, P1, P0, PT, 0xa2, 0x0 ;  /* 0x000000000000781c */ /* 0x000fe40000f21472 */
[----:B------:R-:W-:-:S08]  /*273e0*/  @P0 R2UR P1, UR4, R23 ;  /* 0x00000000170402ca */ /* 0x000fd00000020000 */
[----:B------:R-:W-:-:S05]  /*273f0*/  @P0 PLOP3.LUT P0, PT, P1, PT, PT, 0x80, 0x0 ;  /* 0x000000000000081c */ /* 0x000fca0000f0f070 */
[----:B------:R-:W-:Y:S01]  /*27400*/  @!P1 SYNCS.ARRIVE.TRANS64.RED.A0T1 RZ, [UR4+0x30800], RZ ;  /* 0x030800ffffff99a7 */ /* 0x000fe20008200404 */
[----:B------:R-:W-:Y:S07]  /*27410*/  @!P1 ARRIVES.LDGSTSBAR.64.TRANSCNT [UR4+0x30800] ;  /* 0x03080000ff0099b0 */ /* 0x000fee0008000a84 */
[----:B------:R-:W-:Y:S05]  /*27420*/  @P0 BRA.U.ANY `(.L_x_1954) ;  /* 0xfffffffd00e80947 */ /* 0x000fea000393ffff */
[----:B01----:R-:W2:Y:S04]  /*27430*/  LDL.LU R3, [R1+0x34] ;  /* 0x0000340001037983 */ /* 0x003ea80000300800 */
[----:B------:R-:W3:Y:S01]  /*27440*/  LDL.LU R2, [R1+0x30] ;  /* 0x0000300001027983 */ /* 0x000ee20000300800 */
[----:B--2---:R-:W-:Y:S02]  /*27450*/  VIADD R3, R3, 0x1 ;  /* 0x0000000103037836 */ /* 0x004fe40000000000 */
[----:B---3--:R-:W-:-:S03]  /*27460*/  VIADD R4, R2, 0xfffffffe ;  /* 0xfffffffe02047836 */ /* 0x008fc60000000000 */
        /* <DEDUP_REMOVED lines=10> */
.L_x_2124:
[----:B------:R-:W-:Y:S05]  /*27510*/  BSYNC B0 ;  /* 0x0000000000007941 */ /* 0x000fea0003800000 */
.L_x_1955:
[----:B------:R-:W2:Y:S01]  /*27520*/  LDL R2, [R1+0x14] ;  /* 0x0000140001027983 */ /* 0x000ea20000100800 */
[----:B------:R-:W-:Y:S01]  /*27530*/  BSSY B0, `(.L_x_1957) ;  /* 0x0000105000007945 */ /* 0x000fe20003800000 */
[----:B--2---:R-:W-:-:S13]  /*27540*/  ISETP.GE.AND P0, PT, R4, R2, PT ;  /* 0x000000020400720c */ /* 0x004fda0003f06270 */
[----:B------:R-:W-:Y:S05]  /*27550*/  @!P0 BRA `(.L_x_1958) ;  /* 0x0000001000088947 */ /* 0x000fea0003800000 */
[C---:B------:R-:W-:Y:S01]  /*27560*/  LOP3.LUT R5, R37.reuse, 0x40, RZ, 0xfc, !PT ;  /* 0x0000004025057812 */ /* 0x040fe200078efcff */
[----:B------:R-:W-:Y:S01]  /*27570*/  ULDC UR4, c[0x0][0x2f4] ;  /* 0x0000bd0000047ab9 */ /* 0x000fe20000000800 */
[C---:B------:R-:W-:Y:S01]  /*27580*/  LOP3.LUT R3, R37.reuse, 0x80, RZ, 0xfc, !PT ;  /* 0x0000008025037812 */ /* 0x040fe200078efcff */
[----:B------:R-:W-:Y:S01]  /*27590*/  IMAD.MOV.U32 R6, RZ, RZ, R25 ;  /* 0x000000ffff067224 */ /* 0x000fe200078e0019 */
[C---:B------:R-:W-:Y:S01]  /*275a0*/  LOP3.LUT R2, R37.reuse, 0xc0, RZ, 0xfc, !PT ;  /* 0x000000c025027812 */ /* 0x040fe200078efcff */
[----:B------:R-:W-:Y:S01]  /*275b0*/  IMAD.MOV.U32 R10, RZ, RZ, R29 ;  /* 0x000000ffff0a7224 */ /* 0x000fe200078e001d */
[----:B------:R-:W-:Y:S01]  /*275c0*/  ISETP.GE.AND P4, PT, R37, UR4, PT ;  /* 0x0000000425007c0c */ /* 0x000fe2000bf86270 */
[----:B------:R-:W-:Y:S01]  /*275d0*/  IMAD.MOV.U32 R31, RZ, RZ, R26 ;  /* 0x000000ffff1f7224 */ /* 0x000fe200078e001a */
[----:B------:R-:W-:Y:S02]  /*275e0*/  ISETP.GE.AND P3, PT, R5, UR4, PT ;  /* 0x0000000405007c0c */ /* 0x000fe4000bf66270 */
[----:B------:R-:W-:-:S02]  /*275f0*/  ISETP.GE.AND P2, PT, R3, UR4, PT ;  /* 0x0000000403007c0c */ /* 0x000fc4000bf46270 */
[----:B------:R-:W-:-:S13]  /*27600*/  ISETP.GE.AND P1, PT, R2, UR4, PT ;  /* 0x0000000402007c0c */ /* 0x000fda000bf26270 */
.L_x_1971:
[----:B------:R-:W2:Y:S01]  /*27610*/  LDL R3, [R1+0x10] ;  /* 0x0000100001037983 */ /* 0x000ea20000100800 */
[----:B------:R-:W1:Y:S03]  /*27620*/  LDC R5, c[0x0][0x430] ;  /* 0x00010c00ff057b82 */ /* 0x000e660000000800 */
[----:B------:R-:W3:Y:S04]  /*27630*/  LDL R12, [R1+0x18] ;  /* 0x00001800010c7983 */ /* 0x000ee80000100800 */
[----:B------:R-:W4:Y:S01]  /*27640*/  LDL R11, [R1+0x44] ;  /* 0x00004400010b7983 */ /* 0x000f220000100800 */
[----:B0-----:R-:W0:Y:S01]  /*27650*/  S2R R0, SR_TID.X ;  /* 0x0000000000007919 */ /* 0x001e220000002100 */
[----:B------:R-:W0:Y:S01]  /*27660*/  S2R R8, SR_TID.X ;  /* 0x0000000000087919 */ /* 0x000e220000002100 */
[----:B-1----:R-:W-:-:S13]  /*27670*/  ISETP.NE.AND P0, PT, R5, 0x1, PT ;  /* 0x000000010500780c */ /* 0x002fda0003f05270 */
[----:B------:R-:W1:Y:S01]  /*27680*/  @P0 LDC R2, c[0x0][0x434] ;  /* 0x00010d00ff020b82 */ /* 0x000e620000000800 */
[----:B0-----:R-:W-:Y:S01]  /*27690*/  LOP3.LUT R0, R0, 0x7f, RZ, 0xc0, !PT ;  /* 0x0000007f00007812 */ /* 0x001fe200078ec0ff */
[----:B------:R-:W-:-:S03]  /*276a0*/  IMAD.SHL.U32 R8, R8, 0x10, RZ ;  /* 0x0000001008087824 */ /* 0x000fc600078e00ff */
[----:B------:R-:W-:-:S04]  /*276b0*/  SHF.R.U32.HI R0, RZ, 0x3, R0 ;  /* 0x00000003ff007819 */ /* 0x000fc80000011600 */
[----:B------:R-:W-:Y:S02]  /*276c0*/  LOP3.LUT R8, R0, 0x70, R8, 0xf8, !PT ;  /* 0x0000007000087812 */ /* 0x000fe400078ef808 */
[----:B------:R-:W0:Y:S02]  /*276d0*/  @P0 LDC R0, c[0x0][0x438] ;  /* 0x00010e00ff000b82 */ /* 0x000e240000000800 */
[----:B------:R-:W-:Y:S01]  /*276e0*/  ISETP.GT.U32.AND P5, PT, R8, 0x3f, PT ;  /* 0x0000003f0800780c */ /* 0x000fe20003fa4070 */
[----:B------:R-:W-:Y:S01]  /*276f0*/  VIADD R25, R6, 0x1 ;  /* 0x0000000106197836 */ /* 0x000fe20000000000 */
[----:B------:R-:W-:Y:S05]  /*27700*/  YIELD ;  /* 0x0000000000007946 */ /* 0x000fea0003800000 */
[----:B------:R-:W-:-:S02]  /*27710*/  IMAD.MOV.U32 R26, RZ, RZ, R4 ;  /* 0x000000ffff1a7224 */ /* 0x000fc400078e0004 */
[----:B--2---:R-:W-:-:S04]  /*27720*/  IMAD R3, R4, 0x40, R3 ;  /* 0x0000004004037824 */ /* 0x004fc800078e0203 */
[----:B------:R-:W-:Y:S02]  /*27730*/  IMAD.IADD R3, R8, 0x1, R3 ;  /* 0x0000000108037824 */ /* 0x000fe400078e0203 */
[----:B------:R-:W3:Y:S02]  /*27740*/  @!P5 LDC.64 R8, c[0x0][0x428] ;  /* 0x00010a00ff08db82 */ /* 0x000ee40000000a00 */
[----:B-1----:R-:W-:-:S04]  /*27750*/  @P0 IMAD.HI.U32 R7, R3, R2, RZ ;  /* 0x0000000203070227 */ /* 0x002fc800078e00ff */
[----:B------:R-:W-:Y:S01]  /*27760*/  IMAD.MOV.U32 R2, RZ, RZ, R3 ;  /* 0x000000ffff027224 */ /* 0x000fe200078e0003 */
[----:B0-----:R-:W-:-:S05]  /*27770*/  @P0 SHF.R.U32.HI R2, RZ, R0, R7 ;  /* 0x00000000ff020219 */ /* 0x001fca0000011607 */
[----:B------:R-:W-:-:S04]  /*27780*/  IMAD.MOV R0, RZ, RZ, -R2 ;  /* 0x000000ffff007224 */ /* 0x000fc800078e0a02 */
[----:B------:R-:W-:Y:S01]  /*27790*/  IMAD R5, R5, R0, R3 ;  /* 0x0000000005057224 */ /* 0x000fe200078e0203 */
[--C-:B------:R-:W-:Y:S01]  /*277a0*/  @!P5 SHF.R.S32.HI R3, RZ, 0x1f, R2.reuse ;  /* 0x0000001fff03d819 */ /* 0x100fe20000011402 */
[-C--:B---3--:R-:W-:Y:S02]  /*277b0*/  @!P5 IMAD R0, R12, R8.reuse, RZ ;  /* 0x000000080c00d224 */ /* 0x088fe400078e02ff */
[----:B------:R-:W-:-:S04]  /*277c0*/  @!P5 IMAD.WIDE.U32 R2, R33, R8, R2 ;  /* 0x000000082102d225 */ /* 0x000fc800078e0002 */
[----:B------:R-:W-:Y:S02]  /*277d0*/  @!P5 IMAD R0, R33, R9, R0 ;  /* 0x000000092100d224 */ /* 0x000fe400078e0200 */
[----:B------:R-:W0:Y:S02]  /*277e0*/  @!P5 LDC.64 R8, c[0x0][0x418] ;  /* 0x00010600ff08db82 */ /* 0x000e240000000a00 */
[----:B------:R-:W-:Y:S01]  /*277f0*/  @!P5 IMAD.IADD R0, R0, 0x1, R3 ;  /* 0x000000010000d824 */ /* 0x000fe200078e0203 */
[----:B0-----:R-:W-:-:S04]  /*27800*/  @!P5 LEA R8, P0, R2, R8, 0x2 ;  /* 0x000000080208d211 */ /* 0x001fc800078010ff */
[----:B------:R-:W-:Y:S01]  /*27810*/  @!P5 LEA.HI.X R9, R2, R9, R0, 0x2, P0 ;  /* 0x000000090209d211 */ /* 0x000fe200000f1400 */
[----:B------:R-:W-:-:S06]  /*27820*/  IMAD.MOV.U32 R0, RZ, RZ, RZ ;  /* 0x000000ffff007224 */ /* 0x000fcc00078e00ff */
[----:B------:R0:W5:Y:S01]  /*27830*/  @!P5 LDG.E R0, desc[UR60][R8.64] ;  /* 0x0000003c0800d981 */ /* 0x000162000c1e1900 */
[----:B----4-:R-:W-:Y:S02]  /*27840*/  ISETP.NE.AND P5, PT, R11, 0x3, PT ;  /* 0x000000030b00780c */ /* 0x010fe40003fa5270 */
[----:B------:R-:W-:-:S04]  /*27850*/  ISETP.NE.AND P0, PT, R25, 0x2, PT ;  /* 0x000000021900780c */ /* 0x000fc80003f05270 */
[----:B------:R-:W-:Y:S02]  /*27860*/  SEL R29, RZ, 0x1, P0 ;  /* 0x00000001ff1d7807 */ /* 0x000fe40000000000 */
[----:B------:R-:W-:Y:S02]  /*27870*/  SEL R25, R25, RZ, P0 ;  /* 0x000000ff19197207 */ /* 0x000fe40000000000 */
[----:B------:R-:W-:-:S03]  /*27880*/  LOP3.LUT R29, R10, R29, RZ, 0x3c, !PT ;  /* 0x0000001d0a1d7212 */ /* 0x000fc600078e3cff */
[----:B0-----:R-:W-:Y:S05]  /*27890*/  @!P5 BRA `(.L_x_1959) ;  /* 0x000000000004d947 */ /* 0x001fea0003800000 */
[----:B------:R-:W-:Y:S01]  /*278a0*/  BPT.TRAP 0x1 ;  /* 0x000000040000795c */ /* 0x000fe20000300000 */
.L_x_1959:
[----:B------:R-:W-:Y:S01]  /*278b0*/  IMAD R7, R25, 0x8, R23 ;  /* 0x0000000819077824 */ /* 0x000fe200078e0217 */
[----:B------:R-:W-:Y:S01]  /*278c0*/  SHF.L.U32 R2, R29, 0x1f, RZ ;  /* 0x0000001f1d027819 */ /* 0x000fe200000006ff */
[----:B------:R-:W-:Y:S03]  /*278d0*/  BSSY B1, `(.L_x_1960) ;  /* 0x0000003000017945 */ /* 0x000fe60003800000 */
[----:B------:R-:W0:Y:S02]  /*278e0*/  SYNCS.PHASECHK.TRANS64.TRYWAIT P0, [R7+URZ+0x30840], R2 ;  /* 0x03084002070075a7 */ /* 0x000e24000800017f */
[----:B0-----:R-:W-:Y:S05]  /*278f0*/  @!P0 BRA `(.L_x_1961) ;  /* 0x0000005000b48947 */ /* 0x001fea0003800000 */
.L_x_2125:
[----:B------:R-:W-:Y:S05]  /*27900*/  BSYNC B1 ;  /* 0x0000000000017941 */ /* 0x000fea0003800000 */
.L_x_1960:
        /* <DEDUP_REMOVED lines=61> */
.L_x_2135:
        /* <DEDUP_REMOVED lines=17> */
.L_x_1963:
[----:B------:R-:W-:Y:S02]  /*27df0*/  PLOP3.LUT P5, PT, P5, P0, PT, 0xa2, 0x0 ;  /* 0x000000000000781c */ /* 0x000fe40002fa1472 */
[----:B------:R-:W-:-:S08]  /*27e00*/  @P0 R2UR P5, UR4, R7 ;  /* 0x00000000070402ca */ /* 0x000fd000000a0000 */
[----:B------:R-:W-:-:S05]  /*27e10*/  @P0 PLOP3.LUT P0, PT, P5, PT, PT, 0x80, 0x0 ;  /* 0x000000000000081c */ /* 0x000fca0002f0f070 */
[----:B------:R-:W-:Y:S01]  /*27e20*/  @!P5 SYNCS.ARRIVE.TRANS64.RED.A0T1 RZ, [UR4+0x30830], RZ ;  /* 0x030830ffffffd9a7 */ /* 0x000fe20008200404 */
[----:B------:R-:W-:Y:S07]  /*27e30*/  @!P5 ARRIVES.LDGSTSBAR.64.TRANSCNT [UR4+0x30830] ;  /* 0x03083000ff00d9b0 */ /* 0x000fee0008000a84 */
[----:B------:R-:W-:Y:S05]  /*27e40*/  @P0 BRA.U.ANY `(.L_x_1963) ;  /* 0xfffffffd00e80947 */ /* 0x000fea000393ffff */
[----:B------:R-:W-:Y:S01]  /*27e50*/  NOP ;  /* 0x0000000000007918 */ /* 0x000fe20000000000 */
[----:B-1----:R-:W2:Y:S02]  /*27e60*/  LDL R2, [R1+0x44] ;  /* 0x0000440001027983 */ /* 0x002ea40000100800 */
[----:B--2---:R-:W-:-:S13]  /*27e70*/  ISETP.NE.AND P6, PT, R2, 0x3, PT ;  /* 0x000000030200780c */ /* 0x004fda0003fc5270 */
[----:B------:R-:W-:Y:S05]  /*27e80*/  @!P6 BRA `(.L_x_1964) ;  /* 0x000000000004e947 */ /* 0x000fea0003800000 */
[----:B------:R-:W-:Y:S01]  /*27e90*/  BPT.TRAP 0x1 ;  /* 0x000000040000795c */ /* 0x000fe20000300000 */
.L_x_1964:
[----:B------:R1:W-:Y:S01]  /*27ea0*/  SYNCS.ARRIVE.TRANS64.A1T0 RZ, [R7+URZ+0x30830], RZ ;  /* 0x030830ff07ff79a7 */ /* 0x0003e2000810003f */
[----:B------:R-:W-:Y:S05]  /*27eb0*/  @!P6 BRA `(.L_x_1965) ;  /* 0x000000000004e947 */ /* 0x000fea0003800000 */
[----:B------:R-:W-:Y:S01]  /*27ec0*/  BPT.TRAP 0x1 ;  /* 0x000000040000795c */ /* 0x000fe20000300000 */
.L_x_1965:
[----:B------:R-:W-:Y:S01]  /*27ed0*/  SHF.L.U32 R2, R10, 0x1f, RZ ;  /* 0x0000001f0a027819 */ /* 0x000fe200000006ff */
[----:B-1----:R-:W-:Y:S01]  /*27ee0*/  IMAD R7, R6, 0x8, R23 ;  /* 0x0000000806077824 */ /* 0x002fe200078e0217 */
[----:B------:R-:W-:Y:S03]  /*27ef0*/  BSSY B1, `(.L_x_1966) ;  /* 0x0000003000017945 */ /* 0x000fe60003800000 */
[----:B------:R-:W1:Y:S02]  /*27f00*/  SYNCS.PHASECHK.TRANS64.TRYWAIT P0, [R7+URZ+0x30860], R2 ;  /* 0x03086002070075a7 */ /* 0x000e64000800017f */
[----:B-1----:R-:W-:Y:S05]  /*27f10*/  @!P0 BRA `(.L_x_1967) ;  /* 0x0000005000b48947 */ /* 0x002fea0003800000 */
.L_x_2136:
[----:B------:R-:W-:Y:S05]  /*27f20*/  BSYNC B1 ;  /* 0x0000000000017941 */ /* 0x000fea0003800000 */
.L_x_1966:
        /* <DEDUP_REMOVED lines=49> */
.L_x_2146:
[----:B-1----:R-:W-:Y:S01]  /*28240*/  IADD3 R2, P0, R2, R4, RZ ;  /* 0x0000000402027210 */ /* 0x002fe20007f1e0ff */
        /* <DEDUP_REMOVED lines=28> */
[----:B0-----:R-:W-:Y:S01]  /*28410*/  LEA R17, P0, R2, UR4, 0x1 ;  /* 0x0000000402117c11 */ /* 0x001fe2000f8008ff */
[----:B------:R-:W-:-:S05]  /*28420*/  IMAD.IADD R3, R5, 0x1, R3 ;  /* 0x0000000105037824 */ /* 0x000fca00078e0203 */
[----:B------:R-:W-:Y:S02]  /*28430*/  LEA.HI.X R24, R2, UR5, R3, 0x1, P0 ;  /* 0x0000000502187c11 */ /* 0x000fe400080f0c03 */
[----:B------:R-:W-:-:S13]  /*28440*/  PLOP3.LUT P0, PT, PT, PT, PT, 0x80, 0x0 ;  /* 0x000000000000781c */ /* 0x000fda0003f0f070 */
.L_x_1969:
        /* <DEDUP_REMOVED lines=11> */
.L_x_1970:
[----:B------:R-:W2:Y:S01]  /*28500*/  LDL R0, [R1+0x14] ;  /* 0x0000140001007983 */ /* 0x000ea20000100800 */
[----:B------:R1:W-:Y:S01]  /*28510*/  SYNCS.ARRIVE.TRANS64.A1T0 RZ, [R7+URZ+0x30850], RZ ;  /* 0x030850ff07ff79a7 */ /* 0x0003e2000810003f */
[C---:B------:R-:W-:Y:S02]  /*28520*/  VIADD R4, R26.reuse, 0xffffffff ;  /* 0xffffffff1a047836 */ /* 0x040fe40000000000 */
[----:B------:R-:W-:Y:S02]  /*28530*/  IMAD.MOV.U32 R6, RZ, RZ, R25 ;  /* 0x000000ffff067224 */ /* 0x000fe400078e0019 */
[----:B------:R-:W-:Y:S02]  /*28540*/  IMAD.MOV.U32 R10, RZ, RZ, R29 ;  /* 0x000000ffff0a7224 */ /* 0x000fe400078e001d */
[----:B------:R-:W-:Y:S01]  /*28550*/  IMAD.MOV.U32 R31, RZ, RZ, R26 ;  /* 0x000000ffff1f7224 */ /* 0x000fe200078e001a */
[----:B--2---:R-:W-:-:S13]  /*28560*/  ISETP.GT.AND P0, PT, R26, R0, PT ;  /* 0x000000001a00720c */ /* 0x004fda0003f04270 */
[----:B-1----:R-:W-:Y:S05]  /*28570*/  @P0 BRA `(.L_x_1971) ;  /* 0xfffffff000240947 */ /* 0x002fea000383ffff */
.L_x_1958:
[----:B------:R-:W-:Y:S05]  /*28580*/  BSYNC B0 ;  /* 0x0000000000007941 */ /* 0x000fea0003800000 */
.L_x_1957:
        /* <DEDUP_REMOVED lines=8> */
[----:B------:R-:W0:Y:S02]  /*28610*/  FLO.U32 R0, UR4 ;  /* 0x0000000400007d00 */ /* 0x000e2400080e0000 */
[----:B0-----:R-:W-:-:S06]  /*28620*/  ISETP.EQ.U32.AND P0, PT, R0, R5, PT ;  /* 0x000000050000720c */ /* 0x001fcc0003f02070 */
[----:B------:R-:W1:Y:S07]  /*28630*/  POPC R5, UR4 ;  /* 0x0000000400057d09 */ /* 0x000e6e0008000000 */
[----:B-1----:R-:W2:Y:S01]  /*28640*/  @P0 ATOMG.E.ADD.STRONG.GPU PT, R3, desc[UR60][R2.64], R5 ;  /* 0x00000005020309a8 */ /* 0x002ea200081ee1fc */
[----:B------:R-:W0:Y:S02]  /*28650*/  S2R R4, SR_LTMASK ;  /* 0x0000000000047919 */ /* 0x000e240000003900 */
[----:B0-----:R-:W-:-:S04]  /*28660*/  LOP3.LUT R4, R4, UR4, RZ, 0xc0, !PT ;  /* 0x0000000404047c12 */ /* 0x001fc8000f8ec0ff */
[----:B------:R-:W0:Y:S01]  /*28670*/  POPC R7, R4 ;  /* 0x0000000400077309 */ /* 0x000e220000000000 */
[----:B--2---:R-:W0:Y:S02]  /*28680*/  SHFL.IDX PT, R0, R3, R0, 0x1f ;  /* 0x00001f0003007589 */ /* 0x004e2400000e0000 */
[----:B0-----:R-:W-:-:S07]  /*28690*/  IADD3 R16, R0, UR38, R7 ;  /* 0x0000002600107c10 */ /* 0x001fce000fffe007 */
.L_x_1973:
[----:B------:R-:W-:Y:S05]  /*286a0*/  BSYNC B0 ;  /* 0x0000000000007941 */ /* 0x000fea0003800000 */
.L_x_1972:
[----:B------:R-:W2:Y:S02]  /*286b0*/  LDL R0, [R1+0x44] ;  /* 0x0000440001007983 */ /* 0x000ea40000100800 */
[----:B--2---:R-:W-:-:S13]  /*286c0*/  ISETP.NE.AND P0, PT, R0, 0x3, PT ;  /* 0x000000030000780c */ /* 0x004fda0003f05270 */
[----:B------:R-:W-:Y:S05]  /*286d0*/  @!P0 BRA `(.L_x_1974) ;  /* 0x0000000000048947 */ /* 0x000fea0003800000 */
[----:B------:R-:W-:Y:S01]  /*286e0*/  BPT.TRAP 0x1 ;  /* 0x000000040000795c */ /* 0x000fe20000300000 */
.L_x_1974:
[----:B------:R-:W2:Y:S01]  /*286f0*/  LDL.LU R0, [R1+0xc] ;  /* 0x00000c0001007983 */ /* 0x000ea20000300800 */
[----:B------:R-:W-:Y:S01]  /*28700*/  IMAD R4, R25, 0x8, R23 ;  /* 0x0000000819047824 */ /* 0x000fe200078e0217 */
[----:B------:R-:W-:Y:S01]  /*28710*/  SHF.L.U32 R3, R29, 0x1f, RZ ;  /* 0x0000001f1d037819 */ /* 0x000fe200000006ff */
[----:B------:R-:W-:Y:S03]  /*28720*/  BSSY B0, `(.L_x_1975) ;  /* 0x0000004000007945 */ /* 0x000fe60003800000 */
[----:B------:R-:W0:Y:S01]  /*28730*/  SYNCS.PHASECHK.TRANS64.TRYWAIT P0, [R4+URZ+0x30860], R3 ;  /* 0x03086003040075a7 */ /* 0x000e22000800017f */
[----:B--2---:R-:W-:Y:S01]  /*28740*/  IMAD R5, R26, -0x40, R0 ;  /* 0xffffffc01a057824 */ /* 0x004fe200078e0200 */
[----:B0-----:R-:W-:Y:S06]  /*28750*/  @!P0 BRA `(.L_x_1976) ;  /* 0x0000005000348947 */ /* 0x001fec0003800000 */
.L_x_2147:
[----:B------:R-:W-:Y:S05]  /*28760*/  BSYNC B0 ;  /* 0x0000000000007941 */ /* 0x000fea0003800000 */
.L_x_1975:
[----:B------:R-:W1:Y:S01]  /*28770*/  S2R R0, SR_TID.X ;  /* 0x0000000000007919 */ /* 0x000e620000002100 */
[----:B------:R-:W-:Y:S01]  /*28780*/  UMOV UR4, 0xffffffff ;  /* 0xffffffff00047882 */ /* 0x000fe20000000000 */
[----:B-1----:R-:W-:-:S04]  /*28790*/  LOP3.LUT R0, R0, 0x7f, RZ, 0xc0, !PT ;  /* 0x0000007f00007812 */ /* 0x002fc800078ec0ff */
[----:B------:R-:W-:-:S05]  /*287a0*/  SHF.R.U32.HI R0, RZ, 0x3, R0 ;  /* 0x00000003ff007819 */ /* 0x000fca0000011600 */
[----:B------:R-:W-:Y:S02]  /*287b0*/  IMAD.IADD R5, R5, 0x1, -R0 ;  /* 0x0000000105057824 */ /* 0x000fe400078e0a00 */
[----:B------:R-:W-:Y:S01]  /*287c0*/  IMAD R0, R25, 0x4000, R34 ;  /* 0x0000400019007824 */ /* 0x000fe200078e0222 */
        /* <DEDUP_REMOVED lines=8> */
[----:B------:R-:W-:Y:S02]  /*28850*/  ISETP.LT.OR P4, PT, R5, 0x1, P3 ;  /* 0x000000010500780c */ /* 0x000fe40001f81670 */
        /* <DEDUP_REMOVED lines=40> */
.L_x_2157:
        /* <DEDUP_REMOVED lines=15> */
.L_x_1978:
[----:B------:R-:W-:Y:S02]  /*28bd0*/  PLOP3.LUT P1, PT, P1, P0, PT, 0xa2, 0x0 ;  /* 0x000000000000781c */ /* 0x000fe40000f21472 */
[----:B------:R-:W-:-:S08]  /*28be0*/  @P0 R2UR P1, UR4, R4 ;  /* 0x00000000040402ca */ /* 0x000fd00000020000 */
[----:B------:R-:W-:-:S05]  /*28bf0*/  @P0 PLOP3.LUT P0, PT, P1, PT, PT, 0x80, 0x0 ;  /* 0x000000000000081c */ /* 0x000fca0000f0f070 */
[----:B------:R-:W-:Y:S01]  /*28c00*/  @!P1 SYNCS.ARRIVE.TRANS64.RED.A0T1 RZ, [UR4+0x30850], RZ ;  /* 0x030850ffffff99a7 */ /* 0x000fe20008200404 */
[----:B------:R-:W-:Y:S07]  /*28c10*/  @!P1 ARRIVES.LDGSTSBAR.64.TRANSCNT [UR4+0x30850] ;  /* 0x03085000ff0099b0 */ /* 0x000fee0008000a84 */
[----:B------:R-:W-:Y:S05]  /*28c20*/  @P0 BRA.U.ANY `(.L_x_1978) ;  /* 0xfffffffd00e80947 */ /* 0x000fea000393ffff */
[----:B------:R-:W-:Y:S01]  /*28c30*/  NOP ;  /* 0x0000000000007918 */ /* 0x000fe20000000000 */
[----:B0-----:R-:W2:Y:S02]  /*28c40*/  LDL R0, [R1+0x44] ;  /* 0x0000440001007983 */ /* 0x001ea40000100800 */
[----:B--2---:R-:W-:-:S13]  /*28c50*/  ISETP.NE.AND P2, PT, R0, 0x3, PT ;  /* 0x000000030000780c */ /* 0x004fda0003f45270 */
[----:B------:R-:W-:Y:S05]  /*28c60*/  @!P2 BRA `(.L_x_1979) ;  /* 0x000000000004a947 */ /* 0x000fea0003800000 */
[----:B------:R-:W-:Y:S01]  /*28c70*/  BPT.TRAP 0x1 ;  /* 0x000000040000795c */ /* 0x000fe20000300000 */
.L_x_1979:
[----:B------:R2:W-:Y:S01]  /*28c80*/  SYNCS.ARRIVE.TRANS64.A1T0 RZ, [R4+URZ+0x30850], RZ ;  /* 0x030850ff04ff79a7 */ /* 0x0005e2000810003f */
[----:B------:R-:W-:-:S05]  /*28c90*/  VIADD R25, R25, 0x1 ;  /* 0x0000000119197836 */ /* 0x000fca0000000000 */
[----:B------:R-:W-:-:S04]  /*28ca0*/  ISETP.NE.AND P0, PT, R25, 0x2, PT ;  /* 0x000000021900780c */ /* 0x000fc80003f05270 */
[----:B------:R-:W-:Y:S02]  /*28cb0*/  SEL R0, RZ, 0x1, P0 ;  /* 0x00000001ff007807 */ /* 0x000fe40000000000 */
[----:B------:R-:W-:Y:S02]  /*28cc0*/  SEL R25, R25, RZ, P0 ;  /* 0x000000ff19197207 */ /* 0x000fe40000000000 */
[----:B--2---:R-:W-:-:S07]  /*28cd0*/  LOP3.LUT R29, R29, R0, RZ, 0x3c, !PT ;  /* 0x000000001d1d7212 */ /* 0x004fce00078e3cff */
.L_x_1936:
[----:B------:R-:W-:Y:S05]  /*28ce0*/  BSYNC B7 ;  /* 0x0000000000077941 */ /* 0x000fea0003800000 */
.L_x_1934:
[----:B------:R-:W-:-:S13]  /*28cf0*/  LOP3.LUT P0, RZ, R22, 0x40, RZ, 0xc0, !PT ;  /* 0x0000004016ff7812 */ /* 0x000fda000780c0ff */
[----:B------:R-:W-:Y:S05]  /*28d00*/  @!P0 BRA `(.L_x_1980) ;  /* 0x0000000000248947 */ /* 0x000fea0003800000 */
[----:B------:R-:W-:Y:S05]  /*28d10*/  WARPSYNC.ALL ;  /* 0x0000000000007948 */ /* 0x000fea0003800000 */
[----:B------:R-:W2:Y:S08]  /*28d20*/  S2UR UR5, SR_CgaCtaId ;  /* 0x00000000000579c3 */ /* 0x000eb00000008800 */
[----:B------:R-:W-:Y:S06]  /*28d30*/  BAR.SYNC.DEFER_BLOCKING 0x5, 0x180 ;  /* 0x0146000000007b1d */ /* 0x000fec0000010000 */
[----:B------:R-:W-:-:S02]  /*28d40*/  UMOV UR4, 0x400 ;  /* 0x0000040000047882 */ /* 0x000fc40000000000 */
[----:B--2---:R-:W-:-:S06]  /*28d50*/  ULEA UR4, UR5, UR4, 0x18 ;  /* 0x0000000405047291 */ /* 0x004fcc000f8ec03f */
[----:B0-----:R-:W-:-:S05]  /*28d60*/  IMAD.U32 R23, RZ, RZ, UR4 ;  /* 0x00000004ff177e24 */ /* 0x001fca000f8e00ff */
[----:B------:R2:W3:Y:S01]  /*28d70*/  LDS.128 R16, [R23+0x308d0] ;  /* 0x0308d00017107984 */ /* 0x0004e20000000c00 */
[----:B------:R-:W-:Y:S06]  /*28d80*/  BAR.ARV 0x4, 0x180 ;  /* 0x0106000000007b1d */ /* 0x000fec0000002000 */
[----:B------:R-:W-:Y:S05]  /*28d90*/  BRA `(.L_x_1981) ;  /* 0x0000000800cc7947 */ /* 0x000fea0003800000 */
.L_x_1980:
[----:B------:R-:W2:Y:S01]  /*28da0*/  S2R R8, SR_TID.X ;  /* 0x0000000000087919 */ /* 0x000ea20000002100 */
[----:B------:R-:W-:Y:S01]  /*28db0*/  UMOV UR4, 0xffffffff ;  /* 0xffffffff00047882 */ /* 0x000fe20000000000 */
[----:B--2---:R-:W-:-:S04]  /*28dc0*/  LOP3.LUT R8, R8, 0x1f, RZ, 0xc0, !PT ;  /* 0x0000001f08087812 */ /* 0x004fc800078ec0ff */
[----:B------:R-:W-:Y:S01]  /*28dd0*/  ISETP.NE.AND P0, PT, R8, 0x1f, PT ;  /* 0x0000001f0800780c */ /* 0x000fe20003f05270 */
[----:B------:R-:W-:-:S12]  /*28de0*/  BRA.DIV UR4, `(.L_x_1982) ;  /* 0x00000052044c7947 */ /* 0x000fd8000b800000 */
[----:B------:R-:W-:Y:S01]  /*28df0*/  IMAD.IADD R5, R19, 0x1, R8 ;  /* 0x0000000113057824 */ /* 0x000fe200078e0208 */
[----:B------:R-:W-:-:S04]  /*28e00*/  ULDC UR4, c[0x0][0xc3c] ;  /* 0x00030f0000047ab9 */ /* 0x000fc80000000800 */
[----:B------:R-:W-:-:S13]  /*28e10*/  ISETP.GE.OR P1, PT, R5, UR4, !P0 ;  /* 0x0000000405007c0c */ /* 0x000fda000c726670 */
[----:B------:R-:W2:Y:S02]  /*28e20*/  @!P1 LDC.64 R2, c[0x0][0xc80] ;  /* 0x00032000ff029b82 */ /* 0x000ea40000000a00 */
[----:B--2---:R-:W-:-:S06]  /*28e30*/  @!P1 IMAD.WIDE R2, R5, 0x4, R2 ;  /* 0x0000000405029825 */ /* 0x004fcc00078e0202 */
[----:B------:R-:W2:Y:S01]  /*28e40*/  @!P1 LDG.E R2, desc[UR60][R2.64] ;  /* 0x0000003c02029981 */ /* 0x000ea2000c1e1900 */
[----:B------:R-:W-:Y:S01]  /*28e50*/  IMAD.MOV.U32 R17, RZ, RZ, RZ ;  /* 0x000000ffff117224 */ /* 0x000fe200078e00ff */
[C---:B------:R-:W-:Y:S02]  /*28e60*/  ISETP.GE.U32.AND P2, PT, R8.reuse, 0x2, PT ;  /* 0x000000020800780c */ /* 0x040fe40003f46070 */
[C---:B------:R-:W-:Y:S01]  /*28e70*/  ISETP.GE.U32.AND P3, PT, R8.reuse, 0x4, PT ;  /* 0x000000040800780c */ /* 0x040fe20003f66070 */
[----:B------:R-:W-:Y:S01]  /*28e80*/  SHFL.IDX PT, R0, R16, RZ, 0x1f ;  /* 0x00001fff10007589 */ /* 0x000fe200000e0000 */
[C---:B------:R-:W-:Y:S02]  /*28e90*/  ISETP.GE.U32.AND P4, PT, R8.reuse, 0x8, PT ;  /* 0x000000080800780c */ /* 0x040fe40003f86070 */
[C---:B------:R-:W-:Y:S01]  /*28ea0*/  ISETP.GE.U32.AND P5, PT, R8.reuse, 0x10, PT ;  /* 0x000000100800780c */ /* 0x040fe20003fa6070 */
[----:B--2---:R-:W-:Y:S01]  /*28eb0*/  @!P1 IMAD.MOV.U32 R17, RZ, RZ, R2 ;  /* 0x000000ffff119224 */ /* 0x004fe200078e0002 */
[----:B------:R-:W-:-:S04]  /*28ec0*/  ISETP.NE.AND P1, PT, R8, RZ, PT ;  /* 0x000000ff0800720c */ /* 0x000fc80003f25270 */
[----:B------:R-:W2:Y:S02]  /*28ed0*/  SHFL.UP PT, R14, R17, 0x1, RZ ;  /* 0x04200000110e7989 */ /* 0x000ea400000e00ff */
[----:B--2---:R-:W-:-:S05]  /*28ee0*/  SEL R4, R14, RZ, P1 ;  /* 0x000000ff0e047207 */ /* 0x004fca0000800000 */
[----:B------:R-:W-:-:S05]  /*28ef0*/  IMAD.IADD R4, R17, 0x1, R4 ;  /* 0x0000000111047824 */ /* 0x000fca00078e0204 */
[----:B------:R-:W2:Y:S02]  /*28f00*/  SHFL.UP PT, R14, R4, 0x2, RZ ;  /* 0x04400000040e7989 */ /* 0x000ea400000e00ff */
[----:B--2---:R-:W-:-:S05]  /*28f10*/  SEL R5, R14, RZ, P2 ;  /* 0x000000ff0e057207 */ /* 0x004fca0001000000 */
[----:B0-----:R-:W-:Y:S02]  /*28f20*/  IMAD.IADD R6, R4, 0x1, R5 ;  /* 0x0000000104067824 */ /* 0x001fe400078e0205 */
[----:B------:R-:W-:Y:S04]  /*28f30*/  SHFL.IDX PT, R5, R16, 0x1, 0x1f ;  /* 0x00201f0010057f89 */ /* 0x000fe800000e0000 */
        /* <DEDUP_REMOVED lines=9> */
[----:B------:R0:W2:Y:S02]  /*28fd0*/  SHFL.IDX PT, R14, R2, 0x1f, 0x1f ;  /* 0x03e01f00020e7f89 */ /* 0x0000a400000e0000 */
.L_x_2167:
[----:B------:R-:W-:Y:S02]  /*28fe0*/  ULDC UR4, c[0x0][0xc38] ;  /* 0x00030e0000047ab9 */ /* 0x000fe40000000800 */
[----:B------:R-:W-:-:S04]  /*28ff0*/  IMAD.U32 R4, RZ, RZ, UR4 ;  /* 0x00000004ff047e24 */ /* 0x000fc8000f8e00ff */
[----:B--2---:R-:W-:-:S04]  /*29000*/  IMAD R14, R14, R4, RZ ;  /* 0x000000040e0e7224 */ /* 0x004fc800078e02ff */
[----:B------:R-:W-:-:S05]  /*29010*/  IMAD.IADD R5, R5, 0x1, R14 ;  /* 0x0000000105057824 */ /* 0x000fca00078e020e */
[----:B------:R-:W-:-:S13]  /*29020*/  ISETP.GT.AND P6, PT, R5, R0, PT ;  /* 0x000000000500720c */ /* 0x000fda0003fc4270 */
[----:B------:R-:W-:Y:S05]  /*29030*/  @P6 BRA `(.L_x_1983) ;  /* 0x00000000009c6947 */ /* 0x000fea0003800000 */
.L_x_1988:
[----:B0-----:R-:W0:Y:S01]  /*29040*/  LDC R2, c[0x0][0xc3c] ;  /* 0x00030f00ff027b82 */ /* 0x001e220000000800 */
[----:B------:R-:W-:-:S05]  /*29050*/  VIADD R19, R19, 0x1f ;  /* 0x0000001f13137836 */ /* 0x000fca0000000000 */
[----:B0-----:R-:W-:-:S13]  /*29060*/  ISETP.GE.AND P6, PT, R19, R2, PT ;  /* 0x000000021300720c */ /* 0x001fda0003fc6270 */
[----:B------:R-:W-:Y:S05]  /*29070*/  @P6 BRA `(.L_x_1984) ;  /* 0x0000000400d06947 */ /* 0x000fea0003800000 */
[----:B------:R-:W0:Y:S01]  /*29080*/  S2R R3, SR_TID.X ;  /* 0x0000000000037919 */ /* 0x000e220000002100 */
[----:B------:R-:W-:Y:S01]  /*29090*/  BSSY B0, `(.L_x_1985) ;  /* 0x0000009000007945 */ /* 0x000fe20003800000 */
[----:B------:R-:W-:Y:S01]  /*290a0*/  IMAD.MOV.U32 R17, RZ, RZ, RZ ;  /* 0x000000ffff117224 */ /* 0x000fe200078e00ff */
[----:B0-----:R-:W-:-:S05]  /*290b0*/  LOP3.LUT R3, R3, 0x1f, RZ, 0xc0, !PT ;  /* 0x0000001f03037812 */ /* 0x001fca00078ec0ff */
[----:B------:R-:W-:-:S05]  /*290c0*/  IMAD.IADD R7, R19, 0x1, R3 ;  /* 0x0000000113077824 */ /* 0x000fca00078e0203 */
[----:B------:R-:W-:-:S13]  /*290d0*/  ISETP.GE.OR P6, PT, R7, R2, !P0 ;  /* 0x000000020700720c */ /* 0x000fda00047c6670 */
[----:B------:R-:W-:Y:S05]  /*290e0*/  @P6 BRA `(.L_x_1986) ;  /* 0x00000000000c6947 */ /* 0x000fea0003800000 */
[----:B------:R-:W0:Y:S02]  /*290f0*/  LDC.64 R2, c[0x0][0xc80] ;  /* 0x00032000ff027b82 */ /* 0x000e240000000a00 */
[----:B0-----:R-:W-:-:S05]  /*29100*/  IMAD.WIDE R2, R7, 0x4, R2 ;  /* 0x0000000407027825 */ /* 0x001fca00078e0202 */
[----:B------:R0:W5:Y:S02]  /*29110*/  LDG.E R17, desc[UR60][R2.64] ;  /* 0x0000003c02117981 */ /* 0x000164000c1e1900 */
.L_x_1986:
[----:B------:R-:W-:Y:S05]  /*29120*/  BSYNC B0 ;  /* 0x0000000000007941 */ /* 0x000fea0003800000 */
.L_x_1985:
[----:B------:R-:W-:-:S03]  /*29130*/  UMOV UR4, 0xffffffff ;  /* 0xffffffff00047882 */ /* 0x000fc60000000000 */
[----:B------:R-:W-:Y:S05]  /*29140*/  BRA.DIV UR4, `(.L_x_1987) ;  /* 0x0000005204987947 */ /* 0x000fea000b800000 */
[----:B-----5:R-:W2:Y:S02]  /*29150*/  SHFL.UP PT, R14, R17, 0x1, RZ ;  /* 0x04200000110e7989 */ /* 0x020ea400000e00ff */
[----:B--2---:R-:W-:-:S05]  /*29160*/  SEL R14, R14, RZ, P1 ;  /* 0x000000ff0e0e7207 */ /* 0x004fca0000800000 */
        /* <DEDUP_REMOVED lines=14> */
.L_x_2175:
[----:B------:R-:W-:Y:S02]  /*29250*/  ULDC UR4, c[0x0][0xc38] ;  /* 0x00030e0000047ab9 */ /* 0x000fe40000000800 */
[----:B------:R-:W-:-:S04]  /*29260*/  IMAD.U32 R4, RZ, RZ, UR4 ;  /* 0x00000004ff047e24 */ /* 0x000fc8000f8e00ff */
[----:B--2---:R-:W-:-:S04]  /*29270*/  IMAD R14, R14, R4, RZ ;  /* 0x000000040e0e7224 */ /* 0x004fc800078e02ff */
[----:B------:R-:W-:-:S05]  /*29280*/  IMAD.IADD R5, R14, 0x1, R5 ;  /* 0x000000010e057824 */ /* 0x000fca00078e0205 */
[----:B------:R-:W-:-:S13]  /*29290*/  ISETP.GT.AND P6, PT, R5, R0, PT ;  /* 0x000000000500720c */ /* 0x000fda0003fc4270 */
[----:B------:R-:W-:Y:S05]  /*292a0*/  @!P6 BRA `(.L_x_1988) ;  /* 0xfffffffc0064e947 */ /* 0x000fea000383ffff */
.L_x_1983:
        /* <DEDUP_REMOVED lines=8> */
.L_x_2179:
[----:B------:R-:W-:Y:S01]  /*29330*/  ISETP.NE.AND P0, PT, R3, RZ, PT ;  /* 0x000000ff0300720c */ /* 0x000fe20003f05270 */
[----:B------:R-:W-:-:S12]  /*29340*/  IMAD.MOV.U32 R14, RZ, RZ, RZ ;  /* 0x000000ffff0e7224 */ /* 0x000fd800078e00ff */
[----:B------:R-:W-:Y:S05]  /*29350*/  @!P0 BRA `(.L_x_1990) ;  /* 0x0000000000108947 */ /* 0x000fea0003800000 */
[----:B------:R-:W-:Y:S01]  /*29360*/  UMOV UR4, 0xffffffff ;  /* 0xffffffff00047882 */ /* 0x000fe20000000000 */
[----:B------:R-:W-:Y:S02]  /*29370*/  VIADD R12, R6, 0xffffffff ;  /* 0xffffffff060c7836 */ /* 0x000fe40000000000 */
[----:B------:R-:W-:Y:S05]  /*29380*/  BRA.DIV UR4, `(.L_x_1991) ;  /* 0x00000056040c7947 */ /* 0x000fea000b800000 */
[----:B------:R4:W0:Y:S02]  /*29390*/  SHFL.IDX PT, R14, R2, R12, 0x1f ;  /* 0x00001f0c020e7589 */ /* 0x00082400000e0000 */
.L_x_1990:
[----:B0---4-:R-:W0:Y:S01]  /*293a0*/  LDC.64 R2, c[0x0][0xc90] ;  /* 0x00032400ff027b82 */ /* 0x011e220000000a00 */
[----:B------:R-:W-:-:S04]  /*293b0*/  IMAD.IADD R19, R6, 0x1, R19 ;  /* 0x0000000106137824 */ /* 0x000fc800078e0213 */
[----:B0-----:R-:W-:-:S05]  /*293c0*/  IMAD.WIDE R2, R19, 0x4, R2 ;  /* 0x0000000413027825 */ /* 0x001fca00078e0202 */
[----:B------:R0:W2:Y:S01]  /*293d0*/  LDG.E R7, desc[UR60][R2.64] ;  /* 0x0000003c02077981 */ /* 0x0000a2000c1e1900 */
[----:B------:R-:W-:Y:S02]  /*293e0*/  IMAD R16, R14, R4, R5 ;  /* 0x000000040e107224 */ /* 0x000fe400078e0205 */
[----:B0-----:R-:W-:Y:S02]  /*293f0*/  IMAD.MOV.U32 R2, RZ, RZ, RZ ;  /* 0x000000ffff027224 */ /* 0x001fe400078e00ff */
        /* <DEDUP_REMOVED lines=60> */
.L_x_1984:
[----:B------:R-:W-:Y:S01]  /*297c0*/  UMOV UR4, URZ ;  /* 0x0000003f00047c82 */ /* 0x000fe20008000000 */
[----:B------:R-:W-:Y:S01]  /*297d0*/  UMOV UR5, URZ ;  /* 0x0000003f00057c82 */ /* 0x000fe20008000000 */
[----:B------:R-:W-:Y:S01]  /*297e0*/  ULDC UR6, c[0x0][0xc3c] ;  /* 0x00030f0000067ab9 */ /* 0x000fe20000000800 */
[----:B------:R-:W-:Y:S02]  /*297f0*/  IMAD.MOV.U32 R16, RZ, RZ, R0 ;  /* 0x000000ffff107224 */ /* 0x000fe400078e0000 */
[----:B------:R-:W-:Y:S02]  /*29800*/  IMAD.U32 R17, RZ, RZ, UR4 ;  /* 0x00000004ff117e24 */ /* 0x000fe4000f8e00ff */
[----:B------:R-:W-:Y:S02]  /*29810*/  IMAD.U32 R18, RZ, RZ, UR5 ;  /* 0x00000005ff127e24 */ /* 0x000fe4000f8e00ff */
[----:B------:R-:W-:-:S07]  /*29820*/  IMAD.U32 R19, RZ, RZ, UR6 ;  /* 0x00000006ff137e24 */ /* 0x000fce000f8e00ff */
.L_x_1992:
[----:B------:R-:W0:Y:S01]  /*29830*/  S2R R0, SR_TID.X ;  /* 0x0000000000007919 */ /* 0x000e220000002100 */
[----:B------:R-:W-:Y:S05]  /*29840*/  WARPSYNC.ALL ;  /* 0x0000000000007948 */ /* 0x000fea0003800000 */
[----:B------:R-:W-:Y:S01]  /*29850*/  BAR.SYNC.DEFER_BLOCKING 0x4, 0x180 ;  /* 0x0106000000007b1d */ /* 0x000fe20000010000 */
[----:B0-----:R-:W-:-:S04]  /*29860*/  LOP3.LUT R0, R0, 0x1f, RZ, 0xc0, !PT ;  /* 0x0000001f00007812 */ /* 0x001fc800078ec0ff */
[----:B------:R-:W-:-:S13]  /*29870*/  ISETP.NE.AND P0, PT, R0, RZ, PT ;  /* 0x000000ff0000720c */ /* 0x000fda0003f05270 */
[----:B------:R-:W0:Y:S01]  /*29880*/  @!P0 S2R R3, SR_CgaCtaId ;  /* 0x0000000000038919 */ /* 0x000e220000008800 */
[----:B------:R-:W-:-:S04]  /*29890*/  @!P0 MOV R0, 0x400 ;  /* 0x0000040000008802 */ /* 0x000fc80000000f00 */
[----:B0-----:R-:W-:-:S05]  /*298a0*/  @!P0 LEA R23, R3, R0, 0x18 ;  /* 0x0000000003178211 */ /* 0x001fca00078ec0ff */
[----:B------:R0:W-:Y:S01]  /*298b0*/  @!P0 STS.128 [R23+0x308d0], R16 ;  /* 0x0308d01017008388 */ /* 0x0001e20000000c00 */
[----:B------:R-:W-:Y:S06]  /*298c0*/  BAR.ARV 0x5, 0x180 ;  /* 0x0146000000007b1d */ /* 0x000fec0000002000 */
.L_x_1981:
[----:B------:R-:W-:Y:S02]  /*298d0*/  ULDC UR4, c[0x0][0xc3c] ;  /* 0x00030f0000047ab9 */ /* 0x000fe40000000800 */
[----:B---3--:R-:W-:-:S13]  /*298e0*/  ISETP.GE.AND P0, PT, R19, UR4, PT ;  /* 0x0000000413007c0c */ /* 0x008fda000bf06270 */
[----:B------:R-:W-:Y:S05]  /*298f0*/  @!P0 BRA `(.L_x_1993) ;  /* 0xffffff9400cc8947 */ /* 0x000fea000383ffff */
[----:B------:R-:W-:Y:S05]  /*29900*/  BSYNC B8 ;  /* 0x0000000000087941 */ /* 0x000fea0003800000 */
.L_x_1870:
[----:B------:R-:W3:Y:S01]  /*29910*/  LDL.LU R0, [R1+0x34] ;  /* 0x0000340001007983 */ /* 0x000ee20000300800 */
[----:B------:R-:W-:Y:S01]  /*29920*/  BSSY B0, `(.L_x_1994) ;  /* 0x000000b000007945 */ /* 0x000fe20003800000 */
[----:B------:R-:W4:Y:S01]  /*29930*/  S2R R5, SR_CgaCtaId ;  /* 0x0000000000057919 */ /* 0x000f220000008800 */
[----:B---3--:R-:W-:-:S05]  /*29940*/  VIADD R0, R0, 0x1 ;  /* 0x0000000100007836 */ /* 0x008fca0000000000 */
[----:B0-----:R-:W-:-:S04]  /*29950*/  LEA.HI R2, R0, R0, RZ, 0x1 ;  /* 0x0000000000027211 */ /* 0x001fc800078f08ff */
[----:B------:R-:W-:Y:S02]  /*29960*/  LOP3.LUT R3, R2, 0xfffffffe, RZ, 0xc0, !PT ;  /* 0xfffffffe02037812 */ /* 0x000fe400078ec0ff */
[----:B------:R-:W-:-:S03]  /*29970*/  MOV R2, 0x400 ;  /* 0x0000040000027802 */ /* 0x000fc60000000f00 */
[----:B------:R-:W-:Y:S01]  /*29980*/  IMAD.IADD R0, R0, 0x1, -R3 ;  /* 0x0000000100007824 */ /* 0x000fe200078e0a03 */
[----:B----4-:R-:W-:-:S04]  /*29990*/  LEA R5, R5, R2, 0x18 ;  /* 0x0000000205057211 */ /* 0x010fc800078ec0ff */
[----:B------:R-:W-:-:S04]  /*299a0*/  SHF.L.U32 R0, R0, 0x1f, RZ ;  /* 0x0000001f00007819 */ /* 0x000fc800000006ff */
[----:B------:R-:W0:Y:S02]  /*299b0*/  SYNCS.PHASECHK.TRANS64.TRYWAIT P0, [R5+URZ+0x30820], R0 ;  /* 0x03082000050075a7 */ /* 0x000e24000800017f */
[----:B0-----:R-:W-:Y:S05]  /*299c0*/  @!P0 BRA `(.L_x_1995) ;  /* 0x0000004c00a08947 */ /* 0x001fea0003800000 */
.L_x_2182:
[----:B------:R-:W-:Y:S05]  /*299d0*/  BSYNC B0 ;  /* 0x0000000000007941 */ /* 0x000fea0003800000 */
.L_x_1994:
[----:B------:R-:W-:-:S03]  /*299e0*/  UMOV UR4, 0xffffffff ;  /* 0xffffffff00047882 */ /* 0x000fc60000000000 */
[----:B------:R-:W-:Y:S05]  /*299f0*/  BRA.DIV UR4, `(.L_x_1996) ;  /* 0x0000004e04a87947 */ /* 0x000fea000b800000 */
[----:B0-----:R-:W0:Y:S02]  /*29a00*/  S2R R0, SR_TID.X ;  /* 0x0000000000007919 */ /* 0x001e240000002100 */
[----:B0-----:R-:W-:-:S04]  /*29a10*/  SHF.R.U32.HI R0, RZ, 0x5, R0 ;  /* 0x00000005ff007819 */ /* 0x001fc80000011600 */
[----:B------:R-:W-:-:S05]  /*29a20*/  LOP3.LUT R0, R0, 0x3, RZ, 0xc0, !PT ;  /* 0x0000000300007812 */ /* 0x000fca00078ec0ff */
[----:B------:R0:W3:Y:S02]  /*29a30*/  SHFL.IDX PT, R14, R0, RZ, 0x1f ;  /* 0x00001fff000e7589 */ /* 0x0000e400000e0000 */
.L_x_2185:
[----:B---3--:R-:W-:-:S13]  /*29a40*/  ISETP.NE.AND P0, PT, R14, RZ, PT ;  /* 0x000000ff0e00720c */ /* 0x008fda0003f05270 */
[----:B------:R-:W-:Y:S05]  /*29a50*/  @P0 BRA `(.L_x_1557) ;  /* 0x0000000000880947 */ /* 0x000fea0003800000 */
[----:B------:R-:W-:-:S03]  /*29a60*/  UMOV UR4, 0xffffffff ;  /* 0xffffffff00047882 */ /* 0x000fc60000000000 */
[----:B------:R-:W-:Y:S05]  /*29a70*/  BRA.DIV UR4, `(.L_x_1997) ;  /* 0x0000004e04bc7947 */ /* 0x000fea000b800000 */
[----:B------:R-:W-:-:S13]  /*29a80*/  ELECT P6, URZ, PT ;  /* 0x00000000003f782f */ /* 0x000fda00038c0000 */
.L_x_2188:
[----:B------:R-:W-:Y:S05]  /*29a90*/  @!P6 BRA `(.L_x_1557) ;  /* 0x000000000078e947 */ /* 0x000fea0003800000 */
[----:B0-----:R-:W3:Y:S02]  /*29aa0*/  LDL.LU R0, [R1+0x20] ;  /* 0x0000200001007983 */ /* 0x001ee40000300800 */
[----:B---3--:R-:W-:-:S04]  /*29ab0*/  LOP3.LUT R0, R0, 0x2, RZ, 0xfc, !PT ;  /* 0x0000000200007812 */ /* 0x008fc800078efcff */
[----:B------:R-:W-:-:S13]  /*29ac0*/  ISETP.NE.AND P0, PT, R0, 0x3, PT ;  /* 0x000000030000780c */ /* 0x000fda0003f05270 */
[----:B------:R-:W-:Y:S05]  /*29ad0*/  @!P0 BRA `(.L_x_1998) ;  /* 0x0000000000048947 */ /* 0x000fea0003800000 */
[----:B------:R-:W-:Y:S01]  /*29ae0*/  BPT.TRAP 0x1 ;  /* 0x000000040000795c */ /* 0x000fe20000300000 */
.L_x_1998:
[----:B------:R-:W-:Y:S01]  /*29af0*/  IMAD R3, R25, 0x8, R5 ;  /* 0x0000000819037824 */ /* 0x000fe200078e0205 */
[----:B------:R-:W-:Y:S01]  /*29b00*/  SHF.L.U32 R2, R29, 0x1f, RZ ;  /* 0x0000001f1d027819 */ /* 0x000fe200000006ff */
[----:B------:R-:W-:-:S03]  /*29b10*/  VIADD R25, R25, 0x1 ;  /* 0x0000000119197836 */ /* 0x000fc60000000000 */
[----:B------:R-:W0:Y:S02]  /*29b20*/  SYNCS.PHASECHK.TRANS64.TRYWAIT P1, [R3+URZ+0x30840], R2 ;  /* 0x03084002030075a7 */ /* 0x000e24000802017f */
[----:B------:R-:W-:-:S04]  /*29b30*/  ISETP.NE.AND P2, PT, R25, 0x2, PT ;  /* 0x000000021900780c */ /* 0x000fc80003f45270 */
[----:B------:R-:W-:Y:S01]  /*29b40*/  SEL R0, RZ, 0x1, P2 ;  /* 0x00000001ff007807 */ /* 0x000fe20001000000 */
[----:B0-----:R-:W-:Y:S08]  /*29b50*/  @!P1 BRA `(.L_x_1999) ;  /* 0x0000004c00a49947 */ /* 0x001ff00003800000 */
.L_x_2189:
[----:B------:R-:W-:Y:S02]  /*29b60*/  SEL R25, R25, RZ, P2 ;  /* 0x000000ff19197207 */ /* 0x000fe40001000000 */
[----:B------:R-:W-:Y:S01]  /*29b70*/  LOP3.LUT R0, R29, R0, RZ, 0x3c, !PT ;  /* 0x000000001d007212 */ /* 0x000fe200078e3cff */
[----:B------:R-:W-:Y:S06]  /*29b80*/  @!P0 BRA `(.L_x_2000) ;  /* 0x0000000000048947 */ /* 0x000fec0003800000 */
[----:B------:R-:W-:Y:S01]  /*29b90*/  BPT.TRAP 0x1 ;  /* 0x000000040000795c */ /* 0x000fe20000300000 */
.L_x_2000:
[----:B------:R-:W-:Y:S01]  /*29ba0*/  IMAD R25, R25, 0x8, R5 ;  /* 0x0000000819197824 */ /* 0x000fe200078e0205 */
[----:B------:R-:W-:-:S04]  /*29bb0*/  SHF.L.U32 R0, R0, 0x1f, RZ ;  /* 0x0000001f00007819 */ /* 0x000fc800000006ff */
[----:B------:R-:W3:Y:S02]  /*29bc0*/  SYNCS.PHASECHK.TRANS64.TRYWAIT P1, [R25+URZ+0x30840], R0 ;  /* 0x03084000190075a7 */ /* 0x000ee4000802017f */
[----:B---3--:R-:W-:Y:S05]  /*29bd0*/  @!P1 BRA `(.L_x_2001) ;  /* 0x0000004c00989947 */ /* 0x008fea0003800000 */
.L_x_2190:
[----:B------:R-:W-:Y:S05]  /*29be0*/  @!P0 BRA `(.L_x_2002) ;  /* 0x0000000000048947 */ /* 0x000fea0003800000 */
[----:B------:R-:W-:Y:S01]  /*29bf0*/  BPT.TRAP 0x1 ;  /* 0x000000040000795c */ /* 0x000fe20000300000 */
.L_x_2002:
[----:B------:R-:W4:Y:S02]  /*29c00*/  SYNCS.PHASECHK.TRANS64.TRYWAIT P1, [R3+URZ+0x30860], R2 ;  /* 0x03086002030075a7 */ /* 0x000f24000802017f */
[----:B----4-:R-:W-:Y:S05]  /*29c10*/  @!P1 BRA `(.L_x_2003) ;  /* 0x0000004c009c9947 */ /* 0x010fea0003800000 */
.L_x_2191:
[----:B------:R-:W-:Y:S05]  /*29c20*/  @!P0 BRA `(.L_x_2004) ;  /* 0x0000000000048947 */ /* 0x000fea0003800000 */
[----:B------:R-:W-:Y:S01]  /*29c30*/  BPT.TRAP 0x1 ;  /* 0x000000040000795c */ /* 0x000fe20000300000 */
.L_x_2004:
[----:B------:R0:W0:Y:S02]  /*29c40*/  SYNCS.PHASECHK.TRANS64.TRYWAIT P0, [R25+URZ+0x30860], R0 ;  /* 0x03086000190075a7 */ /* 0x000024000800017f */
[----:B0-----:R-:W-:Y:S05]  /*29c50*/  @!P0 NANOSLEEP.SYNCS 0x989680 ;  /* 0x009896800000895d */ /* 0x001fea0003900000 */
[----:B------:R-:W0:Y:S02]  /*29c60*/  @!P0 SYNCS.PHASECHK.TRANS64 P0, [R25+URZ+0x30860], R0 ;  /* 0x03086000190085a7 */ /* 0x000e24000800007f */
[----:B0-----:R-:W-:Y:S05]  /*29c70*/  @!P0 BRA `(.L_x_2004) ;  /* 0xfffffffc00f08947 */ /* 0x001fea000383ffff */
.L_x_1557:
[----:B------:R-:W-:Y:S05]  /*29c80*/  BSYNC B9 ;  /* 0x0000000000097941 */ /* 0x000fea0003800000 */
.L_x_1554:
[----:B------:R-:W-:Y:S05]  /*29c90*/  EXIT ;  /* 0x000000000000794d */ /* 0x000fea0003800000 */
.L_x_1583:
[----:B0-----:R0:W1:Y:S02]  /*29ca0*/  SYNCS.PHASECHK.TRANS64.TRYWAIT P6, [R89+URZ+0x30890], R103 ;  /* 0x03089067590075a7 */ /* 0x00106400080c017f */
[----:B-1----:R-:W-:Y:S05]  /*29cb0*/  @!P6 NANOSLEEP.SYNCS 0x989680 ;  /* 0x009896800000e95d */ /* 0x002fea0003900000 */
[----:B------:R-:W1:Y:S02]  /*29cc0*/  @!P6 SYNCS.PHASECHK.TRANS64 P6, [R89+URZ+0x30890], R103 ;  /* 0x030890675900e5a7 */ /* 0x000e6400080c007f */
[----:B-1----:R-:W-:Y:S05]  /*29cd0*/  @!P6 BRA `(.L_x_1583) ;  /* 0xfffffffc00f0e947 */ /* 0x002fea000383ffff */
[----:B------:R-:W-:Y:S05]  /*29ce0*/  BRA `(.L_x_2005) ;  /* 0xfffffd9800507947 */ /* 0x000fea000383ffff */
.L_x_1584:
        /* <DEDUP_REMOVED lines=8> */
.L_x_2007:
[----:B------:R-:W-:Y:S05]  /*29d70*/  BSYNC B1 ;  /* 0x0000000000017941 */ /* 0x000fea0003800000 */
.L_x_2006:
        /* <DEDUP_REMOVED lines=8> */
.L_x_2008:
[----:B------:R-:W-:Y:S01]  /*29e00*/  IMAD.MOV.U32 R106, RZ, RZ, R14 ;  /* 0x000000ffff6a7224 */ /* 0x000fe200078e000e */
[----:B------:R-:W-:Y:S06]  /*29e10*/  BRA `(.L_x_2009) ;  /* 0xfffffd9800187947 */ /* 0x000fec000383ffff */
.L_x_1601:
        /* <DEDUP_REMOVED lines=8> */
.L_x_2011:
[----:B------:R-:W-:Y:S05]  /*29ea0*/  BSYNC B1 ;  /* 0x0000000000017941 */ /* 0x000fea0003800000 */
.L_x_2010:
        /* <DEDUP_REMOVED lines=8> */
.L_x_2012:
[----:B------:R-:W-:Y:S01]  /*29f30*/  IMAD.MOV.U32 R56, RZ, RZ, R14 ;  /* 0x000000ffff387224 */ /* 0x000fe200078e000e */
[----:B------:R-:W-:Y:S06]  /*29f40*/  BRA `(.L_x_2013) ;  /* 0xfffffda4007c7947 */ /* 0x000fec000383ffff */
.L_x_1623:
[----:B0-----:R0:W1:Y:S02]  /*29f50*/  SYNCS.PHASECHK.TRANS64.TRYWAIT P6, [R89+URZ+0x30890], R103 ;  /* 0x03089067590075a7 */ /* 0x00106400080c017f */
[----:B-1----:R-:W-:Y:S05]  /*29f60*/  @!P6 NANOSLEEP.SYNCS 0x989680 ;  /* 0x009896800000e95d */ /* 0x002fea0003900000 */
[----:B------:R-:W1:Y:S02]  /*29f70*/  @!P6 SYNCS.PHASECHK.TRANS64 P6, [R89+URZ+0x30890], R103 ;  /* 0x030890675900e5a7 */ /* 0x000e6400080c007f */
[----:B-1----:R-:W-:Y:S05]  /*29f80*/  @!P6 BRA `(.L_x_1623) ;  /* 0xfffffffc00f0e947 */ /* 0x002fea000383ffff */
[----:B------:R-:W-:Y:S05]  /*29f90*/  BRA `(.L_x_2014) ;  /* 0xfffffdbc005c7947 */ /* 0x000fea000383ffff */
.L_x_1624:
        /* <DEDUP_REMOVED lines=8> */
.L_x_2016:
[----:B------:R-:W-:Y:S05]  /*2a020*/  BSYNC B1 ;  /* 0x0000000000017941 */ /* 0x000fea0003800000 */
.L_x_2015:
        /* <DEDUP_REMOVED lines=8> */
.L_x_2017:
[----:B------:R-:W-:Y:S01]  /*2a0b0*/  IMAD.MOV.U32 R106, RZ, RZ, R14 ;  /* 0x000000ffff6a7224 */ /* 0x000fe200078e000e */
[----:B------:R-:W-:Y:S06]  /*2a0c0*/  BRA `(.L_x_2018) ;  /* 0xfffffdbc00287947 */ /* 0x000fec000383ffff */
.L_x_1633:
[----:B------:R-:W-:Y:S01]  /*2a0d0*/  BSSY B1, `(.L_x_2019) ;  /* 0x0000008000017945 */ /* 0x000fe20003800000 */
[----:B---3--:R-:W-:Y:S02]  /*2a0e0*/  IMAD.MOV.U32 R13, RZ, RZ, R112 ;  /* 0x000000ffff0d7224 */ /* 0x008fe400078e0070 */
[----:B------:R-:W-:Y:S02]  /*2a0f0*/  IMAD.MOV.U32 R12, RZ, RZ, 0x1 ;  /* 0x00000001ff0c7424 */ /* 0x000fe400078e00ff */
[----:B--2---:R-:W-:Y:S02]  /*2a100*/  IMAD.MOV.U32 R11, RZ, RZ, 0x181f ;  /* 0x0000181fff0b7424 */ /* 0x004fe400078e00ff */
[----:B------:R-:W-:-:S07]  /*2a110*/  IMAD.MOV.U32 R15, RZ, RZ, -0x1 ;  /* 0xffffffffff0f7424 */ /* 0x000fce00078e00ff */
[----:B01----:R-:W-:Y:S05]  /*2a120*/  WARPSYNC.COLLECTIVE R15, `(.L_x_2020) ;  /* 0x000000000f087348 */ /* 0x003fea0003c00000 */
[----:B------:R2:W3:Y:S02]  /*2a130*/  SHFL.IDX P6, R14, R13, R12, R11 ;  /* 0x0000000c0d0e7389 */ /* 0x0004e400000c000b */
[----:B0123--:R-:W-:Y:S01]  /*2a140*/  ENDCOLLECTIVE ;  /* 0x000000000000791b */ /* 0x00ffe20003800000 */
.L_x_2020:
[----:B------:R-:W-:Y:S05]  /*2a150*/  BSYNC B1 ;  /* 0x0000000000017941 */ /* 0x000fea0003800000 */
.L_x_2019:
        /* <DEDUP_REMOVED lines=8> */
.L_x_2021:
[----:B------:R-:W-:Y:S01]  /*2a1e0*/  IMAD.MOV.U32 R44, RZ, RZ, R14 ;  /* 0x000000ffff2c7224 */ /* 0x000fe200078e000e */
[----:B------:R-:W-:Y:S06]  /*2a1f0*/  BRA `(.L_x_2022) ;  /* 0xfffffdc800e87947 */ /* 0x000fec000383ffff */
.L_x_1642:
[----:B0-----:R0:W1:Y:S02]  /*2a200*/  SYNCS.PHASECHK.TRANS64.TRYWAIT P0, [R89+URZ+0x30890], R103 ;  /* 0x03089067590075a7 */ /* 0x001064000800017f */
[----:B-1----:R-:W-:Y:S05]  /*2a210*/  @!P0 NANOSLEEP.SYNCS 0x989680 ;  /* 0x009896800000895d */ /* 0x002fea0003900000 */
[----:B------:R-:W1:Y:S02]  /*2a220*/  @!P0 SYNCS.PHASECHK.TRANS64 P0, [R89+URZ+0x30890], R103 ;  /* 0x03089067590085a7 */ /* 0x000e64000800007f */
[----:B-1----:R-:W-:Y:S05]  /*2a230*/  @!P0 BRA `(.L_x_1642) ;  /* 0xfffffffc00f08947 */ /* 0x002fea000383ffff */
[----:B------:R-:W-:Y:S05]  /*2a240*/  BRA `(.L_x_2023) ;  /* 0xfffffdd800f87947 */ /* 0x000fea000383ffff */
.L_x_1643:
        /* <DEDUP_REMOVED lines=8> */
.L_x_2025:
[----:B------:R-:W-:Y:S05]  /*2a2d0*/  BSYNC B1 ;  /* 0x0000000000017941 */ /* 0x000fea0003800000 */
.L_x_2024:
        /* <DEDUP_REMOVED lines=8> */
.L_x_2026:
[----:B------:R-:W-:Y:S01]  /*2a360*/  IMAD.MOV.U32 R42, RZ, RZ, R14 ;  /* 0x000000ffff2a7224 */ /* 0x000fe200078e000e */
[----:B------:R-:W-:Y:S06]  /*2a370*/  BRA `(.L_x_2027) ;  /* 0xfffffddc00207947 */ /* 0x000fec000383ffff */
.L_x_1646:
        /* <DEDUP_REMOVED lines=8> */
.L_x_2029:
[----:B------:R-:W-:Y:S05]  /*2a400*/  BSYNC B1 ;  /* 0x0000000000017941 */ /* 0x000fea0003800000 */
.L_x_2028:
        /* <DEDUP_REMOVED lines=8> */
.L_x_2030:
[----:B------:R-:W-:Y:S01]  /*2a490*/  IMAD.MOV.U32 R42, RZ, RZ, R14 ;  /* 0x000000ffff2a7224 */ /* 0x000fe200078e000e */
[----:B------:R-:W-:Y:S06]  /*2a4a0*/  BRA `(.L_x_2031) ;  /* 0xfffffddc00487947 */ /* 0x000fec000383ffff */
.L_x_1650:
[----:B--2---:R2:W0:Y:S02]  /*2a4b0*/  SYNCS.PHASECHK.TRANS64.TRYWAIT P4, [R89+URZ+0x308b0], R103 ;  /* 0x0308b067590075a7 */ /* 0x004424000808017f */
[----:B0-----:R-:W-:Y:S05]  /*2a4c0*/  @!P4 NANOSLEEP.SYNCS 0x989680 ;  /* 0x009896800000c95d */ /* 0x001fea0003900000 */
[----:B------:R-:W0:Y:S02]  /*2a4d0*/  @!P4 SYNCS.PHASECHK.TRANS64 P4, [R89+URZ+0x308b0], R103 ;  /* 0x0308b0675900c5a7 */ /* 0x000e24000808007f */
[----:B0-----:R-:W-:Y:S05]  /*2a4e0*/  @!P4 BRA `(.L_x_1650) ;  /* 0xfffffffc00f0c947 */ /* 0x001fea000383ffff */
[----:B------:R-:W-:Y:S05]  /*2a4f0*/  BRA `(.L_x_2032) ;  /* 0xfffffddc00ec7947 */ /* 0x000fea000383ffff */
.L_x_1678:
        /* <DEDUP_REMOVED lines=8> */
.L_x_2034:
[----:B------:R-:W-:Y:S05]  /*2a580*/  BSYNC B1 ;  /* 0x0000000000017941 */ /* 0x000fea0003800000 */
.L_x_2033:
        /* <DEDUP_REMOVED lines=8> */
.L_x_2035:
[----:B------:R-:W-:Y:S02]  /*2a610*/  IMAD.MOV.U32 R13, RZ, RZ, R8 ;  /* 0x000000ffff0d7224 */ /* 0x000fe400078e0008 */
[----:B------:R-:W-:-:S07]  /*2a620*/  IMAD.MOV.U32 R4, RZ, RZ, R14 ;  /* 0x000000ffff047224 */ /* 0x000fce00078e000e */
[----:B------:R-:W-:Y:S05]  /*2a630*/  WARPSYNC.COLLECTIVE R15, `(.L_x_2036) ;  /* 0x000000000f087348 */ /* 0x000fea0003c00000 */
[----:B------:R0:W1:Y:S02]  /*2a640*/  SHFL.IDX P6, R14, R13, R12, R11 ;  /* 0x0000000c0d0e7389 */ /* 0x00006400000c000b */
[----:B01----:R-:W-:Y:S01]  /*2a650*/  ENDCOLLECTIVE ;  /* 0x000000000000791b */ /* 0x003fe20003800000 */
.L_x_2036:
[----:B------:R-:W-:Y:S02]  /*2a660*/  IMAD.MOV.U32 R13, RZ, RZ, R0 ;  /* 0x000000ffff0d7224 */ /* 0x000fe400078e0000 */
[----:B------:R-:W-:-:S07]  /*2a670*/  IMAD.MOV.U32 R9, RZ, RZ, R14 ;  /* 0x000000ffff097224 */ /* 0x000fce00078e000e */
[----:B------:R-:W-:Y:S05]  /*2a680*/  WARPSYNC.COLLECTIVE R15, `(.L_x_2037) ;  /* 0x000000000f087348 */ /* 0x000fea0003c00000 */
[----:B------:R0:W1:Y:S02]  /*2a690*/  SHFL.IDX P6, R14, R13, R12, R11 ;  /* 0x0000000c0d0e7389 */ /* 0x00006400000c000b */
[----:B01----:R-:W-:Y:S01]  /*2a6a0*/  ENDCOLLECTIVE ;  /* 0x000000000000791b */ /* 0x003fe20003800000 */
.L_x_2037:
[----:B------:R-:W-:Y:S05]  /*2a6b0*/  BRA `(.L_x_2038) ;  /* 0xfffffdf4003c7947 */ /* 0x000fea000383ffff */
.L_x_1681:
[----:B------:R-:W-:Y:S01]  /*2a6c0*/  BSSY B1, `(.L_x_2039) ;  /* 0x0000008000017945 */ /* 0x000fe20003800000 */
[----:B------:R-:W-:Y:S02]  /*2a6d0*/  IMAD.MOV.U32 R13, RZ, RZ, R7 ;  /* 0x000000ffff0d7224 */ /* 0x000fe400078e0007 */
[----:B------:R-:W-:Y:S02]  /*2a6e0*/  IMAD.MOV.U32 R12, RZ, RZ, 0x1 ;  /* 0x00000001ff0c7424 */ /* 0x000fe400078e00ff */
[----:B------:R-:W-:Y:S02]  /*2a6f0*/  IMAD.MOV.U32 R11, RZ, RZ, 0x181f ;  /* 0x0000181fff0b7424 */ /* 0x000fe400078e00ff */
[----:B------:R-:W-:-:S07]  /*2a700*/  IMAD.MOV.U32 R15, RZ, RZ, -0x1 ;  /* 0xffffffffff0f7424 */ /* 0x000fce00078e00ff */
[----:B0---4-:R-:W-:Y:S05]  /*2a710*/  WARPSYNC.COLLECTIVE R15, `(.L_x_2040) ;  /* 0x000000000f087348 */ /* 0x011fea0003c00000 */
[----:B----4-:R1:W2:Y:S02]  /*2a720*/  SHFL.IDX P6, R14, R13, R12, R11 ;  /* 0x0000000c0d0e7389 */ /* 0x0102a400000c000b */
[----:B012---:R-:W-:Y:S01]  /*2a730*/  ENDCOLLECTIVE ;  /* 0x000000000000791b */ /* 0x007fe20003800000 */
.L_x_2040:
[----:B------:R-:W-:Y:S05]  /*2a740*/  BSYNC B1 ;  /* 0x0000000000017941 */ /* 0x000fea0003800000 */
.L_x_2039:
        /* <DEDUP_REMOVED lines=8> */
.L_x_2041:
[----:B------:R-:W-:Y:S02]  /*2a7d0*/  IMAD.MOV.U32 R13, RZ, RZ, R8 ;  /* 0x000000ffff0d7224 */ /* 0x000fe400078e0008 */
[----:B------:R-:W-:-:S07]  /*2a7e0*/  IMAD.MOV.U32 R4, RZ, RZ, R14 ;  /* 0x000000ffff047224 */ /* 0x000fce00078e000e */
[----:B------:R-:W-:Y:S05]  /*2a7f0*/  WARPSYNC.COLLECTIVE R15, `(.L_x_2042) ;  /* 0x000000000f087348 */ /* 0x000fea0003c00000 */
[----:B------:R0:W1:Y:S02]  /*2a800*/  SHFL.IDX P6, R14, R13, R12, R11 ;  /* 0x0000000c0d0e7389 */ /* 0x00006400000c000b */
[----:B01----:R-:W-:Y:S01]  /*2a810*/  ENDCOLLECTIVE ;  /* 0x000000000000791b */ /* 0x003fe20003800000 */
.L_x_2042:
[----:B------:R-:W-:Y:S02]  /*2a820*/  IMAD.MOV.U32 R13, RZ, RZ, R0 ;  /* 0x000000ffff0d7224 */ /* 0x000fe400078e0000 */
[----:B------:R-:W-:-:S07]  /*2a830*/  IMAD.MOV.U32 R9, RZ, RZ, R14 ;  /* 0x000000ffff097224 */ /* 0x000fce00078e000e */
[----:B------:R-:W-:Y:S05]  /*2a840*/  WARPSYNC.COLLECTIVE R15, `(.L_x_2043) ;  /* 0x000000000f087348 */ /* 0x000fea0003c00000 */
[----:B------:R0:W1:Y:S02]  /*2a850*/  SHFL.IDX P6, R14, R13, R12, R11 ;  /* 0x0000000c0d0e7389 */ /* 0x00006400000c000b */
[----:B01----:R-:W-:Y:S01]  /*2a860*/  ENDCOLLECTIVE ;  /* 0x000000000000791b */ /* 0x003fe20003800000 */
.L_x_2043:
[----:B------:R-:W-:Y:S05]  /*2a870*/  BRA `(.L_x_2044) ;  /* 0xfffffdf800447947 */ /* 0x000fea000383ffff */
.L_x_1684:
[----:B------:R-:W-:Y:S01]  /*2a880*/  BSSY B1, `(.L_x_2045) ;  /* 0x0000008000017945 */ /* 0x000fe20003800000 */
[----:B------:R-:W-:Y:S02]  /*2a890*/  IMAD.MOV.U32 R13, RZ, RZ, R7 ;  /* 0x000000ffff0d7224 */ /* 0x000fe400078e0007 */
[----:B------:R-:W-:Y:S02]  /*2a8a0*/  IMAD.MOV.U32 R12, RZ, RZ, 0x2 ;  /* 0x00000002ff0c7424 */ /* 0x000fe400078e00ff */
[----:B------:R-:W-:Y:S02]  /*2a8b0*/  IMAD.MOV.U32 R11, RZ, RZ, 0x181f ;  /* 0x0000181fff0b7424 */ /* 0x000fe400078e00ff */
[----:B------:R-:W-:-:S07]  /*2a8c0*/  IMAD.MOV.U32 R15, RZ, RZ, -0x1 ;  /* 0xffffffffff0f7424 */ /* 0x000fce00078e00ff */
[----:B-1--4-:R-:W-:Y:S05]  /*2a8d0*/  WARPSYNC.COLLECTIVE R15, `(.L_x_2046) ;  /* 0x000000000f087348 */ /* 0x012fea0003c00000 */
[----:B----4-:R0:W2:Y:S02]  /*2a8e0*/  SHFL.IDX P6, R14, R13, R12, R11 ;  /* 0x0000000c0d0e7389 */ /* 0x0100a400000c000b */
[----:B012---:R-:W-:Y:S01]  /*2a8f0*/  ENDCOLLECTIVE ;  /* 0x000000000000791b */ /* 0x007fe20003800000 */
.L_x_2046:
[----:B------:R-:W-:Y:S05]  /*2a900*/  BSYNC B1 ;  /* 0x0000000000017941 */ /* 0x000fea0003800000 */
.L_x_2045:
        /* <DEDUP_REMOVED lines=8> */
.L_x_2047:
[----:B------:R-:W-:Y:S02]  /*2a990*/  IMAD.MOV.U32 R13, RZ, RZ, R8 ;  /* 0x000000ffff0d7224 */ /* 0x000fe400078e0008 */
[----:B------:R-:W-:-:S07]  /*2a9a0*/  IMAD.MOV.U32 R4, RZ, RZ, R14 ;  /* 0x000000ffff047224 */ /* 0x000fce00078e000e */
[----:B------:R-:W-:Y:S05]  /*2a9b0*/  WARPSYNC.COLLECTIVE R15, `(.L_x_2048) ;  /* 0x000000000f087348 */ /* 0x000fea0003c00000 */
[----:B------:R0:W1:Y:S02]  /*2a9c0*/  SHFL.IDX P6, R14, R13, R12, R11 ;  /* 0x0000000c0d0e7389 */ /* 0x00006400000c000b */
[----:B01----:R-:W-:Y:S01]  /*2a9d0*/  ENDCOLLECTIVE ;  /* 0x000000000000791b */ /* 0x003fe20003800000 */
.L_x_2048:
[----:B------:R-:W-:Y:S02]  /*2a9e0*/  IMAD.MOV.U32 R13, RZ, RZ, R0 ;  /* 0x000000ffff0d7224 */ /* 0x000fe400078e0000 */
[----:B------:R-:W-:-:S07]  /*2a9f0*/  IMAD.MOV.U32 R9, RZ, RZ, R14 ;  /* 0x000000ffff097224 */ /* 0x000fce00078e000e */
[----:B------:R-:W-:Y:S05]  /*2aa00*/  WARPSYNC.COLLECTIVE R15, `(.L_x_2049) ;  /* 0x000000000f087348 */ /* 0x000fea0003c00000 */
[----:B------:R0:W1:Y:S02]  /*2aa10*/  SHFL.IDX P6, R14, R13, R12, R11 ;  /* 0x0000000c0d0e7389 */ /* 0x00006400000c000b */
[----:B01----:R-:W-:Y:S01]  /*2aa20*/  ENDCOLLECTIVE ;  /* 0x000000000000791b */ /* 0x003fe20003800000 */
.L_x_2049:
[----:B------:R-:W-:Y:S05]  /*2aa30*/  BRA `(.L_x_2050) ;  /* 0xfffffdfc00447947 */ /* 0x000fea000383ffff */
.L_x_1687:
[----:B------:R-:W-:Y:S01]  /*2aa40*/  BSSY B1, `(.L_x_2051) ;  /* 0x0000008000017945 */ /* 0x000fe20003800000 */
[----:B------:R-:W-:Y:S02]  /*2aa50*/  IMAD.MOV.U32 R13, RZ, RZ, R7 ;  /* 0x000000ffff0d7224 */ /* 0x000fe400078e0007 */
[----:B------:R-:W-:Y:S02]  /*2aa60*/  IMAD.MOV.U32 R12, RZ, RZ, 0x3 ;  /* 0x00000003ff0c7424 */ /* 0x000fe400078e00ff */
[----:B------:R-:W-:Y:S02]  /*2aa70*/  IMAD.MOV.U32 R11, RZ, RZ, 0x181f ;  /* 0x0000181fff0b7424 */ /* 0x000fe400078e00ff */
[----:B------:R-:W-:-:S07]  /*2aa80*/  IMAD.MOV.U32 R15, RZ, RZ, -0x1 ;  /* 0xffffffffff0f7424 */ /* 0x000fce00078e00ff */
[----:B-1--4-:R-:W-:Y:S05]  /*2aa90*/  WARPSYNC.COLLECTIVE R15, `(.L_x_2052) ;  /* 0x000000000f087348 */ /* 0x012fea0003c00000 */
[----:B------:R0:W2:Y:S02]  /*2aaa0*/  SHFL.IDX P6, R14, R13, R12, R11 ;  /* 0x0000000c0d0e7389 */ /* 0x0000a400000c000b */
[----:B012-4-:R-:W-:Y:S01]  /*2aab0*/  ENDCOLLECTIVE ;  /* 0x000000000000791b */ /* 0x017fe20003800000 */
.L_x_2052:
[----:B------:R-:W-:Y:S05]  /*2aac0*/  BSYNC B1 ;  /* 0x0000000000017941 */ /* 0x000fea0003800000 */
.L_x_2051:
        /* <DEDUP_REMOVED lines=8> */
.L_x_2053:
[----:B------:R-:W-:Y:S02]  /*2ab50*/  IMAD.MOV.U32 R13, RZ, RZ, R8 ;  /* 0x000000ffff0d7224 */ /* 0x000fe400078e0008 */
[----:B------:R-:W-:-:S07]  /*2ab60*/  IMAD.MOV.U32 R10, RZ, RZ, R14 ;  /* 0x000000ffff0a7224 */ /* 0x000fce00078e000e */
[----:B------:R-:W-:Y:S05]  /*2ab70*/  WARPSYNC.COLLECTIVE R15, `(.L_x_2054) ;  /* 0x000000000f087348 */ /* 0x000fea0003c00000 */
[----:B------:R0:W1:Y:S02]  /*2ab80*/  SHFL.IDX P6, R14, R13, R12, R11 ;  /* 0x0000000c0d0e7389 */ /* 0x00006400000c000b */
[----:B01----:R-:W-:Y:S01]  /*2ab90*/  ENDCOLLECTIVE ;  /* 0x000000000000791b */ /* 0x003fe20003800000 */
.L_x_2054:
[----:B------:R-:W-:Y:S02]  /*2aba0*/  IMAD.MOV.U32 R13, RZ, RZ, R0 ;  /* 0x000000ffff0d7224 */ /* 0x000fe400078e0000 */
[----:B------:R-:W-:-:S07]  /*2abb0*/  IMAD.MOV.U32 R83, RZ, RZ, R14 ;  /* 0x000000ffff537224 */ /* 0x000fce00078e000e */
[----:B------:R-:W-:Y:S05]  /*2abc0*/  WARPSYNC.COLLECTIVE R15, `(.L_x_2055) ;  /* 0x000000000f087348 */ /* 0x000fea0003c00000 */
[----:B------:R0:W1:Y:S02]  /*2abd0*/  SHFL.IDX P6, R14, R13, R12, R11 ;  /* 0x0000000c0d0e7389 */ /* 0x00006400000c000b */
[----:B01----:R-:W-:Y:S01]  /*2abe0*/  ENDCOLLECTIVE ;  /* 0x000000000000791b */ /* 0x003fe20003800000 */
.L_x_2055:
[----:B------:R-:W-:Y:S01]  /*2abf0*/  IMAD.MOV.U32 R82, RZ, RZ, R14 ;  /* 0x000000ffff527224 */ /* 0x000fe200078e000e */
[----:B------:R-:W-:Y:S06]  /*2ac00*/  BRA `(.L_x_2056) ;  /* 0xfffffe0000487947 */ /* 0x000fec000383ffff */
.L_x_1691:
[----:B0-----:R0:W1:Y:S02]  /*2ac10*/  SYNCS.PHASECHK.TRANS64.TRYWAIT P0, [R18+URZ+0x30800], R127 ;  /* 0x0308007f120075a7 */ /* 0x001064000800017f */
[----:B-1----:R-:W-:Y:S05]  /*2ac20*/  @!P0 NANOSLEEP.SYNCS 0x989680 ;  /* 0x009896800000895d */ /* 0x002fea0003900000 */
[----:B------:R-:W1:Y:S02]  /*2ac30*/  @!P0 SYNCS.PHASECHK.TRANS64 P0, [R18+URZ+0x30800], R127 ;  /* 0x0308007f120085a7 */ /* 0x000e64000800007f */
[----:B-1----:R-:W-:Y:S05]  /*2ac40*/  @!P0 BRA `(.L_x_1691) ;  /* 0xfffffffc00f08947 */ /* 0x002fea000383ffff */
[----:B------:R-:W-:Y:S05]  /*2ac50*/  BRA `(.L_x_2057) ;  /* 0xfffffe0400ac7947 */ /* 0x000fea000383ffff */
.L_x_1723:
        /* <DEDUP_REMOVED lines=8> */
.L_x_2059:
[----:B------:R-:W-:Y:S05]  /*2ace0*/  BSYNC B1 ;  /* 0x0000000000017941 */ /* 0x000fea0003800000 */
.L_x_2058:
        /* <DEDUP_REMOVED lines=8> */
.L_x_2060:
[----:B------:R-:W-:Y:S02]  /*2ad70*/  IMAD.MOV.U32 R13, RZ, RZ, R8 ;  /* 0x000000ffff0d7224 */ /* 0x000fe400078e0008 */
[----:B------:R-:W-:-:S07]  /*2ad80*/  IMAD.MOV.U32 R7, RZ, RZ, R14 ;  /* 0x000000ffff077224 */ /* 0x000fce00078e000e */
[----:B------:R-:W-:Y:S05]  /*2ad90*/  WARPSYNC.COLLECTIVE R15, `(.L_x_2061) ;  /* 0x000000000f087348 */ /* 0x000fea0003c00000 */
[----:B------:R0:W1:Y:S02]  /*2ada0*/  SHFL.IDX P6, R14, R13, R12, R11 ;  /* 0x0000000c0d0e7389 */ /* 0x00006400000c000b */
[----:B01----:R-:W-:Y:S01]  /*2adb0*/  ENDCOLLECTIVE ;  /* 0x000000000000791b */ /* 0x003fe20003800000 */
.L_x_2061:
[----:B------:R-:W-:Y:S02]  /*2adc0*/  IMAD.MOV.U32 R13, RZ, RZ, R0 ;  /* 0x000000ffff0d7224 */ /* 0x000fe400078e0000 */
[----:B------:R-:W-:-:S07]  /*2add0*/  IMAD.MOV.U32 R9, RZ, RZ, R14 ;  /* 0x000000ffff097224 */ /* 0x000fce00078e000e */
[----:B------:R-:W-:Y:S05]  /*2ade0*/  WARPSYNC.COLLECTIVE R15, `(.L_x_2062) ;  /* 0x000000000f087348 */ /* 0x000fea0003c00000 */
[----:B------:R0:W1:Y:S02]  /*2adf0*/  SHFL.IDX P6, R14, R13, R12, R11 ;  /* 0x0000000c0d0e7389 */ /* 0x00006400000c000b */
[----:B01----:R-:W-:Y:S01]  /*2ae00*/  ENDCOLLECTIVE ;  /* 0x000000000000791b */ /* 0x003fe20003800000 */
.L_x_2062:
[----:B------:R-:W-:Y:S05]  /*2ae10*/  BRA `(.L_x_2063) ;  /* 0xfffffe3800807947 */ /* 0x000fea000383ffff */
.L_x_1726:
        /* <DEDUP_REMOVED lines=8> */
.L_x_2065:
[----:B------:R-:W-:Y:S05]  /*2aea0*/  BSYNC B1 ;  /* 0x0000000000017941 */ /* 0x000fea0003800000 */
.L_x_2064:
        /* <DEDUP_REMOVED lines=8> */
.L_x_2066:
[----:B------:R-:W-:Y:S02]  /*2af30*/  IMAD.MOV.U32 R13, RZ, RZ, R8 ;  /* 0x000000ffff0d7224 */ /* 0x000fe400078e0008 */
[----:B------:R-:W-:-:S07]  /*2af40*/  IMAD.MOV.U32 R7, RZ, RZ, R14 ;  /* 0x000000ffff077224 */ /* 0x000fce00078e000e */
[----:B------:R-:W-:Y:S05]  /*2af50*/  WARPSYNC.COLLECTIVE R15, `(.L_x_2067) ;  /* 0x000000000f087348 */ /* 0x000fea0003c00000 */
[----:B------:R0:W1:Y:S02]  /*2af60*/  SHFL.IDX P6, R14, R13, R12, R11 ;  /* 0x0000000c0d0e7389 */ /* 0x00006400000c000b */
[----:B01----:R-:W-:Y:S01]  /*2af70*/  ENDCOLLECTIVE ;  /* 0x000000000000791b */ /* 0x003fe20003800000 */
.L_x_2067:
[----:B------:R-:W-:Y:S02]  /*2af80*/  IMAD.MOV.U32 R13, RZ, RZ, R0 ;  /* 0x000000ffff0d7224 */ /* 0x000fe400078e0000 */
[----:B------:R-:W-:-:S07]  /*2af90*/  IMAD.MOV.U32 R9, RZ, RZ, R14 ;  /* 0x000000ffff097224 */ /* 0x000fce00078e000e */
[----:B------:R-:W-:Y:S05]  /*2afa0*/  WARPSYNC.COLLECTIVE R15, `(.L_x_2068) ;  /* 0x000000000f087348 */ /* 0x000fea0003c00000 */
[----:B------:R0:W1:Y:S02]  /*2afb0*/  SHFL.IDX P6, R14, R13, R12, R11 ;  /* 0x0000000c0d0e7389 */ /* 0x00006400000c000b */
[----:B01----:R-:W-:Y:S01]  /*2afc0*/  ENDCOLLECTIVE ;  /* 0x000000000000791b */ /* 0x003fe20003800000 */
.L_x_2068:
[----:B------:R-:W-:Y:S05]  /*2afd0*/  BRA `(.L_x_2069) ;  /* 0xfffffe3c004c7947 */ /* 0x000fea000383ffff */
.L_x_1729:
        /* <DEDUP_REMOVED lines=8> */
.L_x_2071:
[----:B------:R-:W-:Y:S05]  /*2b060*/  BSYNC B1 ;  /* 0x0000000000017941 */ /* 0x000fea0003800000 */
.L_x_2070:
        /* <DEDUP_REMOVED lines=8> */
.L_x_2072:
[----:B------:R-:W-:Y:S02]  /*2b0f0*/  IMAD.MOV.U32 R13, RZ, RZ, R8 ;  /* 0x000000ffff0d7224 */ /* 0x000fe400078e0008 */
[----:B------:R-:W-:-:S07]  /*2b100*/  IMAD.MOV.U32 R7, RZ, RZ, R14 ;  /* 0x000000ffff077224 */ /* 0x000fce00078e000e */
[----:B------:R-:W-:Y:S05]  /*2b110*/  WARPSYNC.COLLECTIVE R15, `(.L_x_2073) ;  /* 0x000000000f087348 */ /* 0x000fea0003c00000 */
[----:B------:R0:W1:Y:S02]  /*2b120*/  SHFL.IDX P6, R14, R13, R12, R11 ;  /* 0x0000000c0d0e7389 */ /* 0x00006400000c000b */
[----:B01----:R-:W-:Y:S01]  /*2b130*/  ENDCOLLECTIVE ;  /* 0x000000000000791b */ /* 0x003fe20003800000 */
.L_x_2073:
[----:B------:R-:W-:Y:S02]  /*2b140*/  IMAD.MOV.U32 R13, RZ, RZ, R0 ;  /* 0x000000ffff0d7224 */ /* 0x000fe400078e0000 */
[----:B------:R-:W-:-:S07]  /*2b150*/  IMAD.MOV.U32 R9, RZ, RZ, R14 ;  /* 0x000000ffff097224 */ /* 0x000fce00078e000e */
[----:B------:R-:W-:Y:S05]  /*2b160*/  WARPSYNC.COLLECTIVE R15, `(.L_x_2074) ;  /* 0x000000000f087348 */ /* 0x000fea0003c00000 */
[----:B------:R0:W1:Y:S02]  /*2b170*/  SHFL.IDX P6, R14, R13, R12, R11 ;  /* 0x0000000c0d0e7389 */ /* 0x00006400000c000b */
[----:B01----:R-:W-:Y:S01]  /*2b180*/  ENDCOLLECTIVE ;  /* 0x000000000000791b */ /* 0x003fe20003800000 */
.L_x_2074:
[----:B------:R-:W-:Y:S05]  /*2b190*/  BRA `(.L_x_2075) ;  /* 0xfffffe4000107947 */ /* 0x000fea000383ffff */
.L_x_1732:
        /* <DEDUP_REMOVED lines=8> */
.L_x_2077:
[----:B------:R-:W-:Y:S05]  /*2b220*/  BSYNC B1 ;  /* 0x0000000000017941 */ /* 0x000fea0003800000 */
.L_x_2076:
        /* <DEDUP_REMOVED lines=8> */
.L_x_2078:
[----:B------:R-:W-:Y:S02]  /*2b2b0*/  IMAD.MOV.U32 R13, RZ, RZ, R8 ;  /* 0x000000ffff0d7224 */ /* 0x000fe400078e0008 */
[----:B------:R-:W-:-:S07]  /*2b2c0*/  IMAD.MOV.U32 R76, RZ, RZ, R14 ;  /* 0x000000ffff4c7224 */ /* 0x000fce00078e000e */
[----:B------:R-:W-:Y:S05]  /*2b2d0*/  WARPSYNC.COLLECTIVE R15, `(.L_x_2079) ;  /* 0x000000000f087348 */ /* 0x000fea0003c00000 */
[----:B------:R0:W1:Y:S02]  /*2b2e0*/  SHFL.IDX P6, R14, R13, R12, R11 ;  /* 0x0000000c0d0e7389 */ /* 0x00006400000c000b */
[----:B01----:R-:W-:Y:S01]  /*2b2f0*/  ENDCOLLECTIVE ;  /* 0x000000000000791b */ /* 0x003fe20003800000 */
.L_x_2079:
[----:B------:R-:W-:Y:S02]  /*2b300*/  IMAD.MOV.U32 R13, RZ, RZ, R0 ;  /* 0x000000ffff0d7224 */ /* 0x000fe400078e0000 */
[----:B------:R-:W-:-:S07]  /*2b310*/  IMAD.MOV.U32 R77, RZ, RZ, R14 ;  /* 0x000000ffff4d7224 */ /* 0x000fce00078e000e */
[----:B------:R-:W-:Y:S05]  /*2b320*/  WARPSYNC.COLLECTIVE R15, `(.L_x_2080) ;  /* 0x000000000f087348 */ /* 0x000fea0003c00000 */
[----:B------:R0:W1:Y:S02]  /*2b330*/  SHFL.IDX P6, R14, R13, R12, R11 ;  /* 0x0000000c0d0e7389 */ /* 0x00006400000c000b */
[----:B01----:R-:W-:Y:S01]  /*2b340*/  ENDCOLLECTIVE ;  /* 0x000000000000791b */ /* 0x003fe20003800000 */
.L_x_2080:
[----:B------:R-:W-:Y:S01]  /*2b350*/  IMAD.MOV.U32 R0, RZ, RZ, R14 ;  /* 0x000000ffff007224 */ /* 0x000fe200078e000e */
[----:B------:R-:W-:Y:S06]  /*2b360*/  BRA `(.L_x_2081) ;  /* 0xfffffe4000d87947 */ /* 0x000fec000383ffff */
.L_x_1736:
[----:B0-----:R0:W1:Y:S02]  /*2b370*/  SYNCS.PHASECHK.TRANS64.TRYWAIT P0, [R18+URZ+0x30800], R109 ;  /* 0x0308006d120075a7 */ /* 0x001064000800017f */
[----:B-1----:R-:W-:Y:S05]  /*2b380*/  @!P0 NANOSLEEP.SYNCS 0x989680 ;  /* 0x009896800000895d */ /* 0x002fea0003900000 */
[----:B------:R-:W1:Y:S02]  /*2b390*/  @!P0 SYNCS.PHASECHK.TRANS64 P0, [R18+URZ+0x30800], R109 ;  /* 0x0308006d120085a7 */ /* 0x000e64000800007f */
[----:B-1----:R-:W-:Y:S05]  /*2b3a0*/  @!P0 BRA `(.L_x_1736) ;  /* 0xfffffffc00f08947 */ /* 0x002fea000383ffff */
[----:B------:R-:W-:Y:S05]  /*2b3b0*/  BRA `(.L_x_2082) ;  /* 0xfffffe4800147947 */ /* 0x000fea000383ffff */
.L_x_1754:
[----:B-1----:R1:W3:Y:S02]  /*2b3c0*/  SYNCS.PHASECHK.TRANS64.TRYWAIT P1, [R8+URZ+0x30830], R3 ;  /* 0x03083003080075a7 */ /* 0x0022e4000802017f */
[----:B---3--:R-:W-:Y:S05]  /*2b3d0*/  @!P1 NANOSLEEP.SYNCS 0x989680 ;  /* 0x009896800000995d */ /* 0x008fea0003900000 */
[----:B------:R-:W3:Y:S02]  /*2b3e0*/  @!P1 SYNCS.PHASECHK.TRANS64 P1, [R8+URZ+0x30830], R3 ;  /* 0x03083003080095a7 */ /* 0x000ee4000802007f */
[----:B---3--:R-:W-:Y:S05]  /*2b3f0*/  @!P1 BRA `(.L_x_1754) ;  /* 0xfffffffc00f09947 */ /* 0x008fea000383ffff */
[----:B------:R-:W-:Y:S05]  /*2b400*/  BRA `(.L_x_1753) ;  /* 0xfffffe8000607947 */ /* 0x000fea000383ffff */
.L_x_1775:
[----:B-1----:R1:W2:Y:S02]  /*2b410*/  SYNCS.PHASECHK.TRANS64.TRYWAIT P1, [R223+URZ+0x30830], R152 ;  /* 0x03083098df0075a7 */ /* 0x0022a4000802017f */
[----:B--2---:R-:W-:Y:S05]  /*2b420*/  @!P1 NANOSLEEP.SYNCS 0x989680 ;  /* 0x009896800000995d */ /* 0x004fea0003900000 */
[----:B------:R-:W2:Y:S02]  /*2b430*/  @!P1 SYNCS.PHASECHK.TRANS64 P1, [R223+URZ+0x30830], R152 ;  /* 0x03083098df0095a7 */ /* 0x000ea4000802007f */
[----:B--2---:R-:W-:Y:S05]  /*2b440*/  @!P1 BRA `(.L_x_1775) ;  /* 0xfffffffc00f09947 */ /* 0x004fea000383ffff */
[----:B------:R-:W-:Y:S05]  /*2b450*/  BRA `(.L_x_1774) ;  /* 0xfffffea800f87947 */ /* 0x000fea000383ffff */
.L_x_1780:
[----:B-1----:R1:W2:Y:S02]  /*2b460*/  SYNCS.PHASECHK.TRANS64.TRYWAIT P1, [R218+URZ+0x30850], R0 ;  /* 0x03085000da0075a7 */ /* 0x0022a4000802017f */
[----:B--2---:R-:W-:Y:S05]  /*2b470*/  @!P1 NANOSLEEP.SYNCS 0x989680 ;  /* 0x009896800000995d */ /* 0x004fea0003900000 */
[----:B------:R-:W2:Y:S02]  /*2b480*/  @!P1 SYNCS.PHASECHK.TRANS64 P1, [R218+URZ+0x30850], R0 ;  /* 0x03085000da0095a7 */ /* 0x000ea4000802007f */
[----:B--2---:R-:W-:Y:S05]  /*2b490*/  @!P1 BRA `(.L_x_1780) ;  /* 0xfffffffc00f09947 */ /* 0x004fea000383ffff */
[----:B------:R-:W-:Y:S05]  /*2b4a0*/  BRA `(.L_x_1779) ;  /* 0xfffffebc00747947 */ /* 0x000fea000383ffff */
.L_x_1803:
[----:B-1----:R1:W2:Y:S02]  /*2b4b0*/  SYNCS.PHASECHK.TRANS64.TRYWAIT P1, [R223+URZ+0x30830], R4 ;  /* 0x03083004df0075a7 */ /* 0x0022a4000802017f */
[----:B--2---:R-:W-:Y:S05]  /*2b4c0*/  @!P1 NANOSLEEP.SYNCS 0x989680 ;  /* 0x009896800000995d */ /* 0x004fea0003900000 */
[----:B------:R-:W2:Y:S02]  /*2b4d0*/  @!P1 SYNCS.PHASECHK.TRANS64 P1, [R223+URZ+0x30830], R4 ;  /* 0x03083004df0095a7 */ /* 0x000ea4000802007f */
[----:B--2---:R-:W-:Y:S05]  /*2b4e0*/  @!P1 BRA `(.L_x_1803) ;  /* 0xfffffffc00f09947 */ /* 0x004fea000383ffff */
[----:B------:R-:W-:Y:S05]  /*2b4f0*/  BRA `(.L_x_1802) ;  /* 0xfffffedc00247947 */ /* 0x000fea000383ffff */
.L_x_1808:
[----:B-1----:R1:W2:Y:S02]  /*2b500*/  SYNCS.PHASECHK.TRANS64.TRYWAIT P1, [R8+URZ+0x30850], R0 ;  /* 0x03085000080075a7 */ /* 0x0022a4000802017f */
[----:B--2---:R-:W-:Y:S05]  /*2b510*/  @!P1 NANOSLEEP.SYNCS 0x989680 ;  /* 0x009896800000995d */ /* 0x004fea0003900000 */
[----:B------:R-:W2:Y:S02]  /*2b520*/  @!P1 SYNCS.PHASECHK.TRANS64 P1, [R8+URZ+0x30850], R0 ;  /* 0x03085000080095a7 */ /* 0x000ea4000802007f */
[----:B--2---:R-:W-:Y:S05]  /*2b530*/  @!P1 BRA `(.L_x_1808) ;  /* 0xfffffffc00f09947 */ /* 0x004fea000383ffff */
[----:B------:R-:W-:Y:S05]  /*2b540*/  BRA `(.L_x_1807) ;  /* 0xfffffeec00a87947 */ /* 0x000fea000383ffff */
.L_x_1818:
[----:B-1----:R1:W2:Y:S02]  /*2b550*/  SYNCS.PHASECHK.TRANS64.TRYWAIT P1, [R223+URZ+0x30830], R4 ;  /* 0x03083004df0075a7 */ /* 0x0022a4000802017f */
[----:B--2---:R-:W-:Y:S05]  /*2b560*/  @!P1 NANOSLEEP.SYNCS 0x989680 ;  /* 0x009896800000995d */ /* 0x004fea0003900000 */
[----:B------:R-:W2:Y:S02]  /*2b570*/  @!P1 SYNCS.PHASECHK.TRANS64 P1, [R223+URZ+0x30830], R4 ;  /* 0x03083004df0095a7 */ /* 0x000ea4000802007f */
[----:B--2---:R-:W-:Y:S05]  /*2b580*/  @!P1 BRA `(.L_x_1818) ;  /* 0xfffffffc00f09947 */ /* 0x004fea000383ffff */
[----:B------:R-:W-:Y:S05]  /*2b590*/  BRA `(.L_x_1817) ;  /* 0xfffffefc00787947 */ /* 0x000fea000383ffff */
.L_x_1823:
[----:B-1----:R1:W2:Y:S02]  /*2b5a0*/  SYNCS.PHASECHK.TRANS64.TRYWAIT P1, [R222+URZ+0x30850], R0 ;  /* 0x03085000de0075a7 */ /* 0x0022a4000802017f */
[----:B--2---:R-:W-:Y:S05]  /*2b5b0*/  @!P1 NANOSLEEP.SYNCS 0x989680 ;  /* 0x009896800000995d */ /* 0x004fea0003900000 */
[----:B------:R-:W2:Y:S02]  /*2b5c0*/  @!P1 SYNCS.PHASECHK.TRANS64 P1, [R222+URZ+0x30850], R0 ;  /* 0x03085000de0095a7 */ /* 0x000ea4000802007f */
[----:B--2---:R-:W-:Y:S05]  /*2b5d0*/  @!P1 BRA `(.L_x_1823) ;  /* 0xfffffffc00f09947 */ /* 0x004fea000383ffff */
[----:B------:R-:W-:Y:S05]  /*2b5e0*/  BRA `(.L_x_1822) ;  /* 0xffffff0c00fc7947 */ /* 0x000fea000383ffff */
.L_x_1839:
[----:B-1----:R1:W2:Y:S02]  /*2b5f0*/  SYNCS.PHASECHK.TRANS64.TRYWAIT P1, [R8+URZ+0x30850], R3 ;  /* 0x03085003080075a7 */ /* 0x0022a4000802017f */
[----:B--2---:R-:W-:Y:S05]  /*2b600*/  @!P1 NANOSLEEP.SYNCS 0x989680 ;  /* 0x009896800000995d */ /* 0x004fea0003900000 */
[----:B------:R-:W2:Y:S02]  /*2b610*/  @!P1 SYNCS.PHASECHK.TRANS64 P1, [R8+URZ+0x30850], R3 ;  /* 0x03085003080095a7 */ /* 0x000ea4000802007f */
[----:B--2---:R-:W-:Y:S05]  /*2b620*/  @!P1 BRA `(.L_x_1839) ;  /* 0xfffffffc00f09947 */ /* 0x004fea000383ffff */
[----:B------:R-:W-:Y:S05]  /*2b630*/  BRA `(.L_x_1838) ;  /* 0xffffff3000b87947 */ /* 0x000fea000383ffff */
.L_x_1884:
[----:B------:R-:W0:Y:S01]  /*2b640*/  S2R R12, SR_TID.X ;  /* 0x00000000000c7919 */ /* 0x000e220000002100 */
[----:B------:R-:W-:Y:S01]  /*2b650*/  BSSY B1, `(.L_x_2083) ;  /* 0x000000a000017945 */ /* 0x000fe20003800000 */
[----:B------:R-:W-:Y:S02]  /*2b660*/  IMAD.MOV.U32 R11, RZ, RZ, 0x1f ;  /* 0x0000001fff0b7424 */ /* 0x000fe400078e00ff */
[----:B------:R-:W-:Y:S01]  /*2b670*/  IMAD.MOV.U32 R15, RZ, RZ, -0x1 ;  /* 0xffffffffff0f7424 */ /* 0x000fe200078e00ff */
[----:B0-----:R-:W-:-:S04]  /*2b680*/  SHF.R.U32.HI R12, RZ, 0x5, R12 ;  /* 0x00000005ff0c7819 */ /* 0x001fc8000001160c */
[----:B------:R-:W-:-:S05]  /*2b690*/  LOP3.LUT R12, R12, 0x3, RZ, 0xc0, !PT ;  /* 0x000000030c0c7812 */ /* 0x000fca00078ec0ff */
[----:B------:R-:W-:Y:S02]  /*2b6a0*/  IMAD.MOV.U32 R13, RZ, RZ, R12 ;  /* 0x000000ffff0d7224 */ /* 0x000fe400078e000c */
[----:B------:R-:W-:-:S07]  /*2b6b0*/  IMAD.MOV.U32 R12, RZ, RZ, RZ ;  /* 0x000000ffff0c7224 */ /* 0x000fce00078e00ff */
[----:B-1----:R-:W-:Y:S05]  /*2b6c0*/  WARPSYNC.COLLECTIVE R15, `(.L_x_2084) ;  /* 0x000000000f087348 */ /* 0x002fea0003c00000 */
[----:B------:R0:W2:Y:S02]  /*2b6d0*/  SHFL.IDX P6, R14, R13, R12, R11 ;  /* 0x0000000c0d0e7389 */ /* 0x0000a400000c000b */
[----:B012---:R-:W-:Y:S01]  /*2b6e0*/  ENDCOLLECTIVE ;  /* 0x000000000000791b */ /* 0x007fe20003800000 */
.L_x_2084:
[----:B------:R-:W-:Y:S05]  /*2b6f0*/  BSYNC B1 ;  /* 0x0000000000017941 */ /* 0x000fea0003800000 */
.L_x_2083:
[----:B------:R-:W-:Y:S05]  /*2b700*/  BRA `(.L_x_2085) ;  /* 0xffffff8000d47947 */ /* 0x000fea000383ffff */
.L_x_1886:
[----:B------:R-:W-:Y:S01]  /*2b710*/  BSSY B1, `(.L_x_2086) ;  /* 0x0000006000017945 */ /* 0x000fe20003800000 */
[----:B------:R-:W-:-:S07]  /*2b720*/  IMAD.MOV.U32 R15, RZ, RZ, -0x1 ;  /* 0xffffffffff0f7424 */ /* 0x000fce00078e00ff */
[----:B01----:R-:W-:Y:S05]  /*2b730*/  WARPSYNC.COLLECTIVE R15, `(.L_x_2087) ;  /* 0x000000000f0c7348 */ /* 0x003fea0003c00000 */
[----:B------:R-:W-:Y:S02]  /*2b740*/  ELECT P6, UR62, PT ;  /* 0x00000000003e782f */ /* 0x000fe400038c0000 */
[----:B------:R-:W-:Y:S01]  /*2b750*/  MOV R14, UR62 ;  /* 0x0000003e000e7c02 */ /* 0x000fe20008000f00 */
[----:B01----:R-:W-:Y:S10]  /*2b760*/  ENDCOLLECTIVE ;  /* 0x000000000000791b */ /* 0x003ff40003800000 */
.L_x_2087:
[----:B------:R-:W-:Y:S05]  /*2b770*/  BSYNC B1 ;  /* 0x0000000000017941 */ /* 0x000fea0003800000 */
.L_x_2086:
[----:B------:R-:W-:Y:S05]  /*2b780*/  BRA `(.L_x_1885) ;  /* 0xffffff8000cc7947 */ /* 0x000fea000383ffff */
.L_x_1888:
[----:B0-----:R0:W2:Y:S02]  /*2b790*/  SYNCS.PHASECHK.TRANS64.TRYWAIT P0, [R23+URZ+0x30820], R6 ;  /* 0x03082006170075a7 */ /* 0x0010a4000800017f */
[----:B--2---:R-:W-:Y:S05]  /*2b7a0*/  @!P0 NANOSLEEP.SYNCS 0x989680 ;  /* 0x009896800000895d */ /* 0x004fea0003900000 */
[----:B------:R-:W2:Y:S02]  /*2b7b0*/  @!P0 SYNCS.PHASECHK.TRANS64 P0, [R23+URZ+0x30820], R6 ;  /* 0x03082006170085a7 */ /* 0x000ea4000800007f */
[----:B--2---:R-:W-:Y:S05]  /*2b7c0*/  @!P0 BRA `(.L_x_1888) ;  /* 0xfffffffc00f08947 */ /* 0x004fea000383ffff */
[----:B------:R-:W-:Y:S05]  /*2b7d0*/  BRA `(.L_x_2088) ;  /* 0xffffff8000dc7947 */ /* 0x000fea000383ffff */
.L_x_1892:
[----:B--2---:R2:W3:Y:S02]  /*2b7e0*/  SYNCS.PHASECHK.TRANS64.TRYWAIT P0, [R13+URZ+0x308a0], R12 ;  /* 0x0308a00c0d0075a7 */ /* 0x0044e4000800017f */
[----:B---3--:R-:W-:Y:S05]  /*2b7f0*/  @!P0 NANOSLEEP.SYNCS 0x989680 ;  /* 0x009896800000895d */ /* 0x008fea0003900000 */
[----:B------:R-:W3:Y:S02]  /*2b800*/  @!P0 SYNCS.PHASECHK.TRANS64 P0, [R13+URZ+0x308a0], R12 ;  /* 0x0308a00c0d0085a7 */ /* 0x000ee4000800007f */
[----:B---3--:R-:W-:Y:S05]  /*2b810*/  @!P0 BRA `(.L_x_1892) ;  /* 0xfffffffc00f08947 */ /* 0x008fea000383ffff */
[----:B------:R-:W-:Y:S05]  /*2b820*/  BRA `(.L_x_2089) ;  /* 0xffffff8000f47947 */ /* 0x000fea000383ffff */
.L_x_1900:
[----:B0-----:R0:W3:Y:S02]  /*2b830*/  SYNCS.PHASECHK.TRANS64.TRYWAIT P0, [R13+URZ+0x308c0], R12 ;  /* 0x0308c00c0d0075a7 */ /* 0x0010e4000800017f */
[----:B---3--:R-:W-:Y:S05]  /*2b840*/  @!P0 NANOSLEEP.SYNCS 0x989680 ;  /* 0x009896800000895d */ /* 0x008fea0003900000 */
[----:B------:R-:W3:Y:S02]  /*2b850*/  @!P0 SYNCS.PHASECHK.TRANS64 P0, [R13+URZ+0x308c0], R12 ;  /* 0x0308c00c0d0085a7 */ /* 0x000ee4000800007f */
[----:B---3--:R-:W-:Y:S05]  /*2b860*/  @!P0 BRA `(.L_x_1900) ;  /* 0xfffffffc00f08947 */ /* 0x008fea000383ffff */
[----:B------:R-:W-:Y:S05]  /*2b870*/  BRA `(.L_x_2090) ;  /* 0xffffff8800347947 */ /* 0x000fea000383ffff */
.L_x_1910:
[----:B0-----:R0:W2:Y:S02]  /*2b880*/  SYNCS.PHASECHK.TRANS64.TRYWAIT P1, [R6+URZ+0x308a0], R3 ;  /* 0x0308a003060075a7 */ /* 0x0010a4000802017f */
[----:B--2---:R-:W-:Y:S05]  /*2b890*/  @!P1 NANOSLEEP.SYNCS 0x989680 ;  /* 0x009896800000995d */ /* 0x004fea0003900000 */
[----:B------:R-:W2:Y:S02]  /*2b8a0*/  @!P1 SYNCS.PHASECHK.TRANS64 P1, [R6+URZ+0x308a0], R3 ;  /* 0x0308a003060095a7 */ /* 0x000ea4000802007f */
[----:B--2---:R-:W-:Y:S05]  /*2b8b0*/  @!P1 BRA `(.L_x_1910) ;  /* 0xfffffffc00f09947 */ /* 0x004fea000383ffff */
[----:B------:R-:W-:Y:S05]  /*2b8c0*/  BRA `(.L_x_2091) ;  /* 0xffffff8c00a87947 */ /* 0x000fea000383ffff */
.L_x_1918:
[----:B--2---:R2:W3:Y:S02]  /*2b8d0*/  SYNCS.PHASECHK.TRANS64.TRYWAIT P1, [R6+URZ+0x308c0], R3 ;  /* 0x0308c003060075a7 */ /* 0x0044e4000802017f */
[----:B---3--:R-:W-:Y:S05]  /*2b8e0*/  @!P1 NANOSLEEP.SYNCS 0x989680 ;  /* 0x009896800000995d */ /* 0x008fea0003900000 */
[----:B------:R-:W3:Y:S02]  /*2b8f0*/  @!P1 SYNCS.PHASECHK.TRANS64 P1, [R6+URZ+0x308c0], R3 ;  /* 0x0308c003060095a7 */ /* 0x000ee4000802007f */
[----:B---3--:R-:W-:Y:S05]  /*2b900*/  @!P1 BRA `(.L_x_1918) ;  /* 0xfffffffc00f09947 */ /* 0x008fea000383ffff */
[----:B------:R-:W-:Y:S05]  /*2b910*/  BRA `(.L_x_2092) ;  /* 0xffffff9000e07947 */ /* 0x000fea000383ffff */
.L_x_1942:
        /* <DEDUP_REMOVED lines=11> */
.L_x_2094:
[----:B------:R-:W-:Y:S05]  /*2b9d0*/  BSYNC B0 ;  /* 0x0000000000007941 */ /* 0x000fea0003800000 */
.L_x_2093:
[----:B------:R-:W-:Y:S05]  /*2b9e0*/  BRA `(.L_x_2095) ;  /* 0xffffffa400587947 */ /* 0x000fea000383ffff */
.L_x_1945:
[----:B0-----:R0:W1:Y:S02]  /*2b9f0*/  SYNCS.PHASECHK.TRANS64.TRYWAIT P0, [R4+URZ+0x30840], R5 ;  /* 0x03084005040075a7 */ /* 0x001064000800017f */
[----:B-1----:R-:W-:Y:S05]  /*2ba00*/  @!P0 NANOSLEEP.SYNCS 0x989680 ;  /* 0x009896800000895d */ /* 0x002fea0003900000 */
[----:B------:R-:W1:Y:S02]  /*2ba10*/  @!P0 SYNCS.PHASECHK.TRANS64 P0, [R4+URZ+0x30840], R5 ;  /* 0x03084005040085a7 */ /* 0x000e64000800007f */
[----:B-1----:R-:W-:Y:S05]  /*2ba20*/  @!P0 BRA `(.L_x_1945) ;  /* 0xfffffffc00f08947 */ /* 0x002fea000383ffff */
[----:B------:R-:W-:Y:S05]  /*2ba30*/  BRA `(.L_x_2096) ;  /* 0xffffffa400b87947 */ /* 0x000fea000383ffff */
.L_x_1946:
        /* <DEDUP_REMOVED lines=8> */
.L_x_2098:
[----:B------:R-:W-:Y:S05]  /*2bac0*/  BSYNC B0 ;  /* 0x0000000000007941 */ /* 0x000fea0003800000 */
.L_x_2097:
        /* <DEDUP_REMOVED lines=9> */
.L_x_2099:
[----:B------:R-:W-:Y:S02]  /*2bb60*/  IMAD.MOV.U32 R13, RZ, RZ, R6 ;  /* 0x000000ffff0d7224 */ /* 0x000fe400078e0006 */
[----:B------:R-:W-:Y:S02]  /*2bb70*/  IMAD.MOV.U32 R12, RZ, RZ, 0x1 ;  /* 0x00000001ff0c7424 */ /* 0x000fe400078e00ff */
[----:B------:R-:W-:-:S07]  /*2bb80*/  IMAD.MOV.U32 R3, RZ, RZ, R14 ;  /* 0x000000ffff037224 */ /* 0x000fce00078e000e */
[----:B------:R-:W-:Y:S05]  /*2bb90*/  WARPSYNC.COLLECTIVE R15, `(.L_x_2100) ;  /* 0x000000000f087348 */ /* 0x000fea0003c00000 */
[----:B------:R0:W1:Y:S02]  /*2bba0*/  SHFL.IDX P6, R14, R13, R12, R11 ;  /* 0x0000000c0d0e7389 */ /* 0x00006400000c000b */
[----:B01----:R-:W-:Y:S01]  /*2bbb0*/  ENDCOLLECTIVE ;  /* 0x000000000000791b */ /* 0x003fe20003800000 */
.L_x_2100:
        /* <DEDUP_REMOVED lines=10> */
.L_x_2101:
        /* <DEDUP_REMOVED lines=14> */
.L_x_2102:
        /* <DEDUP_REMOVED lines=16> */
.L_x_2103:
[----:B------:R-:W-:Y:S02]  /*2be40*/  @P0 IMAD R9, R7, 0x2, R23 ;  /* 0x0000000207090824 */ /* 0x000fe400078e0217 */
[----:B------:R-:W-:Y:S02]  /*2be50*/  IMAD.MOV.U32 R13, RZ, RZ, R6 ;  /* 0x000000ffff0d7224 */ /* 0x000fe400078e0006 */
[----:B------:R-:W-:Y:S02]  /*2be60*/  IMAD.MOV.U32 R12, RZ, RZ, 0x3 ;  /* 0x00000003ff0c7424 */ /* 0x000fe400078e00ff */
[----:B------:R-:W-:-:S07]  /*2be70*/  IMAD.MOV.U32 R2, RZ, RZ, R14 ;  /* 0x000000ffff027224 */ /* 0x000fce00078e000e */
[----:B------:R-:W-:Y:S05]  /*2be80*/  WARPSYNC.COLLECTIVE R15, `(.L_x_2104) ;  /* 0x000000000f087348 */ /* 0x000fea0003c00000 */
[----:B------:R0:W1:Y:S02]  /*2be90*/  SHFL.IDX P6, R14, R13, R12, R11 ;  /* 0x0000000c0d0e7389 */ /* 0x00006400000c000b */
[----:B01----:R-:W-:Y:S01]  /*2bea0*/  ENDCOLLECTIVE ;  /* 0x000000000000791b */ /* 0x003fe20003800000 */
.L_x_2104:
        /* <DEDUP_REMOVED lines=14> */
.L_x_2105:
[----:B------:R-:W-:Y:S01]  /*2bf90*/  IMAD.MOV.U32 R0, RZ, RZ, R14 ;  /* 0x000000ffff007224 */ /* 0x000fe200078e000e */
[----:B------:R-:W-:Y:S06]  /*2bfa0*/  BRA `(.L_x_2106) ;  /* 0xffffffa4006c7947 */ /* 0x000fec000383ffff */
.L_x_1951:
        /* <DEDUP_REMOVED lines=9> */
.L_x_2107:
[C---:B------:R-:W-:Y:S01]  /*2c040*/  VIADD R6, R28.reuse, 0x10 ;  /* 0x000000101c067836 */ /* 0x040fe20000000000 */
[----:B------:R-:W-:Y:S01]  /*2c050*/  ISETP.GE.AND P0, PT, R28, R5, PT ;  /* 0x000000051c00720c */ /* 0x000fe20003f06270 */
[----:B------:R-:W-:Y:S02]  /*2c060*/  IMAD.MOV.U32 R13, RZ, RZ, R4 ;  /* 0x000000ffff0d7224 */ /* 0x000fe400078e0004 */
[----:B------:R-:W-:-:S10]  /*2c070*/  IMAD.MOV.U32 R2, RZ, RZ, R14 ;  /* 0x000000ffff027224 */ /* 0x000fd400078e000e */
[----:B------:R-:W-:Y:S05]  /*2c080*/  WARPSYNC.COLLECTIVE R15, `(.L_x_2108) ;  /* 0x000000000f087348 */ /* 0x000fea0003c00000 */
[----:B------:R0:W1:Y:S02]  /*2c090*/  SHFL.IDX P6, R14, R13, R12, R11 ;  /* 0x0000000c0d0e7389 */ /* 0x00006400000c000b */
[----:B01----:R-:W-:Y:S01]  /*2c0a0*/  ENDCOLLECTIVE ;  /* 0x000000000000791b */ /* 0x003fe20003800000 */
.L_x_2108:
[----:B------:R-:W-:Y:S02]  /*2c0b0*/  IMAD.MOV.U32 R13, RZ, RZ, R0 ;  /* 0x000000ffff0d7224 */ /* 0x000fe400078e0000 */
[----:B------:R-:W-:Y:S02]  /*2c0c0*/  IMAD.MOV.U32 R12, RZ, RZ, 0x1 ;  /* 0x00000001ff0c7424 */ /* 0x000fe400078e00ff */
[----:B------:R-:W-:-:S07]  /*2c0d0*/  IMAD.MOV.U32 R3, RZ, RZ, R14 ;  /* 0x000000ffff037224 */ /* 0x000fce00078e000e */
[----:B------:R-:W-:Y:S05]  /*2c0e0*/  WARPSYNC.COLLECTIVE R15, `(.L_x_2109) ;  /* 0x000000000f087348 */ /* 0x000fea0003c00000 */
[----:B------:R0:W1:Y:S02]  /*2c0f0*/  SHFL.IDX P6, R14, R13, R12, R11 ;  /* 0x0000000c0d0e7389 */ /* 0x00006400000c000b */
[----:B01----:R-:W-:Y:S01]  /*2c100*/  ENDCOLLECTIVE ;  /* 0x000000000000791b */ /* 0x003fe20003800000 */
.L_x_2109:
[----:B------:R-:W-:-:S05]  /*2c110*/  @!P0 LEA R3, P5, R37, R3, 0x1 ;  /* 0x0000000325038211 */ /* 0x000fca00078a08ff */
[----:B------:R-:W-:-:S05]  /*2c120*/  @!P0 IMAD.X R2, RZ, RZ, R2, P5 ;  /* 0x000000ffff028224 */ /* 0x000fca00028e0602 */
[----:B------:R-:W-:Y:S01]  /*2c130*/  @!P0 LOP3.LUT R3, R3, R2, RZ, 0x3c, !PT ;  /* 0x0000000203038212 */ /* 0x000fe200078e3cff */
[----:B------:R-:W-:-:S03]  /*2c140*/  IMAD.MOV.U32 R13, RZ, RZ, R4 ;  /* 0x000000ffff0d7224 */ /* 0x000fc600078e0004 */
[----:B------:R-:W-:-:S04]  /*2c150*/  @!P0 LOP3.LUT R2, R3, R2, RZ, 0x3c, !PT ;  /* 0x0000000203028212 */ /* 0x000fc800078e3cff */
[----:B------:R-:W-:-:S05]  /*2c160*/  @!P0 LOP3.LUT R3, R3, R2, RZ, 0x3c, !PT ;  /* 0x0000000203038212 */ /* 0x000fca00078e3cff */
        /* <DEDUP_REMOVED lines=12> */
.L_x_2110:
[----:B------:R-:W-:Y:S02]  /*2c230*/  IMAD.MOV.U32 R13, RZ, RZ, R0 ;  /* 0x000000ffff0d7224 */ /* 0x000fe400078e0000 */
[----:B------:R-:W-:Y:S02]  /*2c240*/  IMAD.MOV.U32 R12, RZ, RZ, 0x2 ;  /* 0x00000002ff0c7424 */ /* 0x000fe400078e00ff */
[----:B------:R-:W-:-:S07]  /*2c250*/  IMAD.MOV.U32 R3, RZ, RZ, R14 ;  /* 0x000000ffff037224 */ /* 0x000fce00078e000e */
[----:B------:R-:W-:Y:S05]  /*2c260*/  WARPSYNC.COLLECTIVE R15, `(.L_x_2111) ;  /* 0x000000000f087348 */ /* 0x000fea0003c00000 */
[----:B------:R0:W1:Y:S02]  /*2c270*/  SHFL.IDX P6, R14, R13, R12, R11 ;  /* 0x0000000c0d0e7389 */ /* 0x00006400000c000b */
[----:B01----:R-:W-:Y:S01]  /*2c280*/  ENDCOLLECTIVE ;  /* 0x000000000000791b */ /* 0x003fe20003800000 */
.L_x_2111:
        /* <DEDUP_REMOVED lines=12> */
[----:B------:R0:W-:Y:S02]  /*2c350*/  @!P0 LDGSTS.E.BYPASS.LTC128B.128 [R36+0x1cc00], desc[UR60][R2.64+0x180], !P1 ;  /* 0x1cc0018002248fae */ /* 0x0001e4000c901d7c */
[----:B0-----:R-:W-:-:S05]  /*2c360*/  VIADD R2, R28, 0x20 ;  /* 0x000000201c027836 */ /* 0x001fca0000000000 */
[----:B------:R-:W-:Y:S01]  /*2c370*/  ISETP.GE.AND P0, PT, R2, R5, PT ;  /* 0x000000050200720c */ /* 0x000fe20003f06270 */
[----:B------:R-:W-:-:S12]  /*2c380*/  IMAD.MOV.U32 R2, RZ, RZ, R14 ;  /* 0x000000ffff027224 */ /* 0x000fd800078e000e */
[----:B------:R-:W-:Y:S05]  /*2c390*/  WARPSYNC.COLLECTIVE R15, `(.L_x_2112) ;  /* 0x000000000f087348 */ /* 0x000fea0003c00000 */
[----:B------:R0:W1:Y:S02]  /*2c3a0*/  SHFL.IDX P6, R14, R13, R12, R11 ;  /* 0x0000000c0d0e7389 */ /* 0x00006400000c000b */
[----:B01----:R-:W-:Y:S01]  /*2c3b0*/  ENDCOLLECTIVE ;  /* 0x000000000000791b */ /* 0x003fe20003800000 */
.L_x_2112:
[----:B------:R-:W-:Y:S02]  /*2c3c0*/  IMAD.MOV.U32 R13, RZ, RZ, R0 ;  /* 0x000000ffff0d7224 */ /* 0x000fe400078e0000 */
[----:B------:R-:W-:Y:S02]  /*2c3d0*/  IMAD.MOV.U32 R12, RZ, RZ, 0x3 ;  /* 0x00000003ff0c7424 */ /* 0x000fe400078e00ff */
[----:B------:R-:W-:-:S07]  /*2c3e0*/  IMAD.MOV.U32 R3, RZ, RZ, R14 ;  /* 0x000000ffff037224 */ /* 0x000fce00078e000e */
[----:B------:R-:W-:Y:S05]  /*2c3f0*/  WARPSYNC.COLLECTIVE R15, `(.L_x_2113) ;  /* 0x000000000f087348 */ /* 0x000fea0003c00000 */
[----:B------:R0:W1:Y:S02]  /*2c400*/  SHFL.IDX P6, R14, R13, R12, R11 ;  /* 0x0000000c0d0e7389 */ /* 0x00006400000c000b */
[----:B01----:R-:W-:Y:S01]  /*2c410*/  ENDCOLLECTIVE ;  /* 0x000000000000791b */ /* 0x003fe20003800000 */
.L_x_2113:
        /* <DEDUP_REMOVED lines=19> */
.L_x_2114:
[----:B------:R-:W-:Y:S02]  /*2c550*/  IMAD.MOV.U32 R13, RZ, RZ, R0 ;  /* 0x000000ffff0d7224 */ /* 0x000fe400078e0000 */
[----:B------:R-:W-:Y:S02]  /*2c560*/  IMAD.MOV.U32 R12, RZ, RZ, 0x4 ;  /* 0x00000004ff0c7424 */ /* 0x000fe400078e00ff */
[----:B------:R-:W-:-:S07]  /*2c570*/  IMAD.MOV.U32 R3, RZ, RZ, R14 ;  /* 0x000000ffff037224 */ /* 0x000fce00078e000e */
[----:B------:R-:W-:Y:S05]  /*2c580*/  WARPSYNC.COLLECTIVE R15, `(.L_x_2115) ;  /* 0x000000000f087348 */ /* 0x000fea0003c00000 */
[----:B------:R0:W1:Y:S02]  /*2c590*/  SHFL.IDX P6, R14, R13, R12, R11 ;  /* 0x0000000c0d0e7389 */ /* 0x00006400000c000b */
[----:B01----:R-:W-:Y:S01]  /*2c5a0*/  ENDCOLLECTIVE ;  /* 0x000000000000791b */ /* 0x003fe20003800000 */
.L_x_2115:
        /* <DEDUP_REMOVED lines=19> */
.L_x_2116:
[----:B------:R-:W-:Y:S02]  /*2c6e0*/  IMAD.MOV.U32 R13, RZ, RZ, R0 ;  /* 0x000000ffff0d7224 */ /* 0x000fe400078e0000 */
[----:B------:R-:W-:Y:S02]  /*2c6f0*/  IMAD.MOV.U32 R12, RZ, RZ, 0x5 ;  /* 0x00000005ff0c7424 */ /* 0x000fe400078e00ff */
[----:B------:R-:W-:-:S07]  /*2c700*/  IMAD.MOV.U32 R3, RZ, RZ, R14 ;  /* 0x000000ffff037224 */ /* 0x000fce00078e000e */
[----:B------:R-:W-:Y:S05]  /*2c710*/  WARPSYNC.COLLECTIVE R15, `(.L_x_2117) ;  /* 0x000000000f087348 */ /* 0x000fea0003c00000 */
[----:B------:R0:W1:Y:S02]  /*2c720*/  SHFL.IDX P6, R14, R13, R12, R11 ;  /* 0x0000000c0d0e7389 */ /* 0x00006400000c000b */
[----:B01----:R-:W-:Y:S01]  /*2c730*/  ENDCOLLECTIVE ;  /* 0x000000000000791b */ /* 0x003fe20003800000 */
.L_x_2117:
        /* <DEDUP_REMOVED lines=19> */
.L_x_2118:
[----:B------:R-:W-:Y:S02]  /*2c870*/  IMAD.MOV.U32 R13, RZ, RZ, R0 ;  /* 0x000000ffff0d7224 */ /* 0x000fe400078e0000 */
[----:B------:R-:W-:Y:S02]  /*2c880*/  IMAD.MOV.U32 R12, RZ, RZ, 0x6 ;  /* 0x00000006ff0c7424 */ /* 0x000fe400078e00ff */
[----:B------:R-:W-:-:S07]  /*2c890*/  IMAD.MOV.U32 R3, RZ, RZ, R14 ;  /* 0x000000ffff037224 */ /* 0x000fce00078e000e */
[----:B------:R-:W-:Y:S05]  /*2c8a0*/  WARPSYNC.COLLECTIVE R15, `(.L_x_2119) ;  /* 0x000000000f087348 */ /* 0x000fea0003c00000 */
[----:B------:R0:W1:Y:S02]  /*2c8b0*/  SHFL.IDX P6, R14, R13, R12, R11 ;  /* 0x0000000c0d0e7389 */ /* 0x00006400000c000b */
[----:B01----:R-:W-:Y:S01]  /*2c8c0*/  ENDCOLLECTIVE ;  /* 0x000000000000791b */ /* 0x003fe20003800000 */
.L_x_2119:
        /* <DEDUP_REMOVED lines=19> */
.L_x_2120:
[----:B------:R-:W-:Y:S02]  /*2ca00*/  IMAD.MOV.U32 R13, RZ, RZ, R0 ;  /* 0x000000ffff0d7224 */ /* 0x000fe400078e0000 */
[----:B------:R-:W-:Y:S02]  /*2ca10*/  IMAD.MOV.U32 R12, RZ, RZ, 0x7 ;  /* 0x00000007ff0c7424 */ /* 0x000fe400078e00ff */
[----:B------:R-:W-:-:S07]  /*2ca20*/  IMAD.MOV.U32 R3, RZ, RZ, R14 ;  /* 0x000000ffff037224 */ /* 0x000fce00078e000e */
[----:B------:R-:W-:Y:S05]  /*2ca30*/  WARPSYNC.COLLECTIVE R15, `(.L_x_2121) ;  /* 0x000000000f087348 */ /* 0x000fea0003c00000 */
[----:B------:R0:W1:Y:S02]  /*2ca40*/  SHFL.IDX P6, R14, R13, R12, R11 ;  /* 0x0000000c0d0e7389 */ /* 0x00006400000c000b */
[----:B01----:R-:W-:Y:S01]  /*2ca50*/  ENDCOLLECTIVE ;  /* 0x000000000000791b */ /* 0x003fe20003800000 */
.L_x_2121:
[----:B------:R-:W-:-:S05]  /*2ca60*/  @!P0 LEA R3, P5, R37, R3, 0x1 ;  /* 0x0000000325038211 */ /* 0x000fca00078a08ff */
[----:B------:R-:W-:-:S05]  /*2ca70*/  @!P0 IMAD.X R2, RZ, RZ, R2, P5 ;  /* 0x000000ffff028224 */ /* 0x000fca00028e0602 */
[----:B------:R-:W-:Y:S01]  /*2ca80*/  @!P0 LOP3.LUT R3, R3, R2, RZ, 0x3c, !PT ;  /* 0x0000000203038212 */ /* 0x000fe200078e3cff */
[----:B------:R-:W-:-:S03]  /*2ca90*/  IMAD.MOV.U32 R13, RZ, RZ, R4 ;  /* 0x000000ffff0d7224 */ /* 0x000fc600078e0004 */
[----:B------:R-:W-:-:S04]  /*2caa0*/  @!P0 LOP3.LUT R2, R3, R2, RZ, 0x3c, !PT ;  /* 0x0000000203028212 */ /* 0x000fc800078e3cff */
[----:B------:R-:W-:Y:S01]  /*2cab0*/  @!P0 LOP3.LUT R3, R3, R2, RZ, 0x3c, !PT ;  /* 0x0000000203038212 */ /* 0x000fe200078e3cff */
[----:B------:R-:W-:-:S04]  /*2cac0*/  IMAD.MOV.U32 R6, RZ, RZ, R14 ;  /* 0x000000ffff067224 */ /* 0x000fc800078e000e */
        /* <DEDUP_REMOVED lines=10> */
.L_x_2122:
[----:B------:R-:W-:Y:S05]  /*2cb70*/  BRA `(.L_x_2123) ;  /* 0xffffffa400d47947 */ /* 0x000fea000383ffff */
.L_x_1956:
[----:B0-----:R0:W1:Y:S02]  /*2cb80*/  SYNCS.PHASECHK.TRANS64.TRYWAIT P0, [R23+URZ+0x30820], R0 ;  /* 0x03082000170075a7 */ /* 0x001064000800017f */
[----:B-1----:R-:W-:Y:S05]  /*2cb90*/  @!P0 NANOSLEEP.SYNCS 0x989680 ;  /* 0x009896800000895d */ /* 0x002fea0003900000 */
[----:B------:R-:W1:Y:S02]  /*2cba0*/  @!P0 SYNCS.PHASECHK.TRANS64 P0, [R23+URZ+0x30820], R0 ;  /* 0x03082000170085a7 */ /* 0x000e64000800007f */
[----:B-1----:R-:W-:Y:S05]  /*2cbb0*/  @!P0 BRA `(.L_x_1956) ;  /* 0xfffffffc00f08947 */ /* 0x002fea000383ffff */
[----:B------:R-:W-:Y:S05]  /*2cbc0*/  BRA `(.L_x_2124) ;  /* 0xffffffa800507947 */ /* 0x000fea000383ffff */
.L_x_1961:
[----:B0-----:R0:W1:Y:S02]  /*2cbd0*/  SYNCS.PHASECHK.TRANS64.TRYWAIT P0, [R7+URZ+0x30840], R2 ;  /* 0x03084002070075a7 */ /* 0x001064000800017f */
[----:B-1----:R-:W-:Y:S05]  /*2cbe0*/  @!P0 NANOSLEEP.SYNCS 0x989680 ;  /* 0x009896800000895d */ /* 0x002fea0003900000 */
[----:B------:R-:W1:Y:S02]  /*2cbf0*/  @!P0 SYNCS.PHASECHK.TRANS64 P0, [R7+URZ+0x30840], R2 ;  /* 0x03084002070085a7 */ /* 0x000e64000800007f */
[----:B-1----:R-:W-:Y:S05]  /*2cc00*/  @!P0 BRA `(.L_x_1961) ;  /* 0xfffffffc00f08947 */ /* 0x002fea000383ffff */
[----:B------:R-:W-:Y:S05]  /*2cc10*/  BRA `(.L_x_2125) ;  /* 0xffffffac00387947 */ /* 0x000fea000383ffff */
.L_x_1962:
        /* <DEDUP_REMOVED lines=8> */
.L_x_2127:
[----:B------:R-:W-:Y:S05]  /*2cca0*/  BSYNC B1 ;  /* 0x0000000000017941 */ /* 0x000fea0003800000 */
.L_x_2126:
        /* <DEDUP_REMOVED lines=12> */
.L_x_2128:
        /* <DEDUP_REMOVED lines=8> */
[----:B------:R-:W-:Y:S01]  /*2cdf0*/  LOP3.LUT P1, RZ, R22, 0x4, RZ, 0xc0, !PT ;  /* 0x0000000416ff7812 */ /* 0x000fe2000782c0ff */
[----:B------:R-:W-:-:S12]  /*2ce00*/  IMAD.MOV.U32 R2, RZ, RZ, R14 ;  /* 0x000000ffff027224 */ /* 0x000fd800078e000e */
[----:B------:R-:W-:Y:S05]  /*2ce10*/  WARPSYNC.COLLECTIVE R15, `(.L_x_2129) ;  /* 0x000000000f087348 */ /* 0x000fea0003c00000 */
[----:B------:R0:W1:Y:S02]  /*2ce20*/  SHFL.IDX P6, R14, R13, R12, R11 ;  /* 0x0000000c0d0e7389 */ /* 0x00006400000c000b */
[----:B01----:R-:W-:Y:S01]  /*2ce30*/  ENDCOLLECTIVE ;  /* 0x000000000000791b */ /* 0x003fe20003800000 */
.L_x_2129:
        /* <DEDUP_REMOVED lines=14> */
.L_x_2130:
[----:B------:R-:W-:Y:S02]  /*2cf20*/  IMAD.MOV.U32 R13, RZ, RZ, R21 ;  /* 0x000000ffff0d7224 */ /* 0x000fe400078e0015 */
[----:B------:R-:W-:Y:S02]  /*2cf30*/  IMAD.MOV.U32 R12, RZ, RZ, 0x2 ;  /* 0x00000002ff0c7424 */ /* 0x000fe400078e00ff */
[----:B------:R-:W-:-:S07]  /*2cf40*/  IMAD.MOV.U32 R2, RZ, RZ, R14 ;  /* 0x000000ffff027224 */ /* 0x000fce00078e000e */
[----:B------:R-:W-:Y:S05]  /*2cf50*/  WARPSYNC.COLLECTIVE R15, `(.L_x_2131) ;  /* 0x000000000f087348 */ /* 0x000fea0003c00000 */
[----:B------:R0:W1:Y:S02]  /*2cf60*/  SHFL.IDX P6, R14, R13, R12, R11 ;  /* 0x0000000c0d0e7389 */ /* 0x00006400000c000b */
[----:B01----:R-:W-:Y:S01]  /*2cf70*/  ENDCOLLECTIVE ;  /* 0x000000000000791b */ /* 0x003fe20003800000 */
.L_x_2131:
        /* <DEDUP_REMOVED lines=14> */
.L_x_2132:
[----:B------:R-:W-:Y:S02]  /*2d060*/  IMAD.MOV.U32 R13, RZ, RZ, R21 ;  /* 0x000000ffff0d7224 */ /* 0x000fe400078e0015 */
[----:B------:R-:W-:Y:S02]  /*2d070*/  IMAD.MOV.U32 R12, RZ, RZ, 0x3 ;  /* 0x00000003ff0c7424 */ /* 0x000fe400078e00ff */
[----:B------:R-:W-:-:S07]  /*2d080*/  IMAD.MOV.U32 R2, RZ, RZ, R14 ;  /* 0x000000ffff027224 */ /* 0x000fce00078e000e */
[----:B------:R-:W-:Y:S05]  /*2d090*/  WARPSYNC.COLLECTIVE R15, `(.L_x_2133) ;  /* 0x000000000f087348 */ /* 0x000fea0003c00000 */
[----:B------:R0:W1:Y:S02]  /*2d0a0*/  SHFL.IDX P6, R14, R13, R12, R11 ;  /* 0x0000000c0d0e7389 */ /* 0x00006400000c000b */
[----:B01----:R-:W-:Y:S01]  /*2d0b0*/  ENDCOLLECTIVE ;  /* 0x000000000000791b */ /* 0x003fe20003800000 */
.L_x_2133:
        /* <DEDUP_REMOVED lines=17> */
.L_x_2134:
[----:B------:R-:W-:Y:S01]  /*2d1d0*/  IMAD.MOV.U32 R2, RZ, RZ, R14 ;  /* 0x000000ffff027224 */ /* 0x000fe200078e000e */
[----:B------:R-:W-:Y:S06]  /*2d1e0*/  BRA `(.L_x_2135) ;  /* 0xffffffa800bc7947 */ /* 0x000fec000383ffff */
.L_x_1967:
[----:B-1----:R1:W2:Y:S02]  /*2d1f0*/  SYNCS.PHASECHK.TRANS64.TRYWAIT P0, [R7+URZ+0x30860], R2 ;  /* 0x03086002070075a7 */ /* 0x0022a4000800017f */
[----:B--2---:R-:W-:Y:S05]  /*2d200*/  @!P0 NANOSLEEP.SYNCS 0x989680 ;  /* 0x009896800000895d */ /* 0x004fea0003900000 */
[----:B------:R-:W2:Y:S02]  /*2d210*/  @!P0 SYNCS.PHASECHK.TRANS64 P0, [R7+URZ+0x30860], R2 ;  /* 0x03086002070085a7 */ /* 0x000ea4000800007f */
[----:B--2---:R-:W-:Y:S05]  /*2d220*/  @!P0 BRA `(.L_x_1967) ;  /* 0xfffffffc00f08947 */ /* 0x004fea000383ffff */
[----:B------:R-:W-:Y:S05]  /*2d230*/  BRA `(.L_x_2136) ;  /* 0xffffffac00387947 */ /* 0x000fea000383ffff */
.L_x_1968:
        /* <DEDUP_REMOVED lines=8> */
.L_x_2138:
[----:B------:R-:W-:Y:S05]  /*2d2c0*/  BSYNC B1 ;  /* 0x0000000000017941 */ /* 0x000fea0003800000 */
.L_x_2137:
[----:B------:R-:W-:Y:S02]  /*2d2d0*/  IMAD.MOV.U32 R13, RZ, RZ, R17 ;  /* 0x000000ffff0d7224 */ /* 0x000fe400078e0011 */
[----:B------:R-:W-:Y:S02]  /*2d2e0*/  IMAD.MOV.U32 R12, RZ, RZ, RZ ;  /* 0x000000ffff0c7224 */ /* 0x000fe400078e00ff */
[----:B------:R-:W-:Y:S02]  /*2d2f0*/  IMAD.MOV.U32 R11, RZ, RZ, 0x181f ;  /* 0x0000181fff0b7424 */ /* 0x000fe400078e00ff */
[----:B------:R-:W-:Y:S02]  /*2d300*/  IMAD.MOV.U32 R15, RZ, RZ, -0x1 ;  /* 0xffffffffff0f7424 */ /* 0x000fe400078e00ff */
[----:B------:R-:W-:Y:S02]  /*2d310*/  IMAD.MOV.U32 R3, RZ, RZ, R14 ;  /* 0x000000ffff037224 */ /* 0x000fe400078e000e */
[----:B------:R-:W-:-:S07]  /*2d320*/  IMAD R6, R6, 0x2, R23 ;  /* 0x0000000206067824 */ /* 0x000fce00078e0217 */
[----:B------:R-:W-:Y:S05]  /*2d330*/  WARPSYNC.COLLECTIVE R15, `(.L_x_2139) ;  /* 0x000000000f087348 */ /* 0x000fea0003c00000 */
[----:B------:R0:W1:Y:S02]  /*2d340*/  SHFL.IDX P6, R14, R13, R12, R11 ;  /* 0x0000000c0d0e7389 */ /* 0x00006400000c000b */
[----:B01----:R-:W-:Y:S01]  /*2d350*/  ENDCOLLECTIVE ;  /* 0x000000000000791b */ /* 0x003fe20003800000 */
.L_x_2139:
[----:B------:R-:W-:Y:S02]  /*2d360*/  IMAD.MOV.U32 R13, RZ, RZ, R24 ;  /* 0x000000ffff0d7224 */ /* 0x000fe400078e0018 */
[----:B------:R-:W-:Y:S02]  /*2d370*/  IMAD.MOV.U32 R12, RZ, RZ, 0x1 ;  /* 0x00000001ff0c7424 */ /* 0x000fe400078e00ff */
[----:B------:R-:W-:-:S07]  /*2d380*/  IMAD.MOV.U32 R2, RZ, RZ, R14 ;  /* 0x000000ffff027224 */ /* 0x000fce00078e000e */
[----:B------:R-:W-:Y:S05]  /*2d390*/  WARPSYNC.COLLECTIVE R15, `(.L_x_2140) ;  /* 0x000000000f087348 */ /* 0x000fea0003c00000 */
[----:B------:R0:W1:Y:S02]  /*2d3a0*/  SHFL.IDX P6, R14, R13, R12, R11 ;  /* 0x0000000c0d0e7389 */ /* 0x00006400000c000b */
[----:B01----:R-:W-:Y:S01]  /*2d3b0*/  ENDCOLLECTIVE ;  /* 0x000000000000791b */ /* 0x003fe20003800000 */
.L_x_2140:
        /* <DEDUP_REMOVED lines=18> */
.L_x_2141:
[----:B------:R-:W-:Y:S02]  /*2d4e0*/  IMAD.MOV.U32 R13, RZ, RZ, R24 ;  /* 0x000000ffff0d7224 */ /* 0x000fe400078e0018 */
[----:B------:R-:W-:Y:S02]  /*2d4f0*/  IMAD.MOV.U32 R12, RZ, RZ, 0x2 ;  /* 0x00000002ff0c7424 */ /* 0x000fe400078e00ff */
[----:B------:R-:W-:-:S07]  /*2d500*/  IMAD.MOV.U32 R2, RZ, RZ, R14 ;  /* 0x000000ffff027224 */ /* 0x000fce00078e000e */
[----:B------:R-:W-:Y:S05]  /*2d510*/  WARPSYNC.COLLECTIVE R15, `(.L_x_2142) ;  /* 0x000000000f087348 */ /* 0x000fea0003c00000 */
[----:B------:R0:W1:Y:S02]  /*2d520*/  SHFL.IDX P6, R14, R13, R12, R11 ;  /* 0x0000000c0d0e7389 */ /* 0x00006400000c000b */
[----:B01----:R-:W-:Y:S01]  /*2d530*/  ENDCOLLECTIVE ;  /* 0x000000000000791b */ /* 0x003fe20003800000 */
.L_x_2142:
        /* <DEDUP_REMOVED lines=18> */
.L_x_2143:
[----:B------:R-:W-:Y:S02]  /*2d660*/  IMAD.MOV.U32 R13, RZ, RZ, R24 ;  /* 0x000000ffff0d7224 */ /* 0x000fe400078e0018 */
[----:B------:R-:W-:Y:S02]  /*2d670*/  IMAD.MOV.U32 R12, RZ, RZ, 0x3 ;  /* 0x00000003ff0c7424 */ /* 0x000fe400078e00ff */
[----:B------:R-:W-:-:S07]  /*2d680*/  IMAD.MOV.U32 R2, RZ, RZ, R14 ;  /* 0x000000ffff027224 */ /* 0x000fce00078e000e */
[----:B------:R-:W-:Y:S05]  /*2d690*/  WARPSYNC.COLLECTIVE R15, `(.L_x_2144) ;  /* 0x000000000f087348 */ /* 0x000fea0003c00000 */
[----:B------:R0:W1:Y:S02]  /*2d6a0*/  SHFL.IDX P6, R14, R13, R12, R11 ;  /* 0x0000000c0d0e7389 */ /* 0x00006400000c000b */
[----:B01----:R-:W-:Y:S01]  /*2d6b0*/  ENDCOLLECTIVE ;  /* 0x000000000000791b */ /* 0x003fe20003800000 */
.L_x_2144:
        /* <DEDUP_REMOVED lines=13> */
.L_x_2145:
        /* <DEDUP_REMOVED lines=10> */
.L_x_1976:
[----:B0-----:R0:W1:Y:S02]  /*2d830*/  SYNCS.PHASECHK.TRANS64.TRYWAIT P0, [R4+URZ+0x30860], R3 ;  /* 0x03086003040075a7 */ /* 0x001064000800017f */
[----:B-1----:R-:W-:Y:S05]  /*2d840*/  @!P0 NANOSLEEP.SYNCS 0x989680 ;  /* 0x009896800000895d */ /* 0x002fea0003900000 */
[----:B------:R-:W1:Y:S02]  /*2d850*/  @!P0 SYNCS.PHASECHK.TRANS64 P0, [R4+URZ+0x30860], R3 ;  /* 0x03086003040085a7 */ /* 0x000e64000800007f */
[----:B-1----:R-:W-:Y:S05]  /*2d860*/  @!P0 BRA `(.L_x_1976) ;  /* 0xfffffffc00f08947 */ /* 0x002fea000383ffff */
[----:B------:R-:W-:Y:S05]  /*2d870*/  BRA `(.L_x_2147) ;  /* 0xffffffac00b87947 */ /* 0x000fea000383ffff */
.L_x_1977:
        /* <DEDUP_REMOVED lines=8> */
.L_x_2149:
[----:B------:R-:W-:Y:S05]  /*2d900*/  BSYNC B0 ;  /* 0x0000000000007941 */ /* 0x000fea0003800000 */
.L_x_2148:
        /* <DEDUP_REMOVED lines=11> */
.L_x_2150:
[----:B------:R-:W-:Y:S01]  /*2d9c0*/  ULDC UR4, c[0x0][0x2f4] ;  /* 0x0000bd0000047ab9 */ /* 0x000fe20000000800 */
[----:B------:R-:W-:Y:S01]  /*2d9d0*/  IMAD R0, R0, 0x2, R23 ;  /* 0x0000000200007824 */ /* 0x000fe200078e0217 */
[----:B------:R-:W-:Y:S02]  /*2d9e0*/  ISETP.GE.AND P3, PT, R37, UR4, PT ;  /* 0x0000000425007c0c */ /* 0x000fe4000bf66270 */
[----:B------:R-:W-:Y:S02]  /*2d9f0*/  ISETP.GE.AND P2, PT, R7, UR4, PT ;  /* 0x0000000407007c0c */ /* 0x000fe4000bf46270 */
        /* <DEDUP_REMOVED lines=18> */
.L_x_2151:
[----:B------:R-:W-:Y:S01]  /*2db20*/  @!PT LDS RZ, [RZ] ;  /* 0x00000000fffff984 */ /* 0x000fe20000000800 */
[----:B------:R-:W-:Y:S01]  /*2db30*/  @!PT LDS RZ, [RZ] ;  /* 0x00000000fffff984 */ /* 0x000fe20000000800 */
[----:B------:R-:W-:Y:S01]  /*2db40*/  @!PT LDS RZ, [RZ] ;  /* 0x00000000fffff984 */ /* 0x000fe20000000800 */
[----:B------:R-:W-:Y:S01]  /*2db50*/  LDGSTS.E.BYPASS.LTC128B.128 [R0+0x4400], desc[UR60][R2.64+0x100], !P4 ;  /* 0x0440010002007fae */ /* 0x000fe2000e101d7c */
[----:B------:R-:W-:Y:S01]  /*2db60*/  ISETP.LT.OR P4, PT, R5, 0x1, P0 ;  /* 0x000000010500780c */ /* 0x000fe20000781670 */
[----:B------:R-:W-:-:S12]  /*2db70*/  IMAD.MOV.U32 R13, RZ, RZ, R17 ;  /* 0x000000ffff0d7224 */ /* 0x000fd800078e0011 */
[----:B------:R0:W-:Y:S02]  /*2db80*/  LDGSTS.E.BYPASS.LTC128B.128 [R0+0x6400], desc[UR60][R2.64+0x180], !P4 ;  /* 0x0640018002007fae */ /* 0x0001e4000e101d7c */
[----:B0-----:R-:W-:-:S07]  /*2db90*/  IMAD.MOV.U32 R3, RZ, RZ, R14 ;  /* 0x000000ffff037224 */ /* 0x001fce00078e000e */
[----:B------:R-:W-:Y:S05]  /*2dba0*/  WARPSYNC.COLLECTIVE R15, `(.L_x_2152) ;  /* 0x000000000f087348 */ /* 0x000fea0003c00000 */
[----:B------:R0:W1:Y:S02]  /*2dbb0*/  SHFL.IDX P6, R14, R13, R12, R11 ;  /* 0x0000000c0d0e7389 */ /* 0x00006400000c000b */
[----:B01----:R-:W-:Y:S01]  /*2dbc0*/  ENDCOLLECTIVE ;  /* 0x000000000000791b */ /* 0x003fe20003800000 */
.L_x_2152:
[----:B------:R-:W-:Y:S02]  /*2dbd0*/  IMAD.MOV.U32 R13, RZ, RZ, R24 ;  /* 0x000000ffff0d7224 */ /* 0x000fe400078e0018 */
[----:B------:R-:W-:Y:S01]  /*2dbe0*/  IMAD.MOV.U32 R12, RZ, RZ, 0x2 ;  /* 0x00000002ff0c7424 */ /* 0x000fe200078e00ff */
[----:B------:R-:W-:-:S13]  /*2dbf0*/  IADD3 R2, P4, R14, R8, RZ ;  /* 0x000000080e027210 */ /* 0x000fda0007f9e0ff */
[----:B------:R-:W-:Y:S05]  /*2dc00*/  WARPSYNC.COLLECTIVE R15, `(.L_x_2153) ;  /* 0x000000000f087348 */ /* 0x000fea0003c00000 */
[----:B------:R0:W1:Y:S02]  /*2dc10*/  SHFL.IDX P6, R14, R13, R12, R11 ;  /* 0x0000000c0d0e7389 */ /* 0x00006400000c000b */
[----:B01----:R-:W-:Y:S01]  /*2dc20*/  ENDCOLLECTIVE ;  /* 0x000000000000791b */ /* 0x003fe20003800000 */
.L_x_2153:
        /* <DEDUP_REMOVED lines=12> */
.L_x_2154:
        /* <DEDUP_REMOVED lines=14> */
.L_x_2155:
        /* <DEDUP_REMOVED lines=12> */
.L_x_2156:
        /* <DEDUP_REMOVED lines=9> */
.L_x_1982:
        /* <DEDUP_REMOVED lines=8> */
.L_x_2159:
[----:B------:R-:W-:Y:S05]  /*2dfa0*/  BSYNC B0 ;  /* 0x0000000000007941 */ /* 0x000fea0003800000 */
.L_x_2158:
[----:B------:R-:W-:Y:S02]  /*2dfb0*/  IMAD.MOV.U32 R13, RZ, RZ, R16 ;  /* 0x000000ffff0d7224 */ /* 0x000fe400078e0010 */
        /* <DEDUP_REMOVED lines=8> */
.L_x_2160:
        /* <DEDUP_REMOVED lines=18> */
.L_x_2161:
[----:B------:R-:W-:Y:S01]  /*2e160*/  IMAD.MOV.U32 R12, RZ, RZ, 0x2 ;  /* 0x00000002ff0c7424 */ /* 0x000fe200078e00ff */
[----:B------:R-:W-:-:S05]  /*2e170*/  SEL R4, R14, RZ, P1 ;  /* 0x000000ff0e047207 */ /* 0x000fca0000800000 */
[----:B------:R-:W-:-:S04]  /*2e180*/  IMAD.IADD R4, R17, 0x1, R4 ;  /* 0x0000000111047824 */ /* 0x000fc800078e0204 */
[----:B------:R-:W-:-:S07]  /*2e190*/  IMAD.MOV.U32 R13, RZ, RZ, R4 ;  /* 0x000000ffff0d7224 */ /* 0x000fce00078e0004 */
[----:B------:R-:W-:Y:S05]  /*2e1a0*/  WARPSYNC.COLLECTIVE R15, `(.L_x_2162) ;  /* 0x000000000f087348 */ /* 0x000fea0003c00000 */
[----:B------:R0:W1:Y:S02]  /*2e1b0*/  SHFL.UP P6, R14, R13, R12, R11 ;  /* 0x0400000c0d0e7389 */ /* 0x00006400000c000b */
[----:B01----:R-:W-:Y:S01]  /*2e1c0*/  ENDCOLLECTIVE ;  /* 0x000000000000791b */ /* 0x003fe20003800000 */
.L_x_2162:
[----:B------:R-:W-:Y:S01]  /*2e1d0*/  IMAD.MOV.U32 R12, RZ, RZ, 0x4 ;  /* 0x00000004ff0c7424 */ /* 0x000fe200078e00ff */
[----:B------:R-:W-:-:S05]  /*2e1e0*/  SEL R3, R14, RZ, P2 ;  /* 0x000000ff0e037207 */ /* 0x000fca0001000000 */
[----:B------:R-:W-:-:S04]  /*2e1f0*/  IMAD.IADD R6, R4, 0x1, R3 ;  /* 0x0000000104067824 */ /* 0x000fc800078e0203 */
[----:B------:R-:W-:-:S07]  /*2e200*/  IMAD.MOV.U32 R13, RZ, RZ, R6 ;  /* 0x000000ffff0d7224 */ /* 0x000fce00078e0006 */
[----:B------:R-:W-:Y:S05]  /*2e210*/  WARPSYNC.COLLECTIVE R15, `(.L_x_2163) ;  /* 0x000000000f087348 */ /* 0x000fea0003c00000 */
[----:B------:R0:W1:Y:S02]  /*2e220*/  SHFL.UP P6, R14, R13, R12, R11 ;  /* 0x0400000c0d0e7389 */ /* 0x00006400000c000b */
[----:B01----:R-:W-:Y:S01]  /*2e230*/  ENDCOLLECTIVE ;  /* 0x000000000000791b */ /* 0x003fe20003800000 */
.L_x_2163:
[----:B------:R-:W-:Y:S01]  /*2e240*/  IMAD.MOV.U32 R12, RZ, RZ, 0x8 ;  /* 0x00000008ff0c7424 */ /* 0x000fe200078e00ff */
[----:B------:R-:W-:-:S05]  /*2e250*/  SEL R3, R14, RZ, P3 ;  /* 0x000000ff0e037207 */ /* 0x000fca0001800000 */
[----:B------:R-:W-:-:S04]  /*2e260*/  IMAD.IADD R2, R6, 0x1, R3 ;  /* 0x0000000106027824 */ /* 0x000fc800078e0203 */
[----:B------:R-:W-:-:S07]  /*2e270*/  IMAD.MOV.U32 R13, RZ, RZ, R2 ;  /* 0x000000ffff0d7224 */ /* 0x000fce00078e0002 */
[----:B------:R-:W-:Y:S05]  /*2e280*/  WARPSYNC.COLLECTIVE R15, `(.L_x_2164) ;  /* 0x000000000f087348 */ /* 0x000fea0003c00000 */
[----:B------:R0:W1:Y:S02]  /*2e290*/  SHFL.UP P6, R14, R13, R12, R11 ;  /* 0x0400000c0d0e7389 */ /* 0x00006400000c000b */
[----:B01----:R-:W-:Y:S01]  /*2e2a0*/  ENDCOLLECTIVE ;  /* 0x000000000000791b */ /* 0x003fe20003800000 */
.L_x_2164:
[----:B------:R-:W-:Y:S01]  /*2e2b0*/  IMAD.MOV.U32 R12, RZ, RZ, 0x10 ;  /* 0x00000010ff0c7424 */ /* 0x000fe200078e00ff */
[----:B------:R-:W-:-:S05]  /*2e2c0*/  SEL R3, R14, RZ, P4 ;  /* 0x000000ff0e037207 */ /* 0x000fca0002000000 */
[----:B------:R-:W-:-:S04]  /*2e2d0*/  IMAD.IADD R3, R2, 0x1, R3 ;  /* 0x0000000102037824 */ /* 0x000fc800078e0203 */
[----:B------:R-:W-:-:S07]  /*2e2e0*/  IMAD.MOV.U32 R13, RZ, RZ, R3 ;  /* 0x000000ffff0d7224 */ /* 0x000fce00078e0003 */
[----:B------:R-:W-:Y:S05]  /*2e2f0*/  WARPSYNC.COLLECTIVE R15, `(.L_x_2165) ;  /* 0x000000000f087348 */ /* 0x000fea0003c00000 */
[----:B------:R0:W1:Y:S02]  /*2e300*/  SHFL.UP P6, R14, R13, R12, R11 ;  /* 0x0400000c0d0e7389 */ /* 0x00006400000c000b */
[----:B01----:R-:W-:Y:S01]  /*2e310*/  ENDCOLLECTIVE ;  /* 0x000000000000791b */ /* 0x003fe20003800000 */
.L_x_2165:
        /* <DEDUP_REMOVED lines=8> */
.L_x_2166:
[----:B------:R-:W-:Y:S05]  /*2e3a0*/  BRA `(.L_x_2167) ;  /* 0xffffffac000c7947 */ /* 0x000fea000383ffff */
.L_x_1987:
[----:B------:R-:W-:Y:S01]  /*2e3b0*/  BSSY B0, `(.L_x_2168) ;  /* 0x0000008000007945 */ /* 0x000fe20003800000 */
[----:B-----5:R-:W-:Y:S02]  /*2e3c0*/  IMAD.MOV.U32 R13, RZ, RZ, R17 ;  /* 0x000000ffff0d7224 */ /* 0x020fe400078e0011 */
[----:B------:R-:W-:Y:S02]  /*2e3d0*/  IMAD.MOV.U32 R12, RZ, RZ, 0x1 ;  /* 0x00000001ff0c7424 */ /* 0x000fe400078e00ff */
[----:B------:R-:W-:Y:S02]  /*2e3e0*/  IMAD.MOV.U32 R11, RZ, RZ, RZ ;  /* 0x000000ffff0b7224 */ /* 0x000fe400078e00ff */
[----:B------:R-:W-:-:S07]  /*2e3f0*/  IMAD.MOV.U32 R15, RZ, RZ, -0x1 ;  /* 0xffffffffff0f7424 */ /* 0x000fce00078e00ff */
[----:B01----:R-:W-:Y:S05]  /*2e400*/  WARPSYNC.COLLECTIVE R15, `(.L_x_2169) ;  /* 0x000000000f087348 */ /* 0x003fea0003c00000 */
[----:B------:R2:W3:Y:S02]  /*2e410*/  SHFL.UP P6, R14, R13, R12, R11 ;  /* 0x0400000c0d0e7389 */ /* 0x0004e400000c000b */
[----:B0123--:R-:W-:Y:S01]  /*2e420*/  ENDCOLLECTIVE ;  /* 0x000000000000791b */ /* 0x00ffe20003800000 */
.L_x_2169:
[----:B------:R-:W-:Y:S05]  /*2e430*/  BSYNC B0 ;  /* 0x0000000000007941 */ /* 0x000fea0003800000 */
.L_x_2168:
        /* <DEDUP_REMOVED lines=8> */
.L_x_2170:
[----:B------:R-:W-:Y:S01]  /*2e4c0*/  IMAD.MOV.U32 R12, RZ, RZ, 0x4 ;  /* 0x00000004ff0c7424 */ /* 0x000fe200078e00ff */
[----:B------:R-:W-:-:S05]  /*2e4d0*/  SEL R2, R14, RZ, P2 ;  /* 0x000000ff0e027207 */ /* 0x000fca0001000000 */
[----:B------:R-:W-:-:S04]  /*2e4e0*/  IMAD.IADD R2, R13, 0x1, R2 ;  /* 0x000000010d027824 */ /* 0x000fc800078e0202 */
[----:B------:R-:W-:-:S07]  /*2e4f0*/  IMAD.MOV.U32 R13, RZ, RZ, R2 ;  /* 0x000000ffff0d7224 */ /* 0x000fce00078e0002 */
[----:B------:R-:W-:Y:S05]  /*2e500*/  WARPSYNC.COLLECTIVE R15, `(.L_x_2171) ;  /* 0x000000000f087348 */ /* 0x000fea0003c00000 */
[----:B------:R0:W1:Y:S02]  /*2e510*/  SHFL.UP P6, R14, R13, R12, R11 ;  /* 0x0400000c0d0e7389 */ /* 0x00006400000c000b */
[----:B01----:R-:W-:Y:S01]  /*2e520*/  ENDCOLLECTIVE ;  /* 0x000000000000791b */ /* 0x003fe20003800000 */
.L_x_2171:
[----:B------:R-:W-:Y:S01]  /*2e530*/  IMAD.MOV.U32 R12, RZ, RZ, 0x8 ;  /* 0x00000008ff0c7424 */ /* 0x000fe200078e00ff */
[----:B------:R-:W-:-:S05]  /*2e540*/  SEL R3, R14, RZ, P3 ;  /* 0x000000ff0e037207 */ /* 0x000fca0001800000 */
[----:B------:R-:W-:-:S04]  /*2e550*/  IMAD.IADD R3, R2, 0x1, R3 ;  /* 0x0000000102037824 */ /* 0x000fc800078e0203 */
[----:B------:R-:W-:-:S07]  /*2e560*/  IMAD.MOV.U32 R13, RZ, RZ, R3 ;  /* 0x000000ffff0d7224 */ /* 0x000fce00078e0003 */
[----:B------:R-:W-:Y:S05]  /*2e570*/  WARPSYNC.COLLECTIVE R15, `(.L_x_2172) ;  /* 0x000000000f087348 */ /* 0x000fea0003c00000 */
[----:B------:R0:W1:Y:S02]  /*2e580*/  SHFL.UP P6, R14, R13, R12, R11 ;  /* 0x0400000c0d0e7389 */ /* 0x00006400000c000b */
[----:B01----:R-:W-:Y:S01]  /*2e590*/  ENDCOLLECTIVE ;  /* 0x000000000000791b */ /* 0x003fe20003800000 */
.L_x_2172:
[----:B------:R-:W-:Y:S01]  /*2e5a0*/  IMAD.MOV.U32 R12, RZ, RZ, 0x10 ;  /* 0x00000010ff0c7424 */ /* 0x000fe200078e00ff */
[----:B------:R-:W-:-:S05]  /*2e5b0*/  SEL R4, R14, RZ, P4 ;  /* 0x000000ff0e047207 */ /* 0x000fca0002000000 */
[----:B------:R-:W-:-:S04]  /*2e5c0*/  IMAD.IADD R4, R3, 0x1, R4 ;  /* 0x0000000103047824 */ /* 0x000fc800078e0204 */
[----:B------:R-:W-:-:S07]  /*2e5d0*/  IMAD.MOV.U32 R13, RZ, RZ, R4 ;  /* 0x000000ffff0d7224 */ /* 0x000fce00078e0004 */
[----:B------:R-:W-:Y:S05]  /*2e5e0*/  WARPSYNC.COLLECTIVE R15, `(.L_x_2173) ;  /* 0x000000000f087348 */ /* 0x000fea0003c00000 */
[----:B------:R0:W1:Y:S02]  /*2e5f0*/  SHFL.UP P6, R14, R13, R12, R11 ;  /* 0x0400000c0d0e7389 */ /* 0x00006400000c000b */
[----:B01----:R-:W-:Y:S01]  /*2e600*/  ENDCOLLECTIVE ;  /* 0x000000000000791b */ /* 0x003fe20003800000 */
.L_x_2173:
        /* <DEDUP_REMOVED lines=8> */
.L_x_2174:
[----:B------:R-:W-:Y:S05]  /*2e690*/  BRA `(.L_x_2175) ;  /* 0xffffffa800ec7947 */ /* 0x000fea000383ffff */
.L_x_1989:
[----:B------:R-:W-:Y:S01]  /*2e6a0*/  BSSY B0, `(.L_x_2176) ;  /* 0x0000006000007945 */ /* 0x000fe20003800000 */
[----:B------:R-:W-:Y:S01]  /*2e6b0*/  PLOP3.LUT P6, PT, P6, PT, PT, 0x8, 0x0 ;  /* 0x000000000000781c */ /* 0x000fe200037ce170 */
[----:B------:R-:W-:-:S12]  /*2e6c0*/  IMAD.MOV.U32 R15, RZ, RZ, -0x1 ;  /* 0xffffffffff0f7424 */ /* 0x000fd800078e00ff */
[----:B01----:R-:W-:Y:S05]  /*2e6d0*/  WARPSYNC.COLLECTIVE R15, `(.L_x_2177) ;  /* 0x000000000f087348 */ /* 0x003fea0003c00000 */
[----:B------:R-:W-:Y:S01]  /*2e6e0*/  VOTE.ANY R14, PT, P6 ;  /* 0x00000000000e7806 */ /* 0x000fe200030e0100 */
[----:B01----:R-:W-:Y:S06]  /*2e6f0*/  ENDCOLLECTIVE ;  /* 0x000000000000791b */ /* 0x003fec0003800000 */
.L_x_2177:
[----:B------:R-:W-:Y:S05]  /*2e700*/  BSYNC B0 ;  /* 0x0000000000007941 */ /* 0x000fea0003800000 */
.L_x_2176:
        /* <DEDUP_REMOVED lines=9> */
.L_x_2178:
[----:B------:R-:W-:Y:S01]  /*2e7a0*/  IMAD.MOV.U32 R17, RZ, RZ, R14 ;  /* 0x000000ffff117224 */ /* 0x000fe200078e000e */
[----:B------:R-:W-:Y:S06]  /*2e7b0*/  BRA `(.L_x_2179) ;  /* 0xffffffa800dc7947 */ /* 0x000fec000383ffff */
.L_x_1991:
[----:B------:R-:W-:Y:S01]  /*2e7c0*/  BSSY B0, `(.L_x_2180) ;  /* 0x0000007000007945 */ /* 0x000fe20003800000 */
[----:B------:R-:W-:Y:S02]  /*2e7d0*/  IMAD.MOV.U32 R13, RZ, RZ, R2 ;  /* 0x000000ffff0d7224 */ /* 0x000fe400078e0002 */
[----:B------:R-:W-:Y:S02]  /*2e7e0*/  IMAD.MOV.U32 R11, RZ, RZ, 0x1f ;  /* 0x0000001fff0b7424 */ /* 0x000fe400078e00ff */
[----:B------:R-:W-:-:S07]  /*2e7f0*/  IMAD.MOV.U32 R15, RZ, RZ, -0x1 ;  /* 0xffffffffff0f7424 */ /* 0x000fce00078e00ff */
[----:B0123--:R-:W-:Y:S05]  /*2e800*/  WARPSYNC.COLLECTIVE R15, `(.L_x_2181) ;  /* 0x000000000f087348 */ /* 0x00ffea0003c00000 */
[----:B------:R4:W0:Y:S02]  /*2e810*/  SHFL.IDX P6, R14, R13, R12, R11 ;  /* 0x0000000c0d0e7389 */ /* 0x00082400000c000b */
[----:B01234-:R-:W-:Y:S01]  /*2e820*/  ENDCOLLECTIVE ;  /* 0x000000000000791b */ /* 0x01ffe20003800000 */
.L_x_2181:
[----:B------:R-:W-:Y:S05]  /*2e830*/  BSYNC B0 ;  /* 0x0000000000007941 */ /* 0x000fea0003800000 */
.L_x_2180:
[----:B------:R-:W-:Y:S05]  /*2e840*/  BRA `(.L_x_1990) ;  /* 0xffffffa800d47947 */ /* 0x000fea000383ffff */
.L_x_1995:
[----:B0-----:R0:W3:Y:S02]  /*2e850*/  SYNCS.PHASECHK.TRANS64.TRYWAIT P0, [R5+URZ+0x30820], R0 ;  /* 0x03082000050075a7 */ /* 0x0010e4000800017f */
[----:B---3--:R-:W-:Y:S05]  /*2e860*/  @!P0 NANOSLEEP.SYNCS 0x989680 ;  /* 0x009896800000895d */ /* 0x008fea0003900000 */
[----:B------:R-:W3:Y:S02]  /*2e870*/  @!P0 SYNCS.PHASECHK.TRANS64 P0, [R5+URZ+0x30820], R0 ;  /* 0x03082000050085a7 */ /* 0x000ee4000800007f */
[----:B---3--:R-:W-:Y:S05]  /*2e880*/  @!P0 BRA `(.L_x_1995) ;  /* 0xfffffffc00f08947 */ /* 0x008fea000383ffff */
[----:B------:R-:W-:Y:S05]  /*2e890*/  BRA `(.L_x_2182) ;  /* 0xffffffb0004c7947 */ /* 0x000fea000383ffff */
.L_x_1996:
        /* <DEDUP_REMOVED lines=11> */
.L_x_2184:
[----:B------:R-:W-:Y:S05]  /*2e950*/  BSYNC B0 ;  /* 0x0000000000007941 */ /* 0x000fea0003800000 */
.L_x_2183:
[----:B------:R-:W-:Y:S05]  /*2e960*/  BRA `(.L_x_2185) ;  /* 0xffffffb000347947 */ /* 0x000fea000383ffff */
.L_x_1997:
[----:B------:R-:W-:Y:S01]  /*2e970*/  BSSY B0, `(.L_x_2186) ;  /* 0x0000006000007945 */ /* 0x000fe20003800000 */
[----:B------:R-:W-:-:S07]  /*2e980*/  IMAD.MOV.U32 R15, RZ, RZ, -0x1 ;  /* 0xffffffffff0f7424 */ /* 0x000fce00078e00ff */
[----:B012---:R-:W-:Y:S05]  /*2e990*/  WARPSYNC.COLLECTIVE R15, `(.L_x_2187) ;  /* 0x000000000f0c7348 */ /* 0x007fea0003c00000 */
[----:B------:R-:W-:Y:S02]  /*2e9a0*/  ELECT P6, UR62, PT ;  /* 0x00000000003e782f */ /* 0x000fe400038c0000 */
[----:B------:R-:W-:Y:S01]  /*2e9b0*/  MOV R14, UR62 ;  /* 0x0000003e000e7c02 */ /* 0x000fe20008000f00 */
[----:B012---:R-:W-:Y:S10]  /*2e9c0*/  ENDCOLLECTIVE ;  /* 0x000000000000791b */ /* 0x007ff40003800000 */
.L_x_2187:
[----:B------:R-:W-:Y:S05]  /*2e9d0*/  BSYNC B0 ;  /* 0x0000000000007941 */ /* 0x000fea0003800000 */
.L_x_2186:
[----:B------:R-:W-:Y:S05]  /*2e9e0*/  BRA `(.L_x_2188) ;  /* 0xffffffb000287947 */ /* 0x000fea000383ffff */
.L_x_1999:
[----:B0-----:R0:W3:Y:S02]  /*2e9f0*/  SYNCS.PHASECHK.TRANS64.TRYWAIT P1, [R3+URZ+0x30840], R2 ;  /* 0x03084002030075a7 */ /* 0x0010e4000802017f */
[----:B---3--:R-:W-:Y:S05]  /*2ea00*/  @!P1 NANOSLEEP.SYNCS 0x989680 ;  /* 0x009896800000995d */ /* 0x008fea0003900000 */
[----:B------:R-:W3:Y:S02]  /*2ea10*/  @!P1 SYNCS.PHASECHK.TRANS64 P1, [R3+URZ+0x30840], R2 ;  /* 0x03084002030095a7 */ /* 0x000ee4000802007f */
[----:B---3--:R-:W-:Y:S05]  /*2ea20*/  @!P1 BRA `(.L_x_1999) ;  /* 0xfffffffc00f09947 */ /* 0x008fea000383ffff */
[----:B------:R-:W-:Y:S05]  /*2ea30*/  BRA `(.L_x_2189) ;  /* 0xffffffb000487947 */ /* 0x000fea000383ffff */
.L_x_2001:
[----:B---3--:R3:W4:Y:S02]  /*2ea40*/  SYNCS.PHASECHK.TRANS64.TRYWAIT P1, [R25+URZ+0x30840], R0 ;  /* 0x03084000190075a7 */ /* 0x008724000802017f */
[----:B----4-:R-:W-:Y:S05]  /*2ea50*/  @!P1 NANOSLEEP.SYNCS 0x989680 ;  /* 0x009896800000995d */ /* 0x010fea0003900000 */
[----:B------:R-:W4:Y:S02]  /*2ea60*/  @!P1 SYNCS.PHASECHK.TRANS64 P1, [R25+URZ+0x30840], R0 ;  /* 0x03084000190095a7 */ /* 0x000f24000802007f */
[----:B----4-:R-:W-:Y:S05]  /*2ea70*/  @!P1 BRA `(.L_x_2001) ;  /* 0xfffffffc00f09947 */ /* 0x010fea000383ffff */
[----:B------:R-:W-:Y:S05]  /*2ea80*/  BRA `(.L_x_2190) ;  /* 0xffffffb000547947 */ /* 0x000fea000383ffff */
.L_x_2003:
[----:B----4-:R4:W0:Y:S02]  /*2ea90*/  SYNCS.PHASECHK.TRANS64.TRYWAIT P1, [R3+URZ+0x30860], R2 ;  /* 0x03086002030075a7 */ /* 0x010824000802017f */
[----:B0-----:R-:W-:Y:S05]  /*2eaa0*/  @!P1 NANOSLEEP.SYNCS 0x989680 ;  /* 0x009896800000995d */ /* 0x001fea0003900000 */
[----:B------:R-:W0:Y:S02]  /*2eab0*/  @!P1 SYNCS.PHASECHK.TRANS64 P1, [R3+URZ+0x30860], R2 ;  /* 0x03086002030095a7 */ /* 0x000e24000802007f */
[----:B0-----:R-:W-:Y:S05]  /*2eac0*/  @!P1 BRA `(.L_x_2003) ;  /* 0xfffffffc00f09947 */ /* 0x001fea000383ffff */
[----:B------:R-:W-:Y:S05]  /*2ead0*/  BRA `(.L_x_2191) ;  /* 0xffffffb000507947 */ /* 0x000fea000383ffff */
.L_x_2192:
        /* <DEDUP_REMOVED lines=10> */
.L_x_15829:


//--------------------- .text._ZN7cutlass13device_kernelIN5flash11enable_sm90INS1_16FlashAttnFwdSm90INS1_25CollectiveMainloopFwdSm90ILi2EN4cute5tupleIJNS5_1CILi1EEES8_S8_EEENS6_IJNS7_ILi128EEENS7_ILi80EEENS7_ILi256EEEEEELi256ENS_10bfloat16_tEfNS_4arch4Sm90ELb1ELb0ELb0ELb0ELb1ELb0ELb0ELb1ELb1ELb1ELb0ELb0EEENS1_21CollectiveEpilogueFwdINS6_IJSA_SC_SB_EEES9_SE_SG_Li256ELb0ELb1ELb0ELb0EEENS1_30DynamicPersistentTileSchedulerILi256ELi128ELb0ELb1ELb1EEEEEEEEEvNT_6ParamsE --------------------------
	.section	.text._ZN7cutlass13device_kernelIN5flash11enable_sm90INS1_16FlashAttnFwdSm90INS1_25CollectiveMainloopFwdSm90ILi2EN4cute5tupleIJNS5_1CILi1EEES8_S8_EEENS6_IJNS7_ILi128EEENS7_ILi80EEENS7_ILi256EEEEEELi256ENS_10bfloat16_tEfNS_4arch4Sm90ELb1ELb0ELb0ELb0ELb1ELb0ELb0ELb1ELb1ELb1ELb0ELb0EEENS1_21CollectiveEpilogueFwdINS6_IJSA_SC_SB_EEES9_SE_SG_Li256ELb0ELb1ELb0ELb0EEENS1_30DynamicPersistentTileSchedulerILi256ELi128ELb0ELb1ELb1EEEEEEEEEvNT_6ParamsE,"ax",@progbits
	.align	128
.text._ZN7cutlass13device_kernelIN5flash11enable_sm90INS1_16FlashAttnFwdSm90INS1_25CollectiveMainloopFwdSm90ILi2EN4cute5tupleIJNS5_1CILi1EEES8_S8_EEENS6_IJNS7_ILi128EEENS7_ILi80EEENS7_ILi256EEEEEELi256ENS_10bfloat16_tEfNS_4arch4Sm90ELb1ELb0ELb0ELb0ELb1ELb0ELb0ELb1ELb1ELb1ELb0ELb0EEENS1_21CollectiveEpilogueFwdINS6_IJSA_SC_SB_EEES9_SE_SG_Li256ELb0ELb1ELb0ELb0EEENS1_30DynamicPersistentTileSchedulerILi256ELi128ELb0ELb1ELb1EEEEEEEEEvNT_6ParamsE:
        .type           _ZN7cutlass13device_kernelIN5flash11enable_sm90INS1_16FlashAttnFwdSm90INS1_25CollectiveMainloopFwdSm90ILi2EN4cute5tupleIJNS5_1CILi1EEES8_S8_EEENS6_IJNS7_ILi128EEENS7_ILi80EEENS7_ILi256EEEEEELi256ENS_10bfloat16_tEfNS_4arch4Sm90ELb1ELb0ELb0ELb0ELb1ELb0ELb0ELb1ELb1ELb1ELb0ELb0EEENS1_21CollectiveEpilogueFwdINS6_IJSA_SC_SB_EEES9_SE_SG_Li256ELb0ELb1ELb0ELb0EEENS1_30DynamicPersistentTileSchedulerILi256ELi128ELb0ELb1ELb1EEEEEEEEEvNT_6ParamsE,@function
        .size           _ZN7cutlass13device_kernelIN5flash11enable_sm90INS1_16FlashAttnFwdSm90INS1_25CollectiveMainloopFwdSm90ILi2EN4cute5tupleIJNS5_1CILi1EEES8_S8_EEENS6_IJNS7_ILi128EEENS7_ILi80EEENS7_ILi256EEEEEELi256ENS_10bfloat16_tEfNS_4arch4Sm90ELb1ELb0ELb0ELb0ELb1ELb0ELb0ELb1ELb1ELb1ELb0ELb0EEENS1_21CollectiveEpilogueFwdINS6_IJSA_SC_SB_EEES9_SE_SG_Li256ELb0ELb1ELb0ELb0EEENS1_30DynamicPersistentTileSchedulerILi256ELi128ELb0ELb1ELb1EEEEEEEEEvNT_6ParamsE,(.L_x_15830 - _ZN7cutlass13device_kernelIN5flash11enable_sm90INS1_16FlashAttnFwdSm90INS1_25CollectiveMainloopFwdSm90ILi2EN4cute5tupleIJNS5_1CILi1EEES8_S8_EEENS6_IJNS7_ILi128EEENS7_ILi80EEENS7_ILi256EEEEEELi256ENS_10bfloat16_tEfNS_4arch4Sm90ELb1ELb0ELb0ELb0ELb1ELb0ELb0ELb1ELb1ELb1ELb0ELb0EEENS1_21CollectiveEpilogueFwdINS6_IJSA_SC_SB_EEES9_SE_SG_Li256ELb0ELb1ELb0ELb0EEENS1_30DynamicPersistentTileSchedulerILi256ELi128ELb0ELb1ELb1EEEEEEEEEvNT_6ParamsE)
        .other          _ZN7cutlass13device_kernelIN5flash11enable_sm90INS1_16FlashAttnFwdSm90INS1_25CollectiveMainloopFwdSm90ILi2EN4cute5tupleIJNS5_1CILi1EEES8_S8_EEENS6_IJNS7_ILi128EEENS7_ILi80EEENS7_ILi256EEEEEELi256ENS_10bfloat16_tEfNS_4arch4Sm90ELb1ELb0ELb0ELb0ELb1ELb0ELb0ELb1ELb1ELb1ELb0ELb0EEENS1_21CollectiveEpilogueFwdINS6_IJSA_SC_SB_EEES9_SE_SG_Li256ELb0ELb1ELb0ELb0EEENS1_30DynamicPersistentTileSchedulerILi256ELi128ELb0ELb1ELb1EEEEEEEEEvNT_6ParamsE,@"STO_CUDA_ENTRY STV_DEFAULT"
_ZN7cutlass13device_kernelIN5flash11enable_sm90INS1_16FlashAttnFwdSm90INS1_25CollectiveMainloopFwdSm90ILi2EN4cute5tupleIJNS5_1CILi1EEES8_S8_EEENS6_IJNS7_ILi128EEENS7_ILi80EEENS7_ILi256EEEEEELi256ENS_10bfloat16_tEfNS_4arch4Sm90ELb1ELb0ELb0ELb0ELb1ELb0ELb0ELb1ELb1ELb1ELb0ELb0EEENS1_21CollectiveEpilogueFwdINS6_IJSA_SC_SB_EEES9_SE_SG_Li256ELb0ELb1ELb0ELb0EEENS1_30DynamicPersistentTileSchedulerILi256ELi128ELb0ELb1ELb1EEEEEEEEEvNT_6ParamsE:
        /* <DEDUP_REMOVED lines=45> */
.L_x_2193:
        /* <DEDUP_REMOVED lines=22> */
.L_x_2194:
        /* <DEDUP_REMOVED lines=18> */
.L_x_2195:
        /* <DEDUP_REMOVED lines=22> */
.L_x_2196:
        /* <DEDUP_REMOVED lines=23> */
.L_x_2197:
        /* <DEDUP_REMOVED lines=10> */
.L_x_2199:
        /* <DEDUP_REMOVED lines=10> */
[----:B------:R-:W2:Y:S01]  /*0960*/  LDL R3, [R1+0x4] ;  /* 0x0000040001037983 */ /* 0x000ea20000100800 */
[----:B------:R-:W-:Y:S01]  /*0970*/  UMOV UR36, URZ ;  /* 0x0000003f00247c82 */ /* 0x000fe20008000000 */
[----:B0-----:R-:W0:Y:S02]  /*0980*/  S2R R2, SR_TID.X ;  /* 0x0000000000027919 */ /* 0x001e240000002100 */
[----:B0-----:R-:W-:-:S05]  /*0990*/  VIADD R12, R2, 0xffffff80 ;  /* 0xffffff80020c7836 */ /* 0x001fca0000000000 */
[----:B------:R-:W-:-:S04]  /*09a0*/  SHF.R.S32.HI R0, RZ, 0x1f, R12 ;  /* 0x0000001fff007819 */ /* 0x000fc8000001140c */
[CC--:B------:R-:W-:Y:S02]  /*09b0*/  LEA.HI R2, R0.reuse, R12.reuse, RZ, 0x7 ;  /* 0x0000000c00027211 */ /* 0x0c0fe400078f38ff */
[-C--:B------:R-:W-:Y:S02]  /*09c0*/  LEA.HI R4, R0, R12.reuse, RZ, 0x5 ;  /* 0x0000000c00047211 */ /* 0x080fe400078f28ff */
[----:B------:R-:W-:Y:S02]  /*09d0*/  LOP3.LUT R224, R2, 0xffffff80, RZ, 0xc0, !PT ;  /* 0xffffff8002e07812 */ /* 0x000fe400078ec0ff */
[----:B------:R-:W-:Y:S01]  /*09e0*/  LEA.HI R11, R0, R12, RZ, 0x2 ;  /* 0x0000000c000b7211 */ /* 0x000fe200078f10ff */
[----:B------:R-:W-:Y:S01]  /*09f0*/  IMAD.SHL.U32 R5, R4, 0x20, RZ ;  /* 0x0000002004057824 */ /* 0x000fe200078e00ff */
[----:B------:R-:W-:Y:S01]  /*0a00*/  SHF.R.S32.HI R225, RZ, 0x7, R2 ;  /* 0x00000007ffe17819 */ /* 0x000fe20000011402 */
[----:B------:R-:W-:Y:S01]  /*0a10*/  IMAD.IADD R224, R12, 0x1, -R224 ;  /* 0x000000010ce07824 */ /* 0x000fe200078e0ae0 */
[----:B------:R-:W-:-:S02]  /*0a20*/  LOP3.LUT R11, R11, 0xfffffffc, RZ, 0xc0, !PT ;  /* 0xfffffffc0b0b7812 */ /* 0x000fc400078ec0ff */
[----:B------:R-:W-:Y:S02]  /*0a30*/  LEA.HI R2, R2, R225, RZ, 0x1 ;  /* 0x000000e102027211 */ /* 0x000fe400078f08ff */
[----:B------:R-:W-:Y:S01]  /*0a40*/  SHF.R.S32.HI R7, RZ, 0x1f, R224 ;  /* 0x0000001fff077819 */ /* 0x000fe200000114e0 */
[----:B------:R-:W-:Y:S01]  /*0a50*/  IMAD.IADD R11, R12, 0x1, -R11 ;  /* 0x000000010c0b7824 */ /* 0x000fe200078e0a0b */
[----:B------:R-:W-:Y:S02]  /*0a60*/  LOP3.LUT R5, R5, 0xfffffc00, RZ, 0xc0, !PT ;  /* 0xfffffc0005057812 */ /* 0x000fe400078ec0ff */
[CC--:B------:R-:W-:Y:S02]  /*0a70*/  LEA.HI R8, R7.reuse, R224.reuse, RZ, 0x2 ;  /* 0x000000e007087211 */ /* 0x0c0fe400078f10ff */
[----:B------:R-:W-:Y:S02]  /*0a80*/  LEA.HI R7, R7, R224, RZ, 0x5 ;  /* 0x000000e007077211 */ /* 0x000fe400078f28ff */
[----:B------:R-:W-:-:S02]  /*0a90*/  SHF.R.S32.HI R9, RZ, 0x2, R8 ;  /* 0x00000002ff097819 */ /* 0x000fc40000011408 */
[----:B------:R-:W-:Y:S02]  /*0aa0*/  SHF.R.S32.HI R10, RZ, 0x1f, R8 ;  /* 0x0000001fff0a7819 */ /* 0x000fe40000011408 */
[----:B------:R-:W-:Y:S02]  /*0ab0*/  SHF.R.S32.HI R7, RZ, 0x5, R7 ;  /* 0x00000005ff077819 */ /* 0x000fe40000011407 */
[----:B------:R-:W-:Y:S02]  /*0ac0*/  LEA.HI R10, R10, R9, RZ, 0x3 ;  /* 0x000000090a0a7211 */ /* 0x000fe400078f18ff */
[----:B------:R-:W-:Y:S02]  /*0ad0*/  LOP3.LUT R2, R2, 0x3fffffe, RZ, 0xc0, !PT ;  /* 0x03fffffe02027812 */ /* 0x000fe400078ec0ff */
[----:B------:R-:W-:-:S03]  /*0ae0*/  LOP3.LUT R10, R10, 0xfffffff8, RZ, 0xc0, !PT ;  /* 0xfffffff80a0a7812 */ /* 0x000fc600078ec0ff */
[----:B------:R-:W-:Y:S02]  /*0af0*/  IMAD.IADD R2, R225, 0x1, -R2 ;  /* 0x00000001e1027824 */ /* 0x000fe400078e0a02 */
[----:B------:R-:W-:-:S04]  /*0b00*/  IMAD.IADD R10, R9, 0x1, -R10 ;  /* 0x00000001090a7824 */ /* 0x000fc800078e0a0a */
[----:B------:R-:W-:-:S04]  /*0b10*/  IMAD R7, R7, 0x10, R10 ;  /* 0x0000001007077824 */ /* 0x000fc800078e020a */
[----:B------:R-:W-:Y:S01]  /*0b20*/  IMAD R226, R2, 0x40, R7 ;  /* 0x0000004002e27824 */ /* 0x000fe200078e0207 */
[----:B--2---:R-:W-:Y:S02]  /*0b30*/  R2UR UR5, R3 ;  /* 0x00000000030572ca */ /* 0x004fe400000e0000 */
[CC--:B------:R-:W-:Y:S02]  /*0b40*/  LEA.HI R3, R0.reuse, R12.reuse, RZ, 0x4 ;  /* 0x0000000c00037211 */ /* 0x0c0fe400078f20ff */
[----:B------:R-:W-:Y:S02]  /*0b50*/  LEA.HI R0, R0, R12, RZ, 0x3 ;  /* 0x0000000c00007211 */ /* 0x000fe400078f18ff */
[----:B------:R-:W-:Y:S02]  /*0b60*/  SHF.R.S32.HI R6, RZ, 0x4, R3 ;  /* 0x00000004ff067819 */ /* 0x000fe40000011403 */
[C---:B------:R-:W-:Y:S02]  /*0b70*/  LOP3.LUT R4, R3.reuse, 0x3fffff0, RZ, 0xc0, !PT ;  /* 0x03fffff003047812 */ /* 0x040fe400078ec0ff */
[----:B------:R-:W-:-:S02]  /*0b80*/  LEA.HI R3, R3, R6, RZ, 0x1 ;  /* 0x0000000603037211 */ /* 0x000fc400078f08ff */
[----:B------:R-:W-:Y:S01]  /*0b90*/  LOP3.LUT R219, R0, 0xfffffff8, RZ, 0xc0, !PT ;  /* 0xfffffff800db7812 */ /* 0x000fe200078ec0ff */
[C---:B------:R-:W-:Y:S01]  /*0ba0*/  IMAD.IADD R4, R12.reuse, 0x1, -R4 ;  /* 0x000000010c047824 */ /* 0x040fe200078e0a04 */
[----:B------:R-:W-:Y:S01]  /*0bb0*/  LOP3.LUT R3, R3, 0x1ffffffe, RZ, 0xc0, !PT ;  /* 0x1ffffffe03037812 */ /* 0x000fe200078ec0ff */
[----:B------:R-:W-:Y:S01]  /*0bc0*/  ULOP3.LUT UR6, UR5, 0x1, URZ, 0xfc, !UPT ;  /* 0x0000000105067892 */ /* 0x000fe2000f8efc3f */
[----:B------:R-:W-:Y:S01]  /*0bd0*/  IADD3 R219, R12, -R219, RZ ;  /* 0x800000db0cdb7210 */ /* 0x000fe20007ffe0ff */
[----:B------:R-:W-:Y:S01]  /*0be0*/  IMAD R4, R4, 0x40, R5 ;  /* 0x0000004004047824 */ /* 0x000fe200078e0205 */
[----:B------:R-:W-:Y:S01]  /*0bf0*/  LEA.HI R5, R11, R11, RZ, 0x1 ;  /* 0x0000000b0b057211 */ /* 0x000fe200078f08ff */
[----:B------:R-:W-:Y:S01]  /*0c00*/  IMAD.IADD R3, R6, 0x1, -R3 ;  /* 0x0000000106037824 */ /* 0x000fe200078e0a03 */
[----:B------:R-:W-:Y:S01]  /*0c10*/  UMOV UR5, URZ ;  /* 0x0000003f00057c82 */ /* 0x000fe20008000000 */
[----:B------:R-:W-:Y:S01]  /*0c20*/  IMAD.SHL.U32 R22, R219, 0x8, RZ ;  /* 0x00000008db167824 */ /* 0x000fe200078e00ff */
[----:B------:R-:W-:Y:S01]  /*0c30*/  LOP3.LUT R6, R5, 0x1ffffffe, RZ, 0xc0, !PT ;  /* 0x1ffffffe05067812 */ /* 0x000fe200078ec0ff */
[----:B------:R-:W-:Y:S01]  /*0c40*/  IMAD R227, R3, 0x8, R4 ;  /* 0x0000000803e37824 */ /* 0x000fe200078e0204 */
[----:B------:R-:W-:Y:S01]  /*0c50*/  LOP3.LUT R3, R8, 0x7ffffffc, RZ, 0xc0, !PT ;  /* 0x7ffffffc08037812 */ /* 0x000fe200078ec0ff */
[----:B------:R-:W-:Y:S01]  /*0c60*/  IMAD.U32 R2, RZ, RZ, UR6 ;  /* 0x00000006ff027e24 */ /* 0x000fe2000f8e00ff */
[----:B------:R-:W-:Y:S01]  /*0c70*/  SHF.R.S32.HI R222, RZ, 0x3, R0 ;  /* 0x00000003ffde7819 */ /* 0x000fe20000011400 */
[C---:B------:R-:W-:Y:S01]  /*0c80*/  VIADD R217, R22.reuse, 0x40 ;  /* 0x0000004016d97836 */ /* 0x040fe20000000000 */
[----:B------:R-:W-:Y:S01]  /*0c90*/  SHF.R.S32.HI R0, RZ, 0x1f, R22 ;  /* 0x0000001fff007819 */ /* 0x000fe20000011416 */
[C---:B------:R-:W-:Y:S01]  /*0ca0*/  VIADD R216, R22.reuse, 0x80 ;  /* 0x0000008016d87836 */ /* 0x040fe20000000000 */
[----:B------:R0:W-:Y:S01]  /*0cb0*/  STL [R1], R2 ;  /* 0x0000000201007387 */ /* 0x0001e20000100800 */
[----:B------:R-:W-:Y:S01]  /*0cc0*/  VIADD R218, R22, 0xc0 ;  /* 0x000000c016da7836 */ /* 0x000fe20000000000 */
[----:B------:R-:W-:Y:S01]  /*0cd0*/  SHF.R.S32.HI R4, RZ, 0x1f, R217 ;  /* 0x0000001fff047819 */ /* 0x000fe200000114d9 */
[----:B------:R-:W-:-:S02]  /*0ce0*/  IMAD.IADD R215, R11, 0x1, -R6 ;  /* 0x000000010bd77824 */ /* 0x000fc400078e0a06 */
[----:B------:R-:W-:Y:S01]  /*0cf0*/  IMAD.U32 R223, RZ, RZ, UR5 ;  /* 0x00000005ffdf7e24 */ /* 0x000fe2000f8e00ff */
[----:B------:R-:W-:Y:S01]  /*0d00*/  SHF.R.S32.HI R0, RZ, 0x1f, R218 ;  /* 0x0000001fff007819 */ /* 0x000fe200000114da */
[----:B------:R-:W-:Y:S02]  /*0d10*/  IMAD.IADD R214, R224, 0x1, -R3 ;  /* 0x00000001e0d67824 */ /* 0x000fe400078e0a03 */
[----:B------:R-:W-:Y:S01]  /*0d20*/  IMAD R215, R215, 0x8, R226 ;  /* 0x00000008d7d77824 */ /* 0x000fe200078e02e2 */
[----:B0-----:R-:W-:Y:S01]  /*0d30*/  SHF.R.S32.HI R2, RZ, 0x1f, R216 ;  /* 0x0000001fff027819 */ /* 0x001fe200000114d8 */
[----:B------:R-:W-:-:S07]  /*0d40*/  IMAD.U32 R17, RZ, RZ, UR5 ;  /* 0x00000005ff117e24 */ /* 0x000fce000f8e00ff */
.L_x_2256:
        /* <DEDUP_REMOVED lines=21> */
.L_x_2200:
[----:B------:R-:W-:Y:S01]  /*0ea0*/  ULDC UR8, c[0x0][0xc54] ;  /* 0x0003150000087ab9 */ /* 0x000fe20000000800 */
[----:B------:R-:W-:Y:S01]  /*0eb0*/  UMOV UR4, UR9 ;  /* 0x0000000900047c82 */ /* 0x000fe20008000000 */
[----:B------:R-:W-:-:S11]  /*0ec0*/  UISETP.NE.AND UP0, UPT, UR8, 0x1, UPT ;  /* 0x000000010800788c */ /* 0x000fd6000bf05270 */
[----:B------:R-:W-:Y:S02]  /*0ed0*/  @UP0 ULDC.64 UR10, c[0x0][0xc58] ;  /* 0x00031600000a0ab9 */ /* 0x000fe40000000a00 */
[----:B------:R-:W-:-:S04]  /*0ee0*/  UIMAD.WIDE.U32 UR6, UR9, UR10, URZ ;  /* 0x0000000a090672a5 */ /* 0x000fc8000f8e003f */
[----:B------:R-:W-:-:S04]  /*0ef0*/  @UP0 USHF.R.U32.HI UR4, URZ, UR11, UR7 ;  /* 0x0000000b3f040299 */ /* 0x000fc80008011607 */
[----:B------:R-:W-:-:S12]  /*0f00*/  UIMAD UR6, UR4, UR8, URZ ;  /* 0x00000008040672a4 */ /* 0x000fd8000f8e023f */
.L_x_2201:
[----:B------:R-:W-:Y:S01]  /*0f10*/  ULDC.64 UR10, c[0x0][0x418] ;  /* 0x00010600000a7ab9 */ /* 0x000fe20000000a00 */
[----:B------:R-:W-:Y:S01]  /*0f20*/  ULOP3.LUT UR4, URZ, UR4, URZ, 0x33, !UPT ;  /* 0x000000043f047292 */ /* 0x000fe2000f8e333f */
[----:B------:R-:W-:Y:S01]  /*0f30*/  PLOP3.LUT P0, PT, PT, PT, PT, 0x80, 0x0 ;  /* 0x000000000000781c */ /* 0x000fe20003f0f070 */
[----:B------:R-:W-:Y:S01]  /*0f40*/  UISETP.NE.U32.AND UP0, UPT, UR10, URZ, UPT ;  /* 0x0000003f0a00728c */ /* 0x000fe2000bf05070 */
[----:B------:R-:W-:Y:S01]  /*0f50*/  CS2R R2, SRZ ;  /* 0x0000000000027805 */ /* 0x000fe2000001ff00 */
[----:B------:R-:W-:Y:S01]  /*0f60*/  UIADD3 UR10, UR9, -UR6, URZ ;  /* 0x80000006090a7290 */ /* 0x000fe2000fffe03f */
[----:B------:R-:W-:Y:S01]  /*0f70*/  IMAD.MOV.U32 R0, RZ, RZ, RZ ;  /* 0x000000ffff007224 */ /* 0x000fe200078e00ff */
[----:B------:R-:W-:Y:S01]  /*0f80*/  ULDC UR7, c[0x0][0x448] ;  /* 0x0001120000077ab9 */ /* 0x000fe20000000800 */
[----:B------:R-:W-:Y:S01]  /*0f90*/  ULDC UR6, c[0x0][0xc3c] ;  /* 0x00030f0000067ab9 */ /* 0x000fe20000000800 */
[----:B------:R-:W-:Y:S01]  /*0fa0*/  UISETP.NE.AND UP2, UPT, UR7, 0x1, UPT ;  /* 0x000000010700788c */ /* 0x000fe2000bf45270 */
[----:B------:R-:W-:Y:S01]  /*0fb0*/  CS2R R164, SRZ ;  /* 0x0000000000a47805 */ /* 0x000fe2000001ff00 */
[----:B------:R-:W-:Y:S01]  /*0fc0*/  UIADD3 UR4, UR4, UR6, URZ ;  /* 0x0000000604047290 */ /* 0x000fe2000fffe03f */
[----:B------:R-:W-:Y:S01]  /*0fd0*/  CS2R R162, SRZ ;  /* 0x0000000000a27805 */ /* 0x000fe2000001ff00 */
[----:B------:R-:W-:Y:S01]  /*0fe0*/  UP2UR UR6, UPR, URZ, 0x4 ;  /* 0x000000043f067883 */ /* 0x000fe20008000000 */
[----:B------:R-:W-:Y:S01]  /*0ff0*/  CS2R R148, SRZ ;  /* 0x0000000000947805 */ /* 0x000fe2000001ff00 */
[----:B------:R-:W-:Y:S01]  /*1000*/  USHF.L.U32 UR4, UR4, 0x7, URZ ;  /* 0x0000000704047899 */ /* 0x000fe2000800063f */
[----:B------:R-:W-:Y:S01]  /*1010*/  CS2R R160, SRZ ;  /* 0x0000000000a07805 */ /* 0x000fe2000001ff00 */
[----:B------:R-:W-:Y:S01]  /*1020*/  UISETP.NE.AND.EX UP0, UPT, UR11, URZ, UPT, UP0 ;  /* 0x0000003f0b00728c */ /* 0x000fe2000bf05300 */
[----:B------:R-:W-:-:S02]  /*1030*/  CS2R R144, SRZ ;  /* 0x0000000000907805 */ /* 0x000fc4000001ff00 */
[----:B------:R-:W-:Y:S01]  /*1040*/  MOV R212, UR6 ;  /* 0x0000000600d47c02 */ /* 0x000fe20008000f00 */
[----:B------:R-:W-:Y:S01]  /*1050*/  ULDC UR9, c[0x0][0x424] ;  /* 0x0001090000097ab9 */ /* 0x000fe20000000800 */
[----:B------:R-:W-:Y:S01]  /*1060*/  IMAD.U32 R213, RZ, RZ, UR4 ;  /* 0x00000004ffd57e24 */ /* 0x000fe2000f8e00ff */
[----:B------:R-:W-:Y:S01]  /*1070*/  UIADD3 UR4, UR4, 0x7f, URZ ;  /* 0x0000007f04047890 */ /* 0x000fe2000fffe03f */
[----:B------:R-:W-:Y:S01]  /*1080*/  CS2R R128, SRZ ;  /* 0x0000000000807805 */ /* 0x000fe2000001ff00 */
[----:B------:R-:W-:Y:S01]  /*1090*/  ULDC UR8, c[0x0][0x288] ;  /* 0x0000a20000087ab9 */ /* 0x000fe20000000800 */
[----:B------:R-:W-:Y:S01]  /*10a0*/  @UP2 ULDC UR6, c[0x0][0x44c] ;  /* 0x0001130000062ab9 */ /* 0x000fe20000000800 */
[----:B------:R-:W-:Y:S01]  /*10b0*/  UIADD3 UR8, -UR8, 0x50, URZ ;  /* 0x0000005008087890 */ /* 0x000fe2000fffe13f */
[----:B------:R-:W-:Y:S01]  /*10c0*/  CS2R R140, SRZ ;  /* 0x00000000008c7805 */ /* 0x000fe2000001ff00 */
[----:B------:R-:W-:Y:S01]  /*10d0*/  UIMAD.WIDE.U32 UR6, UR4, UR6, URZ ;  /* 0x00000006040672a5 */ /* 0x000fe2000f8e003f */
[----:B------:R-:W-:Y:S01]  /*10e0*/  CS2R R124, SRZ ;  /* 0x00000000007c7805 */ /* 0x000fe2000001ff00 */
[----:B------:R-:W-:Y:S01]  /*10f0*/  USEL UR14, UR9, 0x1, UP0 ;  /* 0x00000001090e7887 */ /* 0x000fe20008000000 */
[----:B------:R-:W-:Y:S01]  /*1100*/  CS2R R96, SRZ ;  /* 0x0000000000607805 */ /* 0x000fe2000001ff00 */
[----:B------:R-:W-:Y:S01]  /*1110*/  ULDC UR12, c[0x0][0x2f0] ;  /* 0x0000bc00000c7ab9 */ /* 0x000fe20000000800 */
[----:B------:R-:W-:Y:S01]  /*1120*/  @UP2 ULDC UR9, c[0x0][0x450] ;  /* 0x0001140000092ab9 */ /* 0x000fe20000000800 */
[----:B------:R-:W-:Y:S01]  /*1130*/  UIMAD UR8, UR14, UR12, UR8 ;  /* 0x0000000c0e0872a4 */ /* 0x000fe2000f8e0208 */
[----:B------:R-:W-:Y:S01]  /*1140*/  CS2R R136, SRZ ;  /* 0x0000000000887805 */ /* 0x000fe2000001ff00 */
[----:B------:R-:W-:Y:S01]  /*1150*/  @UP2 USHF.R.U32.HI UR4, URZ, UR9, UR7 ;  /* 0x000000093f042299 */ /* 0x000fe20008011607 */
[----:B------:R-:W-:Y:S01]  /*1160*/  IMAD.U32 R23, RZ, RZ, UR14 ;  /* 0x0000000eff177e24 */ /* 0x000fe2000f8e00ff */
[----:B------:R-:W-:Y:S01]  /*1170*/  UIMAD UR6, UR14, UR12, 0x4f ;  /* 0x0000004f0e0674a4 */ /* 0x000fe2000f8e020c */
[----:B------:R-:W-:Y:S01]  /*1180*/  CS2R R92, SRZ ;  /* 0x00000000005c7805 */ /* 0x000fe2000001ff00 */
[----:B------:R-:W-:Y:S01]  /*1190*/  UIADD3 UR8, UR8, UR4, URZ ;  /* 0x0000000408087290 */ /* 0x000fe2000fffe03f */
[----:B------:R-:W-:Y:S01]  /*11a0*/  CS2R R88, SRZ ;  /* 0x0000000000587805 */ /* 0x000fe2000001ff00 */
[----:B------:R-:W-:Y:S01]  /*11b0*/  UIMAD.WIDE UR6, UR6, 0x66666667, URZ ;  /* 0x66666667060678a5 */ /* 0x000fe2000f8e023f */
[----:B------:R-:W-:Y:S01]  /*11c0*/  CS2R R132, SRZ ;  /* 0x0000000000847805 */ /* 0x000fe2000001ff00 */
[----:B------:R-:W-:Y:S01]  /*11d0*/  UIMAD.WIDE UR8, UR8, 0x66666667, URZ ;  /* 0x66666667080878a5 */ /* 0x000fe2000f8e023f */
[----:B------:R-:W-:Y:S01]  /*11e0*/  CS2R R84, SRZ ;  /* 0x0000000000547805 */ /* 0x000fe2000001ff00 */
[----:B------:R-:W-:Y:S01]  /*11f0*/  ULDC UR13, c[0x0][0xc54] ;  /* 0x00031500000d7ab9 */ /* 0x000fe20000000800 */
[----:B------:R-:W-:Y:S01]  /*1200*/  USHF.R.U32.HI UR4, URZ, 0x1f, UR7 ;  /* 0x0000001f3f047899 */ /* 0x000fe20008011607 */
[----:B------:R-:W-:Y:S01]  /*1210*/  CS2R R80, SRZ ;  /* 0x0000000000507805 */ /* 0x000fe2000001ff00 */
[----:B------:R-:W-:Y:S01]  /*1220*/  UIMAD UR12, UR5, UR13, UR10 ;  /* 0x0000000d050c72a4 */ /* 0x000fe2000f8e020a */
[----:B------:R-:W-:Y:S01]  /*1230*/  CS2R R194, SRZ ;  /* 0x0000000000c27805 */ /* 0x000fe2000001ff00 */
[----:B------:R-:W-:Y:S01]  /*1240*/  USHF.R.U32.HI UR5, URZ, 0x1f, UR9 ;  /* 0x0000001f3f057899 */ /* 0x000fe20008011609 */
[----:B------:R-:W-:Y:S01]  /*1250*/  CS2R R76, SRZ ;  /* 0x00000000004c7805 */ /* 0x000fe2000001ff00 */
[----:B------:R-:W-:Y:S01]  /*1260*/  ULDC UR11, c[0x0][0xc48] ;  /* 0x00031200000b7ab9 */ /* 0x000fe20000000800 */
[----:B------:R-:W-:Y:S01]  /*1270*/  ULEA.HI.SX32 UR7, UR7, UR4, 0x1b ;  /* 0x0000000407077291 */ /* 0x000fe2000f8fda3f */
[----:B------:R-:W-:Y:S01]  /*1280*/  CS2R R72, SRZ ;  /* 0x0000000000487805 */ /* 0x000fe2000001ff00 */
[----:B------:R-:W-:Y:S01]  /*1290*/  UISETP.NE.AND UP1, UPT, UR11, 0x1, UPT ;  /* 0x000000010b00788c */ /* 0x000fe2000bf25270 */
[----:B------:R-:W-:Y:S01]  /*12a0*/  CS2R R68, SRZ ;  /* 0x0000000000447805 */ /* 0x000fe2000001ff00 */
[----:B------:R-:W-:Y:S01]  /*12b0*/  ULEA.HI.SX32 UR9, UR9, UR5, 0x1b ;  /* 0x0000000509097291 */ /* 0x000fe2000f8fda3f */
[----:B------:R-:W-:Y:S01]  /*12c0*/  CS2R R64, SRZ ;  /* 0x0000000000407805 */ /* 0x000fe2000001ff00 */
[----:B------:R-:W-:Y:S01]  /*12d0*/  UMOV UR14, UR12 ;  /* 0x0000000c000e7c82 */ /* 0x000fe20008000000 */
[----:B------:R-:W-:Y:S01]  /*12e0*/  CS2R R170, SRZ ;  /* 0x0000000000aa7805 */ /* 0x000fe2000001ff00 */
[----:B------:R-:W-:Y:S01]  /*12f0*/  UISETP.LT.AND UP0, UPT, UR7, UR9, UPT ;  /* 0x000000090700728c */ /* 0x000fe2000bf01270 */
[----:B------:R-:W-:-:S02]  /*1300*/  CS2R R192, SRZ ;  /* 0x0000000000c07805 */ /* 0x000fc4000001ff00 */
[----:B------:R-:W-:Y:S02]  /*1310*/  CS2R R60, SRZ ;  /* 0x00000000003c7805 */ /* 0x000fe4000001ff00 */
[----:B------:R-:W-:Y:S01]  /*1320*/  CS2R R56, SRZ ;  /* 0x0000000000387805 */ /* 0x000fe2000001ff00 */
[----:B------:R-:W-:Y:S01]  /*1330*/  USEL UR60, UR7, UR9, UP0 ;  /* 0x00000009073c7287 */ /* 0x000fe20008000000 */
[----:B------:R-:W-:Y:S01]  /*1340*/  CS2R R168, SRZ ;  /* 0x0000000000a87805 */ /* 0x000fe2000001ff00 */
[----:B------:R-:W-:Y:S01]  /*1350*/  @UP1 ULDC UR10, c[0x0][0xc4c] ;  /* 0x00031300000a1ab9 */ /* 0x000fe20000000800 */
[----:B------:R-:W-:Y:S01]  /*1360*/  @UP1 ULDC UR6, c[0x0][0xc50] ;  /* 0x0003140000061ab9 */ /* 0x000fe20000000800 */
[----:B------:R-:W-:Y:S01]  /*1370*/  UIMAD.WIDE.U32 UR4, UR12, UR10, URZ ;  /* 0x0000000a0c0472a5 */ /* 0x000fe2000f8e003f */
[----:B------:R-:W-:Y:S01]  /*1380*/  CS2R R52, SRZ ;  /* 0x0000000000347805 */ /* 0x000fe2000001ff00 */
[----:B------:R-:W-:Y:S01]  /*1390*/  UISETP.GE.AND UP0, UPT, UR60, 0x1, UPT ;  /* 0x000000013c00788c */ /* 0x000fe2000bf06270 */
[----:B------:R-:W-:Y:S01]  /*13a0*/  CS2R R48, SRZ ;  /* 0x0000000000307805 */ /* 0x000fe2000001ff00 */
[----:B------:R-:W-:Y:S01]  /*13b0*/  @UP1 USHF.R.U32.HI UR14, URZ, UR6, UR5 ;  /* 0x000000063f0e1299 */ /* 0x000fe20008011605 */
[----:B------:R-:W-:-:S02]  /*13c0*/  CS2R R190, SRZ ;  /* 0x0000000000be7805 */ /* 0x000fc4000001ff00 */
[----:B------:R-:W-:Y:S02]  /*13d0*/  CS2R R44, SRZ ;  /* 0x00000000002c7805 */ /* 0x000fe4000001ff00 */
[----:B------:R-:W-:Y:S02]  /*13e0*/  CS2R R40, SRZ ;  /* 0x0000000000287805 */ /* 0x000fe4000001ff00 */
[----:B------:R-:W-:Y:S01]  /*13f0*/  PLOP3.LUT P1, PT, PT, PT, UP0, 0x80, 0x0 ;  /* 0x000000000000781c */ /* 0x000fe20003f2f008 */
[----:B------:R-:W-:Y:S02]  /*1400*/  UIADD3 UR4, -UR14, URZ, URZ ;  /* 0x0000003f0e047290 */ /* 0x000fe4000fffe13f */
[----:B------:R-:W-:Y:S01]  /*1410*/  IMAD.U32 R221, RZ, RZ, UR14 ;  /* 0x0000000effdd7e24 */ /* 0x000fe2000f8e00ff */
[----:B------:R-:W-:Y:S02]  /*1420*/  CS2R R166, SRZ ;  /* 0x0000000000a67805 */ /* 0x000fe4000001ff00 */
[----:B------:R-:W-:Y:S01]  /*1430*/  CS2R R36, SRZ ;  /* 0x0000000000247805 */ /* 0x000fe2000001ff00 */
[----:B------:R-:W-:Y:S01]  /*1440*/  UIMAD UR4, UR11, UR4, UR12 ;  /* 0x000000040b0472a4 */ /* 0x000fe2000f8e020c */
[----:B------:R-:W-:-:S02]  /*1450*/  CS2R R32, SRZ ;  /* 0x0000000000207805 */ /* 0x000fc4000001ff00 */
[----:B------:R-:W-:Y:S01]  /*1460*/  CS2R R188, SRZ ;  /* 0x0000000000bc7805 */ /* 0x000fe2000001ff00 */
[----:B------:R-:W-:Y:S01]  /*1470*/  IMAD.MOV.U32 R16, RZ, RZ, RZ ;  /* 0x000000ffff107224 */ /* 0x000fe200078e00ff */
[----:B------:R-:W-:Y:S02]  /*1480*/  CS2R R98, SRZ ;  /* 0x0000000000627805 */ /* 0x000fe4000001ff00 */
[----:B------:R-:W-:Y:S01]  /*1490*/  CS2R R186, SRZ ;  /* 0x0000000000ba7805 */ /* 0x000fe2000001ff00 */
[----:B------:R-:W-:Y:S01]  /*14a0*/  IMAD.U32 R220, RZ, RZ, UR4 ;  /* 0x00000004ffdc7e24 */ /* 0x000fe2000f8e00ff */
        /* <DEDUP_REMOVED lines=33> */
[----:B------:R-:W-:Y:S02]  /*16c0*/  UIADD3 UR6, UR7, 0x14400, URZ ;  /* 0x0001440007067890 */ /* 0x000fe4000fffe03f */
[----:B------:R-:W-:Y:S02]  /*16d0*/  IMAD.U32 R16, RZ, RZ, UR7 ;  /* 0x00000007ff107e24 */ /* 0x000fe4000f8e00ff */
        /* <DEDUP_REMOVED lines=17> */
[----:B------:R-:W-:Y:S01]  /*17f0*/  MOV R13, RZ ;  /* 0x000000ff000d7202 */ /* 0x000fe20000000f00 */
[----:B------:R-:W-:Y:S02]  /*1800*/  IMAD.U32 R6, RZ, RZ, UR4 ;  /* 0x00000004ff067e24 */ /* 0x000fe4000f8e00ff */
[----:B------:R-:W-:-:S02]  /*1810*/  IMAD.U32 R7, RZ, RZ, UR5 ;  /* 0x00000005ff077e24 */ /* 0x000fc4000f8e00ff */
[----:B------:R-:W-:Y:S02]  /*1820*/  IMAD.U32 R11, RZ, RZ, UR7 ;  /* 0x00000007ff0b7e24 */ /* 0x000fe4000f8e00ff */
[----:B------:R-:W-:Y:S02]  /*1830*/  IMAD.MOV.U32 R8, RZ, RZ, 0x70 ;  /* 0x00000070ff087424 */ /* 0x000fe400078e00ff */
[----:B0-----:R-:W-:-:S07]  /*1840*/  IMAD.MOV.U32 R12, RZ, RZ, 0x1 ;  /* 0x00000001ff0c7424 */ /* 0x001fce00078e00ff */
[----:B------:R-:W-:-:S07]  /*1850*/  LEPC R20, `(.L_x_2203) ;  /* 0x000000001014794e */ /* 0x000fce0000000000 */
[----:B-1----:R-:W-:Y:S05]  /*1860*/  CALL.ABS.NOINC R2 ;  /* 0x0000000002007343 */ /* 0x002fea0003c00000 */
.L_x_2203:
[----:B------:R-:W2:Y:S01]  /*1870*/  LDL R2, [R1] ;  /* 0x0000000001027983 */ /* 0x000ea20000100800 */
[----:B------:R-:W-:Y:S02]  /*1880*/  R2UR UR7, R223 ;  /* 0x00000000df0772ca */ /* 0x000fe400000e0000 */
[----:B------:R-:W-:-:S11]  /*1890*/  R2UR UR6, R16 ;  /* 0x00000000100672ca */ /* 0x000fd600000e0000 */
[----:B------:R-:W-:-:S04]  /*18a0*/  ULEA.HI UR4, UR7, UR7, URZ, 0x1 ;  /* 0x0000000707047291 */ /* 0x000fc8000f8f083f */
[----:B------:R-:W-:-:S04]  /*18b0*/  ULOP3.LUT UR4, UR4, 0xfffffffe, URZ, 0xc0, !UPT ;  /* 0xfffffffe04047892 */ /* 0x000fc8000f8ec03f */
[----:B------:R-:W-:-:S06]  /*18c0*/  UIADD3 UR4, UR7, -UR4, URZ ;  /* 0x8000000407047290 */ /* 0x000fcc000fffe03f */
[----:B------:R-:W-:-:S05]  /*18d0*/  IMAD.U32 R0, RZ, RZ, UR4 ;  /* 0x00000004ff007e24 */ /* 0x000fca000f8e00ff */
[----:B------:R-:W-:-:S04]  /*18e0*/  SHF.L.U32 R0, R0, 0x1f, RZ ;  /* 0x0000001f00007819 */ /* 0x000fc800000006ff */
[----:B------:R-:W0:Y:S01]  /*18f0*/  SYNCS.PHASECHK.TRANS64.TRYWAIT P1, [UR6+0x38800], R0 ;  /* 0x03880000ff0075a7 */ /* 0x000e220008020146 */
[----:B--2---:R-:W-:-:S13]  /*1900*/  R2UR UR5, R2 ;  /* 0x00000000020572ca */ /* 0x004fda00000e0000 */
[----:B------:R-:W-:-:S05]  /*1910*/  IMAD.U32 R2, RZ, RZ, UR5 ;  /* 0x00000005ff027e24 */ /* 0x000fca000f8e00ff */
[----:B------:R-:W-:Y:S01]  /*1920*/  ISETP.NE.AND P0, PT, R2, 0x3, PT ;  /* 0x000000030200780c */ /* 0x000fe20003f05270 */
[----:B0-----:R-:W-:-:S12]  /*1930*/  @!P1 BRA `(.L_x_2204) ;  /* 0x0000013800cc9947 */ /* 0x001fd80003800000 */
.L_x_2322:
[----:B------:R-:W-:Y:S05]  /*1940*/  @!P0 BRA `(.L_x_2205) ;  /* 0x0000000000048947 */ /* 0x000fea0003800000 */
[----:B------:R-:W-:Y:S01]  /*1950*/  BPT.TRAP 0x1 ;  /* 0x000000040000795c */ /* 0x000fe20000300000 */
.L_x_2205:
[----:B------:R-:W-:Y:S01]  /*1960*/  R2UR UR5, R17 ;  /* 0x00000000110572ca */ /* 0x000fe200000e0000 */
[----:B0-----:R-:W-:Y:S01]  /*1970*/  IMAD.U32 R0, RZ, RZ, UR36 ;  /* 0x00000024ff007e24 */ /* 0x001fe2000f8e00ff */
[----:B------:R-:W-:-:S11]  /*1980*/  R2UR UR4, R16 ;  /* 0x00000000100472ca */ /* 0x000fd600000e0000 */
[----:B------:R-:W-:Y:S02]  /*1990*/  IMAD.U32 R3, RZ, RZ, UR5 ;  /* 0x00000005ff037e24 */ /* 0x000fe4000f8e00ff */
[----:B------:R-:W-:-:S03]  /*19a0*/  LEA R0, R0, UR4, 0x3 ;  /* 0x0000000400007c11 */ /* 0x000fc6000f8e18ff */
[----:B------:R-:W-:-:S04]  /*19b0*/  SHF.L.U32 R3, R3, 0x1f, RZ ;  /* 0x0000001f03037819 */ /* 0x000fc800000006ff */
[----:B------:R0:W1:Y:S01]  /*19c0*/  SYNCS.PHASECHK.TRANS64.TRYWAIT P1, [R0+URZ+0x38830], R3 ;  /* 0x03883003000075a7 */ /* 0x000062000802017f */
[----:B------:R-:W-:Y:S05]  /*19d0*/  @!P0 BRA `(.L_x_2206) ;  /* 0x0000000000048947 */ /* 0x000fea0003800000 */
[----:B------:R-:W-:Y:S01]  /*19e0*/  BPT.TRAP 0x1 ;  /* 0x000000040000795c */ /* 0x000fe20000300000 */
.L_x_2206:
[----:B-1----:R-:W-:Y:S05]  /*19f0*/  @P1 BRA `(.L_x_2207) ;  /* 0x0000000000081947 */ /* 0x002fea0003800000 */
[----:B------:R-:W1:Y:S02]  /*1a00*/  SYNCS.PHASECHK.TRANS64.TRYWAIT P1, [R0+URZ+0x38830], R3 ;  /* 0x03883003000075a7 */ /* 0x000e64000802017f */
[----:B-1----:R-:W-:Y:S05]  /*1a10*/  @!P1 BRA `(.L_x_2208) ;  /* 0x0000013800b09947 */ /* 0x002fea0003800000 */
.L_x_2207:
[----:B------:R-:W-:Y:S05]  /*1a20*/  WARPSYNC.ALL ;  /* 0x0000000000007948 */ /* 0x000fea0003800000 */
[----:B------:R-:W-:Y:S01]  /*1a30*/  R2UR UR4, R16 ;  /* 0x00000000100472ca */ /* 0x000fe200000e0000 */
[----:B------:R-:W-:Y:S01]  /*1a40*/  ULOP3.LUT UR5, UR37, 0x10000, URZ, 0xfc, !UPT ;  /* 0x0001000025057892 */ /* 0x000fe2000f8efc3f */
[----:B------:R-:W-:Y:S01]  /*1a50*/  WARPGROUP.ARRIVE ;  /* 0x00000000000079c5 */ /* 0x000fe20000000000 */
[----:B------:R-:W-:Y:S01]  /*1a60*/  UMOV UR17, 0x40000040 ;  /* 0x4000004000117882 */ /* 0x000fe20000000000 */
[----:B------:R-:W-:Y:S01]  /*1a70*/  UMOV UR19, 0x40000040 ;  /* 0x4000004000137882 */ /* 0x000fe20000000000 */
[----:B------:R-:W-:Y:S01]  /*1a80*/  UMOV UR9, UR17 ;  /* 0x0000001100097c82 */ /* 0x000fe20008000000 */
[----:B------:R-:W-:Y:S01]  /*1a90*/  UMOV UR11, 0x40000040 ;  /* 0x40000040000b7882 */ /* 0x000fe20000000000 */
[----:B------:R-:W-:Y:S01]  /*1aa0*/  UMOV UR13, UR17 ;  /* 0x00000011000d7c82 */ /* 0x000fe20008000000 */
[----:B------:R-:W-:Y:S01]  /*1ab0*/  UMOV UR16, UR5 ;  /* 0x0000000500107c82 */ /* 0x000fe20008000000 */
[----:B------:R-:W-:Y:S01]  /*1ac0*/  UMOV UR15, 0x40000040 ;  /* 0x40000040000f7882 */ /* 0x000fe20000000000 */
[----:B------:R-:W-:Y:S01]  /*1ad0*/  UMOV UR8, UR16 ;  /* 0x0000001000087c82 */ /* 0x000fe20008000000 */
[----:B------:R-:W-:Y:S01]  /*1ae0*/  UMOV UR12, UR16 ;  /* 0x00000010000c7c82 */ /* 0x000fe20008000000 */
[----:B------:R-:W-:Y:S01]  /*1af0*/  IMAD.U32 R14, RZ, RZ, UR16 ;  /* 0x00000010ff0e7e24 */ /* 0x000fe2000f8e00ff */
[----:B------:R-:W-:Y:S01]  /*1b00*/  UIADD3 UR4, UR4, 0x24400, URZ ;  /* 0x0002440004047890 */ /* 0x000fe2000fffe03f */
[----:B------:R-:W-:Y:S01]  /*1b10*/  IMAD.U32 R15, RZ, RZ, UR17 ;  /* 0x00000011ff0f7e24 */ /* 0x000fe2000f8e00ff */
[----:B------:R-:W-:Y:S01]  /*1b20*/  UMOV UR23, 0x40000040 ;  /* 0x4000004000177882 */ /* 0x000fe20000000000 */
[----:B------:R-:W-:Y:S01]  /*1b30*/  UMOV UR27, 0x40000040 ;  /* 0x40000040001b7882 */ /* 0x000fe20000000000 */
[----:B------:R-:W-:Y:S01]  /*1b40*/  USHF.R.U32.HI UR4, URZ, 0x4, UR4 ;  /* 0x000000043f047899 */ /* 0x000fe20008011604 */
[----:B------:R-:W-:Y:S01]  /*1b50*/  MOV R4, UR39 ;  /* 0x0000002700047c02 */ /* 0x000fe20008000f00 */
[----:B------:R-:W-:Y:S01]  /*1b60*/  UMOV UR31, 0x40000040 ;  /* 0x40000040001f7882 */ /* 0x000fe20000000000 */
[----:B------:R-:W-:Y:S01]  /*1b70*/  UMOV UR35, 0x40000040 ;  /* 0x4000004000237882 */ /* 0x000fe20000000000 */
[----:B------:R-:W-:Y:S01]  /*1b80*/  ULOP3.LUT UR4, UR4, 0x3fff, URZ, 0xc0, !UPT ;  /* 0x00003fff04047892 */ /* 0x000fe2000f8ec03f */
[----:B------:R-:W-:Y:S01]  /*1b90*/  MOV R5, UR38 ;  /* 0x0000002600057c02 */ /* 0x000fe20008000f00 */
[----:B------:R-:W-:Y:S01]  /*1ba0*/  UMOV UR43, 0x40000040 ;  /* 0x40000040002b7882 */ /* 0x000fe20000000000 */
[----:B------:R-:W-:Y:S01]  /*1bb0*/  UMOV UR47, 0x40000040 ;  /* 0x40000040002f7882 */ /* 0x000fe20000000000 */
[----:B------:R-:W-:Y:S01]  /*1bc0*/  ULOP3.LUT UR6, UR4, 0x10000, URZ, 0xfc, !UPT ;  /* 0x0001000004067892 */ /* 0x000fe2000f8efc3f */
[----:B------:R-:W-:Y:S01]  /*1bd0*/  MOV R18, UR36 ;  /* 0x0000002400127c02 */ /* 0x000fe20008000f00 */
[----:B------:R-:W-:Y:S01]  /*1be0*/  UMOV UR51, 0x40000040 ;  /* 0x4000004000337882 */ /* 0x000fe20000000000 */
[----:B------:R-:W-:Y:S01]  /*1bf0*/  UMOV UR55, 0x40000040 ;  /* 0x4000004000377882 */ /* 0x000fe20000000000 */
[----:B------:R-:W-:-:S02]  /*1c00*/  UIMAD UR4, UR36, 0xa00, UR6 ;  /* 0x00000a00240478a4 */ /* 0x000fc4000f8e0206 */
[----:B------:R-:W-:Y:S01]  /*1c10*/  IMAD.U32 R19, RZ, RZ, UR6 ;  /* 0x00000006ff137e24 */ /* 0x000fe2000f8e00ff */
[----:B------:R-:W-:Y:S01]  /*1c20*/  UMOV UR59, 0x40000040 ;  /* 0x40000040003b7882 */ /* 0x000fe20000000000 */
[----:B------:R-:W-:Y:S02]  /*1c30*/  UIADD3 UR10, UR4, 0x80, URZ ;  /* 0x00000080040a7890 */ /* 0x000fe4000fffe03f */
[----:B------:R-:W-:Y:S02]  /*1c40*/  UIADD3 UR14, UR4, 0x100, URZ ;  /* 0x00000100040e7890 */ /* 0x000fe4000fffe03f */
[----:B------:R-:W-:Y:S01]  /*1c50*/  UMOV UR18, UR4 ;  /* 0x0000000400127c82 */ /* 0x000fe20008000000 */
[----:B------:R-:W-:Y:S01]  /*1c60*/  UIADD3 UR6, UR4, 0x180, URZ ;  /* 0x0000018004067890 */ /* 0x000fe2000fffe03f */
[----:B------:R-:W-:Y:S01]  /*1c70*/  HGMMA.64x16x16.F32.BF16 R56, gdesc[UR16], RZ, !UPT, gsb0 ;  /* 0x00200000103879f0 */ /* 0x000fe2000c0018ff */
[----:B------:R-:W-:Y:S01]  /*1c80*/  UIADD3 UR7, UR4, 0x200, URZ ;  /* 0x0000020004077890 */ /* 0x000fe2000fffe03f */
[----:B------:R-:W-:Y:S01]  /*1c90*/  UMOV UR19, 0x40000040 ;  /* 0x4000004000137882 */ /* 0x000fe20000000000 */
[----:B------:R-:W-:-:S02]  /*1ca0*/  UIADD3 UR22, UR4, 0x384, URZ ;  /* 0x0000038404167890 */ /* 0x000fc4000fffe03f */
[----:B------:R-:W-:Y:S02]  /*1cb0*/  UIADD3 UR26, UR4, 0x386, URZ ;  /* 0x00000386041a7890 */ /* 0x000fe4000fffe03f */
[----:B------:R-:W-:Y:S02]  /*1cc0*/  UIADD3 UR30, UR4, 0x600, URZ ;  /* 0x00000600041e7890 */ /* 0x000fe4000fffe03f */
[----:B------:R-:W-:Y:S02]  /*1cd0*/  UIADD3 UR34, UR4, 0x602, URZ ;  /* 0x0000060204227890 */ /* 0x000fe4000fffe03f */
[----:B------:R-:W-:Y:S02]  /*1ce0*/  UIADD3 UR42, UR4, 0x584, URZ ;  /* 0x00000584042a7890 */ /* 0x000fe4000fffe03f */
[----:B------:R-:W-:Y:S02]  /*1cf0*/  UIADD3 UR46, UR4, 0x586, URZ ;  /* 0x00000586042e7890 */ /* 0x000fe4000fffe03f */
[----:B------:R-:W-:-:S02]  /*1d00*/  UIADD3 UR50, UR4, 0x800, URZ ;  /* 0x0000080004327890 */ /* 0x000fc4000fffe03f */
[----:B------:R-:W-:Y:S02]  /*1d10*/  UIADD3 UR54, UR4, 0x802, URZ ;  /* 0x0000080204367890 */ /* 0x000fe4000fffe03f */
        /* <DEDUP_REMOVED lines=177> */
[----:B------:R-:W-:Y:S02]  /*2830*/  MOV R2, UR13 ;  /* 0x0000000d00027c02 */ /* 0x000fe40008000f00 */
[----:B01----:R-:W-:Y:S01]  /*2840*/  MOV R3, UR12 ;  /* 0x0000000c00037c02 */ /* 0x003fe20008000f00 */
        /* <DEDUP_REMOVED lines=272> */
[----:B------:R-:W-:Y:S01]  /*3950*/  MOV R6, UR12 ;  /* 0x0000000c00067c02 */ /* 0x000fe20008000f00 */
        /* <DEDUP_REMOVED lines=35> */
[----:B------:R-:W-:-:S07]  /*3b90*/  UIADD3 UR6, UR4, 0x786, URZ ;  /* 0x0000078604067890 */ /* 0x000fce000fffe03f */
[----:B------:R-:W-:Y:S01]  /*3ba0*/  UMOV UR14, UR6 ;  /* 0x00000006000e7c82 */ /* 0x000fe20008000000 */
[----:B------:R-:W-:Y:S01]  /*3bb0*/  UIADD3 UR6, UR4, 0x906, URZ ;  /* 0x0000090604067890 */ /* 0x000fe2000fffe03f */
[----:B------:R-:W-:Y:S02]  /*3bc0*/  WARPGROUP.DEPBAR.LE gsb0, 0x0 ;  /* 0x00008000000079c5 */ /* 0x000fe40000010000 */
[----:B------:R-:W-:-:S06]  /*3bd0*/  WARPGROUP.ARRIVE ;  /* 0x00000000000079c5 */ /* 0x000fcc0000000000 */
[----:B------:R-:W-:Y:S01]  /*3be0*/  HGMMA.64x16x16.F32.BF16 R32, gdesc[UR52], R32, gsb0 ;  /* 0x00200000342079f0 */ /* 0x000fe20008001820 */
[----:B------:R-:W-:Y:S01]  /*3bf0*/  UMOV UR54, UR7 ;  /* 0x0000000700367c82 */ /* 0x000fe20008000000 */
[----:B------:R-:W-:Y:S01]  /*3c00*/  UMOV UR55, 0x40000040 ;  /* 0x4000004000377882 */ /* 0x000fe20000000000 */
        /* <DEDUP_REMOVED lines=35> */
.L_x_2209:
[----:B------:R-:W-:Y:S01]  /*3e40*/  R2UR UR4, R212 ;  /* 0x00000000d40472ca */ /* 0x000fe200000e0000 */
[----:B------:R-:W-:Y:S01]  /*3e50*/  ULDC UR10, c[0x0][0x2f0] ;  /* 0x0000bc00000a7ab9 */ /* 0x000fe20000000800 */
[----:B------:R-:W-:Y:S01]  /*3e60*/  R2UR UR7, R213 ;  /* 0x00000000d50772ca */ /* 0x000fe200000e0000 */
[----:B------:R-:W-:Y:S01]  /*3e70*/  IMAD.U32 R4, RZ, RZ, UR10 ;  /* 0x0000000aff047e24 */ /* 0x000fe2000f8e00ff */
[----:B------:R-:W-:Y:S01]  /*3e80*/  R2UR UR18, R23 ;  /* 0x00000000171272ca */ /* 0x000fe200000e0000 */
[----:B------:R-:W-:Y:S01]  /*3e90*/  ULDC UR14, c[0x0][0x288] ;  /* 0x0000a200000e7ab9 */ /* 0x000fe20000000800 */
[----:B------:R-:W-:Y:S02]  /*3ea0*/  CS2R R150, SRZ ;  /* 0x0000000000967805 */ /* 0x000fe4000001ff00 */
[----:B------:R-:W-:Y:S02]  /*3eb0*/  CS2R R148, SRZ ;  /* 0x0000000000947805 */ /* 0x000fe4000001ff00 */
[----:B------:R-:W-:-:S02]  /*3ec0*/  CS2R R146, SRZ ;  /* 0x0000000000927805 */ /* 0x000fc4000001ff00 */
[----:B------:R-:W-:Y:S02]  /*3ed0*/  CS2R R144, SRZ ;  /* 0x0000000000907805 */ /* 0x000fe4000001ff00 */
[----:B------:R-:W-:Y:S02]  /*3ee0*/  CS2R R142, SRZ ;  /* 0x00000000008e7805 */ /* 0x000fe4000001ff00 */
[----:B------:R-:W-:Y:S02]  /*3ef0*/  CS2R R140, SRZ ;  /* 0x00000000008c7805 */ /* 0x000fe4000001ff00 */
[----:B------:R-:W-:Y:S01]  /*3f00*/  CS2R R138, SRZ ;  /* 0x00000000008a7805 */ /* 0x000fe2000001ff00 */
[----:B------:R-:W-:Y:S01]  /*3f10*/  UISETP.NE.AND UP0, UPT, UR4, URZ, UPT ;  /* 0x0000003f0400728c */ /* 0x000fe2000bf05270 */
[----:B------:R-:W-:Y:S01]  /*3f20*/  CS2R R136, SRZ ;  /* 0x0000000000887805 */ /* 0x000fe2000001ff00 */
[----:B------:R-:W-:Y:S01]  /*3f30*/  VIADD R2, R215, UR7 ;  /* 0x00000007d7027c36 */ /* 0x000fe20008000000 */
[----:B------:R-:W-:Y:S01]  /*3f40*/  UMOV UR11, UR7 ;  /* 0x00000007000b7c82 */ /* 0x000fe20008000000 */
[----:B------:R-:W-:-:S02]  /*3f50*/  CS2R R134, SRZ ;  /* 0x0000000000867805 */ /* 0x000fc4000001ff00 */
[----:B------:R-:W-:Y:S02]  /*3f60*/  CS2R R132, SRZ ;  /* 0x0000000000847805 */ /* 0x000fe4000001ff00 */
[----:B------:R-:W-:Y:S02]  /*3f70*/  PLOP3.LUT P1, PT, PT, PT, UP0, 0x80, 0x0 ;  /* 0x000000000000781c */ /* 0x000fe40003f2f008 */
[----:B------:R-:W-:Y:S02]  /*3f80*/  CS2R R130, SRZ ;  /* 0x0000000000827805 */ /* 0x000fe4000001ff00 */
[----:B------:R-:W-:Y:S02]  /*3f90*/  PLOP3.LUT P2, PT, PT, PT, UP0, 0x80, 0x0 ;  /* 0x000000000000781c */ /* 0x000fe40003f4f008 */
[----:B------:R-:W-:Y:S02]  /*3fa0*/  CS2R R128, SRZ ;  /* 0x0000000000807805 */ /* 0x000fe4000001ff00 */
[----:B------:R-:W-:Y:S01]  /*3fb0*/  CS2R R126, SRZ ;  /* 0x00000000007e7805 */ /* 0x000fe2000001ff00 */
[----:B------:R-:W-:Y:S01]  /*3fc0*/  @UP0 ULDC UR4, c[0x0][0x44c] ;  /* 0x0001130000040ab9 */ /* 0x000fe20000000800 */
[----:B------:R-:W-:Y:S01]  /*3fd0*/  @UP0 ULDC UR6, c[0x0][0x44c] ;  /* 0x0001130000060ab9 */ /* 0x000fe20000000800 */
[----:B------:R-:W-:Y:S01]  /*3fe0*/  @UP0 ULDC UR15, c[0x0][0x450] ;  /* 0x00011400000f0ab9 */ /* 0x000fe20000000800 */
[----:B------:R-:W-:Y:S01]  /*3ff0*/  UIMAD.WIDE.U32 UR6, UR7, UR6, URZ ;  /* 0x00000006070672a5 */ /* 0x000fe2000f8e003f */
[----:B------:R-:W-:-:S02]  /*4000*/  CS2R R124, SRZ ;  /* 0x00000000007c7805 */ /* 0x000fc4000001ff00 */
[----:B------:R-:W-:Y:S02]  /*4010*/  CS2R R122, SRZ ;  /* 0x00000000007a7805 */ /* 0x000fe4000001ff00 */
[----:B------:R-:W-:Y:S01]  /*4020*/  CS2R R120, SRZ ;  /* 0x0000000000787805 */ /* 0x000fe2000001ff00 */
[----:B------:R-:W-:Y:S01]  /*4030*/  @UP0 USHF.R.U32.HI UR11, URZ, UR15, UR7 ;  /* 0x0000000f3f0b0299 */ /* 0x000fe20008011607 */
[----:B------:R-:W-:Y:S01]  /*4040*/  @P1 IMAD.HI.U32 R3, R2, UR4, RZ ;  /* 0x0000000402031c27 */ /* 0x000fe2000f8e00ff */
[----:B------:R-:W-:Y:S01]  /*4050*/  @UP0 ULDC UR4, c[0x0][0x450] ;  /* 0x0001140000040ab9 */ /* 0x000fe20000000800 */
[----:B------:R-:W-:Y:S02]  /*4060*/  CS2R R118, SRZ ;  /* 0x0000000000767805 */ /* 0x000fe4000001ff00 */
[----:B------:R-:W-:Y:S02]  /*4070*/  CS2R R116, SRZ ;  /* 0x0000000000747805 */ /* 0x000fe4000001ff00 */
[----:B------:R-:W-:-:S02]  /*4080*/  CS2R R114, SRZ ;  /* 0x0000000000727805 */ /* 0x000fc4000001ff00 */
[----:B------:R-:W-:Y:S01]  /*4090*/  @P2 SHF.R.U32.HI R2, RZ, UR4, R3 ;  /* 0x00000004ff022c19 */ /* 0x000fe20008011603 */
[----:B------:R-:W-:Y:S01]  /*40a0*/  UIMAD UR4, UR60, -0x50, URZ ;  /* 0xffffffb03c0478a4 */ /* 0x000fe2000f8e023f */
[----:B------:R-:W-:Y:S01]  /*40b0*/  CS2R R112, SRZ ;  /* 0x0000000000707805 */ /* 0x000fe2000001ff00 */
[----:B------:R-:W-:Y:S01]  /*40c0*/  UIADD3 UR60, UR60, -0x2, URZ ;  /* 0xfffffffe3c3c7890 */ /* 0x000fe2000fffe03f */
[----:B------:R-:W-:Y:S01]  /*40d0*/  CS2R R110, SRZ ;  /* 0x00000000006e7805 */ /* 0x000fe2000001ff00 */
[----:B------:R-:W0:Y:S01]  /*40e0*/  SHFL.IDX PT, R5, R2, 0x1, 0x1c1f ;  /* 0x003c1f0002057f89 */ /* 0x000e2200000e0000 */
[----:B------:R-:W-:Y:S01]  /*40f0*/  UIADD3 UR5, UR4, 0x51, URZ ;  /* 0x0000005104057890 */ /* 0x000fe2000fffe03f */
[----:B------:R-:W-:Y:S01]  /*4100*/  CS2R R108, SRZ ;  /* 0x00000000006c7805 */ /* 0x000fe2000001ff00 */
[----:B------:R-:W-:Y:S01]  /*4110*/  UIMAD UR4, UR18, UR10, UR4 ;  /* 0x0000000a120472a4 */ /* 0x000fe2000f8e0204 */
[----:B------:R-:W1:Y:S01]  /*4120*/  SHFL.IDX PT, R2, R2, RZ, 0x1c1f ;  /* 0x001c1fff02027589 */ /* 0x000e6200000e0000 */
[----:B------:R-:W-:Y:S01]  /*4130*/  UIMAD UR10, UR18, UR10, -UR14 ;  /* 0x0000000a120a72a4 */ /* 0x000fe2000f8e0a0e */
[----:B------:R-:W-:Y:S01]  /*4140*/  CS2R R106, SRZ ;  /* 0x00000000006a7805 */ /* 0x000fe2000001ff00 */
[----:B------:R-:W-:Y:S01]  /*4150*/  IMAD.U32 R3, RZ, RZ, UR5 ;  /* 0x00000005ff037e24 */ /* 0x000fe2000f8e00ff */
[----:B------:R-:W-:Y:S01]  /*4160*/  UIADD3 UR4, UR4, 0x50, URZ ;  /* 0x0000005004047890 */ /* 0x000fe2000fffe03f */
[----:B------:R-:W-:Y:S01]  /*4170*/  CS2R R104, SRZ ;  /* 0x0000000000687805 */ /* 0x000fe2000001ff00 */
[----:B------:R-:W-:Y:S01]  /*4180*/  ULDC UR5, c[0x0][0x988] ;  /* 0x0002620000057ab9 */ /* 0x000fe20000000800 */
[----:B------:R-:W-:Y:S01]  /*4190*/  IMAD R3, R214, -0x2, R3 ;  /* 0xfffffffed6037824 */ /* 0x000fe200078e0203 */
[----:B------:R-:W-:Y:S01]  /*41a0*/  UIADD3 UR6, UR10, UR11, URZ ;  /* 0x0000000b0a067290 */ /* 0x000fe2000fffe03f */
[----:B------:R-:W-:Y:S01]  /*41b0*/  CS2R R102, SRZ ;  /* 0x0000000000667805 */ /* 0x000fe2000001ff00 */
[----:B------:R-:W-:Y:S01]  /*41c0*/  IMAD.U32 R21, RZ, RZ, UR4 ;  /* 0x00000004ff157e24 */ /* 0x000fe2000f8e00ff */
[----:B------:R-:W-:Y:S01]  /*41d0*/  R2UR UR4, R0 ;  /* 0x00000000000472ca */ /* 0x000fe200000e0000 */
[----:B------:R-:W-:Y:S01]  /*41e0*/  IMAD R4, R4, UR18, R3 ;  /* 0x0000001204047c24 */ /* 0x000fe2000f8e0203 */
[----:B------:R-:W-:Y:S01]  /*41f0*/  UIMAD.WIDE UR6, UR6, 0x66666667, URZ ;  /* 0x66666667060678a5 */ /* 0x000fe2000f8e023f */
[----:B------:R-:W-:Y:S01]  /*4200*/  IMAD R3, R214, -0x2, R21 ;  /* 0xfffffffed6037824 */ /* 0x000fe200078e0215 */
[----:B------:R-:W2:Y:S01]  /*4210*/  S2UR UR18, SR_CgaCtaId ;  /* 0x00000000001279c3 */ /* 0x000ea20000008800 */
[----:B------:R-:W-:Y:S01]  /*4220*/  CS2R R100, SRZ ;  /* 0x0000000000647805 */ /* 0x000fe2000001ff00 */
[----:B------:R-:W-:Y:S01]  /*4230*/  USHF.R.U32.HI UR6, URZ, 0x1f, UR7 ;  /* 0x0000001f3f067899 */ /* 0x000fe20008011607 */
[----:B------:R-:W-:-:S02]  /*4240*/  CS2R R98, SRZ ;  /* 0x0000000000627805 */ /* 0x000fc4000001ff00 */
[----:B------:R-:W-:Y:S02]  /*4250*/  CS2R R96, SRZ ;  /* 0x0000000000607805 */ /* 0x000fe4000001ff00 */
[----:B0-----:R-:W-:Y:S01]  /*4260*/  IADD3 R18, R5, -UR14, R4 ;  /* 0x8000000e05127c10 */ /* 0x001fe2000fffe004 */
[----:B------:R-:W-:Y:S01]  /*4270*/  VIADD R4, R4, -UR14 ;  /* 0x8000000e04047c36 */ /* 0x000fe20008000000 */
[----:B------:R-:W-:Y:S01]  /*4280*/  ULEA.HI.SX32 UR6, UR7, UR6, 0x1b ;  /* 0x0000000607067291 */ /* 0x000fe2000f8fda3f */
[----:B------:R-:W-:Y:S02]  /*4290*/  CS2R R94, SRZ ;  /* 0x00000000005e7805 */ /* 0x000fe4000001ff00 */
[----:B------:R-:W-:Y:S01]  /*42a0*/  VIMNMX R18, R3, R18, PT ;  /* 0x0000001203127248 */ /* 0x000fe20003fe0100 */
[----:B------:R-:W-:Y:S01]  /*42b0*/  UIADD3 UR4, UR4, 0x38840, URZ ;  /* 0x0003884004047890 */ /* 0x000fe2000fffe03f */
[----:B-1----:R-:W-:Y:S01]  /*42c0*/  VIADDMNMX R4, R2, R4, R3, PT ;  /* 0x0000000402047246 */ /* 0x002fe20003800103 */
[----:B------:R-:W-:Y:S01]  /*42d0*/  UISETP.LT.AND UP0, UPT, URZ, UR6, UPT ;  /* 0x000000063f00728c */ /* 0x000fe2000bf01270 */
[----:B------:R-:W-:-:S02]  /*42e0*/  ISETP.GT.AND P1, PT, R18, RZ, PT ;  /* 0x000000ff1200720c */ /* 0x000fc40003f24270 */
[----:B------:R-:W-:Y:S02]  /*42f0*/  CS2R R92, SRZ ;  /* 0x00000000005c7805 */ /* 0x000fe4000001ff00 */
[C---:B------:R-:W-:Y:S01]  /*4300*/  ISETP.GT.AND P2, PT, R18.reuse, 0x1, PT ;  /* 0x000000011200780c */ /* 0x040fe20003f44270 */
[----:B------:R-:W-:Y:S01]  /*4310*/  USEL UR10, URZ, UR6, !UP0 ;  /* 0x000000063f0a7287 */ /* 0x000fe2000c000000 */
[----:B------:R-:W-:Y:S02]  /*4320*/  ISETP.GT.AND P3, PT, R18, 0x8, PT ;  /* 0x000000081200780c */ /* 0x000fe40003f64270 */
[----:B------:R-:W-:Y:S02]  /*4330*/  CS2R R90, SRZ ;  /* 0x00000000005a7805 */ /* 0x000fe4000001ff00 */
[----:B------:R-:W-:Y:S01]  /*4340*/  FSEL R58, R58, -INF , P1 ;  /* 0xff8000003a3a7808 */ /* 0x000fe20000800000 */
[----:B------:R-:W-:Y:S01]  /*4350*/  UISETP.GE.AND UP0, UPT, UR60, UR10, UPT ;  /* 0x0000000a3c00728c */ /* 0x000fe2000bf06270 */
[----:B------:R-:W-:-:S02]  /*4360*/  FSEL R59, R59, -INF , P2 ;  /* 0xff8000003b3b7808 */ /* 0x000fc40001000000 */
[----:B------:R-:W-:Y:S02]  /*4370*/  CS2R R88, SRZ ;  /* 0x0000000000587805 */ /* 0x000fe4000001ff00 */
[----:B------:R-:W-:Y:S01]  /*4380*/  ISETP.GT.AND P1, PT, R18, 0x9, PT ;  /* 0x000000091200780c */ /* 0x000fe20003f24270 */
[----:B--2---:R-:W-:Y:S01]  /*4390*/  UPRMT UR4, UR18, 0x654, UR4 ;  /* 0x0000065412047896 */ /* 0x004fe20008000004 */
[----:B------:R-:W-:Y:S02]  /*43a0*/  FSEL R62, R62, -INF , P3 ;  /* 0xff8000003e3e7808 */ /* 0x000fe40001800000 */
[----:B------:R-:W-:Y:S02]  /*43b0*/  CS2R R86, SRZ ;  /* 0x0000000000567805 */ /* 0x000fe4000001ff00 */
[----:B------:R-:W-:Y:S02]  /*43c0*/  FMNMX.FTZ R5, R58, R59, !PT ;  /* 0x0000003b3a057209 */ /* 0x000fe40007810000 */
[----:B------:R-:W-:-:S02]  /*43d0*/  CS2R R84, SRZ ;  /* 0x0000000000547805 */ /* 0x000fc4000001ff00 */
[----:B------:R-:W-:Y:S02]  /*43e0*/  ISETP.GT.AND P2, PT, R18, 0x10, PT ;  /* 0x000000101200780c */ /* 0x000fe40003f44270 */
[----:B------:R-:W-:Y:S02]  /*43f0*/  CS2R R82, SRZ ;  /* 0x0000000000527805 */ /* 0x000fe4000001ff00 */
[----:B------:R-:W-:Y:S02]  /*4400*/  FSEL R63, R63, -INF , P1 ;  /* 0xff8000003f3f7808 */ /* 0x000fe40000800000 */
[----:B------:R-:W-:Y:S02]  /*4410*/  CS2R R80, SRZ ;  /* 0x0000000000507805 */ /* 0x000fe4000001ff00 */
[----:B------:R-:W-:Y:S01]  /*4420*/  FMNMX.FTZ R20, R62, R5, !PT ;  /* 0x000000053e147209 */ /* 0x000fe20007810000 */
[----:B------:R-:W-:Y:S01]  /*4430*/  SYNCS.ARRIVE.TRANS64.RED.A1T0 RZ, [UR4], RZ ;  /* 0x000000ffffff79a7 */ /* 0x000fe20008100404 */
[----:B------:R-:W-:-:S02]  /*4440*/  ISETP.GT.AND P1, PT, R18, 0x11, PT ;  /* 0x000000111200780c */ /* 0x000fc40003f24270 */
[----:B------:R-:W-:Y:S02]  /*4450*/  CS2R R78, SRZ ;  /* 0x00000000004e7805 */ /* 0x000fe4000001ff00 */
[----:B------:R-:W-:Y:S02]  /*4460*/  FSEL R50, R50, -INF , P2 ;  /* 0xff80000032327808 */ /* 0x000fe40001000000 */
[----:B------:R-:W-:Y:S02]  /*4470*/  CS2R R76, SRZ ;  /* 0x00000000004c7805 */ /* 0x000fe4000001ff00 */
[----:B------:R-:W-:Y:S02]  /*4480*/  FMNMX.FTZ R5, R63, R20, !PT ;  /* 0x000000143f057209 */ /* 0x000fe40007810000 */
[----:B------:R-:W-:Y:S02]  /*4490*/  CS2R R74, SRZ ;  /* 0x00000000004a7805 */ /* 0x000fe4000001ff00 */
        /* <DEDUP_REMOVED lines=9> */
[----:B------:R-:W-:Y:S02]  /*4530*/  FMNMX.FTZ R5, R51, R20, !PT ;  /* 0x0000001433057209 */ /* 0x000fe40007810000 */
[----:B------:R-:W-:Y:S02]  /*4540*/  ISETP.GT.AND P2, PT, R18, 0x20, PT ;  /* 0x000000201200780c */ /* 0x000fe40003f44270 */
[----:B------:R-:W-:Y:S02]  /*4550*/  FSEL R55, R55, -INF , P1 ;  /* 0xff80000037377808 */ /* 0x000fe40000800000 */
[----:B------:R-:W-:-:S02]  /*4560*/  FMNMX.FTZ R20, R54, R5, !PT ;  /* 0x0000000536147209 */ /* 0x000fc40007810000 */
[----:B------:R-:W-:Y:S02]  /*4570*/  ISETP.GT.AND P1, PT, R18, 0x21, PT ;  /* 0x000000211200780c */ /* 0x000fe40003f24270 */
        /* <DEDUP_REMOVED lines=32> */
[----:B------:R-:W-:Y:S02]  /*4780*/  FSEL R31, R31, -INF , P1 ;  /* 0xff8000001f1f7808 */ /* 0x000fe40000800000 */
[----:B------:R-:W-:Y:S02]  /*4790*/  FMNMX.FTZ R18, R30, R5, !PT ;  /* 0x000000051e127209 */ /* 0x000fe40007810000 */
[----:B------:R-:W-:-:S02]  /*47a0*/  ISETP.GT.AND P1, PT, R4, RZ, PT ;  /* 0x000000ff0400720c */ /* 0x000fc40003f24270 */
[----:B------:R-:W-:Y:S02]  /*47b0*/  FMNMX.FTZ R18, R31, R18, !PT ;  /* 0x000000121f127209 */ /* 0x000fe40007810000 */
[C---:B------:R-:W-:Y:S02]  /*47c0*/  ISETP.GT.AND P2, PT, R4.reuse, 0x1, PT ;  /* 0x000000010400780c */ /* 0x040fe40003f44270 */
[----:B------:R-:W-:Y:S01]  /*47d0*/  ISETP.GT.AND P3, PT, R4, 0x8, PT ;  /* 0x000000080400780c */ /* 0x000fe20003f64270 */
[----:B------:R-:W0:Y:S01]  /*47e0*/  SHFL.BFLY PT, R5, R18, 0x2, 0x1f ;  /* 0x0c401f0012057f89 */ /* 0x000e2200000e0000 */
[----:B------:R-:W-:Y:S02]  /*47f0*/  FSEL R56, R56, -INF , P1 ;  /* 0xff80000038387808 */ /* 0x000fe40000800000 */
[----:B------:R-:W-:Y:S02]  /*4800*/  FSEL R57, R57, -INF , P2 ;  /* 0xff80000039397808 */ /* 0x000fe40001000000 */
[----:B------:R-:W-:-:S02]  /*4810*/  ISETP.GT.AND P1, PT, R4, 0x9, PT ;  /* 0x000000090400780c */ /* 0x000fc40003f24270 */
[----:B------:R-:W-:Y:S02]  /*4820*/  FSEL R60, R60, -INF , P3 ;  /* 0xff8000003c3c7808 */ /* 0x000fe40001800000 */
[----:B------:R-:W-:Y:S02]  /*4830*/  FMNMX.FTZ R3, R56, R57, !PT ;  /* 0x0000003938037209 */ /* 0x000fe40007810000 */
[----:B------:R-:W-:Y:S02]  /*4840*/  FSEL R61, R61, -INF , P1 ;  /* 0xff8000003d3d7808 */ /* 0x000fe40000800000 */
[----:B------:R-:W-:Y:S02]  /*4850*/  ISETP.GT.AND P1, PT, R4, 0x10, PT ;  /* 0x000000100400780c */ /* 0x000fe40003f24270 */
[----:B------:R-:W-:Y:S02]  /*4860*/  FMNMX.FTZ R2, R60, R3, !PT ;  /* 0x000000033c027209 */ /* 0x000fe40007810000 */
[----:B------:R-:W-:-:S02]  /*4870*/  ISETP.GT.AND P2, PT, R4, 0x11, PT ;  /* 0x000000110400780c */ /* 0x000fc40003f44270 */
[----:B------:R-:W-:Y:S02]  /*4880*/  FSEL R48, R48, -INF , P1 ;  /* 0xff80000030307808 */ /* 0x000fe40000800000 */
[----:B------:R-:W-:Y:S02]  /*4890*/  FMNMX.FTZ R3, R61, R2, !PT ;  /* 0x000000023d037209 */ /* 0x000fe40007810000 */
[----:B------:R-:W-:Y:S02]  /*48a0*/  ISETP.GT.AND P1, PT, R4, 0x18, PT ;  /* 0x000000180400780c */ /* 0x000fe40003f24270 */
[----:B------:R-:W-:Y:S02]  /*48b0*/  FSEL R49, R49, -INF , P2 ;  /* 0xff80000031317808 */ /* 0x000fe40001000000 */
[----:B------:R-:W-:Y:S02]  /*48c0*/  FMNMX.FTZ R2, R48, R3, !PT ;  /* 0x0000000330027209 */ /* 0x000fe40007810000 */
[----:B0-----:R-:W-:-:S02]  /*48d0*/  FMNMX.FTZ R20, R18, R5, !PT ;  /* 0x0000000512147209 */ /* 0x001fc40007810000 */
[----:B------:R-:W-:Y:S02]  /*48e0*/  ISETP.GT.AND P3, PT, R4, 0x19, PT ;  /* 0x000000190400780c */ /* 0x000fe40003f64270 */
[----:B------:R-:W-:Y:S01]  /*48f0*/  FSEL R52, R52, -INF , P1 ;  /* 0xff80000034347808 */ /* 0x000fe20000800000 */
[----:B------:R-:W0:Y:S01]  /*4900*/  SHFL.BFLY PT, R21, R20, 0x1, 0x1f ;  /* 0x0c201f0014157f89 */ /* 0x000e2200000e0000 */
[----:B------:R-:W-:Y:S02]  /*4910*/  FMNMX.FTZ R5, R49, R2, !PT ;  /* 0x0000000231057209 */ /* 0x000fe40007810000 */
[----:B------:R-:W-:Y:S02]  /*4920*/  FSEL R53, R53, -INF , P3 ;  /* 0xff80000035357808 */ /* 0x000fe40001800000 */
[----:B------:R-:W-:Y:S02]  /*4930*/  ISETP.GT.AND P1, PT, R4, 0x20, PT ;  /* 0x000000200400780c */ /* 0x000fe40003f24270 */
        /* <DEDUP_REMOVED lines=36> */
[----:B0-----:R-:W-:-:S02]  /*4b80*/  FMNMX.FTZ R3, R20, R21, !PT ;  /* 0x0000001514037209 */ /* 0x001fc40007810000 */
[----:B------:R-:W-:Y:S02]  /*4b90*/  FMNMX.FTZ R2, R29, R2, !PT ;  /* 0x000000021d027209 */ /* 0x000fe40007810000 */
[C---:B------:R-:W-:Y:S01]  /*4ba0*/  FSETP.NEU.FTZ.AND P4, PT, R3.reuse, -INF , PT ;  /* 0xff8000000300780b */ /* 0x040fe20003f9d000 */
[----:B------:R-:W-:Y:S02]  /*4bb0*/  FMUL.FTZ R18, R3, UR5 ;  /* 0x0000000503127c20 */ /* 0x000fe40008410000 */
[----:B------:R-:W0:Y:S03]  /*4bc0*/  SHFL.BFLY PT, R5, R2, 0x2, 0x1f ;  /* 0x0c401f0002057f89 */ /* 0x000e2600000e0000 */
[----:B------:R-:W-:-:S05]  /*4bd0*/  FSEL R18, R18, RZ, P4 ;  /* 0x000000ff12127208 */ /* 0x000fca0002000000 */
        /* <DEDUP_REMOVED lines=16> */
[----:B0-----:R-:W-:Y:S01]  /*4ce0*/  FMNMX.FTZ R5, R2, R5, !PT ;  /* 0x0000000502057209 */ /* 0x001fe20007810000 */
[--C-:B------:R-:W-:Y:S01]  /*4cf0*/  FFMA.FTZ R38, R38, UR5, -R18.reuse ;  /* 0x0000000526267c23 */ /* 0x100fe20008010812 */
[--C-:B------:R-:W-:Y:S01]  /*4d00*/  FFMA.FTZ R39, R39, UR5, -R18.reuse ;  /* 0x0000000527277c23 */ /* 0x100fe20008010812 */
[--C-:B------:R-:W-:Y:S01]  /*4d10*/  FFMA.FTZ R26, R26, UR5, -R18.reuse ;  /* 0x000000051a1a7c23 */ /* 0x100fe20008010812 */
[--C-:B------:R-:W-:Y:S01]  /*4d20*/  FFMA.FTZ R27, R27, UR5, -R18.reuse ;  /* 0x000000051b1b7c23 */ /* 0x100fe20008010812 */
[----:B------:R-:W0:Y:S01]  /*4d30*/  SHFL.BFLY PT, R4, R5, 0x1, 0x1f ;  /* 0x0c201f0005047f89 */ /* 0x000e2200000e0000 */
[----:B------:R-:W2:Y:S01]  /*4d40*/  MUFU.EX2 R62, R62 ;  /* 0x0000003e003e7308 */ /* 0x000ea20000000800 */
[--C-:B------:R-:W-:Y:S01]  /*4d50*/  FFMA.FTZ R30, R30, UR5, -R18.reuse ;  /* 0x000000051e1e7c23 */ /* 0x100fe20008010812 */
[----:B------:R-:W-:-:S06]  /*4d60*/  FFMA.FTZ R18, R31, UR5, -R18 ;  /* 0x000000051f127c23 */ /* 0x000fcc0008010812 */
[----:B------:R-:W3:Y:S01]  /*4d70*/  MUFU.EX2 R63, R63 ;  /* 0x0000003f003f7308 */ /* 0x000ee20000000800 */
[----:B-1----:R-:W-:Y:S01]  /*4d80*/  FADD.FTZ R21, R58, R59 ;  /* 0x0000003b3a157221 */ /* 0x002fe20000010000 */
[----:B------:R-:W-:Y:S02]  /*4d90*/  F2FP.BF16.F32.PACK_AB R209, R59, R58 ;  /* 0x0000003a3bd1723e */ /* 0x000fe400000010ff */
[----:B------:R-:W-:-:S04]  /*4da0*/  CS2R R58, SRZ ;  /* 0x00000000003a7805 */ /* 0x000fc8000001ff00 */
[----:B------:R-:W-:Y:S01]  /*4db0*/  MUFU.EX2 R50, R50 ;  /* 0x0000003200327308 */ /* 0x000fe20000000800 */
[----:B--2---:R-:W-:Y:S01]  /*4dc0*/  FADD.FTZ R64, R62, R21 ;  /* 0x000000153e407221 */ /* 0x004fe20000010000 */
[----:B0-----:R-:W-:-:S06]  /*4dd0*/  FMNMX.FTZ R4, R5, R4, !PT ;  /* 0x0000000405047209 */ /* 0x001fcc0007810000 */
[----:B------:R-:W0:Y:S01]  /*4de0*/  MUFU.EX2 R51, R51 ;  /* 0x0000003300337308 */ /* 0x000e220000000800 */
[C---:B---3--:R-:W-:Y:S01]  /*4df0*/  FADD.FTZ R21, R63.reuse, R64 ;  /* 0x000000403f157221 */ /* 0x048fe20000010000 */
[----:B------:R-:W-:Y:S02]  /*4e00*/  F2FP.BF16.F32.PACK_AB R211, R63, R62 ;  /* 0x0000003e3fd3723e */ /* 0x000fe400000010ff */
[----:B------:R-:W-:Y:S01]  /*4e10*/  CS2R R64, SRZ ;  /* 0x0000000000407805 */ /* 0x000fe2000001ff00 */
[C---:B------:R-:W-:Y:S01]  /*4e20*/  FMUL.FTZ R2, R4.reuse, UR5 ;  /* 0x0000000504027c20 */ /* 0x040fe20008410000 */
[----:B------:R-:W-:Y:S02]  /*4e30*/  FSETP.NEU.FTZ.AND P1, PT, R4, -INF , PT ;  /* 0xff8000000400780b */ /* 0x000fe40003f3d000 */
[----:B------:R-:W-:Y:S01]  /*4e40*/  CS2R R62, SRZ ;  /* 0x00000000003e7805 */ /* 0x000fe2000001ff00 */
[----:B------:R-:W-:Y:S01]  /*4e50*/  MUFU.EX2 R54, R54 ;  /* 0x0000003600367308 */ /* 0x000fe20000000800 */
[----:B------:R-:W-:-:S02]  /*4e60*/  FSEL R2, R2, RZ, P1 ;  /* 0x000000ff02027208 */ /* 0x000fc40000800000 */
[----:B------:R-:W-:-:S03]  /*4e70*/  PLOP3.LUT P1, PT, PT, PT, UP0, 0x80, 0x0 ;  /* 0x000000000000781c */ /* 0x000fc60003f2f008 */
        /* <DEDUP_REMOVED lines=21> */
[----:B------:R-:W-:Y:S01]  /*4fd0*/  FFMA.FTZ R2, R29, UR5, -R2 ;  /* 0x000000051d027c23 */ /* 0x000fe20008010802 */
[----:B------:R-:W2:Y:S01]  /*4fe0*/  MUFU.EX2 R60, R60 ;  /* 0x0000003c003c7308 */ /* 0x000ea20000000800 */
[----:B0-----:R-:W-:-:S07]  /*4ff0*/  F2FP.BF16.F32.PACK_AB R205, R51, R50 ;  /* 0x0000003233cd723e */ /* 0x001fce00000010ff */
[----:B------:R-:W0:Y:S01]  /*5000*/  MUFU.EX2 R61, R61 ;  /* 0x0000003d003d7308 */ /* 0x000e220000000800 */
[----:B-1----:R-:W-:Y:S01]  /*5010*/  FADD.FTZ R5, R56, R57 ;  /* 0x0000003938057221 */ /* 0x002fe20000010000 */
[----:B------:R-:W-:Y:S02]  /*5020*/  F2FP.BF16.F32.PACK_AB R208, R57, R56 ;  /* 0x0000003839d0723e */ /* 0x000fe400000010ff */
[----:B------:R-:W-:-:S04]  /*5030*/  CS2R R56, SRZ ;  /* 0x0000000000387805 */ /* 0x000fc8000001ff00 */
[----:B------:R-:W1:Y:S01]  /*5040*/  MUFU.EX2 R48, R48 ;  /* 0x0000003000307308 */ /* 0x000e620000000800 */
[----:B--2---:R-:W-:-:S07]  /*5050*/  FADD.FTZ R20, R60, R5 ;  /* 0x000000053c147221 */ /* 0x004fce0000010000 */
[----:B------:R-:W2:Y:S01]  /*5060*/  MUFU.EX2 R49, R49 ;  /* 0x0000003100317308 */ /* 0x000ea20000000800 */
[C---:B0-----:R-:W-:Y:S01]  /*5070*/  FADD.FTZ R5, R61.reuse, R20 ;  /* 0x000000143d057221 */ /* 0x041fe20000010000 */
[----:B------:R-:W-:Y:S01]  /*5080*/  FADD.FTZ R20, R50, R21 ;  /* 0x0000001532147221 */ /* 0x000fe20000010000 */
[----:B------:R-:W-:Y:S02]  /*5090*/  F2FP.BF16.F32.PACK_AB R210, R61, R60 ;  /* 0x0000003c3dd2723e */ /* 0x000fe400000010ff */
[----:B------:R-:W-:Y:S01]  /*50a0*/  CS2R R60, SRZ ;  /* 0x00000000003c7805 */ /* 0x000fe2000001ff00 */
[----:B------:R-:W-:Y:S01]  /*50b0*/  FADD.FTZ R21, R51, R20 ;  /* 0x0000001433157221 */ /* 0x000fe20000010000 */
[----:B------:R-:W-:Y:S01]  /*50c0*/  CS2R R50, SRZ ;  /* 0x0000000000327805 */ /* 0x000fe2000001ff00 */
[----:B------:R-:W0:Y:S01]  /*50d0*/  MUFU.EX2 R52, R52 ;  /* 0x0000003400347308 */ /* 0x000e220000000800 */
[----:B-1----:R-:W-:Y:S01]  /*50e0*/  FADD.FTZ R0, R48, R5 ;  /* 0x0000000530007221 */ /* 0x002fe20000010000 */
[----:B------:R-:W-:-:S06]  /*50f0*/  FADD.FTZ R20, R54, R21 ;  /* 0x0000001536147221 */ /* 0x000fcc0000010000 */
[----:B------:R-:W1:Y:S01]  /*5100*/  MUFU.EX2 R53, R53 ;  /* 0x0000003500357308 */ /* 0x000e620000000800 */
[C---:B--2---:R-:W-:Y:S01]  /*5110*/  FADD.FTZ R5, R49.reuse, R0 ;  /* 0x0000000031057221 */ /* 0x044fe20000010000 */
[----:B------:R-:W-:Y:S02]  /*5120*/  F2FP.BF16.F32.PACK_AB R204, R49, R48 ;  /* 0x0000003031cc723e */ /* 0x000fe400000010ff */
[----:B------:R-:W-:-:S04]  /*5130*/  CS2R R48, SRZ ;  /* 0x0000000000307805 */ /* 0x000fc8000001ff00 */
[----:B------:R-:W2:Y:S01]  /*5140*/  MUFU.EX2 R55, R55 ;  /* 0x0000003700377308 */ /* 0x000ea20000000800 */
[----:B0-----:R-:W-:-:S07]  /*5150*/  FADD.FTZ R0, R52, R5 ;  /* 0x0000000534007221 */ /* 0x001fce0000010000 */
[----:B------:R-:W0:Y:S01]  /*5160*/  MUFU.EX2 R40, R40 ;  /* 0x0000002800287308 */ /* 0x000e220000000800 */
[C---:B-1----:R-:W-:Y:S01]  /*5170*/  FADD.FTZ R5, R53.reuse, R0 ;  /* 0x0000000035057221 */ /* 0x042fe20000010000 */
[----:B------:R-:W-:Y:S02]  /*5180*/  F2FP.BF16.F32.PACK_AB R206, R53, R52 ;  /* 0x0000003435ce723e */ /* 0x000fe400000010ff */
[----:B------:R-:W-:-:S04]  /*5190*/  CS2R R52, SRZ ;  /* 0x0000000000347805 */ /* 0x000fc8000001ff00 */
[----:B------:R-:W1:Y:S01]  /*51a0*/  MUFU.EX2 R42, R42 ;  /* 0x0000002a002a7308 */ /* 0x000e620000000800 */
[C---:B--2---:R-:W-:Y:S01]  /*51b0*/  FADD.FTZ R21, R55.reuse, R20 ;  /* 0x0000001437157221 */ /* 0x044fe20000010000 */
[----:B------:R-:W-:Y:S02]  /*51c0*/  F2FP.BF16.F32.PACK_AB R207, R55, R54 ;  /* 0x0000003637cf723e */ /* 0x000fe400000010ff */
[----:B------:R-:W-:-:S04]  /*51d0*/  CS2R R54, SRZ ;  /* 0x0000000000367805 */ /* 0x000fc8000001ff00 */
[----:B------:R-:W2:Y:S01]  /*51e0*/  MUFU.EX2 R41, R41 ;  /* 0x0000002900297308 */ /* 0x000ea20000000800 */
[----:B0-----:R-:W-:-:S07]  /*51f0*/  FADD.FTZ R0, R40, R5 ;  /* 0x0000000528007221 */ /* 0x001fce0000010000 */
[----:B------:R-:W0:Y:S01]  /*5200*/  MUFU.EX2 R43, R43 ;  /* 0x0000002b002b7308 */ /* 0x000e220000000800 */
[----:B-1----:R-:W-:-:S07]  /*5210*/  FADD.FTZ R20, R42, R21 ;  /* 0x000000152a147221 */ /* 0x002fce0000010000 */
[----:B------:R-:W1:Y:S01]  /*5220*/  MUFU.EX2 R44, R44 ;  /* 0x0000002c002c7308 */ /* 0x000e620000000800 */
[C---:B--2---:R-:W-:Y:S01]  /*5230*/  FADD.FTZ R5, R41.reuse, R0 ;  /* 0x0000000029057221 */ /* 0x044fe20000010000 */
[----:B------:R-:W-:Y:S02]  /*5240*/  F2FP.BF16.F32.PACK_AB R200, R41, R40 ;  /* 0x0000002829c8723e */ /* 0x000fe400000010ff */
[----:B------:R-:W-:-:S04]  /*5250*/  CS2R R40, SRZ ;  /* 0x0000000000287805 */ /* 0x000fc8000001ff00 */
[----:B------:R-:W2:Y:S01]  /*5260*/  MUFU.EX2 R46, R46 ;  /* 0x0000002e002e7308 */ /* 0x000ea20000000800 */
[C---:B0-----:R-:W-:Y:S01]  /*5270*/  FADD.FTZ R21, R43.reuse, R20 ;  /* 0x000000142b157221 */ /* 0x041fe20000010000 */
[----:B------:R-:W-:Y:S02]  /*5280*/  F2FP.BF16.F32.PACK_AB R201, R43, R42 ;  /* 0x0000002a2bc9723e */ /* 0x000fe400000010ff */
[----:B------:R-:W-:-:S04]  /*5290*/  CS2R R42, SRZ ;  /* 0x00000000002a7805 */ /* 0x000fc8000001ff00 */
[----:B------:R-:W0:Y:S01]  /*52a0*/  MUFU.EX2 R45, R45 ;  /* 0x0000002d002d7308 */ /* 0x000e220000000800 */
[----:B-1----:R-:W-:-:S07]  /*52b0*/  FADD.FTZ R0, R44, R5 ;  /* 0x000000052c007221 */ /* 0x002fce0000010000 */
[----:B------:R-:W1:Y:S01]  /*52c0*/  MUFU.EX2 R47, R47 ;  /* 0x0000002f002f7308 */ /* 0x000e620000000800 */
[----:B--2---:R-:W-:-:S07]  /*52d0*/  FADD.FTZ R20, R46, R21 ;  /* 0x000000152e147221 */ /* 0x004fce0000010000 */
[----:B------:R-:W2:Y:S01]  /*52e0*/  MUFU.EX2 R32, R32 ;  /* 0x0000002000207308 */ /* 0x000ea20000000800 */
[C---:B0-----:R-:W-:Y:S01]  /*52f0*/  FADD.FTZ R5, R45.reuse, R0 ;  /* 0x000000002d057221 */ /* 0x041fe20000010000 */
[----:B------:R-:W-:Y:S02]  /*5300*/  F2FP.BF16.F32.PACK_AB R202, R45, R44 ;  /* 0x0000002c2dca723e */ /* 0x000fe400000010ff */
[----:B------:R-:W-:-:S04]  /*5310*/  CS2R R44, SRZ ;  /* 0x00000000002c7805 */ /* 0x000fc8000001ff00 */
[----:B------:R-:W0:Y:S01]  /*5320*/  MUFU.EX2 R34, R34 ;  /* 0x0000002200227308 */ /* 0x000e220000000800 */
[C---:B-1----:R-:W-:Y:S01]  /*5330*/  FADD.FTZ R21, R47.reuse, R20 ;  /* 0x000000142f157221 */ /* 0x042fe20000010000 */
[----:B------:R-:W-:Y:S02]  /*5340*/  F2FP.BF16.F32.PACK_AB R203, R47, R46 ;  /* 0x0000002e2fcb723e */ /* 0x000fe400000010ff */
[----:B------:R-:W-:-:S04]  /*5350*/  CS2R R46, SRZ ;  /* 0x00000000002e7805 */ /* 0x000fc8000001ff00 */
[----:B------:R-:W1:Y:S01]  /*5360*/  MUFU.EX2 R33, R33 ;  /* 0x0000002100217308 */ /* 0x000e620000000800 */
[----:B--2---:R-:W-:-:S07]  /*5370*/  FADD.FTZ R0, R32, R5 ;  /* 0x0000000520007221 */ /* 0x004fce0000010000 */
        /* <DEDUP_REMOVED lines=18> */
[----:B------:R-:W-:Y:S01]  /*54a0*/  MUFU.EX2 R26, R26 ;  /* 0x0000001a001a7308 */ /* 0x000fe20000000800 */
[C---:B0-----:R-:W-:Y:S01]  /*54b0*/  FADD.FTZ R29, R39.reuse, R20 ;  /* 0x00000014271d7221 */ /* 0x041fe20000010000 */
[----:B------:R-:W-:Y:S01]  /*54c0*/  IMAD.U32 R20, RZ, RZ, UR10 ;  /* 0x0000000aff147e24 */ /* 0x000fe2000f8e00ff */
[----:B------:R-:W-:Y:S02]  /*54d0*/  F2FP.BF16.F32.PACK_AB R199, R39, R38 ;  /* 0x0000002627c7723e */ /* 0x000fe400000010ff */
[----:B------:R-:W-:-:S03]  /*54e0*/  CS2R R38, SRZ ;  /* 0x0000000000267805 */ /* 0x000fc6000001ff00 */
[----:B------:R-:W0:Y:S01]  /*54f0*/  MUFU.EX2 R25, R25 ;  /* 0x0000001900197308 */ /* 0x000e220000000800 */
[----:B-1----:R-:W-:-:S07]  /*5500*/  FADD.FTZ R0, R24, R21 ;  /* 0x0000001518007221 */ /* 0x002fce0000010000 */
[----:B------:R-:W1:Y:S08]  /*5510*/  MUFU.EX2 R27, R27 ;  /* 0x0000001b001b7308 */ /* 0x000e700000000800 */
[----:B------:R-:W2:Y:S01]  /*5520*/  MUFU.EX2 R28, R28 ;  /* 0x0000001c001c7308 */ /* 0x000ea20000000800 */
[C---:B0-----:R-:W-:Y:S01]  /*5530*/  FADD.FTZ R21, R25.reuse, R0 ;  /* 0x0000000019157221 */ /* 0x041fe20000010000 */
[----:B------:R-:W-:-:S02]  /*5540*/  F2FP.BF16.F32.PACK_AB R192, R25, R24 ;  /* 0x0000001819c0723e */ /* 0x000fc400000010ff */
[----:B------:R-:W-:-:S04]  /*5550*/  CS2R R24, SRZ ;  /* 0x0000000000187805 */ /* 0x000fc8000001ff00 */
[----:B------:R-:W0:Y:S01]  /*5560*/  MUFU.EX2 R30, R30 ;  /* 0x0000001e001e7308 */ /* 0x000e220000000800 */
[----:B-1----:R-:W-:-:S07]  /*5570*/  F2FP.BF16.F32.PACK_AB R193, R27, R26 ;  /* 0x0000001a1bc1723e */ /* 0x002fce00000010ff */
[----:B------:R1:W3:Y:S08]  /*5580*/  MUFU.EX2 R5, R2 ;  /* 0x0000000200057308 */ /* 0x0002f00000000800 */
[----:B------:R2:W4:Y:S01]  /*5590*/  MUFU.EX2 R195, R18 ;  /* 0x0000001200c37308 */ /* 0x0005220000000800 */
[----:B-1----:R-:W-:-:S04]  /*55a0*/  FADD.FTZ R2, R26, R29 ;  /* 0x0000001d1a027221 */ /* 0x002fc80000010000 */
[----:B------:R-:W-:Y:S01]  /*55b0*/  FADD.FTZ R29, R27, R2 ;  /* 0x000000021b1d7221 */ /* 0x000fe20000010000 */
[----:B------:R-:W-:Y:S01]  /*55c0*/  IMAD.MOV.U32 R2, RZ, RZ, 0x3f800000 ;  /* 0x3f800000ff027424 */ /* 0x000fe200078e00ff */
[----:B------:R-:W-:Y:S01]  /*55d0*/  CS2R R26, SRZ ;  /* 0x00000000001a7805 */ /* 0x000fe2000001ff00 */
[----:B--2---:R-:W-:Y:S01]  /*55e0*/  FADD.FTZ R18, R28, R21 ;  /* 0x000000151c127221 */ /* 0x004fe20000010000 */
[----:B0-----:R-:W-:Y:S01]  /*55f0*/  FADD.FTZ R0, R30, R29 ;  /* 0x0000001d1e007221 */ /* 0x001fe20000010000 */
[C---:B---3--:R-:W-:Y:S02]  /*5600*/  F2FP.BF16.F32.PACK_AB R194, R5.reuse, R28 ;  /* 0x0000001c05c2723e */ /* 0x048fe400000010ff */
[----:B------:R-:W-:Y:S01]  /*5610*/  CS2R R28, SRZ ;  /* 0x00000000001c7805 */ /* 0x000fe2000001ff00 */
[----:B------:R-:W-:Y:S01]  /*5620*/  FADD.FTZ R18, R5, R18 ;  /* 0x0000001205127221 */ /* 0x000fe20000010000 */
[C---:B----4-:R-:W-:Y:S01]  /*5630*/  FADD.FTZ R5, R195.reuse, R0 ;  /* 0x00000000c3057221 */ /* 0x050fe20000010000 */
[----:B------:R-:W-:Y:S01]  /*5640*/  F2FP.BF16.F32.PACK_AB R195, R195, R30 ;  /* 0x0000001ec3c3723e */ /* 0x000fe200000010ff */
[----:B------:R-:W-:Y:S01]  /*5650*/  IMAD.MOV.U32 R0, RZ, RZ, 0x3f800000 ;  /* 0x3f800000ff007424 */ /* 0x000fe200078e00ff */
[----:B------:R-:W-:Y:S01]  /*5660*/  CS2R R30, SRZ ;  /* 0x00000000001e7805 */ /* 0x000fe2000001ff00 */
[----:B------:R-:W-:Y:S06]  /*5670*/  @!P1 BRA `(.L_x_2210) ;  /* 0x0000003c00889947 */ /* 0x000fec0003800000 */
[----:B------:R-:W-:Y:S01]  /*5680*/  R2UR UR4, R17 ;  /* 0x00000000110472ca */ /* 0x000fe200000e0000 */
[----:B------:R-:W-:Y:S01]  /*5690*/  IMAD.MOV.U32 R21, RZ, RZ, R3 ;  /* 0x000000ffff157224 */ /* 0x000fe200078e0003 */
[----:B------:R-:W-:Y:S01]  /*56a0*/  MOV R151, RZ ;  /* 0x000000ff00977202 */ /* 0x000fe20000000f00 */
[----:B------:R-:W-:Y:S01]  /*56b0*/  IMAD.MOV.U32 R228, RZ, RZ, R4 ;  /* 0x000000ffffe47224 */ /* 0x000fe200078e0004 */
[----:B------:R-:W-:Y:S01]  /*56c0*/  UMOV UR37, UR36 ;  /* 0x0000002400257c82 */ /* 0x000fe20008000000 */
[----:B------:R-:W-:-:S08]  /*56d0*/  IMAD.MOV.U32 R2, RZ, RZ, 0x3f800000 ;  /* 0x3f800000ff027424 */ /* 0x000fd000078e00ff */
[----:B------:R-:W-:-:S07]  /*56e0*/  IMAD.U32 R229, RZ, RZ, UR4 ;  /* 0x00000004ffe57e24 */ /* 0x000fce000f8e00ff */
.L_x_2221:
[----:B------:R-:W-:Y:S01]  /*56f0*/  R2UR UR5, R229 ;  /* 0x00000000e50572ca */ /* 0x000fe200000e0000 */
[----:B------:R-:W-:-:S04]  /*5700*/  UISETP.NE.AND UP0, UPT, UR37, 0x1, UPT ;  /* 0x000000012500788c */ /* 0x000fc8000bf05270 */
[----:B------:R-:W-:-:S08]  /*5710*/  USEL UR4, URZ, 0x1, UP0 ;  /* 0x000000013f047887 */ /* 0x000fd00008000000 */
[----:B------:R-:W-:-:S06]  /*5720*/  ULOP3.LUT UR4, UR5, UR4, URZ, 0x3c, !UPT ;  /* 0x0000000405047292 */ /* 0x000fcc000f8e3c3f */
[----:B------:R-:W-:Y:S01]  /*5730*/  IMAD.U32 R17, RZ, RZ, UR4 ;  /* 0x00000004ff117e24 */ /* 0x000fe2000f8e00ff */
[----:B------:R-:W-:Y:S06]  /*5740*/  @!P0 BRA `(.L_x_2211) ;  /* 0x0000000000048947 */ /* 0x000fec0003800000 */
[----:B------:R-:W-:Y:S01]  /*5750*/  BPT.TRAP 0x1 ;  /* 0x000000040000795c */ /* 0x000fe20000300000 */
.L_x_2211:
[----:B------:R-:W-:Y:S01]  /*5760*/  R2UR UR5, R16 ;  /* 0x00000000100572ca */ /* 0x000fe200000e0000 */
[----:B------:R-:W-:Y:S01]  /*5770*/  UIADD3 UR36, UR37, 0x1, URZ ;  /* 0x0000000125247890 */ /* 0x000fe2000fffe03f */
[----:B------:R-:W-:-:S03]  /*5780*/  R2UR UR4, R17 ;  /* 0x00000000110472ca */ /* 0x000fc600000e0000 */
[----:B------:R-:W-:-:S04]  /*5790*/  UISETP.NE.AND UP0, UPT, UR36, 0x2, UPT ;  /* 0x000000022400788c */ /* 0x000fc8000bf05270 */
[----:B------:R-:W-:-:S04]  /*57a0*/  USEL UR36, UR36, URZ, UP0 ;  /* 0x0000003f24247287 */ /* 0x000fc80008000000 */
[----:B------:R-:W-:Y:S02]  /*57b0*/  ULEA UR61, UR36, UR5, 0x3 ;  /* 0x00000005243d7291 */ /* 0x000fe4000f8e183f */
[----:B------:R-:W-:-:S05]  /*57c0*/  IMAD.U32 R3, RZ, RZ, UR4 ;  /* 0x00000004ff037e24 */ /* 0x000fca000f8e00ff */
[----:B------:R-:W-:-:S04]  /*57d0*/  SHF.L.U32 R3, R3, 0x1f, RZ ;  /* 0x0000001f03037819 */ /* 0x000fc800000006ff */
[----:B------:R0:W1:Y:S01]  /*57e0*/  SYNCS.PHASECHK.TRANS64.TRYWAIT P1, [UR61+0x38830], R3 ;  /* 0x03883003ff0075a7 */ /* 0x000062000802017d */
[----:B------:R-:W-:Y:S05]  /*57f0*/  @!P0 BRA `(.L_x_2212) ;  /* 0x0000000000048947 */ /* 0x000fea0003800000 */
[----:B------:R-:W-:Y:S01]  /*5800*/  BPT.TRAP 0x1 ;  /* 0x000000040000795c */ /* 0x000fe20000300000 */
.L_x_2212:
[----:B-1----:R-:W-:Y:S05]  /*5810*/  @P1 BRA `(.L_x_2213) ;  /* 0x0000000000081947 */ /* 0x002fea0003800000 */
[----:B------:R-:W1:Y:S02]  /*5820*/  SYNCS.PHASECHK.TRANS64.TRYWAIT P1, [UR61+0x38830], R3 ;  /* 0x03883003ff0075a7 */ /* 0x000e64000802017d */
[----:B-1----:R-:W-:Y:S05]  /*5830*/  @!P1 BRA `(.L_x_2214) ;  /* 0x000000fc003c9947 */ /* 0x002fea0003800000 */
.L_x_2213:
        /* <DEDUP_REMOVED lines=23> */
[----:B------:R-:W-:Y:S01]  /*59b0*/  UIADD3 UR58, UR4, 0x80, URZ ;  /* 0x00000080043a7890 */ /* 0x000fe2000fffe03f */
[-C--:B------:R-:W-:Y:S01]  /*59c0*/  FMUL.FTZ R28, R28, R0.reuse ;  /* 0x000000001c1c7220 */ /* 0x080fe20000410000 */
        /* <DEDUP_REMOVED lines=57> */
[----:B------:R-:W-:Y:S01]  /*5d60*/  UIADD3 UR58, UR4, 0x100, URZ ;  /* 0x00000100043a7890 */ /* 0x000fe2000fffe03f */
[-C--:B------:R-:W-:Y:S01]  /*5d70*/  FMUL.FTZ R109, R109, R0.reuse ;  /* 0x000000006d6d7220 */ /* 0x080fe20000410000 */
[----:B------:R-:W-:Y:S01]  /*5d80*/  UMOV UR56, UR6 ;  /* 0x0000000600387c82 */ /* 0x000fe20008000000 */
[----:B------:R-:W-:Y:S01]  /*5d90*/  UMOV UR57, UR7 ;  /* 0x0000000700397c82 */ /* 0x000fe20008000000 */
        /* <DEDUP_REMOVED lines=95> */
[----:B------:R-:W-:Y:S01]  /*6390*/  UIADD3 UR58, UR4, 0x200, URZ ;  /* 0x00000200043a7890 */ /* 0x000fe2000fffe03f */
[----:B------:R-:W-:Y:S01]  /*63a0*/  UMOV UR56, UR6 ;  /* 0x0000000600387c82 */ /* 0x000fe20008000000 */
[----:B------:R-:W-:Y:S01]  /*63b0*/  UMOV UR57, UR7 ;  /* 0x0000000700397c82 */ /* 0x000fe20008000000 */
[----:B------:R-:W-:Y:S01]  /*63c0*/  UMOV UR59, 0x40000040 ;  /* 0x40000040003b7882 */ /* 0x000fe20000000000 */
        /* <DEDUP_REMOVED lines=141> */
[----:B------:R-:W-:Y:S02]  /*6ca0*/  UIADD3 UR10, UR4, 0x986, URZ ;  /* 0x00000986040a7890 */ /* 0x000fe4000fffe03f */
        /* <DEDUP_REMOVED lines=23> */
[----:B------:R-:W-:Y:S02]  /*6e20*/  R2UR UR14, R6 ;  /* 0x00000000060e72ca */ /* 0x000fe400000e0000 */
[----:B------:R-:W-:-:S11]  /*6e30*/  R2UR UR15, R7 ;  /* 0x00000000070f72ca */ /* 0x000fd600000e0000 */
[----:B------:R-:W-:Y:S02]  /*6e40*/  UMOV UR56, UR14 ;  /* 0x0000000e00387c82 */ /* 0x000fe40008000000 */
[----:B------:R-:W-:Y:S01]  /*6e50*/  UMOV UR57, UR15 ;  /* 0x0000000f00397c82 */ /* 0x000fe20008000000 */
[----:B------:R-:W-:Y:S01]  /*6e60*/  UMOV UR5, UR15 ;  /* 0x0000000f00057c82 */ /* 0x000fe20008000000 */
        /* <DEDUP_REMOVED lines=22> */
[----:B------:R-:W-:Y:S03]  /*6fd0*/  HGMMA.64x16x16.F32.BF16 R152, gdesc[UR16], R152, gsb0 ;  /* 0x00200000109879f0 */ /* 0x000fe60008001898 */
        /* <DEDUP_REMOVED lines=215> */
.L_x_2215:
[----:B------:R-:W-:Y:S02]  /*7d50*/  R2UR UR4, R16 ;  /* 0x00000000100472ca */ /* 0x000fe400000e0000 */
[----:B------:R-:W-:-:S11]  /*7d60*/  R2UR UR5, R229 ;  /* 0x00000000e50572ca */ /* 0x000fd600000e0000 */
[----:B------:R-:W-:Y:S02]  /*7d70*/  ULEA UR4, UR37, UR4, 0x3 ;  /* 0x0000000425047291 */ /* 0x000fe4000f8e183f */
[----:B------:R-:W-:-:S05]  /*7d80*/  IMAD.U32 R0, RZ, RZ, UR5 ;  /* 0x00000005ff007e24 */ /* 0x000fca000f8e00ff */
[----:B------:R-:W-:-:S04]  /*7d90*/  SHF.L.U32 R0, R0, 0x1f, RZ ;  /* 0x0000001f00007819 */ /* 0x000fc800000006ff */
[----:B------:R2:W3:Y:S01]  /*7da0*/  SYNCS.PHASECHK.TRANS64.TRYWAIT P1, [UR4+0x38850], R0 ;  /* 0x03885000ff0075a7 */ /* 0x0004e20008020144 */
[----:B------:R-:W-:Y:S05]  /*7db0*/  @!P0 BRA `(.L_x_2216) ;  /* 0x0000000000048947 */ /* 0x000fea0003800000 */
[----:B------:R-:W-:Y:S01]  /*7dc0*/  BPT.TRAP 0x1 ;  /* 0x000000040000795c */ /* 0x000fe20000300000 */
.L_x_2216:
[----:B---3--:R-:W-:Y:S05]  /*7dd0*/  @P1 BRA `(.L_x_2217) ;  /* 0x0000000000081947 */ /* 0x008fea0003800000 */
[----:B------:R-:W3:Y:S02]  /*7de0*/  SYNCS.PHASECHK.TRANS64.TRYWAIT P1, [UR4+0x38850], R0 ;  /* 0x03885000ff0075a7 */ /* 0x000ee40008020144 */
[----:B---3--:R-:W-:Y:S05]  /*7df0*/  @!P1 BRA `(.L_x_2218) ;  /* 0x000000d400e49947 */ /* 0x008fea0003800000 */
.L_x_2217:
[----:B------:R-:W-:Y:S01]  /*7e00*/  R2UR UR5, R16 ;  /* 0x00000000100572ca */ /* 0x000fe200000e0000 */
[----:B------:R-:W-:Y:S01]  /*7e10*/  WARPGROUP.ARRIVE ;  /* 0x00000000000079c5 */ /* 0x000fe20000000000 */
[----:B------:R-:W-:-:S11]  /*7e20*/  UMOV UR7, 0x40000040 ;  /* 0x4000004000077882 */ /* 0x000fd60000000000 */
[----:B------:R-:W-:-:S04]  /*7e30*/  UIADD3 UR5, UR5, 0x400, URZ ;  /* 0x0000040005057890 */ /* 0x000fc8000fffe03f */
        /* <DEDUP_REMOVED lines=33> */
.L_x_2219:
[----:B------:R-:W-:Y:S01]  /*8050*/  R2UR UR6, R212 ;  /* 0x00000000d40672ca */ /* 0x000fe200000e0000 */
[----:B------:R-:W4:Y:S01]  /*8060*/  LDC R193, c[0x0][0x2f0] ;  /* 0x0000bc00ffc17b82 */ /* 0x000f220000000800 */
[----:B------:R-:W-:Y:S01]  /*8070*/  R2UR UR5, R213 ;  /* 0x00000000d50572ca */ /* 0x000fe200000e0000 */
[----:B------:R-:W-:Y:S01]  /*8080*/  IMAD.MOV.U32 R195, RZ, RZ, -0x2 ;  /* 0xfffffffeffc37424 */ /* 0x000fe200078e00ff */
[----:B------:R-:W-:Y:S01]  /*8090*/  R2UR UR7, R23 ;  /* 0x00000000170772ca */ /* 0x000fe200000e0000 */
[----:B------:R-:W-:-:S08]  /*80a0*/  UIADD3 UR61, UR61, 0x38840, URZ ;  /* 0x000388403d3d7890 */ /* 0x000fd0000fffe03f */
[----:B------:R-:W-:Y:S02]  /*80b0*/  UISETP.NE.AND UP0, UPT, UR6, URZ, UPT ;  /* 0x0000003f0600728c */ /* 0x000fe4000bf05270 */
[----:B--23--:R-:W-:Y:S01]  /*80c0*/  VIADD R0, R215, UR5 ;  /* 0x00000005d7007c36 */ /* 0x00cfe20008000000 */
[----:B------:R-:W-:-:S03]  /*80d0*/  ULDC UR6, c[0x0][0x288] ;  /* 0x0000a20000067ab9 */ /* 0x000fc60000000800 */
[----:B------:R-:W-:Y:S02]  /*80e0*/  PLOP3.LUT P1, PT, PT, PT, UP0, 0x80, 0x0 ;  /* 0x000000000000781c */ /* 0x000fe40003f2f008 */
[----:B------:R-:W-:-:S03]  /*80f0*/  PLOP3.LUT P2, PT, PT, PT, UP0, 0x80, 0x0 ;  /* 0x000000000000781c */ /* 0x000fc60003f4f008 */
[----:B------:R-:W-:-:S08]  /*8100*/  @UP0 ULDC UR5, c[0x0][0x44c] ;  /* 0x0001130000050ab9 */ /* 0x000fd00000000800 */
[----:B------:R-:W-:Y:S01]  /*8110*/  @P1 IMAD.HI.U32 R2, R0, UR5, RZ ;  /* 0x0000000500021c27 */ /* 0x000fe2000f8e00ff */
[----:B------:R-:W-:-:S04]  /*8120*/  @UP0 ULDC UR5, c[0x0][0x450] ;  /* 0x0001140000050ab9 */ /* 0x000fc80000000800 */
[----:B------:R-:W-:Y:S01]  /*8130*/  @P2 SHF.R.U32.HI R0, RZ, UR5, R2 ;  /* 0x00000005ff002c19 */ /* 0x000fe20008011602 */
[----:B------:R-:W-:Y:S02]  /*8140*/  UMOV UR5, 0x1 ;  /* 0x0000000100057882 */ /* 0x000fe40000000000 */
[----:B------:R-:W-:Y:S02]  /*8150*/  UIMAD UR5, UR60, -0x50, UR5 ;  /* 0xffffffb03c0578a4 */ /* 0x000fe4000f8e0205 */
[----:B01----:R-:W0:Y:S04]  /*8160*/  SHFL.IDX PT, R3, R0, RZ, 0x1c1f ;  /* 0x001c1fff00037589 */ /* 0x003e2800000e0000 */
[----:B------:R-:W-:Y:S01]  /*8170*/  IMAD R2, R214, R195, UR5 ;  /* 0x00000005d6027e24 */ /* 0x000fe2000f8e02c3 */
[----:B------:R-:W-:-:S03]  /*8180*/  ULDC UR5, c[0x0][0x988] ;  /* 0x0002620000057ab9 */ /* 0x000fc60000000800 */
[----:B----4-:R-:W-:-:S05]  /*8190*/  IMAD R2, R193, UR7, R2 ;  /* 0x00000007c1027c24 */ /* 0x010fca000f8e0202 */
[----:B0-----:R-:W-:-:S04]  /*81a0*/  IADD3 R3, R3, -UR6, R2 ;  /* 0x8000000603037c10 */ /* 0x001fc8000fffe002 */
[C---:B------:R-:W-:Y:S02]  /*81b0*/  ISETP.GT.AND P1, PT, R3.reuse, RZ, PT ;  /* 0x000000ff0300720c */ /* 0x040fe40003f24270 */
[C---:B------:R-:W-:Y:S02]  /*81c0*/  ISETP.GT.AND P2, PT, R3.reuse, 0x1, PT ;  /* 0x000000010300780c */ /* 0x040fe40003f44270 */
[----:B------:R-:W-:Y:S02]  /*81d0*/  FSEL R184, R184, -INF , P1 ;  /* 0xff800000b8b87808 */ /* 0x000fe40000800000 */
        /* <DEDUP_REMOVED lines=56> */
[----:B------:R-:W0:Y:S02]  /*8560*/  SHFL.IDX PT, R3, R0, 0x1, 0x1c1f ;  /* 0x003c1f0000037f89 */ /* 0x000e2400000e0000 */
[----:B------:R-:W-:-:S05]  /*8570*/  FMNMX.FTZ R192, R157, R4, !PT ;  /* 0x000000049dc07209 */ /* 0x000fca0007810000 */
[----:B------:R-:W1:Y:S01]  /*8580*/  SHFL.BFLY PT, R193, R192, 0x2, 0x1f ;  /* 0x0c401f00c0c17f89 */ /* 0x000e6200000e0000 */
[----:B0-----:R-:W-:Y:S01]  /*8590*/  IADD3 R2, R3, -UR6, R2 ;  /* 0x8000000603027c10 */ /* 0x001fe2000fffe002 */
[----:B------:R-:W0:Y:S03]  /*85a0*/  S2UR UR6, SR_CgaCtaId ;  /* 0x00000000000679c3 */ /* 0x000e260000008800 */
[C---:B------:R-:W-:Y:S02]  /*85b0*/  ISETP.GT.AND P1, PT, R2.reuse, RZ, PT ;  /* 0x000000ff0200720c */ /* 0x040fe40003f24270 */
[----:B------:R-:W-:Y:S02]  /*85c0*/  ISETP.GT.AND P2, PT, R2, 0x1, PT ;  /* 0x000000010200780c */ /* 0x000fe40003f44270 */
[----:B-1----:R-:W-:Y:S02]  /*85d0*/  FMNMX.FTZ R193, R192, R193, !PT ;  /* 0x000000c1c0c17209 */ /* 0x002fe40007810000 */
[----:B------:R-:W-:-:S02]  /*85e0*/  FSEL R186, R186, -INF , P1 ;  /* 0xff800000baba7808 */ /* 0x000fc40000800000 */
[----:B------:R-:W-:Y:S01]  /*85f0*/  ISETP.GT.AND P1, PT, R2, 0x8, PT ;  /* 0x000000080200780c */ /* 0x000fe20003f24270 */
[----:B------:R-:W1:Y:S01]  /*8600*/  SHFL.BFLY PT, R194, R193, 0x1, 0x1f ;  /* 0x0c201f00c1c27f89 */ /* 0x000e6200000e0000 */
[----:B------:R-:W-:Y:S02]  /*8610*/  FSEL R187, R187, -INF , P2 ;  /* 0xff800000bbbb7808 */ /* 0x000fe40001000000 */
[----:B------:R-:W-:Y:S02]  /*8620*/  FMNMX.FTZ R4, R186, R21, !PT ;  /* 0x00000015ba047209 */ /* 0x000fe40007810000 */
[----:B------:R-:W-:Y:S02]  /*8630*/  ISETP.GT.AND P2, PT, R2, 0x9, PT ;  /* 0x000000090200780c */ /* 0x000fe40003f44270 */
[----:B------:R-:W-:Y:S02]  /*8640*/  FSEL R190, R190, -INF , P1 ;  /* 0xff800000bebe7808 */ /* 0x000fe40000800000 */
[----:B------:R-:W-:-:S02]  /*8650*/  FMNMX.FTZ R3, R187, R4, !PT ;  /* 0x00000004bb037209 */ /* 0x000fc40007810000 */
[----:B------:R-:W-:Y:S01]  /*8660*/  FSEL R191, R191, -INF , P2 ;  /* 0xff800000bfbf7808 */ /* 0x000fe20001000000 */
[----:B0-----:R-:W-:Y:S01]  /*8670*/  UPRMT UR61, UR6, 0x654, UR61 ;  /* 0x00000654063d7896 */ /* 0x001fe2000800003d */
[----:B------:R-:W-:Y:S02]  /*8680*/  ISETP.GT.AND P1, PT, R2, 0x10, PT ;  /* 0x000000100200780c */ /* 0x000fe40003f24270 */
[----:B------:R-:W-:Y:S02]  /*8690*/  FMNMX.FTZ R0, R190, R3, !PT ;  /* 0x00000003be007209 */ /* 0x000fe40007810000 */
[----:B------:R-:W-:Y:S02]  /*86a0*/  ISETP.GT.AND P2, PT, R2, 0x11, PT ;  /* 0x000000110200780c */ /* 0x000fe40003f44270 */
[----:B------:R-:W-:Y:S02]  /*86b0*/  FSEL R178, R178, -INF , P1 ;  /* 0xff800000b2b27808 */ /* 0x000fe40000800000 */
[----:B------:R-:W-:Y:S01]  /*86c0*/  FMNMX.FTZ R3, R191, R0, !PT ;  /* 0x00000000bf037209 */ /* 0x000fe20007810000 */
[----:B------:R-:W-:Y:S01]  /*86d0*/  SYNCS.ARRIVE.TRANS64.RED.A1T0 RZ, [UR61], RZ ;  /* 0x000000ffffff79a7 */ /* 0x000fe2000810043d */
[----:B------:R-:W-:-:S02]  /*86e0*/  ISETP.GT.AND P3, PT, R2, 0x18, PT ;  /* 0x000000180200780c */ /* 0x000fc40003f64270 */
[----:B-1----:R-:W-:Y:S02]  /*86f0*/  FMNMX.FTZ R4, R193, R194, !PT ;  /* 0x000000c2c1047209 */ /* 0x002fe40007810000 */
[----:B------:R-:W-:Y:S02]  /*8700*/  FSEL R179, R179, -INF , P2 ;  /* 0xff800000b3b37808 */ /* 0x000fe40001000000 */
[----:B------:R-:W-:Y:S01]  /*8710*/  FMNMX.FTZ R0, R178, R3, !PT ;  /* 0x00000003b2007209 */ /* 0x000fe20007810000 */
[C---:B------:R-:W-:Y:S01]  /*8720*/  FMUL.FTZ R192, R4.reuse, UR5 ;  /* 0x0000000504c07c20 */ /* 0x040fe20008410000 */
[----:B------:R-:W-:Y:S02]  /*8730*/  FSETP.NEU.FTZ.AND P1, PT, R4, -INF , PT ;  /* 0xff8000000400780b */ /* 0x000fe40003f3d000 */
[----:B------:R-:W-:Y:S02]  /*8740*/  ISETP.GT.AND P4, PT, R2, 0x19, PT ;  /* 0x000000190200780c */ /* 0x000fe40003f84270 */
[----:B------:R-:W-:-:S02]  /*8750*/  FSEL R182, R182, -INF , P3 ;  /* 0xff800000b6b67808 */ /* 0x000fc40001800000 */
[----:B------:R-:W-:Y:S02]  /*8760*/  FMNMX.FTZ R3, R179, R0, !PT ;  /* 0x00000000b3037209 */ /* 0x000fe40007810000 */
[----:B------:R-:W-:Y:S02]  /*8770*/  FSEL R0, R192, RZ, P1 ;  /* 0x000000ffc0007208 */ /* 0x000fe40000800000 */
[----:B------:R-:W-:Y:S02]  /*8780*/  ISETP.GT.AND P2, PT, R2, 0x20, PT ;  /* 0x000000200200780c */ /* 0x000fe40003f44270 */
[----:B------:R-:W-:Y:S01]  /*8790*/  FSEL R183, R183, -INF , P4 ;  /* 0xff800000b7b77808 */ /* 0x000fe20002000000 */
[--C-:B------:R-:W-:Y:S01]  /*87a0*/  FFMA.FTZ R208, R184, UR5, -R0.reuse ;  /* 0x00000005b8d07c23 */ /* 0x100fe20008010800 */
[----:B------:R-:W-:Y:S01]  /*87b0*/  FMNMX.FTZ R192, R182, R3, !PT ;  /* 0x00000003b6c07209 */ /* 0x000fe20007810000 */
[--C-:B------:R-:W-:Y:S01]  /*87c0*/  FFMA.FTZ R185, R185, UR5, -R0.reuse ;  /* 0x00000005b9b97c23 */ /* 0x100fe20008010800 */
[----:B------:R-:W-:Y:S01]  /*87d0*/  ISETP.GT.AND P3, PT, R2, 0x21, PT ;  /* 0x000000210200780c */ /* 0x000fe20003f64270 */
[--C-:B------:R-:W-:Y:S01]  /*87e0*/  FFMA.FTZ R210, R188, UR5, -R0.reuse ;  /* 0x00000005bcd27c23 */ /* 0x100fe20008010800 */
        /* <DEDUP_REMOVED lines=16> */
[----:B------:R-:W-:Y:S01]  /*88f0*/  FSEL R184, R175, -INF , P3 ;  /* 0xff800000afb87808 */ /* 0x000fe20001800000 */
[--C-:B------:R-:W-:Y:S01]  /*8900*/  FFMA.FTZ R176, R181, UR5, -R0.reuse ;  /* 0x00000005b5b07c23 */ /* 0x100fe20008010800 */
[----:B------:R-:W-:Y:S01]  /*8910*/  ISETP.GT.AND P2, PT, R2, 0x30, PT ;  /* 0x000000300200780c */ /* 0x000fe20003f44270 */
[----:B------:R0:W-:Y:S01]  /*8920*/  MUFU.EX2 R175, R185 ;  /* 0x000000b900af7308 */ /* 0x0001e20000000800 */
[----:B------:R-:W-:Y:S01]  /*8930*/  FMNMX.FTZ R3, R174, R3, !PT ;  /* 0x00000003ae037209 */ /* 0x000fe20007810000 */
[--C-:B------:R-:W-:Y:S01]  /*8940*/  FFMA.FTZ R202, R172, UR5, -R0.reuse ;  /* 0x00000005acca7c23 */ /* 0x100fe20008010800 */
[----:B------:R-:W-:Y:S01]  /*8950*/  ISETP.GT.AND P3, PT, R2, 0x31, PT ;  /* 0x000000310200780c */ /* 0x000fe20003f64270 */
[--C-:B------:R-:W-:Y:S01]  /*8960*/  FFMA.FTZ R196, R160, UR5, -R0.reuse ;  /* 0x00000005a0c47c23 */ /* 0x100fe20008010800 */
[----:B------:R-:W-:Y:S01]  /*8970*/  FSEL R162, R162, -INF , P2 ;  /* 0xff800000a2a27808 */ /* 0x000fe20001000000 */
[--C-:B------:R-:W-:Y:S01]  /*8980*/  FFMA.FTZ R198, R164, UR5, -R0.reuse ;  /* 0x00000005a4c67c23 */ /* 0x100fe20008010800 */
[----:B------:R-:W-:Y:S01]  /*8990*/  FMNMX.FTZ R3, R184, R3, !PT ;  /* 0x00000003b8037209 */ /* 0x000fe20007810000 */
[----:B------:R-:W-:Y:S01]  /*89a0*/  FFMA.FTZ R153, R157, UR5, -R0 ;  /* 0x000000059d997c23 */ /* 0x000fe20008010800 */
[----:B------:R-:W-:Y:S01]  /*89b0*/  ISETP.GT.AND P2, PT, R2, 0x38, PT ;  /* 0x000000380200780c */ /* 0x000fe20003f44270 */
[----:B------:R-:W-:Y:S01]  /*89c0*/  MUFU.EX2 R208, R208 ;  /* 0x000000d000d07308 */ /* 0x000fe20000000800 */
[----:B------:R-:W-:-:S02]  /*89d0*/  FSEL R163, R163, -INF , P3 ;  /* 0xff800000a3a37808 */ /* 0x000fc40001800000 */
[----:B------:R-:W-:Y:S02]  /*89e0*/  FMNMX.FTZ R188, R162, R3, !PT ;  /* 0x00000003a2bc7209 */ /* 0x000fe40007810000 */
[----:B------:R-:W-:Y:S02]  /*89f0*/  ISETP.GT.AND P3, PT, R2, 0x39, PT ;  /* 0x000000390200780c */ /* 0x000fe40003f64270 */
[----:B0-----:R-:W-:Y:S01]  /*8a00*/  FSEL R185, R166, -INF , P2 ;  /* 0xff800000a6b97808 */ /* 0x001fe20001000000 */
[----:B------:R-:W-:Y:S01]  /*8a10*/  FFMA.FTZ R166, R189, UR5, -R0 ;  /* 0x00000005bda67c23 */ /* 0x000fe20008010800 */
[----:B------:R-:W-:Y:S01]  /*8a20*/  FMNMX.FTZ R188, R163, R188, !PT ;  /* 0x000000bca3bc7209 */ /* 0x000fe20007810000 */
[----:B------:R-:W-:Y:S01]  /*8a30*/  MUFU.EX2 R210, R210 ;  /* 0x000000d200d27308 */ /* 0x000fe20000000800 */
[----:B------:R-:W-:Y:S02]  /*8a40*/  FSEL R167, R167, -INF , P3 ;  /* 0xff800000a7a77808 */ /* 0x000fe40001800000 */
[----:B------:R-:W-:-:S02]  /*8a50*/  ISETP.GT.AND P2, PT, R2, 0x40, PT ;  /* 0x000000400200780c */ /* 0x000fc40003f44270 */
[----:B------:R-:W-:Y:S02]  /*8a60*/  FMNMX.FTZ R188, R185, R188, !PT ;  /* 0x000000bcb9bc7209 */ /* 0x000fe40007810000 */
[----:B------:R-:W-:Y:S01]  /*8a70*/  ISETP.GT.AND P3, PT, R2, 0x41, PT ;  /* 0x000000410200780c */ /* 0x000fe20003f64270 */
[----:B------:R-:W-:Y:S01]  /*8a80*/  MUFU.EX2 R166, R166 ;  /* 0x000000a600a67308 */ /* 0x000fe20000000800 */
[----:B------:R-:W-:Y:S02]  /*8a90*/  FSEL R154, R154, -INF , P2 ;  /* 0xff8000009a9a7808 */ /* 0x000fe40001000000 */
[----:B------:R-:W-:Y:S02]  /*8aa0*/  FMNMX.FTZ R3, R167, R188, !PT ;  /* 0x000000bca7037209 */ /* 0x000fe40007810000 */
[----:B------:R-:W-:Y:S02]  /*8ab0*/  ISETP.GT.AND P2, PT, R2, 0x48, PT ;  /* 0x000000480200780c */ /* 0x000fe40003f44270 */
[----:B------:R-:W-:Y:S01]  /*8ac0*/  FSEL R188, R155, -INF , P3 ;  /* 0xff8000009bbc7808 */ /* 0x000fe20001800000 */
[----:B------:R-:W-:Y:S01]  /*8ad0*/  FFMA.FTZ R155, R165, UR5, -R0 ;  /* 0x00000005a59b7c23 */ /* 0x000fe20008010800 */
[----:B------:R-:W-:Y:S01]  /*8ae0*/  FMNMX.FTZ R3, R154, R3, !PT ;  /* 0x000000039a037209 */ /* 0x000fe20007810000 */
[----:B------:R-:W-:Y:S01]  /*8af0*/  MUFU.EX2 R204, R204 ;  /* 0x000000cc00cc7308 */ /* 0x000fe20000000800 */
[----:B------:R-:W-:-:S02]  /*8b00*/  ISETP.GT.AND P3, PT, R2, 0x49, PT ;  /* 0x000000490200780c */ /* 0x000fc40003f64270 */
[----:B------:R-:W-:Y:S01]  /*8b10*/  FSEL R189, R158, -INF , P2 ;  /* 0xff8000009ebd7808 */ /* 0x000fe20001000000 */
[--C-:B------:R-:W-:Y:S01]  /*8b20*/  FFMA.FTZ R158, R161, UR5, -R0.reuse ;  /* 0x00000005a19e7c23 */ /* 0x100fe20008010800 */
[----:B------:R-:W-:Y:S02]  /*8b30*/  FMNMX.FTZ R2, R188, R3, !PT ;  /* 0x00000003bc027209 */ /* 0x000fe40007810000 */
[----:B------:R-:W-:Y:S01]  /*8b40*/  FSEL R193, R159, -INF , P3 ;  /* 0xff8000009fc17808 */ /* 0x000fe20001800000 */
[----:B------:R-:W-:Y:S01]  /*8b50*/  FFMA.FTZ R159, R173, UR5, -R0 ;  /* 0x00000005ad9f7c23 */ /* 0x000fe20008010800 */
[----:B------:R-:W-:Y:S01]  /*8b60*/  FMNMX.FTZ R2, R189, R2, !PT ;  /* 0x00000002bd027209 */ /* 0x000fe20007810000 */
[----:B------:R-:W-:Y:S01]  /*8b70*/  MUFU.EX2 R177, R177 ;  /* 0x000000b100b17308 */ /* 0x000fe20000000800 */
[----:B------:R-:W-:Y:S02]  /*8b80*/  FSEL R165, R4, RZ, P1 ;  /* 0x000000ff04a57208 */ /* 0x000fe40000800000 */
[----:B------:R-:W-:-:S03]  /*8b90*/  FMNMX.FTZ R2, R193, R2, !PT ;  /* 0x00000002c1027209 */ /* 0x000fc60007810000 */
[----:B------:R-:W-:Y:S02]  /*8ba0*/  FADD.FTZ R165, -R165, R228 ;  /* 0x000000e4a5a57221 */ /* 0x000fe40000010100 */
[----:B------:R-:W0:Y:S01]  /*8bb0*/  SHFL.BFLY PT, R3, R2, 0x2, 0x1f ;  /* 0x0c401f0002037f89 */ /* 0x000e2200000e0000 */
[----:B------:R-:W-:Y:S01]  /*8bc0*/  MUFU.EX2 R206, R206 ;  /* 0x000000ce00ce7308 */ /* 0x000fe20000000800 */
[----:B------:R-:W-:-:S07]  /*8bd0*/  FMUL.FTZ R0, R165, UR5 ;  /* 0x00000005a5007c20 */ /* 0x000fce0008410000 */
[----:B------:R-:W1:Y:S08]  /*8be0*/  MUFU.EX2 R0, R0 ;  /* 0x0000000000007308 */ /* 0x000e700000000800 */
[----:B------:R-:W-:Y:S01]  /*8bf0*/  MUFU.EX2 R176, R176 ;  /* 0x000000b000b07308 */ /* 0x000fe20000000800 */
[----:B0-----:R-:W-:-:S07]  /*8c00*/  FMNMX.FTZ R169, R2, R3, !PT ;  /* 0x0000000302a97209 */ /* 0x001fce0007810000 */
[----:B------:R-:W-:Y:S01]  /*8c10*/  MUFU.EX2 R200, R200 ;  /* 0x000000c800c87308 */ /* 0x000fe20000000800 */
[----:B-1----:R-:W-:Y:S01]  /*8c20*/  FFMA.FTZ R18, R0, R18, R208 ;  /* 0x0000001200127223 */ /* 0x002fe200000100d0 */
[----:B------:R-:W0:Y:S06]  /*8c30*/  SHFL.BFLY PT, R2, R169, 0x1, 0x1f ;  /* 0x0c201f00a9027f89 */ /* 0x000e2c00000e0000 */
[----:B------:R-:W-:Y:S08]  /*8c40*/  MUFU.EX2 R168, R168 ;  /* 0x000000a800a87308 */ /* 0x000ff00000000800 */
[----:B------:R-:W-:Y:S08]  /*8c50*/  MUFU.EX2 R202, R202 ;  /* 0x000000ca00ca7308 */ /* 0x000ff00000000800 */
[----:B------:R-:W-:Y:S01]  /*8c60*/  MUFU.EX2 R159, R159 ;  /* 0x0000009f009f7308 */ /* 0x000fe20000000800 */
[----:B0-----:R-:W-:-:S04]  /*8c70*/  FMNMX.FTZ R3, R169, R2, !PT ;  /* 0x00000002a9037209 */ /* 0x001fc80007810000 */
[C---:B------:R-:W-:Y:S01]  /*8c80*/  FSETP.NEU.FTZ.AND P2, PT, R3.reuse, -INF , PT ;  /* 0xff8000000300780b */ /* 0x040fe20003f5d000 */
[C---:B------:R-:W-:Y:S02]  /*8c90*/  FMUL.FTZ R156, R3.reuse, UR5 ;  /* 0x00000005039c7c20 */ /* 0x040fe40008410000 */
[----:B------:R-:W-:Y:S01]  /*8ca0*/  MUFU.EX2 R196, R196 ;  /* 0x000000c400c47308 */ /* 0x000fe20000000800 */
[----:B------:R-:W-:Y:S02]  /*8cb0*/  FSEL R2, R3, RZ, P2 ;  /* 0x000000ff03027208 */ /* 0x000fe40001000000 */
[----:B------:R-:W-:-:S03]  /*8cc0*/  FSEL R156, R156, RZ, P2 ;  /* 0x000000ff9c9c7208 */ /* 0x000fc60001000000 */
[----:B------:R-:W-:Y:S01]  /*8cd0*/  FADD.FTZ R2, -R2, R21 ;  /* 0x0000001502027221 */ /* 0x000fe20000010100 */
[----:B------:R-:W-:Y:S01]  /*8ce0*/  FADD.FTZ R21, R175, R18 ;  /* 0x00000012af157221 */ /* 0x000fe20000010000 */
[--C-:B------:R-:W-:Y:S01]  /*8cf0*/  FFMA.FTZ R209, R186, UR5, -R156.reuse ;  /* 0x00000005bad17c23 */ /* 0x100fe2000801089c */
[--C-:B------:R-:W-:Y:S01]  /*8d00*/  FFMA.FTZ R164, R187, UR5, -R156.reuse ;  /* 0x00000005bba47c23 */ /* 0x100fe2000801089c */
[----:B------:R-:W-:Y:S01]  /*8d10*/  FMUL.FTZ R2, R2, UR5 ;  /* 0x0000000502027c20 */ /* 0x000fe20008410000 */
[--C-:B------:R-:W-:Y:S01]  /*8d20*/  FFMA.FTZ R211, R190, UR5, -R156.reuse ;  /* 0x00000005bed37c23 */ /* 0x100fe2000801089c */
[--C-:B------:R-:W-:Y:S01]  /*8d30*/  FFMA.FTZ R161, R191, UR5, -R156.reuse ;  /* 0x00000005bfa17c23 */ /* 0x100fe2000801089c */
[--C-:B------:R-:W-:Y:S01]  /*8d40*/  FFMA.FTZ R205, R178, UR5, -R156.reuse ;  /* 0x00000005b2cd7c23 */ /* 0x100fe2000801089c */
[----:B------:R-:W-:Y:S01]  /*8d50*/  MUFU.EX2 R209, R209 ;  /* 0x000000d100d17308 */ /* 0x000fe20000000800 */
[--C-:B------:R-:W-:Y:S01]  /*8d60*/  FFMA.FTZ R160, R179, UR5, -R156.reuse ;  /* 0x00000005b3a07c23 */ /* 0x100fe2000801089c */
[--C-:B------:R-:W-:Y:S01]  /*8d70*/  FFMA.FTZ R207, R182, UR5, -R156.reuse ;  /* 0x00000005b6cf7c23 */ /* 0x100fe2000801089c */
[--C-:B------:R-:W-:Y:S01]  /*8d80*/  FFMA.FTZ R157, R183, UR5, -R156.reuse ;  /* 0x00000005b79d7c23 */ /* 0x100fe2000801089c */
[----:B------:R-:W-:Y:S01]  /*8d90*/  FADD.FTZ R21, R210, R21 ;  /* 0x00000015d2157221 */ /* 0x000fe20000010000 */
[--C-:B------:R-:W-:Y:S01]  /*8da0*/  FFMA.FTZ R201, R170, UR5, -R156.reuse ;  /* 0x00000005aac97c23 */ /* 0x100fe2000801089c */
[--C-:B------:R-:W-:Y:S01]  /*8db0*/  FFMA.FTZ R169, R171, UR5, -R156.reuse ;  /* 0x00000005aba97c23 */ /* 0x100fe2000801089c */
[--C-:B------:R-:W-:Y:S01]  /*8dc0*/  FFMA.FTZ R197, R162, UR5, -R156.reuse ;  /* 0x00000005a2c57c23 */ /* 0x100fe2000801089c */
        /* <DEDUP_REMOVED lines=10> */
[----:B------:R-:W-:-:S03]  /*8e70*/  FFMA.FTZ R162, R167, UR5, -R156 ;  /* 0x00000005a7a27c23 */ /* 0x000fc6000801089c */
[----:B------:R-:W-:-:S03]  /*8e80*/  FADD.FTZ R21, R206, R21 ;  /* 0x00000015ce157221 */ /* 0x000fc60000010000 */
[----:B------:R-:W2:Y:S01]  /*8e90*/  MUFU.EX2 R211, R211 ;  /* 0x000000d300d37308 */ /* 0x000ea20000000800 */
[----:B0-----:R-:W-:-:S07]  /*8ea0*/  FFMA.FTZ R5, R2, R5, R209 ;  /* 0x0000000502057223 */ /* 0x001fce00000100d1 */
        /* <DEDUP_REMOVED lines=10> */
[----:B------:R-:W-:Y:S01]  /*8f50*/  FADD.FTZ R5, R176, R21 ;  /* 0x00000015b0057221 */ /* 0x000fe20000010000 */
[--C-:B------:R-:W-:Y:S01]  /*8f60*/  FFMA.FTZ R21, R154, UR5, -R156.reuse ;  /* 0x000000059a157c23 */ /* 0x100fe2000801089c */
[--C-:B------:R-:W-:Y:S01]  /*8f70*/  FFMA.FTZ R154, R188, UR5, -R156.reuse ;  /* 0x00000005bc9a7c23 */ /* 0x100fe2000801089c */
[----:B------:R-:W-:Y:S01]  /*8f80*/  FFMA.FTZ R156, R193, UR5, -R156 ;  /* 0x00000005c19c7c23 */ /* 0x000fe2000801089c */
[----:B------:R-:W-:Y:S02]  /*8f90*/  FADD.FTZ R5, R200, R5 ;  /* 0x00000005c8057221 */ /* 0x000fe40000010000 */
[----:B------:R-:W2:Y:S01]  /*8fa0*/  MUFU.EX2 R201, R201 ;  /* 0x000000c900c97308 */ /* 0x000ea20000000800 */
[----:B0-----:R-:W-:Y:S01]  /*8fb0*/  FADD.FTZ R18, R207, R18 ;  /* 0x00000012cf127221 */ /* 0x001fe20000010000 */
[----:B------:R-:W-:-:S04]  /*8fc0*/  FADD.FTZ R5, R168, R5 ;  /* 0x00000005a8057221 */ /* 0x000fc80000010000 */
[----:B------:R-:W-:Y:S02]  /*8fd0*/  FADD.FTZ R170, R202, R5 ;  /* 0x00000005caaa7221 */ /* 0x000fe40000010000 */
[----:B------:R-:W0:Y:S01]  /*8fe0*/  MUFU.EX2 R169, R169 ;  /* 0x000000a900a97308 */ /* 0x000e220000000800 */
[----:B-1----:R-:W-:Y:S01]  /*8ff0*/  FADD.FTZ R18, R157, R18 ;  /* 0x000000129d127221 */ /* 0x002fe20000010000 */
[----:B------:R-:W-:-:S04]  /*9000*/  FADD.FTZ R5, R159, R170 ;  /* 0x000000aa9f057221 */ /* 0x000fc80000010000 */
[----:B------:R-:W-:Y:S02]  /*9010*/  FADD.FTZ R5, R196, R5 ;  /* 0x00000005c4057221 */ /* 0x000fe40000010000 */
        /* <DEDUP_REMOVED lines=38> */
.L_x_2220:
[----:B------:R-:W0:Y:S01]  /*9280*/  S2UR UR7, SR_CgaCtaId ;  /* 0x00000000000779c3 */ /* 0x000e220000008800 */
[----:B------:R-:W-:Y:S01]  /*9290*/  R2UR UR6, R20 ;  /* 0x00000000140672ca */ /* 0x000fe200000e0000 */
[----:B------:R-:W-:Y:S01]  /*92a0*/  UIADD3 UR4, UR4, 0x38860, URZ ;  /* 0x0003886004047890 */ /* 0x000fe2000fffe03f */
[----:B------:R-:W-:Y:S01]  /*92b0*/  F2FP.BF16.F32.PACK_AB R193, R154, R21 ;  /* 0x000000159ac1723e */ /* 0x000fe200000010ff */
[----:B------:R-:W-:Y:S01]  /*92c0*/  UMOV UR37, UR36 ;  /* 0x0000002400257c82 */ /* 0x000fe20008000000 */
[----:B------:R-:W-:Y:S01]  /*92d0*/  F2FP.BF16.F32.PACK_AB R208, R175, R208 ;  /* 0x000000d0afd0723e */ /* 0x000fe200000010ff */
[----:B------:R-:W-:Y:S01]  /*92e0*/  IMAD.MOV.U32 R21, RZ, RZ, R3 ;  /* 0x000000ffff157224 */ /* 0x000fe200078e0003 */
[----:B------:R-:W-:Y:S01]  /*92f0*/  F2FP.BF16.F32.PACK_AB R209, R164, R209 ;  /* 0x000000d1a4d1723e */ /* 0x000fe200000010ff */
[----:B------:R-:W-:Y:S01]  /*9300*/  IMAD.MOV.U32 R228, RZ, RZ, R4 ;  /* 0x000000ffffe47224 */ /* 0x000fe200078e0004 */
[----:B------:R-:W-:Y:S02]  /*9310*/  F2FP.BF16.F32.PACK_AB R210, R166, R210 ;  /* 0x000000d2a6d2723e */ /* 0x000fe400000010ff */
[----:B------:R-:W-:-:S02]  /*9320*/  F2FP.BF16.F32.PACK_AB R211, R161, R211 ;  /* 0x000000d3a1d3723e */ /* 0x000fc400000010ff */
[----:B------:R-:W-:Y:S01]  /*9330*/  F2FP.BF16.F32.PACK_AB R204, R177, R204 ;  /* 0x000000ccb1cc723e */ /* 0x000fe200000010ff */
[----:B------:R-:W-:Y:S01]  /*9340*/  UISETP.GT.AND UP0, UPT, UR60, UR6, UPT ;  /* 0x000000063c00728c */ /* 0x000fe2000bf04270 */
[----:B------:R-:W-:Y:S01]  /*9350*/  F2FP.BF16.F32.PACK_AB R205, R160, R205 ;  /* 0x000000cda0cd723e */ /* 0x000fe200000010ff */
[----:B------:R-:W-:Y:S01]  /*9360*/  UIADD3 UR60, UR60, -0x1, URZ ;  /* 0xffffffff3c3c7890 */ /* 0x000fe2000fffe03f */
[----:B------:R-:W-:Y:S02]  /*9370*/  F2FP.BF16.F32.PACK_AB R206, R176, R206 ;  /* 0x000000ceb0ce723e */ /* 0x000fe400000010ff */
[----:B------:R-:W-:Y:S02]  /*9380*/  F2FP.BF16.F32.PACK_AB R207, R157, R207 ;  /* 0x000000cf9dcf723e */ /* 0x000fe400000010ff */
[----:B------:R-:W-:Y:S02]  /*9390*/  PLOP3.LUT P1, PT, PT, PT, UP0, 0x80, 0x0 ;  /* 0x000000000000781c */ /* 0x000fe40003f2f008 */
[----:B------:R-:W-:Y:S01]  /*93a0*/  F2FP.BF16.F32.PACK_AB R200, R168, R200 ;  /* 0x000000c8a8c8723e */ /* 0x000fe200000010ff */
[----:B0-----:R-:W-:Y:S01]  /*93b0*/  UPRMT UR4, UR7, 0x654, UR4 ;  /* 0x0000065407047896 */ /* 0x001fe20008000004 */
[----:B------:R-:W-:-:S02]  /*93c0*/  F2FP.BF16.F32.PACK_AB R201, R169, R201 ;  /* 0x000000c9a9c9723e */ /* 0x000fc400000010ff */
[----:B------:R-:W-:Y:S02]  /*93d0*/  F2FP.BF16.F32.PACK_AB R202, R159, R202 ;  /* 0x000000ca9fca723e */ /* 0x000fe400000010ff */
[----:B------:R-:W-:Y:S02]  /*93e0*/  F2FP.BF16.F32.PACK_AB R203, R165, R203 ;  /* 0x000000cba5cb723e */ /* 0x000fe400000010ff */
[----:B------:R-:W-:Y:S02]  /*93f0*/  F2FP.BF16.F32.PACK_AB R196, R158, R196 ;  /* 0x000000c49ec4723e */ /* 0x000fe400000010ff */
[----:B------:R-:W-:Y:S01]  /*9400*/  SYNCS.ARRIVE.TRANS64.RED.A1T0 RZ, [UR4], RZ ;  /* 0x000000ffffff79a7 */ /* 0x000fe20008100404 */
[----:B------:R-:W-:Y:S02]  /*9410*/  R2UR UR4, R17 ;  /* 0x00000000110472ca */ /* 0x000fe400000e0000 */
[----:B------:R-:W-:Y:S02]  /*9420*/  F2FP.BF16.F32.PACK_AB R197, R163, R197 ;  /* 0x000000c5a3c5723e */ /* 0x000fe400000010ff */
[----:B------:R-:W-:-:S02]  /*9430*/  F2FP.BF16.F32.PACK_AB R198, R155, R198 ;  /* 0x000000c69bc6723e */ /* 0x000fc400000010ff */
[----:B------:R-:W-:Y:S02]  /*9440*/  F2FP.BF16.F32.PACK_AB R199, R162, R199 ;  /* 0x000000c7a2c7723e */ /* 0x000fe400000010ff */
[----:B------:R-:W-:Y:S02]  /*9450*/  F2FP.BF16.F32.PACK_AB R192, R152, R192 ;  /* 0x000000c098c0723e */ /* 0x000fe400000010ff */
[----:B------:R-:W-:Y:S02]  /*9460*/  F2FP.BF16.F32.PACK_AB R194, R153, R194 ;  /* 0x000000c299c2723e */ /* 0x000fe400000010ff */
[----:B------:R-:W-:Y:S01]  /*9470*/  F2FP.BF16.F32.PACK_AB R195, R156, R195 ;  /* 0x000000c39cc3723e */ /* 0x000fe200000010ff */
[----:B------:R-:W-:Y:S01]  /*9480*/  IMAD.U32 R229, RZ, RZ, UR4 ;  /* 0x00000004ffe57e24 */ /* 0x000fe2000f8e00ff */
[----:B------:R-:W-:Y:S06]  /*9490*/  @P1 BRA `(.L_x_2221) ;  /* 0xffffffc000941947 */ /* 0x000fec000383ffff */
.L_x_2210:
[----:B------:R-:W-:-:S13]  /*94a0*/  ISETP.LE.AND P1, PT, RZ, UR60, PT ;  /* 0x0000003cff007c0c */ /* 0x000fda000bf23270 */
[----:B------:R-:W-:Y:S05]  /*94b0*/  @!P1 BRA `(.L_x_2222) ;  /* 0x0000003800b89947 */ /* 0x000fea0003800000 */
[----:B------:R-:W-:Y:S01]  /*94c0*/  R2UR UR61, R17 ;  /* 0x00000000113d72ca */ /* 0x000fe200000e0000 */
[----:B------:R-:W-:Y:S01]  /*94d0*/  IMAD.MOV.U32 R20, RZ, RZ, R3 ;  /* 0x000000ffff147224 */ /* 0x000fe200078e0003 */
[----:B------:R-:W-:Y:S01]  /*94e0*/  UMOV UR37, UR36 ;  /* 0x0000002400257c82 */ /* 0x000fe20008000000 */
[----:B------:R-:W-:-:S12]  /*94f0*/  IMAD.MOV.U32 R21, RZ, RZ, R4 ;  /* 0x000000ffff157224 */ /* 0x000fd800078e0004 */
.L_x_2233:
[----:B------:R-:W-:-:S04]  /*9500*/  UIADD3 UR36, UR37, 0x1, URZ ;  /* 0x0000000125247890 */ /* 0x000fc8000fffe03f */
[----:B------:R-:W-:-:S04]  /*9510*/  UISETP.NE.AND UP0, UPT, UR36, 0x2, UPT ;  /* 0x000000022400788c */ /* 0x000fc8000bf05270 */
[----:B------:R-:W-:Y:S02]  /*9520*/  USEL UR4, URZ, 0x1, UP0 ;  /* 0x000000013f047887 */ /* 0x000fe40008000000 */
[----:B------:R-:W-:Y:S02]  /*9530*/  USEL UR36, UR36, URZ, UP0 ;  /* 0x0000003f24247287 */ /* 0x000fe40008000000 */
[----:B------:R-:W-:-:S06]  /*9540*/  ULOP3.LUT UR4, UR61, UR4, URZ, 0x3c, !UPT ;  /* 0x000000043d047292 */ /* 0x000fcc000f8e3c3f */
[----:B------:R-:W-:Y:S01]  /*9550*/  IMAD.U32 R17, RZ, RZ, UR4 ;  /* 0x00000004ff117e24 */ /* 0x000fe2000f8e00ff */
[----:B------:R-:W-:Y:S06]  /*9560*/  @!P0 BRA `(.L_x_2223) ;  /* 0x0000000000048947 */ /* 0x000fec0003800000 */
[----:B------:R-:W-:Y:S01]  /*9570*/  BPT.TRAP 0x1 ;  /* 0x000000040000795c */ /* 0x000fe20000300000 */
.L_x_2223:
[----:B------:R-:W-:Y:S02]  /*9580*/  R2UR UR4, R16 ;  /* 0x00000000100472ca */ /* 0x000fe400000e0000 */
[----:B------:R-:W-:-:S11]  /*9590*/  R2UR UR5, R17 ;  /* 0x00000000110572ca */ /* 0x000fd600000e0000 */
[----:B------:R-:W-:Y:S02]  /*95a0*/  ULEA UR4, UR36, UR4, 0x3 ;  /* 0x0000000424047291 */ /* 0x000fe4000f8e183f */
[----:B------:R-:W-:-:S05]  /*95b0*/  IMAD.U32 R3, RZ, RZ, UR5 ;  /* 0x00000005ff037e24 */ /* 0x000fca000f8e00ff */
[----:B------:R-:W-:-:S04]  /*95c0*/  SHF.L.U32 R3, R3, 0x1f, RZ ;  /* 0x0000001f03037819 */ /* 0x000fc800000006ff */
[----:B------:R0:W1:Y:S01]  /*95d0*/  SYNCS.PHASECHK.TRANS64.TRYWAIT P1, [UR4+0x38830], R3 ;  /* 0x03883003ff0075a7 */ /* 0x0000620008020144 */
[----:B------:R-:W-:Y:S05]  /*95e0*/  @!P0 BRA `(.L_x_2224) ;  /* 0x0000000000048947 */ /* 0x000fea0003800000 */
[----:B------:R-:W-:Y:S01]  /*95f0*/  BPT.TRAP 0x1 ;  /* 0x000000040000795c */ /* 0x000fe20000300000 */
.L_x_2224:
[----:B-1----:R-:W-:Y:S05]  /*9600*/  @P1 BRA `(.L_x_2225) ;  /* 0x0000000000081947 */ /* 0x002fea0003800000 */
[----:B------:R-:W1:Y:S02]  /*9610*/  SYNCS.PHASECHK.TRANS64.TRYWAIT P1, [UR4+0x38830], R3 ;  /* 0x03883003ff0075a7 */ /* 0x000e640008020144 */
[----:B-1----:R-:W-:Y:S05]  /*9620*/  @!P1 BRA `(.L_x_2226) ;  /* 0x000000bc00f09947 */ /* 0x002fea0003800000 */
.L_x_2225:
        /* <DEDUP_REMOVED lines=618> */
[----:B------:R-:W-:-:S03]  /*bcd0*/  UIADD3 UR6, UR4, 0x886, URZ ;  /* 0x0000088604067890 */ /* 0x000fc6000fffe03f */
        /* <DEDUP_REMOVED lines=37> */
.L_x_2227:
[----:B------:R-:W-:Y:S01]  /*bf30*/  R2UR UR4, R16 ;  /* 0x00000000100472ca */ /* 0x000fe200000e0000 */
[----:B------:R-:W-:-:S05]  /*bf40*/  IMAD.U32 R0, RZ, RZ, UR61 ;  /* 0x0000003dff007e24 */ /* 0x000fca000f8e00ff */
[----:B------:R-:W-:-:S07]  /*bf50*/  SHF.L.U32 R0, R0, 0x1f, RZ ;  /* 0x0000001f00007819 */ /* 0x000fce00000006ff */
[----:B------:R-:W-:-:S09]  /*bf60*/  ULEA UR4, UR37, UR4, 0x3 ;  /* 0x0000000425047291 */ /* 0x000fd2000f8e183f */
[----:B------:R2:W3:Y:S01]  /*bf70*/  SYNCS.PHASECHK.TRANS64.TRYWAIT P1, [UR4+0x38850], R0 ;  /* 0x03885000ff0075a7 */ /* 0x0004e20008020144 */
[----:B------:R-:W-:Y:S05]  /*bf80*/  @!P0 BRA `(.L_x_2228) ;  /* 0x0000000000048947 */ /* 0x000fea0003800000 */
[----:B------:R-:W-:Y:S01]  /*bf90*/  BPT.TRAP 0x1 ;  /* 0x000000040000795c */ /* 0x000fe20000300000 */
.L_x_2228:
[----:B---3--:R-:W-:Y:S05]  /*bfa0*/  @P1 BRA `(.L_x_2229) ;  /* 0x0000000000081947 */ /* 0x008fea0003800000 */
[----:B------:R-:W3:Y:S02]  /*bfb0*/  SYNCS.PHASECHK.TRANS64.TRYWAIT P1, [UR4+0x38850], R0 ;  /* 0x03885000ff0075a7 */ /* 0x000ee40008020144 */
[----:B---3--:R-:W-:Y:S05]  /*bfc0*/  @!P1 BRA `(.L_x_2230) ;  /* 0x0000009400a09947 */ /* 0x008fea0003800000 */
.L_x_2229:
        /* <DEDUP_REMOVED lines=37> */
.L_x_2231:
[----:B---3--:R-:W-:Y:S01]  /*c220*/  FMNMX.FTZ R2, R186, R20, !PT ;  /* 0x00000014ba027209 */ /* 0x008fe20007810000 */
[----:B------:R-:W-:Y:S01]  /*c230*/  ULDC UR5, c[0x0][0x988] ;  /* 0x0002620000057ab9 */ /* 0x000fe20000000800 */
[----:B--2---:R-:W-:Y:S01]  /*c240*/  FMNMX.FTZ R0, R184, R21, !PT ;  /* 0x00000015b8007209 */ /* 0x004fe20007810000 */
[----:B------:R-:W2:Y:S01]  /*c250*/  S2UR UR7, SR_CgaCtaId ;  /* 0x00000000000779c3 */ /* 0x000ea20000008800 */
[----:B------:R-:W-:Y:S02]  /*c260*/  FMNMX.FTZ R23, R187, R2, !PT ;  /* 0x00000002bb177209 */ /* 0x000fe40007810000 */
[----:B01----:R-:W-:Y:S02]  /*c270*/  FMNMX.FTZ R3, R185, R0, !PT ;  /* 0x00000000b9037209 */ /* 0x003fe40007810000 */
        /* <DEDUP_REMOVED lines=36> */
[----:B------:R-:W-:Y:S01]  /*c4c0*/  R2UR UR6, R16 ;  /* 0x00000000100672ca */ /* 0x000fe200000e0000 */
[----:B------:R-:W0:Y:S04]  /*c4d0*/  SHFL.BFLY PT, R193, R2, 0x2, 0x1f ;  /* 0x0c401f0002c17f89 */ /* 0x000e2800000e0000 */
[----:B------:R-:W1:Y:S08]  /*c4e0*/  SHFL.BFLY PT, R3, R0, 0x2, 0x1f ;  /* 0x0c401f0000037f89 */ /* 0x000e7000000e0000 */
[----:B------:R-:W-:-:S04]  /*c4f0*/  ULEA UR6, UR36, UR6, 0x3 ;  /* 0x0000000624067291 */ /* 0x000fc8000f8e183f */
[----:B------:R-:W-:-:S04]  /*c500*/  UIADD3 UR6, UR6, 0x38840, URZ ;  /* 0x0003884006067890 */ /* 0x000fc8000fffe03f */
[----:B--2---:R-:W-:Y:S01]  /*c510*/  UPRMT UR6, UR7, 0x654, UR6 ;  /* 0x0000065407067896 */ /* 0x004fe20008000006 */
[----:B0-----:R-:W-:Y:S02]  /*c520*/  FMNMX.FTZ R193, R2, R193, !PT ;  /* 0x000000c102c17209 */ /* 0x001fe40007810000 */
[----:B-1----:R-:W-:-:S03]  /*c530*/  FMNMX.FTZ R23, R0, R3, !PT ;  /* 0x0000000300177209 */ /* 0x002fc60007810000 */
[----:B------:R-:W0:Y:S03]  /*c540*/  SHFL.BFLY PT, R192, R193, 0x1, 0x1f ;  /* 0x0c201f00c1c07f89 */ /* 0x000e2600000e0000 */
[----:B------:R-:W-:Y:S01]  /*c550*/  SYNCS.ARRIVE.TRANS64.RED.A1T0 RZ, [UR6], RZ ;  /* 0x000000ffffff79a7 */ /* 0x000fe20008100406 */
[----:B------:R-:W1:Y:S01]  /*c560*/  SHFL.BFLY PT, R4, R23, 0x1, 0x1f ;  /* 0x0c201f0017047f89 */ /* 0x000e6200000e0000 */
[----:B0-----:R-:W-:Y:S02]  /*c570*/  FMNMX.FTZ R3, R193, R192, !PT ;  /* 0x000000c0c1037209 */ /* 0x001fe40007810000 */
[----:B-1----:R-:W-:-:S03]  /*c580*/  FMNMX.FTZ R4, R23, R4, !PT ;  /* 0x0000000417047209 */ /* 0x002fc60007810000 */
[----:B------:R-:W-:-:S04]  /*c590*/  FADD.FTZ R20, -R3, R20 ;  /* 0x0000001403147221 */ /* 0x000fc80000010100 */
[----:B------:R-:W-:Y:S01]  /*c5a0*/  FMUL.FTZ R2, R20, UR5 ;  /* 0x0000000514027c20 */ /* 0x000fe20008410000 */
[C---:B------:R-:W-:Y:S01]  /*c5b0*/  FMUL.FTZ R20, R4.reuse, UR5 ;  /* 0x0000000504147c20 */ /* 0x040fe20008410000 */
[----:B------:R-:W-:-:S03]  /*c5c0*/  FADD.FTZ R21, -R4, R21 ;  /* 0x0000001504157221 */ /* 0x000fc60000010100 */
[--C-:B------:R-:W-:Y:S01]  /*c5d0*/  FFMA.FTZ R192, R152, UR5, -R20.reuse ;  /* 0x0000000598c07c23 */ /* 0x100fe20008010814 */
[----:B------:R-:W-:Y:S01]  /*c5e0*/  FMUL.FTZ R152, R3, UR5 ;  /* 0x0000000503987c20 */ /* 0x000fe20008410000 */
[--C-:B------:R-:W-:Y:S01]  /*c5f0*/  FFMA.FTZ R208, R184, UR5, -R20.reuse ;  /* 0x00000005b8d07c23 */ /* 0x100fe20008010814 */
[----:B------:R-:W-:Y:S01]  /*c600*/  FMUL.FTZ R21, R21, UR5 ;  /* 0x0000000515157c20 */ /* 0x000fe20008410000 */
[----:B------:R-:W-:Y:S01]  /*c610*/  FFMA.FTZ R185, R185, UR5, -R20 ;  /* 0x00000005b9b97c23 */ /* 0x000fe20008010814 */
[----:B------:R-:W-:Y:S01]  /*c620*/  FFMA.FTZ R209, R186, UR5, -R152 ;  /* 0x00000005bad17c23 */ /* 0x000fe20008010898 */
[----:B------:R-:W-:Y:S01]  /*c630*/  FFMA.FTZ R206, R180, UR5, -R20 ;  /* 0x00000005b4ce7c23 */ /* 0x000fe20008010814 */
[----:B------:R-:W-:Y:S01]  /*c640*/  FFMA.FTZ R180, R187, UR5, -R152 ;  /* 0x00000005bbb47c23 */ /* 0x000fe20008010898 */
[----:B------:R0:W-:Y:S01]  /*c650*/  MUFU.EX2 R0, R21 ;  /* 0x0000001500007308 */ /* 0x0001e20000000800 */
[----:B------:R-:W-:Y:S01]  /*c660*/  FFMA.FTZ R210, R188, UR5, -R20 ;  /* 0x00000005bcd27c23 */ /* 0x000fe20008010814 */
[----:B------:R-:W-:Y:S01]  /*c670*/  FFMA.FTZ R211, R190, UR5, -R152 ;  /* 0x00000005bed37c23 */ /* 0x000fe20008010898 */
[--C-:B------:R-:W-:Y:S01]  /*c680*/  FFMA.FTZ R200, R168, UR5, -R20.reuse ;  /* 0x00000005a8c87c23 */ /* 0x100fe20008010814 */
[--C-:B------:R-:W-:Y:S01]  /*c690*/  FFMA.FTZ R184, R189, UR5, -R20.reuse ;  /* 0x00000005bdb87c23 */ /* 0x100fe20008010814 */
[----:B------:R-:W-:Y:S01]  /*c6a0*/  FFMA.FTZ R168, R173, UR5, -R20 ;  /* 0x00000005ada87c23 */ /* 0x000fe20008010814 */
[----:B------:R-:W-:Y:S01]  /*c6b0*/  FFMA.FTZ R173, R191, UR5, -R152 ;  /* 0x00000005bfad7c23 */ /* 0x000fe20008010898 */
[----:B------:R-:W-:Y:S01]  /*c6c0*/  FFMA.FTZ R204, R176, UR5, -R20 ;  /* 0x00000005b0cc7c23 */ /* 0x000fe20008010814 */
[----:B------:R-:W1:Y:S01]  /*c6d0*/  MUFU.EX2 R208, R208 ;  /* 0x000000d000d07308 */ /* 0x000e620000000800 */
[----:B------:R-:W-:Y:S01]  /*c6e0*/  FFMA.FTZ R205, R178, UR5, -R152 ;  /* 0x00000005b2cd7c23 */ /* 0x000fe20008010898 */
[--C-:B------:R-:W-:Y:S01]  /*c6f0*/  FFMA.FTZ R177, R177, UR5, -R20.reuse ;  /* 0x00000005b1b17c23 */ /* 0x100fe20008010814 */
[----:B------:R-:W-:Y:S01]  /*c700*/  FFMA.FTZ R202, R172, UR5, -R20 ;  /* 0x00000005acca7c23 */ /* 0x000fe20008010814 */
[--C-:B------:R-:W-:Y:S01]  /*c710*/  FFMA.FTZ R172, R179, UR5, -R152.reuse ;  /* 0x00000005b3ac7c23 */ /* 0x100fe20008010898 */
[----:B------:R-:W-:Y:S01]  /*c720*/  FFMA.FTZ R207, R182, UR5, -R152 ;  /* 0x00000005b6cf7c23 */ /* 0x000fe20008010898 */
[--C-:B0-----:R-:W-:Y:S01]  /*c730*/  FFMA.FTZ R21, R153, UR5, -R20.reuse ;  /* 0x0000000599157c23 */ /* 0x101fe20008010814 */
[--C-:B------:R-:W-:Y:S01]  /*c740*/  FFMA.FTZ R176, R181, UR5, -R20.reuse ;  /* 0x00000005b5b07c23 */ /* 0x100fe20008010814 */
[----:B------:R-:W-:Y:S01]  /*c750*/  MUFU.EX2 R2, R2 ;  /* 0x0000000200027308 */ /* 0x000fe20000000800 */
[----:B------:R-:W-:Y:S01]  /*c760*/  FFMA.FTZ R23, R165, UR5, -R20 ;  /* 0x00000005a5177c23 */ /* 0x000fe20008010814 */
[--C-:B------:R-:W-:Y:S01]  /*c770*/  FFMA.FTZ R165, R183, UR5, -R152.reuse ;  /* 0x00000005b7a57c23 */ /* 0x100fe20008010898 */
[----:B------:R-:W-:Y:S01]  /*c780*/  FFMA.FTZ R201, R170, UR5, -R152 ;  /* 0x00000005aac97c23 */ /* 0x000fe20008010898 */
[--C-:B------:R-:W-:Y:S01]  /*c790*/  FFMA.FTZ R169, R169, UR5, -R20.reuse ;  /* 0x00000005a9a97c23 */ /* 0x100fe20008010814 */
[----:B------:R-:W-:Y:S01]  /*c7a0*/  FFMA.FTZ R198, R164, UR5, -R20 ;  /* 0x00000005a4c67c23 */ /* 0x000fe20008010814 */
[----:B------:R-:W-:Y:S01]  /*c7b0*/  FFMA.FTZ R164, R171, UR5, -R152 ;  /* 0x00000005aba47c23 */ /* 0x000fe20008010898 */
[----:B------:R-:W-:Y:S01]  /*c7c0*/  FFMA.FTZ R194, R156, UR5, -R20 ;  /* 0x000000059cc27c23 */ /* 0x000fe20008010814 */
[----:B------:R-:W0:Y:S01]  /*c7d0*/  MUFU.EX2 R209, R209 ;  /* 0x000000d100d17308 */ /* 0x000e220000000800 */
[----:B-1----:R-:W-:Y:S01]  /*c7e0*/  FFMA.FTZ R18, R0, R18, R208 ;  /* 0x0000001200127223 */ /* 0x002fe200000100d0 */
[----:B------:R-:W-:Y:S01]  /*c7f0*/  FFMA.FTZ R203, R174, UR5, -R152 ;  /* 0x00000005aecb7c23 */ /* 0x000fe20008010898 */
[--C-:B------:R-:W-:Y:S01]  /*c800*/  FFMA.FTZ R196, R160, UR5, -R20.reuse ;  /* 0x00000005a0c47c23 */ /* 0x100fe20008010814 */
[----:B------:R-:W-:Y:S01]  /*c810*/  FFMA.FTZ R160, R161, UR5, -R20 ;  /* 0x00000005a1a07c23 */ /* 0x000fe20008010814 */
[--C-:B------:R-:W-:Y:S01]  /*c820*/  FFMA.FTZ R161, R175, UR5, -R152.reuse ;  /* 0x00000005afa17c23 */ /* 0x100fe20008010898 */
[----:B------:R-:W-:Y:S01]  /*c830*/  FFMA.FTZ R197, R162, UR5, -R152 ;  /* 0x00000005a2c57c23 */ /* 0x000fe20008010898 */
[----:B------:R-:W-:Y:S01]  /*c840*/  FFMA.FTZ R20, R157, UR5, -R20 ;  /* 0x000000059d147c23 */ /* 0x000fe20008010814 */
[----:B------:R-:W1:Y:S01]  /*c850*/  MUFU.EX2 R185, R185 ;  /* 0x000000b900b97308 */ /* 0x000e620000000800 */
[--C-:B------:R-:W-:Y:S01]  /*c860*/  FFMA.FTZ R157, R163, UR5, -R152.reuse ;  /* 0x00000005a39d7c23 */ /* 0x100fe20008010898 */
[--C-:B------:R-:W-:Y:S01]  /*c870*/  FFMA.FTZ R193, R154, UR5, -R152.reuse ;  /* 0x000000059ac17c23 */ /* 0x100fe20008010898 */
[--C-:B------:R-:W-:Y:S01]  /*c880*/  FFMA.FTZ R199, R166, UR5, -R152.reuse ;  /* 0x00000005a6c77c23 */ /* 0x100fe20008010898 */
[----:B------:R-:W-:-:S04]  /*c890*/  FFMA.FTZ R195, R158, UR5, -R152 ;  /* 0x000000059ec37c23 */ /* 0x000fc80008010898 */
        /* <DEDUP_REMOVED lines=20> */
[----:B------:R-:W-:-:S06]  /*c9e0*/  FFMA.FTZ R156, R167, UR5, -R152 ;  /* 0x00000005a79c7c23 */ /* 0x000fcc0008010898 */
        /* <DEDUP_REMOVED lines=60> */
.L_x_2232:
[----:B------:R-:W0:Y:S01]  /*cdb0*/  S2UR UR6, SR_CgaCtaId ;  /* 0x00000000000679c3 */ /* 0x000e220000008800 */
[----:B------:R-:W-:Y:S01]  /*cdc0*/  UIADD3 UR4, UR4, 0x38860, URZ ;  /* 0x0003886004047890 */ /* 0x000fe2000fffe03f */
[----:B------:R-:W-:Y:S01]  /*cdd0*/  ISETP.LT.AND P1, PT, RZ, UR60, PT ;  /* 0x0000003cff007c0c */ /* 0x000fe2000bf21270 */
[----:B------:R-:W-:Y:S01]  /*cde0*/  UIADD3 UR60, UR60, -0x1, URZ ;  /* 0xffffffff3c3c7890 */ /* 0x000fe2000fffe03f */
[----:B------:R-:W-:Y:S01]  /*cdf0*/  R2UR UR61, R17 ;  /* 0x00000000113d72ca */ /* 0x000fe200000e0000 */
[----:B------:R-:W-:Y:S01]  /*ce00*/  UMOV UR37, UR36 ;  /* 0x0000002400257c82 */ /* 0x000fe20008000000 */
        /* <DEDUP_REMOVED lines=16> */
[----:B------:R-:W-:Y:S02]  /*cf10*/  F2FP.BF16.F32.PACK_AB R203, R161, R203 ;  /* 0x000000cba1cb723e */ /* 0x000fe400000010ff */
[----:B------:R-:W-:Y:S02]  /*cf20*/  F2FP.BF16.F32.PACK_AB R196, R160, R196 ;  /* 0x000000c4a0c4723e */ /* 0x000fe400000010ff */
[----:B------:R-:W-:-:S02]  /*cf30*/  F2FP.BF16.F32.PACK_AB R197, R157, R197 ;  /* 0x000000c59dc5723e */ /* 0x000fc400000010ff */
[----:B------:R-:W-:Y:S02]  /*cf40*/  F2FP.BF16.F32.PACK_AB R198, R23, R198 ;  /* 0x000000c617c6723e */ /* 0x000fe400000010ff */
[----:B------:R-:W-:Y:S02]  /*cf50*/  F2FP.BF16.F32.PACK_AB R199, R156, R199 ;  /* 0x000000c79cc7723e */ /* 0x000fe400000010ff */
[----:B------:R-:W-:Y:S02]  /*cf60*/  F2FP.BF16.F32.PACK_AB R193, R153, R193 ;  /* 0x000000c199c1723e */ /* 0x000fe400000010ff */
[----:B------:R-:W-:Y:S02]  /*cf70*/  F2FP.BF16.F32.PACK_AB R195, R152, R195 ;  /* 0x000000c398c3723e */ /* 0x000fe400000010ff */
[----:B------:R-:W-:Y:S01]  /*cf80*/  MOV R20, R3 ;  /* 0x0000000300147202 */ /* 0x000fe20000000f00 */
[----:B------:R-:W-:Y:S06]  /*cf90*/  @P1 BRA `(.L_x_2233) ;  /* 0xffffffc400581947 */ /* 0x000fec000383ffff */
.L_x_2222:
        /* <DEDUP_REMOVED lines=131> */
.L_x_2234:
        /* <DEDUP_REMOVED lines=8> */
.L_x_2235:
[----:B-1----:R-:W-:Y:S05]  /*d850*/  @P1 BRA `(.L_x_2236) ;  /* 0x0000000000081947 */ /* 0x002fea0003800000 */
[----:B------:R-:W1:Y:S02]  /*d860*/  SYNCS.PHASECHK.TRANS64.TRYWAIT P1, [UR7+0x38850], R0 ;  /* 0x03885000ff0075a7 */ /* 0x000e640008020147 */
[----:B-1----:R-:W-:Y:S05]  /*d870*/  @!P1 BRA `(.L_x_2237) ;  /* 0x0000007c008c9947 */ /* 0x002fea0003800000 */
.L_x_2236:
[----:B------:R-:W-:Y:S01]  /*d880*/  R2UR UR4, R16 ;  /* 0x00000000100472ca */ /* 0x000fe200000e0000 */
[----:B------:R-:W-:Y:S01]  /*d890*/  WARPGROUP.ARRIVE ;  /* 0x00000000000079c5 */ /* 0x000fe20000000000 */
[----:B------:R-:W-:Y:S01]  /*d8a0*/  UMOV UR11, 0x40000040 ;  /* 0x40000040000b7882 */ /* 0x000fe20000000000 */
[----:B-1----:R-:W1:Y:S01]  /*d8b0*/  SHFL.BFLY PT, R7, R18, 0x2, 0x1f ;  /* 0x0c401f0012077f89 */ /* 0x002e6200000e0000 */
[----:B------:R-:W-:Y:S02]  /*d8c0*/  IMAD.MOV.U32 R6, RZ, RZ, RZ ;  /* 0x000000ffff067224 */ /* 0x000fe400078e00ff */
[----:B------:R-:W-:Y:S01]  /*d8d0*/  IMAD.U32 R13, RZ, RZ, UR5 ;  /* 0x00000005ff0d7e24 */ /* 0x000fe2000f8e00ff */
[----:B0-----:R-:W0:Y:S06]  /*d8e0*/  SHFL.BFLY PT, R0, R5, 0x2, 0x1f ;  /* 0x0c401f0005007f89 */ /* 0x001e2c00000e0000 */
[----:B------:R-:W-:-:S04]  /*d8f0*/  UIADD3 UR4, UR4, 0x400, URZ ;  /* 0x0000040004047890 */ /* 0x000fc8000fffe03f */
[----:B------:R-:W-:-:S04]  /*d900*/  USHF.R.U32.HI UR4, URZ, 0x4, UR4 ;  /* 0x000000043f047899 */ /* 0x000fc80008011604 */
[----:B------:R-:W-:-:S04]  /*d910*/  ULOP3.LUT UR4, UR4, 0x3fff, URZ, 0xc0, !UPT ;  /* 0x00003fff04047892 */ /* 0x000fc8000f8ec03f */
[----:B------:R-:W-:Y:S01]  /*d920*/  ULOP3.LUT UR4, UR4, 0x2800000, URZ, 0xfc, !UPT ;  /* 0x0280000004047892 */ /* 0x000fe2000f8efc3f */
[----:B-1----:R-:W-:-:S03]  /*d930*/  FADD.FTZ R7, R7, R18 ;  /* 0x0000001207077221 */ /* 0x002fc60000010000 */
[----:B------:R-:W-:Y:S01]  /*d940*/  UIMAD UR4, UR36, 0xa00, UR4 ;  /* 0x00000a00240478a4 */ /* 0x000fe2000f8e0204 */
[----:B0-----:R-:W-:Y:S01]  /*d950*/  FADD.FTZ R2, R0, R5 ;  /* 0x0000000500027221 */ /* 0x001fe20000010000 */
[----:B------:R-:W-:Y:S02]  /*d960*/  IMAD.MOV.U32 R5, RZ, RZ, RZ ;  /* 0x000000ffff057224 */ /* 0x000fe400078e00ff */
[----:B------:R-:W-:Y:S01]  /*d970*/  UIADD3 UR6, UR4, 0x80, URZ ;  /* 0x0000008004067890 */ /* 0x000fe2000fffe03f */
[----:B------:R-:W0:Y:S02]  /*d980*/  SHFL.BFLY PT, R0, R7, 0x1, 0x1f ;  /* 0x0c201f0007007f89 */ /* 0x000e2400000e0000 */
[----:B------:R-:W-:Y:S02]  /*d990*/  UMOV UR10, UR4 ;  /* 0x00000004000a7c82 */ /* 0x000fe40008000000 */
[----:B------:R-:W-:Y:S01]  /*d9a0*/  HGMMA.64x256x16.F32.BF16 R24, R208, gdesc[UR8].tnspB, R24, gsb0 ;  /* 0x43e00008d0187df0 */ /* 0x000fe20008001818 */
[----:B------:R-:W-:Y:S01]  /*d9b0*/  UMOV UR11, 0x40000040 ;  /* 0x40000040000b7882 */ /* 0x000fe20000000000 */
[----:B------:R-:W-:Y:S01]  /*d9c0*/  UMOV UR10, UR6 ;  /* 0x00000006000a7c82 */ /* 0x000fe20008000000 */
[----:B------:R-:W-:Y:S01]  /*d9d0*/  UIADD3 UR6, UR4, 0x100, URZ ;  /* 0x0000010004067890 */ /* 0x000fe2000fffe03f */
[----:B------:R-:W1:Y:S01]  /*d9e0*/  SHFL.BFLY PT, R9, R2, 0x1, 0x1f ;  /* 0x0c201f0002097f89 */ /* 0x000e6200000e0000 */
[----:B0-----:R-:W-:Y:S01]  /*d9f0*/  FADD.FTZ R11, R7, R0 ;  /* 0x00000000070b7221 */ /* 0x001fe20000010000 */
[----:B------:R-:W-:-:S02]  /*da00*/  IMAD.U32 R7, RZ, RZ, UR5 ;  /* 0x00000005ff077e24 */ /* 0x000fc4000f8e00ff */
[----:B------:R-:W-:Y:S02]  /*da10*/  IMAD.MOV.U32 R0, RZ, RZ, -0x800000 ;  /* 0xff800000ff007424 */ /* 0x000fe400078e00ff */
[----:B------:R-:W-:Y:S01]  /*da20*/  FSETP.NE.FTZ.AND P1, PT, R11, RZ, PT ;  /* 0x000000ff0b00720b */ /* 0x000fe20003f35000 */
[----:B-1----:R-:W-:Y:S01]  /*da30*/  FADD.FTZ R12, R2, R9 ;  /* 0x00000009020c7221 */ /* 0x002fe20000010000 */
[----:B------:R-:W-:-:S04]  /*da40*/  IMAD.MOV.U32 R2, RZ, RZ, -0x800000 ;  /* 0xff800000ff027424 */ /* 0x000fc800078e00ff */
[----:B------:R-:W-:-:S07]  /*da50*/  FSETP.NE.FTZ.AND P2, PT, R12, RZ, PT ;  /* 0x000000ff0c00720b */ /* 0x000fce0003f55000 */
[----:B------:R-:W0:Y:S01]  /*da60*/  @P1 MUFU.LG2 R8, R11 ;  /* 0x0000000b00081308 */ /* 0x000e220000000c00 */
[----:B------:R-:W-:-:S07]  /*da70*/  @P1 FMUL.FTZ R7, R7, 0.69314718246459960938 ;  /* 0x3f31721807071820 */ /* 0x000fce0000410000 */
[----:B------:R-:W1:Y:S01]  /*da80*/  @P2 MUFU.LG2 R9, R12 ;  /* 0x0000000c00092308 */ /* 0x000e620000000c00 */
[----:B------:R-:W-:-:S07]  /*da90*/  @P2 FMUL.FTZ R13, R13, 0.69314718246459960938 ;  /* 0x3f3172180d0d2820 */ /* 0x000fce0000410000 */
        /* <DEDUP_REMOVED lines=32> */
.L_x_2238:
[----:B------:R-:W0:Y:S01]  /*dca0*/  S2UR UR8, SR_CgaCtaId ;  /* 0x00000000000879c3 */ /* 0x000e220000008800 */
[----:B------:R-:W-:Y:S01]  /*dcb0*/  UIADD3 UR4, UR7, 0x38860, URZ ;  /* 0x0003886007047890 */ /* 0x000fe2000fffe03f */
[----:B------:R-:W-:Y:S01]  /*dcc0*/  R2UR UR6, R223 ;  /* 0x00000000df0672ca */ /* 0x000fe200000e0000 */
[----:B------:R-:W-:Y:S01]  /*dcd0*/  UIADD3 UR36, UR36, 0x1, URZ ;  /* 0x0000000124247890 */ /* 0x000fe2000fffe03f */
[----:B------:R-:W-:Y:S01]  /*dce0*/  R2UR UR5, R17 ;  /* 0x00000000110572ca */ /* 0x000fe200000e0000 */
        /* <DEDUP_REMOVED lines=138> */
.L_x_2202:
[----:B------:R-:W0:Y:S08]  /*e590*/  S2UR UR5, SR_CgaCtaId ;  /* 0x00000000000579c3 */ /* 0x000e300000008800 */
[----:B------:R-:W-:Y:S06]  /*e5a0*/  BAR.SYNC.DEFER_BLOCKING 0x5, 0x180 ;  /* 0x0146000000007b1d */ /* 0x000fec0000010000 */
[----:B------:R-:W-:Y:S01]  /*e5b0*/  UMOV UR4, 0x400 ;  /* 0x0000040000047882 */ /* 0x000fe20000000000 */
[----:B------:R-:W-:Y:S01]  /*e5c0*/  BSSY B0, `(.L_x_2239) ;  /* 0x00002a5000007945 */ /* 0x000fe20003800000 */
[----:B0-----:R-:W-:-:S09]  /*e5d0*/  ULEA UR13, UR5, UR4, 0x18 ;  /* 0x00000004050d7291 */ /* 0x001fd2000f8ec03f */
[----:B------:R-:W0:Y:S02]  /*e5e0*/  LDS R4, [UR13+0x388d0] ;  /* 0x0388d00dff047984 */ /* 0x000e240008000800 */
[----:B0-----:R-:W-:Y:S01]  /*e5f0*/  R2UR UR4, R4 ;  /* 0x00000000040472ca */ /* 0x001fe200000e0000 */
[----:B------:R-:W-:Y:S06]  /*e600*/  BAR.ARV 0x4, 0x180 ;  /* 0x0106000000007b1d */ /* 0x000fec0000002000 */
[----:B------:R-:W-:Y:S08]  /*e610*/  @P0 BRA `(.L_x_2240) ;  /* 0x0000001c00700947 */ /* 0x000ff00003800000 */
[----:B------:R-:W0:Y:S01]  /*e620*/  S2UR UR5, SR_SWINHI ;  /* 0x00000000000579c3 */ /* 0x000e220000002f00 */
[----:B------:R-:W-:Y:S01]  /*e630*/  IMAD.MOV.U32 R18, RZ, RZ, 0x2 ;  /* 0x00000002ff127424 */ /* 0x000fe200078e00ff */
[----:B------:R-:W-:Y:S01]  /*e640*/  LEA R156, R222, R22, 0x6 ;  /* 0x00000016de9c7211 */ /* 0x000fe200078e30ff */
[----:B------:R-:W-:Y:S01]  /*e650*/  IMAD.MOV.U32 R157, RZ, RZ, 0x2 ;  /* 0x00000002ff9d7424 */ /* 0x000fe200078e00ff */
[----:B------:R-:W-:-:S04]  /*e660*/  R2UR UR11, R220 ;  /* 0x00000000dc0b72ca */ /* 0x000fc800000e0000 */
[----:B------:R-:W-:Y:S01]  /*e670*/  BAR.SYNC.DEFER_BLOCKING 0x1, 0x100 ;  /* 0x0044000000007b1d */ /* 0x000fe20000010000 */
[----:B------:R-:W-:Y:S02]  /*e680*/  R2UR UR14, R213 ;  /* 0x00000000d50e72ca */ /* 0x000fe400000e0000 */
[----:B------:R-:W-:Y:S02]  /*e690*/  F2FP.BF16.F32.PACK_AB R24, R25, R24 ;  /* 0x000000181918723e */ /* 0x000fe400000010ff */
[----:B------:R-:W-:Y:S01]  /*e6a0*/  R2UR UR15, R221 ;  /* 0x00000000dd0f72ca */ /* 0x000fe200000e0000 */
[----:B------:R-:W-:Y:S01]  /*e6b0*/  ULDC.64 UR8, c[0x0][0xb90] ;  /* 0x0002e40000087ab9 */ /* 0x000fe20000000a00 */
[----:B------:R-:W-:Y:S02]  /*e6c0*/  F2FP.BF16.F32.PACK_AB R25, R27, R26 ;  /* 0x0000001a1b19723e */ /* 0x000fe400000010ff */
[----:B------:R-:W-:Y:S02]  /*e6d0*/  F2FP.BF16.F32.PACK_AB R27, R31, R30 ;  /* 0x0000001e1f1b723e */ /* 0x000fe400000010ff */
[----:B------:R-:W-:Y:S01]  /*e6e0*/  F2FP.BF16.F32.PACK_AB R26, R29, R28 ;  /* 0x0000001c1d1a723e */ /* 0x000fe200000010ff */
[----:B------:R-:W-:Y:S01]  /*e6f0*/  USHF.R.S32.HI UR10, URZ, 0x1f, UR11 ;  /* 0x0000001f3f0a7899 */ /* 0x000fe2000801140b */
[----:B------:R-:W-:-:S02]  /*e700*/  F2FP.BF16.F32.PACK_AB R161, R162, R161 ;  /* 0x000000a1a2a1723e */ /* 0x000fc400000010ff */
[----:B------:R-:W-:Y:S02]  /*e710*/  F2FP.BF16.F32.PACK_AB R162, R149, R148 ;  /* 0x0000009495a2723e */ /* 0x000fe400000010ff */
[----:B------:R-:W-:Y:S01]  /*e720*/  F2FP.BF16.F32.PACK_AB R163, R165, R163 ;  /* 0x000000a3a5a3723e */ /* 0x000fe200000010ff */
[----:B------:R-:W-:Y:S01]  /*e730*/  USHF.R.S32.HI UR12, URZ, 0x1f, UR15 ;  /* 0x0000001f3f0c7899 */ /* 0x000fe2000801140f */
[----:B------:R-:W-:Y:S01]  /*e740*/  UMOV UR6, UR13 ;  /* 0x0000000d00067c82 */ /* 0x000fe20008000000 */
[----:B0-----:R-:W-:Y:S01]  /*e750*/  UMOV UR7, UR5 ;  /* 0x0000000500077c82 */ /* 0x001fe20008000000 */
[----:B------:R-:W-:Y:S01]  /*e760*/  UIMAD UR5, UR10, UR8, URZ ;  /* 0x000000080a0572a4 */ /* 0x000fe2000f8e023f */
[----:B------:R-:W-:-:S03]  /*e770*/  IMAD.WIDE R18, R227, R18, UR6 ;  /* 0x00000006e3127e25 */ /* 0x000fc6000f8e0212 */
[----:B------:R-:W-:Y:S01]  /*e780*/  UIMAD UR5, UR11, UR9, UR5 ;  /* 0x000000090b0572a4 */ /* 0x000fe2000f8e0205 */
[----:B------:R-:W-:Y:S01]  /*e790*/  IMAD.WIDE R156, R156, R157, UR6 ;  /* 0x000000069c9c7e25 */ /* 0x000fe2000f8e029d */
[C---:B------:R-:W-:Y:S01]  /*e7a0*/  IADD3 R109, P2, R18.reuse, 0x8020, RZ ;  /* 0x00008020126d7810 */ /* 0x040fe20007f5e0ff */
[----:B------:R-:W-:Y:S01]  /*e7b0*/  UIMAD.WIDE.U32 UR6, UR11, UR8, URZ ;  /* 0x000000080b0672a5 */ /* 0x000fe2000f8e003f */
[C---:B------:R-:W-:Y:S02]  /*e7c0*/  LOP3.LUT R159, R18.reuse, 0x380, RZ, 0xc0, !PT ;  /* 0x00000380129f7812 */ /* 0x040fe400078ec0ff */
[C---:B------:R-:W-:Y:S01]  /*e7d0*/  IADD3 R135, P4, R18.reuse, 0xc040, RZ ;  /* 0x0000c04012877810 */ /* 0x040fe20007f9e0ff */
[----:B------:R-:W-:Y:S01]  /*e7e0*/  IMAD.X R147, RZ, RZ, R19, P2 ;  /* 0x000000ffff937224 */ /* 0x000fe200010e0613 */
[C---:B------:R-:W-:Y:S01]  /*e7f0*/  IADD3 R15, P3, R18.reuse, 0xc060, RZ ;  /* 0x0000c060120f7810 */ /* 0x040fe20007f7e0ff */
[----:B------:R-:W-:Y:S01]  /*e800*/  ULDC.64 UR8, c[0x0][0xb98] ;  /* 0x0002e60000087ab9 */ /* 0x000fe20000000a00 */
[----:B------:R-:W-:Y:S01]  /*e810*/  LOP3.LUT R10, R109, 0x380, RZ, 0xc0, !PT ;  /* 0x000003806d0a7812 */ /* 0x000fe200078ec0ff */
[----:B------:R-:W-:Y:S01]  /*e820*/  UIADD3 UR7, UR7, UR5, URZ ;  /* 0x0000000507077290 */ /* 0x000fe2000fffe03f */
[----:B------:R-:W-:Y:S01]  /*e830*/  SHF.R.U64 R159, R159, 0x3, RZ ;  /* 0x000000039f9f7819 */ /* 0x000fe200000012ff */
[----:B------:R-:W-:Y:S01]  /*e840*/  UIMAD UR5, UR12, UR8, URZ ;  /* 0x000000080c0572a4 */ /* 0x000fe2000f8e023f */
[----:B------:R-:W-:Y:S01]  /*e850*/  LOP3.LUT R134, R135, 0x380, RZ, 0xc0, !PT ;  /* 0x0000038087867812 */ /* 0x000fe200078ec0ff */
[----:B------:R-:W-:Y:S01]  /*e860*/  UIMAD.WIDE.U32 UR6, UR15, UR8, UR6 ;  /* 0x000000080f0672a5 */ /* 0x000fe2000f8e0006 */
[----:B------:R-:W-:Y:S01]  /*e870*/  IADD3 R4, P2, R18, 0x4000, RZ ;  /* 0x0000400012047810 */ /* 0x000fe20007f5e0ff */
[----:B------:R-:W-:Y:S01]  /*e880*/  UIMAD UR5, UR15, UR9, UR5 ;  /* 0x000000090f0572a4 */ /* 0x000fe2000f8e0205 */
[----:B------:R-:W-:-:S02]  /*e890*/  LOP3.LUT R14, R15, 0x380, RZ, 0xc0, !PT ;  /* 0x000003800f0e7812 */ /* 0x000fc400078ec0ff */
[----:B------:R-:W-:Y:S01]  /*e8a0*/  IADD3 R115, P6, R18, 0xc000, RZ ;  /* 0x0000c00012737810 */ /* 0x000fe20007fde0ff */
[--C-:B------:R-:W-:Y:S01]  /*e8b0*/  IMAD.X R127, RZ, RZ, R19.reuse, P2 ;  /* 0x000000ffff7f7224 */ /* 0x100fe200010e0613 */
[----:B------:R-:W-:Y:S01]  /*e8c0*/  SHF.R.U64 R10, R10, 0x3, RZ ;  /* 0x000000030a0a7819 */ /* 0x000fe200000012ff */
[----:B------:R-:W-:Y:S01]  /*e8d0*/  ULDC.64 UR8, c[0x0][0xae8] ;  /* 0x0002ba0000087ab9 */ /* 0x000fe20000000a00 */
[----:B------:R-:W-:Y:S01]  /*e8e0*/  IADD3 R113, P0, R18, 0x8060, RZ ;  /* 0x0000806012717810 */ /* 0x000fe20007f1e0ff */
[--C-:B------:R-:W-:Y:S01]  /*e8f0*/  IMAD.X R143, RZ, RZ, R19.reuse, P6 ;  /* 0x000000ffff8f7224 */ /* 0x100fe200030e0613 */
[----:B------:R-:W-:Y:S01]  /*e900*/  LOP3.LUT R158, R159, R18, RZ, 0x3c, !PT ;  /* 0x000000129f9e7212 */ /* 0x000fe200078e3cff */
[--C-:B------:R-:W-:Y:S01]  /*e910*/  IMAD.MOV.U32 R159, RZ, RZ, R19.reuse ;  /* 0x000000ffff9f7224 */ /* 0x100fe200078e0013 */
[----:B------:R-:W-:Y:S01]  /*e920*/  SHF.R.U64 R134, R134, 0x3, RZ ;  /* 0x0000000386867819 */ /* 0x000fe200000012ff */
[----:B------:R-:W-:Y:S01]  /*e930*/  IMAD.X R151, RZ, RZ, R19, P0 ;  /* 0x000000ffff977224 */ /* 0x000fe200000e0613 */
[----:B------:R-:W-:-:S02]  /*e940*/  SHF.R.U64 R14, R14, 0x3, RZ ;  /* 0x000000030e0e7819 */ /* 0x000fc400000012ff */
[----:B------:R-:W-:Y:S02]  /*e950*/  LOP3.LUT R8, R115, 0x380, RZ, 0xc0, !PT ;  /* 0x0000038073087812 */ /* 0x000fe400078ec0ff */
[----:B------:R-:W-:Y:S02]  /*e960*/  LOP3.LUT R146, R10, R109, RZ, 0x3c, !PT ;  /* 0x0000006d0a927212 */ /* 0x000fe400078e3cff */
[----:B------:R-:W-:Y:S02]  /*e970*/  LOP3.LUT R6, R113, 0x380, RZ, 0xc0, !PT ;  /* 0x0000038071067812 */ /* 0x000fe400078ec0ff */
[----:B------:R-:W-:Y:S02]  /*e980*/  IADD3 R109, P2, R156, 0x7000, RZ ;  /* 0x000070009c6d7810 */ /* 0x000fe40007f5e0ff */
[----:B------:R-:W-:Y:S01]  /*e990*/  LOP3.LUT R134, R134, R135, RZ, 0x3c, !PT ;  /* 0x0000008786867212 */ /* 0x000fe200078e3cff */
[--C-:B------:R-:W-:Y:S01]  /*e9a0*/  IMAD.X R135, RZ, RZ, R19.reuse, P4 ;  /* 0x000000ffff877224 */ /* 0x100fe200020e0613 */
[----:B------:R-:W-:Y:S01]  /*e9b0*/  LOP3.LUT R14, R14, R15, RZ, 0x3c, !PT ;  /* 0x0000000f0e0e7212 */ /* 0x000fe200078e3cff */
[----:B------:R-:W-:Y:S01]  /*e9c0*/  IMAD.X R15, RZ, RZ, R19, P3 ;  /* 0x000000ffff0f7224 */ /* 0x000fe200018e0613 */
[----:B------:R-:W-:-:S02]  /*e9d0*/  SHF.R.U64 R8, R8, 0x3, RZ ;  /* 0x0000000308087819 */ /* 0x000fc400000012ff */
[----:B------:R-:W-:Y:S02]  /*e9e0*/  MOV R159, R158 ;  /* 0x0000009e009f7202 */ /* 0x000fe40000000f00 */
[----:B------:R-:W-:Y:S01]  /*e9f0*/  IADD3 R107, P4, R18, 0x8000, RZ ;  /* 0x00008000126b7810 */ /* 0x000fe20007f9e0ff */
[----:B------:R-:W0:Y:S01]  /*ea00*/  LDC R158, c[0x0][0xbe8] ;  /* 0x0002fa00ff9e7b82 */ /* 0x000e220000000800 */
[----:B------:R-:W-:Y:S01]  /*ea10*/  SHF.R.U64 R6, R6, 0x3, RZ ;  /* 0x0000000306067819 */ /* 0x000fe200000012ff */
[----:B------:R1:W-:Y:S01]  /*ea20*/  STSM.16.M88.4 [R159], R24 ;  /* 0x000000189f007844 */ /* 0x0003e20000000200 */
[----:B------:R-:W-:Y:S01]  /*ea30*/  LOP3.LUT R108, R109, 0x380, RZ, 0xc0, !PT ;  /* 0x000003806d6c7812 */ /* 0x000fe200078ec0ff */
[----:B------:R-:W-:Y:S01]  /*ea40*/  IMAD.X R155, RZ, RZ, R19, P4 ;  /* 0x000000ffff9b7224 */ /* 0x000fe200020e0613 */
[----:B------:R-:W-:Y:S02]  /*ea50*/  IADD3 R21, P3, R18, 0x20, RZ ;  /* 0x0000002012157810 */ /* 0x000fe40007f7e0ff */
[----:B------:R-:W-:-:S02]  /*ea60*/  LOP3.LUT R142, R8, R115, RZ, 0x3c, !PT ;  /* 0x00000073088e7212 */ /* 0x000fc400078e3cff */
[C---:B------:R-:W-:Y:S01]  /*ea70*/  IADD3 R139, P5, R18.reuse, 0xc020, RZ ;  /* 0x0000c020128b7810 */ /* 0x040fe20007fbe0ff */
[--C-:B------:R-:W-:Y:S01]  /*ea80*/  IMAD.X R153, RZ, RZ, R19.reuse, P3 ;  /* 0x000000ffff997224 */ /* 0x100fe200018e0613 */
[----:B------:R-:W-:Y:S02]  /*ea90*/  IADD3 R111, P1, R18, 0x8040, RZ ;  /* 0x00008040126f7810 */ /* 0x000fe40007f3e0ff */
[----:B------:R-:W-:Y:S02]  /*eaa0*/  LOP3.LUT R150, R6, R113, RZ, 0x3c, !PT ;  /* 0x0000007106967212 */ /* 0x000fe400078e3cff */
[----:B------:R-:W-:Y:S01]  /*eab0*/  LOP3.LUT R8, R107, 0x380, RZ, 0xc0, !PT ;  /* 0x000003806b087812 */ /* 0x000fe200078ec0ff */
[----:B------:R-:W-:Y:S01]  /*eac0*/  IMAD.X R131, RZ, RZ, R19, P1 ;  /* 0x000000ffff837224 */ /* 0x000fe200008e0613 */
[----:B------:R-:W-:Y:S02]  /*ead0*/  SHF.R.U64 R108, R108, 0x3, RZ ;  /* 0x000000036c6c7819 */ /* 0x000fe400000012ff */
[----:B------:R-:W-:-:S02]  /*eae0*/  LOP3.LUT R6, R21, 0x380, RZ, 0xc0, !PT ;  /* 0x0000038015067812 */ /* 0x000fc400078ec0ff */
[----:B------:R-:W-:Y:S02]  /*eaf0*/  LOP3.LUT R138, R139, 0x380, RZ, 0xc0, !PT ;  /* 0x000003808b8a7812 */ /* 0x000fe400078ec0ff */
[----:B------:R-:W-:Y:S02]  /*eb00*/  SHF.R.U64 R8, R8, 0x3, RZ ;  /* 0x0000000308087819 */ /* 0x000fe400000012ff */
[----:B------:R-:W-:Y:S01]  /*eb10*/  LOP3.LUT R108, R108, R109, RZ, 0x3c, !PT ;  /* 0x0000006d6c6c7212 */ /* 0x000fe200078e3cff */
[----:B------:R-:W-:Y:S01]  /*eb20*/  IMAD.X R109, RZ, RZ, R157, P2 ;  /* 0x000000ffff6d7224 */ /* 0x000fe200010e069d */
[----:B------:R-:W-:Y:S02]  /*eb30*/  IADD3 R101, P0, R18, 0x4020, RZ ;  /* 0x0000402012657810 */ /* 0x000fe40007f1e0ff */
[----:B------:R-:W-:Y:S02]  /*eb40*/  SHF.R.U64 R6, R6, 0x3, RZ ;  /* 0x0000000306067819 */ /* 0x000fe400000012ff */
[----:B------:R-:W-:Y:S01]  /*eb50*/  IADD3 R23, P1, R18, 0x40, RZ ;  /* 0x0000004012177810 */ /* 0x000fe20007f3e0ff */
[----:B------:R-:W-:Y:S01]  /*eb60*/  IMAD.X R9, RZ, RZ, R19, P0 ;  /* 0x000000ffff097224 */ /* 0x000fe200000e0613 */
[----:B------:R-:W-:-:S02]  /*eb70*/  IADD3 R123, P2, R156, 0xe000, RZ ;  /* 0x0000e0009c7b7810 */ /* 0x000fc40007f5e0ff */
[----:B------:R-:W-:Y:S01]  /*eb80*/  SHF.R.U64 R138, R138, 0x3, RZ ;  /* 0x000000038a8a7819 */ /* 0x000fe200000012ff */
[----:B------:R-:W-:Y:S01]  /*eb90*/  IMAD.X R7, RZ, RZ, R19, P1 ;  /* 0x000000ffff077224 */ /* 0x000fe200008e0613 */
[----:B------:R-:W-:Y:S02]  /*eba0*/  LOP3.LUT R154, R8, R107, RZ, 0x3c, !PT ;  /* 0x0000006b089a7212 */ /* 0x000fe400078e3cff */
[----:B------:R-:W-:Y:S02]  /*ebb0*/  LOP3.LUT R152, R6, R21, RZ, 0x3c, !PT ;  /* 0x0000001506987212 */ /* 0x000fe400078e3cff */
[----:B------:R-:W-:Y:S02]  /*ebc0*/  LOP3.LUT R8, R101, 0x380, RZ, 0xc0, !PT ;  /* 0x0000038065087812 */ /* 0x000fe400078ec0ff */
[----:B------:R-:W-:Y:S02]  /*ebd0*/  LOP3.LUT R6, R23, 0x380, RZ, 0xc0, !PT ;  /* 0x0000038017067812 */ /* 0x000fe400078ec0ff */
[----:B------:R-:W-:-:S02]  /*ebe0*/  LOP3.LUT R122, R123, 0x380, RZ, 0xc0, !PT ;  /* 0x000003807b7a7812 */ /* 0x000fc400078ec0ff */
[----:B------:R-:W-:Y:S02]  /*ebf0*/  LOP3.LUT R138, R138, R139, RZ, 0x3c, !PT ;  /* 0x0000008b8a8a7212 */ /* 0x000fe400078e3cff */
[----:B------:R-:W-:Y:S02]  /*ec00*/  IADD3.X R139, RZ, R19, RZ, P5, !PT ;  /* 0x00000013ff8b7210 */ /* 0x000fe40002ffe4ff */
[----:B------:R-:W-:Y:S02]  /*ec10*/  SHF.R.U64 R8, R8, 0x3, RZ ;  /* 0x0000000308087819 */ /* 0x000fe400000012ff */
[C---:B------:R-:W-:Y:S02]  /*ec20*/  IADD3 R105, P5, R18.reuse, 0x4060, RZ ;  /* 0x0000406012697810 */ /* 0x040fe40007fbe0ff */
[C---:B------:R-:W-:Y:S02]  /*ec30*/  IADD3 R103, P6, R18.reuse, 0x4040, RZ ;  /* 0x0000404012677810 */ /* 0x040fe40007fde0ff */
[----:B------:R-:W-:Y:S01]  /*ec40*/  IADD3 R20, P3, R18, 0x60, RZ ;  /* 0x0000006012147810 */ /* 0x000fe20007f7e0ff */
[--C-:B------:R-:W-:Y:S01]  /*ec50*/  IMAD.X R13, RZ, RZ, R19.reuse, P5 ;  /* 0x000000ffff0d7224 */ /* 0x100fe200028e0613 */
[----:B------:R-:W-:Y:S01]  /*ec60*/  SHF.R.U64 R6, R6, 0x3, RZ ;  /* 0x0000000306067819 */ /* 0x000fe200000012ff */
[--C-:B------:R-:W-:Y:S01]  /*ec70*/  IMAD.X R11, RZ, RZ, R19.reuse, P6 ;  /* 0x000000ffff0b7224 */ /* 0x100fe200030e0613 */
[----:B------:R-:W-:Y:S01]  /*ec80*/  SHF.R.U64 R122, R122, 0x3, RZ ;  /* 0x000000037a7a7819 */ /* 0x000fe200000012ff */
[----:B------:R-:W-:Y:S01]  /*ec90*/  IMAD.X R5, RZ, RZ, R19, P3 ;  /* 0x000000ffff057224 */ /* 0x000fe200018e0613 */
[----:B------:R-:W-:-:S02]  /*eca0*/  LOP3.LUT R8, R8, R101, RZ, 0x3c, !PT ;  /* 0x0000006508087212 */ /* 0x000fc400078e3cff */
[----:B------:R-:W-:Y:S02]  /*ecb0*/  LOP3.LUT R6, R6, R23, RZ, 0x3c, !PT ;  /* 0x0000001706067212 */ /* 0x000fe400078e3cff */
[----:B------:R-:W-:Y:S02]  /*ecc0*/  LOP3.LUT R101, R4, 0x380, RZ, 0xc0, !PT ;  /* 0x0000038004657812 */ /* 0x000fe400078ec0ff */
[----:B------:R-:W-:Y:S01]  /*ecd0*/  LOP3.LUT R122, R122, R123, RZ, 0x3c, !PT ;  /* 0x0000007b7a7a7212 */ /* 0x000fe200078e3cff */
[----:B------:R-:W-:Y:S01]  /*ece0*/  IMAD.X R123, RZ, RZ, R157, P2 ;  /* 0x000000ffff7b7224 */ /* 0x000fe200010e069d */
[----:B------:R-:W-:Y:S02]  /*ecf0*/  LOP3.LUT R23, R20, 0x380, RZ, 0xc0, !PT ;  /* 0x0000038014177812 */ /* 0x000fe400078ec0ff */
[----:B------:R-:W-:Y:S02]  /*ed00*/  IADD3 R19, P3, R156, 0x1000, RZ ;  /* 0x000010009c137810 */ /* 0x000fe40007f7e0ff */
[----:B0-----:R-:W-:-:S02]  /*ed10*/  ISETP.NE.AND P2, PT, R158, 0x1, PT ;  /* 0x000000019e00780c */ /* 0x001fc40003f45270 */
[----:B------:R-:W-:Y:S02]  /*ed20*/  SHF.R.U64 R101, R101, 0x3, RZ ;  /* 0x0000000365657819 */ /* 0x000fe400000012ff */
[----:B------:R-:W-:Y:S02]  /*ed30*/  SHF.R.U64 R23, R23, 0x3, RZ ;  /* 0x0000000317177819 */ /* 0x000fe400000012ff */
[----:B------:R-:W-:Y:S02]  /*ed40*/  LOP3.LUT R18, R19, 0x380, RZ, 0xc0, !PT ;  /* 0x0000038013127812 */ /* 0x000fe400078ec0ff */
[----:B------:R-:W-:Y:S02]  /*ed50*/  LOP3.LUT R12, R111, 0x380, RZ, 0xc0, !PT ;  /* 0x000003806f0c7812 */ /* 0x000fe400078ec0ff */
[----:B------:R-:W-:Y:S02]  /*ed60*/  LOP3.LUT R126, R101, R4, RZ, 0x3c, !PT ;  /* 0x00000004657e7212 */ /* 0x000fe400078e3cff */
[----:B------:R-:W-:-:S02]  /*ed70*/  LOP3.LUT R4, R23, R20, RZ, 0x3c, !PT ;  /* 0x0000001417047212 */ /* 0x000fc400078e3cff */
[----:B------:R-:W-:Y:S02]  /*ed80*/  SHF.R.U64 R18, R18, 0x3, RZ ;  /* 0x0000000312127819 */ /* 0x000fe400000012ff */
[----:B------:R-:W-:Y:S02]  /*ed90*/  SHF.R.U64 R12, R12, 0x3, RZ ;  /* 0x000000030c0c7819 */ /* 0x000fe400000012ff */
[----:B------:R-:W-:Y:S02]  /*eda0*/  MOV R142, R142 ;  /* 0x0000008e008e7202 */ /* 0x000fe40000000f00 */
[----:B------:R-:W-:Y:S02]  /*edb0*/  MOV R143, R4 ;  /* 0x00000004008f7202 */ /* 0x000fe40000000f00 */
[----:B------:R-:W-:Y:S01]  /*edc0*/  LOP3.LUT R18, R18, R19, RZ, 0x3c, !PT ;  /* 0x0000001312127212 */ /* 0x000fe200078e3cff */
[----:B------:R-:W-:Y:S01]  /*edd0*/  IMAD.X R19, RZ, RZ, R157, P3 ;  /* 0x000000ffff137224 */ /* 0x000fe200018e069d */
[----:B------:R-:W-:-:S02]  /*ede0*/  F2FP.BF16.F32.PACK_AB R5, R35, R34 ;  /* 0x000000222305723e */ /* 0x000fc400000010ff */
[----:B------:R-:W-:Y:S01]  /*edf0*/  LOP3.LUT R130, R12, R111, RZ, 0x3c, !PT ;  /* 0x0000006f0c827212 */ /* 0x000fe200078e3cff */
[----:B------:R-:W0:Y:S01]  /*ee00*/  @P2 LDC R34, c[0x0][0xbec] ;  /* 0x0002fb00ff222b82 */ /* 0x000e220000000800 */
[----:B------:R-:W-:Y:S02]  /*ee10*/  IADD3 R111, P3, R156, 0x8000, RZ ;  /* 0x000080009c6f7810 */ /* 0x000fe40007f7e0ff */
[----:B------:R-:W-:Y:S02]  /*ee20*/  LOP3.LUT R12, R105, 0x380, RZ, 0xc0, !PT ;  /* 0x00000380690c7812 */ /* 0x000fe400078ec0ff */
[----:B------:R-:W-:Y:S02]  /*ee30*/  LOP3.LUT R110, R111, 0x380, RZ, 0xc0, !PT ;  /* 0x000003806f6e7812 */ /* 0x000fe400078ec0ff */
[----:B------:R-:W-:Y:S01]  /*ee40*/  SHF.R.U64 R12, R12, 0x3, RZ ;  /* 0x000000030c0c7819 */ /* 0x000fe200000012ff */
[----:B------:R-:W2:Y:S01]  /*ee50*/  @P2 LDC R35, c[0x0][0xbf0] ;  /* 0x0002fc00ff232b82 */ /* 0x000ea20000000800 */
[----:B------:R-:W-:-:S02]  /*ee60*/  SHF.R.U64 R110, R110, 0x3, RZ ;  /* 0x000000036e6e7819 */ /* 0x000fc400000012ff */
[----:B------:R-:W-:Y:S02]  /*ee70*/  LOP3.LUT R12, R12, R105, RZ, 0x3c, !PT ;  /* 0x000000690c0c7212 */ /* 0x000fe400078e3cff */
[----:B------:R-:W-:Y:S02]  /*ee80*/  IADD3 R105, P0, R156, 0x5000, RZ ;  /* 0x000050009c697810 */ /* 0x000fe40007f1e0ff */
[----:B------:R-:W-:Y:S01]  /*ee90*/  LOP3.LUT R110, R110, R111, RZ, 0x3c, !PT ;  /* 0x0000006f6e6e7212 */ /* 0x000fe200078e3cff */
[----:B------:R-:W-:Y:S01]  /*eea0*/  IMAD.X R111, RZ, RZ, R157, P3 ;  /* 0x000000ffff6f7224 */ /* 0x000fe200018e069d */
[----:B------:R-:W-:Y:S02]  /*eeb0*/  LOP3.LUT R10, R103, 0x380, RZ, 0xc0, !PT ;  /* 0x00000380670a7812 */ /* 0x000fe400078ec0ff */
[----:B------:R-:W-:Y:S02]  /*eec0*/  IADD3 R30, P3, R156, 0xf000, RZ ;  /* 0x0000f0009c1e7810 */ /* 0x000fe40007f7e0ff */
[----:B------:R-:W-:-:S02]  /*eed0*/  LOP3.LUT R104, R105, 0x380, RZ, 0xc0, !PT ;  /* 0x0000038069687812 */ /* 0x000fc400078ec0ff */
[----:B------:R-:W-:Y:S01]  /*eee0*/  MOV R146, R146 ;  /* 0x0000009200927202 */ /* 0x000fe20000000f00 */
[----:B------:R-:W-:Y:S01]  /*eef0*/  IMAD.X R31, RZ, RZ, R157, P3 ;  /* 0x000000ffff1f7224 */ /* 0x000fe200018e069d */
[----:B------:R-:W-:Y:S02]  /*ef00*/  MOV R147, R6 ;  /* 0x0000000600937202 */ /* 0x000fe40000000f00 */
[----:B------:R-:W-:Y:S02]  /*ef10*/  SHF.R.U64 R10, R10, 0x3, RZ ;  /* 0x000000030a0a7819 */ /* 0x000fe400000012ff */
[----:B------:R-:W-:Y:S02]  /*ef20*/  LOP3.LUT R23, R30, 0x380, RZ, 0xc0, !PT ;  /* 0x000003801e177812 */ /* 0x000fe400078ec0ff */
[----:B------:R-:W-:Y:S01]  /*ef30*/  F2FP.BF16.F32.PACK_AB R6, R37, R172 ;  /* 0x000000ac2506723e */ /* 0x000fe200000010ff */
[----:B------:R-:W-:Y:S01]  /*ef40*/  VIADD R37, R215, UR14 ;  /* 0x0000000ed7257c36 */ /* 0x000fe20008000000 */
[----:B------:R-:W-:-:S02]  /*ef50*/  SHF.R.U64 R104, R104, 0x3, RZ ;  /* 0x0000000368687819 */ /* 0x000fc400000012ff */
[----:B------:R-:W-:Y:S01]  /*ef60*/  LOP3.LUT R10, R10, R103, RZ, 0x3c, !PT ;  /* 0x000000670a0a7212 */ /* 0x000fe200078e3cff */
[----:B0-----:R-:W-:Y:S01]  /*ef70*/  @P2 IMAD.HI.U32 R34, R37, R34, RZ ;  /* 0x0000002225222227 */ /* 0x001fe200078e00ff */
[----:B------:R-:W-:Y:S02]  /*ef80*/  SHF.R.U64 R23, R23, 0x3, RZ ;  /* 0x0000000317177819 */ /* 0x000fe400000012ff */
[----:B------:R-:W-:Y:S01]  /*ef90*/  LOP3.LUT R104, R104, R105, RZ, 0x3c, !PT ;  /* 0x0000006968687212 */ /* 0x000fe200078e3cff */
[----:B------:R-:W-:Y:S01]  /*efa0*/  IMAD.X R105, RZ, RZ, R157, P0 ;  /* 0x000000ffff697224 */ /* 0x000fe200000e069d */
[----:B------:R-:W-:Y:S02]  /*efb0*/  MOV R134, R134 ;  /* 0x0000008600867202 */ /* 0x000fe40000000f00 */
[----:B------:R-:W-:Y:S02]  /*efc0*/  MOV R138, R138 ;  /* 0x0000008a008a7202 */ /* 0x000fe40000000f00 */
[----:B------:R-:W-:-:S02]  /*efd0*/  IADD3 R119, P0, R156, 0xc000, RZ ;  /* 0x0000c0009c777810 */ /* 0x000fc40007f1e0ff */
[----:B------:R-:W-:Y:S02]  /*efe0*/  LOP3.LUT R30, R23, R30, RZ, 0x3c, !PT ;  /* 0x0000001e171e7212 */ /* 0x000fe400078e3cff */
[----:B------:R-:W-:Y:S02]  /*eff0*/  MOV R130, R130 ;  /* 0x0000008200827202 */ /* 0x000fe40000000f00 */
[----:B------:R-:W-:Y:S02]  /*f000*/  MOV R152, R152 ;  /* 0x0000009800987202 */ /* 0x000fe40000000f00 */
[----:B------:R-:W-:Y:S02]  /*f010*/  MOV R135, R10 ;  /* 0x0000000a00877202 */ /* 0x000fe40000000f00 */
[----:B------:R-:W-:Y:S02]  /*f020*/  MOV R139, R8 ;  /* 0x00000008008b7202 */ /* 0x000fe40000000f00 */
[----:B------:R-:W-:Y:S01]  /*f030*/  F2FP.BF16.F32.PACK_AB R4, R33, R171 ;  /* 0x000000ab2104723e */ /* 0x000fe200000010ff */
[----:B------:R-:W-:Y:S01]  /*f040*/  IMAD.MOV.U32 R33, RZ, RZ, R37 ;  /* 0x000000ffff217224 */ /* 0x000fe200078e0025 */
[----:B------:R-:W-:-:S02]  /*f050*/  F2FP.BF16.F32.PACK_AB R7, R39, R38 ;  /* 0x000000262707723e */ /* 0x000fc400000010ff */
[----:B------:R-:W-:Y:S02]  /*f060*/  MOV R23, R14 ;  /* 0x0000000e00177202 */ /* 0x000fe40000000f00 */
[----:B------:R-:W-:Y:S01]  /*f070*/  MOV R131, R12 ;  /* 0x0000000c00837202 */ /* 0x000fe20000000f00 */
[----:B------:R0:W-:Y:S01]  /*f080*/  STSM.16.M88.4 [R152], R4 ;  /* 0x0000000498007844 */ /* 0x0001e20000000200 */
[----:B------:R-:W-:Y:S02]  /*f090*/  F2FP.BF16.F32.PACK_AB R8, R41, R173 ;  /* 0x000000ad2908723e */ /* 0x000fe400000010ff */
[----:B------:R-:W-:Y:S02]  /*f0a0*/  F2FP.BF16.F32.PACK_AB R9, R43, R42 ;  /* 0x0000002a2b09723e */ /* 0x000fe400000010ff */
[----:B------:R-:W-:Y:S02]  /*f0b0*/  F2FP.BF16.F32.PACK_AB R10, R45, R174 ;  /* 0x000000ae2d0a723e */ /* 0x000fe400000010ff */
[----:B------:R-:W-:-:S02]  /*f0c0*/  F2FP.BF16.F32.PACK_AB R11, R47, R46 ;  /* 0x0000002e2f0b723e */ /* 0x000fc400000010ff */
[----:B------:R-:W-:Y:S02]  /*f0d0*/  F2FP.BF16.F32.PACK_AB R12, R49, R175 ;  /* 0x000000af310c723e */ /* 0x000fe400000010ff */
[----:B------:R-:W-:Y:S01]  /*f0e0*/  F2FP.BF16.F32.PACK_AB R13, R51, R50 ;  /* 0x00000032330d723e */ /* 0x000fe200000010ff */
[----:B------:R3:W-:Y:S01]  /*f0f0*/  STSM.16.M88.4 [R147], R8 ;  /* 0x0000000893007844 */ /* 0x0007e20000000200 */
[----:B------:R-:W-:Y:S02]  /*f100*/  F2FP.BF16.F32.PACK_AB R14, R53, R176 ;  /* 0x000000b0350e723e */ /* 0x000fe400000010ff */
[----:B------:R-:W-:Y:S02]  /*f110*/  F2FP.BF16.F32.PACK_AB R15, R55, R54 ;  /* 0x00000036370f723e */ /* 0x000fe400000010ff */
[----:B--2---:R-:W-:Y:S02]  /*f120*/  @P2 SHF.R.U32.HI R33, RZ, R35, R34 ;  /* 0x00000023ff212219 */ /* 0x004fe40000011622 */
[----:B------:R-:W-:Y:S01]  /*f130*/  LOP3.LUT R118, R119, 0x380, RZ, 0xc0, !PT ;  /* 0x0000038077767812 */ /* 0x000fe200078ec0ff */
[----:B------:R2:W-:Y:S01]  /*f140*/  STSM.16.M88.4 [R143], R12 ;  /* 0x0000000c8f007844 */ /* 0x0005e20000000200 */
[----:B------:R-:W-:Y:S01]  /*f150*/  MOV R126, R126 ;  /* 0x0000007e007e7202 */ /* 0x000fe20000000f00 */
[----:B------:R-:W-:Y:S01]  /*f160*/  IMAD.MOV R35, RZ, RZ, -R33 ;  /* 0x000000ffff237224 */ /* 0x000fe200078e0a21 */
[----:B-1----:R-:W-:-:S02]  /*f170*/  F2FP.BF16.F32.PACK_AB R24, R57, R177 ;  /* 0x000000b13918723e */ /* 0x002fc400000010ff */
[----:B------:R-:W-:Y:S01]  /*f180*/  F2FP.BF16.F32.PACK_AB R25, R59, R58 ;  /* 0x0000003a3b19723e */ /* 0x000fe200000010ff */
[----:B------:R-:W-:Y:S01]  /*f190*/  IMAD R35, R158, R35, R37 ;  /* 0x000000239e237224 */ /* 0x000fe200078e0225 */
[----:B------:R-:W-:Y:S02]  /*f1a0*/  F2FP.BF16.F32.PACK_AB R26, R61, R178 ;  /* 0x000000b23d1a723e */ /* 0x000fe400000010ff */
[----:B------:R-:W-:Y:S02]  /*f1b0*/  F2FP.BF16.F32.PACK_AB R27, R63, R62 ;  /* 0x0000003e3f1b723e */ /* 0x000fe400000010ff */
[----:B0-----:R-:W-:Y:S02]  /*f1c0*/  F2FP.BF16.F32.PACK_AB R4, R65, R179 ;  /* 0x000000b34104723e */ /* 0x001fe400000010ff */
[----:B------:R-:W-:Y:S01]  /*f1d0*/  F2FP.BF16.F32.PACK_AB R5, R67, R66 ;  /* 0x000000424305723e */ /* 0x000fe200000010ff */
[----:B------:R-:W-:Y:S01]  /*f1e0*/  STSM.16.M88.4 [R126], R24 ;  /* 0x000000187e007844 */ /* 0x000fe20000000200 */
[----:B------:R-:W-:-:S02]  /*f1f0*/  F2FP.BF16.F32.PACK_AB R6, R69, R180 ;  /* 0x000000b44506723e */ /* 0x000fc400000010ff */
[----:B------:R-:W-:Y:S02]  /*f200*/  F2FP.BF16.F32.PACK_AB R7, R71, R70 ;  /* 0x000000464707723e */ /* 0x000fe400000010ff */
[----:B------:R-:W-:Y:S02]  /*f210*/  IADD3 R107, P1, R156, 0x6000, RZ ;  /* 0x000060009c6b7810 */ /* 0x000fe40007f3e0ff */
[----:B---3--:R-:W-:Y:S01]  /*f220*/  F2FP.BF16.F32.PACK_AB R8, R73, R181 ;  /* 0x000000b54908723e */ /* 0x008fe200000010ff */
[----:B------:R-:W-:Y:S01]  /*f230*/  STSM.16.M88.4 [R139], R4 ;  /* 0x000000048b007844 */ /* 0x000fe20000000200 */
[----:B------:R-:W-:Y:S02]  /*f240*/  F2FP.BF16.F32.PACK_AB R9, R75, R74 ;  /* 0x0000004a4b09723e */ /* 0x000fe400000010ff */
[----:B------:R-:W-:Y:S02]  /*f250*/  F2FP.BF16.F32.PACK_AB R10, R77, R182 ;  /* 0x000000b64d0a723e */ /* 0x000fe400000010ff */
[----:B------:R-:W-:-:S02]  /*f260*/  F2FP.BF16.F32.PACK_AB R11, R79, R78 ;  /* 0x0000004e4f0b723e */ /* 0x000fc400000010ff */
[----:B------:R-:W-:Y:S02]  /*f270*/  SHF.R.U64 R118, R118, 0x3, RZ ;  /* 0x0000000376767819 */ /* 0x000fe400000012ff */
[----:B--2---:R-:W-:Y:S01]  /*f280*/  F2FP.BF16.F32.PACK_AB R12, R81, R183 ;  /* 0x000000b7510c723e */ /* 0x004fe200000010ff */
[----:B------:R0:W-:Y:S01]  /*f290*/  STSM.16.M88.4 [R135], R8 ;  /* 0x0000000887007844 */ /* 0x0001e20000000200 */
[----:B------:R-:W-:Y:S02]  /*f2a0*/  F2FP.BF16.F32.PACK_AB R13, R83, R82 ;  /* 0x00000052530d723e */ /* 0x000fe400000010ff */
[----:B------:R-:W-:Y:S02]  /*f2b0*/  F2FP.BF16.F32.PACK_AB R14, R85, R184 ;  /* 0x000000b8550e723e */ /* 0x000fe400000010ff */
[----:B------:R-:W-:Y:S02]  /*f2c0*/  F2FP.BF16.F32.PACK_AB R15, R87, R86 ;  /* 0x00000056570f723e */ /* 0x000fe400000010ff */
[----:B------:R-:W-:-:S02]  /*f2d0*/  LOP3.LUT R106, R107, 0x380, RZ, 0xc0, !PT ;  /* 0x000003806b6a7812 */ /* 0x000fc400078ec0ff */
[----:B------:R-:W-:Y:S01]  /*f2e0*/  LOP3.LUT R118, R118, R119, RZ, 0x3c, !PT ;  /* 0x0000007776767212 */ /* 0x000fe200078e3cff */
[----:B------:R-:W-:Y:S01]  /*f2f0*/  IMAD.X R119, RZ, RZ, R157, P0 ;  /* 0x000000ffff777224 */ /* 0x000fe200000e069d */
[----:B------:R1:W-:Y:S01]  /*f300*/  STSM.16.M88.4 [R131], R12 ;  /* 0x0000000c83007844 */ /* 0x0003e20000000200 */
[----:B------:R-:W-:Y:S02]  /*f310*/  SHF.R.U64 R106, R106, 0x3, RZ ;  /* 0x000000036a6a7819 */ /* 0x000fe400000012ff */
[----:B------:R-:W-:Y:S01]  /*f320*/  MOV R154, R154 ;  /* 0x0000009a009a7202 */ /* 0x000fe20000000f00 */
[----:B0-----:R-:W-:Y:S01]  /*f330*/  IMAD.U32 R10, RZ, RZ, UR5 ;  /* 0x00000005ff0a7e24 */ /* 0x001fe2000f8e00ff */
[----:B------:R-:W-:Y:S01]  /*f340*/  SHF.R.S32.HI R9, RZ, 0x1f, R33 ;  /* 0x0000001fff097819 */ /* 0x000fe20000011421 */
[----:B------:R-:W-:Y:S01]  /*f350*/  ULDC UR5, c[0x0][0xa88] ;  /* 0x0002a20000057ab9 */ /* 0x000fe20000000800 */
[----:B------:R-:W-:Y:S02]  /*f360*/  SHF.R.S32.HI R8, RZ, 0x1f, R35 ;  /* 0x0000001fff087819 */ /* 0x000fe40000011423 */
[----:B------:R-:W-:Y:S01]  /*f370*/  LOP3.LUT R106, R106, R107, RZ, 0x3c, !PT ;  /* 0x0000006b6a6a7212 */ /* 0x000fe200078e3cff */
[----:B------:R-:W-:Y:S01]  /*f380*/  IMAD.X R107, RZ, RZ, R157, P1 ;  /* 0x000000ffff6b7224 */ /* 0x000fe200008e069d */
[----:B------:R-:W-:-:S02]  /*f390*/  IADD3 R121, P1, R156, 0xd000, RZ ;  /* 0x0000d0009c797810 */ /* 0x000fc40007f3e0ff */
[----:B------:R-:W-:Y:S02]  /*f3a0*/  F2FP.BF16.F32.PACK_AB R24, R89, R185 ;  /* 0x000000b95918723e */ /* 0x000fe400000010ff */
[----:B-1----:R-:W-:Y:S01]  /*f3b0*/  IADD3 R12, P0, R33, UR6, RZ ;  /* 0x00000006210c7c10 */ /* 0x002fe2000ff1e0ff */
[----:B------:R-:W-:Y:S01]  /*f3c0*/  VIADD R14, R226, UR14 ;  /* 0x0000000ee20e7c36 */ /* 0x000fe20008000000 */
[----:B------:R-:W-:Y:S02]  /*f3d0*/  F2FP.BF16.F32.PACK_AB R25, R91, R90 ;  /* 0x0000005a5b19723e */ /* 0x000fe400000010ff */
[----:B------:R-:W-:Y:S01]  /*f3e0*/  IADD3.X R13, R9, UR7, R10, P0, !PT ;  /* 0x00000007090d7c10 */ /* 0x000fe200087fe40a */
[----:B------:R-:W-:Y:S01]  /*f3f0*/  ULDC.64 UR6, c[0x0][0xb88] ;  /* 0x0002e20000067ab9 */ /* 0x000fe20000000a00 */
[----:B------:R-:W-:Y:S01]  /*f400*/  F2FP.BF16.F32.PACK_AB R26, R93, R186 ;  /* 0x000000ba5d1a723e */ /* 0x000fe200000010ff */
[----:B------:R-:W-:Y:S01]  /*f410*/  IMAD R8, R8, UR6, RZ ;  /* 0x0000000608087c24 */ /* 0x000fe2000f8e02ff */
[----:B------:R-:W-:Y:S01]  /*f420*/  F2FP.BF16.F32.PACK_AB R27, R95, R94 ;  /* 0x0000005e5f1b723e */ /* 0x000fe200000010ff */
[----:B------:R-:W-:Y:S01]  /*f430*/  IMAD.WIDE.U32 R12, R35, UR6, R12 ;  /* 0x00000006230c7c25 */ /* 0x000fe2000f8e000c */
[----:B------:R-:W-:-:S02]  /*f440*/  F2FP.BF16.F32.PACK_AB R4, R97, R187 ;  /* 0x000000bb6104723e */ /* 0x000fc400000010ff */
[----:B------:R-:W-:Y:S01]  /*f450*/  F2FP.BF16.F32.PACK_AB R5, R99, R98 ;  /* 0x000000626305723e */ /* 0x000fe200000010ff */
[----:B------:R-:W-:Y:S01]  /*f460*/  IMAD R35, R35, UR7, R8 ;  /* 0x0000000723237c24 */ /* 0x000fe2000f8e0208 */
[----:B------:R-:W-:Y:S01]  /*f470*/  F2FP.BF16.F32.PACK_AB R6, R164, R188 ;  /* 0x000000bca406723e */ /* 0x000fe200000010ff */
[----:B------:R-:W-:Y:S01]  /*f480*/  STSM.16.M88.4 [R154], R24 ;  /* 0x000000189a007844 */ /* 0x000fe20000000200 */
[----:B------:R-:W-:Y:S01]  /*f490*/  F2FP.BF16.F32.PACK_AB R7, R16, R3 ;  /* 0x000000031007723e */ /* 0x000fe200000010ff */
[----:B------:R-:W-:Y:S01]  /*f4a0*/  ULDC.64 UR6, c[0x0][0xb50] ;  /* 0x0002d40000067ab9 */ /* 0x000fe20000000a00 */
[----:B------:R-:W-:Y:S01]  /*f4b0*/  LOP3.LUT R120, R121, 0x380, RZ, 0xc0, !PT ;  /* 0x0000038079787812 */ /* 0x000fe200078ec0ff */
[----:B------:R-:W-:Y:S01]  /*f4c0*/  IMAD R3, R158, UR5, RZ ;  /* 0x000000059e037c24 */ /* 0x000fe2000f8e02ff */
[----:B------:R-:W-:Y:S01]  /*f4d0*/  LEA R16, P3, R12, UR6, 0x2 ;  /* 0x000000060c107c11 */ /* 0x000fe2000f8610ff */
[----:B------:R0:W-:Y:S01]  /*f4e0*/  STSM.16.M88.4 [R146], R4 ;  /* 0x0000000492007844 */ /* 0x0001e20000000200 */
[----:B------:R-:W-:-:S02]  /*f4f0*/  SHF.R.U64 R120, R120, 0x3, RZ ;  /* 0x0000000378787819 */ /* 0x000fc400000012ff */
[----:B------:R-:W-:Y:S02]  /*f500*/  LOP3.LUT P0, RZ, R224, 0x3, RZ, 0xc0, !PT ;  /* 0x00000003e0ff7812 */ /* 0x000fe4000780c0ff */
[----:B------:R-:W-:Y:S02]  /*f510*/  F2FP.BF16.F32.PACK_AB R8, R166, R189 ;  /* 0x000000bda608723e */ /* 0x000fe400000010ff */
[----:B------:R-:W-:Y:S02]  /*f520*/  F2FP.BF16.F32.PACK_AB R9, R36, R32 ;  /* 0x000000202409723e */ /* 0x000fe400000010ff */
[----:B------:R-:W-:Y:S02]  /*f530*/  F2FP.BF16.F32.PACK_AB R10, R167, R190 ;  /* 0x000000bea70a723e */ /* 0x000fe400000010ff */
[----:B------:R-:W-:Y:S02]  /*f540*/  F2FP.BF16.F32.PACK_AB R11, R44, R40 ;  /* 0x000000282c0b723e */ /* 0x000fe400000010ff */
[----:B------:R-:W-:-:S02]  /*f550*/  LOP3.LUT R120, R120, R121, RZ, 0x3c, !PT ;  /* 0x0000007978787212 */ /* 0x000fc400078e3cff */
[----:B------:R-:W-:Y:S01]  /*f560*/  IADD3.X R121, RZ, R157, RZ, P1, !PT ;  /* 0x0000009dff797210 */ /* 0x000fe20000ffe4ff */
[----:B0-----:R-:W-:Y:S01]  /*f570*/  IMAD.IADD R5, R13, 0x1, R35 ;  /* 0x000000010d057824 */ /* 0x001fe200078e0223 */
[C---:B------:R-:W-:Y:S01]  /*f580*/  ISETP.GE.OR P1, PT, R14.reuse, R3, P0 ;  /* 0x000000030e00720c */ /* 0x040fe20000726670 */
[----:B------:R-:W-:Y:S01]  /*f590*/  VIADD R4, R14, 0x8 ;  /* 0x000000080e047836 */ /* 0x000fe20000000000 */
[----:B------:R-:W-:Y:S01]  /*f5a0*/  MOV R150, R150 ;  /* 0x0000009600967202 */ /* 0x000fe20000000f00 */
[----:B------:R0:W-:Y:S01]  /*f5b0*/  STSM.16.M88.4 [R130], R8 ;  /* 0x0000000882007844 */ /* 0x0001e20000000200 */
[----:B------:R-:W-:Y:S02]  /*f5c0*/  LEA.HI.X R27, R12, UR7, R5, 0x2, P3 ;  /* 0x000000070c1b7c11 */ /* 0x000fe400098f1405 */
[----:B------:R-:W-:Y:S02]  /*f5d0*/  ISETP.GE.OR P0, PT, R4, R3, P0 ;  /* 0x000000030400720c */ /* 0x000fe40000706670 */
[----:B------:R-:W-:Y:S01]  /*f5e0*/  F2FP.BF16.F32.PACK_AB R4, R168, R191 ;  /* 0x000000bfa804723e */ /* 0x000fe200000010ff */
[----:B------:R-:W-:Y:S01]  /*f5f0*/  SHFL.IDX PT, R49, R27, RZ, 0x1c1f ;  /* 0x001c1fff1b317589 */ /* 0x000fe200000e0000 */
[----:B------:R-:W-:-:S02]  /*f600*/  F2FP.BF16.F32.PACK_AB R5, R52, R48 ;  /* 0x000000303405723e */ /* 0x000fc400000010ff */
[----:B------:R-:W-:Y:S01]  /*f610*/  F2FP.BF16.F32.PACK_AB R6, R169, R192 ;  /* 0x000000c0a906723e */ /* 0x000fe200000010ff */
[----:B------:R1:W-:Y:S01]  /*f620*/  SHFL.IDX PT, R53, R27, 0x1, 0x1c1f ;  /* 0x003c1f001b357f89 */ /* 0x0003e200000e0000 */
[----:B------:R-:W-:Y:S02]  /*f630*/  F2FP.BF16.F32.PACK_AB R7, R60, R56 ;  /* 0x000000383c07723e */ /* 0x000fe400000010ff */
[----:B------:R-:W-:Y:S01]  /*f640*/  F2FP.BF16.F32.PACK_AB R12, R129, R195 ;  /* 0x000000c3810c723e */ /* 0x000fe200000010ff */
[----:B------:R-:W2:Y:S01]  /*f650*/  SHFL.IDX PT, R48, R16, RZ, 0x1c1f ;  /* 0x001c1fff10307589 */ /* 0x000ea200000e0000 */
[----:B------:R-:W-:Y:S02]  /*f660*/  F2FP.BF16.F32.PACK_AB R13, R84, R80 ;  /* 0x00000050540d723e */ /* 0x000fe400000010ff */
[----:B0-----:R-:W-:Y:S01]  /*f670*/  F2FP.BF16.F32.PACK_AB R8, R170, R193 ;  /* 0x000000c1aa08723e */ /* 0x001fe200000010ff */
[----:B------:R-:W-:Y:S01]  /*f680*/  STSM.16.M88.4 [R150], R4 ;  /* 0x0000000496007844 */ /* 0x000fe20000000200 */
[----:B------:R-:W-:-:S02]  /*f690*/  F2FP.BF16.F32.PACK_AB R9, R68, R64 ;  /* 0x000000404409723e */ /* 0x000fc400000010ff */
[----:B------:R-:W-:Y:S01]  /*f6a0*/  F2FP.BF16.F32.PACK_AB R10, R125, R194 ;  /* 0x000000c27d0a723e */ /* 0x000fe200000010ff */
[----:B------:R-:W0:Y:S01]  /*f6b0*/  SHFL.IDX PT, R52, R16, 0x1, 0x1c1f ;  /* 0x003c1f0010347f89 */ /* 0x000e2200000e0000 */
        /* <DEDUP_REMOVED lines=8> */
[----:B-1----:R-:W-:Y:S02]  /*f740*/  F2FP.BF16.F32.PACK_AB R27, R160, R128 ;  /* 0x00000080a01b723e */ /* 0x002fe400000010ff */
[----:B------:R-:W-:Y:S02]  /*f750*/  F2FP.BF16.F32.PACK_AB R160, R145, R144 ;  /* 0x0000009091a0723e */ /* 0x000fe400000010ff */
[C---:B------:R-:W-:Y:S01]  /*f760*/  IADD3 R100, P4, R156.reuse, 0x2000, RZ ;  /* 0x000020009c647810 */ /* 0x040fe20007f9e0ff */
[----:B------:R-:W-:Y:S01]  /*f770*/  STSM.16.M88.4 [R134], R24 ;  /* 0x0000001886007844 */ /* 0x000fe20000000200 */
[----:B------:R-:W-:Y:S02]  /*f780*/  IADD3 R101, P5, R156, 0x3000, RZ ;  /* 0x000030009c657810 */ /* 0x000fe40007fbe0ff */
[----:B------:R-:W-:Y:S01]  /*f790*/  LOP3.LUT R21, R100, 0x380, RZ, 0xc0, !PT ;  /* 0x0000038064157812 */ /* 0x000fe200078ec0ff */
[----:B------:R1:W-:Y:S01]  /*f7a0*/  STSM.16.M88.4 [R23], R160 ;  /* 0x000000a017007844 */ /* 0x0003e20000000200 */
[----:B------:R-:W-:-:S02]  /*f7b0*/  IADD3 R103, P6, R156, 0x4000, RZ ;  /* 0x000040009c677810 */ /* 0x000fc40007fde0ff */
[----:B------:R-:W-:Y:S01]  /*f7c0*/  SHF.R.U64 R21, R21, 0x3, RZ ;  /* 0x0000000315157819 */ /* 0x000fe200000012ff */
[----:B------:R-:W-:Y:S01]  /*f7d0*/  BAR.SYNC.DEFER_BLOCKING 0x1, 0x100 ;  /* 0x0044000000007b1d */ /* 0x000fe20000010000 */
[----:B------:R-:W-:Y:S02]  /*f7e0*/  LOP3.LUT R102, R103, 0x380, RZ, 0xc0, !PT ;  /* 0x0000038067667812 */ /* 0x000fe400078ec0ff */
[----:B------:R-:W-:Y:S01]  /*f7f0*/  LOP3.LUT R20, R21, R100, RZ, 0x3c, !PT ;  /* 0x0000006415147212 */ /* 0x000fe200078e3cff */
[----:B------:R-:W-:Y:S01]  /*f800*/  UIMAD UR5, UR10, UR8, URZ ;  /* 0x000000080a0572a4 */ /* 0x000fe2000f8e023f */
[----:B------:R-:W-:Y:S01]  /*f810*/  LOP3.LUT R100, R101, 0x380, RZ, 0xc0, !PT ;  /* 0x0000038065647812 */ /* 0x000fe200078ec0ff */
[----:B------:R-:W-:Y:S01]  /*f820*/  IMAD.X R21, RZ, RZ, R157, P4 ;  /* 0x000000ffff157224 */ /* 0x000fe200020e069d */
[----:B------:R-:W-:Y:S02]  /*f830*/  SHF.R.U64 R102, R102, 0x3, RZ ;  /* 0x0000000366667819 */ /* 0x000fe400000012ff */
[----:B------:R-:W-:-:S02]  /*f840*/  SHF.R.U64 R100, R100, 0x3, RZ ;  /* 0x0000000364647819 */ /* 0x000fc400000012ff */
[----:B------:R-:W-:Y:S01]  /*f850*/  LOP3.LUT R29, R156, 0x380, RZ, 0xc0, !PT ;  /* 0x000003809c1d7812 */ /* 0x000fe200078ec0ff */
[----:B-1----:R-:W1:Y:S01]  /*f860*/  @P2 LDC R23, c[0x0][0xbf0] ;  /* 0x0002fc00ff172b82 */ /* 0x002e620000000800 */
[----:B------:R-:W-:Y:S01]  /*f870*/  LOP3.LUT R100, R100, R101, RZ, 0x3c, !PT ;  /* 0x0000006564647212 */ /* 0x000fe200078e3cff */
[--C-:B------:R-:W-:Y:S01]  /*f880*/  IMAD.X R101, RZ, RZ, R157.reuse, P5 ;  /* 0x000000ffff657224 */ /* 0x100fe200028e069d */
[----:B------:R-:W-:Y:S01]  /*f890*/  LOP3.LUT R102, R102, R103, RZ, 0x3c, !PT ;  /* 0x0000006766667212 */ /* 0x000fe200078e3cff */
[----:B------:R-:W-:Y:S01]  /*f8a0*/  IMAD.X R103, RZ, RZ, R157, P6 ;  /* 0x000000ffff677224 */ /* 0x000fe200030e069d */
[----:B--2---:R2:W-:Y:S01]  /*f8b0*/  @!P1 ST.E desc[UR38][R48.64], R0 ;  /* 0x0000000030009985 */ /* 0x0045e2000c101926 */
[----:B------:R-:W-:Y:S01]  /*f8c0*/  UIMAD.WIDE.U32 UR6, UR11, UR8, URZ ;  /* 0x000000080b0672a5 */ /* 0x000fe2000f8e003f */
[C---:B------:R-:W-:Y:S02]  /*f8d0*/  IADD3 R113, P4, R156.reuse, 0x9000, RZ ;  /* 0x000090009c717810 */ /* 0x040fe40007f9e0ff */
[----:B0-----:R0:W-:Y:S01]  /*f8e0*/  @!P0 ST.E desc[UR38][R52.64], R2 ;  /* 0x0000000234008985 */ /* 0x0011e2000c101926 */
[----:B------:R-:W-:Y:S01]  /*f8f0*/  UIMAD UR5, UR11, UR9, UR5 ;  /* 0x000000090b0572a4 */ /* 0x000fe2000f8e0205 */
[----:B------:R-:W-:-:S02]  /*f900*/  IADD3 R115, P5, R156, 0xa000, RZ ;  /* 0x0000a0009c737810 */ /* 0x000fc40007fbe0ff */
[----:B------:R3:W5:Y:S01]  /*f910*/  LD.E.128 R36, desc[UR38][R18.64] ;  /* 0x0000002612247980 */ /* 0x000762000c101d00 */
[----:B------:R-:W-:Y:S01]  /*f920*/  IADD3 R117, P6, R156, 0xb000, RZ ;  /* 0x0000b0009c757810 */ /* 0x000fe20007fde0ff */
[----:B------:R-:W-:Y:S01]  /*f930*/  ULDC.64 UR10, c[0x0][0xaf0] ;  /* 0x0002bc00000a7ab9 */ /* 0x000fe20000000a00 */
[----:B------:R-:W-:Y:S01]  /*f940*/  SHF.R.U64 R29, R29, 0x3, RZ ;  /* 0x000000031d1d7819 */ /* 0x000fe200000012ff */
[----:B--2---:R-:W-:Y:S01]  /*f950*/  IMAD R0, R219, 0x20, R222 ;  /* 0x00000020db007824 */ /* 0x004fe200078e02de */
[----:B------:R-:W-:Y:S01]  /*f960*/  UIADD3 UR7, UR7, UR5, URZ ;  /* 0x0000000507077290 */ /* 0x000fe2000fffe03f */
[----:B------:R-:W-:Y:S01]  /*f970*/  LOP3.LUT R112, R113, 0x380, RZ, 0xc0, !PT ;  /* 0x0000038071707812 */ /* 0x000fe200078ec0ff */
[----:B------:R2:W5:Y:S01]  /*f980*/  LD.E.128 R40, desc[UR38][R20.64] ;  /* 0x0000002614287980 */ /* 0x000562000c101d00 */
[----:B------:R-:W-:Y:S01]  /*f990*/  LOP3.LUT R114, R115, 0x380, RZ, 0xc0, !PT ;  /* 0x0000038073727812 */ /* 0x000fe200078ec0ff */
[----:B---3--:R-:W3:Y:S01]  /*f9a0*/  @P2 LDC R19, c[0x0][0xbec] ;  /* 0x0002fb00ff132b82 */ /* 0x008ee20000000800 */
[----:B0-----:R-:W-:Y:S01]  /*f9b0*/  VIADD R2, R0, UR14 ;  /* 0x0000000e00027c36 */ /* 0x001fe20008000000 */
[----:B------:R-:W-:Y:S01]  /*f9c0*/  UIMAD UR8, UR12, UR10, URZ ;  /* 0x0000000a0c0872a4 */ /* 0x000fe2000f8e023f */
[----:B------:R-:W-:Y:S01]  /*f9d0*/  LOP3.LUT R116, R117, 0x380, RZ, 0xc0, !PT ;  /* 0x0000038075747812 */ /* 0x000fe200078ec0ff */
[----:B------:R-:W-:Y:S01]  /*f9e0*/  UIMAD.WIDE.U32 UR6, UR15, UR10, UR6 ;  /* 0x0000000a0f0672a5 */ /* 0x000fe2000f8e0006 */
[----:B------:R-:W-:Y:S01]  /*f9f0*/  SHF.R.U64 R112, R112, 0x3, RZ ;  /* 0x0000000370707819 */ /* 0x000fe200000012ff */
[----:B------:R0:W5:Y:S01]  /*fa00*/  LD.E.128 R4, desc[UR38][R100.64] ;  /* 0x0000002664047980 */ /* 0x000162000c101d00 */
[----:B--2---:R-:W-:Y:S01]  /*fa10*/  IMAD.MOV.U32 R21, RZ, RZ, R2 ;  /* 0x000000ffff157224 */ /* 0x004fe200078e0002 */
[----:B------:R-:W-:Y:S01]  /*fa20*/  UIMAD UR5, UR15, UR11, UR8 ;  /* 0x0000000b0f0572a4 */ /* 0x000fe2000f8e0208 */
[----:B------:R-:W-:Y:S01]  /*fa30*/  SHF.R.U64 R114, R114, 0x3, RZ ;  /* 0x0000000372727819 */ /* 0x000fe200000012ff */
[----:B------:R0:W5:Y:S01]  /*fa40*/  LD.E.128 R8, desc[UR38][R102.64] ;  /* 0x0000002666087980 */ /* 0x000162000c101d00 */
[----:B------:R-:W-:Y:S01]  /*fa50*/  SHF.R.U64 R116, R116, 0x3, RZ ;  /* 0x0000000374747819 */ /* 0x000fe200000012ff */
[----:B------:R-:W-:Y:S01]  /*fa60*/  UIADD3 UR5, UR7, UR5, URZ ;  /* 0x0000000507057290 */ /* 0x000fe2000fffe03f */
[----:B------:R-:W-:Y:S01]  /*fa70*/  LOP3.LUT R28, R29, R156, RZ, 0x3c, !PT ;  /* 0x0000009c1d1c7212 */ /* 0x000fe200078e3cff */
[--C-:B------:R-:W-:Y:S01]  /*fa80*/  IMAD.MOV.U32 R29, RZ, RZ, R157.reuse ;  /* 0x000000ffff1d7224 */ /* 0x100fe200078e009d */
[----:B------:R-:W-:Y:S01]  /*fa90*/  LOP3.LUT R112, R112, R113, RZ, 0x3c, !PT ;  /* 0x0000007170707212 */ /* 0x000fe200078e3cff */
[--C-:B------:R-:W-:Y:S01]  /*faa0*/  IMAD.X R113, RZ, RZ, R157.reuse, P4 ;  /* 0x000000ffff717224 */ /* 0x100fe200020e069d */
[----:B------:R-:W-:Y:S01]  /*fab0*/  LOP3.LUT R114, R114, R115, RZ, 0x3c, !PT ;  /* 0x0000007372727212 */ /* 0x000fe200078e3cff */
[--C-:B------:R-:W-:Y:S01]  /*fac0*/  IMAD.X R115, RZ, RZ, R157.reuse, P5 ;  /* 0x000000ffff737224 */ /* 0x100fe200028e069d */
[----:B------:R-:W-:Y:S01]  /*fad0*/  LOP3.LUT R116, R116, R117, RZ, 0x3c, !PT ;  /* 0x0000007574747212 */ /* 0x000fe200078e3cff */
[----:B------:R-:W-:Y:S01]  /*fae0*/  IMAD.X R117, RZ, RZ, R157, P6 ;  /* 0x000000ffff757224 */ /* 0x000fe200030e069d */
[----:B------:R-:W-:Y:S01]  /*faf0*/  ULDC.64 UR8, c[0x0][0xae0] ;  /* 0x0002b80000087ab9 */ /* 0x000fe20000000a00 */
[----:B------:R0:W5:Y:S01]  /*fb00*/  LD.E.128 R32, desc[UR38][R28.64] ;  /* 0x000000261c207980 */ /* 0x000162000c101d00 */
[----:B---3--:R-:W-:-:S03]  /*fb10*/  @P2 IMAD.HI.U32 R0, R2, R19, RZ ;  /* 0x0000001302002227 */ /* 0x008fc600078e00ff */
[----:B------:R0:W5:Y:S02]  /*fb20*/  LD.E.128 R12, desc[UR38][R104.64] ;  /* 0x00000026680c7980 */ /* 0x000164000c101d00 */
[----:B-1----:R-:W-:Y:S01]  /*fb30*/  @P2 SHF.R.U32.HI R21, RZ, R23, R0 ;  /* 0x00000017ff152219 */ /* 0x002fe20000011600 */
[----:B------:R-:W-:Y:S01]  /*fb40*/  IMAD.U32 R18, RZ, RZ, UR6 ;  /* 0x00000006ff127e24 */ /* 0x000fe2000f8e00ff */
[----:B------:R0:W5:Y:S02]  /*fb50*/  LD.E.128 R24, desc[UR38][R106.64] ;  /* 0x000000266a187980 */ /* 0x000164000c101d00 */
[----:B------:R-:W-:Y:S02]  /*fb60*/  SHF.R.S32.HI R0, RZ, 0x1f, R21 ;  /* 0x0000001fff007819 */ /* 0x000fe40000011415 */
[----:B------:R-:W-:Y:S01]  /*fb70*/  IADD3 R23, -R21, RZ, RZ ;  /* 0x000000ff15177210 */ /* 0x000fe20007ffe1ff */
[----:B------:R-:W-:Y:S01]  /*fb80*/  IMAD.U32 R19, RZ, RZ, UR7 ;  /* 0x00000007ff137e24 */ /* 0x000fe2000f8e00ff */
[----:B------:R0:W5:Y:S01]  /*fb90*/  LD.E.128 R44, desc[UR38][R108.64] ;  /* 0x000000266c2c7980 */ /* 0x000162000c101d00 */
[----:B------:R-:W-:Y:S01]  /*fba0*/  IMAD R0, R0, UR8, RZ ;  /* 0x0000000800007c24 */ /* 0x000fe2000f8e02ff */
[----:B------:R-:W-:Y:S01]  /*fbb0*/  ULDC.64 UR6, c[0x0][0xad8] ;  /* 0x0002b60000067ab9 */ /* 0x000fe20000000a00 */
[----:B------:R-:W-:Y:S01]  /*fbc0*/  IMAD R23, R158, R23, R2 ;  /* 0x000000179e177224 */ /* 0x000fe200078e0202 */
[----:B------:R0:W5:Y:S01]  /*fbd0*/  LD.E.128 R64, desc[UR38][R110.64] ;  /* 0x000000266e407980 */ /* 0x000162000c101d00 */
[----:B------:R-:W-:-:S02]  /*fbe0*/  IMAD.U32 R19, RZ, RZ, UR5 ;  /* 0x00000005ff137e24 */ /* 0x000fc4000f8e00ff */
[----:B------:R-:W-:Y:S01]  /*fbf0*/  IMAD R77, R21, UR9, R0 ;  /* 0x00000009154d7c24 */ /* 0x000fe2000f8e0200 */
[----:B------:R0:W5:Y:S01]  /*fc00*/  LD.E.128 R48, desc[UR38][R112.64] ;  /* 0x0000002670307980 */ /* 0x000162000c101d00 */
[----:B------:R-:W-:-:S03]  /*fc10*/  SHF.R.S32.HI R0, RZ, 0x1f, R23 ;  /* 0x0000001fff007819 */ /* 0x000fc60000011417 */
[----:B------:R0:W5:Y:S01]  /*fc20*/  LD.E.128 R52, desc[UR38][R114.64] ;  /* 0x0000002672347980 */ /* 0x000162000c101d00 */
[----:B------:R-:W-:-:S03]  /*fc30*/  IMAD.WIDE.U32 R18, R21, UR8, R18 ;  /* 0x0000000815127c25 */ /* 0x000fc6000f8e0012 */
[----:B------:R0:W5:Y:S04]  /*fc40*/  LD.E.128 R56, desc[UR38][R116.64] ;  /* 0x0000002674387980 */ /* 0x000168000c101d00 */
[----:B------:R0:W5:Y:S04]  /*fc50*/  LD.E.128 R72, desc[UR38][R118.64] ;  /* 0x0000002676487980 */ /* 0x000168000c101d00 */
[----:B------:R0:W5:Y:S04]  /*fc60*/  LD.E.128 R68, desc[UR38][R120.64] ;  /* 0x0000002678447980 */ /* 0x000168000c101d00 */
[----:B------:R0:W5:Y:S04]  /*fc70*/  LD.E.128 R60, desc[UR38][R122.64] ;  /* 0x000000267a3c7980 */ /* 0x000168000c101d00 */
[----:B------:R-:W5:Y:S01]  /*fc80*/  LD.E.128 R28, desc[UR38][R30.64] ;  /* 0x000000261e1c7980 */ /* 0x000f62000c101d00 */
[----:B------:R-:W-:Y:S01]  /*fc90*/  @!PT LDS RZ, [RZ] ;  /* 0x00000000fffff984 */ /* 0x000fe20000000800 */
[----:B------:R-:W-:Y:S01]  /*fca0*/  @!PT LDS RZ, [RZ] ;  /* 0x00000000fffff984 */ /* 0x000fe20000000800 */
[----:B------:R-:W-:Y:S01]  /*fcb0*/  @!PT LDS RZ, [RZ] ;  /* 0x00000000fffff984 */ /* 0x000fe20000000800 */
[----:B------:R-:W-:Y:S01]  /*fcc0*/  @!PT LDS RZ, [RZ] ;  /* 0x00000000fffff984 */ /* 0x000fe20000000800 */
[----:B------:R1:W-:Y:S06]  /*fcd0*/  MEMBAR.ALL.CTA ;  /* 0x0000000000007992 */ /* 0x0003ec0000008000 */
[----:B-1----:R-:W1:Y:S01]  /*fce0*/  FENCE.VIEW.ASYNC.S ;  /* 0x00000000000073c6 */ /* 0x002e620000000000 */
[----:B------:R-:W-:-:S02]  /*fcf0*/  IMAD.IADD R19, R19, 0x1, R77 ;  /* 0x0000000113137824 */ /* 0x000fc400078e024d */
[----:B------:R-:W-:Y:S02]  /*fd00*/  IMAD R2, R0, UR6, RZ ;  /* 0x0000000600027c24 */ /* 0x000fe4000f8e02ff */
[----:B------:R-:W-:Y:S01]  /*fd10*/  VIADD R80, R222, UR14 ;  /* 0x0000000ede507c36 */ /* 0x000fe20008000000 */
[----:B------:R-:W-:Y:S01]  /*fd20*/  UIADD3 UR5, UR13, 0x38820, URZ ;  /* 0x000388200d057890 */ /* 0x000fe2000fffe03f */
[C---:B------:R-:W-:Y:S02]  /*fd30*/  IMAD R21, R23.reuse, UR7, R2 ;  /* 0x0000000717157c24 */ /* 0x040fe4000f8e0202 */
[----:B------:R-:W-:Y:S01]  /*fd40*/  IMAD.WIDE.U32 R18, R23, UR6, R18 ;  /* 0x0000000617127c25 */ /* 0x000fe2000f8e0012 */
[----:B------:R-:W-:Y:S01]  /*fd50*/  ISETP.GE.AND P2, PT, R80, R3, PT ;  /* 0x000000035000720c */ /* 0x000fe20003f46270 */
[----:B------:R-:W-:Y:S01]  /*fd60*/  ULDC.64 UR6, c[0x0][0xa80] ;  /* 0x0002a00000067ab9 */ /* 0x000fe20000000a00 */
[----:B------:R-:W-:Y:S01]  /*fd70*/  UPRMT UR5, URZ, 0x654, UR5 ;  /* 0x000006543f057896 */ /* 0x000fe20008000005 */
[----:B------:R-:W-:Y:S01]  /*fd80*/  IMAD.IADD R19, R19, 0x1, R21 ;  /* 0x0000000113137824 */ /* 0x000fe200078e0215 */
[----:B------:R-:W-:Y:S01]  /*fd90*/  LEA R2, P3, R18, UR6, 0x1 ;  /* 0x0000000612027c11 */ /* 0x000fe2000f8608ff */
[----:B------:R-:W-:-:S03]  /*fda0*/  VIADD R0, R80, 0x20 ;  /* 0x0000002050007836 */ /* 0x000fc60000000000 */
[----:B------:R-:W-:Y:S02]  /*fdb0*/  LEA.HI.X R16, R18, UR7, R19, 0x1, P3 ;  /* 0x0000000712107c11 */ /* 0x000fe400098f0c13 */
[-C--:B------:R-:W-:Y:S01]  /*fdc0*/  ISETP.GE.AND P1, PT, R0, R3.reuse, PT ;  /* 0x000000030000720c */ /* 0x080fe20003f26270 */
[----:B------:R-:W-:Y:S01]  /*fdd0*/  VIADD R0, R80, 0x40 ;  /* 0x0000004050007836 */ /* 0x000fe20000000000 */
[----:B-1----:R0:W1:Y:S01]  /*fde0*/  SHFL.IDX PT, R79, R2, RZ, 0x181f ;  /* 0x00181fff024f7589 */ /* 0x00206200000e0000 */
[----:B------:R-:W-:Y:S01]  /*fdf0*/  BSSY B1, `(.L_x_2241) ;  /* 0x000001a000017945 */ /* 0x000fe20003800000 */
[----:B------:R-:W-:Y:S02]  /*fe00*/  SYNCS.ARRIVE.TRANS64.RED.A1T0 RZ, [UR5], RZ ;  /* 0x000000ffffff79a7 */ /* 0x000fe40008100405 */
[----:B------:R0:W2:Y:S01]  /*fe10*/  SHFL.IDX PT, R23, R16, RZ, 0x181f ;  /* 0x00181fff10177589 */ /* 0x0000a200000e0000 */
[----:B------:R-:W-:Y:S02]  /*fe20*/  ISETP.GE.AND P0, PT, R0, R3, PT ;  /* 0x000000030000720c */ /* 0x000fe40003f06270 */
[----:B------:R-:W-:-:S02]  /*fe30*/  SHF.R.S32.HI R196, RZ, 0x1f, R218 ;  /* 0x0000001fffc47819 */ /* 0x000fc400000114da */
[----:B------:R-:W-:Y:S02]  /*fe40*/  SHF.R.S32.HI R197, RZ, 0x1f, R216 ;  /* 0x0000001fffc57819 */ /* 0x000fe400000114d8 */
[----:B------:R-:W-:Y:S02]  /*fe50*/  SHF.R.S32.HI R198, RZ, 0x1f, R217 ;  /* 0x0000001fffc67819 */ /* 0x000fe400000114d9 */
[----:B------:R-:W-:Y:S01]  /*fe60*/  SHF.R.S32.HI R199, RZ, 0x1f, R22 ;  /* 0x0000001fffc77819 */ /* 0x000fe20000011416 */
[----:B0-----:R-:W-:Y:S06]  /*fe70*/  @P2 BRA `(.L_x_2242) ;  /* 0x0000000000442947 */ /* 0x001fec0003800000 */
        /* <DEDUP_REMOVED lines=17> */
.L_x_2242:
[----:B------:R-:W-:Y:S05]  /*ff90*/  BSYNC B1 ;  /* 0x0000000000017941 */ /* 0x000fea0003800000 */
.L_x_2241:
[----:B0-----:R0:W3:Y:S01]  /*ffa0*/  SHFL.IDX PT, R21, R16, 0x1, 0x181f ;  /* 0x00381f0010157f89 */ /* 0x0010e200000e0000 */
[----:B------:R-:W-:Y:S03]  /*ffb0*/  BSSY B1, `(.L_x_2243) ;  /* 0x0000014000017945 */ /* 0x000fe60003800000 */
[----:B------:R0:W4:Y:S01]  /*ffc0*/  SHFL.IDX PT, R19, R2, 0x1, 0x181f ;  /* 0x00381f0002137f89 */ /* 0x00012200000e0000 */
[----:B------:R-:W-:Y:S05]  /*ffd0*/  @P1 BRA `(.L_x_2244) ;  /* 0x0000000000441947 */ /* 0x000fea0003800000 */
[----:B------:R-:W-:Y:S02]  /*ffe0*/  ULDC UR5, c[0x0][0xac8] ;  /* 0x0002b20000057ab9 */ /* 0x000fe40000000800 */
[----:B------:R-:W-:Y:S02]  /*fff0*/  ISETP.GE.AND P4, PT, R22, UR5, PT ;  /* 0x0000000516007c0c */ /* 0x000fe4000bf86270 */
[----:B------:R-:W-:Y:S02]  /*10000*/  ISETP.GE.AND P3, PT, R217, UR5, PT ;  /* 0x00000005d9007c0c */ /* 0x000fe4000bf66270 */
[----:B------:R-:W-:Y:S02]  /*10010*/  ISETP.GE.AND P2, PT, R216, UR5, PT ;  /* 0x00000005d8007c0c */ /* 0x000fe4000bf46270 */
[----:B------:R-:W-:-:S07]  /*10020*/  ISETP.GE.AND P1, PT, R218, UR5, PT ;  /* 0x00000005da007c0c */ /* 0x000fce000bf26270 */
[CC--:B----45:R-:W-:Y:S02]  /*10030*/  @!P4 LEA R8, P6, R22.reuse, R19.reuse, 0x1 ;  /* 0x000000131608c211 */ /* 0x0f0fe400078c08ff */
[C---:B------:R-:W-:Y:S02]  /*10040*/  @!P3 LEA R10, P5, R217.reuse, R19, 0x1 ;  /* 0x00000013d90ab211 */ /* 0x040fe400078a08ff */
[----:B---3--:R-:W-:Y:S02]  /*10050*/  @!P4 LEA.HI.X R9, R22, R21, R199, 0x1, P6 ;  /* 0x000000151609c211 */ /* 0x008fe400030f0cc7 */
        /* <DEDUP_REMOVED lines=9> */
.L_x_2244:
[----:B------:R-:W-:Y:S05]  /*100f0*/  BSYNC B1 ;  /* 0x0000000000017941 */ /* 0x000fea0003800000 */
.L_x_2243:
[----:B---3-5:R3:W0:Y:S01]  /*10100*/  SHFL.IDX PT, R15, R16, 0x2, 0x181f ;  /* 0x00581f00100f7f89 */ /* 0x02862200000e0000 */
        /* <DEDUP_REMOVED lines=8> */
[-C--:B0-----:R-:W-:Y:S02]  /*10190*/  @!P3 LEA R8, P6, R22, R11.reuse, 0x1 ;  /* 0x0000000b1608b211 */ /* 0x081fe400078c08ff */
[CC--:B------:R-:W-:Y:S02]  /*101a0*/  @!P2 LEA R10, P5, R217.reuse, R11.reuse, 0x1 ;  /* 0x0000000bd90aa211 */ /* 0x0c0fe400078a08ff */
[----:B------:R-:W-:Y:S02]  /*101b0*/  @!P1 LEA R12, P4, R216, R11, 0x1 ;  /* 0x0000000bd80c9211 */ /* 0x000fe400078808ff */
[----:B------:R-:W-:Y:S02]  /*101c0*/  @!P3 LEA.HI.X R9, R22, R15, R199, 0x1, P6 ;  /* 0x0000000f1609b211 */ /* 0x000fe400030f0cc7 */
        /* <DEDUP_REMOVED lines=8> */
.L_x_2246:
[----:B------:R-:W-:Y:S05]  /*10250*/  BSYNC B1 ;  /* 0x0000000000017941 */ /* 0x000fea0003800000 */
.L_x_2245:
[----:B------:R-:W-:Y:S01]  /*10260*/  VIADD R0, R80, 0x60 ;  /* 0x0000006050007836 */ /* 0x000fe20000000000 */
[----:B0-----:R0:W0:Y:S04]  /*10270*/  SHFL.IDX PT, R13, R16, 0x3, 0x181f ;  /* 0x00781f00100d7f89 */ /* 0x00102800000e0000 */
[----:B------:R-:W-:Y:S01]  /*10280*/  ISETP.GE.AND P0, PT, R0, R3, PT ;  /* 0x000000030000720c */ /* 0x000fe20003f06270 */
[----:B------:R0:W0:-:S12]  /*10290*/  SHFL.IDX PT, R15, R2, 0x3, 0x181f ;  /* 0x00781f00020f7f89 */ /* 0x00001800000e0000 */
[----:B------:R-:W-:Y:S05]  /*102a0*/  @P0 BRA `(.L_x_2247) ;  /* 0x0000000c00580947 */ /* 0x000fea0003800000 */
[----:B------:R-:W-:Y:S02]  /*102b0*/  ULDC UR5, c[0x0][0xac8] ;  /* 0x0002b20000057ab9 */ /* 0x000fe40000000800 */
[----:B------:R-:W-:Y:S02]  /*102c0*/  ISETP.GE.AND P3, PT, R22, UR5, PT ;  /* 0x0000000516007c0c */ /* 0x000fe4000bf66270 */
[----:B------:R-:W-:Y:S02]  /*102d0*/  ISETP.GE.AND P4, PT, R217, UR5, PT ;  /* 0x00000005d9007c0c */ /* 0x000fe4000bf86270 */
[----:B------:R-:W-:-:S09]  /*102e0*/  ISETP.GE.AND P5, PT, R216, UR5, PT ;  /* 0x00000005d8007c0c */ /* 0x000fd2000bfa6270 */
[-C--:B0--3--:R-:W-:Y:S02]  /*102f0*/  @!P3 LEA R2, P0, R22, R15.reuse, 0x1 ;  /* 0x0000000f1602b211 */ /* 0x089fe400078008ff */
[CC--:B------:R-:W-:Y:S02]  /*10300*/  @!P4 LEA R8, P1, R217.reuse, R15.reuse, 0x1 ;  /* 0x0000000fd908c211 */ /* 0x0c0fe400078208ff */
[----:B------:R-:W-:Y:S02]  /*10310*/  @!P5 LEA R10, P2, R216, R15, 0x1 ;  /* 0x0000000fd80ad211 */ /* 0x000fe400078408ff */
[-C--:B------:R-:W-:Y:S02]  /*10320*/  @!P3 LEA.HI.X R3, R22, R13.reuse, R199, 0x1, P0 ;  /* 0x0000000d1603b211 */ /* 0x080fe400000f0cc7 */
        /* <DEDUP_REMOVED lines=11> */
.L_x_2240:
[----:B------:R-:W0:Y:S01]  /*103e0*/  LDC R8, c[0x0][0xbe8] ;  /* 0x0002fa00ff087b82 */ /* 0x000e220000000800 */
[----:B------:R-:W1:Y:S01]  /*103f0*/  S2R R0, SR_TID.X ;  /* 0x0000000000007919 */ /* 0x000e620000002100 */
[----:B------:R-:W-:Y:S01]  /*10400*/  R2UR UR6, R220 ;  /* 0x00000000dc0672ca */ /* 0x000fe200000e0000 */
[----:B------:R-:W-:Y:S01]  /*10410*/  BSSY B1, `(.L_x_2248) ;  /* 0x0000036000017945 */ /* 0x000fe20003800000 */
[----:B------:R-:W-:Y:S01]  /*10420*/  R2UR UR5, R221 ;  /* 0x00000000dd0572ca */ /* 0x000fe200000e0000 */
[----:B------:R-:W-:-:S10]  /*10430*/  IMAD R6, R219, 0x20, R222 ;  /* 0x00000020db067824 */ /* 0x000fd400078e02de */
[----:B------:R-:W-:Y:S02]  /*10440*/  USHF.R.S32.HI UR8, URZ, 0x1f, UR6 ;  /* 0x0000001f3f087899 */ /* 0x000fe40008011406 */
[----:B------:R-:W-:Y:S01]  /*10450*/  USHF.R.S32.HI UR9, URZ, 0x1f, UR5 ;  /* 0x0000001f3f097899 */ /* 0x000fe20008011405 */
[----:B0-----:R-:W-:Y:S01]  /*10460*/  ISETP.NE.AND P1, PT, R8, 0x1, PT ;  /* 0x000000010800780c */ /* 0x001fe20003f25270 */
[----:B-1----:R-:W-:-:S12]  /*10470*/  VIADD R0, R0, 0xffffff80 ;  /* 0xffffff8000007836 */ /* 0x002fd80000000000 */
[----:B------:R-:W0:Y:S01]  /*10480*/  @P1 LDC R9, c[0x0][0xbec] ;  /* 0x0002fb00ff091b82 */ /* 0x000e220000000800 */
[----:B------:R-:W-:-:S07]  /*10490*/  ISETP.GE.AND P0, PT, R0, 0x80, PT ;  /* 0x000000800000780c */ /* 0x000fce0003f06270 */
[----:B------:R-:W1:Y:S06]  /*104a0*/  @P1 LDC R11, c[0x0][0xbf0] ;  /* 0x0002fc00ff0b1b82 */ /* 0x000e6c0000000800 */
[----:B------:R-:W-:Y:S05]  /*104b0*/  @P0 BRA `(.L_x_2249) ;  /* 0x0000000000ac0947 */ /* 0x000fea0003800000 */
[----:B------:R-:W2:Y:S01]  /*104c0*/  S2R R0, SR_TID.X ;  /* 0x0000000000007919 */ /* 0x000ea20000002100 */
[----:B------:R-:W3:Y:S01]  /*104d0*/  LDC R3, c[0x0][0xbe8] ;  /* 0x0002fa00ff037b82 */ /* 0x000ee20000000800 */
[----:B------:R-:W-:-:S13]  /*104e0*/  R2UR UR5, R213 ;  /* 0x00000000d50572ca */ /* 0x000fda00000e0000 */
        /* <DEDUP_REMOVED lines=23> */
[----:B---3--:R-:W-:-:S04]  /*10660*/  @P0 SHF.R.U32.HI R2, RZ, R7, R0 ;  /* 0x00000007ff020219 */ /* 0x008fc80000011600 */
[----:B------:R-:W-:-:S05]  /*10670*/  IADD3 R5, -R2, RZ, RZ ;  /* 0x000000ff02057210 */ /* 0x000fca0007ffe1ff */
        /* <DEDUP_REMOVED lines=15> */
.L_x_2249:
[----:B------:R-:W-:Y:S05]  /*10770*/  BSYNC B1 ;  /* 0x0000000000017941 */ /* 0x000fea0003800000 */
.L_x_2248:
[----:B------:R-:W-:Y:S01]  /*10780*/  R2UR UR12, R213 ;  /* 0x00000000d50c72ca */ /* 0x000fe200000e0000 */
[----:B------:R-:W-:Y:S01]  /*10790*/  ULDC.64 UR10, c[0x0][0xae8] ;  /* 0x0002ba00000a7ab9 */ /* 0x000fe20000000a00 */
[----:B------:R-:W-:Y:S01]  /*107a0*/  R2UR UR14, R220 ;  /* 0x00000000dc0e72ca */ /* 0x000fe200000e0000 */
[----:B------:R-:W-:Y:S01]  /*107b0*/  UIMAD UR5, UR8, UR10, URZ ;  /* 0x0000000a080572a4 */ /* 0x000fe2000f8e023f */
[----:B------:R-:W-:Y:S01]  /*107c0*/  R2UR UR13, R221 ;  /* 0x00000000dd0d72ca */ /* 0x000fe200000e0000 */
[----:B------:R-:W-:Y:S01]  /*107d0*/  BSSY B1, `(.L_x_2250) ;  /* 0x0000041000017945 */ /* 0x000fe20003800000 */
[----:B------:R-:W-:Y:S02]  /*107e0*/  SHF.R.S32.HI R16, RZ, 0x1f, R218 ;  /* 0x0000001fff107819 */ /* 0x000fe400000114da */
[----:B------:R-:W-:Y:S02]  /*107f0*/  SHF.R.S32.HI R18, RZ, 0x1f, R216 ;  /* 0x0000001fff127819 */ /* 0x000fe400000114d8 */
[----:B------:R-:W-:-:S02]  /*10800*/  SHF.R.S32.HI R19, RZ, 0x1f, R217 ;  /* 0x0000001fff137819 */ /* 0x000fc400000114d9 */
[----:B------:R-:W-:Y:S01]  /*10810*/  SHF.R.S32.HI R20, RZ, 0x1f, R22 ;  /* 0x0000001fff147819 */ /* 0x000fe20000011416 */
[----:B------:R-:W-:Y:S02]  /*10820*/  VIADD R6, R6, UR12 ;  /* 0x0000000c06067c36 */ /* 0x000fe40008000000 */
[----:B------:R-:W-:Y:S02]  /*10830*/  UIMAD.WIDE.U32 UR6, UR14, UR10, URZ ;  /* 0x0000000a0e0672a5 */ /* 0x000fe4000f8e003f */
[----:B------:R-:W-:Y:S01]  /*10840*/  UIMAD UR5, UR14, UR11, UR5 ;  /* 0x0000000b0e0572a4 */ /* 0x000fe2000f8e0205 */
[----:B0-----:R-:W-:Y:S02]  /*10850*/  @P1 IMAD.HI.U32 R0, R6, R9, RZ ;  /* 0x0000000906001227 */ /* 0x001fe400078e00ff */
[----:B------:R-:W-:Y:S01]  /*10860*/  ULDC.64 UR10, c[0x0][0xaf0] ;  /* 0x0002bc00000a7ab9 */ /* 0x000fe20000000a00 */
[----:B------:R-:W-:Y:S01]  /*10870*/  UIADD3 UR7, UR7, UR5, URZ ;  /* 0x0000000507077290 */ /* 0x000fe2000fffe03f */
[----:B--2---:R-:W-:Y:S01]  /*10880*/  IMAD.MOV.U32 R5, RZ, RZ, R6 ;  /* 0x000000ffff057224 */ /* 0x004fe200078e0006 */
[----:B------:R-:W-:Y:S01]  /*10890*/  UIMAD UR5, UR9, UR10, URZ ;  /* 0x0000000a090572a4 */ /* 0x000fe2000f8e023f */
[----:B-1----:R-:W-:Y:S01]  /*108a0*/  @P1 SHF.R.U32.HI R5, RZ, R11, R0 ;  /* 0x0000000bff051219 */ /* 0x002fe20000011600 */
        /* <DEDUP_REMOVED lines=18> */
[----:B------:R-:W-:Y:S02]  /*109d0*/  VIADD R6, R222, UR12 ;  /* 0x0000000cde067c36 */ /* 0x000fe40008000000 */
        /* <DEDUP_REMOVED lines=10> */
[----:B------:R-:W-:Y:S01]  /*10a80*/  LEA.HI.X R5, R2, UR7, R3, 0x1, P3 ;  /* 0x0000000702057c11 */ /* 0x000fe200098f0c03 */
[----:B------:R0:W1:Y:S03]  /*10a90*/  SHFL.IDX PT, R7, R4, RZ, 0x181f ;  /* 0x00181fff04077589 */ /* 0x00006600000e0000 */
[----:B------:R-:W-:Y:S01]  /*10aa0*/  ISETP.GE.AND P0, PT, R0, R9, PT ;  /* 0x000000090000720c */ /* 0x000fe20003f06270 */
[----:B------:R0:W2:Y:S01]  /*10ab0*/  SHFL.IDX PT, R3, R5, RZ, 0x181f ;  /* 0x00181fff05037589 */ /* 0x0000a200000e0000 */
[----:B------:R-:W-:Y:S11]  /*10ac0*/  @P2 BRA `(.L_x_2251) ;  /* 0x0000000000442947 */ /* 0x000ff60003800000 */
        /* <DEDUP_REMOVED lines=17> */
.L_x_2251:
[----:B------:R-:W-:Y:S05]  /*10be0*/  BSYNC B1 ;  /* 0x0000000000017941 */ /* 0x000fea0003800000 */
.L_x_2250:
[----:B--23--:R2:W3:Y:S01]  /*10bf0*/  SHFL.IDX PT, R3, R5, 0x1, 0x181f ;  /* 0x00381f0005037f89 */ /* 0x00c4e200000e0000 */
[----:B------:R-:W-:Y:S03]  /*10c00*/  BSSY B1, `(.L_x_2252) ;  /* 0x0000014000017945 */ /* 0x000fe60003800000 */
[----:B-1----:R2:W1:Y:S01]  /*10c10*/  SHFL.IDX PT, R7, R4, 0x1, 0x181f ;  /* 0x00381f0004077f89 */ /* 0x00246200000e0000 */
[----:B------:R-:W-:Y:S05]  /*10c20*/  @P1 BRA `(.L_x_2253) ;  /* 0x0000000000441947 */ /* 0x000fea0003800000 */
[----:B------:R-:W-:Y:S02]  /*10c30*/  ULDC UR5, c[0x0][0xac8] ;  /* 0x0002b20000057ab9 */ /* 0x000fe40000000800 */
[----:B------:R-:W-:Y:S02]  /*10c40*/  ISETP.GE.AND P4, PT, R22, UR5, PT ;  /* 0x0000000516007c0c */ /* 0x000fe4000bf86270 */
[----:B------:R-:W-:Y:S02]  /*10c50*/  ISETP.GE.AND P3, PT, R217, UR5, PT ;  /* 0x00000005d9007c0c */ /* 0x000fe4000bf66270 */
[----:B------:R-:W-:Y:S02]  /*10c60*/  ISETP.GE.AND P2, PT, R216, UR5, PT ;  /* 0x00000005d8007c0c */ /* 0x000fe4000bf46270 */
[----:B------:R-:W-:-:S07]  /*10c70*/  ISETP.GE.AND P1, PT, R218, UR5, PT ;  /* 0x00000005da007c0c */ /* 0x000fce000bf26270 */
[CC--:B-1----:R-:W-:Y:S02]  /*10c80*/  @!P4 LEA R10, P6, R22.reuse, R7.reuse, 0x1 ;  /* 0x00000007160ac211 */ /* 0x0c2fe400078c08ff */
[C---:B------:R-:W-:Y:S02]  /*10c90*/  @!P3 LEA R12, P5, R217.reuse, R7, 0x1 ;  /* 0x00000007d90cb211 */ /* 0x040fe400078a08ff */
[----:B---3--:R-:W-:Y:S02]  /*10ca0*/  @!P4 LEA.HI.X R11, R22, R3, R20, 0x1, P6 ;  /* 0x00000003160bc211 */ /* 0x008fe400030f0c14 */
        /* <DEDUP_REMOVED lines=9> */
.L_x_2253:
[----:B------:R-:W-:Y:S05]  /*10d40*/  BSYNC B1 ;  /* 0x0000000000017941 */ /* 0x000fea0003800000 */
.L_x_2252:
[----:B---34-:R3:W4:Y:S01]  /*10d50*/  SHFL.IDX PT, R3, R5, 0x2, 0x181f ;  /* 0x00581f0005037f89 */ /* 0x01872200000e0000 */
        /* <DEDUP_REMOVED lines=8> */
[-C--:B-1----:R-:W-:Y:S02]  /*10de0*/  @!P3 LEA R10, P6, R22, R7.reuse, 0x1 ;  /* 0x00000007160ab211 */ /* 0x082fe400078c08ff */
[CC--:B------:R-:W-:Y:S02]  /*10df0*/  @!P2 LEA R12, P5, R217.reuse, R7.reuse, 0x1 ;  /* 0x00000007d90ca211 */ /* 0x0c0fe400078a08ff */
[----:B------:R-:W-:Y:S02]  /*10e00*/  @!P1 LEA R14, P4, R216, R7, 0x1 ;  /* 0x00000007d80e9211 */ /* 0x000fe400078808ff */
[----:B----4-:R-:W-:Y:S02]  /*10e10*/  @!P3 LEA.HI.X R11, R22, R3, R20, 0x1, P6 ;  /* 0x00000003160bb211 */ /* 0x010fe400030f0c14 */
        /* <DEDUP_REMOVED lines=8> */
.L_x_2255:
[----:B------:R-:W-:Y:S05]  /*10ea0*/  BSYNC B1 ;  /* 0x0000000000017941 */ /* 0x000fea0003800000 */
.L_x_2254:
[----:B------:R-:W-:Y:S01]  /*10eb0*/  VIADD R0, R6, 0x60 ;  /* 0x0000006006007836 */ /* 0x000fe20000000000 */
[----:B0-23--:R-:W0:Y:S04]  /*10ec0*/  SHFL.IDX PT, R5, R5, 0x3, 0x181f ;  /* 0x00781f0005057f89 */ /* 0x00de2800000e0000 */
[----:B------:R-:W-:Y:S01]  /*10ed0*/  ISETP.GE.AND P0, PT, R0, R9, PT ;  /* 0x000000090000720c */ /* 0x000fe20003f06270 */
[----:B-1--4-:R1:W2:-:S12]  /*10ee0*/  SHFL.IDX PT, R3, R4, 0x3, 0x181f ;  /* 0x00781f0004037f89 */ /* 0x01229800000e0000 */
[----:B-1----:R-:W-:Y:S05]  /*10ef0*/  @P0 BRA `(.L_x_2247) ;  /* 0x0000000000440947 */ /* 0x002fea0003800000 */
[----:B------:R-:W-:Y:S02]  /*10f00*/  ULDC UR5, c[0x0][0xac8] ;  /* 0x0002b20000057ab9 */ /* 0x000fe40000000800 */
[----:B------:R-:W-:Y:S02]  /*10f10*/  ISETP.GE.AND P3, PT, R22, UR5, PT ;  /* 0x0000000516007c0c */ /* 0x000fe4000bf66270 */
[----:B------:R-:W-:Y:S02]  /*10f20*/  ISETP.GE.AND P2, PT, R217, UR5, PT ;  /* 0x00000005d9007c0c */ /* 0x000fe4000bf46270 */
[----:B------:R-:W-:Y:S02]  /*10f30*/  ISETP.GE.AND P1, PT, R216, UR5, PT ;  /* 0x00000005d8007c0c */ /* 0x000fe4000bf26270 */
[----:B------:R-:W-:-:S07]  /*10f40*/  ISETP.GE.AND P0, PT, R218, UR5, PT ;  /* 0x00000005da007c0c */ /* 0x000fce000bf06270 */
[-C--:B--2---:R-:W-:Y:S02]  /*10f50*/  @!P3 LEA R6, P6, R22, R3.reuse, 0x1 ;  /* 0x000000031606b211 */ /* 0x084fe400078c08ff */
[CC--:B------:R-:W-:Y:S02]  /*10f60*/  @!P2 LEA R8, P5, R217.reuse, R3.reuse, 0x1 ;  /* 0x00000003d908a211 */ /* 0x0c0fe400078a08ff */
        /* <DEDUP_REMOVED lines=10> */
.L_x_2247:
[----:B------:R-:W-:Y:S05]  /*11010*/  BSYNC B0 ;  /* 0x0000000000007941 */ /* 0x000fea0003800000 */
.L_x_2239:
[----:B------:R-:W-:Y:S02]  /*11020*/  ULDC UR5, c[0x0][0xc38] ;  /* 0x00030e0000057ab9 */ /* 0x000fe40000000800 */
[----:B------:R-:W-:-:S06]  /*11030*/  UISETP.GE.AND UP0, UPT, UR4, UR5, UPT ;  /* 0x000000050400728c */ /* 0x000fcc000bf06270 */
[----:B------:R-:W-:-:S13]  /*11040*/  PLOP3.LUT P0, PT, PT, PT, UP0, 0x80, 0x0 ;  /* 0x000000000000781c */ /* 0x000fda0003f0f008 */
[----:B------:R-:W-:Y:S05]  /*11050*/  @!P0 BRA `(.L_x_2256) ;  /* 0xfffffefc003c8947 */ /* 0x000fea000383ffff */
[----:B------:R-:W-:Y:S05]  /*11060*/  EXIT ;  /* 0x000000000000794d */ /* 0x000fea0003800000 */
.L_x_2198:
        /* <DEDUP_REMOVED lines=16> */
[----:B------:R-:W-:Y:S01]  /*11170*/  ULDC UR9, c[0x0][0x2b8] ;  /* 0x0000ae0000097ab9 */ /* 0x000fe20000000800 */
[----:B------:R-:W-:Y:S01]  /*11180*/  LOP3.LUT R16, R16, 0xfffffff7, RZ, 0xc0, !PT ;  /* 0xfffffff710107812 */ /* 0x000fe200078ec0ff */
[----:B------:R-:W0:Y:S01]  /*11190*/  S2UR UR8, SR_CgaCtaId ;  /* 0x00000000000879c3 */ /* 0x000e220000008800 */
[----:B------:R-:W1:Y:S01]  /*111a0*/  S2R R3, SR_TID.X ;  /* 0x0000000000037919 */ /* 0x000e620000002100 */
[----:B------:R-:W-:Y:S01]  /*111b0*/  ULDC.64 UR4, c[0x0][0x418] ;  /* 0x0001060000047ab9 */ /* 0x000fe20000000a00 */
[----:B------:R-:W-:Y:S01]  /*111c0*/  ULDC UR40, c[0x0][0x288] ;  /* 0x0000a20000287ab9 */ /* 0x000fe20000000800 */
[----:B------:R-:W-:Y:S01]  /*111d0*/  UISETP.NE.U32.AND UP0, UPT, UR4, URZ, UPT ;  /* 0x0000003f0400728c */ /* 0x000fe2000bf05070 */
[----:B------:R3:W-:Y:S01]  /*111e0*/  STL [R1], RZ ;  /* 0x000000ff01007387 */ /* 0x0007e20000100800 */
[----:B------:R-:W-:Y:S01]  /*111f0*/  ULDC UR37, c[0x0][0x448] ;  /* 0x0001120000257ab9 */ /* 0x000fe20000000800 */
[----:B------:R-:W-:Y:S01]  /*11200*/  ULDC UR4, c[0x0][0x424] ;  /* 0x0001090000047ab9 */ /* 0x000fe20000000800 */
[----:B------:R-:W-:Y:S01]  /*11210*/  UISETP.NE.AND.EX UP0, UPT, UR5, URZ, UPT, UP0 ;  /* 0x0000003f0500728c */ /* 0x000fe2000bf05300 */
[----:B------:R-:W-:Y:S01]  /*11220*/  IMAD.U32 R34, RZ, RZ, UR10 ;  /* 0x0000000aff227e24 */ /* 0x000fe2000f8e00ff */
[----:B------:R-:W-:Y:S01]  /*11230*/  UIMAD UR37, UR37, UR40, URZ ;  /* 0x00000028252572a4 */ /* 0x000fe2000f8e023f */
[----:B------:R-:W-:Y:S01]  /*11240*/  IMAD.MOV.U32 R26, RZ, RZ, 0x1 ;  /* 0x00000001ff1a7424 */ /* 0x000fe200078e00ff */
[----:B------:R-:W-:Y:S01]  /*11250*/  USEL UR4, UR4, 0x1, UP0 ;  /* 0x0000000104047887 */ /* 0x000fe20008000000 */
[----:B------:R-:W-:Y:S01]  /*11260*/  IMAD.MOV.U32 R23, RZ, RZ, RZ ;  /* 0x000000ffff177224 */ /* 0x000fe200078e00ff */
[----:B------:R-:W-:Y:S01]  /*11270*/  UMOV UR5, 0x400 ;  /* 0x0000040000057882 */ /* 0x000fe20000000000 */
[----:B------:R-:W-:Y:S01]  /*11280*/  ULDC UR46, c[0x0][0xc] ;  /* 0x00000300002e7ab9 */ /* 0x000fe20000000800 */
[----:B0-----:R-:W-:-:S06]  /*11290*/  ULEA UR8, UR8, UR5, 0x18 ;  /* 0x0000000508087291 */ /* 0x001fcc000f8ec03f */
[----:B------:R-:W-:Y:S02]  /*112a0*/  IMAD.U32 R17, RZ, RZ, UR8 ;  /* 0x00000008ff117e24 */ /* 0x000fe4000f8e00ff */
[----:B-1----:R-:W-:-:S05]  /*112b0*/  IMAD.SHL.U32 R37, R3, 0x8, RZ ;  /* 0x0000000803257824 */ /* 0x002fca00078e00ff */
[----:B------:R-:W-:-:S04]  /*112c0*/  LOP3.LUT R0, R37, 0x1f8, RZ, 0xc0, !PT ;  /* 0x000001f825007812 */ /* 0x000fc800078ec0ff */
[----:B------:R-:W-:-:S04]  /*112d0*/  LOP3.LUT R0, R0, 0x38, R3, 0x78, !PT ;  /* 0x0000003800007812 */ /* 0x000fc800078e7803 */
[----:B------:R-:W-:Y:S02]  /*112e0*/  LOP3.LUT R30, R0, 0x200, R37, 0xf8, !PT ;  /* 0x00000200001e7812 */ /* 0x000fe400078ef825 */
[----:B------:R-:W-:-:S03]  /*112f0*/  LOP3.LUT R37, R37, 0x38, RZ, 0xc0, !PT ;  /* 0x0000003825257812 */ /* 0x000fc600078ec0ff */
[----:B------:R-:W-:Y:S01]  /*11300*/  IMAD R31, R30, 0x2, R17 ;  /* 0x000000021e1f7824 */ /* 0x000fe200078e0211 */
[C---:B------:R-:W-:Y:S02]  /*11310*/  LOP3.LUT R0, R37.reuse, 0x40, RZ, 0xfc, !PT ;  /* 0x0000004025007812 */ /* 0x040fe400078efcff */
[----:B------:R-:W-:Y:S02]  /*11320*/  LOP3.LUT R2, R37, 0x80, RZ, 0xfc, !PT ;  /* 0x0000008025027812 */ /* 0x000fe400078efcff */
[----:B------:R-:W-:Y:S02]  /*11330*/  ISETP.GE.AND P1, PT, R0, UR9, PT ;  /* 0x0000000900007c0c */ /* 0x000fe4000bf26270 */
[----:B--2---:R-:W-:Y:S02]  /*11340*/  R2UR UR6, R4 ;  /* 0x00000000040672ca */ /* 0x004fe400000e0000 */
[C---:B------:R-:W-:Y:S01]  /*11350*/  LOP3.LUT R4, R3.reuse, 0x7f, RZ, 0xc0, !PT ;  /* 0x0000007f03047812 */ /* 0x040fe200078ec0ff */
[----:B------:R-:W-:-:S03]  /*11360*/  IMAD.SHL.U32 R3, R3, 0x10, RZ ;  /* 0x0000001003037824 */ /* 0x000fc600078e00ff */
[----:B------:R-:W-:-:S07]  /*11370*/  SHF.R.U32.HI R36, RZ, 0x3, R4 ;  /* 0x00000003ff247819 */ /* 0x000fce0000011604 */
[----:B------:R-:W-:-:S03]  /*11380*/  ULOP3.LUT UR47, UR6, 0x2, URZ, 0xfc, !UPT ;  /* 0x00000002062f7892 */ /* 0x000fc6000f8efc3f */
[----:B------:R-:W-:Y:S02]  /*11390*/  ULDC.64 UR6, c[0x0][0x2f0] ;  /* 0x0000bc0000067ab9 */ /* 0x000fe40000000a00 */
[C---:B------:R-:W-:Y:S01]  /*113a0*/  ISETP.GE.AND P2, PT, R0.reuse, UR7, PT ;  /* 0x0000000700007c0c */ /* 0x040fe2000bf46270 */
[----:B------:R-:W-:Y:S01]  /*113b0*/  UIMAD UR36, UR4, UR6, URZ ;  /* 0x00000006042472a4 */ /* 0x000fe2000f8e023f */
[----:B------:R-:W-:Y:S02]  /*113c0*/  ISETP.GE.AND P0, PT, R0, UR7, PT ;  /* 0x0000000700007c0c */ /* 0x000fe4000bf06270 */
[----:B------:R-:W-:Y:S01]  /*113d0*/  LOP3.LUT R0, R36, 0x70, R3, 0xf8, !PT ;  /* 0x0000007024007812 */ /* 0x000fe200078ef803 */
[----:B------:R-:W-:Y:S01]  /*113e0*/  UIADD3 UR4, UR36, 0x4f, URZ ;  /* 0x0000004f24047890 */ /* 0x000fe2000fffe03f */
[----:B------:R-:W-:Y:S01]  /*113f0*/  LOP3.LUT R0, R37, 0xc0, RZ, 0xfc, !PT ;  /* 0x000000c025007812 */ /* 0x000fe200078efcff */
[----:B------:R-:W-:Y:S02]  /*11400*/  UIADD3 UR40, UR36, 0x50, -UR40 ;  /* 0x0000005024287890 */ /* 0x000fe4000fffe828 */
[----:B------:R-:W-:-:S04]  /*11410*/  UIMAD.WIDE UR4, UR4, 0x66666667, URZ ;  /* 0x66666667040478a5 */ /* 0x000fc8000f8e023f */
[----:B------:R-:W-:Y:S01]  /*11420*/  @P2 LOP3.LUT R16, R16, 0x8, RZ, 0xfc, !PT ;  /* 0x0000000810102812 */ /* 0x000fe200078efcff */
[----:B------:R-:W-:Y:S01]  /*11430*/  USHF.R.U32.HI UR41, URZ, 0x1f, UR5 ;  /* 0x0000001f3f297899 */ /* 0x000fe20008011605 */
[----:B------:R-:W-:Y:S02]  /*11440*/  ISETP.GE.AND P2, PT, R2, UR7, PT ;  /* 0x0000000702007c0c */ /* 0x000fe4000bf46270 */
[----:B------:R-:W-:Y:S01]  /*11450*/  LOP3.LUT R16, R16, 0xffffdfff, RZ, 0xc0, !PT ;  /* 0xffffdfff10107812 */ /* 0x000fe200078ec0ff */
[----:B------:R-:W-:-:S03]  /*11460*/  ULEA.HI.SX32 UR41, UR5, UR41, 0x1b ;  /* 0x0000002905297291 */ /* 0x000fc6000f8fda3f */
        /* <DEDUP_REMOVED lines=28> */
[----:B---3--:R-:W-:-:S07]  /*11630*/  @P0 LOP3.LUT R16, R16, 0x4000, RZ, 0xfc, !PT ;  /* 0x0000400010100812 */ /* 0x008fce00078efcff */
.L_x_2308:
        /* <DEDUP_REMOVED lines=22> */
.L_x_2258:
[----:B------:R-:W-:Y:S01]  /*117a0*/  ULDC UR8, c[0x0][0xc54] ;  /* 0x0003150000087ab9 */ /* 0x000fe20000000800 */
[----:B------:R-:W-:Y:S01]  /*117b0*/  UMOV UR6, UR7 ;  /* 0x0000000700067c82 */ /* 0x000fe20008000000 */
[----:B------:R-:W-:-:S11]  /*117c0*/  UISETP.NE.AND UP0, UPT, UR8, 0x1, UPT ;  /* 0x000000010800788c */ /* 0x000fd6000bf05270 */
[----:B------:R-:W-:Y:S02]  /*117d0*/  @UP0 ULDC.64 UR10, c[0x0][0xc58] ;  /* 0x00031600000a0ab9 */ /* 0x000fe40000000a00 */
[----:B------:R-:W-:-:S04]  /*117e0*/  UIMAD.WIDE.U32 UR4, UR7, UR10, URZ ;  /* 0x0000000a070472a5 */ /* 0x000fc8000f8e003f */
[----:B------:R-:W-:-:S04]  /*117f0*/  @UP0 USHF.R.U32.HI UR6, URZ, UR11, UR5 ;  /* 0x0000000b3f060299 */ /* 0x000fc80008011605 */
[----:B------:R-:W-:-:S12]  /*11800*/  UIMAD UR4, UR6, UR8, URZ ;  /* 0x00000008060472a4 */ /* 0x000fd8000f8e023f */
.L_x_2259:
        /* <DEDUP_REMOVED lines=25> */
[----:B------:R-:W-:Y:S01]  /*119a0*/  UP2UR UR48, UPR, URZ, 0x4 ;  /* 0x000000043f307883 */ /* 0x000fe20008000000 */
[----:B------:R-:W-:Y:S01]  /*119b0*/  BSSY B7, `(.L_x_2260) ;  /* 0x0000356000077945 */ /* 0x000fe20003800000 */
[----:B------:R-:W-:-:S04]  /*119c0*/  USHF.L.U32 UR6, UR44, 0x7, URZ ;  /* 0x000000072c067899 */ /* 0x000fc8000800063f */
[----:B------:R-:W-:Y:S01]  /*119d0*/  UIADD3 UR6, UR6, 0x7f, URZ ;  /* 0x0000007f06067890 */ /* 0x000fe2000fffe03f */
[----:B------:R-:W-:Y:S01]  /*119e0*/  @UP2 ULDC UR4, c[0x0][0x44c] ;  /* 0x0001130000042ab9 */ /* 0x000fe20000000800 */
[----:B------:R-:W-:Y:S02]  /*119f0*/  @UP2 ULDC UR7, c[0x0][0x450] ;  /* 0x0001140000072ab9 */ /* 0x000fe40000000800 */
[----:B------:R-:W-:-:S04]  /*11a00*/  UIMAD.WIDE.U32 UR4, UR6, UR4, URZ ;  /* 0x00000004060472a5 */ /* 0x000fc8000f8e003f */
[----:B------:R-:W-:-:S04]  /*11a10*/  @UP2 USHF.R.U32.HI UR6, URZ, UR7, UR5 ;  /* 0x000000073f062299 */ /* 0x000fc80008011605 */
[----:B------:R-:W-:-:S04]  /*11a20*/  UIADD3 UR4, UR40, UR6, URZ ;  /* 0x0000000628047290 */ /* 0x000fc8000fffe03f */
[----:B------:R-:W-:-:S04]  /*11a30*/  UIMAD.WIDE UR4, UR4, 0x66666667, URZ ;  /* 0x66666667040478a5 */ /* 0x000fc8000f8e023f */
[----:B------:R-:W-:-:S04]  /*11a40*/  USHF.R.U32.HI UR4, URZ, 0x1f, UR5 ;  /* 0x0000001f3f047899 */ /* 0x000fc80008011605 */
[----:B------:R-:W-:-:S04]  /*11a50*/  ULEA.HI.SX32 UR4, UR5, UR4, 0x1b ;  /* 0x0000000405047291 */ /* 0x000fc8000f8fda3f */
[----:B------:R-:W-:-:S04]  /*11a60*/  UISETP.LT.AND UP0, UPT, UR41, UR4, UPT ;  /* 0x000000042900728c */ /* 0x000fc8000bf01270 */
[----:B------:R-:W-:-:S06]  /*11a70*/  USEL UR45, UR41, UR4, UP0 ;  /* 0x00000004292d7287 */ /* 0x000fcc0008000000 */
[----:B------:R-:W-:-:S13]  /*11a80*/  ISETP.LT.AND P0, PT, RZ, UR45, PT ;  /* 0x0000002dff007c0c */ /* 0x000fda000bf01270 */
[----:B0-----:R-:W-:Y:S05]  /*11a90*/  @P0 BRA `(.L_x_2261) ;  /* 0x0000000000440947 */ /* 0x001fea0003800000 */
        /* <DEDUP_REMOVED lines=17> */
.L_x_2261:
[----:B------:R-:W-:Y:S01]  /*11bb0*/  IADD3 R0, R17, 0x24400, RZ ;  /* 0x0002440011007810 */ /* 0x000fe20007ffe0ff */
[----:B------:R-:W-:Y:S03]  /*11bc0*/  BSSY B6, `(.L_x_2263) ;  /* 0x0000013000067945 */ /* 0x000fe60003800000 */
        /* <DEDUP_REMOVED lines=17> */
[----:B0----5:R-:W-:Y:S05]  /*11ce0*/  CALL.ABS.NOINC R2 ;  /* 0x0000000002007343 */ /* 0x021fea0003c00000 */
.L_x_2264:
[----:B------:R-:W-:Y:S05]  /*11cf0*/  BSYNC B6 ;  /* 0x0000000000067941 */ /* 0x000fea0003800000 */
.L_x_2263:
        /* <DEDUP_REMOVED lines=20> */
.L_x_2267:
[----:B------:R0:W1:Y:S01]  /*11e40*/  LDC.64 R2, c[0x4][R18] ;  /* 0x0100000012027b82 */ /* 0x0000620000000a00 */
[----:B------:R-:W-:Y:S01]  /*11e50*/  ULDC.64 UR4, c[0x4][0x138] ;  /* 0x01004e0000047ab9 */ /* 0x000fe20000000a00 */
[----:B------:R-:W-:Y:S01]  /*11e60*/  ULDC.64 UR6, c[0x4][0x140] ;  /* 0x0100500000067ab9 */ /* 0x000fe20000000a00 */
[----:B------:R-:W-:Y:S01]  /*11e70*/  IMAD.U32 R4, RZ, RZ, UR4 ;  /* 0x00000004ff047e24 */ /* 0x000fe2000f8e00ff */
[----:B------:R-:W-:Y:S01]  /*11e80*/  MOV R13, RZ ;  /* 0x000000ff000d7202 */ /* 0x000fe20000000f00 */
[----:B------:R-:W-:Y:S01]  /*11e90*/  IMAD.U32 R5, RZ, RZ, UR5 ;  /* 0x00000005ff057e24 */ /* 0x000fe2000f8e00ff */
[----:B------:R-:W-:Y:S01]  /*11ea0*/  ULDC.64 UR4, c[0x4][0xa8] ;  /* 0x01002a0000047ab9 */ /* 0x000fe20000000a00 */
[----:B------:R-:W-:Y:S02]  /*11eb0*/  IMAD.U32 R6, RZ, RZ, UR6 ;  /* 0x00000006ff067e24 */ /* 0x000fe4000f8e00ff */
[----:B------:R-:W-:Y:S02]  /*11ec0*/  IMAD.U32 R7, RZ, RZ, UR7 ;  /* 0x00000007ff077e24 */ /* 0x000fe4000f8e00ff */
[----:B------:R-:W-:-:S02]  /*11ed0*/  IMAD.U32 R10, RZ, RZ, UR4 ;  /* 0x00000004ff0a7e24 */ /* 0x000fc4000f8e00ff */
[----:B------:R-:W-:Y:S02]  /*11ee0*/  IMAD.U32 R11, RZ, RZ, UR5 ;  /* 0x00000005ff0b7e24 */ /* 0x000fe4000f8e00ff */
[----:B------:R-:W-:Y:S02]  /*11ef0*/  IMAD.MOV.U32 R8, RZ, RZ, 0x70 ;  /* 0x00000070ff087424 */ /* 0x000fe400078e00ff */
[----:B0-----:R-:W-:-:S07]  /*11f00*/  IMAD.MOV.U32 R12, RZ, RZ, 0x1 ;  /* 0x00000001ff0c7424 */ /* 0x001fce00078e00ff */
[----:B------:R-:W-:-:S07]  /*11f10*/  LEPC R20, `(.L_x_2266) ;  /* 0x000000001014794e */ /* 0x000fce0000000000 */
[----:B-1----:R-:W-:Y:S05]  /*11f20*/  CALL.ABS.NOINC R2 ;  /* 0x0000000002007343 */ /* 0x002fea0003c00000 */
.L_x_2266:
[----:B------:R-:W-:Y:S05]  /*11f30*/  BSYNC B6 ;  /* 0x0000000000067941 */ /* 0x000fea0003800000 */
.L_x_2265:
        /* <DEDUP_REMOVED lines=9> */
[----:B------:R-:W-:Y:S01]  /*11fd0*/  ULDC UR4, c[0x0][0xc48] ;  /* 0x0003120000047ab9 */ /* 0x000fe20000000800 */
[----:B------:R-:W-:-:S05]  /*11fe0*/  IMAD.U32 R3, RZ, RZ, UR5 ;  /* 0x00000005ff037e24 */ /* 0x000fca000f8e00ff */
[----:B------:R1:W5:Y:S01]  /*11ff0*/  @P0 LDG.E R29, desc[UR38][R2.64] ;  /* 0x00000026021d0981 */ /* 0x000362000c1e1900 */
[----:B------:R-:W-:Y:S01]  /*12000*/  UMOV UR5, 0xffffffff ;  /* 0xffffffff00057882 */ /* 0x000fe20000000000 */
[----:B------:R-:W-:Y:S02]  /*12010*/  IMAD.U32 R22, RZ, RZ, UR4 ;  /* 0x00000004ff167e24 */ /* 0x000fe4000f8e00ff */
[----:B------:R-:W-:Y:S05]  /*12020*/  BRA.DIV UR5, `(.L_x_2268) ;  /* 0x0000003605b87947 */ /* 0x000fea000b800000 */
.L_x_2324:
[----:B------:R-:W2:Y:S01]  /*12030*/  S2R R0, SR_TID.X ;  /* 0x0000000000007919 */ /* 0x000ea20000002100 */
[----:B------:R-:W-:Y:S01]  /*12040*/  UIADD3 UR4, UR45, -0x1, URZ ;  /* 0xffffffff2d047890 */ /* 0x000fe2000fffe03f */
[----:B0-----:R-:W-:Y:S02]  /*12050*/  ISETP.NE.AND P1, PT, R10, 0x1, PT ;  /* 0x000000010a00780c */ /* 0x001fe40003f25270 */
[----:B-----5:R-:W-:Y:S02]  /*12060*/  SHF.R.S32.HI R33, RZ, 0x1f, R29 ;  /* 0x0000001fff217819 */ /* 0x020fe4000001141d */
[----:B------:R-:W-:Y:S01]  /*12070*/  LOP3.LUT R16, R16, 0xfffffbff, RZ, 0xc0, !PT ;  /* 0xfffffbff10107812 */ /* 0x000fe200078ec0ff */
[----:B------:R-:W-:-:S08]  /*12080*/  IMAD.U32 R7, RZ, RZ, UR4 ;  /* 0x00000004ff077e24 */ /* 0x000fd0000f8e00ff */
[----:B-1----:R-:W0:Y:S01]  /*12090*/  @P1 LDC R3, c[0x0][0x434] ;  /* 0x00010d00ff031b82 */ /* 0x002e220000000800 */
[----:B------:R-:W-:-:S07]  /*120a0*/  @P1 LOP3.LUT R16, R16, 0x400, RZ, 0xfc, !PT ;  /* 0x0000040010101812 */ /* 0x000fce00078efcff */
[----:B------:R-:W1:Y:S01]  /*120b0*/  @P1 LDC R5, c[0x0][0x438] ;  /* 0x00010e00ff051b82 */ /* 0x000e620000000800 */
[----:B--2---:R-:W-:-:S05]  /*120c0*/  IMAD.SHL.U32 R8, R0, 0x10, RZ ;  /* 0x0000001000087824 */ /* 0x004fca00078e00ff */
[----:B------:R-:W-:-:S05]  /*120d0*/  LOP3.LUT R8, R36, 0x70, R8, 0xf8, !PT ;  /* 0x0000007024087812 */ /* 0x000fca00078ef808 */
[----:B------:R-:W-:-:S04]  /*120e0*/  IMAD R7, R7, 0x50, R8 ;  /* 0x0000005007077824 */ /* 0x000fc800078e0208 */
[C---:B------:R-:W-:Y:S01]  /*120f0*/  IMAD.IADD R0, R7.reuse, 0x1, R32 ;  /* 0x0000000107007824 */ /* 0x040fe200078e0220 */
[----:B------:R-:W-:-:S03]  /*12100*/  ISETP.GE.AND P0, PT, R7, UR36, PT ;  /* 0x0000002407007c0c */ /* 0x000fc6000bf06270 */
[----:B0-----:R-:W-:Y:S01]  /*12110*/  @P1 IMAD.HI.U32 R2, R0, R3, RZ ;  /* 0x0000000300021227 */ /* 0x001fe200078e00ff */
[----:B------:R-:W-:-:S03]  /*12120*/  ISETP.GT.U32.OR P0, PT, R8, 0x4f, P0 ;  /* 0x0000004f0800780c */ /* 0x000fc60000704470 */
[----:B------:R-:W-:Y:S01]  /*12130*/  IMAD.MOV.U32 R9, RZ, RZ, R0 ;  /* 0x000000ffff097224 */ /* 0x000fe200078e0000 */
[----:B-1----:R-:W-:-:S09]  /*12140*/  @P1 SHF.R.U32.HI R9, RZ, R5, R2 ;  /* 0x00000005ff091219 */ /* 0x002fd20000011602 */
[----:B------:R-:W0:Y:S01]  /*12150*/  @!P0 LDC.64 R6, c[0x0][0x428] ;  /* 0x00010a00ff068b82 */ /* 0x000e220000000a00 */
[----:B------:R-:W-:-:S07]  /*12160*/  @!P0 SHF.R.S32.HI R3, RZ, 0x1f, R9 ;  /* 0x0000001fff038819 */ /* 0x000fce0000011409 */
[----:B------:R-:W1:Y:S01]  /*12170*/  @!P0 LDC.64 R4, c[0x0][0x418] ;  /* 0x00010600ff048b82 */ /* 0x000e620000000a00 */
[----:B0-----:R-:W-:-:S04]  /*12180*/  @!P0 IMAD R2, R33, R6, RZ ;  /* 0x0000000621028224 */ /* 0x001fc800078e02ff */
[----:B------:R-:W-:Y:S02]  /*12190*/  @!P0 IMAD R7, R29, R7, R2 ;  /* 0x000000071d078224 */ /* 0x000fe400078e0202 */
[----:B------:R-:W-:-:S04]  /*121a0*/  @!P0 IMAD.MOV.U32 R2, RZ, RZ, R9 ;  /* 0x000000ffff028224 */ /* 0x000fc800078e0009 */
[----:B------:R-:W-:-:S04]  /*121b0*/  @!P0 IMAD.WIDE.U32 R2, R29, R6, R2 ;  /* 0x000000061d028225 */ /* 0x000fc800078e0002 */
[----:B------:R-:W-:Y:S01]  /*121c0*/  @!P0 IMAD.IADD R3, R3, 0x1, R7 ;  /* 0x0000000103038824 */ /* 0x000fe200078e0207 */
[----:B-1----:R-:W-:Y:S01]  /*121d0*/  @!P0 LEA R4, P1, R2, R4, 0x2 ;  /* 0x0000000402048211 */ /* 0x002fe200078210ff */
[----:B------:R-:W-:-:S03]  /*121e0*/  IMAD.MOV.U32 R6, RZ, RZ, RZ ;  /* 0x000000ffff067224 */ /* 0x000fc600078e00ff */
[----:B------:R-:W-:Y:S01]  /*121f0*/  @!P0 LEA.HI.X R5, R2, R5, R3, 0x2, P1 ;  /* 0x0000000502058211 */ /* 0x000fe200008f1403 */
[----:B------:R-:W-:-:S04]  /*12200*/  IMAD.MOV R7, RZ, RZ, -R9 ;  /* 0x000000ffff077224 */ /* 0x000fc800078e0a09 */
[----:B------:R0:W5:Y:S01]  /*12210*/  @!P0 LDG.E R6, desc[UR38][R4.64] ;  /* 0x0000002604068981 */ /* 0x000162000c1e1900 */
[----:B------:R-:W-:Y:S01]  /*12220*/  ISETP.GT.U32.AND P0, PT, R8, 0x4f, PT ;  /* 0x0000004f0800780c */ /* 0x000fe20003f04070 */
[----:B------:R-:W-:Y:S01]  /*12230*/  IMAD R3, RZ, RZ, -UR43 ;  /* 0x8000002bff037e24 */ /* 0x000fe2000f8e02ff */
[----:B------:R-:W-:Y:S01]  /*12240*/  LOP3.LUT R16, R16, 0xfffffdff, RZ, 0xc0, !PT ;  /* 0xfffffdff10107812 */ /* 0x000fe200078ec0ff */
[----:B------:R-:W-:Y:S02]  /*12250*/  IMAD.U32 R24, RZ, RZ, UR4 ;  /* 0x00000004ff187e24 */ /* 0x000fe4000f8e00ff */
[----:B------:R-:W-:Y:S02]  /*12260*/  IMAD R22, R22, R3, UR42 ;  /* 0x0000002a16167e24 */ /* 0x000fe4000f8e0203 */
[----:B0-----:R-:W-:Y:S01]  /*12270*/  IMAD R5, R10, R7, R0 ;  /* 0x000000070a057224 */ /* 0x001fe200078e0200 */
[----:B------:R-:W-:Y:S02]  /*12280*/  MOV R0, UR47 ;  /* 0x0000002f00007c02 */ /* 0x000fe40008000f00 */
[----:B------:R-:W-:-:S02]  /*12290*/  SHF.R.S32.HI R28, RZ, 0x1f, R22 ;  /* 0x0000001fff1c7819 */ /* 0x000fc40000011416 */
[----:B------:R-:W-:-:S13]  /*122a0*/  ISETP.NE.AND P2, PT, R0, 0x3, PT ;  /* 0x000000030000780c */ /* 0x000fda0003f45270 */
[----:B------:R-:W-:-:S04]  /*122b0*/  @P2 LOP3.LUT R16, R16, 0x200, RZ, 0xfc, !PT ;  /* 0x0000020010102812 */ /* 0x000fc800078efcff */
[----:B------:R-:W-:-:S04]  /*122c0*/  LOP3.LUT R16, R16, 0xfffffffe, RZ, 0xc0, !PT ;  /* 0xfffffffe10107812 */ /* 0x000fc800078ec0ff */
[----:B------:R-:W-:Y:S01]  /*122d0*/  @P0 LOP3.LUT R16, R16, 0x1, RZ, 0xfc, !PT ;  /* 0x0000000110100812 */ /* 0x000fe200078efcff */
[----:B------:R-:W-:Y:S06]  /*122e0*/  @!P2 BRA `(.L_x_2269) ;  /* 0x000000000004a947 */ /* 0x000fec0003800000 */
[----:B------:R-:W-:Y:S01]  /*122f0*/  BPT.TRAP 0x1 ;  /* 0x000000040000795c */ /* 0x000fe20000300000 */
.L_x_2269:
[----:B------:R-:W-:Y:S01]  /*12300*/  SHF.R.S32.HI R7, RZ, 0x1f, R5 ;  /* 0x0000001fff077819 */ /* 0x000fe20000011405 */
[----:B------:R-:W-:Y:S01]  /*12310*/  ULDC.64 UR4, c[0x0][0x328] ;  /* 0x0000ca0000047ab9 */ /* 0x000fe20000000a00 */
[----:B-----5:R-:W-:Y:S01]  /*12320*/  SHF.R.S32.HI R4, RZ, 0x1f, R6 ;  /* 0x0000001fff047819 */ /* 0x020fe20000011406 */
[----:B------:R-:W-:Y:S01]  /*12330*/  IMAD.WIDE.U32 R2, R5, UR4, RZ ;  /* 0x0000000405027c25 */ /* 0x000fe2000f8e00ff */
[----:B------:R-:W-:Y:S03]  /*12340*/  BSSY B0, `(.L_x_2270) ;  /* 0x0000015000007945 */ /* 0x000fe60003800000 */
[----:B------:R-:W-:-:S04]  /*12350*/  IMAD R0, R7, UR4, RZ ;  /* 0x0000000407007c24 */ /* 0x000fc8000f8e02ff */
[----:B------:R-:W-:Y:S01]  /*12360*/  IMAD R9, R5, UR5, R0 ;  /* 0x0000000505097c24 */ /* 0x000fe2000f8e0200 */
[----:B------:R-:W-:Y:S01]  /*12370*/  ULDC.64 UR4, c[0x0][0x338] ;  /* 0x0000ce0000047ab9 */ /* 0x000fe20000000a00 */
[----:B------:R-:W-:Y:S02]  /*12380*/  IMAD R0, R23, 0x8, R17 ;  /* 0x0000000817007824 */ /* 0x000fe400078e0211 */
        /* <DEDUP_REMOVED lines=16> */
.L_x_2325:
[----:B------:R-:W-:Y:S05]  /*12490*/  BSYNC B0 ;  /* 0x0000000000007941 */ /* 0x000fea0003800000 */
.L_x_2270:
        /* <DEDUP_REMOVED lines=9> */
[----:B------:R-:W-:Y:S01]  /*12530*/  ULDC.64 UR4, c[0x0][0x308] ;  /* 0x0000c20000047ab9 */ /* 0x000fe20000000a00 */
[----:B------:R-:W-:Y:S02]  /*12540*/  IMAD.MOV.U32 R7, RZ, RZ, -0x50 ;  /* 0xffffffb0ff077424 */ /* 0x000fe400078e00ff */
[----:B------:R-:W-:Y:S02]  /*12550*/  IMAD.IADD R3, R3, 0x1, R5 ;  /* 0x0000000103037824 */ /* 0x000fe400078e0205 */
[----:B------:R-:W-:Y:S02]  /*12560*/  IMAD R5, R28, UR4, RZ ;  /* 0x000000041c057c24 */ /* 0x000fe4000f8e02ff */
[----:B------:R-:W-:-:S04]  /*12570*/  IMAD.WIDE.U32 R2, R22, UR4, R2 ;  /* 0x0000000416027c25 */ /* 0x000fc8000f8e0002 */
[----:B------:R-:W-:Y:S01]  /*12580*/  IMAD R5, R22, UR5, R5 ;  /* 0x0000000516057c24 */ /* 0x000fe2000f8e0205 */
[----:B------:R-:W-:Y:S01]  /*12590*/  ULDC.64 UR4, c[0x0][0x2e8] ;  /* 0x0000ba0000047ab9 */ /* 0x000fe20000000a00 */
[----:B------:R-:W-:Y:S01]  /*125a0*/  IMAD R7, R24, R7, UR36 ;  /* 0x0000002418077e24 */ /* 0x000fe2000f8e0207 */
[C---:B------:R-:W-:Y:S01]  /*125b0*/  LEA R4, P0, R2.reuse, UR4, 0x1 ;  /* 0x0000000402047c11 */ /* 0x040fe2000f8008ff */
[----:B------:R-:W-:Y:S01]  /*125c0*/  IMAD.IADD R3, R3, 0x1, R5 ;  /* 0x0000000103037824 */ /* 0x000fe200078e0205 */
[----:B------:R-:W-:Y:S01]  /*125d0*/  UMOV UR4, 0xffffffff ;  /* 0xffffffff00047882 */ /* 0x000fe20000000000 */
[----:B------:R-:W-:Y:S02]  /*125e0*/  IMAD.IADD R7, R7, 0x1, -R36 ;  /* 0x0000000107077824 */ /* 0x000fe400078e0a24 */
[----:B------:R-:W-:Y:S01]  /*125f0*/  IMAD R5, R23, 0x5000, R30 ;  /* 0x0000500017057824 */ /* 0x000fe200078e021e */
[----:B------:R-:W-:Y:S02]  /*12600*/  LEA.HI.X R6, R2, UR5, R3, 0x1, P0 ;  /* 0x0000000502067c11 */ /* 0x000fe400080f0c03 */
[----:B------:R-:W-:Y:S01]  /*12610*/  ISETP.GE.AND P0, PT, R7, 0x1, PT ;  /* 0x000000010700780c */ /* 0x000fe20003f06270 */
[----:B------:R-:W-:-:S12]  /*12620*/  BRA.DIV UR4, `(.L_x_2272) ;  /* 0x0000003204787947 */ /* 0x000fd8000b800000 */
[----:B------:R-:W0:Y:S01]  /*12630*/  SHFL.IDX PT, R14, R4, RZ, 0x181f ;  /* 0x00181fff040e7589 */ /* 0x000e2200000e0000 */
[C---:B------:R-:W-:Y:S01]  /*12640*/  LOP3.LUT P5, RZ, R16.reuse, 0x10, RZ, 0xc0, !PT ;  /* 0x0000001010ff7812 */ /* 0x040fe200078ac0ff */
[----:B------:R-:W-:Y:S01]  /*12650*/  @P0 IMAD R9, R5, 0x2, R17 ;  /* 0x0000000205090824 */ /* 0x000fe200078e0211 */
[C---:B------:R-:W-:Y:S01]  /*12660*/  LOP3.LUT P4, RZ, R16.reuse, 0x8, RZ, 0xc0, !PT ;  /* 0x0000000810ff7812 */ /* 0x040fe2000788c0ff */
[----:B------:R-:W1:Y:S01]  /*12670*/  SHFL.IDX PT, R2, R6, RZ, 0x181f ;  /* 0x00181fff06027589 */ /* 0x000e6200000e0000 */
[C---:B------:R-:W-:Y:S02]  /*12680*/  LOP3.LUT P3, RZ, R16.reuse, 0x4, RZ, 0xc0, !PT ;  /* 0x0000000410ff7812 */ /* 0x040fe4000786c0ff */
[----:B------:R-:W-:Y:S01]  /*12690*/  LOP3.LUT P2, RZ, R16, 0x2, RZ, 0xc0, !PT ;  /* 0x0000000210ff7812 */ /* 0x000fe2000784c0ff */
        /* <DEDUP_REMOVED lines=11> */
[----:B------:R-:W-:-:S03]  /*12750*/  @P0 IMAD R25, R5, 0x2, R17 ;  /* 0x0000000205190824 */ /* 0x000fc600078e0211 */
[----:B------:R-:W-:Y:S01]  /*12760*/  @P0 IADD3.X R21, RZ, R8, RZ, P1, !PT ;  /* 0x00000008ff150210 */ /* 0x000fe20000ffe4ff */
[----:B-1----:R-:W-:Y:S01]  /*12770*/  @P0 IMAD.MOV.U32 R2, RZ, RZ, R14 ;  /* 0x000000ffff020224 */ /* 0x002fe200078e000e */
[----:B------:R-:W-:Y:S03]  /*12780*/  SHFL.IDX PT, R8, R6, 0x2, 0x181f ;  /* 0x00581f0006087f89 */ /* 0x000fe600000e0000 */
[----:B------:R-:W-:Y:S01]  /*12790*/  @P0 IMAD.MOV.U32 R3, RZ, RZ, R21 ;  /* 0x000000ffff030224 */ /* 0x000fe200078e0015 */
        /* <DEDUP_REMOVED lines=10> */
[----:B------:R-:W-:Y:S01]  /*12840*/  SHFL.IDX PT, R8, R6, 0x3, 0x181f ;  /* 0x00781f0006087f89 */ /* 0x000fe200000e0000 */
[----:B------:R-:W-:-:S03]  /*12850*/  @P0 IMAD.MOV.U32 R3, RZ, RZ, R9 ;  /* 0x000000ffff030224 */ /* 0x000fc600078e0009 */
        /* <DEDUP_REMOVED lines=17> */
.L_x_2337:
[----:B------:R-:W-:Y:S01]  /*12970*/  ISETP.GE.AND P0, PT, R7, 0x41, PT ;  /* 0x000000410700780c */ /* 0x000fe20003f06270 */
[----:B------:R-:W-:-:S12]  /*12980*/  BSSY B0, `(.L_x_2273) ;  /* 0x0000010000007945 */ /* 0x000fd80003800000 */
[----:B------:R-:W-:Y:S05]  /*12990*/  @!P0 BRA `(.L_x_2274) ;  /* 0x0000000000388947 */ /* 0x000fea0003800000 */
[C---:B------:R-:W-:Y:S01]  /*129a0*/  LOP3.LUT P4, RZ, R16.reuse, 0x10, RZ, 0xc0, !PT ;  /* 0x0000001010ff7812 */ /* 0x040fe2000788c0ff */
[----:B------:R-:W-:Y:S01]  /*129b0*/  IMAD R5, R5, 0x2, R17 ;  /* 0x0000000205057824 */ /* 0x000fe200078e0211 */
[C---:B------:R-:W-:Y:S02]  /*129c0*/  LOP3.LUT P3, RZ, R16.reuse, 0x8, RZ, 0xc0, !PT ;  /* 0x0000000810ff7812 */ /* 0x040fe4000786c0ff */
[C---:B------:R-:W-:Y:S02]  /*129d0*/  LOP3.LUT P2, RZ, R16.reuse, 0x4, RZ, 0xc0, !PT ;  /* 0x0000000410ff7812 */ /* 0x040fe4000784c0ff */
[----:B------:R-:W-:Y:S02]  /*129e0*/  LOP3.LUT P1, RZ, R16, 0x2, RZ, 0xc0, !PT ;  /* 0x0000000210ff7812 */ /* 0x000fe4000782c0ff */
[----:B0-2---:R-:W-:-:S05]  /*129f0*/  LEA R2, P0, R37, R14, 0x1 ;  /* 0x0000000e25027211 */ /* 0x005fca00078008ff */
        /* <DEDUP_REMOVED lines=8> */
.L_x_2274:
[----:B------:R-:W-:Y:S05]  /*12a80*/  BSYNC B0 ;  /* 0x0000000000007941 */ /* 0x000fea0003800000 */
.L_x_2273:
[----:B------:R-:W-:Y:S01]  /*12a90*/  NOP ;  /* 0x0000000000007918 */ /* 0x000fe20000000000 */
[----:B------:R-:W-:-:S13]  /*12aa0*/  PLOP3.LUT P0, PT, PT, PT, PT, 0x80, 0x0 ;  /* 0x000000000000781c */ /* 0x000fda0003f0f070 */
.L_x_2275:
        /* <DEDUP_REMOVED lines=10> */
.L_x_2276:
[----:B------:R4:W-:Y:S02]  /*12b50*/  SYNCS.ARRIVE.TRANS64.A1T0 RZ, [R0+URZ+0x38830], RZ ;  /* 0x038830ff00ff79a7 */ /* 0x0009e4000810003f */
[----:B------:R-:W-:Y:S05]  /*12b60*/  WARPSYNC.ALL ;  /* 0x0000000000007948 */ /* 0x000fea0003800000 */
[----:B------:R-:W-:Y:S01]  /*12b70*/  BSSY B6, `(.L_x_2277) ;  /* 0x0000015000067945 */ /* 0x000fe20003800000 */
[----:B----4-:R-:W-:Y:S01]  /*12b80*/  IADD3 R0, R17, 0x14400, RZ ;  /* 0x0001440011007810 */ /* 0x010fe20007ffe0ff */
[----:B------:R-:W-:Y:S03]  /*12b90*/  BAR.SYNC.DEFER_BLOCKING 0x8, 0x180 ;  /* 0x0206000000007b1d */ /* 0x000fe60000010000 */
[----:B------:R-:W-:-:S13]  /*12ba0*/  LOP3.LUT P0, RZ, R0, 0x3ff, RZ, 0xc0, !PT ;  /* 0x000003ff00ff7812 */ /* 0x000fda000780c0ff */
[----:B------:R-:W-:Y:S05]  /*12bb0*/  @!P0 BRA `(.L_x_2278) ;  /* 0x0000000000408947 */ /* 0x000fea0003800000 */
[----:B0--3--:R-:W-:Y:S01]  /*12bc0*/  MOV R2, 0x0 ;  /* 0x0000000000027802 */ /* 0x009fe20000000f00 */
[----:B------:R-:W-:Y:S01]  /*12bd0*/  ULDC.64 UR6, c[0x4][0x138] ;  /* 0x01004e0000067ab9 */ /* 0x000fe20000000a00 */
[----:B------:R-:W-:Y:S01]  /*12be0*/  ULDC.64 UR8, c[0x4][0x140] ;  /* 0x0100500000087ab9 */ /* 0x000fe20000000a00 */
[----:B------:R-:W-:Y:S01]  /*12bf0*/  ULDC.64 UR4, c[0x4][0xb0] ;  /* 0x01002c0000047ab9 */ /* 0x000fe20000000a00 */
[----:B------:R-:W-:Y:S02]  /*12c00*/  IMAD.U32 R4, RZ, RZ, UR6 ;  /* 0x00000006ff047e24 */ /* 0x000fe4000f8e00ff */
[----:B------:R-:W0:Y:S01]  /*12c10*/  LDC.64 R2, c[0x4][R2] ;  /* 0x0100000002027b82 */ /* 0x000e220000000a00 */
[----:B------:R-:W-:Y:S02]  /*12c20*/  IMAD.U32 R5, RZ, RZ, UR7 ;  /* 0x00000007ff057e24 */ /* 0x000fe4000f8e00ff */
[----:B------:R-:W-:Y:S02]  /*12c30*/  IMAD.U32 R6, RZ, RZ, UR8 ;  /* 0x00000008ff067e24 */ /* 0x000fe4000f8e00ff */
[----:B------:R-:W-:-:S02]  /*12c40*/  IMAD.U32 R7, RZ, RZ, UR9 ;  /* 0x00000009ff077e24 */ /* 0x000fc4000f8e00ff */
[----:B------:R-:W-:Y:S02]  /*12c50*/  IMAD.U32 R10, RZ, RZ, UR4 ;  /* 0x00000004ff0a7e24 */ /* 0x000fe4000f8e00ff */
[----:B------:R-:W-:Y:S02]  /*12c60*/  IMAD.U32 R11, RZ, RZ, UR5 ;  /* 0x00000005ff0b7e24 */ /* 0x000fe4000f8e00ff */
[----:B-1----:R-:W-:Y:S02]  /*12c70*/  IMAD.MOV.U32 R8, RZ, RZ, 0x70 ;  /* 0x00000070ff087424 */ /* 0x002fe400078e00ff */
[----:B------:R-:W-:Y:S02]  /*12c80*/  IMAD.MOV.U32 R12, RZ, RZ, 0x1 ;  /* 0x00000001ff0c7424 */ /* 0x000fe400078e00ff */
[----:B------:R-:W-:-:S07]  /*12c90*/  IMAD.MOV.U32 R13, RZ, RZ, RZ ;  /* 0x000000ffff0d7224 */ /* 0x000fce00078e00ff */
[----:B------:R-:W-:-:S07]  /*12ca0*/  LEPC R20, `(.L_x_2278) ;  /* 0x000000001014794e */ /* 0x000fce0000000000 */
[----:B0-2---:R-:W-:Y:S05]  /*12cb0*/  CALL.ABS.NOINC R2 ;  /* 0x0000000002007343 */ /* 0x005fea0003c00000 */
.L_x_2278:
[----:B------:R-:W-:Y:S05]  /*12cc0*/  BSYNC B6 ;  /* 0x0000000000067941 */ /* 0x000fea0003800000 */
.L_x_2277:
[----:B0--3--:R-:W0:Y:S01]  /*12cd0*/  S2R R2, SR_TID.X ;  /* 0x0000000000027919 */ /* 0x009e220000002100 */
[----:B------:R-:W-:Y:S01]  /*12ce0*/  UISETP.NE.AND UP0, UPT, UR48, URZ, UPT ;  /* 0x0000003f3000728c */ /* 0x000fe2000bf05270 */
[----:B------:R-:W-:Y:S01]  /*12cf0*/  IMAD.U32 R0, RZ, RZ, UR44 ;  /* 0x0000002cff007e24 */ /* 0x000fe2000f8e00ff */
[----:B------:R-:W-:Y:S01]  /*12d00*/  R2UR UR6, R28 ;  /* 0x000000001c0672ca */ /* 0x000fe200000e0000 */
[----:B------:R-:W-:Y:S01]  /*12d10*/  ULDC.64 UR8, c[0x0][0x2d8] ;  /* 0x0000b60000087ab9 */ /* 0x000fe20000000a00 */
[----:B------:R-:W-:Y:S02]  /*12d20*/  R2UR UR7, R22 ;  /* 0x00000000160772ca */ /* 0x000fe400000e0000 */
[----:B------:R-:W-:Y:S02]  /*12d30*/  PLOP3.LUT P0, PT, PT, PT, UP0, 0x80, 0x0 ;  /* 0x000000000000781c */ /* 0x000fe40003f0f008 */
[C---:B------:R-:W-:Y:S02]  /*12d40*/  LOP3.LUT P2, RZ, R16.reuse, 0x4000, RZ, 0xc0, !PT ;  /* 0x0000400010ff7812 */ /* 0x040fe4000784c0ff */
[C---:B------:R-:W-:Y:S01]  /*12d50*/  LOP3.LUT P3, RZ, R16.reuse, 0x2000, RZ, 0xc0, !PT ;  /* 0x0000200010ff7812 */ /* 0x040fe2000786c0ff */
[----:B------:R-:W-:Y:S01]  /*12d60*/  @UP0 ULDC UR4, c[0x0][0x44c] ;  /* 0x0001130000040ab9 */ /* 0x000fe20000000800 */
[----:B------:R-:W-:-:S02]  /*12d70*/  LOP3.LUT P4, RZ, R16, 0x1000, RZ, 0xc0, !PT ;  /* 0x0000100010ff7812 */ /* 0x000fc4000788c0ff */
[----:B------:R-:W-:Y:S01]  /*12d80*/  LOP3.LUT P5, RZ, R16, 0x800, RZ, 0xc0, !PT ;  /* 0x0000080010ff7812 */ /* 0x000fe200078ac0ff */
[----:B------:R-:W-:-:S04]  /*12d90*/  UIMAD UR6, UR6, UR8, URZ ;  /* 0x00000008060672a4 */ /* 0x000fc8000f8e023f */
[----:B------:R-:W-:Y:S02]  /*12da0*/  UIMAD UR7, UR7, UR9, UR6 ;  /* 0x00000009070772a4 */ /* 0x000fe4000f8e0206 */
[----:B------:R-:W-:Y:S01]  /*12db0*/  USHF.R.S32.HI UR6, URZ, 0x1f, UR43 ;  /* 0x0000001f3f067899 */ /* 0x000fe2000801142b */
[----:B0-----:R-:W-:-:S05]  /*12dc0*/  IMAD.SHL.U32 R2, R2, 0x10, RZ ;  /* 0x0000001002027824 */ /* 0x001fca00078e00ff */
[----:B------:R-:W-:-:S05]  /*12dd0*/  LOP3.LUT R2, R36, 0x70, R2, 0xf8, !PT ;  /* 0x0000007024027812 */ /* 0x000fca00078ef802 */
[----:B------:R-:W-:-:S04]  /*12de0*/  IMAD R0, R0, 0x80, R2 ;  /* 0x0000008000007824 */ /* 0x000fc800078e0202 */
[----:B------:R-:W-:Y:S01]  /*12df0*/  @P0 IMAD.HI.U32 R3, R0, UR4, RZ ;  /* 0x0000000400030c27 */ /* 0x000fe2000f8e00ff */
[----:B------:R-:W-:Y:S01]  /*12e00*/  PLOP3.LUT P0, PT, PT, PT, UP0, 0x80, 0x0 ;  /* 0x000000000000781c */ /* 0x000fe20003f0f008 */
[----:B------:R-:W-:Y:S02]  /*12e10*/  @UP0 ULDC UR4, c[0x0][0x450] ;  /* 0x0001140000040ab9 */ /* 0x000fe40000000800 */
[----:B------:R-:W-:-:S10]  /*12e20*/  IMAD.MOV.U32 R2, RZ, RZ, R0 ;  /* 0x000000ffff027224 */ /* 0x000fd400078e0000 */
[----:B------:R-:W-:Y:S02]  /*12e30*/  @P0 SHF.R.U32.HI R2, RZ, UR4, R3 ;  /* 0x00000004ff020c19 */ /* 0x000fe40008011603 */
[----:B------:R-:W-:Y:S02]  /*12e40*/  R2UR UR4, R22 ;  /* 0x00000000160472ca */ /* 0x000fe400000e0000 */
[----:B------:R-:W-:-:S11]  /*12e50*/  IADD3 R5, -R2, RZ, RZ ;  /* 0x000000ff02057210 */ /* 0x000fd60007ffe1ff */
        /* <DEDUP_REMOVED lines=27> */
[----:B--2---:R-:W0:Y:S01]  /*13010*/  SHFL.IDX PT, R14, R5, RZ, 0x181f ;  /* 0x00181fff050e7589 */ /* 0x004e2200000e0000 */
[----:B------:R-:W-:-:S03]  /*13020*/  IMAD.U32 R3, RZ, RZ, UR44 ;  /* 0x0000002cff037e24 */ /* 0x000fc6000f8e00ff */
[----:B------:R-:W2:Y:S01]  /*13030*/  SHFL.IDX PT, R2, R4, RZ, 0x181f ;  /* 0x00181fff04027589 */ /* 0x000ea200000e0000 */
[----:B------:R-:W-:-:S03]  /*13040*/  IMAD R0, R3, 0x80, R36 ;  /* 0x0000008003007824 */ /* 0x000fc600078e0224 */
[----:B------:R-:W-:Y:S01]  /*13050*/  SHFL.IDX PT, R6, R4, 0x1, 0x181f ;  /* 0x00381f0004067f89 */ /* 0x000fe200000e0000 */
[C---:B------:R-:W-:Y:S01]  /*13060*/  VIADD R7, R0.reuse, 0x10 ;  /* 0x0000001000077836 */ /* 0x040fe20000000000 */
[----:B------:R-:W-:-:S13]  /*13070*/  ISETP.GE.AND P0, PT, R0, UR37, PT ;  /* 0x0000002500007c0c */ /* 0x000fda000bf06270 */
[----:B0-----:R-:W-:-:S05]  /*13080*/  @!P0 LEA R14, P1, R37, R14, 0x1 ;  /* 0x0000000e250e8211 */ /* 0x001fca00078208ff */
[----:B--2---:R-:W-:Y:S02]  /*13090*/  @!P0 IMAD.X R3, RZ, RZ, R2, P1 ;  /* 0x000000ffff038224 */ /* 0x004fe400008e0602 */
        /* <DEDUP_REMOVED lines=20> */
[----:B--2---:R-:W-:Y:S01]  /*131e0*/  @!P0 MOV R2, R14 ;  /* 0x0000000e00028202 */ /* 0x004fe20000000f00 */
[----:B------:R-:W-:Y:S01]  /*131f0*/  @!P0 IMAD.X R7, RZ, RZ, R6, P1 ;  /* 0x000000ffff078224 */ /* 0x000fe200008e0606 */
[----:B------:R-:W0:Y:S03]  /*13200*/  SHFL.IDX PT, R14, R5, 0x3, 0x181f ;  /* 0x00781f00050e7f89 */ /* 0x000e2600000e0000 */
[----:B------:R-:W-:Y:S01]  /*13210*/  @!P0 IMAD.MOV.U32 R3, RZ, RZ, R7 ;  /* 0x000000ffff038224 */ /* 0x000fe200078e0007 */
[----:B------:R-:W2:Y:S01]  /*13220*/  SHFL.IDX PT, R6, R4, 0x3, 0x181f ;  /* 0x00781f0004067f89 */ /* 0x000ea200000e0000 */
[----:B------:R-:W-:-:S03]  /*13230*/  VIADD R7, R0, 0x30 ;  /* 0x0000003000077836 */ /* 0x000fc60000000000 */
[----:B------:R-:W-:Y:S04]  /*13240*/  @!P0 LDGSTS.E.BYPASS.LTC128B.128 [R31+0x15400], desc[UR38][R2.64], !P2 ;  /* 0x15400000021f8fae */ /* 0x000fe8000d101d66 */
[----:B------:R-:W-:Y:S04]  /*13250*/  @!P0 LDGSTS.E.BYPASS.LTC128B.128 [R31+0x19400], desc[UR38][R2.64+0x80], !P3 ;  /* 0x19400080021f8fae */ /* 0x000fe8000d901d66 */
[----:B------:R-:W-:Y:S04]  /*13260*/  @!P0 LDGSTS.E.BYPASS.LTC128B.128 [R31+0x1d400], desc[UR38][R2.64+0x100], !P4 ;  /* 0x1d400100021f8fae */ /* 0x000fe8000e101d66 */
[----:B------:R3:W-:Y:S01]  /*13270*/  @!P0 LDGSTS.E.BYPASS.LTC128B.128 [R31+0x21400], desc[UR38][R2.64+0x180], !P5 ;  /* 0x21400180021f8fae */ /* 0x0007e2000e901d66 */
[----:B------:R-:W-:-:S13]  /*13280*/  ISETP.GE.AND P0, PT, R7, UR37, PT ;  /* 0x0000002507007c0c */ /* 0x000fda000bf06270 */
[----:B0-----:R-:W-:-:S05]  /*13290*/  @!P0 LEA R14, P1, R37, R14, 0x1 ;  /* 0x0000000e250e8211 */ /* 0x001fca00078208ff */
[----:B--2---:R-:W-:Y:S02]  /*132a0*/  @!P0 IMAD.X R7, RZ, RZ, R6, P1 ;  /* 0x000000ffff078224 */ /* 0x004fe400008e0606 */
[----:B---3--:R-:W-:Y:S01]  /*132b0*/  @!P0 IMAD.MOV.U32 R2, RZ, RZ, R14 ;  /* 0x000000ffff028224 */ /* 0x008fe200078e000e */
        /* <DEDUP_REMOVED lines=25> */
[----:B------:R-:W-:Y:S01]  /*13450*/  @!P0 IMAD.MOV.U32 R3, RZ, RZ, R7 ;  /* 0x000000ffff038224 */ /* 0x000fe200078e0007 */
[----:B------:R-:W-:Y:S02]  /*13460*/  IADD3 R7, R0, 0x60, RZ ;  /* 0x0000006000077810 */ /* 0x000fe40007ffe0ff */
        /* <DEDUP_REMOVED lines=9> */
[----:B------:R0:W2:Y:S01]  /*13500*/  SHFL.IDX PT, R6, R4, 0x7, 0x181f ;  /* 0x00f81f0004067f89 */ /* 0x0000a200000e0000 */
[----:B------:R-:W-:-:S03]  /*13510*/  @!P0 IMAD.MOV.U32 R3, RZ, RZ, R7 ;  /* 0x000000ffff038224 */ /* 0x000fc600078e0007 */
[----:B------:R0:W3:Y:S04]  /*13520*/  SHFL.IDX PT, R14, R5, 0x7, 0x181f ;  /* 0x00f81f00050e7f89 */ /* 0x0000e800000e0000 */
[----:B------:R0:W-:Y:S04]  /*13530*/  @!P0 LDGSTS.E.BYPASS.LTC128B.128 [R31+0x17400], desc[UR38][R2.64], !P2 ;  /* 0x17400000021f8fae */ /* 0x0001e8000d101d66 */
[----:B------:R0:W-:Y:S04]  /*13540*/  @!P0 LDGSTS.E.BYPASS.LTC128B.128 [R31+0x1b400], desc[UR38][R2.64+0x80], !P3 ;  /* 0x1b400080021f8fae */ /* 0x0001e8000d901d66 */
[----:B------:R0:W-:Y:S04]  /*13550*/  @!P0 LDGSTS.E.BYPASS.LTC128B.128 [R31+0x1f400], desc[UR38][R2.64+0x100], !P4 ;  /* 0x1f400100021f8fae */ /* 0x0001e8000e101d66 */
[----:B------:R0:W-:Y:S02]  /*13560*/  @!P0 LDGSTS.E.BYPASS.LTC128B.128 [R31+0x23400], desc[UR38][R2.64+0x180], !P5 ;  /* 0x23400180021f8fae */ /* 0x0001e4000e901d66 */
.L_x_2354:
[----:B------:R-:W-:-:S05]  /*13570*/  VIADD R0, R0, 0x70 ;  /* 0x0000007000007836 */ /* 0x000fca0000000000 */
[----:B------:R-:W-:-:S13]  /*13580*/  ISETP.GE.AND P0, PT, R0, UR37, PT ;  /* 0x0000002500007c0c */ /* 0x000fda000bf06270 */
[----:B0--3--:R-:W-:-:S05]  /*13590*/  @!P0 LEA R2, P1, R37, R14, 0x1 ;  /* 0x0000000e25028211 */ /* 0x009fca00078208ff */
        /* <DEDUP_REMOVED lines=10> */
.L_x_2280:
        /* <DEDUP_REMOVED lines=18> */
.L_x_2355:
[----:B------:R-:W-:Y:S05]  /*13760*/  BSYNC B0 ;  /* 0x0000000000007941 */ /* 0x000fea0003800000 */
.L_x_2281:
[----:B------:R-:W-:-:S06]  /*13770*/  UISETP.GE.AND UP0, UPT, UR45, 0x2, UPT ;  /* 0x000000022d00788c */ /* 0x000fcc000bf06270 */
[----:B------:R-:W-:-:S13]  /*13780*/  PLOP3.LUT P0, PT, PT, PT, UP0, 0x40, 0x0 ;  /* 0x000000000000781c */ /* 0x000fda0003f0e808 */
[----:B------:R-:W-:Y:S05]  /*13790*/  @P0 BRA `(.L_x_2283) ;  /* 0x0000000c00fc0947 */ /* 0x000fea0003800000 */
[----:B------:R-:W-:Y:S01]  /*137a0*/  UIADD3 UR4, UR45, -0x2, URZ ;  /* 0xfffffffe2d047890 */ /* 0x000fe2000fffe03f */
[----:B------:R-:W-:Y:S01]  /*137b0*/  BSSY B0, `(.L_x_2283) ;  /* 0x00000fd000007945 */ /* 0x000fe20003800000 */
[----:B------:R-:W-:Y:S02]  /*137c0*/  IMAD.MOV.U32 R10, RZ, RZ, R26 ;  /* 0x000000ffff0a7224 */ /* 0x000fe400078e001a */
[----:B------:R-:W-:Y:S02]  /*137d0*/  IMAD.MOV.U32 R7, RZ, RZ, R23 ;  /* 0x000000ffff077224 */ /* 0x000fe400078e0017 */
[----:B------:R-:W-:Y:S02]  /*137e0*/  IMAD.MOV.U32 R27, RZ, RZ, R24 ;  /* 0x000000ffff1b7224 */ /* 0x000fe400078e0018 */
[----:B0-----:R-:W-:-:S07]  /*137f0*/  IMAD.U32 R0, RZ, RZ, UR4 ;  /* 0x00000004ff007e24 */ /* 0x001fce000f8e00ff */
.L_x_2296:
[----:B------:R-:W0:Y:S01]  /*13800*/  S2R R2, SR_TID.X ;  /* 0x0000000000027919 */ /* 0x000e220000002100 */
[----:B------:R-:W2:Y:S01]  /*13810*/  LDC R3, c[0x0][0x430] ;  /* 0x00010c00ff037b82 */ /* 0x000ea20000000800 */
[----:B------:R-:W-:Y:S01]  /*13820*/  IMAD R6, R0, 0x50, R32 ;  /* 0x0000005000067824 */ /* 0x000fe200078e0220 */
[----:B------:R-:W-:Y:S01]  /*13830*/  LOP3.LUT P1, RZ, R16, 0x200, RZ, 0xc0, !PT ;  /* 0x0000020010ff7812 */ /* 0x000fe2000782c0ff */
[----:B------:R-:W-:Y:S01]  /*13840*/  VIADD R23, R7, 0x1 ;  /* 0x0000000107177836 */ /* 0x000fe20000000000 */
[----:B--2---:R-:W-:Y:S01]  /*13850*/  ISETP.NE.AND P0, PT, R3, 0x1, PT ;  /* 0x000000010300780c */ /* 0x004fe20003f05270 */
[----:B0-----:R-:W-:-:S05]  /*13860*/  IMAD.SHL.U32 R2, R2, 0x10, RZ ;  /* 0x0000001002027824 */ /* 0x001fca00078e00ff */
[----:B------:R-:W-:-:S07]  /*13870*/  LOP3.LUT R2, R36, 0x70, R2, 0xf8, !PT ;  /* 0x0000007024027812 */ /* 0x000fce00078ef802 */
[----:B------:R-:W0:Y:S01]  /*13880*/  @P0 LDC R3, c[0x0][0x434] ;  /* 0x00010d00ff030b82 */ /* 0x000e220000000800 */
[C---:B------:R-:W-:Y:S01]  /*13890*/  ISETP.GT.U32.AND P2, PT, R2.reuse, 0x4f, PT ;  /* 0x0000004f0200780c */ /* 0x040fe20003f44070 */
[----:B------:R-:W-:-:S06]  /*138a0*/  IMAD.IADD R6, R2, 0x1, R6 ;  /* 0x0000000102067824 */ /* 0x000fcc00078e0206 */
[----:B------:R-:W2:Y:S01]  /*138b0*/  @P0 LDC R9, c[0x0][0x438] ;  /* 0x00010e00ff090b82 */ /* 0x000ea20000000800 */
[----:B------:R-:W-:-:S07]  /*138c0*/  MOV R11, R6 ;  /* 0x00000006000b7202 */ /* 0x000fce0000000f00 */
[----:B------:R-:W3:Y:S01]  /*138d0*/  @!P2 LDC.64 R4, c[0x0][0x428] ;  /* 0x00010a00ff04ab82 */ /* 0x000ee20000000a00 */
[----:B0-----:R-:W-:-:S05]  /*138e0*/  @P0 IMAD.HI.U32 R2, R6, R3, RZ ;  /* 0x0000000306020227 */ /* 0x001fca00078e00ff */
[----:B--2---:R-:W-:Y:S02]  /*138f0*/  @P0 SHF.R.U32.HI R11, RZ, R9, R2 ;  /* 0x00000009ff0b0219 */ /* 0x004fe40000011602 */
[----:B-1----:R-:W0:Y:S02]  /*13900*/  @!P2 LDC.64 R8, c[0x0][0x418] ;  /* 0x00010600ff08ab82 */ /* 0x002e240000000a00 */
[----:B------:R-:W-:Y:S01]  /*13910*/  @!P2 SHF.R.S32.HI R3, RZ, 0x1f, R11 ;  /* 0x0000001fff03a819 */ /* 0x000fe2000001140b */
[----:B---3--:R-:W-:-:S04]  /*13920*/  @!P2 IMAD R2, R33, R4, RZ ;  /* 0x000000042102a224 */ /* 0x008fc800078e02ff */
[----:B------:R-:W-:Y:S02]  /*13930*/  @!P2 IMAD R5, R29, R5, R2 ;  /* 0x000000051d05a224 */ /* 0x000fe400078e0202 */
[----:B------:R-:W-:-:S04]  /*13940*/  @!P2 IMAD.MOV.U32 R2, RZ, RZ, R11 ;  /* 0x000000ffff02a224 */ /* 0x000fc800078e000b */
[----:B------:R-:W-:-:S04]  /*13950*/  @!P2 IMAD.WIDE.U32 R2, R29, R4, R2 ;  /* 0x000000041d02a225 */ /* 0x000fc800078e0002 */
[----:B------:R-:W-:Y:S02]  /*13960*/  @!P2 IMAD.IADD R3, R5, 0x1, R3 ;  /* 0x000000010503a824 */ /* 0x000fe400078e0203 */
[----:B------:R-:W-:Y:S01]  /*13970*/  IMAD.MOV.U32 R4, RZ, RZ, RZ ;  /* 0x000000ffff047224 */ /* 0x000fe200078e00ff */
[----:B0-----:R-:W-:-:S04]  /*13980*/  @!P2 LEA R8, P0, R2, R8, 0x2 ;  /* 0x000000080208a211 */ /* 0x001fc800078010ff */
[----:B------:R-:W-:Y:S01]  /*13990*/  @!P2 LEA.HI.X R9, R2, R9, R3, 0x2, P0 ;  /* 0x000000090209a211 */ /* 0x000fe200000f1403 */
[----:B------:R-:W-:Y:S01]  /*139a0*/  IMAD.MOV R5, RZ, RZ, -R11 ;  /* 0x000000ffff057224 */ /* 0x000fe200078e0a0b */
[----:B------:R-:W-:-:S03]  /*139b0*/  ISETP.NE.AND P0, PT, R23, 0x2, PT ;  /* 0x000000021700780c */ /* 0x000fc60003f05270 */
[----:B------:R0:W5:Y:S01]  /*139c0*/  @!P2 LDG.E R4, desc[UR38][R8.64] ;  /* 0x000000260804a981 */ /* 0x000162000c1e1900 */
[----:B------:R-:W-:Y:S05]  /*139d0*/  YIELD ;  /* 0x0000000000007946 */ /* 0x000fea0003800000 */
[----:B------:R-:W-:Y:S01]  /*139e0*/  ULDC UR4, c[0x0][0x430] ;  /* 0x00010c0000047ab9 */ /* 0x000fe20000000800 */
[----:B------:R-:W-:Y:S01]  /*139f0*/  SEL R3, RZ, 0x1, P0 ;  /* 0x00000001ff037807 */ /* 0x000fe20000000000 */
[----:B------:R-:W-:Y:S01]  /*13a00*/  IMAD R5, R5, UR4, R6 ;  /* 0x0000000405057c24 */ /* 0x000fe2000f8e0206 */
[----:B------:R-:W-:Y:S01]  /*13a10*/  SEL R23, R23, RZ, P0 ;  /* 0x000000ff17177207 */ /* 0x000fe20000000000 */
[----:B------:R-:W-:Y:S01]  /*13a20*/  IMAD.MOV.U32 R24, RZ, RZ, R0 ;  /* 0x000000ffff187224 */ /* 0x000fe200078e0000 */
[----:B------:R-:W-:Y:S01]  /*13a30*/  LOP3.LUT R26, R10, R3, RZ, 0x3c, !PT ;  /* 0x000000030a1a7212 */ /* 0x000fe200078e3cff */
[----:B------:R-:W-:Y:S06]  /*13a40*/  @!P1 BRA `(.L_x_2284) ;  /* 0x0000000000049947 */ /* 0x000fec0003800000 */
[----:B------:R-:W-:Y:S01]  /*13a50*/  BPT.TRAP 0x1 ;  /* 0x000000040000795c */ /* 0x000fe20000300000 */
.L_x_2284:
[----:B------:R-:W-:Y:S01]  /*13a60*/  IMAD R6, R23, 0x8, R17 ;  /* 0x0000000817067824 */ /* 0x000fe200078e0211 */
[----:B------:R-:W-:Y:S01]  /*13a70*/  SHF.L.U32 R3, R26, 0x1f, RZ ;  /* 0x0000001f1a037819 */ /* 0x000fe200000006ff */
[----:B------:R-:W-:Y:S03]  /*13a80*/  BSSY B1, `(.L_x_2285) ;  /* 0x0000003000017945 */ /* 0x000fe60003800000 */
[----:B------:R-:W1:Y:S02]  /*13a90*/  SYNCS.PHASECHK.TRANS64.TRYWAIT P0, [R6+URZ+0x38840], R3 ;  /* 0x03884003060075a7 */ /* 0x000e64000800017f */
[----:B-1----:R-:W-:Y:S05]  /*13aa0*/  @!P0 BRA `(.L_x_2286) ;  /* 0x0000002c00e48947 */ /* 0x002fea0003800000 */
.L_x_2356:
[----:B------:R-:W-:Y:S05]  /*13ab0*/  BSYNC B1 ;  /* 0x0000000000017941 */ /* 0x000fea0003800000 */
.L_x_2285:
[----:B------:R-:W-:Y:S01]  /*13ac0*/  SHF.R.S32.HI R21, RZ, 0x1f, R5 ;  /* 0x0000001fff157819 */ /* 0x000fe20000011405 */
[----:B------:R-:W-:Y:S01]  /*13ad0*/  ULDC.64 UR4, c[0x0][0x300] ;  /* 0x0000c00000047ab9 */ /* 0x000fe20000000a00 */
[----:B-----5:R-:W-:Y:S01]  /*13ae0*/  SHF.R.S32.HI R25, RZ, 0x1f, R4 ;  /* 0x0000001fff197819 */ /* 0x020fe20000011404 */
[----:B-1----:R-:W-:Y:S01]  /*13af0*/  IMAD.WIDE.U32 R2, R5, UR4, RZ ;  /* 0x0000000405027c25 */ /* 0x002fe2000f8e00ff */
[C---:B------:R-:W-:Y:S02]  /*13b00*/  LOP3.LUT P4, RZ, R16.reuse, 0x10, RZ, 0xc0, !PT ;  /* 0x0000001010ff7812 */ /* 0x040fe4000788c0ff */
[C---:B------:R-:W-:Y:S01]  /*13b10*/  LOP3.LUT P3, RZ, R16.reuse, 0x8, RZ, 0xc0, !PT ;  /* 0x0000000810ff7812 */ /* 0x040fe2000786c0ff */
[----:B------:R-:W-:Y:S01]  /*13b20*/  IMAD R0, R21, UR4, RZ ;  /* 0x0000000415007c24 */ /* 0x000fe2000f8e02ff */
[C---:B------:R-:W-:Y:S02]  /*13b30*/  LOP3.LUT P2, RZ, R16.reuse, 0x4, RZ, 0xc0, !PT ;  /* 0x0000000410ff7812 */ /* 0x040fe4000784c0ff */
[----:B------:R-:W-:Y:S01]  /*13b40*/  LOP3.LUT P1, RZ, R16, 0x2, RZ, 0xc0, !PT ;  /* 0x0000000210ff7812 */ /* 0x000fe2000782c0ff */
[----:B0-----:R-:W-:Y:S01]  /*13b50*/  IMAD R9, R5, UR5, R0 ;  /* 0x0000000505097c24 */ /* 0x001fe2000f8e0200 */
        /* <DEDUP_REMOVED lines=14> */
[----:B------:R-:W-:-:S03]  /*13c40*/  IMAD R9, R23, 0x5000, R30 ;  /* 0x0000500017097824 */ /* 0x000fc600078e021e */
        /* <DEDUP_REMOVED lines=15> */
[----:B------:R-:W0:Y:S02]  /*13d40*/  SHFL.IDX PT, R14, R8, 0x2, 0x181f ;  /* 0x00581f00080e7f89 */ /* 0x000e2400000e0000 */
[----:B------:R-:W-:Y:S02]  /*13d50*/  IADD3.X R3, RZ, R35, RZ, P0, !PT ;  /* 0x00000023ff037210 */ /* 0x000fe400007fe4ff */
        /* <DEDUP_REMOVED lines=21> */
.L_x_2368:
        /* <DEDUP_REMOVED lines=11> */
.L_x_2288:
        /* <DEDUP_REMOVED lines=10> */
.L_x_2289:
[----:B------:R1:W-:Y:S01]  /*14000*/  SYNCS.ARRIVE.TRANS64.A1T0 RZ, [R6+URZ+0x38830], RZ ;  /* 0x038830ff06ff79a7 */ /* 0x0003e2000810003f */
[----:B------:R-:W-:Y:S05]  /*14010*/  @!P2 BRA `(.L_x_2290) ;  /* 0x000000000004a947 */ /* 0x000fea0003800000 */
[----:B------:R-:W-:Y:S01]  /*14020*/  BPT.TRAP 0x1 ;  /* 0x000000040000795c */ /* 0x000fe20000300000 */
.L_x_2290:
[----:B0-----:R-:W-:Y:S01]  /*14030*/  SHF.L.U32 R3, R10, 0x1f, RZ ;  /* 0x0000001f0a037819 */ /* 0x001fe200000006ff */
[----:B-1----:R-:W-:Y:S01]  /*14040*/  IMAD R6, R7, 0x8, R17 ;  /* 0x0000000807067824 */ /* 0x002fe200078e0211 */
[----:B------:R-:W-:Y:S03]  /*14050*/  BSSY B1, `(.L_x_2291) ;  /* 0x0000003000017945 */ /* 0x000fe60003800000 */
[----:B------:R-:W0:Y:S02]  /*14060*/  SYNCS.PHASECHK.TRANS64.TRYWAIT P0, [R6+URZ+0x38860], R3 ;  /* 0x03886003060075a7 */ /* 0x000e24000800017f */
[----:B0-----:R-:W-:Y:S05]  /*14070*/  @!P0 BRA `(.L_x_2292) ;  /* 0x0000003000048947 */ /* 0x001fea0003800000 */
.L_x_2369:
[----:B------:R-:W-:Y:S05]  /*14080*/  BSYNC B1 ;  /* 0x0000000000017941 */ /* 0x000fea0003800000 */
.L_x_2291:
[----:B------:R-:W-:Y:S01]  /*14090*/  IMAD.MOV.U32 R2, RZ, RZ, -0x50 ;  /* 0xffffffb0ff027424 */ /* 0x000fe200078e00ff */
[----:B------:R-:W-:Y:S01]  /*140a0*/  UMOV UR4, 0xffffffff ;  /* 0xffffffff00047882 */ /* 0x000fe20000000000 */
[C---:B------:R-:W-:Y:S01]  /*140b0*/  LOP3.LUT P4, RZ, R16.reuse, 0x100, RZ, 0xc0, !PT ;  /* 0x0000010010ff7812 */ /* 0x040fe2000788c0ff */
[----:B------:R-:W-:Y:S01]  /*140c0*/  IMAD R7, R7, 0x5000, R30 ;  /* 0x0000500007077824 */ /* 0x000fe200078e021e */
[C---:B------:R-:W-:Y:S01]  /*140d0*/  LOP3.LUT P3, RZ, R16.reuse, 0x80, RZ, 0xc0, !PT ;  /* 0x0000008010ff7812 */ /* 0x040fe2000786c0ff */
[----:B0-----:R-:W-:Y:S01]  /*140e0*/  IMAD R3, R27, R2, UR36 ;  /* 0x000000241b037e24 */ /* 0x001fe2000f8e0202 */
        /* <DEDUP_REMOVED lines=55> */
.L_x_2381:
        /* <DEDUP_REMOVED lines=30> */
[----:B------:R-:W-:-:S04]  /*14640*/  LEA R18, P0, R2, UR4, 0x1 ;  /* 0x0000000402127c11 */ /* 0x000fc8000f8008ff */
[----:B------:R-:W-:Y:S02]  /*14650*/  LEA.HI.X R19, R2, UR5, R3, 0x1, P0 ;  /* 0x0000000502137c11 */ /* 0x000fe400080f0c03 */
[----:B------:R-:W-:-:S13]  /*14660*/  PLOP3.LUT P0, PT, PT, PT, PT, 0x80, 0x0 ;  /* 0x000000000000781c */ /* 0x000fda0003f0f070 */
.L_x_2294:
        /* <DEDUP_REMOVED lines=10> */
.L_x_2295:
[C---:B------:R-:W-:Y:S01]  /*14710*/  ISETP.GT.AND P0, PT, R24.reuse, RZ, PT ;  /* 0x000000ff1800720c */ /* 0x040fe20003f04270 */
[----:B------:R0:W-:Y:S01]  /*14720*/  SYNCS.ARRIVE.TRANS64.A1T0 RZ, [R6+URZ+0x38850], RZ ;  /* 0x038850ff06ff79a7 */ /* 0x0001e2000810003f */
[----:B------:R-:W-:Y:S02]  /*14730*/  VIADD R0, R24, 0xffffffff ;  /* 0xffffffff18007836 */ /* 0x000fe40000000000 */
[----:B------:R-:W-:Y:S02]  /*14740*/  IMAD.MOV.U32 R10, RZ, RZ, R26 ;  /* 0x000000ffff0a7224 */ /* 0x000fe400078e001a */
[----:B------:R-:W-:Y:S02]  /*14750*/  IMAD.MOV.U32 R7, RZ, RZ, R23 ;  /* 0x000000ffff077224 */ /* 0x000fe400078e0017 */
[----:B------:R-:W-:-:S05]  /*14760*/  IMAD.MOV.U32 R27, RZ, RZ, R24 ;  /* 0x000000ffff1b7224 */ /* 0x000fca00078e0018 */
[----:B0-----:R-:W-:Y:S05]  /*14770*/  @P0 BRA `(.L_x_2296) ;  /* 0xfffffff000200947 */ /* 0x001fea000383ffff */
[----:B------:R-:W-:Y:S05]  /*14780*/  BSYNC B0 ;  /* 0x0000000000007941 */ /* 0x000fea0003800000 */
.L_x_2283:
[----:B0-----:R-:W0:Y:S01]  /*14790*/  S2R R0, SR_TID.X ;  /* 0x0000000000007919 */ /* 0x001e220000002100 */
[----:B------:R-:W-:Y:S01]  /*147a0*/  BSSY B0, `(.L_x_2297) ;  /* 0x0000010000007945 */ /* 0x000fe20003800000 */
[----:B0-----:R-:W-:-:S04]  /*147b0*/  LOP3.LUT R0, R0, 0x7f, RZ, 0xc0, !PT ;  /* 0x0000007f00007812 */ /* 0x001fc800078ec0ff */
[----:B------:R-:W-:-:S13]  /*147c0*/  ISETP.NE.AND P2, PT, R0, RZ, PT ;  /* 0x000000ff0000720c */ /* 0x000fda0003f45270 */
[----:B------:R-:W-:Y:S05]  /*147d0*/  @P2 BRA `(.L_x_2298) ;  /* 0x0000000000302947 */ /* 0x000fea0003800000 */
[----:B------:R-:W0:Y:S01]  /*147e0*/  S2R R7, SR_LANEID ;  /* 0x0000000000077919 */ /* 0x000e220000000000 */
[----:B------:R-:W-:Y:S01]  /*147f0*/  VOTEU.ANY UR4, UPT, PT ;  /* 0x0000000000047886 */ /* 0x000fe200038e0100 */
[----:B------:R-:W2:Y:S01]  /*14800*/  LDC.64 R2, c[0x0][0xc80] ;  /* 0x00032000ff027b82 */ /* 0x000ea20000000a00 */
[----:B------:R-:W0:Y:S08]  /*14810*/  FLO.U32 R0, UR4 ;  /* 0x0000000400007d00 */ /* 0x000e3000080e0000 */
[----:B------:R-:W2:Y:S01]  /*14820*/  POPC R5, UR4 ;  /* 0x0000000400057d09 */ /* 0x000ea20008000000 */
[----:B0-----:R-:W-:-:S13]  /*14830*/  ISETP.EQ.U32.AND P0, PT, R0, R7, PT ;  /* 0x000000070000720c */ /* 0x001fda0003f02070 */
[----:B--2---:R-:W2:Y:S01]  /*14840*/  @P0 ATOMG.E.ADD.STRONG.GPU PT, R3, desc[UR38][R2.64], R5 ;  /* 0x00000005020309a8 */ /* 0x004ea200081ee1e6 */
[----:B------:R-:W0:Y:S02]  /*14850*/  S2R R4, SR_LTMASK ;  /* 0x0000000000047919 */ /* 0x000e240000003900 */
[----:B0-----:R-:W-:-:S04]  /*14860*/  LOP3.LUT R4, R4, UR4, RZ, 0xc0, !PT ;  /* 0x0000000404047c12 */ /* 0x001fc8000f8ec0ff */
[----:B------:R-:W0:Y:S01]  /*14870*/  POPC R7, R4 ;  /* 0x0000000400077309 */ /* 0x000e220000000000 */
[----:B--2---:R-:W0:Y:S02]  /*14880*/  SHFL.IDX PT, R0, R3, R0, 0x1f ;  /* 0x00001f0003007589 */ /* 0x004e2400000e0000 */
[----:B0-----:R-:W-:-:S07]  /*14890*/  IADD3 R34, R0, UR46, R7 ;  /* 0x0000002e00227c10 */ /* 0x001fce000fffe007 */
.L_x_2298:
[----:B------:R-:W-:Y:S05]  /*148a0*/  BSYNC B0 ;  /* 0x0000000000007941 */ /* 0x000fea0003800000 */
.L_x_2297:
[----:B------:R-:W-:-:S13]  /*148b0*/  LOP3.LUT P0, RZ, R16, 0x200, RZ, 0xc0, !PT ;  /* 0x0000020010ff7812 */ /* 0x000fda000780c0ff */
[----:B------:R-:W-:Y:S05]  /*148c0*/  @!P0 BRA `(.L_x_2299) ;  /* 0x0000000000048947 */ /* 0x000fea0003800000 */
[----:B------:R-:W-:Y:S01]  /*148d0*/  BPT.TRAP 0x1 ;  /* 0x000000040000795c */ /* 0x000fe20000300000 */
.L_x_2299:
[----:B------:R-:W-:Y:S01]  /*148e0*/  IMAD R4, R23, 0x8, R17 ;  /* 0x0000000817047824 */ /* 0x000fe200078e0211 */
[----:B------:R-:W-:Y:S01]  /*148f0*/  SHF.L.U32 R3, R26, 0x1f, RZ ;  /* 0x0000001f1a037819 */ /* 0x000fe200000006ff */
[----:B------:R-:W-:Y:S01]  /*14900*/  IMAD.MOV.U32 R5, RZ, RZ, -0x50 ;  /* 0xffffffb0ff057424 */ /* 0x000fe200078e00ff */
[----:B------:R-:W-:Y:S02]  /*14910*/  BSSY B0, `(.L_x_2300) ;  /* 0x0000004000007945 */ /* 0x000fe40003800000 */
[----:B------:R-:W0:Y:S01]  /*14920*/  SYNCS.PHASECHK.TRANS64.TRYWAIT P0, [R4+URZ+0x38860], R3 ;  /* 0x03886003040075a7 */ /* 0x000e22000800017f */
[----:B------:R-:W-:Y:S01]  /*14930*/  IMAD R5, R24, R5, UR36 ;  /* 0x0000002418057e24 */ /* 0x000fe2000f8e0205 */
[----:B0-----:R-:W-:Y:S06]  /*14940*/  @!P0 BRA `(.L_x_2301) ;  /* 0x0000002c00ac8947 */ /* 0x001fec0003800000 */
.L_x_2382:
[----:B------:R-:W-:Y:S05]  /*14950*/  BSYNC B0 ;  /* 0x0000000000007941 */ /* 0x000fea0003800000 */
.L_x_2300:
[----:B------:R-:W-:Y:S01]  /*14960*/  UMOV UR4, 0xffffffff ;  /* 0xffffffff00047882 */ /* 0x000fe20000000000 */
[C---:B------:R-:W-:Y:S01]  /*14970*/  LOP3.LUT P5, RZ, R16.reuse, 0x100, RZ, 0xc0, !PT ;  /* 0x0000010010ff7812 */ /* 0x040fe200078ac0ff */
[----:B-1----:R-:W-:Y:S01]  /*14980*/  IMAD R8, R23, 0x5000, R30 ;  /* 0x0000500017087824 */ /* 0x002fe200078e021e */
        /* <DEDUP_REMOVED lines=24> */
[----:B------:R-:W-:Y:S01]  /*14b10*/  ISETP.LT.OR P0, PT, R5, 0x11, P5 ;  /* 0x000000110500780c */ /* 0x000fe20002f01670 */
[----:B------:R-:W1:-:S12]  /*14b20*/  SHFL.IDX PT, R7, R19, 0x2, 0x181f ;  /* 0x00581f0013077f89 */ /* 0x000e5800000e0000 */
        /* <DEDUP_REMOVED lines=8> */
[----:B------:R-:W0:Y:S03]  /*14bb0*/  SHFL.IDX PT, R14, R18, 0x3, 0x181f ;  /* 0x00781f00120e7f89 */ /* 0x000e2600000e0000 */
[----:B-1----:R-:W-:Y:S01]  /*14bc0*/  IMAD.X R3, RZ, RZ, R7, P0 ;  /* 0x000000ffff037224 */ /* 0x002fe200000e0607 */
        /* <DEDUP_REMOVED lines=11> */
[----:B------:R3:W4:Y:S02]  /*14c80*/  SHFL.IDX PT, R14, R18, 0x4, 0x181f ;  /* 0x00981f00120e7f89 */ /* 0x00072400000e0000 */
[----:B-1----:R-:W-:Y:S02]  /*14c90*/  IADD3.X R3, RZ, R7, RZ, P0, !PT ;  /* 0x00000007ff037210 */ /* 0x002fe400007fe4ff */
        /* <DEDUP_REMOVED lines=8> */
.L_x_2394:
        /* <DEDUP_REMOVED lines=15> */
.L_x_2303:
        /* <DEDUP_REMOVED lines=10> */
.L_x_2304:
[----:B------:R1:W-:Y:S01]  /*14eb0*/  SYNCS.ARRIVE.TRANS64.A1T0 RZ, [R4+URZ+0x38850], RZ ;  /* 0x038850ff04ff79a7 */ /* 0x0003e2000810003f */
[----:B------:R-:W-:-:S05]  /*14ec0*/  VIADD R23, R23, 0x1 ;  /* 0x0000000117177836 */ /* 0x000fca0000000000 */
[----:B------:R-:W-:-:S04]  /*14ed0*/  ISETP.NE.AND P0, PT, R23, 0x2, PT ;  /* 0x000000021700780c */ /* 0x000fc80003f05270 */
[----:B0-----:R-:W-:Y:S02]  /*14ee0*/  SEL R3, RZ, 0x1, P0 ;  /* 0x00000001ff037807 */ /* 0x001fe40000000000 */
[----:B------:R-:W-:Y:S02]  /*14ef0*/  SEL R23, R23, RZ, P0 ;  /* 0x000000ff17177207 */ /* 0x000fe40000000000 */
[----:B-1----:R-:W-:-:S07]  /*14f00*/  LOP3.LUT R26, R26, R3, RZ, 0x3c, !PT ;  /* 0x000000031a1a7212 */ /* 0x002fce00078e3cff */
.L_x_2262:
[----:B------:R-:W-:Y:S05]  /*14f10*/  BSYNC B7 ;  /* 0x0000000000077941 */ /* 0x000fea0003800000 */
.L_x_2260:
        /* <DEDUP_REMOVED lines=11> */
.L_x_2305:
[----:B------:R-:W-:-:S03]  /*14fd0*/  UMOV UR4, 0xffffffff ;  /* 0xffffffff00047882 */ /* 0x000fc60000000000 */
[----:B------:R-:W-:Y:S05]  /*14fe0*/  BRA.DIV UR4, `(.L_x_2307) ;  /* 0x0000003204087947 */ /* 0x000fea000b800000 */
[----:B------:R0:W1:Y:S02]  /*14ff0*/  SHFL.IDX PT, R14, R34, RZ, 0x1f ;  /* 0x00001fff220e7589 */ /* 0x00006400000e0000 */
.L_x_2397:
        /* <DEDUP_REMOVED lines=8> */
.L_x_2306:
[----:B------:R-:W-:Y:S02]  /*15080*/  ULDC UR4, c[0x0][0xc38] ;  /* 0x00030e0000047ab9 */ /* 0x000fe40000000800 */
[----:B-1----:R-:W-:-:S13]  /*15090*/  ISETP.GE.AND P0, PT, R34, UR4, PT ;  /* 0x0000000422007c0c */ /* 0x002fda000bf06270 */
[----:B------:R-:W-:Y:S05]  /*150a0*/  @!P0 BRA `(.L_x_2308) ;  /* 0xffffffc400648947 */ /* 0x000fea000383ffff */
.L_x_2257:
[----:B------:R-:W2:Y:S01]  /*150b0*/  LDL.LU R0, [R1] ;  /* 0x0000000001007983 */ /* 0x000ea20000300800 */
[----:B------:R-:W-:Y:S01]  /*150c0*/  BSSY B0, `(.L_x_2309) ;  /* 0x000000b000007945 */ /* 0x000fe20003800000 */
[----:B------:R-:W1:Y:S01]  /*150d0*/  S2R R5, SR_CgaCtaId ;  /* 0x0000000000057919 */ /* 0x000e620000008800 */
[----:B--2---:R-:W-:-:S05]  /*150e0*/  VIADD R0, R0, 0x1 ;  /* 0x0000000100007836 */ /* 0x004fca0000000000 */
        /* <DEDUP_REMOVED lines=8> */
.L_x_2398:
[----:B------:R-:W-:Y:S05]  /*15170*/  BSYNC B0 ;  /* 0x0000000000007941 */ /* 0x000fea0003800000 */
.L_x_2309:
[----:B------:R-:W-:-:S03]  /*15180*/  UMOV UR4, 0xffffffff ;  /* 0xffffffff00047882 */ /* 0x000fc60000000000 */
[----:B------:R-:W-:Y:S05]  /*15190*/  BRA.DIV UR4, `(.L_x_2311) ;  /* 0x0000002e04d87947 */ /* 0x000fea000b800000 */
[----:B-1----:R-:W1:Y:S02]  /*151a0*/  S2R R0, SR_TID.X ;  /* 0x0000000000007919 */ /* 0x002e640000002100 */
[----:B-1----:R-:W-:-:S04]  /*151b0*/  SHF.R.U32.HI R0, RZ, 0x5, R0 ;  /* 0x00000005ff007819 */ /* 0x002fc80000011600 */
[----:B------:R-:W-:-:S05]  /*151c0*/  LOP3.LUT R0, R0, 0x3, RZ, 0xc0, !PT ;  /* 0x0000000300007812 */ /* 0x000fca00078ec0ff */
[----:B------:R1:W2:Y:S02]  /*151d0*/  SHFL.IDX PT, R14, R0, RZ, 0x1f ;  /* 0x00001fff000e7589 */ /* 0x0002a400000e0000 */
.L_x_2401:
[----:B--2---:R-:W-:Y:S01]  /*151e0*/  ISETP.NE.AND P0, PT, R14, RZ, PT ;  /* 0x000000ff0e00720c */ /* 0x004fe20003f05270 */
[----:B------:R-:W-:-:S12]  /*151f0*/  BSSY B0, `(.L_x_2312) ;  /* 0x0000026000007945 */ /* 0x000fd80003800000 */
[----:B------:R-:W-:Y:S05]  /*15200*/  @P0 BRA `(.L_x_2313) ;  /* 0x0000000000900947 */ /* 0x000fea0003800000 */
[----:B------:R-:W-:-:S03]  /*15210*/  UMOV UR4, 0xffffffff ;  /* 0xffffffff00047882 */ /* 0x000fc60000000000 */
[----:B------:R-:W-:Y:S05]  /*15220*/  BRA.DIV UR4, `(.L_x_2314) ;  /* 0x0000002e04e87947 */ /* 0x000fea000b800000 */
[----:B------:R-:W-:-:S13]  /*15230*/  ELECT P6, URZ, PT ;  /* 0x00000000003f782f */ /* 0x000fda00038c0000 */
.L_x_2404:
        /* <DEDUP_REMOVED lines=8> */
.L_x_2315:
[C---:B------:R-:W-:Y:S01]  /*152c0*/  IMAD R5, R23.reuse, 0x8, R4 ;  /* 0x0000000817057824 */ /* 0x040fe200078e0204 */
[----:B------:R-:W-:Y:S01]  /*152d0*/  SHF.L.U32 R0, R26, 0x1f, RZ ;  /* 0x0000001f1a007819 */ /* 0x000fe200000006ff */
[----:B------:R-:W-:-:S03]  /*152e0*/  VIADD R23, R23, 0x1 ;  /* 0x0000000117177836 */ /* 0x000fc60000000000 */
[----:B------:R-:W1:Y:S02]  /*152f0*/  SYNCS.PHASECHK.TRANS64.TRYWAIT P1, [R5+URZ+0x38840], R0 ;  /* 0x03884000050075a7 */ /* 0x000e64000802017f */
[----:B------:R-:W-:-:S04]  /*15300*/  ISETP.NE.AND P2, PT, R23, 0x2, PT ;  /* 0x000000021700780c */ /* 0x000fc80003f45270 */
[----:B------:R-:W-:Y:S01]  /*15310*/  SEL R3, RZ, 0x1, P2 ;  /* 0x00000001ff037807 */ /* 0x000fe20001000000 */
[----:B-1----:R-:W-:Y:S08]  /*15320*/  @!P1 BRA `(.L_x_2316) ;  /* 0x0000002c00c89947 */ /* 0x002ff00003800000 */
.L_x_2405:
[----:B------:R-:W-:Y:S02]  /*15330*/  SEL R23, R23, RZ, P2 ;  /* 0x000000ff17177207 */ /* 0x000fe40001000000 */
[----:B------:R-:W-:Y:S01]  /*15340*/  LOP3.LUT R2, R26, R3, RZ, 0x3c, !PT ;  /* 0x000000031a027212 */ /* 0x000fe200078e3cff */
[----:B------:R-:W-:Y:S06]  /*15350*/  @!P0 BRA `(.L_x_2317) ;  /* 0x0000000000048947 */ /* 0x000fec0003800000 */
[----:B------:R-:W-:Y:S01]  /*15360*/  BPT.TRAP 0x1 ;  /* 0x000000040000795c */ /* 0x000fe20000300000 */
.L_x_2317:
[----:B------:R-:W-:Y:S01]  /*15370*/  IMAD R23, R23, 0x8, R4 ;  /* 0x0000000817177824 */ /* 0x000fe200078e0204 */
[----:B------:R-:W-:-:S04]  /*15380*/  SHF.L.U32 R2, R2, 0x1f, RZ ;  /* 0x0000001f02027819 */ /* 0x000fc800000006ff */
[----:B------:R-:W2:Y:S02]  /*15390*/  SYNCS.PHASECHK.TRANS64.TRYWAIT P1, [R23+URZ+0x38840], R2 ;  /* 0x03884002170075a7 */ /* 0x000ea4000802017f */
[----:B--2---:R-:W-:Y:S05]  /*153a0*/  @!P1 BRA `(.L_x_2318) ;  /* 0x0000002c00bc9947 */ /* 0x004fea0003800000 */
.L_x_2406:
[----:B------:R-:W-:Y:S05]  /*153b0*/  @!P0 BRA `(.L_x_2319) ;  /* 0x0000000000048947 */ /* 0x000fea0003800000 */
[----:B------:R-:W-:Y:S01]  /*153c0*/  BPT.TRAP 0x1 ;  /* 0x000000040000795c */ /* 0x000fe20000300000 */
.L_x_2319:
[----:B------:R-:W3:Y:S02]  /*153d0*/  SYNCS.PHASECHK.TRANS64.TRYWAIT P1, [R5+URZ+0x38860], R0 ;  /* 0x03886000050075a7 */ /* 0x000ee4000802017f */
[----:B---3--:R-:W-:Y:S05]  /*153e0*/  @!P1 BRA `(.L_x_2320) ;  /* 0x0000002c00c09947 */ /* 0x008fea0003800000 */
.L_x_2407:
[----:B------:R-:W-:Y:S05]  /*153f0*/  @!P0 BRA `(.L_x_2321) ;  /* 0x0000000000048947 */ /* 0x000fea0003800000 */
[----:B------:R-:W-:Y:S01]  /*15400*/  BPT.TRAP 0x1 ;  /* 0x000000040000795c */ /* 0x000fe20000300000 */
.L_x_2321:
[----:B----4-:R4:W0:Y:S02]  /*15410*/  SYNCS.PHASECHK.TRANS64.TRYWAIT P0, [R23+URZ+0x38860], R2 ;  /* 0x03886002170075a7 */ /* 0x010824000800017f */
[----:B0-----:R-:W-:Y:S05]  /*15420*/  @!P0 NANOSLEEP.SYNCS 0x989680 ;  /* 0x009896800000895d */ /* 0x001fea0003900000 */
[----:B------:R-:W0:Y:S02]  /*15430*/  @!P0 SYNCS.PHASECHK.TRANS64 P0, [R23+URZ+0x38860], R2 ;  /* 0x03886002170085a7 */ /* 0x000e24000800007f */
[----:B0-----:R-:W-:Y:S05]  /*15440*/  @!P0 BRA `(.L_x_2321) ;  /* 0xfffffffc00f08947 */ /* 0x001fea000383ffff */
.L_x_2313:
[----:B------:R-:W-:Y:S05]  /*15450*/  BSYNC B0 ;  /* 0x0000000000007941 */ /* 0x000fea0003800000 */
.L_x_2312:
[----:B------:R-:W-:Y:S05]  /*15460*/  EXIT ;  /* 0x000000000000794d */ /* 0x000fea0003800000 */
.L_x_2204:
[----:B------:R-:W-:-:S13]  /*15470*/  R2UR UR4, R16 ;  /* 0x00000000100472ca */ /* 0x000fda00000e0000 */
[----:B0-----:R-:W-:-:S04]  /*15480*/  IMAD.U32 R3, RZ, RZ, UR4 ;  /* 0x00000004ff037e24 */ /* 0x001fc8000f8e00ff */
[----:B------:R0:W1:Y:S03]  /*15490*/  SYNCS.PHASECHK.TRANS64.TRYWAIT P1, [R3+URZ+0x38800], R0 ;  /* 0x03880000030075a7 */ /* 0x000066000802017f */
[----:B-1----:R-:W-:Y:S05]  /*154a0*/  @!P1 NANOSLEEP.SYNCS 0x989680 ;  /* 0x009896800000995d */ /* 0x002fea0003900000 */
[----:B------:R-:W1:Y:S02]  /*154b0*/  @!P1 SYNCS.PHASECHK.TRANS64 P1, [R3+URZ+0x38800], R0 ;  /* 0x03880000030095a7 */ /* 0x000e64000802007f */
[----:B-1----:R-:W-:Y:S05]  /*154c0*/  @!P1 BRA `(.L_x_2204) ;  /* 0xfffffffc00e89947 */ /* 0x002fea000383ffff */
[----:B------:R-:W-:Y:S05]  /*154d0*/  BRA `(.L_x_2322) ;  /* 0xfffffec400187947 */ /* 0x000fea000383ffff */
.L_x_2208:
[----:B-1----:R1:W2:Y:S02]  /*154e0*/  SYNCS.PHASECHK.TRANS64.TRYWAIT P1, [R0+URZ+0x38830], R3 ;  /* 0x03883003000075a7 */ /* 0x0022a4000802017f */
[----:B--2---:R-:W-:Y:S05]  /*154f0*/  @!P1 NANOSLEEP.SYNCS 0x989680 ;  /* 0x009896800000995d */ /* 0x004fea0003900000 */
[----:B------:R-:W2:Y:S02]  /*15500*/  @!P1 SYNCS.PHASECHK.TRANS64 P1, [R0+URZ+0x38830], R3 ;  /* 0x03883003000095a7 */ /* 0x000ea4000802007f */
[----:B--2---:R-:W-:Y:S05]  /*15510*/  @!P1 BRA `(.L_x_2208) ;  /* 0xfffffffc00f09947 */ /* 0x004fea000383ffff */
[----:B------:R-:W-:Y:S05]  /*15520*/  BRA `(.L_x_2207) ;  /* 0xfffffec4003c7947 */ /* 0x000fea000383ffff */
.L_x_2214:
[----:B-1----:R-:W-:-:S04]  /*15530*/  IMAD.U32 R4, RZ, RZ, UR61 ;  /* 0x0000003dff047e24 */ /* 0x002fc8000f8e00ff */
[----:B------:R1:W2:Y:S03]  /*15540*/  SYNCS.PHASECHK.TRANS64.TRYWAIT P1, [R4+URZ+0x38830], R3 ;  /* 0x03883003040075a7 */ /* 0x0002a6000802017f */
[----:B--2---:R-:W-:Y:S05]  /*15550*/  @!P1 NANOSLEEP.SYNCS 0x989680 ;  /* 0x009896800000995d */ /* 0x004fea0003900000 */
[----:B------:R-:W2:Y:S02]  /*15560*/  @!P1 SYNCS.PHASECHK.TRANS64 P1, [R4+URZ+0x38830], R3 ;  /* 0x03883003040095a7 */ /* 0x000ea4000802007f */
[----:B--2---:R-:W-:Y:S05]  /*15570*/  @!P1 BRA `(.L_x_2214) ;  /* 0xfffffffc00ec9947 */ /* 0x004fea000383ffff */
[----:B------:R-:W-:Y:S05]  /*15580*/  BRA `(.L_x_2213) ;  /* 0xffffff0000ac7947 */ /* 0x000fea000383ffff */
.L_x_2218:
[----:B---3--:R-:W-:-:S04]  /*15590*/  IMAD.U32 R2, RZ, RZ, UR4 ;  /* 0x00000004ff027e24 */ /* 0x008fc8000f8e00ff */
[----:B------:R3:W4:Y:S03]  /*155a0*/  SYNCS.PHASECHK.TRANS64.TRYWAIT P1, [R2+URZ+0x38850], R0 ;  /* 0x03885000020075a7 */ /* 0x000726000802017f */
[----:B----4-:R-:W-:Y:S05]  /*155b0*/  @!P1 NANOSLEEP.SYNCS 0x989680 ;  /* 0x009896800000995d */ /* 0x010fea0003900000 */
[----:B------:R-:W4:Y:S02]  /*155c0*/  @!P1 SYNCS.PHASECHK.TRANS64 P1, [R2+URZ+0x38850], R0 ;  /* 0x03885000020095a7 */ /* 0x000f24000802007f */
[----:B----4-:R-:W-:Y:S05]  /*155d0*/  @!P1 BRA `(.L_x_2218) ;  /* 0xfffffffc00ec9947 */ /* 0x010fea000383ffff */
[----:B------:R-:W-:Y:S05]  /*155e0*/  BRA `(.L_x_2217) ;  /* 0xffffff2800047947 */ /* 0x000fea000383ffff */
.L_x_2226:
[----:B-1----:R-:W-:-:S04]  /*155f0*/  MOV R4, UR4 ;  /* 0x0000000400047c02 */ /* 0x002fc80008000f00 */
[----:B------:R1:W2:Y:S03]  /*15600*/  SYNCS.PHASECHK.TRANS64.TRYWAIT P1, [R4+URZ+0x38830], R3 ;  /* 0x03883003040075a7 */ /* 0x0002a6000802017f */
[----:B--2---:R-:W-:Y:S05]  /*15610*/  @!P1 NANOSLEEP.SYNCS 0x989680 ;  /* 0x009896800000995d */ /* 0x004fea0003900000 */
[----:B------:R-:W2:Y:S02]  /*15620*/  @!P1 SYNCS.PHASECHK.TRANS64 P1, [R4+URZ+0x38830], R3 ;  /* 0x03883003040095a7 */ /* 0x000ea4000802007f */
[----:B--2---:R-:W-:Y:S05]  /*15630*/  @!P1 BRA `(.L_x_2226) ;  /* 0xfffffffc00ec9947 */ /* 0x004fea000383ffff */
[----:B------:R-:W-:Y:S05]  /*15640*/  BRA `(.L_x_2225) ;  /* 0xffffff3c00f87947 */ /* 0x000fea000383ffff */
.L_x_2230:
[----:B---3--:R-:W-:-:S04]  /*15650*/  IMAD.U32 R2, RZ, RZ, UR4 ;  /* 0x00000004ff027e24 */ /* 0x008fc8000f8e00ff */
[----:B------:R3:W4:Y:S03]  /*15660*/  SYNCS.PHASECHK.TRANS64.TRYWAIT P1, [R2+URZ+0x38850], R0 ;  /* 0x03885000020075a7 */ /* 0x000726000802017f */
[----:B----4-:R-:W-:Y:S05]  /*15670*/  @!P1 NANOSLEEP.SYNCS 0x989680 ;  /* 0x009896800000995d */ /* 0x010fea0003900000 */
[----:B------:R-:W4:Y:S02]  /*15680*/  @!P1 SYNCS.PHASECHK.TRANS64 P1, [R2+URZ+0x38850], R0 ;  /* 0x03885000020095a7 */ /* 0x000f24000802007f */
[----:B----4-:R-:W-:Y:S05]  /*15690*/  @!P1 BRA `(.L_x_2230) ;  /* 0xfffffffc00ec9947 */ /* 0x010fea000383ffff */
[----:B------:R-:W-:Y:S05]  /*156a0*/  BRA `(.L_x_2229) ;  /* 0xffffff6800487947 */ /* 0x000fea000383ffff */
.L_x_2237:
[----:B-1----:R-:W-:-:S04]  /*156b0*/  IMAD.U32 R7, RZ, RZ, UR7 ;  /* 0x00000007ff077e24 */ /* 0x002fc8000f8e00ff */
[----:B------:R1:W2:Y:S03]  /*156c0*/  SYNCS.PHASECHK.TRANS64.TRYWAIT P1, [R7+URZ+0x38850], R0 ;  /* 0x03885000070075a7 */ /* 0x0002a6000802017f */
[----:B--2---:R-:W-:Y:S05]  /*156d0*/  @!P1 NANOSLEEP.SYNCS 0x989680 ;  /* 0x009896800000995d */ /* 0x004fea0003900000 */
[----:B------:R-:W2:Y:S02]  /*156e0*/  @!P1 SYNCS.PHASECHK.TRANS64 P1, [R7+URZ+0x38850], R0 ;  /* 0x03885000070095a7 */ /* 0x000ea4000802007f */
[----:B--2---:R-:W-:Y:S05]  /*156f0*/  @!P1 BRA `(.L_x_2237) ;  /* 0xfffffffc00ec9947 */ /* 0x004fea000383ffff */
[----:B------:R-:W-:Y:S05]  /*15700*/  BRA `(.L_x_2236) ;  /* 0xffffff80005c7947 */ /* 0x000fea000383ffff */
.L_x_2268:
[----:B------:R-:W2:Y:S01]  /*15710*/  S2R R18, SR_TID.X ;  /* 0x0000000000127919 */ /* 0x000ea20000002100 */
        /* <DEDUP_REMOVED lines=9> */
.L_x_2323:
[----:B------:R-:W-:Y:S05]  /*157b0*/  BRA `(.L_x_2324) ;  /* 0xffffffc8001c7947 */ /* 0x000fea000383ffff */
.L_x_2271:
[----:B0-----:R0:W1:Y:S02]  /*157c0*/  SYNCS.PHASECHK.TRANS64.TRYWAIT P0, [R0+URZ+0x38840], R3 ;  /* 0x03884003000075a7 */ /* 0x001064000800017f */
[----:B-1----:R-:W-:Y:S05]  /*157d0*/  @!P0 NANOSLEEP.SYNCS 0x989680 ;  /* 0x009896800000895d */ /* 0x002fea0003900000 */
[----:B------:R-:W1:Y:S02]  /*157e0*/  @!P0 SYNCS.PHASECHK.TRANS64 P0, [R0+URZ+0x38840], R3 ;  /* 0x03884003000085a7 */ /* 0x000e64000800007f */
[----:B-1----:R-:W-:Y:S05]  /*157f0*/  @!P0 BRA `(.L_x_2271) ;  /* 0xfffffffc00f08947 */ /* 0x002fea000383ffff */
[----:B------:R-:W-:Y:S05]  /*15800*/  BRA `(.L_x_2325) ;  /* 0xffffffcc00207947 */ /* 0x000fea000383ffff */
.L_x_2272:
        /* <DEDUP_REMOVED lines=8> */
.L_x_2327:
[----:B------:R-:W-:Y:S05]  /*15890*/  BSYNC B0 ;  /* 0x0000000000007941 */ /* 0x000fea0003800000 */
.L_x_2326:
[----:B------:R-:W-:Y:S01]  /*158a0*/  IMAD.MOV.U32 R13, RZ, RZ, R4 ;  /* 0x000000ffff0d7224 */ /* 0x000fe200078e0004 */
[----:B------:R-:W-:Y:S01]  /*158b0*/  MOV R11, 0x181f ;  /* 0x0000181f000b7802 */ /* 0x000fe20000000f00 */
[----:B------:R-:W-:Y:S01]  /*158c0*/  IMAD.MOV.U32 R12, RZ, RZ, RZ ;  /* 0x000000ffff0c7224 */ /* 0x000fe200078e00ff */
        /* <DEDUP_REMOVED lines=9> */
.L_x_2328:
[----:B------:R-:W-:Y:S01]  /*15960*/  LOP3.LUT P2, RZ, R16, 0x2, RZ, 0xc0, !PT ;  /* 0x0000000210ff7812 */ /* 0x000fe2000784c0ff */
        /* <DEDUP_REMOVED lines=8> */
.L_x_2329:
        /* <DEDUP_REMOVED lines=13> */
.L_x_2330:
[----:B------:R-:W-:Y:S02]  /*15ac0*/  @P0 IMAD R25, R5, 0x2, R17 ;  /* 0x0000000205190824 */ /* 0x000fe400078e0211 */
[----:B------:R-:W-:Y:S01]  /*15ad0*/  IMAD.MOV.U32 R13, RZ, RZ, R6 ;  /* 0x000000ffff0d7224 */ /* 0x000fe200078e0006 */
[----:B------:R-:W-:Y:S02]  /*15ae0*/  MOV R12, 0x2 ;  /* 0x00000002000c7802 */ /* 0x000fe40000000f00 */
[----:B------:R-:W-:-:S05]  /*15af0*/  @P0 LEA R14, P1, R37, R14, 0x1 ;  /* 0x0000000e250e0211 */ /* 0x000fca00078208ff */
[----:B------:R-:W-:-:S08]  /*15b00*/  @P0 IMAD.MOV.U32 R2, RZ, RZ, R14 ;  /* 0x000000ffff020224 */ /* 0x000fd000078e000e */
[----:B------:R-:W-:Y:S05]  /*15b10*/  WARPSYNC.COLLECTIVE R15, `(.L_x_2331) ;  /* 0x000000000f087348 */ /* 0x000fea0003c00000 */
[----:B------:R0:W1:Y:S02]  /*15b20*/  SHFL.IDX P6, R14, R13, R12, R11 ;  /* 0x0000000c0d0e7389 */ /* 0x00006400000c000b */
[----:B01----:R-:W-:Y:S01]  /*15b30*/  ENDCOLLECTIVE ;  /* 0x000000000000791b */ /* 0x003fe20003800000 */
.L_x_2331:
        /* <DEDUP_REMOVED lines=15> */
.L_x_2332:
        /* <DEDUP_REMOVED lines=8> */
.L_x_2333:
        /* <DEDUP_REMOVED lines=15> */
.L_x_2334:
        /* <DEDUP_REMOVED lines=8> */
.L_x_2335:
[----:B------:R-:W-:-:S05]  /*15e20*/  @P0 IMAD.X R9, RZ, RZ, R8, P1 ;  /* 0x000000ffff090224 */ /* 0x000fca00008e0608 */
[----:B------:R-:W-:-:S05]  /*15e30*/  @P0 MOV R3, R9 ;  /* 0x0000000900030202 */ /* 0x000fca0000000f00 */
        /* <DEDUP_REMOVED lines=12> */
.L_x_2336:
[----:B------:R-:W-:Y:S05]  /*15f00*/  BRA `(.L_x_2337) ;  /* 0xffffffc800987947 */ /* 0x000fea000383ffff */
.L_x_2279:
[----:B------:R-:W-:Y:S02]  /*15f10*/  IMAD.MOV.U32 R13, RZ, RZ, R4 ;  /* 0x000000ffff0d7224 */ /* 0x000fe400078e0004 */
[----:B------:R-:W-:Y:S02]  /*15f20*/  IMAD.MOV.U32 R12, RZ, RZ, RZ ;  /* 0x000000ffff0c7224 */ /* 0x000fe400078e00ff */
[----:B------:R-:W-:Y:S02]  /*15f30*/  IMAD.MOV.U32 R11, RZ, RZ, 0x181f ;  /* 0x0000181fff0b7424 */ /* 0x000fe400078e00ff */
[----:B------:R-:W-:Y:S02]  /*15f40*/  IMAD.MOV.U32 R15, RZ, RZ, -0x1 ;  /* 0xffffffffff0f7424 */ /* 0x000fe400078e00ff */
[----:B------:R-:W-:-:S07]  /*15f50*/  IMAD.U32 R3, RZ, RZ, UR44 ;  /* 0x0000002cff037e24 */ /* 0x000fce000f8e00ff */
[----:B-12---:R-:W-:Y:S05]  /*15f60*/  WARPSYNC.COLLECTIVE R15, `(.L_x_2338) ;  /* 0x000000000f087348 */ /* 0x006fea0003c00000 */
[----:B--2---:R0:W2:Y:S02]  /*15f70*/  SHFL.IDX P6, R14, R13, R12, R11 ;  /* 0x0000000c0d0e7389 */ /* 0x0040a400000c000b */
[----:B012---:R-:W-:Y:S01]  /*15f80*/  ENDCOLLECTIVE ;  /* 0x000000000000791b */ /* 0x007fe20003800000 */
.L_x_2338:
[----:B------:R-:W-:-:S04]  /*15f90*/  IMAD R0, R3, 0x80, R36 ;  /* 0x0000008003007824 */ /* 0x000fc800078e0224 */
[C---:B------:R-:W-:Y:S01]  /*15fa0*/  VIADD R6, R0.reuse, 0x10 ;  /* 0x0000001000067836 */ /* 0x040fe20000000000 */
[----:B------:R-:W-:Y:S01]  /*15fb0*/  ISETP.GE.AND P0, PT, R0, UR37, PT ;  /* 0x0000002500007c0c */ /* 0x000fe2000bf06270 */
[----:B------:R-:W-:Y:S02]  /*15fc0*/  IMAD.MOV.U32 R13, RZ, RZ, R5 ;  /* 0x000000ffff0d7224 */ /* 0x000fe400078e0005 */
[----:B------:R-:W-:-:S10]  /*15fd0*/  IMAD.MOV.U32 R2, RZ, RZ, R14 ;  /* 0x000000ffff027224 */ /* 0x000fd400078e000e */
[----:B------:R-:W-:Y:S05]  /*15fe0*/  WARPSYNC.COLLECTIVE R15, `(.L_x_2339) ;  /* 0x000000000f087348 */ /* 0x000fea0003c00000 */
[----:B------:R0:W1:Y:S02]  /*15ff0*/  SHFL.IDX P6, R14, R13, R12, R11 ;  /* 0x0000000c0d0e7389 */ /* 0x00006400000c000b */
[----:B01----:R-:W-:Y:S01]  /*16000*/  ENDCOLLECTIVE ;  /* 0x000000000000791b */ /* 0x003fe20003800000 */
.L_x_2339:
        /* <DEDUP_REMOVED lines=8> */
.L_x_2340:
        /* <DEDUP_REMOVED lines=13> */
.L_x_2341:
[----:B------:R-:W-:Y:S02]  /*16160*/  IMAD.MOV.U32 R13, RZ, RZ, R4 ;  /* 0x000000ffff0d7224 */ /* 0x000fe400078e0004 */
[----:B------:R-:W-:Y:S01]  /*16170*/  IMAD.MOV.U32 R12, RZ, RZ, 0x2 ;  /* 0x00000002ff0c7424 */ /* 0x000fe200078e00ff */
[----:B------:R-:W-:-:S05]  /*16180*/  @!P0 LEA R14, P1, R37, R14, 0x1 ;  /* 0x0000000e250e8211 */ /* 0x000fca00078208ff */
[----:B------:R-:W-:-:S08]  /*16190*/  @!P0 IMAD.MOV.U32 R2, RZ, RZ, R14 ;  /* 0x000000ffff028224 */ /* 0x000fd000078e000e */
[----:B------:R-:W-:Y:S05]  /*161a0*/  WARPSYNC.COLLECTIVE R15, `(.L_x_2342) ;  /* 0x000000000f087348 */ /* 0x000fea0003c00000 */
[----:B------:R0:W1:Y:S02]  /*161b0*/  SHFL.IDX P6, R14, R13, R12, R11 ;  /* 0x0000000c0d0e7389 */ /* 0x00006400000c000b */
[----:B01----:R-:W-:Y:S01]  /*161c0*/  ENDCOLLECTIVE ;  /* 0x000000000000791b */ /* 0x003fe20003800000 */
.L_x_2342:
        /* <DEDUP_REMOVED lines=11> */
[----:B------:R-:W-:Y:S02]  /*16280*/  ISETP.GE.AND P0, PT, R6, UR37, PT ;  /* 0x0000002506007c0c */ /* 0x000fe4000bf06270 */
[----:B------:R-:W-:-:S11]  /*16290*/  MOV R6, R14 ;  /* 0x0000000e00067202 */ /* 0x000fd60000000f00 */
[----:B0-----:R-:W-:Y:S05]  /*162a0*/  WARPSYNC.COLLECTIVE R15, `(.L_x_2343) ;  /* 0x000000000f087348 */ /* 0x001fea0003c00000 */
[----:B------:R1:W2:Y:S02]  /*162b0*/  SHFL.IDX P6, R14, R13, R12, R11 ;  /* 0x0000000c0d0e7389 */ /* 0x0002a400000c000b */
[----:B012---:R-:W-:Y:S01]  /*162c0*/  ENDCOLLECTIVE ;  /* 0x000000000000791b */ /* 0x007fe20003800000 */
.L_x_2343:
[----:B------:R-:W-:Y:S02]  /*162d0*/  IMAD.MOV.U32 R13, RZ, RZ, R4 ;  /* 0x000000ffff0d7224 */ /* 0x000fe400078e0004 */
[----:B------:R-:W-:Y:S01]  /*162e0*/  IMAD.MOV.U32 R12, RZ, RZ, 0x3 ;  /* 0x00000003ff0c7424 */ /* 0x000fe200078e00ff */
[----:B------:R-:W-:-:S05]  /*162f0*/  @!P0 LEA R14, P1, R37, R14, 0x1 ;  /* 0x0000000e250e8211 */ /* 0x000fca00078208ff */
[----:B------:R-:W-:-:S08]  /*16300*/  @!P0 IMAD.MOV.U32 R2, RZ, RZ, R14 ;  /* 0x000000ffff028224 */ /* 0x000fd000078e000e */
[----:B------:R-:W-:Y:S05]  /*16310*/  WARPSYNC.COLLECTIVE R15, `(.L_x_2344) ;  /* 0x000000000f087348 */ /* 0x000fea0003c00000 */
[----:B------:R0:W1:Y:S02]  /*16320*/  SHFL.IDX P6, R14, R13, R12, R11 ;  /* 0x0000000c0d0e7389 */ /* 0x00006400000c000b */
[----:B01----:R-:W-:Y:S01]  /*16330*/  ENDCOLLECTIVE ;  /* 0x000000000000791b */ /* 0x003fe20003800000 */
.L_x_2344:
        /* <DEDUP_REMOVED lines=16> */
.L_x_2345:
[----:B------:R-:W-:Y:S02]  /*16440*/  IMAD.MOV.U32 R13, RZ, RZ, R4 ;  /* 0x000000ffff0d7224 */ /* 0x000fe400078e0004 */
[----:B------:R-:W-:Y:S01]  /*16450*/  IMAD.MOV.U32 R12, RZ, RZ, 0x4 ;  /* 0x00000004ff0c7424 */ /* 0x000fe200078e00ff */
[----:B------:R-:W-:-:S05]  /*16460*/  @!P0 LEA R14, P1, R37, R14, 0x1 ;  /* 0x0000000e250e8211 */ /* 0x000fca00078208ff */
[----:B------:R-:W-:-:S08]  /*16470*/  @!P0 IMAD.MOV.U32 R2, RZ, RZ, R14 ;  /* 0x000000ffff028224 */ /* 0x000fd000078e000e */
[----:B------:R-:W-:Y:S05]  /*16480*/  WARPSYNC.COLLECTIVE R15, `(.L_x_2346) ;  /* 0x000000000f087348 */ /* 0x000fea0003c00000 */
[----:B------:R0:W1:Y:S02]  /*16490*/  SHFL.IDX P6, R14, R13, R12, R11 ;  /* 0x0000000c0d0e7389 */ /* 0x00006400000c000b */
[----:B01----:R-:W-:Y:S01]  /*164a0*/  ENDCOLLECTIVE ;  /* 0x000000000000791b */ /* 0x003fe20003800000 */
.L_x_2346:
        /* <DEDUP_REMOVED lines=16> */
.L_x_2347:
[----:B------:R-:W-:Y:S02]  /*165b0*/  IMAD.MOV.U32 R13, RZ, RZ, R4 ;  /* 0x000000ffff0d7224 */ /* 0x000fe400078e0004 */
[----:B------:R-:W-:Y:S01]  /*165c0*/  IMAD.MOV.U32 R12, RZ, RZ, 0x5 ;  /* 0x00000005ff0c7424 */ /* 0x000fe200078e00ff */
[----:B------:R-:W-:-:S05]  /*165d0*/  @!P0 LEA R14, P1, R37, R14, 0x1 ;  /* 0x0000000e250e8211 */ /* 0x000fca00078208ff */
[----:B------:R-:W-:-:S08]  /*165e0*/  @!P0 IMAD.MOV.U32 R2, RZ, RZ, R14 ;  /* 0x000000ffff028224 */ /* 0x000fd000078e000e */
[----:B------:R-:W-:Y:S05]  /*165f0*/  WARPSYNC.COLLECTIVE R15, `(.L_x_2348) ;  /* 0x000000000f087348 */ /* 0x000fea0003c00000 */
[----:B------:R0:W1:Y:S02]  /*16600*/  SHFL.IDX P6, R14, R13, R12, R11 ;  /* 0x0000000c0d0e7389 */ /* 0x00006400000c000b */
[----:B01----:R-:W-:Y:S01]  /*16610*/  ENDCOLLECTIVE ;  /* 0x000000000000791b */ /* 0x003fe20003800000 */
.L_x_2348:
        /* <DEDUP_REMOVED lines=16> */
.L_x_2349:
        /* <DEDUP_REMOVED lines=8> */
.L_x_2350:
        /* <DEDUP_REMOVED lines=15> */
.L_x_2351:
[----:B------:R-:W-:Y:S02]  /*16890*/  IMAD.MOV.U32 R13, RZ, RZ, R4 ;  /* 0x000000ffff0d7224 */ /* 0x000fe400078e0004 */
[----:B------:R-:W-:Y:S01]  /*168a0*/  IMAD.MOV.U32 R12, RZ, RZ, 0x7 ;  /* 0x00000007ff0c7424 */ /* 0x000fe200078e00ff */
[----:B------:R-:W-:-:S05]  /*168b0*/  @!P0 LEA R14, P1, R37, R14, 0x1 ;  /* 0x0000000e250e8211 */ /* 0x000fca00078208ff */
[----:B------:R-:W-:-:S08]  /*168c0*/  @!P0 IMAD.MOV.U32 R2, RZ, RZ, R14 ;  /* 0x000000ffff028224 */ /* 0x000fd000078e000e */
[----:B------:R-:W-:Y:S05]  /*168d0*/  WARPSYNC.COLLECTIVE R15, `(.L_x_2352) ;  /* 0x000000000f087348 */ /* 0x000fea0003c00000 */
[----:B------:R0:W1:Y:S02]  /*168e0*/  SHFL.IDX P6, R14, R13, R12, R11 ;  /* 0x0000000c0d0e7389 */ /* 0x00006400000c000b */
[----:B01----:R-:W-:Y:S01]  /*168f0*/  ENDCOLLECTIVE ;  /* 0x000000000000791b */ /* 0x003fe20003800000 */
.L_x_2352:
        /* <DEDUP_REMOVED lines=10> */
[----:B------:R-:W-:-:S07]  /*169a0*/  MOV R6, R14 ;  /* 0x0000000e00067202 */ /* 0x000fce0000000f00 */
[----:B0-----:R-:W-:Y:S05]  /*169b0*/  WARPSYNC.COLLECTIVE R15, `(.L_x_2353) ;  /* 0x000000000f087348 */ /* 0x001fea0003c00000 */
[----:B------:R1:W2:Y:S02]  /*169c0*/  SHFL.IDX P6, R14, R13, R12, R11 ;  /* 0x0000000c0d0e7389 */ /* 0x0002a400000c000b */
[----:B012---:R-:W-:Y:S01]  /*169d0*/  ENDCOLLECTIVE ;  /* 0x000000000000791b */ /* 0x007fe20003800000 */
.L_x_2353:
[----:B------:R-:W-:Y:S05]  /*169e0*/  BRA `(.L_x_2354) ;  /* 0xffffffc800e07947 */ /* 0x000fea000383ffff */
.L_x_2282:
[----:B0-----:R0:W2:Y:S02]  /*169f0*/  SYNCS.PHASECHK.TRANS64.TRYWAIT P0, [R17+URZ+0x38820], R0 ;  /* 0x03882000110075a7 */ /* 0x0010a4000800017f */
[----:B--2---:R-:W-:Y:S05]  /*16a00*/  @!P0 NANOSLEEP.SYNCS 0x989680 ;  /* 0x009896800000895d */ /* 0x004fea0003900000 */
[----:B------:R-:W2:Y:S02]  /*16a10*/  @!P0 SYNCS.PHASECHK.TRANS64 P0, [R17+URZ+0x38820], R0 ;  /* 0x03882000110085a7 */ /* 0x000ea4000800007f */
[----:B--2---:R-:W-:Y:S05]  /*16a20*/  @!P0 BRA `(.L_x_2282) ;  /* 0xfffffffc00f08947 */ /* 0x004fea000383ffff */
[----:B------:R-:W-:Y:S05]  /*16a30*/  BRA `(.L_x_2355) ;  /* 0xffffffcc00487947 */ /* 0x000fea000383ffff */
.L_x_2286:
[----:B-1----:R1:W2:Y:S02]  /*16a40*/  SYNCS.PHASECHK.TRANS64.TRYWAIT P0, [R6+URZ+0x38840], R3 ;  /* 0x03884003060075a7 */ /* 0x0022a4000800017f */
[----:B--2---:R-:W-:Y:S05]  /*16a50*/  @!P0 NANOSLEEP.SYNCS 0x989680 ;  /* 0x009896800000895d */ /* 0x004fea0003900000 */
[----:B------:R-:W2:Y:S02]  /*16a60*/  @!P0 SYNCS.PHASECHK.TRANS64 P0, [R6+URZ+0x38840], R3 ;  /* 0x03884003060085a7 */ /* 0x000ea4000800007f */
[----:B--2---:R-:W-:Y:S05]  /*16a70*/  @!P0 BRA `(.L_x_2286) ;  /* 0xfffffffc00f08947 */ /* 0x004fea000383ffff */
[----:B------:R-:W-:Y:S05]  /*16a80*/  BRA `(.L_x_2356) ;  /* 0xffffffd000087947 */ /* 0x000fea000383ffff */
.L_x_2287:
        /* <DEDUP_REMOVED lines=8> */
.L_x_2358:
[----:B------:R-:W-:Y:S05]  /*16b10*/  BSYNC B1 ;  /* 0x0000000000017941 */ /* 0x000fea0003800000 */
.L_x_2357:
[----:B------:R-:W-:Y:S01]  /*16b20*/  IMAD.MOV.U32 R13, RZ, RZ, R8 ;  /* 0x000000ffff0d7224 */ /* 0x000fe200078e0008 */
[----:B------:R-:W-:Y:S01]  /*16b30*/  LEA R9, R9, R17, 0x1 ;  /* 0x0000001109097211 */ /* 0x000fe200078e08ff */
        /* <DEDUP_REMOVED lines=8> */
.L_x_2359:
[----:B------:R-:W-:Y:S02]  /*16bc0*/  IMAD.MOV.U32 R13, RZ, RZ, R20 ;  /* 0x000000ffff0d7224 */ /* 0x000fe400078e0014 */
[----:B------:R-:W-:Y:S01]  /*16bd0*/  IMAD.MOV.U32 R12, RZ, RZ, 0x1 ;  /* 0x00000001ff0c7424 */ /* 0x000fe200078e00ff */
[----:B------:R-:W-:-:S13]  /*16be0*/  IADD3 R2, P0, R14, R0, RZ ;  /* 0x000000000e027210 */ /* 0x000fda0007f1e0ff */
[----:B------:R-:W-:Y:S05]  /*16bf0*/  WARPSYNC.COLLECTIVE R15, `(.L_x_2360) ;  /* 0x000000000f087348 */ /* 0x000fea0003c00000 */
[----:B------:R0:W1:Y:S02]  /*16c00*/  SHFL.IDX P6, R14, R13, R12, R11 ;  /* 0x0000000c0d0e7389 */ /* 0x00006400000c000b */
[----:B01----:R-:W-:Y:S01]  /*16c10*/  ENDCOLLECTIVE ;  /* 0x000000000000791b */ /* 0x003fe20003800000 */
.L_x_2360:
        /* <DEDUP_REMOVED lines=13> */
.L_x_2361:
[----:B------:R-:W-:Y:S02]  /*16cf0*/  IMAD.MOV.U32 R13, RZ, RZ, R20 ;  /* 0x000000ffff0d7224 */ /* 0x000fe400078e0014 */
[----:B------:R-:W-:Y:S01]  /*16d00*/  IMAD.MOV.U32 R12, RZ, RZ, 0x2 ;  /* 0x00000002ff0c7424 */ /* 0x000fe200078e00ff */
[----:B------:R-:W-:-:S13]  /*16d10*/  IADD3 R2, P0, R14, R0, RZ ;  /* 0x000000000e027210 */ /* 0x000fda0007f1e0ff */
[----:B------:R-:W-:Y:S05]  /*16d20*/  WARPSYNC.COLLECTIVE R15, `(.L_x_2362) ;  /* 0x000000000f087348 */ /* 0x000fea0003c00000 */
[----:B------:R0:W1:Y:S02]  /*16d30*/  SHFL.IDX P6, R14, R13, R12, R11 ;  /* 0x0000000c0d0e7389 */ /* 0x00006400000c000b */
[----:B01----:R-:W-:Y:S01]  /*16d40*/  ENDCOLLECTIVE ;  /* 0x000000000000791b */ /* 0x003fe20003800000 */
.L_x_2362:
        /* <DEDUP_REMOVED lines=13> */
.L_x_2363:
[----:B------:R-:W-:Y:S02]  /*16e20*/  IMAD.MOV.U32 R13, RZ, RZ, R20 ;  /* 0x000000ffff0d7224 */ /* 0x000fe400078e0014 */
[----:B------:R-:W-:Y:S01]  /*16e30*/  IMAD.MOV.U32 R12, RZ, RZ, 0x3 ;  /* 0x00000003ff0c7424 */ /* 0x000fe200078e00ff */
[----:B------:R-:W-:-:S13]  /*16e40*/  IADD3 R2, P0, R14, R0, RZ ;  /* 0x000000000e027210 */ /* 0x000fda0007f1e0ff */
[----:B------:R-:W-:Y:S05]  /*16e50*/  WARPSYNC.COLLECTIVE R15, `(.L_x_2364) ;  /* 0x000000000f087348 */ /* 0x000fea0003c00000 */
[----:B------:R0:W1:Y:S02]  /*16e60*/  SHFL.IDX P6, R14, R13, R12, R11 ;  /* 0x0000000c0d0e7389 */ /* 0x00006400000c000b */
[----:B01----:R-:W-:Y:S01]  /*16e70*/  ENDCOLLECTIVE ;  /* 0x000000000000791b */ /* 0x003fe20003800000 */
.L_x_2364:
        /* <DEDUP_REMOVED lines=13> */
.L_x_2365:
[----:B------:R-:W-:Y:S02]  /*16f50*/  IMAD.MOV.U32 R13, RZ, RZ, R20 ;  /* 0x000000ffff0d7224 */ /* 0x000fe400078e0014 */
[----:B------:R-:W-:Y:S01]  /*16f60*/  IMAD.MOV.U32 R12, RZ, RZ, 0x4 ;  /* 0x00000004ff0c7424 */ /* 0x000fe200078e00ff */
[----:B------:R-:W-:-:S13]  /*16f70*/  IADD3 R2, P0, R14, R0, RZ ;  /* 0x000000000e027210 */ /* 0x000fda0007f1e0ff */
[----:B------:R-:W-:Y:S05]  /*16f80*/  WARPSYNC.COLLECTIVE R15, `(.L_x_2366) ;  /* 0x000000000f087348 */ /* 0x000fea0003c00000 */
[----:B------:R0:W1:Y:S02]  /*16f90*/  SHFL.IDX P6, R14, R13, R12, R11 ;  /* 0x0000000c0d0e7389 */ /* 0x00006400000c000b */
[----:B01----:R-:W-:Y:S01]  /*16fa0*/  ENDCOLLECTIVE ;  /* 0x000000000000791b */ /* 0x003fe20003800000 */
.L_x_2366:
        /* <DEDUP_REMOVED lines=13> */
.L_x_2367:
[----:B------:R-:W-:Y:S05]  /*17080*/  BRA `(.L_x_2368) ;  /* 0xffffffcc00887947 */ /* 0x000fea000383ffff */
.L_x_2292:
[----:B0-----:R0:W1:Y:S02]  /*17090*/  SYNCS.PHASECHK.TRANS64.TRYWAIT P0, [R6+URZ+0x38860], R3 ;  /* 0x03886003060075a7 */ /* 0x001064000800017f */
[----:B-1----:R-:W-:Y:S05]  /*170a0*/  @!P0 NANOSLEEP.SYNCS 0x989680 ;  /* 0x009896800000895d */ /* 0x002fea0003900000 */
[----:B------:R-:W1:Y:S02]  /*170b0*/  @!P0 SYNCS.PHASECHK.TRANS64 P0, [R6+URZ+0x38860], R3 ;  /* 0x03886003060085a7 */ /* 0x000e64000800007f */
[----:B-1----:R-:W-:Y:S05]  /*170c0*/  @!P0 BRA `(.L_x_2292) ;  /* 0xfffffffc00f08947 */ /* 0x002fea000383ffff */
[----:B------:R-:W-:Y:S05]  /*170d0*/  BRA `(.L_x_2369) ;  /* 0xffffffcc00e87947 */ /* 0x000fea000383ffff */
.L_x_2293:
        /* <DEDUP_REMOVED lines=8> */
.L_x_2371:
[----:B------:R-:W-:Y:S05]  /*17160*/  BSYNC B1 ;  /* 0x0000000000017941 */ /* 0x000fea0003800000 */
.L_x_2370:
        /* <DEDUP_REMOVED lines=9> */
.L_x_2372:
[----:B------:R-:W-:Y:S02]  /*17200*/  IMAD.MOV.U32 R13, RZ, RZ, R19 ;  /* 0x000000ffff0d7224 */ /* 0x000fe400078e0013 */
[----:B------:R-:W-:Y:S01]  /*17210*/  IMAD.MOV.U32 R12, RZ, RZ, 0x1 ;  /* 0x00000001ff0c7424 */ /* 0x000fe200078e00ff */
[----:B------:R-:W-:-:S13]  /*17220*/  IADD3 R2, P0, R14, R0, RZ ;  /* 0x000000000e027210 */ /* 0x000fda0007f1e0ff */
[----:B------:R-:W-:Y:S05]  /*17230*/  WARPSYNC.COLLECTIVE R15, `(.L_x_2373) ;  /* 0x000000000f087348 */ /* 0x000fea0003c00000 */
[----:B------:R0:W1:Y:S02]  /*17240*/  SHFL.IDX P6, R14, R13, R12, R11 ;  /* 0x0000000c0d0e7389 */ /* 0x00006400000c000b */
[----:B01----:R-:W-:Y:S01]  /*17250*/  ENDCOLLECTIVE ;  /* 0x000000000000791b */ /* 0x003fe20003800000 */
.L_x_2373:
        /* <DEDUP_REMOVED lines=17> */
.L_x_2374:
[----:B------:R-:W-:Y:S02]  /*17370*/  IMAD.MOV.U32 R13, RZ, RZ, R19 ;  /* 0x000000ffff0d7224 */ /* 0x000fe400078e0013 */
[----:B------:R-:W-:Y:S01]  /*17380*/  IMAD.MOV.U32 R12, RZ, RZ, 0x2 ;  /* 0x00000002ff0c7424 */ /* 0x000fe200078e00ff */
[----:B------:R-:W-:-:S13]  /*17390*/  IADD3 R2, P0, R14, R0, RZ ;  /* 0x000000000e027210 */ /* 0x000fda0007f1e0ff */
[----:B------:R-:W-:Y:S05]  /*173a0*/  WARPSYNC.COLLECTIVE R15, `(.L_x_2375) ;  /* 0x000000000f087348 */ /* 0x000fea0003c00000 */
[----:B------:R0:W1:Y:S02]  /*173b0*/  SHFL.IDX P6, R14, R13, R12, R11 ;  /* 0x0000000c0d0e7389 */ /* 0x00006400000c000b */
[----:B01----:R-:W-:Y:S01]  /*173c0*/  ENDCOLLECTIVE ;  /* 0x000000000000791b */ /* 0x003fe20003800000 */
.L_x_2375:
        /* <DEDUP_REMOVED lines=17> */
.L_x_2376:
[----:B------:R-:W-:Y:S02]  /*174e0*/  IMAD.MOV.U32 R13, RZ, RZ, R19 ;  /* 0x000000ffff0d7224 */ /* 0x000fe400078e0013 */
[----:B------:R-:W-:Y:S01]  /*174f0*/  IMAD.MOV.U32 R12, RZ, RZ, 0x3 ;  /* 0x00000003ff0c7424 */ /* 0x000fe200078e00ff */
[----:B------:R-:W-:-:S13]  /*17500*/  IADD3 R2, P0, R14, R0, RZ ;  /* 0x000000000e027210 */ /* 0x000fda0007f1e0ff */
[----:B------:R-:W-:Y:S05]  /*17510*/  WARPSYNC.COLLECTIVE R15, `(.L_x_2377) ;  /* 0x000000000f087348 */ /* 0x000fea0003c00000 */
[----:B------:R0:W1:Y:S02]  /*17520*/  SHFL.IDX P6, R14, R13, R12, R11 ;  /* 0x0000000c0d0e7389 */ /* 0x00006400000c000b */
[----:B01----:R-:W-:Y:S01]  /*17530*/  ENDCOLLECTIVE ;  /* 0x000000000000791b */ /* 0x003fe20003800000 */
.L_x_2377:
        /* <DEDUP_REMOVED lines=17> */
.L_x_2378:
[----:B------:R-:W-:Y:S02]  /*17650*/  IMAD.MOV.U32 R13, RZ, RZ, R19 ;  /* 0x000000ffff0d7224 */ /* 0x000fe400078e0013 */
[----:B------:R-:W-:Y:S01]  /*17660*/  IMAD.MOV.U32 R12, RZ, RZ, 0x4 ;  /* 0x00000004ff0c7424 */ /* 0x000fe200078e00ff */
[----:B------:R-:W-:-:S13]  /*17670*/  IADD3 R2, P0, R14, R0, RZ ;  /* 0x000000000e027210 */ /* 0x000fda0007f1e0ff */
[----:B------:R-:W-:Y:S05]  /*17680*/  WARPSYNC.COLLECTIVE R15, `(.L_x_2379) ;  /* 0x000000000f087348 */ /* 0x000fea0003c00000 */
[----:B------:R0:W1:Y:S02]  /*17690*/  SHFL.IDX P6, R14, R13, R12, R11 ;  /* 0x0000000c0d0e7389 */ /* 0x00006400000c000b */
[----:B01----:R-:W-:Y:S01]  /*176a0*/  ENDCOLLECTIVE ;  /* 0x000000000000791b */ /* 0x003fe20003800000 */
.L_x_2379:
        /* <DEDUP_REMOVED lines=12> */
.L_x_2380:
        /* <DEDUP_REMOVED lines=9> */
.L_x_2301:
[----:B0-----:R0:W2:Y:S02]  /*17800*/  SYNCS.PHASECHK.TRANS64.TRYWAIT P0, [R4+URZ+0x38860], R3 ;  /* 0x03886003040075a7 */ /* 0x0010a4000800017f */
[----:B--2---:R-:W-:Y:S05]  /*17810*/  @!P0 NANOSLEEP.SYNCS 0x989680 ;  /* 0x009896800000895d */ /* 0x004fea0003900000 */
[----:B------:R-:W2:Y:S02]  /*17820*/  @!P0 SYNCS.PHASECHK.TRANS64 P0, [R4+URZ+0x38860], R3 ;  /* 0x03886003040085a7 */ /* 0x000ea4000800007f */
[----:B--2---:R-:W-:Y:S05]  /*17830*/  @!P0 BRA `(.L_x_2301) ;  /* 0xfffffffc00f08947 */ /* 0x004fea000383ffff */
[----:B------:R-:W-:Y:S05]  /*17840*/  BRA `(.L_x_2382) ;  /* 0xffffffd000407947 */ /* 0x000fea000383ffff */
.L_x_2302:
        /* <DEDUP_REMOVED lines=8> */
.L_x_2384:
[----:B------:R-:W-:Y:S05]  /*178d0*/  BSYNC B0 ;  /* 0x0000000000007941 */ /* 0x000fea0003800000 */
.L_x_2383:
        /* <DEDUP_REMOVED lines=9> */
.L_x_2385:
[----:B------:R-:W-:Y:S02]  /*17970*/  IMAD.MOV.U32 R13, RZ, RZ, R19 ;  /* 0x000000ffff0d7224 */ /* 0x000fe400078e0013 */
[----:B------:R-:W-:Y:S01]  /*17980*/  IMAD.MOV.U32 R12, RZ, RZ, 0x1 ;  /* 0x00000001ff0c7424 */ /* 0x000fe200078e00ff */
[----:B------:R-:W-:-:S13]  /*17990*/  IADD3 R2, P0, R14, R6, RZ ;  /* 0x000000060e027210 */ /* 0x000fda0007f1e0ff */
[----:B------:R-:W-:Y:S05]  /*179a0*/  WARPSYNC.COLLECTIVE R15, `(.L_x_2386) ;  /* 0x000000000f087348 */ /* 0x000fea0003c00000 */
[----:B------:R0:W1:Y:S02]  /*179b0*/  SHFL.IDX P6, R14, R13, R12, R11 ;  /* 0x0000000c0d0e7389 */ /* 0x00006400000c000b */
[----:B01----:R-:W-:Y:S01]  /*179c0*/  ENDCOLLECTIVE ;  /* 0x000000000000791b */ /* 0x003fe20003800000 */
.L_x_2386:
[----:B------:R-:W-:Y:S01]  /*179d0*/  IMAD.X R3, RZ, RZ, R0, P0 ;  /* 0x000000ffff037224 */ /* 0x000fe200000e0600 */
[----:B------:R-:W-:Y:S01]  /*179e0*/  ISETP.LT.OR P0, PT, R5, 0x1, P5 ;  /* 0x000000010500780c */ /* 0x000fe20002f01670 */
[----:B------:R-:W-:Y:S01]  /*179f0*/  IMAD R0, R8, 0x2, R17 ;  /* 0x0000000208007824 */ /* 0x000fe200078e0211 */
        /* <DEDUP_REMOVED lines=10> */
.L_x_2387:
        /* <DEDUP_REMOVED lines=14> */
.L_x_2388:
        /* <DEDUP_REMOVED lines=12> */
.L_x_2389:
        /* <DEDUP_REMOVED lines=14> */
.L_x_2390:
        /* <DEDUP_REMOVED lines=12> */
.L_x_2391:
        /* <DEDUP_REMOVED lines=14> */
.L_x_2392:
        /* <DEDUP_REMOVED lines=12> */
.L_x_2393:
        /* <DEDUP_REMOVED lines=9> */
.L_x_2307:
        /* <DEDUP_REMOVED lines=8> */
.L_x_2396:
[----:B------:R-:W-:Y:S05]  /*18090*/  BSYNC B0 ;  /* 0x0000000000007941 */ /* 0x000fea0003800000 */
.L_x_2395:
[----:B------:R-:W-:Y:S05]  /*180a0*/  BRA `(.L_x_2397) ;  /* 0xffffffcc00d47947 */ /* 0x000fea000383ffff */
.L_x_2310:
[----:B-1----:R1:W2:Y:S02]  /*180b0*/  SYNCS.PHASECHK.TRANS64.TRYWAIT P0, [R4+URZ+0x38820], R0 ;  /* 0x03882000040075a7 */ /* 0x0022a4000800017f */
[----:B--2---:R-:W-:Y:S05]  /*180c0*/  @!P0 NANOSLEEP.SYNCS 0x989680 ;  /* 0x009896800000895d */ /* 0x004fea0003900000 */
[----:B------:R-:W2:Y:S02]  /*180d0*/  @!P0 SYNCS.PHASECHK.TRANS64 P0, [R4+URZ+0x38820], R0 ;  /* 0x03882000040085a7 */ /* 0x000ea4000800007f */
[----:B--2---:R-:W-:Y:S05]  /*180e0*/  @!P0 BRA `(.L_x_2310) ;  /* 0xfffffffc00f08947 */ /* 0x004fea000383ffff */
[----:B------:R-:W-:Y:S05]  /*180f0*/  BRA `(.L_x_2398) ;  /* 0xffffffd0001c7947 */ /* 0x000fea000383ffff */
.L_x_2311:
        /* <DEDUP_REMOVED lines=11> */
.L_x_2400:
[----:B------:R-:W-:Y:S05]  /*181b0*/  BSYNC B0 ;  /* 0x0000000000007941 */ /* 0x000fea0003800000 */
.L_x_2399:
[----:B------:R-:W-:Y:S05]  /*181c0*/  BRA `(.L_x_2401) ;  /* 0xffffffd000047947 */ /* 0x000fea000383ffff */
.L_x_2314:
[----:B------:R-:W-:Y:S01]  /*181d0*/  BSSY B1, `(.L_x_2402) ;  /* 0x0000006000017945 */ /* 0x000fe20003800000 */
[----:B------:R-:W-:-:S07]  /*181e0*/  IMAD.MOV.U32 R15, RZ, RZ, -0x1 ;  /* 0xffffffffff0f7424 */ /* 0x000fce00078e00ff */
[----:B01---5:R-:W-:Y:S05]  /*181f0*/  WARPSYNC.COLLECTIVE R15, `(.L_x_2403) ;  /* 0x000000000f0c7348 */ /* 0x023fea0003c00000 */
[----:B------:R-:W-:Y:S02]  /*18200*/  ELECT P6, UR62, PT ;  /* 0x00000000003e782f */ /* 0x000fe400038c0000 */
[----:B------:R-:W-:Y:S01]  /*18210*/  MOV R14, UR62 ;  /* 0x0000003e000e7c02 */ /* 0x000fe20008000f00 */
[----:B01---5:R-:W-:Y:S10]  /*18220*/  ENDCOLLECTIVE ;  /* 0x000000000000791b */ /* 0x023ff40003800000 */
.L_x_2403:
[----:B------:R-:W-:Y:S05]  /*18230*/  BSYNC B1 ;  /* 0x0000000000017941 */ /* 0x000fea0003800000 */
.L_x_2402:
[----:B------:R-:W-:Y:S05]  /*18240*/  BRA `(.L_x_2404) ;  /* 0xffffffcc00fc7947 */ /* 0x000fea000383ffff */
.L_x_2316:
[----:B-1----:R1:W2:Y:S02]  /*18250*/  SYNCS.PHASECHK.TRANS64.TRYWAIT P1, [R5+URZ+0x38840], R0 ;  /* 0x03884000050075a7 */ /* 0x0022a4000802017f */
[----:B--2---:R-:W-:Y:S05]  /*18260*/  @!P1 NANOSLEEP.SYNCS 0x989680 ;  /* 0x009896800000995d */ /* 0x004fea0003900000 */
[----:B------:R-:W2:Y:S02]  /*18270*/  @!P1 SYNCS.PHASECHK.TRANS64 P1, [R5+URZ+0x38840], R0 ;  /* 0x03884000050095a7 */ /* 0x000ea4000802007f */
[----:B--2---:R-:W-:Y:S05]  /*18280*/  @!P1 BRA `(.L_x_2316) ;  /* 0xfffffffc00f09947 */ /* 0x004fea000383ffff */
[----:B------:R-:W-:Y:S05]  /*18290*/  BRA `(.L_x_2405) ;  /* 0xffffffd000247947 */ /* 0x000fea000383ffff */
.L_x_2318:
[----:B--2---:R2:W3:Y:S02]  /*182a0*/  SYNCS.PHASECHK.TRANS64.TRYWAIT P1, [R23+URZ+0x38840], R2 ;  /* 0x03884002170075a7 */ /* 0x0044e4000802017f */
[----:B---3--:R-:W-:Y:S05]  /*182b0*/  @!P1 NANOSLEEP.SYNCS 0x989680 ;  /* 0x009896800000995d */ /* 0x008fea0003900000 */
[----:B------:R-:W3:Y:S02]  /*182c0*/  @!P1 SYNCS.PHASECHK.TRANS64 P1, [R23+URZ+0x38840], R2 ;  /* 0x03884002170095a7 */ /* 0x000ee4000802007f */
[----:B---3--:R-:W-:Y:S05]  /*182d0*/  @!P1 BRA `(.L_x_2318) ;  /* 0xfffffffc00f09947 */ /* 0x008fea000383ffff */
[----:B------:R-:W-:Y:S05]  /*182e0*/  BRA `(.L_x_2406) ;  /* 0xffffffd000307947 */ /* 0x000fea000383ffff */
.L_x_2320:
[----:B---3--:R3:W4:Y:S02]  /*182f0*/  SYNCS.PHASECHK.TRANS64.TRYWAIT P1, [R5+URZ+0x38860], R0 ;  /* 0x03886000050075a7 */ /* 0x008724000802017f */
[----:B----4-:R-:W-:Y:S05]  /*18300*/  @!P1 NANOSLEEP.SYNCS 0x989680 ;  /* 0x009896800000995d */ /* 0x010fea0003900000 */
[----:B------:R-:W4:Y:S02]  /*18310*/  @!P1 SYNCS.PHASECHK.TRANS64 P1, [R5+URZ+0x38860], R0 ;  /* 0x03886000050095a7 */ /* 0x000f24000802007f */
[----:B----4-:R-:W-:Y:S05]  /*18320*/  @!P1 BRA `(.L_x_2320) ;  /* 0xfffffffc00f09947 */ /* 0x010fea000383ffff */
[----:B------:R-:W-:Y:S05]  /*18330*/  BRA `(.L_x_2407) ;  /* 0xffffffd0002c7947 */ /* 0x000fea000383ffff */
.L_x_2408:
        /* <DEDUP_REMOVED lines=12> */
.L_x_15830:


//--------------------- .text._ZN7cutlass13device_kernelIN5flash11enable_sm90INS1_16FlashAttnFwdSm90INS1_25CollectiveMainloopFwdSm90ILi2EN4cute5tupleIJNS5_1CILi1EEES8_S8_EEENS6_IJNS7_ILi128EEENS7_ILi80EEENS7_ILi256EEEEEELi256ENS_10bfloat16_tEfNS_4arch4Sm90ELb1ELb0ELb0ELb1ELb1ELb0ELb0ELb1ELb1ELb1ELb0ELb0EEENS1_21CollectiveEpilogueFwdINS6_IJSA_SC_SB_EEES9_SE_SG_Li256ELb1ELb1ELb0ELb0EEENS1_36VarlenDynamicPersistentTileSchedulerILi128ELi80ELi256ELi128ELb0ELb1ELb1ELb1ELb1ELb1EEEEEEEEEvNT_6ParamsE --------------------------
	.section	.text._ZN7cutlass13device_kernelIN5flash11enable_sm90INS1_16FlashAttnFwdSm90INS1_25CollectiveMainloopFwdSm90ILi2EN4cute5tupleIJNS5_1CILi1EEES8_S8_EEENS6_IJNS7_ILi128EEENS7_ILi80EEENS7_ILi256EEEEEELi256ENS_10bfloat16_tEfNS_4arch4Sm90ELb1ELb0ELb0ELb1ELb1ELb0ELb0ELb1ELb1ELb1ELb0ELb0EEENS1_21CollectiveEpilogueFwdINS6_IJSA_SC_SB_EEES9_SE_SG_Li256ELb1ELb1ELb0ELb0EEENS1_36VarlenDynamicPersistentTileSchedulerILi128ELi80ELi256ELi128ELb0ELb1ELb1ELb1ELb1ELb1EEEEEEEEEvNT_6ParamsE,"ax",@progbits
	.align	128
.text._ZN7cutlass13device_kernelIN5flash11enable_sm90INS1_16FlashAttnFwdSm90INS1_25CollectiveMainloopFwdSm90ILi2EN4cute5tupleIJNS5_1CILi1EEES8_S8_EEENS6_IJNS7_ILi128EEENS7_ILi80EEENS7_ILi256EEEEEELi256ENS_10bfloat16_tEfNS_4arch4Sm90ELb1ELb0ELb0ELb1ELb1ELb0ELb0ELb1ELb1ELb1ELb0ELb0EEENS1_21CollectiveEpilogueFwdINS6_IJSA_SC_SB_EEES9_SE_SG_Li256ELb1ELb1ELb0ELb0EEENS1_36VarlenDynamicPersistentTileSchedulerILi128ELi80ELi256ELi128ELb0ELb1ELb1ELb1ELb1ELb1EEEEEEEEEvNT_6ParamsE:
        .type           _ZN7cutlass13device_kernelIN5flash11enable_sm90INS1_16FlashAttnFwdSm90INS1_25CollectiveMainloopFwdSm90ILi2EN4cute5tupleIJNS5_1CILi1EEES8_S8_EEENS6_IJNS7_ILi128EEENS7_ILi80EEENS7_ILi256EEEEEELi256ENS_10bfloat16_tEfNS_4arch4Sm90ELb1ELb0ELb0ELb1ELb1ELb0ELb0ELb1ELb1ELb1ELb0ELb0EEENS1_21CollectiveEpilogueFwdINS6_IJSA_SC_SB_EEES9_SE_SG_Li256ELb1ELb1ELb0ELb0EEENS1_36VarlenDynamicPersistentTileSchedulerILi128ELi80ELi256ELi128ELb0ELb1ELb1ELb1ELb1ELb1EEEEEEEEEvNT_6ParamsE,@function
        .size           _ZN7cutlass13device_kernelIN5flash11enable_sm90INS1_16FlashAttnFwdSm90INS1_25CollectiveMainloopFwdSm90ILi2EN4cute5tupleIJNS5_1CILi1EEES8_S8_EEENS6_IJNS7_ILi128EEENS7_ILi80EEENS7_ILi256EEEEEELi256ENS_10bfloat16_tEfNS_4arch4Sm90ELb1ELb0ELb0ELb1ELb1ELb0ELb0ELb1ELb1ELb1ELb0ELb0EEENS1_21CollectiveEpilogueFwdINS6_IJSA_SC_SB_EEES9_SE_SG_Li256ELb1ELb1ELb0ELb0EEENS1_36VarlenDynamicPersistentTileSchedulerILi128ELi80ELi256ELi128ELb0ELb1ELb1ELb1ELb1ELb1EEEEEEEEEvNT_6ParamsE,(.L_x_15831 - _ZN7cutlass13device_kernelIN5flash11enable_sm90INS1_16FlashAttnFwdSm90INS1_25CollectiveMainloopFwdSm90ILi2EN4cute5tupleIJNS5_1CILi1EEES8_S8_EEENS6_IJNS7_ILi128EEENS7_ILi80EEENS7_ILi256EEEEEELi256ENS_10bfloat16_tEfNS_4arch4Sm90ELb1ELb0ELb0ELb1ELb1ELb0ELb0ELb1ELb1ELb1ELb0ELb0EEENS1_21CollectiveEpilogueFwdINS6_IJSA_SC_SB_EEES9_SE_SG_Li256ELb1ELb1ELb0ELb0EEENS1_36VarlenDynamicPersistentTileSchedulerILi128ELi80ELi256ELi128ELb0ELb1ELb1ELb1ELb1ELb1EEEEEEEEEvNT_6ParamsE)
        .other          _ZN7cutlass13device_kernelIN5flash11enable_sm90INS1_16FlashAttnFwdSm90INS1_25CollectiveMainloopFwdSm90ILi2EN4cute5tupleIJNS5_1CILi1EEES8_S8_EEENS6_IJNS7_ILi128EEENS7_ILi80EEENS7_ILi256EEEEEELi256ENS_10bfloat16_tEfNS_4arch4Sm90ELb1ELb0ELb0ELb1ELb1ELb0ELb0ELb1ELb1ELb1ELb0ELb0EEENS1_21CollectiveEpilogueFwdINS6_IJSA_SC_SB_EEES9_SE_SG_Li256ELb1ELb1ELb0ELb0EEENS1_36VarlenDynamicPersistentTileSchedulerILi128ELi80ELi256ELi128ELb0ELb1ELb1ELb1ELb1ELb1EEEEEEEEEvNT_6ParamsE,@"STO_CUDA_ENTRY STV_DEFAULT"
_ZN7cutlass13device_kernelIN5flash11enable_sm90INS1_16FlashAttnFwdSm90INS1_25CollectiveMainloopFwdSm90ILi2EN4cute5tupleIJNS5_1CILi1EEES8_S8_EEENS6_IJNS7_ILi128EEENS7_ILi80EEENS7_ILi256EEEEEELi256ENS_10bfloat16_tEfNS_4arch4Sm90ELb1ELb0ELb0ELb1ELb1ELb0ELb0ELb1ELb1ELb1ELb0ELb0EEENS1_21CollectiveEpilogueFwdINS6_IJSA_SC_SB_EEES9_SE_SG_Li256ELb1ELb1ELb0ELb0EEENS1_36VarlenDynamicPersistentTileSchedulerILi128ELi80ELi256ELi128ELb0ELb1ELb1ELb1ELb1ELb1EEEEEEEEEvNT_6ParamsE:
        /* <DEDUP_REMOVED lines=45> */
.L_x_2409:
        /* <DEDUP_REMOVED lines=22> */
.L_x_2410:
        /* <DEDUP_REMOVED lines=18> */
.L_x_2411:
        /* <DEDUP_REMOVED lines=22> */
.L_x_2412:
        /* <DEDUP_REMOVED lines=23> */
.L_x_2413:
        /* <DEDUP_REMOVED lines=10> */
.L_x_2415:
        /* <DEDUP_REMOVED lines=18> */
[----:B------:R-:W0:Y:S02]  /*09e0*/  S2R R0, SR_TID.X ;  /* 0x0000000000007919 */ /* 0x000e240000002100 */
[----:B0-----:R-:W-:-:S05]  /*09f0*/  VIADD R12, R0, 0xffffff80 ;  /* 0xffffff80000c7836 */ /* 0x001fca0000000000 */
[----:B------:R-:W-:-:S04]  /*0a00*/  SHF.R.S32.HI R0, RZ, 0x1f, R12 ;  /* 0x0000001fff007819 */ /* 0x000fc8000001140c */
[CC--:B------:R-:W-:Y:S02]  /*0a10*/  LEA.HI R3, R0.reuse, R12.reuse, RZ, 0x4 ;  /* 0x0000000c00037211 */ /* 0x0c0fe400078f20ff */
[CC--:B------:R-:W-:Y:S02]  /*0a20*/  LEA.HI R4, R0.reuse, R12.reuse, RZ, 0x5 ;  /* 0x0000000c00047211 */ /* 0x0c0fe400078f28ff */
[----:B------:R-:W-:Y:S02]  /*0a30*/  SHF.R.S32.HI R6, RZ, 0x4, R3 ;  /* 0x00000004ff067819 */ /* 0x000fe40000011403 */
[----:B------:R-:W-:Y:S01]  /*0a40*/  LEA.HI R11, R0, R12, RZ, 0x2 ;  /* 0x0000000c000b7211 */ /* 0x000fe200078f10ff */
[----:B------:R-:W-:Y:S01]  /*0a50*/  IMAD.SHL.U32 R5, R4, 0x20, RZ ;  /* 0x0000002004057824 */ /* 0x000fe200078e00ff */
[C---:B------:R-:W-:Y:S02]  /*0a60*/  LOP3.LUT R4, R3.reuse, 0x3fffff0, RZ, 0xc0, !PT ;  /* 0x03fffff003047812 */ /* 0x040fe400078ec0ff */
[----:B------:R-:W-:-:S02]  /*0a70*/  LEA.HI R3, R3, R6, RZ, 0x1 ;  /* 0x0000000603037211 */ /* 0x000fc400078f08ff */
[----:B------:R-:W-:Y:S01]  /*0a80*/  LOP3.LUT R11, R11, 0xfffffffc, RZ, 0xc0, !PT ;  /* 0xfffffffc0b0b7812 */ /* 0x000fe200078ec0ff */
[C---:B------:R-:W-:Y:S01]  /*0a90*/  IMAD.IADD R4, R12.reuse, 0x1, -R4 ;  /* 0x000000010c047824 */ /* 0x040fe200078e0a04 */
[----:B------:R-:W-:Y:S02]  /*0aa0*/  LOP3.LUT R5, R5, 0xfffffc00, RZ, 0xc0, !PT ;  /* 0xfffffc0005057812 */ /* 0x000fe400078ec0ff */
[----:B------:R-:W-:Y:S01]  /*0ab0*/  LOP3.LUT R3, R3, 0x1ffffffe, RZ, 0xc0, !PT ;  /* 0x1ffffffe03037812 */ /* 0x000fe200078ec0ff */
[----:B------:R-:W-:Y:S02]  /*0ac0*/  IMAD.IADD R11, R12, 0x1, -R11 ;  /* 0x000000010c0b7824 */ /* 0x000fe400078e0a0b */
[----:B------:R-:W-:Y:S02]  /*0ad0*/  IMAD R4, R4, 0x40, R5 ;  /* 0x0000004004047824 */ /* 0x000fe400078e0205 */
[----:B------:R-:W-:Y:S01]  /*0ae0*/  IMAD.IADD R3, R6, 0x1, -R3 ;  /* 0x0000000106037824 */ /* 0x000fe200078e0a03 */
[----:B------:R-:W-:-:S03]  /*0af0*/  LEA.HI R5, R11, R11, RZ, 0x1 ;  /* 0x0000000b0b057211 */ /* 0x000fc600078f08ff */
[----:B------:R-:W-:Y:S01]  /*0b00*/  IMAD R3, R3, 0x8, R4 ;  /* 0x0000000803037824 */ /* 0x000fe200078e0204 */
[----:B------:R-:W-:-:S04]  /*0b10*/  LOP3.LUT R6, R5, 0x1ffffffe, RZ, 0xc0, !PT ;  /* 0x1ffffffe05067812 */ /* 0x000fc800078ec0ff */
[----:B------:R0:W-:Y:S01]  /*0b20*/  STL [R1+0x4], R3 ;  /* 0x0000040301007387 */ /* 0x0001e20000100800 */
[----:B------:R-:W-:Y:S01]  /*0b30*/  IMAD.IADD R6, R11, 0x1, -R6 ;  /* 0x000000010b067824 */ /* 0x000fe200078e0a06 */
[----:B--2---:R-:W-:Y:S02]  /*0b40*/  R2UR UR4, R2 ;  /* 0x00000000020472ca */ /* 0x004fe400000e0000 */
[CC--:B------:R-:W-:Y:S02]  /*0b50*/  LEA.HI R2, R0.reuse, R12.reuse, RZ, 0x7 ;  /* 0x0000000c00027211 */ /* 0x0c0fe400078f38ff */
[----:B------:R-:W-:Y:S02]  /*0b60*/  LEA.HI R0, R0, R12, RZ, 0x3 ;  /* 0x0000000c00007211 */ /* 0x000fe400078f18ff */
[----:B------:R-:W-:Y:S02]  /*0b70*/  LOP3.LUT R226, R2, 0xffffff80, RZ, 0xc0, !PT ;  /* 0xffffff8002e27812 */ /* 0x000fe400078ec0ff */
[----:B------:R-:W-:-:S02]  /*0b80*/  SHF.R.S32.HI R227, RZ, 0x7, R2 ;  /* 0x00000007ffe37819 */ /* 0x000fc40000011402 */
[----:B------:R-:W-:Y:S01]  /*0b90*/  LOP3.LUT R220, R0, 0xfffffff8, RZ, 0xc0, !PT ;  /* 0xfffffff800dc7812 */ /* 0x000fe200078ec0ff */
[----:B------:R-:W-:Y:S01]  /*0ba0*/  IMAD.IADD R226, R12, 0x1, -R226 ;  /* 0x000000010ce27824 */ /* 0x000fe200078e0ae2 */
[----:B------:R-:W-:Y:S01]  /*0bb0*/  LEA.HI R2, R2, R227, RZ, 0x1 ;  /* 0x000000e302027211 */ /* 0x000fe200078f08ff */
[----:B------:R-:W-:Y:S01]  /*0bc0*/  ULOP3.LUT UR7, UR4, 0x1, URZ, 0xfc, !UPT ;  /* 0x0000000104077892 */ /* 0x000fe2000f8efc3f */
[----:B------:R-:W-:Y:S02]  /*0bd0*/  IADD3 R220, R12, -R220, RZ ;  /* 0x800000dc0cdc7210 */ /* 0x000fe40007ffe0ff */
[----:B------:R-:W-:Y:S01]  /*0be0*/  SHF.R.S32.HI R7, RZ, 0x1f, R226 ;  /* 0x0000001fff077819 */ /* 0x000fe200000114e2 */
[----:B------:R-:W-:Y:S01]  /*0bf0*/  UMOV UR4, URZ ;  /* 0x0000003f00047c82 */ /* 0x000fe20008000000 */
[----:B------:R-:W-:Y:S01]  /*0c00*/  LOP3.LUT R2, R2, 0x3fffffe, RZ, 0xc0, !PT ;  /* 0x03fffffe02027812 */ /* 0x000fe200078ec0ff */
[----:B------:R-:W-:Y:S01]  /*0c10*/  IMAD.SHL.U32 R22, R220, 0x8, RZ ;  /* 0x00000008dc167824 */ /* 0x000fe200078e00ff */
[CC--:B------:R-:W-:Y:S01]  /*0c20*/  LEA.HI R8, R7.reuse, R226.reuse, RZ, 0x2 ;  /* 0x000000e207087211 */ /* 0x0c0fe200078f10ff */
[----:B0-----:R-:W-:Y:S01]  /*0c30*/  IMAD.U32 R3, RZ, RZ, UR7 ;  /* 0x00000007ff037e24 */ /* 0x001fe2000f8e00ff */
[----:B------:R-:W-:Y:S01]  /*0c40*/  LEA.HI R7, R7, R226, RZ, 0x5 ;  /* 0x000000e207077211 */ /* 0x000fe200078f28ff */
[----:B------:R-:W-:Y:S01]  /*0c50*/  IMAD.IADD R2, R227, 0x1, -R2 ;  /* 0x00000001e3027824 */ /* 0x000fe200078e0a02 */
[--C-:B------:R-:W-:Y:S01]  /*0c60*/  SHF.R.S32.HI R9, RZ, 0x2, R8.reuse ;  /* 0x00000002ff097819 */ /* 0x100fe20000011408 */
[C---:B------:R-:W-:Y:S01]  /*0c70*/  VIADD R218, R22.reuse, 0x40 ;  /* 0x0000004016da7836 */ /* 0x040fe20000000000 */
[----:B------:R-:W-:Y:S01]  /*0c80*/  SHF.R.S32.HI R10, RZ, 0x1f, R8 ;  /* 0x0000001fff0a7819 */ /* 0x000fe20000011408 */
[C---:B------:R-:W-:Y:S01]  /*0c90*/  VIADD R217, R22.reuse, 0x80 ;  /* 0x0000008016d97836 */ /* 0x040fe20000000000 */
[----:B------:R-:W-:Y:S01]  /*0ca0*/  SHF.R.S32.HI R7, RZ, 0x5, R7 ;  /* 0x00000005ff077819 */ /* 0x000fe20000011407 */
[----:B------:R-:W-:Y:S01]  /*0cb0*/  VIADD R219, R22, 0xc0 ;  /* 0x000000c016db7836 */ /* 0x000fe20000000000 */
[----:B------:R-:W-:Y:S01]  /*0cc0*/  LEA.HI R10, R10, R9, RZ, 0x3 ;  /* 0x000000090a0a7211 */ /* 0x000fe200078f18ff */
[----:B------:R-:W-:Y:S01]  /*0cd0*/  IMAD.U32 R225, RZ, RZ, UR4 ;  /* 0x00000004ffe17e24 */ /* 0x000fe2000f8e00ff */
[----:B------:R-:W-:Y:S01]  /*0ce0*/  LOP3.LUT R215, R8, 0x7ffffffc, RZ, 0xc0, !PT ;  /* 0x7ffffffc08d77812 */ /* 0x000fe200078ec0ff */
[----:B------:R-:W-:Y:S01]  /*0cf0*/  IMAD.U32 R17, RZ, RZ, UR4 ;  /* 0x00000004ff117e24 */ /* 0x000fe2000f8e00ff */
[----:B------:R-:W-:-:S02]  /*0d00*/  LOP3.LUT R10, R10, 0xfffffff8, RZ, 0xc0, !PT ;  /* 0xfffffff80a0a7812 */ /* 0x000fc400078ec0ff */
[----:B------:R-:W-:Y:S01]  /*0d10*/  SHF.R.S32.HI R224, RZ, 0x3, R0 ;  /* 0x00000003ffe07819 */ /* 0x000fe20000011400 */
[----:B------:R-:W-:Y:S01]  /*0d20*/  IMAD.IADD R215, R226, 0x1, -R215 ;  /* 0x00000001e2d77824 */ /* 0x000fe200078e0ad7 */
[----:B------:R-:W-:Y:S01]  /*0d30*/  SHF.R.S32.HI R0, RZ, 0x1f, R22 ;  /* 0x0000001fff007819 */ /* 0x000fe20000011416 */
[----:B------:R-:W-:Y:S01]  /*0d40*/  IMAD.IADD R10, R9, 0x1, -R10 ;  /* 0x00000001090a7824 */ /* 0x000fe200078e0a0a */
[----:B------:R-:W-:Y:S02]  /*0d50*/  SHF.R.S32.HI R4, RZ, 0x1f, R218 ;  /* 0x0000001fff047819 */ /* 0x000fe400000114da */
[----:B------:R-:W-:Y:S01]  /*0d60*/  SHF.R.S32.HI R0, RZ, 0x1f, R219 ;  /* 0x0000001fff007819 */ /* 0x000fe200000114db */
[----:B------:R-:W-:-:S04]  /*0d70*/  IMAD R7, R7, 0x10, R10 ;  /* 0x0000001007077824 */ /* 0x000fc800078e020a */
[----:B------:R-:W-:Y:S02]  /*0d80*/  IMAD R2, R2, 0x40, R7 ;  /* 0x0000004002027824 */ /* 0x000fe400078e0207 */
[----:B------:R-:W-:Y:S02]  /*0d90*/  IMAD.MOV.U32 R7, RZ, RZ, R15 ;  /* 0x000000ffff077224 */ /* 0x000fe400078e000f */
[----:B------:R-:W-:Y:S01]  /*0da0*/  IMAD R216, R6, 0x8, R2 ;  /* 0x0000000806d87824 */ /* 0x000fe200078e0202 */
[----:B------:R-:W-:Y:S04]  /*0db0*/  STL [R1], R2 ;  /* 0x0000000201007387 */ /* 0x000fe80000100800 */
[----:B------:R0:W-:Y:S02]  /*0dc0*/  STL [R1+0x8], R3 ;  /* 0x0000080301007387 */ /* 0x0001e40000100800 */
[----:B0-----:R-:W-:-:S07]  /*0dd0*/  SHF.R.S32.HI R3, RZ, 0x1f, R217 ;  /* 0x0000001fff037819 */ /* 0x001fce00000114d9 */
.L_x_2475:
[----:B012---:R-:W0:Y:S01]  /*0de0*/  LDC.64 R2, c[0x0][0xc88] ;  /* 0x00032200ff027b82 */ /* 0x007e220000000a00 */
[----:B------:R-:W-:Y:S01]  /*0df0*/  ULDC.64 UR8, c[0x0][0xa28] ;  /* 0x00028a0000087ab9 */ /* 0x000fe20000000a00 */
[----:B------:R-:W-:Y:S01]  /*0e00*/  ULDC.64 UR10, c[0x0][0xa18] ;  /* 0x00028600000a7ab9 */ /* 0x000fe20000000a00 */
[----:B0-----:R-:W-:-:S06]  /*0e10*/  IMAD.WIDE R2, R7, 0x4, R2 ;  /* 0x0000000407027825 */ /* 0x001fcc00078e0202 */
[----:B------:R-:W2:Y:S01]  /*0e20*/  LDG.E R2, desc[UR38][R2.64] ;  /* 0x0000002602027981 */ /* 0x000ea2000c1e1900 */
        /* <DEDUP_REMOVED lines=9> */
[----:B------:R-:W-:-:S04]  /*0ec0*/  @UP0 ULEA UR8, UP2, UR4, UR8, 0x2 ;  /* 0x0000000804080291 */ /* 0x000fc8000f84103f */
[----:B------:R-:W-:Y:S02]  /*0ed0*/  @UP0 ULEA.HI.X UR9, UR4, UR9, UR7, 0x2, UP2 ;  /* 0x0000000904090291 */ /* 0x000fe400090f1407 */
[----:B------:R-:W-:Y:S01]  /*0ee0*/  MOV R223, UR7 ;  /* 0x0000000700df7c02 */ /* 0x000fe20008000f00 */
[----:B------:R-:W-:Y:S01]  /*0ef0*/  @UP1 ULEA UR10, UP0, UR4, UR10, 0x2 ;  /* 0x0000000a040a1291 */ /* 0x000fe2000f80103f */
[----:B------:R-:W-:-:S03]  /*0f00*/  IMAD.U32 R2, RZ, RZ, UR8 ;  /* 0x00000008ff027e24 */ /* 0x000fc6000f8e00ff */
[----:B------:R-:W-:Y:S01]  /*0f10*/  @UP1 ULEA.HI.X UR11, UR4, UR11, UR7, 0x2, UP0 ;  /* 0x0000000b040b1291 */ /* 0x000fe200080f1407 */
[----:B------:R-:W-:Y:S01]  /*0f20*/  IMAD.U32 R3, RZ, RZ, UR9 ;  /* 0x00000009ff037e24 */ /* 0x000fe2000f8e00ff */
[----:B------:R-:W-:Y:S01]  /*0f30*/  ULDC.64 UR8, c[0x0][0x418] ;  /* 0x0001060000087ab9 */ /* 0x000fe20000000a00 */
[----:B------:R-:W-:Y:S01]  /*0f40*/  IMAD.U32 R4, RZ, RZ, UR10 ;  /* 0x0000000aff047e24 */ /* 0x000fe2000f8e00ff */
[----:B------:R-:W-:Y:S02]  /*0f50*/  ULDC UR7, c[0x0][0x424] ;  /* 0x0001090000077ab9 */ /* 0x000fe40000000800 */
[----:B------:R-:W-:Y:S01]  /*0f60*/  IMAD.U32 R5, RZ, RZ, UR11 ;  /* 0x0000000bff057e24 */ /* 0x000fe2000f8e00ff */
[----:B------:R-:W2:Y:S01]  /*0f70*/  @P0 LDG.E R2, desc[UR38][R2.64] ;  /* 0x0000002602020981 */ /* 0x000ea2000c1e1900 */
[----:B------:R-:W-:Y:S01]  /*0f80*/  UISETP.NE.U32.AND UP0, UPT, UR8, URZ, UPT ;  /* 0x0000003f0800728c */ /* 0x000fe2000bf05070 */
[----:B------:R-:W-:Y:S02]  /*0f90*/  ULDC.64 UR10, c[0x0][0xa20] ;  /* 0x00028800000a7ab9 */ /* 0x000fe40000000a00 */
[----:B---3--:R-:W3:Y:S01]  /*0fa0*/  @P2 LDG.E R4, desc[UR38][R4.64] ;  /* 0x0000002604042981 */ /* 0x008ee2000c1e1900 */
[----:B------:R-:W-:Y:S01]  /*0fb0*/  UISETP.NE.AND.EX UP0, UPT, UR9, URZ, UPT, UP0 ;  /* 0x0000003f0900728c */ /* 0x000fe2000bf05300 */
[----:B------:R-:W-:Y:S01]  /*0fc0*/  ISETP.NE.U32.AND P1, PT, RZ, UR10, PT ;  /* 0x0000000aff007c0c */ /* 0x000fe2000bf25070 */
[----:B------:R-:W-:Y:S01]  /*0fd0*/  ULDC UR8, c[0x0][0x2f0] ;  /* 0x0000bc0000087ab9 */ /* 0x000fe20000000800 */
[----:B------:R-:W-:Y:S01]  /*0fe0*/  UMOV UR4, URZ ;  /* 0x0000003f00047c82 */ /* 0x000fe20008000000 */
[----:B------:R-:W-:Y:S01]  /*0ff0*/  USEL UR7, UR7, 0x1, UP0 ;  /* 0x0000000107077887 */ /* 0x000fe20008000000 */
[----:B------:R-:W-:Y:S01]  /*1000*/  ISETP.NE.AND.EX P1, PT, RZ, UR11, PT, P1 ;  /* 0x0000000bff007c0c */ /* 0x000fe2000bf25310 */
[----:B------:R-:W-:-:S02]  /*1010*/  IMAD.U32 R222, RZ, RZ, UR6 ;  /* 0x00000006ffde7e24 */ /* 0x000fc4000f8e00ff */
[----:B------:R-:W-:Y:S01]  /*1020*/  UIMAD UR8, UR7, UR8, URZ ;  /* 0x00000008070872a4 */ /* 0x000fe2000f8e023f */
[----:B--2---:R-:W-:Y:S02]  /*1030*/  @P0 R2UR UR4, R2 ;  /* 0x00000000020402ca */ /* 0x004fe400000e0000 */
[----:B---3--:R-:W-:-:S13]  /*1040*/  @P2 R2UR UR7, R4 ;  /* 0x00000000040722ca */ /* 0x008fda00000e0000 */
[----:B------:R-:W-:Y:S01]  /*1050*/  IMAD.U32 R23, RZ, RZ, UR7 ;  /* 0x00000007ff177e24 */ /* 0x000fe2000f8e00ff */
[----:B----4-:R-:W-:Y:S06]  /*1060*/  @P2 BRA `(.L_x_2416) ;  /* 0x0000000000442947 */ /* 0x010fec0003800000 */
[----:B------:R-:W-:Y:S02]  /*1070*/  ULDC.64 UR6, c[0x0][0xa00] ;  /* 0x0002800000067ab9 */ /* 0x000fe40000000a00 */
[----:B------:R-:W-:Y:S01]  /*1080*/  ISETP.NE.U32.AND P0, PT, RZ, UR6, PT ;  /* 0x00000006ff007c0c */ /* 0x000fe2000bf05070 */
[----:B------:R-:W-:Y:S02]  /*1090*/  ULDC UR6, c[0x0][0x288] ;  /* 0x0000a20000067ab9 */ /* 0x000fe40000000800 */
[----:B------:R-:W-:Y:S01]  /*10a0*/  IMAD.U32 R23, RZ, RZ, UR6 ;  /* 0x00000006ff177e24 */ /* 0x000fe2000f8e00ff */
[----:B------:R-:W-:-:S13]  /*10b0*/  ISETP.NE.AND.EX P0, PT, RZ, UR7, PT, P0 ;  /* 0x00000007ff007c0c */ /* 0x000fda000bf05300 */
[----:B------:R-:W-:Y:S05]  /*10c0*/  @!P0 BRA `(.L_x_2416) ;  /* 0x00000000002c8947 */ /* 0x000fea0003800000 */
[----:B------:R-:W-:Y:S01]  /*10d0*/  R2UR UR9, R221 ;  /* 0x00000000dd0972ca */ /* 0x000fe200000e0000 */
[----:B------:R-:W-:-:S12]  /*10e0*/  ULDC.64 UR6, c[0x0][0xa00] ;  /* 0x0002800000067ab9 */ /* 0x000fd80000000a00 */
[----:B------:R-:W-:-:S06]  /*10f0*/  UIMAD.WIDE UR6, UR9, 0x4, UR6 ;  /* 0x00000004090678a5 */ /* 0x000fcc000f8e0206 */
[----:B------:R-:W-:Y:S02]  /*1100*/  IMAD.U32 R2, RZ, RZ, UR6 ;  /* 0x00000006ff027e24 */ /* 0x000fe4000f8e00ff */
[----:B------:R-:W-:-:S05]  /*1110*/  IMAD.U32 R3, RZ, RZ, UR7 ;  /* 0x00000007ff037e24 */ /* 0x000fca000f8e00ff */
[----:B------:R-:W2:Y:S04]  /*1120*/  LDG.E R4, desc[UR38][R2.64] ;  /* 0x0000002602047981 */ /* 0x000ea8000c1e1900 */
[----:B------:R-:W3:Y:S01]  /*1130*/  LDG.E R0, desc[UR38][R2.64+0x4] ;  /* 0x0000042602007981 */ /* 0x000ee2000c1e1900 */
[----:B--2---:R-:W-:Y:S02]  /*1140*/  R2UR UR6, R4 ;  /* 0x00000000040672ca */ /* 0x004fe400000e0000 */
[----:B---3--:R-:W-:-:S13]  /*1150*/  R2UR UR7, R0 ;  /* 0x00000000000772ca */ /* 0x008fda00000e0000 */
[----:B------:R-:W-:-:S06]  /*1160*/  UIADD3 UR6, -UR6, UR7, URZ ;  /* 0x0000000706067290 */ /* 0x000fcc000fffe13f */
[----:B------:R-:W-:-:S07]  /*1170*/  IMAD.U32 R23, RZ, RZ, UR6 ;  /* 0x00000006ff177e24 */ /* 0x000fce000f8e00ff */
.L_x_2416:
[----:B------:R-:W-:Y:S05]  /*1180*/  @!P1 BRA `(.L_x_2417) ;  /* 0x0000000000249947 */ /* 0x000fea0003800000 */
[----:B------:R-:W-:Y:S02]  /*1190*/  R2UR UR7, R221 ;  /* 0x00000000dd0772ca */ /* 0x000fe400000e0000 */
[----:B------:R-:W-:-:S11]  /*11a0*/  R2UR UR8, R223 ;  /* 0x00000000df0872ca */ /* 0x000fd600000e0000 */
[----:B------:R-:W-:-:S04]  /*11b0*/  ULEA UR6, UP0, UR7, UR10, 0x2 ;  /* 0x0000000a07067291 */ /* 0x000fc8000f80103f */
[----:B------:R-:W-:Y:S02]  /*11c0*/  ULEA.HI.X UR7, UR7, UR11, UR8, 0x2, UP0 ;  /* 0x0000000b07077291 */ /* 0x000fe400080f1408 */
[----:B------:R-:W-:-:S04]  /*11d0*/  IMAD.U32 R2, RZ, RZ, UR6 ;  /* 0x00000006ff027e24 */ /* 0x000fc8000f8e00ff */
[----:B------:R-:W-:-:S05]  /*11e0*/  IMAD.U32 R3, RZ, RZ, UR7 ;  /* 0x00000007ff037e24 */ /* 0x000fca000f8e00ff */
[----:B------:R-:W2:Y:S02]  /*11f0*/  LDG.E R2, desc[UR38][R2.64] ;  /* 0x0000002602027981 */ /* 0x000ea4000c1e1900 */
[----:B--2---:R-:W-:Y:S01]  /*1200*/  R2UR UR8, R2 ;  /* 0x00000000020872ca */ /* 0x004fe200000e0000 */
[----:B------:R-:W-:-:S14]  /*1210*/  BRA `(.L_x_2418) ;  /* 0x0000000000387947 */ /* 0x000fdc0003800000 */
.L_x_2417:
[----:B------:R-:W-:Y:S02]  /*1220*/  ULDC.64 UR6, c[0x0][0xa08] ;  /* 0x0002820000067ab9 */ /* 0x000fe40000000a00 */
[----:B------:R-:W-:-:S04]  /*1230*/  ISETP.NE.U32.AND P0, PT, RZ, UR6, PT ;  /* 0x00000006ff007c0c */ /* 0x000fc8000bf05070 */
[----:B------:R-:W-:-:S13]  /*1240*/  ISETP.NE.AND.EX P0, PT, RZ, UR7, PT, P0 ;  /* 0x00000007ff007c0c */ /* 0x000fda000bf05300 */
[----:B------:R-:W-:Y:S05]  /*1250*/  @!P0 BRA `(.L_x_2418) ;  /* 0x0000000000288947 */ /* 0x000fea0003800000 */
[----:B------:R-:W-:Y:S01]  /*1260*/  R2UR UR8, R221 ;  /* 0x00000000dd0872ca */ /* 0x000fe200000e0000 */
[----:B------:R-:W-:-:S12]  /*1270*/  ULDC.64 UR6, c[0x0][0xa08] ;  /* 0x0002820000067ab9 */ /* 0x000fd80000000a00 */
[----:B------:R-:W-:-:S06]  /*1280*/  UIMAD.WIDE UR6, UR8, 0x4, UR6 ;  /* 0x00000004080678a5 */ /* 0x000fcc000f8e0206 */
[----:B------:R-:W-:Y:S01]  /*1290*/  IMAD.U32 R2, RZ, RZ, UR6 ;  /* 0x00000006ff027e24 */ /* 0x000fe2000f8e00ff */
[----:B------:R-:W-:-:S05]  /*12a0*/  MOV R3, UR7 ;  /* 0x0000000700037c02 */ /* 0x000fca0008000f00 */
[----:B------:R-:W2:Y:S04]  /*12b0*/  LDG.E R4, desc[UR38][R2.64] ;  /* 0x0000002602047981 */ /* 0x000ea8000c1e1900 */
[----:B------:R-:W3:Y:S01]  /*12c0*/  LDG.E R0, desc[UR38][R2.64+0x4] ;  /* 0x0000042602007981 */ /* 0x000ee2000c1e1900 */
[----:B--2---:R-:W-:Y:S02]  /*12d0*/  R2UR UR8, R4 ;  /* 0x00000000040872ca */ /* 0x004fe400000e0000 */
[----:B---3--:R-:W-:-:S13]  /*12e0*/  R2UR UR6, R0 ;  /* 0x00000000000672ca */ /* 0x008fda00000e0000 */
[----:B------:R-:W-:-:S12]  /*12f0*/  UIADD3 UR8, -UR8, UR6, URZ ;  /* 0x0000000608087290 */ /* 0x000fd8000fffe13f */
.L_x_2418:
[----:B------:R-:W-:Y:S01]  /*1300*/  UIADD3 UR9, -UR4, UR8, URZ ;  /* 0x0000000804097290 */ /* 0x000fe2000fffe13f */
[----:B------:R-:W-:Y:S01]  /*1310*/  R2UR UR7, R23 ;  /* 0x00000000170772ca */ /* 0x000fe200000e0000 */
[----:B------:R-:W-:Y:S01]  /*1320*/  USHF.L.U32 UR5, UR5, 0x7, URZ ;  /* 0x0000000705057899 */ /* 0x000fe2000800063f */
[----:B------:R-:W-:Y:S01]  /*1330*/  PLOP3.LUT P0, PT, PT, PT, PT, 0x80, 0x0 ;  /* 0x000000000000781c */ /* 0x000fe20003f0f070 */
[----:B------:R-:W-:Y:S01]  /*1340*/  ULDC UR4, c[0x0][0x448] ;  /* 0x0001120000047ab9 */ /* 0x000fe20000000800 */
[----:B------:R-:W-:Y:S01]  /*1350*/  CS2R R2, SRZ ;  /* 0x0000000000027805 */ /* 0x000fe2000001ff00 */
[----:B------:R-:W-:Y:S01]  /*1360*/  UISETP.NE.AND UP0, UPT, UR4, 0x1, UPT ;  /* 0x000000010400788c */ /* 0x000fe2000bf05270 */
[----:B------:R-:W-:Y:S01]  /*1370*/  IMAD.U32 R212, RZ, RZ, UR9 ;  /* 0x00000009ffd47e24 */ /* 0x000fe2000f8e00ff */
[----:B------:R-:W-:Y:S02]  /*1380*/  UIADD3 UR6, UR5, 0x7f, URZ ;  /* 0x0000007f05067890 */ /* 0x000fe4000fffe03f */
[----:B------:R-:W-:Y:S01]  /*1390*/  IMAD.U32 R214, RZ, RZ, UR5 ;  /* 0x00000005ffd67e24 */ /* 0x000fe2000f8e00ff */
[----:B------:R-:W-:Y:S01]  /*13a0*/  UP2UR UR4, UPR, URZ, 0x1 ;  /* 0x000000013f047883 */ /* 0x000fe20008000000 */
[----:B------:R-:W-:Y:S01]  /*13b0*/  IMAD.MOV.U32 R0, RZ, RZ, RZ ;  /* 0x000000ffff007224 */ /* 0x000fe200078e00ff */
[----:B------:R-:W-:-:S02]  /*13c0*/  CS2R R150, SRZ ;  /* 0x0000000000967805 */ /* 0x000fc4000001ff00 */
[----:B------:R-:W-:Y:S01]  /*13d0*/  CS2R R148, SRZ ;  /* 0x0000000000947805 */ /* 0x000fe2000001ff00 */
[----:B------:R-:W-:Y:S01]  /*13e0*/  UIADD3 UR7, UR9, 0x50, -UR7 ;  /* 0x0000005009077890 */ /* 0x000fe2000fffe807 */
[----:B------:R-:W-:Y:S01]  /*13f0*/  CS2R R146, SRZ ;  /* 0x0000000000927805 */ /* 0x000fe2000001ff00 */
[----:B------:R-:W-:Y:S01]  /*1400*/  IMAD.U32 R213, RZ, RZ, UR4 ;  /* 0x00000004ffd57e24 */ /* 0x000fe2000f8e00ff */
[----:B------:R-:W-:Y:S01]  /*1410*/  @UP0 ULDC UR4, c[0x0][0x44c] ;  /* 0x0001130000040ab9 */ /* 0x000fe20000000800 */
[----:B------:R-:W-:Y:S01]  /*1420*/  @UP0 ULDC UR8, c[0x0][0x450] ;  /* 0x0001140000080ab9 */ /* 0x000fe20000000800 */
[----:B------:R-:W-:Y:S01]  /*1430*/  UIMAD.WIDE.U32 UR4, UR6, UR4, URZ ;  /* 0x00000004060472a5 */ /* 0x000fe2000f8e003f */
[----:B------:R-:W-:Y:S01]  /*1440*/  CS2R R144, SRZ ;  /* 0x0000000000907805 */ /* 0x000fe2000001ff00 */
[----:B------:R-:W-:Y:S01]  /*1450*/  UIADD3 UR4, UR9, 0x4f, URZ ;  /* 0x0000004f09047890 */ /* 0x000fe2000fffe03f */
[----:B------:R-:W-:Y:S01]  /*1460*/  CS2R R142, SRZ ;  /* 0x00000000008e7805 */ /* 0x000fe2000001ff00 */
[----:B------:R-:W-:Y:S01]  /*1470*/  @UP0 USHF.R.U32.HI UR6, URZ, UR8, UR5 ;  /* 0x000000083f060299 */ /* 0x000fe20008011605 */
[----:B------:R-:W-:Y:S01]  /*1480*/  CS2R R140, SRZ ;  /* 0x00000000008c7805 */ /* 0x000fe2000001ff00 */
[----:B------:R-:W-:Y:S01]  /*1490*/  UIMAD.WIDE UR4, UR4, 0x66666667, URZ ;  /* 0x66666667040478a5 */ /* 0x000fe2000f8e023f */
[----:B------:R-:W-:Y:S01]  /*14a0*/  CS2R R138, SRZ ;  /* 0x00000000008a7805 */ /* 0x000fe2000001ff00 */
[----:B------:R-:W-:Y:S01]  /*14b0*/  UIADD3 UR6, UR7, UR6, URZ ;  /* 0x0000000607067290 */ /* 0x000fe2000fffe03f */
[----:B------:R-:W-:Y:S01]  /*14c0*/  CS2R R136, SRZ ;  /* 0x0000000000887805 */ /* 0x000fe2000001ff00 */
[----:B------:R-:W-:Y:S01]  /*14d0*/  USHF.R.U32.HI UR4, URZ, 0x1f, UR5 ;  /* 0x0000001f3f047899 */ /* 0x000fe20008011605 */
[----:B------:R-:W-:Y:S01]  /*14e0*/  CS2R R134, SRZ ;  /* 0x0000000000867805 */ /* 0x000fe2000001ff00 */
[----:B------:R-:W-:Y:S01]  /*14f0*/  UIMAD.WIDE UR6, UR6, 0x66666667, URZ ;  /* 0x66666667060678a5 */ /* 0x000fe2000f8e023f */
[----:B------:R-:W-:Y:S01]  /*1500*/  CS2R R132, SRZ ;  /* 0x0000000000847805 */ /* 0x000fe2000001ff00 */
[----:B------:R-:W-:Y:S01]  /*1510*/  ULEA.HI.SX32 UR4, UR5, UR4, 0x1b ;  /* 0x0000000405047291 */ /* 0x000fe2000f8fda3f */
[----:B------:R-:W-:Y:S01]  /*1520*/  CS2R R130, SRZ ;  /* 0x0000000000827805 */ /* 0x000fe2000001ff00 */
[----:B------:R-:W-:Y:S01]  /*1530*/  USHF.R.U32.HI UR6, URZ, 0x1f, UR7 ;  /* 0x0000001f3f067899 */ /* 0x000fe20008011607 */
[----:B------:R-:W-:-:S02]  /*1540*/  CS2R R128, SRZ ;  /* 0x0000000000807805 */ /* 0x000fc4000001ff00 */
[----:B------:R-:W-:Y:S02]  /*1550*/  CS2R R126, SRZ ;  /* 0x00000000007e7805 */ /* 0x000fe4000001ff00 */
[----:B------:R-:W-:Y:S01]  /*1560*/  CS2R R124, SRZ ;  /* 0x00000000007c7805 */ /* 0x000fe2000001ff00 */
[----:B------:R-:W-:Y:S01]  /*1570*/  ULEA.HI.SX32 UR6, UR7, UR6, 0x1b ;  /* 0x0000000607067291 */ /* 0x000fe2000f8fda3f */
[----:B------:R-:W-:Y:S02]  /*1580*/  CS2R R122, SRZ ;  /* 0x00000000007a7805 */ /* 0x000fe4000001ff00 */
[----:B------:R-:W-:Y:S02]  /*1590*/  CS2R R120, SRZ ;  /* 0x0000000000787805 */ /* 0x000fe4000001ff00 */
[----:B------:R-:W-:Y:S01]  /*15a0*/  CS2R R118, SRZ ;  /* 0x0000000000767805 */ /* 0x000fe2000001ff00 */
[----:B------:R-:W-:Y:S01]  /*15b0*/  UISETP.LT.AND UP0, UPT, UR4, UR6, UPT ;  /* 0x000000060400728c */ /* 0x000fe2000bf01270 */
[----:B------:R-:W-:-:S02]  /*15c0*/  CS2R R116, SRZ ;  /* 0x0000000000747805 */ /* 0x000fc4000001ff00 */
[----:B------:R-:W-:Y:S02]  /*15d0*/  CS2R R114, SRZ ;  /* 0x0000000000727805 */ /* 0x000fe4000001ff00 */
[----:B------:R-:W-:Y:S01]  /*15e0*/  CS2R R112, SRZ ;  /* 0x0000000000707805 */ /* 0x000fe2000001ff00 */
[----:B------:R-:W-:Y:S01]  /*15f0*/  USEL UR60, UR4, UR6, UP0 ;  /* 0x00000006043c7287 */ /* 0x000fe20008000000 */
[----:B------:R-:W-:Y:S02]  /*1600*/  CS2R R110, SRZ ;  /* 0x00000000006e7805 */ /* 0x000fe4000001ff00 */
[----:B------:R-:W-:Y:S02]  /*1610*/  CS2R R108, SRZ ;  /* 0x00000000006c7805 */ /* 0x000fe4000001ff00 */
[----:B------:R-:W-:Y:S01]  /*1620*/  CS2R R106, SRZ ;  /* 0x00000000006a7805 */ /* 0x000fe2000001ff00 */
[----:B------:R-:W-:Y:S01]  /*1630*/  UISETP.GE.AND UP0, UPT, UR60, 0x1, UPT ;  /* 0x000000013c00788c */ /* 0x000fe2000bf06270 */
[----:B------:R-:W-:-:S02]  /*1640*/  CS2R R104, SRZ ;  /* 0x0000000000687805 */ /* 0x000fc4000001ff00 */
[----:B------:R-:W-:Y:S02]  /*1650*/  CS2R R102, SRZ ;  /* 0x0000000000667805 */ /* 0x000fe4000001ff00 */
[----:B------:R-:W-:Y:S01]  /*1660*/  CS2R R100, SRZ ;  /* 0x0000000000647805 */ /* 0x000fe2000001ff00 */
[----:B------:R-:W-:Y:S01]  /*1670*/  IMAD.MOV.U32 R166, RZ, RZ, RZ ;  /* 0x000000ffffa67224 */ /* 0x000fe200078e00ff */
[----:B------:R-:W-:Y:S02]  /*1680*/  CS2R R164, SRZ ;  /* 0x0000000000a47805 */ /* 0x000fe4000001ff00 */
[----:B------:R-:W-:Y:S02]  /*1690*/  PLOP3.LUT P1, PT, PT, PT, UP0, 0x80, 0x0 ;  /* 0x000000000000781c */ /* 0x000fe40003f2f008 */
        /* <DEDUP_REMOVED lines=70> */
.L_x_2420:
[----:B------:R-:W2:Y:S01]  /*1b00*/  LDL R2, [R1+0x8] ;  /* 0x0000080001027983 */ /* 0x000ea20000100800 */
        /* <DEDUP_REMOVED lines=12> */
.L_x_2564:
[----:B------:R-:W-:Y:S05]  /*1bd0*/  @!P0 BRA `(.L_x_2422) ;  /* 0x0000000000048947 */ /* 0x000fea0003800000 */
[----:B------:R-:W-:Y:S01]  /*1be0*/  BPT.TRAP 0x1 ;  /* 0x000000040000795c */ /* 0x000fe20000300000 */
.L_x_2422:
        /* <DEDUP_REMOVED lines=9> */
.L_x_2423:
[----:B-1----:R-:W-:Y:S05]  /*1c80*/  @P1 BRA `(.L_x_2424) ;  /* 0x0000000000081947 */ /* 0x002fea0003800000 */
[----:B------:R-:W1:Y:S02]  /*1c90*/  SYNCS.PHASECHK.TRANS64.TRYWAIT P1, [R0+URZ+0x38830], R3 ;  /* 0x03883003000075a7 */ /* 0x000e64000802017f */
[----:B-1----:R-:W-:Y:S05]  /*1ca0*/  @!P1 BRA `(.L_x_2425) ;  /* 0x0000015400789947 */ /* 0x002fea0003800000 */
.L_x_2424:
        /* <DEDUP_REMOVED lines=118> */
[----:B------:R-:W-:Y:S01]  /*2410*/  MOV R11, UR17 ;  /* 0x00000011000b7c02 */ /* 0x000fe20008000f00 */
        /* <DEDUP_REMOVED lines=459> */
.L_x_2426:
[----:B------:R-:W-:Y:S01]  /*40d0*/  R2UR UR4, R213 ;  /* 0x00000000d50472ca */ /* 0x000fe200000e0000 */
[----:B------:R-:W-:Y:S01]  /*40e0*/  UMOV UR5, 0xffffffb0 ;  /* 0xffffffb000057882 */ /* 0x000fe20000000000 */
[----:B------:R-:W-:Y:S01]  /*40f0*/  R2UR UR7, R214 ;  /* 0x00000000d60772ca */ /* 0x000fe200000e0000 */
[----:B------:R-:W-:Y:S01]  /*4100*/  UIMAD UR5, UR60, UR5, 0x51 ;  /* 0x000000513c0574a4 */ /* 0x000fe2000f8e0205 */
[----:B------:R-:W-:Y:S02]  /*4110*/  R2UR UR14, R212 ;  /* 0x00000000d40e72ca */ /* 0x000fe400000e0000 */
[----:B------:R-:W-:Y:S02]  /*4120*/  CS2R R150, SRZ ;  /* 0x0000000000967805 */ /* 0x000fe4000001ff00 */
[----:B------:R-:W-:Y:S02]  /*4130*/  R2UR UR15, R23 ;  /* 0x00000000170f72ca */ /* 0x000fe400000e0000 */
[----:B------:R-:W-:-:S02]  /*4140*/  CS2R R148, SRZ ;  /* 0x0000000000947805 */ /* 0x000fc4000001ff00 */
[----:B------:R-:W-:Y:S01]  /*4150*/  CS2R R146, SRZ ;  /* 0x0000000000927805 */ /* 0x000fe2000001ff00 */
[----:B------:R-:W-:Y:S01]  /*4160*/  IMAD.U32 R4, RZ, RZ, UR5 ;  /* 0x00000005ff047e24 */ /* 0x000fe2000f8e00ff */
[----:B------:R-:W-:Y:S01]  /*4170*/  ULDC UR5, c[0x0][0x988] ;  /* 0x0002620000057ab9 */ /* 0x000fe20000000800 */
[----:B------:R-:W-:Y:S02]  /*4180*/  CS2R R144, SRZ ;  /* 0x0000000000907805 */ /* 0x000fe4000001ff00 */
[----:B------:R-:W-:Y:S01]  /*4190*/  CS2R R142, SRZ ;  /* 0x00000000008e7805 */ /* 0x000fe2000001ff00 */
[----:B------:R-:W-:Y:S01]  /*41a0*/  UISETP.NE.AND UP0, UPT, UR4, URZ, UPT ;  /* 0x0000003f0400728c */ /* 0x000fe2000bf05270 */
[----:B------:R-:W-:Y:S01]  /*41b0*/  IMAD R4, R215, -0x2, R4 ;  /* 0xfffffffed7047824 */ /* 0x000fe200078e0204 */
[----:B------:R-:W-:Y:S01]  /*41c0*/  UMOV UR10, UR7 ;  /* 0x00000007000a7c82 */ /* 0x000fe20008000000 */
[----:B------:R-:W-:Y:S01]  /*41d0*/  VIADD R2, R216, UR7 ;  /* 0x00000007d8027c36 */ /* 0x000fe20008000000 */
[----:B------:R-:W-:-:S02]  /*41e0*/  CS2R R140, SRZ ;  /* 0x00000000008c7805 */ /* 0x000fc4000001ff00 */
[----:B------:R-:W-:Y:S02]  /*41f0*/  CS2R R138, SRZ ;  /* 0x00000000008a7805 */ /* 0x000fe4000001ff00 */
[----:B------:R-:W-:Y:S01]  /*4200*/  PLOP3.LUT P1, PT, PT, PT, UP0, 0x80, 0x0 ;  /* 0x000000000000781c */ /* 0x000fe20003f2f008 */
[----:B------:R-:W-:Y:S01]  /*4210*/  IMAD.U32 R21, RZ, RZ, UR15 ;  /* 0x0000000fff157e24 */ /* 0x000fe2000f8e00ff */
[----:B------:R-:W-:Y:S02]  /*4220*/  PLOP3.LUT P2, PT, PT, PT, UP0, 0x80, 0x0 ;  /* 0x000000000000781c */ /* 0x000fe40003f4f008 */
[----:B------:R-:W-:Y:S02]  /*4230*/  CS2R R136, SRZ ;  /* 0x0000000000887805 */ /* 0x000fe4000001ff00 */
[----:B------:R-:W-:Y:S01]  /*4240*/  CS2R R134, SRZ ;  /* 0x0000000000867805 */ /* 0x000fe2000001ff00 */
[----:B------:R-:W-:Y:S01]  /*4250*/  @UP0 ULDC UR4, c[0x0][0x44c] ;  /* 0x0001130000040ab9 */ /* 0x000fe20000000800 */
[----:B------:R-:W-:Y:S01]  /*4260*/  IADD3 R4, -R21, UR14, R4 ;  /* 0x0000000e15047c10 */ /* 0x000fe2000fffe104 */
[----:B------:R-:W-:Y:S01]  /*4270*/  @UP0 ULDC UR6, c[0x0][0x44c] ;  /* 0x0001130000060ab9 */ /* 0x000fe20000000800 */
[----:B------:R-:W-:Y:S01]  /*4280*/  @UP0 ULDC UR11, c[0x0][0x450] ;  /* 0x00011400000b0ab9 */ /* 0x000fe20000000800 */
[----:B------:R-:W-:Y:S01]  /*4290*/  UIMAD.WIDE.U32 UR6, UR7, UR6, URZ ;  /* 0x00000006070672a5 */ /* 0x000fe2000f8e003f */
[----:B------:R-:W-:-:S02]  /*42a0*/  CS2R R132, SRZ ;  /* 0x0000000000847805 */ /* 0x000fc4000001ff00 */
[----:B------:R-:W-:Y:S02]  /*42b0*/  CS2R R130, SRZ ;  /* 0x0000000000827805 */ /* 0x000fe4000001ff00 */
[----:B------:R-:W-:Y:S01]  /*42c0*/  CS2R R128, SRZ ;  /* 0x0000000000807805 */ /* 0x000fe2000001ff00 */
[----:B------:R-:W-:Y:S01]  /*42d0*/  @P1 IMAD.HI.U32 R3, R2, UR4, RZ ;  /* 0x0000000402031c27 */ /* 0x000fe2000f8e00ff */
[----:B------:R-:W-:Y:S01]  /*42e0*/  @UP0 ULDC UR4, c[0x0][0x450] ;  /* 0x0001140000040ab9 */ /* 0x000fe20000000800 */
[----:B------:R-:W-:Y:S01]  /*42f0*/  @UP0 USHF.R.U32.HI UR10, URZ, UR11, UR7 ;  /* 0x0000000b3f0a0299 */ /* 0x000fe20008011607 */
[----:B------:R-:W-:Y:S02]  /*4300*/  CS2R R126, SRZ ;  /* 0x00000000007e7805 */ /* 0x000fe4000001ff00 */
[----:B------:R-:W-:Y:S02]  /*4310*/  CS2R R124, SRZ ;  /* 0x00000000007c7805 */ /* 0x000fe4000001ff00 */
[----:B------:R-:W-:Y:S01]  /*4320*/  @P2 SHF.R.U32.HI R2, RZ, UR4, R3 ;  /* 0x00000004ff022c19 */ /* 0x000fe20008011603 */
[----:B------:R-:W-:Y:S01]  /*4330*/  UIMAD UR4, UR60, -0x50, UR14 ;  /* 0xffffffb03c0478a4 */ /* 0x000fe2000f8e020e */
[----:B------:R-:W-:Y:S01]  /*4340*/  CS2R R122, SRZ ;  /* 0x00000000007a7805 */ /* 0x000fe2000001ff00 */
[----:B------:R-:W-:Y:S01]  /*4350*/  UIADD3 UR6, UR10, UR14, -UR15 ;  /* 0x0000000e0a067290 */ /* 0x000fe2000fffe80f */
[----:B------:R-:W0:Y:S01]  /*4360*/  S2UR UR14, SR_CgaCtaId ;  /* 0x00000000000e79c3 */ /* 0x000e220000008800 */
[----:B------:R-:W1:Y:S01]  /*4370*/  SHFL.IDX PT, R5, R2, 0x1, 0x1c1f ;  /* 0x003c1f0002057f89 */ /* 0x000e6200000e0000 */
[----:B------:R-:W-:Y:S01]  /*4380*/  UIADD3 UR4, UR4, 0x50, URZ ;  /* 0x0000005004047890 */ /* 0x000fe2000fffe03f */
[----:B------:R-:W-:Y:S01]  /*4390*/  CS2R R120, SRZ ;  /* 0x0000000000787805 */ /* 0x000fe2000001ff00 */
[----:B------:R-:W-:Y:S01]  /*43a0*/  UIMAD.WIDE UR6, UR6, 0x66666667, URZ ;  /* 0x66666667060678a5 */ /* 0x000fe2000f8e023f */
[----:B------:R-:W2:Y:S01]  /*43b0*/  SHFL.IDX PT, R2, R2, RZ, 0x1c1f ;  /* 0x001c1fff02027589 */ /* 0x000ea200000e0000 */
[----:B------:R-:W-:Y:S01]  /*43c0*/  UIADD3 UR60, UR60, -0x2, URZ ;  /* 0xfffffffe3c3c7890 */ /* 0x000fe2000fffe03f */
[----:B------:R-:W-:Y:S01]  /*43d0*/  CS2R R118, SRZ ;  /* 0x0000000000767805 */ /* 0x000fe2000001ff00 */
[----:B------:R-:W-:Y:S01]  /*43e0*/  IMAD.U32 R18, RZ, RZ, UR4 ;  /* 0x00000004ff127e24 */ /* 0x000fe2000f8e00ff */
[----:B------:R-:W-:Y:S01]  /*43f0*/  R2UR UR4, R0 ;  /* 0x00000000000472ca */ /* 0x000fe200000e0000 */
[----:B------:R-:W-:Y:S01]  /*4400*/  USHF.R.U32.HI UR6, URZ, 0x1f, UR7 ;  /* 0x0000001f3f067899 */ /* 0x000fe20008011607 */
[----:B------:R-:W-:Y:S01]  /*4410*/  CS2R R116, SRZ ;  /* 0x0000000000747805 */ /* 0x000fe2000001ff00 */
[----:B------:R-:W-:Y:S01]  /*4420*/  IMAD R3, R215, -0x2, R18 ;  /* 0xfffffffed7037824 */ /* 0x000fe200078e0212 */
[----:B------:R-:W-:Y:S01]  /*4430*/  CS2R R114, SRZ ;  /* 0x0000000000727805 */ /* 0x000fe2000001ff00 */
[----:B------:R-:W-:Y:S01]  /*4440*/  ULEA.HI.SX32 UR6, UR7, UR6, 0x1b ;  /* 0x0000000607067291 */ /* 0x000fe2000f8fda3f */
        /* <DEDUP_REMOVED lines=8> */
[----:B------:R-:W-:Y:S01]  /*44d0*/  CS2R R100, SRZ ;  /* 0x0000000000647805 */ /* 0x000fe2000001ff00 */
[----:B------:R-:W-:Y:S01]  /*44e0*/  UIADD3 UR4, UR4, 0x38840, URZ ;  /* 0x0003884004047890 */ /* 0x000fe2000fffe03f */
[----:B-1----:R-:W-:Y:S01]  /*44f0*/  VIADDMNMX R5, R5, R4, R3, PT ;  /* 0x0000000405057246 */ /* 0x002fe20003800103 */
[----:B------:R-:W-:Y:S01]  /*4500*/  UISETP.GE.AND UP0, UPT, UR60, UR10, UPT ;  /* 0x0000000a3c00728c */ /* 0x000fe2000bf06270 */
[----:B------:R-:W-:Y:S01]  /*4510*/  CS2R R98, SRZ ;  /* 0x0000000000627805 */ /* 0x000fe2000001ff00 */
[----:B0-----:R-:W-:Y:S01]  /*4520*/  UPRMT UR4, UR14, 0x654, UR4 ;  /* 0x000006540e047896 */ /* 0x001fe20008000004 */
[----:B------:R-:W-:-:S02]  /*4530*/  ISETP.GT.AND P1, PT, R5, RZ, PT ;  /* 0x000000ff0500720c */ /* 0x000fc40003f24270 */
[----:B------:R-:W-:Y:S02]  /*4540*/  CS2R R96, SRZ ;  /* 0x0000000000607805 */ /* 0x000fe4000001ff00 */
[C---:B------:R-:W-:Y:S02]  /*4550*/  ISETP.GT.AND P2, PT, R5.reuse, 0x1, PT ;  /* 0x000000010500780c */ /* 0x040fe40003f44270 */
[----:B------:R-:W-:Y:S02]  /*4560*/  CS2R R94, SRZ ;  /* 0x00000000005e7805 */ /* 0x000fe4000001ff00 */
[----:B------:R-:W-:Y:S02]  /*4570*/  ISETP.GT.AND P3, PT, R5, 0x8, PT ;  /* 0x000000080500780c */ /* 0x000fe40003f64270 */
[----:B------:R-:W-:Y:S02]  /*4580*/  CS2R R92, SRZ ;  /* 0x00000000005c7805 */ /* 0x000fe4000001ff00 */
[----:B------:R-:W-:-:S02]  /*4590*/  FSEL R58, R58, -INF , P1 ;  /* 0xff8000003a3a7808 */ /* 0x000fc40000800000 */
[----:B------:R-:W-:Y:S02]  /*45a0*/  CS2R R90, SRZ ;  /* 0x00000000005a7805 */ /* 0x000fe4000001ff00 */
[----:B------:R-:W-:Y:S01]  /*45b0*/  FSEL R59, R59, -INF , P2 ;  /* 0xff8000003b3b7808 */ /* 0x000fe20001000000 */
[----:B------:R-:W-:Y:S01]  /*45c0*/  SYNCS.ARRIVE.TRANS64.RED.A1T0 RZ, [UR4], RZ ;  /* 0x000000ffffff79a7 */ /* 0x000fe20008100404 */
[----:B------:R-:W-:Y:S02]  /*45d0*/  ISETP.GT.AND P1, PT, R5, 0x9, PT ;  /* 0x000000090500780c */ /* 0x000fe40003f24270 */
[----:B------:R-:W-:Y:S02]  /*45e0*/  CS2R R88, SRZ ;  /* 0x0000000000587805 */ /* 0x000fe4000001ff00 */
[----:B------:R-:W-:Y:S02]  /*45f0*/  FSEL R62, R62, -INF , P3 ;  /* 0xff8000003e3e7808 */ /* 0x000fe40001800000 */
[----:B------:R-:W-:-:S02]  /*4600*/  CS2R R86, SRZ ;  /* 0x0000000000567805 */ /* 0x000fc4000001ff00 */
[----:B------:R-:W-:Y:S02]  /*4610*/  FMNMX.FTZ R21, R58, R59, !PT ;  /* 0x0000003b3a157209 */ /* 0x000fe40007810000 */
[----:B------:R-:W-:Y:S02]  /*4620*/  CS2R R84, SRZ ;  /* 0x0000000000547805 */ /* 0x000fe4000001ff00 */
        /* <DEDUP_REMOVED lines=19> */
[----:B------:R-:W-:Y:S02]  /*4760*/  FSEL R54, R54, -INF , P2 ;  /* 0xff80000036367808 */ /* 0x000fe40001000000 */
[----:B------:R-:W-:Y:S02]  /*4770*/  FMNMX.FTZ R21, R51, R18, !PT ;  /* 0x0000001233157209 */ /* 0x000fe40007810000 */
[----:B------:R-:W-:-:S02]  /*4780*/  ISETP.GT.AND P2, PT, R5, 0x20, PT ;  /* 0x000000200500780c */ /* 0x000fc40003f44270 */
[----:B------:R-:W-:Y:S02]  /*4790*/  FSEL R55, R55, -INF , P1 ;  /* 0xff80000037377808 */ /* 0x000fe40000800000 */
[----:B------:R-:W-:Y:S02]  /*47a0*/  FMNMX.FTZ R18, R54, R21, !PT ;  /* 0x0000001536127209 */ /* 0x000fe40007810000 */
        /* <DEDUP_REMOVED lines=33> */
[----:B------:R-:W-:-:S02]  /*49c0*/  FSEL R31, R31, -INF , P1 ;  /* 0xff8000001f1f7808 */ /* 0x000fc40000800000 */
[----:B------:R-:W-:Y:S02]  /*49d0*/  FMNMX.FTZ R18, R30, R5, !PT ;  /* 0x000000051e127209 */ /* 0x000fe40007810000 */
[----:B--2---:R-:W-:Y:S02]  /*49e0*/  VIADDMNMX R4, R2, R4, R3, PT ;  /* 0x0000000402047246 */ /* 0x004fe40003800103 */
[----:B------:R-:W-:Y:S02]  /*49f0*/  FMNMX.FTZ R18, R31, R18, !PT ;  /* 0x000000121f127209 */ /* 0x000fe40007810000 */
[C---:B------:R-:W-:Y:S02]  /*4a00*/  ISETP.GT.AND P1, PT, R4.reuse, RZ, PT ;  /* 0x000000ff0400720c */ /* 0x040fe40003f24270 */
[C---:B------:R-:W-:Y:S01]  /*4a10*/  ISETP.GT.AND P2, PT, R4.reuse, 0x1, PT ;  /* 0x000000010400780c */ /* 0x040fe20003f44270 */
[----:B------:R-:W0:Y:S01]  /*4a20*/  SHFL.BFLY PT, R5, R18, 0x2, 0x1f ;  /* 0x0c401f0012057f89 */ /* 0x000e2200000e0000 */
[----:B------:R-:W-:-:S02]  /*4a30*/  ISETP.GT.AND P3, PT, R4, 0x8, PT ;  /* 0x000000080400780c */ /* 0x000fc40003f64270 */
[----:B------:R-:W-:Y:S02]  /*4a40*/  FSEL R56, R56, -INF , P1 ;  /* 0xff80000038387808 */ /* 0x000fe40000800000 */
[----:B------:R-:W-:Y:S02]  /*4a50*/  FSEL R57, R57, -INF , P2 ;  /* 0xff80000039397808 */ /* 0x000fe40001000000 */
[----:B------:R-:W-:Y:S02]  /*4a60*/  ISETP.GT.AND P1, PT, R4, 0x9, PT ;  /* 0x000000090400780c */ /* 0x000fe40003f24270 */
[----:B------:R-:W-:Y:S02]  /*4a70*/  FSEL R60, R60, -INF , P3 ;  /* 0xff8000003c3c7808 */ /* 0x000fe40001800000 */
[----:B------:R-:W-:Y:S02]  /*4a80*/  FMNMX.FTZ R3, R56, R57, !PT ;  /* 0x0000003938037209 */ /* 0x000fe40007810000 */
[----:B------:R-:W-:-:S02]  /*4a90*/  FSEL R61, R61, -INF , P1 ;  /* 0xff8000003d3d7808 */ /* 0x000fc40000800000 */
[----:B------:R-:W-:Y:S02]  /*4aa0*/  ISETP.GT.AND P1, PT, R4, 0x10, PT ;  /* 0x000000100400780c */ /* 0x000fe40003f24270 */
[----:B------:R-:W-:Y:S02]  /*4ab0*/  FMNMX.FTZ R2, R60, R3, !PT ;  /* 0x000000033c027209 */ /* 0x000fe40007810000 */
[----:B------:R-:W-:Y:S02]  /*4ac0*/  ISETP.GT.AND P2, PT, R4, 0x11, PT ;  /* 0x000000110400780c */ /* 0x000fe40003f44270 */
[----:B------:R-:W-:Y:S02]  /*4ad0*/  FSEL R48, R48, -INF , P1 ;  /* 0xff80000030307808 */ /* 0x000fe40000800000 */
[----:B------:R-:W-:Y:S02]  /*4ae0*/  FMNMX.FTZ R3, R61, R2, !PT ;  /* 0x000000023d037209 */ /* 0x000fe40007810000 */
[----:B------:R-:W-:-:S02]  /*4af0*/  ISETP.GT.AND P1, PT, R4, 0x18, PT ;  /* 0x000000180400780c */ /* 0x000fc40003f24270 */
[----:B------:R-:W-:Y:S02]  /*4b00*/  FSEL R49, R49, -INF , P2 ;  /* 0xff80000031317808 */ /* 0x000fe40001000000 */
[----:B------:R-:W-:Y:S02]  /*4b10*/  FMNMX.FTZ R2, R48, R3, !PT ;  /* 0x0000000330027209 */ /* 0x000fe40007810000 */
[----:B0-----:R-:W-:Y:S02]  /*4b20*/  FMNMX.FTZ R20, R18, R5, !PT ;  /* 0x0000000512147209 */ /* 0x001fe40007810000 */
[----:B------:R-:W-:Y:S02]  /*4b30*/  ISETP.GT.AND P3, PT, R4, 0x19, PT ;  /* 0x000000190400780c */ /* 0x000fe40003f64270 */
[----:B------:R-:W-:Y:S01]  /*4b40*/  FSEL R52, R52, -INF , P1 ;  /* 0xff80000034347808 */ /* 0x000fe20000800000 */
[----:B------:R-:W0:Y:S01]  /*4b50*/  SHFL.BFLY PT, R21, R20, 0x1, 0x1f ;  /* 0x0c201f0014157f89 */ /* 0x000e2200000e0000 */
[----:B------:R-:W-:-:S02]  /*4b60*/  FMNMX.FTZ R5, R49, R2, !PT ;  /* 0x0000000231057209 */ /* 0x000fc40007810000 */
[----:B------:R-:W-:Y:S02]  /*4b70*/  FSEL R53, R53, -INF , P3 ;  /* 0xff80000035357808 */ /* 0x000fe40001800000 */
[----:B------:R-:W-:Y:S02]  /*4b80*/  ISETP.GT.AND P1, PT, R4, 0x20, PT ;  /* 0x000000200400780c */ /* 0x000fe40003f24270 */
        /* <DEDUP_REMOVED lines=35> */
[----:B------:R-:W-:Y:S02]  /*4dc0*/  FMNMX.FTZ R2, R28, R5, !PT ;  /* 0x000000051c027209 */ /* 0x000fe40007810000 */
[----:B0-----:R-:W-:Y:S02]  /*4dd0*/  FMNMX.FTZ R3, R20, R21, !PT ;  /* 0x0000001514037209 */ /* 0x001fe40007810000 */
        /* <DEDUP_REMOVED lines=177> */
[----:B------:R-:W-:Y:S01]  /*58f0*/  MOV R2, 0x3f800000 ;  /* 0x3f80000000027802 */ /* 0x000fe20000000f00 */
[----:B------:R-:W-:Y:S01]  /*5900*/  IMAD.MOV.U32 R228, RZ, RZ, R4 ;  /* 0x000000ffffe47224 */ /* 0x000fe200078e0004 */
[----:B------:R-:W-:Y:S01]  /*5910*/  UMOV UR37, UR36 ;  /* 0x0000002400257c82 */ /* 0x000fe20008000000 */
[----:B------:R-:W-:-:S08]  /*5920*/  IMAD.MOV.U32 R151, RZ, RZ, RZ ;  /* 0x000000ffff977224 */ /* 0x000fd000078e00ff */
[----:B------:R-:W-:-:S07]  /*5930*/  IMAD.U32 R229, RZ, RZ, UR4 ;  /* 0x00000004ffe57e24 */ /* 0x000fce000f8e00ff */
.L_x_2438:
[----:B------:R-:W-:Y:S01]  /*5940*/  R2UR UR5, R229 ;  /* 0x00000000e50572ca */ /* 0x000fe200000e0000 */
[----:B------:R-:W-:-:S04]  /*5950*/  UISETP.NE.AND UP0, UPT, UR37, 0x1, UPT ;  /* 0x000000012500788c */ /* 0x000fc8000bf05270 */
[----:B------:R-:W-:-:S08]  /*5960*/  USEL UR4, URZ, 0x1, UP0 ;  /* 0x000000013f047887 */ /* 0x000fd00008000000 */
[----:B------:R-:W-:-:S06]  /*5970*/  ULOP3.LUT UR4, UR5, UR4, URZ, 0x3c, !UPT ;  /* 0x0000000405047292 */ /* 0x000fcc000f8e3c3f */
[----:B------:R-:W-:Y:S01]  /*5980*/  IMAD.U32 R17, RZ, RZ, UR4 ;  /* 0x00000004ff117e24 */ /* 0x000fe2000f8e00ff */
[----:B------:R-:W-:Y:S06]  /*5990*/  @!P0 BRA `(.L_x_2428) ;  /* 0x0000000000048947 */ /* 0x000fec0003800000 */
[----:B------:R-:W-:Y:S01]  /*59a0*/  BPT.TRAP 0x1 ;  /* 0x000000040000795c */ /* 0x000fe20000300000 */
.L_x_2428:
        /* <DEDUP_REMOVED lines=11> */
.L_x_2429:
[----:B-1----:R-:W-:Y:S05]  /*5a60*/  @P1 BRA `(.L_x_2430) ;  /* 0x0000000000081947 */ /* 0x002fea0003800000 */
[----:B------:R-:W1:Y:S02]  /*5a70*/  SYNCS.PHASECHK.TRANS64.TRYWAIT P1, [UR61+0x38830], R3 ;  /* 0x03883003ff0075a7 */ /* 0x000e64000802017d */
[----:B-1----:R-:W-:Y:S05]  /*5a80*/  @!P1 BRA `(.L_x_2431) ;  /* 0x0000011800149947 */ /* 0x002fea0003800000 */
.L_x_2430:
        /* <DEDUP_REMOVED lines=590> */
[----:B------:R-:W-:Y:S05]  /*7f70*/  @!P0 BRA `(.L_x_2432) ;  /* 0x0000000000048947 */ /* 0x000fea0003800000 */
[----:B------:R-:W-:Y:S01]  /*7f80*/  BPT.TRAP 0x1 ;  /* 0x000000040000795c */ /* 0x000fe20000300000 */
.L_x_2432:
        /* <DEDUP_REMOVED lines=8> */
.L_x_2433:
[----:B---3--:R-:W-:Y:S05]  /*8010*/  @P1 BRA `(.L_x_2434) ;  /* 0x0000000000081947 */ /* 0x008fea0003800000 */
[----:B------:R-:W3:Y:S02]  /*8020*/  SYNCS.PHASECHK.TRANS64.TRYWAIT P1, [UR4+0x38850], R0 ;  /* 0x03885000ff0075a7 */ /* 0x000ee40008020144 */
[----:B---3--:R-:W-:Y:S05]  /*8030*/  @!P1 BRA `(.L_x_2435) ;  /* 0x000000f000c09947 */ /* 0x008fea0003800000 */
.L_x_2434:
        /* <DEDUP_REMOVED lines=37> */
.L_x_2436:
[----:B------:R-:W-:Y:S01]  /*8290*/  R2UR UR10, R213 ;  /* 0x00000000d50a72ca */ /* 0x000fe200000e0000 */
[----:B------:R-:W-:Y:S01]  /*82a0*/  UIADD3 UR61, UR61, 0x38840, URZ ;  /* 0x000388403d3d7890 */ /* 0x000fe2000fffe03f */
[----:B------:R-:W-:Y:S02]  /*82b0*/  R2UR UR5, R214 ;  /* 0x00000000d60572ca */ /* 0x000fe400000e0000 */
[----:B------:R-:W-:Y:S02]  /*82c0*/  R2UR UR7, R23 ;  /* 0x00000000170772ca */ /* 0x000fe400000e0000 */
[----:B------:R-:W-:-:S07]  /*82d0*/  R2UR UR6, R212 ;  /* 0x00000000d40672ca */ /* 0x000fce00000e0000 */
[----:B------:R-:W-:Y:S02]  /*82e0*/  UISETP.NE.AND UP0, UPT, UR10, URZ, UPT ;  /* 0x0000003f0a00728c */ /* 0x000fe4000bf05270 */
[----:B---3--:R-:W-:Y:S02]  /*82f0*/  VIADD R2, R216, UR5 ;  /* 0x00000005d8027c36 */ /* 0x008fe40008000000 */
[----:B------:R-:W-:Y:S02]  /*8300*/  IMAD.U32 R193, RZ, RZ, UR7 ;  /* 0x00000007ffc17e24 */ /* 0x000fe4000f8e00ff */
[----:B------:R-:W-:Y:S02]  /*8310*/  PLOP3.LUT P1, PT, PT, PT, UP0, 0x80, 0x0 ;  /* 0x000000000000781c */ /* 0x000fe40003f2f008 */
[----:B------:R-:W-:-:S03]  /*8320*/  PLOP3.LUT P2, PT, PT, PT, UP0, 0x80, 0x0 ;  /* 0x000000000000781c */ /* 0x000fc60003f4f008 */
[----:B------:R-:W-:-:S08]  /*8330*/  @UP0 ULDC UR5, c[0x0][0x44c] ;  /* 0x0001130000050ab9 */ /* 0x000fd00000000800 */
[----:B--2---:R-:W-:Y:S01]  /*8340*/  @P1 IMAD.HI.U32 R0, R2, UR5, RZ ;  /* 0x0000000502001c27 */ /* 0x004fe2000f8e00ff */
[----:B------:R-:W-:-:S04]  /*8350*/  @UP0 ULDC UR5, c[0x0][0x450] ;  /* 0x0001140000050ab9 */ /* 0x000fc80000000800 */
[----:B------:R-:W-:Y:S01]  /*8360*/  @P2 SHF.R.U32.HI R2, RZ, UR5, R0 ;  /* 0x00000005ff022c19 */ /* 0x000fe20008011600 */
[----:B------:R-:W-:Y:S01]  /*8370*/  UMOV UR5, 0x1 ;  /* 0x0000000100057882 */ /* 0x000fe20000000000 */
[----:B------:R-:W-:Y:S01]  /*8380*/  IMAD.MOV.U32 R0, RZ, RZ, -0x2 ;  /* 0xfffffffeff007424 */ /* 0x000fe200078e00ff */
[----:B------:R-:W-:Y:S02]  /*8390*/  UIMAD UR5, UR60, -0x50, UR5 ;  /* 0xffffffb03c0578a4 */ /* 0x000fe4000f8e0205 */
[----:B01----:R-:W0:Y:S04]  /*83a0*/  SHFL.IDX PT, R3, R2, RZ, 0x1c1f ;  /* 0x001c1fff02037589 */ /* 0x003e2800000e0000 */
[----:B------:R-:W-:Y:S01]  /*83b0*/  IMAD R0, R215, R0, UR5 ;  /* 0x00000005d7007e24 */ /* 0x000fe2000f8e0200 */
[----:B------:R-:W-:-:S04]  /*83c0*/  ULDC UR5, c[0x0][0x988] ;  /* 0x0002620000057ab9 */ /* 0x000fc80000000800 */
[----:B------:R-:W-:Y:S01]  /*83d0*/  IADD3 R0, -R193, UR6, R0 ;  /* 0x00000006c1007c10 */ /* 0x000fe2000fffe100 */
[----:B------:R-:W1:Y:S04]  /*83e0*/  S2UR UR6, SR_CgaCtaId ;  /* 0x00000000000679c3 */ /* 0x000e680000008800 */
[----:B0-----:R-:W-:-:S05]  /*83f0*/  IMAD.IADD R3, R0, 0x1, R3 ;  /* 0x0000000100037824 */ /* 0x001fca00078e0203 */
[C---:B------:R-:W-:Y:S02]  /*8400*/  ISETP.GT.AND P1, PT, R3.reuse, RZ, PT ;  /* 0x000000ff0300720c */ /* 0x040fe40003f24270 */
[C---:B------:R-:W-:Y:S02]  /*8410*/  ISETP.GT.AND P2, PT, R3.reuse, 0x1, PT ;  /* 0x000000010300780c */ /* 0x040fe40003f44270 */
[----:B------:R-:W-:Y:S01]  /*8420*/  FSEL R184, R184, -INF , P1 ;  /* 0xff800000b8b87808 */ /* 0x000fe20000800000 */
[----:B-1----:R-:W-:Y:S01]  /*8430*/  UPRMT UR61, UR6, 0x654, UR61 ;  /* 0x00000654063d7896 */ /* 0x002fe2000800003d */
[----:B------:R-:W-:Y:S02]  /*8440*/  ISETP.GT.AND P1, PT, R3, 0x8, PT ;  /* 0x000000080300780c */ /* 0x000fe40003f24270 */
[----:B------:R-:W-:Y:S02]  /*8450*/  FSEL R185, R185, -INF , P2 ;  /* 0xff800000b9b97808 */ /* 0x000fe40001000000 */
[----:B------:R-:W-:-:S02]  /*8460*/  FMNMX.FTZ R4, R184, R228, !PT ;  /* 0x000000e4b8047209 */ /* 0x000fc40007810000 */
[----:B------:R-:W-:Y:S02]  /*8470*/  ISETP.GT.AND P2, PT, R3, 0x9, PT ;  /* 0x000000090300780c */ /* 0x000fe40003f44270 */
[----:B------:R-:W-:Y:S01]  /*8480*/  FSEL R188, R188, -INF , P1 ;  /* 0xff800000bcbc7808 */ /* 0x000fe20000800000 */
[----:B------:R-:W-:Y:S01]  /*8490*/  SYNCS.ARRIVE.TRANS64.RED.A1T0 RZ, [UR61], RZ ;  /* 0x000000ffffff79a7 */ /* 0x000fe2000810043d */
        /* <DEDUP_REMOVED lines=54> */
[----:B0-----:R-:W-:-:S05]  /*8800*/  IMAD.IADD R0, R0, 0x1, R3 ;  /* 0x0000000100007824 */ /* 0x001fca00078e0203 */
[----:B------:R-:W-:Y:S02]  /*8810*/  ISETP.GT.AND P1, PT, R0, RZ, PT ;  /* 0x000000ff0000720c */ /* 0x000fe40003f24270 */
[----:B-1----:R-:W-:Y:S02]  /*8820*/  FMNMX.FTZ R193, R192, R193, !PT ;  /* 0x000000c1c0c17209 */ /* 0x002fe40007810000 */
[----:B------:R-:W-:Y:S02]  /*8830*/  ISETP.GT.AND P2, PT, R0, 0x1, PT ;  /* 0x000000010000780c */ /* 0x000fe40003f44270 */
[----:B------:R-:W-:Y:S01]  /*8840*/  FSEL R186, R186, -INF , P1 ;  /* 0xff800000baba7808 */ /* 0x000fe20000800000 */
[----:B------:R-:W0:Y:S01]  /*8850*/  SHFL.BFLY PT, R194, R193, 0x1, 0x1f ;  /* 0x0c201f00c1c27f89 */ /* 0x000e2200000e0000 */
[----:B------:R-:W-:Y:S02]  /*8860*/  ISETP.GT.AND P1, PT, R0, 0x8, PT ;  /* 0x000000080000780c */ /* 0x000fe40003f24270 */
[----:B------:R-:W-:-:S02]  /*8870*/  FSEL R187, R187, -INF , P2 ;  /* 0xff800000bbbb7808 */ /* 0x000fc40001000000 */
[----:B------:R-:W-:Y:S02]  /*8880*/  FMNMX.FTZ R4, R186, R21, !PT ;  /* 0x00000015ba047209 */ /* 0x000fe40007810000 */
[----:B------:R-:W-:Y:S02]  /*8890*/  ISETP.GT.AND P2, PT, R0, 0x9, PT ;  /* 0x000000090000780c */ /* 0x000fe40003f44270 */
[----:B------:R-:W-:Y:S02]  /*88a0*/  FSEL R190, R190, -INF , P1 ;  /* 0xff800000bebe7808 */ /* 0x000fe40000800000 */
[----:B------:R-:W-:Y:S02]  /*88b0*/  FMNMX.FTZ R3, R187, R4, !PT ;  /* 0x00000004bb037209 */ /* 0x000fe40007810000 */
[----:B------:R-:W-:Y:S02]  /*88c0*/  FSEL R191, R191, -INF , P2 ;  /* 0xff800000bfbf7808 */ /* 0x000fe40001000000 */
[----:B------:R-:W-:-:S02]  /*88d0*/  ISETP.GT.AND P1, PT, R0, 0x10, PT ;  /* 0x000000100000780c */ /* 0x000fc40003f24270 */
[----:B------:R-:W-:Y:S02]  /*88e0*/  FMNMX.FTZ R2, R190, R3, !PT ;  /* 0x00000003be027209 */ /* 0x000fe40007810000 */
[----:B------:R-:W-:Y:S02]  /*88f0*/  ISETP.GT.AND P2, PT, R0, 0x11, PT ;  /* 0x000000110000780c */ /* 0x000fe40003f44270 */
[----:B------:R-:W-:Y:S02]  /*8900*/  FSEL R178, R178, -INF , P1 ;  /* 0xff800000b2b27808 */ /* 0x000fe40000800000 */
[----:B------:R-:W-:Y:S02]  /*8910*/  FMNMX.FTZ R3, R191, R2, !PT ;  /* 0x00000002bf037209 */ /* 0x000fe40007810000 */
[----:B0-----:R-:W-:Y:S02]  /*8920*/  FMNMX.FTZ R4, R193, R194, !PT ;  /* 0x000000c2c1047209 */ /* 0x001fe40007810000 */
[----:B------:R-:W-:-:S02]  /*8930*/  ISETP.GT.AND P3, PT, R0, 0x18, PT ;  /* 0x000000180000780c */ /* 0x000fc40003f64270 */
[----:B------:R-:W-:Y:S01]  /*8940*/  FSEL R179, R179, -INF , P2 ;  /* 0xff800000b3b37808 */ /* 0x000fe20001000000 */
[----:B------:R-:W-:Y:S01]  /*8950*/  FMUL.FTZ R192, R4, UR5 ;  /* 0x0000000504c07c20 */ /* 0x000fe20008410000 */
[----:B------:R-:W-:Y:S02]  /*8960*/  FMNMX.FTZ R2, R178, R3, !PT ;  /* 0x00000003b2027209 */ /* 0x000fe40007810000 */
[----:B------:R-:W-:Y:S02]  /*8970*/  FSETP.NEU.FTZ.AND P1, PT, R4, -INF , PT ;  /* 0xff8000000400780b */ /* 0x000fe40003f3d000 */
[----:B------:R-:W-:Y:S02]  /*8980*/  ISETP.GT.AND P4, PT, R0, 0x19, PT ;  /* 0x000000190000780c */ /* 0x000fe40003f84270 */
[----:B------:R-:W-:Y:S02]  /*8990*/  FSEL R182, R182, -INF , P3 ;  /* 0xff800000b6b67808 */ /* 0x000fe40001800000 */
[----:B------:R-:W-:-:S02]  /*89a0*/  FMNMX.FTZ R3, R179, R2, !PT ;  /* 0x00000002b3037209 */ /* 0x000fc40007810000 */
        /* <DEDUP_REMOVED lines=81> */
[C---:B------:R-:W-:Y:S02]  /*8ec0*/  FMUL.FTZ R156, R3.reuse, UR5 ;  /* 0x00000005039c7c20 */ /* 0x040fe40008410000 */
[----:B------:R-:W-:Y:S01]  /*8ed0*/  MUFU.EX2 R158, R158 ;  /* 0x0000009e009e7308 */ /* 0x000fe20000000800 */
[----:B------:R-:W-:Y:S02]  /*8ee0*/  FSEL R2, R3, RZ, P2 ;  /* 0x000000ff03027208 */ /* 0x000fe40001000000 */
[----:B------:R-:W-:-:S03]  /*8ef0*/  FSEL R156, R156, RZ, P2 ;  /* 0x000000ff9c9c7208 */ /* 0x000fc60001000000 */
[----:B------:R-:W-:Y:S02]  /*8f00*/  FADD.FTZ R2, -R2, R21 ;  /* 0x0000001502027221 */ /* 0x000fe40000010100 */
[----:B------:R-:W0:Y:S01]  /*8f10*/  MUFU.EX2 R0, R0 ;  /* 0x0000000000007308 */ /* 0x000e220000000800 */
[--C-:B------:R-:W-:Y:S01]  /*8f20*/  FFMA.FTZ R209, R186, UR5, -R156.reuse ;  /* 0x00000005bad17c23 */ /* 0x100fe2000801089c */
[--C-:B------:R-:W-:Y:S01]  /*8f30*/  FFMA.FTZ R164, R187, UR5, -R156.reuse ;  /* 0x00000005bba47c23 */ /* 0x100fe2000801089c */
[----:B------:R-:W-:Y:S01]  /*8f40*/  FMUL.FTZ R2, R2, UR5 ;  /* 0x0000000502027c20 */ /* 0x000fe20008410000 */
        /* <DEDUP_REMOVED lines=11> */
[----:B------:R-:W-:Y:S01]  /*9000*/  FFMA.FTZ R165, R184, UR5, -R156 ;  /* 0x00000005b8a57c23 */ /* 0x000fe2000801089c */
[----:B------:R-:W1:Y:S01]  /*9010*/  MUFU.EX2 R2, R2 ;  /* 0x0000000200027308 */ /* 0x000e620000000800 */
        /* <DEDUP_REMOVED lines=24> */
[----:B------:R-:W-:Y:S01]  /*91a0*/  FADD.FTZ R5, R176, R21 ;  /* 0x00000015b0057221 */ /* 0x000fe20000010000 */
[--C-:B------:R-:W-:Y:S01]  /*91b0*/  FFMA.FTZ R21, R154, UR5, -R156.reuse ;  /* 0x000000059a157c23 */ /* 0x100fe2000801089c */
[--C-:B------:R-:W-:Y:S01]  /*91c0*/  FFMA.FTZ R154, R188, UR5, -R156.reuse ;  /* 0x00000005bc9a7c23 */ /* 0x100fe2000801089c */
[----:B------:R-:W-:Y:S01]  /*91d0*/  FFMA.FTZ R156, R193, UR5, -R156 ;  /* 0x00000005c19c7c23 */ /* 0x000fe2000801089c */
        /* <DEDUP_REMOVED lines=42> */
[----:B-1----:R-:W-:-:S03]  /*9480*/  FADD.FTZ R18, R153, R170 ;  /* 0x000000aa99127221 */ /* 0x002fc60000010000 */
[----:B0-----:R-:W-:Y:S01]  /*9490*/  FADD.FTZ R5, R156, R5 ;  /* 0x000000059c057221 */ /* 0x001fe20000010000 */
[----:B------:R-:W-:Y:S06]  /*94a0*/  @!P0 BRA `(.L_x_2437) ;  /* 0x0000000000048947 */ /* 0x000fec0003800000 */
[----:B------:R-:W-:Y:S01]  /*94b0*/  BPT.TRAP 0x1 ;  /* 0x000000040000795c */ /* 0x000fe20000300000 */
.L_x_2437:
        /* <DEDUP_REMOVED lines=34> */
.L_x_2427:
[----:B------:R-:W-:-:S13]  /*96e0*/  ISETP.LE.AND P1, PT, RZ, UR60, PT ;  /* 0x0000003cff007c0c */ /* 0x000fda000bf23270 */
[----:B------:R-:W-:Y:S05]  /*96f0*/  @!P1 BRA `(.L_x_2439) ;  /* 0x0000003800b49947 */ /* 0x000fea0003800000 */
[----:B------:R-:W-:Y:S01]  /*9700*/  R2UR UR61, R17 ;  /* 0x00000000113d72ca */ /* 0x000fe200000e0000 */
[----:B------:R-:W-:Y:S01]  /*9710*/  IMAD.MOV.U32 R21, RZ, RZ, R4 ;  /* 0x000000ffff157224 */ /* 0x000fe200078e0004 */
[----:B------:R-:W-:Y:S01]  /*9720*/  MOV R20, R3 ;  /* 0x0000000300147202 */ /* 0x000fe20000000f00 */
[----:B------:R-:W-:-:S12]  /*9730*/  UMOV UR37, UR36 ;  /* 0x0000002400257c82 */ /* 0x000fd80008000000 */
.L_x_2450:
        /* <DEDUP_REMOVED lines=8> */
.L_x_2440:
        /* <DEDUP_REMOVED lines=8> */
.L_x_2441:
[----:B-1----:R-:W-:Y:S05]  /*9840*/  @P1 BRA `(.L_x_2442) ;  /* 0x0000000000081947 */ /* 0x002fea0003800000 */
[----:B------:R-:W1:Y:S02]  /*9850*/  SYNCS.PHASECHK.TRANS64.TRYWAIT P1, [UR4+0x38830], R3 ;  /* 0x03883003ff0075a7 */ /* 0x000e640008020144 */
[----:B-1----:R-:W-:Y:S05]  /*9860*/  @!P1 BRA `(.L_x_2443) ;  /* 0x000000d800cc9947 */ /* 0x002fea0003800000 */
.L_x_2442:
        /* <DEDUP_REMOVED lines=655> */
.L_x_2444:
[----:B------:R-:W-:Y:S01]  /*c160*/  R2UR UR4, R16 ;  /* 0x00000000100472ca */ /* 0x000fe200000e0000 */
[----:B------:R-:W-:-:S05]  /*c170*/  IMAD.U32 R0, RZ, RZ, UR61 ;  /* 0x0000003dff007e24 */ /* 0x000fca000f8e00ff */
[----:B------:R-:W-:-:S07]  /*c180*/  SHF.L.U32 R0, R0, 0x1f, RZ ;  /* 0x0000001f00007819 */ /* 0x000fce00000006ff */
[----:B------:R-:W-:-:S09]  /*c190*/  ULEA UR4, UR37, UR4, 0x3 ;  /* 0x0000000425047291 */ /* 0x000fd2000f8e183f */
[----:B------:R2:W3:Y:S01]  /*c1a0*/  SYNCS.PHASECHK.TRANS64.TRYWAIT P1, [UR4+0x38850], R0 ;  /* 0x03885000ff0075a7 */ /* 0x0004e20008020144 */
[----:B------:R-:W-:Y:S05]  /*c1b0*/  @!P0 BRA `(.L_x_2445) ;  /* 0x0000000000048947 */ /* 0x000fea0003800000 */
[----:B------:R-:W-:Y:S01]  /*c1c0*/  BPT.TRAP 0x1 ;  /* 0x000000040000795c */ /* 0x000fe20000300000 */
.L_x_2445:
[----:B---3--:R-:W-:Y:S05]  /*c1d0*/  @P1 BRA `(.L_x_2446) ;  /* 0x0000000000081947 */ /* 0x008fea0003800000 */
[----:B------:R-:W3:Y:S02]  /*c1e0*/  SYNCS.PHASECHK.TRANS64.TRYWAIT P1, [UR4+0x38850], R0 ;  /* 0x03885000ff0075a7 */ /* 0x000ee40008020144 */
[----:B---3--:R-:W-:Y:S05]  /*c1f0*/  @!P1 BRA `(.L_x_2447) ;  /* 0x000000b000809947 */ /* 0x008fea0003800000 */
.L_x_2446:
        /* <DEDUP_REMOVED lines=37> */
.L_x_2448:
        /* <DEDUP_REMOVED lines=185> */
.L_x_2449:
        /* <DEDUP_REMOVED lines=29> */
[----:B------:R-:W-:Y:S01]  /*d1b0*/  F2FP.BF16.F32.PACK_AB R195, R152, R195 ;  /* 0x000000c398c3723e */ /* 0x000fe200000010ff */
[----:B------:R-:W-:Y:S06]  /*d1c0*/  @P1 BRA `(.L_x_2450) ;  /* 0xffffffc4005c1947 */ /* 0x000fec000383ffff */
.L_x_2439:
        /* <DEDUP_REMOVED lines=131> */
.L_x_2451:
        /* <DEDUP_REMOVED lines=8> */
.L_x_2452:
[----:B-1----:R-:W-:Y:S05]  /*da80*/  @P1 BRA `(.L_x_2453) ;  /* 0x0000000000081947 */ /* 0x002fea0003800000 */
[----:B------:R-:W1:Y:S02]  /*da90*/  SYNCS.PHASECHK.TRANS64.TRYWAIT P1, [UR8+0x38850], R0 ;  /* 0x03885000ff0075a7 */ /* 0x000e640008020148 */
[----:B-1----:R-:W-:Y:S05]  /*daa0*/  @!P1 BRA `(.L_x_2454) ;  /* 0x00000098006c9947 */ /* 0x002fea0003800000 */
.L_x_2453:
        /* <DEDUP_REMOVED lines=14> */
[----:B------:R-:W-:Y:S01]  /*db90*/  IMAD.MOV.U32 R5, RZ, RZ, RZ ;  /* 0x000000ffff057224 */ /* 0x000fe200078e00ff */
[----:B------:R-:W0:Y:S04]  /*dba0*/  SHFL.BFLY PT, R0, R7, 0x1, 0x1f ;  /* 0x0c201f0007007f89 */ /* 0x000e2800000e0000 */
[----:B------:R-:W-:Y:S01]  /*dbb0*/  UMOV UR6, UR4 ;  /* 0x0000000400067c82 */ /* 0x000fe20008000000 */
[----:B------:R-:W1:Y:S01]  /*dbc0*/  SHFL.BFLY PT, R9, R2, 0x1, 0x1f ;  /* 0x0c201f0002097f89 */ /* 0x000e6200000e0000 */
[----:B------:R-:W-:Y:S01]  /*dbd0*/  HGMMA.64x256x16.F32.BF16 R24, R208, gdesc[UR4].tnspB, R24, gsb0 ;  /* 0x43e00004d0187df0 */ /* 0x000fe20008001818 */
[----:B------:R-:W-:Y:S01]  /*dbe0*/  UIADD3 UR6, UR4, 0x80, URZ ;  /* 0x0000008004067890 */ /* 0x000fe2000fffe03f */
[----:B------:R-:W-:Y:S01]  /*dbf0*/  UMOV UR7, 0x40000040 ;  /* 0x4000004000077882 */ /* 0x000fe20000000000 */
        /* <DEDUP_REMOVED lines=42> */
.L_x_2455:
        /* <DEDUP_REMOVED lines=134> */
[----:B------:R-:W-:Y:S01]  /*e700*/  MOV R225, UR6 ;  /* 0x0000000600e17c02 */ /* 0x000fe20008000f00 */
[-C--:B------:R-:W-:Y:S01]  /*e710*/  FMUL.FTZ R143, R143, R5.reuse ;  /* 0x000000058f8f7220 */ /* 0x080fe20000410000 */
[----:B------:R-:W-:Y:S01]  /*e720*/  PLOP3.LUT P0, PT, PT, PT, PT, 0x8, 0x0 ;  /* 0x000000000000781c */ /* 0x000fe20003f0e170 */
[-C--:B------:R-:W-:Y:S01]  /*e730*/  FMUL.FTZ R146, R146, R5.reuse ;  /* 0x0000000592927220 */ /* 0x080fe20000410000 */
[----:B------:R-:W-:Y:S01]  /*e740*/  FMUL.FTZ R147, R147, R5 ;  /* 0x0000000593937220 */ /* 0x000fe20000410000 */
[----:B------:R-:W-:-:S02]  /*e750*/  IMAD.U32 R17, RZ, RZ, UR5 ;  /* 0x00000005ff117e24 */ /* 0x000fc4000f8e00ff */
[-C--:B------:R-:W-:Y:S01]  /*e760*/  FMUL.FTZ R150, R150, R5.reuse ;  /* 0x0000000596967220 */ /* 0x080fe20000410000 */
[----:B------:R-:W-:Y:S01]  /*e770*/  FMUL.FTZ R151, R151, R5 ;  /* 0x0000000597977220 */ /* 0x000fe20000410000 */
[----:B------:R-:W-:-:S12]  /*e780*/  USEL UR36, UR36, URZ, UP0 ;  /* 0x0000003f24247287 */ /* 0x000fd80008000000 */
.L_x_2419:
[----:B------:R-:W0:Y:S08]  /*e790*/  S2UR UR4, SR_CgaCtaId ;  /* 0x00000000000479c3 */ /* 0x000e300000008800 */
[----:B------:R-:W-:Y:S06]  /*e7a0*/  BAR.SYNC.DEFER_BLOCKING 0x5, 0x180 ;  /* 0x0146000000007b1d */ /* 0x000fec0000010000 */
[----:B------:R-:W-:Y:S01]  /*e7b0*/  UMOV UR7, 0x400 ;  /* 0x0000040000077882 */ /* 0x000fe20000000000 */
[----:B------:R-:W-:Y:S01]  /*e7c0*/  BSSY B0, `(.L_x_2456) ;  /* 0x00002f1000007945 */ /* 0x000fe20003800000 */
[----:B0-----:R-:W-:-:S09]  /*e7d0*/  ULEA UR7, UR4, UR7, 0x18 ;  /* 0x0000000704077291 */ /* 0x001fd2000f8ec03f */
[----:B------:R-:W0:Y:S02]  /*e7e0*/  LDS.128 R4, [UR7+0x388d0] ;  /* 0x0388d007ff047984 */ /* 0x000e240008000c00 */
[----:B0-----:R-:W-:Y:S02]  /*e7f0*/  R2UR UR5, R5 ;  /* 0x00000000050572ca */ /* 0x001fe400000e0000 */
[----:B------:R-:W-:Y:S01]  /*e800*/  R2UR UR6, R6 ;  /* 0x00000000060672ca */ /* 0x000fe200000e0000 */
[----:B------:R-:W-:Y:S06]  /*e810*/  BAR.ARV 0x4, 0x180 ;  /* 0x0106000000007b1d */ /* 0x000fec0000002000 */
[----:B------:R-:W-:Y:S08]  /*e820*/  @P0 BRA `(.L_x_2457) ;  /* 0x0000002000080947 */ /* 0x000ff00003800000 */
[----:B------:R-:W2:Y:S01]  /*e830*/  LDL R9, [R1+0x4] ;  /* 0x0000040001097983 */ /* 0x000ea20000100800 */
[----:B------:R-:W0:Y:S01]  /*e840*/  S2UR UR4, SR_SWINHI ;  /* 0x00000000000479c3 */ /* 0x000e220000002f00 */
[----:B------:R-:W-:Y:S01]  /*e850*/  IMAD.MOV.U32 R98, RZ, RZ, 0x2 ;  /* 0x00000002ff627424 */ /* 0x000fe200078e00ff */
        /* <DEDUP_REMOVED lines=12> */
[----:B------:R-:W-:Y:S02]  /*e920*/  F2FP.BF16.F32.PACK_AB R35, R161, R35 ;  /* 0x00000023a123723e */ /* 0x000fe400000010ff */
[----:B------:R-:W-:Y:S02]  /*e930*/  F2FP.BF16.F32.PACK_AB R41, R160, R42 ;  /* 0x0000002aa029723e */ /* 0x000fe400000010ff */
[----:B------:R-:W-:Y:S01]  /*e940*/  F2FP.BF16.F32.PACK_AB R48, R49, R48 ;  /* 0x000000303130723e */ /* 0x000fe200000010ff */
[----:B------:R-:W-:Y:S01]  /*e950*/  UMOV UR8, UR7 ;  /* 0x0000000700087c82 */ /* 0x000fe20008000000 */
[----:B0-----:R-:W-:Y:S01]  /*e960*/  UMOV UR9, UR4 ;  /* 0x0000000400097c82 */ /* 0x001fe20008000000 */
        /* <DEDUP_REMOVED lines=28> */
[----:B------:R-:W-:Y:S02]  /*eb30*/  R2UR UR12, R221 ;  /* 0x00000000dd0c72ca */ /* 0x000fe400000e0000 */
[----:B------:R-:W-:Y:S02]  /*eb40*/  R2UR UR14, R223 ;  /* 0x00000000df0e72ca */ /* 0x000fe400000e0000 */
[----:B------:R-:W-:Y:S01]  /*eb50*/  R2UR UR13, R214 ;  /* 0x00000000d60d72ca */ /* 0x000fe200000e0000 */
[----:B------:R-:W-:Y:S01]  /*eb60*/  BAR.SYNC.DEFER_BLOCKING 0x1, 0x100 ;  /* 0x0044000000007b1d */ /* 0x000fe20000010000 */
[----:B------:R-:W-:-:S02]  /*eb70*/  F2FP.BF16.F32.PACK_AB R82, R85, R84 ;  /* 0x000000545552723e */ /* 0x000fc400000010ff */
[----:B------:R-:W-:Y:S02]  /*eb80*/  F2FP.BF16.F32.PACK_AB R84, R89, R88 ;  /* 0x000000585954723e */ /* 0x000fe400000010ff */
[----:B------:R-:W-:Y:S01]  /*eb90*/  F2FP.BF16.F32.PACK_AB R85, R91, R90 ;  /* 0x0000005a5b55723e */ /* 0x000fe200000010ff */
[----:B------:R-:W-:Y:S01]  /*eba0*/  UMOV UR4, URZ ;  /* 0x0000003f00047c82 */ /* 0x000fe20008000000 */
[----:B------:R-:W-:Y:S01]  /*ebb0*/  F2FP.BF16.F32.PACK_AB R86, R93, R92 ;  /* 0x0000005c5d56723e */ /* 0x000fe200000010ff */
[----:B------:R-:W-:Y:S01]  /*ebc0*/  UIMAD.WIDE UR10, UR12, 0x4, UR10 ;  /* 0x000000040c0a78a5 */ /* 0x000fe2000f8e020a */
[----:B------:R-:W-:Y:S01]  /*ebd0*/  F2FP.BF16.F32.PACK_AB R97, R166, R165 ;  /* 0x000000a5a661723e */ /* 0x000fe200000010ff */
[----:B------:R-:W0:Y:S01]  /*ebe0*/  LDC R16, c[0x0][0xbe8] ;  /* 0x0002fa00ff107b82 */ /* 0x000e220000000800 */
        /* <DEDUP_REMOVED lines=18> */
[----:B--2---:R-:W-:-:S03]  /*ed10*/  IMAD.WIDE R98, R9, R98, UR8 ;  /* 0x0000000809627e25 */ /* 0x004fc6000f8e0262 */
[C---:B------:R-:W-:Y:S02]  /*ed20*/  IADD3 R167, P1, R98.reuse, 0x20, RZ ;  /* 0x0000002062a77810 */ /* 0x040fe40007f3e0ff */
[C---:B------:R-:W-:Y:S02]  /*ed30*/  IADD3 R169, P0, R98.reuse, 0x40, RZ ;  /* 0x0000004062a97810 */ /* 0x040fe40007f1e0ff */
[C---:B------:R-:W-:Y:S01]  /*ed40*/  LOP3.LUT R5, R98.reuse, 0x380, RZ, 0xc0, !PT ;  /* 0x0000038062057812 */ /* 0x040fe200078ec0ff */
[--C-:B------:R-:W-:Y:S01]  /*ed50*/  IMAD.X R11, RZ, RZ, R99.reuse, P1 ;  /* 0x000000ffff0b7224 */ /* 0x100fe200008e0663 */
        /* <DEDUP_REMOVED lines=15> */
[----:B------:R-:W-:-:S02]  /*ee50*/  SHF.R.U64 R5, R5, 0x3, RZ ;  /* 0x0000000305057819 */ /* 0x000fc400000012ff */
[----:B------:R-:W-:Y:S02]  /*ee60*/  LOP3.LUT R14, R171, 0x380, RZ, 0xc0, !PT ;  /* 0x00000380ab0e7812 */ /* 0x000fe400078ec0ff */
[----:B------:R-:W-:Y:S02]  /*ee70*/  LOP3.LUT R18, R173, 0x380, RZ, 0xc0, !PT ;  /* 0x00000380ad127812 */ /* 0x000fe400078ec0ff */
[----:B------:R-:W-:Y:S02]  /*ee80*/  SHF.R.U64 R10, R10, 0x3, RZ ;  /* 0x000000030a0a7819 */ /* 0x000fe400000012ff */
[C---:B------:R-:W-:Y:S02]  /*ee90*/  IADD3 R54, P0, R98.reuse, 0x8020, RZ ;  /* 0x0000802062367810 */ /* 0x040fe40007f1e0ff */
[C---:B------:R-:W-:Y:S02]  /*eea0*/  IADD3 R62, P4, R98.reuse, 0x8040, RZ ;  /* 0x00008040623e7810 */ /* 0x040fe40007f9e0ff */
[C---:B------:R-:W-:Y:S01]  /*eeb0*/  IADD3 R70, P3, R98.reuse, 0x8060, RZ ;  /* 0x0000806062467810 */ /* 0x040fe20007f7e0ff */
[--C-:B------:R-:W-:Y:S01]  /*eec0*/  IMAD.X R55, RZ, RZ, R99.reuse, P0 ;  /* 0x000000ffff377224 */ /* 0x100fe200000e0663 */
[C---:B------:R-:W-:Y:S01]  /*eed0*/  IADD3 R78, P6, R98.reuse, 0xc000, RZ ;  /* 0x0000c000624e7810 */ /* 0x040fe20007fde0ff */
[--C-:B------:R-:W-:Y:S01]  /*eee0*/  IMAD.X R63, RZ, RZ, R99.reuse, P4 ;  /* 0x000000ffff3f7224 */ /* 0x100fe200020e0663 */
        /* <DEDUP_REMOVED lines=10> */
[----:B------:R-:W-:Y:S02]  /*ef90*/  SHF.R.U64 R14, R14, 0x3, RZ ;  /* 0x000000030e0e7819 */ /* 0x000fe400000012ff */
[----:B------:R-:W-:-:S02]  /*efa0*/  LOP3.LUT R30, R177, 0x380, RZ, 0xc0, !PT ;  /* 0x00000380b11e7812 */ /* 0x000fc400078ec0ff */
[----:B------:R-:W-:Y:S02]  /*efb0*/  SHF.R.U64 R18, R18, 0x3, RZ ;  /* 0x0000000312127819 */ /* 0x000fe400000012ff */
[----:B------:R-:W-:Y:S02]  /*efc0*/  LOP3.LUT R38, R179, 0x380, RZ, 0xc0, !PT ;  /* 0x00000380b3267812 */ /* 0x000fe400078ec0ff */
[----:B------:R-:W-:Y:S02]  /*efd0*/  LOP3.LUT R10, R10, R167, RZ, 0x3c, !PT ;  /* 0x000000a70a0a7212 */ /* 0x000fe400078e3cff */
[----:B------:R-:W-:Y:S02]  /*efe0*/  LOP3.LUT R46, R181, 0x380, RZ, 0xc0, !PT ;  /* 0x00000380b52e7812 */ /* 0x000fe400078ec0ff */
[----:B------:R-:W-:Y:S02]  /*eff0*/  LOP3.LUT R12, R12, R169, RZ, 0x3c, !PT ;  /* 0x000000a90c0c7212 */ /* 0x000fe400078e3cff */
[----:B------:R-:W-:-:S02]  /*f000*/  SHF.R.U64 R20, R20, 0x3, RZ ;  /* 0x0000000314147819 */ /* 0x000fc400000012ff */
[----:B------:R-:W-:Y:S02]  /*f010*/  LOP3.LUT R167, R54, 0x380, RZ, 0xc0, !PT ;  /* 0x0000038036a77812 */ /* 0x000fe400078ec0ff */
[----:B------:R-:W-:Y:S02]  /*f020*/  IADD3.X R79, RZ, R99, RZ, P6, !PT ;  /* 0x00000063ff4f7210 */ /* 0x000fe400037fe4ff */
[----:B------:R-:W-:Y:S02]  /*f030*/  LOP3.LUT R14, R14, R171, RZ, 0x3c, !PT ;  /* 0x000000ab0e0e7212 */ /* 0x000fe400078e3cff */
[----:B------:R-:W-:Y:S02]  /*f040*/  SHF.R.U64 R30, R30, 0x3, RZ ;  /* 0x000000031e1e7819 */ /* 0x000fe400000012ff */
[----:B------:R-:W-:Y:S02]  /*f050*/  LOP3.LUT R169, R62, 0x380, RZ, 0xc0, !PT ;  /* 0x000003803ea97812 */ /* 0x000fe400078ec0ff */
[----:B------:R-:W-:-:S02]  /*f060*/  MOV R98, R98 ;  /* 0x0000006200627202 */ /* 0x000fc40000000f00 */
[----:B------:R-:W-:Y:S02]  /*f070*/  LOP3.LUT R18, R18, R173, RZ, 0x3c, !PT ;  /* 0x000000ad12127212 */ /* 0x000fe400078e3cff */
[----:B------:R-:W-:Y:S01]  /*f080*/  SHF.R.U64 R38, R38, 0x3, RZ ;  /* 0x0000000326267819 */ /* 0x000fe200000012ff */
[----:B------:R1:W-:Y:S01]  /*f090*/  STSM.16.M88.4 [R98], R24 ;  /* 0x0000001862007844 */ /* 0x0003e20000000200 */
[----:B------:R-:W-:Y:S02]  /*f0a0*/  LOP3.LUT R171, R70, 0x380, RZ, 0xc0, !PT ;  /* 0x0000038046ab7812 */ /* 0x000fe400078ec0ff */
[----:B------:R-:W-:Y:S02]  /*f0b0*/  LOP3.LUT R99, R23, 0x380, RZ, 0xc0, !PT ;  /* 0x0000038017637812 */ /* 0x000fe400078ec0ff */
[----:B------:R-:W-:Y:S02]  /*f0c0*/  SHF.R.U64 R46, R46, 0x3, RZ ;  /* 0x000000032e2e7819 */ /* 0x000fe400000012ff */
[----:B------:R-:W-:-:S02]  /*f0d0*/  LOP3.LUT R173, R78, 0x380, RZ, 0xc0, !PT ;  /* 0x000003804ead7812 */ /* 0x000fc400078ec0ff */
[----:B------:R-:W-:Y:S02]  /*f0e0*/  LOP3.LUT R163, R6, 0x380, RZ, 0xc0, !PT ;  /* 0x0000038006a37812 */ /* 0x000fe400078ec0ff */
[----:B------:R-:W-:Y:S02]  /*f0f0*/  LOP3.LUT R20, R20, R175, RZ, 0x3c, !PT ;  /* 0x000000af14147212 */ /* 0x000fe400078e3cff */
[----:B------:R-:W-:Y:S02]  /*f100*/  SHF.R.U64 R167, R167, 0x3, RZ ;  /* 0x00000003a7a77819 */ /* 0x000fe400000012ff */
[----:B------:R-:W-:Y:S02]  /*f110*/  LOP3.LUT R94, R4, 0x380, RZ, 0xc0, !PT ;  /* 0x00000380045e7812 */ /* 0x000fe400078ec0ff */
[----:B------:R-:W-:Y:S02]  /*f120*/  MOV R10, R10 ;  /* 0x0000000a000a7202 */ /* 0x000fe40000000f00 */
[----:B------:R-:W-:-:S02]  /*f130*/  LOP3.LUT R30, R30, R177, RZ, 0x3c, !PT ;  /* 0x000000b11e1e7212 */ /* 0x000fc400078e3cff */
[----:B------:R-:W-:Y:S01]  /*f140*/  SHF.R.U64 R169, R169, 0x3, RZ ;  /* 0x00000003a9a97819 */ /* 0x000fe200000012ff */
[----:B------:R2:W-:Y:S01]  /*f150*/  STSM.16.M88.4 [R10], R32 ;  /* 0x000000200a007844 */ /* 0x0005e20000000200 */
[----:B------:R-:W-:Y:S02]  /*f160*/  MOV R12, R12 ;  /* 0x0000000c000c7202 */ /* 0x000fe40000000f00 */
[----:B------:R-:W-:Y:S02]  /*f170*/  LOP3.LUT R38, R38, R179, RZ, 0x3c, !PT ;  /* 0x000000b326267212 */ /* 0x000fe400078e3cff */
[----:B------:R-:W-:Y:S01]  /*f180*/  SHF.R.U64 R171, R171, 0x3, RZ ;  /* 0x00000003abab7819 */ /* 0x000fe200000012ff */
[----:B------:R3:W-:Y:S01]  /*f190*/  STSM.16.M88.4 [R12], R40 ;  /* 0x000000280c007844 */ /* 0x0007e20000000200 */
[----:B------:R-:W-:Y:S02]  /*f1a0*/  SHF.R.U64 R28, R99, 0x3, RZ ;  /* 0x00000003631c7819 */ /* 0x000fe400000012ff */
[----:B------:R-:W-:-:S02]  /*f1b0*/  MOV R14, R14 ;  /* 0x0000000e000e7202 */ /* 0x000fc40000000f00 */
[----:B------:R-:W-:Y:S02]  /*f1c0*/  LOP3.LUT R46, R46, R181, RZ, 0x3c, !PT ;  /* 0x000000b52e2e7212 */ /* 0x000fe400078e3cff */
[----:B------:R-:W-:Y:S01]  /*f1d0*/  SHF.R.U64 R173, R173, 0x3, RZ ;  /* 0x00000003adad7819 */ /* 0x000fe200000012ff */
[----:B------:R4:W-:Y:S01]  /*f1e0*/  STSM.16.M88.4 [R14], R48 ;  /* 0x000000300e007844 */ /* 0x0009e20000000200 */
[----:B------:R-:W-:Y:S02]  /*f1f0*/  SHF.R.U64 R99, R163, 0x3, RZ ;  /* 0x00000003a3637819 */ /* 0x000fe400000012ff */
[----:B------:R-:W-:Y:S02]  /*f200*/  MOV R18, R18 ;  /* 0x0000001200127202 */ /* 0x000fe40000000f00 */
[----:B------:R-:W-:Y:S02]  /*f210*/  LOP3.LUT R54, R167, R54, RZ, 0x3c, !PT ;  /* 0x00000036a7367212 */ /* 0x000fe400078e3cff */
[----:B------:R-:W-:Y:S01]  /*f220*/  SHF.R.U64 R29, R94, 0x3, RZ ;  /* 0x000000035e1d7819 */ /* 0x000fe200000012ff */
[----:B------:R4:W-:Y:S01]  /*f230*/  STSM.16.M88.4 [R18], R56 ;  /* 0x0000003812007844 */ /* 0x0009e20000000200 */
[----:B------:R-:W-:-:S02]  /*f240*/  MOV R20, R20 ;  /* 0x0000001400147202 */ /* 0x000fc40000000f00 */
[----:B------:R-:W-:Y:S02]  /*f250*/  LOP3.LUT R62, R169, R62, RZ, 0x3c, !PT ;  /* 0x0000003ea93e7212 */ /* 0x000fe400078e3cff */
[----:B------:R-:W-:Y:S01]  /*f260*/  MOV R30, R30 ;  /* 0x0000001e001e7202 */ /* 0x000fe20000000f00 */
[----:B------:R4:W-:Y:S01]  /*f270*/  STSM.16.M88.4 [R20], R64 ;  /* 0x0000004014007844 */ /* 0x0009e20000000200 */
[----:B------:R-:W-:Y:S02]  /*f280*/  LOP3.LUT R70, R171, R70, RZ, 0x3c, !PT ;  /* 0x00000046ab467212 */ /* 0x000fe400078e3cff */
[----:B------:R-:W-:Y:S01]  /*f290*/  MOV R38, R38 ;  /* 0x0000002600267202 */ /* 0x000fe20000000f00 */
[----:B------:R4:W-:Y:S01]  /*f2a0*/  STSM.16.M88.4 [R30], R72 ;  /* 0x000000481e007844 */ /* 0x0009e20000000200 */
[----:B------:R-:W-:Y:S02]  /*f2b0*/  LOP3.LUT R78, R173, R78, RZ, 0x3c, !PT ;  /* 0x0000004ead4e7212 */ /* 0x000fe400078e3cff */
[----:B------:R-:W-:Y:S01]  /*f2c0*/  LOP3.LUT R8, R99, R6, RZ, 0x3c, !PT ;  /* 0x0000000663087212 */ /* 0x000fe200078e3cff */
[----:B------:R4:W-:Y:S01]  /*f2d0*/  STSM.16.M88.4 [R38], R80 ;  /* 0x0000005026007844 */ /* 0x0009e20000000200 */
[----:B------:R-:W-:-:S02]  /*f2e0*/  MOV R46, R46 ;  /* 0x0000002e002e7202 */ /* 0x000fc40000000f00 */
[----:B------:R-:W-:Y:S02]  /*f2f0*/  LOP3.LUT R94, R29, R4, RZ, 0x3c, !PT ;  /* 0x000000041d5e7212 */ /* 0x000fe400078e3cff */
[----:B------:R-:W-:Y:S01]  /*f300*/  MOV R54, R54 ;  /* 0x0000003600367202 */ /* 0x000fe20000000f00 */
[----:B------:R4:W-:Y:S01]  /*f310*/  STSM.16.M88.4 [R46], R84 ;  /* 0x000000542e007844 */ /* 0x0009e20000000200 */
[----:B-1----:R-:W-:Y:S02]  /*f320*/  F2FP.BF16.F32.PACK_AB R98, R101, R100 ;  /* 0x000000646562723e */ /* 0x002fe400000010ff */
[----:B------:R-:W-:Y:S02]  /*f330*/  F2FP.BF16.F32.PACK_AB R99, R103, R102 ;  /* 0x000000666763723e */ /* 0x000fe400000010ff */
[----:B------:R-:W-:Y:S02]  /*f340*/  LOP3.LUT R4, R28, R23, RZ, 0x3c, !PT ;  /* 0x000000171c047212 */ /* 0x000fe400078e3cff */
[----:B------:R-:W-:Y:S01]  /*f350*/  MOV R62, R62 ;  /* 0x0000003e003e7202 */ /* 0x000fe20000000f00 */
[----:B------:R4:W-:Y:S01]  /*f360*/  STSM.16.M88.4 [R54], R96 ;  /* 0x0000006036007844 */ /* 0x0009e20000000200 */
[----:B------:R-:W-:-:S02]  /*f370*/  MOV R70, R70 ;  /* 0x0000004600467202 */ /* 0x000fc40000000f00 */
[----:B------:R-:W-:Y:S01]  /*f380*/  MOV R78, R78 ;  /* 0x0000004e004e7202 */ /* 0x000fe20000000f00 */
[----:B------:R4:W-:Y:S01]  /*f390*/  STSM.16.M88.4 [R62], R104 ;  /* 0x000000683e007844 */ /* 0x0009e20000000200 */
[----:B------:R-:W-:Y:S02]  /*f3a0*/  MOV R94, R94 ;  /* 0x0000005e005e7202 */ /* 0x000fe40000000f00 */
[----:B------:R-:W-:Y:S01]  /*f3b0*/  MOV R6, R4 ;  /* 0x0000000400067202 */ /* 0x000fe20000000f00 */
[----:B------:R4:W-:Y:S01]  /*f3c0*/  STSM.16.M88.4 [R70], R112 ;  /* 0x0000007046007844 */ /* 0x0009e20000000200 */
[----:B------:R-:W-:Y:S01]  /*f3d0*/  MOV R8, R8 ;  /* 0x0000000800087202 */ /* 0x000fe20000000f00 */
[----:B------:R-:W-:Y:S01]  /*f3e0*/  IMAD.U32 R4, RZ, RZ, UR10 ;  /* 0x0000000aff047e24 */ /* 0x000fe2000f8e00ff */
[----:B------:R-:W-:Y:S01]  /*f3f0*/  PLOP3.LUT P0, PT, PT, PT, UP0, 0x80, 0x0 ;  /* 0x000000000000781c */ /* 0x000fe20003f0f008 */
[----:B------:R4:W-:Y:S01]  /*f400*/  STSM.16.M88.4 [R78], R120 ;  /* 0x000000784e007844 */ /* 0x0009e20000000200 */
[----:B------:R-:W-:Y:S01]  /*f410*/  IMAD.U32 R5, RZ, RZ, UR11 ;  /* 0x0000000bff057e24 */ /* 0x000fe2000f8e00ff */
[----:B------:R-:W-:-:S02]  /*f420*/  ULDC.64 UR10, c[0x0][0xc08] ;  /* 0x00030200000a7ab9 */ /* 0x000fc40000000a00 */
[----:B------:R4:W-:Y:S04]  /*f430*/  STSM.16.M88.4 [R94], R128 ;  /* 0x000000805e007844 */ /* 0x0009e80000000200 */
[----:B------:R4:W-:Y:S04]  /*f440*/  STSM.16.M88.4 [R6], R136 ;  /* 0x0000008806007844 */ /* 0x0009e80000000200 */
[----:B------:R4:W-:Y:S01]  /*f450*/  STSM.16.M88.4 [R8], R144 ;  /* 0x0000009008007844 */ /* 0x0009e20000000200 */
[----:B------:R-:W-:Y:S06]  /*f460*/  BAR.SYNC.DEFER_BLOCKING 0x1, 0x100 ;  /* 0x0044000000007b1d */ /* 0x000fec0000010000 */
[----:B------:R-:W4:Y:S01]  /*f470*/  @P0 LDG.E R3, desc[UR38][R4.64] ;  /* 0x0000002604030981 */ /* 0x000f22000c1e1900 */
[----:B------:R-:W-:Y:S01]  /*f480*/  UISETP.NE.U32.AND UP1, UPT, UR10, URZ, UPT ;  /* 0x0000003f0a00728c */ /* 0x000fe2000bf25070 */
[----:B0-----:R-:W-:Y:S01]  /*f490*/  ISETP.NE.AND P1, PT, R16, 0x1, PT ;  /* 0x000000011000780c */ /* 0x001fe20003f25270 */
[----:B--2---:R-:W-:-:S02]  /*f4a0*/  VIADD R10, R216, UR13 ;  /* 0x0000000dd80a7c36 */ /* 0x004fc40008000000 */
[----:B------:R-:W-:-:S06]  /*f4b0*/  UISETP.NE.AND.EX UP1, UPT, UR11, URZ, UPT, UP1 ;  /* 0x0000003f0b00728c */ /* 0x000fcc000bf25310 */
[----:B------:R-:W-:-:S04]  /*f4c0*/  PLOP3.LUT P2, PT, PT, PT, UP1, 0x80, 0x0 ;  /* 0x000000000000781c */ /* 0x000fc80003f4f018 */
[----:B------:R-:W0:Y:S01]  /*f4d0*/  @P1 LDC R9, c[0x0][0xbec] ;  /* 0x0002fb00ff091b82 */ /* 0x000e220000000800 */
[----:B------:R-:W-:-:S04]  /*f4e0*/  @UP1 ULEA UR10, UP2, UR12, UR10, 0x2 ;  /* 0x0000000a0c0a1291 */ /* 0x000fc8000f84103f */
[----:B------:R-:W-:Y:S02]  /*f4f0*/  @UP1 ULEA.HI.X UR11, UR12, UR11, UR14, 0x2, UP2 ;  /* 0x0000000b0c0b1291 */ /* 0x000fe400090f140e */
[----:B---3--:R-:W-:Y:S01]  /*f500*/  IMAD.U32 R12, RZ, RZ, UR10 ;  /* 0x0000000aff0c7e24 */ /* 0x008fe2000f8e00ff */
[----:B------:R-:W-:Y:S01]  /*f510*/  ULDC UR12, c[0x0][0xa88] ;  /* 0x0002a200000c7ab9 */ /* 0x000fe20000000800 */
[----:B------:R-:W1:Y:S02]  /*f520*/  @P1 LDC R11, c[0x0][0xbf0] ;  /* 0x0002fc00ff0b1b82 */ /* 0x000e640000000800 */
[----:B------:R-:W-:Y:S01]  /*f530*/  IMAD.U32 R13, RZ, RZ, UR11 ;  /* 0x0000000bff0d7e24 */ /* 0x000fe2000f8e00ff */
[----:B----4-:R-:W-:Y:S01]  /*f540*/  @P0 R2UR UR4, R3 ;  /* 0x00000000030402ca */ /* 0x010fe200000e0000 */
[----:B------:R-:W-:-:S06]  /*f550*/  IMAD.U32 R3, RZ, RZ, UR12 ;  /* 0x0000000cff037e24 */ /* 0x000fcc000f8e00ff */
[----:B------:R2:W5:Y:S01]  /*f560*/  @P2 LDG.E R3, desc[UR38][R12.64] ;  /* 0x000000260c032981 */ /* 0x000562000c1e1900 */
[----:B01----:R-:W-:Y:S07]  /*f570*/  @P2 BRA `(.L_x_2458) ;  /* 0x0000000000102947 */ /* 0x003fee0003800000 */
[----:B------:R-:W-:Y:S05]  /*f580*/  @!P0 BRA `(.L_x_2458) ;  /* 0x00000000000c8947 */ /* 0x000fea0003800000 */
[----:B------:R-:W3:Y:S04]  /*f590*/  LDG.E R6, desc[UR38][R4.64] ;  /* 0x0000002604067981 */ /* 0x000ee8000c1e1900 */
[----:B-----5:R-:W3:Y:S02]  /*f5a0*/  LDG.E R3, desc[UR38][R4.64+0x4] ;  /* 0x0000042604037981 */ /* 0x020ee4000c1e1900 */
[----:B---3--:R-:W-:-:S07]  /*f5b0*/  IMAD.IADD R3, R3, 0x1, -R6 ;  /* 0x0000000103037824 */ /* 0x008fce00078e0a06 */
.L_x_2458:
[----:B------:R-:W3:Y:S01]  /*f5c0*/  LDL R14, [R1] ;  /* 0x00000000010e7983 */ /* 0x000ee20000100800 */
[----:B------:R-:W-:Y:S01]  /*f5d0*/  R2UR UR21, R222 ;  /* 0x00000000de1572ca */ /* 0x000fe200000e0000 */
[----:B------:R-:W-:Y:S01]  /*f5e0*/  ULDC.64 UR16, c[0x0][0xb90] ;  /* 0x0002e40000107ab9 */ /* 0x000fe20000000a00 */
[----:B------:R-:W-:Y:S01]  /*f5f0*/  R2UR UR19, R223 ;  /* 0x00000000df1372ca */ /* 0x000fe200000e0000 */
[----:B------:R-:W-:Y:S01]  /*f600*/  @P1 IMAD.HI.U32 R4, R10, R9, RZ ;  /* 0x000000090a041227 */ /* 0x000fe200078e00ff */
[----:B------:R-:W-:Y:S01]  /*f610*/  R2UR UR18, R221 ;  /* 0x00000000dd1272ca */ /* 0x000fe200000e0000 */
[----:B------:R-:W-:Y:S01]  /*f620*/  USHF.R.S32.HI UR11, URZ, 0x1f, UR4 ;  /* 0x0000001f3f0b7899 */ /* 0x000fe20008011404 */
[----:B------:R-:W-:Y:S01]  /*f630*/  MOV R5, 0x2 ;  /* 0x0000000200057802 */ /* 0x000fe20000000f00 */
[----:B------:R-:W-:Y:S01]  /*f640*/  UMOV UR10, UR4 ;  /* 0x00000004000a7c82 */ /* 0x000fe20008000000 */
[----:B------:R-:W-:Y:S01]  /*f650*/  IMAD.MOV.U32 R8, RZ, RZ, R10 ;  /* 0x000000ffff087224 */ /* 0x000fe200078e000a */
[----:B------:R-:W-:Y:S01]  /*f660*/  @P1 SHF.R.U32.HI R8, RZ, R11, R4 ;  /* 0x0000000bff081219 */ /* 0x000fe20000011604 */
[----:B------:R-:W-:Y:S01]  /*f670*/  IMAD R4, R224, 0x40, R22 ;  /* 0x00000040e0047824 */ /* 0x000fe200078e0216 */
[----:B------:R-:W-:Y:S01]  /*f680*/  R2UR UR20, R214 ;  /* 0x00000000d61472ca */ /* 0x000fe200000e0000 */
[----:B-----5:R-:W-:Y:S01]  /*f690*/  IMAD R23, R3, R16, RZ ;  /* 0x0000001003177224 */ /* 0x020fe200078e02ff */
[----:B------:R-:W-:Y:S01]  /*f6a0*/  USHF.R.S32.HI UR15, URZ, 0x1f, UR21 ;  /* 0x0000001f3f0f7899 */ /* 0x000fe20008011415 */
[--C-:B------:R-:W-:Y:S01]  /*f6b0*/  IMAD.MOV R11, RZ, RZ, -R8.reuse ;  /* 0x000000ffff0b7224 */ /* 0x100fe200078e0a08 */
[----:B------:R-:W-:Y:S01]  /*f6c0*/  USEL UR19, UR19, URZ, !UP0 ;  /* 0x0000003f13137287 */ /* 0x000fe2000c000000 */
[----:B------:R-:W-:Y:S01]  /*f6d0*/  SHF.R.S32.HI R9, RZ, 0x1f, R8 ;  /* 0x0000001fff097819 */ /* 0x000fe20000011408 */
[----:B------:R-:W-:Y:S01]  /*f6e0*/  UIMAD UR14, UR15, UR16, URZ ;  /* 0x000000100f0e72a4 */ /* 0x000fe2000f8e023f */
[----:B------:R-:W-:Y:S01]  /*f6f0*/  IMAD R11, R16, R11, R10 ;  /* 0x0000000b100b7224 */ /* 0x000fe200078e020a */
[----:B------:R-:W-:Y:S01]  /*f700*/  UIMAD.WIDE.U32 UR12, UR21, UR16, UR10 ;  /* 0x00000010150c72a5 */ /* 0x000fe2000f8e000a */
[----:B------:R-:W-:Y:S01]  /*f710*/  IMAD.WIDE R4, R4, R5, UR8 ;  /* 0x0000000804047e25 */ /* 0x000fe2000f8e0205 */
[----:B------:R-:W-:-:S02]  /*f720*/  UIMAD UR14, UR21, UR17, UR14 ;  /* 0x00000011150e72a4 */ /* 0x000fc4000f8e020e */
[----:B------:R-:W-:Y:S01]  /*f730*/  USEL UR18, UR18, URZ, !UP0 ;  /* 0x0000003f12127287 */ /* 0x000fe2000c000000 */
[----:B------:R-:W-:Y:S01]  /*f740*/  SHF.R.S32.HI R6, RZ, 0x1f, R11 ;  /* 0x0000001fff067819 */ /* 0x000fe2000001140b */
[----:B------:R-:W-:Y:S01]  /*f750*/  ULDC.64 UR16, c[0x0][0xb98] ;  /* 0x0002e60000107ab9 */ /* 0x000fe20000000a00 */
[----:B------:R-:W-:Y:S01]  /*f760*/  UIADD3 UR13, UR13, UR14, URZ ;  /* 0x0000000e0d0d7290 */ /* 0x000fe2000fffe03f */
[C---:B------:R-:W-:Y:S01]  /*f770*/  IADD3 R33, P3, R4.reuse, 0x4000, RZ ;  /* 0x0000400004217810 */ /* 0x040fe20007f7e0ff */
[----:B------:R-:W-:Y:S01]  /*f780*/  UIMAD UR10, UR19, UR16, URZ ;  /* 0x00000010130a72a4 */ /* 0x000fe2000f8e023f */
[----:B------:R-:W-:Y:S01]  /*f790*/  IADD3 R37, P2, R4, 0x5000, RZ ;  /* 0x0000500004257810 */ /* 0x000fe20007f5e0ff */
[----:B------:R-:W-:Y:S01]  /*f7a0*/  UIMAD.WIDE.U32 UR12, UR18, UR16, UR12 ;  /* 0x00000010120c72a5 */ /* 0x000fe2000f8e000c */
[----:B------:R-:W-:Y:S01]  /*f7b0*/  LOP3.LUT R32, R33, 0x380, RZ, 0xc0, !PT ;  /* 0x0000038021207812 */ /* 0x000fe200078ec0ff */
[----:B------:R-:W-:Y:S01]  /*f7c0*/  UIMAD UR10, UR18, UR17, UR10 ;  /* 0x00000011120a72a4 */ /* 0x000fe2000f8e020a */
[----:B------:R-:W-:Y:S01]  /*f7d0*/  LOP3.LUT R36, R37, 0x380, RZ, 0xc0, !PT ;  /* 0x0000038025247812 */ /* 0x000fe200078ec0ff */
[----:B------:R-:W-:Y:S01]  /*f7e0*/  ULDC.64 UR8, c[0x0][0xb88] ;  /* 0x0002e20000087ab9 */ /* 0x000fe20000000a00 */
[----:B------:R-:W-:Y:S01]  /*f7f0*/  SHF.R.U64 R32, R32, 0x3, RZ ;  /* 0x0000000320207819 */ /* 0x000fe200000012ff */
[----:B------:R-:W-:Y:S01]  /*f800*/  IMAD R6, R6, UR8, RZ ;  /* 0x0000000806067c24 */ /* 0x000fe2000f8e02ff */
[----:B------:R-:W-:Y:S01]  /*f810*/  IADD3 R8, P0, R8, UR12, RZ ;  /* 0x0000000c08087c10 */ /* 0x000fe2000ff1e0ff */
[----:B------:R-:W-:Y:S01]  /*f820*/  IMAD.U32 R10, RZ, RZ, UR10 ;  /* 0x0000000aff0a7e24 */ /* 0x000fe2000f8e00ff */
[----:B------:R-:W-:Y:S01]  /*f830*/  LOP3.LUT R32, R32, R33, RZ, 0x3c, !PT ;  /* 0x0000002120207212 */ /* 0x000fe200078e3cff */
[----:B------:R-:W-:Y:S01]  /*f840*/  IMAD R15, R11, UR9, R6 ;  /* 0x000000090b0f7c24 */ /* 0x000fe2000f8e0206 */
[----:B------:R-:W-:Y:S01]  /*f850*/  SHF.R.U64 R36, R36, 0x3, RZ ;  /* 0x0000000324247819 */ /* 0x000fe200000012ff */
[----:B------:R-:W-:Y:S01]  /*f860*/  IMAD.X R33, RZ, RZ, R5, P3 ;  /* 0x000000ffff217224 */ /* 0x000fe200018e0605 */
[----:B------:R-:W-:Y:S01]  /*f870*/  IADD3.X R9, R9, UR13, R10, P0, !PT ;  /* 0x0000000d09097c10 */ /* 0x000fe200087fe40a */
[----:B------:R-:W-:Y:S01]  /*f880*/  ULDC.64 UR12, c[0x0][0xaa0] ;  /* 0x0002a800000c7ab9 */ /* 0x000fe20000000a00 */
[----:B------:R-:W-:-:S02]  /*f890*/  IADD3 R53, P3, R4, 0xa000, RZ ;  /* 0x0000a00004357810 */ /* 0x000fc40007f7e0ff */
[----:B------:R-:W-:Y:S01]  /*f8a0*/  LOP3.LUT R36, R36, R37, RZ, 0x3c, !PT ;  /* 0x0000002524247212 */ /* 0x000fe200078e3cff */
[----:B------:R-:W-:Y:S01]  /*f8b0*/  IMAD.WIDE.U32 R8, R11, UR8, R8 ;  /* 0x000000080b087c25 */ /* 0x000fe2000f8e0008 */
[----:B------:R-:W-:Y:S01]  /*f8c0*/  ULDC.64 UR8, c[0x0][0xb50] ;  /* 0x0002d40000087ab9 */ /* 0x000fe20000000a00 */
[----:B------:R-:W-:Y:S02]  /*f8d0*/  LOP3.LUT R52, R53, 0x380, RZ, 0xc0, !PT ;  /* 0x0000038035347812 */ /* 0x000fe400078ec0ff */
[----:B------:R-:W-:Y:S01]  /*f8e0*/  IMAD.IADD R9, R9, 0x1, R15 ;  /* 0x0000000109097824 */ /* 0x000fe200078e020f */
[----:B------:R-:W-:Y:S01]  /*f8f0*/  LEA R10, P0, R8, UR8, 0x2 ;  /* 0x00000008080a7c11 */ /* 0x000fe2000f8010ff */
[----:B------:R-:W-:Y:S01]  /*f900*/  IMAD.X R37, RZ, RZ, R5, P2 ;  /* 0x000000ffff257224 */ /* 0x000fe200010e0605 */
[----:B------:R-:W-:Y:S02]  /*f910*/  IADD3 R57, P2, R4, 0xb000, RZ ;  /* 0x0000b00004397810 */ /* 0x000fe40007f5e0ff */
[----:B------:R-:W-:Y:S01]  /*f920*/  LEA.HI.X R11, R8, UR9, R9, 0x2, P0 ;  /* 0x00000009080b7c11 */ /* 0x000fe200080f1409 */
[----:B------:R-:W-:Y:S01]  /*f930*/  SHFL.IDX PT, R18, R10, RZ, 0x1c1f ;  /* 0x001c1fff0a127589 */ /* 0x000fe200000e0000 */
[----:B------:R-:W-:-:S02]  /*f940*/  IADD3 R29, P0, R4, 0x3000, RZ ;  /* 0x00003000041d7810 */ /* 0x000fc40007f1e0ff */
[----:B------:R-:W-:Y:S01]  /*f950*/  SHF.R.U64 R52, R52, 0x3, RZ ;  /* 0x0000000334347819 */ /* 0x000fe200000012ff */
[----:B------:R-:W0:Y:S01]  /*f960*/  SHFL.IDX PT, R19, R11, RZ, 0x1c1f ;  /* 0x001c1fff0b137589 */ /* 0x000e2200000e0000 */
[----:B------:R-:W-:Y:S02]  /*f970*/  LOP3.LUT R28, R29, 0x380, RZ, 0xc0, !PT ;  /* 0x000003801d1c7812 */ /* 0x000fe400078ec0ff */
[----:B------:R-:W-:Y:S01]  /*f980*/  LOP3.LUT R56, R57, 0x380, RZ, 0xc0, !PT ;  /* 0x0000038039387812 */ /* 0x000fe200078ec0ff */
[----:B------:R-:W-:Y:S01]  /*f990*/  SHFL.IDX PT, R20, R10, 0x1, 0x1c1f ;  /* 0x003c1f000a147f89 */ /* 0x000fe200000e0000 */
[----:B------:R-:W-:Y:S02]  /*f9a0*/  SHF.R.U64 R28, R28, 0x3, RZ ;  /* 0x000000031c1c7819 */ /* 0x000fe400000012ff */
[----:B------:R-:W-:Y:S01]  /*f9b0*/  LOP3.LUT R52, R52, R53, RZ, 0x3c, !PT ;  /* 0x0000003534347212 */ /* 0x000fe200078e3cff */
[----:B------:R-:W1:Y:S01]  /*f9c0*/  SHFL.IDX PT, R21, R11, 0x1, 0x1c1f ;  /* 0x003c1f000b157f89 */ /* 0x000e6200000e0000 */
[----:B------:R-:W-:Y:S01]  /*f9d0*/  LOP3.LUT R28, R28, R29, RZ, 0x3c, !PT ;  /* 0x0000001d1c1c7212 */ /* 0x000fe200078e3cff */
[----:B------:R-:W-:Y:S01]  /*f9e0*/  IMAD.X R29, RZ, RZ, R5, P0 ;  /* 0x000000ffff1d7224 */ /* 0x000fe200000e0605 */
[----:B------:R-:W-:-:S02]  /*f9f0*/  IADD3 R49, P0, R4, 0x9000, RZ ;  /* 0x0000900004317810 */ /* 0x000fc40007f1e0ff */
[C---:B--2---:R-:W-:Y:S02]  /*fa00*/  IADD3 R13, P5, R4.reuse, 0x1000, RZ ;  /* 0x00001000040d7810 */ /* 0x044fe40007fbe0ff */
[----:B------:R-:W-:Y:S02]  /*fa10*/  LOP3.LUT R48, R49, 0x380, RZ, 0xc0, !PT ;  /* 0x0000038031307812 */ /* 0x000fe400078ec0ff */
[----:B------:R-:W-:Y:S02]  /*fa20*/  IADD3 R25, P4, R4, 0x2000, RZ ;  /* 0x0000200004197810 */ /* 0x000fe40007f9e0ff */
[----:B------:R-:W-:Y:S02]  /*fa30*/  SHF.R.U64 R48, R48, 0x3, RZ ;  /* 0x0000000330307819 */ /* 0x000fe400000012ff */
[----:B------:R-:W-:Y:S02]  /*fa40*/  SHF.R.U64 R56, R56, 0x3, RZ ;  /* 0x0000000338387819 */ /* 0x000fe400000012ff */
[----:B------:R-:W-:Y:S01]  /*fa50*/  LOP3.LUT R48, R48, R49, RZ, 0x3c, !PT ;  /* 0x0000003130307212 */ /* 0x000fe200078e3cff */
[----:B------:R-:W-:Y:S01]  /*fa60*/  IMAD.X R49, RZ, RZ, R5, P0 ;  /* 0x000000ffff317224 */ /* 0x000fe200000e0605 */
[----:B------:R-:W-:-:S02]  /*fa70*/  IADD3.X R53, RZ, R5, RZ, P3, !PT ;  /* 0x00000005ff357210 */ /* 0x000fc40001ffe4ff */
[----:B------:R-:W-:Y:S02]  /*fa80*/  IADD3 R8, P3, R4, 0xf000, RZ ;  /* 0x0000f00004087810 */ /* 0x000fe40007f7e0ff */
[----:B------:R-:W-:Y:S02]  /*fa90*/  LOP3.LUT P0, RZ, R226, 0x3, RZ, 0xc0, !PT ;  /* 0x00000003e2ff7812 */ /* 0x000fe4000780c0ff */
[----:B------:R-:W-:Y:S02]  /*faa0*/  LOP3.LUT R12, R13, 0x380, RZ, 0xc0, !PT ;  /* 0x000003800d0c7812 */ /* 0x000fe400078ec0ff */
[----:B------:R-:W-:Y:S01]  /*fab0*/  IADD3 R41, P6, R4, 0x6000, RZ ;  /* 0x0000600004297810 */ /* 0x000fe20007fde0ff */
[----:B------:R-:W-:Y:S01]  /*fac0*/  UIMAD UR10, UR11, UR12, URZ ;  /* 0x0000000c0b0a72a4 */ /* 0x000fe2000f8e023f */
[----:B------:R-:W-:Y:S01]  /*fad0*/  LOP3.LUT R24, R25, 0x380, RZ, 0xc0, !PT ;  /* 0x0000038019187812 */ /* 0x000fe200078ec0ff */
[----:B------:R-:W-:Y:S01]  /*fae0*/  UIMAD.WIDE.U32 UR8, UR4, UR12, URZ ;  /* 0x0000000c040872a5 */ /* 0x000fe2000f8e003f */
[----:B------:R-:W-:Y:S01]  /*faf0*/  LOP3.LUT R56, R56, R57, RZ, 0x3c, !PT ;  /* 0x0000003938387212 */ /* 0x000fe200078e3cff */
[--C-:B------:R-:W-:Y:S01]  /*fb00*/  IMAD.X R57, RZ, RZ, R5.reuse, P2 ;  /* 0x000000ffff397224 */ /* 0x100fe200010e0605 */
[----:B------:R-:W-:Y:S01]  /*fb10*/  LOP3.LUT R3, R8, 0x380, RZ, 0xc0, !PT ;  /* 0x0000038008037812 */ /* 0x000fe200078ec0ff */
[----:B------:R-:W-:Y:S01]  /*fb20*/  IMAD.X R61, RZ, RZ, R5, P3 ;  /* 0x000000ffff3d7224 */ /* 0x000fe200018e0605 */
[----:B------:R-:W-:-:S02]  /*fb30*/  SHF.R.U64 R12, R12, 0x3, RZ ;  /* 0x000000030c0c7819 */ /* 0x000fc400000012ff */
[----:B------:R-:W-:Y:S02]  /*fb40*/  SHF.R.U64 R24, R24, 0x3, RZ ;  /* 0x0000000318187819 */ /* 0x000fe400000012ff */
[----:B------:R-:W-:Y:S02]  /*fb50*/  SHF.R.U64 R3, R3, 0x3, RZ ;  /* 0x0000000303037819 */ /* 0x000fe400000012ff */
[----:B------:R-:W-:Y:S01]  /*fb60*/  LOP3.LUT R12, R12, R13, RZ, 0x3c, !PT ;  /* 0x0000000d0c0c7212 */ /* 0x000fe200078e3cff */
[--C-:B------:R-:W-:Y:S01]  /*fb70*/  IMAD.X R13, RZ, RZ, R5.reuse, P5 ;  /* 0x000000ffff0d7224 */ /* 0x100fe200028e0605 */
[----:B------:R-:W-:Y:S01]  /*fb80*/  LOP3.LUT R24, R24, R25, RZ, 0x3c, !PT ;  /* 0x0000001918187212 */ /* 0x000fe200078e3cff */
[----:B------:R-:W-:Y:S01]  /*fb90*/  IMAD.X R25, RZ, RZ, R5, P4 ;  /* 0x000000ffff197224 */ /* 0x000fe200020e0605 */
[C---:B------:R-:W-:Y:S02]  /*fba0*/  IADD3 R45, P5, R4.reuse, 0x7000, RZ ;  /* 0x00007000042d7810 */ /* 0x040fe40007fbe0ff */
[----:B------:R-:W-:-:S02]  /*fbb0*/  IADD3 R69, P4, R4, 0x8000, RZ ;  /* 0x0000800004457810 */ /* 0x000fc40007f9e0ff */
[----:B------:R-:W-:Y:S02]  /*fbc0*/  LOP3.LUT R60, R3, R8, RZ, 0x3c, !PT ;  /* 0x00000008033c7212 */ /* 0x000fe400078e3cff */
[----:B------:R-:W2:Y:S01]  /*fbd0*/  @P1 LDC R3, c[0x0][0xbec] ;  /* 0x0002fb00ff031b82 */ /* 0x000ea20000000800 */
[----:B------:R-:W-:Y:S02]  /*fbe0*/  LOP3.LUT R40, R41, 0x380, RZ, 0xc0, !PT ;  /* 0x0000038029287812 */ /* 0x000fe400078ec0ff */
[----:B------:R-:W-:Y:S02]  /*fbf0*/  LOP3.LUT R44, R45, 0x380, RZ, 0xc0, !PT ;  /* 0x000003802d2c7812 */ /* 0x000fe400078ec0ff */
[----:B------:R-:W-:Y:S02]  /*fc00*/  LOP3.LUT R68, R69, 0x380, RZ, 0xc0, !PT ;  /* 0x0000038045447812 */ /* 0x000fe400078ec0ff */
[----:B------:R-:W-:Y:S02]  /*fc10*/  LOP3.LUT R9, R4, 0x380, RZ, 0xc0, !PT ;  /* 0x0000038004097812 */ /* 0x000fe400078ec0ff */
[----:B------:R-:W-:-:S02]  /*fc20*/  SHF.R.U64 R40, R40, 0x3, RZ ;  /* 0x0000000328287819 */ /* 0x000fc400000012ff */
[----:B------:R-:W-:Y:S02]  /*fc30*/  SHF.R.U64 R44, R44, 0x3, RZ ;  /* 0x000000032c2c7819 */ /* 0x000fe400000012ff */
[----:B------:R-:W-:Y:S01]  /*fc40*/  SHF.R.U64 R68, R68, 0x3, RZ ;  /* 0x0000000344447819 */ /* 0x000fe200000012ff */
[----:B------:R-:W-:Y:S01]  /*fc50*/  UIMAD UR10, UR4, UR13, UR10 ;  /* 0x0000000d040a72a4 */ /* 0x000fe2000f8e020a */
[----:B------:R-:W-:Y:S02]  /*fc60*/  SHF.R.U64 R9, R9, 0x3, RZ ;  /* 0x0000000309097819 */ /* 0x000fe400000012ff */
[----:B------:R-:W-:Y:S01]  /*fc70*/  LOP3.LUT R40, R40, R41, RZ, 0x3c, !PT ;  /* 0x0000002928287212 */ /* 0x000fe200078e3cff */
[--C-:B------:R-:W-:Y:S01]  /*fc80*/  IMAD.X R41, RZ, RZ, R5.reuse, P6 ;  /* 0x000000ffff297224 */ /* 0x100fe200030e0605 */
[----:B------:R-:W-:Y:S01]  /*fc90*/  LOP3.LUT R44, R44, R45, RZ, 0x3c, !PT ;  /* 0x0000002d2c2c7212 */ /* 0x000fe200078e3cff */
[--C-:B------:R-:W-:Y:S01]  /*fca0*/  IMAD.X R45, RZ, RZ, R5.reuse, P5 ;  /* 0x000000ffff2d7224 */ /* 0x100fe200028e0605 */
[----:B------:R-:W-:Y:S01]  /*fcb0*/  LOP3.LUT R68, R68, R69, RZ, 0x3c, !PT ;  /* 0x0000004544447212 */ /* 0x000fe200078e3cff */
[----:B------:R-:W-:Y:S01]  /*fcc0*/  IMAD.X R69, RZ, RZ, R5, P4 ;  /* 0x000000ffff457224 */ /* 0x000fe200020e0605 */
[C---:B------:R-:W-:Y:S01]  /*fcd0*/  IADD3 R77, P6, R4.reuse, 0xc000, RZ ;  /* 0x0000c000044d7810 */ /* 0x040fe20007fde0ff */
[----:B------:R-:W-:Y:S01]  /*fce0*/  ULDC.64 UR12, c[0x0][0xae8] ;  /* 0x0002ba00000c7ab9 */ /* 0x000fe20000000a00 */
[----:B------:R-:W-:-:S02]  /*fcf0*/  IADD3 R73, P5, R4, 0xd000, RZ ;  /* 0x0000d00004497810 */ /* 0x000fc40007fbe0ff */
[----:B------:R-:W-:Y:S01]  /*fd00*/  IADD3 R65, P4, R4, 0xe000, RZ ;  /* 0x0000e00004417810 */ /* 0x000fe20007f9e0ff */
[----:B------:R-:W-:Y:S01]  /*fd10*/  UIADD3 UR9, UR9, UR10, URZ ;  /* 0x0000000a09097290 */ /* 0x000fe2000fffe03f */
[----:B------:R-:W-:Y:S01]  /*fd20*/  LOP3.LUT R4, R9, R4, RZ, 0x3c, !PT ;  /* 0x0000000409047212 */ /* 0x000fe200078e3cff */
[----:B------:R-:W-:Y:S01]  /*fd30*/  UIMAD UR4, UR15, UR12, URZ ;  /* 0x0000000c0f0472a4 */ /* 0x000fe2000f8e023f */
[----:B------:R-:W-:Y:S01]  /*fd40*/  LOP3.LUT R76, R77, 0x380, RZ, 0xc0, !PT ;  /* 0x000003804d4c7812 */ /* 0x000fe200078ec0ff */
[----:B------:R-:W-:Y:S01]  /*fd50*/  UIMAD.WIDE.U32 UR8, UR21, UR12, UR8 ;  /* 0x0000000c150872a5 */ /* 0x000fe2000f8e0008 */
[----:B------:R-:W-:Y:S01]  /*fd60*/  LOP3.LUT R72, R73, 0x380, RZ, 0xc0, !PT ;  /* 0x0000038049487812 */ /* 0x000fe200078ec0ff */
[----:B------:R-:W-:Y:S01]  /*fd70*/  UIMAD UR4, UR21, UR13, UR4 ;  /* 0x0000000d150472a4 */ /* 0x000fe2000f8e0204 */
[----:B------:R-:W-:Y:S01]  /*fd80*/  LOP3.LUT R64, R65, 0x380, RZ, 0xc0, !PT ;  /* 0x0000038041407812 */ /* 0x000fe200078ec0ff */
[----:B------:R-:W-:Y:S01]  /*fd90*/  ULDC.64 UR10, c[0x0][0xaf0] ;  /* 0x0002bc00000a7ab9 */ /* 0x000fe20000000a00 */
[----:B------:R-:W-:Y:S01]  /*fda0*/  SHF.R.U64 R76, R76, 0x3, RZ ;  /* 0x000000034c4c7819 */ /* 0x000fe200000012ff */
[----:B------:R-:W-:Y:S01]  /*fdb0*/  UIADD3 UR9, UR9, UR4, URZ ;  /* 0x0000000409097290 */ /* 0x000fe2000fffe03f */
[----:B------:R-:W-:-:S02]  /*fdc0*/  SHF.R.U64 R72, R72, 0x3, RZ ;  /* 0x0000000348487819 */ /* 0x000fc400000012ff */
[----:B------:R-:W-:Y:S01]  /*fdd0*/  SHF.R.U64 R64, R64, 0x3, RZ ;  /* 0x0000000340407819 */ /* 0x000fe200000012ff */
[----:B------:R-:W-:Y:S01]  /*fde0*/  UIMAD UR4, UR19, UR10, URZ ;  /* 0x0000000a130472a4 */ /* 0x000fe2000f8e023f */
[----:B------:R-:W-:Y:S01]  /*fdf0*/  LOP3.LUT R76, R76, R77, RZ, 0x3c, !PT ;  /* 0x0000004d4c4c7212 */ /* 0x000fe200078e3cff */
[--C-:B------:R-:W-:Y:S01]  /*fe00*/  IMAD.X R77, RZ, RZ, R5.reuse, P6 ;  /* 0x000000ffff4d7224 */ /* 0x100fe200030e0605 */
[----:B------:R-:W-:Y:S01]  /*fe10*/  LOP3.LUT R72, R72, R73, RZ, 0x3c, !PT ;  /* 0x0000004948487212 */ /* 0x000fe200078e3cff */
[--C-:B------:R-:W-:Y:S01]  /*fe20*/  IMAD.X R73, RZ, RZ, R5.reuse, P5 ;  /* 0x000000ffff497224 */ /* 0x100fe200028e0605 */
[----:B------:R-:W-:Y:S01]  /*fe30*/  LOP3.LUT R64, R64, R65, RZ, 0x3c, !PT ;  /* 0x0000004140407212 */ /* 0x000fe200078e3cff */
[----:B------:R-:W-:Y:S01]  /*fe40*/  IMAD.X R65, RZ, RZ, R5, P4 ;  /* 0x000000ffff417224 */ /* 0x000fe200020e0605 */
[----:B------:R-:W-:Y:S02]  /*fe50*/  UIMAD UR4, UR18, UR11, UR4 ;  /* 0x0000000b120472a4 */ /* 0x000fe4000f8e0204 */
[----:B------:R-:W-:-:S03]  /*fe60*/  UIMAD.WIDE.U32 UR8, UR18, UR10, UR8 ;  /* 0x0000000a120872a5 */ /* 0x000fc6000f8e0008 */
[----:B------:R-:W-:Y:S01]  /*fe70*/  ULDC.64 UR10, c[0x0][0xae0] ;  /* 0x0002b800000a7ab9 */ /* 0x000fe20000000a00 */
[----:B------:R-:W-:Y:S01]  /*fe80*/  UIADD3 UR4, UR9, UR4, URZ ;  /* 0x0000000409047290 */ /* 0x000fe2000fffe03f */
[----:B------:R-:W-:Y:S01]  /*fe90*/  VIADD R80, R224, UR20 ;  /* 0x00000014e0507c36 */ /* 0x000fe20008000000 */
[----:B------:R-:W-:-:S04]  /*fea0*/  UIADD3 UR7, UR7, 0x38820, URZ ;  /* 0x0003882007077890 */ /* 0x000fc8000fffe03f */
[----:B------:R-:W-:Y:S01]  /*feb0*/  UPRMT UR7, URZ, 0x654, UR7 ;  /* 0x000006543f077896 */ /* 0x000fe20008000007 */
[----:B------:R-:W-:Y:S01]  /*fec0*/  BSSY B1, `(.L_x_2459) ;  /* 0x0000054000017945 */ /* 0x000fe20003800000 */
[----:B------:R-:W-:Y:S02]  /*fed0*/  SHF.R.S32.HI R81, RZ, 0x1f, R219 ;  /* 0x0000001fff517819 */ /* 0x000fe400000114db */
[----:B------:R-:W-:Y:S02]  /*fee0*/  SHF.R.S32.HI R82, RZ, 0x1f, R217 ;  /* 0x0000001fff527819 */ /* 0x000fe400000114d9 */
[----:B------:R-:W-:Y:S02]  /*fef0*/  SHF.R.S32.HI R83, RZ, 0x1f, R218 ;  /* 0x0000001fff537819 */ /* 0x000fe400000114da */
[----:B------:R-:W-:Y:S01]  /*ff00*/  SHF.R.S32.HI R84, RZ, 0x1f, R22 ;  /* 0x0000001fff547819 */ /* 0x000fe20000011416 */
[----:B---3--:R-:W-:-:S04]  /*ff10*/  VIADD R14, R14, UR20 ;  /* 0x000000140e0e7c36 */ /* 0x008fc80008000000 */
[C---:B------:R-:W-:Y:S01]  /*ff20*/  VIADD R6, R14.reuse, 0x8 ;  /* 0x000000080e067836 */ /* 0x040fe20000000000 */
[----:B------:R-:W-:-:S04]  /*ff30*/  ISETP.GE.OR P2, PT, R14, R23, P0 ;  /* 0x000000170e00720c */ /* 0x000fc80000746670 */
[----:B------:R-:W-:-:S09]  /*ff40*/  ISETP.GE.OR P0, PT, R6, R23, P0 ;  /* 0x000000170600720c */ /* 0x000fd20000706670 */
[----:B0-----:R0:W-:Y:S04]  /*ff50*/  @!P2 ST.E desc[UR38][R18.64], R0 ;  /* 0x000000001200a985 */ /* 0x0011e8000c101926 */
[----:B-1----:R1:W-:Y:S04]  /*ff60*/  @!P0 ST.E desc[UR38][R20.64], R2 ;  /* 0x0000000214008985 */ /* 0x0023e8000c101926 */
[----:B------:R3:W5:Y:S01]  /*ff70*/  LD.E.128 R8, desc[UR38][R4.64] ;  /* 0x0000002604087980 */ /* 0x000762000c101d00 */
[----:B0-----:R-:W0:Y:S01]  /*ff80*/  @P1 LDC R19, c[0x0][0xbf0] ;  /* 0x0002fc00ff131b82 */ /* 0x001e220000000800 */
[----:B------:R-:W-:-:S02]  /*ff90*/  IMAD R0, R220, 0x20, R224 ;  /* 0x00000020dc007824 */ /* 0x000fc400078e02e0 */
[----:B------:R-:W5:Y:S02]  /*ffa0*/  LD.E.128 R12, desc[UR38][R12.64] ;  /* 0x000000260c0c7980 */ /* 0x000f64000c101d00 */
[----:B---3--:R-:W-:Y:S02]  /*ffb0*/  VIADD R4, R0, UR20 ;  /* 0x0000001400047c36 */ /* 0x008fe40008000000 */
[----:B------:R-:W5:Y:S02]  /*ffc0*/  LD.E.128 R24, desc[UR38][R24.64] ;  /* 0x0000002618187980 */ /* 0x000f64000c101d00 */
[----:B--2---:R-:W-:Y:S02]  /*ffd0*/  @P1 IMAD.HI.U32 R0, R4, R3, RZ ;  /* 0x0000000304001227 */ /* 0x004fe400078e00ff */
[----:B------:R-:W5:Y:S02]  /*ffe0*/  LD.E.128 R28, desc[UR38][R28.64] ;  /* 0x000000261c1c7980 */ /* 0x000f64000c101d00 */
[----:B------:R-:W-:-:S02]  /*fff0*/  IMAD.MOV.U32 R5, RZ, RZ, R4 ;  /* 0x000000ffff057224 */ /* 0x000fc400078e0004 */
[----:B------:R-:W5:Y:S01]  /*10000*/  LD.E.128 R32, desc[UR38][R32.64] ;  /* 0x0000002620207980 */ /* 0x000f62000c101d00 */
[----:B------:R-:W-:Y:S02]  /*10010*/  IMAD.U32 R3, RZ, RZ, UR9 ;  /* 0x00000009ff037e24 */ /* 0x000fe4000f8e00ff */
[----:B-1----:R-:W-:Y:S01]  /*10020*/  IMAD.U32 R2, RZ, RZ, UR8 ;  /* 0x00000008ff027e24 */ /* 0x002fe2000f8e00ff */
[----:B------:R-:W5:Y:S04]  /*10030*/  LD.E.128 R36, desc[UR38][R36.64] ;  /* 0x0000002624247980 */ /* 0x000f68000c101d00 */
[----:B------:R-:W5:Y:S01]  /*10040*/  LD.E.128 R40, desc[UR38][R40.64] ;  /* 0x0000002628287980 */ /* 0x000f62000c101d00 */
[----:B0-----:R-:W-:Y:S01]  /*10050*/  @P1 SHF.R.U32.HI R5, RZ, R19, R0 ;  /* 0x00000013ff051219 */ /* 0x001fe20000011600 */
[----:B------:R-:W-:Y:S01]  /*10060*/  IMAD.U32 R3, RZ, RZ, UR4 ;  /* 0x00000004ff037e24 */ /* 0x000fe2000f8e00ff */
[----:B------:R-:W-:Y:S01]  /*10070*/  ULDC.64 UR8, c[0x0][0xad8] ;  /* 0x0002b60000087ab9 */ /* 0x000fe20000000a00 */
[----:B------:R-:W5:Y:S01]  /*10080*/  LD.E.128 R44, desc[UR38][R44.64] ;  /* 0x000000262c2c7980 */ /* 0x000f62000c101d00 */
[--C-:B------:R-:W-:Y:S01]  /*10090*/  SHF.R.S32.HI R0, RZ, 0x1f, R5.reuse ;  /* 0x0000001fff007819 */ /* 0x100fe20000011405 */
[----:B------:R-:W-:-:S02]  /*100a0*/  IMAD.MOV R19, RZ, RZ, -R5 ;  /* 0x000000ffff137224 */ /* 0x000fc400078e0a05 */
[----:B------:R-:W5:Y:S02]  /*100b0*/  LD.E.128 R68, desc[UR38][R68.64] ;  /* 0x0000002644447980 */ /* 0x000f64000c101d00 */
[----:B------:R-:W-:Y:S02]  /*100c0*/  IMAD R0, R0, UR10, RZ ;  /* 0x0000000a00007c24 */ /* 0x000fe4000f8e02ff */
[----:B------:R-:W-:Y:S01]  /*100d0*/  IMAD R19, R16, R19, R4 ;  /* 0x0000001310137224 */ /* 0x000fe200078e0204 */
[----:B------:R-:W5:Y:S01]  /*100e0*/  LD.E.128 R48, desc[UR38][R48.64] ;  /* 0x0000002630307980 */ /* 0x000f62000c101d00 */
[C---:B------:R-:W-:Y:S02]  /*100f0*/  IMAD R21, R5.reuse, UR11, R0 ;  /* 0x0000000b05157c24 */ /* 0x040fe4000f8e0200 */
[----:B------:R-:W-:Y:S01]  /*10100*/  IMAD.WIDE.U32 R2, R5, UR10, R2 ;  /* 0x0000000a05027c25 */ /* 0x000fe2000f8e0002 */
[----:B------:R-:W5:Y:S01]  /*10110*/  LD.E.128 R52, desc[UR38][R52.64] ;  /* 0x0000002634347980 */ /* 0x000f62000c101d00 */
[----:B------:R-:W-:-:S03]  /*10120*/  SHF.R.S32.HI R0, RZ, 0x1f, R19 ;  /* 0x0000001fff007819 */ /* 0x000fc60000011413 */
[----:B------:R-:W5:Y:S04]  /*10130*/  LD.E.128 R56, desc[UR38][R56.64] ;  /* 0x0000002638387980 */ /* 0x000f68000c101d00 */
[----:B------:R-:W5:Y:S04]  /*10140*/  LD.E.128 R76, desc[UR38][R76.64] ;  /* 0x000000264c4c7980 */ /* 0x000f68000c101d00 */
[----:B------:R-:W5:Y:S04]  /*10150*/  LD.E.128 R72, desc[UR38][R72.64] ;  /* 0x0000002648487980 */ /* 0x000f68000c101d00 */
[----:B------:R-:W5:Y:S04]  /*10160*/  LD.E.128 R64, desc[UR38][R64.64] ;  /* 0x0000002640407980 */ /* 0x000f68000c101d00 */
[----:B------:R-:W5:Y:S01]  /*10170*/  LD.E.128 R60, desc[UR38][R60.64] ;  /* 0x000000263c3c7980 */ /* 0x000f62000c101d00 */
[----:B------:R-:W-:Y:S01]  /*10180*/  IADD3 R3, R3, R21, RZ ;  /* 0x0000001503037210 */ /* 0x000fe20007ffe0ff */
[----:B------:R-:W-:Y:S01]  /*10190*/  IMAD R4, R0, UR8, RZ ;  /* 0x0000000800047c24 */ /* 0x000fe2000f8e02ff */
[C---:B------:R-:W-:Y:S01]  /*101a0*/  ISETP.GE.AND P2, PT, R80.reuse, R23, PT ;  /* 0x000000175000720c */ /* 0x040fe20003f46270 */
[----:B------:R-:W-:Y:S01]  /*101b0*/  @!PT LDS RZ, [RZ] ;  /* 0x00000000fffff984 */ /* 0x000fe20000000800 */
[----:B------:R-:W-:Y:S01]  /*101c0*/  @!PT LDS RZ, [RZ] ;  /* 0x00000000fffff984 */ /* 0x000fe20000000800 */
[----:B------:R-:W-:Y:S01]  /*101d0*/  @!PT LDS RZ, [RZ] ;  /* 0x00000000fffff984 */ /* 0x000fe20000000800 */
[----:B------:R-:W-:Y:S01]  /*101e0*/  @!PT LDS RZ, [RZ] ;  /* 0x00000000fffff984 */ /* 0x000fe20000000800 */
[----:B------:R0:W-:Y:S06]  /*101f0*/  MEMBAR.ALL.CTA ;  /* 0x0000000000007992 */ /* 0x0001ec0000008000 */
[----:B0-----:R-:W0:Y:S01]  /*10200*/  FENCE.VIEW.ASYNC.S ;  /* 0x00000000000073c6 */ /* 0x001e220000000000 */
[----:B------:R-:W-:-:S02]  /*10210*/  VIADD R0, R80, 0x20 ;  /* 0x0000002050007836 */ /* 0x000fc40000000000 */
[C---:B------:R-:W-:Y:S02]  /*10220*/  IMAD R5, R19.reuse, UR9, R4 ;  /* 0x0000000913057c24 */ /* 0x040fe4000f8e0204 */
[----:B------:R-:W-:Y:S01]  /*10230*/  IMAD.WIDE.U32 R2, R19, UR8, R2 ;  /* 0x0000000813027c25 */ /* 0x000fe2000f8e0002 */
[----:B------:R-:W-:Y:S01]  /*10240*/  ULDC.64 UR8, c[0x0][0xa80] ;  /* 0x0002a00000087ab9 */ /* 0x000fe20000000a00 */
[----:B------:R-:W-:Y:S02]  /*10250*/  ISETP.GE.AND P1, PT, R0, R23, PT ;  /* 0x000000170000720c */ /* 0x000fe40003f26270 */
[----:B------:R-:W-:Y:S01]  /*10260*/  IMAD.IADD R3, R3, 0x1, R5 ;  /* 0x0000000103037824 */ /* 0x000fe200078e0205 */
[----:B------:R-:W-:Y:S01]  /*10270*/  LEA R6, P3, R2, UR8, 0x1 ;  /* 0x0000000802067c11 */ /* 0x000fe2000f8608ff */
[----:B------:R-:W-:-:S03]  /*10280*/  VIADD R0, R80, 0x40 ;  /* 0x0000004050007836 */ /* 0x000fc60000000000 */
[----:B------:R-:W-:Y:S01]  /*10290*/  LEA.HI.X R16, R2, UR9, R3, 0x1, P3 ;  /* 0x0000000902107c11 */ /* 0x000fe200098f0c03 */
[----:B0-----:R0:W1:Y:S01]  /*102a0*/  SHFL.IDX PT, R20, R6, RZ, 0x181f ;  /* 0x00181fff06147589 */ /* 0x00106200000e0000 */
[----:B------:R-:W-:-:S03]  /*102b0*/  ISETP.GE.AND P0, PT, R0, R23, PT ;  /* 0x000000170000720c */ /* 0x000fc60003f06270 */
[----:B------:R0:W2:Y:S01]  /*102c0*/  SHFL.IDX PT, R0, R16, RZ, 0x181f ;  /* 0x00181fff10007589 */ /* 0x0000a200000e0000 */
[----:B------:R-:W-:Y:S01]  /*102d0*/  SYNCS.ARRIVE.TRANS64.RED.A1T0 RZ, [UR7], RZ ;  /* 0x000000ffffff79a7 */ /* 0x000fe20008100407 */
        /* <DEDUP_REMOVED lines=18> */
.L_x_2460:
[----:B------:R-:W-:Y:S05]  /*10400*/  BSYNC B1 ;  /* 0x0000000000017941 */ /* 0x000fea0003800000 */
.L_x_2459:
        /* <DEDUP_REMOVED lines=21> */
.L_x_2462:
[----:B------:R-:W-:Y:S05]  /*10560*/  BSYNC B1 ;  /* 0x0000000000017941 */ /* 0x000fea0003800000 */
.L_x_2461:
        /* <DEDUP_REMOVED lines=21> */
.L_x_2464:
[----:B------:R-:W-:Y:S05]  /*106c0*/  BSYNC B1 ;  /* 0x0000000000017941 */ /* 0x000fea0003800000 */
.L_x_2463:
[----:B0-----:R-:W-:Y:S01]  /*106d0*/  VIADD R0, R80, 0x60 ;  /* 0x0000006050007836 */ /* 0x001fe20000000000 */
[----:B--2-4-:R-:W4:Y:S04]  /*106e0*/  SHFL.IDX PT, R16, R16, 0x3, 0x181f ;  /* 0x00781f0010107f89 */ /* 0x014f2800000e0000 */
[----:B------:R-:W-:Y:S01]  /*106f0*/  ISETP.GE.AND P0, PT, R0, R23, PT ;  /* 0x000000170000720c */ /* 0x000fe20003f06270 */
[----:B------:R-:W0:-:S12]  /*10700*/  SHFL.IDX PT, R6, R6, 0x3, 0x181f ;  /* 0x00781f0006067f89 */ /* 0x000e1800000e0000 */
[----:B------:R-:W-:Y:S05]  /*10710*/  @P0 BRA `(.L_x_2465) ;  /* 0x0000000c00ec0947 */ /* 0x000fea0003800000 */
[----:B------:R-:W-:Y:S02]  /*10720*/  ULDC UR4, c[0x0][0xac8] ;  /* 0x0002b20000047ab9 */ /* 0x000fe40000000800 */
[----:B------:R-:W-:Y:S02]  /*10730*/  ISETP.GE.AND P3, PT, R22, UR4, PT ;  /* 0x0000000416007c0c */ /* 0x000fe4000bf66270 */
[----:B------:R-:W-:Y:S02]  /*10740*/  ISETP.GE.AND P4, PT, R218, UR4, PT ;  /* 0x00000004da007c0c */ /* 0x000fe4000bf86270 */
[----:B------:R-:W-:-:S09]  /*10750*/  ISETP.GE.AND P5, PT, R217, UR4, PT ;  /* 0x00000004d9007c0c */ /* 0x000fd2000bfa6270 */
[-C--:B0-----:R-:W-:Y:S02]  /*10760*/  @!P3 LEA R2, P0, R22, R6.reuse, 0x1 ;  /* 0x000000061602b211 */ /* 0x081fe400078008ff */
[-C--:B------:R-:W-:Y:S02]  /*10770*/  @!P4 LEA R4, P1, R218, R6.reuse, 0x1 ;  /* 0x00000006da04c211 */ /* 0x080fe400078208ff */
[C---:B------:R-:W-:Y:S02]  /*10780*/  @!P5 LEA R8, P2, R217.reuse, R6, 0x1 ;  /* 0x00000006d908d211 */ /* 0x040fe400078408ff */
        /* <DEDUP_REMOVED lines=12> */
.L_x_2457:
        /* <DEDUP_REMOVED lines=31> */
[----:B0-----:R-:W-:-:S05]  /*10a40*/  VIADD R8, R8, 0xffffff80 ;  /* 0xffffff8008087836 */ /* 0x001fca0000000000 */
        /* <DEDUP_REMOVED lines=8> */
.L_x_2466:
        /* <DEDUP_REMOVED lines=34> */
[C---:B------:R-:W-:Y:S02]  /*10cf0*/  IADD3 R5, -R2.reuse, RZ, RZ ;  /* 0x000000ff02057210 */ /* 0x040fe40007ffe1ff */
[----:B------:R-:W-:Y:S02]  /*10d00*/  SHF.R.S32.HI R3, RZ, 0x1f, R2 ;  /* 0x0000001fff037819 */ /* 0x000fe40000011402 */
[----:B------:R-:W-:Y:S01]  /*10d10*/  IADD3 R2, P1, R2, UR8, RZ ;  /* 0x0000000802027c10 */ /* 0x000fe2000ff3e0ff */
[----:B------:R-:W-:-:S03]  /*10d20*/  IMAD R5, R9, R5, R4 ;  /* 0x0000000509057224 */ /* 0x000fc600078e0204 */
[----:B------:R-:W-:Y:S01]  /*10d30*/  IADD3.X R3, R3, UR9, R6, P1, !PT ;  /* 0x0000000903037c10 */ /* 0x000fe20008ffe406 */
[----:B------:R-:W-:Y:S01]  /*10d40*/  ULDC.64 UR8, c[0x0][0xb50] ;  /* 0x0002d40000087ab9 */ /* 0x000fe20000000a00 */
        /* <DEDUP_REMOVED lines=9> */
.L_x_2468:
[----:B------:R-:W-:Y:S05]  /*10de0*/  BSYNC B1 ;  /* 0x0000000000017941 */ /* 0x000fea0003800000 */
.L_x_2467:
[----:B0-----:R-:W0:Y:S01]  /*10df0*/  @P0 LDC R3, c[0x0][0xbf0] ;  /* 0x0002fc00ff030b82 */ /* 0x001e220000000800 */
[----:B------:R-:W-:Y:S01]  /*10e00*/  R2UR UR16, R214 ;  /* 0x00000000d61072ca */ /* 0x000fe200000e0000 */
        /* <DEDUP_REMOVED lines=10> */
[----:B------:R-:W-:Y:S01]  /*10eb0*/  SHF.R.S32.HI R18, RZ, 0x1f, R217 ;  /* 0x0000001fff127819 */ /* 0x000fe200000114d9 */
[----:B------:R-:W-:Y:S01]  /*10ec0*/  UIMAD UR4, UR11, UR14, URZ ;  /* 0x0000000e0b0472a4 */ /* 0x000fe2000f8e023f */
[----:B------:R-:W-:Y:S01]  /*10ed0*/  VIADD R6, R2, UR16 ;  /* 0x0000001002067c36 */ /* 0x000fe20008000000 */
[----:B------:R-:W-:Y:S01]  /*10ee0*/  UIMAD.WIDE.U32 UR8, UR17, UR14, UR8 ;  /* 0x0000000e110872a5 */ /* 0x000fe2000f8e0008 */
[----:B------:R-:W-:Y:S01]  /*10ef0*/  SHF.R.S32.HI R19, RZ, 0x1f, R218 ;  /* 0x0000001fff137819 */ /* 0x000fe200000114da */
[----:B------:R-:W-:Y:S01]  /*10f00*/  UIMAD UR4, UR17, UR15, UR4 ;  /* 0x0000000f110472a4 */ /* 0x000fe2000f8e0204 */
[----:B------:R-:W-:Y:S01]  /*10f10*/  @P0 IMAD.HI.U32 R2, R6, R11, RZ ;  /* 0x0000000b06020227 */ /* 0x000fe200078e00ff */
[----:B------:R-:W-:Y:S01]  /*10f20*/  ULDC.64 UR10, c[0x0][0xaf0] ;  /* 0x0002bc00000a7ab9 */ /* 0x000fe20000000a00 */
[----:B------:R-:W-:Y:S01]  /*10f30*/  SHF.R.S32.HI R20, RZ, 0x1f, R22 ;  /* 0x0000001fff147819 */ /* 0x000fe20000011416 */
[----:B------:R-:W-:Y:S01]  /*10f40*/  UIADD3 UR9, UR9, UR4, URZ ;  /* 0x0000000409097290 */ /* 0x000fe2000fffe03f */
[----:B------:R-:W-:Y:S01]  /*10f50*/  IMAD.MOV.U32 R5, RZ, RZ, R6 ;  /* 0x000000ffff057224 */ /* 0x000fe200078e0006 */
        /* <DEDUP_REMOVED lines=28> */
[-C--:B------:R-:W-:Y:S02]  /*11120*/  ISETP.GE.AND P1, PT, R0, R13.reuse, PT ;  /* 0x0000000d0000720c */ /* 0x080fe40003f26270 */
[----:B------:R-:W-:Y:S02]  /*11130*/  IADD3 R0, R6, 0x40, RZ ;  /* 0x0000004006007810 */ /* 0x000fe40007ffe0ff */
[----:B------:R-:W-:Y:S02]  /*11140*/  LEA.HI.X R5, R2, UR9, R3, 0x1, P3 ;  /* 0x0000000902057c11 */ /* 0x000fe400098f0c03 */
[----:B------:R-:W-:Y:S01]  /*11150*/  ISETP.GE.AND P0, PT, R0, R13, PT ;  /* 0x0000000d0000720c */ /* 0x000fe20003f06270 */
[----:B------:R0:W1:Y:S04]  /*11160*/  SHFL.IDX PT, R2, R4, RZ, 0x181f ;  /* 0x00181fff04027589 */ /* 0x00006800000e0000 */
[----:B------:R0:W2:Y:S01]  /*11170*/  SHFL.IDX PT, R0, R5, RZ, 0x181f ;  /* 0x00181fff05007589 */ /* 0x0000a200000e0000 */
[----:B------:R-:W-:Y:S07]  /*11180*/  @P2 BRA `(.L_x_2470) ;  /* 0x0000000000442947 */ /* 0x000fee0003800000 */
        /* <DEDUP_REMOVED lines=17> */
.L_x_2470:
[----:B------:R-:W-:Y:S05]  /*112a0*/  BSYNC B1 ;  /* 0x0000000000017941 */ /* 0x000fea0003800000 */
.L_x_2469:
        /* <DEDUP_REMOVED lines=21> */
.L_x_2472:
[----:B------:R-:W-:Y:S05]  /*11400*/  BSYNC B1 ;  /* 0x0000000000017941 */ /* 0x000fea0003800000 */
.L_x_2471:
        /* <DEDUP_REMOVED lines=21> */
.L_x_2474:
[----:B------:R-:W-:Y:S05]  /*11560*/  BSYNC B1 ;  /* 0x0000000000017941 */ /* 0x000fea0003800000 */
.L_x_2473:
        /* <DEDUP_REMOVED lines=22> */
.L_x_2465:
[----:B------:R-:W-:Y:S05]  /*116d0*/  BSYNC B0 ;  /* 0x0000000000007941 */ /* 0x000fea0003800000 */
.L_x_2456:
[----:B------:R-:W-:Y:S02]  /*116e0*/  ULDC UR4, c[0x0][0xc3c] ;  /* 0x00030f0000047ab9 */ /* 0x000fe40000000800 */
[----:B------:R-:W-:-:S13]  /*116f0*/  ISETP.GE.AND P0, PT, R7, UR4, PT ;  /* 0x0000000407007c0c */ /* 0x000fda000bf06270 */
[----:B------:R-:W-:Y:S05]  /*11700*/  @!P0 BRA `(.L_x_2475) ;  /* 0xfffffef400b48947 */ /* 0x000fea000383ffff */
[----:B------:R-:W-:Y:S05]  /*11710*/  EXIT ;  /* 0x000000000000794d */ /* 0x000fea0003800000 */
.L_x_2414:
        /* <DEDUP_REMOVED lines=16> */
.L_x_2476:
        /* <DEDUP_REMOVED lines=34> */
[----:B------:R-:W-:Y:S01]  /*11a40*/  IMAD.MOV.U32 R3, RZ, RZ, R4 ;  /* 0x000000ffff037224 */ /* 0x000fe200078e0004 */
[----:B-1----:R-:W-:-:S13]  /*11a50*/  ISETP.GT.AND P6, PT, R4, UR6, PT ;  /* 0x0000000604007c0c */ /* 0x002fda000bfc4270 */
[----:B------:R-:W-:Y:S05]  /*11a60*/  @P6 BRA `(.L_x_2478) ;  /* 0x0000000000906947 */ /* 0x000fea0003800000 */
[----:B------:R-:W-:Y:S01]  /*11a70*/  IMAD.MOV.U32 R4, RZ, RZ, R3 ;  /* 0x000000ffff047224 */ /* 0x000fe200078e0003 */
[----:B------:R-:W-:Y:S01]  /*11a80*/  UMOV UR4, URZ ;  /* 0x0000003f00047c82 */ /* 0x000fe20008000000 */
[----:B------:R-:W-:-:S05]  /*11a90*/  ULDC UR5, c[0x0][0xc38] ;  /* 0x00030e0000057ab9 */ /* 0x000fca0000000800 */
.L_x_2482:
        /* <DEDUP_REMOVED lines=12> */
.L_x_2481:
[----:B------:R-:W-:Y:S05]  /*11b60*/  BSYNC B0 ;  /* 0x0000000000007941 */ /* 0x000fea0003800000 */
.L_x_2480:
[----:B0----5:R-:W0:Y:S02]  /*11b70*/  SHFL.UP PT, R2, R0, 0x1, RZ ;  /* 0x0420000000027989 */ /* 0x021e2400000e00ff */
        /* <DEDUP_REMOVED lines=19> */
.L_x_2478:
        /* <DEDUP_REMOVED lines=20> */
.L_x_2483:
[----:B-1----:R-:W-:Y:S02]  /*11df0*/  IMAD.MOV R2, RZ, RZ, -R3 ;  /* 0x000000ffff027224 */ /* 0x002fe400078e0a03 */
[----:B---3--:R-:W-:Y:S02]  /*11e00*/  IMAD R16, R16, UR5, R11 ;  /* 0x0000000510107c24 */ /* 0x008fe4000f8e020b */
[----:B------:R-:W-:Y:S01]  /*11e10*/  IMAD.MOV.U32 R11, RZ, RZ, R2 ;  /* 0x000000ffff0b7224 */ /* 0x000fe200078e0002 */
[----:B------:R-:W-:Y:S02]  /*11e20*/  IABS R2, R4 ;  /* 0x0000000400027213 */ /* 0x000fe40000000000 */
[----:B--2---:R-:W-:Y:S01]  /*11e30*/  IADD3 R9, -R16, UR6, RZ ;  /* 0x0000000610097c10 */ /* 0x004fe2000fffe1ff */
[----:B------:R-:W-:Y:S02]  /*11e40*/  IMAD R11, R11, R12, RZ ;  /* 0x0000000c0b0b7224 */ /* 0x000fe400078e02ff */
[----:B------:R-:W-:Y:S01]  /*11e50*/  IMAD.MOV R8, RZ, RZ, -R2 ;  /* 0x000000ffff087224 */ /* 0x000fe200078e0a02 */
[----:B------:R-:W-:Y:S01]  /*11e60*/  IABS R6, R9 ;  /* 0x0000000900067213 */ /* 0x000fe20000000000 */
[----:B------:R-:W-:-:S04]  /*11e70*/  IMAD.MOV.U32 R2, RZ, RZ, RZ ;  /* 0x000000ffff027224 */ /* 0x000fc800078e00ff */
[----:B------:R-:W-:Y:S01]  /*11e80*/  IMAD.HI.U32 R2, R3, R11, R2 ;  /* 0x0000000b03027227 */ /* 0x000fe200078e0002 */
[----:B------:R-:W-:-:S03]  /*11e90*/  MOV R3, R6 ;  /* 0x0000000600037202 */ /* 0x000fc60000000f00 */
        /* <DEDUP_REMOVED lines=20> */
[-C--:B------:R-:W-:Y:S01]  /*11fe0*/  IABS R8, R13.reuse ;  /* 0x0000000d00087213 */ /* 0x080fe20000000000 */
[----:B------:R-:W-:Y:S01]  /*11ff0*/  IMAD.MOV R18, RZ, RZ, -R13 ;  /* 0x000000ffff127224 */ /* 0x000fe200078e0a0d */
[----:B0-----:R-:W-:Y:S02]  /*12000*/  IABS R10, R13 ;  /* 0x0000000d000a7213 */ /* 0x001fe40000000000 */
[----:B------:R-:W0:Y:S08]  /*12010*/  I2F.RP R6, R8 ;  /* 0x0000000800067306 */ /* 0x000e300000209400 */
[----:B0-----:R-:W0:Y:S02]  /*12020*/  MUFU.RCP R6, R6 ;  /* 0x0000000600067308 */ /* 0x001e240000001000 */
[----:B0-----:R-:W-:-:S06]  /*12030*/  VIADD R3, R6, 0xffffffe ;  /* 0x0ffffffe06037836 */ /* 0x001fcc0000000000 */
[----:B------:R-:W0:Y:S02]  /*12040*/  F2I.FTZ.U32.TRUNC.NTZ R3, R3 ;  /* 0x0000000300037305 */ /* 0x000e24000021f000 */
[----:B0-----:R-:W-:-:S04]  /*12050*/  IMAD.MOV R7, RZ, RZ, -R3 ;  /* 0x000000ffff077224 */ /* 0x001fc800078e0a03 */
        /* <DEDUP_REMOVED lines=20> */
.L_x_2479:
[----:B------:R-:W-:Y:S01]  /*121a0*/  ULDC UR4, c[0x0][0xc3c] ;  /* 0x00030f0000047ab9 */ /* 0x000fe20000000800 */
[----:B------:R-:W-:Y:S02]  /*121b0*/  IMAD.MOV.U32 R17, RZ, RZ, RZ ;  /* 0x000000ffff117224 */ /* 0x000fe400078e00ff */
[----:B------:R-:W-:Y:S02]  /*121c0*/  IMAD.U32 R16, RZ, RZ, UR6 ;  /* 0x00000006ff107e24 */ /* 0x000fe4000f8e00ff */
[----:B------:R-:W-:Y:S02]  /*121d0*/  IMAD.MOV.U32 R18, RZ, RZ, RZ ;  /* 0x000000ffff127224 */ /* 0x000fe400078e00ff */
[----:B------:R-:W-:-:S07]  /*121e0*/  IMAD.U32 R19, RZ, RZ, UR4 ;  /* 0x00000004ff137e24 */ /* 0x000fce000f8e00ff */
.L_x_2484:
[----:B------:R-:W-:-:S13]  /*121f0*/  ISETP.NE.AND P0, PT, R5, RZ, PT ;  /* 0x000000ff0500720c */ /* 0x000fda0003f05270 */
[----:B------:R-:W0:Y:S01]  /*12200*/  @!P0 S2R R3, SR_CgaCtaId ;  /* 0x0000000000038919 */ /* 0x000e220000008800 */
[----:B------:R-:W-:-:S04]  /*12210*/  @!P0 MOV R0, 0x400 ;  /* 0x0000040000008802 */ /* 0x000fc80000000f00 */
[----:B0-----:R-:W-:-:S05]  /*12220*/  @!P0 LEA R0, R3, R0, 0x18 ;  /* 0x0000000003008211 */ /* 0x001fca00078ec0ff */
[----:B------:R1:W-:Y:S01]  /*12230*/  @!P0 STS.128 [R0+0x388d0], R16 ;  /* 0x0388d01000008388 */ /* 0x0003e20000000c00 */
[----:B------:R-:W-:Y:S06]  /*12240*/  BAR.ARV 0x5, 0x180 ;  /* 0x0146000000007b1d */ /* 0x000fec0000002000 */
.L_x_2477:
        /* <DEDUP_REMOVED lines=8> */
[----:B------:R-:W-:Y:S01]  /*122d0*/  BSSY B8, `(.L_x_2485) ;  /* 0x00004b8000087945 */ /* 0x000fe20003800000 */
[----:B------:R-:W-:Y:S01]  /*122e0*/  IMAD.MOV.U32 R28, RZ, RZ, 0x1 ;  /* 0x00000001ff1c7424 */ /* 0x000fe200078e00ff */
[----:B------:R-:W1:Y:S01]  /*122f0*/  S2R R2, SR_TID.X ;  /* 0x0000000000027919 */ /* 0x000e620000002100 */
[----:B------:R-:W-:Y:S01]  /*12300*/  MOV R27, RZ ;  /* 0x000000ff001b7202 */ /* 0x000fe20000000f00 */
[----:B------:R-:W-:Y:S01]  /*12310*/  ULDC UR37, c[0x0][0xc] ;  /* 0x0000030000257ab9 */ /* 0x000fe20000000800 */
[----:B------:R3:W-:Y:S01]  /*12320*/  STL [R1+0x28], RZ ;  /* 0x000028ff01007387 */ /* 0x0007e20000100800 */
[C---:B-1----:R-:W-:Y:S01]  /*12330*/  IMAD.SHL.U32 R33, R2.reuse, 0x8, RZ ;  /* 0x0000000802217824 */ /* 0x042fe200078e00ff */
        /* <DEDUP_REMOVED lines=17> */
.L_x_2550:
        /* <DEDUP_REMOVED lines=8> */
[----:B------:R-:W-:Y:S01]  /*124d0*/  ISETP.NE.AND.EX P0, PT, RZ, UR5, PT, P0 ;  /* 0x00000005ff007c0c */ /* 0x000fe2000bf05300 */
[----:B------:R-:W-:Y:S01]  /*124e0*/  IMAD.MOV.U32 R35, RZ, RZ, RZ ;  /* 0x000000ffff237224 */ /* 0x000fe200078e00ff */
[----:B--2---:R-:W-:-:S11]  /*124f0*/  SHF.R.S32.HI R0, RZ, 0x1f, R29 ;  /* 0x0000001fff007819 */ /* 0x004fd6000001141d */
[C---:B------:R-:W-:Y:S01]  /*12500*/  @P0 LEA R2, P1, R29.reuse, UR4, 0x2 ;  /* 0x000000041d020c11 */ /* 0x040fe2000f8210ff */
[C---:B------:R-:W-:Y:S01]  /*12510*/  IMAD.SHL.U32 R24, R29.reuse, 0x4, RZ ;  /* 0x000000041d187824 */ /* 0x040fe200078e00ff */
[C-C-:B------:R-:W-:Y:S01]  /*12520*/  SHF.L.U64.HI R25, R29.reuse, 0x2, R0.reuse ;  /* 0x000000021d197819 */ /* 0x140fe20000010200 */
[----:B------:R0:W-:Y:S01]  /*12530*/  STL [R1+0x18], R0 ;  /* 0x0000180001007387 */ /* 0x0001e20000100800 */
[----:B------:R-:W-:Y:S01]  /*12540*/  @P0 LEA.HI.X R3, R29, UR5, R0, 0x2, P1 ;  /* 0x000000051d030c11 */ /* 0x000fe200088f1400 */
[----:B------:R-:W-:-:S04]  /*12550*/  ULDC.64 UR4, c[0x0][0xa00] ;  /* 0x0002800000047ab9 */ /* 0x000fc80000000a00 */
[----:B------:R1:W2:Y:S01]  /*12560*/  @P0 LDG.E R30, desc[UR38][R2.64] ;  /* 0x00000026021e0981 */ /* 0x0002a2000c1e1900 */
        /* <DEDUP_REMOVED lines=31> */
.L_x_2486:
        /* <DEDUP_REMOVED lines=9> */
.L_x_2487:
        /* <DEDUP_REMOVED lines=9> */
.L_x_2488:
[----:B------:R-:W3:Y:S01]  /*12880*/  LDL R5, [R1+0x10] ;  /* 0x0000100001057983 */ /* 0x000ee20000100800 */
[----:B-12---:R-:W1:Y:S01]  /*12890*/  LDC R2, c[0x0][0x448] ;  /* 0x00011200ff027b82 */ /* 0x006e620000000800 */
[----:B-----5:R-:W-:Y:S01]  /*128a0*/  IMAD.IADD R0, R0, 0x1, -R30 ;  /* 0x0000000100007824 */ /* 0x020fe200078e0a1e */
[----:B------:R-:W-:Y:S01]  /*128b0*/  LOP3.LUT R23, R23, 0xfffffeff, RZ, 0xc0, !PT ;  /* 0xfffffeff17177812 */ /* 0x000fe200078ec0ff */
[----:B------:R-:W-:Y:S03]  /*128c0*/  BSSY B7, `(.L_x_2489) ;  /* 0x0000397000077945 */ /* 0x000fe60003800000 */
[----:B------:R2:W-:Y:S01]  /*128d0*/  STL [R1+0x4], R0 ;  /* 0x0000040001007387 */ /* 0x0005e20000100800 */
[----:B-1----:R-:W-:Y:S01]  /*128e0*/  ISETP.NE.AND P0, PT, R2, 0x1, PT ;  /* 0x000000010200780c */ /* 0x002fe20003f05270 */
[----:B------:R-:W-:-:S04]  /*128f0*/  IMAD.SHL.U32 R2, R17, 0x80, RZ ;  /* 0x0000008011027824 */ /* 0x000fc800078e00ff */
[----:B------:R-:W-:-:S08]  /*12900*/  VIADD R2, R2, 0x7f ;  /* 0x0000007f02027836 */ /* 0x000fd00000000000 */
[----:B------:R-:W1:Y:S01]  /*12910*/  @P0 LDC R3, c[0x0][0x44c] ;  /* 0x00011300ff030b82 */ /* 0x000e620000000800 */
[----:B------:R-:W-:-:S07]  /*12920*/  @P0 LOP3.LUT R23, R23, 0x100, RZ, 0xfc, !PT ;  /* 0x0000010017170812 */ /* 0x000fce00078efcff */
[----:B0-----:R-:W0:Y:S01]  /*12930*/  @P0 LDC R4, c[0x0][0x450] ;  /* 0x00011400ff040b82 */ /* 0x001e220000000800 */
[----:B-1----:R-:W-:-:S05]  /*12940*/  @P0 IMAD.HI.U32 R3, R2, R3, RZ ;  /* 0x0000000302030227 */ /* 0x002fca00078e00ff */
[----:B0-----:R-:W-:Y:S02]  /*12950*/  @P0 SHF.R.U32.HI R2, RZ, R4, R3 ;  /* 0x00000004ff020219 */ /* 0x001fe40000011603 */
[C---:B---3--:R-:W-:Y:S02]  /*12960*/  IADD3 R3, R0.reuse, 0x50, -R5 ;  /* 0x0000005000037810 */ /* 0x048fe40007ffe805 */
[----:B--2---:R-:W-:-:S03]  /*12970*/  IADD3 R0, R0, 0x4f, RZ ;  /* 0x0000004f00007810 */ /* 0x004fc60007ffe0ff */
[----:B------:R-:W-:Y:S02]  /*12980*/  IMAD.IADD R2, R3, 0x1, R2 ;  /* 0x0000000103027824 */ /* 0x000fe400078e0202 */
[----:B------:R-:W-:-:S04]  /*12990*/  IMAD.HI R0, R0, 0x66666667, RZ ;  /* 0x6666666700007827 */ /* 0x000fc800078e02ff */
[----:B------:R-:W-:Y:S01]  /*129a0*/  IMAD.HI R2, R2, 0x66666667, RZ ;  /* 0x6666666702027827 */ /* 0x000fe200078e02ff */
[----:B------:R-:W-:-:S04]  /*129b0*/  SHF.R.U32.HI R3, RZ, 0x1f, R0 ;  /* 0x0000001fff037819 */ /* 0x000fc80000011600 */
[----:B------:R-:W-:Y:S02]  /*129c0*/  SHF.R.U32.HI R5, RZ, 0x1f, R2 ;  /* 0x0000001fff057819 */ /* 0x000fe40000011602 */
[----:B------:R-:W-:Y:S02]  /*129d0*/  LEA.HI.SX32 R3, R0, R3, 0x1b ;  /* 0x0000000300037211 */ /* 0x000fe400078fdaff */
[----:B------:R-:W-:-:S04]  /*129e0*/  LEA.HI.SX32 R2, R2, R5, 0x1b ;  /* 0x0000000502027211 */ /* 0x000fc800078fdaff */
[----:B------:R-:W-:-:S04]  /*129f0*/  VIMNMX R4, R3, R2, PT ;  /* 0x0000000203047248 */ /* 0x000fc80003fe0100 */
[----:B------:R-:W-:Y:S01]  /*12a00*/  ISETP.GT.AND P0, PT, R4, RZ, PT ;  /* 0x000000ff0400720c */ /* 0x000fe20003f04270 */
[----:B------:R0:W-:-:S12]  /*12a10*/  STL [R1+0x14], R4 ;  /* 0x0000140401007387 */ /* 0x0001d80000100800 */
        /* <DEDUP_REMOVED lines=18> */
.L_x_2490:
        /* <DEDUP_REMOVED lines=20> */
.L_x_2493:
[----:B------:R-:W-:Y:S05]  /*12c80*/  BSYNC B6 ;  /* 0x0000000000067941 */ /* 0x000fea0003800000 */
.L_x_2492:
        /* <DEDUP_REMOVED lines=20> */
.L_x_2496:
        /* <DEDUP_REMOVED lines=15> */
.L_x_2495:
[----:B------:R-:W-:Y:S05]  /*12ec0*/  BSYNC B6 ;  /* 0x0000000000067941 */ /* 0x000fea0003800000 */
.L_x_2494:
[----:B------:R-:W2:Y:S01]  /*12ed0*/  LDL R2, [R1+0x14] ;  /* 0x0000140001027983 */ /* 0x000ea20000100800 */
[----:B------:R-:W-:Y:S01]  /*12ee0*/  ULDC.64 UR4, c[0x0][0x9f8] ;  /* 0x00027e0000047ab9 */ /* 0x000fe20000000a00 */
[----:B------:R-:W0:Y:S01]  /*12ef0*/  LDC R9, c[0x0][0x430] ;  /* 0x00010c00ff097b82 */ /* 0x000e220000000800 */
[----:B------:R-:W-:-:S04]  /*12f00*/  ISETP.NE.U32.AND P0, PT, RZ, UR4, PT ;  /* 0x00000004ff007c0c */ /* 0x000fc8000bf05070 */
[----:B------:R-:W-:-:S13]  /*12f10*/  ISETP.NE.AND.EX P0, PT, RZ, UR5, PT, P0 ;  /* 0x00000005ff007c0c */ /* 0x000fda000bf05300 */
[----:B------:R-:W-:Y:S01]  /*12f20*/  @P0 IADD3 R24, P1, R24, UR4, RZ ;  /* 0x0000000418180c10 */ /* 0x000fe2000ff3e0ff */
[----:B------:R-:W-:-:S03]  /*12f30*/  ULDC UR4, c[0x0][0x2f4] ;  /* 0x0000bd0000047ab9 */ /* 0x000fc60000000800 */
[----:B------:R-:W-:-:S05]  /*12f40*/  @P0 IADD3.X R25, R25, UR5, RZ, P1, !PT ;  /* 0x0000000519190c10 */ /* 0x000fca0008ffe4ff */
[----:B------:R1:W5:Y:S01]  /*12f50*/  @P0 LDG.E R31, desc[UR38][R24.64] ;  /* 0x00000026181f0981 */ /* 0x000362000c1e1900 */
[C---:B------:R-:W-:Y:S01]  /*12f60*/  ISETP.GE.AND P0, PT, R33.reuse, UR4, PT ;  /* 0x0000000421007c0c */ /* 0x040fe2000bf06270 */
[----:B------:R-:W-:Y:S01]  /*12f70*/  UMOV UR5, 0xffffffff ;  /* 0xffffffff00057882 */ /* 0x000fe20000000000 */
[----:B------:R-:W-:Y:S02]  /*12f80*/  LOP3.LUT R20, R33, 0x40, RZ, 0xfc, !PT ;  /* 0x0000004021147812 */ /* 0x000fe400078efcff */
[----:B------:R-:W-:Y:S02]  /*12f90*/  LOP3.LUT R23, R23, 0xffffffef, RZ, 0xc0, !PT ;  /* 0xffffffef17177812 */ /* 0x000fe400078ec0ff */
[----:B------:R-:W-:Y:S02]  /*12fa0*/  ISETP.GE.AND P2, PT, R20, UR4, PT ;  /* 0x0000000414007c0c */ /* 0x000fe4000bf46270 */
[----:B------:R-:W-:-:S05]  /*12fb0*/  ISETP.GE.AND P1, PT, R37, UR4, PT ;  /* 0x0000000425007c0c */ /* 0x000fca000bf26270 */
        /* <DEDUP_REMOVED lines=8> */
[----:B--2---:R-:W-:Y:S01]  /*13040*/  VIADD R26, R2, 0xffffffff ;  /* 0xffffffff021a7836 */ /* 0x004fe20000000000 */
[----:B01----:R-:W-:Y:S06]  /*13050*/  BRA.DIV UR5, `(.L_x_2497) ;  /* 0x0000004605187947 */ /* 0x003fec000b800000 */
.L_x_2567:
[----:B------:R-:W0:Y:S01]  /*13060*/  S2R R0, SR_TID.X ;  /* 0x0000000000007919 */ /* 0x000e220000002100 */
[----:B------:R-:W1:Y:S01]  /*13070*/  S2R R3, SR_TID.X ;  /* 0x0000000000037919 */ /* 0x000e620000002100 */
[----:B0-----:R-:W-:-:S04]  /*13080*/  LOP3.LUT R0, R0, 0x7f, RZ, 0xc0, !PT ;  /* 0x0000007f00007812 */ /* 0x001fc800078ec0ff */
[----:B------:R-:W-:Y:S02]  /*13090*/  SHF.R.U32.HI R2, RZ, 0x3, R0 ;  /* 0x00000003ff027819 */ /* 0x000fe40000011600 */
[----:B------:R-:W2:Y:S01]  /*130a0*/  LDL R0, [R1+0x4] ;  /* 0x0000040001007983 */ /* 0x000ea20000100800 */
[----:B-1----:R-:W-:Y:S01]  /*130b0*/  IMAD.SHL.U32 R8, R3, 0x10, RZ ;  /* 0x0000001003087824 */ /* 0x002fe200078e00ff */
[----:B------:R-:W-:Y:S02]  /*130c0*/  ISETP.NE.AND P1, PT, R9, 0x1, PT ;  /* 0x000000010900780c */ /* 0x000fe40003f25270 */
[----:B-----5:R-:W-:Y:S02]  /*130d0*/  SHF.R.S32.HI R10, RZ, 0x1f, R31 ;  /* 0x0000001fff0a7819 */ /* 0x020fe4000001141f */
[----:B------:R-:W-:Y:S02]  /*130e0*/  LOP3.LUT R8, R2, 0x70, R8, 0xf8, !PT ;  /* 0x0000007002087812 */ /* 0x000fe400078ef808 */
[----:B------:R-:W-:Y:S01]  /*130f0*/  LOP3.LUT R23, R23, 0xffffffbf, RZ, 0xc0, !PT ;  /* 0xffffffbf17177812 */ /* 0x000fe200078ec0ff */
[----:B------:R0:W-:Y:S02]  /*13100*/  STL [R1+0xc], R10 ;  /* 0x00000c0a01007387 */ /* 0x0001e40000100800 */
[----:B------:R-:W-:-:S04]  /*13110*/  IMAD R6, R26, 0x50, R8 ;  /* 0x000000501a067824 */ /* 0x000fc800078e0208 */
[----:B------:R-:W1:Y:S01]  /*13120*/  @P1 LDC R5, c[0x0][0x434] ;  /* 0x00010d00ff051b82 */ /* 0x000e620000000800 */
[----:B------:R-:W-:-:S04]  /*13130*/  @P1 LOP3.LUT R23, R23, 0x40, RZ, 0xfc, !PT ;  /* 0x0000004017171812 */ /* 0x000fc800078efcff */
[----:B------:R-:W-:Y:S02]  /*13140*/  LOP3.LUT R23, R23, 0xffffffdf, RZ, 0xc0, !PT ;  /* 0xffffffdf17177812 */ /* 0x000fe400078ec0ff */
[C---:B--2---:R-:W-:Y:S01]  /*13150*/  ISETP.GE.AND P0, PT, R6.reuse, R0, PT ;  /* 0x000000000600720c */ /* 0x044fe20003f06270 */
[----:B------:R-:W-:Y:S01]  /*13160*/  IMAD.IADD R6, R6, 0x1, R30 ;  /* 0x0000000106067824 */ /* 0x000fe200078e021e */
[----:B------:R-:W2:Y:S02]  /*13170*/  @P1 LDC R0, c[0x0][0x438] ;  /* 0x00010e00ff001b82 */ /* 0x000ea40000000800 */
[----:B------:R-:W-:Y:S01]  /*13180*/  ISETP.GT.U32.OR P0, PT, R8, 0x4f, P0 ;  /* 0x0000004f0800780c */ /* 0x000fe20000704470 */
[----:B-1----:R-:W-:-:S04]  /*13190*/  @P1 IMAD.HI.U32 R4, R6, R5, RZ ;  /* 0x0000000506041227 */ /* 0x002fc800078e00ff */
[----:B------:R-:W-:-:S08]  /*131a0*/  IMAD.MOV.U32 R7, RZ, RZ, R6 ;  /* 0x000000ffff077224 */ /* 0x000fd000078e0006 */
[----:B------:R-:W1:Y:S01]  /*131b0*/  @!P0 LDC.64 R2, c[0x0][0x428] ;  /* 0x00010a00ff028b82 */ /* 0x000e620000000a00 */
[----:B--2---:R-:W-:-:S04]  /*131c0*/  @P1 SHF.R.U32.HI R7, RZ, R0, R4 ;  /* 0x00000000ff071219 */ /* 0x004fc80000011604 */
        /* <DEDUP_REMOVED lines=15> */
[----:B------:R-:W-:Y:S02]  /*132c0*/  ISETP.GT.U32.AND P0, PT, R8, 0x4f, PT ;  /* 0x0000004f0800780c */ /* 0x000fe40003f04070 */
[----:B------:R-:W-:-:S07]  /*132d0*/  SHF.R.S32.HI R30, RZ, 0x1f, R18 ;  /* 0x0000001fff1e7819 */ /* 0x000fce0000011412 */
[----:B------:R-:W-:-:S04]  /*132e0*/  @P2 LOP3.LUT R23, R23, 0x20, RZ, 0xfc, !PT ;  /* 0x0000002017172812 */ /* 0x000fc800078efcff */
[----:B------:R-:W-:-:S04]  /*132f0*/  LOP3.LUT R23, R23, 0xfffffffe, RZ, 0xc0, !PT ;  /* 0xfffffffe17177812 */ /* 0x000fc800078ec0ff */
[----:B------:R-:W-:Y:S01]  /*13300*/  @P0 LOP3.LUT R23, R23, 0x1, RZ, 0xfc, !PT ;  /* 0x0000000117170812 */ /* 0x000fe200078efcff */
[----:B0-----:R-:W-:Y:S06]  /*13310*/  @!P2 BRA `(.L_x_2498) ;  /* 0x000000000004a947 */ /* 0x001fec0003800000 */
[----:B------:R-:W-:Y:S01]  /*13320*/  BPT.TRAP 0x1 ;  /* 0x000000040000795c */ /* 0x000fe20000300000 */
.L_x_2498:
        /* <DEDUP_REMOVED lines=25> */
.L_x_2568:
[----:B------:R-:W-:Y:S05]  /*134c0*/  BSYNC B0 ;  /* 0x0000000000007941 */ /* 0x000fea0003800000 */
.L_x_2499:
        /* <DEDUP_REMOVED lines=76> */
.L_x_2580:
        /* <DEDUP_REMOVED lines=17> */
.L_x_2503:
[----:B------:R-:W-:Y:S05]  /*13aa0*/  BSYNC B0 ;  /* 0x0000000000007941 */ /* 0x000fea0003800000 */
.L_x_2502:
[----:B------:R-:W-:Y:S01]  /*13ab0*/  NOP ;  /* 0x0000000000007918 */ /* 0x000fe20000000000 */
[----:B------:R-:W-:-:S13]  /*13ac0*/  PLOP3.LUT P0, PT, PT, PT, PT, 0x80, 0x0 ;  /* 0x000000000000781c */ /* 0x000fda0003f0f070 */
.L_x_2504:
        /* <DEDUP_REMOVED lines=10> */
.L_x_2505:
        /* <DEDUP_REMOVED lines=16> */
[----:B------:R-:W-:-:S04]  /*13c70*/  IMAD R0, R35, UR5, R0 ;  /* 0x0000000523007c24 */ /* 0x000fc8000f8e0200 */
[----:B------:R-:W-:Y:S01]  /*13c80*/  IMAD.IADD R35, R7, 0x1, R0 ;  /* 0x0000000107237824 */ /* 0x000fe200078e0200 */
[----:B-1----:R-:W-:Y:S06]  /*13c90*/  @!P0 BRA `(.L_x_2507) ;  /* 0x0000000000408947 */ /* 0x002fec0003800000 */
[----:B------:R-:W-:Y:S01]  /*13ca0*/  MOV R2, 0x0 ;  /* 0x0000000000027802 */ /* 0x000fe20000000f00 */
[----:B------:R-:W-:Y:S01]  /*13cb0*/  ULDC.64 UR6, c[0x4][0x138] ;  /* 0x01004e0000067ab9 */ /* 0x000fe20000000a00 */
[----:B------:R-:W-:Y:S01]  /*13cc0*/  ULDC.64 UR8, c[0x4][0x140] ;  /* 0x0100500000087ab9 */ /* 0x000fe20000000a00 */
[----:B------:R-:W-:Y:S01]  /*13cd0*/  ULDC.64 UR4, c[0x4][0xb0] ;  /* 0x01002c0000047ab9 */ /* 0x000fe20000000a00 */
[----:B------:R-:W-:Y:S01]  /*13ce0*/  IMAD.U32 R4, RZ, RZ, UR6 ;  /* 0x00000006ff047e24 */ /* 0x000fe2000f8e00ff */
[----:B--2---:R-:W-:Y:S01]  /*13cf0*/  MOV R8, 0x70 ;  /* 0x0000007000087802 */ /* 0x004fe20000000f00 */
[----:B------:R-:W0:Y:S01]  /*13d00*/  LDC.64 R2, c[0x4][R2] ;  /* 0x0100000002027b82 */ /* 0x000e220000000a00 */
[----:B---3--:R-:W-:Y:S02]  /*13d10*/  IMAD.U32 R5, RZ, RZ, UR7 ;  /* 0x00000007ff057e24 */ /* 0x008fe4000f8e00ff */
        /* <DEDUP_REMOVED lines=8> */
.L_x_2507:
[----:B------:R-:W-:Y:S05]  /*13da0*/  BSYNC B6 ;  /* 0x0000000000067941 */ /* 0x000fea0003800000 */
.L_x_2506:
[----:B------:R-:W4:Y:S01]  /*13db0*/  LDL.LU R2, [R1+0x18] ;  /* 0x0000180001027983 */ /* 0x000f220000300800 */
[----:B------:R-:W-:-:S03]  /*13dc0*/  ULDC.64 UR4, c[0x0][0x2d8] ;  /* 0x0000b60000047ab9 */ /* 0x000fc60000000a00 */
[----:B------:R-:W3:Y:S01]  /*13dd0*/  LDL.LU.64 R20, [R1+0x20] ;  /* 0x0000200001147983 */ /* 0x000ee20000300a00 */
[----:B------:R-:W-:Y:S02]  /*13de0*/  IMAD.MOV.U32 R3, RZ, RZ, R35 ;  /* 0x000000ffff037224 */ /* 0x000fe400078e0023 */
[----:B------:R-:W-:Y:S01]  /*13df0*/  IMAD R0, R30, UR4, RZ ;  /* 0x000000041e007c24 */ /* 0x000fe2000f8e02ff */
[----:B------:R0:W5:Y:S03]  /*13e00*/  LDL R9, [R1+0x10] ;  /* 0x0000100001097983 */ /* 0x0001660000100800 */
[C---:B------:R-:W-:Y:S01]  /*13e10*/  IMAD R0, R18.reuse, UR5, R0 ;  /* 0x0000000512007c24 */ /* 0x040fe2000f8e0200 */
[----:B--2---:R-:W-:Y:S01]  /*13e20*/  LOP3.LUT R8, R33, 0x40, RZ, 0xfc, !PT ;  /* 0x0000004021087812 */ /* 0x004fe200078efcff */
[----:B----4-:R-:W-:Y:S02]  /*13e30*/  IMAD.MOV.U32 R4, RZ, RZ, R2 ;  /* 0x000000ffff047224 */ /* 0x010fe400078e0002 */
[----:B---3--:R-:W-:Y:S01]  /*13e40*/  IMAD.MOV.U32 R2, RZ, RZ, R20 ;  /* 0x000000ffff027224 */ /* 0x008fe200078e0014 */
[----:B------:R-:W1:Y:S01]  /*13e50*/  S2R R21, SR_TID.X ;  /* 0x0000000000157919 */ /* 0x000e620000002100 */
[----:B------:R-:W2:Y:S02]  /*13e60*/  LDC R20, c[0x0][0x448] ;  /* 0x00011200ff147b82 */ /* 0x000ea40000000800 */
[----:B------:R-:W-:Y:S01]  /*13e70*/  IMAD.WIDE.U32 R2, R18, UR4, R2 ;  /* 0x0000000412027c25 */ /* 0x000fe2000f8e0002 */
[----:B------:R-:W-:-:S03]  /*13e80*/  ULDC.64 UR4, c[0x0][0x2e0] ;  /* 0x0000b80000047ab9 */ /* 0x000fc60000000a00 */
[----:B------:R-:W-:Y:S02]  /*13e90*/  IMAD.IADD R3, R3, 0x1, R0 ;  /* 0x0000000103037824 */ /* 0x000fe400078e0200 */
[----:B------:R-:W-:Y:S02]  /*13ea0*/  IMAD R4, R4, UR4, RZ ;  /* 0x0000000404047c24 */ /* 0x000fe4000f8e02ff */
[----:B------:R-:W-:-:S04]  /*13eb0*/  IMAD.WIDE.U32 R2, R29, UR4, R2 ;  /* 0x000000041d027c25 */ /* 0x000fc8000f8e0002 */
[----:B------:R-:W-:Y:S01]  /*13ec0*/  IMAD R4, R29, UR5, R4 ;  /* 0x000000051d047c24 */ /* 0x000fe2000f8e0204 */
[----:B------:R-:W-:Y:S01]  /*13ed0*/  ULDC.64 UR4, c[0x0][0x2d0] ;  /* 0x0000b40000047ab9 */ /* 0x000fe20000000a00 */
[----:B--2---:R-:W-:Y:S02]  /*13ee0*/  ISETP.NE.AND P6, PT, R20, 0x1, PT ;  /* 0x000000011400780c */ /* 0x004fe40003fc5270 */
[----:B------:R-:W2:Y:S01]  /*13ef0*/  S2R R20, SR_TID.X ;  /* 0x0000000000147919 */ /* 0x000ea20000002100 */
[----:B-1----:R-:W-:-:S04]  /*13f00*/  LOP3.LUT R21, R21, 0x7f, RZ, 0xc0, !PT ;  /* 0x0000007f15157812 */ /* 0x002fc800078ec0ff */
[----:B------:R-:W-:-:S06]  /*13f10*/  SHF.R.U32.HI R21, RZ, 0x3, R21 ;  /* 0x00000003ff157819 */ /* 0x000fcc0000011615 */
[----:B------:R-:W1:Y:S08]  /*13f20*/  @P6 LDC R7, c[0x0][0x44c] ;  /* 0x00011300ff076b82 */ /* 0x000e700000000800 */
[----:B------:R-:W3:Y:S01]  /*13f30*/  @P6 LDC R5, c[0x0][0x450] ;  /* 0x00011400ff056b82 */ /* 0x000ee20000000800 */
[----:B--2---:R-:W-:-:S05]  /*13f40*/  IMAD.SHL.U32 R20, R20, 0x10, RZ ;  /* 0x0000001014147824 */ /* 0x004fca00078e00ff */
[----:B------:R-:W-:-:S05]  /*13f50*/  LOP3.LUT R20, R21, 0x70, R20, 0xf8, !PT ;  /* 0x0000007015147812 */ /* 0x000fca00078ef814 */
[----:B------:R-:W-:-:S04]  /*13f60*/  IMAD R6, R17, 0x80, R20 ;  /* 0x0000008011067824 */ /* 0x000fc800078e0214 */
[----:B-1----:R-:W-:-:S04]  /*13f70*/  @P6 IMAD.HI.U32 R7, R6, R7, RZ ;  /* 0x0000000706076227 */ /* 0x002fc800078e00ff */
[----:B------:R-:W-:Y:S01]  /*13f80*/  IMAD.MOV.U32 R0, RZ, RZ, R6 ;  /* 0x000000ffff007224 */ /* 0x000fe200078e0006 */
[----:B---3--:R-:W-:Y:S02]  /*13f90*/  @P6 SHF.R.U32.HI R0, RZ, R5, R7 ;  /* 0x00000005ff006219 */ /* 0x008fe40000011607 */
[----:B------:R-:W1:Y:S01]  /*13fa0*/  LDC R5, c[0x0][0x448] ;  /* 0x00011200ff057b82 */ /* 0x000e620000000800 */
[----:B------:R-:W-:Y:S02]  /*13fb0*/  IMAD.IADD R3, R3, 0x1, R4 ;  /* 0x0000000103037824 */ /* 0x000fe400078e0204 */
[----:B------:R-:W-:Y:S01]  /*13fc0*/  IMAD.MOV R4, RZ, RZ, -R0 ;  /* 0x000000ffff047224 */ /* 0x000fe200078e0a00 */
[----:B------:R-:W2:Y:S01]  /*13fd0*/  S2R R20, SR_TID.X ;  /* 0x0000000000147919 */ /* 0x000ea20000002100 */
[----:B------:R-:W-:-:S04]  /*13fe0*/  IMAD.WIDE.U32 R2, R0, UR4, R2 ;  /* 0x0000000400027c25 */ /* 0x000fc8000f8e0002 */
[----:B-1----:R-:W-:Y:S01]  /*13ff0*/  IMAD R4, R5, R4, R6 ;  /* 0x0000000405047224 */ /* 0x002fe200078e0206 */
[----:B------:R-:W-:-:S05]  /*14000*/  SHF.R.S32.HI R6, RZ, 0x1f, R0 ;  /* 0x0000001fff067819 */ /* 0x000fca0000011400 */
        /* <DEDUP_REMOVED lines=10> */
[----:B------:R-:W-:Y:S01]  /*140b0*/  ULDC UR4, c[0x0][0x2b8] ;  /* 0x0000ae0000047ab9 */ /* 0x000fe20000000800 */
[----:B------:R-:W-:Y:S02]  /*140c0*/  IADD3 R3, R3, R0, RZ ;  /* 0x0000000003037210 */ /* 0x000fe40007ffe0ff */
[----:B--2---:R-:W-:Y:S02]  /*140d0*/  LOP3.LUT R20, R20, 0x7f, RZ, 0xc0, !PT ;  /* 0x0000007f14147812 */ /* 0x004fe400078ec0ff */
[----:B------:R-:W-:Y:S01]  /*140e0*/  LEA.HI.X R0, R2, UR5, R3, 0x1, P0 ;  /* 0x0000000502007c11 */ /* 0x000fe200080f0c03 */
[----:B------:R-:W-:Y:S01]  /*140f0*/  UMOV UR5, 0xffffffff ;  /* 0xffffffff00057882 */ /* 0x000fe20000000000 */
[----:B------:R-:W-:-:S02]  /*14100*/  ISETP.GE.AND P4, PT, R33, UR4, PT ;  /* 0x0000000421007c0c */ /* 0x000fc4000bf86270 */
[----:B------:R-:W-:Y:S02]  /*14110*/  ISETP.GE.AND P3, PT, R8, UR4, PT ;  /* 0x0000000408007c0c */ /* 0x000fe4000bf66270 */
[----:B------:R-:W-:Y:S02]  /*14120*/  ISETP.GE.AND P2, PT, R37, UR4, PT ;  /* 0x0000000425007c0c */ /* 0x000fe4000bf46270 */
[----:B------:R-:W-:Y:S02]  /*14130*/  ISETP.GE.AND P1, PT, R36, UR4, PT ;  /* 0x0000000424007c0c */ /* 0x000fe4000bf26270 */
[----:B------:R-:W-:Y:S01]  /*14140*/  SHF.R.U32.HI R8, RZ, 0x3, R20 ;  /* 0x00000003ff087819 */ /* 0x000fe20000011614 */
[----:B0-----:R-:W-:Y:S10]  /*14150*/  BRA.DIV UR5, `(.L_x_2508) ;  /* 0x0000003a05e47947 */ /* 0x001ff4000b800000 */
[----:B------:R-:W0:Y:S01]  /*14160*/  SHFL.IDX PT, R14, R4, RZ, 0x181f ;  /* 0x00181fff040e7589 */ /* 0x000e2200000e0000 */
[----:B-----5:R-:W-:Y:S02]  /*14170*/  IMAD R5, R9, R5, RZ ;  /* 0x0000000509057224 */ /* 0x020fe400078e02ff */
[----:B------:R-:W-:Y:S01]  /*14180*/  IMAD R17, R17, 0x80, R8 ;  /* 0x0000008011117824 */ /* 0x000fe200078e0208 */
        /* <DEDUP_REMOVED lines=11> */
[----:B------:R-:W-:Y:S01]  /*14240*/  ISETP.GE.AND P0, PT, R6, R5, PT ;  /* 0x000000050600720c */ /* 0x000fe20003f06270 */
[----:B------:R-:W-:-:S02]  /*14250*/  VIADD R6, R17, 0x20 ;  /* 0x0000002011067836 */ /* 0x000fc40000000000 */
[----:B-1----:R-:W1:Y:S10]  /*14260*/  SHFL.IDX PT, R2, R0, 0x1, 0x181f ;  /* 0x00381f0000027f89 */ /* 0x002e7400000e0000 */
[----:B0-----:R-:W-:-:S05]  /*14270*/  @!P0 LEA R14, P5, R33, R14, 0x1 ;  /* 0x0000000e210e8211 */ /* 0x001fca00078a08ff */
[----:B-1----:R-:W-:Y:S02]  /*14280*/  @!P0 IMAD.X R7, RZ, RZ, R2, P5 ;  /* 0x000000ffff078224 */ /* 0x002fe400028e0602 */
[----:B------:R-:W-:Y:S02]  /*14290*/  @!P0 IMAD.MOV.U32 R2, RZ, RZ, R14 ;  /* 0x000000ffff028224 */ /* 0x000fe400078e000e */
[----:B------:R-:W-:Y:S01]  /*142a0*/  @!P0 IMAD.MOV.U32 R3, RZ, RZ, R7 ;  /* 0x000000ffff038224 */ /* 0x000fe200078e0007 */
        /* <DEDUP_REMOVED lines=20> */
[----:B0-----:R-:W-:-:S04]  /*143f0*/  @!P0 LEA R14, P5, R33, R14, 0x1 ;  /* 0x0000000e210e8211 */ /* 0x001fc800078a08ff */
[----:B-1----:R-:W-:Y:S01]  /*14400*/  @!P0 IADD3.X R7, RZ, R2, RZ, P5, !PT ;  /* 0x00000002ff078210 */ /* 0x002fe20002ffe4ff */
[----:B------:R-:W-:Y:S02]  /*14410*/  @!P0 IMAD.MOV.U32 R2, RZ, RZ, R14 ;  /* 0x000000ffff028224 */ /* 0x000fe400078e000e */
[----:B------:R-:W0:Y:S02]  /*14420*/  SHFL.IDX PT, R14, R4, 0x4, 0x181f ;  /* 0x00981f00040e7f89 */ /* 0x000e2400000e0000 */
[----:B------:R-:W-:-:S05]  /*14430*/  @!P0 IMAD.MOV.U32 R3, RZ, RZ, R7 ;  /* 0x000000ffff038224 */ /* 0x000fca00078e0007 */
        /* <DEDUP_REMOVED lines=28> */
[----:B------:R-:W-:-:S03]  /*14600*/  ISETP.GE.AND P0, PT, R6, R5, PT ;  /* 0x000000050600720c */ /* 0x000fc60003f06270 */
[----:B------:R-:W-:Y:S04]  /*14610*/  SHFL.IDX PT, R6, R0, 0x7, 0x181f ;  /* 0x00f81f0000067f89 */ /* 0x000fe800000e0000 */
[----:B-1----:R-:W1:Y:S06]  /*14620*/  SHFL.IDX PT, R2, R0, 0x6, 0x181f ;  /* 0x00d81f0000027f89 */ /* 0x002e6c00000e0000 */
[----:B0-----:R-:W-:-:S05]  /*14630*/  @!P0 LEA R14, P5, R33, R14, 0x1 ;  /* 0x0000000e210e8211 */ /* 0x001fca00078a08ff */
[----:B-1----:R-:W-:Y:S01]  /*14640*/  @!P0 IMAD.X R7, RZ, RZ, R2, P5 ;  /* 0x000000ffff078224 */ /* 0x002fe200028e0602 */
[----:B------:R-:W-:Y:S02]  /*14650*/  @!P0 MOV R2, R14 ;  /* 0x0000000e00028202 */ /* 0x000fe40000000f00 */
[----:B------:R0:W1:Y:S01]  /*14660*/  SHFL.IDX PT, R14, R4, 0x7, 0x181f ;  /* 0x00f81f00040e7f89 */ /* 0x00006200000e0000 */
[----:B------:R-:W-:-:S05]  /*14670*/  @!P0 IMAD.MOV.U32 R3, RZ, RZ, R7 ;  /* 0x000000ffff038224 */ /* 0x000fca00078e0007 */
[----:B------:R0:W-:Y:S04]  /*14680*/  @!P0 LDGSTS.E.BYPASS.LTC128B.128 [R34+0x17400], desc[UR38][R2.64], !P4 ;  /* 0x1740000002228fae */ /* 0x0001e8000e101d66 */
[----:B------:R0:W-:Y:S04]  /*14690*/  @!P0 LDGSTS.E.BYPASS.LTC128B.128 [R34+0x1b400], desc[UR38][R2.64+0x80], !P3 ;  /* 0x1b40008002228fae */ /* 0x0001e8000d901d66 */
[----:B------:R0:W-:Y:S04]  /*146a0*/  @!P0 LDGSTS.E.BYPASS.LTC128B.128 [R34+0x1f400], desc[UR38][R2.64+0x100], !P2 ;  /* 0x1f40010002228fae */ /* 0x0001e8000d101d66 */
[----:B------:R0:W-:Y:S02]  /*146b0*/  @!P0 LDGSTS.E.BYPASS.LTC128B.128 [R34+0x23400], desc[UR38][R2.64+0x180], !P1 ;  /* 0x2340018002228fae */ /* 0x0001e4000c901d66 */
.L_x_2597:
[----:B------:R-:W-:Y:S01]  /*146c0*/  VIADD R0, R17, 0x70 ;  /* 0x0000007011007836 */ /* 0x000fe20000000000 */
[----:B------:R-:W-:Y:S04]  /*146d0*/  BSSY B0, `(.L_x_2509) ;  /* 0x000000c000007945 */ /* 0x000fe80003800000 */
[----:B------:R-:W-:-:S13]  /*146e0*/  ISETP.GE.AND P0, PT, R0, R5, PT ;  /* 0x000000050000720c */ /* 0x000fda0003f06270 */
[----:B------:R-:W-:Y:S05]  /*146f0*/  @P0 BRA `(.L_x_2510) ;  /* 0x0000000000240947 */ /* 0x000fea0003800000 */
[----:B01----:R-:W-:-:S05]  /*14700*/  LEA R2, P0, R33, R14, 0x1 ;  /* 0x0000000e21027211 */ /* 0x003fca00078008ff */
        /* <DEDUP_REMOVED lines=8> */
.L_x_2510:
[----:B------:R-:W-:Y:S05]  /*14790*/  BSYNC B0 ;  /* 0x0000000000007941 */ /* 0x000fea0003800000 */
.L_x_2509:
[----:B------:R-:W-:Y:S01]  /*147a0*/  NOP ;  /* 0x0000000000007918 */ /* 0x000fe20000000000 */
[----:B------:R-:W-:-:S13]  /*147b0*/  PLOP3.LUT P0, PT, PT, PT, PT, 0x80, 0x0 ;  /* 0x000000000000781c */ /* 0x000fda0003f0f070 */
.L_x_2511:
[----:B------:R-:W-:Y:S02]  /*147c0*/  PLOP3.LUT P1, PT, P1, P0, PT, 0xa2, 0x0 ;  /* 0x000000000000781c */ /* 0x000fe40000f21472 */
[----:B------:R-:W-:-:S08]  /*147d0*/  @P0 R2UR P1, UR4, R22 ;  /* 0x00000000160402ca */ /* 0x000fd00000020000 */
[----:B------:R-:W-:-:S05]  /*147e0*/  @P0 PLOP3.LUT P0, PT, P1, PT, PT, 0x80, 0x0 ;  /* 0x000000000000081c */ /* 0x000fca0000f0f070 */
[----:B------:R-:W-:Y:S01]  /*147f0*/  @!P1 SYNCS.ARRIVE.TRANS64.RED.A0T1 RZ, [UR4+0x38800], RZ ;  /* 0x038800ffffff99a7 */ /* 0x000fe20008200404 */
[----:B------:R-:W-:Y:S07]  /*14800*/  @!P1 ARRIVES.LDGSTSBAR.64.TRANSCNT [UR4+0x38800] ;  /* 0x03880000ff0099b0 */ /* 0x000fee0008000a84 */
[----:B------:R-:W-:Y:S05]  /*14810*/  @P0 BRA.U.ANY `(.L_x_2511) ;  /* 0xfffffffd00e80947 */ /* 0x000fea000393ffff */
[----:B0-2---:R-:W2:Y:S02]  /*14820*/  LDL.LU R2, [R1+0x28] ;  /* 0x0000280001027983 */ /* 0x005ea40000300800 */
        /* <DEDUP_REMOVED lines=11> */
.L_x_2598:
[----:B------:R-:W-:Y:S05]  /*148e0*/  BSYNC B0 ;  /* 0x0000000000007941 */ /* 0x000fea0003800000 */
.L_x_2512:
[----:B------:R-:W2:Y:S01]  /*148f0*/  LDL R0, [R1+0x14] ;  /* 0x0000140001007983 */ /* 0x000ea20000100800 */
[----:B------:R-:W-:Y:S01]  /*14900*/  BSSY B0, `(.L_x_2514) ;  /* 0x0000115000007945 */ /* 0x000fe20003800000 */
[----:B--2---:R-:W-:-:S13]  /*14910*/  ISETP.GE.AND P0, PT, R0, 0x2, PT ;  /* 0x000000020000780c */ /* 0x004fda0003f06270 */
[----:B------:R-:W-:Y:S05]  /*14920*/  @!P0 BRA `(.L_x_2515) ;  /* 0x0000001000488947 */ /* 0x000fea0003800000 */
[C---:B------:R-:W-:Y:S01]  /*14930*/  LOP3.LUT R2, R33.reuse, 0x40, RZ, 0xfc, !PT ;  /* 0x0000004021027812 */ /* 0x040fe200078efcff */
[----:B------:R-:W-:Y:S01]  /*14940*/  ULDC UR4, c[0x0][0x2f4] ;  /* 0x0000bd0000047ab9 */ /* 0x000fe20000000800 */
[----:B------:R-:W-:Y:S01]  /*14950*/  VIADD R0, R0, 0xfffffffe ;  /* 0xfffffffe00007836 */ /* 0x000fe20000000000 */
[----:B------:R-:W-:Y:S01]  /*14960*/  ISETP.GE.AND P4, PT, R33, UR4, PT ;  /* 0x0000000421007c0c */ /* 0x000fe2000bf86270 */
[----:B------:R-:W-:Y:S01]  /*14970*/  IMAD.MOV.U32 R17, RZ, RZ, R28 ;  /* 0x000000ffff117224 */ /* 0x000fe200078e001c */
[----:B------:R-:W-:Y:S01]  /*14980*/  ISETP.GE.AND P3, PT, R2, UR4, PT ;  /* 0x0000000402007c0c */ /* 0x000fe2000bf66270 */
[----:B------:R-:W-:Y:S01]  /*14990*/  IMAD.MOV.U32 R7, RZ, RZ, R27 ;  /* 0x000000ffff077224 */ /* 0x000fe200078e001b */
[----:B------:R-:W-:Y:S01]  /*149a0*/  ISETP.GE.AND P2, PT, R37, UR4, PT ;  /* 0x0000000425007c0c */ /* 0x000fe2000bf46270 */
[----:B------:R-:W-:Y:S01]  /*149b0*/  IMAD.MOV.U32 R29, RZ, RZ, R26 ;  /* 0x000000ffff1d7224 */ /* 0x000fe200078e001a */
[----:B------:R-:W-:-:S13]  /*149c0*/  ISETP.GE.AND P1, PT, R36, UR4, PT ;  /* 0x0000000424007c0c */ /* 0x000fda000bf26270 */
.L_x_2528:
        /* <DEDUP_REMOVED lines=14> */
[----:B--2---:R-:W-:-:S04]  /*14ab0*/  IMAD R6, R0, 0x50, R6 ;  /* 0x0000005000067824 */ /* 0x004fc800078e0206 */
[----:B------:R-:W-:-:S04]  /*14ac0*/  IMAD.IADD R6, R9, 0x1, R6 ;  /* 0x0000000109067824 */ /* 0x000fc800078e0206 */
[----:B0-----:R-:W-:-:S04]  /*14ad0*/  @P0 IMAD.HI.U32 R3, R6, R3, RZ ;  /* 0x0000000306030227 */ /* 0x001fc800078e00ff */
[----:B------:R-:W-:Y:S01]  /*14ae0*/  IMAD.MOV.U32 R10, RZ, RZ, R6 ;  /* 0x000000ffff0a7224 */ /* 0x000fe200078e0006 */
[----:B-1----:R-:W-:Y:S01]  /*14af0*/  @P0 SHF.R.U32.HI R10, RZ, R2, R3 ;  /* 0x00000002ff0a0219 */ /* 0x002fe20000011603 */
[----:B---3--:R-:W-:Y:S02]  /*14b00*/  @!P6 IMAD R2, R8, R4, RZ ;  /* 0x000000040802e224 */ /* 0x008fe400078e02ff */
[----:B------:R-:W0:Y:S01]  /*14b10*/  @!P6 LDC.64 R8, c[0x0][0x418] ;  /* 0x00010600ff08eb82 */ /* 0x000e220000000a00 */
[----:B------:R-:W-:Y:S01]  /*14b20*/  @!P6 SHF.R.S32.HI R3, RZ, 0x1f, R10 ;  /* 0x0000001fff03e819 */ /* 0x000fe2000001140a */
[----:B------:R-:W-:Y:S01]  /*14b30*/  @!P6 IMAD R5, R31, R5, R2 ;  /* 0x000000051f05e224 */ /* 0x000fe200078e0202 */
[----:B------:R-:W-:-:S05]  /*14b40*/  @!P6 MOV R2, R10 ;  /* 0x0000000a0002e202 */ /* 0x000fca0000000f00 */
        /* <DEDUP_REMOVED lines=19> */
.L_x_2516:
[----:B------:R-:W-:Y:S01]  /*14c80*/  IMAD R6, R27, 0x8, R22 ;  /* 0x000000081b067824 */ /* 0x000fe200078e0216 */
[----:B------:R-:W-:Y:S01]  /*14c90*/  SHF.L.U32 R3, R28, 0x1f, RZ ;  /* 0x0000001f1c037819 */ /* 0x000fe200000006ff */
[----:B------:R-:W-:Y:S03]  /*14ca0*/  BSSY B1, `(.L_x_2517) ;  /* 0x0000003000017945 */ /* 0x000fe60003800000 */
[----:B------:R-:W0:Y:S02]  /*14cb0*/  SYNCS.PHASECHK.TRANS64.TRYWAIT P0, [R6+URZ+0x38840], R3 ;  /* 0x03884003060075a7 */ /* 0x000e24000800017f */
[----:B0-----:R-:W-:Y:S05]  /*14cc0*/  @!P0 BRA `(.L_x_2518) ;  /* 0x0000003800d48947 */ /* 0x001fea0003800000 */
.L_x_2599:
[----:B------:R-:W-:Y:S05]  /*14cd0*/  BSYNC B1 ;  /* 0x0000000000017941 */ /* 0x000fea0003800000 */
.L_x_2517:
        /* <DEDUP_REMOVED lines=69> */
.L_x_2611:
        /* <DEDUP_REMOVED lines=17> */
.L_x_2520:
        /* <DEDUP_REMOVED lines=10> */
.L_x_2521:
[----:B------:R2:W-:Y:S01]  /*152e0*/  SYNCS.ARRIVE.TRANS64.A1T0 RZ, [R6+URZ+0x38830], RZ ;  /* 0x038830ff06ff79a7 */ /* 0x0005e2000810003f */
[----:B------:R-:W-:Y:S05]  /*152f0*/  @!P6 BRA `(.L_x_2522) ;  /* 0x000000000004e947 */ /* 0x000fea0003800000 */
[----:B------:R-:W-:Y:S01]  /*15300*/  BPT.TRAP 0x1 ;  /* 0x000000040000795c */ /* 0x000fe20000300000 */
.L_x_2522:
[----:B-1----:R-:W-:Y:S01]  /*15310*/  SHF.L.U32 R2, R17, 0x1f, RZ ;  /* 0x0000001f11027819 */ /* 0x002fe200000006ff */
[----:B--2---:R-:W-:Y:S01]  /*15320*/  IMAD R6, R7, 0x8, R22 ;  /* 0x0000000807067824 */ /* 0x004fe200078e0216 */
[----:B------:R-:W-:Y:S03]  /*15330*/  BSSY B1, `(.L_x_2523) ;  /* 0x0000003000017945 */ /* 0x000fe60003800000 */
[----:B------:R-:W1:Y:S02]  /*15340*/  SYNCS.PHASECHK.TRANS64.TRYWAIT P0, [R6+URZ+0x38860], R2 ;  /* 0x03886002060075a7 */ /* 0x000e64000800017f */
[----:B-1----:R-:W-:Y:S05]  /*15350*/  @!P0 BRA `(.L_x_2524) ;  /* 0x0000003c00088947 */ /* 0x002fea0003800000 */
.L_x_2612:
[----:B------:R-:W-:Y:S05]  /*15360*/  BSYNC B1 ;  /* 0x0000000000017941 */ /* 0x000fea0003800000 */
.L_x_2523:
        /* <DEDUP_REMOVED lines=60> */
.L_x_2624:
        /* <DEDUP_REMOVED lines=33> */
.L_x_2526:
        /* <DEDUP_REMOVED lines=10> */
.L_x_2527:
[C---:B------:R-:W-:Y:S01]  /*159e0*/  ISETP.GT.AND P0, PT, R26.reuse, RZ, PT ;  /* 0x000000ff1a00720c */ /* 0x040fe20003f04270 */
[----:B------:R2:W-:Y:S01]  /*159f0*/  SYNCS.ARRIVE.TRANS64.A1T0 RZ, [R6+URZ+0x38850], RZ ;  /* 0x038850ff06ff79a7 */ /* 0x0005e2000810003f */
[----:B------:R-:W-:Y:S02]  /*15a00*/  VIADD R0, R26, 0xffffffff ;  /* 0xffffffff1a007836 */ /* 0x000fe40000000000 */
[----:B------:R-:W-:Y:S02]  /*15a10*/  IMAD.MOV.U32 R17, RZ, RZ, R28 ;  /* 0x000000ffff117224 */ /* 0x000fe400078e001c */
[----:B------:R-:W-:Y:S02]  /*15a20*/  IMAD.MOV.U32 R7, RZ, RZ, R27 ;  /* 0x000000ffff077224 */ /* 0x000fe400078e001b */
[----:B------:R-:W-:-:S05]  /*15a30*/  IMAD.MOV.U32 R29, RZ, RZ, R26 ;  /* 0x000000ffff1d7224 */ /* 0x000fca00078e001a */
[----:B--2---:R-:W-:Y:S05]  /*15a40*/  @P0 BRA `(.L_x_2528) ;  /* 0xffffffec00e00947 */ /* 0x004fea000383ffff */
.L_x_2515:
[----:B------:R-:W-:Y:S05]  /*15a50*/  BSYNC B0 ;  /* 0x0000000000007941 */ /* 0x000fea0003800000 */
.L_x_2514:
        /* <DEDUP_REMOVED lines=17> */
.L_x_2530:
[----:B------:R-:W-:Y:S05]  /*15b70*/  BSYNC B0 ;  /* 0x0000000000007941 */ /* 0x000fea0003800000 */
.L_x_2529:
[----:B------:R-:W-:-:S13]  /*15b80*/  LOP3.LUT P0, RZ, R23, 0x20, RZ, 0xc0, !PT ;  /* 0x0000002017ff7812 */ /* 0x000fda000780c0ff */
[----:B------:R-:W-:Y:S05]  /*15b90*/  @!P0 BRA `(.L_x_2531) ;  /* 0x0000000000048947 */ /* 0x000fea0003800000 */
[----:B------:R-:W-:Y:S01]  /*15ba0*/  BPT.TRAP 0x1 ;  /* 0x000000040000795c */ /* 0x000fe20000300000 */
.L_x_2531:
[----:B------:R-:W2:Y:S01]  /*15bb0*/  LDL.LU R0, [R1+0x4] ;  /* 0x0000040001007983 */ /* 0x000ea20000300800 */
[----:B------:R-:W-:Y:S01]  /*15bc0*/  IMAD R4, R27, 0x8, R22 ;  /* 0x000000081b047824 */ /* 0x000fe200078e0216 */
[----:B0-----:R-:W-:Y:S01]  /*15bd0*/  SHF.L.U32 R3, R28, 0x1f, RZ ;  /* 0x0000001f1c037819 */ /* 0x001fe200000006ff */
[----:B------:R-:W-:Y:S03]  /*15be0*/  BSSY B0, `(.L_x_2532) ;  /* 0x0000004000007945 */ /* 0x000fe60003800000 */
[----:B------:R-:W0:Y:S01]  /*15bf0*/  SYNCS.PHASECHK.TRANS64.TRYWAIT P0, [R4+URZ+0x38860], R3 ;  /* 0x03886003040075a7 */ /* 0x000e22000800017f */
[----:B--2---:R-:W-:Y:S01]  /*15c00*/  IMAD R5, R26, -0x50, R0 ;  /* 0xffffffb01a057824 */ /* 0x004fe200078e0200 */
[----:B0-----:R-:W-:Y:S06]  /*15c10*/  @!P0 BRA `(.L_x_2533) ;  /* 0x0000003800c48947 */ /* 0x001fec0003800000 */
.L_x_2625:
[----:B------:R-:W-:Y:S05]  /*15c20*/  BSYNC B0 ;  /* 0x0000000000007941 */ /* 0x000fea0003800000 */
.L_x_2532:
[----:B------:R-:W2:Y:S01]  /*15c30*/  S2R R0, SR_TID.X ;  /* 0x0000000000007919 */ /* 0x000ea20000002100 */
[----:B------:R-:W-:Y:S01]  /*15c40*/  UMOV UR4, 0xffffffff ;  /* 0xffffffff00047882 */ /* 0x000fe20000000000 */
[----:B------:R-:W-:Y:S01]  /*15c50*/  IMAD R7, R27, 0x5000, R32 ;  /* 0x000050001b077824 */ /* 0x000fe200078e0220 */
[----:B--2---:R-:W-:-:S04]  /*15c60*/  LOP3.LUT R0, R0, 0x7f, RZ, 0xc0, !PT ;  /* 0x0000007f00007812 */ /* 0x004fc800078ec0ff */
        /* <DEDUP_REMOVED lines=38> */
[----:B------:R-:W0:Y:S02]  /*15ed0*/  SHFL.IDX PT, R14, R24, 0x3, 0x181f ;  /* 0x00781f00180e7f89 */ /* 0x000e2400000e0000 */
        /* <DEDUP_REMOVED lines=12> */
[----:B------:R0:W3:Y:S02]  /*15fa0*/  SHFL.IDX PT, R14, R24, 0x4, 0x181f ;  /* 0x00981f00180e7f89 */ /* 0x0000e400000e0000 */
        /* <DEDUP_REMOVED lines=9> */
.L_x_2637:
        /* <DEDUP_REMOVED lines=15> */
.L_x_2535:
        /* <DEDUP_REMOVED lines=10> */
.L_x_2536:
[----:B------:R1:W-:Y:S01]  /*161d0*/  SYNCS.ARRIVE.TRANS64.A1T0 RZ, [R4+URZ+0x38850], RZ ;  /* 0x038850ff04ff79a7 */ /* 0x0003e2000810003f */
[----:B------:R-:W-:-:S05]  /*161e0*/  VIADD R27, R27, 0x1 ;  /* 0x000000011b1b7836 */ /* 0x000fca0000000000 */
[----:B------:R-:W-:-:S04]  /*161f0*/  ISETP.NE.AND P0, PT, R27, 0x2, PT ;  /* 0x000000021b00780c */ /* 0x000fc80003f05270 */
[----:B0-----:R-:W-:Y:S02]  /*16200*/  SEL R3, RZ, 0x1, P0 ;  /* 0x00000001ff037807 */ /* 0x001fe40000000000 */
[----:B------:R-:W-:Y:S02]  /*16210*/  SEL R27, R27, RZ, P0 ;  /* 0x000000ff1b1b7207 */ /* 0x000fe40000000000 */
[----:B-1----:R-:W-:-:S07]  /*16220*/  LOP3.LUT R28, R28, R3, RZ, 0x3c, !PT ;  /* 0x000000031c1c7212 */ /* 0x002fce00078e3cff */
.L_x_2491:
[----:B------:R-:W-:Y:S05]  /*16230*/  BSYNC B7 ;  /* 0x0000000000077941 */ /* 0x000fea0003800000 */
.L_x_2489:
        /* <DEDUP_REMOVED lines=8> */
[----:B------:R0:W1:Y:S01]  /*162c0*/  LDS.128 R16, [R22+0x388d0] ;  /* 0x0388d00016107984 */ /* 0x0000620000000c00 */
[----:B------:R-:W-:Y:S06]  /*162d0*/  BAR.ARV 0x4, 0x180 ;  /* 0x0106000000007b1d */ /* 0x000fec0000002000 */
[----:B------:R-:W-:Y:S05]  /*162e0*/  BRA `(.L_x_2538) ;  /* 0x0000000800cc7947 */ /* 0x000fea0003800000 */
.L_x_2537:
[----:B------:R-:W0:Y:S01]  /*162f0*/  S2R R0, SR_TID.X ;  /* 0x0000000000007919 */ /* 0x000e220000002100 */
[----:B------:R-:W-:Y:S01]  /*16300*/  UMOV UR4, 0xffffffff ;  /* 0xffffffff00047882 */ /* 0x000fe20000000000 */
[----:B0-----:R-:W-:-:S04]  /*16310*/  LOP3.LUT R8, R0, 0x1f, RZ, 0xc0, !PT ;  /* 0x0000001f00087812 */ /* 0x001fc800078ec0ff */
[----:B------:R-:W-:Y:S01]  /*16320*/  ISETP.NE.AND P0, PT, R8, 0x1f, PT ;  /* 0x0000001f0800780c */ /* 0x000fe20003f05270 */
[----:B------:R-:W-:-:S12]  /*16330*/  BRA.DIV UR4, `(.L_x_2539) ;  /* 0x0000003e04187947 */ /* 0x000fd8000b800000 */
[----:B------:R-:W-:Y:S01]  /*16340*/  IMAD.IADD R5, R19, 0x1, R8 ;  /* 0x0000000113057824 */ /* 0x000fe200078e0208 */
[----:B------:R-:W-:-:S04]  /*16350*/  ULDC UR4, c[0x0][0xc3c] ;  /* 0x00030f0000047ab9 */ /* 0x000fc80000000800 */
[----:B------:R-:W-:-:S13]  /*16360*/  ISETP.GE.OR P1, PT, R5, UR4, !P0 ;  /* 0x0000000405007c0c */ /* 0x000fda000c726670 */
[----:B------:R-:W0:Y:S02]  /*16370*/  @!P1 LDC.64 R2, c[0x0][0xc80] ;  /* 0x00032000ff029b82 */ /* 0x000e240000000a00 */
[----:B0-----:R-:W-:-:S06]  /*16380*/  @!P1 IMAD.WIDE R2, R5, 0x4, R2 ;  /* 0x0000000405029825 */ /* 0x001fcc00078e0202 */
        /* <DEDUP_REMOVED lines=26> */
.L_x_2647:
[----:B------:R-:W-:Y:S02]  /*16530*/  ULDC UR4, c[0x0][0xc38] ;  /* 0x00030e0000047ab9 */ /* 0x000fe40000000800 */
[----:B------:R-:W-:-:S04]  /*16540*/  IMAD.U32 R7, RZ, RZ, UR4 ;  /* 0x00000004ff077e24 */ /* 0x000fc8000f8e00ff */
[----:B-1----:R-:W-:-:S05]  /*16550*/  IMAD R14, R14, R7, RZ ;  /* 0x000000070e0e7224 */ /* 0x002fca00078e02ff */
[----:B------:R-:W-:-:S04]  /*16560*/  IADD3 R9, R4, R14, RZ ;  /* 0x0000000e04097210 */ /* 0x000fc80007ffe0ff */
[----:B------:R-:W-:-:S13]  /*16570*/  ISETP.GT.AND P6, PT, R9, R0, PT ;  /* 0x000000000900720c */ /* 0x000fda0003fc4270 */
[----:B------:R-:W-:Y:S05]  /*16580*/  @P6 BRA `(.L_x_2540) ;  /* 0x00000000009c6947 */ /* 0x000fea0003800000 */
.L_x_2545:
[----:B------:R-:W1:Y:S01]  /*16590*/  LDC R2, c[0x0][0xc3c] ;  /* 0x00030f00ff027b82 */ /* 0x000e620000000800 */
[----:B------:R-:W-:-:S05]  /*165a0*/  VIADD R19, R19, 0x1f ;  /* 0x0000001f13137836 */ /* 0x000fca0000000000 */
[----:B-1----:R-:W-:-:S13]  /*165b0*/  ISETP.GE.AND P6, PT, R19, R2, PT ;  /* 0x000000021300720c */ /* 0x002fda0003fc6270 */
[----:B------:R-:W-:Y:S05]  /*165c0*/  @P6 BRA `(.L_x_2541) ;  /* 0x0000000400d06947 */ /* 0x000fea0003800000 */
[----:B------:R-:W1:Y:S01]  /*165d0*/  S2R R3, SR_TID.X ;  /* 0x0000000000037919 */ /* 0x000e620000002100 */
[----:B------:R-:W-:Y:S01]  /*165e0*/  BSSY B0, `(.L_x_2542) ;  /* 0x0000009000007945 */ /* 0x000fe20003800000 */
[----:B------:R-:W-:Y:S01]  /*165f0*/  IMAD.MOV.U32 R5, RZ, RZ, RZ ;  /* 0x000000ffff057224 */ /* 0x000fe200078e00ff */
[----:B-1----:R-:W-:-:S05]  /*16600*/  LOP3.LUT R3, R3, 0x1f, RZ, 0xc0, !PT ;  /* 0x0000001f03037812 */ /* 0x002fca00078ec0ff */
[----:B------:R-:W-:-:S05]  /*16610*/  IMAD.IADD R7, R19, 0x1, R3 ;  /* 0x0000000113077824 */ /* 0x000fca00078e0203 */
[----:B------:R-:W-:-:S13]  /*16620*/  ISETP.GE.OR P6, PT, R7, R2, !P0 ;  /* 0x000000020700720c */ /* 0x000fda00047c6670 */
[----:B------:R-:W-:Y:S05]  /*16630*/  @P6 BRA `(.L_x_2543) ;  /* 0x00000000000c6947 */ /* 0x000fea0003800000 */
[----:B------:R-:W1:Y:S02]  /*16640*/  LDC.64 R2, c[0x0][0xc80] ;  /* 0x00032000ff027b82 */ /* 0x000e640000000a00 */
[----:B-1----:R-:W-:-:S05]  /*16650*/  IMAD.WIDE R2, R7, 0x4, R2 ;  /* 0x0000000407027825 */ /* 0x002fca00078e0202 */
[----:B------:R1:W5:Y:S02]  /*16660*/  LDG.E R5, desc[UR38][R2.64] ;  /* 0x0000002602057981 */ /* 0x000364000c1e1900 */
.L_x_2543:
[----:B------:R-:W-:Y:S05]  /*16670*/  BSYNC B0 ;  /* 0x0000000000007941 */ /* 0x000fea0003800000 */
.L_x_2542:
[----:B------:R-:W-:-:S03]  /*16680*/  UMOV UR4, 0xffffffff ;  /* 0xffffffff00047882 */ /* 0x000fc60000000000 */
[----:B------:R-:W-:Y:S05]  /*16690*/  BRA.DIV UR4, `(.L_x_2544) ;  /* 0x0000003e04647947 */ /* 0x000fea000b800000 */
[----:B-----5:R-:W2:Y:S02]  /*166a0*/  SHFL.UP PT, R14, R5, 0x1, RZ ;  /* 0x04200000050e7989 */ /* 0x020ea400000e00ff */
        /* <DEDUP_REMOVED lines=13> */
[----:B0-----:R-:W-:-:S05]  /*16780*/  IMAD.IADD R6, R4, 0x1, R7 ;  /* 0x0000000104067824 */ /* 0x001fca00078e0207 */
[----:B------:R0:W1:Y:S02]  /*16790*/  SHFL.IDX PT, R14, R6, 0x1f, 0x1f ;  /* 0x03e01f00060e7f89 */ /* 0x00006400000e0000 */
.L_x_2655:
[----:B------:R-:W-:Y:S02]  /*167a0*/  ULDC UR4, c[0x0][0xc38] ;  /* 0x00030e0000047ab9 */ /* 0x000fe40000000800 */
[----:B------:R-:W-:-:S04]  /*167b0*/  IMAD.U32 R7, RZ, RZ, UR4 ;  /* 0x00000004ff077e24 */ /* 0x000fc8000f8e00ff */
[----:B-1----:R-:W-:-:S04]  /*167c0*/  IMAD R14, R14, R7, RZ ;  /* 0x000000070e0e7224 */ /* 0x002fc800078e02ff */
[----:B------:R-:W-:-:S05]  /*167d0*/  IMAD.IADD R9, R14, 0x1, R9 ;  /* 0x000000010e097824 */ /* 0x000fca00078e0209 */
[----:B------:R-:W-:-:S13]  /*167e0*/  ISETP.GT.AND P6, PT, R9, R0, PT ;  /* 0x000000000900720c */ /* 0x000fda0003fc4270 */
[----:B------:R-:W-:Y:S05]  /*167f0*/  @!P6 BRA `(.L_x_2545) ;  /* 0xfffffffc0064e947 */ /* 0x000fea000383ffff */
.L_x_2540:
        /* <DEDUP_REMOVED lines=8> */
.L_x_2659:
[----:B------:R-:W-:Y:S01]  /*16880*/  ISETP.NE.AND P0, PT, R2, RZ, PT ;  /* 0x000000ff0200720c */ /* 0x000fe20003f05270 */
[----:B------:R-:W-:-:S12]  /*16890*/  IMAD.MOV.U32 R14, RZ, RZ, RZ ;  /* 0x000000ffff0e7224 */ /* 0x000fd800078e00ff */
[----:B------:R-:W-:Y:S05]  /*168a0*/  @!P0 BRA `(.L_x_2547) ;  /* 0x0000000000108947 */ /* 0x000fea0003800000 */
[----:B------:R-:W-:Y:S01]  /*168b0*/  UMOV UR4, 0xffffffff ;  /* 0xffffffff00047882 */ /* 0x000fe20000000000 */
[----:B------:R-:W-:Y:S02]  /*168c0*/  IADD3 R12, R4, -0x1, RZ ;  /* 0xffffffff040c7810 */ /* 0x000fe40007ffe0ff */
[----:B------:R-:W-:Y:S05]  /*168d0*/  BRA.DIV UR4, `(.L_x_2548) ;  /* 0x0000003e04d87947 */ /* 0x000fea000b800000 */
[----:B------:R3:W4:Y:S02]  /*168e0*/  SHFL.IDX PT, R14, R6, R12, 0x1f ;  /* 0x00001f0c060e7589 */ /* 0x00072400000e0000 */
.L_x_2547:
[----:B------:R-:W5:Y:S01]  /*168f0*/  LDC.64 R2, c[0x0][0xc90] ;  /* 0x00032400ff027b82 */ /* 0x000f620000000a00 */
[----:B------:R-:W-:-:S04]  /*16900*/  IMAD.IADD R19, R4, 0x1, R19 ;  /* 0x0000000104137824 */ /* 0x000fc800078e0213 */
[----:B-----5:R-:W-:-:S05]  /*16910*/  IMAD.WIDE R2, R19, 0x4, R2 ;  /* 0x0000000413027825 */ /* 0x020fca00078e0202 */
[----:B0--3--:R0:W1:Y:S01]  /*16920*/  LDG.E R6, desc[UR38][R2.64] ;  /* 0x0000002602067981 */ /* 0x009062000c1e1900 */
[----:B----4-:R-:W-:Y:S02]  /*16930*/  IMAD R16, R14, R7, R16 ;  /* 0x000000070e107224 */ /* 0x010fe400078e0210 */
[----:B0-----:R-:W-:Y:S02]  /*16940*/  IMAD.MOV.U32 R2, RZ, RZ, RZ ;  /* 0x000000ffff027224 */ /* 0x001fe400078e00ff */
[----:B-12---:R-:W-:-:S05]  /*16950*/  IMAD R4, R5, R6, RZ ;  /* 0x0000000605047224 */ /* 0x006fca00078e02ff */
        /* <DEDUP_REMOVED lines=24> */
[----:B------:R-:W-:Y:S01]  /*16ae0*/  IMAD R0, R6, R2, RZ ;  /* 0x0000000206007224 */ /* 0x000fe200078e02ff */
[----:B------:R-:W-:-:S03]  /*16af0*/  IADD3 R2, -R2, RZ, RZ ;  /* 0x000000ff02027210 */ /* 0x000fc60007ffe1ff */
        /* <DEDUP_REMOVED lines=33> */
.L_x_2541:
[----:B------:R-:W-:Y:S01]  /*16d10*/  UMOV UR4, URZ ;  /* 0x0000003f00047c82 */ /* 0x000fe20008000000 */
[----:B------:R-:W-:Y:S01]  /*16d20*/  UMOV UR5, URZ ;  /* 0x0000003f00057c82 */ /* 0x000fe20008000000 */
[----:B------:R-:W-:Y:S01]  /*16d30*/  ULDC UR6, c[0x0][0xc3c] ;  /* 0x00030f0000067ab9 */ /* 0x000fe20000000800 */
[----:B------:R-:W-:Y:S01]  /*16d40*/  IMAD.MOV.U32 R16, RZ, RZ, R0 ;  /* 0x000000ffff107224 */ /* 0x000fe200078e0000 */
[----:B------:R-:W-:Y:S01]  /*16d50*/  MOV R18, UR5 ;  /* 0x0000000500127c02 */ /* 0x000fe20008000f00 */
[----:B------:R-:W-:Y:S02]  /*16d60*/  IMAD.U32 R17, RZ, RZ, UR4 ;  /* 0x00000004ff117e24 */ /* 0x000fe4000f8e00ff */
[----:B------:R-:W-:-:S07]  /*16d70*/  IMAD.U32 R19, RZ, RZ, UR6 ;  /* 0x00000006ff137e24 */ /* 0x000fce000f8e00ff */
.L_x_2549:
[----:B------:R-:W1:Y:S01]  /*16d80*/  S2R R0, SR_TID.X ;  /* 0x0000000000007919 */ /* 0x000e620000002100 */
        /* <DEDUP_REMOVED lines=9> */
.L_x_2538:
[----:B------:R-:W-:Y:S02]  /*16e20*/  ULDC UR4, c[0x0][0xc3c] ;  /* 0x00030f0000047ab9 */ /* 0x000fe40000000800 */
[----:B-1----:R-:W-:-:S13]  /*16e30*/  ISETP.GE.AND P0, PT, R19, UR4, PT ;  /* 0x0000000413007c0c */ /* 0x002fda000bf06270 */
[----:B------:R-:W-:Y:S05]  /*16e40*/  @!P0 BRA `(.L_x_2550) ;  /* 0xffffffb400808947 */ /* 0x000fea000383ffff */
[----:B------:R-:W-:Y:S05]  /*16e50*/  BSYNC B8 ;  /* 0x0000000000087941 */ /* 0x000fea0003800000 */
.L_x_2485:
[----:B-1----:R-:W3:Y:S01]  /*16e60*/  LDL.LU R0, [R1+0x28] ;  /* 0x0000280001007983 */ /* 0x002ee20000300800 */
[----:B------:R-:W-:Y:S01]  /*16e70*/  BSSY B0, `(.L_x_2551) ;  /* 0x000000b000007945 */ /* 0x000fe20003800000 */
[----:B------:R-:W1:Y:S01]  /*16e80*/  S2R R5, SR_CgaCtaId ;  /* 0x0000000000057919 */ /* 0x000e620000008800 */
[----:B---3--:R-:W-:-:S05]  /*16e90*/  VIADD R0, R0, 0x1 ;  /* 0x0000000100007836 */ /* 0x008fca0000000000 */
        /* <DEDUP_REMOVED lines=8> */
.L_x_2662:
[----:B------:R-:W-:Y:S05]  /*16f20*/  BSYNC B0 ;  /* 0x0000000000007941 */ /* 0x000fea0003800000 */
.L_x_2551:
[----:B------:R-:W-:-:S03]  /*16f30*/  UMOV UR4, 0xffffffff ;  /* 0xffffffff00047882 */ /* 0x000fc60000000000 */
[----:B------:R-:W-:Y:S05]  /*16f40*/  BRA.DIV UR4, `(.L_x_2553) ;  /* 0x0000003a04747947 */ /* 0x000fea000b800000 */
[----:B-1----:R-:W1:Y:S02]  /*16f50*/  S2R R0, SR_TID.X ;  /* 0x0000000000007919 */ /* 0x002e640000002100 */
[----:B-1----:R-:W-:-:S04]  /*16f60*/  SHF.R.U32.HI R0, RZ, 0x5, R0 ;  /* 0x00000005ff007819 */ /* 0x002fc80000011600 */
[----:B------:R-:W-:-:S05]  /*16f70*/  LOP3.LUT R0, R0, 0x3, RZ, 0xc0, !PT ;  /* 0x0000000300007812 */ /* 0x000fca00078ec0ff */
[----:B------:R1:W3:Y:S02]  /*16f80*/  SHFL.IDX PT, R14, R0, RZ, 0x1f ;  /* 0x00001fff000e7589 */ /* 0x0002e400000e0000 */
.L_x_2665:
[----:B---3--:R-:W-:Y:S01]  /*16f90*/  ISETP.NE.AND P0, PT, R14, RZ, PT ;  /* 0x000000ff0e00720c */ /* 0x008fe20003f05270 */
[----:B------:R-:W-:-:S12]  /*16fa0*/  BSSY B0, `(.L_x_2554) ;  /* 0x0000026000007945 */ /* 0x000fd80003800000 */
[----:B------:R-:W-:Y:S05]  /*16fb0*/  @P0 BRA `(.L_x_2555) ;  /* 0x0000000000900947 */ /* 0x000fea0003800000 */
[----:B------:R-:W-:-:S03]  /*16fc0*/  UMOV UR4, 0xffffffff ;  /* 0xffffffff00047882 */ /* 0x000fc60000000000 */
[----:B------:R-:W-:Y:S05]  /*16fd0*/  BRA.DIV UR4, `(.L_x_2556) ;  /* 0x0000003a04847947 */ /* 0x000fea000b800000 */
[----:B------:R-:W-:-:S13]  /*16fe0*/  ELECT P6, URZ, PT ;  /* 0x00000000003f782f */ /* 0x000fda00038c0000 */
.L_x_2668:
[----:B------:R-:W-:Y:S05]  /*16ff0*/  @!P6 BRA `(.L_x_2555) ;  /* 0x000000000080e947 */ /* 0x000fea0003800000 */
[----:B-1----:R-:W3:Y:S02]  /*17000*/  LDL R0, [R1+0x2c] ;  /* 0x00002c0001007983 */ /* 0x002ee40000100800 */
[----:B---3--:R-:W-:-:S13]  /*17010*/  R2UR UR4, R0 ;  /* 0x00000000000472ca */ /* 0x008fda00000e0000 */
[----:B------:R-:W-:-:S06]  /*17020*/  ULOP3.LUT UR4, UR4, 0x2, URZ, 0xfc, !UPT ;  /* 0x0000000204047892 */ /* 0x000fcc000f8efc3f */
[----:B------:R-:W-:-:S05]  /*17030*/  IMAD.U32 R0, RZ, RZ, UR4 ;  /* 0x00000004ff007e24 */ /* 0x000fca000f8e00ff */
[----:B------:R-:W-:-:S13]  /*17040*/  ISETP.NE.AND P0, PT, R0, 0x3, PT ;  /* 0x000000030000780c */ /* 0x000fda0003f05270 */
[----:B------:R-:W-:Y:S05]  /*17050*/  @!P0 BRA `(.L_x_2557) ;  /* 0x0000000000048947 */ /* 0x000fea0003800000 */
[----:B------:R-:W-:Y:S01]  /*17060*/  BPT.TRAP 0x1 ;  /* 0x000000040000795c */ /* 0x000fe20000300000 */
.L_x_2557:
[C---:B------:R-:W-:Y:S01]  /*17070*/  IMAD R5, R27.reuse, 0x8, R4 ;  /* 0x000000081b057824 */ /* 0x040fe200078e0204 */
[----:B------:R-:W-:Y:S01]  /*17080*/  SHF.L.U32 R0, R28, 0x1f, RZ ;  /* 0x0000001f1c007819 */ /* 0x000fe200000006ff */
[----:B------:R-:W-:-:S03]  /*17090*/  VIADD R27, R27, 0x1 ;  /* 0x000000011b1b7836 */ /* 0x000fc60000000000 */
[----:B------:R-:W1:Y:S02]  /*170a0*/  SYNCS.PHASECHK.TRANS64.TRYWAIT P1, [R5+URZ+0x38840], R0 ;  /* 0x03884000050075a7 */ /* 0x000e64000802017f */
[----:B------:R-:W-:-:S04]  /*170b0*/  ISETP.NE.AND P2, PT, R27, 0x2, PT ;  /* 0x000000021b00780c */ /* 0x000fc80003f45270 */
[----:B------:R-:W-:Y:S01]  /*170c0*/  SEL R3, RZ, 0x1, P2 ;  /* 0x00000001ff037807 */ /* 0x000fe20001000000 */
[----:B-1----:R-:W-:Y:S08]  /*170d0*/  @!P1 BRA `(.L_x_2558) ;  /* 0x0000003800649947 */ /* 0x002ff00003800000 */
.L_x_2669:
[----:B------:R-:W-:Y:S02]  /*170e0*/  SEL R27, R27, RZ, P2 ;  /* 0x000000ff1b1b7207 */ /* 0x000fe40001000000 */
[----:B------:R-:W-:Y:S01]  /*170f0*/  LOP3.LUT R2, R28, R3, RZ, 0x3c, !PT ;  /* 0x000000031c027212 */ /* 0x000fe200078e3cff */
[----:B------:R-:W-:Y:S06]  /*17100*/  @!P0 BRA `(.L_x_2559) ;  /* 0x0000000000048947 */ /* 0x000fec0003800000 */
[----:B------:R-:W-:Y:S01]  /*17110*/  BPT.TRAP 0x1 ;  /* 0x000000040000795c */ /* 0x000fe20000300000 */
.L_x_2559:
[----:B------:R-:W-:Y:S01]  /*17120*/  IMAD R27, R27, 0x8, R4 ;  /* 0x000000081b1b7824 */ /* 0x000fe200078e0204 */
[----:B------:R-:W-:-:S04]  /*17130*/  SHF.L.U32 R2, R2, 0x1f, RZ ;  /* 0x0000001f02027819 */ /* 0x000fc800000006ff */
[----:B------:R-:W3:Y:S02]  /*17140*/  SYNCS.PHASECHK.TRANS64.TRYWAIT P1, [R27+URZ+0x38840], R2 ;  /* 0x038840021b0075a7 */ /* 0x000ee4000802017f */
[----:B---3--:R-:W-:Y:S05]  /*17150*/  @!P1 BRA `(.L_x_2560) ;  /* 0x0000003800589947 */ /* 0x008fea0003800000 */
.L_x_2670:
[----:B------:R-:W-:Y:S05]  /*17160*/  @!P0 BRA `(.L_x_2561) ;  /* 0x0000000000048947 */ /* 0x000fea0003800000 */
[----:B------:R-:W-:Y:S01]  /*17170*/  BPT.TRAP 0x1 ;  /* 0x000000040000795c */ /* 0x000fe20000300000 */
.L_x_2561:
[----:B------:R-:W4:Y:S02]  /*17180*/  SYNCS.PHASECHK.TRANS64.TRYWAIT P1, [R5+URZ+0x38860], R0 ;  /* 0x03886000050075a7 */ /* 0x000f24000802017f */
[----:B----4-:R-:W-:Y:S05]  /*17190*/  @!P1 BRA `(.L_x_2562) ;  /* 0x00000038005c9947 */ /* 0x010fea0003800000 */
.L_x_2671:
[----:B------:R-:W-:Y:S05]  /*171a0*/  @!P0 BRA `(.L_x_2563) ;  /* 0x0000000000048947 */ /* 0x000fea0003800000 */
[----:B------:R-:W-:Y:S01]  /*171b0*/  BPT.TRAP 0x1 ;  /* 0x000000040000795c */ /* 0x000fe20000300000 */
.L_x_2563:
[----:B------:R0:W0:Y:S02]  /*171c0*/  SYNCS.PHASECHK.TRANS64.TRYWAIT P0, [R27+URZ+0x38860], R2 ;  /* 0x038860021b0075a7 */ /* 0x000024000800017f */
[----:B0-----:R-:W-:Y:S05]  /*171d0*/  @!P0 NANOSLEEP.SYNCS 0x989680 ;  /* 0x009896800000895d */ /* 0x001fea0003900000 */
[----:B------:R-:W0:Y:S02]  /*171e0*/  @!P0 SYNCS.PHASECHK.TRANS64 P0, [R27+URZ+0x38860], R2 ;  /* 0x038860021b0085a7 */ /* 0x000e24000800007f */
[----:B0-----:R-:W-:Y:S05]  /*171f0*/  @!P0 BRA `(.L_x_2563) ;  /* 0xfffffffc00f08947 */ /* 0x001fea000383ffff */
.L_x_2555:
[----:B------:R-:W-:Y:S05]  /*17200*/  BSYNC B0 ;  /* 0x0000000000007941 */ /* 0x000fea0003800000 */
.L_x_2554:
[----:B------:R-:W-:Y:S05]  /*17210*/  EXIT ;  /* 0x000000000000794d */ /* 0x000fea0003800000 */
.L_x_2421:
[----:B------:R-:W-:-:S13]  /*17220*/  R2UR UR4, R16 ;  /* 0x00000000100472ca */ /* 0x000fda00000e0000 */
[----:B0-----:R-:W-:-:S04]  /*17230*/  IMAD.U32 R3, RZ, RZ, UR4 ;  /* 0x00000004ff037e24 */ /* 0x001fc8000f8e00ff */
[----:B------:R0:W1:Y:S03]  /*17240*/  SYNCS.PHASECHK.TRANS64.TRYWAIT P1, [R3+URZ+0x38800], R0 ;  /* 0x03880000030075a7 */ /* 0x000066000802017f */
[----:B-1----:R-:W-:Y:S05]  /*17250*/  @!P1 NANOSLEEP.SYNCS 0x989680 ;  /* 0x009896800000995d */ /* 0x002fea0003900000 */
[----:B------:R-:W1:Y:S02]  /*17260*/  @!P1 SYNCS.PHASECHK.TRANS64 P1, [R3+URZ+0x38800], R0 ;  /* 0x03880000030095a7 */ /* 0x000e64000802007f */
[----:B-1----:R-:W-:Y:S05]  /*17270*/  @!P1 BRA `(.L_x_2421) ;  /* 0xfffffffc00e89947 */ /* 0x002fea000383ffff */
[----:B------:R-:W-:Y:S05]  /*17280*/  BRA `(.L_x_2564) ;  /* 0xfffffea800507947 */ /* 0x000fea000383ffff */
.L_x_2425:
[----:B-1----:R1:W2:Y:S02]  /*17290*/  SYNCS.PHASECHK.TRANS64.TRYWAIT P1, [R0+URZ+0x38830], R3 ;  /* 0x03883003000075a7 */ /* 0x0022a4000802017f */
[----:B--2---:R-:W-:Y:S05]  /*172a0*/  @!P1 NANOSLEEP.SYNCS 0x989680 ;  /* 0x009896800000995d */ /* 0x004fea0003900000 */
[----:B------:R-:W2:Y:S02]  /*172b0*/  @!P1 SYNCS.PHASECHK.TRANS64 P1, [R0+URZ+0x38830], R3 ;  /* 0x03883003000095a7 */ /* 0x000ea4000802007f */
[----:B--2---:R-:W-:Y:S05]  /*172c0*/  @!P1 BRA `(.L_x_2425) ;  /* 0xfffffffc00f09947 */ /* 0x004fea000383ffff */
[----:B------:R-:W-:Y:S05]  /*172d0*/  BRA `(.L_x_2424) ;  /* 0xfffffea800747947 */ /* 0x000fea000383ffff */
.L_x_2431:
[----:B-1----:R-:W-:-:S04]  /*172e0*/  IMAD.U32 R4, RZ, RZ, UR61 ;  /* 0x0000003dff047e24 */ /* 0x002fc8000f8e00ff */
[----:B------:R1:W2:Y:S03]  /*172f0*/  SYNCS.PHASECHK.TRANS64.TRYWAIT P1, [R4+URZ+0x38830], R3 ;  /* 0x03883003040075a7 */ /* 0x0002a6000802017f */
[----:B--2---:R-:W-:Y:S05]  /*17300*/  @!P1 NANOSLEEP.SYNCS 0x989680 ;  /* 0x009896800000995d */ /* 0x004fea0003900000 */
[----:B------:R-:W2:Y:S02]  /*17310*/  @!P1 SYNCS.PHASECHK.TRANS64 P1, [R4+URZ+0x38830], R3 ;  /* 0x03883003040095a7 */ /* 0x000ea4000802007f */
[----:B--2---:R-:W-:Y:S05]  /*17320*/  @!P1 BRA `(.L_x_2431) ;  /* 0xfffffffc00ec9947 */ /* 0x004fea000383ffff */
[----:B------:R-:W-:Y:S05]  /*17330*/  BRA `(.L_x_2430) ;  /* 0xfffffee400d47947 */ /* 0x000fea000383ffff */
.L_x_2435:
[----:B---3--:R-:W-:-:S04]  /*17340*/  IMAD.U32 R2, RZ, RZ, UR4 ;  /* 0x00000004ff027e24 */ /* 0x008fc8000f8e00ff */
[----:B------:R3:W4:Y:S03]  /*17350*/  SYNCS.PHASECHK.TRANS64.TRYWAIT P1, [R2+URZ+0x38850], R0 ;  /* 0x03885000020075a7 */ /* 0x000726000802017f */
[----:B----4-:R-:W-:Y:S05]  /*17360*/  @!P1 NANOSLEEP.SYNCS 0x989680 ;  /* 0x009896800000995d */ /* 0x010fea0003900000 */
[----:B------:R-:W4:Y:S02]  /*17370*/  @!P1 SYNCS.PHASECHK.TRANS64 P1, [R2+URZ+0x38850], R0 ;  /* 0x03885000020095a7 */ /* 0x000f24000802007f */
[----:B----4-:R-:W-:Y:S05]  /*17380*/  @!P1 BRA `(.L_x_2435) ;  /* 0xfffffffc00ec9947 */ /* 0x010fea000383ffff */
[----:B------:R-:W-:Y:S05]  /*17390*/  BRA `(.L_x_2434) ;  /* 0xffffff0c00287947 */ /* 0x000fea000383ffff */
.L_x_2443:
[----:B-1----:R-:W-:-:S04]  /*173a0*/  IMAD.U32 R4, RZ, RZ, UR4 ;  /* 0x00000004ff047e24 */ /* 0x002fc8000f8e00ff */
[----:B------:R1:W2:Y:S03]  /*173b0*/  SYNCS.PHASECHK.TRANS64.TRYWAIT P1, [R4+URZ+0x38830], R3 ;  /* 0x03883003040075a7 */ /* 0x0002a6000802017f */
[----:B--2---:R-:W-:Y:S05]  /*173c0*/  @!P1 NANOSLEEP.SYNCS 0x989680 ;  /* 0x009896800000995d */ /* 0x004fea0003900000 */
[----:B------:R-:W2:Y:S02]  /*173d0*/  @!P1 SYNCS.PHASECHK.TRANS64 P1, [R4+URZ+0x38830], R3 ;  /* 0x03883003040095a7 */ /* 0x000ea4000802007f */
[----:B--2---:R-:W-:Y:S05]  /*173e0*/  @!P1 BRA `(.L_x_2443) ;  /* 0xfffffffc00ec9947 */ /* 0x004fea000383ffff */
[----:B------:R-:W-:Y:S05]  /*173f0*/  BRA `(.L_x_2442) ;  /* 0xffffff24001c7947 */ /* 0x000fea000383ffff */
.L_x_2447:
[----:B---3--:R-:W-:-:S04]  /*17400*/  IMAD.U32 R2, RZ, RZ, UR4 ;  /* 0x00000004ff027e24 */ /* 0x008fc8000f8e00ff */
[----:B------:R3:W4:Y:S03]  /*17410*/  SYNCS.PHASECHK.TRANS64.TRYWAIT P1, [R2+URZ+0x38850], R0 ;  /* 0x03885000020075a7 */ /* 0x000726000802017f */
[----:B----4-:R-:W-:Y:S05]  /*17420*/  @!P1 NANOSLEEP.SYNCS 0x989680 ;  /* 0x009896800000995d */ /* 0x010fea0003900000 */
[----:B------:R-:W4:Y:S02]  /*17430*/  @!P1 SYNCS.PHASECHK.TRANS64 P1, [R2+URZ+0x38850], R0 ;  /* 0x03885000020095a7 */ /* 0x000f24000802007f */
[----:B----4-:R-:W-:Y:S05]  /*17440*/  @!P1 BRA `(.L_x_2447) ;  /* 0xfffffffc00ec9947 */ /* 0x010fea000383ffff */
[----:B------:R-:W-:Y:S05]  /*17450*/  BRA `(.L_x_2446) ;  /* 0xffffff4c00687947 */ /* 0x000fea000383ffff */
.L_x_2454:
[----:B-1----:R-:W-:-:S04]  /*17460*/  MOV R7, UR8 ;  /* 0x0000000800077c02 */ /* 0x002fc80008000f00 */
[----:B------:R1:W2:Y:S03]  /*17470*/  SYNCS.PHASECHK.TRANS64.TRYWAIT P1, [R7+URZ+0x38850], R0 ;  /* 0x03885000070075a7 */ /* 0x0002a6000802017f */
[----:B--2---:R-:W-:Y:S05]  /*17480*/  @!P1 NANOSLEEP.SYNCS 0x989680 ;  /* 0x009896800000995d */ /* 0x004fea0003900000 */
[----:B------:R-:W2:Y:S02]  /*17490*/  @!P1 SYNCS.PHASECHK.TRANS64 P1, [R7+URZ+0x38850], R0 ;  /* 0x03885000070095a7 */ /* 0x000ea4000802007f */
[----:B--2---:R-:W-:Y:S05]  /*174a0*/  @!P1 BRA `(.L_x_2454) ;  /* 0xfffffffc00ec9947 */ /* 0x004fea000383ffff */
[----:B------:R-:W-:Y:S05]  /*174b0*/  BRA `(.L_x_2453) ;  /* 0xffffff64007c7947 */ /* 0x000fea000383ffff */
.L_x_2497:
        /* <DEDUP_REMOVED lines=11> */
.L_x_2566:
[----:B------:R-:W-:Y:S05]  /*17570*/  BSYNC B0 ;  /* 0x0000000000007941 */ /* 0x000fea0003800000 */
.L_x_2565:
[----:B------:R-:W-:Y:S05]  /*17580*/  BRA `(.L_x_2567) ;  /* 0xffffffb800b47947 */ /* 0x000fea000383ffff */
.L_x_2500:
[----:B0-----:R0:W1:Y:S02]  /*17590*/  SYNCS.PHASECHK.TRANS64.TRYWAIT P0, [R5+URZ+0x38840], R2 ;  /* 0x03884002050075a7 */ /* 0x001064000800017f */
[----:B-1----:R-:W-:Y:S05]  /*175a0*/  @!P0 NANOSLEEP.SYNCS 0x989680 ;  /* 0x009896800000895d */ /* 0x002fea0003900000 */
[----:B------:R-:W1:Y:S02]  /*175b0*/  @!P0 SYNCS.PHASECHK.TRANS64 P0, [R5+URZ+0x38840], R2 ;  /* 0x03884002050085a7 */ /* 0x000e64000800007f */
[----:B-1----:R-:W-:Y:S05]  /*175c0*/  @!P0 BRA `(.L_x_2500) ;  /* 0xfffffffc00f08947 */ /* 0x002fea000383ffff */
[----:B------:R-:W-:Y:S05]  /*175d0*/  BRA `(.L_x_2568) ;  /* 0xffffffbc00b87947 */ /* 0x000fea000383ffff */
.L_x_2501:
        /* <DEDUP_REMOVED lines=8> */
.L_x_2570:
[----:B------:R-:W-:Y:S05]  /*17660*/  BSYNC B0 ;  /* 0x0000000000007941 */ /* 0x000fea0003800000 */
.L_x_2569:
[----:B------:R-:W-:Y:S01]  /*17670*/  IMAD.MOV.U32 R13, RZ, RZ, R0 ;  /* 0x000000ffff0d7224 */ /* 0x000fe200078e0000 */
[----:B------:R-:W-:Y:S01]  /*17680*/  MOV R15, 0xffffffff ;  /* 0xffffffff000f7802 */ /* 0x000fe20000000f00 */
[----:B------:R-:W-:Y:S01]  /*17690*/  IMAD.MOV.U32 R12, RZ, RZ, RZ ;  /* 0x000000ffff0c7224 */ /* 0x000fe200078e00ff */
[C---:B------:R-:W-:Y:S01]  /*176a0*/  LOP3.LUT P5, RZ, R23.reuse, 0x10, RZ, 0xc0, !PT ;  /* 0x0000001017ff7812 */ /* 0x040fe200078ac0ff */
[----:B------:R-:W-:Y:S01]  /*176b0*/  IMAD.MOV.U32 R11, RZ, RZ, 0x181f ;  /* 0x0000181fff0b7424 */ /* 0x000fe200078e00ff */
[C---:B------:R-:W-:Y:S01]  /*176c0*/  LOP3.LUT P4, RZ, R23.reuse, 0x8, RZ, 0xc0, !PT ;  /* 0x0000000817ff7812 */ /* 0x040fe2000788c0ff */
[----:B------:R-:W-:Y:S01]  /*176d0*/  IMAD.MOV.U32 R2, RZ, RZ, R14 ;  /* 0x000000ffff027224 */ /* 0x000fe200078e000e */
[----:B------:R-:W-:Y:S01]  /*176e0*/  LOP3.LUT P3, RZ, R23, 0x4, RZ, 0xc0, !PT ;  /* 0x0000000417ff7812 */ /* 0x000fe2000786c0ff */
[----:B------:R-:W-:-:S12]  /*176f0*/  @P0 IMAD R9, R7, 0x2, R22 ;  /* 0x0000000207090824 */ /* 0x000fd800078e0216 */
[----:B------:R-:W-:Y:S05]  /*17700*/  WARPSYNC.COLLECTIVE R15, `(.L_x_2571) ;  /* 0x000000000f087348 */ /* 0x000fea0003c00000 */
[----:B------:R0:W1:Y:S02]  /*17710*/  SHFL.IDX P6, R14, R13, R12, R11 ;  /* 0x0000000c0d0e7389 */ /* 0x00006400000c000b */
[----:B01----:R-:W-:Y:S01]  /*17720*/  ENDCOLLECTIVE ;  /* 0x000000000000791b */ /* 0x003fe20003800000 */
.L_x_2571:
[----:B------:R-:W-:Y:S01]  /*17730*/  LOP3.LUT P2, RZ, R23, 0x2, RZ, 0xc0, !PT ;  /* 0x0000000217ff7812 */ /* 0x000fe2000784c0ff */
[----:B------:R-:W-:Y:S02]  /*17740*/  IMAD.MOV.U32 R13, RZ, RZ, R6 ;  /* 0x000000ffff0d7224 */ /* 0x000fe400078e0006 */
[----:B------:R-:W-:Y:S02]  /*17750*/  IMAD.MOV.U32 R12, RZ, RZ, 0x1 ;  /* 0x00000001ff0c7424 */ /* 0x000fe400078e00ff */
[----:B------:R-:W-:-:S08]  /*17760*/  IMAD.MOV.U32 R3, RZ, RZ, R14 ;  /* 0x000000ffff037224 */ /* 0x000fd000078e000e */
[----:B------:R-:W-:Y:S05]  /*17770*/  WARPSYNC.COLLECTIVE R15, `(.L_x_2572) ;  /* 0x000000000f087348 */ /* 0x000fea0003c00000 */
[----:B------:R0:W1:Y:S02]  /*17780*/  SHFL.IDX P6, R14, R13, R12, R11 ;  /* 0x0000000c0d0e7389 */ /* 0x00006400000c000b */
[----:B01----:R-:W-:Y:S01]  /*17790*/  ENDCOLLECTIVE ;  /* 0x000000000000791b */ /* 0x003fe20003800000 */
.L_x_2572:
        /* <DEDUP_REMOVED lines=10> */
.L_x_2573:
        /* <DEDUP_REMOVED lines=14> */
.L_x_2574:
        /* <DEDUP_REMOVED lines=11> */
[----:B------:R0:W-:Y:S01]  /*179d0*/  @P0 LDGSTS.E.BYPASS.LTC128B.128 [R21+0x2c400], desc[UR38][R2.64+0x180], !P2 ;  /* 0x2c40018002150fae */ /* 0x0001e2000d101d66 */
[----:B------:R-:W-:-:S13]  /*179e0*/  ISETP.GE.AND P0, PT, R4, 0x21, PT ;  /* 0x000000210400780c */ /* 0x000fda0003f06270 */
[----:B0-----:R-:W-:Y:S05]  /*179f0*/  WARPSYNC.COLLECTIVE R15, `(.L_x_2575) ;  /* 0x000000000f087348 */ /* 0x001fea0003c00000 */
[----:B------:R1:W2:Y:S02]  /*17a00*/  SHFL.IDX P6, R14, R13, R12, R11 ;  /* 0x0000000c0d0e7389 */ /* 0x0002a400000c000b */
[----:B012---:R-:W-:Y:S01]  /*17a10*/  ENDCOLLECTIVE ;  /* 0x000000000000791b */ /* 0x007fe20003800000 */
.L_x_2575:
[----:B------:R-:W-:Y:S02]  /*17a20*/  @P0 IMAD R9, R7, 0x2, R22 ;  /* 0x0000000207090824 */ /* 0x000fe400078e0216 */
[----:B------:R-:W-:Y:S02]  /*17a30*/  IMAD.MOV.U32 R13, RZ, RZ, R6 ;  /* 0x000000ffff0d7224 */ /* 0x000fe400078e0006 */
[----:B------:R-:W-:Y:S02]  /*17a40*/  IMAD.MOV.U32 R12, RZ, RZ, 0x3 ;  /* 0x00000003ff0c7424 */ /* 0x000fe400078e00ff */
[----:B------:R-:W-:-:S07]  /*17a50*/  IMAD.MOV.U32 R2, RZ, RZ, R14 ;  /* 0x000000ffff027224 */ /* 0x000fce00078e000e */
[----:B------:R-:W-:Y:S05]  /*17a60*/  WARPSYNC.COLLECTIVE R15, `(.L_x_2576) ;  /* 0x000000000f087348 */ /* 0x000fea0003c00000 */
[----:B------:R0:W1:Y:S02]  /*17a70*/  SHFL.IDX P6, R14, R13, R12, R11 ;  /* 0x0000000c0d0e7389 */ /* 0x00006400000c000b */
[----:B01----:R-:W-:Y:S01]  /*17a80*/  ENDCOLLECTIVE ;  /* 0x000000000000791b */ /* 0x003fe20003800000 */
.L_x_2576:
        /* <DEDUP_REMOVED lines=15> */
.L_x_2577:
[----:B------:R-:W-:Y:S02]  /*17b80*/  @P0 IMAD R21, R7, 0x2, R22 ;  /* 0x0000000207150824 */ /* 0x000fe400078e0216 */
[----:B------:R-:W-:Y:S01]  /*17b90*/  IMAD.MOV.U32 R13, RZ, RZ, R6 ;  /* 0x000000ffff0d7224 */ /* 0x000fe200078e0006 */
[----:B------:R-:W-:Y:S01]  /*17ba0*/  MOV R12, 0x4 ;  /* 0x00000004000c7802 */ /* 0x000fe20000000f00 */
[----:B------:R-:W-:-:S07]  /*17bb0*/  IMAD.MOV.U32 R2, RZ, RZ, R14 ;  /* 0x000000ffff027224 */ /* 0x000fce00078e000e */
[----:B------:R-:W-:Y:S05]  /*17bc0*/  WARPSYNC.COLLECTIVE R15, `(.L_x_2578) ;  /* 0x000000000f087348 */ /* 0x000fea0003c00000 */
[----:B------:R0:W1:Y:S02]  /*17bd0*/  SHFL.IDX P6, R14, R13, R12, R11 ;  /* 0x0000000c0d0e7389 */ /* 0x00006400000c000b */
[----:B01----:R-:W-:Y:S01]  /*17be0*/  ENDCOLLECTIVE ;  /* 0x000000000000791b */ /* 0x003fe20003800000 */
.L_x_2578:
        /* <DEDUP_REMOVED lines=14> */
.L_x_2579:
[----:B------:R-:W-:Y:S01]  /*17cd0*/  IMAD.MOV.U32 R0, RZ, RZ, R14 ;  /* 0x000000ffff007224 */ /* 0x000fe200078e000e */
[----:B------:R-:W-:Y:S06]  /*17ce0*/  BRA `(.L_x_2580) ;  /* 0xffffffbc00287947 */ /* 0x000fec000383ffff */
.L_x_2508:
[----:B------:R-:W-:Y:S02]  /*17cf0*/  IMAD.MOV.U32 R13, RZ, RZ, R0 ;  /* 0x000000ffff0d7224 */ /* 0x000fe400078e0000 */
[----:B------:R-:W-:Y:S02]  /*17d00*/  IMAD.MOV.U32 R12, RZ, RZ, RZ ;  /* 0x000000ffff0c7224 */ /* 0x000fe400078e00ff */
[----:B------:R-:W-:Y:S02]  /*17d10*/  IMAD.MOV.U32 R11, RZ, RZ, 0x181f ;  /* 0x0000181fff0b7424 */ /* 0x000fe400078e00ff */
[----:B------:R-:W-:Y:S02]  /*17d20*/  IMAD.MOV.U32 R15, RZ, RZ, -0x1 ;  /* 0xffffffffff0f7424 */ /* 0x000fe400078e00ff */
[----:B-----5:R-:W-:Y:S02]  /*17d30*/  IMAD R5, R9, R5, RZ ;  /* 0x0000000509057224 */ /* 0x020fe400078e02ff */
[----:B------:R-:W-:-:S07]  /*17d40*/  IMAD R17, R17, 0x80, R8 ;  /* 0x0000008011117824 */ /* 0x000fce00078e0208 */
[----:B------:R-:W-:Y:S05]  /*17d50*/  WARPSYNC.COLLECTIVE R15, `(.L_x_2581) ;  /* 0x000000000f087348 */ /* 0x000fea0003c00000 */
[----:B------:R0:W1:Y:S02]  /*17d60*/  SHFL.IDX P6, R14, R13, R12, R11 ;  /* 0x0000000c0d0e7389 */ /* 0x00006400000c000b */
[----:B01----:R-:W-:Y:S01]  /*17d70*/  ENDCOLLECTIVE ;  /* 0x000000000000791b */ /* 0x003fe20003800000 */
.L_x_2581:
[C---:B------:R-:W-:Y:S02]  /*17d80*/  ISETP.GE.AND P0, PT, R17.reuse, R5, PT ;  /* 0x000000051100720c */ /* 0x040fe40003f06270 */
[----:B------:R-:W-:Y:S01]  /*17d90*/  IADD3 R6, R17, 0x10, RZ ;  /* 0x0000001011067810 */ /* 0x000fe20007ffe0ff */
[----:B------:R-:W-:Y:S02]  /*17da0*/  IMAD.MOV.U32 R13, RZ, RZ, R4 ;  /* 0x000000ffff0d7224 */ /* 0x000fe400078e0004 */
[----:B------:R-:W-:-:S08]  /*17db0*/  IMAD.MOV.U32 R2, RZ, RZ, R14 ;  /* 0x000000ffff027224 */ /* 0x000fd000078e000e */
[----:B------:R-:W-:Y:S05]  /*17dc0*/  WARPSYNC.COLLECTIVE R15, `(.L_x_2582) ;  /* 0x000000000f087348 */ /* 0x000fea0003c00000 */
[----:B------:R0:W1:Y:S02]  /*17dd0*/  SHFL.IDX P6, R14, R13, R12, R11 ;  /* 0x0000000c0d0e7389 */ /* 0x00006400000c000b */
[----:B01----:R-:W-:Y:S01]  /*17de0*/  ENDCOLLECTIVE ;  /* 0x000000000000791b */ /* 0x003fe20003800000 */
.L_x_2582:
        /* <DEDUP_REMOVED lines=8> */
.L_x_2583:
[----:B------:R-:W-:Y:S01]  /*17e70*/  @!PT LDS RZ, [RZ] ;  /* 0x00000000fffff984 */ /* 0x000fe20000000800 */
[----:B------:R-:W-:Y:S01]  /*17e80*/  @!PT LDS RZ, [RZ] ;  /* 0x00000000fffff984 */ /* 0x000fe20000000800 */
[----:B------:R-:W-:Y:S01]  /*17e90*/  @!PT LDS RZ, [RZ] ;  /* 0x00000000fffff984 */ /* 0x000fe20000000800 */
[----:B------:R-:W-:Y:S04]  /*17ea0*/  @!P0 LDGSTS.E.BYPASS.LTC128B.128 [R34+0x14400], desc[UR38][R2.64], !P4 ;  /* 0x1440000002228fae */ /* 0x000fe8000e101d66 */
[----:B------:R-:W-:Y:S04]  /*17eb0*/  @!P0 LDGSTS.E.BYPASS.LTC128B.128 [R34+0x18400], desc[UR38][R2.64+0x80], !P3 ;  /* 0x1840008002228fae */ /* 0x000fe8000d901d66 */
[----:B------:R-:W-:Y:S01]  /*17ec0*/  @!P0 LDGSTS.E.BYPASS.LTC128B.128 [R34+0x1c400], desc[UR38][R2.64+0x100], !P2 ;  /* 0x1c40010002228fae */ /* 0x000fe2000d101d66 */
[----:B------:R-:W-:-:S03]  /*17ed0*/  IMAD.MOV.U32 R13, RZ, RZ, R4 ;  /* 0x000000ffff0d7224 */ /* 0x000fc600078e0004 */
[----:B------:R0:W-:Y:S01]  /*17ee0*/  @!P0 LDGSTS.E.BYPASS.LTC128B.128 [R34+0x20400], desc[UR38][R2.64+0x180], !P1 ;  /* 0x2040018002228fae */ /* 0x0001e2000c901d66 */
[----:B------:R-:W-:Y:S01]  /*17ef0*/  ISETP.GE.AND P0, PT, R6, R5, PT ;  /* 0x000000050600720c */ /* 0x000fe20003f06270 */
[----:B------:R-:W-:Y:S02]  /*17f00*/  VIADD R6, R17, 0x20 ;  /* 0x0000002011067836 */ /* 0x000fe40000000000 */
[----:B0-----:R-:W-:-:S10]  /*17f10*/  IMAD.MOV.U32 R2, RZ, RZ, R14 ;  /* 0x000000ffff027224 */ /* 0x001fd400078e000e */
[----:B------:R-:W-:Y:S05]  /*17f20*/  WARPSYNC.COLLECTIVE R15, `(.L_x_2584) ;  /* 0x000000000f087348 */ /* 0x000fea0003c00000 */
[----:B------:R0:W1:Y:S02]  /*17f30*/  SHFL.IDX P6, R14, R13, R12, R11 ;  /* 0x0000000c0d0e7389 */ /* 0x00006400000c000b */
[----:B01----:R-:W-:Y:S01]  /*17f40*/  ENDCOLLECTIVE ;  /* 0x000000000000791b */ /* 0x003fe20003800000 */
.L_x_2584:
        /* <DEDUP_REMOVED lines=8> */
.L_x_2585:
[----:B------:R-:W-:-:S05]  /*17fd0*/  @!P0 IMAD.MOV.U32 R3, RZ, RZ, R7 ;  /* 0x000000ffff038224 */ /* 0x000fca00078e0007 */
        /* <DEDUP_REMOVED lines=9> */
[----:B------:R-:W-:Y:S02]  /*18070*/  VIADD R6, R17, 0x30 ;  /* 0x0000003011067836 */ /* 0x000fe40000000000 */
[----:B0-----:R-:W-:-:S10]  /*18080*/  IMAD.MOV.U32 R2, RZ, RZ, R14 ;  /* 0x000000ffff027224 */ /* 0x001fd400078e000e */
[----:B------:R-:W-:Y:S05]  /*18090*/  WARPSYNC.COLLECTIVE R15, `(.L_x_2586) ;  /* 0x000000000f087348 */ /* 0x000fea0003c00000 */
[----:B------:R0:W1:Y:S02]  /*180a0*/  SHFL.IDX P6, R14, R13, R12, R11 ;  /* 0x0000000c0d0e7389 */ /* 0x00006400000c000b */
[----:B01----:R-:W-:Y:S01]  /*180b0*/  ENDCOLLECTIVE ;  /* 0x000000000000791b */ /* 0x003fe20003800000 */
.L_x_2586:
        /* <DEDUP_REMOVED lines=8> */
.L_x_2587:
        /* <DEDUP_REMOVED lines=15> */
.L_x_2588:
        /* <DEDUP_REMOVED lines=8> */
.L_x_2589:
        /* <DEDUP_REMOVED lines=15> */
.L_x_2590:
        /* <DEDUP_REMOVED lines=8> */
.L_x_2591:
        /* <DEDUP_REMOVED lines=15> */
.L_x_2592:
        /* <DEDUP_REMOVED lines=8> */
.L_x_2593:
[----:B------:R-:W-:-:S05]  /*18590*/  @!P0 MOV R3, R7 ;  /* 0x0000000700038202 */ /* 0x000fca0000000f00 */
        /* <DEDUP_REMOVED lines=13> */
.L_x_2594:
        /* <DEDUP_REMOVED lines=8> */
.L_x_2595:
        /* <DEDUP_REMOVED lines=13> */
.L_x_2596:
[----:B------:R-:W-:Y:S05]  /*187c0*/  BRA `(.L_x_2597) ;  /* 0xffffffbc00bc7947 */ /* 0x000fea000383ffff */
.L_x_2513:
[----:B0-----:R0:W2:Y:S02]  /*187d0*/  SYNCS.PHASECHK.TRANS64.TRYWAIT P0, [R22+URZ+0x38820], R3 ;  /* 0x03882003160075a7 */ /* 0x0010a4000800017f */
[----:B--2---:R-:W-:Y:S05]  /*187e0*/  @!P0 NANOSLEEP.SYNCS 0x989680 ;  /* 0x009896800000895d */ /* 0x004fea0003900000 */
[----:B------:R-:W2:Y:S02]  /*187f0*/  @!P0 SYNCS.PHASECHK.TRANS64 P0, [R22+URZ+0x38820], R3 ;  /* 0x03882003160085a7 */ /* 0x000ea4000800007f */
[----:B--2---:R-:W-:Y:S05]  /*18800*/  @!P0 BRA `(.L_x_2513) ;  /* 0xfffffffc00f08947 */ /* 0x004fea000383ffff */
[----:B------:R-:W-:Y:S05]  /*18810*/  BRA `(.L_x_2598) ;  /* 0xffffffc000307947 */ /* 0x000fea000383ffff */
.L_x_2518:
[----:B0-----:R0:W1:Y:S02]  /*18820*/  SYNCS.PHASECHK.TRANS64.TRYWAIT P0, [R6+URZ+0x38840], R3 ;  /* 0x03884003060075a7 */ /* 0x001064000800017f */
[----:B-1----:R-:W-:Y:S05]  /*18830*/  @!P0 NANOSLEEP.SYNCS 0x989680 ;  /* 0x009896800000895d */ /* 0x002fea0003900000 */
[----:B------:R-:W1:Y:S02]  /*18840*/  @!P0 SYNCS.PHASECHK.TRANS64 P0, [R6+URZ+0x38840], R3 ;  /* 0x03884003060085a7 */ /* 0x000e64000800007f */
[----:B-1----:R-:W-:Y:S05]  /*18850*/  @!P0 BRA `(.L_x_2518) ;  /* 0xfffffffc00f08947 */ /* 0x002fea000383ffff */
[----:B------:R-:W-:Y:S05]  /*18860*/  BRA `(.L_x_2599) ;  /* 0xffffffc400187947 */ /* 0x000fea000383ffff */
.L_x_2519:
        /* <DEDUP_REMOVED lines=8> */
.L_x_2601:
[----:B------:R-:W-:Y:S05]  /*188f0*/  BSYNC B1 ;  /* 0x0000000000017941 */ /* 0x000fea0003800000 */
.L_x_2600:
        /* <DEDUP_REMOVED lines=12> */
.L_x_2602:
[----:B------:R-:W-:Y:S01]  /*189c0*/  LOP3.LUT R23, R23, 0xfffff7ff, RZ, 0xc0, !PT ;  /* 0xfffff7ff17177812 */ /* 0x000fe200078ec0ff */
[----:B------:R-:W-:-:S03]  /*189d0*/  IMAD R9, R9, 0x2, R22 ;  /* 0x0000000209097824 */ /* 0x000fc600078e0216 */
[----:B------:R-:W-:-:S04]  /*189e0*/  @P2 LOP3.LUT R23, R23, 0x800, RZ, 0xfc, !PT ;  /* 0x0000080017172812 */ /* 0x000fc800078efcff */
[C---:B------:R-:W-:Y:S02]  /*189f0*/  LOP3.LUT P2, RZ, R23.reuse, 0x8, RZ, 0xc0, !PT ;  /* 0x0000000817ff7812 */ /* 0x040fe4000784c0ff */
[----:B------:R-:W-:Y:S02]  /*18a00*/  LOP3.LUT R23, R23, 0xfffffbff, RZ, 0xc0, !PT ;  /* 0xfffffbff17177812 */ /* 0x000fe400078ec0ff */
[----:B------:R-:W-:Y:S01]  /*18a10*/  MOV R13, R10 ;  /* 0x0000000a000d7202 */ /* 0x000fe20000000f00 */
[----:B------:R-:W-:Y:S01]  /*18a20*/  IMAD.MOV.U32 R12, RZ, RZ, 0x1 ;  /* 0x00000001ff0c7424 */ /* 0x000fe200078e00ff */
[----:B------:R-:W-:-:S04]  /*18a30*/  @P1 LOP3.LUT R23, R23, 0x400, RZ, 0xfc, !PT ;  /* 0x0000040017171812 */ /* 0x000fc800078efcff */
[----:B------:R-:W-:Y:S01]  /*18a40*/  LOP3.LUT P1, RZ, R23, 0x4, RZ, 0xc0, !PT ;  /* 0x0000000417ff7812 */ /* 0x000fe2000782c0ff */
[----:B------:R-:W-:-:S12]  /*18a50*/  IMAD.MOV.U32 R2, RZ, RZ, R14 ;  /* 0x000000ffff027224 */ /* 0x000fd800078e000e */
[----:B------:R-:W-:Y:S05]  /*18a60*/  WARPSYNC.COLLECTIVE R15, `(.L_x_2603) ;  /* 0x000000000f087348 */ /* 0x000fea0003c00000 */
[----:B------:R0:W1:Y:S02]  /*18a70*/  SHFL.IDX P6, R14, R13, R12, R11 ;  /* 0x0000000c0d0e7389 */ /* 0x00006400000c000b */
[----:B01----:R-:W-:Y:S01]  /*18a80*/  ENDCOLLECTIVE ;  /* 0x000000000000791b */ /* 0x003fe20003800000 */
.L_x_2603:
        /* <DEDUP_REMOVED lines=14> */
.L_x_2604:
[----:B------:R-:W-:Y:S02]  /*18b70*/  IMAD.MOV.U32 R13, RZ, RZ, R10 ;  /* 0x000000ffff0d7224 */ /* 0x000fe400078e000a */
[----:B------:R-:W-:Y:S02]  /*18b80*/  IMAD.MOV.U32 R12, RZ, RZ, 0x2 ;  /* 0x00000002ff0c7424 */ /* 0x000fe400078e00ff */
[----:B------:R-:W-:-:S07]  /*18b90*/  IMAD.MOV.U32 R2, RZ, RZ, R14 ;  /* 0x000000ffff027224 */ /* 0x000fce00078e000e */
[----:B------:R-:W-:Y:S05]  /*18ba0*/  WARPSYNC.COLLECTIVE R15, `(.L_x_2605) ;  /* 0x000000000f087348 */ /* 0x000fea0003c00000 */
[----:B------:R0:W1:Y:S02]  /*18bb0*/  SHFL.IDX P6, R14, R13, R12, R11 ;  /* 0x0000000c0d0e7389 */ /* 0x00006400000c000b */
[----:B01----:R-:W-:Y:S01]  /*18bc0*/  ENDCOLLECTIVE ;  /* 0x000000000000791b */ /* 0x003fe20003800000 */
.L_x_2605:
        /* <DEDUP_REMOVED lines=14> */
.L_x_2606:
[----:B------:R-:W-:Y:S01]  /*18cb0*/  IMAD.MOV.U32 R13, RZ, RZ, R10 ;  /* 0x000000ffff0d7224 */ /* 0x000fe200078e000a */
[----:B------:R-:W-:Y:S01]  /*18cc0*/  MOV R12, 0x3 ;  /* 0x00000003000c7802 */ /* 0x000fe20000000f00 */
[----:B------:R-:W-:-:S07]  /*18cd0*/  IMAD.MOV.U32 R2, RZ, RZ, R14 ;  /* 0x000000ffff027224 */ /* 0x000fce00078e000e */
[----:B------:R-:W-:Y:S05]  /*18ce0*/  WARPSYNC.COLLECTIVE R15, `(.L_x_2607) ;  /* 0x000000000f087348 */ /* 0x000fea0003c00000 */
[----:B------:R0:W1:Y:S02]  /*18cf0*/  SHFL.IDX P6, R14, R13, R12, R11 ;  /* 0x0000000c0d0e7389 */ /* 0x00006400000c000b */
[----:B01----:R-:W-:Y:S01]  /*18d00*/  ENDCOLLECTIVE ;  /* 0x000000000000791b */ /* 0x003fe20003800000 */
.L_x_2607:
        /* <DEDUP_REMOVED lines=14> */
.L_x_2608:
[----:B------:R-:W-:Y:S02]  /*18df0*/  IMAD.MOV.U32 R13, RZ, RZ, R10 ;  /* 0x000000ffff0d7224 */ /* 0x000fe400078e000a */
[----:B------:R-:W-:Y:S02]  /*18e00*/  IMAD.MOV.U32 R12, RZ, RZ, 0x4 ;  /* 0x00000004ff0c7424 */ /* 0x000fe400078e00ff */
[----:B------:R-:W-:-:S07]  /*18e10*/  IMAD.MOV.U32 R2, RZ, RZ, R14 ;  /* 0x000000ffff027224 */ /* 0x000fce00078e000e */
[----:B------:R-:W-:Y:S05]  /*18e20*/  WARPSYNC.COLLECTIVE R15, `(.L_x_2609) ;  /* 0x000000000f087348 */ /* 0x000fea0003c00000 */
[----:B------:R0:W1:Y:S02]  /*18e30*/  SHFL.IDX P6, R14, R13, R12, R11 ;  /* 0x0000000c0d0e7389 */ /* 0x00006400000c000b */
[----:B01----:R-:W-:Y:S01]  /*18e40*/  ENDCOLLECTIVE ;  /* 0x000000000000791b */ /* 0x003fe20003800000 */
.L_x_2609:
        /* <DEDUP_REMOVED lines=17> */
.L_x_2610:
[----:B------:R-:W-:Y:S01]  /*18f60*/  IMAD.MOV.U32 R2, RZ, RZ, R14 ;  /* 0x000000ffff027224 */ /* 0x000fe200078e000e */
[----:B------:R-:W-:Y:S06]  /*18f70*/  BRA `(.L_x_2611) ;  /* 0xffffffc0006c7947 */ /* 0x000fec000383ffff */
.L_x_2524:
[----:B-1----:R1:W2:Y:S02]  /*18f80*/  SYNCS.PHASECHK.TRANS64.TRYWAIT P0, [R6+URZ+0x38860], R2 ;  /* 0x03886002060075a7 */ /* 0x0022a4000800017f */
[----:B--2---:R-:W-:Y:S05]  /*18f90*/  @!P0 NANOSLEEP.SYNCS 0x989680 ;  /* 0x009896800000895d */ /* 0x004fea0003900000 */
[----:B------:R-:W2:Y:S02]  /*18fa0*/  @!P0 SYNCS.PHASECHK.TRANS64 P0, [R6+URZ+0x38860], R2 ;  /* 0x03886002060085a7 */ /* 0x000ea4000800007f */
[----:B--2---:R-:W-:Y:S05]  /*18fb0*/  @!P0 BRA `(.L_x_2524) ;  /* 0xfffffffc00f08947 */ /* 0x004fea000383ffff */
[----:B------:R-:W-:Y:S05]  /*18fc0*/  BRA `(.L_x_2612) ;  /* 0xffffffc000e47947 */ /* 0x000fea000383ffff */
.L_x_2525:
[----:B------:R-:W-:Y:S01]  /*18fd0*/  BSSY B1, `(.L_x_2613) ;  /* 0x0000008000017945 */ /* 0x000fe20003800000 */
[----:B------:R-:W-:Y:S01]  /*18fe0*/  IMAD.MOV.U32 R13, RZ, RZ, R25 ;  /* 0x000000ffff0d7224 */ /* 0x000fe200078e0019 */
[----:B------:R-:W-:Y:S01]  /*18ff0*/  MOV R15, 0xffffffff ;  /* 0xffffffff000f7802 */ /* 0x000fe20000000f00 */
[----:B------:R-:W-:Y:S02]  /*19000*/  IMAD.MOV.U32 R12, RZ, RZ, RZ ;  /* 0x000000ffff0c7224 */ /* 0x000fe400078e00ff */
[----:B------:R-:W-:-:S07]  /*19010*/  IMAD.MOV.U32 R11, RZ, RZ, 0x181f ;  /* 0x0000181fff0b7424 */ /* 0x000fce00078e00ff */
[----:B-1----:R-:W-:Y:S05]  /*19020*/  WARPSYNC.COLLECTIVE R15, `(.L_x_2614) ;  /* 0x000000000f087348 */ /* 0x002fea0003c00000 */
[----:B------:R0:W2:Y:S02]  /*19030*/  SHFL.IDX P6, R14, R13, R12, R11 ;  /* 0x0000000c0d0e7389 */ /* 0x0000a400000c000b */
[----:B012---:R-:W-:Y:S01]  /*19040*/  ENDCOLLECTIVE ;  /* 0x000000000000791b */ /* 0x007fe20003800000 */
.L_x_2614:
[----:B------:R-:W-:Y:S05]  /*19050*/  BSYNC B1 ;  /* 0x0000000000017941 */ /* 0x000fea0003800000 */
.L_x_2613:
        /* <DEDUP_REMOVED lines=9> */
.L_x_2615:
[----:B------:R-:W-:Y:S02]  /*190f0*/  IMAD.MOV.U32 R13, RZ, RZ, R25 ;  /* 0x000000ffff0d7224 */ /* 0x000fe400078e0019 */
[----:B------:R-:W-:Y:S02]  /*19100*/  IMAD.MOV.U32 R12, RZ, RZ, 0x1 ;  /* 0x00000001ff0c7424 */ /* 0x000fe400078e00ff */
[----:B------:R-:W-:-:S07]  /*19110*/  IMAD.MOV.U32 R2, RZ, RZ, R14 ;  /* 0x000000ffff027224 */ /* 0x000fce00078e000e */
[----:B------:R-:W-:Y:S05]  /*19120*/  WARPSYNC.COLLECTIVE R15, `(.L_x_2616) ;  /* 0x000000000f087348 */ /* 0x000fea0003c00000 */
[----:B------:R0:W1:Y:S02]  /*19130*/  SHFL.IDX P6, R14, R13, R12, R11 ;  /* 0x0000000c0d0e7389 */ /* 0x00006400000c000b */
[----:B01----:R-:W-:Y:S01]  /*19140*/  ENDCOLLECTIVE ;  /* 0x000000000000791b */ /* 0x003fe20003800000 */
.L_x_2616:
        /* <DEDUP_REMOVED lines=18> */
.L_x_2617:
[----:B------:R-:W-:Y:S02]  /*19270*/  IMAD.MOV.U32 R13, RZ, RZ, R25 ;  /* 0x000000ffff0d7224 */ /* 0x000fe400078e0019 */
[----:B------:R-:W-:Y:S01]  /*19280*/  IMAD.MOV.U32 R12, RZ, RZ, 0x2 ;  /* 0x00000002ff0c7424 */ /* 0x000fe200078e00ff */
[----:B------:R-:W-:-:S07]  /*19290*/  MOV R2, R14 ;  /* 0x0000000e00027202 */ /* 0x000fce0000000f00 */
[----:B------:R-:W-:Y:S05]  /*192a0*/  WARPSYNC.COLLECTIVE R15, `(.L_x_2618) ;  /* 0x000000000f087348 */ /* 0x000fea0003c00000 */
[----:B------:R0:W1:Y:S02]  /*192b0*/  SHFL.IDX P6, R14, R13, R12, R11 ;  /* 0x0000000c0d0e7389 */ /* 0x00006400000c000b */
[----:B01----:R-:W-:Y:S01]  /*192c0*/  ENDCOLLECTIVE ;  /* 0x000000000000791b */ /* 0x003fe20003800000 */
.L_x_2618:
        /* <DEDUP_REMOVED lines=18> */
.L_x_2619:
[----:B------:R-:W-:Y:S02]  /*193f0*/  IMAD.MOV.U32 R13, RZ, RZ, R25 ;  /* 0x000000ffff0d7224 */ /* 0x000fe400078e0019 */
[----:B------:R-:W-:Y:S02]  /*19400*/  IMAD.MOV.U32 R12, RZ, RZ, 0x3 ;  /* 0x00000003ff0c7424 */ /* 0x000fe400078e00ff */
[----:B------:R-:W-:-:S07]  /*19410*/  IMAD.MOV.U32 R2, RZ, RZ, R14 ;  /* 0x000000ffff027224 */ /* 0x000fce00078e000e */
[----:B------:R-:W-:Y:S05]  /*19420*/  WARPSYNC.COLLECTIVE R15, `(.L_x_2620) ;  /* 0x000000000f087348 */ /* 0x000fea0003c00000 */
[----:B------:R0:W1:Y:S02]  /*19430*/  SHFL.IDX P6, R14, R13, R12, R11 ;  /* 0x0000000c0d0e7389 */ /* 0x00006400000c000b */
[----:B01----:R-:W-:Y:S01]  /*19440*/  ENDCOLLECTIVE ;  /* 0x000000000000791b */ /* 0x003fe20003800000 */
.L_x_2620:
        /* <DEDUP_REMOVED lines=18> */
.L_x_2621:
[----:B------:R-:W-:Y:S02]  /*19570*/  IMAD.MOV.U32 R13, RZ, RZ, R25 ;  /* 0x000000ffff0d7224 */ /* 0x000fe400078e0019 */
[----:B------:R-:W-:Y:S02]  /*19580*/  IMAD.MOV.U32 R12, RZ, RZ, 0x4 ;  /* 0x00000004ff0c7424 */ /* 0x000fe400078e00ff */
[----:B------:R-:W-:-:S07]  /*19590*/  IMAD.MOV.U32 R2, RZ, RZ, R14 ;  /* 0x000000ffff027224 */ /* 0x000fce00078e000e */
[----:B------:R-:W-:Y:S05]  /*195a0*/  WARPSYNC.COLLECTIVE R15, `(.L_x_2622) ;  /* 0x000000000f087348 */ /* 0x000fea0003c00000 */
[----:B------:R0:W1:Y:S02]  /*195b0*/  SHFL.IDX P6, R14, R13, R12, R11 ;  /* 0x0000000c0d0e7389 */ /* 0x00006400000c000b */
[----:B01----:R-:W-:Y:S01]  /*195c0*/  ENDCOLLECTIVE ;  /* 0x000000000000791b */ /* 0x003fe20003800000 */
.L_x_2622:
[----:B------:R-:W-:-:S04]  /*195d0*/  IADD3 R2, P0, R2, R0, RZ ;  /* 0x0000000002027210 */ /* 0x000fc80007f1e0ff */
[----:B------:R-:W-:Y:S02]  /*195e0*/  IADD3.X R3, RZ, R3, RZ, P0, !PT ;  /* 0x00000003ff037210 */ /* 0x000fe400007fe4ff */
        /* <DEDUP_REMOVED lines=11> */
.L_x_2623:
        /* <DEDUP_REMOVED lines=9> */
.L_x_2533:
[----:B0-----:R0:W2:Y:S02]  /*19730*/  SYNCS.PHASECHK.TRANS64.TRYWAIT P0, [R4+URZ+0x38860], R3 ;  /* 0x03886003040075a7 */ /* 0x0010a4000800017f */
[----:B--2---:R-:W-:Y:S05]  /*19740*/  @!P0 NANOSLEEP.SYNCS 0x989680 ;  /* 0x009896800000895d */ /* 0x004fea0003900000 */
[----:B------:R-:W2:Y:S02]  /*19750*/  @!P0 SYNCS.PHASECHK.TRANS64 P0, [R4+URZ+0x38860], R3 ;  /* 0x03886003040085a7 */ /* 0x000ea4000800007f */
[----:B--2---:R-:W-:Y:S05]  /*19760*/  @!P0 BRA `(.L_x_2533) ;  /* 0xfffffffc00f08947 */ /* 0x004fea000383ffff */
[----:B------:R-:W-:Y:S05]  /*19770*/  BRA `(.L_x_2625) ;  /* 0xffffffc400287947 */ /* 0x000fea000383ffff */
.L_x_2534:
[----:B------:R-:W-:Y:S01]  /*19780*/  BSSY B0, `(.L_x_2626) ;  /* 0x0000008000007945 */ /* 0x000fe20003800000 */
[----:B------:R-:W-:Y:S02]  /*19790*/  IMAD.MOV.U32 R13, RZ, RZ, R25 ;  /* 0x000000ffff0d7224 */ /* 0x000fe400078e0019 */
[----:B------:R-:W-:Y:S02]  /*197a0*/  IMAD.MOV.U32 R12, RZ, RZ, RZ ;  /* 0x000000ffff0c7224 */ /* 0x000fe400078e00ff */
[----:B------:R-:W-:Y:S02]  /*197b0*/  IMAD.MOV.U32 R11, RZ, RZ, 0x181f ;  /* 0x0000181fff0b7424 */ /* 0x000fe400078e00ff */
[----:B------:R-:W-:-:S07]  /*197c0*/  IMAD.MOV.U32 R15, RZ, RZ, -0x1 ;  /* 0xffffffffff0f7424 */ /* 0x000fce00078e00ff */
[----:B01----:R-:W-:Y:S05]  /*197d0*/  WARPSYNC.COLLECTIVE R15, `(.L_x_2627) ;  /* 0x000000000f087348 */ /* 0x003fea0003c00000 */
[----:B-1----:R1:W2:Y:S02]  /*197e0*/  SHFL.IDX P6, R14, R13, R12, R11 ;  /* 0x0000000c0d0e7389 */ /* 0x0022a400000c000b */
[----:B012---:R-:W-:Y:S01]  /*197f0*/  ENDCOLLECTIVE ;  /* 0x000000000000791b */ /* 0x007fe20003800000 */
.L_x_2627:
[----:B------:R-:W-:Y:S05]  /*19800*/  BSYNC B0 ;  /* 0x0000000000007941 */ /* 0x000fea0003800000 */
.L_x_2626:
        /* <DEDUP_REMOVED lines=10> */
.L_x_2628:
        /* <DEDUP_REMOVED lines=21> */
.L_x_2629:
[----:B------:R-:W-:Y:S01]  /*19a00*/  @!PT LDS RZ, [RZ] ;  /* 0x00000000fffff984 */ /* 0x000fe20000000800 */
[----:B------:R-:W-:Y:S01]  /*19a10*/  @!PT LDS RZ, [RZ] ;  /* 0x00000000fffff984 */ /* 0x000fe20000000800 */
[----:B------:R-:W-:Y:S01]  /*19a20*/  @!PT LDS RZ, [RZ] ;  /* 0x00000000fffff984 */ /* 0x000fe20000000800 */
[----:B------:R0:W-:Y:S01]  /*19a30*/  LDGSTS.E.BYPASS.LTC128B.128 [R0+0x5400], desc[UR38][R2.64+0x100], !P4 ;  /* 0x0540010002007fae */ /* 0x0001e2000e101d66 */
[----:B------:R-:W-:Y:S01]  /*19a40*/  ISETP.LT.OR P4, PT, R5, 0x1, P0 ;  /* 0x000000010500780c */ /* 0x000fe20000781670 */
[----:B------:R-:W-:-:S12]  /*19a50*/  IMAD.MOV.U32 R13, RZ, RZ, R24 ;  /* 0x000000ffff0d7224 */ /* 0x000fd800078e0018 */
[----:B------:R0:W-:Y:S01]  /*19a60*/  LDGSTS.E.BYPASS.LTC128B.128 [R0+0x7c00], desc[UR38][R2.64+0x180], !P4 ;  /* 0x07c0018002007fae */ /* 0x0001e2000e101d66 */
[----:B------:R-:W-:-:S07]  /*19a70*/  IMAD.MOV.U32 R7, RZ, RZ, R14 ;  /* 0x000000ffff077224 */ /* 0x000fce00078e000e */
[----:B0-----:R-:W-:Y:S05]  /*19a80*/  WARPSYNC.COLLECTIVE R15, `(.L_x_2630) ;  /* 0x000000000f087348 */ /* 0x001fea0003c00000 */
[----:B------:R1:W2:Y:S02]  /*19a90*/  SHFL.IDX P6, R14, R13, R12, R11 ;  /* 0x0000000c0d0e7389 */ /* 0x0002a400000c000b */
[----:B012---:R-:W-:Y:S01]  /*19aa0*/  ENDCOLLECTIVE ;  /* 0x000000000000791b */ /* 0x007fe20003800000 */
.L_x_2630:
[----:B------:R-:W-:Y:S02]  /*19ab0*/  IMAD.MOV.U32 R13, RZ, RZ, R25 ;  /* 0x000000ffff0d7224 */ /* 0x000fe400078e0019 */
[----:B------:R-:W-:Y:S01]  /*19ac0*/  IMAD.MOV.U32 R12, RZ, RZ, 0x2 ;  /* 0x00000002ff0c7424 */ /* 0x000fe200078e00ff */
[----:B------:R-:W-:-:S13]  /*19ad0*/  IADD3 R2, P4, R14, R8, RZ ;  /* 0x000000080e027210 */ /* 0x000fda0007f9e0ff */
[----:B------:R-:W-:Y:S05]  /*19ae0*/  WARPSYNC.COLLECTIVE R15, `(.L_x_2631) ;  /* 0x000000000f087348 */ /* 0x000fea0003c00000 */
[----:B------:R0:W1:Y:S02]  /*19af0*/  SHFL.IDX P6, R14, R13, R12, R11 ;  /* 0x0000000c0d0e7389 */ /* 0x00006400000c000b */
[----:B01----:R-:W-:Y:S01]  /*19b00*/  ENDCOLLECTIVE ;  /* 0x000000000000791b */ /* 0x003fe20003800000 */
.L_x_2631:
        /* <DEDUP_REMOVED lines=12> */
.L_x_2632:
        /* <DEDUP_REMOVED lines=14> */
.L_x_2633:
        /* <DEDUP_REMOVED lines=12> */
.L_x_2634:
        /* <DEDUP_REMOVED lines=14> */
.L_x_2635:
        /* <DEDUP_REMOVED lines=12> */
.L_x_2636:
        /* <DEDUP_REMOVED lines=9> */
.L_x_2539:
        /* <DEDUP_REMOVED lines=8> */
.L_x_2639:
[----:B------:R-:W-:Y:S05]  /*1a020*/  BSYNC B0 ;  /* 0x0000000000007941 */ /* 0x000fea0003800000 */
.L_x_2638:
        /* <DEDUP_REMOVED lines=9> */
.L_x_2640:
        /* <DEDUP_REMOVED lines=18> */
.L_x_2641:
[----:B------:R-:W-:Y:S01]  /*1a1e0*/  IMAD.MOV.U32 R12, RZ, RZ, 0x2 ;  /* 0x00000002ff0c7424 */ /* 0x000fe200078e00ff */
[----:B------:R-:W-:-:S05]  /*1a1f0*/  SEL R6, R14, RZ, P1 ;  /* 0x000000ff0e067207 */ /* 0x000fca0000800000 */
[----:B------:R-:W-:-:S05]  /*1a200*/  IMAD.IADD R6, R5, 0x1, R6 ;  /* 0x0000000105067824 */ /* 0x000fca00078e0206 */
[----:B------:R-:W-:-:S07]  /*1a210*/  MOV R13, R6 ;  /* 0x00000006000d7202 */ /* 0x000fce0000000f00 */
[----:B------:R-:W-:Y:S05]  /*1a220*/  WARPSYNC.COLLECTIVE R15, `(.L_x_2642) ;  /* 0x000000000f087348 */ /* 0x000fea0003c00000 */
[----:B------:R0:W1:Y:S02]  /*1a230*/  SHFL.UP P6, R14, R13, R12, R11 ;  /* 0x0400000c0d0e7389 */ /* 0x00006400000c000b */
[----:B01----:R-:W-:Y:S01]  /*1a240*/  ENDCOLLECTIVE ;  /* 0x000000000000791b */ /* 0x003fe20003800000 */
.L_x_2642:
[----:B------:R-:W-:Y:S01]  /*1a250*/  IMAD.MOV.U32 R12, RZ, RZ, 0x4 ;  /* 0x00000004ff0c7424 */ /* 0x000fe200078e00ff */
[----:B------:R-:W-:-:S05]  /*1a260*/  SEL R7, R14, RZ, P2 ;  /* 0x000000ff0e077207 */ /* 0x000fca0001000000 */
[----:B------:R-:W-:-:S04]  /*1a270*/  IMAD.IADD R7, R6, 0x1, R7 ;  /* 0x0000000106077824 */ /* 0x000fc800078e0207 */
[----:B------:R-:W-:-:S07]  /*1a280*/  IMAD.MOV.U32 R13, RZ, RZ, R7 ;  /* 0x000000ffff0d7224 */ /* 0x000fce00078e0007 */
[----:B------:R-:W-:Y:S05]  /*1a290*/  WARPSYNC.COLLECTIVE R15, `(.L_x_2643) ;  /* 0x000000000f087348 */ /* 0x000fea0003c00000 */
[----:B------:R0:W1:Y:S02]  /*1a2a0*/  SHFL.UP P6, R14, R13, R12, R11 ;  /* 0x0400000c0d0e7389 */ /* 0x00006400000c000b */
[----:B01----:R-:W-:Y:S01]  /*1a2b0*/  ENDCOLLECTIVE ;  /* 0x000000000000791b */ /* 0x003fe20003800000 */
.L_x_2643:
[----:B------:R-:W-:Y:S01]  /*1a2c0*/  IMAD.MOV.U32 R12, RZ, RZ, 0x8 ;  /* 0x00000008ff0c7424 */ /* 0x000fe200078e00ff */
[----:B------:R-:W-:-:S05]  /*1a2d0*/  SEL R2, R14, RZ, P3 ;  /* 0x000000ff0e027207 */ /* 0x000fca0001800000 */
[----:B------:R-:W-:-:S04]  /*1a2e0*/  IMAD.IADD R2, R7, 0x1, R2 ;  /* 0x0000000107027824 */ /* 0x000fc800078e0202 */
[----:B------:R-:W-:-:S07]  /*1a2f0*/  IMAD.MOV.U32 R13, RZ, RZ, R2 ;  /* 0x000000ffff0d7224 */ /* 0x000fce00078e0002 */
[----:B------:R-:W-:Y:S05]  /*1a300*/  WARPSYNC.COLLECTIVE R15, `(.L_x_2644) ;  /* 0x000000000f087348 */ /* 0x000fea0003c00000 */
[----:B------:R0:W1:Y:S02]  /*1a310*/  SHFL.UP P6, R14, R13, R12, R11 ;  /* 0x0400000c0d0e7389 */ /* 0x00006400000c000b */
[----:B01----:R-:W-:Y:S01]  /*1a320*/  ENDCOLLECTIVE ;  /* 0x000000000000791b */ /* 0x003fe20003800000 */
.L_x_2644:
[----:B------:R-:W-:Y:S01]  /*1a330*/  IMAD.MOV.U32 R12, RZ, RZ, 0x10 ;  /* 0x00000010ff0c7424 */ /* 0x000fe200078e00ff */
[----:B------:R-:W-:-:S05]  /*1a340*/  SEL R3, R14, RZ, P4 ;  /* 0x000000ff0e037207 */ /* 0x000fca0002000000 */
[----:B------:R-:W-:-:S04]  /*1a350*/  IMAD.IADD R3, R2, 0x1, R3 ;  /* 0x0000000102037824 */ /* 0x000fc800078e0203 */
[----:B------:R-:W-:-:S07]  /*1a360*/  IMAD.MOV.U32 R13, RZ, RZ, R3 ;  /* 0x000000ffff0d7224 */ /* 0x000fce00078e0003 */
[----:B------:R-:W-:Y:S05]  /*1a370*/  WARPSYNC.COLLECTIVE R15, `(.L_x_2645) ;  /* 0x000000000f087348 */ /* 0x000fea0003c00000 */
[----:B------:R0:W1:Y:S02]  /*1a380*/  SHFL.UP P6, R14, R13, R12, R11 ;  /* 0x0400000c0d0e7389 */ /* 0x00006400000c000b */
[----:B01----:R-:W-:Y:S01]  /*1a390*/  ENDCOLLECTIVE ;  /* 0x000000000000791b */ /* 0x003fe20003800000 */
.L_x_2645:
[----:B------:R-:W-:Y:S01]  /*1a3a0*/  MOV R12, 0x1f ;  /* 0x0000001f000c7802 */ /* 0x000fe20000000f00 */
[----:B------:R-:W-:Y:S01]  /*1a3b0*/  IMAD.MOV.U32 R11, RZ, RZ, 0x1f ;  /* 0x0000001fff0b7424 */ /* 0x000fe200078e00ff */
[----:B------:R-:W-:-:S05]  /*1a3c0*/  SEL R6, R14, RZ, P5 ;  /* 0x000000ff0e067207 */ /* 0x000fca0002800000 */
[----:B------:R-:W-:-:S04]  /*1a3d0*/  IMAD.IADD R6, R3, 0x1, R6 ;  /* 0x0000000103067824 */ /* 0x000fc800078e0206 */
[----:B------:R-:W-:-:S07]  /*1a3e0*/  IMAD.MOV.U32 R13, RZ, RZ, R6 ;  /* 0x000000ffff0d7224 */ /* 0x000fce00078e0006 */
[----:B------:R-:W-:Y:S05]  /*1a3f0*/  WARPSYNC.COLLECTIVE R15, `(.L_x_2646) ;  /* 0x000000000f087348 */ /* 0x000fea0003c00000 */
[----:B------:R0:W1:Y:S02]  /*1a400*/  SHFL.IDX P6, R14, R13, R12, R11 ;  /* 0x0000000c0d0e7389 */ /* 0x00006400000c000b */
[----:B01----:R-:W-:Y:S01]  /*1a410*/  ENDCOLLECTIVE ;  /* 0x000000000000791b */ /* 0x003fe20003800000 */
.L_x_2646:
[----:B------:R-:W-:Y:S05]  /*1a420*/  BRA `(.L_x_2647) ;  /* 0xffffffc000407947 */ /* 0x000fea000383ffff */
.L_x_2544:
        /* <DEDUP_REMOVED lines=8> */
.L_x_2649:
[----:B------:R-:W-:Y:S05]  /*1a4b0*/  BSYNC B0 ;  /* 0x0000000000007941 */ /* 0x000fea0003800000 */
.L_x_2648:
        /* <DEDUP_REMOVED lines=8> */
.L_x_2650:
[----:B------:R-:W-:Y:S01]  /*1a540*/  IMAD.MOV.U32 R12, RZ, RZ, 0x4 ;  /* 0x00000004ff0c7424 */ /* 0x000fe200078e00ff */
[----:B------:R-:W-:-:S05]  /*1a550*/  SEL R2, R14, RZ, P2 ;  /* 0x000000ff0e027207 */ /* 0x000fca0001000000 */
[----:B------:R-:W-:-:S04]  /*1a560*/  IMAD.IADD R2, R13, 0x1, R2 ;  /* 0x000000010d027824 */ /* 0x000fc800078e0202 */
[----:B------:R-:W-:-:S07]  /*1a570*/  IMAD.MOV.U32 R13, RZ, RZ, R2 ;  /* 0x000000ffff0d7224 */ /* 0x000fce00078e0002 */
[----:B------:R-:W-:Y:S05]  /*1a580*/  WARPSYNC.COLLECTIVE R15, `(.L_x_2651) ;  /* 0x000000000f087348 */ /* 0x000fea0003c00000 */
[----:B------:R0:W1:Y:S02]  /*1a590*/  SHFL.UP P6, R14, R13, R12, R11 ;  /* 0x0400000c0d0e7389 */ /* 0x00006400000c000b */
[----:B01----:R-:W-:Y:S01]  /*1a5a0*/  ENDCOLLECTIVE ;  /* 0x000000000000791b */ /* 0x003fe20003800000 */
.L_x_2651:
[----:B------:R-:W-:Y:S01]  /*1a5b0*/  IMAD.MOV.U32 R12, RZ, RZ, 0x8 ;  /* 0x00000008ff0c7424 */ /* 0x000fe200078e00ff */
[----:B------:R-:W-:-:S04]  /*1a5c0*/  SEL R3, R14, RZ, P3 ;  /* 0x000000ff0e037207 */ /* 0x000fc80001800000 */
[----:B------:R-:W-:-:S05]  /*1a5d0*/  IADD3 R3, R2, R3, RZ ;  /* 0x0000000302037210 */ /* 0x000fca0007ffe0ff */
[----:B------:R-:W-:-:S07]  /*1a5e0*/  IMAD.MOV.U32 R13, RZ, RZ, R3 ;  /* 0x000000ffff0d7224 */ /* 0x000fce00078e0003 */
[----:B------:R-:W-:Y:S05]  /*1a5f0*/  WARPSYNC.COLLECTIVE R15, `(.L_x_2652) ;  /* 0x000000000f087348 */ /* 0x000fea0003c00000 */
[----:B------:R0:W1:Y:S02]  /*1a600*/  SHFL.UP P6, R14, R13, R12, R11 ;  /* 0x0400000c0d0e7389 */ /* 0x00006400000c000b */
[----:B01----:R-:W-:Y:S01]  /*1a610*/  ENDCOLLECTIVE ;  /* 0x000000000000791b */ /* 0x003fe20003800000 */
.L_x_2652:
[----:B------:R-:W-:Y:S01]  /*1a620*/  IMAD.MOV.U32 R12, RZ, RZ, 0x10 ;  /* 0x00000010ff0c7424 */ /* 0x000fe200078e00ff */
[----:B------:R-:W-:-:S05]  /*1a630*/  SEL R4, R14, RZ, P4 ;  /* 0x000000ff0e047207 */ /* 0x000fca0002000000 */
[----:B------:R-:W-:-:S04]  /*1a640*/  IMAD.IADD R4, R3, 0x1, R4 ;  /* 0x0000000103047824 */ /* 0x000fc800078e0204 */
[----:B------:R-:W-:-:S07]  /*1a650*/  IMAD.MOV.U32 R13, RZ, RZ, R4 ;  /* 0x000000ffff0d7224 */ /* 0x000fce00078e0004 */
[----:B------:R-:W-:Y:S05]  /*1a660*/  WARPSYNC.COLLECTIVE R15, `(.L_x_2653) ;  /* 0x000000000f087348 */ /* 0x000fea0003c00000 */
[----:B------:R0:W1:Y:S02]  /*1a670*/  SHFL.UP P6, R14, R13, R12, R11 ;  /* 0x0400000c0d0e7389 */ /* 0x00006400000c000b */
[----:B01----:R-:W-:Y:S01]  /*1a680*/  ENDCOLLECTIVE ;  /* 0x000000000000791b */ /* 0x003fe20003800000 */
.L_x_2653:
        /* <DEDUP_REMOVED lines=8> */
.L_x_2654:
[----:B------:R-:W-:Y:S05]  /*1a710*/  BRA `(.L_x_2655) ;  /* 0xffffffc000207947 */ /* 0x000fea000383ffff */
.L_x_2546:
[----:B------:R-:W-:Y:S01]  /*1a720*/  BSSY B0, `(.L_x_2656) ;  /* 0x0000006000007945 */ /* 0x000fe20003800000 */
[----:B------:R-:W-:Y:S01]  /*1a730*/  PLOP3.LUT P6, PT, P6, PT, PT, 0x8, 0x0 ;  /* 0x000000000000781c */ /* 0x000fe200037ce170 */
[----:B------:R-:W-:-:S12]  /*1a740*/  IMAD.MOV.U32 R15, RZ, RZ, -0x1 ;  /* 0xffffffffff0f7424 */ /* 0x000fd800078e00ff */
[----:B0-----:R-:W-:Y:S05]  /*1a750*/  WARPSYNC.COLLECTIVE R15, `(.L_x_2657) ;  /* 0x000000000f087348 */ /* 0x001fea0003c00000 */
[----:B------:R-:W-:Y:S01]  /*1a760*/  VOTE.ANY R14, PT, P6 ;  /* 0x00000000000e7806 */ /* 0x000fe200030e0100 */
[----:B0-----:R-:W-:Y:S06]  /*1a770*/  ENDCOLLECTIVE ;  /* 0x000000000000791b */ /* 0x001fec0003800000 */
.L_x_2657:
[----:B------:R-:W-:Y:S05]  /*1a780*/  BSYNC B0 ;  /* 0x0000000000007941 */ /* 0x000fea0003800000 */
.L_x_2656:
[----:B------:R-:W-:Y:S02]  /*1a790*/  IMAD.MOV.U32 R2, RZ, RZ, R14 ;  /* 0x000000ffff027224 */ /* 0x000fe400078e000e */
[----:B------:R-:W-:Y:S02]  /*1a7a0*/  IMAD.MOV.U32 R13, RZ, RZ, R5 ;  /* 0x000000ffff0d7224 */ /* 0x000fe400078e0005 */
[----:B------:R-:W0:Y:S01]  /*1a7b0*/  POPC R4, R2 ;  /* 0x0000000200047309 */ /* 0x000e220000000000 */
[----:B------:R-:W-:Y:S02]  /*1a7c0*/  IMAD.MOV.U32 R11, RZ, RZ, 0x1f ;  /* 0x0000001fff0b7424 */ /* 0x000fe400078e00ff */
[----:B------:R-:W-:Y:S01]  /*1a7d0*/  IMAD.MOV.U32 R15, RZ, RZ, -0x1 ;  /* 0xffffffffff0f7424 */ /* 0x000fe200078e00ff */
[----:B0-----:R-:W-:-:S07]  /*1a7e0*/  MOV R12, R4 ;  /* 0x00000004000c7202 */ /* 0x001fce0000000f00 */
[----:B------:R-:W-:Y:S05]  /*1a7f0*/  WARPSYNC.COLLECTIVE R15, `(.L_x_2658) ;  /* 0x000000000f087348 */ /* 0x000fea0003c00000 */
[----:B------:R0:W1:Y:S02]  /*1a800*/  SHFL.IDX P6, R14, R13, R12, R11 ;  /* 0x0000000c0d0e7389 */ /* 0x00006400000c000b */
[----:B01----:R-:W-:Y:S01]  /*1a810*/  ENDCOLLECTIVE ;  /* 0x000000000000791b */ /* 0x003fe20003800000 */
.L_x_2658:
[----:B------:R-:W-:Y:S01]  /*1a820*/  IMAD.MOV.U32 R5, RZ, RZ, R14 ;  /* 0x000000ffff057224 */ /* 0x000fe200078e000e */
[----:B------:R-:W-:Y:S06]  /*1a830*/  BRA `(.L_x_2659) ;  /* 0xffffffc000107947 */ /* 0x000fec000383ffff */
.L_x_2548:
[----:B------:R-:W-:Y:S01]  /*1a840*/  BSSY B0, `(.L_x_2660) ;  /* 0x0000007000007945 */ /* 0x000fe20003800000 */
[----:B------:R-:W-:Y:S02]  /*1a850*/  IMAD.MOV.U32 R13, RZ, RZ, R6 ;  /* 0x000000ffff0d7224 */ /* 0x000fe400078e0006 */
[----:B------:R-:W-:Y:S02]  /*1a860*/  IMAD.MOV.U32 R11, RZ, RZ, 0x1f ;  /* 0x0000001fff0b7424 */ /* 0x000fe400078e00ff */
[----:B------:R-:W-:-:S07]  /*1a870*/  IMAD.MOV.U32 R15, RZ, RZ, -0x1 ;  /* 0xffffffffff0f7424 */ /* 0x000fce00078e00ff */
[----:B012---:R-:W-:Y:S05]  /*1a880*/  WARPSYNC.COLLECTIVE R15, `(.L_x_2661) ;  /* 0x000000000f087348 */ /* 0x007fea0003c00000 */
[----:B------:R3:W4:Y:S02]  /*1a890*/  SHFL.IDX P6, R14, R13, R12, R11 ;  /* 0x0000000c0d0e7389 */ /* 0x00072400000c000b */
[----:B01234-:R-:W-:Y:S01]  /*1a8a0*/  ENDCOLLECTIVE ;  /* 0x000000000000791b */ /* 0x01ffe20003800000 */
.L_x_2661:
[----:B------:R-:W-:Y:S05]  /*1a8b0*/  BSYNC B0 ;  /* 0x0000000000007941 */ /* 0x000fea0003800000 */
.L_x_2660:
[----:B------:R-:W-:Y:S05]  /*1a8c0*/  BRA `(.L_x_2547) ;  /* 0xffffffc000087947 */ /* 0x000fea000383ffff */
.L_x_2552:
[----:B-1----:R1:W3:Y:S02]  /*1a8d0*/  SYNCS.PHASECHK.TRANS64.TRYWAIT P0, [R4+URZ+0x38820], R0 ;  /* 0x03882000040075a7 */ /* 0x0022e4000800017f */
[----:B---3--:R-:W-:Y:S05]  /*1a8e0*/  @!P0 NANOSLEEP.SYNCS 0x989680 ;  /* 0x009896800000895d */ /* 0x008fea0003900000 */
[----:B------:R-:W3:Y:S02]  /*1a8f0*/  @!P0 SYNCS.PHASECHK.TRANS64 P0, [R4+URZ+0x38820], R0 ;  /* 0x03882000040085a7 */ /* 0x000ee4000800007f */
[----:B---3--:R-:W-:Y:S05]  /*1a900*/  @!P0 BRA `(.L_x_2552) ;  /* 0xfffffffc00f08947 */ /* 0x008fea000383ffff */
[----:B------:R-:W-:Y:S05]  /*1a910*/  BRA `(.L_x_2662) ;  /* 0xffffffc400807947 */ /* 0x000fea000383ffff */
.L_x_2553:
        /* <DEDUP_REMOVED lines=11> */
.L_x_2664:
[----:B------:R-:W-:Y:S05]  /*1a9d0*/  BSYNC B0 ;  /* 0x0000000000007941 */ /* 0x000fea0003800000 */
.L_x_2663:
[----:B------:R-:W-:Y:S05]  /*1a9e0*/  BRA `(.L_x_2665) ;  /* 0xffffffc400687947 */ /* 0x000fea000383ffff */
.L_x_2556:
[----:B------:R-:W-:Y:S01]  /*1a9f0*/  BSSY B1, `(.L_x_2666) ;  /* 0x0000006000017945 */ /* 0x000fe20003800000 */
[----:B------:R-:W-:-:S07]  /*1aa00*/  IMAD.MOV.U32 R15, RZ, RZ, -0x1 ;  /* 0xffffffffff0f7424 */ /* 0x000fce00078e00ff */
[----:B012---:R-:W-:Y:S05]  /*1aa10*/  WARPSYNC.COLLECTIVE R15, `(.L_x_2667) ;  /* 0x000000000f0c7348 */ /* 0x007fea0003c00000 */
[----:B------:R-:W-:Y:S02]  /*1aa20*/  ELECT P6, UR62, PT ;  /* 0x00000000003e782f */ /* 0x000fe400038c0000 */
[----:B------:R-:W-:Y:S01]  /*1aa30*/  MOV R14, UR62 ;  /* 0x0000003e000e7c02 */ /* 0x000fe20008000f00 */
[----:B012---:R-:W-:Y:S10]  /*1aa40*/  ENDCOLLECTIVE ;  /* 0x000000000000791b */ /* 0x007ff40003800000 */
.L_x_2667:
[----:B------:R-:W-:Y:S05]  /*1aa50*/  BSYNC B1 ;  /* 0x0000000000017941 */ /* 0x000fea0003800000 */
.L_x_2666:
[----:B------:R-:W-:Y:S05]  /*1aa60*/  BRA `(.L_x_2668) ;  /* 0xffffffc400607947 */ /* 0x000fea000383ffff */
.L_x_2558:
[----:B-1----:R1:W3:Y:S02]  /*1aa70*/  SYNCS.PHASECHK.TRANS64.TRYWAIT P1, [R5+URZ+0x38840], R0 ;  /* 0x03884000050075a7 */ /* 0x0022e4000802017f */
[----:B---3--:R-:W-:Y:S05]  /*1aa80*/  @!P1 NANOSLEEP.SYNCS 0x989680 ;  /* 0x009896800000995d */ /* 0x008fea0003900000 */
[----:B------:R-:W3:Y:S02]  /*1aa90*/  @!P1 SYNCS.PHASECHK.TRANS64 P1, [R5+URZ+0x38840], R0 ;  /* 0x03884000050095a7 */ /* 0x000ee4000802007f */
[----:B---3--:R-:W-:Y:S05]  /*1aaa0*/  @!P1 BRA `(.L_x_2558) ;  /* 0xfffffffc00f09947 */ /* 0x008fea000383ffff */
[----:B------:R-:W-:Y:S05]  /*1aab0*/  BRA `(.L_x_2669) ;  /* 0xffffffc400887947 */ /* 0x000fea000383ffff */
.L_x_2560:
[----:B---3--:R3:W4:Y:S02]  /*1aac0*/  SYNCS.PHASECHK.TRANS64.TRYWAIT P1, [R27+URZ+0x38840], R2 ;  /* 0x038840021b0075a7 */ /* 0x008724000802017f */
[----:B----4-:R-:W-:Y:S05]  /*1aad0*/  @!P1 NANOSLEEP.SYNCS 0x989680 ;  /* 0x009896800000995d */ /* 0x010fea0003900000 */
[----:B------:R-:W4:Y:S02]  /*1aae0*/  @!P1 SYNCS.PHASECHK.TRANS64 P1, [R27+URZ+0x38840], R2 ;  /* 0x038840021b0095a7 */ /* 0x000f24000802007f */
[----:B----4-:R-:W-:Y:S05]  /*1aaf0*/  @!P1 BRA `(.L_x_2560) ;  /* 0xfffffffc00f09947 */ /* 0x010fea000383ffff */
[----:B------:R-:W-:Y:S05]  /*1ab00*/  BRA `(.L_x_2670) ;  /* 0xffffffc400947947 */ /* 0x000fea000383ffff */
.L_x_2562:
[----:B----4-:R4:W0:Y:S02]  /*1ab10*/  SYNCS.PHASECHK.TRANS64.TRYWAIT P1, [R5+URZ+0x38860], R0 ;  /* 0x03886000050075a7 */ /* 0x010824000802017f */
[----:B0-----:R-:W-:Y:S05]  /*1ab20*/  @!P1 NANOSLEEP.SYNCS 0x989680 ;  /* 0x009896800000995d */ /* 0x001fea0003900000 */
[----:B------:R-:W0:Y:S02]  /*1ab30*/  @!P1 SYNCS.PHASECHK.TRANS64 P1, [R5+URZ+0x38860], R0 ;  /* 0x03886000050095a7 */ /* 0x000e24000802007f */
[----:B0-----:R-:W-:Y:S05]  /*1ab40*/  @!P1 BRA `(.L_x_2562) ;  /* 0xfffffffc00f09947 */ /* 0x001fea000383ffff */
[----:B------:R-:W-:Y:S05]  /*1ab50*/  BRA `(.L_x_2671) ;  /* 0xffffffc400907947 */ /* 0x000fea000383ffff */
.L_x_2672:
        /* <DEDUP_REMOVED lines=10> */
.L_x_15831:


//--------------------- .text._ZN7cutlass13device_kernelIN5flash11enable_sm90INS1_16FlashAttnFwdSm90INS1_25CollectiveMainloopFwdSm90ILi2EN4cute5tupleIJNS5_1CILi1EEES8_S8_EEENS6_IJNS7_ILi128EEENS7_ILi80EEENS7_ILi256EEEEEELi256ENS_10bfloat16_tEfNS_4arch4Sm90ELb1ELb0ELb0ELb1ELb1ELb1ELb0ELb1ELb1ELb1ELb0ELb0EEENS1_21CollectiveEpilogueFwdINS6_IJSA_SC_SB_EEES9_SE_SG_Li256ELb1ELb1ELb0ELb0EEENS1_36VarlenDynamicPersistentTileSchedulerILi128ELi80ELi256ELi128ELb0ELb1ELb1ELb1ELb1ELb1EEEEEEEEEvNT_6ParamsE --------------------------
	.section	.text._ZN7cutlass13device_kernelIN5flash11enable_sm90INS1_16FlashAttnFwdSm90INS1_25CollectiveMainloopFwdSm90ILi2EN4cute5tupleIJNS5_1CILi1EEES8_S8_EEENS6_IJNS7_ILi128EEENS7_ILi80EEENS7_ILi256EEEEEELi256ENS_10bfloat16_tEfNS_4arch4Sm90ELb1ELb0ELb0ELb1ELb1ELb1ELb0ELb1ELb1ELb1ELb0ELb0EEENS1_21CollectiveEpilogueFwdINS6_IJSA_SC_SB_EEES9_SE_SG_Li256ELb1ELb1ELb0ELb0EEENS1_36VarlenDynamicPersistentTileSchedulerILi128ELi80ELi256ELi128ELb0ELb1ELb1ELb1ELb1ELb1EEEEEEEEEvNT_6ParamsE,"ax",@progbits
	.align	128
.text._ZN7cutlass13device_kernelIN5flash11enable_sm90INS1_16FlashAttnFwdSm90INS1_25CollectiveMainloopFwdSm90ILi2EN4cute5tupleIJNS5_1CILi1EEES8_S8_EEENS6_IJNS7_ILi128EEENS7_ILi80EEENS7_ILi256EEEEEELi256ENS_10bfloat16_tEfNS_4arch4Sm90ELb1ELb0ELb0ELb1ELb1ELb1ELb0ELb1ELb1ELb1ELb0ELb0EEENS1_21CollectiveEpilogueFwdINS6_IJSA_SC_SB_EEES9_SE_SG_Li256ELb1ELb1ELb0ELb0EEENS1_36VarlenDynamicPersistentTileSchedulerILi128ELi80ELi256ELi128ELb0ELb1ELb1ELb1ELb1ELb1EEEEEEEEEvNT_6ParamsE:
        .type           _ZN7cutlass13device_kernelIN5flash11enable_sm90INS1_16FlashAttnFwdSm90INS1_25CollectiveMainloopFwdSm90ILi2EN4cute5tupleIJNS5_1CILi1EEES8_S8_EEENS6_IJNS7_ILi128EEENS7_ILi80EEENS7_ILi256EEEEEELi256ENS_10bfloat16_tEfNS_4arch4Sm90ELb1ELb0ELb0ELb1ELb1ELb1ELb0ELb1ELb1ELb1ELb0ELb0EEENS1_21CollectiveEpilogueFwdINS6_IJSA_SC_SB_EEES9_SE_SG_Li256ELb1ELb1ELb0ELb0EEENS1_36VarlenDynamicPersistentTileSchedulerILi128ELi80ELi256ELi128ELb0ELb1ELb1ELb1ELb1ELb1EEEEEEEEEvNT_6ParamsE,@function
        .size           _ZN7cutlass13device_kernelIN5flash11enable_sm90INS1_16FlashAttnFwdSm90INS1_25CollectiveMainloopFwdSm90ILi2EN4cute5tupleIJNS5_1CILi1EEES8_S8_EEENS6_IJNS7_ILi128EEENS7_ILi80EEENS7_ILi256EEEEEELi256ENS_10bfloat16_tEfNS_4arch4Sm90ELb1ELb0ELb0ELb1ELb1ELb1ELb0ELb1ELb1ELb1ELb0ELb0EEENS1_21CollectiveEpilogueFwdINS6_IJSA_SC_SB_EEES9_SE_SG_Li256ELb1ELb1ELb0ELb0EEENS1_36VarlenDynamicPersistentTileSchedulerILi128ELi80ELi256ELi128ELb0ELb1ELb1ELb1ELb1ELb1EEEEEEEEEvNT_6ParamsE,(.L_x_15832 - _ZN7cutlass13device_kernelIN5flash11enable_sm90INS1_16FlashAttnFwdSm90INS1_25CollectiveMainloopFwdSm90ILi2EN4cute5tupleIJNS5_1CILi1EEES8_S8_EEENS6_IJNS7_ILi128EEENS7_ILi80EEENS7_ILi256EEEEEELi256ENS_10bfloat16_tEfNS_4arch4Sm90ELb1ELb0ELb0ELb1ELb1ELb1ELb0ELb1ELb1ELb1ELb0ELb0EEENS1_21CollectiveEpilogueFwdINS6_IJSA_SC_SB_EEES9_SE_SG_Li256ELb1ELb1ELb0ELb0EEENS1_36VarlenDynamicPersistentTileSchedulerILi128ELi80ELi256ELi128ELb0ELb1ELb1ELb1ELb1ELb1EEEEEEEEEvNT_6ParamsE)
        .other          _ZN7cutlass13device_kernelIN5flash11enable_sm90INS1_16FlashAttnFwdSm90INS1_25CollectiveMainloopFwdSm90ILi2EN4cute5tupleIJNS5_1CILi1EEES8_S8_EEENS6_IJNS7_ILi128EEENS7_ILi80EEENS7_ILi256EEEEEELi256ENS_10bfloat16_tEfNS_4arch4Sm90ELb1ELb0ELb0ELb1ELb1ELb1ELb0ELb1ELb1ELb1ELb0ELb0EEENS1_21CollectiveEpilogueFwdINS6_IJSA_SC_SB_EEES9_SE_SG_Li256ELb1ELb1ELb0ELb0EEENS1_36VarlenDynamicPersistentTileSchedulerILi128ELi80ELi256ELi128ELb0ELb1ELb1ELb1ELb1ELb1EEEEEEEEEvNT_6ParamsE,@"STO_CUDA_ENTRY STV_DEFAULT"
_ZN7cutlass13device_kernelIN5flash11enable_sm90INS1_16FlashAttnFwdSm90INS1_25CollectiveMainloopFwdSm90ILi2EN4cute5tupleIJNS5_1CILi1EEES8_S8_EEENS6_IJNS7_ILi128EEENS7_ILi80EEENS7_ILi256EEEEEELi256ENS_10bfloat16_tEfNS_4arch4Sm90ELb1ELb0ELb0ELb1ELb1ELb1ELb0ELb1ELb1ELb1ELb0ELb0EEENS1_21CollectiveEpilogueFwdINS6_IJSA_SC_SB_EEES9_SE_SG_Li256ELb1ELb1ELb0ELb0EEENS1_36VarlenDynamicPersistentTileSchedulerILi128ELi80ELi256ELi128ELb0ELb1ELb1ELb1ELb1ELb1EEEEEEEEEvNT_6ParamsE:
        /* <DEDUP_REMOVED lines=18> */
.L_x_2674:
[----:B------:R-:W-:Y:S05]  /*0120*/  BSYNC B0 ;  /* 0x0000000000007941 */ /* 0x000fea0003800000 */
.L_x_2673:
        /* <DEDUP_REMOVED lines=41> */
.L_x_2675:
        /* <DEDUP_REMOVED lines=22> */
.L_x_2676:
        /* <DEDUP_REMOVED lines=18> */
.L_x_2677:
        /* <DEDUP_REMOVED lines=22> */
.L_x_2678:
        /* <DEDUP_REMOVED lines=22> */
.L_x_2679:
[----:B------:R-:W-:Y:S01]  /*0900*/  PLOP3.LUT P0, PT, PT, PT, UP0, 0x80, 0x0 ;  /* 0x000000000000781c */ /* 0x000fe20003f0f008 */
[----:B------:R-:W-:Y:S01]  /*0910*/  UMOV UR60, 0x1 ;  /* 0x00000001003c7882 */ /* 0x000fe20000000000 */
[----:B------:R-:W-:Y:S01]  /*0920*/  NOP ;  /* 0x0000000000007918 */ /* 0x000fe20000000000 */
[----:B------:R-:W-:Y:S01]  /*0930*/  USEL UR60, UR60, 0x2, !UP0 ;  /* 0x000000023c3c7887 */ /* 0x000fe2000c000000 */
[----:B------:R-:W-:Y:S01]  /*0940*/  BSSY B9, `(.L_x_2680) ;  /* 0x0002f37000097945 */ /* 0x000fe20003800000 */
[----:B012-4-:R-:W-:Y:S08]  /*0950*/  BAR.SYNC.DEFER_BLOCKING 0x0 ;  /* 0x0000000000007b1d */ /* 0x017ff00000010000 */
[----:B------:R-:W-:Y:S05]  /*0960*/  @!P0 BRA `(.L_x_2681) ;  /* 0x0000027800fc8947 */ /* 0x000fea0003800000 */
.L_x_2682:
        /* <DEDUP_REMOVED lines=23> */
[CC--:B------:R-:W-:Y:S01]  /*0ae0*/  LEA.HI R2, R3.reuse, R0.reuse, RZ, 0x7 ;  /* 0x0000000003027211 */ /* 0x0c0fe200078f38ff */
[----:B------:R-:W-:Y:S01]  /*0af0*/  IMAD.MOV.U32 R219, RZ, RZ, RZ ;  /* 0x000000ffffdb7224 */ /* 0x000fe200078e00ff */
[----:B------:R-:W-:-:S02]  /*0b00*/  LEA.HI R6, R3, R0, RZ, 0x5 ;  /* 0x0000000003067211 */ /* 0x000fc400078f28ff */
[----:B------:R-:W-:Y:S01]  /*0b10*/  LOP3.LUT R5, R2, 0xffffff80, RZ, 0xc0, !PT ;  /* 0xffffff8002057812 */ /* 0x000fe200078ec0ff */
[----:B------:R-:W-:Y:S01]  /*0b20*/  UIADD3 UR4, UR4, 0x14400, URZ ;  /* 0x0001440004047890 */ /* 0x000fe2000fffe03f */
[CC--:B------:R-:W-:Y:S01]  /*0b30*/  LEA.HI R4, R3.reuse, R0.reuse, RZ, 0x4 ;  /* 0x0000000003047211 */ /* 0x0c0fe200078f20ff */
[----:B------:R-:W-:Y:S01]  /*0b40*/  IMAD.SHL.U32 R6, R6, 0x20, RZ ;  /* 0x0000002006067824 */ /* 0x000fe200078e00ff */
[----:B------:R-:W-:Y:S01]  /*0b50*/  LEA.HI R13, R3, R0, RZ, 0x2 ;  /* 0x00000000030d7211 */ /* 0x000fe200078f10ff */
[----:B------:R-:W-:Y:S01]  /*0b60*/  IMAD.IADD R8, R0, 0x1, -R5 ;  /* 0x0000000100087824 */ /* 0x000fe200078e0a05 */
[----:B------:R-:W-:Y:S02]  /*0b70*/  SHF.R.S32.HI R5, RZ, 0x7, R2 ;  /* 0x00000007ff057819 */ /* 0x000fe40000011402 */
[----:B------:R-:W-:Y:S02]  /*0b80*/  LOP3.LUT R7, R4, 0x3fffff0, RZ, 0xc0, !PT ;  /* 0x03fffff004077812 */ /* 0x000fe400078ec0ff */
[----:B------:R-:W-:-:S02]  /*0b90*/  SHF.R.S32.HI R9, RZ, 0x1f, R8 ;  /* 0x0000001fff097819 */ /* 0x000fc40000011408 */
[----:B------:R-:W-:Y:S01]  /*0ba0*/  LEA.HI R2, R2, R5, RZ, 0x1 ;  /* 0x0000000502027211 */ /* 0x000fe200078f08ff */
[----:B------:R-:W-:Y:S01]  /*0bb0*/  IMAD.IADD R7, R0, 0x1, -R7 ;  /* 0x0000000100077824 */ /* 0x000fe200078e0a07 */
[----:B------:R-:W-:Y:S02]  /*0bc0*/  LEA.HI R10, R9, R8, RZ, 0x2 ;  /* 0x00000008090a7211 */ /* 0x000fe400078f10ff */
[----:B------:R-:W-:Y:S02]  /*0bd0*/  LOP3.LUT R2, R2, 0x3fffffe, RZ, 0xc0, !PT ;  /* 0x03fffffe02027812 */ /* 0x000fe400078ec0ff */
[--C-:B------:R-:W-:Y:S02]  /*0be0*/  SHF.R.S32.HI R11, RZ, 0x2, R10.reuse ;  /* 0x00000002ff0b7819 */ /* 0x100fe4000001140a */
[----:B------:R-:W-:Y:S01]  /*0bf0*/  SHF.R.S32.HI R12, RZ, 0x1f, R10 ;  /* 0x0000001fff0c7819 */ /* 0x000fe2000001140a */
[----:B------:R-:W-:Y:S01]  /*0c00*/  IMAD.IADD R2, R5, 0x1, -R2 ;  /* 0x0000000105027824 */ /* 0x000fe200078e0a02 */
[----:B------:R-:W-:-:S02]  /*0c10*/  LOP3.LUT R13, R13, 0xfffffffc, RZ, 0xc0, !PT ;  /* 0xfffffffc0d0d7812 */ /* 0x000fc400078ec0ff */
[----:B------:R-:W-:Y:S02]  /*0c20*/  LEA.HI R12, R12, R11, RZ, 0x3 ;  /* 0x0000000b0c0c7211 */ /* 0x000fe400078f18ff */
[----:B------:R-:W-:Y:S01]  /*0c30*/  SHF.R.S32.HI R5, RZ, 0x4, R4 ;  /* 0x00000004ff057819 */ /* 0x000fe20000011404 */
[----:B------:R-:W-:Y:S01]  /*0c40*/  IMAD.IADD R13, R0, 0x1, -R13 ;  /* 0x00000001000d7824 */ /* 0x000fe200078e0a0d */
[----:B------:R-:W-:Y:S02]  /*0c50*/  LOP3.LUT R12, R12, 0xfffffff8, RZ, 0xc0, !PT ;  /* 0xfffffff80c0c7812 */ /* 0x000fe400078ec0ff */
[----:B------:R-:W-:Y:S02]  /*0c60*/  LEA.HI R9, R9, R8, RZ, 0x5 ;  /* 0x0000000809097211 */ /* 0x000fe400078f28ff */
[----:B------:R-:W-:Y:S01]  /*0c70*/  LOP3.LUT R6, R6, 0xfffffc00, RZ, 0xc0, !PT ;  /* 0xfffffc0006067812 */ /* 0x000fe200078ec0ff */
[----:B------:R-:W-:Y:S01]  /*0c80*/  IMAD.IADD R12, R11, 0x1, -R12 ;  /* 0x000000010b0c7824 */ /* 0x000fe200078e0a0c */
[----:B------:R-:W-:-:S02]  /*0c90*/  LEA.HI R4, R4, R5, RZ, 0x1 ;  /* 0x0000000504047211 */ /* 0x000fc400078f08ff */
[----:B------:R-:W-:Y:S01]  /*0ca0*/  SHF.R.S32.HI R9, RZ, 0x5, R9 ;  /* 0x00000005ff097819 */ /* 0x000fe20000011409 */
[----:B------:R-:W-:Y:S01]  /*0cb0*/  IMAD R7, R7, 0x40, R6 ;  /* 0x0000004007077824 */ /* 0x000fe200078e0206 */
[----:B------:R-:W-:Y:S02]  /*0cc0*/  LEA.HI R6, R13, R13, RZ, 0x1 ;  /* 0x0000000d0d067211 */ /* 0x000fe400078f08ff */
[----:B------:R-:W-:Y:S01]  /*0cd0*/  LOP3.LUT R4, R4, 0x1ffffffe, RZ, 0xc0, !PT ;  /* 0x1ffffffe04047812 */ /* 0x000fe200078ec0ff */
[----:B------:R-:W-:Y:S01]  /*0ce0*/  IMAD R9, R9, 0x10, R12 ;  /* 0x0000001009097824 */ /* 0x000fe200078e020c */
[-C--:B------:R-:W-:Y:S02]  /*0cf0*/  LEA.HI R220, R3, R0.reuse, RZ, 0x3 ;  /* 0x0000000003dc7211 */ /* 0x080fe400078f18ff */
[----:B------:R-:W-:Y:S01]  /*0d00*/  LOP3.LUT R6, R6, 0x1ffffffe, RZ, 0xc0, !PT ;  /* 0x1ffffffe06067812 */ /* 0x000fe200078ec0ff */
[----:B------:R-:W-:Y:S01]  /*0d10*/  IMAD.IADD R4, R5, 0x1, -R4 ;  /* 0x0000000105047824 */ /* 0x000fe200078e0a04 */
[----:B------:R-:W-:Y:S01]  /*0d20*/  LOP3.LUT R5, R220, 0xfffffff8, RZ, 0xc0, !PT ;  /* 0xfffffff8dc057812 */ /* 0x000fe200078ec0ff */
[----:B------:R-:W-:Y:S01]  /*0d30*/  IMAD R2, R2, 0x40, R9 ;  /* 0x0000004002027824 */ /* 0x000fe200078e0209 */
[----:B------:R-:W-:Y:S01]  /*0d40*/  LOP3.LUT R9, R10, 0x7ffffffc, RZ, 0xc0, !PT ;  /* 0x7ffffffc0a097812 */ /* 0x000fe200078ec0ff */
[----:B------:R-:W-:Y:S01]  /*0d50*/  IMAD.IADD R13, R13, 0x1, -R6 ;  /* 0x000000010d0d7824 */ /* 0x000fe200078e0a06 */
[----:B------:R-:W-:Y:S01]  /*0d60*/  LEA.HI R3, R3, R0, RZ, 0x6 ;  /* 0x0000000003037211 */ /* 0x000fe200078f30ff */
[----:B------:R-:W-:Y:S01]  /*0d70*/  IMAD R6, R4, 0x8, R7 ;  /* 0x0000000804067824 */ /* 0x000fe200078e0207 */
[----:B------:R-:W-:Y:S01]  /*0d80*/  SHF.R.S32.HI R220, RZ, 0x3, R220 ;  /* 0x00000003ffdc7819 */ /* 0x000fe200000114dc */
[----:B------:R-:W-:-:S02]  /*0d90*/  IMAD.IADD R5, R0, 0x1, -R5 ;  /* 0x0000000100057824 */ /* 0x000fc400078e0a05 */
[----:B------:R-:W-:Y:S01]  /*0da0*/  IMAD.IADD R4, R8, 0x1, -R9 ;  /* 0x0000000108047824 */ /* 0x000fe200078e0a09 */
[----:B------:R-:W-:Y:S01]  /*0db0*/  STL [R1+0x8c], R6 ;  /* 0x00008c0601007387 */ /* 0x000fe20000100800 */
[----:B------:R-:W-:Y:S02]  /*0dc0*/  IMAD R0, R13, 0x8, R2 ;  /* 0x000000080d007824 */ /* 0x000fe400078e0202 */
[----:B------:R-:W-:Y:S01]  /*0dd0*/  IMAD.SHL.U32 R3, R3, 0x8, RZ ;  /* 0x0000000803037824 */ /* 0x000fe200078e00ff */
[----:B------:R0:W-:Y:S01]  /*0de0*/  STL [R1+0x74], R4 ;  /* 0x0000740401007387 */ /* 0x0001e20000100800 */
[----:B------:R-:W-:Y:S02]  /*0df0*/  IMAD.SHL.U32 R214, R5, 0x4, RZ ;  /* 0x0000000405d67824 */ /* 0x000fe400078e00ff */
[----:B------:R-:W-:Y:S01]  /*0e00*/  IMAD.U32 R2, RZ, RZ, UR4 ;  /* 0x00000004ff027e24 */ /* 0x000fe2000f8e00ff */
[----:B------:R1:W-:Y:S01]  /*0e10*/  STL [R1+0x78], R0 ;  /* 0x0000780001007387 */ /* 0x0003e20000100800 */
[----:B------:R-:W-:Y:S01]  /*0e20*/  LOP3.LUT R3, R3, 0xfffffe00, RZ, 0xc0, !PT ;  /* 0xfffffe0003037812 */ /* 0x000fe200078ec0ff */
[----:B------:R-:W-:-:S02]  /*0e30*/  IMAD.SHL.U32 R229, R220, 0x40, RZ ;  /* 0x00000040dce57824 */ /* 0x000fc400078e00ff */
[----:B------:R-:W-:Y:S01]  /*0e40*/  VIADD R221, R214, 0x40 ;  /* 0x00000040d6dd7836 */ /* 0x000fe20000000000 */
[----:B------:R-:W-:Y:S01]  /*0e50*/  STL [R1+0x88], RZ ;  /* 0x000088ff01007387 */ /* 0x000fe20000100800 */
[----:B0-----:R-:W-:Y:S01]  /*0e60*/  VIADD R4, R220, 0x40 ;  /* 0x00000040dc047836 */ /* 0x001fe20000000000 */
[----:B------:R-:W-:Y:S01]  /*0e70*/  LOP3.LUT R229, R229, 0x1c0, RZ, 0xc0, !PT ;  /* 0x000001c0e5e57812 */ /* 0x000fe200078ec0ff */
[----:B------:R-:W-:Y:S01]  /*0e80*/  IMAD.IADD R213, R214, 0x1, R221 ;  /* 0x00000001d6d57824 */ /* 0x000fe200078e02dd */
[----:B------:R-:W-:Y:S01]  /*0e90*/  STL [R1+0x58], R3 ;  /* 0x0000580301007387 */ /* 0x000fe20000100800 */
[----:B-1----:R-:W-:Y:S02]  /*0ea0*/  IMAD.U32 R0, RZ, RZ, UR5 ;  /* 0x00000005ff007e24 */ /* 0x002fe4000f8e00ff */
[----:B------:R-:W-:Y:S01]  /*0eb0*/  VIADD R0, R220, 0x20 ;  /* 0x00000020dc007836 */ /* 0x000fe20000000000 */
[----:B------:R0:W-:Y:S01]  /*0ec0*/  STL [R1+0x84], R2 ;  /* 0x0000840201007387 */ /* 0x0001e20000100800 */
[----:B------:R-:W-:-:S02]  /*0ed0*/  IMAD.SHL.U32 R16, R5, 0x8, RZ ;  /* 0x0000000805107824 */ /* 0x000fc400078e00ff */
[----:B------:R-:W-:Y:S01]  /*0ee0*/  VIADD R222, R214, 0x20 ;  /* 0x00000020d6de7836 */ /* 0x000fe20000000000 */
[----:B------:R-:W-:Y:S01]  /*0ef0*/  SHF.R.S32.HI R7, RZ, 0x1f, R0 ;  /* 0x0000001fff077819 */ /* 0x000fe20000011400 */
[C---:B------:R-:W-:Y:S01]  /*0f00*/  VIADD R18, R16.reuse, 0x80 ;  /* 0x0000008010127836 */ /* 0x040fe20000000000 */
[----:B------:R-:W-:Y:S01]  /*0f10*/  SHF.R.S32.HI R17, RZ, 0x1f, R16 ;  /* 0x0000001fff117819 */ /* 0x000fe20000011410 */
[----:B------:R-:W-:Y:S01]  /*0f20*/  VIADD R19, R16, 0xc0 ;  /* 0x000000c010137836 */ /* 0x000fe20000000000 */
[----:B------:R-:W-:Y:S01]  /*0f30*/  LEA.HI R7, R7, R0, RZ, 0x3 ;  /* 0x0000000007077211 */ /* 0x000fe200078f18ff */
[----:B------:R-:W-:Y:S01]  /*0f40*/  IMAD.SHL.U32 R0, R0, 0x40, RZ ;  /* 0x0000004000007824 */ /* 0x000fe200078e00ff */
[----:B0-----:R-:W-:Y:S01]  /*0f50*/  SHF.R.S32.HI R2, RZ, 0x1f, R4 ;  /* 0x0000001fff027819 */ /* 0x001fe20000011404 */
[----:B------:R-:W-:Y:S01]  /*0f60*/  VIADD R224, R214, 0x60 ;  /* 0x00000060d6e07836 */ /* 0x000fe20000000000 */
[----:B------:R-:W-:Y:S01]  /*0f70*/  SHF.R.S32.HI R218, RZ, 0x1f, R18 ;  /* 0x0000001fffda7819 */ /* 0x000fe20000011412 */
[----:B------:R-:W-:Y:S01]  /*0f80*/  IMAD.SHL.U32 R7, R7, 0x40, RZ ;  /* 0x0000004007077824 */ /* 0x000fe200078e00ff */
[----:B------:R-:W-:-:S02]  /*0f90*/  LOP3.LUT R3, R0, 0x1c0, RZ, 0xc0, !PT ;  /* 0x000001c000037812 */ /* 0x000fc400078ec0ff */
[----:B------:R-:W-:Y:S02]  /*0fa0*/  LEA.HI R2, R2, R4, RZ, 0x3 ;  /* 0x0000000402027211 */ /* 0x000fe400078f18ff */
[----:B------:R-:W-:Y:S02]  /*0fb0*/  SHF.R.U32.HI R0, RZ, 0x3, R229 ;  /* 0x00000003ff007819 */ /* 0x000fe400000116e5 */
[----:B------:R-:W-:Y:S01]  /*0fc0*/  SHF.R.S32.HI R0, RZ, 0x1f, R213 ;  /* 0x0000001fff007819 */ /* 0x000fe200000114d5 */
[----:B------:R-:W-:Y:S01]  /*0fd0*/  IMAD.SHL.U32 R2, R2, 0x40, RZ ;  /* 0x0000004002027824 */ /* 0x000fe200078e00ff */
[----:B------:R-:W-:Y:S02]  /*0fe0*/  SHF.R.U32.HI R4, RZ, 0x3, R3 ;  /* 0x00000003ff047819 */ /* 0x000fe40000011603 */
[----:B------:R-:W-:Y:S02]  /*0ff0*/  LEA.HI R0, R0, R213, RZ, 0x3 ;  /* 0x000000d500007211 */ /* 0x000fe400078f18ff */
[----:B------:R-:W-:-:S02]  /*1000*/  LOP3.LUT R3, R7, 0xfffffe00, RZ, 0xc0, !PT ;  /* 0xfffffe0007037812 */ /* 0x000fc400078ec0ff */
[----:B------:R-:W-:Y:S02]  /*1010*/  LOP3.LUT R23, R0, 0xfffffff8, RZ, 0xc0, !PT ;  /* 0xfffffff800177812 */ /* 0x000fe400078ec0ff */
[----:B------:R-:W-:Y:S01]  /*1020*/  LOP3.LUT R0, R2, 0xfffffe00, RZ, 0xc0, !PT ;  /* 0xfffffe0002007812 */ /* 0x000fe200078ec0ff */
[----:B------:R0:W-:Y:S01]  /*1030*/  STL [R1+0x64], R3 ;  /* 0x0000640301007387 */ /* 0x0001e20000100800 */
[----:B------:R-:W-:Y:S02]  /*1040*/  SHF.R.S32.HI R217, RZ, 0x1f, R19 ;  /* 0x0000001fffd97819 */ /* 0x000fe40000011413 */
[----:B------:R-:W-:Y:S01]  /*1050*/  SHF.R.S32.HI R216, RZ, 0x1f, R23 ;  /* 0x0000001fffd87819 */ /* 0x000fe20000011417 */
[----:B------:R0:W-:Y:S06]  /*1060*/  STL [R1+0x60], R0 ;  /* 0x0000600001007387 */ /* 0x0001ec0000100800 */
.L_x_2954:
[----:B0--34-:R-:W0:Y:S01]  /*1070*/  LDC.64 R2, c[0x0][0xc88] ;  /* 0x00032200ff027b82 */ /* 0x019e220000000a00 */
        /* <DEDUP_REMOVED lines=14> */
[C---:B------:R-:W-:Y:S02]  /*1160*/  IMAD.SHL.U32 R26, R8.reuse, 0x4, RZ ;  /* 0x00000004081a7824 */ /* 0x040fe400078e00ff */
[C---:B------:R-:W-:Y:S01]  /*1170*/  @P2 LEA R2, P3, R8.reuse, UR4, 0x2 ;  /* 0x0000000408022c11 */ /* 0x040fe2000f8610ff */
[----:B------:R0:W-:Y:S01]  /*1180*/  STL [R1+0x7c], R8 ;  /* 0x00007c0801007387 */ /* 0x0001e20000100800 */
[C-C-:B------:R-:W-:Y:S02]  /*1190*/  SHF.L.U64.HI R27, R8.reuse, 0x2, R0.reuse ;  /* 0x00000002081b7819 */ /* 0x140fe40000010200 */
[----:B------:R-:W-:Y:S01]  /*11a0*/  @P2 LEA.HI.X R3, R8, UR5, R0, 0x2, P3 ;  /* 0x0000000508032c11 */ /* 0x000fe200098f1400 */
[----:B------:R-:W-:Y:S01]  /*11b0*/  IMAD.MOV.U32 R0, RZ, RZ, RZ ;  /* 0x000000ffff007224 */ /* 0x000fe200078e00ff */
[----:B------:R-:W-:Y:S01]  /*11c0*/  ULDC UR4, c[0x0][0x288] ;  /* 0x0000a20000047ab9 */ /* 0x000fe20000000800 */
[----:B------:R-:W-:-:S04]  /*11d0*/  IADD3 R6, P4, R26, UR6, RZ ;  /* 0x000000061a067c10 */ /* 0x000fc8000ff9e0ff */
[----:B------:R0:W5:Y:S01]  /*11e0*/  @P2 LDG.E R0, desc[UR10][R2.64] ;  /* 0x0000000a02002981 */ /* 0x000162000c1e1900 */
[----:B------:R-:W-:Y:S01]  /*11f0*/  @P1 IADD3 R4, P2, R26, UR8, RZ ;  /* 0x000000081a041c10 */ /* 0x000fe2000ff5e0ff */
[----:B------:R-:W-:Y:S01]  /*1200*/  IMAD.U32 R9, RZ, RZ, UR4 ;  /* 0x00000004ff097e24 */ /* 0x000fe2000f8e00ff */
[----:B------:R-:W-:Y:S01]  /*1210*/  ULDC.64 UR4, c[0x0][0x418] ;  /* 0x0001060000047ab9 */ /* 0x000fe20000000a00 */
[C---:B------:R-:W-:Y:S02]  /*1220*/  IADD3.X R7, R27.reuse, UR7, RZ, P4, !PT ;  /* 0x000000071b077c10 */ /* 0x040fe4000a7fe4ff */
[----:B------:R-:W-:Y:S01]  /*1230*/  @P1 IADD3.X R5, R27, UR9, RZ, P2, !PT ;  /* 0x000000091b051c10 */ /* 0x000fe200097fe4ff */
[----:B------:R-:W-:Y:S01]  /*1240*/  UISETP.NE.U32.AND UP0, UPT, UR4, URZ, UPT ;  /* 0x0000003f0400728c */ /* 0x000fe2000bf05070 */
[----:B------:R-:W-:Y:S02]  /*1250*/  ULDC.64 UR6, c[0x0][0xa20] ;  /* 0x0002880000067ab9 */ /* 0x000fe40000000a00 */
[----:B------:R-:W-:Y:S01]  /*1260*/  ULDC UR4, c[0x0][0x424] ;  /* 0x0001090000047ab9 */ /* 0x000fe20000000800 */
[----:B------:R-:W2:Y:S01]  /*1270*/  @P1 LDG.E R9, desc[UR10][R4.64] ;  /* 0x0000000a04091981 */ /* 0x000ea2000c1e1900 */
[----:B------:R-:W-:Y:S01]  /*1280*/  UISETP.NE.AND.EX UP0, UPT, UR5, URZ, UPT, UP0 ;  /* 0x0000003f0500728c */ /* 0x000fe2000bf05300 */
[----:B------:R-:W-:-:S02]  /*1290*/  ISETP.NE.U32.AND P2, PT, RZ, UR6, PT ;  /* 0x00000006ff007c0c */ /* 0x000fc4000bf45070 */
[----:B------:R-:W-:Y:S01]  /*12a0*/  ULDC UR5, c[0x0][0x2f0] ;  /* 0x0000bc0000057ab9 */ /* 0x000fe20000000800 */
[----:B------:R-:W-:Y:S01]  /*12b0*/  USEL UR4, UR4, 0x1, UP0 ;  /* 0x0000000104047887 */ /* 0x000fe20008000000 */
[----:B------:R0:W5:Y:S01]  /*12c0*/  @P0 LDG.E R118, desc[UR10][R6.64] ;  /* 0x0000000a06760981 */ /* 0x000162000c1e1900 */
[----:B------:R-:W-:Y:S02]  /*12d0*/  ISETP.NE.AND.EX P2, PT, RZ, UR7, PT, P2 ;  /* 0x00000007ff007c0c */ /* 0x000fe4000bf45320 */
[----:B------:R-:W-:-:S03]  /*12e0*/  UIMAD UR4, UR4, UR5, URZ ;  /* 0x00000005040472a4 */ /* 0x000fc6000f8e023f */
[----:B------:R-:W-:Y:S01]  /*12f0*/  ULDC UR5, c[0x0][0x348] ;  /* 0x0000d20000057ab9 */ /* 0x000fe20000000800 */
[----:B------:R-:W-:Y:S01]  /*1300*/  IMAD.MOV.U32 R91, RZ, RZ, R8 ;  /* 0x000000ffff5b7224 */ /* 0x000fe200078e0008 */
[----:B--2---:R0:W-:Y:S04]  /*1310*/  STL [R1+0x6c], R9 ;  /* 0x00006c0901007387 */ /* 0x0041e80000100800 */
[----:B------:R0:W-:Y:S01]  /*1320*/  STL [R1+0x80], R30 ;  /* 0x0000801e01007387 */ /* 0x0001e20000100800 */
[----:B------:R-:W-:Y:S01]  /*1330*/  IMAD.MOV.U32 R10, RZ, RZ, R9 ;  /* 0x000000ffff0a7224 */ /* 0x000fe200078e0009 */
[----:B-1----:R-:W-:Y:S06]  /*1340*/  @P1 BRA `(.L_x_2684) ;  /* 0x00000000002c1947 */ /* 0x002fec0003800000 */
        /* <DEDUP_REMOVED lines=9> */
[----:B--2---:R-:W-:-:S05]  /*13e0*/  IMAD.IADD R10, R5, 0x1, -R4 ;  /* 0x00000001050a7824 */ /* 0x004fca00078e0a04 */
[----:B------:R1:W-:Y:S02]  /*13f0*/  STL [R1+0x6c], R10 ;  /* 0x00006c0a01007387 */ /* 0x0003e40000100800 */
.L_x_2684:
[----:B0-----:R-:W-:Y:S02]  /*1400*/  IMAD.U32 R2, RZ, RZ, UR5 ;  /* 0x00000005ff027e24 */ /* 0x001fe4000f8e00ff */
[----:B------:R-:W-:Y:S01]  /*1410*/  IMAD.U32 R25, RZ, RZ, UR4 ;  /* 0x00000004ff197e24 */ /* 0x000fe2000f8e00ff */
[----:B------:R-:W-:Y:S06]  /*1420*/  @!P2 BRA `(.L_x_2685) ;  /* 0x000000000014a947 */ /* 0x000fec0003800000 */
[----:B------:R-:W-:Y:S01]  /*1430*/  IADD3 R4, P0, R26, UR6, RZ ;  /* 0x000000061a047c10 */ /* 0x000fe2000ff1e0ff */
[----:B------:R-:W-:-:S03]  /*1440*/  ULDC.64 UR4, c[0x0][0x208] ;  /* 0x0000820000047ab9 */ /* 0x000fc60000000a00 */
[----:B------:R-:W-:-:S05]  /*1450*/  IADD3.X R5, R27, UR7, RZ, P0, !PT ;  /* 0x000000071b057c10 */ /* 0x000fca00087fe4ff */
[----:B------:R0:W5:Y:S01]  /*1460*/  LDG.E R25, desc[UR4][R4.64] ;  /* 0x0000000404197981 */ /* 0x000162000c1e1900 */
[----:B------:R-:W-:Y:S05]  /*1470*/  BRA `(.L_x_2686) ;  /* 0x0000000000147947 */ /* 0x000fea0003800000 */
.L_x_2685:
[----:B------:R-:W-:Y:S05]  /*1480*/  @!P0 BRA `(.L_x_2686) ;  /* 0x0000000000108947 */ /* 0x000fea0003800000 */
[----:B------:R-:W-:Y:S02]  /*1490*/  ULDC.64 UR4, c[0x0][0x208] ;  /* 0x0000820000047ab9 */ /* 0x000fe40000000a00 */
[----:B------:R-:W2:Y:S04]  /*14a0*/  LDG.E R4, desc[UR4][R6.64] ;  /* 0x0000000406047981 */ /* 0x000ea8000c1e1900 */
[----:B------:R-:W2:Y:S02]  /*14b0*/  LDG.E R25, desc[UR4][R6.64+0x4] ;  /* 0x0000040406197981 */ /* 0x000ea4000c1e1900 */
[----:B--2---:R-:W-:-:S07]  /*14c0*/  IMAD.IADD R25, R25, 0x1, -R4 ;  /* 0x0000000119197824 */ /* 0x004fce00078e0a04 */
.L_x_2686:
[----:B------:R-:W-:Y:S01]  /*14d0*/  ULDC.64 UR4, c[0x0][0xa10] ;  /* 0x0002840000047ab9 */ /* 0x000fe20000000a00 */
[----:B------:R-:W-:Y:S01]  /*14e0*/  ULDC.64 UR6, c[0x0][0x208] ;  /* 0x0000820000067ab9 */ /* 0x000fe20000000a00 */
[----:B------:R-:W-:Y:S01]  /*14f0*/  ISETP.NE.U32.AND P0, PT, RZ, UR4, PT ;  /* 0x00000004ff007c0c */ /* 0x000fe2000bf05070 */
[----:B------:R-:W2:Y:S03]  /*1500*/  LDC R9, c[0x0][0x448] ;  /* 0x00011200ff097b82 */ /* 0x000ea60000000800 */
[----:B------:R-:W-:Y:S01]  /*1510*/  ISETP.NE.AND.EX P0, PT, RZ, UR5, PT, P0 ;  /* 0x00000005ff007c0c */ /* 0x000fe2000bf05300 */
[----:B------:R-:W-:-:S12]  /*1520*/  ULDC.64 UR4, c[0x0][0xa30] ;  /* 0x00028c0000047ab9 */ /* 0x000fd80000000a00 */
[----:B0-----:R-:W0:Y:S02]  /*1530*/  @P0 LDC.64 R4, c[0x0][0xa10] ;  /* 0x00028400ff040b82 */ /* 0x001e240000000a00 */
[----:B0-----:R-:W-:-:S05]  /*1540*/  @P0 IMAD.WIDE R4, R91, 0x4, R4 ;  /* 0x000000045b040825 */ /* 0x001fca00078e0204 */
[----:B------:R-:W3:Y:S04]  /*1550*/  @P0 LDG.E R3, desc[UR6][R4.64] ;  /* 0x0000000604030981 */ /* 0x000ee8000c1e1900 */
[----:B------:R0:W3:Y:S01]  /*1560*/  @P0 LDG.E R8, desc[UR6][R4.64+0x4] ;  /* 0x0000040604080981 */ /* 0x0000e2000c1e1900 */
[----:B------:R-:W-:Y:S01]  /*1570*/  ISETP.NE.U32.AND P1, PT, RZ, UR4, PT ;  /* 0x00000004ff007c0c */ /* 0x000fe2000bf25070 */
[----:B-----5:R-:W-:-:S03]  /*1580*/  IMAD.MOV.U32 R135, RZ, RZ, R25 ;  /* 0x000000ffff877224 */ /* 0x020fc600078e0019 */
[----:B------:R-:W-:-:S13]  /*1590*/  ISETP.NE.AND.EX P1, PT, RZ, UR5, PT, P1 ;  /* 0x00000005ff007c0c */ /* 0x000fda000bf25310 */
[----:B------:R-:W-:-:S04]  /*15a0*/  @P1 IADD3 R6, P2, R26, UR4, RZ ;  /* 0x000000041a061c10 */ /* 0x000fc8000ff5e0ff */
[----:B------:R-:W-:-:S05]  /*15b0*/  @P1 IADD3.X R7, R27, UR5, RZ, P2, !PT ;  /* 0x000000051b071c10 */ /* 0x000fca00097fe4ff */
[----:B------:R4:W5:Y:S01]  /*15c0*/  @P1 LDG.E R135, desc[UR6][R6.64] ;  /* 0x0000000606871981 */ /* 0x000962000c1e1900 */
[----:B--2---:R-:W-:Y:S01]  /*15d0*/  ISETP.NE.AND P1, PT, R9, 0x1, PT ;  /* 0x000000010900780c */ /* 0x004fe20003f25270 */
[----:B------:R-:W-:-:S04]  /*15e0*/  IMAD.SHL.U32 R11, R29, 0x80, RZ ;  /* 0x000000801d0b7824 */ /* 0x000fc800078e00ff */
[----:B0-----:R-:W-:Y:S01]  /*15f0*/  VIADD R4, R11, 0x7f ;  /* 0x0000007f0b047836 */ /* 0x001fe20000000000 */
[----:B------:R0:W-:Y:S07]  /*1600*/  STL [R1+0x68], R11 ;  /* 0x0000680b01007387 */ /* 0x0001ee0000100800 */
[----:B------:R-:W2:Y:S08]  /*1610*/  @P1 LDC R9, c[0x0][0x44c] ;  /* 0x00011300ff091b82 */ /* 0x000eb00000000800 */
[----:B------:R-:W1:Y:S01]  /*1620*/  @P1 LDC R5, c[0x0][0x450] ;  /* 0x00011400ff051b82 */ /* 0x000e620000000800 */
[----:B---3--:R-:W-:-:S02]  /*1630*/  @P0 IMAD.IADD R2, R8, 0x1, -R3 ;  /* 0x0000000108020824 */ /* 0x008fc400078e0a03 */
[----:B------:R-:W-:Y:S02]  /*1640*/  IMAD.IADD R8, R25, 0x1, -R0 ;  /* 0x0000000119087824 */ /* 0x000fe400078e0a00 */
[----:B--2---:R-:W-:-:S04]  /*1650*/  @P1 IMAD.HI.U32 R0, R4, R9, RZ ;  /* 0x0000000904001227 */ /* 0x004fc800078e00ff */
[----:B----4-:R-:W-:Y:S01]  /*1660*/  IMAD.IADD R6, R8, 0x1, R2 ;  /* 0x0000000108067824 */ /* 0x010fe200078e0202 */
[----:B-1----:R-:W-:Y:S01]  /*1670*/  @P1 SHF.R.U32.HI R4, RZ, R5, R0 ;  /* 0x00000005ff041219 */ /* 0x002fe20000011600 */
[----:B------:R-:W-:Y:S02]  /*1680*/  IMAD.MOV R116, RZ, RZ, -R8 ;  /* 0x000000ffff747224 */ /* 0x000fe400078e0a08 */
[C---:B------:R-:W-:Y:S01]  /*1690*/  VIADD R0, R6.reuse, 0x4f ;  /* 0x0000004f06007836 */ /* 0x040fe20000000000 */
[----:B------:R-:W-:Y:S01]  /*16a0*/  IADD3 R139, R6, 0x50, -R10 ;  /* 0x00000050068b7810 */ /* 0x000fe20007ffe80a */
[----:B------:R0:W-:Y:S01]  /*16b0*/  STL [R1+0x70], R6 ;  /* 0x0000700601007387 */ /* 0x0001e20000100800 */
[----:B------:R-:W-:Y:S01]  /*16c0*/  VIMNMX R116, RZ, R116, !PT ;  /* 0x00000074ff747248 */ /* 0x000fe20007fe0100 */
[----:B------:R-:W-:-:S04]  /*16d0*/  IMAD.HI R0, R0, 0x66666667, RZ ;  /* 0x6666666700007827 */ /* 0x000fc800078e02ff */
[----:B------:R-:W-:Y:S01]  /*16e0*/  IMAD.IADD R4, R139, 0x1, R4 ;  /* 0x000000018b047824 */ /* 0x000fe200078e0204 */
[----:B------:R-:W-:-:S03]  /*16f0*/  SHF.R.U32.HI R3, RZ, 0x1f, R0 ;  /* 0x0000001fff037819 */ /* 0x000fc60000011600 */
[----:B------:R-:W-:Y:S01]  /*1700*/  IMAD.HI R4, R4, 0x66666667, RZ ;  /* 0x6666666704047827 */ /* 0x000fe200078e02ff */
[----:B------:R-:W-:-:S04]  /*1710*/  LEA.HI.SX32 R140, R0, R3, 0x1b ;  /* 0x00000003008c7211 */ /* 0x000fc800078fdaff */
[----:B------:R-:W-:-:S04]  /*1720*/  SHF.R.U32.HI R5, RZ, 0x1f, R4 ;  /* 0x0000001fff057819 */ /* 0x000fc80000011604 */
[----:B------:R-:W-:-:S04]  /*1730*/  LEA.HI.SX32 R5, R4, R5, 0x1b ;  /* 0x0000000504057211 */ /* 0x000fc800078fdaff */
[----:B------:R-:W-:-:S05]  /*1740*/  VIMNMX R5, R140, R5, PT ;  /* 0x000000058c057248 */ /* 0x000fca0003fe0100 */
        /* <DEDUP_REMOVED lines=33> */
.L_x_2689:
[----:B------:R-:W-:Y:S05]  /*1960*/  BSYNC B6 ;  /* 0x0000000000067941 */ /* 0x000fea0003800000 */
.L_x_2688:
        /* <DEDUP_REMOVED lines=20> */
.L_x_2691:
[----:B------:R-:W-:Y:S05]  /*1ab0*/  BSYNC B6 ;  /* 0x0000000000067941 */ /* 0x000fea0003800000 */
.L_x_2690:
[----:B------:R-:W2:Y:S01]  /*1ac0*/  LDL R29, [R1+0x64] ;  /* 0x00006400011d7983 */ /* 0x000ea20000100800 */
[----:B------:R-:W-:-:S03]  /*1ad0*/  ULDC.64 UR4, c[0x0][0x9f8] ;  /* 0x00027e0000047ab9 */ /* 0x000fc60000000a00 */
[----:B------:R-:W3:Y:S01]  /*1ae0*/  LDL R31, [R1+0x58] ;  /* 0x00005800011f7983 */ /* 0x000ee20000100800 */
[----:B------:R-:W-:-:S03]  /*1af0*/  ISETP.NE.U32.AND P0, PT, RZ, UR4, PT ;  /* 0x00000004ff007c0c */ /* 0x000fc6000bf05070 */
[----:B------:R-:W4:Y:S01]  /*1b00*/  LDL R20, [R1+0x60] ;  /* 0x0000600001147983 */ /* 0x000f220000100800 */
[----:B------:R-:W-:Y:S01]  /*1b10*/  ISETP.NE.AND.EX P0, PT, RZ, UR5, PT, P0 ;  /* 0x00000005ff007c0c */ /* 0x000fe2000bf05300 */
[----:B------:R-:W-:Y:S01]  /*1b20*/  ULDC.64 UR6, c[0x0][0x208] ;  /* 0x0000820000067ab9 */ /* 0x000fe20000000a00 */
[----:B------:R-:W0:Y:S01]  /*1b30*/  LDC R115, c[0x0][0x3f4] ;  /* 0x0000fd00ff737b82 */ /* 0x000e220000000800 */
[----:B------:R-:W1:Y:S07]  /*1b40*/  S2R R0, SR_TID.X ;  /* 0x0000000000007919 */ /* 0x000e6e0000002100 */
[----:B------:R-:W0:Y:S03]  /*1b50*/  LDC.64 R92, c[0x0][0x408] ;  /* 0x00010200ff5c7b82 */ /* 0x000e260000000a00 */
[----:B------:R-:W-:Y:S01]  /*1b60*/  @P0 IADD3 R4, P1, R26, UR4, RZ ;  /* 0x000000041a040c10 */ /* 0x000fe2000ff3e0ff */
[----:B------:R-:W-:-:S03]  /*1b70*/  ULDC UR4, c[0x0][0x2f4] ;  /* 0x0000bd0000047ab9 */ /* 0x000fc60000000800 */
[----:B------:R-:W-:Y:S01]  /*1b80*/  @P0 IADD3.X R5, R27, UR5, RZ, P1, !PT ;  /* 0x000000051b050c10 */ /* 0x000fe20008ffe4ff */
[----:B------:R-:W0:Y:S04]  /*1b90*/  LDC.64 R98, c[0x0][0x3f8] ;  /* 0x0000fe00ff627b82 */ /* 0x000e280000000a00 */
[----:B------:R0:W4:Y:S01]  /*1ba0*/  @P0 LDG.E R91, desc[UR6][R4.64] ;  /* 0x00000006045b0981 */ /* 0x000122000c1e1900 */
[----:B------:R-:W-:Y:S02]  /*1bb0*/  ISETP.GE.AND P1, PT, R213, UR4, PT ;  /* 0x00000004d5007c0c */ /* 0x000fe4000bf26270 */
[----:B------:R-:W-:Y:S02]  /*1bc0*/  ISETP.GE.AND P0, PT, R16, UR4, PT ;  /* 0x0000000410007c0c */ /* 0x000fe4000bf06270 */
[----:B------:R-:W-:-:S05]  /*1bd0*/  SEL R3, RZ, 0xffffffff, P1 ;  /* 0xffffffffff037807 */ /* 0x000fca0000800000 */
[----:B------:R-:W-:Y:S02]  /*1be0*/  IMAD.SHL.U32 R3, R3, 0x2, RZ ;  /* 0x0000000203037824 */ /* 0x000fe400078e00ff */
[----:B-1----:R-:W-:Y:S01]  /*1bf0*/  VIADD R6, R0, 0xffffff80 ;  /* 0xffffff8000067836 */ /* 0x002fe20000000000 */
[----:B------:R-:W-:Y:S02]  /*1c00*/  SEL R0, RZ, 0x1, P0 ;  /* 0x00000001ff007807 */ /* 0x000fe40000000000 */
[----:B------:R-:W-:Y:S02]  /*1c10*/  ISETP.GE.AND P0, PT, R18, UR4, PT ;  /* 0x0000000412007c0c */ /* 0x000fe4000bf06270 */
[----:B------:R-:W-:Y:S02]  /*1c20*/  SHF.R.S32.HI R7, RZ, 0x1f, R6 ;  /* 0x0000001fff077819 */ /* 0x000fe40000011406 */
[----:B------:R-:W-:Y:S02]  /*1c30*/  LOP3.LUT R0, R3, 0x2, R0, 0xe2, !PT ;  /* 0x0000000203007812 */ /* 0x000fe400078ee200 */
[----:B------:R-:W-:-:S02]  /*1c40*/  SEL R3, RZ, 0x4, P0 ;  /* 0x00000004ff037807 */ /* 0x000fc40000000000 */
[----:B0-----:R-:W-:Y:S02]  /*1c50*/  ISETP.GE.AND P2, PT, R16, R115, PT ;  /* 0x000000731000720c */ /* 0x001fe40003f46270 */
[----:B------:R-:W-:Y:S02]  /*1c60*/  SHF.R.S32.HI R9, RZ, 0x1f, R220 ;  /* 0x0000001fff097819 */ /* 0x000fe400000114dc */
[----:B------:R-:W-:Y:S02]  /*1c70*/  LEA.HI R7, R7, R6, RZ, 0x3 ;  /* 0x0000000607077211 */ /* 0x000fe400078f18ff */
[----:B------:R-:W-:Y:S02]  /*1c80*/  LOP3.LUT R5, R0, R3, RZ, 0xfc, !PT ;  /* 0x0000000300057212 */ /* 0x000fe400078efcff */
[----:B------:R-:W-:Y:S01]  /*1c90*/  SEL R3, R115, RZ, P2 ;  /* 0x000000ff73037207 */ /* 0x000fe20001000000 */
[----:B------:R-:W-:Y:S01]  /*1ca0*/  IMAD R0, R9, R92, RZ ;  /* 0x0000005c09007224 */ /* 0x000fe200078e02ff */
[----:B------:R-:W-:Y:S01]  /*1cb0*/  LOP3.LUT R7, R7, 0xfffffff8, RZ, 0xc0, !PT ;  /* 0xfffffff807077812 */ /* 0x000fe200078ec0ff */
[----:B------:R-:W-:Y:S01]  /*1cc0*/  IMAD R4, R9, R98, RZ ;  /* 0x0000006209047224 */ /* 0x000fe200078e02ff */
[----:B------:R-:W-:Y:S01]  /*1cd0*/  SHF.R.S32.HI R215, RZ, 0x1f, R214 ;  /* 0x0000001fffd77819 */ /* 0x000fe200000114d6 */
[----:B------:R-:W-:Y:S01]  /*1ce0*/  VIADD R21, R220, 0x40 ;  /* 0x00000040dc157836 */ /* 0x000fe20000000000 */
[----:B------:R-:W-:Y:S01]  /*1cf0*/  ISETP.GE.AND P1, PT, R213, R115, PT ;  /* 0x00000073d500720c */ /* 0x000fe20003f26270 */
[----:B------:R-:W-:-:S02]  /*1d00*/  IMAD.IADD R3, R16, 0x1, R3 ;  /* 0x0000000110037824 */ /* 0x000fc400078e0203 */
[C---:B------:R-:W-:Y:S02]  /*1d10*/  VIADD R33, R220.reuse, 0x20 ;  /* 0x00000020dc217836 */ /* 0x040fe40000000000 */
[----:B------:R-:W-:Y:S02]  /*1d20*/  VIADD R28, R220, 0x20 ;  /* 0x00000020dc1c7836 */ /* 0x000fe40000000000 */
[----:B------:R-:W-:Y:S02]  /*1d30*/  IMAD.IADD R13, R6, 0x1, -R7 ;  /* 0x00000001060d7824 */ /* 0x000fe400078e0a07 */
[C---:B------:R-:W-:Y:S01]  /*1d40*/  IMAD R9, R220.reuse, R93, R0 ;  /* 0x0000005ddc097224 */ /* 0x040fe200078e0200 */
[----:B------:R-:W-:Y:S01]  /*1d50*/  SEL R0, R115, RZ, P1 ;  /* 0x000000ff73007207 */ /* 0x000fe20000800000 */
[C---:B------:R-:W-:Y:S02]  /*1d60*/  IMAD R7, R220.reuse, R99, R4 ;  /* 0x00000063dc077224 */ /* 0x040fe400078e0204 */
[----:B------:R-:W-:Y:S01]  /*1d70*/  IMAD.WIDE.U32 R102, R220, R98, R214 ;  /* 0x00000062dc667225 */ /* 0x000fe200078e00d6 */
[----:B------:R-:W-:-:S03]  /*1d80*/  SHF.R.S32.HI R4, RZ, 0x1f, R3 ;  /* 0x0000001fff047819 */ /* 0x000fc60000011403 */
[----:B------:R-:W-:-:S04]  /*1d90*/  IMAD.WIDE.U32 R100, R220, R98, R16 ;  /* 0x00000062dc647225 */ /* 0x000fc800078e0010 */
[----:B------:R-:W-:Y:S02]  /*1da0*/  IMAD.SHL.U32 R6, R21, 0x40, RZ ;  /* 0x0000004015067824 */ /* 0x000fe400078e00ff */
[----:B------:R-:W-:Y:S02]  /*1db0*/  IMAD.SHL.U32 R33, R33, 0x40, RZ ;  /* 0x0000004021217824 */ /* 0x000fe400078e00ff */
[----:B------:R-:W-:Y:S02]  /*1dc0*/  IMAD.SHL.U32 R28, R28, 0x40, RZ ;  /* 0x000000401c1c7824 */ /* 0x000fe400078e00ff */
[----:B------:R-:W-:Y:S02]  /*1dd0*/  IMAD.IADD R103, R103, 0x1, R7 ;  /* 0x0000000167677824 */ /* 0x000fe400078e0207 */
[----:B------:R-:W-:Y:S02]  /*1de0*/  IMAD.IADD R101, R7, 0x1, R101 ;  /* 0x0000000107657824 */ /* 0x000fe400078e0265 */
[----:B------:R-:W-:Y:S01]  /*1df0*/  IMAD.IADD R7, R213, 0x1, R0 ;  /* 0x00000001d5077824 */ /* 0x000fe200078e0200 */
[----:B------:R-:W-:-:S02]  /*1e00*/  LOP3.LUT R0, R6, 0x1c0, RZ, 0xc0, !PT ;  /* 0x000001c006007812 */ /* 0x000fc400078ec0ff */
[CC--:B------:R-:W-:Y:S02]  /*1e10*/  LEA.HI R6, R4.reuse, R3.reuse, RZ, 0x6 ;  /* 0x0000000304067211 */ /* 0x0c0fe400078f30ff */
[----:B------:R-:W-:Y:S02]  /*1e20*/  LEA.HI R10, R4, R3, RZ, 0x3 ;  /* 0x00000003040a7211 */ /* 0x000fe400078f18ff */
[----:B------:R-:W-:Y:S02]  /*1e30*/  LOP3.LUT R33, R33, 0x1c0, RZ, 0xc0, !PT ;  /* 0x000001c021217812 */ /* 0x000fe400078ec0ff */
[----:B------:R-:W-:Y:S01]  /*1e40*/  LOP3.LUT R28, R28, 0x1c0, RZ, 0xc0, !PT ;  /* 0x000001c01c1c7812 */ /* 0x000fe200078ec0ff */
[CC--:B------:R-:W-:Y:S01]  /*1e50*/  IMAD.WIDE.U32 R96, R220.reuse, R92.reuse, R214 ;  /* 0x0000005cdc607225 */ /* 0x0c0fe200078e00d6 */
[----:B------:R-:W-:Y:S02]  /*1e60*/  SHF.R.S32.HI R4, RZ, 0x1f, R7 ;  /* 0x0000001fff047819 */ /* 0x000fe40000011407 */
[----:B------:R-:W-:Y:S01]  /*1e70*/  SHF.R.S32.HI R6, RZ, 0x6, R6 ;  /* 0x00000006ff067819 */ /* 0x000fe20000011406 */
[----:B------:R-:W-:Y:S01]  /*1e80*/  IMAD.WIDE.U32 R94, R220, R92, R16 ;  /* 0x0000005cdc5e7225 */ /* 0x000fe200078e0010 */
[----:B------:R-:W-:-:S02]  /*1e90*/  LOP3.LUT R8, R33, 0x38, R10, 0xf8, !PT ;  /* 0x0000003821087812 */ /* 0x000fc400078ef80a */
[----:B------:R-:W-:Y:S01]  /*1ea0*/  SHF.R.U32.HI R28, RZ, 0x3, R28 ;  /* 0x00000003ff1c7819 */ /* 0x000fe2000001161c */
[----:B------:R-:W-:Y:S01]  /*1eb0*/  IMAD.IADD R97, R97, 0x1, R9 ;  /* 0x0000000161617824 */ /* 0x000fe200078e0209 */
[----:B------:R-:W-:Y:S01]  /*1ec0*/  LOP3.LUT R3, R229, 0x38, R10, 0xf8, !PT ;  /* 0x00000038e5037812 */ /* 0x000fe200078ef80a */
[----:B------:R-:W-:Y:S01]  /*1ed0*/  IMAD.IADD R95, R9, 0x1, R95 ;  /* 0x00000001095f7824 */ /* 0x000fe200078e025f */
[----:B------:R-:W-:Y:S02]  /*1ee0*/  SHF.R.U32.HI R32, RZ, 0x3, R229 ;  /* 0x00000003ff207819 */ /* 0x000fe400000116e5 */
[-C--:B------:R-:W-:Y:S01]  /*1ef0*/  LEA.HI R21, R4, R7.reuse, RZ, 0x3 ;  /* 0x0000000704157211 */ /* 0x080fe200078f18ff */
[----:B------:R-:W0:Y:S01]  /*1f00*/  S2R R141, SR_TID.X ;  /* 0x00000000008d7919 */ /* 0x000e220000002100 */
[----:B------:R-:W-:Y:S02]  /*1f10*/  LOP3.LUT R9, R8, R28, RZ, 0x3c, !PT ;  /* 0x0000001c08097212 */ /* 0x000fe400078e3cff */
[----:B------:R-:W-:-:S02]  /*1f20*/  LEA.HI R4, R4, R7, RZ, 0x6 ;  /* 0x0000000704047211 */ /* 0x000fc400078f30ff */
[----:B------:R-:W-:Y:S02]  /*1f30*/  SHF.R.U32.HI R138, RZ, 0x3, R0 ;  /* 0x00000003ff8a7819 */ /* 0x000fe40000011600 */
[----:B------:R-:W-:Y:S02]  /*1f40*/  LOP3.LUT R11, R0, 0x38, R10, 0xf8, !PT ;  /* 0x00000038000b7812 */ /* 0x000fe400078ef80a */
[----:B------:R-:W-:Y:S02]  /*1f50*/  LOP3.LUT R3, R3, R32, RZ, 0x3c, !PT ;  /* 0x0000002003037212 */ /* 0x000fe400078e3cff */
[----:B------:R-:W-:Y:S02]  /*1f60*/  SHF.R.S32.HI R4, RZ, 0x6, R4 ;  /* 0x00000006ff047819 */ /* 0x000fe40000011404 */
[----:B------:R-:W-:Y:S02]  /*1f70*/  LOP3.LUT R11, R11, R138, RZ, 0x3c, !PT ;  /* 0x0000008a0b0b7212 */ /* 0x000fe400078e3cff */
[----:B------:R-:W-:Y:S01]  /*1f80*/  ISETP.GE.AND P0, PT, R19, UR4, PT ;  /* 0x0000000413007c0c */ /* 0x000fe2000bf06270 */
[----:B-----5:R-:W-:Y:S01]  /*1f90*/  IMAD.WIDE.U32 R102, R135, R98, R102 ;  /* 0x0000006287667225 */ /* 0x020fe200078e0066 */
[----:B------:R-:W-:-:S03]  /*1fa0*/  LOP3.LUT R7, R33, 0x38, R21, 0xf8, !PT ;  /* 0x0000003821077812 */ /* 0x000fc600078ef815 */
[----:B------:R-:W-:Y:S01]  /*1fb0*/  IMAD.WIDE.U32 R100, R135, R98, R100 ;  /* 0x0000006287647225 */ /* 0x000fe200078e0064 */
[----:B------:R-:W-:Y:S02]  /*1fc0*/  LOP3.LUT R8, R7, R28, RZ, 0x3c, !PT ;  /* 0x0000001c07087212 */ /* 0x000fe400078e3cff */
[C-C-:B------:R-:W-:Y:S01]  /*1fd0*/  SHF.L.U64.HI R106, R92.reuse, 0x5, R93.reuse ;  /* 0x000000055c6a7819 */ /* 0x140fe2000001025d */
[----:B------:R-:W-:Y:S01]  /*1fe0*/  IMAD R7, R93, 0x50, RZ ;  /* 0x000000505d077824 */ /* 0x000fe200078e02ff */
[C---:B------:R-:W-:Y:S01]  /*1ff0*/  SHF.L.U64.HI R110, R92.reuse, 0x6, R93 ;  /* 0x000000065c6e7819 */ /* 0x040fe2000001025d */
[----:B------:R-:W-:Y:S01]  /*2000*/  IMAD.SHL.U32 R107, R92, 0x20, RZ ;  /* 0x000000205c6b7824 */ /* 0x000fe200078e00ff */
[--C-:B------:R-:W-:Y:S01]  /*2010*/  SHF.L.U64.HI R104, R98, 0x5, R99.reuse ;  /* 0x0000000562687819 */ /* 0x100fe20000010263 */
[----:B------:R-:W-:Y:S01]  /*2020*/  IMAD.SHL.U32 R111, R92, 0x40, RZ ;  /* 0x000000405c6f7824 */ /* 0x000fe200078e00ff */
[----:B------:R-:W-:Y:S01]  /*2030*/  SHF.L.U64.HI R108, R98, 0x6, R99 ;  /* 0x00000006626c7819 */ /* 0x000fe20000010263 */
[----:B------:R-:W-:-:S04]  /*2040*/  IMAD.WIDE.U32 R96, R135, R92, R96 ;  /* 0x0000005c87607225 */ /* 0x000fc800078e0060 */
[----:B------:R-:W-:-:S04]  /*2050*/  IMAD.WIDE.U32 R94, R135, R92, R94 ;  /* 0x0000005c875e7225 */ /* 0x000fc800078e005e */
[----:B------:R-:W-:Y:S02]  /*2060*/  IMAD R121, R99, 0x50, RZ ;  /* 0x0000005063797824 */ /* 0x000fe400078e02ff */
[C---:B------:R-:W-:Y:S02]  /*2070*/  IMAD.SHL.U32 R105, R98.reuse, 0x20, RZ ;  /* 0x0000002062697824 */ /* 0x040fe400078e00ff */
[----:B------:R-:W-:Y:S02]  /*2080*/  IMAD.SHL.U32 R109, R98, 0x40, RZ ;  /* 0x00000040626d7824 */ /* 0x000fe400078e00ff */
[----:B------:R-:W-:Y:S01]  /*2090*/  IMAD.IADD R118, R118, 0x1, R25 ;  /* 0x0000000176767824 */ /* 0x000fe200078e0219 */
[----:B0-----:R-:W-:Y:S01]  /*20a0*/  LEA.HI R141, R141, 0x8, RZ, 0x19 ;  /* 0x000000088d8d7811 */ /* 0x001fe200078fc8ff */
[----:B------:R-:W-:Y:S02]  /*20b0*/  IMAD.SHL.U32 R115, R115, 0x2, RZ ;  /* 0x0000000273737824 */ /* 0x000fe400078e00ff */
[----:B------:R-:W-:-:S02]  /*20c0*/  IMAD R112, R13, 0x20, R220 ;  /* 0x000000200d707824 */ /* 0x000fc400078e02dc */
[C---:B--2---:R-:W-:Y:S02]  /*20d0*/  IMAD R132, R6.reuse, 0x1400, R29 ;  /* 0x0000140006847824 */ /* 0x044fe400078e021d */
[----:B---3--:R-:W-:Y:S02]  /*20e0*/  IMAD R134, R6, 0x1400, R31 ;  /* 0x0000140006867824 */ /* 0x008fe400078e021f */
[----:B------:R-:W-:Y:S01]  /*20f0*/  IMAD.IADD R132, R132, 0x1, R9 ;  /* 0x0000000184847824 */ /* 0x000fe200078e0209 */
[----:B------:R-:W-:Y:S01]  /*2100*/  LOP3.LUT R9, R0, 0x38, R21, 0xf8, !PT ;  /* 0x0000003800097812 */ /* 0x000fe200078ef815 */
[----:B----4-:R-:W-:Y:S02]  /*2110*/  IMAD R130, R6, 0x1400, R20 ;  /* 0x0000140006827824 */ /* 0x010fe400078e0214 */
[----:B------:R-:W-:Y:S01]  /*2120*/  IMAD.IADD R134, R134, 0x1, R3 ;  /* 0x0000000186867824 */ /* 0x000fe200078e0203 */
[----:B------:R-:W-:Y:S01]  /*2130*/  LOP3.LUT R3, R229, 0x38, R21, 0xf8, !PT ;  /* 0x00000038e5037812 */ /* 0x000fe200078ef815 */
[----:B------:R-:W-:-:S02]  /*2140*/  IMAD R133, R4, 0x1400, R31 ;  /* 0x0000140004857824 */ /* 0x000fc400078e021f */
[C---:B------:R-:W-:Y:S02]  /*2150*/  IMAD R131, R4.reuse, 0x1400, R29 ;  /* 0x0000140004837824 */ /* 0x040fe400078e021d */
[----:B------:R-:W-:Y:S01]  /*2160*/  IMAD R123, R4, 0x1400, R20 ;  /* 0x00001400047b7824 */ /* 0x000fe200078e0214 */
[----:B------:R-:W-:Y:S01]  /*2170*/  LOP3.LUT R4, R9, R138, RZ, 0x3c, !PT ;  /* 0x0000008a09047212 */ /* 0x000fe200078e3cff */
[----:B------:R-:W-:Y:S01]  /*2180*/  IMAD.IADD R130, R130, 0x1, R11 ;  /* 0x0000000182827824 */ /* 0x000fe200078e020b */
[----:B------:R-:W-:Y:S02]  /*2190*/  SHF.R.S32.HI R11, RZ, 0x1f, R135 ;  /* 0x0000001fff0b7819 */ /* 0x000fe40000011487 */
[----:B------:R-:W-:Y:S01]  /*21a0*/  LOP3.LUT R6, R3, R32, RZ, 0x3c, !PT ;  /* 0x0000002003067212 */ /* 0x000fe200078e3cff */
[----:B------:R-:W-:Y:S02]  /*21b0*/  IMAD.IADD R123, R123, 0x1, R4 ;  /* 0x000000017b7b7824 */ /* 0x000fe400078e0204 */
[----:B------:R-:W-:-:S02]  /*21c0*/  IMAD R4, R11, R92, RZ ;  /* 0x0000005c0b047224 */ /* 0x000fc400078e02ff */
[----:B------:R-:W-:Y:S02]  /*21d0*/  IMAD.IADD R133, R133, 0x1, R6 ;  /* 0x0000000185857824 */ /* 0x000fe400078e0206 */
[----:B------:R-:W-:Y:S02]  /*21e0*/  IMAD R6, R11, R98, RZ ;  /* 0x000000620b067224 */ /* 0x000fe400078e02ff */
[C---:B------:R-:W-:Y:S01]  /*21f0*/  IMAD R11, R135.reuse, R93, R4 ;  /* 0x0000005d870b7224 */ /* 0x040fe200078e0204 */
[----:B------:R-:W-:Y:S01]  /*2200*/  SEL R4, RZ, 0x8, P0 ;  /* 0x00000008ff047807 */ /* 0x000fe20000000000 */
[----:B------:R-:W-:-:S03]  /*2210*/  IMAD R9, R135, R99, R6 ;  /* 0x0000006387097224 */ /* 0x000fc600078e0206 */
[----:B------:R-:W-:Y:S01]  /*2220*/  LOP3.LUT R27, R5, R4, RZ, 0xfc, !PT ;  /* 0x00000004051b7212 */ /* 0x000fe200078efcff */
[----:B------:R-:W-:Y:S01]  /*2230*/  IMAD.IADD R6, R9, 0x1, R101 ;  /* 0x0000000109067824 */ /* 0x000fe200078e0265 */
[----:B------:R-:W-:Y:S01]  /*2240*/  LOP3.LUT R4, R5, 0x1, RZ, 0xc0, !PT ;  /* 0x0000000105047812 */ /* 0x000fe200078ec0ff */
[----:B------:R-:W-:Y:S01]  /*2250*/  IMAD.IADD R5, R103, 0x1, R9 ;  /* 0x0000000167057824 */ /* 0x000fe200078e0209 */
[----:B------:R-:W-:Y:S01]  /*2260*/  SHF.R.S32.HI R9, RZ, 0x3, R10 ;  /* 0x00000003ff097819 */ /* 0x000fe2000001140a */
[----:B------:R-:W-:Y:S01]  /*2270*/  IMAD.WIDE.U32 R92, R92, 0x50, RZ ;  /* 0x000000505c5c7825 */ /* 0x000fe200078e00ff */
[----:B------:R-:W-:Y:S02]  /*2280*/  SHF.R.S32.HI R20, RZ, 0x3, R21 ;  /* 0x00000003ff147819 */ /* 0x000fe40000011415 */
[----:B------:R-:W-:Y:S01]  /*2290*/  LOP3.LUT R10, R10, 0xfffffff8, RZ, 0xc0, !PT ;  /* 0xfffffff80a0a7812 */ /* 0x000fe200078ec0ff */
[----:B------:R-:W-:Y:S01]  /*22a0*/  IMAD.WIDE.U32 R98, R98, 0x50, RZ ;  /* 0x0000005062627825 */ /* 0x000fe200078e00ff */
[----:B------:R-:W-:-:S02]  /*22b0*/  LOP3.LUT R21, R21, 0xfffffff8, RZ, 0xc0, !PT ;  /* 0xfffffff815157812 */ /* 0x000fc400078ec0ff */
[----:B------:R-:W-:Y:S01]  /*22c0*/  LOP3.LUT R25, R27, 0x2, RZ, 0xc0, !PT ;  /* 0x000000021b197812 */ /* 0x000fe200078ec0ff */
[----:B------:R-:W-:Y:S01]  /*22d0*/  IMAD.IADD R131, R131, 0x1, R8 ;  /* 0x0000000183837824 */ /* 0x000fe200078e0208 */
[----:B------:R-:W-:Y:S01]  /*22e0*/  LOP3.LUT R26, R27, 0x4, RZ, 0xc0, !PT ;  /* 0x000000041b1a7812 */ /* 0x000fe200078ec0ff */
[----:B------:R-:W-:Y:S01]  /*22f0*/  IMAD.IADD R122, R93, 0x1, R7 ;  /* 0x000000015d7a7824 */ /* 0x000fe200078e0207 */
[----:B------:R-:W-:Y:S01]  /*2300*/  SHF.R.S32.HI R3, RZ, 0x1f, R30 ;  /* 0x0000001fff037819 */ /* 0x000fe2000001141e */
[----:B------:R-:W-:Y:S01]  /*2310*/  IMAD.IADD R121, R99, 0x1, R121 ;  /* 0x0000000163797824 */ /* 0x000fe200078e0279 */
[----:B------:R-:W-:Y:S01]  /*2320*/  LOP3.LUT R27, R27, 0x8, RZ, 0xc0, !PT ;  /* 0x000000081b1b7812 */ /* 0x000fe200078ec0ff */
[----:B------:R-:W-:Y:S01]  /*2330*/  IMAD.IADD R7, R97, 0x1, R11 ;  /* 0x0000000161077824 */ /* 0x000fe200078e020b */
[----:B------:R-:W-:Y:S01]  /*2340*/  SHF.R.S32.HI R117, RZ, 0x1f, R91 ;  /* 0x0000001fff757819 */ /* 0x000fe2000001145b */
[----:B------:R-:W-:Y:S01]  /*2350*/  IMAD.IADD R8, R11, 0x1, R95 ;  /* 0x000000010b087824 */ /* 0x000fe200078e025f */
[----:B------:R-:W-:-:S02]  /*2360*/  SHF.R.S32.HI R28, RZ, 0x1f, R10 ;  /* 0x0000001fff1c7819 */ /* 0x000fc4000001140a */
[----:B------:R-:W-:-:S07]  /*2370*/  SHF.R.S32.HI R29, RZ, 0x1f, R21 ;  /* 0x0000001fff1d7819 */ /* 0x000fce0000011415 */
.L_x_2808:
[----:B--2---:R-:W2:Y:S01]  /*2380*/  LDL R34, [R1+0x58] ;  /* 0x0000580001227983 */ /* 0x004ea20000100800 */
[----:B------:R-:W0:Y:S01]  /*2390*/  LDC R84, c[0x0][0x430] ;  /* 0x00010c00ff547b82 */ /* 0x000e220000000800 */
[----:B------:R-:W-:Y:S01]  /*23a0*/  VIADD R24, R24, 0xffffffff ;  /* 0xffffffff18187836 */ /* 0x000fe20000000000 */
[----:B------:R-:W-:Y:S01]  /*23b0*/  ULDC.64 UR4, c[0x0][0x208] ;  /* 0x0000820000047ab9 */ /* 0x000fe20000000a00 */
[----:B------:R-:W-:Y:S02]  /*23c0*/  SHF.R.U32.HI R36, RZ, 0x3, R229 ;  /* 0x00000003ff247819 */ /* 0x000fe400000116e5 */
[----:B------:R-:W-:-:S03]  /*23d0*/  IMAD R11, R24, 0x50, R112 ;  /* 0x00000050180b7824 */ /* 0x000fc600078e0270 */
[----:B------:R-:W1:Y:S01]  /*23e0*/  LDC R114, c[0x0][0x3f4] ;  /* 0x0000fd00ff727b82 */ /* 0x000e620000000800 */
[----:B------:R-:W-:Y:S01]  /*23f0*/  IMAD.IADD R35, R118, 0x1, R11 ;  /* 0x0000000176237824 */ /* 0x000fe200078e020b */
[----:B------:R-:W-:-:S03]  /*2400*/  ISETP.GE.AND P0, PT, R11, R2, PT ;  /* 0x000000020b00720c */ /* 0x000fc60003f06270 */
[----:B------:R-:W-:Y:S01]  /*2410*/  IMAD.MOV.U32 R11, RZ, RZ, R35 ;  /* 0x000000ffff0b7224 */ /* 0x000fe200078e0023 */
[----:B------:R-:W-:Y:S02]  /*2420*/  ISETP.GT.OR P0, PT, R112, 0x4f, P0 ;  /* 0x0000004f7000780c */ /* 0x000fe40000704670 */
[----:B0-----:R-:W-:-:S11]  /*2430*/  ISETP.NE.AND P3, PT, R84, 0x1, PT ;  /* 0x000000015400780c */ /* 0x001fd60003f65270 */
[----:B------:R-:W0:Y:S08]  /*2440*/  @!P0 LDC.64 R32, c[0x0][0x428] ;  /* 0x00010a00ff208b82 */ /* 0x000e300000000a00 */
[----:B---3--:R-:W3:Y:S08]  /*2450*/  @!P0 LDC.64 R12, c[0x0][0x418] ;  /* 0x00010600ff0c8b82 */ /* 0x008ef00000000a00 */
[----:B----4-:R-:W4:Y:S08]  /*2460*/  @P3 LDC R14, c[0x0][0x434] ;  /* 0x00010d00ff0e3b82 */ /* 0x010f300000000800 */
        /* <DEDUP_REMOVED lines=9> */
[----:B---3--:R-:W-:Y:S01]  /*2500*/  @!P0 LEA R12, P3, R14, R12, 0x2 ;  /* 0x0000000c0e0c8211 */ /* 0x008fe200078610ff */
[----:B------:R-:W-:-:S03]  /*2510*/  IMAD.MOV.U32 R31, RZ, RZ, RZ ;  /* 0x000000ffff1f7224 */ /* 0x000fc600078e00ff */
[----:B------:R-:W-:Y:S02]  /*2520*/  @!P0 LEA.HI.X R13, R14, R13, R15, 0x2, P3 ;  /* 0x0000000d0e0d8211 */ /* 0x000fe400018f140f */
[----:B------:R-:W-:-:S03]  /*2530*/  LOP3.LUT R14, R229, 0x38, R16, 0xf8, !PT ;  /* 0x00000038e50e7812 */ /* 0x000fc600078ef810 */
[----:B------:R0:W5:Y:S01]  /*2540*/  @!P0 LDG.E R31, desc[UR4][R12.64] ;  /* 0x000000040c1f8981 */ /* 0x000162000c1e1900 */
[----:B------:R-:W-:Y:S01]  /*2550*/  ISETP.GE.AND P0, PT, R114, 0x1, PT ;  /* 0x000000017200780c */ /* 0x000fe20003f06270 */
[----:B------:R-:W-:Y:S01]  /*2560*/  IMAD.MOV R11, RZ, RZ, -R11 ;  /* 0x000000ffff0b7224 */ /* 0x000fe200078e0a0b */
[----:B------:R-:W-:Y:S01]  /*2570*/  ISETP.GT.AND P3, PT, R24, R116, PT ;  /* 0x000000741800720c */ /* 0x000fe20003f64270 */
[----:B------:R-:W-:Y:S05]  /*2580*/  YIELD ;  /* 0x0000000000007946 */ /* 0x000fea0003800000 */
[----:B------:R-:W-:Y:S01]  /*2590*/  BSSY B0, `(.L_x_2692) ;  /* 0x000084a000007945 */ /* 0x000fe20003800000 */
[----:B------:R-:W-:Y:S01]  /*25a0*/  IMAD R84, R84, R11, R35 ;  /* 0x0000000b54547224 */ /* 0x000fe200078e0223 */
[----:B------:R-:W-:-:S02]  /*25b0*/  P2R R113, PR, RZ, 0x8 ;  /* 0x00000008ff717803 */ /* 0x000fc40000000000 */
[----:B--2---:R-:W-:-:S05]  /*25c0*/  LOP3.LUT R85, R34, R14, R36, 0xf6, !PT ;  /* 0x0000000e22557212 */ /* 0x004fca00078ef624 */
[----:B------:R-:W-:-:S04]  /*25d0*/  IMAD R85, R212, 0x5000, R85 ;  /* 0x00005000d4557824 */ /* 0x000fc800078e0255 */
[----:B------:R-:W-:Y:S01]  /*25e0*/  IMAD R85, R85, 0x2, R22 ;  /* 0x0000000255557824 */ /* 0x000fe200078e0216 */
[----:B0-----:R-:W-:Y:S06]  /*25f0*/  @!P0 BRA `(.L_x_2693) ;  /* 0x0000007c00248947 */ /* 0x001fec0003800000 */
        /* <DEDUP_REMOVED lines=14> */
[C---:B------:R-:W-:Y:S01]  /*26e0*/  IMAD R15, R31.reuse, UR5, R14 ;  /* 0x000000051f0f7c24 */ /* 0x040fe2000f8e020e */
[----:B------:R-:W-:Y:S01]  /*26f0*/  VIMNMX R88, R88, 0x50, PT ;  /* 0x0000005058587848 */ /* 0x000fe20003fe0100 */
[----:B------:R-:W-:Y:S01]  /*2700*/  IMAD.WIDE.U32 R12, R31, UR4, R12 ;  /* 0x000000041f0c7c25 */ /* 0x000fe2000f8e000c */
[----:B------:R-:W-:-:S03]  /*2710*/  ULDC.64 UR4, c[0x0][0x308] ;  /* 0x0000c20000047ab9 */ /* 0x000fc60000000a00 */
[----:B------:R-:W-:Y:S02]  /*2720*/  IMAD.IADD R13, R13, 0x1, R15 ;  /* 0x000000010d0d7824 */ /* 0x000fe400078e020f */
[----:B------:R-:W-:Y:S02]  /*2730*/  IMAD R15, R3, UR4, RZ ;  /* 0x00000004030f7c24 */ /* 0x000fe4000f8e02ff */
[----:B------:R-:W-:Y:S02]  /*2740*/  IMAD R37, R11, R92, R32 ;  /* 0x0000005c0b257224 */ /* 0x000fe400078e0220 */
[C---:B------:R-:W-:Y:S02]  /*2750*/  IMAD R119, R30.reuse, UR5, R15 ;  /* 0x000000051e777c24 */ /* 0x040fe4000f8e020f */
[----:B------:R-:W-:Y:S01]  /*2760*/  IMAD.WIDE.U32 R32, R30, UR4, R12 ;  /* 0x000000041e207c25 */ /* 0x000fe2000f8e000c */
[----:B------:R-:W-:-:S03]  /*2770*/  ULDC.64 UR4, c[0x0][0x2e8] ;  /* 0x0000ba0000047ab9 */ /* 0x000fc60000000a00 */
[----:B------:R-:W-:Y:S01]  /*2780*/  IMAD R14, R121, R24, RZ ;  /* 0x00000018790e7224 */ /* 0x000fe200078e02ff */
[----:B------:R-:W-:Y:S01]  /*2790*/  LEA R120, P3, R32, UR4, 0x1 ;  /* 0x0000000420787c11 */ /* 0x000fe2000f8608ff */
[----:B------:R-:W-:Y:S02]  /*27a0*/  IMAD.IADD R119, R33, 0x1, R119 ;  /* 0x0000000121777824 */ /* 0x000fe400078e0277 */
[----:B------:R-:W-:Y:S02]  /*27b0*/  IMAD R35, R11, R98, R14 ;  /* 0x000000620b237224 */ /* 0x000fe400078e020e */
[----:B------:R-:W-:Y:S01]  /*27c0*/  IMAD.WIDE.U32 R14, R98, R24, RZ ;  /* 0x00000018620e7225 */ /* 0x000fe200078e00ff */
[----:B------:R-:W-:-:S03]  /*27d0*/  LEA.HI.X R119, R32, UR5, R119, 0x1, P3 ;  /* 0x0000000520777c11 */ /* 0x000fc600098f0c77 */
        /* <DEDUP_REMOVED lines=48> */
.L_x_2696:
[----:B------:R-:W-:Y:S05]  /*2ae0*/  BSYNC B1 ;  /* 0x0000000000017941 */ /* 0x000fea0003800000 */
.L_x_2695:
[----:B0----5:R-:W-:Y:S01]  /*2af0*/  IMAD.MOV.U32 R32, RZ, RZ, R64 ;  /* 0x000000ffff207224 */ /* 0x021fe200078e0040 */
[----:B------:R-:W-:Y:S01]  /*2b00*/  ISETP.GE.AND P4, PT, R37, R88, PT ;  /* 0x000000582500720c */ /* 0x000fe20003f86270 */
[----:B------:R-:W-:Y:S01]  /*2b10*/  IMAD.MOV.U32 R33, RZ, RZ, R65 ;  /* 0x000000ffff217224 */ /* 0x000fe200078e0041 */
[----:B------:R-:W-:Y:S01]  /*2b20*/  BSSY B1, `(.L_x_2697) ;  /* 0x0000046000017945 */ /* 0x000fe20003800000 */
        /* <DEDUP_REMOVED lines=30> */
[----:B------:R-:W-:Y:S02]  /*2d10*/  CS2R R56, SRZ ;  /* 0x0000000000387805 */ /* 0x000fe4000001ff00 */
[----:B------:R-:W-:Y:S02]  /*2d20*/  PRMT R127, R127, 0x5410, R35 ;  /* 0x000054107f7f7816 */ /* 0x000fe40000000023 */
[----:B------:R-:W-:Y:S02]  /*2d30*/  CS2R R60, SRZ ;  /* 0x00000000003c7805 */ /* 0x000fe4000001ff00 */
[----:B------:R-:W-:-:S02]  /*2d40*/  CS2R R50, SRZ ;  /* 0x0000000000327805 */ /* 0x000fc4000001ff00 */
        /* <DEDUP_REMOVED lines=35> */
.L_x_2698:
[----:B------:R-:W-:Y:S05]  /*2f80*/  BSYNC B1 ;  /* 0x0000000000017941 */ /* 0x000fea0003800000 */
.L_x_2697:
        /* <DEDUP_REMOVED lines=44> */
.L_x_2700:
[----:B------:R-:W-:Y:S05]  /*3250*/  BSYNC B1 ;  /* 0x0000000000017941 */ /* 0x000fea0003800000 */
.L_x_2699:
[----:B------:R-:W-:Y:S01]  /*3260*/  IMAD.MOV.U32 R11, RZ, RZ, R49 ;  /* 0x000000ffff0b7224 */ /* 0x000fe200078e0031 */
[----:B------:R-:W-:Y:S01]  /*3270*/  ULOP3.LUT UR4, UR60, 0x1, URZ, 0xfc, !UPT ;  /* 0x000000013c047892 */ /* 0x000fe2000f8efc3f */
        /* <DEDUP_REMOVED lines=33> */
[----:B------:R-:W-:Y:S01]  /*3490*/  UISETP.NE.AND UP0, UPT, UR4, 0x3, UPT ;  /* 0x000000030400788c */ /* 0x000fe2000bf05270 */
        /* <DEDUP_REMOVED lines=9> */
[----:B------:R-:W-:-:S02]  /*3530*/  PLOP3.LUT P0, PT, PT, PT, UP0, 0x80, 0x0 ;  /* 0x000000000000781c */ /* 0x000fc40003f0f008 */
        /* <DEDUP_REMOVED lines=22> */
.L_x_2701:
[----:B------:R-:W-:Y:S01]  /*36a0*/  IMAD R89, R212, 0x8, R22 ;  /* 0x00000008d4597824 */ /* 0x000fe200078e0216 */
[----:B------:R-:W-:Y:S01]  /*36b0*/  SHF.L.U32 R90, R228, 0x1f, RZ ;  /* 0x0000001fe45a7819 */ /* 0x000fe200000006ff */
[----:B------:R-:W-:Y:S03]  /*36c0*/  BSSY B1, `(.L_x_2702) ;  /* 0x0000003000017945 */ /* 0x000fe60003800000 */
[----:B------:R-:W0:Y:S02]  /*36d0*/  SYNCS.PHASECHK.TRANS64.TRYWAIT P6, [R89+URZ+0x38890], R90 ;  /* 0x0388905a590075a7 */ /* 0x000e2400080c017f */
[----:B0-----:R-:W-:Y:S05]  /*36e0*/  @!P6 BRA `(.L_x_2703) ;  /* 0x000002c40078e947 */ /* 0x001fea0003800000 */
.L_x_3085:
[----:B------:R-:W-:Y:S05]  /*36f0*/  BSYNC B1 ;  /* 0x0000000000017941 */ /* 0x000fea0003800000 */
.L_x_2702:
[----:B------:R-:W-:-:S03]  /*3700*/  UMOV UR4, 0xffffffff ;  /* 0xffffffff00047882 */ /* 0x000fc60000000000 */
[----:B------:R-:W-:Y:S05]  /*3710*/  BRA.DIV UR4, `(.L_x_2704) ;  /* 0x000002c604807947 */ /* 0x000fea000b800000 */
[----:B------:R1:W2:Y:S04]  /*3720*/  SHFL.IDX PT, R83, R119, RZ, 0x181f ;  /* 0x00181fff77537589 */ /* 0x0002a800000e0000 */
[----:B------:R1:W3:Y:S02]  /*3730*/  SHFL.IDX PT, R82, R120, RZ, 0x181f ;  /* 0x00181fff78527589 */ /* 0x0002e400000e0000 */
.L_x_3089:
        /* <DEDUP_REMOVED lines=45> */
[----:B------:R-:W-:Y:S01]  /*3a10*/  FFMA.FTZ R172, R15, R170, -R172 ;  /* 0x000000aa0fac7223 */ /* 0x000fe200000108ac */
        /* <DEDUP_REMOVED lines=11> */
.L_x_2710:
[----:B------:R-:W-:Y:S05]  /*3ad0*/  BSYNC B3 ;  /* 0x0000000000037941 */ /* 0x000fea0003800000 */
.L_x_2709:
[----:B------:R-:W-:Y:S02]  /*3ae0*/  ULDC.64 UR4, c[0x0][0x208] ;  /* 0x0000820000047ab9 */ /* 0x000fe40000000a00 */
[----:B0-----:R4:W-:Y:S03]  /*3af0*/  ST.E.128 desc[UR4][R80.64], R12 ;  /* 0x0000000c50007985 */ /* 0x0019e6000c101d04 */
.L_x_2708:
[----:B------:R-:W-:Y:S05]  /*3b00*/  BSYNC B2 ;  /* 0x0000000000027941 */ /* 0x000fea0003800000 */
.L_x_2707:
        /* <DEDUP_REMOVED lines=55> */
.L_x_2714:
[----:B------:R-:W-:Y:S05]  /*3e80*/  BSYNC B3 ;  /* 0x0000000000037941 */ /* 0x000fea0003800000 */
.L_x_2713:
[----:B------:R-:W-:Y:S02]  /*3e90*/  ULDC.64 UR4, c[0x0][0x208] ;  /* 0x0000820000047ab9 */ /* 0x000fe40000000a00 */
[----:B0-----:R0:W-:Y:S03]  /*3ea0*/  ST.E.128 desc[UR4][R76.64], R12 ;  /* 0x0000000c4c007985 */ /* 0x0011e6000c101d04 */
.L_x_2712:
[----:B------:R-:W-:Y:S05]  /*3eb0*/  BSYNC B2 ;  /* 0x0000000000027941 */ /* 0x000fea0003800000 */
.L_x_2711:
        /* <DEDUP_REMOVED lines=9> */
[--C-:B------:R-:W-:Y:S02]  /*3f50*/  SHF.R.U64 R75, R70, 0x10, R71.reuse ;  /* 0x00000010464b7819 */ /* 0x100fe40000001247 */
[----:B------:R-:W-:Y:S01]  /*3f60*/  SHF.R.U32.HI R70, RZ, 0x10, R71 ;  /* 0x00000010ff467819 */ /* 0x000fe20000011647 */
[----:B----4-:R-:W-:Y:S01]  /*3f70*/  IMAD.U32 R71, R13, 0x10000, RZ ;  /* 0x000100000d477824 */ /* 0x010fe200078e00ff */
[--C-:B------:R-:W-:Y:S01]  /*3f80*/  SHF.R.U64 R74, R68, 0x10, R69.reuse ;  /* 0x00000010444a7819 */ /* 0x100fe20000001245 */
[----:B------:R-:W-:Y:S01]  /*3f90*/  IMAD.U32 R68, R14, 0x10000, RZ ;  /* 0x000100000e447824 */ /* 0x000fe200078e00ff */
[----:B------:R-:W-:Y:S02]  /*3fa0*/  SHF.R.U32.HI R77, RZ, 0x10, R69 ;  /* 0x00000010ff4d7819 */ /* 0x000fe40000011645 */
[----:B------:R-:W-:Y:S02]  /*3fb0*/  PRMT R182, R182, 0x5410, R75 ;  /* 0x00005410b6b67816 */ /* 0x000fe4000000004b */
[----:B------:R-:W-:-:S02]  /*3fc0*/  PRMT R183, R183, 0x5410, R70 ;  /* 0x00005410b7b77816 */ /* 0x000fc40000000046 */
[----:B------:R-:W-:Y:S02]  /*3fd0*/  PRMT R179, R179, 0x5410, R74 ;  /* 0x00005410b3b37816 */ /* 0x000fe4000000004a */
[----:B------:R-:W-:Y:S02]  /*3fe0*/  PRMT R180, R180, 0x5410, R77 ;  /* 0x00005410b4b47816 */ /* 0x000fe4000000004d */
[----:B------:R-:W-:Y:S01]  /*3ff0*/  LOP3.LUT R69, R14, 0xffff0000, RZ, 0xc0, !PT ;  /* 0xffff00000e457812 */ /* 0x000fe200078ec0ff */
[C---:B------:R-:W-:Y:S01]  /*4000*/  IMAD.U32 R14, R15.reuse, 0x10000, RZ ;  /* 0x000100000f0e7824 */ /* 0x040fe200078e00ff */
[----:B------:R-:W-:Y:S01]  /*4010*/  LOP3.LUT R11, R15, 0xffff0000, RZ, 0xc0, !PT ;  /* 0xffff00000f0b7812 */ /* 0x000fe200078ec0ff */
[----:B------:R-:W-:Y:S01]  /*4020*/  IMAD.U32 R15, R183, 0x10000, RZ ;  /* 0x00010000b70f7824 */ /* 0x000fe200078e00ff */
[----:B------:R-:W-:Y:S01]  /*4030*/  LOP3.LUT R70, R13, 0xffff0000, RZ, 0xc0, !PT ;  /* 0xffff00000d467812 */ /* 0x000fe200078ec0ff */
[----:B------:R-:W-:Y:S01]  /*4040*/  IMAD.U32 R74, R180, 0x10000, RZ ;  /* 0x00010000b44a7824 */ /* 0x000fe200078e00ff */
[----:B------:R-:W-:Y:S01]  /*4050*/  LOP3.LUT R76, R182, 0xffff0000, RZ, 0xc0, !PT ;  /* 0xffff0000b64c7812 */ /* 0x000fe200078ec0ff */
[----:B------:R-:W-:Y:S01]  /*4060*/  FMUL.FTZ R79, R69, R15 ;  /* 0x0000000f454f7220 */ /* 0x000fe20000410000 */
[----:B------:R-:W-:Y:S01]  /*4070*/  LOP3.LUT R75, R179, 0xffff0000, RZ, 0xc0, !PT ;  /* 0xffff0000b34b7812 */ /* 0x000fe200078ec0ff */
[----:B------:R-:W-:-:S02]  /*4080*/  IMAD.U32 R13, R12, 0x10000, RZ ;  /* 0x000100000c0d7824 */ /* 0x000fc400078e00ff */
[----:B------:R-:W-:Y:S01]  /*4090*/  FMUL.FTZ R69, R69, R74 ;  /* 0x0000004a45457220 */ /* 0x000fe20000410000 */
[CC--:B------:R-:W-:Y:S01]  /*40a0*/  FMUL.FTZ R78, R70.reuse, R76.reuse ;  /* 0x0000004c464e7220 */ /* 0x0c0fe20000410000 */
[----:B------:R-:W-:Y:S01]  /*40b0*/  LOP3.LUT R183, R183, 0xffff0000, RZ, 0xc0, !PT ;  /* 0xffff0000b7b77812 */ /* 0x000fe200078ec0ff */
[-C--:B------:R-:W-:Y:S01]  /*40c0*/  FMUL.FTZ R77, R70, R75.reuse ;  /* 0x0000004b464d7220 */ /* 0x080fe20000410000 */
[----:B------:R-:W-:Y:S01]  /*40d0*/  LOP3.LUT R180, R180, 0xffff0000, RZ, 0xc0, !PT ;  /* 0xffff0000b4b47812 */ /* 0x000fe200078ec0ff */
[----:B------:R-:W-:Y:S01]  /*40e0*/  IMAD.U32 R182, R182, 0x10000, RZ ;  /* 0x00010000b6b67824 */ /* 0x000fe200078e00ff */
[----:B------:R-:W-:Y:S01]  /*40f0*/  LOP3.LUT R12, R12, 0xffff0000, RZ, 0xc0, !PT ;  /* 0xffff00000c0c7812 */ /* 0x000fe200078ec0ff */
[----:B------:R-:W-:Y:S02]  /*4100*/  IMAD.U32 R179, R179, 0x10000, RZ ;  /* 0x00010000b3b37824 */ /* 0x000fe400078e00ff */
[C---:B------:R-:W-:Y:S01]  /*4110*/  FFMA.FTZ R70, R71.reuse, R75, -R78 ;  /* 0x0000004b47467223 */ /* 0x040fe2000001084e */
[----:B------:R-:W-:Y:S01]  /*4120*/  FFMA.FTZ R71, R71, R76, R77 ;  /* 0x0000004c47477223 */ /* 0x000fe2000001004d */
[C---:B------:R-:W-:Y:S01]  /*4130*/  FFMA.FTZ R69, R68.reuse, R15, R69 ;  /* 0x0000000f44457223 */ /* 0x040fe20000010045 */
[----:B------:R-:W-:Y:S01]  /*4140*/  FFMA.FTZ R74, R68, R74, -R79 ;  /* 0x0000004a444a7223 */ /* 0x000fe2000001084f */
        /* <DEDUP_REMOVED lines=11> */
[----:B------:R-:W-:-:S07]  /*4200*/  F2FP.BF16.F32.PACK_AB R12, R11, R68 ;  /* 0x000000440b0c723e */ /* 0x000fce00000010ff */
.L_x_2718:
[----:B------:R-:W-:Y:S05]  /*4210*/  BSYNC B3 ;  /* 0x0000000000037941 */ /* 0x000fea0003800000 */
.L_x_2717:
[----:B------:R-:W-:Y:S02]  /*4220*/  ULDC.64 UR4, c[0x0][0x208] ;  /* 0x0000820000047ab9 */ /* 0x000fe40000000a00 */
[----:B----4-:R0:W-:Y:S03]  /*4230*/  ST.E.128 desc[UR4][R72.64], R12 ;  /* 0x0000000c48007985 */ /* 0x0101e6000c101d04 */
.L_x_2716:
[----:B------:R-:W-:Y:S05]  /*4240*/  BSYNC B2 ;  /* 0x0000000000027941 */ /* 0x000fea0003800000 */
.L_x_2715:
        /* <DEDUP_REMOVED lines=9> */
[----:B------:R-:W-:Y:S02]  /*42e0*/  SHF.R.U32.HI R67, RZ, 0x10, R67 ;  /* 0x00000010ff437819 */ /* 0x000fe40000011643 */
[--C-:B------:R-:W-:Y:S01]  /*42f0*/  SHF.R.U64 R73, R64, 0x10, R65.reuse ;  /* 0x0000001040497819 */ /* 0x100fe20000001241 */
[----:B----4-:R-:W-:Y:S01]  /*4300*/  IMAD.U32 R64, R14, 0x10000, RZ ;  /* 0x000100000e407824 */ /* 0x010fe200078e00ff */
[----:B------:R-:W-:Y:S02]  /*4310*/  SHF.R.U32.HI R71, RZ, 0x10, R65 ;  /* 0x00000010ff477819 */ /* 0x000fe40000011641 */
[----:B------:R-:W-:Y:S02]  /*4320*/  PRMT R178, R178, 0x5410, R67 ;  /* 0x00005410b2b27816 */ /* 0x000fe40000000043 */
[----:B------:R-:W-:-:S02]  /*4330*/  PRMT R174, R174, 0x5410, R73 ;  /* 0x00005410aeae7816 */ /* 0x000fc40000000049 */
[----:B------:R-:W-:Y:S01]  /*4340*/  PRMT R176, R176, 0x5410, R71 ;  /* 0x00005410b0b07816 */ /* 0x000fe20000000047 */
[----:B------:R-:W-:Y:S01]  /*4350*/  IMAD.U32 R72, R178, 0x10000, RZ ;  /* 0x00010000b2487824 */ /* 0x000fe200078e00ff */
[----:B------:R-:W-:Y:S01]  /*4360*/  PRMT R177, R177, 0x5410, R66 ;  /* 0x00005410b1b17816 */ /* 0x000fe20000000042 */
[----:B------:R-:W-:Y:S01]  /*4370*/  IMAD.U32 R66, R13, 0x10000, RZ ;  /* 0x000100000d427824 */ /* 0x000fe200078e00ff */
[----:B------:R-:W-:Y:S01]  /*4380*/  LOP3.LUT R65, R14, 0xffff0000, RZ, 0xc0, !PT ;  /* 0xffff00000e417812 */ /* 0x000fe200078ec0ff */
[C---:B------:R-:W-:Y:S01]  /*4390*/  IMAD.U32 R14, R15.reuse, 0x10000, RZ ;  /* 0x000100000f0e7824 */ /* 0x040fe200078e00ff */
[----:B------:R-:W-:Y:S01]  /*43a0*/  LOP3.LUT R11, R15, 0xffff0000, RZ, 0xc0, !PT ;  /* 0xffff00000f0b7812 */ /* 0x000fe200078ec0ff */
        /* <DEDUP_REMOVED lines=8> */
[C---:B------:R-:W-:Y:S01]  /*4430*/  FMUL.FTZ R73, R15.reuse, R71 ;  /* 0x000000470f497220 */ /* 0x040fe20000410000 */
[----:B------:R-:W-:Y:S01]  /*4440*/  LOP3.LUT R176, R176, 0xffff0000, RZ, 0xc0, !PT ;  /* 0xffff0000b0b07812 */ /* 0x000fe200078ec0ff */
[-C--:B------:R-:W-:Y:S01]  /*4450*/  FMUL.FTZ R74, R15, R67.reuse ;  /* 0x000000430f4a7220 */ /* 0x080fe20000410000 */
[----:B------:R-:W-:Y:S01]  /*4460*/  LOP3.LUT R15, R12, 0xffff0000, RZ, 0xc0, !PT ;  /* 0xffff00000c0f7812 */ /* 0x000fe200078ec0ff */
[----:B------:R-:W-:Y:S01]  /*4470*/  FFMA.FTZ R12, R66, R67, -R73 ;  /* 0x00000043420c7223 */ /* 0x000fe20000010849 */
[----:B------:R-:W-:Y:S01]  /*4480*/  FFMA.FTZ R72, R64, R72, R65 ;  /* 0x0000004840487223 */ /* 0x000fe20000010041 */
[----:B------:R-:W-:Y:S01]  /*4490*/  FFMA.FTZ R71, R66, R71, R74 ;  /* 0x0000004742477223 */ /* 0x000fe2000001004a */
[----:B------:R-:W-:-:S02]  /*44a0*/  IMAD.U32 R66, R177, 0x10000, RZ ;  /* 0x00010000b1427824 */ /* 0x000fc400078e00ff */
[C---:B------:R-:W-:Y:S01]  /*44b0*/  FMUL.FTZ R65, R11.reuse, R178 ;  /* 0x000000b20b417220 */ /* 0x040fe20000410000 */
[----:B------:R-:W-:Y:S02]  /*44c0*/  IMAD.U32 R174, R174, 0x10000, RZ ;  /* 0x00010000aeae7824 */ /* 0x000fe400078e00ff */
[----:B------:R-:W-:Y:S01]  /*44d0*/  FMUL.FTZ R11, R11, R176 ;  /* 0x000000b00b0b7220 */ /* 0x000fe20000410000 */
[----:B------:R-:W-:Y:S01]  /*44e0*/  FFMA.FTZ R75, R64, R70, -R75 ;  /* 0x00000046404b7223 */ /* 0x000fe2000001084b */
[C---:B------:R-:W-:Y:S01]  /*44f0*/  FMUL.FTZ R64, R15.reuse, R66 ;  /* 0x000000420f407220 */ /* 0x040fe20000410000 */
[C---:B------:R-:W-:Y:S01]  /*4500*/  FFMA.FTZ R65, R14.reuse, R176, -R65 ;  /* 0x000000b00e417223 */ /* 0x040fe20000010841 */
[----:B------:R-:W-:Y:S01]  /*4510*/  FMUL.FTZ R15, R15, R174 ;  /* 0x000000ae0f0f7220 */ /* 0x000fe20000410000 */
[----:B------:R-:W-:Y:S01]  /*4520*/  FFMA.FTZ R14, R14, R178, R11 ;  /* 0x000000b20e0e7223 */ /* 0x000fe2000001000b */
[C---:B------:R-:W-:Y:S02]  /*4530*/  FFMA.FTZ R64, R13.reuse, R174, -R64 ;  /* 0x000000ae0d407223 */ /* 0x040fe40000010840 */
[----:B------:R-:W-:Y:S01]  /*4540*/  FFMA.FTZ R15, R13, R66, R15 ;  /* 0x000000420d0f7223 */ /* 0x000fe2000001000f */
[----:B------:R-:W-:-:S02]  /*4550*/  F2FP.BF16.F32.PACK_AB R13, R71, R12 ;  /* 0x0000000c470d723e */ /* 0x000fc400000010ff */
[----:B------:R-:W-:Y:S02]  /*4560*/  F2FP.BF16.F32.PACK_AB R65, R14, R65 ;  /* 0x000000410e41723e */ /* 0x000fe400000010ff */
[----:B------:R-:W-:Y:S02]  /*4570*/  F2FP.BF16.F32.PACK_AB R12, R15, R64 ;  /* 0x000000400f0c723e */ /* 0x000fe400000010ff */
[----:B------:R-:W-:Y:S01]  /*4580*/  F2FP.BF16.F32.PACK_AB R14, R72, R75 ;  /* 0x0000004b480e723e */ /* 0x000fe200000010ff */
[----:B------:R-:W-:-:S07]  /*4590*/  IMAD.MOV.U32 R15, RZ, RZ, R65 ;  /* 0x000000ffff0f7224 */ /* 0x000fce00078e0041 */
.L_x_2720:
[----:B------:R-:W-:Y:S05]  /*45a0*/  BSYNC B2 ;  /* 0x0000000000027941 */ /* 0x000fea0003800000 */
.L_x_2719:
[----:B------:R-:W-:Y:S02]  /*45b0*/  ULDC.64 UR4, c[0x0][0x208] ;  /* 0x0000820000047ab9 */ /* 0x000fe40000000a00 */
[----:B----4-:R0:W-:Y:S03]  /*45c0*/  ST.E.128 desc[UR4][R68.64], R12 ;  /* 0x0000000c44007985 */ /* 0x0101e6000c101d04 */
.L_x_2706:
[----:B------:R-:W-:Y:S05]  /*45d0*/  BSYNC B1 ;  /* 0x0000000000017941 */ /* 0x000fea0003800000 */
.L_x_2705:
[----:B------:R-:W-:-:S03]  /*45e0*/  UMOV UR4, 0xffffffff ;  /* 0xffffffff00047882 */ /* 0x000fc60000000000 */
[----:B------:R-:W-:Y:S05]  /*45f0*/  BRA.DIV UR4, `(.L_x_2721) ;  /* 0x000002ba04147947 */ /* 0x000fea000b800000 */
[----:B------:R0:W0:Y:S04]  /*4600*/  SHFL.IDX PT, R67, R119, 0x1, 0x181f ;  /* 0x00381f0077437f89 */ /* 0x00002800000e0000 */
[----:B------:R0:W0:Y:S02]  /*4610*/  SHFL.IDX PT, R66, R120, 0x1, 0x181f ;  /* 0x00381f0078427f89 */ /* 0x00002400000e0000 */
.L_x_3093:
        /* <DEDUP_REMOVED lines=11> */
[--C-:B------:R-:W-:Y:S01]  /*46d0*/  SHF.R.U64 R69, R60, 0x10, R61.reuse ;  /* 0x000000103c457819 */ /* 0x100fe2000000123d */
[----:B----4-:R-:W-:Y:S01]  /*46e0*/  IMAD.U32 R60, R14, 0x10000, RZ ;  /* 0x000100000e3c7824 */ /* 0x010fe200078e00ff */
[----:B------:R-:W-:Y:S02]  /*46f0*/  SHF.R.U32.HI R70, RZ, 0x10, R61 ;  /* 0x00000010ff467819 */ /* 0x000fe4000001163d */
[--C-:B------:R-:W-:Y:S02]  /*4700*/  SHF.R.U64 R61, R62, 0x10, R63.reuse ;  /* 0x000000103e3d7819 */ /* 0x100fe4000000123f */
        /* <DEDUP_REMOVED lines=14> */
[----:B------:R-:W-:Y:S01]  /*47f0*/  FMUL.FTZ R72, R61, R70 ;  /* 0x000000463d487220 */ /* 0x000fe20000410000 */
[----:B------:R-:W-:-:S02]  /*4800*/  IMAD.U32 R15, R13, 0x10000, RZ ;  /* 0x000100000d0f7824 */ /* 0x000fc400078e00ff */
[-C--:B------:R-:W-:Y:S01]  /*4810*/  FMUL.FTZ R61, R61, R68.reuse ;  /* 0x000000443d3d7220 */ /* 0x080fe20000410000 */
[----:B------:R-:W-:Y:S01]  /*4820*/  IMAD.U32 R13, R12, 0x10000, RZ ;  /* 0x000100000c0d7824 */ /* 0x000fe200078e00ff */
[----:B------:R-:W-:Y:S01]  /*4830*/  LOP3.LUT R165, R165, 0xffff0000, RZ, 0xc0, !PT ;  /* 0xffff0000a5a57812 */ /* 0x000fe200078ec0ff */
[C---:B------:R-:W-:Y:S01]  /*4840*/  FFMA.FTZ R72, R15.reuse, R68, -R72 ;  /* 0x000000440f487223 */ /* 0x040fe20000010848 */
[----:B------:R-:W-:Y:S01]  /*4850*/  FFMA.FTZ R61, R15, R70, R61 ;  /* 0x000000460f3d7223 */ /* 0x000fe2000001003d */
[C---:B------:R-:W-:Y:S01]  /*4860*/  FMUL.FTZ R15, R62.reuse, R63 ;  /* 0x0000003f3e0f7220 */ /* 0x040fe20000410000 */
[----:B------:R-:W-:Y:S01]  /*4870*/  LOP3.LUT R163, R163, 0xffff0000, RZ, 0xc0, !PT ;  /* 0xffff0000a3a37812 */ /* 0x000fe200078ec0ff */
[-C--:B------:R-:W-:Y:S01]  /*4880*/  FMUL.FTZ R71, R62, R69.reuse ;  /* 0x000000453e477220 */ /* 0x080fe20000410000 */
[----:B------:R-:W-:Y:S01]  /*4890*/  LOP3.LUT R12, R12, 0xffff0000, RZ, 0xc0, !PT ;  /* 0xffff00000c0c7812 */ /* 0x000fe200078ec0ff */
[----:B------:R-:W-:Y:S02]  /*48a0*/  IMAD.U32 R162, R162, 0x10000, RZ ;  /* 0x00010000a2a27824 */ /* 0x000fe400078e00ff */
[C---:B------:R-:W-:Y:S01]  /*48b0*/  FFMA.FTZ R62, R60.reuse, R69, R15 ;  /* 0x000000453c3e7223 */ /* 0x040fe2000001000f */
[----:B------:R-:W-:Y:S01]  /*48c0*/  FFMA.FTZ R71, R60, R63, -R71 ;  /* 0x0000003f3c477223 */ /* 0x000fe20000010847 */
        /* <DEDUP_REMOVED lines=12> */
.L_x_2727:
[----:B------:R-:W-:Y:S05]  /*4990*/  BSYNC B3 ;  /* 0x0000000000037941 */ /* 0x000fea0003800000 */
.L_x_2726:
[----:B------:R-:W-:Y:S02]  /*49a0*/  ULDC.64 UR4, c[0x0][0x208] ;  /* 0x0000820000047ab9 */ /* 0x000fe40000000a00 */
[----:B----4-:R0:W-:Y:S03]  /*49b0*/  ST.E.128 desc[UR4][R64.64], R12 ;  /* 0x0000000c40007985 */ /* 0x0101e6000c101d04 */
.L_x_2725:
[----:B------:R-:W-:Y:S05]  /*49c0*/  BSYNC B2 ;  /* 0x0000000000027941 */ /* 0x000fea0003800000 */
.L_x_2724:
        /* <DEDUP_REMOVED lines=55> */
.L_x_2731:
[----:B------:R-:W-:Y:S05]  /*4d40*/  BSYNC B3 ;  /* 0x0000000000037941 */ /* 0x000fea0003800000 */
.L_x_2730:
[----:B------:R-:W-:Y:S02]  /*4d50*/  ULDC.64 UR4, c[0x0][0x208] ;  /* 0x0000820000047ab9 */ /* 0x000fe40000000a00 */
[----:B----4-:R0:W-:Y:S03]  /*4d60*/  ST.E.128 desc[UR4][R60.64], R12 ;  /* 0x0000000c3c007985 */ /* 0x0101e6000c101d04 */
.L_x_2729:
[----:B------:R-:W-:Y:S05]  /*4d70*/  BSYNC B2 ;  /* 0x0000000000027941 */ /* 0x000fea0003800000 */
.L_x_2728:
        /* <DEDUP_REMOVED lines=55> */
.L_x_2735:
[----:B------:R-:W-:Y:S05]  /*50f0*/  BSYNC B3 ;  /* 0x0000000000037941 */ /* 0x000fea0003800000 */
.L_x_2734:
[----:B------:R-:W-:Y:S02]  /*5100*/  ULDC.64 UR4, c[0x0][0x208] ;  /* 0x0000820000047ab9 */ /* 0x000fe40000000a00 */
[----:B----4-:R0:W-:Y:S03]  /*5110*/  ST.E.128 desc[UR4][R56.64], R12 ;  /* 0x0000000c38007985 */ /* 0x0101e6000c101d04 */
.L_x_2733:
[----:B------:R-:W-:Y:S05]  /*5120*/  BSYNC B2 ;  /* 0x0000000000027941 */ /* 0x000fea0003800000 */
.L_x_2732:
        /* <DEDUP_REMOVED lines=54> */
.L_x_2737:
[----:B------:R-:W-:Y:S05]  /*5490*/  BSYNC B2 ;  /* 0x0000000000027941 */ /* 0x000fea0003800000 */
.L_x_2736:
[----:B------:R-:W-:Y:S02]  /*54a0*/  ULDC.64 UR4, c[0x0][0x208] ;  /* 0x0000820000047ab9 */ /* 0x000fe40000000a00 */
[----:B----4-:R0:W-:Y:S03]  /*54b0*/  ST.E.128 desc[UR4][R52.64], R12 ;  /* 0x0000000c34007985 */ /* 0x0101e6000c101d04 */
.L_x_2723:
[----:B------:R-:W-:Y:S05]  /*54c0*/  BSYNC B1 ;  /* 0x0000000000017941 */ /* 0x000fea0003800000 */
.L_x_2722:
[----:B------:R-:W-:-:S03]  /*54d0*/  UMOV UR4, 0xffffffff ;  /* 0xffffffff00047882 */ /* 0x000fc60000000000 */
[----:B------:R-:W-:Y:S05]  /*54e0*/  BRA.DIV UR4, `(.L_x_2738) ;  /* 0x000002aa04a47947 */ /* 0x000fea000b800000 */
[----:B01----:R-:W0:Y:S04]  /*54f0*/  SHFL.IDX PT, R119, R119, 0x2, 0x181f ;  /* 0x00581f0077777f89 */ /* 0x003e2800000e0000 */
[----:B------:R-:W1:Y:S02]  /*5500*/  SHFL.IDX PT, R120, R120, 0x2, 0x181f ;  /* 0x00581f0078787f89 */ /* 0x000e6400000e0000 */
.L_x_3097:
        /* <DEDUP_REMOVED lines=56> */
.L_x_2743:
[----:B------:R-:W-:Y:S05]  /*5890*/  BSYNC B2 ;  /* 0x0000000000027941 */ /* 0x000fea0003800000 */
.L_x_2742:
[----:B------:R-:W-:Y:S02]  /*58a0*/  ULDC.64 UR4, c[0x0][0x208] ;  /* 0x0000820000047ab9 */ /* 0x000fe40000000a00 */
[----:B--2---:R0:W-:Y:S03]  /*58b0*/  ST.E.128 desc[UR4][R48.64], R12 ;  /* 0x0000000c30007985 */ /* 0x0041e6000c101d04 */
.L_x_2741:
[----:B------:R-:W-:Y:S05]  /*58c0*/  BSYNC B1 ;  /* 0x0000000000017941 */ /* 0x000fea0003800000 */
.L_x_2740:
        /* <DEDUP_REMOVED lines=55> */
.L_x_2747:
[----:B------:R-:W-:Y:S05]  /*5c40*/  BSYNC B2 ;  /* 0x0000000000027941 */ /* 0x000fea0003800000 */
.L_x_2746:
[----:B------:R-:W-:Y:S02]  /*5c50*/  ULDC.64 UR4, c[0x0][0x208] ;  /* 0x0000820000047ab9 */ /* 0x000fe40000000a00 */
[----:B----4-:R0:W-:Y:S03]  /*5c60*/  ST.E.128 desc[UR4][R44.64], R12 ;  /* 0x0000000c2c007985 */ /* 0x0101e6000c101d04 */
.L_x_2745:
[----:B------:R-:W-:Y:S05]  /*5c70*/  BSYNC B1 ;  /* 0x0000000000017941 */ /* 0x000fea0003800000 */
.L_x_2744:
        /* <DEDUP_REMOVED lines=55> */
.L_x_2751:
[----:B------:R-:W-:Y:S05]  /*5ff0*/  BSYNC B2 ;  /* 0x0000000000027941 */ /* 0x000fea0003800000 */
.L_x_2750:
[----:B------:R-:W-:Y:S02]  /*6000*/  ULDC.64 UR4, c[0x0][0x208] ;  /* 0x0000820000047ab9 */ /* 0x000fe40000000a00 */
[----:B----4-:R0:W-:Y:S03]  /*6010*/  ST.E.128 desc[UR4][R40.64], R12 ;  /* 0x0000000c28007985 */ /* 0x0101e6000c101d04 */
.L_x_2749:
[----:B------:R-:W-:Y:S05]  /*6020*/  BSYNC B1 ;  /* 0x0000000000017941 */ /* 0x000fea0003800000 */
.L_x_2748:
        /* <DEDUP_REMOVED lines=54> */
.L_x_2753:
[----:B------:R-:W-:Y:S05]  /*6390*/  BSYNC B1 ;  /* 0x0000000000017941 */ /* 0x000fea0003800000 */
.L_x_2752:
[----:B------:R-:W-:Y:S02]  /*63a0*/  ULDC.64 UR4, c[0x0][0x208] ;  /* 0x0000820000047ab9 */ /* 0x000fe40000000a00 */
[----:B----4-:R0:W-:Y:S01]  /*63b0*/  ST.E.128 desc[UR4][R36.64], R12 ;  /* 0x0000000c24007985 */ /* 0x0101e2000c101d04 */
[----:B------:R-:W-:Y:S05]  /*63c0*/  BRA `(.L_x_2739) ;  /* 0x0000004400987947 */ /* 0x000fea0003800000 */
.L_x_2694:
        /* <DEDUP_REMOVED lines=38> */
.L_x_2755:
[----:B------:R-:W-:Y:S05]  /*6630*/  BSYNC B1 ;  /* 0x0000000000017941 */ /* 0x000fea0003800000 */
.L_x_2754:
        /* <DEDUP_REMOVED lines=67> */
.L_x_2757:
[----:B------:R-:W-:Y:S05]  /*6a70*/  BSYNC B1 ;  /* 0x0000000000017941 */ /* 0x000fea0003800000 */
.L_x_2756:
        /* <DEDUP_REMOVED lines=34> */
.L_x_2759:
[----:B------:R-:W-:Y:S05]  /*6ca0*/  BSYNC B1 ;  /* 0x0000000000017941 */ /* 0x000fea0003800000 */
.L_x_2758:
        /* <DEDUP_REMOVED lines=68> */
.L_x_2760:
[----:B------:R-:W-:Y:S01]  /*70f0*/  IMAD R89, R212, 0x8, R22 ;  /* 0x00000008d4597824 */ /* 0x000fe200078e0216 */
[----:B------:R-:W-:Y:S01]  /*7100*/  SHF.L.U32 R90, R228, 0x1f, RZ ;  /* 0x0000001fe45a7819 */ /* 0x000fe200000006ff */
[----:B------:R-:W0:Y:S01]  /*7110*/  LDC R136, c[0x0][0x2f4] ;  /* 0x0000bd00ff887b82 */ /* 0x000e220000000800 */
[----:B------:R-:W-:Y:S02]  /*7120*/  BSSY B1, `(.L_x_2761) ;  /* 0x0000003000017945 */ /* 0x000fe40003800000 */
[----:B------:R-:W1:Y:S02]  /*7130*/  SYNCS.PHASECHK.TRANS64.TRYWAIT P6, [R89+URZ+0x38890], R90 ;  /* 0x0388905a590075a7 */ /* 0x000e6400080c017f */
[----:B-1----:R-:W-:Y:S05]  /*7140*/  @!P6 BRA `(.L_x_2762) ;  /* 0x0000028c00d8e947 */ /* 0x002fea0003800000 */
.L_x_3098:
[----:B------:R-:W-:Y:S05]  /*7150*/  BSYNC B1 ;  /* 0x0000000000017941 */ /* 0x000fea0003800000 */
.L_x_2761:
[----:B------:R-:W-:Y:S01]  /*7160*/  UMOV UR4, 0xffffffff ;  /* 0xffffffff00047882 */ /* 0x000fe20000000000 */
[----:B0-----:R-:W-:Y:S02]  /*7170*/  IMAD.IADD R137, R136, 0x1, -R115 ;  /* 0x0000000188897824 */ /* 0x001fe400078e0a73 */
[----:B------:R-:W-:Y:S05]  /*7180*/  BRA.DIV UR4, `(.L_x_2763) ;  /* 0x0000028e04dc7947 */ /* 0x000fea000b800000 */
[----:B------:R0:W2:Y:S04]  /*7190*/  SHFL.IDX PT, R125, R119, RZ, 0x181f ;  /* 0x00181fff777d7589 */ /* 0x0000a800000e0000 */
[----:B------:R0:W3:Y:S02]  /*71a0*/  SHFL.IDX PT, R124, R120, RZ, 0x181f ;  /* 0x00181fff787c7589 */ /* 0x0000e400000e0000 */
.L_x_3102:
[----:B------:R-:W-:Y:S04]  /*71b0*/  BSSY B1, `(.L_x_2764) ;  /* 0x00000fd000017945 */ /* 0x000fe80003800000 */
[----:B------:R-:W-:Y:S05]  /*71c0*/  @P3 BRA `(.L_x_2765) ;  /* 0x0000000c00ec3947 */ /* 0x000fea0003800000 */
[----:B------:R-:W-:Y:S01]  /*71d0*/  ISETP.NE.AND P3, PT, R4, RZ, PT ;  /* 0x000000ff0400720c */ /* 0x000fe20003f65270 */
[----:B------:R-:W-:-:S12]  /*71e0*/  BSSY B2, `(.L_x_2766) ;  /* 0x000007d000027945 */ /* 0x000fd80003800000 */
[----:B------:R-:W-:Y:S05]  /*71f0*/  @!P3 BRA `(.L_x_2767) ;  /* 0x0000000400ecb947 */ /* 0x000fea0003800000 */
[----:B------:R-:W4:Y:S01]  /*7200*/  LDL R14, [R1+0x58] ;  /* 0x00005800010e7983 */ /* 0x000f220000100800 */
        /* <DEDUP_REMOVED lines=14> */
[----:B------:R-:W-:Y:S02]  /*72f0*/  ISETP.GE.AND P3, PT, R129, R136, PT ;  /* 0x000000888100720c */ /* 0x000fe40003f66270 */
[----:B------:R-:W-:Y:S01]  /*7300*/  LOP3.LUT R11, R11, R13, RZ, 0x3c, !PT ;  /* 0x0000000d0b0b7212 */ /* 0x000fe200078e3cff */
[----:B------:R-:W-:-:S10]  /*7310*/  IMAD R13, R212, 0x5000, R134 ;  /* 0x00005000d40d7824 */ /* 0x000fd400078e0286 */
[----:B------:R-:W-:-:S04]  /*7320*/  @!P3 IMAD.WIDE R128, R129, 0x2, R124 ;  /* 0x000000028180b825 */ /* 0x000fc800078e027c */
[----:B----4-:R-:W-:-:S04]  /*7330*/  IMAD R12, R12, 0x1400, R14 ;  /* 0x000014000c0c7824 */ /* 0x010fc800078e020e */
[----:B------:R-:W-:Y:S02]  /*7340*/  IMAD.IADD R11, R12, 0x1, R11 ;  /* 0x000000010c0b7824 */ /* 0x000fe400078e020b */
[----:B------:R-:W-:Y:S02]  /*7350*/  IMAD R12, R13, 0x2, R22 ;  /* 0x000000020d0c7824 */ /* 0x000fe400078e0216 */
[----:B------:R-:W-:-:S04]  /*7360*/  IMAD R11, R212, 0x5000, R11 ;  /* 0x00005000d40b7824 */ /* 0x000fc800078e020b */
[----:B------:R-:W-:Y:S01]  /*7370*/  IMAD R80, R11, 0x2, R22 ;  /* 0x000000020b507824 */ /* 0x000fe200078e0216 */
[----:B------:R-:W2:Y:S05]  /*7380*/  LDS.128 R12, [R12+0x24400] ;  /* 0x024400000c0c7984 */ /* 0x000eaa0000000c00 */
        /* <DEDUP_REMOVED lines=11> */
[----:B------:R-:W-:-:S02]  /*7440*/  PRMT R36, R144, 0x5432, R36 ;  /* 0x0000543290247816 */ /* 0x000fc40000000024 */
[----:B------:R-:W-:Y:S02]  /*7450*/  PRMT R44, R147, 0x5432, R44 ;  /* 0x00005432932c7816 */ /* 0x000fe4000000002c */
[--C-:B------:R-:W-:Y:S01]  /*7460*/  SHF.R.U64 R45, R46, 0x10, R47.reuse ;  /* 0x000000102e2d7819 */ /* 0x100fe2000000122f */
[----:B------:R-:W-:Y:S01]  /*7470*/  IMAD.U32 R172, R36, 0x10000, RZ ;  /* 0x0001000024ac7824 */ /* 0x000fe200078e00ff */
[----:B------:R-:W-:Y:S01]  /*7480*/  SHF.R.U32.HI R46, RZ, 0x10, R47 ;  /* 0x00000010ff2e7819 */ /* 0x000fe2000001162f */
[----:B------:R-:W-:Y:S01]  /*7490*/  IMAD.U32 R47, R13, 0x10000, RZ ;  /* 0x000100000d2f7824 */ /* 0x000fe200078e00ff */
[----:B------:R-:W-:Y:S01]  /*74a0*/  PRMT R11, R170, 0x5410, R11 ;  /* 0x00005410aa0b7816 */ /* 0x000fe2000000000b */
[----:B------:R-:W-:Y:S01]  /*74b0*/  IMAD.U32 R170, R44, 0x10000, RZ ;  /* 0x000100002caa7824 */ /* 0x000fe200078e00ff */
[----:B------:R-:W-:Y:S02]  /*74c0*/  SHF.R.U32.HI R39, RZ, 0x10, R39 ;  /* 0x00000010ff277819 */ /* 0x000fe40000011627 */
[----:B------:R-:W-:Y:S01]  /*74d0*/  PRMT R37, R169, 0x5410, R37 ;  /* 0x00005410a9257816 */ /* 0x000fe20000000025 */
[----:B------:R-:W-:Y:S01]  /*74e0*/  FMUL.FTZ R174, R163, R170 ;  /* 0x000000aaa3ae7220 */ /* 0x000fe20000410000 */
[----:B------:R-:W-:Y:S01]  /*74f0*/  LOP3.LUT R164, R81, 0xffff0000, RZ, 0xc0, !PT ;  /* 0xffff000051a47812 */ /* 0x000fe200078ec0ff */
[----:B------:R-:W-:Y:S01]  /*7500*/  IMAD.U32 R81, R80, 0x10000, RZ ;  /* 0x0001000050517824 */ /* 0x000fe200078e00ff */
[----:B------:R-:W-:Y:S01]  /*7510*/  LOP3.LUT R169, R44, 0xffff0000, RZ, 0xc0, !PT ;  /* 0xffff00002ca97812 */ /* 0x000fe200078ec0ff */
[-C--:B------:R-:W-:Y:S01]  /*7520*/  FMUL.FTZ R44, R163, R172.reuse ;  /* 0x000000aca32c7220 */ /* 0x080fe20000410000 */
[----:B------:R-:W-:Y:S01]  /*7530*/  PRMT R46, R145, 0x5432, R46 ;  /* 0x00005432912e7816 */ /* 0x000fe2000000002e */
[----:B------:R-:W-:Y:S01]  /*7540*/  FFMA.FTZ R174, R47, R172, -R174 ;  /* 0x000000ac2fae7223 */ /* 0x000fe200000108ae */
[----:B------:R-:W-:Y:S01]  /*7550*/  PRMT R39, R171, 0x5410, R39 ;  /* 0x00005410ab277816 */ /* 0x000fe20000000027 */
[----:B------:R-:W-:Y:S01]  /*7560*/  FFMA.FTZ R44, R47, R170, R44 ;  /* 0x000000aa2f2c7223 */ /* 0x000fe2000001002c */
[----:B------:R-:W-:Y:S01]  /*7570*/  LOP3.LUT R162, R13, 0xffff0000, RZ, 0xc0, !PT ;  /* 0xffff00000da27812 */ /* 0x000fe200078ec0ff */
        /* <DEDUP_REMOVED lines=9> */
[----:B------:R-:W-:Y:S01]  /*7610*/  FFMA.FTZ R173, R162, R163, -R173 ;  /* 0x000000a3a2ad7223 */ /* 0x000fe200000108ad */
[C---:B------:R-:W-:Y:S01]  /*7620*/  FMUL.FTZ R163, R168.reuse, R171 ;  /* 0x000000aba8a37220 */ /* 0x040fe20000410000 */
[----:B------:R-:W-:Y:S01]  /*7630*/  FMUL.FTZ R168, R168, R47 ;  /* 0x0000002fa8a87220 */ /* 0x000fe20000410000 */
[----:B------:R-:W-:Y:S01]  /*7640*/  PRMT R38, R146, 0x5432, R38 ;  /* 0x0000543292267816 */ /* 0x000fe20000000026 */
[----:B------:R-:W-:Y:S01]  /*7650*/  FFMA.FTZ R177, R162, R169, R177 ;  /* 0x000000a9a2b17223 */ /* 0x000fe200000100b1 */
[----:B------:R-:W-:Y:S01]  /*7660*/  LOP3.LUT R15, R15, 0xffff0000, RZ, 0xc0, !PT ;  /* 0xffff00000f0f7812 */ /* 0x000fe200078ec0ff */
[C---:B------:R-:W-:Y:S01]  /*7670*/  FFMA.FTZ R163, R166.reuse, R47, -R163 ;  /* 0x0000002fa6a37223 */ /* 0x040fe200000108a3 */
[----:B------:R-:W-:Y:S01]  /*7680*/  LOP3.LUT R36, R39, 0xffff0000, RZ, 0xc0, !PT ;  /* 0xffff000027247812 */ /* 0x000fe200078ec0ff */
[----:B------:R-:W-:Y:S01]  /*7690*/  FFMA.FTZ R168, R166, R171, R168 ;  /* 0x000000aba6a87223 */ /* 0x000fe200000100a8 */
[----:B------:R-:W-:Y:S01]  /*76a0*/  FMUL.FTZ R166, R83, R46 ;  /* 0x0000002e53a67220 */ /* 0x000fe20000410000 */
[----:B------:R-:W-:Y:S01]  /*76b0*/  IMAD.U32 R164, R38, 0x10000, RZ ;  /* 0x0001000026a47824 */ /* 0x000fe200078e00ff */
[----:B------:R-:W-:Y:S01]  /*76c0*/  LOP3.LUT R80, R80, 0xffff0000, RZ, 0xc0, !PT ;  /* 0xffff000050507812 */ /* 0x000fe200078ec0ff */
[----:B------:R-:W-:Y:S01]  /*76d0*/  IMAD.U32 R162, R11, 0x10000, RZ ;  /* 0x000100000ba27824 */ /* 0x000fe200078e00ff */
[----:B------:R-:W-:Y:S01]  /*76e0*/  LOP3.LUT R39, R38, 0xffff0000, RZ, 0xc0, !PT ;  /* 0xffff000026277812 */ /* 0x000fe200078ec0ff */
[-C--:B------:R-:W-:Y:S01]  /*76f0*/  FMUL.FTZ R170, R83, R36.reuse ;  /* 0x0000002453aa7220 */ /* 0x080fe20000410000 */
[----:B------:R-:W-:Y:S01]  /*7700*/  FFMA.FTZ R166, R15, R36, -R166 ;  /* 0x000000240fa67223 */ /* 0x000fe200000108a6 */
[C---:B------:R-:W-:Y:S01]  /*7710*/  FMUL.FTZ R36, R81.reuse, R164 ;  /* 0x000000a451247220 */ /* 0x040fe20000410000 */
[----:B------:R-:W-:Y:S01]  /*7720*/  LOP3.LUT R12, R12, 0xffff0000, RZ, 0xc0, !PT ;  /* 0xffff00000c0c7812 */ /* 0x000fe200078ec0ff */
[-C--:B------:R-:W-:Y:S01]  /*7730*/  FMUL.FTZ R81, R81, R162.reuse ;  /* 0x000000a251517220 */ /* 0x080fe20000410000 */
[----:B------:R-:W-:Y:S01]  /*7740*/  LOP3.LUT R11, R11, 0xffff0000, RZ, 0xc0, !PT ;  /* 0xffff00000b0b7812 */ /* 0x000fe200078ec0ff */
[----:B------:R-:W-:Y:S01]  /*7750*/  FMUL.FTZ R47, R80, R39 ;  /* 0x00000027502f7220 */ /* 0x000fe20000410000 */
[C---:B------:R-:W-:Y:S01]  /*7760*/  FFMA.FTZ R36, R13.reuse, R162, -R36 ;  /* 0x000000a20d247223 */ /* 0x040fe20000010824 */
[----:B------:R-:W-:Y:S01]  /*7770*/  FFMA.FTZ R81, R13, R164, R81 ;  /* 0x000000a40d517223 */ /* 0x000fe20000010051 */
[----:B------:R-:W-:Y:S01]  /*7780*/  LOP3.LUT R167, R14, 0xffff0000, RZ, 0xc0, !PT ;  /* 0xffff00000ea77812 */ /* 0x000fe200078ec0ff */
[-C--:B------:R-:W-:Y:S01]  /*7790*/  FMUL.FTZ R13, R80, R11.reuse ;  /* 0x0000000b500d7220 */ /* 0x080fe20000410000 */
[----:B------:R-:W-:Y:S01]  /*77a0*/  FFMA.FTZ R47, R12, R11, -R47 ;  /* 0x0000000b0c2f7223 */ /* 0x000fe2000001082f */
[C---:B------:R-:W-:Y:S01]  /*77b0*/  IMAD.U32 R14, R82.reuse, 0x10000, RZ ;  /* 0x00010000520e7824 */ /* 0x040fe200078e00ff */
[----:B------:R-:W-:Y:S01]  /*77c0*/  LOP3.LUT R82, R82, 0xffff0000, RZ, 0xc0, !PT ;  /* 0xffff000052527812 */ /* 0x000fe200078ec0ff */
[C---:B------:R-:W-:Y:S01]  /*77d0*/  IMAD.U32 R11, R45.reuse, 0x10000, RZ ;  /* 0x000100002d0b7824 */ /* 0x040fe200078e00ff */
[----:B------:R-:W-:Y:S01]  /*77e0*/  LOP3.LUT R45, R45, 0xffff0000, RZ, 0xc0, !PT ;  /* 0xffff00002d2d7812 */ /* 0x000fe200078ec0ff */
[C---:B------:R-:W-:Y:S01]  /*77f0*/  IMAD.U32 R38, R37.reuse, 0x10000, RZ ;  /* 0x0001000025267824 */ /* 0x040fe200078e00ff */
[----:B------:R-:W-:Y:S01]  /*7800*/  LOP3.LUT R37, R37, 0xffff0000, RZ, 0xc0, !PT ;  /* 0xffff000025257812 */ /* 0x000fe200078ec0ff */
[----:B------:R-:W-:Y:S01]  /*7810*/  FFMA.FTZ R15, R15, R46, R170 ;  /* 0x0000002e0f0f7223 */ /* 0x000fe200000100aa */
        /* <DEDUP_REMOVED lines=21> */
.L_x_2769:
[----:B------:R-:W-:Y:S05]  /*7970*/  BSYNC B3 ;  /* 0x0000000000037941 */ /* 0x000fea0003800000 */
.L_x_2768:
[----:B------:R-:W-:Y:S02]  /*7980*/  ULDC.64 UR4, c[0x0][0x208] ;  /* 0x0000820000047ab9 */ /* 0x000fe40000000a00 */
[----:B--2---:R4:W-:Y:S04]  /*7990*/  ST.E.128 desc[UR4][R126.64], R12 ;  /* 0x0000000c7e007985 */ /* 0x0049e8000c101d04 */
[----:B---3--:R4:W-:Y:S02]  /*79a0*/  @!P3 ST.E.128 desc[UR4][R128.64], R80 ;  /* 0x000000508000b985 */ /* 0x0089e4000c101d04 */
.L_x_2767:
[----:B------:R-:W-:Y:S05]  /*79b0*/  BSYNC B2 ;  /* 0x0000000000027941 */ /* 0x000fea0003800000 */
.L_x_2766:
[----:B------:R-:W-:-:S13]  /*79c0*/  ISETP.NE.AND P3, PT, R25, RZ, PT ;  /* 0x000000ff1900720c */ /* 0x000fda0003f65270 */
[----:B------:R-:W-:Y:S05]  /*79d0*/  @!P3 BRA `(.L_x_2765) ;  /* 0x0000000400e8b947 */ /* 0x000fea0003800000 */
[----:B----4-:R-:W4:Y:S01]  /*79e0*/  LDL R15, [R1+0x58] ;  /* 0x00005800010f7983 */ /* 0x010f220000100800 */
        /* <DEDUP_REMOVED lines=15> */
[----:B------:R-:W-:-:S11]  /*7ae0*/  LOP3.LUT R12, R12, R14, RZ, 0x3c, !PT ;  /* 0x0000000e0c0c7212 */ /* 0x000fd600078e3cff */
[----:B------:R-:W-:-:S04]  /*7af0*/  @!P3 IMAD.WIDE R124, R11, 0x2, R124 ;  /* 0x000000020b7cb825 */ /* 0x000fc800078e027c */
[----:B----4-:R-:W-:-:S04]  /*7b00*/  IMAD R13, R13, 0x1400, R15 ;  /* 0x000014000d0d7824 */ /* 0x010fc800078e020f */
[----:B------:R-:W-:Y:S02]  /*7b10*/  IMAD.IADD R15, R13, 0x1, R12 ;  /* 0x000000010d0f7824 */ /* 0x000fe400078e020c */
[C---:B------:R-:W-:Y:S02]  /*7b20*/  IMAD R13, R212.reuse, 0x5000, R133 ;  /* 0x00005000d40d7824 */ /* 0x040fe400078e0285 */
[----:B------:R-:W-:Y:S02]  /*7b30*/  IMAD R15, R212, 0x5000, R15 ;  /* 0x00005000d40f7824 */ /* 0x000fe400078e020f */
[--C-:B------:R-:W-:Y:S02]  /*7b40*/  IMAD R13, R13, 0x2, R22.reuse ;  /* 0x000000020d0d7824 */ /* 0x100fe400078e0216 */
[----:B------:R-:W-:-:S04]  /*7b50*/  IMAD R36, R15, 0x2, R22 ;  /* 0x000000020f247824 */ /* 0x000fc800078e0216 */
[----:B------:R-:W2:Y:S04]  /*7b60*/  LDS.128 R12, [R13+0x24400] ;  /* 0x024400000d0c7984 */ /* 0x000ea80000000c00 */
[----:B------:R-:W3:Y:S01]  /*7b70*/  LDS.128 R36, [R36+0x24400] ;  /* 0x0244000024247984 */ /* 0x000ee20000000c00 */
[----:B------:R-:W-:Y:S05]  /*7b80*/  @P6 BRA `(.L_x_2771) ;  /* 0x00000004006c6947 */ /* 0x000fea0003800000 */
[--C-:B------:R-:W-:Y:S01]  /*7b90*/  SHF.R.U64 R11, R32, 0x10, R33.reuse ;  /* 0x00000010200b7819 */ /* 0x100fe20000001221 */
[----:B---3--:R-:W-:Y:S01]  /*7ba0*/  IMAD.U32 R47, R37, 0x10000, RZ ;  /* 0x00010000252f7824 */ /* 0x008fe200078e00ff */
[----:B------:R-:W-:Y:S01]  /*7bb0*/  SHF.R.U32.HI R32, RZ, 0x10, R33 ;  /* 0x00000010ff207819 */ /* 0x000fe20000011621 */
[----:B------:R-:W-:Y:S01]  /*7bc0*/  IMAD.U32 R83, R39, 0x10000, RZ ;  /* 0x0001000027537824 */ /* 0x000fe200078e00ff */
[--C-:B------:R-:W-:Y:S01]  /*7bd0*/  SHF.R.U64 R33, R40, 0x10, R41.reuse ;  /* 0x0000001028217819 */ /* 0x100fe20000001229 */
[----:B--2---:R-:W-:Y:S01]  /*7be0*/  IMAD.U32 R82, R15, 0x10000, RZ ;  /* 0x000100000f527824 */ /* 0x004fe200078e00ff */
[----:B------:R-:W-:Y:S01]  /*7bf0*/  SHF.R.U32.HI R40, RZ, 0x10, R41 ;  /* 0x00000010ff287819 */ /* 0x000fe20000011629 */
[----:B------:R-:W-:Y:S01]  /*7c00*/  IMAD.U32 R126, R38, 0x10000, RZ ;  /* 0x00010000267e7824 */ /* 0x000fe200078e00ff */
[----:B------:R-:W-:Y:S01]  /*7c10*/  PRMT R32, R142, 0x5432, R32 ;  /* 0x000054328e207816 */ /* 0x000fe20000000020 */
[----:B------:R-:W-:Y:S01]  /*7c20*/  IMAD.U32 R81, R14, 0x10000, RZ ;  /* 0x000100000e517824 */ /* 0x000fe200078e00ff */
[----:B------:R-:W-:-:S02]  /*7c30*/  PRMT R40, R143, 0x5432, R40 ;  /* 0x000054328f287816 */ /* 0x000fc40000000028 */
[--C-:B------:R-:W-:Y:S02]  /*7c40*/  SHF.R.U64 R34, R34, 0x10, R35.reuse ;  /* 0x0000001022227819 */ /* 0x100fe40000001223 */
[----:B------:R-:W-:Y:S02]  /*7c50*/  SHF.R.U32.HI R35, RZ, 0x10, R35 ;  /* 0x00000010ff237819 */ /* 0x000fe40000011623 */
[----:B------:R-:W-:Y:S01]  /*7c60*/  SHF.R.U64 R41, R42, 0x10, R43 ;  /* 0x000000102a297819 */ /* 0x000fe2000000122b */
[----:B------:R-:W-:Y:S01]  /*7c70*/  IMAD.U32 R42, R13, 0x10000, RZ ;  /* 0x000100000d2a7824 */ /* 0x000fe200078e00ff */
[----:B------:R-:W-:Y:S01]  /*7c80*/  PRMT R192, R192, 0x5410, R11 ;  /* 0x00005410c0c07816 */ /* 0x000fe2000000000b */
[----:B------:R-:W-:Y:S01]  /*7c90*/  IMAD.U32 R11, R40, 0x10000, RZ ;  /* 0x00010000280b7824 */ /* 0x000fe200078e00ff */
[----:B------:R-:W-:Y:S02]  /*7ca0*/  SHF.R.U32.HI R43, RZ, 0x10, R43 ;  /* 0x00000010ff2b7819 */ /* 0x000fe4000001162b */
[----:B------:R-:W-:Y:S01]  /*7cb0*/  PRMT R193, R193, 0x5410, R33 ;  /* 0x00005410c1c17816 */ /* 0x000fe20000000021 */
[----:B------:R-:W-:Y:S01]  /*7cc0*/  IMAD.U32 R33, R32, 0x10000, RZ ;  /* 0x0001000020217824 */ /* 0x000fe200078e00ff */
[----:B------:R-:W-:Y:S01]  /*7cd0*/  PRMT R188, R188, 0x5410, R35 ;  /* 0x00005410bcbc7816 */ /* 0x000fe20000000023 */
[----:B------:R-:W-:Y:S01]  /*7ce0*/  FMUL.FTZ R35, R47, R11 ;  /* 0x0000000b2f237220 */ /* 0x000fe20000410000 */
[----:B------:R-:W-:Y:S01]  /*7cf0*/  PRMT R191, R191, 0x5410, R41 ;  /* 0x00005410bfbf7816 */ /* 0x000fe20000000029 */
[-C--:B------:R-:W-:Y:S01]  /*7d00*/  FMUL.FTZ R47, R47, R33.reuse ;  /* 0x000000212f2f7220 */ /* 0x080fe20000410000 */
[----:B------:R-:W-:Y:S01]  /*7d10*/  LOP3.LUT R80, R37, 0xffff0000, RZ, 0xc0, !PT ;  /* 0xffff000025507812 */ /* 0x000fe200078ec0ff */
[----:B------:R-:W-:Y:S01]  /*7d20*/  FFMA.FTZ R35, R42, R33, -R35 ;  /* 0x000000212a237223 */ /* 0x000fe20000010823 */
[----:B------:R-:W-:Y:S01]  /*7d30*/  LOP3.LUT R41, R40, 0xffff0000, RZ, 0xc0, !PT ;  /* 0xffff000028297812 */ /* 0x000fe200078ec0ff */
[----:B------:R-:W-:Y:S01]  /*7d40*/  FFMA.FTZ R47, R42, R11, R47 ;  /* 0x0000000b2a2f7223 */ /* 0x000fe2000001002f */
[----:B------:R-:W-:Y:S01]  /*7d50*/  PRMT R190, R190, 0x5410, R43 ;  /* 0x00005410bebe7816 */ /* 0x000fe2000000002b */
[----:B------:R-:W-:Y:S01]  /*7d60*/  IMAD.U32 R11, R188, 0x10000, RZ ;  /* 0x00010000bc0b7824 */ /* 0x000fe200078e00ff */
[----:B------:R-:W-:Y:S01]  /*7d70*/  LOP3.LUT R46, R13, 0xffff0000, RZ, 0xc0, !PT ;  /* 0xffff00000d2e7812 */ /* 0x000fe200078ec0ff */
[----:B------:R-:W-:Y:S01]  /*7d80*/  FMUL.FTZ R33, R80, R41 ;  /* 0x0000002950217220 */ /* 0x000fe20000410000 */
[----:B------:R-:W-:Y:S01]  /*7d90*/  LOP3.LUT R43, R32, 0xffff0000, RZ, 0xc0, !PT ;  /* 0xffff0000202b7812 */ /* 0x000fe200078ec0ff */
[----:B------:R-:W-:Y:S01]  /*7da0*/  IMAD.U32 R32, R190, 0x10000, RZ ;  /* 0x00010000be207824 */ /* 0x000fe200078e00ff */
[----:B------:R-:W-:Y:S01]  /*7db0*/  PRMT R189, R189, 0x5410, R34 ;  /* 0x00005410bdbd7816 */ /* 0x000fe20000000022 */
[----:B------:R-:W-:Y:S01]  /*7dc0*/  IMAD.U32 R37, R36, 0x10000, RZ ;  /* 0x0001000024257824 */ /* 0x000fe200078e00ff */
[----:B------:R-:W-:Y:S01]  /*7dd0*/  LOP3.LUT R39, R39, 0xffff0000, RZ, 0xc0, !PT ;  /* 0xffff000027277812 */ /* 0x000fe200078ec0ff */
[----:B------:R-:W-:Y:S01]  /*7de0*/  FFMA.FTZ R34, R46, R43, -R33 ;  /* 0x0000002b2e227223 */ /* 0x000fe20000010821 */
[CC--:B------:R-:W-:Y:S01]  /*7df0*/  FMUL.FTZ R33, R83.reuse, R32.reuse ;  /* 0x0000002053217220 */ /* 0x0c0fe20000410000 */
[----:B------:R-:W-:Y:S01]  /*7e00*/  LOP3.LUT R190, R190, 0xffff0000, RZ, 0xc0, !PT ;  /* 0xffff0000bebe7812 */ /* 0x000fe200078ec0ff */
[-C--:B------:R-:W-:Y:S01]  /*7e10*/  FMUL.FTZ R83, R83, R11.reuse ;  /* 0x0000000b53537220 */ /* 0x080fe20000410000 */
[----:B------:R-:W-:Y:S01]  /*7e20*/  LOP3.LUT R40, R188, 0xffff0000, RZ, 0xc0, !PT ;  /* 0xffff0000bc287812 */ /* 0x000fe200078ec0ff */
[C---:B------:R-:W-:Y:S01]  /*7e30*/  FFMA.FTZ R33, R82.reuse, R11, -R33 ;  /* 0x0000000b52217223 */ /* 0x040fe20000010821 */
[----:B------:R-:W-:Y:S01]  /*7e40*/  LOP3.LUT R15, R15, 0xffff0000, RZ, 0xc0, !PT ;  /* 0xffff00000f0f7812 */ /* 0x000fe200078ec0ff */
[----:B------:R-:W-:Y:S01]  /*7e50*/  FFMA.FTZ R83, R82, R32, R83 ;  /* 0x0000002052537223 */ /* 0x000fe20000010053 */
[----:B------:R-:W-:Y:S01]  /*7e60*/  FMUL.FTZ R82, R39, R190 ;  /* 0x000000be27527220 */ /* 0x000fe20000410000 */
[----:B------:R-:W-:-:S02]  /*7e70*/  IMAD.U32 R32, R193, 0x10000, RZ ;  /* 0x00010000c1207824 */ /* 0x000fc400078e00ff */
[----:B------:R-:W-:Y:S01]  /*7e80*/  FMUL.FTZ R127, R80, R43 ;  /* 0x0000002b507f7220 */ /* 0x000fe20000410000 */
[----:B------:R-:W-:Y:S01]  /*7e90*/  IMAD.U32 R42, R192, 0x10000, RZ ;  /* 0x00010000c02a7824 */ /* 0x000fe200078e00ff */
[----:B------:R-:W-:Y:S01]  /*7ea0*/  LOP3.LUT R36, R36, 0xffff0000, RZ, 0xc0, !PT ;  /* 0xffff000024247812 */ /* 0x000fe200078ec0ff */
[-C--:B------:R-:W-:Y:S01]  /*7eb0*/  FMUL.FTZ R80, R39, R40.reuse ;  /* 0x0000002827507220 */ /* 0x080fe20000410000 */
[----:B------:R-:W-:Y:S01]  /*7ec0*/  LOP3.LUT R193, R193, 0xffff0000, RZ, 0xc0, !PT ;  /* 0xffff0000c1c17812 */ /* 0x000fe200078ec0ff */
[----:B------:R-:W-:Y:S01]  /*7ed0*/  FFMA.FTZ R40, R15, R40, -R82 ;  /* 0x000000280f287223 */ /* 0x000fe20000010852 */
[----:B------:R-:W-:Y:S02]  /*7ee0*/  IMAD.U32 R13, R12, 0x10000, RZ ;  /* 0x000100000c0d7824 */ /* 0x000fe400078e00ff */
[C---:B------:R-:W-:Y:S01]  /*7ef0*/  FMUL.FTZ R82, R37.reuse, R32 ;  /* 0x0000002025527220 */ /* 0x040fe20000410000 */
[----:B------:R-:W-:Y:S01]  /*7f00*/  LOP3.LUT R11, R192, 0xffff0000, RZ, 0xc0, !PT ;  /* 0xffff0000c00b7812 */ /* 0x000fe200078ec0ff */
[----:B------:R-:W-:Y:S01]  /*7f10*/  FMUL.FTZ R37, R37, R42 ;  /* 0x0000002a25257220 */ /* 0x000fe20000410000 */
[----:B------:R-:W-:Y:S01]  /*7f20*/  LOP3.LUT R12, R12, 0xffff0000, RZ, 0xc0, !PT ;  /* 0xffff00000c0c7812 */ /* 0x000fe200078ec0ff */
[----:B------:R-:W-:Y:S01]  /*7f30*/  FFMA.FTZ R190, R15, R190, R80 ;  /* 0x000000be0fbe7223 */ /* 0x000fe20000010050 */
[C---:B------:R-:W-:Y:S01]  /*7f40*/  FMUL.FTZ R15, R36.reuse, R193 ;  /* 0x000000c1240f7220 */ /* 0x040fe20000410000 */
[C---:B------:R-:W-:Y:S01]  /*7f50*/  FFMA.FTZ R42, R13.reuse, R42, -R82 ;  /* 0x0000002a0d2a7223 */ /* 0x040fe20000010852 */
[----:B------:R-:W-:Y:S01]  /*7f60*/  FFMA.FTZ R13, R13, R32, R37 ;  /* 0x000000200d0d7223 */ /* 0x000fe20000010025 */
[-C--:B------:R-:W-:Y:S01]  /*7f70*/  FMUL.FTZ R37, R36, R11.reuse ;  /* 0x0000000b24257220 */ /* 0x080fe20000410000 */
[----:B------:R-:W-:Y:S01]  /*7f80*/  FFMA.FTZ R11, R12, R11, -R15 ;  /* 0x0000000b0c0b7223 */ /* 0x000fe2000001080f */
[----:B------:R-:W-:Y:S01]  /*7f90*/  IMAD.U32 R15, R191, 0x10000, RZ ;  /* 0x00010000bf0f7824 */ /* 0x000fe200078e00ff */
[----:B------:R-:W-:Y:S01]  /*7fa0*/  LOP3.LUT R38, R38, 0xffff0000, RZ, 0xc0, !PT ;  /* 0xffff000026267812 */ /* 0x000fe200078ec0ff */
[----:B------:R-:W-:Y:S01]  /*7fb0*/  IMAD.U32 R32, R189, 0x10000, RZ ;  /* 0x00010000bd207824 */ /* 0x000fe200078e00ff */
[----:B------:R-:W-:Y:S01]  /*7fc0*/  LOP3.LUT R191, R191, 0xffff0000, RZ, 0xc0, !PT ;  /* 0xffff0000bfbf7812 */ /* 0x000fe200078ec0ff */
[----:B------:R-:W-:Y:S01]  /*7fd0*/  FFMA.FTZ R12, R12, R193, R37 ;  /* 0x000000c10c0c7223 */ /* 0x000fe20000010025 */
[----:B------:R-:W-:Y:S01]  /*7fe0*/  LOP3.LUT R189, R189, 0xffff0000, RZ, 0xc0, !PT ;  /* 0xffff0000bdbd7812 */ /* 0x000fe200078ec0ff */
[----:B------:R-:W-:Y:S01]  /*7ff0*/  FFMA.FTZ R46, R46, R41, R127 ;  /* 0x000000292e2e7223 */ /* 0x000fe2000001007f */
[----:B------:R-:W-:Y:S01]  /*8000*/  LOP3.LUT R14, R14, 0xffff0000, RZ, 0xc0, !PT ;  /* 0xffff00000e0e7812 */ /* 0x000fe200078ec0ff */
[----:B------:R-:W-:Y:S01]  /*8010*/  FMUL.FTZ R36, R126, R15 ;  /* 0x0000000f7e247220 */ /* 0x000fe20000410000 */
[----:B------:R-:W-:Y:S01]  /*8020*/  FMUL.FTZ R37, R38, R191 ;  /* 0x000000bf26257220 */ /* 0x000fe20000410000 */
        /* <DEDUP_REMOVED lines=17> */
.L_x_2771:
[----:B------:R-:W-:Y:S05]  /*8140*/  BSYNC B2 ;  /* 0x0000000000027941 */ /* 0x000fea0003800000 */
.L_x_2770:
[----:B------:R-:W-:Y:S02]  /*8150*/  ULDC.64 UR4, c[0x0][0x208] ;  /* 0x0000820000047ab9 */ /* 0x000fe40000000a00 */
[----:B--2---:R2:W-:Y:S04]  /*8160*/  ST.E.128 desc[UR4][R44.64], R12 ;  /* 0x0000000c2c007985 */ /* 0x0045e8000c101d04 */
[----:B---3--:R2:W-:Y:S02]  /*8170*/  @!P3 ST.E.128 desc[UR4][R124.64], R36 ;  /* 0x000000247c00b985 */ /* 0x0085e4000c101d04 */
.L_x_2765:
[----:B------:R-:W-:Y:S05]  /*8180*/  BSYNC B1 ;  /* 0x0000000000017941 */ /* 0x000fea0003800000 */
.L_x_2764:
[----:B------:R-:W-:-:S03]  /*8190*/  UMOV UR4, 0xffffffff ;  /* 0xffffffff00047882 */ /* 0x000fc60000000000 */
[----:B------:R-:W-:Y:S05]  /*81a0*/  BRA.DIV UR4, `(.L_x_2772) ;  /* 0x0000028204207947 */ /* 0x000fea000b800000 */
[----:B--2---:R2:W0:Y:S04]  /*81b0*/  SHFL.IDX PT, R37, R119, 0x1, 0x181f ;  /* 0x00381f0077257f89 */ /* 0x00442800000e0000 */
[----:B------:R2:W0:Y:S02]  /*81c0*/  SHFL.IDX PT, R36, R120, 0x1, 0x181f ;  /* 0x00381f0078247f89 */ /* 0x00042400000e0000 */
.L_x_3106:
[----:B------:R-:W-:Y:S04]  /*81d0*/  BSSY B1, `(.L_x_2773) ;  /* 0x000010c000017945 */ /* 0x000fe80003800000 */
[----:B------:R-:W-:Y:S05]  /*81e0*/  @P4 BRA `(.L_x_2774) ;  /* 0x0000001000284947 */ /* 0x000fea0003800000 */
[----:B------:R-:W-:Y:S01]  /*81f0*/  ISETP.NE.AND P3, PT, R4, RZ, PT ;  /* 0x000000ff0400720c */ /* 0x000fe20003f65270 */
[----:B------:R-:W-:-:S12]  /*8200*/  BSSY B2, `(.L_x_2775) ;  /* 0x0000085000027945 */ /* 0x000fd80003800000 */
[----:B------:R-:W-:Y:S05]  /*8210*/  @!P3 BRA `(.L_x_2776) ;  /* 0x00000008000cb947 */ /* 0x000fea0003800000 */
[----:B----4-:R-:W4:Y:S01]  /*8220*/  LDL R14, [R1+0x64] ;  /* 0x00006400010e7983 */ /* 0x010f220000100800 */
[----:B------:R-:W-:Y:S01]  /*8230*/  SEL R11, R115, R137, !P2 ;  /* 0x00000089730b7207 */ /* 0x000fe20005000000 */
[----:B------:R-:W-:Y:S01]  /*8240*/  VIADD R13, R220, 0x20 ;  /* 0x00000020dc0d7836 */ /* 0x000fe20000000000 */
[----:B0-----:R-:W-:Y:S01]  /*8250*/  LEA R38, P4, R10, R36, 0x1 ;  /* 0x000000240a267211 */ /* 0x001fe200078808ff */
        /* <DEDUP_REMOVED lines=14> */
[----:B------:R-:W-:-:S02]  /*8340*/  ISETP.GE.AND P4, PT, R16, R114, PT ;  /* 0x000000721000720c */ /* 0x000fc40003f86270 */
        /* <DEDUP_REMOVED lines=10> */
[----:B------:R-:W-:-:S03]  /*83f0*/  IMAD R32, R13, 0x2, R22 ;  /* 0x000000020d207824 */ /* 0x000fc600078e0216 */
[----:B------:R0:W4:Y:S04]  /*8400*/  LDS.128 R12, [R11+0x24400] ;  /* 0x024400000b0c7984 */ /* 0x0001280000000c00 */
[----:B------:R-:W0:Y:S01]  /*8410*/  LDS.128 R32, [R32+0x24400] ;  /* 0x0244000020207984 */ /* 0x000e220000000c00 */
[----:B------:R-:W-:Y:S05]  /*8420*/  @P4 BRA `(.L_x_2778) ;  /* 0x0000000400784947 */ /* 0x000fea0003800000 */
[--C-:B------:R-:W-:Y:S01]  /*8430*/  SHF.R.U64 R46, R60, 0x10, R61.reuse ;  /* 0x000000103c2e7819 */ /* 0x100fe2000000123d */
[----:B0-----:R-:W-:Y:S01]  /*8440*/  IMAD.U32 R45, R33, 0x10000, RZ ;  /* 0x00010000212d7824 */ /* 0x001fe200078e00ff */
[----:B------:R-:W-:Y:S01]  /*8450*/  SHF.R.U32.HI R61, RZ, 0x10, R61 ;  /* 0x00000010ff3d7819 */ /* 0x000fe2000001163d */
[----:B----4-:R-:W-:Y:S01]  /*8460*/  IMAD.U32 R11, R13, 0x10000, RZ ;  /* 0x000100000d0b7824 */ /* 0x010fe200078e00ff */
        /* <DEDUP_REMOVED lines=8> */
[--C-:B------:R-:W-:Y:S02]  /*84f0*/  SHF.R.U64 R52, R62, 0x10, R63.reuse ;  /* 0x000000103e347819 */ /* 0x100fe4000000123f */
[----:B------:R-:W-:Y:S02]  /*8500*/  SHF.R.U32.HI R63, RZ, 0x10, R63 ;  /* 0x00000010ff3f7819 */ /* 0x000fe4000001163f */
[----:B------:R-:W-:Y:S01]  /*8510*/  PRMT R185, R185, 0x5410, R44 ;  /* 0x00005410b9b97816 */ /* 0x000fe2000000002c */
[----:B------:R-:W-:Y:S01]  /*8520*/  IMAD.U32 R44, R184, 0x10000, RZ ;  /* 0x00010000b82c7824 */ /* 0x000fe200078e00ff */
[----:B------:R-:W-:Y:S02]  /*8530*/  SHF.R.U32.HI R55, RZ, 0x10, R55 ;  /* 0x00000010ff377819 */ /* 0x000fe40000011637 */
[----:B------:R-:W-:Y:S01]  /*8540*/  PRMT R187, R187, 0x5410, R42 ;  /* 0x00005410bbbb7816 */ /* 0x000fe2000000002a */
[----:B------:R-:W-:Y:S01]  /*8550*/  IMAD.U32 R42, R186, 0x10000, RZ ;  /* 0x00010000ba2a7824 */ /* 0x000fe200078e00ff */
[----:B------:R-:W-:Y:S01]  /*8560*/  PRMT R183, R183, 0x5410, R46 ;  /* 0x00005410b7b77816 */ /* 0x000fe2000000002e */
[----:B------:R-:W-:Y:S01]  /*8570*/  FMUL.FTZ R46, R45, R44 ;  /* 0x0000002c2d2e7220 */ /* 0x000fe20000410000 */
[----:B------:R-:W-:-:S02]  /*8580*/  PRMT R182, R182, 0x5410, R63 ;  /* 0x00005410b6b67816 */ /* 0x000fc4000000003f */
[----:B------:R-:W-:Y:S01]  /*8590*/  LOP3.LUT R47, R33, 0xffff0000, RZ, 0xc0, !PT ;  /* 0xffff0000212f7812 */ /* 0x000fe200078ec0ff */
[----:B------:R-:W-:Y:S01]  /*85a0*/  IMAD.U32 R33, R32, 0x10000, RZ ;  /* 0x0001000020217824 */ /* 0x000fe200078e00ff */
[----:B------:R-:W-:Y:S01]  /*85b0*/  PRMT R180, R180, 0x5410, R55 ;  /* 0x00005410b4b47816 */ /* 0x000fe20000000037 */
[----:B------:R-:W-:Y:S01]  /*85c0*/  IMAD.U32 R55, R182, 0x10000, RZ ;  /* 0x00010000b6377824 */ /* 0x000fe200078e00ff */
[----:B------:R-:W-:Y:S01]  /*85d0*/  LOP3.LUT R184, R184, 0xffff0000, RZ, 0xc0, !PT ;  /* 0xffff0000b8b87812 */ /* 0x000fe200078ec0ff */
[----:B------:R-:W-:Y:S01]  /*85e0*/  IMAD.U32 R82, R183, 0x10000, RZ ;  /* 0x00010000b7527824 */ /* 0x000fe200078e00ff */
[----:B------:R-:W-:Y:S01]  /*85f0*/  PRMT R181, R181, 0x5410, R52 ;  /* 0x00005410b5b57816 */ /* 0x000fe20000000034 */
[-C--:B------:R-:W-:Y:S01]  /*8600*/  FMUL.FTZ R52, R45, R42.reuse ;  /* 0x0000002a2d347220 */ /* 0x080fe20000410000 */
[----:B------:R-:W-:Y:S01]  /*8610*/  LOP3.LUT R186, R186, 0xffff0000, RZ, 0xc0, !PT ;  /* 0xffff0000baba7812 */ /* 0x000fe200078ec0ff */
[----:B------:R-:W-:Y:S01]  /*8620*/  FFMA.FTZ R42, R11, R42, -R46 ;  /* 0x0000002a0b2a7223 */ /* 0x000fe2000001082e */
[----:B------:R-:W-:Y:S01]  /*8630*/  LOP3.LUT R43, R13, 0xffff0000, RZ, 0xc0, !PT ;  /* 0xffff00000d2b7812 */ /* 0x000fe200078ec0ff */
[----:B------:R-:W-:Y:S01]  /*8640*/  FMUL.FTZ R46, R47, R184 ;  /* 0x000000b82f2e7220 */ /* 0x000fe20000410000 */
[----:B------:R-:W-:-:S02]  /*8650*/  IMAD.U32 R53, R180, 0x10000, RZ ;  /* 0x00010000b4357824 */ /* 0x000fc400078e00ff */
[----:B------:R-:W-:Y:S01]  /*8660*/  FFMA.FTZ R11, R11, R44, R52 ;  /* 0x0000002c0b0b7223 */ /* 0x000fe20000010034 */
[----:B------:R-:W-:Y:S01]  /*8670*/  LOP3.LUT R35, R35, 0xffff0000, RZ, 0xc0, !PT ;  /* 0xffff000023237812 */ /* 0x000fe200078ec0ff */
[-C--:B------:R-:W-:Y:S01]  /*8680*/  FMUL.FTZ R44, R47, R186.reuse ;  /* 0x000000ba2f2c7220 */ /* 0x080fe20000410000 */
[----:B------:R-:W-:Y:S01]  /*8690*/  LOP3.LUT R52, R182, 0xffff0000, RZ, 0xc0, !PT ;  /* 0xffff0000b6347812 */ /* 0x000fe200078ec0ff */
[C---:B------:R-:W-:Y:S01]  /*86a0*/  FMUL.FTZ R47, R80.reuse, R55 ;  /* 0x00000037502f7220 */ /* 0x040fe20000410000 */
[C---:B------:R-:W-:Y:S01]  /*86b0*/  FFMA.FTZ R45, R43.reuse, R186, -R46 ;  /* 0x000000ba2b2d7223 */ /* 0x040fe2000001082e */
[-C--:B------:R-:W-:Y:S01]  /*86c0*/  FMUL.FTZ R80, R80, R53.reuse ;  /* 0x0000003550507220 */ /* 0x080fe20000410000 */
[----:B------:R-:W-:Y:S01]  /*86d0*/  LOP3.LUT R46, R180, 0xffff0000, RZ, 0xc0, !PT ;  /* 0xffff0000b42e7812 */ /* 0x000fe200078ec0ff */
[----:B------:R-:W-:Y:S01]  /*86e0*/  FFMA.FTZ R44, R43, R184, R44 ;  /* 0x000000b82b2c7223 */ /* 0x000fe2000001002c */
[----:B------:R-:W-:Y:S01]  /*86f0*/  LOP3.LUT R15, R15, 0xffff0000, RZ, 0xc0, !PT ;  /* 0xffff00000f0f7812 */ /* 0x000fe200078ec0ff */
[----:B------:R-:W-:Y:S01]  /*8700*/  FFMA.FTZ R43, R60, R53, -R47 ;  /* 0x000000353c2b7223 */ /* 0x000fe2000001082f */
[----:B------:R-:W-:Y:S01]  /*8710*/  LOP3.LUT R32, R32, 0xffff0000, RZ, 0xc0, !PT ;  /* 0xffff000020207812 */ /* 0x000fe200078ec0ff */
[----:B---3--:R-:W-:Y:S01]  /*8720*/  FMUL.FTZ R124, R35, R52 ;  /* 0x00000034237c7220 */ /* 0x008fe20000410000 */
[----:B------:R-:W-:Y:S01]  /*8730*/  LOP3.LUT R183, R183, 0xffff0000, RZ, 0xc0, !PT ;  /* 0xffff0000b7b77812 */ /* 0x000fe200078ec0ff */
[----:B------:R-:W-:Y:S01]  /*8740*/  FFMA.FTZ R60, R60, R55, R80 ;  /* 0x000000373c3c7223 */ /* 0x000fe20000010050 */
[----:B------:R-:W-:-:S02]  /*8750*/  IMAD.U32 R80, R187, 0x10000, RZ ;  /* 0x00010000bb507824 */ /* 0x000fc400078e00ff */
[-C--:B------:R-:W-:Y:S01]  /*8760*/  FMUL.FTZ R126, R35, R46.reuse ;  /* 0x0000002e237e7220 */ /* 0x080fe20000410000 */
[C---:B------:R-:W-:Y:S01]  /*8770*/  IMAD.U32 R13, R12.reuse, 0x10000, RZ ;  /* 0x000100000c0d7824 */ /* 0x040fe200078e00ff */
[----:B------:R-:W-:Y:S01]  /*8780*/  LOP3.LUT R187, R187, 0xffff0000, RZ, 0xc0, !PT ;  /* 0xffff0000bbbb7812 */ /* 0x000fe200078ec0ff */
[----:B------:R-:W-:Y:S01]  /*8790*/  FFMA.FTZ R46, R15, R46, -R124 ;  /* 0x0000002e0f2e7223 */ /* 0x000fe2000001087c */
[----:B------:R-:W-:Y:S01]  /*87a0*/  LOP3.LUT R12, R12, 0xffff0000, RZ, 0xc0, !PT ;  /* 0xffff00000c0c7812 */ /* 0x000fe200078ec0ff */
[C---:B------:R-:W-:Y:S01]  /*87b0*/  FMUL.FTZ R124, R33.reuse, R82 ;  /* 0x00000052217c7220 */ /* 0x040fe20000410000 */
[C---:B------:R-:W-:Y:S01]  /*87c0*/  FMUL.FTZ R47, R32.reuse, R183 ;  /* 0x000000b7202f7220 */ /* 0x040fe20000410000 */
[-C--:B------:R-:W-:Y:S01]  /*87d0*/  FMUL.FTZ R35, R33, R80.reuse ;  /* 0x0000005021237220 */ /* 0x080fe20000410000 */
[-C--:B------:R-:W-:Y:S01]  /*87e0*/  FMUL.FTZ R53, R32, R187.reuse ;  /* 0x000000bb20357220 */ /* 0x080fe20000410000 */
[----:B------:R-:W-:Y:S01]  /*87f0*/  LOP3.LUT R62, R14, 0xffff0000, RZ, 0xc0, !PT ;  /* 0xffff00000e3e7812 */ /* 0x000fe200078ec0ff */
[----:B------:R-:W-:Y:S01]  /*8800*/  FFMA.FTZ R33, R13, R80, -R124 ;  /* 0x000000500d217223 */ /* 0x000fe2000001087c */
[----:B------:R-:W-:Y:S01]  /*8810*/  FFMA.FTZ R32, R12, R187, -R47 ;  /* 0x000000bb0c207223 */ /* 0x000fe2000001082f */
[----:B------:R-:W-:-:S02]  /*8820*/  IMAD.U32 R14, R34, 0x10000, RZ ;  /* 0x00010000220e7824 */ /* 0x000fc400078e00ff */
[----:B------:R-:W-:Y:S01]  /*8830*/  FFMA.FTZ R13, R13, R82, R35 ;  /* 0x000000520d0d7223 */ /* 0x000fe20000010023 */
[----:B------:R-:W-:Y:S01]  /*8840*/  IMAD.U32 R47, R181, 0x10000, RZ ;  /* 0x00010000b52f7824 */ /* 0x000fe200078e00ff */
[----:B------:R-:W-:Y:S01]  /*8850*/  LOP3.LUT R34, R34, 0xffff0000, RZ, 0xc0, !PT ;  /* 0xffff000022227812 */ /* 0x000fe200078ec0ff */
[----:B------:R-:W-:Y:S01]  /*8860*/  IMAD.U32 R35, R185, 0x10000, RZ ;  /* 0x00010000b9237824 */ /* 0x000fe200078e00ff */
[----:B------:R-:W-:Y:S01]  /*8870*/  LOP3.LUT R181, R181, 0xffff0000, RZ, 0xc0, !PT ;  /* 0xffff0000b5b57812 */ /* 0x000fe200078ec0ff */
[----:B------:R-:W-:Y:S01]  /*8880*/  FFMA.FTZ R12, R12, R183, R53 ;  /* 0x000000b70c0c7223 */ /* 0x000fe20000010035 */
        /* <DEDUP_REMOVED lines=22> */
[----:B------:R-:W-:Y:S02]  /*89f0*/  IMAD.MOV.U32 R15, RZ, RZ, R43 ;  /* 0x000000ffff0f7224 */ /* 0x000fe400078e002b */
[----:B------:R-:W-:-:S07]  /*8a00*/  IMAD.MOV.U32 R34, RZ, RZ, R44 ;  /* 0x000000ffff227224 */ /* 0x000fce00078e002c */
.L_x_2778:
[----:B------:R-:W-:Y:S05]  /*8a10*/  BSYNC B3 ;  /* 0x0000000000037941 */ /* 0x000fea0003800000 */
.L_x_2777:
[----:B------:R-:W-:Y:S02]  /*8a20*/  ULDC.64 UR4, c[0x0][0x208] ;  /* 0x0000820000047ab9 */ /* 0x000fe40000000a00 */
[----:B----4-:R4:W-:Y:S04]  /*8a30*/  ST.E.128 desc[UR4][R38.64], R12 ;  /* 0x0000000c26007985 */ /* 0x0109e8000c101d04 */
[----:B0-----:R4:W-:Y:S02]  /*8a40*/  @!P3 ST.E.128 desc[UR4][R40.64], R32 ;  /* 0x000000202800b985 */ /* 0x0019e4000c101d04 */
.L_x_2776:
[----:B------:R-:W-:Y:S05]  /*8a50*/  BSYNC B2 ;  /* 0x0000000000027941 */ /* 0x000fea0003800000 */
.L_x_2775:
[----:B------:R-:W-:-:S13]  /*8a60*/  ISETP.NE.AND P3, PT, R25, RZ, PT ;  /* 0x000000ff1900720c */ /* 0x000fda0003f65270 */
[----:B------:R-:W-:Y:S05]  /*8a70*/  @!P3 BRA `(.L_x_2774) ;  /* 0x000000080004b947 */ /* 0x000fea0003800000 */
[----:B----4-:R-:W4:Y:S01]  /*8a80*/  LDL R14, [R1+0x64] ;  /* 0x00006400010e7983 */ /* 0x010f220000100800 */
[----:B------:R-:W-:Y:S01]  /*8a90*/  SEL R11, R115, R137, !P1 ;  /* 0x00000089730b7207 */ /* 0x000fe20004800000 */
[C---:B------:R-:W-:Y:S01]  /*8aa0*/  VIADD R13, R220.reuse, 0x20 ;  /* 0x00000020dc0d7836 */ /* 0x040fe20000000000 */
        /* <DEDUP_REMOVED lines=33> */
[----:B------:R-:W-:Y:S01]  /*8cc0*/  IMAD.U32 R46, R33, 0x10000, RZ ;  /* 0x00010000212e7824 */ /* 0x000fe200078e00ff */
[--C-:B------:R-:W-:Y:S01]  /*8cd0*/  SHF.R.U64 R49, R56, 0x10, R57.reuse ;  /* 0x0000001038317819 */ /* 0x100fe20000001239 */
[----:B----4-:R-:W-:Y:S01]  /*8ce0*/  IMAD.U32 R45, R15, 0x10000, RZ ;  /* 0x000100000f2d7824 */ /* 0x010fe200078e00ff */
[----:B------:R-:W-:Y:S01]  /*8cf0*/  SHF.R.U32.HI R56, RZ, 0x10, R57 ;  /* 0x00000010ff387819 */ /* 0x000fe20000011639 */
[----:B------:R-:W-:Y:S01]  /*8d00*/  IMAD.U32 R42, R13, 0x10000, RZ ;  /* 0x000100000d2a7824 */ /* 0x000fe200078e00ff */
[----:B------:R-:W-:Y:S01]  /*8d10*/  SHF.R.U64 R53, R50, 0x10, R51 ;  /* 0x0000001032357819 */ /* 0x000fe20000001233 */
[----:B------:R-:W-:Y:S01]  /*8d20*/  IMAD.U32 R40, R12, 0x10000, RZ ;  /* 0x000100000c287824 */ /* 0x000fe200078e00ff */
[----:B------:R-:W-:Y:S01]  /*8d30*/  PRMT R179, R179, 0x5410, R56 ;  /* 0x00005410b3b37816 */ /* 0x000fe20000000038 */
[----:B------:R-:W-:Y:S01]  /*8d40*/  IMAD.U32 R11, R14, 0x10000, RZ ;  /* 0x000100000e0b7824 */ /* 0x000fe200078e00ff */
[----:B------:R-:W-:-:S02]  /*8d50*/  PRMT R161, R161, 0x5410, R54 ;  /* 0x00005410a1a17816 */ /* 0x000fc40000000036 */
[--C-:B------:R-:W-:Y:S02]  /*8d60*/  SHF.R.U64 R50, R58, 0x10, R59.reuse ;  /* 0x000000103a327819 */ /* 0x100fe4000000123b */
[----:B------:R-:W-:Y:S01]  /*8d70*/  LOP3.LUT R43, R35, 0xffff0000, RZ, 0xc0, !PT ;  /* 0xffff0000232b7812 */ /* 0x000fe200078ec0ff */
[----:B------:R-:W-:Y:S01]  /*8d80*/  IMAD.U32 R35, R179, 0x10000, RZ ;  /* 0x00010000b3237824 */ /* 0x000fe200078e00ff */
[----:B------:R-:W-:Y:S02]  /*8d90*/  SHF.R.U32.HI R59, RZ, 0x10, R59 ;  /* 0x00000010ff3b7819 */ /* 0x000fe4000001163b */
[----:B------:R-:W-:Y:S02]  /*8da0*/  SHF.R.U32.HI R52, RZ, 0x10, R51 ;  /* 0x00000010ff347819 */ /* 0x000fe40000011633 */
[----:B------:R-:W-:Y:S01]  /*8db0*/  LOP3.LUT R41, R15, 0xffff0000, RZ, 0xc0, !PT ;  /* 0xffff00000f297812 */ /* 0x000fe200078ec0ff */
[----:B------:R-:W-:Y:S01]  /*8dc0*/  IMAD.U32 R15, R161, 0x10000, RZ ;  /* 0x00010000a10f7824 */ /* 0x000fe200078e00ff */
[----:B------:R-:W-:Y:S01]  /*8dd0*/  PRMT R178, R178, 0x5410, R49 ;  /* 0x00005410b2b27816 */ /* 0x000fe20000000031 */
[----:B------:R-:W-:Y:S01]  /*8de0*/  FMUL.FTZ R49, R46, R35 ;  /* 0x000000232e317220 */ /* 0x000fe20000410000 */
[----:B------:R-:W-:Y:S01]  /*8df0*/  PRMT R176, R176, 0x5410, R59 ;  /* 0x00005410b0b07816 */ /* 0x000fe2000000003b */
[-C--:B------:R-:W-:Y:S01]  /*8e00*/  FMUL.FTZ R51, R46, R15.reuse ;  /* 0x0000000f2e337220 */ /* 0x080fe20000410000 */
[----:B------:R-:W-:Y:S01]  /*8e10*/  PRMT R159, R159, 0x5410, R52 ;  /* 0x000054109f9f7816 */ /* 0x000fe20000000034 */
[----:B------:R-:W-:Y:S01]  /*8e20*/  FFMA.FTZ R15, R42, R15, -R49 ;  /* 0x0000000f2a0f7223 */ /* 0x000fe20000010831 */
[----:B------:R-:W-:Y:S01]  /*8e30*/  LOP3.LUT R47, R33, 0xffff0000, RZ, 0xc0, !PT ;  /* 0xffff0000212f7812 */ /* 0x000fe200078ec0ff */
[----:B------:R-:W-:Y:S01]  /*8e40*/  IMAD.U32 R49, R176, 0x10000, RZ ;  /* 0x00010000b0317824 */ /* 0x000fe200078e00ff */
[----:B------:R-:W-:Y:S01]  /*8e50*/  LOP3.LUT R179, R179, 0xffff0000, RZ, 0xc0, !PT ;  /* 0xffff0000b3b37812 */ /* 0x000fe200078ec0ff */
[----:B------:R-:W-:Y:S01]  /*8e60*/  IMAD.U32 R46, R159, 0x10000, RZ ;  /* 0x000100009f2e7824 */ /* 0x000fe200078e00ff */
[----:B------:R-:W-:Y:S01]  /*8e70*/  LOP3.LUT R161, R161, 0xffff0000, RZ, 0xc0, !PT ;  /* 0xffff0000a1a17812 */ /* 0x000fe200078ec0ff */
[----:B------:R-:W-:Y:S01]  /*8e80*/  FFMA.FTZ R35, R42, R35, R51 ;  /* 0x000000232a237223 */ /* 0x000fe20000010033 */
[----:B------:R-:W-:Y:S01]  /*8e90*/  PRMT R175, R175, 0x5410, R50 ;  /* 0x00005410afaf7816 */ /* 0x000fe20000000032 */
[----:B------:R-:W-:Y:S01]  /*8ea0*/  FMUL.FTZ R50, R48, R49 ;  /* 0x0000003130327220 */ /* 0x000fe20000410000 */
[----:B------:R-:W-:Y:S01]  /*8eb0*/  PRMT R158, R158, 0x5410, R53 ;  /* 0x000054109e9e7816 */ /* 0x000fe20000000035 */
[----:B------:R-:W-:Y:S01]  /*8ec0*/  FMUL.FTZ R53, R47, R179 ;  /* 0x000000b32f357220 */ /* 0x000fe20000410000 */
[----:B------:R-:W-:Y:S01]  /*8ed0*/  LOP3.LUT R44, R13, 0xffff0000, RZ, 0xc0, !PT ;  /* 0xffff00000d2c7812 */ /* 0x000fe200078ec0ff */
[-C--:B------:R-:W-:Y:S01]  /*8ee0*/  FMUL.FTZ R47, R47, R161.reuse ;  /* 0x000000a12f2f7220 */ /* 0x080fe20000410000 */
[----:B------:R-:W-:Y:S01]  /*8ef0*/  LOP3.LUT R176, R176, 0xffff0000, RZ, 0xc0, !PT ;  /* 0xffff0000b0b07812 */ /* 0x000fe200078ec0ff */
[-C--:B------:R-:W-:Y:S01]  /*8f00*/  FMUL.FTZ R52, R48, R46.reuse ;  /* 0x0000002e30347220 */ /* 0x080fe20000410000 */
[----:B------:R-:W-:Y:S01]  /*8f10*/  PRMT R160, R160, 0x5410, R55 ;  /* 0x00005410a0a07816 */ /* 0x000fe20000000037 */
[----:B------:R-:W-:Y:S01]  /*8f20*/  FFMA.FTZ R50, R45, R46, -R50 ;  /* 0x0000002e2d327223 */ /* 0x000fe20000010832 */
[----:B------:R-:W-:Y:S01]  /*8f30*/  LOP3.LUT R46, R159, 0xffff0000, RZ, 0xc0, !PT ;  /* 0xffff00009f2e7812 */ /* 0x000fe200078ec0ff */
[C---:B------:R-:W-:Y:S01]  /*8f40*/  FFMA.FTZ R42, R44.reuse, R161, -R53 ;  /* 0x000000a12c2a7223 */ /* 0x040fe20000010835 */
[----:B------:R-:W-:Y:S01]  /*8f50*/  FFMA.FTZ R48, R44, R179, R47 ;  /* 0x000000b32c307223 */ /* 0x000fe2000001002f */
[----:B------:R-:W-:Y:S01]  /*8f60*/  FFMA.FTZ R52, R45, R49, R52 ;  /* 0x000000312d347223 */ /* 0x000fe20000010034 */
[----:B------:R-:W-:Y:S01]  /*8f70*/  FMUL.FTZ R54, R43, R176 ;  /* 0x000000b02b367220 */ /* 0x000fe20000410000 */
[C---:B------:R-:W-:Y:S01]  /*8f80*/  IMAD.U32 R33, R32.reuse, 0x10000, RZ ;  /* 0x0001000020217824 */ /* 0x040fe200078e00ff */
[----:B------:R-:W-:Y:S01]  /*8f90*/  LOP3.LUT R32, R32, 0xffff0000, RZ, 0xc0, !PT ;  /* 0xffff000020207812 */ /* 0x000fe200078ec0ff */
[----:B------:R-:W-:-:S02]  /*8fa0*/  IMAD.U32 R44, R160, 0x10000, RZ ;  /* 0x00010000a02c7824 */ /* 0x000fc400078e00ff */
[-C--:B------:R-:W-:Y:S01]  /*8fb0*/  FMUL.FTZ R56, R43, R46.reuse ;  /* 0x0000002e2b387220 */ /* 0x080fe20000410000 */
[C---:B------:R-:W-:Y:S02]  /*8fc0*/  IMAD.U32 R45, R178.reuse, 0x10000, RZ ;  /* 0x00010000b22d7824 */ /* 0x040fe400078e00ff */
[----:B------:R-:W-:Y:S01]  /*8fd0*/  FFMA.FTZ R51, R41, R46, -R54 ;  /* 0x0000002e29337223 */ /* 0x000fe20000010836 */
[----:B------:R-:W-:Y:S01]  /*8fe0*/  LOP3.LUT R47, R178, 0xffff0000, RZ, 0xc0, !PT ;  /* 0xffff0000b22f7812 */ /* 0x000fe200078ec0ff */
[CC--:B------:R-:W-:Y:S01]  /*8ff0*/  FMUL.FTZ R46, R33.reuse, R44.reuse ;  /* 0x0000002c212e7220 */ /* 0x0c0fe20000410000 */
[----:B------:R-:W-:Y:S01]  /*9000*/  FMUL.FTZ R49, R33, R45 ;  /* 0x0000002d21317220 */ /* 0x000fe20000410000 */
[----:B------:R-:W-:Y:S01]  /*9010*/  LOP3.LUT R43, R160, 0xffff0000, RZ, 0xc0, !PT ;  /* 0xffff0000a02b7812 */ /* 0x000fe200078ec0ff */
[----:B------:R-:W-:Y:S01]  /*9020*/  IMAD.U32 R13, R34, 0x10000, RZ ;  /* 0x00010000220d7824 */ /* 0x000fe200078e00ff */
[----:B------:R-:W-:Y:S01]  /*9030*/  LOP3.LUT R12, R12, 0xffff0000, RZ, 0xc0, !PT ;  /* 0xffff00000c0c7812 */ /* 0x000fe200078ec0ff */
[----:B------:R-:W-:Y:S01]  /*9040*/  FMUL.FTZ R33, R32, R47 ;  /* 0x0000002f20217220 */ /* 0x000fe20000410000 */
[C---:B------:R-:W-:Y:S01]  /*9050*/  FFMA.FTZ R49, R40.reuse, R44, -R49 ;  /* 0x0000002c28317223 */ /* 0x040fe20000010831 */
[----:B------:R-:W-:Y:S01]  /*9060*/  FFMA.FTZ R46, R40, R45, R46 ;  /* 0x0000002d282e7223 */ /* 0x000fe2000001002e */
[----:B------:R-:W-:Y:S01]  /*9070*/  FFMA.FTZ R53, R41, R176, R56 ;  /* 0x000000b029357223 */ /* 0x000fe20000010038 */
[C---:B------:R-:W-:Y:S01]  /*9080*/  IMAD.U32 R40, R175.reuse, 0x10000, RZ ;  /* 0x00010000af287824 */ /* 0x040fe200078e00ff */
[----:B------:R-:W-:Y:S01]  /*9090*/  LOP3.LUT R34, R34, 0xffff0000, RZ, 0xc0, !PT ;  /* 0xffff000022227812 */ /* 0x000fe200078ec0ff */
[-C--:B------:R-:W-:Y:S01]  /*90a0*/  FMUL.FTZ R41, R32, R43.reuse ;  /* 0x0000002b20297220 */ /* 0x080fe20000410000 */
[----:B------:R-:W-:Y:S01]  /*90b0*/  LOP3.LUT R175, R175, 0xffff0000, RZ, 0xc0, !PT ;  /* 0xffff0000afaf7812 */ /* 0x000fe200078ec0ff */
[----:B------:R-:W-:Y:S01]  /*90c0*/  FFMA.FTZ R44, R12, R43, -R33 ;  /* 0x0000002b0c2c7223 */ /* 0x000fe20000010821 */
        /* <DEDUP_REMOVED lines=24> */
.L_x_2780:
[----:B------:R-:W-:Y:S05]  /*9250*/  BSYNC B2 ;  /* 0x0000000000027941 */ /* 0x000fea0003800000 */
.L_x_2779:
[----:B------:R-:W-:Y:S02]  /*9260*/  ULDC.64 UR4, c[0x0][0x208] ;  /* 0x0000820000047ab9 */ /* 0x000fe40000000a00 */
[----:B----4-:R4:W-:Y:S04]  /*9270*/  ST.E.128 desc[UR4][R38.64], R12 ;  /* 0x0000000c26007985 */ /* 0x0109e8000c101d04 */
[----:B0-----:R4:W-:Y:S02]  /*9280*/  @!P3 ST.E.128 desc[UR4][R36.64], R32 ;  /* 0x000000202400b985 */ /* 0x0019e4000c101d04 */
.L_x_2774:
[----:B------:R-:W-:Y:S05]  /*9290*/  BSYNC B1 ;  /* 0x0000000000017941 */ /* 0x000fea0003800000 */
.L_x_2773:
[----:B------:R-:W-:-:S03]  /*92a0*/  UMOV UR4, 0xffffffff ;  /* 0xffffffff00047882 */ /* 0x000fc60000000000 */
[----:B------:R-:W-:Y:S05]  /*92b0*/  BRA.DIV UR4, `(.L_x_2781) ;  /* 0x0000027204287947 */ /* 0x000fea000b800000 */
[----:B0---4-:R0:W4:Y:S04]  /*92c0*/  SHFL.IDX PT, R37, R119, 0x2, 0x181f ;  /* 0x00581f0077257f89 */ /* 0x01112800000e0000 */
[----:B------:R0:W0:Y:S02]  /*92d0*/  SHFL.IDX PT, R36, R120, 0x2, 0x181f ;  /* 0x00581f0078247f89 */ /* 0x00002400000e0000 */
.L_x_3110:
[----:B------:R-:W-:Y:S05]  /*92e0*/  @P5 BRA `(.L_x_2739) ;  /* 0x0000001400d05947 */ /* 0x000fea0003800000 */
[----:B------:R-:W-:Y:S01]  /*92f0*/  ISETP.NE.AND P3, PT, R4, RZ, PT ;  /* 0x000000ff0400720c */ /* 0x000fe20003f65270 */
[----:B------:R-:W-:-:S12]  /*9300*/  BSSY B1, `(.L_x_2782) ;  /* 0x000007b000017945 */ /* 0x000fd80003800000 */
[----:B------:R-:W-:Y:S05]  /*9310*/  @!P3 BRA `(.L_x_2783) ;  /* 0x0000000400e4b947 */ /* 0x000fea0003800000 */
[----:B------:R-:W5:Y:S01]  /*9320*/  LDL R13, [R1+0x60] ;  /* 0x00006000010d7983 */ /* 0x000f620000100800 */
[----:B------:R-:W-:Y:S01]  /*9330*/  SEL R11, R115, R137, !P2 ;  /* 0x00000089730b7207 */ /* 0x000fe20005000000 */
[----:B------:R-:W-:Y:S01]  /*9340*/  BSSY B2, `(.L_x_2784) ;  /* 0x0000073000027945 */ /* 0x000fe20003800000 */
[----:B------:R-:W-:Y:S02]  /*9350*/  ISETP.GE.AND P4, PT, R16, R114, PT ;  /* 0x000000721000720c */ /* 0x000fe40003f86270 */
[----:B------:R-:W-:Y:S02]  /*9360*/  SHF.R.S32.HI R12, RZ, 0x1f, R11 ;  /* 0x0000001fff0c7819 */ /* 0x000fe4000001140b */
[----:B0-----:R-:W-:Y:S02]  /*9370*/  LEA R38, P3, R10, R36, 0x1 ;  /* 0x000000240a267211 */ /* 0x001fe400078608ff */
[----:B------:R-:W-:Y:S02]  /*9380*/  LEA.HI R12, R12, R11, RZ, 0x4 ;  /* 0x0000000b0c0c7211 */ /* 0x000fe400078f20ff */
[----:B----4-:R-:W-:-:S02]  /*9390*/  LEA.HI.X R39, R10, R37, R28, 0x1, P3 ;  /* 0x000000250a277211 */ /* 0x010fc400018f0c1c */
[----:B------:R-:W-:-:S04]  /*93a0*/  LEA.HI.SX32 R12, R12, R9, 0x1c ;  /* 0x000000090c0c7211 */ /* 0x000fc800078fe2ff */
[----:B------:R-:W-:Y:S01]  /*93b0*/  SHF.R.S32.HI R11, RZ, 0x1f, R12 ;  /* 0x0000001fff0b7819 */ /* 0x000fe2000001140c */
[----:B------:R-:W-:-:S03]  /*93c0*/  IMAD.SHL.U32 R41, R12, 0x8, RZ ;  /* 0x000000080c297824 */ /* 0x000fc600078e00ff */
[----:B------:R-:W-:Y:S02]  /*93d0*/  LEA.HI R11, R11, R12, RZ, 0x3 ;  /* 0x0000000c0b0b7211 */ /* 0x000fe400078f18ff */
[----:B------:R-:W-:Y:S02]  /*93e0*/  ISETP.GE.AND P5, PT, R41, R136, PT ;  /* 0x000000882900720c */ /* 0x000fe40003fa6270 */
[----:B------:R-:W-:Y:S02]  /*93f0*/  SHF.R.S32.HI R12, RZ, 0x3, R11 ;  /* 0x00000003ff0c7819 */ /* 0x000fe4000001140b */
[----:B------:R-:W-:-:S04]  /*9400*/  LOP3.LUT R11, R0, 0x38, R41, 0xf8, !PT ;  /* 0x00000038000b7812 */ /* 0x000fc800078ef829 */
[----:B------:R-:W-:-:S05]  /*9410*/  LOP3.LUT R11, R11, R138, RZ, 0x3c, !PT ;  /* 0x0000008a0b0b7212 */ /* 0x000fca00078e3cff */
[----:B------:R-:W-:-:S04]  /*9420*/  @!P5 IMAD.WIDE R40, R41, 0x2, R36 ;  /* 0x000000022928d825 */ /* 0x000fc800078e0224 */
[----:B-----5:R-:W-:-:S04]  /*9430*/  IMAD R12, R12, 0x1400, R13 ;  /* 0x000014000c0c7824 */ /* 0x020fc800078e020d */
        /* <DEDUP_REMOVED lines=8> */
[----:B------:R-:W-:Y:S01]  /*94c0*/  SHF.R.U64 R49, R76, 0x10, R77 ;  /* 0x000000104c317819 */ /* 0x000fe2000000124d */
[----:B0-----:R-:W-:Y:S01]  /*94d0*/  IMAD.U32 R46, R33, 0x10000, RZ ;  /* 0x00010000212e7824 */ /* 0x001fe200078e00ff */
[----:B------:R-:W-:Y:S01]  /*94e0*/  SHF.R.U64 R55, R68, 0x10, R69 ;  /* 0x0000001044377819 */ /* 0x000fe20000001245 */
[----:B----4-:R-:W-:Y:S01]  /*94f0*/  IMAD.U32 R43, R13, 0x10000, RZ ;  /* 0x000100000d2b7824 */ /* 0x010fe200078e00ff */
[----:B------:R-:W-:Y:S01]  /*9500*/  SHF.R.U32.HI R76, RZ, 0x10, R77 ;  /* 0x00000010ff4c7819 */ /* 0x000fe2000001164d */
[----:B------:R-:W-:Y:S01]  /*9510*/  IMAD.U32 R48, R35, 0x10000, RZ ;  /* 0x0001000023307824 */ /* 0x000fe200078e00ff */
[----:B------:R-:W-:Y:S01]  /*9520*/  SHF.R.U32.HI R68, RZ, 0x10, R69 ;  /* 0x00000010ff447819 */ /* 0x000fe20000011645 */
[----:B------:R-:W-:Y:S01]  /*9530*/  IMAD.U32 R45, R32, 0x10000, RZ ;  /* 0x00010000202d7824 */ /* 0x000fe200078e00ff */
[----:B------:R-:W-:Y:S01]  /*9540*/  PRMT R157, R157, 0x5410, R76 ;  /* 0x000054109d9d7816 */ /* 0x000fe2000000004c */
[----:B------:R-:W-:Y:S01]  /*9550*/  IMAD.U32 R42, R12, 0x10000, RZ ;  /* 0x000100000c2a7824 */ /* 0x000fe200078e00ff */
[----:B------:R-:W-:Y:S01]  /*9560*/  PRMT R153, R153, 0x5410, R68 ;  /* 0x0000541099997816 */ /* 0x000fe20000000044 */
[----:B------:R-:W-:Y:S01]  /*9570*/  IMAD.U32 R11, R14, 0x10000, RZ ;  /* 0x000100000e0b7824 */ /* 0x000fe200078e00ff */
[----:B------:R-:W-:Y:S01]  /*9580*/  SHF.R.U64 R53, R70, 0x10, R71 ;  /* 0x0000001046357819 */ /* 0x000fe20000001247 */
[----:B------:R-:W-:Y:S01]  /*9590*/  IMAD.U32 R50, R157, 0x10000, RZ ;  /* 0x000100009d327824 */ /* 0x000fe200078e00ff */
[----:B------:R-:W-:Y:S01]  /*95a0*/  PRMT R156, R156, 0x5410, R49 ;  /* 0x000054109c9c7816 */ /* 0x000fe20000000031 */
[----:B------:R-:W-:Y:S01]  /*95b0*/  IMAD.U32 R49, R153, 0x10000, RZ ;  /* 0x0001000099317824 */ /* 0x000fe200078e00ff */
[----:B------:R-:W-:Y:S01]  /*95c0*/  SHF.R.U32.HI R70, RZ, 0x10, R71 ;  /* 0x00000010ff467819 */ /* 0x000fe20000011647 */
[-C--:B------:R-:W-:Y:S01]  /*95d0*/  FMUL.FTZ R52, R46, R50.reuse ;  /* 0x000000322e347220 */ /* 0x080fe20000410000 */
[--C-:B------:R-:W-:Y:S01]  /*95e0*/  SHF.R.U64 R51, R78, 0x10, R79.reuse ;  /* 0x000000104e337819 */ /* 0x100fe2000000124f */
[-C--:B------:R-:W-:Y:S01]  /*95f0*/  FMUL.FTZ R54, R46, R49.reuse ;  /* 0x000000312e367220 */ /* 0x080fe20000410000 */
[----:B------:R-:W-:Y:S01]  /*9600*/  SHF.R.U32.HI R78, RZ, 0x10, R79 ;  /* 0x00000010ff4e7819 */ /* 0x000fe2000001164f */
[----:B------:R-:W-:Y:S01]  /*9610*/  FFMA.FTZ R52, R43, R49, -R52 ;  /* 0x000000312b347223 */ /* 0x000fe20000010834 */
[----:B------:R-:W-:Y:S01]  /*9620*/  LOP3.LUT R47, R33, 0xffff0000, RZ, 0xc0, !PT ;  /* 0xffff0000212f7812 */ /* 0x000fe200078ec0ff */
[----:B------:R-:W-:Y:S01]  /*9630*/  FFMA.FTZ R54, R43, R50, R54 ;  /* 0x000000322b367223 */ /* 0x000fe20000010036 */
[----:B------:R-:W-:Y:S01]  /*9640*/  LOP3.LUT R157, R157, 0xffff0000, RZ, 0xc0, !PT ;  /* 0xffff00009d9d7812 */ /* 0x000fe200078ec0ff */
[----:B------:R-:W-:Y:S01]  /*9650*/  IMAD.U32 R33, R15, 0x10000, RZ ;  /* 0x000100000f217824 */ /* 0x000fe200078e00ff */
[----:B------:R-:W-:-:S02]  /*9660*/  PRMT R151, R151, 0x5410, R70 ;  /* 0x0000541097977816 */ /* 0x000fc40000000046 */
        /* <DEDUP_REMOVED lines=10> */
[----:B------:R-:W-:Y:S01]  /*9710*/  FMUL.FTZ R49, R48, R43 ;  /* 0x0000002b30317220 */ /* 0x000fe20000410000 */
[----:B------:R-:W-:Y:S01]  /*9720*/  PRMT R150, R150, 0x5410, R55 ;  /* 0x0000541096967816 */ /* 0x000fe20000000037 */
[-C--:B------:R-:W-:Y:S01]  /*9730*/  FMUL.FTZ R56, R48, R46.reuse ;  /* 0x0000002e30387220 */ /* 0x080fe20000410000 */
[----:B------:R-:W-:Y:S01]  /*9740*/  FFMA.FTZ R157, R44, R157, R47 ;  /* 0x0000009d2c9d7223 */ /* 0x000fe2000001002f */
[----:B------:R-:W-:Y:S01]  /*9750*/  LOP3.LUT R44, R151, 0xffff0000, RZ, 0xc0, !PT ;  /* 0xffff0000972c7812 */ /* 0x000fe200078ec0ff */
[----:B------:R-:W-:Y:S01]  /*9760*/  FFMA.FTZ R48, R33, R46, R49 ;  /* 0x0000002e21307223 */ /* 0x000fe20000010031 */
[----:B------:R-:W-:Y:S01]  /*9770*/  LOP3.LUT R15, R15, 0xffff0000, RZ, 0xc0, !PT ;  /* 0xffff00000f0f7812 */ /* 0x000fe200078ec0ff */
[----:B------:R-:W-:Y:S01]  /*9780*/  FFMA.FTZ R56, R33, R43, -R56 ;  /* 0x0000002b21387223 */ /* 0x000fe20000010838 */
        /* <DEDUP_REMOVED lines=15> */
[----:B------:R-:W-:Y:S01]  /*9880*/  PRMT R152, R152, 0x5410, R53 ;  /* 0x0000541098987816 */ /* 0x000fe20000000035 */
[C---:B------:R-:W-:Y:S01]  /*9890*/  FFMA.FTZ R49, R42.reuse, R33, -R49 ;  /* 0x000000212a317223 */ /* 0x040fe20000010831 */
[----:B------:R-:W-:Y:S01]  /*98a0*/  FFMA.FTZ R44, R42, R43, R44 ;  /* 0x0000002b2a2c7223 */ /* 0x000fe2000001002c */
[----:B------:R-:W-:Y:S01]  /*98b0*/  LOP3.LUT R34, R34, 0xffff0000, RZ, 0xc0, !PT ;  /* 0xffff000022227812 */ /* 0x000fe200078ec0ff */
[-C--:B------:R-:W-:Y:S01]  /*98c0*/  FMUL.FTZ R43, R32, R35.reuse ;  /* 0x00000023202b7220 */ /* 0x080fe20000410000 */
[----:B------:R-:W-:Y:S01]  /*98d0*/  FFMA.FTZ R46, R12, R35, -R15 ;  /* 0x000000230c2e7223 */ /* 0x000fe2000001080f */
[C---:B------:R-:W-:Y:S01]  /*98e0*/  LOP3.LUT R33, R154.reuse, 0xffff0000, RZ, 0xc0, !PT ;  /* 0xffff00009a217812 */ /* 0x040fe200078ec0ff */
[----:B------:R-:W-:Y:S01]  /*98f0*/  IMAD.U32 R42, R154, 0x10000, RZ ;  /* 0x000100009a2a7824 */ /* 0x000fe200078e00ff */
[C---:B------:R-:W-:Y:S01]  /*9900*/  LOP3.LUT R15, R152.reuse, 0xffff0000, RZ, 0xc0, !PT ;  /* 0xffff0000980f7812 */ /* 0x040fe200078ec0ff */
[----:B------:R-:W-:-:S02]  /*9910*/  IMAD.U32 R32, R152, 0x10000, RZ ;  /* 0x0001000098207824 */ /* 0x000fc400078e00ff */
        /* <DEDUP_REMOVED lines=21> */
.L_x_2785:
[----:B------:R-:W-:Y:S05]  /*9a70*/  BSYNC B2 ;  /* 0x0000000000027941 */ /* 0x000fea0003800000 */
.L_x_2784:
[----:B------:R-:W-:Y:S02]  /*9a80*/  ULDC.64 UR4, c[0x0][0x208] ;  /* 0x0000820000047ab9 */ /* 0x000fe40000000a00 */
[----:B----4-:R4:W-:Y:S04]  /*9a90*/  ST.E.128 desc[UR4][R38.64], R12 ;  /* 0x0000000c26007985 */ /* 0x0109e8000c101d04 */
[----:B0-----:R4:W-:Y:S02]  /*9aa0*/  @!P5 ST.E.128 desc[UR4][R40.64], R32 ;  /* 0x000000202800d985 */ /* 0x0019e4000c101d04 */
.L_x_2783:
[----:B------:R-:W-:Y:S05]  /*9ab0*/  BSYNC B1 ;  /* 0x0000000000017941 */ /* 0x000fea0003800000 */
.L_x_2782:
[----:B------:R-:W-:-:S13]  /*9ac0*/  ISETP.NE.AND P3, PT, R25, RZ, PT ;  /* 0x000000ff1900720c */ /* 0x000fda0003f65270 */
[----:B------:R-:W-:Y:S05]  /*9ad0*/  @!P3 BRA `(.L_x_2739) ;  /* 0x0000000c00d4b947 */ /* 0x000fea0003800000 */
[----:B----4-:R-:W4:Y:S01]  /*9ae0*/  LDL R14, [R1+0x60] ;  /* 0x00006000010e7983 */ /* 0x010f220000100800 */
[----:B------:R-:W-:Y:S01]  /*9af0*/  SEL R137, R115, R137, !P1 ;  /* 0x0000008973897207 */ /* 0x000fe20004800000 */
[----:B------:R-:W-:Y:S01]  /*9b00*/  BSSY B1, `(.L_x_2786) ;  /* 0x0000070000017945 */ /* 0x000fe20003800000 */
[----:B------:R-:W-:Y:S02]  /*9b10*/  ISETP.GE.AND P4, PT, R213, R114, PT ;  /* 0x00000072d500720c */ /* 0x000fe40003f86270 */
[----:B------:R-:W-:Y:S02]  /*9b20*/  SHF.R.S32.HI R12, RZ, 0x1f, R137 ;  /* 0x0000001fff0c7819 */ /* 0x000fe40000011489 */
[C---:B0-----:R-:W-:Y:S02]  /*9b30*/  LEA R38, P3, R21.reuse, R36, 0x1 ;  /* 0x0000002415267211 */ /* 0x041fe400078608ff */
[----:B------:R-:W-:Y:S02]  /*9b40*/  LEA.HI R137, R12, R137, RZ, 0x4 ;  /* 0x000000890c897211 */ /* 0x000fe400078f20ff */
[----:B------:R-:W-:-:S02]  /*9b50*/  LEA.HI.X R39, R21, R37, R29, 0x1, P3 ;  /* 0x0000002515277211 */ /* 0x000fc400018f0c1d */
[----:B------:R-:W-:-:S04]  /*9b60*/  LEA.HI.SX32 R137, R137, R20, 0x1c ;  /* 0x0000001489897211 */ /* 0x000fc800078fe2ff */
[----:B------:R-:W-:Y:S01]  /*9b70*/  SHF.R.S32.HI R12, RZ, 0x1f, R137 ;  /* 0x0000001fff0c7819 */ /* 0x000fe20000011489 */
[----:B------:R-:W-:-:S03]  /*9b80*/  IMAD.SHL.U32 R11, R137, 0x8, RZ ;  /* 0x00000008890b7824 */ /* 0x000fc600078e00ff */
[----:B------:R-:W-:Y:S02]  /*9b90*/  LEA.HI R12, R12, R137, RZ, 0x3 ;  /* 0x000000890c0c7211 */ /* 0x000fe400078f18ff */
[----:B------:R-:W-:Y:S02]  /*9ba0*/  LOP3.LUT R13, R0, 0x38, R11, 0xf8, !PT ;  /* 0x00000038000d7812 */ /* 0x000fe400078ef80b */
[----:B------:R-:W-:Y:S02]  /*9bb0*/  SHF.R.S32.HI R12, RZ, 0x3, R12 ;  /* 0x00000003ff0c7819 */ /* 0x000fe4000001140c */
[----:B------:R-:W-:-:S03]  /*9bc0*/  LOP3.LUT R13, R13, R138, RZ, 0x3c, !PT ;  /* 0x0000008a0d0d7212 */ /* 0x000fc600078e3cff */
[----:B----4-:R-:W-:-:S04]  /*9bd0*/  IMAD R12, R12, 0x1400, R14 ;  /* 0x000014000c0c7824 */ /* 0x010fc800078e020e */
[----:B------:R-:W-:Y:S02]  /*9be0*/  IMAD.IADD R15, R12, 0x1, R13 ;  /* 0x000000010c0f7824 */ /* 0x000fe400078e020d */
[C---:B------:R-:W-:Y:S02]  /*9bf0*/  IMAD R13, R212.reuse, 0x5000, R123 ;  /* 0x00005000d40d7824 */ /* 0x040fe400078e027b */
[----:B------:R-:W-:Y:S02]  /*9c00*/  IMAD R15, R212, 0x5000, R15 ;  /* 0x00005000d40f7824 */ /* 0x000fe400078e020f */
[--C-:B------:R-:W-:Y:S02]  /*9c10*/  IMAD R13, R13, 0x2, R22.reuse ;  /* 0x000000020d0d7824 */ /* 0x100fe400078e0216 */
[----:B------:R-:W-:-:S04]  /*9c20*/  IMAD R32, R15, 0x2, R22 ;  /* 0x000000020f207824 */ /* 0x000fc800078e0216 */
[----:B------:R-:W0:Y:S04]  /*9c30*/  LDS.128 R12, [R13+0x24400] ;  /* 0x024400000d0c7984 */ /* 0x000e280000000c00 */
[----:B------:R-:W4:Y:S01]  /*9c40*/  LDS.128 R32, [R32+0x24400] ;  /* 0x0244000020207984 */ /* 0x000f220000000c00 */
[----:B------:R-:W-:Y:S05]  /*9c50*/  @P4 BRA `(.L_x_2787) ;  /* 0x0000000400684947 */ /* 0x000fea0003800000 */
[----:B------:R-:W-:Y:S01]  /*9c60*/  SHF.R.U64 R55, R64, 0x10, R65 ;  /* 0x0000001040377819 */ /* 0x000fe20000001241 */
[----:B----4-:R-:W-:Y:S01]  /*9c70*/  IMAD.U32 R44, R33, 0x10000, RZ ;  /* 0x00010000212c7824 */ /* 0x010fe200078e00ff */
[----:B------:R-:W-:Y:S01]  /*9c80*/  SHF.R.U64 R49, R72, 0x10, R73 ;  /* 0x0000001048317819 */ /* 0x000fe20000001249 */
[----:B0-----:R-:W-:Y:S01]  /*9c90*/  IMAD.U32 R40, R13, 0x10000, RZ ;  /* 0x000100000d287824 */ /* 0x001fe200078e00ff */
[----:B------:R-:W-:Y:S01]  /*9ca0*/  SHF.R.U32.HI R64, RZ, 0x10, R65 ;  /* 0x00000010ff407819 */ /* 0x000fe20000011641 */
[----:B------:R-:W-:Y:S01]  /*9cb0*/  IMAD.U32 R46, R35, 0x10000, RZ ;  /* 0x00010000232e7824 */ /* 0x000fe200078e00ff */
[----:B------:R-:W-:Y:S01]  /*9cc0*/  SHF.R.U32.HI R72, RZ, 0x10, R73 ;  /* 0x00000010ff487819 */ /* 0x000fe20000011649 */
[----:B------:R-:W-:Y:S01]  /*9cd0*/  IMAD.U32 R42, R32, 0x10000, RZ ;  /* 0x00010000202a7824 */ /* 0x000fe200078e00ff */
[----:B------:R-:W-:Y:S02]  /*9ce0*/  SHF.R.U64 R51, R66, 0x10, R67 ;  /* 0x0000001042337819 */ /* 0x000fe40000001243 */
[----:B------:R-:W-:-:S02]  /*9cf0*/  PRMT R145, R145, 0x5410, R64 ;  /* 0x0000541091917816 */ /* 0x000fc40000000040 */
[----:B------:R-:W-:Y:S02]  /*9d00*/  PRMT R149, R149, 0x5410, R72 ;  /* 0x0000541095957816 */ /* 0x000fe40000000048 */
[----:B------:R-:W-:Y:S02]  /*9d10*/  SHF.R.U64 R53, R74, 0x10, R75 ;  /* 0x000000104a357819 */ /* 0x000fe4000000124b */
[----:B------:R-:W-:Y:S01]  /*9d20*/  PRMT R142, R142, 0x5410, R51 ;  /* 0x000054108e8e7816 */ /* 0x000fe20000000033 */
[----:B------:R-:W-:Y:S01]  /*9d30*/  IMAD.U32 R51, R149, 0x10000, RZ ;  /* 0x0001000095337824 */ /* 0x000fe200078e00ff */
[----:B------:R-:W-:Y:S01]  /*9d40*/  PRMT R148, R148, 0x5410, R49 ;  /* 0x0000541094947816 */ /* 0x000fe20000000031 */
[----:B------:R-:W-:Y:S01]  /*9d50*/  IMAD.U32 R49, R145, 0x10000, RZ ;  /* 0x0001000091317824 */ /* 0x000fe200078e00ff */
[----:B------:R-:W-:Y:S02]  /*9d60*/  SHF.R.U32.HI R74, RZ, 0x10, R75 ;  /* 0x00000010ff4a7819 */ /* 0x000fe4000001164b */
[----:B------:R-:W-:-:S02]  /*9d70*/  SHF.R.U32.HI R66, RZ, 0x10, R67 ;  /* 0x00000010ff427819 */ /* 0x000fc40000011643 */
[----:B------:R-:W-:Y:S01]  /*9d80*/  PRMT R144, R144, 0x5410, R55 ;  /* 0x0000541090907816 */ /* 0x000fe20000000037 */
[----:B------:R-:W-:Y:S01]  /*9d90*/  FMUL.FTZ R55, R44, R49 ;  /* 0x000000312c377220 */ /* 0x000fe20000410000 */
[----:B------:R-:W-:Y:S01]  /*9da0*/  PRMT R146, R146, 0x5410, R53 ;  /* 0x0000541092927816 */ /* 0x000fe20000000035 */
[-C--:B------:R-:W-:Y:S01]  /*9db0*/  FMUL.FTZ R53, R44, R51.reuse ;  /* 0x000000332c357220 */ /* 0x080fe20000410000 */
[----:B------:R-:W-:Y:S01]  /*9dc0*/  LOP3.LUT R45, R33, 0xffff0000, RZ, 0xc0, !PT ;  /* 0xffff0000212d7812 */ /* 0x000fe200078ec0ff */
[C---:B------:R-:W-:Y:S01]  /*9dd0*/  FFMA.FTZ R55, R40.reuse, R51, R55 ;  /* 0x0000003328377223 */ /* 0x040fe20000010037 */
[----:B------:R-:W-:Y:S01]  /*9de0*/  PRMT R147, R147, 0x5410, R74 ;  /* 0x0000541093937816 */ /* 0x000fe2000000004a */
[----:B------:R-:W-:Y:S01]  /*9df0*/  FFMA.FTZ R50, R40, R49, -R53 ;  /* 0x0000003128327223 */ /* 0x000fe20000010835 */
[----:B------:R-:W-:Y:S02]  /*9e00*/  LOP3.LUT R48, R149, 0xffff0000, RZ, 0xc0, !PT ;  /* 0xffff000095307812 */ /* 0x000fe400078ec0ff */
[----:B------:R-:W-:Y:S01]  /*9e10*/  PRMT R143, R143, 0x5410, R66 ;  /* 0x000054108f8f7816 */ /* 0x000fe20000000042 */
[----:B------:R-:W-:Y:S01]  /*9e20*/  IMAD.U32 R53, R147, 0x10000, RZ ;  /* 0x0001000093357824 */ /* 0x000fe200078e00ff */
[----:B------:R-:W-:Y:S01]  /*9e30*/  LOP3.LUT R44, R145, 0xffff0000, RZ, 0xc0, !PT ;  /* 0xffff0000912c7812 */ /* 0x000fe200078ec0ff */
[----:B------:R-:W-:Y:S01]  /*9e40*/  FMUL.FTZ R52, R45, R48 ;  /* 0x000000302d347220 */ /* 0x000fe20000410000 */
[----:B------:R-:W-:Y:S01]  /*9e50*/  LOP3.LUT R41, R13, 0xffff0000, RZ, 0xc0, !PT ;  /* 0xffff00000d297812 */ /* 0x000fe200078ec0ff */
[----:B------:R-:W-:Y:S01]  /*9e60*/  IMAD.U32 R49, R143, 0x10000, RZ ;  /* 0x000100008f317824 */ /* 0x000fe200078e00ff */
[----:B------:R-:W-:Y:S01]  /*9e70*/  LOP3.LUT R43, R32, 0xffff0000, RZ, 0xc0, !PT ;  /* 0xffff0000202b7812 */ /* 0x000fe200078ec0ff */
[-C--:B------:R-:W-:Y:S01]  /*9e80*/  FMUL.FTZ R40, R45, R44.reuse ;  /* 0x0000002c2d287220 */ /* 0x080fe20000410000 */
[C---:B------:R-:W-:Y:S01]  /*9e90*/  FMUL.FTZ R51, R46.reuse, R53 ;  /* 0x000000352e337220 */ /* 0x040fe20000410000 */
[----:B------:R-:W-:Y:S01]  /*9ea0*/  FFMA.FTZ R45, R41, R44, -R52 ;  /* 0x0000002c292d7223 */ /* 0x000fe20000010834 */
[----:B------:R-:W-:Y:S01]  /*9eb0*/  IMAD.U32 R32, R15, 0x10000, RZ ;  /* 0x000100000f207824 */ /* 0x000fe200078e00ff */
[----:B------:R-:W-:Y:S01]  /*9ec0*/  LOP3.LUT R47, R35, 0xffff0000, RZ, 0xc0, !PT ;  /* 0xffff0000232f7812 */ /* 0x000fe200078ec0ff */
[----:B------:R-:W-:Y:S01]  /*9ed0*/  FMUL.FTZ R46, R46, R49 ;  /* 0x000000312e2e7220 */ /* 0x000fe20000410000 */
[----:B------:R-:W-:Y:S01]  /*9ee0*/  LOP3.LUT R44, R147, 0xffff0000, RZ, 0xc0, !PT ;  /* 0xffff0000932c7812 */ /* 0x000fe200078ec0ff */
[----:B------:R-:W-:Y:S01]  /*9ef0*/  FFMA.FTZ R48, R41, R48, R40 ;  /* 0x0000003029307223 */ /* 0x000fe20000010028 */
[----:B------:R-:W-:Y:S01]  /*9f00*/  LOP3.LUT R40, R143, 0xffff0000, RZ, 0xc0, !PT ;  /* 0xffff00008f287812 */ /* 0x000fe200078ec0ff */
[C---:B------:R-:W-:Y:S01]  /*9f10*/  FFMA.FTZ R53, R32.reuse, R53, R46 ;  /* 0x0000003520357223 */ /* 0x040fe2000001002e */
[----:B------:R-:W-:Y:S01]  /*9f20*/  LOP3.LUT R33, R15, 0xffff0000, RZ, 0xc0, !PT ;  /* 0xffff00000f217812 */ /* 0x000fe200078ec0ff */
[----:B------:R-:W-:Y:S01]  /*9f30*/  FFMA.FTZ R51, R32, R49, -R51 ;  /* 0x0000003120337223 */ /* 0x000fe20000010833 */
[----:B------:R-:W-:Y:S01]  /*9f40*/  FMUL.FTZ R46, R47, R44 ;  /* 0x0000002c2f2e7220 */ /* 0x000fe20000410000 */
[----:B------:R-:W-:-:S02]  /*9f50*/  IMAD.U32 R41, R148, 0x10000, RZ ;  /* 0x0001000094297824 */ /* 0x000fc400078e00ff */
[-C--:B------:R-:W-:Y:S01]  /*9f60*/  FMUL.FTZ R54, R47, R40.reuse ;  /* 0x000000282f367220 */ /* 0x080fe20000410000 */
[----:B------:R-:W-:Y:S01]  /*9f70*/  IMAD.U32 R32, R144, 0x10000, RZ ;  /* 0x0001000090207824 */ /* 0x000fe200078e00ff */
[----:B------:R-:W-:Y:S01]  /*9f80*/  LOP3.LUT R148, R148, 0xffff0000, RZ, 0xc0, !PT ;  /* 0xffff000094947812 */ /* 0x000fe200078ec0ff */
[C---:B------:R-:W-:Y:S02]  /*9f90*/  IMAD.U32 R13, R12.reuse, 0x10000, RZ ;  /* 0x000100000c0d7824 */ /* 0x040fe400078e00ff */
[C---:B------:R-:W-:Y:S01]  /*9fa0*/  FFMA.FTZ R52, R33.reuse, R40, -R46 ;  /* 0x0000002821347223 */ /* 0x040fe2000001082e */
[----:B------:R-:W-:Y:S01]  /*9fb0*/  LOP3.LUT R12, R12, 0xffff0000, RZ, 0xc0, !PT ;  /* 0xffff00000c0c7812 */ /* 0x000fe200078ec0ff */
[----:B------:R-:W-:Y:S01]  /*9fc0*/  FMUL.FTZ R46, R42, R32 ;  /* 0x000000202a2e7220 */ /* 0x000fe20000410000 */
[----:B------:R-:W-:Y:S01]  /*9fd0*/  LOP3.LUT R144, R144, 0xffff0000, RZ, 0xc0, !PT ;  /* 0xffff000090907812 */ /* 0x000fe200078ec0ff */
[----:B------:R-:W-:Y:S01]  /*9fe0*/  FFMA.FTZ R54, R33, R44, R54 ;  /* 0x0000002c21367223 */ /* 0x000fe20000010036 */
[----:B------:R-:W-:Y:S01]  /*9ff0*/  FMUL.FTZ R33, R43, R148 ;  /* 0x000000942b217220 */ /* 0x000fe20000410000 */
[-C--:B------:R-:W-:Y:S01]  /*a000*/  FMUL.FTZ R40, R42, R41.reuse ;  /* 0x000000292a287220 */ /* 0x080fe20000410000 */
[----:B------:R-:W-:Y:S01]  /*a010*/  FFMA.FTZ R46, R13, R41, R46 ;  /* 0x000000290d2e7223 */ /* 0x000fe2000001002e */
[----:B------:R-:W-:-:S02]  /*a020*/  IMAD.U32 R35, R34, 0x10000, RZ ;  /* 0x0001000022237824 */ /* 0x000fc400078e00ff */
[----:B------:R-:W-:Y:S01]  /*a030*/  FFMA.FTZ R41, R12, R144, -R33 ;  /* 0x000000900c297223 */ /* 0x000fe20000010821 */
[----:B------:R-:W-:Y:S01]  /*a040*/  LOP3.LUT R34, R34, 0xffff0000, RZ, 0xc0, !PT ;  /* 0xffff000022227812 */ /* 0x000fe200078ec0ff */
[----:B------:R-:W-:Y:S01]  /*a050*/  FFMA.FTZ R42, R13, R32, -R40 ;  /* 0x000000200d2a7223 */ /* 0x000fe20000010828 */
[----:B------:R-:W-:Y:S01]  /*a060*/  FMUL.FTZ R43, R43, R144 ;  /* 0x000000902b2b7220 */ /* 0x000fe20000410000 */
[C---:B------:R-:W-:Y:S01]  /*a070*/  LOP3.LUT R33, R146.reuse, 0xffff0000, RZ, 0xc0, !PT ;  /* 0xffff000092217812 */ /* 0x040fe200078ec0ff */
[----:B------:R-:W-:Y:S01]  /*a080*/  IMAD.U32 R40, R146, 0x10000, RZ ;  /* 0x0001000092287824 */ /* 0x000fe200078e00ff */
[C---:B------:R-:W-:Y:S01]  /*a090*/  LOP3.LUT R13, R142.reuse, 0xffff0000, RZ, 0xc0, !PT ;  /* 0xffff00008e0d7812 */ /* 0x040fe200078ec0ff */
[----:B------:R-:W-:Y:S02]  /*a0a0*/  IMAD.U32 R32, R142, 0x10000, RZ ;  /* 0x000100008e207824 */ /* 0x000fe400078e00ff */
[----:B------:R-:W-:Y:S01]  /*a0b0*/  FFMA.FTZ R43, R12, R148, R43 ;  /* 0x000000940c2b7223 */ /* 0x000fe2000001002b */
[C---:B------:R-:W-:Y:S01]  /*a0c0*/  IMAD.U32 R15, R14.reuse, 0x10000, RZ ;  /* 0x000100000e0f7824 */ /* 0x040fe200078e00ff */
        /* <DEDUP_REMOVED lines=16> */
[----:B------:R-:W-:Y:S02]  /*a1d0*/  F2FP.BF16.F32.PACK_AB R15, R52, R51 ;  /* 0x00000033340f723e */ /* 0x000fe400000010ff */
[----:B------:R-:W-:-:S02]  /*a1e0*/  F2FP.BF16.F32.PACK_AB R33, R48, R55 ;  /* 0x000000373021723e */ /* 0x000fc400000010ff */
[----:B------:R-:W-:-:S07]  /*a1f0*/  F2FP.BF16.F32.PACK_AB R32, R43, R46 ;  /* 0x0000002e2b20723e */ /* 0x000fce00000010ff */
.L_x_2787:
[----:B------:R-:W-:Y:S05]  /*a200*/  BSYNC B1 ;  /* 0x0000000000017941 */ /* 0x000fea0003800000 */
.L_x_2786:
[----:B------:R-:W-:Y:S01]  /*a210*/  ISETP.GE.AND P3, PT, R11, R136, PT ;  /* 0x000000880b00720c */ /* 0x000fe20003f66270 */
[----:B------:R-:W-:Y:S02]  /*a220*/  ULDC.64 UR4, c[0x0][0x208] ;  /* 0x0000820000047ab9 */ /* 0x000fe40000000a00 */
[----:B0-----:R0:W-:Y:S10]  /*a230*/  ST.E.128 desc[UR4][R38.64], R12 ;  /* 0x0000000c26007985 */ /* 0x0011f4000c101d04 */
[----:B------:R-:W-:Y:S05]  /*a240*/  @P3 BRA `(.L_x_2739) ;  /* 0x0000000400f83947 */ /* 0x000fea0003800000 */
[----:B------:R-:W-:Y:S01]  /*a250*/  IMAD.WIDE R36, R11, 0x2, R36 ;  /* 0x000000020b247825 */ /* 0x000fe200078e0224 */
[----:B------:R-:W-:-:S04]  /*a260*/  ULDC.64 UR4, c[0x0][0x208] ;  /* 0x0000820000047ab9 */ /* 0x000fc80000000a00 */
[----:B----4-:R4:W-:Y:S01]  /*a270*/  ST.E.128 desc[UR4][R36.64], R32 ;  /* 0x0000002024007985 */ /* 0x0109e2000c101d04 */
[----:B------:R-:W-:Y:S05]  /*a280*/  BRA `(.L_x_2739) ;  /* 0x0000000400e87947 */ /* 0x000fea0003800000 */
.L_x_2693:
[----:B------:R-:W-:-:S04]  /*a290*/  ULOP3.LUT UR4, UR60, 0x1, URZ, 0xfc, !UPT ;  /* 0x000000013c047892 */ /* 0x000fc8000f8efc3f */
[----:B------:R-:W-:-:S06]  /*a2a0*/  UISETP.NE.AND UP0, UPT, UR4, 0x3, UPT ;  /* 0x000000030400788c */ /* 0x000fcc000bf05270 */
[----:B------:R-:W-:-:S13]  /*a2b0*/  PLOP3.LUT P0, PT, PT, PT, UP0, 0x80, 0x0 ;  /* 0x000000000000781c */ /* 0x000fda0003f0f008 */
[----:B------:R-:W-:Y:S05]  /*a2c0*/  @!P0 BRA `(.L_x_2788) ;  /* 0x0000000000048947 */ /* 0x000fea0003800000 */
[----:B------:R-:W-:Y:S01]  /*a2d0*/  BPT.TRAP 0x1 ;  /* 0x000000040000795c */ /* 0x000fe20000300000 */
.L_x_2788:
[----:B------:R-:W-:Y:S01]  /*a2e0*/  IMAD R89, R212, 0x8, R22 ;  /* 0x00000008d4597824 */ /* 0x000fe200078e0216 */
[----:B------:R-:W-:Y:S01]  /*a2f0*/  SHF.L.U32 R90, R228, 0x1f, RZ ;  /* 0x0000001fe45a7819 */ /* 0x000fe200000006ff */
[----:B------:R-:W-:Y:S01]  /*a300*/  BSSY B1, `(.L_x_2789) ;  /* 0x0000004000017945 */ /* 0x000fe20003800000 */
[----:B------:R-:W-:Y:S02]  /*a310*/  SHF.R.S32.HI R86, RZ, 0x1f, R84 ;  /* 0x0000001fff567819 */ /* 0x000fe40000011454 */
[----:B------:R-:W0:Y:S02]  /*a320*/  SYNCS.PHASECHK.TRANS64.TRYWAIT P3, [R89+URZ+0x38890], R90 ;  /* 0x0388905a590075a7 */ /* 0x000e24000806017f */
[----:B0-----:R-:W-:Y:S05]  /*a330*/  @!P3 BRA `(.L_x_2790) ;  /* 0x000002600054b947 */ /* 0x001fea0003800000 */
.L_x_3111:
[----:B------:R-:W-:Y:S05]  /*a340*/  BSYNC B1 ;  /* 0x0000000000017941 */ /* 0x000fea0003800000 */
.L_x_2789:
        /* <DEDUP_REMOVED lines=27> */
.L_x_3115:
        /* <DEDUP_REMOVED lines=24> */
.L_x_2793:
[----:B------:R-:W-:Y:S05]  /*a680*/  BSYNC B1 ;  /* 0x0000000000017941 */ /* 0x000fea0003800000 */
.L_x_2792:
[----:B------:R-:W-:-:S03]  /*a690*/  UMOV UR4, 0xffffffff ;  /* 0xffffffff00047882 */ /* 0x000fc60000000000 */
[----:B------:R-:W-:Y:S05]  /*a6a0*/  BRA.DIV UR4, `(.L_x_2794) ;  /* 0x0000025e04d87947 */ /* 0x000fea000b800000 */
[----:B--2-4-:R2:W4:Y:S04]  /*a6b0*/  SHFL.IDX PT, R33, R41, 0x1, 0x181f ;  /* 0x00381f0029217f89 */ /* 0x01452800000e0000 */
[----:B---3--:R2:W3:Y:S02]  /*a6c0*/  SHFL.IDX PT, R32, R40, 0x1, 0x181f ;  /* 0x00381f0028207f89 */ /* 0x0084e400000e0000 */
.L_x_3119:
        /* <DEDUP_REMOVED lines=25> */
.L_x_2796:
[----:B------:R-:W-:Y:S05]  /*a860*/  BSYNC B1 ;  /* 0x0000000000017941 */ /* 0x000fea0003800000 */
.L_x_2795:
[----:B------:R-:W-:-:S03]  /*a870*/  UMOV UR4, 0xffffffff ;  /* 0xffffffff00047882 */ /* 0x000fc60000000000 */
[----:B------:R-:W-:Y:S05]  /*a880*/  BRA.DIV UR4, `(.L_x_2797) ;  /* 0x0000025e04ac7947 */ /* 0x000fea000b800000 */
[----:B---34-:R3:W4:Y:S04]  /*a890*/  SHFL.IDX PT, R33, R41, 0x2, 0x181f ;  /* 0x00581f0029217f89 */ /* 0x01872800000e0000 */
[----:B------:R3:W0:Y:S02]  /*a8a0*/  SHFL.IDX PT, R32, R40, 0x2, 0x181f ;  /* 0x00581f0028207f89 */ /* 0x00062400000e0000 */
.L_x_3123:
        /* <DEDUP_REMOVED lines=24> */
.L_x_2739:
[----:B------:R-:W-:Y:S05]  /*aa30*/  BSYNC B0 ;  /* 0x0000000000007941 */ /* 0x000fea0003800000 */
.L_x_2692:
[----:B------:R-:W5:Y:S01]  /*aa40*/  S2R R11, SR_TID.X ;  /* 0x00000000000b7919 */ /* 0x000f620000002100 */
        /* <DEDUP_REMOVED lines=8> */
[----:B-----5:R-:W-:Y:S01]  /*aad0*/  LOP3.LUT R11, R11, 0x7f, RZ, 0xc0, !PT ;  /* 0x0000007f0b0b7812 */ /* 0x020fe200078ec0ff */
[----:B--2---:R2:W-:Y:S03]  /*aae0*/  BAR.SYNC.DEFER_BLOCKING R141, 0x80 ;  /* 0x0002008d0000751d */ /* 0x0045e60000010000 */
[----:B------:R-:W-:-:S13]  /*aaf0*/  ISETP.NE.AND P3, PT, R11, RZ, PT ;  /* 0x000000ff0b00720c */ /* 0x000fda0003f65270 */
[----:B------:R-:W-:-:S05]  /*ab00*/  @!P3 VIADD R11, R89, 0x388a0 ;  /* 0x000388a0590bb836 */ /* 0x000fca0000000000 */
[----:B------:R-:W-:-:S04]  /*ab10*/  @!P3 PRMT R11, RZ, 0x654, R11 ;  /* 0x00000654ff0bb816 */ /* 0x000fc8000000000b */
[----:B------:R2:W-:Y:S01]  /*ab20*/  @!P3 SYNCS.ARRIVE.TRANS64.RED.A1T0 RZ, [R11+URZ], RZ ;  /* 0x000000ff0bffb9a7 */ /* 0x0005e2000810043f */
[----:B------:R-:W-:Y:S05]  /*ab30*/  @!P0 BRA `(.L_x_2799) ;  /* 0x0000000000048947 */ /* 0x000fea0003800000 */
[----:B------:R-:W-:Y:S01]  /*ab40*/  BPT.TRAP 0x1 ;  /* 0x000000040000795c */ /* 0x000fe20000300000 */
.L_x_2799:
[----:B------:R-:W-:Y:S05]  /*ab50*/  BSYNC B0 ;  /* 0x0000000000007941 */ /* 0x000fea0003800000 */
.L_x_2798:
[----:B------:R-:W5:Y:S01]  /*ab60*/  SYNCS.PHASECHK.TRANS64.TRYWAIT P0, [R89+URZ+0x388b0], R90 ;  /* 0x0388b05a590075a7 */ /* 0x000f62000800017f */
[----:B------:R-:W-:Y:S01]  /*ab70*/  ULDC UR61, c[0x0][0x2f4] ;  /* 0x0000bd00003d7ab9 */ /* 0x000fe20000000800 */
[----:B------:R-:W-:Y:S04]  /*ab80*/  BSSY B0, `(.L_x_2800) ;  /* 0x0000002000007945 */ /* 0x000fe80003800000 */
[----:B-----5:R-:W-:Y:S05]  /*ab90*/  @!P0 BRA `(.L_x_2801) ;  /* 0x0000025c00348947 */ /* 0x020fea0003800000 */
.L_x_3124:
[----:B------:R-:W-:Y:S05]  /*aba0*/  BSYNC B0 ;  /* 0x0000000000007941 */ /* 0x000fea0003800000 */
.L_x_2800:
[----:B------:R-:W-:Y:S01]  /*abb0*/  ULDC.64 UR4, c[0x0][0x328] ;  /* 0x0000ca0000047ab9 */ /* 0x000fe20000000a00 */
[----:B------:R-:W-:Y:S01]  /*abc0*/  IMAD.IADD R88, R88, 0x1, -R220 ;  /* 0x0000000158587824 */ /* 0x000fe200078e0adc */
[----:B------:R-:W-:Y:S01]  /*abd0*/  BSSY B0, `(.L_x_2802) ;  /* 0x000002c000007945 */ /* 0x000fe20003800000 */
[----:B--2---:R-:W-:Y:S02]  /*abe0*/  IMAD R11, R86, UR4, RZ ;  /* 0x00000004560b7c24 */ /* 0x004fe4000f8e02ff */
[----:B0---4-:R-:W-:Y:S01]  /*abf0*/  IMAD.WIDE.U32 R12, R84, UR4, RZ ;  /* 0x00000004540c7c25 */ /* 0x011fe2000f8e00ff */
        /* <DEDUP_REMOVED lines=41> */
.L_x_2803:
[----:B------:R-:W-:Y:S05]  /*ae90*/  BSYNC B0 ;  /* 0x0000000000007941 */ /* 0x000fea0003800000 */
.L_x_2802:
        /* <DEDUP_REMOVED lines=25> */
.L_x_2805:
[----:B------:R-:W-:Y:S05]  /*b030*/  BSYNC B0 ;  /* 0x0000000000007941 */ /* 0x000fea0003800000 */
.L_x_2804:
        /* <DEDUP_REMOVED lines=26> */
.L_x_2807:
[----:B------:R-:W-:Y:S05]  /*b1e0*/  BSYNC B0 ;  /* 0x0000000000007941 */ /* 0x000fea0003800000 */
.L_x_2806:
        /* <DEDUP_REMOVED lines=18> */
.L_x_2687:
[----:B------:R-:W4:Y:S01]  /*b310*/  LDL R11, [R1+0x68] ;  /* 0x00006800010b7983 */ /* 0x000f220000100800 */
[----:B------:R-:W0:Y:S01]  /*b320*/  LDC R0, c[0x0][0x448] ;  /* 0x00011200ff007b82 */ /* 0x000e220000000800 */
[----:B------:R-:W-:Y:S01]  /*b330*/  BSSY B0, `(.L_x_2809) ;  /* 0x0000055000007945 */ /* 0x000fe20003800000 */
        /* <DEDUP_REMOVED lines=22> */
[----:B0-----:R-:W-:Y:S02]  /*b4a0*/  ISETP.NE.AND P1, PT, R0, 0x1, PT ;  /* 0x000000010000780c */ /* 0x001fe40003f25270 */
        /* <DEDUP_REMOVED lines=12> */
[----:B------:R-:W0:Y:S01]  /*b570*/  @P1 LDC R3, c[0x0][0x44c] ;  /* 0x00011300ff031b82 */ /* 0x000e220000000800 */
[----:B------:R-:W-:Y:S02]  /*b580*/  CS2R R82, SRZ ;  /* 0x0000000000527805 */ /* 0x000fe4000001ff00 */
[----:B------:R-:W-:-:S02]  /*b590*/  CS2R R56, SRZ ;  /* 0x0000000000387805 */ /* 0x000fc4000001ff00 */
[----:B------:R-:W-:Y:S02]  /*b5a0*/  CS2R R78, SRZ ;  /* 0x00000000004e7805 */ /* 0x000fe4000001ff00 */
[----:B------:R-:W-:Y:S02]  /*b5b0*/  CS2R R52, SRZ ;  /* 0x0000000000347805 */ /* 0x000fe4000001ff00 */
[----:B------:R-:W-:Y:S02]  /*b5c0*/  CS2R R166, SRZ ;  /* 0x0000000000a67805 */ /* 0x000fe4000001ff00 */
[----:B------:R-:W-:Y:S02]  /*b5d0*/  CS2R R74, SRZ ;  /* 0x00000000004a7805 */ /* 0x000fe4000001ff00 */
[----:B------:R-:W-:Y:S01]  /*b5e0*/  CS2R R48, SRZ ;  /* 0x0000000000307805 */ /* 0x000fe2000001ff00 */
[----:B------:R-:W1:Y:S01]  /*b5f0*/  @P1 LDC R2, c[0x0][0x450] ;  /* 0x00011400ff021b82 */ /* 0x000e620000000800 */
        /* <DEDUP_REMOVED lines=15> */
[----:B--2---:R-:W-:Y:S01]  /*b6f0*/  CS2R R38, SRZ ;  /* 0x0000000000267805 */ /* 0x004fe2000001ff00 */
[----:B------:R-:W-:Y:S01]  /*b700*/  IMAD.MOV.U32 R24, RZ, RZ, RZ ;  /* 0x000000ffff187224 */ /* 0x000fe200078e00ff */
[----:B------:R-:W-:Y:S02]  /*b710*/  CS2R R34, SRZ ;  /* 0x0000000000227805 */ /* 0x000fe4000001ff00 */
[----:B------:R-:W-:Y:S01]  /*b720*/  CS2R R32, SRZ ;  /* 0x0000000000207805 */ /* 0x000fe2000001ff00 */
[----:B------:R-:W-:Y:S02]  /*b730*/  IMAD.MOV.U32 R4, RZ, RZ, RZ ;  /* 0x000000ffff047224 */ /* 0x000fe400078e00ff */
[----:B------:R-:W-:-:S02]  /*b740*/  IMAD.MOV.U32 R9, RZ, RZ, RZ ;  /* 0x000000ffff097224 */ /* 0x000fc400078e00ff */
[----:B------:R-:W-:Y:S02]  /*b750*/  IMAD.MOV.U32 R26, RZ, RZ, RZ ;  /* 0x000000ffff1a7224 */ /* 0x000fe400078e00ff */
[----:B----4-:R-:W-:Y:S01]  /*b760*/  VIADD R0, R11, 0x7f ;  /* 0x0000007f0b007836 */ /* 0x010fe20000000000 */
[----:B------:R-:W-:-:S03]  /*b770*/  CS2R R10, SRZ ;  /* 0x00000000000a7805 */ /* 0x000fc6000001ff00 */
[----:B0-----:R-:W-:-:S05]  /*b780*/  @P1 IMAD.HI.U32 R3, R0, R3, RZ ;  /* 0x0000000300031227 */ /* 0x001fca00078e00ff */
[----:B-1----:R-:W-:Y:S02]  /*b790*/  @P1 SHF.R.U32.HI R0, RZ, R2, R3 ;  /* 0x00000002ff001219 */ /* 0x002fe40000011603 */
[----:B------:R-:W-:-:S03]  /*b7a0*/  PLOP3.LUT P1, PT, PT, PT, PT, 0x80, 0x0 ;  /* 0x000000000000781c */ /* 0x000fc60003f2f070 */
[----:B------:R-:W-:Y:S01]  /*b7b0*/  IMAD.IADD R0, R139, 0x1, R0 ;  /* 0x000000018b007824 */ /* 0x000fe200078e0200 */
[----:B------:R-:W-:-:S03]  /*b7c0*/  CS2R R138, SRZ ;  /* 0x00000000008a7805 */ /* 0x000fc6000001ff00 */
[----:B------:R-:W-:-:S05]  /*b7d0*/  IMAD.HI R0, R0, 0x66666667, RZ ;  /* 0x6666666700007827 */ /* 0x000fca00078e02ff */
[----:B------:R-:W-:-:S04]  /*b7e0*/  SHF.R.U32.HI R3, RZ, 0x1f, R0 ;  /* 0x0000001fff037819 */ /* 0x000fc80000011600 */
[----:B------:R-:W-:Y:S01]  /*b7f0*/  LEA.HI.SX32 R3, R0, R3, 0x1b ;  /* 0x0000000300037211 */ /* 0x000fe200078fdaff */
[----:B------:R-:W-:-:S03]  /*b800*/  IMAD.MOV.U32 R0, RZ, RZ, RZ ;  /* 0x000000ffff007224 */ /* 0x000fc600078e00ff */
[----:B------:R-:W-:Y:S02]  /*b810*/  VIMNMX R2, R140, R3, PT ;  /* 0x000000038c027248 */ /* 0x000fe40003fe0100 */
[----:B------:R-:W-:Y:S01]  /*b820*/  CS2R R140, SRZ ;  /* 0x00000000008c7805 */ /* 0x000fe2000001ff00 */
[----:B------:R-:W-:Y:S01]  /*b830*/  IMAD.MOV.U32 R3, RZ, RZ, RZ ;  /* 0x000000ffff037224 */ /* 0x000fe200078e00ff */
[----:B------:R-:W-:Y:S01]  /*b840*/  ISETP.GE.AND P2, PT, R2, 0x1, PT ;  /* 0x000000010200780c */ /* 0x000fe20003f46270 */
[----:B------:R-:W-:-:S12]  /*b850*/  @P0 BRA `(.L_x_2810) ;  /* 0x0000000000080947 */ /* 0x000fd80003800000 */
[----:B------:R-:W0:Y:S02]  /*b860*/  FENCE.VIEW.ASYNC.G ;  /* 0x00000000000073c6 */ /* 0x000e240000000100 */
[----:B0-----:R-:W-:Y:S06]  /*b870*/  BAR.ARV 0xc, 0x180 ;  /* 0x0306000000007b1d */ /* 0x001fec0000002000 */
.L_x_2810:
[----:B------:R-:W-:Y:S05]  /*b880*/  BSYNC B0 ;  /* 0x0000000000007941 */ /* 0x000fea0003800000 */
.L_x_2809:
        /* <DEDUP_REMOVED lines=36> */
.L_x_2812:
        /* <DEDUP_REMOVED lines=13> */
.L_x_2816:
[----:B-1----:R1:W2:Y:S02]  /*bba0*/  SYNCS.PHASECHK.TRANS64.TRYWAIT P0, [R22+URZ+0x38800], R3 ;  /* 0x03880003160075a7 */ /* 0x0022a4000800017f */
[----:B--2---:R-:W-:Y:S05]  /*bbb0*/  @!P0 NANOSLEEP.SYNCS 0x989680 ;  /* 0x009896800000895d */ /* 0x004fea0003900000 */
[----:B------:R-:W2:Y:S02]  /*bbc0*/  @!P0 SYNCS.PHASECHK.TRANS64 P0, [R22+URZ+0x38800], R3 ;  /* 0x03880003160085a7 */ /* 0x000ea4000800007f */
[----:B--2---:R-:W-:Y:S05]  /*bbd0*/  @!P0 BRA `(.L_x_2816) ;  /* 0xfffffffc00f08947 */ /* 0x004fea000383ffff */
.L_x_2815:
[----:B------:R-:W-:Y:S05]  /*bbe0*/  BSYNC B0 ;  /* 0x0000000000007941 */ /* 0x000fea0003800000 */
.L_x_2814:
[----:B------:R-:W-:Y:S05]  /*bbf0*/  BRA `(.L_x_2817) ;  /* 0x000000a000647947 */ /* 0x000fea0003800000 */
.L_x_2813:
[----:B------:R-:W2:Y:S01]  /*bc00*/  LDL R30, [R1+0x84] ;  /* 0x00008400011e7983 */ /* 0x000ea20000100800 */
[----:B-----5:R-:W-:Y:S01]  /*bc10*/  SHF.R.S32.HI R0, RZ, 0x1f, R135 ;  /* 0x0000001fff007819 */ /* 0x020fe20000011487 */
[----:B------:R-:W-:Y:S02]  /*bc20*/  ULDC.64 UR6, c[0x0][0x408] ;  /* 0x0001020000067ab9 */ /* 0x000fe40000000a00 */
[----:B------:R-:W-:Y:S01]  /*bc30*/  IMAD.WIDE.U32 R26, R135, UR6, RZ ;  /* 0x00000006871a7c25 */ /* 0x000fe2000f8e00ff */
[----:B--2---:R-:W-:-:S13]  /*bc40*/  R2UR UR4, R30 ;  /* 0x000000001e0472ca */ /* 0x004fda00000e0000 */
[----:B------:R-:W-:-:S03]  /*bc50*/  ULOP3.LUT UP0, URZ, UR4, 0x3ff, URZ, 0xc0, !UPT ;  /* 0x000003ff043f7892 */ /* 0x000fc6000f80c03f */
[----:B------:R-:W-:Y:S02]  /*bc60*/  ULDC.64 UR4, c[0x0][0x3f8] ;  /* 0x0000fe0000047ab9 */ /* 0x000fe40000000a00 */
[C---:B------:R-:W-:Y:S01]  /*bc70*/  IMAD R4, R0.reuse, UR4, RZ ;  /* 0x0000000400047c24 */ /* 0x040fe2000f8e02ff */
[----:B------:R-:W-:Y:S01]  /*bc80*/  PLOP3.LUT P0, PT, PT, PT, UP0, 0x80, 0x0 ;  /* 0x000000000000781c */ /* 0x000fe20003f0f008 */
[----:B------:R-:W-:Y:S02]  /*bc90*/  IMAD R0, R0, UR6, RZ ;  /* 0x0000000600007c24 */ /* 0x000fe4000f8e02ff */
[----:B------:R-:W-:-:S04]  /*bca0*/  IMAD.WIDE.U32 R24, R135, UR4, RZ ;  /* 0x0000000487187c25 */ /* 0x000fc8000f8e00ff */
[C---:B------:R-:W-:Y:S02]  /*bcb0*/  IMAD R29, R135.reuse, UR5, R4 ;  /* 0x00000005871d7c24 */ /* 0x040fe4000f8e0204 */
[----:B------:R-:W-:Y:S02]  /*bcc0*/  IMAD R31, R135, UR7, R0 ;  /* 0x00000007871f7c24 */ /* 0x000fe4000f8e0200 */
        /* <DEDUP_REMOVED lines=19> */
.L_x_2818:
[----:B------:R-:W2:Y:S01]  /*be00*/  LDL R20, [R1+0x58] ;  /* 0x0000580001147983 */ /* 0x000ea20000100800 */
[----:B------:R-:W-:-:S03]  /*be10*/  ULDC.U8 UR4, c[0x0][0x410] ;  /* 0x0001040000047ab9 */ /* 0x000fc60000000000 */
[----:B------:R-:W3:Y:S01]  /*be20*/  LDL R108, [R1+0x68] ;  /* 0x00006800016c7983 */ /* 0x000ee20000100800 */
[----:B------:R-:W-:Y:S01]  /*be30*/  R2UR UR5, R30 ;  /* 0x000000001e0572ca */ /* 0x000fe200000e0000 */
[----:B------:R-:W-:Y:S01]  /*be40*/  BSSY B0, `(.L_x_2819) ;  /* 0x00009ec000007945 */ /* 0x000fe20003800000 */
[----:B------:R-:W-:Y:S01]  /*be50*/  ISETP.NE.AND P0, PT, RZ, UR4, PT ;  /* 0x00000004ff007c0c */ /* 0x000fe2000bf05270 */
[C---:B------:R-:W-:Y:S01]  /*be60*/  VIADD R89, R220.reuse, 0x20 ;  /* 0x00000020dc597836 */ /* 0x040fe20000000000 */
[----:B------:R-:W-:Y:S01]  /*be70*/  LEA.HI R33, R33, R28, RZ, 0x3 ;  /* 0x0000001c21217211 */ /* 0x000fe200078f18ff */
[----:B------:R-:W-:Y:S01]  /*be80*/  VIADD R3, R220, 0x60 ;  /* 0x00000060dc037836 */ /* 0x000fe20000000000 */
[----:B------:R-:W-:Y:S02]  /*be90*/  SHF.R.U32.HI R21, RZ, 0x3, R229 ;  /* 0x00000003ff157819 */ /* 0x000fe400000116e5 */
[----:B------:R-:W-:Y:S02]  /*bea0*/  LOP3.LUT R0, R229, 0x38, R16, 0xf8, !PT ;  /* 0x00000038e5007812 */ /* 0x000fe400078ef810 */
[----:B------:R-:W-:-:S02]  /*beb0*/  LOP3.LUT R33, R33, 0xfffffff8, RZ, 0xc0, !PT ;  /* 0xfffffff821217812 */ /* 0x000fc400078ec0ff */
[----:B--2---:R-:W-:-:S03]  /*bec0*/  LOP3.LUT R87, R20, R0, R21, 0xf6, !PT ;  /* 0x0000000014577212 */ /* 0x004fc600078ef615 */
[----:B------:R-:W-:Y:S02]  /*bed0*/  IMAD.IADD R0, R28, 0x1, -R33 ;  /* 0x000000011c007824 */ /* 0x000fe400078e0a21 */
[----:B---3--:R-:W-:Y:S01]  /*bee0*/  IMAD.IADD R73, R220, 0x1, R108 ;  /* 0x00000001dc497824 */ /* 0x008fe200078e026c */
[----:B------:R-:W-:-:S03]  /*bef0*/  LEA R87, R87, UR5, 0x1 ;  /* 0x0000000557577c11 */ /* 0x000fc6000f8e08ff */
[----:B------:R-:W-:Y:S01]  /*bf00*/  IMAD R7, R0, 0x20, R73 ;  /* 0x0000002000077824 */ /* 0x000fe200078e0249 */
[----:B------:R-:W-:Y:S06]  /*bf10*/  @!P0 BRA `(.L_x_2820) ;  /* 0x0000004c00688947 */ /* 0x000fec0003800000 */
[----:B------:R-:W0:Y:S01]  /*bf20*/  LDC R86, c[0x0][0x448] ;  /* 0x00011200ff567b82 */ /* 0x000e220000000800 */
[----:B------:R-:W-:Y:S01]  /*bf30*/  ULDC.64 UR4, c[0x0][0x3f8] ;  /* 0x0000fe0000047ab9 */ /* 0x000fe20000000a00 */
[----:B------:R-:W-:Y:S01]  /*bf40*/  ULDC.64 UR6, c[0x0][0x408] ;  /* 0x0001020000067ab9 */ /* 0x000fe20000000a00 */
[----:B------:R-:W-:Y:S01]  /*bf50*/  IMAD.MOV.U32 R4, RZ, RZ, R24 ;  /* 0x000000ffff047224 */ /* 0x000fe200078e0018 */
[----:B------:R-:W-:Y:S01]  /*bf60*/  SHF.R.S32.HI R82, RZ, 0x1f, R221 ;  /* 0x0000001fff527819 */ /* 0x000fe200000114dd */
[----:B------:R-:W-:Y:S01]  /*bf70*/  IMAD.MOV.U32 R8, RZ, RZ, R26 ;  /* 0x000000ffff087224 */ /* 0x000fe200078e001a */
[----:B------:R-:W-:Y:S01]  /*bf80*/  SHF.R.S32.HI R83, RZ, 0x1f, R224 ;  /* 0x0000001fff537819 */ /* 0x000fe200000114e0 */
[----:B------:R-:W-:Y:S01]  /*bf90*/  IMAD.MOV.U32 R9, RZ, RZ, R31 ;  /* 0x000000ffff097224 */ /* 0x000fe200078e001f */
[----:B------:R-:W-:Y:S02]  /*bfa0*/  SHF.R.S32.HI R85, RZ, 0x1f, R222 ;  /* 0x0000001fff557819 */ /* 0x000fe400000114de */
[----:B------:R-:W-:-:S02]  /*bfb0*/  SHF.R.S32.HI R93, RZ, 0x1f, R214 ;  /* 0x0000001fff5d7819 */ /* 0x000fc400000114d6 */
        /* <DEDUP_REMOVED lines=27> */
.L_x_3130:
[----:B------:R-:W5:Y:S01]  /*c170*/  LDL R10, [R1+0x6c] ;  /* 0x00006c00010a7983 */ /* 0x000f620000100800 */
        /* <DEDUP_REMOVED lines=9> */
[----:B-----5:R-:W-:-:S05]  /*c210*/  IMAD R86, R10, R86, RZ ;  /* 0x000000560a567224 */ /* 0x020fca00078e02ff */
[----:B------:R-:W-:-:S13]  /*c220*/  ISETP.GE.AND P0, PT, R73, R86, PT ;  /* 0x000000564900720c */ /* 0x000fda0003f06270 */
[----:B------:R-:W-:Y:S05]  /*c230*/  @P0 BRA `(.L_x_2823) ;  /* 0x0000000000b80947 */ /* 0x000fea0003800000 */
[----:B------:R-:W-:Y:S01]  /*c240*/  ULDC UR4, c[0x0][0x3f4] ;  /* 0x0000fd0000047ab9 */ /* 0x000fe20000000800 */
[----:B------:R-:W-:Y:S02]  /*c250*/  CS2R R80, SRZ ;  /* 0x0000000000507805 */ /* 0x000fe4000001ff00 */
[----:B------:R-:W-:Y:S02]  /*c260*/  ISETP.GE.AND P3, PT, R214, UR4, PT ;  /* 0x00000004d6007c0c */ /* 0x000fe4000bf66270 */
[----:B------:R-:W-:Y:S02]  /*c270*/  CS2R R78, SRZ ;  /* 0x00000000004e7805 */ /* 0x000fe4000001ff00 */
[----:B------:R-:W-:Y:S01]  /*c280*/  ISETP.GE.AND P2, PT, R222, UR4, PT ;  /* 0x00000004de007c0c */ /* 0x000fe2000bf46270 */
[----:B------:R-:W-:Y:S01]  /*c290*/  ULDC.64 UR6, c[0x0][0x208] ;  /* 0x0000820000067ab9 */ /* 0x000fe20000000a00 */
[----:B------:R-:W-:Y:S02]  /*c2a0*/  ISETP.GE.AND P1, PT, R221, UR4, PT ;  /* 0x00000004dd007c0c */ /* 0x000fe4000bf26270 */
[----:B------:R-:W-:-:S05]  /*c2b0*/  ISETP.GE.AND P0, PT, R224, UR4, PT ;  /* 0x00000004e0007c0c */ /* 0x000fca000bf06270 */
[C---:B------:R-:W-:Y:S01]  /*c2c0*/  @!P3 IMAD.SHL.U32 R12, R214.reuse, 0x2, RZ ;  /* 0x00000002d60cb824 */ /* 0x040fe200078e00ff */
[----:B------:R-:W-:-:S03]  /*c2d0*/  @!P3 SHF.L.U64.HI R13, R214, 0x1, R93 ;  /* 0x00000001d60db819 */ /* 0x000fc6000001025d */
[C---:B------:R-:W-:Y:S01]  /*c2e0*/  @!P2 IMAD.SHL.U32 R24, R222.reuse, 0x2, RZ ;  /* 0x00000002de18a824 */ /* 0x040fe200078e00ff */
[----:B------:R-:W-:Y:S01]  /*c2f0*/  @!P2 SHF.L.U64.HI R25, R222, 0x1, R85 ;  /* 0x00000001de19a819 */ /* 0x000fe20000010255 */
[----:B------:R-:W-:Y:S01]  /*c300*/  @!P1 IMAD.SHL.U32 R28, R221, 0x2, RZ ;  /* 0x00000002dd1c9824 */ /* 0x000fe200078e00ff */
[CC--:B--2---:R-:W-:Y:S01]  /*c310*/  @!P3 IADD3 R10, P5, R5.reuse, R12.reuse, RZ ;  /* 0x0000000c050ab210 */ /* 0x0c4fe20007fbe0ff */
[----:B------:R-:W-:Y:S01]  /*c320*/  @!P0 IMAD.SHL.U32 R15, R224, 0x2, RZ ;  /* 0x00000002e00f8824 */ /* 0x000fe200078e00ff */
[----:B----4-:R-:W-:Y:S02]  /*c330*/  @!P3 IADD3 R12, P4, R14, R12, RZ ;  /* 0x0000000c0e0cb210 */ /* 0x010fe40007f9e0ff */
[-C--:B------:R-:W-:Y:S01]  /*c340*/  @!P2 IADD3 R20, P6, R5, R24.reuse, RZ ;  /* 0x000000180514a210 */ /* 0x080fe20007fde0ff */
[--C-:B-1----:R-:W-:Y:S01]  /*c350*/  @!P3 IMAD.X R11, R4, 0x1, R13.reuse, P5 ;  /* 0x00000001040bb824 */ /* 0x102fe200028e060d */
[----:B------:R-:W-:Y:S01]  /*c360*/  @!P1 SHF.L.U64.HI R29, R221, 0x1, R82 ;  /* 0x00000001dd1d9819 */ /* 0x000fe20000010252 */
[----:B---3--:R-:W-:Y:S01]  /*c370*/  @!P3 IMAD.X R13, R9, 0x1, R13, P4 ;  /* 0x00000001090db824 */ /* 0x008fe200020e060d */
[----:B------:R-:W-:Y:S01]  /*c380*/  @!P2 IADD3 R24, P5, R14, R24, RZ ;  /* 0x000000180e18a210 */ /* 0x000fe20007fbe0ff */
[----:B------:R-:W-:Y:S01]  /*c390*/  @!P2 IMAD.X R21, R4, 0x1, R25, P6 ;  /* 0x000000010415a824 */ /* 0x000fe200030e0619 */
[----:B------:R-:W-:-:S02]  /*c3a0*/  @!P1 IADD3 R26, P4, R5, R28, RZ ;  /* 0x0000001c051a9210 */ /* 0x000fc40007f9e0ff */
[----:B------:R-:W-:Y:S02]  /*c3b0*/  CS2R R76, SRZ ;  /* 0x00000000004c7805 */ /* 0x000fe4000001ff00 */
[----:B------:R-:W-:Y:S01]  /*c3c0*/  @!P1 IADD3 R28, P6, R14, R28, RZ ;  /* 0x0000001c0e1c9210 */ /* 0x000fe20007fde0ff */
[----:B------:R-:W-:Y:S01]  /*c3d0*/  @!P2 IMAD.X R25, R9, 0x1, R25, P5 ;  /* 0x000000010919a824 */ /* 0x000fe200028e0619 */
[----:B------:R-:W-:Y:S01]  /*c3e0*/  @!P0 SHF.L.U64.HI R32, R224, 0x1, R83 ;  /* 0x00000001e0208819 */ /* 0x000fe20000010253 */
[----:B------:R-:W-:Y:S01]  /*c3f0*/  @!P1 IMAD.X R27, R4, 0x1, R29, P4 ;  /* 0x00000001041b9824 */ /* 0x000fe200020e061d */
[-C--:B------:R-:W-:Y:S02]  /*c400*/  @!P0 IADD3 R30, P5, R5, R15.reuse, RZ ;  /* 0x0000000f051e8210 */ /* 0x080fe40007fbe0ff */
[----:B------:R-:W-:Y:S02]  /*c410*/  CS2R R74, SRZ ;  /* 0x00000000004a7805 */ /* 0x000fe4000001ff00 */
[----:B------:R-:W-:-:S02]  /*c420*/  @!P0 IADD3 R14, P4, R14, R15, RZ ;  /* 0x0000000f0e0e8210 */ /* 0x000fc40007f9e0ff */
[----:B------:R-:W-:Y:S02]  /*c430*/  CS2R R70, SRZ ;  /* 0x0000000000467805 */ /* 0x000fe4000001ff00 */
[----:B------:R-:W-:Y:S02]  /*c440*/  CS2R R68, SRZ ;  /* 0x0000000000447805 */ /* 0x000fe4000001ff00 */
[----:B------:R-:W-:Y:S02]  /*c450*/  CS2R R64, SRZ ;  /* 0x0000000000407805 */ /* 0x000fe4000001ff00 */
[----:B------:R-:W-:Y:S01]  /*c460*/  CS2R R62, SRZ ;  /* 0x00000000003e7805 */ /* 0x000fe2000001ff00 */
[C---:B------:R-:W-:Y:S01]  /*c470*/  @!P1 IMAD.X R29, R9.reuse, 0x1, R29, P6 ;  /* 0x00000001091d9824 */ /* 0x040fe200030e061d */
        /* <DEDUP_REMOVED lines=10> */
.L_x_2823:
[----:B------:R-:W-:Y:S05]  /*c520*/  BSYNC B1 ;  /* 0x0000000000017941 */ /* 0x000fea0003800000 */
.L_x_2822:
        /* <DEDUP_REMOVED lines=39> */
.L_x_3136:
        /* <DEDUP_REMOVED lines=24> */
[CC--:B---3--:R-:W-:Y:S01]  /*c920*/  @!P3 IADD3 R10, P5, R5.reuse, R12.reuse, RZ ;  /* 0x0000000c050ab210 */ /* 0x0c8fe20007fbe0ff */
[----:B------:R-:W-:Y:S01]  /*c930*/  @!P0 IMAD.SHL.U32 R31, R224, 0x2, RZ ;  /* 0x00000002e01f8824 */ /* 0x000fe200078e00ff */
[----:B----4-:R-:W-:Y:S02]  /*c940*/  @!P3 IADD3 R12, P4, R14, R12, RZ ;  /* 0x0000000c0e0cb210 */ /* 0x010fe40007f9e0ff */
[-C--:B------:R-:W-:Y:S01]  /*c950*/  @!P2 IADD3 R20, P6, R5, R24.reuse, RZ ;  /* 0x000000180514a210 */ /* 0x080fe20007fde0ff */
[--C-:B--2---:R-:W-:Y:S01]  /*c960*/  @!P3 IMAD.X R11, R4, 0x1, R13.reuse, P5 ;  /* 0x00000001040bb824 */ /* 0x104fe200028e060d */
[----:B------:R-:W-:Y:S01]  /*c970*/  @!P1 SHF.L.U64.HI R29, R221, 0x1, R82 ;  /* 0x00000001dd1d9819 */ /* 0x000fe20000010252 */
[----:B0-----:R-:W-:Y:S01]  /*c980*/  @!P3 IMAD.X R13, R9, 0x1, R13, P4 ;  /* 0x00000001090db824 */ /* 0x001fe200020e060d */
        /* <DEDUP_REMOVED lines=26> */
.L_x_2826:
[----:B------:R-:W-:Y:S05]  /*cb30*/  BSYNC B1 ;  /* 0x0000000000017941 */ /* 0x000fea0003800000 */
.L_x_2825:
        /* <DEDUP_REMOVED lines=38> */
.L_x_3142:
        /* <DEDUP_REMOVED lines=27> */
[----:B0-----:R-:W-:Y:S02]  /*cf50*/  @!P3 IADD3 R32, P4, R14, R32, RZ ;  /* 0x000000200e20b210 */ /* 0x001fe40007f9e0ff */
[-C--:B------:R-:W-:Y:S01]  /*cf60*/  @!P2 IADD3 R30, P6, R5, R24.reuse, RZ ;  /* 0x00000018051ea210 */ /* 0x080fe20007fde0ff */
[--C-:B--2---:R-:W-:Y:S01]  /*cf70*/  @!P3 IMAD.X R67, R4, 0x1, R10.reuse, P5 ;  /* 0x000000010443b824 */ /* 0x104fe200028e060a */
[----:B------:R-:W-:Y:S01]  /*cf80*/  @!P2 IADD3 R24, P5, R14, R24, RZ ;  /* 0x000000180e18a210 */ /* 0x000fe20007fbe0ff */
[----:B------:R-:W-:Y:S01]  /*cf90*/  @!P3 IMAD.X R33, R9, 0x1, R10, P4 ;  /* 0x000000010921b824 */ /* 0x000fe200020e060a */
[----:B------:R-:W-:Y:S01]  /*cfa0*/  @!P1 SHF.L.U64.HI R13, R221, 0x1, R82 ;  /* 0x00000001dd0d9819 */ /* 0x000fe20000010252 */
[--C-:B------:R-:W-:Y:S01]  /*cfb0*/  @!P2 IMAD.X R31, R4, 0x1, R11.reuse, P6 ;  /* 0x00000001041fa824 */ /* 0x100fe200030e060b */
[-C--:B------:R-:W-:Y:S01]  /*cfc0*/  @!P1 IADD3 R20, P4, R5, R12.reuse, RZ ;  /* 0x0000000c05149210 */ /* 0x080fe20007f9e0ff */
[----:B------:R-:W-:Y:S01]  /*cfd0*/  @!P2 IMAD.X R25, R9, 0x1, R11, P5 ;  /* 0x000000010919a824 */ /* 0x000fe200028e060b */
[----:B------:R-:W-:-:S02]  /*cfe0*/  @!P1 IADD3 R10, P6, R14, R12, RZ ;  /* 0x0000000c0e0a9210 */ /* 0x000fc40007fde0ff */
[----:B------:R-:W-:Y:S02]  /*cff0*/  CS2R R38, SRZ ;  /* 0x0000000000267805 */ /* 0x000fe4000001ff00 */
[----:B------:R-:W-:Y:S01]  /*d000*/  @!P0 SHF.L.U64.HI R15, R224, 0x1, R83 ;  /* 0x00000001e00f8819 */ /* 0x000fe20000010253 */
[--C-:B------:R-:W-:Y:S01]  /*d010*/  @!P1 IMAD.X R21, R4, 0x1, R13.reuse, P4 ;  /* 0x0000000104159824 */ /* 0x100fe200020e060d */
[-C--:B------:R-:W-:Y:S01]  /*d020*/  @!P0 IADD3 R12, P5, R5, R26.reuse, RZ ;  /* 0x0000001a050c8210 */ /* 0x080fe20007fbe0ff */
[----:B------:R-:W-:Y:S01]  /*d030*/  @!P1 IMAD.X R11, R9, 0x1, R13, P6 ;  /* 0x00000001090b9824 */ /* 0x000fe200030e060d */
[----:B------:R-:W-:Y:S02]  /*d040*/  @!P0 IADD3 R14, P4, R14, R26, RZ ;  /* 0x0000001a0e0e8210 */ /* 0x000fe40007f9e0ff */
[----:B------:R-:W-:Y:S02]  /*d050*/  CS2R R40, SRZ ;  /* 0x0000000000287805 */ /* 0x000fe4000001ff00 */
[----:B------:R-:W-:Y:S01]  /*d060*/  CS2R R34, SRZ ;  /* 0x0000000000227805 */ /* 0x000fe2000001ff00 */
[----:B------:R-:W-:Y:S01]  /*d070*/  @!P0 IMAD.X R13, R4, 0x1, R15, P5 ;  /* 0x00000001040d8824 */ /* 0x000fe200028e060f */
[----:B------:R-:W-:-:S02]  /*d080*/  CS2R R36, SRZ ;  /* 0x0000000000247805 */ /* 0x000fc4000001ff00 */
[----:B------:R-:W-:Y:S02]  /*d090*/  CS2R R28, SRZ ;  /* 0x00000000001c7805 */ /* 0x000fe4000001ff00 */
[----:B------:R-:W-:Y:S01]  /*d0a0*/  CS2R R26, SRZ ;  /* 0x00000000001a7805 */ /* 0x000fe2000001ff00 */
[----:B------:R-:W-:Y:S01]  /*d0b0*/  @!P0 IMAD.X R15, R9, 0x1, R15, P4 ;  /* 0x00000001090f8824 */ /* 0x000fe200020e060f */
[----:B------:R0:W5:Y:S04]  /*d0c0*/  @!P3 LD.E.64 R42, desc[UR6][R66.64] ;  /* 0x00000006422ab980 */ /* 0x000168000c101b00 */
[----:B------:R0:W5:Y:S04]  /*d0d0*/  @!P3 LD.E.64 R44, desc[UR6][R32.64] ;  /* 0x00000006202cb980 */ /* 0x000168000c101b00 */
[----:B------:R0:W5:Y:S04]  /*d0e0*/  @!P2 LD.E.64 R38, desc[UR6][R30.64] ;  /* 0x000000061e26a980 */ /* 0x000168000c101b00 */
[----:B------:R0:W5:Y:S04]  /*d0f0*/  @!P2 LD.E.64 R40, desc[UR6][R24.64] ;  /* 0x000000061828a980 */ /* 0x000168000c101b00 */
[----:B------:R0:W5:Y:S04]  /*d100*/  @!P1 LD.E.64 R34, desc[UR6][R20.64] ;  /* 0x0000000614229980 */ /* 0x000168000c101b00 */
[----:B------:R0:W5:Y:S04]  /*d110*/  @!P1 LD.E.64 R36, desc[UR6][R10.64] ;  /* 0x000000060a249980 */ /* 0x000168000c101b00 */
[----:B------:R0:W5:Y:S04]  /*d120*/  @!P0 LD.E.64 R28, desc[UR6][R12.64] ;  /* 0x000000060c1c8980 */ /* 0x000168000c101b00 */
[----:B------:R0:W5:Y:S02]  /*d130*/  @!P0 LD.E.64 R26, desc[UR6][R14.64] ;  /* 0x000000060e1a8980 */ /* 0x000164000c101b00 */
.L_x_2829:
[----:B------:R-:W-:Y:S05]  /*d140*/  BSYNC B1 ;  /* 0x0000000000017941 */ /* 0x000fea0003800000 */
.L_x_2828:
        /* <DEDUP_REMOVED lines=39> */
.L_x_3148:
        /* <DEDUP_REMOVED lines=31> */
[----:B------:R-:W-:Y:S02]  /*d5b0*/  @!P3 IADD3 R116, P4, R14, R116, RZ ;  /* 0x000000740e74b210 */ /* 0x000fe40007f9e0ff */
[-C--:B------:R-:W-:Y:S01]  /*d5c0*/  @!P2 IADD3 R114, P6, R67, R106.reuse, RZ ;  /* 0x0000006a4372a210 */ /* 0x080fe20007fde0ff */
[--C-:B--2---:R-:W-:Y:S01]  /*d5d0*/  @!P3 IMAD.X R119, R66, 0x1, R93.reuse, P5 ;  /* 0x000000014277b824 */ /* 0x104fe200028e065d */
[----:B------:R-:W-:Y:S01]  /*d5e0*/  @!P1 SHF.L.U64.HI R5, R221, 0x1, R82 ;  /* 0x00000001dd059819 */ /* 0x000fe20000010252 */
[----:B------:R-:W-:Y:S01]  /*d5f0*/  @!P3 IMAD.X R117, R72, 0x1, R93, P4 ;  /* 0x000000014875b824 */ /* 0x000fe200020e065d */
[----:B------:R-:W-:Y:S01]  /*d600*/  @!P2 IADD3 R106, P5, R14, R106, RZ ;  /* 0x0000006a0e6aa210 */ /* 0x000fe20007fbe0ff */
[----:B------:R-:W-:Y:S01]  /*d610*/  @!P2 IMAD.X R115, R66, 0x1, R85, P6 ;  /* 0x000000014273a824 */ /* 0x000fe200030e0655 */
[----:B------:R-:W-:-:S02]  /*d620*/  @!P1 IADD3 R94, P4, R67, R12, RZ ;  /* 0x0000000c435e9210 */ /* 0x000fc40007f9e0ff */
[----:B------:R-:W-:Y:S02]  /*d630*/  CS2R R20, SRZ ;  /* 0x0000000000147805 */ /* 0x000fe4000001ff00 */
[----:B------:R-:W-:Y:S01]  /*d640*/  @!P1 IADD3 R12, P6, R14, R12, RZ ;  /* 0x0000000c0e0c9210 */ /* 0x000fe20007fde0ff */
[----:B------:R-:W-:Y:S01]  /*d650*/  @!P2 IMAD.X R107, R72, 0x1, R85, P5 ;  /* 0x00000001486ba824 */ /* 0x000fe200028e0655 */
[----:B------:R-:W-:Y:S01]  /*d660*/  @!P0 SHF.L.U64.HI R7, R224, 0x1, R83 ;  /* 0x00000001e0078819 */ /* 0x000fe20000010253 */
[--C-:B------:R-:W-:Y:S01]  /*d670*/  @!P1 IMAD.X R95, R66, 0x1, R5.reuse, P4 ;  /* 0x00000001425f9824 */ /* 0x100fe200020e0605 */
[-C--:B------:R-:W-:Y:S01]  /*d680*/  @!P0 IADD3 R82, P5, R67, R15.reuse, RZ ;  /* 0x0000000f43528210 */ /* 0x080fe20007fbe0ff */
[----:B------:R-:W-:Y:S01]  /*d690*/  @!P1 IMAD.X R13, R72, 0x1, R5, P6 ;  /* 0x00000001480d9824 */ /* 0x000fe200030e0605 */
[----:B------:R-:W-:Y:S02]  /*d6a0*/  @!P0 IADD3 R14, P4, R14, R15, RZ ;  /* 0x0000000f0e0e8210 */ /* 0x000fe40007f9e0ff */
[----:B------:R-:W-:-:S02]  /*d6b0*/  CS2R R24, SRZ ;  /* 0x0000000000187805 */ /* 0x000fc4000001ff00 */
[----:B------:R-:W-:Y:S01]  /*d6c0*/  CS2R R10, SRZ ;  /* 0x00000000000a7805 */ /* 0x000fe2000001ff00 */
[--C-:B------:R-:W-:Y:S01]  /*d6d0*/  @!P0 IMAD.X R83, R66, 0x1, R7.reuse, P5 ;  /* 0x0000000142538824 */ /* 0x100fe200028e0607 */
[----:B------:R-:W-:Y:S01]  /*d6e0*/  CS2R R4, SRZ ;  /* 0x0000000000047805 */ /* 0x000fe2000001ff00 */
[----:B------:R-:W-:Y:S01]  /*d6f0*/  @!P0 IMAD.X R15, R72, 0x1, R7, P4 ;  /* 0x00000001480f8824 */ /* 0x000fe200020e0607 */
[----:B------:R-:W-:Y:S02]  /*d700*/  CS2R R6, SRZ ;  /* 0x0000000000067805 */ /* 0x000fe4000001ff00 */
[----:B------:R-:W-:Y:S01]  /*d710*/  CS2R R8, SRZ ;  /* 0x0000000000087805 */ /* 0x000fe2000001ff00 */
        /* <DEDUP_REMOVED lines=8> */
.L_x_2832:
[----:B------:R-:W-:Y:S05]  /*d7a0*/  BSYNC B1 ;  /* 0x0000000000017941 */ /* 0x000fea0003800000 */
.L_x_2831:
[----:B------:R-:W1:Y:S01]  /*d7b0*/  SYNCS.PHASECHK.TRANS64.TRYWAIT P0, [R22+URZ+0x38800], R151 ;  /* 0x03880097160075a7 */ /* 0x000e62000800017f */
[----:B0----5:R-:W-:Y:S01]  /*d7c0*/  IMAD.MOV.U32 R12, RZ, RZ, R5 ;  /* 0x000000ffff0c7224 */ /* 0x021fe200078e0005 */
[----:B------:R-:W-:Y:S01]  /*d7d0*/  BSSY B1, `(.L_x_2833) ;  /* 0x0000021000017945 */ /* 0x000fe20003800000 */
[----:B------:R-:W-:Y:S02]  /*d7e0*/  IMAD.MOV.U32 R13, RZ, RZ, R6 ;  /* 0x000000ffff0d7224 */ /* 0x000fe400078e0006 */
[----:B------:R-:W-:Y:S01]  /*d7f0*/  IMAD.MOV.U32 R14, RZ, RZ, R30 ;  /* 0x000000ffff0e7224 */ /* 0x000fe200078e001e */
[----:B---3--:R-:W-:Y:S01]  /*d800*/  PRMT R67, R12, 0x7610, R67 ;  /* 0x000076100c437816 */ /* 0x008fe20000000043 */
        /* <DEDUP_REMOVED lines=9> */
[----:B--2---:R-:W-:Y:S01]  /*d8a0*/  PRMT R66, R0, 0x7610, R66 ;  /* 0x0000761000427816 */ /* 0x004fe20000000042 */
        /* <DEDUP_REMOVED lines=19> */
.L_x_3149:
[----:B------:R-:W-:Y:S05]  /*d9e0*/  BSYNC B1 ;  /* 0x0000000000017941 */ /* 0x000fea0003800000 */
.L_x_2833:
[----:B------:R-:W-:Y:S01]  /*d9f0*/  BSSY B1, `(.L_x_2835) ;  /* 0x00000cb000017945 */ /* 0x000fe20003800000 */
[----:B------:R-:W-:Y:S02]  /*da00*/  PRMT R107, R12, 0x7610, R107 ;  /* 0x000076100c6b7816 */ /* 0x000fe4000000006b */
[----:B------:R-:W-:Y:S01]  /*da10*/  PRMT R108, R13, 0x7610, R108 ;  /* 0x000076100d6c7816 */ /* 0x000fe2000000006c */
[----:B------:R-:W-:Y:S06]  /*da20*/  @P1 BRA `(.L_x_2836) ;  /* 0x0000000c001c1947 */ /* 0x000fec0003800000 */
[----:B------:R-:W1:Y:S01]  /*da30*/  LDC R13, c[0x0][0x3f4] ;  /* 0x0000fd00ff0d7b82 */ /* 0x000e620000000800 */
[----:B------:R-:W-:Y:S01]  /*da40*/  BSSY B2, `(.L_x_2837) ;  /* 0x0000034000027945 */ /* 0x000fe20003800000 */
[-C--:B-1----:R-:W-:Y:S02]  /*da50*/  ISETP.GE.AND P0, PT, R214, R13.reuse, PT ;  /* 0x0000000dd600720c */ /* 0x082fe40003f06270 */
[-C--:B------:R-:W-:Y:S02]  /*da60*/  ISETP.GE.AND P1, PT, R222, R13.reuse, PT ;  /* 0x0000000dde00720c */ /* 0x080fe40003f26270 */
[-C--:B------:R-:W-:Y:S02]  /*da70*/  ISETP.GE.AND P2, PT, R221, R13.reuse, PT ;  /* 0x0000000ddd00720c */ /* 0x080fe40003f46270 */
[----:B------:R-:W-:-:S07]  /*da80*/  ISETP.GE.AND P3, PT, R224, R13, PT ;  /* 0x0000000de000720c */ /* 0x000fce0003f66270 */
[----:B------:R-:W-:Y:S06]  /*da90*/  @P0 BRA `(.L_x_2838) ;  /* 0x0000000000b80947 */ /* 0x000fec0003800000 */
[----:B------:R-:W1:Y:S01]  /*daa0*/  LDS.128 R12, [R87] ;  /* 0x00000000570c7984 */ /* 0x000e620000000c00 */
        /* <DEDUP_REMOVED lines=11> */
[----:B------:R-:W-:Y:S02]  /*db60*/  PRMT R147, R147, 0x5410, R80 ;  /* 0x0000541093937816 */ /* 0x000fe40000000050 */
[C---:B-1----:R-:W-:Y:S01]  /*db70*/  LOP3.LUT R79, R14.reuse, 0xffff0000, RZ, 0xc0, !PT ;  /* 0xffff00000e4f7812 */ /* 0x042fe200078ec0ff */
[----:B------:R-:W-:Y:S01]  /*db80*/  IMAD.U32 R78, R14, 0x10000, RZ ;  /* 0x000100000e4e7824 */ /* 0x000fe200078e00ff */
[C---:B------:R-:W-:Y:S01]  /*db90*/  LOP3.LUT R81, R15.reuse, 0xffff0000, RZ, 0xc0, !PT ;  /* 0xffff00000f517812 */ /* 0x040fe200078ec0ff */
[----:B------:R-:W-:-:S02]  /*dba0*/  IMAD.U32 R80, R15, 0x10000, RZ ;  /* 0x000100000f507824 */ /* 0x000fc400078e00ff */
[C---:B------:R-:W-:Y:S01]  /*dbb0*/  FMUL.FTZ R116, R79.reuse, R114 ;  /* 0x000000724f747220 */ /* 0x040fe20000410000 */
[-C--:B------:R-:W-:Y:S01]  /*dbc0*/  FMUL.FTZ R117, R79, R115.reuse ;  /* 0x000000734f757220 */ /* 0x080fe20000410000 */
[----:B------:R-:W-:Y:S01]  /*dbd0*/  FMUL.FTZ R79, R81, R150 ;  /* 0x00000096514f7220 */ /* 0x000fe20000410000 */
[----:B------:R-:W-:Y:S02]  /*dbe0*/  IMAD.U32 R14, R12, 0x10000, RZ ;  /* 0x000100000c0e7824 */ /* 0x000fe400078e00ff */
[C---:B------:R-:W-:Y:S01]  /*dbf0*/  FFMA.FTZ R119, R78.reuse, R115, R116 ;  /* 0x000000734e777223 */ /* 0x040fe20000010074 */
[----:B------:R-:W-:Y:S02]  /*dc00*/  IMAD.U32 R15, R13, 0x10000, RZ ;  /* 0x000100000d0f7824 */ /* 0x000fe400078e00ff */
[----:B------:R-:W-:Y:S01]  /*dc10*/  FFMA.FTZ R118, R78, R114, -R117 ;  /* 0x000000724e767223 */ /* 0x000fe20000010875 */
[-C--:B------:R-:W-:Y:S01]  /*dc20*/  FMUL.FTZ R115, R81, R148.reuse ;  /* 0x0000009451737220 */ /* 0x080fe20000410000 */
[----:B------:R-:W-:Y:S01]  /*dc30*/  LOP3.LUT R12, R12, 0xffff0000, RZ, 0xc0, !PT ;  /* 0xffff00000c0c7812 */ /* 0x000fe200078ec0ff */
[C---:B------:R-:W-:Y:S01]  /*dc40*/  FFMA.FTZ R148, R80.reuse, R148, -R79 ;  /* 0x0000009450947223 */ /* 0x040fe2000001084f */
[----:B------:R-:W-:Y:S01]  /*dc50*/  LOP3.LUT R13, R13, 0xffff0000, RZ, 0xc0, !PT ;  /* 0xffff00000d0d7812 */ /* 0x000fe200078ec0ff */
[C---:B------:R-:W-:Y:S01]  /*dc60*/  IMAD.U32 R81, R149.reuse, 0x10000, RZ ;  /* 0x0001000095517824 */ /* 0x040fe200078e00ff */
[----:B------:R-:W-:Y:S01]  /*dc70*/  LOP3.LUT R114, R149, 0xffff0000, RZ, 0xc0, !PT ;  /* 0xffff000095727812 */ /* 0x000fe200078ec0ff */
[C---:B------:R-:W-:Y:S01]  /*dc80*/  IMAD.U32 R79, R147.reuse, 0x10000, RZ ;  /* 0x00010000934f7824 */ /* 0x040fe200078e00ff */
        /* <DEDUP_REMOVED lines=15> */
.L_x_2838:
[----:B------:R-:W-:Y:S05]  /*dd80*/  BSYNC B2 ;  /* 0x0000000000027941 */ /* 0x000fea0003800000 */
.L_x_2837:
[----:B------:R-:W-:Y:S04]  /*dd90*/  BSSY B2, `(.L_x_2839) ;  /* 0x0000030000027945 */ /* 0x000fe80003800000 */
[----:B------:R-:W-:Y:S05]  /*dda0*/  @P1 BRA `(.L_x_2840) ;  /* 0x0000000000b81947 */ /* 0x000fea0003800000 */
[----:B-1----:R-:W1:Y:S01]  /*ddb0*/  LDS.128 R12, [R87+0x4000] ;  /* 0x00400000570c7984 */ /* 0x002e620000000c00 */
        /* <DEDUP_REMOVED lines=12> */
[C---:B-1----:R-:W-:Y:S01]  /*de80*/  LOP3.LUT R75, R14.reuse, 0xffff0000, RZ, 0xc0, !PT ;  /* 0xffff00000e4b7812 */ /* 0x042fe200078ec0ff */
        /* <DEDUP_REMOVED lines=32> */
.L_x_2840:
[----:B------:R-:W-:Y:S05]  /*e090*/  BSYNC B2 ;  /* 0x0000000000027941 */ /* 0x000fea0003800000 */
.L_x_2839:
[----:B------:R-:W-:Y:S04]  /*e0a0*/  BSSY B2, `(.L_x_2841) ;  /* 0x0000030000027945 */ /* 0x000fe80003800000 */
[----:B------:R-:W-:Y:S05]  /*e0b0*/  @P2 BRA `(.L_x_2842) ;  /* 0x0000000000b82947 */ /* 0x000fea0003800000 */
[----:B-12---:R-:W1:Y:S01]  /*e0c0*/  LDS.128 R12, [R87+0x8000] ;  /* 0x00800000570c7984 */ /* 0x006e620000000c00 */
        /* <DEDUP_REMOVED lines=16> */
[C---:B------:R-:W-:Y:S01]  /*e1d0*/  FMUL.FTZ R78, R69.reuse, R74 ;  /* 0x0000004a454e7220 */ /* 0x040fe20000410000 */
[-C--:B------:R-:W-:Y:S01]  /*e1e0*/  FMUL.FTZ R77, R69, R75.reuse ;  /* 0x0000004b454d7220 */ /* 0x080fe20000410000 */
[C---:B------:R-:W-:Y:S01]  /*e1f0*/  FMUL.FTZ R69, R71.reuse, R142 ;  /* 0x0000008e47457220 */ /* 0x040fe20000410000 */
[----:B------:R-:W-:Y:S02]  /*e200*/  IMAD.U32 R14, R12, 0x10000, RZ ;  /* 0x000100000c0e7824 */ /* 0x000fe400078e00ff */
[----:B------:R-:W-:Y:S01]  /*e210*/  FFMA.FTZ R79, R68, R75, R78 ;  /* 0x0000004b444f7223 */ /* 0x000fe2000001004e */
[-C--:B------:R-:W-:Y:S01]  /*e220*/  FMUL.FTZ R75, R71, R139.reuse ;  /* 0x0000008b474b7220 */ /* 0x080fe20000410000 */
[----:B------:R-:W-:Y:S01]  /*e230*/  FFMA.FTZ R139, R70, R139, -R69 ;  /* 0x0000008b468b7223 */ /* 0x000fe20000010845 */
[----:B------:R-:W-:Y:S02]  /*e240*/  IMAD.U32 R15, R13, 0x10000, RZ ;  /* 0x000100000d0f7824 */ /* 0x000fe400078e00ff */
        /* <DEDUP_REMOVED lines=8> */
[----:B------:R-:W-:Y:S01]  /*e2d0*/  LOP3.LUT R140, R140, 0xffff0000, RZ, 0xc0, !PT ;  /* 0xffff00008c8c7812 */ /* 0x000fe200078ec0ff */
[----:B------:R-:W-:-:S02]  /*e2e0*/  FMUL.FTZ R70, R12, R69 ;  /* 0x000000450c467220 */ /* 0x000fc40000410000 */
[C---:B------:R-:W-:Y:S01]  /*e2f0*/  FMUL.FTZ R74, R13.reuse, R68 ;  /* 0x000000440d4a7220 */ /* 0x040fe20000410000 */
[C---:B------:R-:W-:Y:S01]  /*e300*/  FFMA.FTZ R12, R14.reuse, R69, -R75 ;  /* 0x000000450e0c7223 */ /* 0x040fe2000001084b */
[-C--:B------:R-:W-:Y:S01]  /*e310*/  FMUL.FTZ R77, R13, R140.reuse ;  /* 0x0000008c0d4d7220 */ /* 0x080fe20000410000 */
[----:B------:R-:W-:Y:S01]  /*e320*/  FFMA.FTZ R71, R14, R71, R70 ;  /* 0x000000470e477223 */ /* 0x000fe20000010046 */
[----:B------:R-:W-:Y:S01]  /*e330*/  FFMA.FTZ R13, R15, R140, -R74 ;  /* 0x0000008c0f0d7223 */ /* 0x000fe2000001084a */
[----:B------:R-:W-:Y:S01]  /*e340*/  F2FP.BF16.F32.PACK_AB R14, R79, R76 ;  /* 0x0000004c4f0e723e */ /* 0x000fe200000010ff */
[----:B------:R-:W-:Y:S01]  /*e350*/  FFMA.FTZ R68, R15, R68, R77 ;  /* 0x000000440f447223 */ /* 0x000fe2000001004d */
[----:B------:R-:W-:Y:S02]  /*e360*/  F2FP.BF16.F32.PACK_AB R15, R142, R139 ;  /* 0x0000008b8e0f723e */ /* 0x000fe400000010ff */
[----:B------:R-:W-:Y:S02]  /*e370*/  F2FP.BF16.F32.PACK_AB R12, R71, R12 ;  /* 0x0000000c470c723e */ /* 0x000fe400000010ff */
[----:B------:R-:W-:-:S05]  /*e380*/  F2FP.BF16.F32.PACK_AB R13, R68, R13 ;  /* 0x0000000d440d723e */ /* 0x000fca00000010ff */
[----:B------:R3:W-:Y:S02]  /*e390*/  STS.128 [R87+0x8000], R12 ;  /* 0x0080000c57007388 */ /* 0x0007e40000000c00 */
.L_x_2842:
[----:B------:R-:W-:Y:S05]  /*e3a0*/  BSYNC B2 ;  /* 0x0000000000027941 */ /* 0x000fea0003800000 */
.L_x_2841:
[----:B------:R-:W-:Y:S05]  /*e3b0*/  @P3 BRA `(.L_x_2836) ;  /* 0x0000000000b83947 */ /* 0x000fea0003800000 */
[----:B-123--:R-:W1:Y:S01]  /*e3c0*/  LDS.128 R12, [R87+0xc000] ;  /* 0x00c00000570c7984 */ /* 0x00ee620000000c00 */
        /* <DEDUP_REMOVED lines=45> */
.L_x_2836:
[----:B------:R-:W-:Y:S05]  /*e6a0*/  BSYNC B1 ;  /* 0x0000000000017941 */ /* 0x000fea0003800000 */
.L_x_2835:
[----:B------:R-:W-:Y:S01]  /*e6b0*/  ISETP.GE.AND P0, PT, R89, R0, PT ;  /* 0x000000005900720c */ /* 0x000fe20003f06270 */
[----:B------:R-:W-:-:S12]  /*e6c0*/  BSSY B1, `(.L_x_2843) ;  /* 0x00000c9000017945 */ /* 0x000fd80003800000 */
[----:B------:R-:W-:Y:S05]  /*e6d0*/  @P0 BRA `(.L_x_2844) ;  /* 0x0000000c001c0947 */ /* 0x000fea0003800000 */
[----:B-1234-:R-:W1:Y:S01]  /*e6e0*/  LDC R13, c[0x0][0x3f4] ;  /* 0x0000fd00ff0d7b82 */ /* 0x01ee620000000800 */
[----:B------:R-:W-:Y:S01]  /*e6f0*/  BSSY B2, `(.L_x_2845) ;  /* 0x0000034000027945 */ /* 0x000fe20003800000 */
[-C--:B-1----:R-:W-:Y:S02]  /*e700*/  ISETP.GE.AND P0, PT, R214, R13.reuse, PT ;  /* 0x0000000dd600720c */ /* 0x082fe40003f06270 */
[-C--:B------:R-:W-:Y:S02]  /*e710*/  ISETP.GE.AND P1, PT, R222, R13.reuse, PT ;  /* 0x0000000dde00720c */ /* 0x080fe40003f26270 */
[-C--:B------:R-:W-:Y:S02]  /*e720*/  ISETP.GE.AND P2, PT, R221, R13.reuse, PT ;  /* 0x0000000ddd00720c */ /* 0x080fe40003f46270 */
[----:B------:R-:W-:-:S07]  /*e730*/  ISETP.GE.AND P3, PT, R224, R13, PT ;  /* 0x0000000de000720c */ /* 0x000fce0003f66270 */
[----:B------:R-:W-:Y:S06]  /*e740*/  @P0 BRA `(.L_x_2846) ;  /* 0x0000000000b80947 */ /* 0x000fec0003800000 */
[----:B------:R-:W1:Y:S01]  /*e750*/  LDS.128 R12, [R87+0x1000] ;  /* 0x00100000570c7984 */ /* 0x000e620000000c00 */
        /* <DEDUP_REMOVED lines=45> */
.L_x_2846:
[----:B------:R-:W-:Y:S05]  /*ea30*/  BSYNC B2 ;  /* 0x0000000000027941 */ /* 0x000fea0003800000 */
.L_x_2845:
[----:B------:R-:W-:Y:S04]  /*ea40*/  BSSY B2, `(.L_x_2847) ;  /* 0x0000030000027945 */ /* 0x000fe80003800000 */
[----:B------:R-:W-:Y:S05]  /*ea50*/  @P1 BRA `(.L_x_2848) ;  /* 0x0000000000b81947 */ /* 0x000fea0003800000 */
[----:B-1----:R-:W1:Y:S01]  /*ea60*/  LDS.128 R12, [R87+0x5000] ;  /* 0x00500000570c7984 */ /* 0x002e620000000c00 */
        /* <DEDUP_REMOVED lines=45> */
.L_x_2848:
[----:B------:R-:W-:Y:S05]  /*ed40*/  BSYNC B2 ;  /* 0x0000000000027941 */ /* 0x000fea0003800000 */
.L_x_2847:
        /* <DEDUP_REMOVED lines=48> */
.L_x_2850:
[----:B------:R-:W-:Y:S05]  /*f050*/  BSYNC B2 ;  /* 0x0000000000027941 */ /* 0x000fea0003800000 */
.L_x_2849:
        /* <DEDUP_REMOVED lines=47> */
.L_x_2844:
[----:B------:R-:W-:Y:S05]  /*f350*/  BSYNC B1 ;  /* 0x0000000000017941 */ /* 0x000fea0003800000 */
.L_x_2843:
[----:B-1234-:R-:W-:Y:S01]  /*f360*/  VIADD R12, R220, 0x40 ;  /* 0x00000040dc0c7836 */ /* 0x01efe20000000000 */
[----:B------:R-:W-:Y:S04]  /*f370*/  BSSY B1, `(.L_x_2851) ;  /* 0x00000ca000017945 */ /* 0x000fe80003800000 */
[----:B------:R-:W-:-:S13]  /*f380*/  ISETP.GE.AND P0, PT, R12, R0, PT ;  /* 0x000000000c00720c */ /* 0x000fda0003f06270 */
[----:B------:R-:W-:Y:S05]  /*f390*/  @P0 BRA `(.L_x_2852) ;  /* 0x0000000c001c0947 */ /* 0x000fea0003800000 */
[----:B------:R-:W1:Y:S01]  /*f3a0*/  LDC R13, c[0x0][0x3f4] ;  /* 0x0000fd00ff0d7b82 */ /* 0x000e620000000800 */
        /* <DEDUP_REMOVED lines=52> */
.L_x_2854:
[----:B------:R-:W-:Y:S05]  /*f6f0*/  BSYNC B2 ;  /* 0x0000000000027941 */ /* 0x000fea0003800000 */
.L_x_2853:
        /* <DEDUP_REMOVED lines=48> */
.L_x_2856:
[----:B------:R-:W-:Y:S05]  /*fa00*/  BSYNC B2 ;  /* 0x0000000000027941 */ /* 0x000fea0003800000 */
.L_x_2855:
        /* <DEDUP_REMOVED lines=48> */
.L_x_2858:
[----:B------:R-:W-:Y:S05]  /*fd10*/  BSYNC B2 ;  /* 0x0000000000027941 */ /* 0x000fea0003800000 */
.L_x_2857:
[----:B------:R-:W-:Y:S05]  /*fd20*/  @P3 BRA `(.L_x_2852) ;  /* 0x0000000000b83947 */ /* 0x000fea0003800000 */
[----:B-123--:R-:W1:Y:S01]  /*fd30*/  LDS.128 R12, [R87+0xe000] ;  /* 0x00e00000570c7984 */ /* 0x00ee620000000c00 */
        /* <DEDUP_REMOVED lines=45> */
.L_x_2852:
[----:B------:R-:W-:Y:S05]  /*10010*/  BSYNC B1 ;  /* 0x0000000000017941 */ /* 0x000fea0003800000 */
.L_x_2851:
[----:B------:R-:W-:-:S13]  /*10020*/  ISETP.GE.AND P0, PT, R3, R0, PT ;  /* 0x000000000300720c */ /* 0x000fda0003f06270 */
[----:B------:R-:W-:Y:S05]  /*10030*/  @P0 BRA `(.L_x_2859) ;  /* 0x0000005c00300947 */ /* 0x000fea0003800000 */
[----:B------:R-:W5:Y:S01]  /*10040*/  LDC R3, c[0x0][0x3f4] ;  /* 0x0000fd00ff037b82 */ /* 0x000f620000000800 */
[----:B------:R-:W-:Y:S01]  /*10050*/  BSSY B1, `(.L_x_2860) ;  /* 0x0000034000017945 */ /* 0x000fe20003800000 */
[-C--:B-----5:R-:W-:Y:S02]  /*10060*/  ISETP.GE.AND P0, PT, R214, R3.reuse, PT ;  /* 0x00000003d600720c */ /* 0x0a0fe40003f06270 */
[-C--:B------:R-:W-:Y:S02]  /*10070*/  ISETP.GE.AND P1, PT, R222, R3.reuse, PT ;  /* 0x00000003de00720c */ /* 0x080fe40003f26270 */
[-C--:B------:R-:W-:Y:S02]  /*10080*/  ISETP.GE.AND P2, PT, R221, R3.reuse, PT ;  /* 0x00000003dd00720c */ /* 0x080fe40003f46270 */
[----:B------:R-:W-:-:S07]  /*10090*/  ISETP.GE.AND P3, PT, R224, R3, PT ;  /* 0x00000003e000720c */ /* 0x000fce0003f66270 */
[----:B------:R-:W-:Y:S06]  /*100a0*/  @P0 BRA `(.L_x_2861) ;  /* 0x0000000000b80947 */ /* 0x000fec0003800000 */
[----:B-1234-:R-:W1:Y:S01]  /*100b0*/  LDS.128 R12, [R87+0x3000] ;  /* 0x00300000570c7984 */ /* 0x01ee620000000c00 */
        /* <DEDUP_REMOVED lines=12> */
[C---:B-1----:R-:W-:Y:S01]  /*10180*/  IMAD.U32 R26, R14.reuse, 0x10000, RZ ;  /* 0x000100000e1a7824 */ /* 0x042fe200078e00ff */
        /* <DEDUP_REMOVED lines=32> */
.L_x_2861:
[----:B------:R-:W-:Y:S05]  /*10390*/  BSYNC B1 ;  /* 0x0000000000017941 */ /* 0x000fea0003800000 */
.L_x_2860:
[----:B------:R-:W-:Y:S04]  /*103a0*/  BSSY B1, `(.L_x_2862) ;  /* 0x0000030000017945 */ /* 0x000fe80003800000 */
[----:B------:R-:W-:Y:S05]  /*103b0*/  @P1 BRA `(.L_x_2863) ;  /* 0x0000000000b81947 */ /* 0x000fea0003800000 */
        /* <DEDUP_REMOVED lines=46> */
.L_x_2863:
[----:B------:R-:W-:Y:S05]  /*106a0*/  BSYNC B1 ;  /* 0x0000000000017941 */ /* 0x000fea0003800000 */
.L_x_2862:
        /* <DEDUP_REMOVED lines=19> */
[----:B------:R-:W-:Y:S01]  /*107e0*/  FMUL.FTZ R24, R10, R20 ;  /* 0x000000140a187220 */ /* 0x000fe20000410000 */
[----:B------:R-:W-:-:S02]  /*107f0*/  IMAD.U32 R0, R12, 0x10000, RZ ;  /* 0x000100000c007824 */ /* 0x000fc400078e00ff */
[----:B------:R-:W-:Y:S01]  /*10800*/  FMUL.FTZ R21, R10, R15 ;  /* 0x0000000f0a157220 */ /* 0x000fe20000410000 */
[C---:B------:R-:W-:Y:S01]  /*10810*/  FMUL.FTZ R10, R14.reuse, R86 ;  /* 0x000000560e0a7220 */ /* 0x040fe20000410000 */
[-C--:B------:R-:W-:Y:S01]  /*10820*/  FMUL.FTZ R14, R14, R83.reuse ;  /* 0x000000530e0e7220 */ /* 0x080fe20000410000 */
[----:B------:R-:W-:Y:S01]  /*10830*/  LOP3.LUT R3, R12, 0xffff0000, RZ, 0xc0, !PT ;  /* 0xffff00000c037812 */ /* 0x000fe200078ec0ff */
[----:B------:R-:W-:Y:S02]  /*10840*/  IMAD.U32 R6, R13, 0x10000, RZ ;  /* 0x000100000d067824 */ /* 0x000fe400078e00ff */
[----:B------:R-:W-:Y:S01]  /*10850*/  FFMA.FTZ R83, R11, R83, -R10 ;  /* 0x000000530b537223 */ /* 0x000fe2000001080a */
[----:B------:R-:W-:Y:S01]  /*10860*/  IMAD.U32 R10, R85, 0x10000, RZ ;  /* 0x00010000550a7824 */ /* 0x000fe200078e00ff */
[----:B------:R-:W-:Y:S01]  /*10870*/  LOP3.LUT R12, R13, 0xffff0000, RZ, 0xc0, !PT ;  /* 0xffff00000d0c7812 */ /* 0x000fe200078ec0ff */
[----:B------:R-:W-:Y:S01]  /*10880*/  FFMA.FTZ R24, R7, R15, -R24 ;  /* 0x0000000f07187223 */ /* 0x000fe20000010818 */
[----:B------:R-:W-:Y:S01]  /*10890*/  LOP3.LUT R85, R85, 0xffff0000, RZ, 0xc0, !PT ;  /* 0xffff000055557812 */ /* 0x000fe200078ec0ff */
[----:B------:R-:W-:Y:S01]  /*108a0*/  FFMA.FTZ R21, R7, R20, R21 ;  /* 0x0000001407157223 */ /* 0x000fe20000010015 */
[C---:B------:R-:W-:Y:S01]  /*108b0*/  LOP3.LUT R13, R82.reuse, 0xffff0000, RZ, 0xc0, !PT ;  /* 0xffff0000520d7812 */ /* 0x040fe200078ec0ff */
[----:B------:R-:W-:-:S02]  /*108c0*/  IMAD.U32 R7, R82, 0x10000, RZ ;  /* 0x0001000052077824 */ /* 0x000fc400078e00ff */
[----:B------:R-:W-:Y:S01]  /*108d0*/  FFMA.FTZ R86, R11, R86, R14 ;  /* 0x000000560b567223 */ /* 0x000fe2000001000e */
[CC--:B------:R-:W-:Y:S01]  /*108e0*/  FMUL.FTZ R11, R3.reuse, R10.reuse ;  /* 0x0000000a030b7220 */ /* 0x0c0fe20000410000 */
[C---:B------:R-:W-:Y:S01]  /*108f0*/  FMUL.FTZ R15, R12.reuse, R85 ;  /* 0x000000550c0f7220 */ /* 0x040fe20000410000 */
[----:B------:R-:W-:Y:S01]  /*10900*/  FMUL.FTZ R3, R3, R7 ;  /* 0x0000000703037220 */ /* 0x000fe20000410000 */
[----:B------:R-:W-:Y:S01]  /*10910*/  FMUL.FTZ R14, R12, R13 ;  /* 0x0000000d0c0e7220 */ /* 0x000fe20000410000 */
[----:B------:R-:W-:Y:S01]  /*10920*/  FFMA.FTZ R11, R0, R7, -R11 ;  /* 0x00000007000b7223 */ /* 0x000fe2000001080b */
[----:B------:R-:W-:Y:S01]  /*10930*/  FFMA.FTZ R13, R6, R13, -R15 ;  /* 0x0000000d060d7223 */ /* 0x000fe2000001080f */
[----:B------:R-:W-:Y:S01]  /*10940*/  FFMA.FTZ R12, R0, R10, R3 ;  /* 0x0000000a000c7223 */ /* 0x000fe20000010003 */
[----:B------:R-:W-:Y:S01]  /*10950*/  FFMA.FTZ R6, R6, R85, R14 ;  /* 0x0000005506067223 */ /* 0x000fe2000001000e */
[----:B------:R-:W-:Y:S02]  /*10960*/  F2FP.BF16.F32.PACK_AB R14, R21, R24 ;  /* 0x00000018150e723e */ /* 0x000fe400000010ff */
[----:B------:R-:W-:-:S02]  /*10970*/  F2FP.BF16.F32.PACK_AB R15, R86, R83 ;  /* 0x00000053560f723e */ /* 0x000fc400000010ff */
[----:B------:R-:W-:Y:S02]  /*10980*/  F2FP.BF16.F32.PACK_AB R12, R12, R11 ;  /* 0x0000000b0c0c723e */ /* 0x000fe400000010ff */
[----:B------:R-:W-:-:S05]  /*10990*/  F2FP.BF16.F32.PACK_AB R13, R6, R13 ;  /* 0x0000000d060d723e */ /* 0x000fca00000010ff */
[----:B------:R1:W-:Y:S02]  /*109a0*/  STS.128 [R87+0xb000], R12 ;  /* 0x00b0000c57007388 */ /* 0x0003e40000000c00 */
.L_x_2865:
[----:B------:R-:W-:Y:S05]  /*109b0*/  BSYNC B1 ;  /* 0x0000000000017941 */ /* 0x000fea0003800000 */
.L_x_2864:
        /* <DEDUP_REMOVED lines=14> */
[----:B------:R-:W-:Y:S02]  /*10aa0*/  LOP3.LUT R11, R72, 0xffff0000, RZ, 0xc0, !PT ;  /* 0xffff0000480b7812 */ /* 0x000fe400078ec0ff */
[C---:B-1----:R-:W-:Y:S01]  /*10ab0*/  LOP3.LUT R6, R14.reuse, 0xffff0000, RZ, 0xc0, !PT ;  /* 0xffff00000e067812 */ /* 0x042fe200078ec0ff */
[----:B------:R-:W-:Y:S01]  /*10ac0*/  IMAD.U32 R5, R14, 0x10000, RZ ;  /* 0x000100000e057824 */ /* 0x000fe200078e00ff */
[C---:B------:R-:W-:Y:S01]  /*10ad0*/  LOP3.LUT R14, R15.reuse, 0xffff0000, RZ, 0xc0, !PT ;  /* 0xffff00000f0e7812 */ /* 0x040fe200078ec0ff */
[----:B------:R-:W-:Y:S01]  /*10ae0*/  IMAD.U32 R7, R15, 0x10000, RZ ;  /* 0x000100000f077824 */ /* 0x000fe200078e00ff */
[----:B------:R-:W-:Y:S01]  /*10af0*/  LOP3.LUT R3, R12, 0xffff0000, RZ, 0xc0, !PT ;  /* 0xffff00000c037812 */ /* 0x000fe200078ec0ff */
[C---:B------:R-:W-:Y:S01]  /*10b00*/  FMUL.FTZ R10, R6.reuse, R9 ;  /* 0x00000009060a7220 */ /* 0x040fe20000410000 */
[----:B------:R-:W-:Y:S01]  /*10b10*/  FMUL.FTZ R6, R6, R8 ;  /* 0x0000000806067220 */ /* 0x000fe20000410000 */
[----:B------:R-:W-:Y:S01]  /*10b20*/  FMUL.FTZ R20, R14, R73 ;  /* 0x000000490e147220 */ /* 0x000fe20000410000 */
[----:B------:R-:W-:-:S02]  /*10b30*/  IMAD.U32 R0, R12, 0x10000, RZ ;  /* 0x000100000c007824 */ /* 0x000fc400078e00ff */
[----:B------:R-:W-:Y:S01]  /*10b40*/  FMUL.FTZ R14, R14, R67 ;  /* 0x000000430e0e7220 */ /* 0x000fe20000410000 */
[----:B------:R-:W-:Y:S01]  /*10b50*/  FFMA.FTZ R15, R5, R9, R6 ;  /* 0x00000009050f7223 */ /* 0x000fe20000010006 */
[----:B------:R-:W-:Y:S01]  /*10b60*/  LOP3.LUT R12, R13, 0xffff0000, RZ, 0xc0, !PT ;  /* 0xffff00000d0c7812 */ /* 0x000fe200078ec0ff */
[----:B------:R-:W-:Y:S01]  /*10b70*/  FFMA.FTZ R10, R5, R8, -R10 ;  /* 0x00000008050a7223 */ /* 0x000fe2000001080a */
[----:B------:R-:W-:Y:S01]  /*10b80*/  IMAD.U32 R6, R72, 0x10000, RZ ;  /* 0x0001000048067824 */ /* 0x000fe200078e00ff */
[C---:B------:R-:W-:Y:S01]  /*10b90*/  LOP3.LUT R9, R66.reuse, 0xffff0000, RZ, 0xc0, !PT ;  /* 0xffff000042097812 */ /* 0x040fe200078ec0ff */
[----:B------:R-:W-:Y:S02]  /*10ba0*/  IMAD.U32 R5, R66, 0x10000, RZ ;  /* 0x0001000042057824 */ /* 0x000fe400078e00ff */
[C---:B------:R-:W-:Y:S01]  /*10bb0*/  FFMA.FTZ R20, R7.reuse, R67, -R20 ;  /* 0x0000004307147223 */ /* 0x040fe20000010814 */
[----:B------:R-:W-:Y:S01]  /*10bc0*/  FFMA.FTZ R73, R7, R73, R14 ;  /* 0x0000004907497223 */ /* 0x000fe2000001000e */
        /* <DEDUP_REMOVED lines=15> */
.L_x_2820:
        /* <DEDUP_REMOVED lines=31> */
.L_x_3155:
        /* <DEDUP_REMOVED lines=18> */
[----:B------:R-:W-:-:S08]  /*10fd0*/  ULDC.64 UR6, c[0x0][0x208] ;  /* 0x0000820000067ab9 */ /* 0x000fd00000000a00 */
[C---:B------:R-:W-:Y:S01]  /*10fe0*/  @!P4 IMAD.SHL.U32 R20, R16.reuse, 0x2, RZ ;  /* 0x000000021014c824 */ /* 0x040fe200078e00ff */
[----:B------:R-:W-:-:S03]  /*10ff0*/  @!P4 SHF.L.U64.HI R11, R16, 0x1, R17 ;  /* 0x00000001100bc819 */ /* 0x000fc60000010211 */
[----:B------:R-:W-:Y:S01]  /*11000*/  @!P5 IMAD.SHL.U32 R15, R23, 0x2, RZ ;  /* 0x00000002170fd824 */ /* 0x000fe200078e00ff */
[CC--:B--2---:R-:W-:Y:S02]  /*11010*/  @!P4 IADD3 R12, P0, R7.reuse, R20.reuse, RZ ;  /* 0x00000014070cc210 */ /* 0x0c4fe40007f1e0ff */
[C---:B----4-:R-:W-:Y:S02]  /*11020*/  @!P4 IADD3 R20, P1, R14.reuse, R20, RZ ;  /* 0x000000140e14c210 */ /* 0x050fe40007f3e0ff */
[-C--:B------:R-:W-:Y:S02]  /*11030*/  @!P5 IADD3 R24, P2, R7, R15.reuse, RZ ;  /* 0x0000000f0718d210 */ /* 0x080fe40007f5e0ff */
[----:B------:R-:W-:Y:S02]  /*11040*/  CS2R R58, SRZ ;  /* 0x00000000003a7805 */ /* 0x000fe4000001ff00 */
[----:B------:R-:W-:Y:S02]  /*11050*/  @!P5 IADD3 R14, P3, R14, R15, RZ ;  /* 0x0000000f0e0ed210 */ /* 0x000fe40007f7e0ff */
[----:B------:R-:W-:-:S02]  /*11060*/  CS2R R56, SRZ ;  /* 0x0000000000387805 */ /* 0x000fc4000001ff00 */
[----:B------:R-:W-:Y:S02]  /*11070*/  @!P5 SHF.L.U64.HI R7, R23, 0x1, R216 ;  /* 0x000000011707d819 */ /* 0x000fe400000102d8 */
[----:B------:R-:W-:Y:S02]  /*11080*/  CS2R R70, SRZ ;  /* 0x0000000000467805 */ /* 0x000fe4000001ff00 */
[----:B------:R-:W-:Y:S02]  /*11090*/  CS2R R68, SRZ ;  /* 0x0000000000447805 */ /* 0x000fe4000001ff00 */
[----:B------:R-:W-:Y:S02]  /*110a0*/  CS2R R62, SRZ ;  /* 0x00000000003e7805 */ /* 0x000fe4000001ff00 */
[----:B------:R-:W-:Y:S01]  /*110b0*/  CS2R R60, SRZ ;  /* 0x00000000003c7805 */ /* 0x000fe2000001ff00 */
[--C-:B-1----:R-:W-:Y:S02]  /*110c0*/  @!P4 IMAD.X R13, R6, 0x1, R11.reuse, P0 ;  /* 0x00000001060dc824 */ /* 0x102fe400000e060b */
[----:B---3--:R-:W-:-:S02]  /*110d0*/  @!P4 IMAD.X R21, R10, 0x1, R11, P1 ;  /* 0x000000010a15c824 */ /* 0x008fc400008e060b */
[--C-:B------:R-:W-:Y:S01]  /*110e0*/  @!P5 IMAD.X R25, R6, 0x1, R7.reuse, P2 ;  /* 0x000000010619d824 */ /* 0x100fe200010e0607 */
[----:B------:R1:W5:Y:S01]  /*110f0*/  @!P4 LD.E.128 R64, desc[UR6][R12.64] ;  /* 0x000000060c40c980 */ /* 0x000362000c101d00 */
[----:B------:R-:W-:-:S03]  /*11100*/  @!P5 IMAD.X R15, R10, 0x1, R7, P3 ;  /* 0x000000010a0fd824 */ /* 0x000fc600018e0607 */
[----:B------:R1:W5:Y:S04]  /*11110*/  @!P4 LD.E.128 R56, desc[UR6][R20.64] ;  /* 0x000000061438c980 */ /* 0x000368000c101d00 */
[----:B------:R1:W5:Y:S04]  /*11120*/  @!P5 LD.E.128 R68, desc[UR6][R24.64] ;  /* 0x000000061844d980 */ /* 0x000368000c101d00 */
[----:B------:R1:W5:Y:S02]  /*11130*/  @!P5 LD.E.128 R60, desc[UR6][R14.64] ;  /* 0x000000060e3cd980 */ /* 0x000364000c101d00 */
.L_x_2868:
[----:B------:R-:W-:Y:S05]  /*11140*/  BSYNC B1 ;  /* 0x0000000000017941 */ /* 0x000fea0003800000 */
.L_x_2867:
        /* <DEDUP_REMOVED lines=39> */
.L_x_3161:
        /* <DEDUP_REMOVED lines=20> */
[CC--:B---3--:R-:W-:Y:S02]  /*11500*/  @!P4 IADD3 R12, P0, R7.reuse, R20.reuse, RZ ;  /* 0x00000014070cc210 */ /* 0x0c8fe40007f1e0ff */
        /* <DEDUP_REMOVED lines=10> */
[--C-:B--2---:R-:W-:Y:S02]  /*115b0*/  @!P4 IMAD.X R13, R6, 0x1, R11.reuse, P0 ;  /* 0x00000001060dc824 */ /* 0x104fe400000e060b */
[----:B0-----:R-:W-:-:S02]  /*115c0*/  @!P4 IMAD.X R21, R10, 0x1, R11, P1 ;  /* 0x000000010a15c824 */ /* 0x001fc400008e060b */
[--C-:B------:R-:W-:Y:S01]  /*115d0*/  @!P5 IMAD.X R25, R6, 0x1, R7.reuse, P2 ;  /* 0x000000010619d824 */ /* 0x100fe200010e0607 */
[----:B------:R0:W5:Y:S01]  /*115e0*/  @!P4 LD.E.128 R48, desc[UR6][R12.64] ;  /* 0x000000060c30c980 */ /* 0x000162000c101d00 */
[----:B------:R-:W-:-:S03]  /*115f0*/  @!P5 IMAD.X R15, R10, 0x1, R7, P3 ;  /* 0x000000010a0fd824 */ /* 0x000fc600018e0607 */
[----:B------:R0:W5:Y:S04]  /*11600*/  @!P4 LD.E.128 R40, desc[UR6][R20.64] ;  /* 0x000000061428c980 */ /* 0x000168000c101d00 */
[----:B------:R0:W5:Y:S04]  /*11610*/  @!P5 LD.E.128 R52, desc[UR6][R24.64] ;  /* 0x000000061834d980 */ /* 0x000168000c101d00 */
[----:B------:R0:W5:Y:S02]  /*11620*/  @!P5 LD.E.128 R44, desc[UR6][R14.64] ;  /* 0x000000060e2cd980 */ /* 0x000164000c101d00 */
.L_x_2871:
[----:B------:R-:W-:Y:S05]  /*11630*/  BSYNC B1 ;  /* 0x0000000000017941 */ /* 0x000fea0003800000 */
.L_x_2870:
        /* <DEDUP_REMOVED lines=38> */
.L_x_3167:
        /* <DEDUP_REMOVED lines=22> */
[C---:B0-----:R-:W-:Y:S02]  /*11a00*/  @!P4 IADD3 R12, P1, R14.reuse, R12, RZ ;  /* 0x0000000c0e0cc210 */ /* 0x041fe40007f3e0ff */
        /* <DEDUP_REMOVED lines=10> */
[----:B------:R-:W-:-:S02]  /*11ab0*/  @!P4 IMAD.X R13, R10, 0x1, R11, P1 ;  /* 0x000000010a0dc824 */ /* 0x000fc400008e060b */
[--C-:B------:R-:W-:Y:S01]  /*11ac0*/  @!P5 IMAD.X R21, R6, 0x1, R7.reuse, P2 ;  /* 0x000000010615d824 */ /* 0x100fe200010e0607 */
[----:B------:R0:W5:Y:S01]  /*11ad0*/  @!P4 LD.E.128 R32, desc[UR6][R74.64] ;  /* 0x000000064a20c980 */ /* 0x000162000c101d00 */
[----:B------:R-:W-:-:S03]  /*11ae0*/  @!P5 IMAD.X R15, R10, 0x1, R7, P3 ;  /* 0x000000010a0fd824 */ /* 0x000fc600018e0607 */
[----:B------:R0:W5:Y:S04]  /*11af0*/  @!P4 LD.E.128 R24, desc[UR6][R12.64] ;  /* 0x000000060c18c980 */ /* 0x000168000c101d00 */
[----:B------:R0:W5:Y:S04]  /*11b00*/  @!P5 LD.E.128 R36, desc[UR6][R20.64] ;  /* 0x000000061424d980 */ /* 0x000168000c101d00 */
[----:B------:R0:W5:Y:S02]  /*11b10*/  @!P5 LD.E.128 R28, desc[UR6][R14.64] ;  /* 0x000000060e1cd980 */ /* 0x000164000c101d00 */
.L_x_2874:
[----:B------:R-:W-:Y:S05]  /*11b20*/  BSYNC B1 ;  /* 0x0000000000017941 */ /* 0x000fea0003800000 */
.L_x_2873:
        /* <DEDUP_REMOVED lines=39> */
.L_x_3173:
[----:B------:R-:W5:Y:S01]  /*11da0*/  LDL R13, [R1+0x88] ;  /* 0x00008800010d7983 */ /* 0x000f620000100800 */
[----:B------:R-:W-:Y:S01]  /*11db0*/  VIADD R73, R73, 0x60 ;  /* 0x0000006049497836 */ /* 0x000fe20000000000 */
[----:B------:R-:W-:Y:S01]  /*11dc0*/  BSSY B1, `(.L_x_2876) ;  /* 0x000002a000017945 */ /* 0x000fe20003800000 */
[----:B01--4-:R-:W-:Y:S02]  /*11dd0*/  CS2R R4, SRZ ;  /* 0x0000000000047805 */ /* 0x013fe4000001ff00 */
[----:B------:R-:W-:Y:S02]  /*11de0*/  CS2R R10, SRZ ;  /* 0x00000000000a7805 */ /* 0x000fe4000001ff00 */
[----:B------:R-:W-:Y:S02]  /*11df0*/  CS2R R14, SRZ ;  /* 0x00000000000e7805 */ /* 0x000fe4000001ff00 */
[----:B------:R-:W-:Y:S02]  /*11e00*/  ISETP.GE.AND P0, PT, R73, R86, PT ;  /* 0x000000564900720c */ /* 0x000fe40003f06270 */
[----:B------:R-:W-:-:S02]  /*11e10*/  CS2R R74, SRZ ;  /* 0x00000000004a7805 */ /* 0x000fc4000001ff00 */
[----:B------:R-:W-:Y:S02]  /*11e20*/  CS2R R72, SRZ ;  /* 0x0000000000487805 */ /* 0x000fe4000001ff00 */
[----:B-----5:R-:W-:-:S04]  /*11e30*/  LEA.HI R8, R13, R13, RZ, 0x1 ;  /* 0x0000000d0d087211 */ /* 0x020fc800078f08ff */
        /* <DEDUP_REMOVED lines=14> */
[C---:B------:R-:W-:Y:S01]  /*11f20*/  @!P5 IMAD.SHL.U32 R82, R23.reuse, 0x2, RZ ;  /* 0x000000021752d824 */ /* 0x040fe200078e00ff */
[----:B------:R-:W-:Y:S02]  /*11f30*/  @!P5 SHF.L.U64.HI R7, R23, 0x1, R216 ;  /* 0x000000011707d819 */ /* 0x000fe400000102d8 */
[C---:B---3--:R-:W-:Y:S02]  /*11f40*/  @!P4 IADD3 R90, P0, R21.reuse, R78, RZ ;  /* 0x0000004e155ac210 */ /* 0x048fe40007f1e0ff */
[----:B------:R-:W-:Y:S02]  /*11f50*/  @!P5 IADD3 R80, P2, R21, R82, RZ ;  /* 0x000000521550d210 */ /* 0x000fe40007f5e0ff */
[C---:B------:R-:W-:Y:S01]  /*11f60*/  @!P4 IADD3 R78, P1, R77.reuse, R78, RZ ;  /* 0x0000004e4d4ec210 */ /* 0x040fe20007f3e0ff */
[C---:B--2---:R-:W-:Y:S01]  /*11f70*/  @!P4 IMAD.X R91, R20.reuse, 0x1, R5, P0 ;  /* 0x00000001145bc824 */ /* 0x044fe200000e0605 */
[----:B------:R-:W-:Y:S01]  /*11f80*/  @!P5 IADD3 R82, P3, R77, R82, RZ ;  /* 0x000000524d52d210 */ /* 0x000fe20007f7e0ff */
[----:B------:R-:W-:Y:S01]  /*11f90*/  @!P5 IMAD.X R81, R20, 0x1, R7, P2 ;  /* 0x000000011451d824 */ /* 0x000fe200010e0607 */
[----:B------:R-:W-:Y:S01]  /*11fa0*/  CS2R R74, SRZ ;  /* 0x00000000004a7805 */ /* 0x000fe2000001ff00 */
[C---:B------:R-:W-:Y:S01]  /*11fb0*/  @!P4 IMAD.X R79, R76.reuse, 0x1, R5, P1 ;  /* 0x000000014c4fc824 */ /* 0x040fe200008e0605 */
[----:B------:R-:W-:Y:S01]  /*11fc0*/  CS2R R72, SRZ ;  /* 0x0000000000487805 */ /* 0x000fe2000001ff00 */
[----:B------:R-:W-:Y:S01]  /*11fd0*/  @!P5 IMAD.X R83, R76, 0x1, R7, P3 ;  /* 0x000000014c53d824 */ /* 0x000fe200018e0607 */
[----:B------:R-:W-:-:S02]  /*11fe0*/  CS2R R6, SRZ ;  /* 0x0000000000067805 */ /* 0x000fc4000001ff00 */
[----:B------:R-:W-:Y:S02]  /*11ff0*/  CS2R R4, SRZ ;  /* 0x0000000000047805 */ /* 0x000fe4000001ff00 */
[----:B------:R-:W-:Y:S02]  /*12000*/  CS2R R14, SRZ ;  /* 0x00000000000e7805 */ /* 0x000fe4000001ff00 */
[----:B------:R-:W-:Y:S01]  /*12010*/  CS2R R12, SRZ ;  /* 0x00000000000c7805 */ /* 0x000fe2000001ff00 */
[----:B------:R0:W5:Y:S04]  /*12020*/  @!P4 LD.E.128 R8, desc[UR6][R90.64] ;  /* 0x000000065a08c980 */ /* 0x000168000c101d00 */
[----:B------:R0:W5:Y:S04]  /*12030*/  @!P4 LD.E.128 R72, desc[UR6][R78.64] ;  /* 0x000000064e48c980 */ /* 0x000168000c101d00 */
[----:B------:R0:W5:Y:S04]  /*12040*/  @!P5 LD.E.128 R4, desc[UR6][R80.64] ;  /* 0x000000065004d980 */ /* 0x000168000c101d00 */
[----:B------:R0:W5:Y:S02]  /*12050*/  @!P5 LD.E.128 R12, desc[UR6][R82.64] ;  /* 0x00000006520cd980 */ /* 0x000164000c101d00 */
.L_x_2877:
[----:B------:R-:W-:Y:S05]  /*12060*/  BSYNC B1 ;  /* 0x0000000000017941 */ /* 0x000fea0003800000 */
.L_x_2876:
[----:B0-----:R-:W4:Y:S01]  /*12070*/  LDL R78, [R1+0x68] ;  /* 0x00006800014e7983 */ /* 0x001f220000100800 */
[----:B------:R-:W0:Y:S01]  /*12080*/  SYNCS.PHASECHK.TRANS64.TRYWAIT P0, [R22+URZ+0x38800], R85 ;  /* 0x03880055160075a7 */ /* 0x000e22000800017f */
[----:B--2--5:R-:W-:Y:S01]  /*12090*/  IMAD.MOV.U32 R20, RZ, RZ, R6 ;  /* 0x000000ffff147224 */ /* 0x024fe200078e0006 */
[----:B------:R-:W-:Y:S01]  /*120a0*/  BSSY B1, `(.L_x_2878) ;  /* 0x0000024000017945 */ /* 0x000fe20003800000 */
[----:B---3--:R-:W-:Y:S02]  /*120b0*/  IMAD.MOV.U32 R21, RZ, RZ, R7 ;  /* 0x000000ffff157224 */ /* 0x008fe400078e0007 */
        /* <DEDUP_REMOVED lines=25> */
[----:B------:R-:W-:-:S02]  /*12250*/  SHF.R.S32.HI R20, RZ, 0x1f, R213 ;  /* 0x0000001fff147819 */ /* 0x000fc400000114d5 */
[----:B------:R-:W-:Y:S02]  /*12260*/  PRMT R109, R21, 0x7610, R109 ;  /* 0x00007610156d7816 */ /* 0x000fe4000000006d */
[----:B------:R-:W-:Y:S01]  /*12270*/  PRMT R110, R76, 0x7610, R110 ;  /* 0x000076104c6e7816 */ /* 0x000fe2000000006e */
[----:B------:R-:W-:Y:S01]  /*12280*/  IMAD.MOV.U32 R76, RZ, RZ, R73 ;  /* 0x000000ffff4c7224 */ /* 0x000fe200078e0049 */
[----:B------:R-:W-:Y:S02]  /*12290*/  PRMT R111, R77, 0x7610, R111 ;  /* 0x000076104d6f7816 */ /* 0x000fe4000000006f */
[----:B------:R-:W-:Y:S02]  /*122a0*/  LEA.HI R21, R20, R213, RZ, 0x3 ;  /* 0x000000d514157211 */ /* 0x000fe400078f18ff */
[----:B----4-:R-:W-:-:S04]  /*122b0*/  VIADDMNMX R86, R86, -R78, 0x80, PT ;  /* 0x0000008056567446 */ /* 0x010fc8000380094e */
[----:B------:R-:W-:Y:S01]  /*122c0*/  ISETP.GE.AND P1, PT, R220, R86, PT ;  /* 0x00000056dc00720c */ /* 0x000fe20003f26270 */
[----:B0-----:R-:W-:-:S12]  /*122d0*/  @!P0 BRA `(.L_x_2879) ;  /* 0x000001f400108947 */ /* 0x001fd80003800000 */
.L_x_3174:
[----:B------:R-:W-:Y:S05]  /*122e0*/  BSYNC B1 ;  /* 0x0000000000017941 */ /* 0x000fea0003800000 */
.L_x_2878:
[----:B------:R-:W-:Y:S01]  /*122f0*/  BSSY B1, `(.L_x_2880) ;  /* 0x00000e2000017945 */ /* 0x000fe20003800000 */
[----:B------:R-:W-:Y:S02]  /*12300*/  PRMT R112, R76, 0x7610, R112 ;  /* 0x000076104c707816 */ /* 0x000fe40000000070 */
[----:B0-----:R-:W-:Y:S01]  /*12310*/  SHF.R.S32.HI R85, RZ, 0x3, R21 ;  /* 0x00000003ff557819 */ /* 0x001fe20000011415 */
[----:B------:R-:W-:Y:S06]  /*12320*/  @P1 BRA `(.L_x_2881) ;  /* 0x0000000c00781947 */ /* 0x000fec0003800000 */
[----:B------:R0:W5:Y:S01]  /*12330*/  LDL R165, [R1+0x58] ;  /* 0x0000580001a57983 */ /* 0x0001620000100800 */
[----:B------:R-:W1:Y:S01]  /*12340*/  LDC R145, c[0x0][0x3f4] ;  /* 0x0000fd00ff917b82 */ /* 0x000e620000000800 */
[----:B------:R-:W-:Y:S01]  /*12350*/  BSSY B2, `(.L_x_2882) ;  /* 0x000006b000027945 */ /* 0x000fe20003800000 */
[----:B------:R-:W-:Y:S02]  /*12360*/  SHF.R.U32.HI R167, RZ, 0x3, R229 ;  /* 0x00000003ffa77819 */ /* 0x000fe400000116e5 */
[-C--:B-1----:R-:W-:Y:S02]  /*12370*/  ISETP.GE.AND P0, PT, R16, R145.reuse, PT ;  /* 0x000000911000720c */ /* 0x082fe40003f06270 */
[----:B------:R-:W-:-:S11]  /*12380*/  ISETP.GE.AND P1, PT, R213, R145, PT ;  /* 0x00000091d500720c */ /* 0x000fd60003f26270 */
[----:B0-----:R-:W-:Y:S05]  /*12390*/  @P0 BRA `(.L_x_2883) ;  /* 0x0000000400980947 */ /* 0x001fea0003800000 */
[----:B------:R-:W-:Y:S02]  /*123a0*/  LEA.HI R76, R145, R0, RZ, 0x1d ;  /* 0x00000000914c7211 */ /* 0x000fe400078fe8ff */
[--C-:B------:R-:W-:Y:S02]  /*123b0*/  SHF.R.U64 R157, R64, 0x10, R65.reuse ;  /* 0x00000010409d7819 */ /* 0x100fe40000001241 */
[----:B------:R-:W-:Y:S01]  /*123c0*/  SHF.R.S32.HI R77, RZ, 0x1f, R76 ;  /* 0x0000001fff4d7819 */ /* 0x000fe2000001144c */
[----:B------:R-:W-:Y:S01]  /*123d0*/  IMAD.SHL.U32 R78, R76, 0x8, RZ ;  /* 0x000000084c4e7824 */ /* 0x000fe200078e00ff */
[----:B------:R-:W-:Y:S02]  /*123e0*/  SHF.R.U32.HI R64, RZ, 0x10, R65 ;  /* 0x00000010ff407819 */ /* 0x000fe40000011641 */
[----:B------:R-:W-:Y:S02]  /*123f0*/  LEA.HI R77, R77, R76, RZ, 0x3 ;  /* 0x0000004c4d4d7211 */ /* 0x000fe400078f18ff */
[----:B------:R-:W-:-:S02]  /*12400*/  LOP3.LUT R78, R229, 0x38, R78, 0xf8, !PT ;  /* 0x00000038e54e7812 */ /* 0x000fc400078ef84e */
[--C-:B------:R-:W-:Y:S01]  /*12410*/  SHF.R.U64 R65, R56, 0x10, R57.reuse ;  /* 0x0000001038417819 */ /* 0x100fe20000001239 */
[----:B------:R-:W-:Y:S01]  /*12420*/  IMAD.SHL.U32 R77, R77, 0x400, RZ ;  /* 0x000004004d4d7824 */ /* 0x000fe200078e00ff */
[----:B------:R-:W-:Y:S02]  /*12430*/  LOP3.LUT R78, R78, R167, RZ, 0x3c, !PT ;  /* 0x000000a74e4e7212 */ /* 0x000fe400078e3cff */
[----:B------:R-:W-:Y:S02]  /*12440*/  SHF.R.U32.HI R56, RZ, 0x10, R57 ;  /* 0x00000010ff387819 */ /* 0x000fe40000011639 */
[----:B------:R-:W-:Y:S02]  /*12450*/  LOP3.LUT R77, R77, 0x7fffe000, RZ, 0xc0, !PT ;  /* 0x7fffe0004d4d7812 */ /* 0x000fe400078ec0ff */
[----:B------:R-:W-:Y:S02]  /*12460*/  SHF.R.U64 R155, R66, 0x10, R67 ;  /* 0x00000010429b7819 */ /* 0x000fe40000001243 */
[----:B-----5:R-:W-:-:S02]  /*12470*/  IADD3 R81, R78, R77, R165 ;  /* 0x0000004d4e517210 */ /* 0x020fc40007ffe0a5 */
[----:B------:R-:W0:Y:S01]  /*12480*/  LDS.128 R76, [R87] ;  /* 0x00000000574c7984 */ /* 0x000e220000000c00 */
[----:B------:R-:W-:Y:S02]  /*12490*/  SHF.R.U64 R57, R58, 0x10, R59 ;  /* 0x000000103a397819 */ /* 0x000fe4000000123b */
[----:B------:R-:W-:Y:S01]  /*124a0*/  IMAD R146, R81, 0x2, R22 ;  /* 0x0000000251927824 */ /* 0x000fe200078e0216 */
[----:B------:R-:W-:Y:S02]  /*124b0*/  PRMT R150, R150, 0x5410, R65 ;  /* 0x0000541096967816 */ /* 0x000fe40000000041 */
[----:B------:R-:W-:Y:S02]  /*124c0*/  SHF.R.U32.HI R58, RZ, 0x10, R59 ;  /* 0x00000010ff3a7819 */ /* 0x000fe4000001163b */
[----:B------:R-:W1:Y:S01]  /*124d0*/  LDS.128 R80, [R146+0x14400] ;  /* 0x0144000092507984 */ /* 0x000e620000000c00 */
[----:B------:R-:W-:Y:S01]  /*124e0*/  PRMT R154, R154, 0x5410, R157 ;  /* 0x000054109a9a7816 */ /* 0x000fe2000000009d */
[----:B------:R-:W-:Y:S01]  /*124f0*/  IMAD.U32 R157, R150, 0x10000, RZ ;  /* 0x00010000969d7824 */ /* 0x000fe200078e00ff */
[----:B------:R-:W-:-:S02]  /*12500*/  SHF.R.U32.HI R66, RZ, 0x10, R67 ;  /* 0x00000010ff427819 */ /* 0x000fc40000011643 */
[----:B------:R-:W-:Y:S02]  /*12510*/  PRMT R149, R149, 0x5410, R56 ;  /* 0x0000541095957816 */ /* 0x000fe40000000038 */
[----:B------:R-:W-:Y:S02]  /*12520*/  PRMT R152, R152, 0x5410, R155 ;  /* 0x0000541098987816 */ /* 0x000fe4000000009b */
[----:B------:R-:W-:Y:S01]  /*12530*/  PRMT R148, R148, 0x5410, R57 ;  /* 0x0000541094947816 */ /* 0x000fe20000000039 */
[----:B------:R-:W-:Y:S01]  /*12540*/  IMAD.U32 R160, R149, 0x10000, RZ ;  /* 0x0001000095a07824 */ /* 0x000fe200078e00ff */
[----:B------:R-:W-:Y:S02]  /*12550*/  PRMT R147, R147, 0x5410, R58 ;  /* 0x0000541093937816 */ /* 0x000fe4000000003a */
[----:B------:R-:W-:Y:S02]  /*12560*/  PRMT R151, R151, 0x5410, R66 ;  /* 0x0000541097977816 */ /* 0x000fe40000000042 */
[----:B------:R-:W-:Y:S01]  /*12570*/  PRMT R153, R153, 0x5410, R64 ;  /* 0x0000541099997816 */ /* 0x000fe20000000040 */
[----:B------:R-:W-:Y:S01]  /*12580*/  IMAD.U32 R162, R147, 0x10000, RZ ;  /* 0x0001000093a27824 */ /* 0x000fe200078e00ff */
[----:B------:R-:W-:-:S02]  /*12590*/  LOP3.LUT R149, R149, 0xffff0000, RZ, 0xc0, !PT ;  /* 0xffff000095957812 */ /* 0x000fc400078ec0ff */
        /* <DEDUP_REMOVED lines=9> */
[----:B------:R-:W-:Y:S01]  /*12630*/  IMAD.U32 R77, R154, 0x10000, RZ ;  /* 0x000100009a4d7824 */ /* 0x000fe200078e00ff */
[C---:B------:R-:W-:Y:S01]  /*12640*/  LOP3.LUT R78, R79.reuse, 0xffff0000, RZ, 0xc0, !PT ;  /* 0xffff00004f4e7812 */ /* 0x040fe200078ec0ff */
[C---:B-1----:R-:W-:Y:S01]  /*12650*/  IMAD.U32 R65, R80.reuse, 0x10000, RZ ;  /* 0x0001000050417824 */ /* 0x042fe200078e00ff */
[----:B------:R-:W-:Y:S01]  /*12660*/  LOP3.LUT R66, R80, 0xffff0000, RZ, 0xc0, !PT ;  /* 0xffff000050427812 */ /* 0x000fe200078ec0ff */
[----:B------:R-:W-:Y:S01]  /*12670*/  IMAD.U32 R67, R79, 0x10000, RZ ;  /* 0x000100004f437824 */ /* 0x000fe200078e00ff */
[C---:B------:R-:W-:Y:S01]  /*12680*/  LOP3.LUT R80, R81.reuse, 0xffff0000, RZ, 0xc0, !PT ;  /* 0xffff000051507812 */ /* 0x040fe200078ec0ff */
[----:B------:R-:W-:Y:S01]  /*12690*/  IMAD.U32 R79, R81, 0x10000, RZ ;  /* 0x00010000514f7824 */ /* 0x000fe200078e00ff */
[C---:B------:R-:W-:Y:S01]  /*126a0*/  LOP3.LUT R59, R82.reuse, 0xffff0000, RZ, 0xc0, !PT ;  /* 0xffff0000523b7812 */ /* 0x040fe200078ec0ff */
[----:B------:R-:W-:-:S02]  /*126b0*/  IMAD.U32 R64, R82, 0x10000, RZ ;  /* 0x0001000052407824 */ /* 0x000fc400078e00ff */
[----:B------:R-:W-:Y:S01]  /*126c0*/  FMUL.FTZ R159, R65, R157 ;  /* 0x0000009d419f7220 */ /* 0x000fe20000410000 */
[C---:B------:R-:W-:Y:S01]  /*126d0*/  IMAD.U32 R81, R83.reuse, 0x10000, RZ ;  /* 0x0001000053517824 */ /* 0x040fe200078e00ff */
[----:B------:R-:W-:Y:S01]  /*126e0*/  LOP3.LUT R82, R83, 0xffff0000, RZ, 0xc0, !PT ;  /* 0xffff000053527812 */ /* 0x000fe200078ec0ff */
[-C--:B------:R-:W-:Y:S01]  /*126f0*/  FMUL.FTZ R83, R65, R77.reuse ;  /* 0x0000004d41537220 */ /* 0x080fe20000410000 */
[C---:B------:R-:W-:Y:S01]  /*12700*/  FFMA.FTZ R65, R156.reuse, R77, -R159 ;  /* 0x0000004d9c417223 */ /* 0x040fe2000001089f */
[C---:B------:R-:W-:Y:S01]  /*12710*/  FMUL.FTZ R164, R79.reuse, R160 ;  /* 0x000000a04fa47220 */ /* 0x040fe20000410000 */
[-C--:B------:R-:W-:Y:S01]  /*12720*/  FMUL.FTZ R166, R79, R158.reuse ;  /* 0x0000009e4fa67220 */ /* 0x080fe20000410000 */
[----:B------:R-:W-:Y:S01]  /*12730*/  FFMA.FTZ R77, R156, R157, R83 ;  /* 0x0000009d9c4d7223 */ /* 0x000fe20000010053 */
[----:B------:R-:W-:Y:S02]  /*12740*/  IMAD.U32 R156, R151, 0x10000, RZ ;  /* 0x00010000979c7824 */ /* 0x000fe400078e00ff */
[----:B------:R-:W-:Y:S01]  /*12750*/  FFMA.FTZ R79, R155, R158, -R164 ;  /* 0x0000009e9b4f7223 */ /* 0x000fe200000108a4 */
[C---:B------:R-:W-:Y:S01]  /*12760*/  FMUL.FTZ R158, R81.reuse, R162 ;  /* 0x000000a2519e7220 */ /* 0x040fe20000410000 */
[----:B------:R-:W-:Y:S01]  /*12770*/  LOP3.LUT R157, R150, 0xffff0000, RZ, 0xc0, !PT ;  /* 0xffff0000969d7812 */ /* 0x000fe200078ec0ff */
[-C--:B------:R-:W-:Y:S01]  /*12780*/  FMUL.FTZ R159, R81, R156.reuse ;  /* 0x0000009c519f7220 */ /* 0x080fe20000410000 */
[----:B------:R-:W-:Y:S01]  /*12790*/  LOP3.LUT R83, R154, 0xffff0000, RZ, 0xc0, !PT ;  /* 0xffff00009a537812 */ /* 0x000fe200078ec0ff */
[C---:B------:R-:W-:Y:S01]  /*127a0*/  FFMA.FTZ R81, R67.reuse, R156, -R158 ;  /* 0x0000009c43517223 */ /* 0x040fe2000001089e */
[----:B------:R-:W-:Y:S01]  /*127b0*/  FMUL.FTZ R163, R80, R149 ;  /* 0x0000009550a37220 */ /* 0x000fe20000410000 */
[----:B------:R-:W-:Y:S01]  /*127c0*/  FFMA.FTZ R67, R67, R162, R159 ;  /* 0x000000a243437223 */ /* 0x000fe2000001009f */
[C---:B------:R-:W-:Y:S01]  /*127d0*/  FMUL.FTZ R159, R66.reuse, R157 ;  /* 0x0000009d429f7220 */ /* 0x040fe20000410000 */
[----:B------:R-:W-:Y:S01]  /*127e0*/  FMUL.FTZ R161, R66, R83 ;  /* 0x0000005342a17220 */ /* 0x000fe20000410000 */
[----:B------:R-:W-:Y:S01]  /*127f0*/  FMUL.FTZ R154, R80, R153 ;  /* 0x00000099509a7220 */ /* 0x000fe20000410000 */
[----:B------:R-:W-:Y:S01]  /*12800*/  LOP3.LUT R151, R151, 0xffff0000, RZ, 0xc0, !PT ;  /* 0xffff000097977812 */ /* 0x000fe200078ec0ff */
[----:B------:R-:W-:Y:S01]  /*12810*/  FFMA.FTZ R66, R56, R83, -R159 ;  /* 0x0000005338427223 */ /* 0x000fe2000001089f */
[----:B------:R-:W-:-:S02]  /*12820*/  IMAD.U32 R159, R148, 0x10000, RZ ;  /* 0x00010000949f7824 */ /* 0x000fc400078e00ff */
[----:B------:R-:W-:Y:S01]  /*12830*/  FFMA.FTZ R80, R56, R157, R161 ;  /* 0x0000009d38507223 */ /* 0x000fe200000100a1 */
[----:B------:R-:W-:Y:S01]  /*12840*/  IMAD.U32 R83, R152, 0x10000, RZ ;  /* 0x0001000098537824 */ /* 0x000fe200078e00ff */
[----:B------:R-:W-:Y:S01]  /*12850*/  LOP3.LUT R148, R148, 0xffff0000, RZ, 0xc0, !PT ;  /* 0xffff000094947812 */ /* 0x000fe200078ec0ff */
[----:B------:R-:W-:Y:S01]  /*12860*/  FMUL.FTZ R157, R64, R159 ;  /* 0x0000009f409d7220 */ /* 0x000fe20000410000 */
[----:B------:R-:W-:Y:S01]  /*12870*/  LOP3.LUT R152, R152, 0xffff0000, RZ, 0xc0, !PT ;  /* 0xffff000098987812 */ /* 0x000fe200078ec0ff */
[----:B------:R-:W-:Y:S01]  /*12880*/  FFMA.FTZ R154, R76, R149, R154 ;  /* 0x000000954c9a7223 */ /* 0x000fe2000001009a */
[-C--:B------:R-:W-:Y:S01]  /*12890*/  FMUL.FTZ R149, R64, R83.reuse ;  /* 0x0000005340957220 */ /* 0x080fe20000410000 */
[----:B------:R-:W-:Y:S01]  /*128a0*/  FFMA.FTZ R157, R58, R83, -R157 ;  /* 0x000000533a9d7223 */ /* 0x000fe2000001089d */
[C---:B------:R-:W-:Y:S01]  /*128b0*/  FMUL.FTZ R56, R59.reuse, R148 ;  /* 0x000000943b387220 */ /* 0x040fe20000410000 */
[C---:B------:R-:W-:Y:S01]  /*128c0*/  FMUL.FTZ R83, R82.reuse, R147 ;  /* 0x0000009352537220 */ /* 0x040fe20000410000 */
[-C--:B------:R-:W-:Y:S01]  /*128d0*/  FMUL.FTZ R59, R59, R152.reuse ;  /* 0x000000983b3b7220 */ /* 0x080fe20000410000 */
[----:B------:R-:W-:Y:S01]  /*128e0*/  FMUL.FTZ R82, R82, R151 ;  /* 0x0000009752527220 */ /* 0x000fe20000410000 */
[----:B------:R-:W-:Y:S01]  /*128f0*/  FFMA.FTZ R150, R76, R153, -R163 ;  /* 0x000000994c967223 */ /* 0x000fe200000108a3 */
[----:B------:R-:W-:Y:S01]  /*12900*/  FFMA.FTZ R149, R58, R159, R149 ;  /* 0x0000009f3a957223 */ /* 0x000fe20000010095 */
[----:B------:R-:W-:Y:S01]  /*12910*/  FFMA.FTZ R58, R57, R152, -R56 ;  /* 0x00000098393a7223 */ /* 0x000fe20000010838 */
[C---:B------:R-:W-:Y:S01]  /*12920*/  FFMA.FTZ R76, R78.reuse, R151, -R83 ;  /* 0x000000974e4c7223 */ /* 0x040fe20000010853 */
        /* <DEDUP_REMOVED lines=13> */
.L_x_2883:
[----:B------:R-:W-:Y:S05]  /*12a00*/  BSYNC B2 ;  /* 0x0000000000027941 */ /* 0x000fea0003800000 */
.L_x_2882:
[----:B------:R-:W-:Y:S05]  /*12a10*/  @P1 BRA `(.L_x_2881) ;  /* 0x0000000400bc1947 */ /* 0x000fea0003800000 */
[----:B0-----:R-:W2:Y:S01]  /*12a20*/  LDL R56, [R1+0x84] ;  /* 0x0000840001387983 */ /* 0x001ea20000100800 */
[----:B------:R-:W-:Y:S02]  /*12a30*/  LEA.HI R145, R145, R85, RZ, 0x1d ;  /* 0x0000005591917211 */ /* 0x000fe400078fe8ff */
[----:B------:R-:W-:Y:S02]  /*12a40*/  LEA.HI R57, R20, R213, RZ, 0x6 ;  /* 0x000000d514397211 */ /* 0x000fe400078f30ff */
[----:B------:R-:W-:Y:S02]  /*12a50*/  LOP3.LUT R58, R229, 0x38, R21, 0xf8, !PT ;  /* 0x00000038e53a7812 */ /* 0x000fe400078ef815 */
[----:B------:R-:W-:Y:S01]  /*12a60*/  SHF.R.U64 R78, R68, 0x10, R69 ;  /* 0x00000010444e7819 */ /* 0x000fe20000001245 */
[----:B------:R-:W-:Y:S01]  /*12a70*/  IMAD.SHL.U32 R59, R57, 0x80, RZ ;  /* 0x00000080393b7824 */ /* 0x000fe200078e00ff */
[----:B------:R-:W-:Y:S02]  /*12a80*/  LOP3.LUT R58, R58, R167, RZ, 0x3c, !PT ;  /* 0x000000a73a3a7212 */ /* 0x000fe400078e3cff */
[----:B------:R-:W-:-:S02]  /*12a90*/  SHF.R.U64 R68, R60, 0x10, R61 ;  /* 0x000000103c447819 */ /* 0x000fc4000000123d */
[----:B------:R-:W-:Y:S02]  /*12aa0*/  LOP3.LUT R59, R59, 0xffffe000, RZ, 0xc0, !PT ;  /* 0xffffe0003b3b7812 */ /* 0x000fe400078ec0ff */
[----:B------:R-:W-:Y:S02]  /*12ab0*/  SHF.R.U64 R60, R62, 0x10, R63 ;  /* 0x000000103e3c7819 */ /* 0x000fe4000000123f */
[----:B-----5:R-:W-:Y:S02]  /*12ac0*/  IADD3 R58, R58, R59, R165 ;  /* 0x0000003b3a3a7210 */ /* 0x020fe40007ffe0a5 */
[----:B------:R-:W-:Y:S02]  /*12ad0*/  PRMT R143, R143, 0x5410, R68 ;  /* 0x000054108f8f7816 */ /* 0x000fe40000000044 */
[----:B------:R-:W-:Y:S02]  /*12ae0*/  SHF.R.U32.HI R61, RZ, 0x10, R61 ;  /* 0x00000010ff3d7819 */ /* 0x000fe4000001163d */
[----:B------:R-:W-:Y:S01]  /*12af0*/  PRMT R139, R139, 0x5410, R78 ;  /* 0x000054108b8b7816 */ /* 0x000fe2000000004e */
[----:B------:R-:W-:Y:S01]  /*12b00*/  IMAD.U32 R81, R143, 0x10000, RZ ;  /* 0x000100008f517824 */ /* 0x000fe200078e00ff */
[----:B------:R-:W-:-:S02]  /*12b10*/  PRMT R141, R141, 0x5410, R60 ;  /* 0x000054108d8d7816 */ /* 0x000fc4000000003c */
[----:B------:R-:W-:Y:S01]  /*12b20*/  SHF.R.U32.HI R63, RZ, 0x10, R63 ;  /* 0x00000010ff3f7819 */ /* 0x000fe2000001163f */
[----:B------:R-:W-:Y:S01]  /*12b30*/  IMAD.U32 R79, R139, 0x10000, RZ ;  /* 0x000100008b4f7824 */ /* 0x000fe200078e00ff */
[----:B------:R-:W-:Y:S02]  /*12b40*/  SHF.R.U32.HI R69, RZ, 0x10, R69 ;  /* 0x00000010ff457819 */ /* 0x000fe40000011645 */
[----:B------:R-:W-:Y:S02]  /*12b50*/  SHF.R.U64 R70, R70, 0x10, R71 ;  /* 0x0000001046467819 */ /* 0x000fe40000001247 */
[----:B------:R-:W-:Y:S02]  /*12b60*/  PRMT R144, R144, 0x5410, R61 ;  /* 0x0000541090907816 */ /* 0x000fe4000000003d */
[----:B------:R-:W-:Y:S02]  /*12b70*/  SHF.R.U32.HI R71, RZ, 0x10, R71 ;  /* 0x00000010ff477819 */ /* 0x000fe40000011647 */
[----:B------:R-:W-:Y:S01]  /*12b80*/  PRMT R142, R142, 0x5410, R63 ;  /* 0x000054108e8e7816 */ /* 0x000fe2000000003f */
[----:B------:R-:W-:Y:S01]  /*12b90*/  IMAD.U32 R82, R144, 0x10000, RZ ;  /* 0x0001000090527824 */ /* 0x000fe200078e00ff */
[----:B------:R-:W-:-:S02]  /*12ba0*/  PRMT R140, R140, 0x5410, R69 ;  /* 0x000054108c8c7816 */ /* 0x000fc40000000045 */
[----:B------:R-:W-:Y:S02]  /*12bb0*/  PRMT R138, R138, 0x5410, R71 ;  /* 0x000054108a8a7816 */ /* 0x000fe40000000047 */
[----:B------:R-:W-:Y:S02]  /*12bc0*/  PRMT R137, R137, 0x5410, R70 ;  /* 0x0000541089897816 */ /* 0x000fe40000000046 */
[----:B------:R-:W-:Y:S02]  /*12bd0*/  LOP3.LUT R143, R143, 0xffff0000, RZ, 0xc0, !PT ;  /* 0xffff00008f8f7812 */ /* 0x000fe400078ec0ff */
[----:B------:R-:W-:Y:S02]  /*12be0*/  LOP3.LUT R139, R139, 0xffff0000, RZ, 0xc0, !PT ;  /* 0xffff00008b8b7812 */ /* 0x000fe400078ec0ff */
[----:B------:R-:W-:Y:S02]  /*12bf0*/  LOP3.LUT R144, R144, 0xffff0000, RZ, 0xc0, !PT ;  /* 0xffff000090907812 */ /* 0x000fe400078ec0ff */
[----:B--2---:R-:W-:-:S02]  /*12c00*/  R2UR UR4, R56 ;  /* 0x00000000380472ca */ /* 0x004fc400000e0000 */
[----:B------:R-:W-:-:S04]  /*12c10*/  SHF.R.S32.HI R56, RZ, 0x1f, R145 ;  /* 0x0000001fff387819 */ /* 0x000fc80000011491 */
[----:B------:R-:W-:Y:S01]  /*12c20*/  LEA.HI R57, R56, R145, RZ, 0x3 ;  /* 0x0000009138397211 */ /* 0x000fe200078f18ff */
[----:B------:R-:W-:-:S04]  /*12c30*/  IMAD.SHL.U32 R56, R145, 0x8, RZ ;  /* 0x0000000891387824 */ /* 0x000fc800078e00ff */
[----:B------:R-:W-:Y:S01]  /*12c40*/  IMAD.SHL.U32 R57, R57, 0x400, RZ ;  /* 0x0000040039397824 */ /* 0x000fe200078e00ff */
[----:B------:R-:W-:Y:S02]  /*12c50*/  LOP3.LUT R56, R229, 0x38, R56, 0xf8, !PT ;  /* 0x00000038e5387812 */ /* 0x000fe400078ef838 */
[----:B------:R-:W-:Y:S02]  /*12c60*/  LEA R76, R58, UR4, 0x1 ;  /* 0x000000043a4c7c11 */ /* 0x000fe4000f8e08ff */
[----:B------:R-:W-:Y:S02]  /*12c70*/  LOP3.LUT R56, R56, R167, RZ, 0x3c, !PT ;  /* 0x000000a738387212 */ /* 0x000fe400078e3cff */
[----:B------:R-:W-:-:S04]  /*12c80*/  LOP3.LUT R57, R57, 0x7fffe000, RZ, 0xc0, !PT ;  /* 0x7fffe00039397812 */ /* 0x000fc800078ec0ff */
[----:B------:R-:W-:Y:S02]  /*12c90*/  IADD3 R77, R56, R57, R165 ;  /* 0x00000039384d7210 */ /* 0x000fe40007ffe0a5 */
        /* <DEDUP_REMOVED lines=22> */
[----:B------:R-:W-:Y:S01]  /*12e00*/  IMAD.U32 R78, R66, 0x10000, RZ ;  /* 0x00010000424e7824 */ /* 0x000fe200078e00ff */
[----:B------:R-:W-:Y:S01]  /*12e10*/  LOP3.LUT R66, R67, 0xffff0000, RZ, 0xc0, !PT ;  /* 0xffff000043427812 */ /* 0x000fe200078ec0ff */
[----:B------:R-:W-:Y:S02]  /*12e20*/  IMAD.U32 R80, R140, 0x10000, RZ ;  /* 0x000100008c507824 */ /* 0x000fe400078e00ff */
[----:B------:R-:W-:Y:S01]  /*12e30*/  FMUL.FTZ R81, R64, R79 ;  /* 0x0000004f40517220 */ /* 0x000fe20000410000 */
[----:B------:R-:W-:Y:S01]  /*12e40*/  IMAD.U32 R67, R138, 0x10000, RZ ;  /* 0x000100008a437824 */ /* 0x000fe200078e00ff */
[----:B------:R-:W-:Y:S01]  /*12e50*/  LOP3.LUT R65, R65, 0xffff0000, RZ, 0xc0, !PT ;  /* 0xffff000041417812 */ /* 0x000fe200078ec0ff */
[-C--:B------:R-:W-:Y:S01]  /*12e60*/  FMUL.FTZ R146, R63, R80.reuse ;  /* 0x000000503f927220 */ /* 0x080fe20000410000 */
[C---:B------:R-:W-:Y:S01]  /*12e70*/  FFMA.FTZ R63, R69.reuse, R80, -R148 ;  /* 0x00000050453f7223 */ /* 0x040fe20000010894 */
[-C--:B------:R-:W-:Y:S01]  /*12e80*/  FMUL.FTZ R80, R64, R67.reuse ;  /* 0x0000004340507220 */ /* 0x080fe20000410000 */
[----:B------:R-:W-:Y:S01]  /*12e90*/  FFMA.FTZ R64, R70, R67, -R81 ;  /* 0x0000004346407223 */ /* 0x000fe20000010851 */
[----:B------:R-:W-:Y:S01]  /*12ea0*/  FFMA.FTZ R146, R69, R82, R146 ;  /* 0x0000005245927223 */ /* 0x000fe20000010092 */
[----:B------:R-:W-:Y:S01]  /*12eb0*/  FMUL.FTZ R67, R71, R143 ;  /* 0x0000008f47437220 */ /* 0x000fe20000410000 */
[----:B------:R-:W-:Y:S01]  /*12ec0*/  LOP3.LUT R140, R140, 0xffff0000, RZ, 0xc0, !PT ;  /* 0xffff00008c8c7812 */ /* 0x000fe200078ec0ff */
[----:B------:R-:W-:-:S02]  /*12ed0*/  IMAD.U32 R69, R141, 0x10000, RZ ;  /* 0x000100008d457824 */ /* 0x000fc400078e00ff */
[----:B------:R-:W-:Y:S01]  /*12ee0*/  FMUL.FTZ R71, R71, R139 ;  /* 0x0000008b47477220 */ /* 0x000fe20000410000 */
[----:B------:R-:W-:Y:S01]  /*12ef0*/  FFMA.FTZ R80, R70, R79, R80 ;  /* 0x0000004f46507223 */ /* 0x000fe20000010050 */
[----:B------:R-:W-:Y:S01]  /*12f00*/  FFMA.FTZ R139, R68, R139, -R67 ;  /* 0x0000008b448b7223 */ /* 0x000fe20000010843 */
[----:B------:R-:W-:Y:S02]  /*12f10*/  IMAD.U32 R67, R137, 0x10000, RZ ;  /* 0x0001000089437824 */ /* 0x000fe400078e00ff */
[C---:B------:R-:W-:Y:S01]  /*12f20*/  FMUL.FTZ R79, R65.reuse, R144 ;  /* 0x00000090414f7220 */ /* 0x040fe20000410000 */
[----:B------:R-:W-:Y:S01]  /*12f30*/  FMUL.FTZ R70, R78, R69 ;  /* 0x000000454e467220 */ /* 0x000fe20000410000 */
[----:B------:R-:W-:Y:S01]  /*12f40*/  FMUL.FTZ R65, R65, R140 ;  /* 0x0000008c41417220 */ /* 0x000fe20000410000 */
[----:B------:R-:W-:Y:S01]  /*12f50*/  FFMA.FTZ R68, R68, R143, R71 ;  /* 0x0000008f44447223 */ /* 0x000fe20000010047 */
[-C--:B------:R-:W-:Y:S01]  /*12f60*/  FMUL.FTZ R78, R78, R67.reuse ;  /* 0x000000434e4e7220 */ /* 0x080fe20000410000 */
[----:B------:R-:W-:Y:S01]  /*12f70*/  FFMA.FTZ R70, R57, R67, -R70 ;  /* 0x0000004339467223 */ /* 0x000fe20000010846 */
[----:B------:R-:W-:Y:S01]  /*12f80*/  LOP3.LUT R141, R141, 0xffff0000, RZ, 0xc0, !PT ;  /* 0xffff00008d8d7812 */ /* 0x000fe200078ec0ff */
[C---:B------:R-:W-:Y:S01]  /*12f90*/  FFMA.FTZ R71, R62.reuse, R144, R65 ;  /* 0x000000903e477223 */ /* 0x040fe20000010041 */
[----:B------:R-:W-:Y:S01]  /*12fa0*/  LOP3.LUT R137, R137, 0xffff0000, RZ, 0xc0, !PT ;  /* 0xffff000089897812 */ /* 0x000fe200078ec0ff */
[----:B------:R-:W-:Y:S01]  /*12fb0*/  FFMA.FTZ R140, R62, R140, -R79 ;  /* 0x0000008c3e8c7223 */ /* 0x000fe2000001084f */
[----:B------:R-:W-:Y:S01]  /*12fc0*/  LOP3.LUT R67, R142, 0xffff0000, RZ, 0xc0, !PT ;  /* 0xffff00008e437812 */ /* 0x000fe200078ec0ff */
[----:B------:R-:W-:Y:S01]  /*12fd0*/  FFMA.FTZ R62, R57, R69, R78 ;  /* 0x00000045393e7223 */ /* 0x000fe2000001004e */
[----:B------:R-:W-:Y:S01]  /*12fe0*/  LOP3.LUT R65, R138, 0xffff0000, RZ, 0xc0, !PT ;  /* 0xffff00008a417812 */ /* 0x000fe200078ec0ff */
[C---:B------:R-:W-:Y:S01]  /*12ff0*/  FMUL.FTZ R57, R59.reuse, R141 ;  /* 0x0000008d3b397220 */ /* 0x040fe20000410000 */
        /* <DEDUP_REMOVED lines=12> */
[----:B------:R-:W-:Y:S02]  /*130c0*/  F2FP.BF16.F32.PACK_AB R61, R71, R146 ;  /* 0x00000092473d723e */ /* 0x000fe400000010ff */
[----:B------:R-:W-:Y:S01]  /*130d0*/  F2FP.BF16.F32.PACK_AB R62, R141, R62 ;  /* 0x0000003e8d3e723e */ /* 0x000fe200000010ff */
[----:B------:R1:W-:Y:S01]  /*130e0*/  STS.128 [R76], R56 ;  /* 0x000000384c007388 */ /* 0x0003e20000000c00 */
[----:B------:R-:W-:-:S05]  /*130f0*/  F2FP.BF16.F32.PACK_AB R63, R67, R80 ;  /* 0x00000050433f723e */ /* 0x000fca00000010ff */
[----:B------:R1:W-:Y:S02]  /*13100*/  STS.128 [R77+0x14400], R60 ;  /* 0x0144003c4d007388 */ /* 0x0003e40000000c00 */
.L_x_2881:
[----:B------:R-:W-:Y:S05]  /*13110*/  BSYNC B1 ;  /* 0x0000000000017941 */ /* 0x000fea0003800000 */
.L_x_2880:
[----:B------:R-:W-:Y:S01]  /*13120*/  ISETP.GE.AND P0, PT, R89, R86, PT ;  /* 0x000000565900720c */ /* 0x000fe20003f06270 */
[----:B------:R-:W-:-:S12]  /*13130*/  BSSY B1, `(.L_x_2884) ;  /* 0x00000ea000017945 */ /* 0x000fd80003800000 */
[----:B------:R-:W-:Y:S05]  /*13140*/  @P0 BRA `(.L_x_2885) ;  /* 0x0000000c00a00947 */ /* 0x000fea0003800000 */
[----:B------:R2:W5:Y:S01]  /*13150*/  LDL R82, [R1+0x84] ;  /* 0x0000840001527983 */ /* 0x0005620000100800 */
[----:B0-----:R-:W0:Y:S03]  /*13160*/  LDC R64, c[0x0][0x3f4] ;  /* 0x0000fd00ff407b82 */ /* 0x001e260000000800 */
        /* <DEDUP_REMOVED lines=9> */
[-C--:B0-----:R-:W-:Y:S02]  /*13200*/  ISETP.GE.AND P0, PT, R16, R64.reuse, PT ;  /* 0x000000401000720c */ /* 0x081fe40003f06270 */
[----:B------:R-:W-:-:S11]  /*13210*/  ISETP.GE.AND P1, PT, R213, R64, PT ;  /* 0x00000040d500720c */ /* 0x000fd60003f26270 */
[----:B--2---:R-:W-:Y:S05]  /*13220*/  @P0 BRA `(.L_x_2887) ;  /* 0x0000000400a80947 */ /* 0x004fea0003800000 */
[----:B-1----:R-:W-:Y:S02]  /*13230*/  LEA.HI R56, R64, R0, RZ, 0x1d ;  /* 0x0000000040387211 */ /* 0x002fe400078fe8ff */
[----:B-----5:R-:W-:Y:S02]  /*13240*/  R2UR UR4, R82 ;  /* 0x00000000520472ca */ /* 0x020fe400000e0000 */
[----:B------:R-:W-:Y:S01]  /*13250*/  SHF.R.S32.HI R59, RZ, 0x1f, R56 ;  /* 0x0000001fff3b7819 */ /* 0x000fe20000011438 */
[----:B------:R-:W-:Y:S01]  /*13260*/  IMAD.SHL.U32 R57, R56, 0x8, RZ ;  /* 0x0000000838397824 */ /* 0x000fe200078e00ff */
[----:B------:R-:W-:Y:S02]  /*13270*/  LOP3.LUT R58, R81, 0x38, R16, 0xf8, !PT ;  /* 0x00000038513a7812 */ /* 0x000fe400078ef810 */
[----:B------:R-:W-:Y:S02]  /*13280*/  LEA.HI R59, R59, R56, RZ, 0x3 ;  /* 0x000000383b3b7211 */ /* 0x000fe400078f18ff */
[----:B------:R-:W-:-:S02]  /*13290*/  LOP3.LUT R56, R81, 0x38, R57, 0xf8, !PT ;  /* 0x0000003851387812 */ /* 0x000fc400078ef839 */
[----:B------:R-:W-:Y:S01]  /*132a0*/  LOP3.LUT R58, R78, R58, R80, 0xf6, !PT ;  /* 0x0000003a4e3a7212 */ /* 0x000fe200078ef650 */
[----:B------:R-:W-:Y:S01]  /*132b0*/  IMAD.SHL.U32 R59, R59, 0x400, RZ ;  /* 0x000004003b3b7824 */ /* 0x000fe200078e00ff */
[----:B------:R-:W-:Y:S02]  /*132c0*/  LOP3.LUT R56, R56, R80, RZ, 0x3c, !PT ;  /* 0x0000005038387212 */ /* 0x000fe400078e3cff */
[----:B------:R-:W-:Y:S02]  /*132d0*/  LEA R65, R58, UR4, 0x1 ;  /* 0x000000043a417c11 */ /* 0x000fe4000f8e08ff */
[----:B------:R-:W-:Y:S02]  /*132e0*/  LOP3.LUT R59, R59, 0x7fffe000, RZ, 0xc0, !PT ;  /* 0x7fffe0003b3b7812 */ /* 0x000fe400078ec0ff */
[----:B------:R-:W-:Y:S02]  /*132f0*/  SHF.R.U64 R68, R48, 0x10, R49 ;  /* 0x0000001030447819 */ /* 0x000fe40000001231 */
[----:B------:R-:W-:-:S02]  /*13300*/  IADD3 R61, R56, R59, R78 ;  /* 0x0000003b383d7210 */ /* 0x000fc40007ffe04e */
[----:B------:R-:W0:Y:S01]  /*13310*/  LDS.128 R56, [R65] ;  /* 0x0000000041387984 */ /* 0x000e220000000c00 */
[----:B------:R-:W-:Y:S02]  /*13320*/  SHF.R.U64 R48, R40, 0x10, R41 ;  /* 0x0000001028307819 */ /* 0x000fe40000001229 */
[----:B------:R-:W-:Y:S01]  /*13330*/  IMAD R66, R61, 0x2, R22 ;  /* 0x000000023d427824 */ /* 0x000fe200078e0216 */
[----:B------:R-:W-:Y:S02]  /*13340*/  SHF.R.U64 R50, R50, 0x10, R51 ;  /* 0x0000001032327819 */ /* 0x000fe40000001233 */
[----:B------:R-:W-:Y:S02]  /*13350*/  SHF.R.U32.HI R41, RZ, 0x10, R41 ;  /* 0x00000010ff297819 */ /* 0x000fe40000011629 */
[----:B------:R-:W1:Y:S01]  /*13360*/  LDS.128 R60, [R66+0x14400] ;  /* 0x01440000423c7984 */ /* 0x000e620000000c00 */
[----:B------:R-:W-:Y:S02]  /*13370*/  SHF.R.U64 R40, R42, 0x10, R43 ;  /* 0x000000102a287819 */ /* 0x000fe4000000122b */
[----:B------:R-:W-:-:S02]  /*13380*/  PRMT R131, R131, 0x5410, R68 ;  /* 0x0000541083837816 */ /* 0x000fc40000000044 */
[----:B------:R-:W-:Y:S02]  /*13390*/  PRMT R135, R135, 0x5410, R48 ;  /* 0x0000541087877816 */ /* 0x000fe40000000030 */
[----:B------:R-:W-:Y:S01]  /*133a0*/  SHF.R.U32.HI R51, RZ, 0x10, R51 ;  /* 0x00000010ff337819 */ /* 0x000fe20000011633 */
[----:B------:R-:W-:Y:S01]  /*133b0*/  IMAD.U32 R69, R131, 0x10000, RZ ;  /* 0x0001000083457824 */ /* 0x000fe200078e00ff */
[----:B------:R-:W-:Y:S01]  /*133c0*/  SHF.R.U32.HI R43, RZ, 0x10, R43 ;  /* 0x00000010ff2b7819 */ /* 0x000fe2000001162b */
[----:B------:R-:W-:Y:S01]  /*133d0*/  IMAD.U32 R71, R135, 0x10000, RZ ;  /* 0x0001000087477824 */ /* 0x000fe200078e00ff */
[----:B------:R-:W-:Y:S02]  /*133e0*/  SHF.R.U32.HI R49, RZ, 0x10, R49 ;  /* 0x00000010ff317819 */ /* 0x000fe40000011631 */
[----:B------:R-:W-:Y:S02]  /*133f0*/  PRMT R129, R129, 0x5410, R50 ;  /* 0x0000541081817816 */ /* 0x000fe40000000032 */
[----:B------:R-:W-:-:S02]  /*13400*/  PRMT R136, R136, 0x5410, R41 ;  /* 0x0000541088887816 */ /* 0x000fc40000000029 */
[----:B------:R-:W-:Y:S02]  /*13410*/  PRMT R133, R133, 0x5410, R40 ;  /* 0x0000541085857816 */ /* 0x000fe40000000028 */
[----:B------:R-:W-:Y:S02]  /*13420*/  PRMT R130, R130, 0x5410, R51 ;  /* 0x0000541082827816 */ /* 0x000fe40000000033 */
[----:B------:R-:W-:Y:S02]  /*13430*/  PRMT R134, R134, 0x5410, R43 ;  /* 0x0000541086867816 */ /* 0x000fe4000000002b */
[----:B------:R-:W-:-:S03]  /*13440*/  PRMT R132, R132, 0x5410, R49 ;  /* 0x0000541084847816 */ /* 0x000fc60000000031 */
[----:B------:R-:W-:Y:S02]  /*13450*/  IMAD.U32 R68, R134, 0x10000, RZ ;  /* 0x0001000086447824 */ /* 0x000fe400078e00ff */
        /* <DEDUP_REMOVED lines=14> */
[----:B------:R-:W-:-:S02]  /*13540*/  IMAD.U32 R67, R63, 0x10000, RZ ;  /* 0x000100003f437824 */ /* 0x000fc400078e00ff */
[C---:B------:R-:W-:Y:S01]  /*13550*/  FMUL.FTZ R77, R50.reuse, R71 ;  /* 0x00000047324d7220 */ /* 0x040fe20000410000 */
[----:B------:R-:W-:Y:S01]  /*13560*/  LOP3.LUT R62, R63, 0xffff0000, RZ, 0xc0, !PT ;  /* 0xffff00003f3e7812 */ /* 0x000fe200078ec0ff */
[-C--:B------:R-:W-:Y:S01]  /*13570*/  FMUL.FTZ R79, R50, R69.reuse ;  /* 0x00000045324f7220 */ /* 0x080fe20000410000 */
[----:B------:R-:W-:Y:S02]  /*13580*/  IMAD.U32 R63, R136, 0x10000, RZ ;  /* 0x00010000883f7824 */ /* 0x000fe400078e00ff */
[----:B------:R-:W-:Y:S01]  /*13590*/  FFMA.FTZ R77, R40, R69, -R77 ;  /* 0x00000045284d7223 */ /* 0x000fe2000001084d */
[----:B------:R-:W-:Y:S02]  /*135a0*/  IMAD.U32 R50, R132, 0x10000, RZ ;  /* 0x0001000084327824 */ /* 0x000fe400078e00ff */
[----:B------:R-:W-:Y:S01]  /*135b0*/  FFMA.FTZ R79, R40, R71, R79 ;  /* 0x00000047284f7223 */ /* 0x000fe2000001004f */
[----:B------:R-:W-:Y:S01]  /*135c0*/  FMUL.FTZ R69, R57, R63 ;  /* 0x0000003f39457220 */ /* 0x000fe20000410000 */
[----:B------:R-:W-:-:S02]  /*135d0*/  IMAD.U32 R40, R130, 0x10000, RZ ;  /* 0x0001000082287824 */ /* 0x000fc400078e00ff */
[----:B------:R-:W-:Y:S01]  /*135e0*/  FMUL.FTZ R70, R67, R68 ;  /* 0x0000004443467220 */ /* 0x000fe20000410000 */
[-C--:B------:R-:W-:Y:S01]  /*135f0*/  FMUL.FTZ R57, R57, R50.reuse ;  /* 0x0000003239397220 */ /* 0x080fe20000410000 */
[C---:B------:R-:W-:Y:S01]  /*13600*/  FFMA.FTZ R69, R42.reuse, R50, -R69 ;  /* 0x000000322a457223 */ /* 0x040fe20000010845 */
[-C--:B------:R-:W-:Y:S01]  /*13610*/  FMUL.FTZ R71, R67, R40.reuse ;  /* 0x0000002843477220 */ /* 0x080fe20000410000 */
[----:B------:R-:W-:Y:S01]  /*13620*/  LOP3.LUT R50, R135, 0xffff0000, RZ, 0xc0, !PT ;  /* 0xffff000087327812 */ /* 0x000fe200078ec0ff */
[----:B------:R-:W-:Y:S01]  /*13630*/  FFMA.FTZ R67, R49, R40, -R70 ;  /* 0x0000002831437223 */ /* 0x000fe20000010846 */
[----:B------:R-:W-:Y:S01]  /*13640*/  FFMA.FTZ R63, R42, R63, R57 ;  /* 0x0000003f2a3f7223 */ /* 0x000fe20000010039 */
[----:B------:R-:W-:Y:S01]  /*13650*/  LOP3.LUT R40, R131, 0xffff0000, RZ, 0xc0, !PT ;  /* 0xffff000083287812 */ /* 0x000fe200078ec0ff */
[----:B------:R-:W-:Y:S01]  /*13660*/  FFMA.FTZ R71, R49, R68, R71 ;  /* 0x0000004431477223 */ /* 0x000fe20000010047 */
[----:B------:R-:W-:Y:S01]  /*13670*/  LOP3.LUT R57, R136, 0xffff0000, RZ, 0xc0, !PT ;  /* 0xffff000088397812 */ /* 0x000fe200078ec0ff */
[C---:B------:R-:W-:Y:S01]  /*13680*/  FMUL.FTZ R42, R51.reuse, R50 ;  /* 0x00000032332a7220 */ /* 0x040fe20000410000 */
[----:B------:R-:W-:Y:S01]  /*13690*/  LOP3.LUT R49, R132, 0xffff0000, RZ, 0xc0, !PT ;  /* 0xffff000084317812 */ /* 0x000fe200078ec0ff */
[----:B------:R-:W-:-:S02]  /*136a0*/  FMUL.FTZ R70, R51, R40 ;  /* 0x0000002833467220 */ /* 0x000fc40000410000 */
[C---:B------:R-:W-:Y:S01]  /*136b0*/  FMUL.FTZ R51, R60.reuse, R57 ;  /* 0x000000393c337220 */ /* 0x040fe20000410000 */
[----:B------:R-:W-:Y:S01]  /*136c0*/  FFMA.FTZ R68, R41, R40, -R42 ;  /* 0x0000002829447223 */ /* 0x000fe2000001082a */
[-C--:B------:R-:W-:Y:S01]  /*136d0*/  FMUL.FTZ R60, R60, R49.reuse ;  /* 0x000000313c3c7220 */ /* 0x080fe20000410000 */
[----:B------:R-:W-:Y:S02]  /*136e0*/  IMAD.U32 R42, R133, 0x10000, RZ ;  /* 0x00010000852a7824 */ /* 0x000fe400078e00ff */
[----:B------:R-:W-:Y:S01]  /*136f0*/  FFMA.FTZ R70, R41, R50, R70 ;  /* 0x0000003229467223 */ /* 0x000fe20000010046 */
[----:B------:R-:W-:Y:S02]  /*13700*/  IMAD.U32 R40, R129, 0x10000, RZ ;  /* 0x0001000081287824 */ /* 0x000fe400078e00ff */
[C---:B------:R-:W-:Y:S01]  /*13710*/  FFMA.FTZ R50, R56.reuse, R49, -R51 ;  /* 0x0000003138327223 */ /* 0x040fe20000010833 */
[----:B------:R-:W-:Y:S01]  /*13720*/  FFMA.FTZ R60, R56, R57, R60 ;  /* 0x00000039383c7223 */ /* 0x000fe2000001003c */
[C---:B------:R-:W-:Y:S01]  /*13730*/  FMUL.FTZ R76, R59.reuse, R42 ;  /* 0x0000002a3b4c7220 */ /* 0x040fe20000410000 */
[----:B------:R-:W-:Y:S01]  /*13740*/  FMUL.FTZ R56, R59, R40 ;  /* 0x000000283b387220 */ /* 0x000fe20000410000 */
[----:B------:R-:W-:-:S02]  /*13750*/  LOP3.LUT R133, R133, 0xffff0000, RZ, 0xc0, !PT ;  /* 0xffff000085857812 */ /* 0x000fc400078ec0ff */
[----:B------:R-:W-:Y:S01]  /*13760*/  LOP3.LUT R49, R134, 0xffff0000, RZ, 0xc0, !PT ;  /* 0xffff000086317812 */ /* 0x000fe200078ec0ff */
[----:B------:R-:W-:Y:S01]  /*13770*/  FFMA.FTZ R76, R43, R40, -R76 ;  /* 0x000000282b4c7223 */ /* 0x000fe2000001084c */
[----:B------:R-:W-:Y:S01]  /*13780*/  LOP3.LUT R129, R129, 0xffff0000, RZ, 0xc0, !PT ;  /* 0xffff000081817812 */ /* 0x000fe200078ec0ff */
[----:B------:R-:W-:Y:S01]  /*13790*/  FFMA.FTZ R56, R43, R42, R56 ;  /* 0x0000002a2b387223 */ /* 0x000fe20000010038 */
[----:B------:R-:W-:Y:S01]  /*137a0*/  LOP3.LUT R41, R130, 0xffff0000, RZ, 0xc0, !PT ;  /* 0xffff000082297812 */ /* 0x000fe200078ec0ff */
[C---:B------:R-:W-:Y:S01]  /*137b0*/  FMUL.FTZ R43, R61.reuse, R133 ;  /* 0x000000853d2b7220 */ /* 0x040fe20000410000 */
[C---:B------:R-:W-:Y:S01]  /*137c0*/  FMUL.FTZ R51, R62.reuse, R49 ;  /* 0x000000313e337220 */ /* 0x040fe20000410000 */
[----:B------:R-:W-:Y:S02]  /*137d0*/  FMUL.FTZ R40, R61, R129 ;  /* 0x000000813d287220 */ /* 0x000fe40000410000 */
        /* <DEDUP_REMOVED lines=15> */
.L_x_2887:
[----:B------:R-:W-:Y:S05]  /*138d0*/  BSYNC B2 ;  /* 0x0000000000027941 */ /* 0x000fea0003800000 */
.L_x_2886:
[----:B------:R-:W-:Y:S05]  /*138e0*/  @P1 BRA `(.L_x_2885) ;  /* 0x0000000400b81947 */ /* 0x000fea0003800000 */
[----:B------:R-:W-:Y:S02]  /*138f0*/  LEA.HI R64, R64, R85, RZ, 0x1d ;  /* 0x0000005540407211 */ /* 0x000fe400078fe8ff */
[----:B0-----:R-:W-:Y:S02]  /*13900*/  LEA.HI R40, R20, R213, RZ, 0x6 ;  /* 0x000000d514287211 */ /* 0x001fe400078f30ff */
[----:B------:R-:W-:Y:S02]  /*13910*/  SHF.R.S32.HI R41, RZ, 0x1f, R64 ;  /* 0x0000001fff297819 */ /* 0x000fe40000011440 */
[----:B-----5:R-:W-:Y:S01]  /*13920*/  R2UR UR4, R82 ;  /* 0x00000000520472ca */ /* 0x020fe200000e0000 */
[----:B------:R-:W-:Y:S01]  /*13930*/  IMAD.SHL.U32 R42, R40, 0x80, RZ ;  /* 0x00000080282a7824 */ /* 0x000fe200078e00ff */
[----:B------:R-:W-:Y:S01]  /*13940*/  LEA.HI R41, R41, R64, RZ, 0x3 ;  /* 0x0000004029297211 */ /* 0x000fe200078f18ff */
[----:B------:R-:W-:Y:S01]  /*13950*/  IMAD.SHL.U32 R40, R64, 0x8, RZ ;  /* 0x0000000840287824 */ /* 0x000fe200078e00ff */
[----:B------:R-:W-:-:S02]  /*13960*/  LOP3.LUT R43, R81, 0x38, R21, 0xf8, !PT ;  /* 0x00000038512b7812 */ /* 0x000fc400078ef815 */
[----:B------:R-:W-:Y:S01]  /*13970*/  LOP3.LUT R42, R42, 0xffffe000, RZ, 0xc0, !PT ;  /* 0xffffe0002a2a7812 */ /* 0x000fe200078ec0ff */
[----:B------:R-:W-:Y:S01]  /*13980*/  IMAD.SHL.U32 R41, R41, 0x400, RZ ;  /* 0x0000040029297824 */ /* 0x000fe200078e00ff */
[----:B------:R-:W-:Y:S02]  /*13990*/  LOP3.LUT R40, R81, 0x38, R40, 0xf8, !PT ;  /* 0x0000003851287812 */ /* 0x000fe400078ef828 */
[-C--:B------:R-:W-:Y:S02]  /*139a0*/  LOP3.LUT R43, R43, R80.reuse, RZ, 0x3c, !PT ;  /* 0x000000502b2b7212 */ /* 0x080fe400078e3cff */
[----:B------:R-:W-:Y:S02]  /*139b0*/  LOP3.LUT R40, R40, R80, RZ, 0x3c, !PT ;  /* 0x0000005028287212 */ /* 0x000fe400078e3cff */
[----:B------:R-:W-:Y:S02]  /*139c0*/  LOP3.LUT R41, R41, 0x7fffe000, RZ, 0xc0, !PT ;  /* 0x7fffe00029297812 */ /* 0x000fe400078ec0ff */
[----:B------:R-:W-:-:S02]  /*139d0*/  IADD3 R42, R43, R42, R78 ;  /* 0x0000002a2b2a7210 */ /* 0x000fc40007ffe04e */
[----:B-1----:R-:W-:Y:S02]  /*139e0*/  IADD3 R57, R40, R41, R78 ;  /* 0x0000002928397210 */ /* 0x002fe40007ffe04e */
[----:B------:R-:W-:Y:S02]  /*139f0*/  LEA R56, R42, UR4, 0x1 ;  /* 0x000000042a387c11 */ /* 0x000fe4000f8e08ff */
[--C-:B------:R-:W-:Y:S01]  /*13a00*/  SHF.R.U64 R61, R52, 0x10, R53.reuse ;  /* 0x00000010343d7819 */ /* 0x100fe20000001235 */
[----:B------:R-:W-:Y:S01]  /*13a10*/  IMAD R57, R57, 0x2, R22 ;  /* 0x0000000239397824 */ /* 0x000fe200078e0216 */
[----:B------:R-:W-:Y:S01]  /*13a20*/  SHF.R.U32.HI R52, RZ, 0x10, R53 ;  /* 0x00000010ff347819 */ /* 0x000fe20000011635 */
[----:B------:R-:W0:Y:S01]  /*13a30*/  LDS.128 R40, [R56] ;  /* 0x0000000038287984 */ /* 0x000e220000000c00 */
[--C-:B------:R-:W-:Y:S02]  /*13a40*/  SHF.R.U64 R53, R44, 0x10, R45.reuse ;  /* 0x000000102c357819 */ /* 0x100fe4000000122d */
[----:B------:R-:W-:Y:S01]  /*13a50*/  SHF.R.U32.HI R44, RZ, 0x10, R45 ;  /* 0x00000010ff2c7819 */ /* 0x000fe2000001162d */
[----:B------:R-:W1:Y:S01]  /*13a60*/  LDS.128 R48, [R57+0x14400] ;  /* 0x0144000039307984 */ /* 0x000e620000000c00 */
[----:B------:R-:W-:-:S02]  /*13a70*/  SHF.R.U64 R59, R54, 0x10, R55 ;  /* 0x00000010363b7819 */ /* 0x000fc40000001237 */
[----:B------:R-:W-:Y:S02]  /*13a80*/  PRMT R126, R126, 0x5410, R61 ;  /* 0x000054107e7e7816 */ /* 0x000fe4000000003d */
[----:B------:R-:W-:Y:S02]  /*13a90*/  PRMT R122, R122, 0x5410, R53 ;  /* 0x000054107a7a7816 */ /* 0x000fe40000000035 */
[--C-:B------:R-:W-:Y:S02]  /*13aa0*/  SHF.R.U64 R45, R46, 0x10, R47.reuse ;  /* 0x000000102e2d7819 */ /* 0x100fe4000000122f */
[----:B------:R-:W-:Y:S01]  /*13ab0*/  PRMT R121, R121, 0x5410, R44 ;  /* 0x0000541079797816 */ /* 0x000fe2000000002c */
[----:B------:R-:W-:Y:S01]  /*13ac0*/  IMAD.U32 R61, R122, 0x10000, RZ ;  /* 0x000100007a3d7824 */ /* 0x000fe200078e00ff */
        /* <DEDUP_REMOVED lines=22> */
[----:B------:R-:W-:Y:S02]  /*13c30*/  IMAD.U32 R55, R51, 0x10000, RZ ;  /* 0x0001000033377824 */ /* 0x000fe400078e00ff */
[C---:B------:R-:W-:Y:S01]  /*13c40*/  FFMA.FTZ R63, R44.reuse, R59, -R63 ;  /* 0x0000003b2c3f7223 */ /* 0x040fe2000001083f */
[----:B------:R-:W-:Y:S01]  /*13c50*/  FFMA.FTZ R65, R44, R61, R65 ;  /* 0x0000003d2c417223 */ /* 0x000fe20000010041 */
[----:B------:R-:W-:Y:S02]  /*13c60*/  IMAD.U32 R44, R127, 0x10000, RZ ;  /* 0x000100007f2c7824 */ /* 0x000fe400078e00ff */
[-C--:B------:R-:W-:Y:S01]  /*13c70*/  FMUL.FTZ R64, R53, R52.reuse ;  /* 0x0000003435407220 */ /* 0x080fe20000410000 */
[----:B------:R-:W-:Y:S01]  /*13c80*/  FFMA.FTZ R62, R45, R52, -R62 ;  /* 0x000000342d3e7223 */ /* 0x000fe2000001083e */
[----:B------:R-:W-:Y:S01]  /*13c90*/  FMUL.FTZ R52, R55, R60 ;  /* 0x0000003c37347220 */ /* 0x000fe20000410000 */
[----:B------:R-:W-:Y:S01]  /*13ca0*/  IMAD.U32 R47, R43, 0x10000, RZ ;  /* 0x000100002b2f7824 */ /* 0x000fe200078e00ff */
[----:B------:R-:W-:Y:S01]  /*13cb0*/  LOP3.LUT R53, R122, 0xffff0000, RZ, 0xc0, !PT ;  /* 0xffff00007a357812 */ /* 0x000fe200078ec0ff */
[----:B------:R-:W-:Y:S01]  /*13cc0*/  FMUL.FTZ R55, R55, R44 ;  /* 0x0000002c37377220 */ /* 0x000fe20000410000 */
[----:B------:R-:W-:Y:S01]  /*13cd0*/  FFMA.FTZ R64, R45, R58, R64 ;  /* 0x0000003a2d407223 */ /* 0x000fe20000010040 */
[----:B------:R-:W-:Y:S01]  /*13ce0*/  LOP3.LUT R45, R126, 0xffff0000, RZ, 0xc0, !PT ;  /* 0xffff00007e2d7812 */ /* 0x000fe200078ec0ff */
[C---:B------:R-:W-:Y:S01]  /*13cf0*/  FFMA.FTZ R61, R47.reuse, R44, -R52 ;  /* 0x0000002c2f3d7223 */ /* 0x040fe20000010834 */
[----:B------:R-:W-:Y:S01]  /*13d00*/  FFMA.FTZ R66, R47, R60, R55 ;  /* 0x0000003c2f427223 */ /* 0x000fe20000010037 */
[----:B------:R-:W-:Y:S01]  /*13d10*/  FMUL.FTZ R47, R48, R53 ;  /* 0x00000035302f7220 */ /* 0x000fe20000410000 */
[----:B------:R-:W-:-:S02]  /*13d20*/  IMAD.U32 R54, R50, 0x10000, RZ ;  /* 0x0001000032367824 */ /* 0x000fc400078e00ff */
[-C--:B------:R-:W-:Y:S01]  /*13d30*/  FMUL.FTZ R55, R48, R45.reuse ;  /* 0x0000002d30377220 */ /* 0x080fe20000410000 */
[----:B------:R-:W-:Y:S01]  /*13d40*/  LOP3.LUT R44, R125, 0xffff0000, RZ, 0xc0, !PT ;  /* 0xffff00007d2c7812 */ /* 0x000fe200078ec0ff */
[----:B------:R-:W-:Y:S01]  /*13d50*/  FFMA.FTZ R48, R40, R45, -R47 ;  /* 0x0000002d28307223 */ /* 0x000fe2000001082f */
[----:B------:R-:W-:Y:S01]  /*13d60*/  LOP3.LUT R52, R121, 0xffff0000, RZ, 0xc0, !PT ;  /* 0xffff000079347812 */ /* 0x000fe200078ec0ff */
[----:B------:R-:W-:Y:S02]  /*13d70*/  IMAD.U32 R47, R124, 0x10000, RZ ;  /* 0x000100007c2f7824 */ /* 0x000fe400078e00ff */
[----:B------:R-:W-:Y:S01]  /*13d80*/  FFMA.FTZ R58, R40, R53, R55 ;  /* 0x00000035283a7223 */ /* 0x000fe20000010037 */
[----:B------:R-:W-:Y:S02]  /*13d90*/  IMAD.U32 R46, R42, 0x10000, RZ ;  /* 0x000100002a2e7824 */ /* 0x000fe400078e00ff */
[----:B------:R-:W-:Y:S01]  /*13da0*/  FMUL.FTZ R59, R49, R44 ;  /* 0x0000002c313b7220 */ /* 0x000fe20000410000 */
[----:B------:R-:W-:-:S02]  /*13db0*/  IMAD.U32 R45, R128, 0x10000, RZ ;  /* 0x00010000802d7824 */ /* 0x000fc400078e00ff */
[----:B------:R-:W-:Y:S01]  /*13dc0*/  FMUL.FTZ R53, R54, R47 ;  /* 0x0000002f36357220 */ /* 0x000fe20000410000 */
[----:B------:R-:W-:Y:S01]  /*13dd0*/  FMUL.FTZ R60, R49, R52 ;  /* 0x00000034313c7220 */ /* 0x000fe20000410000 */
[----:B------:R-:W-:Y:S01]  /*13de0*/  LOP3.LUT R50, R50, 0xffff0000, RZ, 0xc0, !PT ;  /* 0xffff000032327812 */ /* 0x000fe200078ec0ff */
[-C--:B------:R-:W-:Y:S01]  /*13df0*/  FMUL.FTZ R55, R54, R45.reuse ;  /* 0x0000002d36377220 */ /* 0x080fe20000410000 */
[----:B------:R-:W-:Y:S01]  /*13e00*/  FFMA.FTZ R53, R46, R45, -R53 ;  /* 0x0000002d2e357223 */ /* 0x000fe20000010835 */
[C---:B------:R-:W-:Y:S01]  /*13e10*/  FFMA.FTZ R49, R41.reuse, R44, -R60 ;  /* 0x0000002c29317223 */ /* 0x040fe2000001083c */
[----:B------:R-:W-:Y:S01]  /*13e20*/  FFMA.FTZ R59, R41, R52, R59 ;  /* 0x00000034293b7223 */ /* 0x000fe2000001003b */
[----:B------:R-:W-:Y:S01]  /*13e30*/  LOP3.LUT R45, R124, 0xffff0000, RZ, 0xc0, !PT ;  /* 0xffff00007c2d7812 */ /* 0x000fe200078ec0ff */
[----:B------:R-:W-:Y:S01]  /*13e40*/  FFMA.FTZ R46, R46, R47, R55 ;  /* 0x0000002f2e2e7223 */ /* 0x000fe20000010037 */
[----:B------:R-:W-:Y:S02]  /*13e50*/  LOP3.LUT R51, R51, 0xffff0000, RZ, 0xc0, !PT ;  /* 0xffff000033337812 */ /* 0x000fe400078ec0ff */
[----:B------:R-:W-:Y:S01]  /*13e60*/  LOP3.LUT R41, R128, 0xffff0000, RZ, 0xc0, !PT ;  /* 0xffff000080297812 */ /* 0x000fe200078ec0ff */
[----:B------:R-:W-:Y:S01]  /*13e70*/  FMUL.FTZ R47, R50, R45 ;  /* 0x0000002d322f7220 */ /* 0x000fe20000410000 */
[----:B------:R-:W-:-:S02]  /*13e80*/  LOP3.LUT R44, R123, 0xffff0000, RZ, 0xc0, !PT ;  /* 0xffff00007b2c7812 */ /* 0x000fc400078ec0ff */
        /* <DEDUP_REMOVED lines=20> */
.L_x_2885:
[----:B------:R-:W-:Y:S05]  /*13fd0*/  BSYNC B1 ;  /* 0x0000000000017941 */ /* 0x000fea0003800000 */
.L_x_2884:
[----:B0-2---:R-:W-:Y:S01]  /*13fe0*/  VIADD R40, R220, 0x40 ;  /* 0x00000040dc287836 */ /* 0x005fe20000000000 */
[----:B------:R-:W-:Y:S04]  /*13ff0*/  BSSY B1, `(.L_x_2888) ;  /* 0x00000e7000017945 */ /* 0x000fe80003800000 */
[----:B------:R-:W-:-:S13]  /*14000*/  ISETP.GE.AND P0, PT, R40, R86, PT ;  /* 0x000000562800720c */ /* 0x000fda0003f06270 */
[----:B------:R-:W-:Y:S05]  /*14010*/  @P0 BRA `(.L_x_2889) ;  /* 0x0000000c00900947 */ /* 0x000fea0003800000 */
[----:B-1----:R0:W5:Y:S01]  /*14020*/  LDL R62, [R1+0x84] ;  /* 0x00008400013e7983 */ /* 0x0021620000100800 */
[----:B------:R-:W1:Y:S03]  /*14030*/  LDC R49, c[0x0][0x3f4] ;  /* 0x0000fd00ff317b82 */ /* 0x000e660000000800 */
[----:B------:R0:W5:Y:S01]  /*14040*/  LDL R60, [R1+0x60] ;  /* 0x00006000013c7983 */ /* 0x0001620000100800 */
[----:B------:R-:W-:Y:S01]  /*14050*/  IMAD.SHL.U32 R50, R40, 0x40, RZ ;  /* 0x0000004028327824 */ /* 0x000fe200078e00ff */
[----:B------:R-:W-:Y:S04]  /*14060*/  BSSY B2, `(.L_x_2890) ;  /* 0x0000070000027945 */ /* 0x000fe80003800000 */
[----:B------:R-:W-:-:S04]  /*14070*/  LOP3.LUT R50, R50, 0x1c0, RZ, 0xc0, !PT ;  /* 0x000001c032327812 */ /* 0x000fc800078ec0ff */
[----:B------:R-:W-:Y:S02]  /*14080*/  SHF.R.U32.HI R48, RZ, 0x3, R50 ;  /* 0x00000003ff307819 */ /* 0x000fe40000011632 */
[-C--:B-1----:R-:W-:Y:S02]  /*14090*/  ISETP.GE.AND P0, PT, R16, R49.reuse, PT ;  /* 0x000000311000720c */ /* 0x082fe40003f06270 */
[----:B------:R-:W-:-:S11]  /*140a0*/  ISETP.GE.AND P1, PT, R213, R49, PT ;  /* 0x00000031d500720c */ /* 0x000fd60003f26270 */
[----:B0-----:R-:W-:Y:S05]  /*140b0*/  @P0 BRA `(.L_x_2891) ;  /* 0x0000000400a80947 */ /* 0x001fea0003800000 */
[----:B------:R-:W-:Y:S02]  /*140c0*/  LEA.HI R40, R49, R0, RZ, 0x1d ;  /* 0x0000000031287211 */ /* 0x000fe400078fe8ff */
[----:B-----5:R-:W-:Y:S02]  /*140d0*/  R2UR UR4, R62 ;  /* 0x000000003e0472ca */ /* 0x020fe400000e0000 */
[----:B------:R-:W-:Y:S01]  /*140e0*/  SHF.R.S32.HI R43, RZ, 0x1f, R40 ;  /* 0x0000001fff2b7819 */ /* 0x000fe20000011428 */
[----:B------:R-:W-:Y:S01]  /*140f0*/  IMAD.SHL.U32 R41, R40, 0x8, RZ ;  /* 0x0000000828297824 */ /* 0x000fe200078e00ff */
[C---:B------:R-:W-:Y:S02]  /*14100*/  LOP3.LUT R45, R50.reuse, 0x38, R16, 0xf8, !PT ;  /* 0x00000038322d7812 */ /* 0x040fe400078ef810 */
        /* <DEDUP_REMOVED lines=101> */
.L_x_2891:
[----:B------:R-:W-:Y:S05]  /*14760*/  BSYNC B2 ;  /* 0x0000000000027941 */ /* 0x000fea0003800000 */
.L_x_2890:
        /* <DEDUP_REMOVED lines=16> */
[----:B------:R-:W-:Y:S02]  /*14870*/  IADD3 R33, R25, R24, R60 ;  /* 0x0000001819217210 */ /* 0x000fe40007ffe03c */
[----:B------:R-:W-:Y:S02]  /*14880*/  LEA R51, R26, UR4, 0x1 ;  /* 0x000000041a337c11 */ /* 0x000fe4000f8e08ff */
[----:B------:R-:W-:Y:S01]  /*14890*/  SHF.R.U64 R41, R36, 0x10, R37 ;  /* 0x0000001024297819 */ /* 0x000fe20000001225 */
[----:B------:R-:W-:Y:S01]  /*148a0*/  IMAD R40, R33, 0x2, R22 ;  /* 0x0000000221287824 */ /* 0x000fe200078e0216 */
[----:B------:R-:W-:Y:S01]  /*148b0*/  SHF.R.U64 R36, R28, 0x10, R29 ;  /* 0x000000101c247819 */ /* 0x000fe2000000121d */
[----:B------:R-:W0:Y:S01]  /*148c0*/  LDS.128 R24, [R51] ;  /* 0x0000000033187984 */ /* 0x000e220000000c00 */
[----:B------:R-:W-:Y:S02]  /*148d0*/  SHF.R.U64 R28, R30, 0x10, R31 ;  /* 0x000000101e1c7819 */ /* 0x000fe4000000121f */
[----:B------:R-:W-:Y:S01]  /*148e0*/  PRMT R103, R103, 0x5410, R36 ;  /* 0x0000541067677816 */ /* 0x000fe20000000024 */
[----:B------:R-:W1:Y:S01]  /*148f0*/  LDS.128 R32, [R40+0x14400] ;  /* 0x0144000028207984 */ /* 0x000e620000000c00 */
[----:B------:R-:W-:-:S02]  /*14900*/  PRMT R98, R98, 0x5410, R41 ;  /* 0x0000541062627816 */ /* 0x000fc40000000029 */
[----:B------:R-:W-:Y:S01]  /*14910*/  SHF.R.U32.HI R29, RZ, 0x10, R29 ;  /* 0x00000010ff1d7819 */ /* 0x000fe2000001161d */
[----:B------:R-:W-:Y:S01]  /*14920*/  IMAD.U32 R43, R103, 0x10000, RZ ;  /* 0x00010000672b7824 */ /* 0x000fe200078e00ff */
[----:B------:R-:W-:Y:S01]  /*14930*/  PRMT R101, R101, 0x5410, R28 ;  /* 0x0000541065657816 */ /* 0x000fe2000000001c */
[----:B------:R-:W-:Y:S01]  /*14940*/  IMAD.U32 R41, R98, 0x10000, RZ ;  /* 0x0001000062297824 */ /* 0x000fe200078e00ff */
[----:B------:R-:W-:Y:S02]  /*14950*/  SHF.R.U32.HI R42, RZ, 0x10, R37 ;  /* 0x00000010ff2a7819 */ /* 0x000fe40000011625 */
[----:B------:R-:W-:Y:S02]  /*14960*/  SHF.R.U64 R37, R38, 0x10, R39 ;  /* 0x0000001026257819 */ /* 0x000fe40000001227 */
[----:B------:R-:W-:Y:S02]  /*14970*/  PRMT R104, R104, 0x5410, R29 ;  /* 0x0000541068687816 */ /* 0x000fe4000000001d */
[----:B------:R-:W-:-:S02]  /*14980*/  SHF.R.U32.HI R31, RZ, 0x10, R31 ;  /* 0x00000010ff1f7819 */ /* 0x000fc4000001161f */
[----:B------:R-:W-:Y:S02]  /*14990*/  PRMT R97, R97, 0x5410, R42 ;  /* 0x0000541061617816 */ /* 0x000fe4000000002a */
[----:B------:R-:W-:Y:S02]  /*149a0*/  PRMT R100, R100, 0x5410, R37 ;  /* 0x0000541064647816 */ /* 0x000fe40000000025 */
[----:B------:R-:W-:Y:S02]  /*149b0*/  LOP3.LUT R103, R103, 0xffff0000, RZ, 0xc0, !PT ;  /* 0xffff000067677812 */ /* 0x000fe400078ec0ff */
[----:B------:R-:W-:Y:S02]  /*149c0*/  SHF.R.U32.HI R38, RZ, 0x10, R39 ;  /* 0x00000010ff267819 */ /* 0x000fe40000011627 */
[----:B------:R-:W-:Y:S02]  /*149d0*/  PRMT R102, R102, 0x5410, R31 ;  /* 0x0000541066667816 */ /* 0x000fe4000000001f */
[----:B------:R-:W-:Y:S01]  /*149e0*/  PRMT R99, R99, 0x5410, R38 ;  /* 0x0000541063637816 */ /* 0x000fe20000000026 */
        /* <DEDUP_REMOVED lines=12> */
[----:B------:R-:W-:Y:S01]  /*14ab0*/  FFMA.FTZ R45, R28, R41, -R45 ;  /* 0x000000291c2d7223 */ /* 0x000fe2000001082d */
[----:B------:R-:W-:Y:S01]  /*14ac0*/  LOP3.LUT R41, R98, 0xffff0000, RZ, 0xc0, !PT ;  /* 0xffff000062297812 */ /* 0x000fe200078ec0ff */
[----:B------:R-:W-:Y:S01]  /*14ad0*/  FFMA.FTZ R47, R28, R43, R47 ;  /* 0x0000002b1c2f7223 */ /* 0x000fe2000001002f */
[----:B------:R-:W-:Y:S02]  /*14ae0*/  IMAD.U32 R28, R97, 0x10000, RZ ;  /* 0x00010000611c7824 */ /* 0x000fe400078e00ff */
[----:B------:R-:W-:Y:S01]  /*14af0*/  FMUL.FTZ R46, R37, R36 ;  /* 0x00000024252e7220 */ /* 0x000fe20000410000 */
[----:B------:R-:W-:Y:S02]  /*14b00*/  IMAD.U32 R39, R35, 0x10000, RZ ;  /* 0x0001000023277824 */ /* 0x000fe400078e00ff */
[----:B------:R-:W-:Y:S01]  /*14b10*/  FMUL.FTZ R43, R32, R41 ;  /* 0x00000029202b7220 */ /* 0x000fe20000410000 */
[----:B------:R-:W-:-:S02]  /*14b20*/  IMAD.U32 R32, R102, 0x10000, RZ ;  /* 0x0001000066207824 */ /* 0x000fc400078e00ff */
[-C--:B------:R-:W-:Y:S01]  /*14b30*/  FMUL.FTZ R37, R37, R28.reuse ;  /* 0x0000001c25257220 */ /* 0x080fe20000410000 */
[----:B------:R-:W-:Y:S01]  /*14b40*/  FFMA.FTZ R46, R29, R28, -R46 ;  /* 0x0000001c1d2e7223 */ /* 0x000fe2000001082e */
[----:B------:R-:W-:Y:S02]  /*14b50*/  IMAD.U32 R31, R27, 0x10000, RZ ;  /* 0x000100001b1f7824 */ /* 0x000fe400078e00ff */
[C---:B------:R-:W-:Y:S01]  /*14b60*/  FFMA.FTZ R42, R24.reuse, R41, -R49 ;  /* 0x00000029182a7223 */ /* 0x040fe20000010831 */
[----:B------:R-:W-:Y:S01]  /*14b70*/  FFMA.FTZ R44, R24, R103, R43 ;  /* 0x00000067182c7223 */ /* 0x000fe2000001002b */
[----:B------:R-:W-:Y:S02]  /*14b80*/  IMAD.U32 R28, R99, 0x10000, RZ ;  /* 0x00010000631c7824 */ /* 0x000fe400078e00ff */
[----:B------:R-:W-:Y:S01]  /*14b90*/  FMUL.FTZ R48, R39, R32 ;  /* 0x0000002027307220 */ /* 0x000fe20000410000 */
[----:B------:R-:W-:Y:S01]  /*14ba0*/  LOP3.LUT R104, R104, 0xffff0000, RZ, 0xc0, !PT ;  /* 0xffff000068687812 */ /* 0x000fe200078ec0ff */
[----:B------:R-:W-:Y:S01]  /*14bb0*/  FFMA.FTZ R36, R29, R36, R37 ;  /* 0x000000241d247223 */ /* 0x000fe20000010025 */
[----:B------:R-:W-:Y:S01]  /*14bc0*/  LOP3.LUT R24, R97, 0xffff0000, RZ, 0xc0, !PT ;  /* 0xffff000061187812 */ /* 0x000fe200078ec0ff */
[-C--:B------:R-:W-:Y:S01]  /*14bd0*/  FMUL.FTZ R50, R39, R28.reuse ;  /* 0x0000001c27327220 */ /* 0x080fe20000410000 */
[----:B------:R-:W-:Y:S01]  /*14be0*/  FFMA.FTZ R48, R31, R28, -R48 ;  /* 0x0000001c1f307223 */ /* 0x000fe20000010830 */
[----:B------:R-:W-:Y:S01]  /*14bf0*/  FMUL.FTZ R28, R33, R104 ;  /* 0x00000068211c7220 */ /* 0x000fe20000410000 */
[----:B------:R-:W-:-:S02]  /*14c00*/  IMAD.U32 R38, R34, 0x10000, RZ ;  /* 0x0001000022267824 */ /* 0x000fc400078e00ff */
[----:B------:R-:W-:Y:S01]  /*14c10*/  FMUL.FTZ R33, R33, R24 ;  /* 0x0000001821217220 */ /* 0x000fe20000410000 */
[----:B------:R-:W-:Y:S02]  /*14c20*/  IMAD.U32 R37, R101, 0x10000, RZ ;  /* 0x0001000065257824 */ /* 0x000fe400078e00ff */
[----:B------:R-:W-:Y:S01]  /*14c30*/  FFMA.FTZ R50, R31, R32, R50 ;  /* 0x000000201f327223 */ /* 0x000fe20000010032 */
[----:B------:R-:W-:Y:S01]  /*14c40*/  IMAD.U32 R29, R100, 0x10000, RZ ;  /* 0x00010000641d7824 */ /* 0x000fe200078e00ff */
[----:B------:R-:W-:Y:S01]  /*14c50*/  LOP3.LUT R34, R34, 0xffff0000, RZ, 0xc0, !PT ;  /* 0xffff000022227812 */ /* 0x000fe200078ec0ff */
[----:B------:R-:W-:Y:S01]  /*14c60*/  IMAD.U32 R30, R26, 0x10000, RZ ;  /* 0x000100001a1e7824 */ /* 0x000fe200078e00ff */
[----:B------:R-:W-:Y:S01]  /*14c70*/  LOP3.LUT R35, R35, 0xffff0000, RZ, 0xc0, !PT ;  /* 0xffff000023237812 */ /* 0x000fe200078ec0ff */
[C---:B------:R-:W-:Y:S01]  /*14c80*/  FMUL.FTZ R39, R38.reuse, R37 ;  /* 0x0000002526277220 */ /* 0x040fe20000410000 */
[C---:B------:R-:W-:Y:S01]  /*14c90*/  FFMA.FTZ R31, R25.reuse, R24, -R28 ;  /* 0x00000018191f7223 */ /* 0x040fe2000001081c */
[----:B------:R-:W-:Y:S01]  /*14ca0*/  FFMA.FTZ R33, R25, R104, R33 ;  /* 0x0000006819217223 */ /* 0x000fe20000010021 */
        /* <DEDUP_REMOVED lines=8> */
[----:B------:R-:W-:Y:S01]  /*14d30*/  LOP3.LUT R26, R26, 0xffff0000, RZ, 0xc0, !PT ;  /* 0xffff00001a1a7812 */ /* 0x000fe200078ec0ff */
[----:B------:R-:W-:Y:S01]  /*14d40*/  FMUL.FTZ R28, R35, R102 ;  /* 0x00000066231c7220 */ /* 0x000fe20000410000 */
[----:B------:R-:W-:Y:S01]  /*14d50*/  LOP3.LUT R27, R27, 0xffff0000, RZ, 0xc0, !PT ;  /* 0xffff00001b1b7812 */ /* 0x000fe200078ec0ff */
[-C--:B------:R-:W-:Y:S01]  /*14d60*/  FMUL.FTZ R34, R34, R25.reuse ;  /* 0x0000001922227220 */ /* 0x080fe20000410000 */
[----:B------:R-:W-:Y:S01]  /*14d70*/  FMUL.FTZ R37, R35, R24 ;  /* 0x0000001823257220 */ /* 0x000fe20000410000 */
[C---:B------:R-:W-:Y:S01]  /*14d80*/  FFMA.FTZ R32, R26.reuse, R25, -R29 ;  /* 0x000000191a207223 */ /* 0x040fe2000001081d */
[----:B------:R-:W-:Y:S01]  /*14d90*/  F2FP.BF16.F32.PACK_AB R25, R31, R46 ;  /* 0x0000002e1f19723e */ /* 0x000fe200000010ff */
        /* <DEDUP_REMOVED lines=12> */
.L_x_2889:
[----:B------:R-:W-:Y:S05]  /*14e60*/  BSYNC B1 ;  /* 0x0000000000017941 */ /* 0x000fea0003800000 */
.L_x_2888:
[----:B------:R-:W-:-:S13]  /*14e70*/  ISETP.GE.AND P0, PT, R3, R86, PT ;  /* 0x000000560300720c */ /* 0x000fda0003f06270 */
[----:B------:R-:W-:Y:S05]  /*14e80*/  @P0 BRA `(.L_x_2859) ;  /* 0x0000000c009c0947 */ /* 0x000fea0003800000 */
[----:B------:R3:W5:Y:S01]  /*14e90*/  LDL R46, [R1+0x84] ;  /* 0x00008400012e7983 */ /* 0x0007620000100800 */
[----:B--2---:R-:W2:Y:S01]  /*14ea0*/  LDC R40, c[0x0][0x3f4] ;  /* 0x0000fd00ff287b82 */ /* 0x004ea20000000800 */
[----:B0-----:R-:W-:Y:S01]  /*14eb0*/  SHF.R.S32.HI R26, RZ, 0x1f, R3 ;  /* 0x0000001fff1a7819 */ /* 0x001fe20000011403 */
[----:B------:R-:W-:Y:S01]  /*14ec0*/  IMAD.SHL.U32 R24, R3, 0x40, RZ ;  /* 0x0000004003187824 */ /* 0x000fe200078e00ff */
[----:B------:R-:W-:Y:S02]  /*14ed0*/  BSSY B1, `(.L_x_2892) ;  /* 0x0000073000017945 */ /* 0x000fe40003800000 */
[----:B------:R-:W-:Y:S02]  /*14ee0*/  LEA.HI R26, R26, R3, RZ, 0x3 ;  /* 0x000000031a1a7211 */ /* 0x000fe400078f18ff */
[----:B------:R-:W-:-:S03]  /*14ef0*/  LOP3.LUT R42, R24, 0x1c0, RZ, 0xc0, !PT ;  /* 0x000001c0182a7812 */ /* 0x000fc600078ec0ff */
[----:B------:R-:W-:Y:S01]  /*14f00*/  IMAD.SHL.U32 R26, R26, 0x40, RZ ;  /* 0x000000401a1a7824 */ /* 0x000fe200078e00ff */
[----:B------:R-:W-:-:S04]  /*14f10*/  SHF.R.U32.HI R43, RZ, 0x3, R42 ;  /* 0x00000003ff2b7819 */ /* 0x000fc8000001162a */
[----:B------:R-:W-:Y:S02]  /*14f20*/  LOP3.LUT R44, R26, 0xfffffe00, RZ, 0xc0, !PT ;  /* 0xfffffe001a2c7812 */ /* 0x000fe400078ec0ff */
[-C--:B--2---:R-:W-:Y:S02]  /*14f30*/  ISETP.GE.AND P0, PT, R16, R40.reuse, PT ;  /* 0x000000281000720c */ /* 0x084fe40003f06270 */
[----:B------:R-:W-:-:S11]  /*14f40*/  ISETP.GE.AND P1, PT, R213, R40, PT ;  /* 0x00000028d500720c */ /* 0x000fd60003f26270 */
[----:B---3--:R-:W-:Y:S05]  /*14f50*/  @P0 BRA `(.L_x_2893) ;  /* 0x0000000400a80947 */ /* 0x008fea0003800000 */
        /* <DEDUP_REMOVED lines=12> */
[----:B------:R-:W-:Y:S01]  /*15020*/  SHF.R.U64 R32, R8, 0x10, R9 ;  /* 0x0000001008207819 */ /* 0x000fe20000001209 */
[----:B------:R-:W0:Y:S01]  /*15030*/  LDS.128 R24, [R45] ;  /* 0x000000002d187984 */ /* 0x000e220000000c00 */
[----:B------:R-:W-:-:S02]  /*15040*/  IADD3 R3, R0, R3, R44 ;  /* 0x0000000300037210 */ /* 0x000fc40007ffe02c */
[----:B------:R-:W-:Y:S02]  /*15050*/  SHF.R.U64 R8, R72, 0x10, R73 ;  /* 0x0000001048087819 */ /* 0x000fe40000001249 */
[----:B------:R-:W-:Y:S01]  /*15060*/  SHF.R.U64 R10, R10, 0x10, R11 ;  /* 0x000000100a0a7819 */ /* 0x000fe2000000120b */
[----:B------:R-:W-:Y:S01]  /*15070*/  IMAD R3, R3, 0x2, R22 ;  /* 0x0000000203037824 */ /* 0x000fe200078e0216 */
[----:B------:R-:W-:Y:S02]  /*15080*/  SHF.R.U64 R0, R74, 0x10, R75 ;  /* 0x000000104a007819 */ /* 0x000fe4000000124b */
[----:B------:R-:W-:Y:S02]  /*15090*/  SHF.R.U32.HI R9, RZ, 0x10, R9 ;  /* 0x00000010ff097819 */ /* 0x000fe40000011609 */
[----:B------:R-:W2:Y:S01]  /*150a0*/  LDS.128 R28, [R3+0x14400] ;  /* 0x01440000031c7984 */ /* 0x000ea20000000c00 */
[----:B------:R-:W-:Y:S02]  /*150b0*/  SHF.R.U32.HI R11, RZ, 0x10, R11 ;  /* 0x00000010ff0b7819 */ /* 0x000fe4000001160b */
[----:B------:R-:W-:-:S02]  /*150c0*/  PRMT R111, R111, 0x5410, R8 ;  /* 0x000054106f6f7816 */ /* 0x000fc40000000008 */
[----:B------:R-:W-:Y:S02]  /*150d0*/  PRMT R107, R107, 0x5410, R32 ;  /* 0x000054106b6b7816 */ /* 0x000fe40000000020 */
[----:B------:R-:W-:Y:S01]  /*150e0*/  PRMT R109, R109, 0x5410, R0 ;  /* 0x000054106d6d7816 */ /* 0x000fe20000000000 */
[----:B------:R-:W-:Y:S01]  /*150f0*/  IMAD.U32 R36, R111, 0x10000, RZ ;  /* 0x000100006f247824 */ /* 0x000fe200078e00ff */
[----:B------:R-:W-:Y:S01]  /*15100*/  SHF.R.U32.HI R73, RZ, 0x10, R73 ;  /* 0x00000010ff497819 */ /* 0x000fe20000011649 */
[----:B------:R-:W-:Y:S01]  /*15110*/  IMAD.U32 R35, R107, 0x10000, RZ ;  /* 0x000100006b237824 */ /* 0x000fe200078e00ff */
[----:B------:R-:W-:Y:S02]  /*15120*/  PRMT R108, R108, 0x5410, R9 ;  /* 0x000054106c6c7816 */ /* 0x000fe40000000009 */
[----:B------:R-:W-:Y:S02]  /*15130*/  PRMT R105, R105, 0x5410, R10 ;  /* 0x0000541069697816 */ /* 0x000fe4000000000a */
[----:B------:R-:W-:-:S02]  /*15140*/  PRMT R106, R106, 0x5410, R11 ;  /* 0x000054106a6a7816 */ /* 0x000fc4000000000b */
[----:B------:R-:W-:Y:S02]  /*15150*/  SHF.R.U32.HI R75, RZ, 0x10, R75 ;  /* 0x00000010ff4b7819 */ /* 0x000fe4000001164b */
[----:B------:R-:W-:Y:S02]  /*15160*/  PRMT R112, R112, 0x5410, R73 ;  /* 0x0000541070707816 */ /* 0x000fe40000000049 */
[----:B------:R-:W-:Y:S02]  /*15170*/  PRMT R110, R110, 0x5410, R75 ;  /* 0x000054106e6e7816 */ /* 0x000fe4000000004b */
[----:B------:R-:W-:Y:S01]  /*15180*/  LOP3.LUT R111, R111, 0xffff0000, RZ, 0xc0, !PT ;  /* 0xffff00006f6f7812 */ /* 0x000fe200078ec0ff */
        /* <DEDUP_REMOVED lines=11> */
[C---:B--2---:R-:W-:Y:S01]  /*15240*/  IMAD.U32 R27, R28.reuse, 0x10000, RZ ;  /* 0x000100001c1b7824 */ /* 0x044fe200078e00ff */
        /* <DEDUP_REMOVED lines=17> */
[----:B------:R-:W-:Y:S01]  /*15360*/  FMUL.FTZ R9, R28, R111 ;  /* 0x0000006f1c097220 */ /* 0x000fe20000410000 */
[----:B------:R-:W-:Y:S01]  /*15370*/  FFMA.FTZ R36, R25, R0, -R36 ;  /* 0x0000000019247223 */ /* 0x000fe20000010824 */
[----:B------:R-:W-:-:S02]  /*15380*/  IMAD.U32 R33, R30, 0x10000, RZ ;  /* 0x000100001e217824 */ /* 0x000fc400078e00ff */
[----:B------:R-:W-:Y:S01]  /*15390*/  FFMA.FTZ R34, R25, R35, R34 ;  /* 0x0000002319227223 */ /* 0x000fe20000010022 */
[-C--:B------:R-:W-:Y:S01]  /*153a0*/  FMUL.FTZ R25, R28, R107.reuse ;  /* 0x0000006b1c197220 */ /* 0x080fe20000410000 */
[----:B------:R-:W-:Y:S01]  /*153b0*/  FFMA.FTZ R28, R8, R107, -R9 ;  /* 0x0000006b081c7223 */ /* 0x000fe20000010809 */
[----:B------:R-:W-:Y:S01]  /*153c0*/  IMAD.U32 R9, R109, 0x10000, RZ ;  /* 0x000100006d097824 */ /* 0x000fe200078e00ff */
[----:B------:R-:W-:Y:S01]  /*153d0*/  LOP3.LUT R30, R30, 0xffff0000, RZ, 0xc0, !PT ;  /* 0xffff00001e1e7812 */ /* 0x000fe200078ec0ff */
[----:B------:R-:W-:Y:S02]  /*153e0*/  IMAD.U32 R0, R105, 0x10000, RZ ;  /* 0x0001000069007824 */ /* 0x000fe400078e00ff */
[----:B------:R-:W-:Y:S01]  /*153f0*/  FFMA.FTZ R32, R8, R111, R25 ;  /* 0x0000006f08207223 */ /* 0x000fe20000010019 */
[----:B------:R-:W-:Y:S01]  /*15400*/  LOP3.LUT R109, R109, 0xffff0000, RZ, 0xc0, !PT ;  /* 0xffff00006d6d7812 */ /* 0x000fe200078ec0ff */
[----:B------:R-:W-:Y:S01]  /*15410*/  FMUL.FTZ R25, R33, R9 ;  /* 0x0000000921197220 */ /* 0x000fe20000410000 */
[----:B------:R-:W-:Y:S01]  /*15420*/  LOP3.LUT R105, R105, 0xffff0000, RZ, 0xc0, !PT ;  /* 0xffff000069697812 */ /* 0x000fe200078ec0ff */
[----:B------:R-:W-:Y:S01]  /*15430*/  FMUL.FTZ R33, R33, R0 ;  /* 0x0000000021217220 */ /* 0x000fe20000410000 */
[----:B------:R-:W-:Y:S01]  /*15440*/  LOP3.LUT R31, R31, 0xffff0000, RZ, 0xc0, !PT ;  /* 0xffff00001f1f7812 */ /* 0x000fe200078ec0ff */
[----:B------:R-:W-:Y:S01]  /*15450*/  FMUL.FTZ R8, R30, R109 ;  /* 0x0000006d1e087220 */ /* 0x000fe20000410000 */
[----:B------:R-:W-:Y:S01]  /*15460*/  LOP3.LUT R110, R110, 0xffff0000, RZ, 0xc0, !PT ;  /* 0xffff00006e6e7812 */ /* 0x000fe200078ec0ff */
[----:B------:R-:W-:Y:S01]  /*15470*/  FFMA.FTZ R33, R10, R9, R33 ;  /* 0x000000090a217223 */ /* 0x000fe20000010021 */
[----:B------:R-:W-:Y:S01]  /*15480*/  LOP3.LUT R108, R108, 0xffff0000, RZ, 0xc0, !PT ;  /* 0xffff00006c6c7812 */ /* 0x000fe200078ec0ff */
[-C--:B------:R-:W-:Y:S01]  /*15490*/  FMUL.FTZ R30, R30, R105.reuse ;  /* 0x000000691e1e7220 */ /* 0x080fe20000410000 */
[----:B------:R-:W-:Y:S01]  /*154a0*/  LOP3.LUT R106, R106, 0xffff0000, RZ, 0xc0, !PT ;  /* 0xffff00006a6a7812 */ /* 0x000fe200078ec0ff */
[----:B------:R-:W-:Y:S01]  /*154b0*/  FMUL.FTZ R27, R29, R112 ;  /* 0x000000701d1b7220 */ /* 0x000fe20000410000 */
[----:B------:R-:W-:Y:S01]  /*154c0*/  FMUL.FTZ R9, R31, R110 ;  /* 0x0000006e1f097220 */ /* 0x000fe20000410000 */
[----:B------:R-:W-:Y:S01]  /*154d0*/  FMUL.FTZ R29, R29, R108 ;  /* 0x0000006c1d1d7220 */ /* 0x000fe20000410000 */
[----:B------:R-:W-:Y:S01]  /*154e0*/  FFMA.FTZ R105, R11, R105, -R8 ;  /* 0x000000690b697223 */ /* 0x000fe20000010808 */
[----:B------:R-:W-:Y:S01]  /*154f0*/  FMUL.FTZ R31, R31, R106 ;  /* 0x0000006a1f1f7220 */ /* 0x000fe20000410000 */
[----:B------:R-:W-:Y:S01]  /*15500*/  FFMA.FTZ R30, R11, R109, R30 ;  /* 0x0000006d0b1e7223 */ /* 0x000fe2000001001e */
[----:B------:R-:W-:Y:S01]  /*15510*/  FFMA.FTZ R27, R24, R108, -R27 ;  /* 0x0000006c181b7223 */ /* 0x000fe2000001081b */
        /* <DEDUP_REMOVED lines=14> */
.L_x_2893:
[----:B------:R-:W-:Y:S05]  /*15600*/  BSYNC B1 ;  /* 0x0000000000017941 */ /* 0x000fea0003800000 */
.L_x_2892:
[----:B------:R-:W-:Y:S05]  /*15610*/  @P1 BRA `(.L_x_2859) ;  /* 0x0000000400b81947 */ /* 0x000fea0003800000 */
[----:B------:R-:W-:Y:S02]  /*15620*/  LEA.HI R40, R40, R85, RZ, 0x1d ;  /* 0x0000005528287211 */ /* 0x000fe400078fe8ff */
[----:B------:R-:W-:Y:S02]  /*15630*/  LOP3.LUT R0, R42, 0x38, R21, 0xf8, !PT ;  /* 0x000000382a007812 */ /* 0x000fe400078ef815 */
[----:B0-----:R-:W-:Y:S02]  /*15640*/  SHF.R.S32.HI R3, RZ, 0x1f, R40 ;  /* 0x0000001fff037819 */ /* 0x001fe40000011428 */
[----:B------:R-:W-:Y:S01]  /*15650*/  LOP3.LUT R8, R0, R43, RZ, 0x3c, !PT ;  /* 0x0000002b00087212 */ /* 0x000fe200078e3cff */
[----:B------:R-:W-:Y:S01]  /*15660*/  IMAD.SHL.U32 R0, R40, 0x8, RZ ;  /* 0x0000000828007824 */ /* 0x000fe200078e00ff */
[----:B------:R-:W-:Y:S02]  /*15670*/  LEA.HI R3, R3, R40, RZ, 0x3 ;  /* 0x0000002803037211 */ /* 0x000fe400078f18ff */
[----:B------:R-:W-:-:S02]  /*15680*/  LEA.HI R20, R20, R213, RZ, 0x6 ;  /* 0x000000d514147211 */ /* 0x000fc400078f30ff */
[----:B-----5:R-:W-:Y:S01]  /*15690*/  R2UR UR4, R46 ;  /* 0x000000002e0472ca */ /* 0x020fe200000e0000 */
[----:B------:R-:W-:Y:S01]  /*156a0*/  IMAD.SHL.U32 R3, R3, 0x400, RZ ;  /* 0x0000040003037824 */ /* 0x000fe200078e00ff */
[----:B------:R-:W-:Y:S01]  /*156b0*/  LOP3.LUT R0, R42, 0x38, R0, 0xf8, !PT ;  /* 0x000000382a007812 */ /* 0x000fe200078ef800 */
[----:B------:R-:W-:Y:S01]  /*156c0*/  IMAD.SHL.U32 R20, R20, 0x80, RZ ;  /* 0x0000008014147824 */ /* 0x000fe200078e00ff */
[----:B------:R-:W-:Y:S02]  /*156d0*/  SHF.R.U32.HI R21, RZ, 0x10, R5 ;  /* 0x00000010ff157819 */ /* 0x000fe40000011605 */
[----:B------:R-:W-:Y:S02]  /*156e0*/  LOP3.LUT R0, R0, R43, RZ, 0x3c, !PT ;  /* 0x0000002b00007212 */ /* 0x000fe400078e3cff */
[----:B------:R-:W-:Y:S02]  /*156f0*/  LOP3.LUT R3, R3, 0x7fffe000, RZ, 0xc0, !PT ;  /* 0x7fffe00003037812 */ /* 0x000fe400078ec0ff */
[----:B------:R-:W-:-:S02]  /*15700*/  LOP3.LUT R9, R20, 0xffffe000, RZ, 0xc0, !PT ;  /* 0xffffe00014097812 */ /* 0x000fc400078ec0ff */
[--C-:B------:R-:W-:Y:S02]  /*15710*/  IADD3 R3, R0, R3, R44.reuse ;  /* 0x0000000300037210 */ /* 0x100fe40007ffe02c */
[----:B------:R-:W-:Y:S02]  /*15720*/  IADD3 R8, R8, R9, R44 ;  /* 0x0000000908087210 */ /* 0x000fe40007ffe02c */
[----:B------:R-:W-:Y:S01]  /*15730*/  SHF.R.U64 R20, R4, 0x10, R5 ;  /* 0x0000001004147819 */ /* 0x000fe20000001205 */
[----:B------:R-:W-:Y:S01]  /*15740*/  IMAD R3, R3, 0x2, R22 ;  /* 0x0000000203037824 */ /* 0x000fe200078e0216 */
[----:B------:R-:W-:Y:S02]  /*15750*/  LEA R33, R8, UR4, 0x1 ;  /* 0x0000000408217c11 */ /* 0x000fe4000f8e08ff */
[--C-:B------:R-:W-:Y:S02]  /*15760*/  SHF.R.U64 R4, R12, 0x10, R13.reuse ;  /* 0x000000100c047819 */ /* 0x100fe4000000120d */
[----:B------:R-:W0:Y:S01]  /*15770*/  LDS.128 R24, [R3+0x14400] ;  /* 0x0144000003187984 */ /* 0x000e220000000c00 */
[----:B------:R-:W-:-:S02]  /*15780*/  SHF.R.U32.HI R13, RZ, 0x10, R13 ;  /* 0x00000010ff0d7819 */ /* 0x000fc4000001160d */
[----:B------:R-:W-:Y:S01]  /*15790*/  SHF.R.U64 R5, R6, 0x10, R7 ;  /* 0x0000001006057819 */ /* 0x000fe20000001207 */
[----:B------:R-:W2:Y:S01]  /*157a0*/  LDS.128 R8, [R33] ;  /* 0x0000000021087984 */ /* 0x000ea20000000c00 */
[----:B------:R-:W-:Y:S02]  /*157b0*/  SHF.R.U64 R0, R14, 0x10, R15 ;  /* 0x000000100e007819 */ /* 0x000fe4000000120f */
[----:B------:R-:W-:Y:S02]  /*157c0*/  PRMT R96, R96, 0x5410, R13 ;  /* 0x0000541060607816 */ /* 0x000fe4000000000d */
[----:B------:R-:W-:Y:S02]  /*157d0*/  SHF.R.U32.HI R7, RZ, 0x10, R7 ;  /* 0x00000010ff077819 */ /* 0x000fe40000011607 */
[----:B------:R-:W-:Y:S01]  /*157e0*/  SHF.R.U32.HI R15, RZ, 0x10, R15 ;  /* 0x00000010ff0f7819 */ /* 0x000fe2000001160f */
[----:B------:R-:W-:Y:S01]  /*157f0*/  IMAD.U32 R30, R96, 0x10000, RZ ;  /* 0x00010000601e7824 */ /* 0x000fe200078e00ff */
[----:B------:R-:W-:-:S02]  /*15800*/  PRMT R92, R92, 0x5410, R21 ;  /* 0x000054105c5c7816 */ /* 0x000fc40000000015 */
[----:B------:R-:W-:Y:S02]  /*15810*/  PRMT R95, R95, 0x5410, R4 ;  /* 0x000054105f5f7816 */ /* 0x000fe40000000004 */
[----:B------:R-:W-:Y:S01]  /*15820*/  PRMT R93, R93, 0x5410, R0 ;  /* 0x000054105d5d7816 */ /* 0x000fe20000000000 */
[----:B------:R-:W-:Y:S01]  /*15830*/  IMAD.U32 R28, R92, 0x10000, RZ ;  /* 0x000100005c1c7824 */ /* 0x000fe200078e00ff */
[----:B------:R-:W-:Y:S02]  /*15840*/  PRMT R88, R88, 0x5410, R5 ;  /* 0x0000541058587816 */ /* 0x000fe40000000005 */
[----:B------:R-:W-:Y:S02]  /*15850*/  PRMT R90, R90, 0x5410, R7 ;  /* 0x000054105a5a7816 */ /* 0x000fe40000000007 */
[----:B------:R-:W-:Y:S02]  /*15860*/  PRMT R94, R94, 0x5410, R15 ;  /* 0x000054105e5e7816 */ /* 0x000fe4000000000f */
[----:B------:R-:W-:-:S02]  /*15870*/  PRMT R91, R91, 0x5410, R20 ;  /* 0x000054105b5b7816 */ /* 0x000fc40000000014 */
[----:B------:R-:W-:Y:S01]  /*15880*/  LOP3.LUT R21, R96, 0xffff0000, RZ, 0xc0, !PT ;  /* 0xffff000060157812 */ /* 0x000fe200078ec0ff */
[----:B0-----:R-:W-:Y:S01]  /*15890*/  IMAD.U32 R13, R25, 0x10000, RZ ;  /* 0x00010000190d7824 */ /* 0x001fe200078e00ff */
[----:B------:R-:W-:Y:S01]  /*158a0*/  LOP3.LUT R12, R24, 0xffff0000, RZ, 0xc0, !PT ;  /* 0xffff0000180c7812 */ /* 0x000fe200078ec0ff */
[----:B------:R-:W-:Y:S01]  /*158b0*/  IMAD.U32 R20, R27, 0x10000, RZ ;  /* 0x000100001b147824 */ /* 0x000fe200078e00ff */
[----:B------:R-:W-:Y:S01]  /*158c0*/  LOP3.LUT R15, R26, 0xffff0000, RZ, 0xc0, !PT ;  /* 0xffff00001a0f7812 */ /* 0x000fe200078ec0ff */
[C---:B--2---:R-:W-:Y:S01]  /*158d0*/  IMAD.U32 R0, R8.reuse, 0x10000, RZ ;  /* 0x0001000008007824 */ /* 0x044fe200078e00ff */
        /* <DEDUP_REMOVED lines=17> */
[----:B------:R-:W-:Y:S01]  /*159f0*/  LOP3.LUT R26, R27, 0xffff0000, RZ, 0xc0, !PT ;  /* 0xffff00001b1a7812 */ /* 0x000fe200078ec0ff */
[----:B------:R-:W-:Y:S01]  /*15a00*/  FMUL.FTZ R27, R24, R21 ;  /* 0x00000015181b7220 */ /* 0x000fe20000410000 */
[----:B------:R-:W-:Y:S01]  /*15a10*/  LOP3.LUT R5, R92, 0xffff0000, RZ, 0xc0, !PT ;  /* 0xffff00005c057812 */ /* 0x000fe200078ec0ff */
[-C--:B------:R-:W-:Y:S01]  /*15a20*/  FMUL.FTZ R20, R20, R13.reuse ;  /* 0x0000000d14147220 */ /* 0x080fe20000410000 */
[----:B------:R-:W-:Y:S01]  /*15a30*/  FFMA.FTZ R28, R9, R13, -R28 ;  /* 0x0000000d091c7223 */ /* 0x000fe2000001081c */
[----:B------:R-:W-:-:S02]  /*15a40*/  IMAD.U32 R13, R93, 0x10000, RZ ;  /* 0x000100005d0d7824 */ /* 0x000fc400078e00ff */
[-C--:B------:R-:W-:Y:S01]  /*15a50*/  FMUL.FTZ R24, R24, R5.reuse ;  /* 0x0000000518187220 */ /* 0x080fe20000410000 */
[----:B------:R-:W-:Y:S01]  /*15a60*/  FFMA.FTZ R27, R8, R5, -R27 ;  /* 0x00000005081b7223 */ /* 0x000fe2000001081b */
[----:B------:R-:W-:Y:S01]  /*15a70*/  FFMA.FTZ R29, R9, R25, R20 ;  /* 0x00000019091d7223 */ /* 0x000fe20000010014 */
[----:B------:R-:W-:Y:S02]  /*15a80*/  IMAD.U32 R5, R88, 0x10000, RZ ;  /* 0x0001000058057824 */ /* 0x000fe400078e00ff */
[----:B------:R-:W-:Y:S01]  /*15a90*/  FMUL.FTZ R9, R14, R13 ;  /* 0x0000000d0e097220 */ /* 0x000fe20000410000 */
[----:B------:R-:W-:Y:S01]  /*15aa0*/  FFMA.FTZ R21, R8, R21, R24 ;  /* 0x0000001508157223 */ /* 0x000fe20000010018 */
[----:B------:R-:W-:Y:S01]  /*15ab0*/  LOP3.LUT R8, R93, 0xffff0000, RZ, 0xc0, !PT ;  /* 0xffff00005d087812 */ /* 0x000fe200078ec0ff */
[-C--:B------:R-:W-:Y:S01]  /*15ac0*/  FMUL.FTZ R25, R14, R5.reuse ;  /* 0x000000050e197220 */ /* 0x080fe20000410000 */
[----:B------:R-:W-:Y:S01]  /*15ad0*/  LOP3.LUT R88, R88, 0xffff0000, RZ, 0xc0, !PT ;  /* 0xffff000058587812 */ /* 0x000fe200078ec0ff */
[----:B------:R-:W-:Y:S01]  /*15ae0*/  FFMA.FTZ R14, R6, R5, -R9 ;  /* 0x00000005060e7223 */ /* 0x000fe20000010809 */
[----:B------:R-:W-:Y:S01]  /*15af0*/  LOP3.LUT R9, R94, 0xffff0000, RZ, 0xc0, !PT ;  /* 0xffff00005e097812 */ /* 0x000fe200078ec0ff */
[C---:B------:R-:W-:Y:S01]  /*15b00*/  FMUL.FTZ R20, R15.reuse, R8 ;  /* 0x000000080f147220 */ /* 0x040fe20000410000 */
[----:B------:R-:W-:Y:S01]  /*15b10*/  LOP3.LUT R5, R90, 0xffff0000, RZ, 0xc0, !PT ;  /* 0xffff00005a057812 */ /* 0x000fe200078ec0ff */
[-C--:B------:R-:W-:Y:S01]  /*15b20*/  FMUL.FTZ R15, R15, R88.reuse ;  /* 0x000000580f0f7220 */ /* 0x080fe20000410000 */
[----:B------:R-:W-:Y:S01]  /*15b30*/  FFMA.FTZ R25, R6, R13, R25 ;  /* 0x0000000d06197223 */ /* 0x000fe20000010019 */
[C---:B------:R-:W-:Y:S01]  /*15b40*/  FMUL.FTZ R31, R26.reuse, R9 ;  /* 0x000000091a1f7220 */ /* 0x040fe20000410000 */
[C---:B------:R-:W-:Y:S01]  /*15b50*/  FFMA.FTZ R13, R7.reuse, R88, -R20 ;  /* 0x00000058070d7223 */ /* 0x040fe20000010814 */
[----:B------:R-:W-:Y:S01]  /*15b60*/  FFMA.FTZ R20, R7, R8, R15 ;  /* 0x0000000807147223 */ /* 0x000fe2000001000f */
[-C--:B------:R-:W-:Y:S01]  /*15b70*/  FMUL.FTZ R7, R26, R5.reuse ;  /* 0x000000051a077220 */ /* 0x080fe20000410000 */
[C---:B------:R-:W-:Y:S01]  /*15b80*/  FFMA.FTZ R31, R10.reuse, R5, -R31 ;  /* 0x000000050a1f7223 */ /* 0x040fe2000001081f */
[C---:B------:R-:W-:Y:S01]  /*15b90*/  IMAD.U32 R6, R95.reuse, 0x10000, RZ ;  /* 0x000100005f067824 */ /* 0x040fe200078e00ff */
[----:B------:R-:W-:Y:S01]  /*15ba0*/  LOP3.LUT R95, R95, 0xffff0000, RZ, 0xc0, !PT ;  /* 0xffff00005f5f7812 */ /* 0x000fe200078ec0ff */
[C---:B------:R-:W-:Y:S01]  /*15bb0*/  IMAD.U32 R5, R91.reuse, 0x10000, RZ ;  /* 0x000100005b057824 */ /* 0x040fe200078e00ff */
[----:B------:R-:W-:Y:S01]  /*15bc0*/  LOP3.LUT R91, R91, 0xffff0000, RZ, 0xc0, !PT ;  /* 0xffff00005b5b7812 */ /* 0x000fe200078ec0ff */
        /* <DEDUP_REMOVED lines=19> */
.L_x_2859:
[----:B------:R-:W-:Y:S05]  /*15d00*/  BSYNC B0 ;  /* 0x0000000000007941 */ /* 0x000fea0003800000 */
.L_x_2819:
[----:B------:R-:W-:Y:S01]  /*15d10*/  @!PT LDS RZ, [RZ] ;  /* 0x00000000fffff984 */ /* 0x000fe20000000800 */
[----:B------:R-:W-:Y:S01]  /*15d20*/  @!PT LDS RZ, [RZ] ;  /* 0x00000000fffff984 */ /* 0x000fe20000000800 */
[----:B------:R-:W-:Y:S01]  /*15d30*/  @!PT LDS RZ, [RZ] ;  /* 0x00000000fffff984 */ /* 0x000fe20000000800 */
[----:B------:R-:W-:Y:S01]  /*15d40*/  @!PT LDS RZ, [RZ] ;  /* 0x00000000fffff984 */ /* 0x000fe20000000800 */
[----:B------:R0:W-:Y:S06]  /*15d50*/  MEMBAR.ALL.CTA ;  /* 0x0000000000007992 */ /* 0x0001ec0000008000 */
[----:B0-----:R-:W0:Y:S01]  /*15d60*/  FENCE.VIEW.ASYNC.S ;  /* 0x00000000000073c6 */ /* 0x001e220000000000 */
[----:B------:R-:W-:Y:S05]  /*15d70*/  WARPSYNC.ALL ;  /* 0x0000000000007948 */ /* 0x000fea0003800000 */
[----:B0-----:R-:W-:Y:S06]  /*15d80*/  BAR.SYNC.DEFER_BLOCKING 0xd, 0x100 ;  /* 0x0344000000007b1d */ /* 0x001fec0000010000 */
.L_x_2817:
[----:B------:R-:W-:-:S06]  /*15d90*/  ULOP3.LUT UR4, UR60, 0x1, URZ, 0xfc, !UPT ;  /* 0x000000013c047892 */ /* 0x000fcc000f8efc3f */
[----:B------:R-:W-:-:S05]  /*15da0*/  IMAD.U32 R0, RZ, RZ, UR4 ;  /* 0x00000004ff007e24 */ /* 0x000fca000f8e00ff */
[----:B------:R-:W-:-:S13]  /*15db0*/  ISETP.NE.AND P0, PT, R0, 0x3, PT ;  /* 0x000000030000780c */ /* 0x000fda0003f05270 */
[----:B------:R-:W-:Y:S05]  /*15dc0*/  @!P0 BRA `(.L_x_2894) ;  /* 0x0000000000048947 */ /* 0x000fea0003800000 */
[----:B------:R-:W-:Y:S01]  /*15dd0*/  BPT.TRAP 0x1 ;  /* 0x000000040000795c */ /* 0x000fe20000300000 */
.L_x_2894:
[----:B------:R-:W-:Y:S01]  /*15de0*/  IMAD R0, R219, 0x8, R22 ;  /* 0x00000008db007824 */ /* 0x000fe200078e0216 */
[----:B01-3--:R-:W-:-:S04]  /*15df0*/  SHF.L.U32 R3, R225, 0x1f, RZ ;  /* 0x0000001fe1037819 */ /* 0x00bfc800000006ff */
[----:B------:R0:W1:Y:S01]  /*15e00*/  SYNCS.PHASECHK.TRANS64.TRYWAIT P1, [R0+URZ+0x38830], R3 ;  /* 0x03883003000075a7 */ /* 0x000062000802017f */
[----:B------:R-:W-:Y:S05]  /*15e10*/  @!P0 BRA `(.L_x_2895) ;  /* 0x0000000000048947 */ /* 0x000fea0003800000 */
[----:B------:R-:W-:Y:S01]  /*15e20*/  BPT.TRAP 0x1 ;  /* 0x000000040000795c */ /* 0x000fe20000300000 */
.L_x_2895:
[----:B-1----:R-:W-:Y:S05]  /*15e30*/  @P1 BRA `(.L_x_2896) ;  /* 0x0000000000081947 */ /* 0x002fea0003800000 */
[----:B------:R-:W1:Y:S02]  /*15e40*/  SYNCS.PHASECHK.TRANS64.TRYWAIT P1, [R0+URZ+0x38830], R3 ;  /* 0x03883003000075a7 */ /* 0x000e64000802017f */
[----:B-1----:R-:W-:Y:S05]  /*15e50*/  @!P1 BRA `(.L_x_2897) ;  /* 0x000001b800449947 */ /* 0x002fea0003800000 */
.L_x_2896:
[----:B------:R-:W-:Y:S05]  /*15e60*/  WARPSYNC.ALL ;  /* 0x0000000000007948 */ /* 0x000fea0003800000 */
[----:B01----:R-:W-:Y:S01]  /*15e70*/  VIADD R3, R22, 0x24400 ;  /* 0x0002440016037836 */ /* 0x003fe20000000000 */
[----:B------:R-:W-:Y:S01]  /*15e80*/  R2UR UR20, R84 ;  /* 0x00000000541472ca */ /* 0x000fe200000e0000 */
[----:B------:R-:W-:Y:S01]  /*15e90*/  IMAD.MOV.U32 R5, RZ, RZ, 0x40000040 ;  /* 0x40000040ff057424 */ /* 0x000fe200078e00ff */
[----:B-----5:R-:W-:Y:S01]  /*15ea0*/  WARPGROUP.ARRIVE ;  /* 0x00000000000079c5 */ /* 0x020fe20000000000 */
[----:B------:R-:W-:Y:S01]  /*15eb0*/  UMOV UR25, 0x40000040 ;  /* 0x4000004000197882 */ /* 0x000fe20000000000 */
[----:B------:R-:W-:Y:S01]  /*15ec0*/  SHF.R.U32.HI R3, RZ, 0x4, R3 ;  /* 0x00000004ff037819 */ /* 0x000fe20000011603 */
[----:B------:R-:W-:Y:S01]  /*15ed0*/  IMAD.MOV.U32 R7, RZ, RZ, 0x40000040 ;  /* 0x40000040ff077424 */ /* 0x000fe200078e00ff */
[----:B------:R-:W-:Y:S01]  /*15ee0*/  R2UR UR27, R5 ;  /* 0x00000000051b72ca */ /* 0x000fe200000e0000 */
[----:B------:R-:W-:Y:S01]  /*15ef0*/  UMOV UR17, UR25 ;  /* 0x0000001900117c82 */ /* 0x000fe20008000000 */
[----:B------:R-:W-:Y:S01]  /*15f00*/  LOP3.LUT R3, R3, 0x3fff, RZ, 0xc0, !PT ;  /* 0x00003fff03037812 */ /* 0x000fe200078ec0ff */
[----:B------:R-:W-:Y:S01]  /*15f10*/  UMOV UR5, UR17 ;  /* 0x0000001100057c82 */ /* 0x000fe20008000000 */
[----:B------:R-:W-:Y:S01]  /*15f20*/  R2UR UR7, R7 ;  /* 0x00000000070772ca */ /* 0x000fe200000e0000 */
[----:B------:R-:W-:Y:S01]  /*15f30*/  IMAD.MOV.U32 R9, RZ, RZ, 0x40000040 ;  /* 0x40000040ff097424 */ /* 0x000fe200078e00ff */
[----:B------:R-:W-:Y:S01]  /*15f40*/  LOP3.LUT R4, R3, 0x10000, RZ, 0xfc, !PT ;  /* 0x0001000003047812 */ /* 0x000fe200078efcff */
[----:B------:R-:W-:Y:S01]  /*15f50*/  ULOP3.LUT UR20, UR20, 0x10000, URZ, 0xfc, !UPT ;  /* 0x0001000014147892 */ /* 0x000fe2000f8efc3f */
[----:B------:R-:W-:Y:S01]  /*15f60*/  R2UR UR15, R7 ;  /* 0x00000000070f72ca */ /* 0x000fe200000e0000 */
[----:B------:R-:W-:Y:S01]  /*15f70*/  UMOV UR9, UR17 ;  /* 0x0000001100097c82 */ /* 0x000fe20008000000 */
[C---:B------:R-:W-:Y:S01]  /*15f80*/  R2UR UR11, R9.reuse ;  /* 0x00000000090b72ca */ /* 0x040fe200000e0000 */
[----:B------:R0:W-:Y:S01]  /*15f90*/  STL [R1+0x54], R4 ;  /* 0x0000540401007387 */ /* 0x0001e20000100800 */
[----:B------:R-:W-:Y:S01]  /*15fa0*/  UMOV UR13, UR17 ;  /* 0x00000011000d7c82 */ /* 0x000fe20008000000 */
[----:B------:R-:W-:Y:S01]  /*15fb0*/  R2UR UR19, R9 ;  /* 0x00000000091372ca */ /* 0x000fe200000e0000 */
[----:B------:R-:W-:Y:S01]  /*15fc0*/  UMOV UR24, UR20 ;  /* 0x0000001400187c82 */ /* 0x000fe20008000000 */
[----:B------:R-:W-:Y:S01]  /*15fd0*/  IMAD.MOV.U32 R7, RZ, RZ, 0x40000040 ;  /* 0x40000040ff077424 */ /* 0x000fe200078e00ff */
[----:B------:R-:W-:Y:S01]  /*15fe0*/  UMOV UR16, UR24 ;  /* 0x0000001800107c82 */ /* 0x000fe20008000000 */
[----:B--2-4-:R-:W-:Y:S01]  /*15ff0*/  IMAD.U32 R12, RZ, RZ, UR24 ;  /* 0x00000018ff0c7e24 */ /* 0x014fe2000f8e00ff */
[----:B------:R-:W-:Y:S01]  /*16000*/  UMOV UR4, UR16 ;  /* 0x0000001000047c82 */ /* 0x000fe20008000000 */
[----:B------:R-:W-:Y:S01]  /*16010*/  UMOV UR8, UR16 ;  /* 0x0000001000087c82 */ /* 0x000fe20008000000 */
[----:B------:R-:W-:Y:S01]  /*16020*/  UMOV UR12, UR16 ;  /* 0x00000010000c7c82 */ /* 0x000fe20008000000 */
[----:B0-----:R-:W-:Y:S01]  /*16030*/  IMAD R4, R219, 0xa00, R4 ;  /* 0x00000a00db047824 */ /* 0x001fe200078e0204 */
[----:B------:R-:W-:Y:S01]  /*16040*/  UIADD3 UR56, UR20, 0x804, URZ ;  /* 0x0000080414387890 */ /* 0x000fe2000fffe03f */
[----:B------:R-:W-:Y:S01]  /*16050*/  IMAD.U32 R13, RZ, RZ, UR25 ;  /* 0x00000019ff0d7e24 */ /* 0x000fe2000f8e00ff */
[----:B------:R-:W-:Y:S01]  /*16060*/  UMOV UR57, 0x40000040 ;  /* 0x4000004000397882 */ /* 0x000fe20000000000 */
[C---:B------:R-:W-:Y:S01]  /*16070*/  VIADD R6, R4.reuse, 0x80 ;  /* 0x0000008004067836 */ /* 0x040fe20000000000 */
[C---:B------:R-:W-:Y:S01]  /*16080*/  R2UR UR26, R4.reuse ;  /* 0x00000000041a72ca */ /* 0x040fe200000e0000 */
[----:B------:R-:W-:Y:S01]  /*16090*/  VIADD R8, R4, 0x100 ;  /* 0x0000010004087836 */ /* 0x000fe20000000000 */
[----:B------:R0:W-:Y:S01]  /*160a0*/  STL.64 [R1+0x48], R12 ;  /* 0x0000480c01007387 */ /* 0x0001e20000100a00 */
[----:B------:R-:W-:Y:S01]  /*160b0*/  IMAD.MOV.U32 R9, RZ, RZ, 0x40000040 ;  /* 0x40000040ff097424 */ /* 0x000fe200078e00ff */
[----:B------:R-:W-:Y:S01]  /*160c0*/  R2UR UR6, R6 ;  /* 0x00000000060672ca */ /* 0x000fe200000e0000 */
[----:B------:R-:W-:Y:S01]  /*160d0*/  VIADD R6, R4, 0x180 ;  /* 0x0000018004067836 */ /* 0x000fe20000000000 */
[----:B------:R-:W-:Y:S01]  /*160e0*/  R2UR UR10, R8 ;  /* 0x00000000080a72ca */ /* 0x000fe200000e0000 */
[C---:B------:R-:W-:Y:S01]  /*160f0*/  VIADD R8, R4.reuse, 0x200 ;  /* 0x0000020004087836 */ /* 0x040fe20000000000 */
[----:B------:R-:W-:Y:S01]  /*16100*/  UIADD3 UR52, UR20, 0x806, URZ ;  /* 0x0000080614347890 */ /* 0x000fe2000fffe03f */
[----:B------:R-:W-:Y:S01]  /*16110*/  VIADD R10, R4, 0x102 ;  /* 0x00000102040a7836 */ /* 0x000fe20000000000 */
[----:B------:R-:W-:Y:S01]  /*16120*/  R2UR UR14, R6 ;  /* 0x00000000060e72ca */ /* 0x000fe200000e0000 */
[----:B------:R-:W-:Y:S01]  /*16130*/  VIADD R6, R4, 0x2 ;  /* 0x0000000204067836 */ /* 0x000fe20000000000 */
[----:B------:R-:W-:Y:S01]  /*16140*/  R2UR UR18, R8 ;  /* 0x00000000081272ca */ /* 0x000fe200000e0000 */
[----:B------:R-:W-:Y:S01]  /*16150*/  HGMMA.64x16x16.F32.BF16 R56, gdesc[UR24], RZ, !UPT, gsb0 ;  /* 0x00200000183879f0 */ /* 0x000fe2000c0018ff */
[----:B------:R-:W-:Y:S01]  /*16160*/  R2UR UR27, R7 ;  /* 0x00000000071b72ca */ /* 0x000fe200000e0000 */
[----:B------:R-:W-:Y:S01]  /*16170*/  UMOV UR25, 0x40000040 ;  /* 0x4000004000197882 */ /* 0x000fe20000000000 */
[----:B------:R-:W-:Y:S01]  /*16180*/  R2UR UR26, R6 ;  /* 0x00000000061a72ca */ /* 0x000fe200000e0000 */
[C---:B------:R-:W-:Y:S01]  /*16190*/  VIADD R8, R4.reuse, 0x82 ;  /* 0x0000008204087836 */ /* 0x040fe20000000000 */
[----:B------:R-:W-:Y:S01]  /*161a0*/  UMOV UR53, 0x40000040 ;  /* 0x4000004000357882 */ /* 0x000fe20000000000 */
[----:B------:R-:W-:Y:S01]  /*161b0*/  IMAD.MOV.U32 R11, RZ, RZ, 0x40000040 ;  /* 0x40000040ff0b7424 */ /* 0x000fe200078e00ff */
[----:B------:R-:W-:Y:S01]  /*161c0*/  UIADD3 UR48, UR20, 0xc00, URZ ;  /* 0x00000c0014307890 */ /* 0x000fe2000fffe03f */
[----:B------:R-:W-:Y:S01]  /*161d0*/  VIADD R6, R4, 0x182 ;  /* 0x0000018204067836 */ /* 0x000fe20000000000 */
[----:B------:R-:W-:Y:S01]  /*161e0*/  UMOV UR49, 0x40000040 ;  /* 0x4000004000317882 */ /* 0x000fe20000000000 */
[----:B------:R-:W-:Y:S01]  /*161f0*/  IMAD.MOV.U32 R7, RZ, RZ, 0x40000040 ;  /* 0x40000040ff077424 */ /* 0x000fe200078e00ff */
[----:B------:R-:W-:Y:S01]  /*16200*/  UIADD3 UR44, UR20, 0xc02, URZ ;  /* 0x00000c02142c7890 */ /* 0x000fe2000fffe03f */
[----:B0-----:R-:W-:Y:S01]  /*16210*/  IMAD.U32 R13, RZ, RZ, UR25 ;  /* 0x00000019ff0d7e24 */ /* 0x001fe2000f8e00ff */
[----:B------:R-:W-:Y:S01]  /*16220*/  UMOV UR45, 0x40000040 ;  /* 0x40000040002d7882 */ /* 0x000fe20000000000 */
[----:B------:R-:W-:Y:S01]  /*16230*/  UIADD3 UR40, UR20, 0xc04, URZ ;  /* 0x00000c0414287890 */ /* 0x000fe2000fffe03f */
[----:B------:R-:W-:Y:S01]  /*16240*/  IMAD.MOV.U32 R5, RZ, RZ, 0x40000040 ;  /* 0x40000040ff057424 */ /* 0x000fe200078e00ff */
        /* <DEDUP_REMOVED lines=704> */
.L_x_2898:
[----:B------:R-:W2:Y:S01]  /*18e50*/  LDL R6, [R1+0x78] ;  /* 0x0000780001067983 */ /* 0x000ea20000100800 */
[----:B------:R-:W0:Y:S01]  /*18e60*/  LDC R3, c[0x0][0x448] ;  /* 0x00011200ff037b82 */ /* 0x000e220000000800 */
[----:B------:R-:W-:Y:S02]  /*18e70*/  ULDC UR4, c[0x0][0x988] ;  /* 0x0002620000047ab9 */ /* 0x000fe40000000800 */
[----:B------:R-:W2:Y:S04]  /*18e80*/  LDL R71, [R1+0x68] ;  /* 0x0000680001477983 */ /* 0x000ea80000100800 */
[----:B------:R-:W3:Y:S04]  /*18e90*/  LDL R65, [R1+0x70] ;  /* 0x0000700001417983 */ /* 0x000ee80000100800 */
[----:B------:R-:W4:Y:S04]  /*18ea0*/  LDL R7, [R1+0x74] ;  /* 0x0000740001077983 */ /* 0x000f280000100800 */
[----:B------:R-:W5:Y:S04]  /*18eb0*/  LDL R67, [R1+0x6c] ;  /* 0x00006c0001437983 */ /* 0x000f680000100800 */
[----:B------:R-:W5:Y:S01]  /*18ec0*/  LDL R69, [R1+0x50] ;  /* 0x0000500001457983 */ /* 0x000f620000100800 */
[----:B------:R-:W-:Y:S01]  /*18ed0*/  VIADD R0, R0, 0x38840 ;  /* 0x0003884000007836 */ /* 0x000fe20000000000 */
[----:B------:R-:W-:Y:S01]  /*18ee0*/  ULDC UR38, c[0x0][0x988] ;  /* 0x0002620000267ab9 */ /* 0x000fe20000000800 */
[----:B------:R-:W-:Y:S01]  /*18ef0*/  ULDC UR39, c[0x0][0x988] ;  /* 0x0002620000277ab9 */ /* 0x000fe20000000800 */
[----:B0-----:R-:W-:-:S13]  /*18f00*/  ISETP.NE.AND P1, PT, R3, 0x1, PT ;  /* 0x000000010300780c */ /* 0x001fda0003f25270 */
[----:B------:R-:W0:Y:S08]  /*18f10*/  @P1 LDC R4, c[0x0][0x44c] ;  /* 0x00011300ff041b82 */ /* 0x000e300000000800 */
[----:B------:R-:W1:Y:S01]  /*18f20*/  @P1 LDC R5, c[0x0][0x450] ;  /* 0x00011400ff051b82 */ /* 0x000e620000000800 */
[----:B--2---:R-:W-:-:S04]  /*18f30*/  IMAD.IADD R3, R6, 0x1, R71 ;  /* 0x0000000106037824 */ /* 0x004fc800078e0247 */
[----:B0-----:R-:W-:-:S05]  /*18f40*/  @P1 IMAD.HI.U32 R4, R3, R4, RZ ;  /* 0x0000000403041227 */ /* 0x001fca00078e00ff */
[----:B-1----:R-:W-:-:S05]  /*18f50*/  @P1 SHF.R.U32.HI R3, RZ, R5, R4 ;  /* 0x00000005ff031219 */ /* 0x002fca0000011604 */
[----:B------:R-:W0:Y:S01]  /*18f60*/  SHFL.IDX PT, R6, R3, 0x1, 0x1c1f ;  /* 0x003c1f0003067f89 */ /* 0x000e2200000e0000 */
[----:B------:R-:W-:Y:S02]  /*18f70*/  IMAD.MOV.U32 R5, RZ, RZ, -0x50 ;  /* 0xffffffb0ff057424 */ /* 0x000fe400078e00ff */
[C---:B---3--:R-:W-:Y:S02]  /*18f80*/  IMAD R4, R2.reuse, -0x50, R65 ;  /* 0xffffffb002047824 */ /* 0x048fe400078e0241 */
[----:B------:R-:W-:Y:S02]  /*18f90*/  IMAD R5, R2, R5, 0x51 ;  /* 0x0000005102057424 */ /* 0x000fe400078e0205 */
[----:B------:R-:W-:Y:S02]  /*18fa0*/  VIADD R4, R4, 0x50 ;  /* 0x0000005004047836 */ /* 0x000fe40000000000 */
[C---:B----4-:R-:W-:Y:S02]  /*18fb0*/  IMAD R5, R7.reuse, -0x2, R5 ;  /* 0xfffffffe07057824 */ /* 0x050fe400078e0205 */
[----:B------:R-:W-:-:S03]  /*18fc0*/  IMAD R4, R7, -0x2, R4 ;  /* 0xfffffffe07047824 */ /* 0x000fc600078e0204 */
[----:B-----5:R-:W-:-:S04]  /*18fd0*/  IADD3 R5, -R67, R5, R65 ;  /* 0x0000000543057210 */ /* 0x020fc80007ffe141 */
[----:B0-----:R-:W-:-:S04]  /*18fe0*/  VIADDMNMX R6, R6, R5, R4, PT ;  /* 0x0000000506067246 */ /* 0x001fc80003800104 */
[C---:B------:R-:W-:Y:S02]  /*18ff0*/  ISETP.GT.AND P2, PT, R6.reuse, RZ, PT ;  /* 0x000000ff0600720c */ /* 0x040fe40003f44270 */
[C---:B------:R-:W-:Y:S02]  /*19000*/  ISETP.GT.AND P3, PT, R6.reuse, 0x1, PT ;  /* 0x000000010600780c */ /* 0x040fe40003f64270 */
[----:B------:R-:W-:Y:S02]  /*19010*/  ISETP.GT.AND P4, PT, R6, 0x8, PT ;  /* 0x000000080600780c */ /* 0x000fe40003f84270 */
[----:B------:R-:W-:Y:S02]  /*19020*/  FSEL R58, R58, -INF , P2 ;  /* 0xff8000003a3a7808 */ /* 0x000fe40001000000 */
[----:B------:R-:W-:Y:S02]  /*19030*/  FSEL R59, R59, -INF , P3 ;  /* 0xff8000003b3b7808 */ /* 0x000fe40001800000 */
        /* <DEDUP_REMOVED lines=50> */
[----:B------:R-:W-:Y:S01]  /*19360*/  FMNMX.FTZ R7, R84, R7, !PT ;  /* 0x0000000754077209 */ /* 0x000fe20007810000 */
[----:B------:R-:W0:Y:S01]  /*19370*/  SHFL.IDX PT, R3, R3, RZ, 0x1c1f ;  /* 0x001c1fff03037589 */ /* 0x000e2200000e0000 */
[----:B------:R-:W-:Y:S02]  /*19380*/  FSEL R6, R31, -INF , P2 ;  /* 0xff8000001f067808 */ /* 0x000fe40001000000 */
[----:B------:R-:W-:-:S04]  /*19390*/  FMNMX.FTZ R7, R86, R7, !PT ;  /* 0x0000000756077209 */ /* 0x000fc80007810000 */
[----:B------:R-:W-:-:S05]  /*193a0*/  FMNMX.FTZ R7, R6, R7, !PT ;  /* 0x0000000706077209 */ /* 0x000fca0007810000 */
[----:B------:R-:W1:Y:S01]  /*193b0*/  SHFL.BFLY PT, R8, R7, 0x2, 0x1f ;  /* 0x0c401f0007087f89 */ /* 0x000e6200000e0000 */
[----:B0-----:R-:W-:-:S04]  /*193c0*/  VIADDMNMX R4, R3, R5, R4, PT ;  /* 0x0000000503047246 */ /* 0x001fc80003800104 */
[C---:B------:R-:W-:Y:S02]  /*193d0*/  ISETP.GT.AND P2, PT, R4.reuse, RZ, PT ;  /* 0x000000ff0400720c */ /* 0x040fe40003f44270 */
[C---:B------:R-:W-:Y:S02]  /*193e0*/  ISETP.GT.AND P3, PT, R4.reuse, 0x1, PT ;  /* 0x000000010400780c */ /* 0x040fe40003f64270 */
[----:B------:R-:W-:Y:S02]  /*193f0*/  ISETP.GT.AND P4, PT, R4, 0x8, PT ;  /* 0x000000080400780c */ /* 0x000fe40003f84270 */
[----:B------:R-:W-:Y:S02]  /*19400*/  FSEL R56, R56, -INF , P2 ;  /* 0xff80000038387808 */ /* 0x000fe40001000000 */
[----:B------:R-:W-:Y:S02]  /*19410*/  FSEL R57, R57, -INF , P3 ;  /* 0xff80000039397808 */ /* 0x000fe40001800000 */
[----:B-1----:R-:W-:-:S02]  /*19420*/  FMNMX.FTZ R5, R7, R8, !PT ;  /* 0x0000000807057209 */ /* 0x002fc40007810000 */
[----:B------:R-:W-:Y:S02]  /*19430*/  ISETP.GT.AND P2, PT, R4, 0x9, PT ;  /* 0x000000090400780c */ /* 0x000fe40003f44270 */
[----:B------:R-:W-:Y:S02]  /*19440*/  FSEL R60, R60, -INF , P4 ;  /* 0xff8000003c3c7808 */ /* 0x000fe40002000000 */
[----:B------:R-:W-:Y:S01]  /*19450*/  FMNMX.FTZ R3, R56, R57, !PT ;  /* 0x0000003938037209 */ /* 0x000fe20007810000 */
[----:B------:R-:W0:Y:S01]  /*19460*/  SHFL.BFLY PT, R14, R5, 0x1, 0x1f ;  /* 0x0c201f00050e7f89 */ /* 0x000e2200000e0000 */
        /* <DEDUP_REMOVED lines=18> */
[----:B0-----:R-:W-:Y:S02]  /*19590*/  FMNMX.FTZ R5, R5, R14, !PT ;  /* 0x0000000e05057209 */ /* 0x001fe40007810000 */
        /* <DEDUP_REMOVED lines=26> */
[----:B------:R-:W-:Y:S01]  /*19740*/  FMNMX.FTZ R7, R24, R7, !PT ;  /* 0x0000000718077209 */ /* 0x000fe20007810000 */
[----:B------:R-:W-:Y:S01]  /*19750*/  IMAD.U32 R3, RZ, RZ, UR4 ;  /* 0x00000004ff037e24 */ /* 0x000fe2000f8e00ff */
[----:B------:R-:W-:Y:S01]  /*19760*/  ISETP.GT.AND P3, PT, R4, 0x49, PT ;  /* 0x000000490400780c */ /* 0x000fe20003f64270 */
[----:B------:R-:W0:Y:S01]  /*19770*/  @P1 LDC R25, c[0x0][0x44c] ;  /* 0x00011300ff191b82 */ /* 0x000e220000000800 */
[----:B------:R-:W-:Y:S02]  /*19780*/  FSEL R28, R28, -INF , P2 ;  /* 0xff8000001c1c7808 */ /* 0x000fe40001000000 */
[----:B------:R-:W-:Y:S02]  /*19790*/  FMNMX.FTZ R7, R34, R7, !PT ;  /* 0x0000000722077209 */ /* 0x000fe40007810000 */
[----:B------:R-:W-:Y:S02]  /*197a0*/  FSEL R38, R29, -INF , P3 ;  /* 0xff8000001d267808 */ /* 0x000fe40001800000 */
[----:B------:R-:W-:Y:S01]  /*197b0*/  FMNMX.FTZ R7, R28, R7, !PT ;  /* 0x000000071c077209 */ /* 0x000fe20007810000 */
[C---:B------:R-:W-:Y:S01]  /*197c0*/  FMUL.FTZ R9, R5.reuse, R3 ;  /* 0x0000000305097220 */ /* 0x040fe20000410000 */
[----:B------:R-:W-:Y:S01]  /*197d0*/  FSETP.NEU.FTZ.AND P5, PT, R5, -INF , PT ;  /* 0xff8000000500780b */ /* 0x000fe20003fbd000 */
[----:B------:R-:W1:Y:S01]  /*197e0*/  @P1 LDC R29, c[0x0][0x450] ;  /* 0x00011400ff1d1b82 */ /* 0x000e620000000800 */
[----:B------:R-:W-:-:S05]  /*197f0*/  FMNMX.FTZ R7, R38, R7, !PT ;  /* 0x0000000726077209 */ /* 0x000fca0007810000 */
[----:B------:R-:W2:Y:S01]  /*19800*/  SHFL.BFLY PT, R4, R7, 0x2, 0x1f ;  /* 0x0c401f0007047f89 */ /* 0x000ea200000e0000 */
[----:B------:R-:W-:Y:S02]  /*19810*/  FSEL R27, R9, RZ, P5 ;  /* 0x000000ff091b7208 */ /* 0x000fe40002800000 */
[----:B--2---:R-:W-:-:S05]  /*19820*/  FMNMX.FTZ R9, R7, R4, !PT ;  /* 0x0000000407097209 */ /* 0x004fca0007810000 */
[----:B------:R-:W2:Y:S01]  /*19830*/  SHFL.BFLY PT, R4, R9, 0x1, 0x1f ;  /* 0x0c201f0009047f89 */ /* 0x000ea200000e0000 */
[-CC-:B------:R-:W-:Y:S01]  /*19840*/  FFMA.FTZ R209, R58, R3.reuse, -R27.reuse ;  /* 0x000000033ad17223 */ /* 0x180fe2000001081b */
[-CC-:B------:R-:W-:Y:S01]  /*19850*/  FFMA.FTZ R59, R59, R3.reuse, -R27.reuse ;  /* 0x000000033b3b7223 */ /* 0x180fe2000001081b */
[----:B------:R-:W-:Y:S01]  /*19860*/  FFMA.FTZ R62, R62, R3, -R27 ;  /* 0x000000033e3e7223 */ /* 0x000fe2000001081b */
[----:B--2---:R-:W-:-:S04]  /*19870*/  FMNMX.FTZ R4, R9, R4, !PT ;  /* 0x0000000409047209 */ /* 0x004fc80007810000 */
[C---:B------:R-:W-:Y:S01]  /*19880*/  FSETP.NEU.FTZ.AND P2, PT, R4.reuse, -INF , PT ;  /* 0xff8000000400780b */ /* 0x040fe20003f5d000 */
[----:B------:R-:W-:-:S05]  /*19890*/  FMUL.FTZ R7, R4, R3 ;  /* 0x0000000304077220 */ /* 0x000fca0000410000 */
[----:B------:R-:W-:-:S05]  /*198a0*/  FSEL R7, R7, RZ, P2 ;  /* 0x000000ff07077208 */ /* 0x000fca0001000000 */
[-CC-:B------:R-:W-:Y:S01]  /*198b0*/  FFMA.FTZ R56, R56, R3.reuse, -R7.reuse ;  /* 0x0000000338387223 */ /* 0x180fe20000010807 */
[-CC-:B------:R-:W-:Y:S01]  /*198c0*/  FFMA.FTZ R57, R57, R3.reuse, -R7.reuse ;  /* 0x0000000339397223 */ /* 0x180fe20000010807 */
[-CC-:B------:R-:W-:Y:S01]  /*198d0*/  FFMA.FTZ R60, R60, R3.reuse, -R7.reuse ;  /* 0x000000033c3c7223 */ /* 0x180fe20000010807 */
[----:B------:R-:W-:Y:S01]  /*198e0*/  MUFU.EX2 R209, R209 ;  /* 0x000000d100d17308 */ /* 0x000fe20000000800 */
[-C--:B------:R-:W-:Y:S01]  /*198f0*/  FFMA.FTZ R8, R8, R3.reuse, -R7 ;  /* 0x0000000308087223 */ /* 0x080fe20000010807 */
[----:B------:R-:W-:-:S06]  /*19900*/  FFMA.FTZ R64, R64, R3, -R27 ;  /* 0x0000000340407223 */ /* 0x000fcc000001081b */
[----:B------:R-:W-:Y:S01]  /*19910*/  MUFU.EX2 R56, R56 ;  /* 0x0000003800387308 */ /* 0x000fe20000000800 */
[-CC-:B------:R-:W-:Y:S01]  /*19920*/  FFMA.FTZ R48, R48, R3.reuse, -R7.reuse ;  /* 0x0000000330307223 */ /* 0x180fe20000010807 */
[----:B------:R-:W-:-:S06]  /*19930*/  FFMA.FTZ R10, R10, R3, -R7 ;  /* 0x000000030a0a7223 */ /* 0x000fcc0000010807 */
[----:B------:R-:W-:Y:S01]  /*19940*/  MUFU.EX2 R57, R57 ;  /* 0x0000003900397308 */ /* 0x000fe20000000800 */
[----:B------:R-:W-:-:S07]  /*19950*/  FFMA.FTZ R50, R50, R3, -R27 ;  /* 0x0000000332327223 */ /* 0x000fce000001081b */
[----:B------:R-:W2:Y:S08]  /*19960*/  MUFU.EX2 R58, R59 ;  /* 0x0000003b003a7308 */ /* 0x000eb00000000800 */
[----:B------:R-:W-:Y:S08]  /*19970*/  MUFU.EX2 R60, R60 ;  /* 0x0000003c003c7308 */ /* 0x000ff00000000800 */
[----:B------:R-:W3:Y:S01]  /*19980*/  MUFU.EX2 R62, R62 ;  /* 0x0000003e003e7308 */ /* 0x000ee20000000800 */
[-C--:B------:R-:W-:Y:S01]  /*19990*/  FFMA.FTZ R66, R66, R3.reuse, -R27 ;  /* 0x0000000342427223 */ /* 0x080fe2000001081b */
[----:B------:R-:W-:-:S06]  /*199a0*/  FFMA.FTZ R52, R52, R3, -R7 ;  /* 0x0000000334347223 */ /* 0x000fcc0000010807 */
[----:B------:R4:W-:Y:S01]  /*199b0*/  MUFU.EX2 R9, R8 ;  /* 0x0000000800097308 */ /* 0x0009e20000000800 */
[----:B------:R-:W-:-:S07]  /*199c0*/  FFMA.FTZ R12, R12, R3, -R7 ;  /* 0x000000030c0c7223 */ /* 0x000fce0000010807 */
[----:B------:R-:W5:Y:S01]  /*199d0*/  MUFU.EX2 R211, R64 ;  /* 0x0000004000d37308 */ /* 0x000f620000000800 */
[----:B----4-:R-:W-:-:S07]  /*199e0*/  IMAD.MOV.U32 R8, RZ, RZ, R71 ;  /* 0x000000ffff087224 */ /* 0x010fce00078e0047 */
[----:B------:R0:W-:Y:S01]  /*199f0*/  MUFU.EX2 R11, R10 ;  /* 0x0000000a000b7308 */ /* 0x0001e20000000800 */
[----:B------:R-:W-:-:S07]  /*19a00*/  FFMA.FTZ R54, R54, R3, -R27 ;  /* 0x0000000336367223 */ /* 0x000fce000001081b */
[----:B------:R-:W4:Y:S01]  /*19a10*/  MUFU.EX2 R48, R48 ;  /* 0x0000003000307308 */ /* 0x000f220000000800 */
[----:B0-----:R-:W-:-:S04]  /*19a20*/  @P1 IMAD.HI.U32 R10, R71, R25, RZ ;  /* 0x00000019470a1227 */ /* 0x001fc800078e00ff */
[----:B--2---:R-:W-:Y:S01]  /*19a30*/  FADD.FTZ R25, R209, R58 ;  /* 0x0000003ad1197221 */ /* 0x004fe20000010000 */
[----:B-1----:R-:W-:Y:S02]  /*19a40*/  @P1 SHF.R.U32.HI R8, RZ, R29, R10 ;  /* 0x0000001dff081219 */ /* 0x002fe4000001160a */
[----:B------:R-:W0:Y:S01]  /*19a50*/  MUFU.EX2 R50, R50 ;  /* 0x0000003200327308 */ /* 0x000e220000000800 */
[----:B------:R-:W-:Y:S01]  /*19a60*/  FADD.FTZ R29, R56, R57 ;  /* 0x00000039381d7221 */ /* 0x000fe20000010000 */
[-C--:B------:R-:W-:Y:S01]  /*19a70*/  FFMA.FTZ R40, R40, R3.reuse, -R7 ;  /* 0x0000000328287223 */ /* 0x080fe20000010807 */
[----:B------:R-:W-:-:S05]  /*19a80*/  FFMA.FTZ R68, R68, R3, -R27 ;  /* 0x0000000344447223 */ /* 0x000fca000001081b */
[----:B------:R-:W1:Y:S01]  /*19a90*/  MUFU.EX2 R205, R66 ;  /* 0x0000004200cd7308 */ /* 0x000e620000000800 */
[----:B---3--:R-:W-:Y:S01]  /*19aa0*/  FADD.FTZ R10, R62, R25 ;  /* 0x000000193e0a7221 */ /* 0x008fe20000010000 */
[----:B------:R-:W-:-:S06]  /*19ab0*/  FFMA.FTZ R42, R42, R3, -R27 ;  /* 0x000000032a2a7223 */ /* 0x000fcc000001081b */
[----:B------:R2:W-:Y:S01]  /*19ac0*/  MUFU.EX2 R13, R12 ;  /* 0x0000000c000d7308 */ /* 0x0005e20000000800 */
[----:B------:R-:W-:-:S07]  /*19ad0*/  PRMT R0, R69, 0x654, R0 ;  /* 0x0000065445007816 */ /* 0x000fce0000000000 */
[----:B------:R-:W3:Y:S01]  /*19ae0*/  MUFU.EX2 R52, R52 ;  /* 0x0000003400347308 */ /* 0x000ee20000000800 */
[----:B--2---:R-:W-:Y:S01]  /*19af0*/  IADD3 R12, R8, R65, -R67 ;  /* 0x00000041080c7210 */ /* 0x004fe20007ffe843 */
[----:B------:R-:W-:Y:S01]  /*19b00*/  FADD.FTZ R8, R60, R29 ;  /* 0x0000001d3c087221 */ /* 0x000fe20000010000 */
[----:B-----5:R-:W-:Y:S01]  /*19b10*/  FADD.FTZ R31, R211, R10 ;  /* 0x0000000ad31f7221 */ /* 0x020fe20000010000 */
[-CC-:B------:R-:W-:Y:S01]  /*19b20*/  FFMA.FTZ R14, R14, R3.reuse, -R7.reuse ;  /* 0x000000030e0e7223 */ /* 0x180fe20000010807 */
[-C--:B------:R-:W-:Y:S01]  /*19b30*/  FFMA.FTZ R44, R44, R3.reuse, -R7 ;  /* 0x000000032c2c7223 */ /* 0x080fe20000010807 */
[----:B------:R-:W-:Y:S01]  /*19b40*/  FADD.FTZ R29, R9, R8 ;  /* 0x00000008091d7221 */ /* 0x000fe20000010000 */
[----:B------:R0:W-:Y:S01]  /*19b50*/  SYNCS.ARRIVE.TRANS64.RED.A1T0 RZ, [R0+URZ], RZ ;  /* 0x000000ff00ff79a7 */ /* 0x0001e2000810043f */
[----:B------:R-:W2:Y:S02]  /*19b60*/  MUFU.EX2 R54, R54 ;  /* 0x0000003600367308 */ /* 0x000ea40000000800 */
[----:B----4-:R-:W-:Y:S01]  /*19b70*/  FADD.FTZ R8, R48, R29 ;  /* 0x0000001d30087221 */ /* 0x010fe20000010000 */
[----:B------:R-:W-:-:S05]  /*19b80*/  FFMA.FTZ R70, R70, R3, -R27 ;  /* 0x0000000346467223 */ /* 0x000fca000001081b */
[----:B------:R-:W4:Y:S01]  /*19b90*/  MUFU.EX2 R207, R68 ;  /* 0x0000004400cf7308 */ /* 0x000f220000000800 */
[----:B0-----:R-:W-:Y:S01]  /*19ba0*/  FADD.FTZ R0, R50, R31 ;  /* 0x0000001f32007221 */ /* 0x001fe20000010000 */
[----:B------:R-:W-:Y:S01]  /*19bb0*/  FFMA.FTZ R46, R46, R3, -R27 ;  /* 0x000000032e2e7223 */ /* 0x000fe2000001081b */
[----:B------:R-:W-:-:S05]  /*19bc0*/  FADD.FTZ R29, R11, R8 ;  /* 0x000000080b1d7221 */ /* 0x000fca0000010000 */
[----:B------:R-:W0:Y:S01]  /*19bd0*/  MUFU.EX2 R40, R40 ;  /* 0x0000002800287308 */ /* 0x000e220000000800 */
[----:B-1----:R-:W-:Y:S01]  /*19be0*/  FADD.FTZ R31, R205, R0 ;  /* 0x00000000cd1f7221 */ /* 0x002fe20000010000 */
[-C--:B------:R-:W-:Y:S01]  /*19bf0*/  FFMA.FTZ R20, R20, R3.reuse, -R7 ;  /* 0x0000000314147223 */ /* 0x080fe20000010807 */
[----:B------:R-:W-:-:S05]  /*19c00*/  FFMA.FTZ R0, R6, R3, -R27 ;  /* 0x0000000306007223 */ /* 0x000fca000001081b */
[----:B------:R-:W1:Y:S01]  /*19c10*/  MUFU.EX2 R42, R42 ;  /* 0x0000002a002a7308 */ /* 0x000e620000000800 */
[----:B---3--:R-:W-:Y:S01]  /*19c20*/  FADD.FTZ R6, R52, R29 ;  /* 0x0000001d34067221 */ /* 0x008fe20000010000 */
[----:B------:R-:W-:-:S06]  /*19c30*/  FFMA.FTZ R32, R32, R3, -R7 ;  /* 0x0000000320207223 */ /* 0x000fcc0000010807 */
[----:B------:R-:W3:Y:S01]  /*19c40*/  MUFU.EX2 R15, R14 ;  /* 0x0000000e000f7308 */ /* 0x000ee20000000800 */
[----:B------:R-:W-:Y:S01]  /*19c50*/  FFMA.FTZ R72, R72, R3, -R27 ;  /* 0x0000000348487223 */ /* 0x000fe2000001081b */
[----:B--2---:R-:W-:-:S06]  /*19c60*/  FADD.FTZ R8, R54, R31 ;  /* 0x0000001f36087221 */ /* 0x004fcc0000010000 */
[----:B------:R-:W2:Y:S01]  /*19c70*/  MUFU.EX2 R201, R70 ;  /* 0x0000004600c97308 */ /* 0x000ea20000000800 */
[----:B------:R-:W-:Y:S01]  /*19c80*/  FFMA.FTZ R74, R74, R3, -R27 ;  /* 0x000000034a4a7223 */ /* 0x000fe2000001081b */
[----:B------:R-:W-:-:S06]  /*19c90*/  FADD.FTZ R29, R13, R6 ;  /* 0x000000060d1d7221 */ /* 0x000fcc0000010000 */
[----:B------:R-:W5:Y:S01]  /*19ca0*/  MUFU.EX2 R44, R44 ;  /* 0x0000002c002c7308 */ /* 0x000f620000000800 */
[----:B------:R-:W-:Y:S01]  /*19cb0*/  FFMA.FTZ R26, R26, R3, -R7 ;  /* 0x000000031a1a7223 */ /* 0x000fe20000010807 */
[----:B----4-:R-:W-:-:S06]  /*19cc0*/  FADD.FTZ R31, R207, R8 ;  /* 0x00000008cf1f7221 */ /* 0x010fcc0000010000 */
[----:B------:R-:W4:Y:S01]  /*19cd0*/  MUFU.EX2 R46, R46 ;  /* 0x0000002e002e7308 */ /* 0x000f220000000800 */
[----:B0-----:R-:W-:Y:S01]  /*19ce0*/  FADD.FTZ R8, R40, R29 ;  /* 0x0000001d28087221 */ /* 0x001fe20000010000 */
[----:B------:R-:W-:-:S06]  /*19cf0*/  FFMA.FTZ R36, R36, R3, -R7 ;  /* 0x0000000324247223 */ /* 0x000fcc0000010807 */
[----:B------:R-:W0:Y:S01]  /*19d00*/  MUFU.EX2 R21, R20 ;  /* 0x0000001400157308 */ /* 0x000e220000000800 */
[----:B-1----:R-:W-:Y:S01]  /*19d10*/  FADD.FTZ R6, R42, R31 ;  /* 0x0000001f2a067221 */ /* 0x002fe20000010000 */
[----:B---3--:R-:W-:-:S06]  /*19d20*/  FADD.FTZ R29, R15, R8 ;  /* 0x000000080f1d7221 */ /* 0x008fcc0000010000 */
[----:B------:R-:W1:Y:S08]  /*19d30*/  MUFU.EX2 R203, R72 ;  /* 0x0000004800cb7308 */ /* 0x000e700000000800 */
[----:B------:R-:W3:Y:S01]  /*19d40*/  MUFU.EX2 R32, R32 ;  /* 0x0000002000207308 */ /* 0x000ee20000000800 */
[----:B------:R-:W-:Y:S01]  /*19d50*/  FFMA.FTZ R30, R30, R3, -R7 ;  /* 0x000000031e1e7223 */ /* 0x000fe20000010807 */
[----:B--2---:R-:W-:-:S06]  /*19d60*/  FADD.FTZ R31, R201, R6 ;  /* 0x00000006c91f7221 */ /* 0x004fcc0000010000 */
[----:B------:R-:W2:Y:S01]  /*19d70*/  MUFU.EX2 R74, R74 ;  /* 0x0000004a004a7308 */ /* 0x000ea20000000800 */
[----:B-----5:R-:W-:Y:S01]  /*19d80*/  FADD.FTZ R8, R44, R29 ;  /* 0x0000001d2c087221 */ /* 0x020fe20000010000 */
[----:B------:R-:W-:-:S06]  /*19d90*/  FFMA.FTZ R24, R24, R3, -R7 ;  /* 0x0000000318187223 */ /* 0x000fcc0000010807 */
[----:B------:R-:W5:Y:S01]  /*19da0*/  MUFU.EX2 R25, R26 ;  /* 0x0000001a00197308 */ /* 0x000f620000000800 */
[-CC-:B------:R-:W-:Y:S01]  /*19db0*/  FFMA.FTZ R76, R76, R3.reuse, -R27.reuse ;  /* 0x000000034c4c7223 */ /* 0x180fe2000001081b */
[-CC-:B------:R-:W-:Y:S01]  /*19dc0*/  FFMA.FTZ R78, R78, R3.reuse, -R27.reuse ;  /* 0x000000034e4e7223 */ /* 0x180fe2000001081b */
[-CC-:B------:R-:W-:Y:S01]  /*19dd0*/  FFMA.FTZ R80, R80, R3.reuse, -R27.reuse ;  /* 0x0000000350507223 */ /* 0x180fe2000001081b */
[-CC-:B------:R-:W-:Y:S01]  /*19de0*/  FFMA.FTZ R82, R82, R3.reuse, -R27.reuse ;  /* 0x0000000352527223 */ /* 0x180fe2000001081b */
[----:B------:R-:W-:-:S03]  /*19df0*/  FFMA.FTZ R84, R84, R3, -R27 ;  /* 0x0000000354547223 */ /* 0x000fc6000001081b */
[----:B------:R-:W5:Y:S01]  /*19e00*/  MUFU.EX2 R36, R36 ;  /* 0x0000002400247308 */ /* 0x000f620000000800 */
[-C--:B------:R-:W-:Y:S01]  /*19e10*/  FFMA.FTZ R86, R86, R3.reuse, -R27 ;  /* 0x0000000356567223 */ /* 0x080fe2000001081b */
[----:B----4-:R-:W-:Y:S01]  /*19e20*/  FADD.FTZ R10, R46, R31 ;  /* 0x0000001f2e0a7221 */ /* 0x010fe20000010000 */
[----:B0-----:R-:W-:Y:S01]  /*19e30*/  FADD.FTZ R29, R21, R8 ;  /* 0x00000008151d7221 */ /* 0x001fe20000010000 */
[----:B------:R-:W-:-:S04]  /*19e40*/  FFMA.FTZ R34, R34, R3, -R7 ;  /* 0x0000000322227223 */ /* 0x000fc80000010807 */
[----:B------:R-:W0:Y:S01]  /*19e50*/  MUFU.EX2 R27, R30 ;  /* 0x0000001e001b7308 */ /* 0x000e220000000800 */
[----:B-1----:R-:W-:Y:S01]  /*19e60*/  FADD.FTZ R31, R203, R10 ;  /* 0x0000000acb1f7221 */ /* 0x002fe20000010000 */
[----:B---3--:R-:W-:Y:S01]  /*19e70*/  FADD.FTZ R8, R32, R29 ;  /* 0x0000001d20087221 */ /* 0x008fe20000010000 */
[-CC-:B------:R-:W-:Y:S01]  /*19e80*/  FFMA.FTZ R28, R28, R3.reuse, -R7.reuse ;  /* 0x000000031c1c7223 */ /* 0x180fe20000010807 */
[----:B------:R-:W-:-:S04]  /*19e90*/  FFMA.FTZ R38, R38, R3, -R7 ;  /* 0x0000000326267223 */ /* 0x000fc80000010807 */
[----:B------:R-:W1:Y:S01]  /*19ea0*/  MUFU.EX2 R24, R24 ;  /* 0x0000001800187308 */ /* 0x000e620000000800 */
[----:B--2---:R-:W-:Y:S01]  /*19eb0*/  FADD.FTZ R10, R74, R31 ;  /* 0x0000001f4a0a7221 */ /* 0x004fe20000010000 */
[----:B-----5:R-:W-:Y:S01]  /*19ec0*/  FADD.FTZ R31, R25, R8 ;  /* 0x00000008191f7221 */ /* 0x020fe20000010000 */
[----:B------:R-:W-:-:S05]  /*19ed0*/  IMAD.HI R12, R12, 0x66666667, RZ ;  /* 0x666666670c0c7827 */ /* 0x000fca00078e02ff */
[----:B------:R-:W2:Y:S01]  /*19ee0*/  MUFU.EX2 R197, R76 ;  /* 0x0000004c00c57308 */ /* 0x000ea20000000800 */
[----:B------:R-:W-:-:S07]  /*19ef0*/  FADD.FTZ R8, R36, R31 ;  /* 0x0000001f24087221 */ /* 0x000fce0000010000 */
[----:B------:R-:W3:Y:S01]  /*19f00*/  MUFU.EX2 R7, R34 ;  /* 0x0000002200077308 */ /* 0x000ee20000000800 */
[----:B------:R-:W-:Y:S01]  /*19f10*/  F2FP.BF16.F32.PACK_AB R210, R9, R60 ;  /* 0x0000003c09d2723e */ /* 0x000fe200000010ff */
[----:B0-----:R-:W-:-:S06]  /*19f20*/  FADD.FTZ R9, R27, R8 ;  /* 0x000000081b097221 */ /* 0x001fcc0000010000 */
[----:B------:R-:W0:Y:S01]  /*19f30*/  MUFU.EX2 R78, R78 ;  /* 0x0000004e004e7308 */ /* 0x000e220000000800 */
[----:B------:R-:W-:-:S07]  /*19f40*/  SHF.R.U32.HI R33, RZ, 0x1f, R12 ;  /* 0x0000001fff217819 */ /* 0x000fce000001160c */
[----:B------:R-:W-:Y:S01]  /*19f50*/  MUFU.EX2 R28, R28 ;  /* 0x0000001c001c7308 */ /* 0x000fe20000000800 */
[----:B------:R-:W-:Y:S01]  /*19f60*/  LEA.HI.SX32 R6, R12, R33, 0x1b ;  /* 0x000000210c067211 */ /* 0x000fe200078fdaff */
[----:B-1----:R-:W-:-:S06]  /*19f70*/  FADD.FTZ R8, R24, R9 ;  /* 0x0000000918087221 */ /* 0x002fcc0000010000 */
[----:B------:R-:W1:Y:S01]  /*19f80*/  MUFU.EX2 R199, R80 ;  /* 0x0000005000c77308 */ /* 0x000e620000000800 */
[----:B--2---:R-:W-:Y:S01]  /*19f90*/  FADD.FTZ R29, R197, R10 ;  /* 0x0000000ac51d7221 */ /* 0x004fe20000010000 */
[----:B---3--:R-:W-:-:S06]  /*19fa0*/  FADD.FTZ R9, R7, R8 ;  /* 0x0000000807097221 */ /* 0x008fcc0000010000 */
[----:B------:R-:W2:Y:S01]  /*19fb0*/  MUFU.EX2 R82, R82 ;  /* 0x0000005200527308 */ /* 0x000ea20000000800 */
[----:B------:R-:W-:Y:S01]  /*19fc0*/  VIMNMX R14, RZ, R6, !PT ;  /* 0x00000006ff0e7248 */ /* 0x000fe20007fe0100 */
[----:B0-----:R-:W-:-:S06]  /*19fd0*/  FADD.FTZ R10, R78, R29 ;  /* 0x0000001d4e0a7221 */ /* 0x001fcc0000010000 */
[----:B------:R-:W0:Y:S01]  /*19fe0*/  MUFU.EX2 R193, R84 ;  /* 0x0000005400c17308 */ /* 0x000e220000000800 */
[----:B------:R3:W-:Y:S01]  /*19ff0*/  STL [R1+0x5c], R14 ;  /* 0x00005c0e01007387 */ /* 0x0007e20000100800 */
[----:B-1----:R-:W-:-:S06]  /*1a000*/  FADD.FTZ R31, R199, R10 ;  /* 0x0000000ac71f7221 */ /* 0x002fcc0000010000 */
[----:B------:R-:W1:Y:S08]  /*1a010*/  MUFU.EX2 R86, R86 ;  /* 0x0000005600567308 */ /* 0x000e700000000800 */
[----:B------:R4:W5:Y:S01]  /*1a020*/  MUFU.EX2 R195, R0 ;  /* 0x0000000000c37308 */ /* 0x0009620000000800 */
[----:B--2---:R-:W-:Y:S01]  /*1a030*/  FADD.FTZ R10, R82, R31 ;  /* 0x0000001f520a7221 */ /* 0x004fe20000010000 */
[----:B----4-:R-:W-:Y:S01]  /*1a040*/  FADD.FTZ R0, R28, R9 ;  /* 0x000000091c007221 */ /* 0x010fe20000010000 */
[----:B------:R-:W-:-:S05]  /*1a050*/  VIADD R9, R2, 0xfffffffe ;  /* 0xfffffffe02097836 */ /* 0x000fca0000000000 */
[----:B------:R-:W2:Y:S01]  /*1a060*/  MUFU.EX2 R29, R38 ;  /* 0x00000026001d7308 */ /* 0x000ea20000000800 */
[----:B------:R-:W-:Y:S02]  /*1a070*/  ISETP.GE.AND P2, PT, R9, R14, PT ;  /* 0x0000000e0900720c */ /* 0x000fe40003f46270 */
[----:B------:R-:W-:Y:S01]  /*1a080*/  F2FP.BF16.F32.PACK_AB R204, R11, R48 ;  /* 0x000000300bcc723e */ /* 0x000fe200000010ff */
[----:B0-----:R-:W-:Y:S01]  /*1a090*/  FADD.FTZ R11, R193, R10 ;  /* 0x0000000ac10b7221 */ /* 0x001fe20000010000 */
[----:B------:R-:W-:Y:S03]  /*1a0a0*/  BSSY B0, `(.L_x_2899) ;  /* 0x0000557000007945 */ /* 0x000fe60003800000 */
[----:B-1----:R-:W-:Y:S01]  /*1a0b0*/  FADD.FTZ R226, R86, R11 ;  /* 0x0000000b56e27221 */ /* 0x002fe20000010000 */
[----:B------:R-:W-:Y:S01]  /*1a0c0*/  F2FP.BF16.F32.PACK_AB R209, R58, R209 ;  /* 0x000000d13ad1723e */ /* 0x000fe200000010ff */
[----:B------:R-:W-:Y:S01]  /*1a0d0*/  IMAD.MOV.U32 R2, RZ, RZ, 0x3f800000 ;  /* 0x3f800000ff027424 */ /* 0x000fe200078e00ff */
[----:B------:R-:W-:Y:S01]  /*1a0e0*/  F2FP.BF16.F32.PACK_AB R211, R211, R62 ;  /* 0x0000003ed3d3723e */ /* 0x000fe200000010ff */
[----:B-----5:R-:W-:Y:S01]  /*1a0f0*/  FADD.FTZ R226, R195, R226 ;  /* 0x000000e2c3e27221 */ /* 0x020fe20000010000 */
[----:B------:R-:W-:Y:S01]  /*1a100*/  F2FP.BF16.F32.PACK_AB R205, R205, R50 ;  /* 0x00000032cdcd723e */ /* 0x000fe200000010ff */
[----:B--2---:R-:W-:Y:S01]  /*1a110*/  FADD.FTZ R227, R29, R0 ;  /* 0x000000001de37221 */ /* 0x004fe20000010000 */
[----:B------:R-:W-:Y:S01]  /*1a120*/  F2FP.BF16.F32.PACK_AB R207, R207, R54 ;  /* 0x00000036cfcf723e */ /* 0x000fe200000010ff */
[----:B------:R-:W-:Y:S01]  /*1a130*/  IMAD.MOV.U32 R0, RZ, RZ, 0x3f800000 ;  /* 0x3f800000ff007424 */ /* 0x000fe200078e00ff */
[----:B------:R-:W-:-:S02]  /*1a140*/  F2FP.BF16.F32.PACK_AB R201, R201, R42 ;  /* 0x0000002ac9c9723e */ /* 0x000fc400000010ff */
[----:B------:R-:W-:Y:S02]  /*1a150*/  CS2R R150, SRZ ;  /* 0x0000000000967805 */ /* 0x000fe4000001ff00 */
[----:B------:R-:W-:Y:S02]  /*1a160*/  F2FP.BF16.F32.PACK_AB R203, R203, R46 ;  /* 0x0000002ecbcb723e */ /* 0x000fe400000010ff */
[----:B------:R-:W-:Y:S02]  /*1a170*/  CS2R R148, SRZ ;  /* 0x0000000000947805 */ /* 0x000fe4000001ff00 */
[----:B------:R-:W-:Y:S02]  /*1a180*/  F2FP.BF16.F32.PACK_AB R197, R197, R74 ;  /* 0x0000004ac5c5723e */ /* 0x000fe400000010ff */
[----:B------:R-:W-:Y:S02]  /*1a190*/  CS2R R146, SRZ ;  /* 0x0000000000927805 */ /* 0x000fe4000001ff00 */
        /* <DEDUP_REMOVED lines=72> */
[----:B---3--:R-:W-:Y:S06]  /*1a620*/  @!P2 BRA `(.L_x_2900) ;  /* 0x0000004c00f8a947 */ /* 0x008fec0003800000 */
[----:B------:R-:W-:Y:S01]  /*1a630*/  BSSY B1, `(.L_x_2900) ;  /* 0x00004fd000017945 */ /* 0x000fe20003800000 */
[----:B------:R-:W-:Y:S02]  /*1a640*/  IMAD.MOV.U32 R223, RZ, RZ, R5 ;  /* 0x000000ffffdf7224 */ /* 0x000fe400078e0005 */
[----:B------:R-:W-:Y:S02]  /*1a650*/  IMAD.MOV.U32 R20, RZ, RZ, R4 ;  /* 0x000000ffff147224 */ /* 0x000fe400078e0004 */
[----:B------:R-:W-:Y:S02]  /*1a660*/  IMAD.MOV.U32 R11, RZ, RZ, R225 ;  /* 0x000000ffff0b7224 */ /* 0x000fe400078e00e1 */
[----:B------:R-:W-:Y:S02]  /*1a670*/  IMAD.MOV.U32 R8, RZ, RZ, R219 ;  /* 0x000000ffff087224 */ /* 0x000fe400078e00db */
[----:B------:R-:W-:Y:S02]  /*1a680*/  IMAD.MOV.U32 R2, RZ, RZ, 0x3f800000 ;  /* 0x3f800000ff027424 */ /* 0x000fe400078e00ff */
[----:B------:R-:W-:-:S07]  /*1a690*/  IMAD.MOV.U32 R151, RZ, RZ, RZ ;  /* 0x000000ffff977224 */ /* 0x000fce00078e00ff */
.L_x_2913:
[----:B------:R-:W-:-:S04]  /*1a6a0*/  ISETP.NE.AND P2, PT, R8, 0x1, PT ;  /* 0x000000010800780c */ /* 0x000fc80003f45270 */
[----:B------:R-:W-:-:S04]  /*1a6b0*/  SEL R4, RZ, 0x1, P2 ;  /* 0x00000001ff047807 */ /* 0x000fc80001000000 */
[----:B------:R-:W-:Y:S01]  /*1a6c0*/  LOP3.LUT R225, R11, R4, RZ, 0x3c, !PT ;  /* 0x000000040be17212 */ /* 0x000fe200078e3cff */
[----:B------:R-:W-:Y:S06]  /*1a6d0*/  @!P0 BRA `(.L_x_2901) ;  /* 0x0000000000048947 */ /* 0x000fec0003800000 */
[----:B------:R-:W-:Y:S01]  /*1a6e0*/  BPT.TRAP 0x1 ;  /* 0x000000040000795c */ /* 0x000fe20000300000 */
.L_x_2901:
        /* <DEDUP_REMOVED lines=8> */
.L_x_2902:
[----:B------:R-:W2:Y:S01]  /*1a770*/  LDL R4, [R1+0x54] ;  /* 0x0000540001047983 */ /* 0x000ea20000100800 */
[----:B------:R-:W-:Y:S01]  /*1a780*/  BSSY B2, `(.L_x_2903) ;  /* 0x0000007000027945 */ /* 0x000fe20003800000 */
[----:B------:R-:W-:Y:S02]  /*1a790*/  IMAD.MOV.U32 R5, RZ, RZ, 0x40000040 ;  /* 0x40000040ff057424 */ /* 0x000fe400078e00ff */
[----:B--2---:R-:W-:-:S04]  /*1a7a0*/  IMAD R4, R219, 0xa00, R4 ;  /* 0x00000a00db047824 */ /* 0x004fc800078e0204 */
[----:B------:R-:W-:Y:S01]  /*1a7b0*/  VIADD R6, R4, 0x80 ;  /* 0x0000008004067836 */ /* 0x000fe20000000000 */
[----:B-1----:R-:W-:Y:S06]  /*1a7c0*/  @P2 BRA `(.L_x_2904) ;  /* 0x0000000000082947 */ /* 0x002fec0003800000 */
[----:B------:R-:W1:Y:S02]  /*1a7d0*/  SYNCS.PHASECHK.TRANS64.TRYWAIT P2, [R10+URZ+0x38830], R3 ;  /* 0x038830030a0075a7 */ /* 0x000e64000804017f */
[----:B-1----:R-:W-:Y:S05]  /*1a7e0*/  @!P2 BRA `(.L_x_2905) ;  /* 0x0000016c00f4a947 */ /* 0x002fea0003800000 */
.L_x_2904:
[----:B------:R-:W-:Y:S05]  /*1a7f0*/  BSYNC B2 ;  /* 0x0000000000027941 */ /* 0x000fea0003800000 */
.L_x_2903:
[----:B------:R-:W2:Y:S04]  /*1a800*/  LDL.64 R152, [R1+0x38] ;  /* 0x0000380001987983 */ /* 0x000ea80000100a00 */
[----:B------:R-:W3:Y:S04]  /*1a810*/  LDL.64 R156, [R1+0x48] ;  /* 0x00004800019c7983 */ /* 0x000ee80000100a00 */
[----:B------:R-:W4:Y:S01]  /*1a820*/  LDL.64 R154, [R1+0x40] ;  /* 0x00004000019a7983 */ /* 0x000f220000100a00 */
[----:B------:R-:W-:Y:S02]  /*1a830*/  R2UR UR10, R4 ;  /* 0x00000000040a72ca */ /* 0x000fe400000e0000 */
[----:B------:R-:W-:Y:S01]  /*1a840*/  R2UR UR11, R5 ;  /* 0x00000000050b72ca */ /* 0x000fe200000e0000 */
[----:B------:R-:W-:Y:S01]  /*1a850*/  WARPGROUP.ARRIVE ;  /* 0x00000000000079c5 */ /* 0x000fe20000000000 */
[----:B------:R-:W-:Y:S01]  /*1a860*/  IMAD.MOV.U32 R7, RZ, RZ, 0x40000040 ;  /* 0x40000040ff077424 */ /* 0x000fe200078e00ff */
[----:B------:R-:W-:-:S04]  /*1a870*/  R2UR UR6, R6 ;  /* 0x00000000060672ca */ /* 0x000fc800000e0000 */
[----:B------:R-:W-:Y:S01]  /*1a880*/  R2UR UR7, R7 ;  /* 0x00000000070772ca */ /* 0x000fe200000e0000 */
[C---:B------:R-:W-:Y:S02]  /*1a890*/  VIADD R6, R4.reuse, 0x100 ;  /* 0x0000010004067836 */ /* 0x040fe40000000000 */
[----:B------:R-:W-:Y:S02]  /*1a8a0*/  IMAD.MOV.U32 R7, RZ, RZ, 0x40000040 ;  /* 0x40000040ff077424 */ /* 0x000fe400078e00ff */
[----:B------:R-:W-:Y:S02]  /*1a8b0*/  VIADD R12, R4, 0x180 ;  /* 0x00000180040c7836 */ /* 0x000fe40000000000 */
[----:B------:R-:W-:Y:S01]  /*1a8c0*/  IMAD.MOV.U32 R13, RZ, RZ, 0x40000040 ;  /* 0x40000040ff0d7424 */ /* 0x000fe200078e00ff */
[----:B--2---:R-:W-:Y:S02]  /*1a8d0*/  R2UR UR46, R152 ;  /* 0x00000000982e72ca */ /* 0x004fe400000e0000 */
[----:B------:R-:W-:-:S02]  /*1a8e0*/  R2UR UR47, R153 ;  /* 0x00000000992f72ca */ /* 0x000fc400000e0000 */
        /* <DEDUP_REMOVED lines=71> */
[C---:B------:R-:W-:Y:S02]  /*1ad60*/  VIADD R14, R4.reuse, 0x202 ;  /* 0x00000202040e7836 */ /* 0x040fe40000000000 */
[----:B------:R-:W-:Y:S02]  /*1ad70*/  IMAD.MOV.U32 R15, RZ, RZ, 0x40000040 ;  /* 0x40000040ff0f7424 */ /* 0x000fe400078e00ff */
[----:B------:R-:W-:Y:S01]  /*1ad80*/  VIADD R6, R4, 0x4 ;  /* 0x0000000404067836 */ /* 0x000fe20000000000 */
[----:B------:R-:W-:-:S02]  /*1ad90*/  WARPGROUP.DEPBAR.LE gsb0, 0x0 ;  /* 0x00008000000079c5 */ /* 0x000fc40000010000 */
[----:B------:R-:W-:Y:S01]  /*1ada0*/  WARPGROUP.ARRIVE ;  /* 0x00000000000079c5 */ /* 0x000fe20000000000 */
[----:B------:R-:W-:Y:S01]  /*1adb0*/  IMAD.MOV.U32 R7, RZ, RZ, 0x40000040 ;  /* 0x40000040ff077424 */ /* 0x000fe200078e00ff */
        /* <DEDUP_REMOVED lines=245> */
[----:B------:R-:W2:Y:S01]  /*1bd10*/  LDL.64 R12, [R1] ;  /* 0x00000000010c7983 */ /* 0x000ea20000100a00 */
        /* <DEDUP_REMOVED lines=537> */
.L_x_2906:
[----:B------:R-:W-:Y:S01]  /*1deb0*/  SHF.L.U32 R0, R11, 0x1f, RZ ;  /* 0x0000001f0b007819 */ /* 0x000fe200000006ff */
[----:B------:R-:W-:-:S04]  /*1dec0*/  IMAD R6, R8, 0x8, R22 ;  /* 0x0000000808067824 */ /* 0x000fc800078e0216 */
[----:B------:R2:W3:Y:S01]  /*1ded0*/  SYNCS.PHASECHK.TRANS64.TRYWAIT P2, [R6+URZ+0x38850], R0 ;  /* 0x03885000060075a7 */ /* 0x0004e2000804017f */
[----:B------:R-:W-:Y:S05]  /*1dee0*/  @!P0 BRA `(.L_x_2907) ;  /* 0x0000000000048947 */ /* 0x000fea0003800000 */
[----:B------:R-:W-:Y:S01]  /*1def0*/  BPT.TRAP 0x1 ;  /* 0x000000040000795c */ /* 0x000fe20000300000 */
.L_x_2907:
[----:B------:R-:W-:Y:S04]  /*1df00*/  BSSY B2, `(.L_x_2908) ;  /* 0x0000004000027945 */ /* 0x000fe80003800000 */
[----:B---3--:R-:W-:Y:S05]  /*1df10*/  @P2 BRA `(.L_x_2909) ;  /* 0x0000000000082947 */ /* 0x008fea0003800000 */
[----:B------:R-:W3:Y:S02]  /*1df20*/  SYNCS.PHASECHK.TRANS64.TRYWAIT P2, [R6+URZ+0x38850], R0 ;  /* 0x03885000060075a7 */ /* 0x000ee4000804017f */
[----:B---3--:R-:W-:Y:S05]  /*1df30*/  @!P2 BRA `(.L_x_2910) ;  /* 0x000001380034a947 */ /* 0x008fea0003800000 */
.L_x_2909:
[----:B------:R-:W-:Y:S05]  /*1df40*/  BSYNC B2 ;  /* 0x0000000000027941 */ /* 0x000fea0003800000 */
.L_x_2908:
[----:B--23--:R-:W-:Y:S01]  /*1df50*/  VIADD R0, R22, 0x400 ;  /* 0x0000040016007836 */ /* 0x00cfe20000000000 */
[----:B------:R-:W-:Y:S01]  /*1df60*/  WARPGROUP.ARRIVE ;  /* 0x00000000000079c5 */ /* 0x000fe20000000000 */
[----:B01----:R-:W-:Y:S02]  /*1df70*/  IMAD.MOV.U32 R3, RZ, RZ, 0x40000040 ;  /* 0x40000040ff037424 */ /* 0x003fe400078e00ff */
        /* <DEDUP_REMOVED lines=42> */
.L_x_2911:
[----:B------:R-:W2:Y:S01]  /*1e220*/  LDL R8, [R1+0x68] ;  /* 0x0000680001087983 */ /* 0x000ea20000100800 */
[----:B------:R-:W0:Y:S03]  /*1e230*/  @P1 LDC R3, c[0x0][0x44c] ;  /* 0x00011300ff031b82 */ /* 0x000e260000000800 */
[----:B------:R-:W2:Y:S04]  /*1e240*/  LDL R2, [R1+0x78] ;  /* 0x0000780001027983 */ /* 0x000ea80000100800 */
[----:B------:R-:W3:Y:S01]  /*1e250*/  LDL R7, [R1+0x74] ;  /* 0x0000740001077983 */ /* 0x000ee20000100800 */
[----:B------:R-:W1:Y:S03]  /*1e260*/  @P1 LDC R0, c[0x0][0x450] ;  /* 0x00011400ff001b82 */ /* 0x000e660000000800 */
[----:B------:R-:W4:Y:S04]  /*1e270*/  LDL R5, [R1+0x70] ;  /* 0x0000700001057983 */ /* 0x000f280000100800 */
[----:B------:R-:W4:Y:S01]  /*1e280*/  LDL R4, [R1+0x6c] ;  /* 0x00006c0001047983 */ /* 0x000f220000100800 */
[----:B--2---:R-:W-:-:S04]  /*1e290*/  IMAD.IADD R2, R2, 0x1, R8 ;  /* 0x0000000102027824 */ /* 0x004fc800078e0208 */
[----:B0-----:R-:W-:-:S05]  /*1e2a0*/  @P1 IMAD.HI.U32 R3, R2, R3, RZ ;  /* 0x0000000302031227 */ /* 0x001fca00078e00ff */
[----:B-1----:R-:W-:Y:S01]  /*1e2b0*/  @P1 SHF.R.U32.HI R2, RZ, R0, R3 ;  /* 0x00000000ff021219 */ /* 0x002fe20000011603 */
[----:B------:R-:W-:-:S04]  /*1e2c0*/  IMAD.MOV.U32 R0, RZ, RZ, -0x50 ;  /* 0xffffffb0ff007424 */ /* 0x000fc800078e00ff */
[----:B------:R-:W0:Y:S01]  /*1e2d0*/  SHFL.IDX PT, R3, R2, RZ, 0x1c1f ;  /* 0x001c1fff02037589 */ /* 0x000e2200000e0000 */
[----:B------:R-:W-:-:S04]  /*1e2e0*/  IMAD R0, R9, R0, 0x1 ;  /* 0x0000000109007424 */ /* 0x000fc800078e0200 */
[----:B---3--:R-:W-:-:S05]  /*1e2f0*/  IMAD R0, R7, -0x2, R0 ;  /* 0xfffffffe07007824 */ /* 0x008fca00078e0200 */
[----:B----4-:R-:W-:-:S05]  /*1e300*/  IADD3 R0, -R4, R0, R5 ;  /* 0x0000000004007210 */ /* 0x010fca0007ffe105 */
[----:B0-----:R-:W-:-:S05]  /*1e310*/  IMAD.IADD R3, R0, 0x1, R3 ;  /* 0x0000000100037824 */ /* 0x001fca00078e0203 */
        /* <DEDUP_REMOVED lines=55> */
[----:B------:R-:W-:Y:S01]  /*1e690*/  FSEL R156, R156, -INF , P6 ;  /* 0xff8000009c9c7808 */ /* 0x000fe20003000000 */
[----:B------:R-:W0:Y:S01]  /*1e6a0*/  SHFL.IDX PT, R3, R2, 0x1, 0x1c1f ;  /* 0x003c1f0002037f89 */ /* 0x000e2200000e0000 */
[----:B------:R-:W-:Y:S02]  /*1e6b0*/  FMNMX.FTZ R4, R153, R4, !PT ;  /* 0x0000000499047209 */ /* 0x000fe40007810000 */
[----:B------:R-:W-:Y:S02]  /*1e6c0*/  FSEL R157, R157, -INF , P5 ;  /* 0xff8000009d9d7808 */ /* 0x000fe40002800000 */
[----:B------:R-:W-:-:S04]  /*1e6d0*/  FMNMX.FTZ R4, R156, R4, !PT ;  /* 0x000000049c047209 */ /* 0x000fc80007810000 */
[----:B------:R-:W-:-:S05]  /*1e6e0*/  FMNMX.FTZ R4, R157, R4, !PT ;  /* 0x000000049d047209 */ /* 0x000fca0007810000 */
[----:B------:R-:W1:Y:S01]  /*1e6f0*/  SHFL.BFLY PT, R2, R4, 0x2, 0x1f ;  /* 0x0c401f0004027f89 */ /* 0x000e6200000e0000 */
[----:B0-----:R-:W-:Y:S02]  /*1e700*/  IMAD.IADD R0, R0, 0x1, R3 ;  /* 0x0000000100007824 */ /* 0x001fe400078e0203 */
[----:B------:R-:W-:-:S03]  /*1e710*/  IMAD.U32 R3, RZ, RZ, UR39 ;  /* 0x00000027ff037e24 */ /* 0x000fc6000f8e00ff */
[C---:B------:R-:W-:Y:S02]  /*1e720*/  ISETP.GT.AND P3, PT, R0.reuse, 0x1, PT ;  /* 0x000000010000780c */ /* 0x040fe40003f64270 */
[----:B------:R-:W-:Y:S02]  /*1e730*/  ISETP.GT.AND P4, PT, R0, 0x8, PT ;  /* 0x000000080000780c */ /* 0x000fe40003f84270 */
[----:B------:R-:W-:Y:S02]  /*1e740*/  FSEL R187, R187, -INF , P3 ;  /* 0xff800000bbbb7808 */ /* 0x000fe40001800000 */
[----:B------:R-:W-:Y:S02]  /*1e750*/  FSEL R190, R190, -INF , P4 ;  /* 0xff800000bebe7808 */ /* 0x000fe40002000000 */
[----:B------:R-:W-:Y:S02]  /*1e760*/  ISETP.GT.AND P2, PT, R0, RZ, PT ;  /* 0x000000ff0000720c */ /* 0x000fe40003f44270 */
[----:B-1----:R-:W-:-:S02]  /*1e770*/  FMNMX.FTZ R4, R4, R2, !PT ;  /* 0x0000000204047209 */ /* 0x002fc40007810000 */
[C---:B------:R-:W-:Y:S02]  /*1e780*/  ISETP.GT.AND P5, PT, R0.reuse, 0x9, PT ;  /* 0x000000090000780c */ /* 0x040fe40003fa4270 */
[C---:B------:R-:W-:Y:S01]  /*1e790*/  ISETP.GT.AND P3, PT, R0.reuse, 0x11, PT ;  /* 0x000000110000780c */ /* 0x040fe20003f64270 */
[----:B------:R-:W0:Y:S01]  /*1e7a0*/  SHFL.BFLY PT, R2, R4, 0x1, 0x1f ;  /* 0x0c201f0004027f89 */ /* 0x000e2200000e0000 */
[----:B------:R-:W-:Y:S02]  /*1e7b0*/  ISETP.GT.AND P4, PT, R0, 0x18, PT ;  /* 0x000000180000780c */ /* 0x000fe40003f84270 */
[----:B------:R-:W-:Y:S02]  /*1e7c0*/  FSEL R186, R186, -INF , P2 ;  /* 0xff800000baba7808 */ /* 0x000fe40001000000 */
[----:B------:R-:W-:Y:S02]  /*1e7d0*/  FSEL R191, R191, -INF , P5 ;  /* 0xff800000bfbf7808 */ /* 0x000fe40002800000 */
[----:B------:R-:W-:-:S02]  /*1e7e0*/  FSEL R179, R179, -INF , P3 ;  /* 0xff800000b3b37808 */ /* 0x000fc40001800000 */
[----:B------:R-:W-:Y:S02]  /*1e7f0*/  FSEL R182, R182, -INF , P4 ;  /* 0xff800000b6b67808 */ /* 0x000fe40002000000 */
[C---:B------:R-:W-:Y:S02]  /*1e800*/  ISETP.GT.AND P2, PT, R0.reuse, 0x10, PT ;  /* 0x000000100000780c */ /* 0x040fe40003f44270 */
[C---:B------:R-:W-:Y:S02]  /*1e810*/  ISETP.GT.AND P5, PT, R0.reuse, 0x19, PT ;  /* 0x000000190000780c */ /* 0x040fe40003fa4270 */
[C---:B------:R-:W-:Y:S02]  /*1e820*/  ISETP.GT.AND P3, PT, R0.reuse, 0x21, PT ;  /* 0x000000210000780c */ /* 0x040fe40003f64270 */
[----:B------:R-:W-:Y:S02]  /*1e830*/  ISETP.GT.AND P4, PT, R0, 0x28, PT ;  /* 0x000000280000780c */ /* 0x000fe40003f84270 */
[----:B------:R-:W-:-:S02]  /*1e840*/  FSEL R178, R178, -INF , P2 ;  /* 0xff800000b2b27808 */ /* 0x000fc40001000000 */
[----:B------:R-:W-:Y:S02]  /*1e850*/  FSEL R183, R183, -INF , P5 ;  /* 0xff800000b7b77808 */ /* 0x000fe40002800000 */
[----:B------:R-:W-:Y:S02]  /*1e860*/  FSEL R171, R171, -INF , P3 ;  /* 0xff800000abab7808 */ /* 0x000fe40001800000 */
[----:B------:R-:W-:Y:S02]  /*1e870*/  FSEL R174, R174, -INF , P4 ;  /* 0xff800000aeae7808 */ /* 0x000fe40002000000 */
[C---:B------:R-:W-:Y:S02]  /*1e880*/  ISETP.GT.AND P2, PT, R0.reuse, 0x20, PT ;  /* 0x000000200000780c */ /* 0x040fe40003f44270 */
[C---:B------:R-:W-:Y:S02]  /*1e890*/  ISETP.GT.AND P5, PT, R0.reuse, 0x29, PT ;  /* 0x000000290000780c */ /* 0x040fe40003fa4270 */
[----:B------:R-:W-:-:S02]  /*1e8a0*/  ISETP.GT.AND P4, PT, R0, 0x30, PT ;  /* 0x000000300000780c */ /* 0x000fc40003f84270 */
[C---:B------:R-:W-:Y:S02]  /*1e8b0*/  ISETP.GT.AND P3, PT, R0.reuse, 0x31, PT ;  /* 0x000000310000780c */ /* 0x040fe40003f64270 */
[----:B------:R-:W-:Y:S02]  /*1e8c0*/  ISETP.GT.AND P6, PT, R0, 0x38, PT ;  /* 0x000000380000780c */ /* 0x000fe40003fc4270 */
[----:B------:R-:W-:Y:S02]  /*1e8d0*/  FSEL R170, R170, -INF , P2 ;  /* 0xff800000aaaa7808 */ /* 0x000fe40001000000 */
[----:B------:R-:W-:Y:S02]  /*1e8e0*/  FSEL R175, R175, -INF , P5 ;  /* 0xff800000afaf7808 */ /* 0x000fe40002800000 */
[----:B------:R-:W-:Y:S02]  /*1e8f0*/  FSEL R162, R162, -INF , P4 ;  /* 0xff800000a2a27808 */ /* 0x000fe40002000000 */
[----:B------:R-:W-:-:S02]  /*1e900*/  FSEL R163, R163, -INF , P3 ;  /* 0xff800000a3a37808 */ /* 0x000fc40001800000 */
[----:B------:R-:W-:Y:S02]  /*1e910*/  FSEL R166, R166, -INF , P6 ;  /* 0xff800000a6a67808 */ /* 0x000fe40003000000 */
[C---:B------:R-:W-:Y:S02]  /*1e920*/  ISETP.GT.AND P5, PT, R0.reuse, 0x39, PT ;  /* 0x000000390000780c */ /* 0x040fe40003fa4270 */
[C---:B------:R-:W-:Y:S02]  /*1e930*/  ISETP.GT.AND P2, PT, R0.reuse, 0x40, PT ;  /* 0x000000400000780c */ /* 0x040fe40003f44270 */
[C---:B------:R-:W-:Y:S02]  /*1e940*/  ISETP.GT.AND P4, PT, R0.reuse, 0x41, PT ;  /* 0x000000410000780c */ /* 0x040fe40003f84270 */
[C---:B------:R-:W-:Y:S02]  /*1e950*/  ISETP.GT.AND P3, PT, R0.reuse, 0x48, PT ;  /* 0x000000480000780c */ /* 0x040fe40003f64270 */
[----:B------:R-:W-:-:S02]  /*1e960*/  ISETP.GT.AND P6, PT, R0, 0x49, PT ;  /* 0x000000490000780c */ /* 0x000fc40003fc4270 */
[----:B0-----:R-:W-:Y:S02]  /*1e970*/  FMNMX.FTZ R4, R4, R2, !PT ;  /* 0x0000000204047209 */ /* 0x001fe40007810000 */
[----:B------:R-:W-:Y:S02]  /*1e980*/  FMNMX.FTZ R0, R186, R223, !PT ;  /* 0x000000dfba007209 */ /* 0x000fe40007810000 */
[----:B------:R-:W-:Y:S02]  /*1e990*/  FSEL R167, R167, -INF , P5 ;  /* 0xff800000a7a77808 */ /* 0x000fe40002800000 */
[----:B------:R-:W-:Y:S01]  /*1e9a0*/  FMNMX.FTZ R2, R187, R0, !PT ;  /* 0x00000000bb027209 */ /* 0x000fe20007810000 */
[C---:B------:R-:W-:Y:S01]  /*1e9b0*/  FMUL.FTZ R0, R4.reuse, R3 ;  /* 0x0000000304007220 */ /* 0x040fe20000410000 */
[----:B------:R-:W-:Y:S02]  /*1e9c0*/  FSETP.NEU.FTZ.AND P5, PT, R4, -INF , PT ;  /* 0xff8000000400780b */ /* 0x000fe40003fbd000 */
[----:B------:R-:W-:-:S02]  /*1e9d0*/  FMNMX.FTZ R2, R190, R2, !PT ;  /* 0x00000002be027209 */ /* 0x000fc40007810000 */
[----:B------:R-:W-:Y:S02]  /*1e9e0*/  FSEL R0, R0, RZ, P5 ;  /* 0x000000ff00007208 */ /* 0x000fe40002800000 */
[----:B------:R-:W-:-:S03]  /*1e9f0*/  FMNMX.FTZ R2, R191, R2, !PT ;  /* 0x00000002bf027209 */ /* 0x000fc60007810000 */
[-CC-:B------:R-:W-:Y:S02]  /*1ea00*/  FFMA.FTZ R208, R184, R3.reuse, -R0.reuse ;  /* 0x00000003b8d07223 */ /* 0x180fe40000010800 */
[----:B------:R-:W2:Y:S01]  /*1ea10*/  LDL R184, [R1+0x50] ;  /* 0x0000500001b87983 */ /* 0x000ea20000100800 */
[----:B------:R-:W-:Y:S01]  /*1ea20*/  FMNMX.FTZ R2, R178, R2, !PT ;  /* 0x00000002b2027209 */ /* 0x000fe20007810000 */
[-CC-:B------:R-:W-:Y:S01]  /*1ea30*/  FFMA.FTZ R204, R176, R3.reuse, -R0.reuse ;  /* 0x00000003b0cc7223 */ /* 0x180fe20000010800 */
[----:B------:R-:W-:Y:S01]  /*1ea40*/  FSEL R176, R154, -INF , P2 ;  /* 0xff8000009ab07808 */ /* 0x000fe20001000000 */
[-CC-:B------:R-:W-:Y:S01]  /*1ea50*/  FFMA.FTZ R192, R152, R3.reuse, -R0.reuse ;  /* 0x0000000398c07223 */ /* 0x180fe20000010800 */
        /* <DEDUP_REMOVED lines=14> */
[-CC-:B------:R-:W-:Y:S01]  /*1eb40*/  FFMA.FTZ R200, R168, R3.reuse, -R0.reuse ;  /* 0x00000003a8c87223 */ /* 0x180fe20000010800 */
        /* <DEDUP_REMOVED lines=11> */
[----:B------:R-:W-:Y:S01]  /*1ec00*/  FFMA.FTZ R194, R157, R3, -R0 ;  /* 0x000000039dc27223 */ /* 0x000fe20000010800 */
[----:B------:R-:W-:Y:S01]  /*1ec10*/  FSEL R0, R4, RZ, P5 ;  /* 0x000000ff04007208 */ /* 0x000fe20002800000 */
[----:B------:R-:W-:Y:S01]  /*1ec20*/  MUFU.EX2 R208, R208 ;  /* 0x000000d000d07308 */ /* 0x000fe20000000800 */
[----:B------:R-:W-:Y:S01]  /*1ec30*/  FMNMX.FTZ R2, R162, R2, !PT ;  /* 0x00000002a2027209 */ /* 0x000fe20007810000 */
[----:B------:R-:W-:-:S02]  /*1ec40*/  VIADD R10, R10, 0x38840 ;  /* 0x000388400a0a7836 */ /* 0x000fc40000000000 */
[----:B------:R-:W-:Y:S01]  /*1ec50*/  FADD.FTZ R0, -R0, R20 ;  /* 0x0000001400007221 */ /* 0x000fe20000010100 */
[----:B------:R-:W-:-:S03]  /*1ec60*/  FMNMX.FTZ R2, R163, R2, !PT ;  /* 0x00000002a3027209 */ /* 0x000fc60007810000 */
[----:B------:R-:W-:Y:S01]  /*1ec70*/  FMUL.FTZ R0, R0, R3 ;  /* 0x0000000300007220 */ /* 0x000fe20000410000 */
[----:B------:R-:W-:Y:S01]  /*1ec80*/  FMNMX.FTZ R2, R166, R2, !PT ;  /* 0x00000002a6027209 */ /* 0x000fe20007810000 */
[----:B------:R-:W-:Y:S03]  /*1ec90*/  MUFU.EX2 R8, R8 ;  /* 0x0000000800087308 */ /* 0x000fe60000000800 */
[----:B------:R-:W-:-:S04]  /*1eca0*/  FMNMX.FTZ R2, R167, R2, !PT ;  /* 0x00000002a7027209 */ /* 0x000fc80007810000 */
[----:B------:R-:W-:Y:S01]  /*1ecb0*/  FMNMX.FTZ R2, R176, R2, !PT ;  /* 0x00000002b0027209 */ /* 0x000fe20007810000 */
[----:B------:R-:W0:Y:S03]  /*1ecc0*/  MUFU.EX2 R0, R0 ;  /* 0x0000000000007308 */ /* 0x000e260000000800 */
[----:B------:R-:W-:-:S04]  /*1ecd0*/  FMNMX.FTZ R2, R155, R2, !PT ;  /* 0x000000029b027209 */ /* 0x000fc80007810000 */
[----:B------:R-:W-:Y:S01]  /*1ece0*/  FMNMX.FTZ R2, R158, R2, !PT ;  /* 0x000000029e027209 */ /* 0x000fe20007810000 */
[----:B------:R-:W-:Y:S03]  /*1ecf0*/  MUFU.EX2 R210, R210 ;  /* 0x000000d200d27308 */ /* 0x000fe60000000800 */
[----:B------:R-:W-:-:S05]  /*1ed00*/  FMNMX.FTZ R2, R159, R2, !PT ;  /* 0x000000029f027209 */ /* 0x000fca0007810000 */
[----:B------:R-:W1:Y:S01]  /*1ed10*/  SHFL.BFLY PT, R5, R2, 0x2, 0x1f ;  /* 0x0c401f0002057f89 */ /* 0x000e6200000e0000 */
[----:B------:R-:W-:Y:S01]  /*1ed20*/  MUFU.EX2 R7, R7 ;  /* 0x0000000700077308 */ /* 0x000fe20000000800 */
[----:B0-----:R-:W-:-:S07]  /*1ed30*/  FFMA.FTZ R227, R0, R227, R208 ;  /* 0x000000e300e37223 */ /* 0x001fce00000100d0 */
[----:B------:R-:W-:Y:S08]  /*1ed40*/  MUFU.EX2 R204, R204 ;  /* 0x000000cc00cc7308 */ /* 0x000ff00000000800 */
[----:B------:R-:W-:Y:S01]  /*1ed50*/  MUFU.EX2 R11, R11 ;  /* 0x0000000b000b7308 */ /* 0x000fe20000000800 */
[----:B-1----:R-:W-:-:S07]  /*1ed60*/  FMNMX.FTZ R2, R2, R5, !PT ;  /* 0x0000000502027209 */ /* 0x002fce0007810000 */
[----:B------:R-:W-:Y:S01]  /*1ed70*/  MUFU.EX2 R206, R206 ;  /* 0x000000ce00ce7308 */ /* 0x000fe20000000800 */
[----:B------:R-:W0:Y:S07]  /*1ed80*/  SHFL.BFLY PT, R5, R2, 0x1, 0x1f ;  /* 0x0c201f0002057f89 */ /* 0x000e2e00000e0000 */
[----:B------:R-:W-:Y:S08]  /*1ed90*/  MUFU.EX2 R154, R154 ;  /* 0x0000009a009a7308 */ /* 0x000ff00000000800 */
[----:B------:R-:W-:Y:S08]  /*1eda0*/  MUFU.EX2 R200, R200 ;  /* 0x000000c800c87308 */ /* 0x000ff00000000800 */
[----:B------:R-:W-:Y:S01]  /*1edb0*/  MUFU.EX2 R21, R21 ;  /* 0x0000001500157308 */ /* 0x000fe20000000800 */
[----:B0-----:R-:W-:-:S04]  /*1edc0*/  FMNMX.FTZ R5, R2, R5, !PT ;  /* 0x0000000502057209 */ /* 0x001fc80007810000 */
[C---:B------:R-:W-:Y:S01]  /*1edd0*/  FSETP.NEU.FTZ.AND P2, PT, R5.reuse, -INF , PT ;  /* 0xff8000000500780b */ /* 0x040fe20003f5d000 */
[C---:B------:R-:W-:Y:S02]  /*1ede0*/  FMUL.FTZ R156, R5.reuse, R3 ;  /* 0x00000003059c7220 */ /* 0x040fe40000410000 */
[----:B------:R-:W-:Y:S01]  /*1edf0*/  MUFU.EX2 R202, R202 ;  /* 0x000000ca00ca7308 */ /* 0x000fe20000000800 */
[----:B------:R-:W-:Y:S02]  /*1ee00*/  FSEL R2, R5, RZ, P2 ;  /* 0x000000ff05027208 */ /* 0x000fe40001000000 */
[----:B------:R-:W-:-:S03]  /*1ee10*/  FSEL R156, R156, RZ, P2 ;  /* 0x000000ff9c9c7208 */ /* 0x000fc60001000000 */
[----:B------:R-:W-:Y:S02]  /*1ee20*/  FADD.FTZ R2, -R2, R223 ;  /* 0x000000df02027221 */ /* 0x000fe40000010100 */
[----:B------:R-:W-:Y:S01]  /*1ee30*/  MUFU.EX2 R15, R15 ;  /* 0x0000000f000f7308 */ /* 0x000fe20000000800 */
[-CC-:B------:R-:W-:Y:S01]  /*1ee40*/  FFMA.FTZ R209, R186, R3.reuse, -R156.reuse ;  /* 0x00000003bad17223 */ /* 0x180fe2000001089c */
[-CC-:B------:R-:W-:Y:S01]  /*1ee50*/  FFMA.FTZ R161, R187, R3.reuse, -R156.reuse ;  /* 0x00000003bba17223 */ /* 0x180fe2000001089c */
[-C--:B------:R-:W-:Y:S01]  /*1ee60*/  FMUL.FTZ R2, R2, R3.reuse ;  /* 0x0000000302027220 */ /* 0x080fe20000410000 */
        /* <DEDUP_REMOVED lines=18> */
[----:B------:R-:W-:-:S02]  /*1ef90*/  FFMA.FTZ R195, R158, R3, -R156 ;  /* 0x000000039ec37223 */ /* 0x000fc4000001089c */
[----:B------:R-:W1:Y:S08]  /*1efa0*/  MUFU.EX2 R161, R161 ;  /* 0x000000a100a17308 */ /* 0x000e700000000800 */
[----:B------:R-:W3:Y:S01]  /*1efb0*/  MUFU.EX2 R211, R211 ;  /* 0x000000d300d37308 */ /* 0x000ee20000000800 */
[----:B0-----:R-:W-:-:S07]  /*1efc0*/  FFMA.FTZ R226, R2, R226, R209 ;  /* 0x000000e202e27223 */ /* 0x001fce00000100d1 */
[----:B------:R-:W0:Y:S08]  /*1efd0*/  MUFU.EX2 R160, R160 ;  /* 0x000000a000a07308 */ /* 0x000e300000000800 */
[----:B------:R-:W4:Y:S08]  /*1efe0*/  MUFU.EX2 R205, R205 ;  /* 0x000000cd00cd7308 */ /* 0x000f300000000800 */
[----:B------:R-:W5:Y:S08]  /*1eff0*/  MUFU.EX2 R157, R157 ;  /* 0x0000009d009d7308 */ /* 0x000f700000000800 */
[----:B------:R-:W5:Y:S08]  /*1f000*/  MUFU.EX2 R207, R207 ;  /* 0x000000cf00cf7308 */ /* 0x000f700000000800 */
[----:B------:R-:W5:Y:S08]  /*1f010*/  MUFU.EX2 R153, R153 ;  /* 0x0000009900997308 */ /* 0x000f700000000800 */
[----:B------:R-:W5:Y:S08]  /*1f020*/  MUFU.EX2 R201, R201 ;  /* 0x000000c900c97308 */ /* 0x000f700000000800 */
[----:B------:R-:W5:Y:S08]  /*1f030*/  MUFU.EX2 R20, R20 ;  /* 0x0000001400147308 */ /* 0x000f700000000800 */
[----:B------:R5:W-:Y:S08]  /*1f040*/  MUFU.EX2 R158, R163 ;  /* 0x000000a3009e7308 */ /* 0x000bf00000000800 */
[----:B------:R-:W5:Y:S08]  /*1f050*/  MUFU.EX2 R203, R203 ;  /* 0x000000cb00cb7308 */ /* 0x000f700000000800 */
[----:B------:R-:W5:Y:S08]  /*1f060*/  MUFU.EX2 R162, R175 ;  /* 0x000000af00a27308 */ /* 0x000f700000000800 */
[----:B------:R-:W5:Y:S08]  /*1f070*/  MUFU.EX2 R196, R196 ;  /* 0x000000c400c47308 */ /* 0x000f700000000800 */
[----:B------:R-:W5:Y:S08]  /*1f080*/  MUFU.EX2 R197, R197 ;  /* 0x000000c500c57308 */ /* 0x000f700000000800 */
[----:B------:R-:W5:Y:S08]  /*1f090*/  MUFU.EX2 R14, R14 ;  /* 0x0000000e000e7308 */ /* 0x000f700000000800 */
[----:B------:R-:W5:Y:S08]  /*1f0a0*/  MUFU.EX2 R198, R198 ;  /* 0x000000c600c67308 */ /* 0x000f700000000800 */
[----:B------:R-:W5:Y:S08]  /*1f0b0*/  MUFU.EX2 R199, R199 ;  /* 0x000000c700c77308 */ /* 0x000f700000000800 */
[----:B------:R-:W5:Y:S01]  /*1f0c0*/  MUFU.EX2 R13, R13 ;  /* 0x0000000d000d7308 */ /* 0x000f620000000800 */
[----:B--2---:R-:W-:-:S07]  /*1f0d0*/  PRMT R10, R184, 0x654, R10 ;  /* 0x00000654b80a7816 */ /* 0x004fce000000000a */
[----:B------:R-:W-:Y:S01]  /*1f0e0*/  MUFU.EX2 R192, R192 ;  /* 0x000000c000c07308 */ /* 0x000fe20000000800 */
[----:B------:R2:W-:Y:S07]  /*1f0f0*/  SYNCS.ARRIVE.TRANS64.RED.A1T0 RZ, [R10+URZ], RZ ;  /* 0x000000ff0aff79a7 */ /* 0x0005ee000810043f */
[----:B------:R-:W-:Y:S01]  /*1f100*/  MUFU.EX2 R193, R193 ;  /* 0x000000c100c17308 */ /* 0x000fe20000000800 */
[----:B--2---:R-:W-:Y:S01]  /*1f110*/  FFMA.FTZ R10, R159, R3, -R156 ;  /* 0x000000039f0a7223 */ /* 0x004fe2000001089c */
[----:B------:R-:W-:Y:S01]  /*1f120*/  FADD.FTZ R156, R8, R227 ;  /* 0x000000e3089c7221 */ /* 0x000fe20000010000 */
[----:B-1----:R-:W-:-:S03]  /*1f130*/  FADD.FTZ R159, R161, R226 ;  /* 0x000000e2a19f7221 */ /* 0x002fc60000010000 */
[----:B------:R-:W-:Y:S01]  /*1f140*/  FADD.FTZ R156, R210, R156 ;  /* 0x0000009cd29c7221 */ /* 0x000fe20000010000 */
[----:B---3--:R-:W-:Y:S01]  /*1f150*/  FADD.FTZ R159, R211, R159 ;  /* 0x0000009fd39f7221 */ /* 0x008fe20000010000 */
[----:B------:R-:W-:Y:S02]  /*1f160*/  MUFU.EX2 R12, R12 ;  /* 0x0000000c000c7308 */ /* 0x000fe40000000800 */
[----:B------:R-:W-:Y:S01]  /*1f170*/  FADD.FTZ R156, R7, R156 ;  /* 0x0000009c079c7221 */ /* 0x000fe20000010000 */
[----:B0-----:R-:W-:-:S03]  /*1f180*/  FADD.FTZ R159, R160, R159 ;  /* 0x0000009fa09f7221 */ /* 0x001fc60000010000 */
[----:B------:R-:W-:Y:S01]  /*1f190*/  FADD.FTZ R156, R204, R156 ;  /* 0x0000009ccc9c7221 */ /* 0x000fe20000010000 */
[----:B----4-:R-:W-:Y:S01]  /*1f1a0*/  FADD.FTZ R159, R205, R159 ;  /* 0x0000009fcd9f7221 */ /* 0x010fe20000010000 */
[----:B------:R-:W-:Y:S02]  /*1f1b0*/  MUFU.EX2 R155, R155 ;  /* 0x0000009b009b7308 */ /* 0x000fe40000000800 */
[----:B------:R-:W-:Y:S01]  /*1f1c0*/  FADD.FTZ R156, R11, R156 ;  /* 0x0000009c0b9c7221 */ /* 0x000fe20000010000 */
[----:B-----5:R-:W-:-:S03]  /*1f1d0*/  FADD.FTZ R163, R157, R159 ;  /* 0x0000009f9da37221 */ /* 0x020fc60000010000 */
[----:B------:R-:W-:Y:S01]  /*1f1e0*/  FADD.FTZ R159, R206, R156 ;  /* 0x0000009cce9f7221 */ /* 0x000fe20000010000 */
[----:B------:R-:W-:Y:S01]  /*1f1f0*/  FADD.FTZ R163, R207, R163 ;  /* 0x000000a3cfa37221 */ /* 0x000fe20000010000 */
[----:B------:R-:W0:Y:S02]  /*1f200*/  MUFU.EX2 R156, R167 ;  /* 0x000000a7009c7308 */ /* 0x000e240000000800 */
[----:B------:R-:W-:Y:S01]  /*1f210*/  FADD.FTZ R159, R154, R159 ;  /* 0x0000009f9a9f7221 */ /* 0x000fe20000010000 */
[----:B------:R-:W-:-:S03]  /*1f220*/  FADD.FTZ R163, R153, R163 ;  /* 0x000000a399a37221 */ /* 0x000fc60000010000 */
[----:B------:R-:W-:Y:S01]  /*1f230*/  FADD.FTZ R159, R200, R159 ;  /* 0x0000009fc89f7221 */ /* 0x000fe20000010000 */
[----:B------:R-:W-:Y:S01]  /*1f240*/  FADD.FTZ R163, R201, R163 ;  /* 0x000000a3c9a37221 */ /* 0x000fe20000010000 */
[----:B------:R-:W1:Y:S02]  /*1f250*/  MUFU.EX2 R152, R152 ;  /* 0x0000009800987308 */ /* 0x000e640000000800 */
[----:B------:R-:W-:Y:S01]  /*1f260*/  FADD.FTZ R159, R21, R159 ;  /* 0x0000009f159f7221 */ /* 0x000fe20000010000 */
[----:B------:R-:W-:-:S03]  /*1f270*/  FADD.FTZ R163, R20, R163 ;  /* 0x000000a314a37221 */ /* 0x000fc60000010000 */
[----:B------:R-:W-:Y:S01]  /*1f280*/  FADD.FTZ R159, R202, R159 ;  /* 0x0000009fca9f7221 */ /* 0x000fe20000010000 */
[----:B------:R-:W-:Y:S01]  /*1f290*/  FADD.FTZ R163, R203, R163 ;  /* 0x000000a3cba37221 */ /* 0x000fe20000010000 */
[----:B------:R-:W2:Y:S02]  /*1f2a0*/  MUFU.EX2 R195, R195 ;  /* 0x000000c300c37308 */ /* 0x000ea40000000800 */
[----:B------:R-:W-:Y:S01]  /*1f2b0*/  FADD.FTZ R159, R15, R159 ;  /* 0x0000009f0f9f7221 */ /* 0x000fe20000010000 */
[----:B------:R-:W-:-:S03]  /*1f2c0*/  FADD.FTZ R163, R162, R163 ;  /* 0x000000a3a2a37221 */ /* 0x000fc60000010000 */
[----:B------:R-:W-:Y:S01]  /*1f2d0*/  FADD.FTZ R159, R196, R159 ;  /* 0x0000009fc49f7221 */ /* 0x000fe20000010000 */
[----:B------:R-:W-:Y:S01]  /*1f2e0*/  FADD.FTZ R163, R197, R163 ;  /* 0x000000a3c5a37221 */ /* 0x000fe20000010000 */
[----:B------:R-:W3:Y:S02]  /*1f2f0*/  MUFU.EX2 R194, R194 ;  /* 0x000000c200c27308 */ /* 0x000ee40000000800 */
[----:B------:R-:W-:Y:S01]  /*1f300*/  FADD.FTZ R159, R14, R159 ;  /* 0x0000009f0e9f7221 */ /* 0x000fe20000010000 */
[----:B------:R-:W-:-:S03]  /*1f310*/  FADD.FTZ R163, R158, R163 ;  /* 0x000000a39ea37221 */ /* 0x000fc60000010000 */
[----:B------:R-:W-:Y:S01]  /*1f320*/  FADD.FTZ R159, R198, R159 ;  /* 0x0000009fc69f7221 */ /* 0x000fe20000010000 */
[----:B------:R-:W-:Y:S01]  /*1f330*/  FADD.FTZ R163, R199, R163 ;  /* 0x000000a3c7a37221 */ /* 0x000fe20000010000 */
[----:B------:R-:W4:Y:S02]  /*1f340*/  MUFU.EX2 R10, R10 ;  /* 0x0000000a000a7308 */ /* 0x000f240000000800 */
[----:B------:R-:W-:Y:S01]  /*1f350*/  FADD.FTZ R159, R13, R159 ;  /* 0x0000009f0d9f7221 */ /* 0x000fe20000010000 */
[----:B0-----:R-:W-:-:S03]  /*1f360*/  FADD.FTZ R163, R156, R163 ;  /* 0x000000a39ca37221 */ /* 0x001fc60000010000 */
[----:B------:R-:W-:Y:S01]  /*1f370*/  FADD.FTZ R159, R192, R159 ;  /* 0x0000009fc09f7221 */ /* 0x000fe20000010000 */
[----:B------:R-:W-:-:S03]  /*1f380*/  FADD.FTZ R163, R193, R163 ;  /* 0x000000a3c1a37221 */ /* 0x000fc60000010000 */
[----:B------:R-:W-:Y:S01]  /*1f390*/  FADD.FTZ R159, R12, R159 ;  /* 0x0000009f0c9f7221 */ /* 0x000fe20000010000 */
[----:B------:R-:W-:-:S03]  /*1f3a0*/  FADD.FTZ R163, R155, R163 ;  /* 0x000000a39ba37221 */ /* 0x000fc60000010000 */
[----:B-1----:R-:W-:Y:S01]  /*1f3b0*/  FADD.FTZ R159, R152, R159 ;  /* 0x0000009f989f7221 */ /* 0x002fe20000010000 */
[----:B--2---:R-:W-:-:S03]  /*1f3c0*/  FADD.FTZ R163, R195, R163 ;  /* 0x000000a3c3a37221 */ /* 0x004fc60000010000 */
[----:B---3--:R-:W-:Y:S01]  /*1f3d0*/  FADD.FTZ R227, R194, R159 ;  /* 0x0000009fc2e37221 */ /* 0x008fe20000010000 */
[----:B----4-:R-:W-:Y:S01]  /*1f3e0*/  FADD.FTZ R226, R10, R163 ;  /* 0x000000a30ae27221 */ /* 0x010fe20000010000 */
[----:B------:R-:W-:Y:S06]  /*1f3f0*/  @!P0 BRA `(.L_x_2912) ;  /* 0x0000000000048947 */ /* 0x000fec0003800000 */
[----:B------:R-:W-:Y:S01]  /*1f400*/  BPT.TRAP 0x1 ;  /* 0x000000040000795c */ /* 0x000fe20000300000 */
.L_x_2912:
        /* <DEDUP_REMOVED lines=8> */
[----:B------:R-:W-:Y:S01]  /*1f490*/  F2FP.BF16.F32.PACK_AB R201, R20, R201 ;  /* 0x000000c914c9723e */ /* 0x000fe200000010ff */
[----:B------:R-:W-:Y:S01]  /*1f4a0*/  IMAD.MOV.U32 R20, RZ, RZ, R4 ;  /* 0x000000ffff147224 */ /* 0x000fe200078e0004 */
[----:B------:R0:W-:Y:S01]  /*1f4b0*/  SYNCS.ARRIVE.TRANS64.RED.A1T0 RZ, [R6+URZ], RZ ;  /* 0x000000ff06ff79a7 */ /* 0x0001e2000810043f */
        /* <DEDUP_REMOVED lines=17> */
[C---:B--2---:R-:W-:Y:S01]  /*1f5d0*/  ISETP.GT.AND P2, PT, R9.reuse, R159, PT ;  /* 0x0000009f0900720c */ /* 0x044fe20003f44270 */
[----:B------:R-:W-:-:S12]  /*1f5e0*/  VIADD R9, R9, 0xffffffff ;  /* 0xffffffff09097836 */ /* 0x000fd80000000000 */
[----:B0-----:R-:W-:Y:S05]  /*1f5f0*/  @P2 BRA `(.L_x_2913) ;  /* 0xffffffb000282947 */ /* 0x001fea000383ffff */
[----:B------:R-:W-:Y:S05]  /*1f600*/  BSYNC B1 ;  /* 0x0000000000017941 */ /* 0x000fea0003800000 */
.L_x_2900:
[----:B------:R-:W-:Y:S05]  /*1f610*/  BSYNC B0 ;  /* 0x0000000000007941 */ /* 0x000fea0003800000 */
.L_x_2899:
[----:B------:R-:W-:Y:S01]  /*1f620*/  ISETP.GE.AND P1, PT, R9, RZ, PT ;  /* 0x000000ff0900720c */ /* 0x000fe20003f26270 */
[----:B------:R-:W-:-:S12]  /*1f630*/  BSSY B0, `(.L_x_2914) ;  /* 0x0000494000007945 */ /* 0x000fd80003800000 */
[----:B------:R-:W-:Y:S05]  /*1f640*/  @!P1 BRA `(.L_x_2915) ;  /* 0x0000004800489947 */ /* 0x000fea0003800000 */
[----:B------:R-:W-:Y:S02]  /*1f650*/  IMAD.MOV.U32 R20, RZ, RZ, R5 ;  /* 0x000000ffff147224 */ /* 0x000fe400078e0005 */
[----:B------:R-:W-:Y:S02]  /*1f660*/  IMAD.MOV.U32 R11, RZ, RZ, R4 ;  /* 0x000000ffff0b7224 */ /* 0x000fe400078e0004 */
[----:B------:R-:W-:Y:S02]  /*1f670*/  IMAD.MOV.U32 R10, RZ, RZ, R225 ;  /* 0x000000ffff0a7224 */ /* 0x000fe400078e00e1 */
[----:B------:R-:W-:-:S07]  /*1f680*/  IMAD.MOV.U32 R8, RZ, RZ, R219 ;  /* 0x000000ffff087224 */ /* 0x000fce00078e00db */
.L_x_2928:
[----:B------:R-:W-:-:S05]  /*1f690*/  VIADD R219, R8, 0x1 ;  /* 0x0000000108db7836 */ /* 0x000fca0000000000 */
[----:B------:R-:W-:-:S04]  /*1f6a0*/  ISETP.NE.AND P1, PT, R219, 0x2, PT ;  /* 0x00000002db00780c */ /* 0x000fc80003f25270 */
[----:B------:R-:W-:Y:S02]  /*1f6b0*/  SEL R225, RZ, 0x1, P1 ;  /* 0x00000001ffe17807 */ /* 0x000fe40000800000 */
[----:B------:R-:W-:Y:S02]  /*1f6c0*/  SEL R219, R219, RZ, P1 ;  /* 0x000000ffdbdb7207 */ /* 0x000fe40000800000 */
[----:B------:R-:W-:Y:S01]  /*1f6d0*/  LOP3.LUT R225, R10, R225, RZ, 0x3c, !PT ;  /* 0x000000e10ae17212 */ /* 0x000fe200078e3cff */
[----:B------:R-:W-:Y:S06]  /*1f6e0*/  @!P0 BRA `(.L_x_2916) ;  /* 0x0000000000048947 */ /* 0x000fec0003800000 */
[----:B------:R-:W-:Y:S01]  /*1f6f0*/  BPT.TRAP 0x1 ;  /* 0x000000040000795c */ /* 0x000fe20000300000 */
.L_x_2916:
[----:B------:R-:W-:Y:S01]  /*1f700*/  IMAD R3, R219, 0x8, R22 ;  /* 0x00000008db037824 */ /* 0x000fe200078e0216 */
[----:B------:R-:W-:-:S04]  /*1f710*/  SHF.L.U32 R6, R225, 0x1f, RZ ;  /* 0x0000001fe1067819 */ /* 0x000fc800000006ff */
[----:B------:R0:W1:Y:S01]  /*1f720*/  SYNCS.PHASECHK.TRANS64.TRYWAIT P1, [R3+URZ+0x38830], R6 ;  /* 0x03883006030075a7 */ /* 0x000062000802017f */
[----:B------:R-:W-:Y:S05]  /*1f730*/  @!P0 BRA `(.L_x_2917) ;  /* 0x0000000000048947 */ /* 0x000fea0003800000 */
[----:B------:R-:W-:Y:S01]  /*1f740*/  BPT.TRAP 0x1 ;  /* 0x000000040000795c */ /* 0x000fe20000300000 */
.L_x_2917:
        /* <DEDUP_REMOVED lines=8> */
.L_x_2919:
[----:B------:R-:W-:Y:S05]  /*1f7d0*/  BSYNC B1 ;  /* 0x0000000000017941 */ /* 0x000fea0003800000 */
.L_x_2918:
[----:B------:R-:W2:Y:S04]  /*1f7e0*/  LDL.64 R152, [R1+0x38] ;  /* 0x0000380001987983 */ /* 0x000ea80000100a00 */
[----:B------:R-:W3:Y:S04]  /*1f7f0*/  LDL.64 R156, [R1+0x48] ;  /* 0x00004800019c7983 */ /* 0x000ee80000100a00 */
[----:B------:R-:W4:Y:S01]  /*1f800*/  LDL.64 R154, [R1+0x40] ;  /* 0x00004000019a7983 */ /* 0x000f220000100a00 */
        /* <DEDUP_REMOVED lines=873> */
.L_x_2921:
[----:B------:R-:W-:Y:S01]  /*22ea0*/  SHF.L.U32 R0, R10, 0x1f, RZ ;  /* 0x0000001f0a007819 */ /* 0x000fe200000006ff */
[----:B------:R-:W-:-:S04]  /*22eb0*/  IMAD R6, R8, 0x8, R22 ;  /* 0x0000000808067824 */ /* 0x000fc800078e0216 */
[----:B------:R0:W1:Y:S01]  /*22ec0*/  SYNCS.PHASECHK.TRANS64.TRYWAIT P1, [R6+URZ+0x38850], R0 ;  /* 0x03885000060075a7 */ /* 0x000062000802017f */
[----:B------:R-:W-:Y:S05]  /*22ed0*/  @!P0 BRA `(.L_x_2922) ;  /* 0x0000000000048947 */ /* 0x000fea0003800000 */
[----:B------:R-:W-:Y:S01]  /*22ee0*/  BPT.TRAP 0x1 ;  /* 0x000000040000795c */ /* 0x000fe20000300000 */
.L_x_2922:
[----:B------:R-:W-:Y:S04]  /*22ef0*/  BSSY B1, `(.L_x_2923) ;  /* 0x0000004000017945 */ /* 0x000fe80003800000 */
[----:B-1----:R-:W-:Y:S05]  /*22f00*/  @P1 BRA `(.L_x_2924) ;  /* 0x0000000000081947 */ /* 0x002fea0003800000 */
[----:B------:R-:W1:Y:S02]  /*22f10*/  SYNCS.PHASECHK.TRANS64.TRYWAIT P1, [R6+URZ+0x38850], R0 ;  /* 0x03885000060075a7 */ /* 0x000e64000802017f */
[----:B-1----:R-:W-:Y:S05]  /*22f20*/  @!P1 BRA `(.L_x_2925) ;  /* 0x000000e800609947 */ /* 0x002fea0003800000 */
.L_x_2924:
[----:B------:R-:W-:Y:S05]  /*22f30*/  BSYNC B1 ;  /* 0x0000000000017941 */ /* 0x000fea0003800000 */
.L_x_2923:
        /* <DEDUP_REMOVED lines=45> */
.L_x_2926:
[----:B------:R-:W2:Y:S01]  /*23210*/  LDL R223, [R1+0x50] ;  /* 0x0000500001df7983 */ /* 0x000ea20000100800 */
        /* <DEDUP_REMOVED lines=51> */
[-C--:B------:R-:W-:Y:S01]  /*23550*/  FFMA.FTZ R192, R152, R3.reuse, -R8 ;  /* 0x0000000398c07223 */ /* 0x080fe20000010808 */
[C---:B------:R-:W-:Y:S01]  /*23560*/  FADD.FTZ R2, -R5.reuse, R20 ;  /* 0x0000001405027221 */ /* 0x040fe20000010100 */
[-C--:B------:R-:W-:Y:S01]  /*23570*/  FMUL.FTZ R152, R5, R3.reuse ;  /* 0x0000000305987220 */ /* 0x080fe20000410000 */
[-C--:B------:R-:W-:Y:S01]  /*23580*/  FMUL.FTZ R0, R0, R3.reuse ;  /* 0x0000000300007220 */ /* 0x080fe20000410000 */
[-C--:B------:R-:W-:Y:S01]  /*23590*/  FFMA.FTZ R208, R184, R3.reuse, -R8 ;  /* 0x00000003b8d07223 */ /* 0x080fe20000010808 */
        /* <DEDUP_REMOVED lines=24> */
[-C--:B------:R-:W-:Y:S01]  /*23720*/  FFMA.FTZ R8, R157, R3.reuse, -R8 ;  /* 0x000000039d087223 */ /* 0x080fe20000010808 */
        /* <DEDUP_REMOVED lines=10> */
[-CC-:B------:R-:W-:Y:S01]  /*237d0*/  FFMA.FTZ R175, R175, R3.reuse, -R152.reuse ;  /* 0x00000003afaf7223 */ /* 0x180fe20000010898 */
[----:B------:R-:W-:Y:S01]  /*237e0*/  FFMA.FTZ R197, R162, R3, -R152 ;  /* 0x00000003a2c57223 */ /* 0x000fe20000010898 */
[----:B------:R-:W3:Y:S01]  /*237f0*/  MUFU.EX2 R21, R21 ;  /* 0x0000001500157308 */ /* 0x000ee20000000800 */
[----:B0-----:R-:W-:Y:S01]  /*23800*/  FFMA.FTZ R227, R0, R227, R208 ;  /* 0x000000e300e37223 */ /* 0x001fe200000100d0 */
[-CC-:B------:R-:W-:Y:S01]  /*23810*/  FFMA.FTZ R163, R163, R3.reuse, -R152.reuse ;  /* 0x00000003a3a37223 */ /* 0x180fe20000010898 */
[-CC-:B------:R-:W-:Y:S01]  /*23820*/  FFMA.FTZ R199, R166, R3.reuse, -R152.reuse ;  /* 0x00000003a6c77223 */ /* 0x180fe20000010898 */
[-CC-:B------:R-:W-:Y:S01]  /*23830*/  FFMA.FTZ R167, R167, R3.reuse, -R152.reuse ;  /* 0x00000003a7a77223 */ /* 0x180fe20000010898 */
[-CC-:B------:R-:W-:Y:S01]  /*23840*/  FFMA.FTZ R154, R155, R3.reuse, -R152.reuse ;  /* 0x000000039b9a7223 */ /* 0x180fe20000010898 */
[-CC-:B------:R-:W-:Y:S01]  /*23850*/  FFMA.FTZ R195, R158, R3.reuse, -R152.reuse ;  /* 0x000000039ec37223 */ /* 0x180fe20000010898 */
[----:B------:R-:W-:Y:S01]  /*23860*/  FFMA.FTZ R152, R159, R3, -R152 ;  /* 0x000000039f987223 */ /* 0x000fe20000010898 */
[----:B------:R-:W0:Y:S01]  /*23870*/  MUFU.EX2 R160, R160 ;  /* 0x000000a000a07308 */ /* 0x000e220000000800 */
[----:B-1----:R-:W-:Y:S01]  /*23880*/  FFMA.FTZ R226, R2, R226, R209 ;  /* 0x000000e202e27223 */ /* 0x002fe200000100d1 */
[----:B------:R-:W-:-:S04]  /*23890*/  IMAD R161, R219, 0x8, R22 ;  /* 0x00000008dba17824 */ /* 0x000fc800078e0216 */
[----:B------:R-:W-:Y:S02]  /*238a0*/  VIADD R164, R161, 0x38840 ;  /* 0x00038840a1a47836 */ /* 0x000fe40000000000 */
[----:B------:R-:W1:Y:S01]  /*238b0*/  MUFU.EX2 R210, R210 ;  /* 0x000000d200d27308 */ /* 0x000e620000000800 */
[----:B---3--:R-:W-:-:S07]  /*238c0*/  FADD.FTZ R155, R21, R227 ;  /* 0x000000e3159b7221 */ /* 0x008fce0000010000 */
[----:B------:R-:W3:Y:S01]  /*238d0*/  MUFU.EX2 R211, R211 ;  /* 0x000000d300d37308 */ /* 0x000ee20000000800 */
[----:B0-----:R-:W-:-:S07]  /*238e0*/  FADD.FTZ R159, R160, R226 ;  /* 0x000000e2a09f7221 */ /* 0x001fce0000010000 */
[----:B------:R-:W0:Y:S01]  /*238f0*/  MUFU.EX2 R20, R20 ;  /* 0x0000001400147308 */ /* 0x000e220000000800 */
[----:B-1----:R-:W-:-:S07]  /*23900*/  FADD.FTZ R155, R210, R155 ;  /* 0x0000009bd29b7221 */ /* 0x002fce0000010000 */
        /* <DEDUP_REMOVED lines=12> */
[----:B------:R-:W1:Y:S08]  /*239d0*/  MUFU.EX2 R207, R207 ;  /* 0x000000cf00cf7308 */ /* 0x000e700000000800 */
[----:B------:R-:W4:Y:S08]  /*239e0*/  MUFU.EX2 R14, R14 ;  /* 0x0000000e000e7308 */ /* 0x000f300000000800 */
[----:B------:R-:W5:Y:S08]  /*239f0*/  MUFU.EX2 R153, R153 ;  /* 0x0000009900997308 */ /* 0x000f700000000800 */
[----:B------:R-:W5:Y:S01]  /*23a00*/  MUFU.EX2 R200, R200 ;  /* 0x000000c800c87308 */ /* 0x000f620000000800 */
[----:B--2---:R-:W-:-:S04]  /*23a10*/  PRMT R164, R223, 0x654, R164 ;  /* 0x00000654dfa47816 */ /* 0x004fc800000000a4 */
[----:B------:R2:W-:Y:S03]  /*23a20*/  SYNCS.ARRIVE.TRANS64.RED.A1T0 RZ, [R164+URZ], RZ ;  /* 0x000000ffa4ff79a7 */ /* 0x0005e6000810043f */
[----:B------:R-:W2:Y:S08]  /*23a30*/  MUFU.EX2 R201, R201 ;  /* 0x000000c900c97308 */ /* 0x000eb00000000800 */
[----:B------:R-:W2:Y:S08]  /*23a40*/  MUFU.EX2 R13, R13 ;  /* 0x0000000d000d7308 */ /* 0x000eb00000000800 */
[----:B------:R-:W2:Y:S08]  /*23a50*/  MUFU.EX2 R161, R171 ;  /* 0x000000ab00a17308 */ /* 0x000eb00000000800 */
[----:B------:R3:W-:Y:S08]  /*23a60*/  MUFU.EX2 R158, R163 ;  /* 0x000000a3009e7308 */ /* 0x0007f00000000800 */
[----:B------:R-:W2:Y:S01]  /*23a70*/  MUFU.EX2 R202, R202 ;  /* 0x000000ca00ca7308 */ /* 0x000ea20000000800 */
[----:B---3--:R-:W-:Y:S01]  /*23a80*/  FADD.FTZ R163, R156, R159 ;  /* 0x0000009f9ca37221 */ /* 0x008fe20000010000 */
[----:B0-----:R-:W-:-:S03]  /*23a90*/  FADD.FTZ R159, R206, R155 ;  /* 0x0000009bce9f7221 */ /* 0x001fc60000010000 */
[----:B-1----:R-:W-:Y:S01]  /*23aa0*/  FADD.FTZ R163, R207, R163 ;  /* 0x000000a3cfa37221 */ /* 0x002fe20000010000 */
[----:B----4-:R-:W-:Y:S02]  /*23ab0*/  FADD.FTZ R159, R14, R159 ;  /* 0x0000009f0e9f7221 */ /* 0x010fe40000010000 */
[----:B------:R-:W0:Y:S01]  /*23ac0*/  MUFU.EX2 R203, R203 ;  /* 0x000000cb00cb7308 */ /* 0x000e220000000800 */
[----:B-----5:R-:W-:Y:S01]  /*23ad0*/  FADD.FTZ R163, R153, R163 ;  /* 0x000000a399a37221 */ /* 0x020fe20000010000 */
[----:B------:R-:W-:-:S03]  /*23ae0*/  FADD.FTZ R159, R200, R159 ;  /* 0x0000009fc89f7221 */ /* 0x000fc60000010000 */
[----:B--2---:R-:W-:Y:S01]  /*23af0*/  FADD.FTZ R163, R201, R163 ;  /* 0x000000a3c9a37221 */ /* 0x004fe20000010000 */
[----:B------:R-:W-:Y:S02]  /*23b00*/  FADD.FTZ R159, R13, R159 ;  /* 0x0000009f0d9f7221 */ /* 0x000fe40000010000 */
[----:B------:R-:W1:Y:S01]  /*23b10*/  MUFU.EX2 R12, R12 ;  /* 0x0000000c000c7308 */ /* 0x000e620000000800 */
[----:B------:R-:W-:Y:S01]  /*23b20*/  FADD.FTZ R163, R161, R163 ;  /* 0x000000a3a1a37221 */ /* 0x000fe20000010000 */
[----:B------:R-:W-:-:S06]  /*23b30*/  FADD.FTZ R159, R202, R159 ;  /* 0x0000009fca9f7221 */ /* 0x000fcc0000010000 */
        /* <DEDUP_REMOVED lines=9> */
[----:B-1----:R-:W-:-:S04]  /*23bd0*/  FADD.FTZ R163, R197, R163 ;  /* 0x000000a3c5a37221 */ /* 0x002fc80000010000 */
[----:B------:R-:W-:-:S03]  /*23be0*/  FADD.FTZ R163, R158, R163 ;  /* 0x000000a39ea37221 */ /* 0x000fc60000010000 */
        /* <DEDUP_REMOVED lines=26> */
.L_x_2927:
[C---:B------:R-:W-:Y:S01]  /*23d90*/  ISETP.GT.AND P1, PT, R9.reuse, RZ, PT ;  /* 0x000000ff0900720c */ /* 0x040fe20003f24270 */
[----:B------:R-:W-:Y:S01]  /*23da0*/  VIADD R6, R6, 0x38860 ;  /* 0x0003886006067836 */ /* 0x000fe20000000000 */
[----:B------:R-:W-:Y:S01]  /*23db0*/  F2FP.BF16.F32.PACK_AB R210, R20, R210 ;  /* 0x000000d214d2723e */ /* 0x000fe200000010ff */
[----:B------:R-:W-:Y:S01]  /*23dc0*/  VIADD R9, R9, 0xffffffff ;  /* 0xffffffff09097836 */ /* 0x000fe20000000000 */
[----:B------:R-:W-:Y:S01]  /*23dd0*/  F2FP.BF16.F32.PACK_AB R196, R11, R196 ;  /* 0x000000c40bc4723e */ /* 0x000fe200000010ff */
[----:B------:R-:W-:Y:S01]  /*23de0*/  IMAD.MOV.U32 R20, RZ, RZ, R5 ;  /* 0x000000ffff147224 */ /* 0x000fe200078e0005 */
[----:B------:R-:W-:Y:S01]  /*23df0*/  PRMT R6, R223, 0x654, R6 ;  /* 0x00000654df067816 */ /* 0x000fe20000000006 */
[----:B------:R-:W-:Y:S01]  /*23e00*/  IMAD.MOV.U32 R11, RZ, RZ, R4 ;  /* 0x000000ffff0b7224 */ /* 0x000fe200078e0004 */
[----:B------:R-:W-:Y:S01]  /*23e10*/  F2FP.BF16.F32.PACK_AB R198, R10, R198 ;  /* 0x000000c60ac6723e */ /* 0x000fe200000010ff */
[----:B------:R-:W-:Y:S01]  /*23e20*/  IMAD.MOV.U32 R10, RZ, RZ, R225 ;  /* 0x000000ffff0a7224 */ /* 0x000fe200078e00e1 */
        /* <DEDUP_REMOVED lines=18> */
[----:B------:R-:W-:Y:S01]  /*23f50*/  F2FP.BF16.F32.PACK_AB R195, R152, R195 ;  /* 0x000000c398c3723e */ /* 0x000fe200000010ff */
[----:B0-----:R-:W-:Y:S06]  /*23f60*/  @P1 BRA `(.L_x_2928) ;  /* 0xffffffb400c81947 */ /* 0x001fec000383ffff */
.L_x_2915:
[----:B------:R-:W-:Y:S05]  /*23f70*/  BSYNC B0 ;  /* 0x0000000000007941 */ /* 0x000fea0003800000 */
.L_x_2914:
        /* <DEDUP_REMOVED lines=131> */
.L_x_2929:
[----:B------:R-:W-:Y:S01]  /*247b0*/  IMAD R8, R219, 0x8, R22 ;  /* 0x00000008db087824 */ /* 0x000fe200078e0216 */
[----:B------:R-:W-:-:S04]  /*247c0*/  SHF.L.U32 R7, R225, 0x1f, RZ ;  /* 0x0000001fe1077819 */ /* 0x000fc800000006ff */
[----:B------:R0:W1:Y:S01]  /*247d0*/  SYNCS.PHASECHK.TRANS64.TRYWAIT P1, [R8+URZ+0x38850], R7 ;  /* 0x03885007080075a7 */ /* 0x000062000802017f */
[----:B------:R-:W-:Y:S05]  /*247e0*/  @!P0 BRA `(.L_x_2930) ;  /* 0x0000000000048947 */ /* 0x000fea0003800000 */
[----:B------:R-:W-:Y:S01]  /*247f0*/  BPT.TRAP 0x1 ;  /* 0x000000040000795c */ /* 0x000fe20000300000 */
.L_x_2930:
        /* <DEDUP_REMOVED lines=9> */
.L_x_2932:
[----:B------:R-:W-:Y:S05]  /*24890*/  BSYNC B0 ;  /* 0x0000000000007941 */ /* 0x000fea0003800000 */
.L_x_2931:
[----:B------:R-:W-:Y:S01]  /*248a0*/  IMAD.MOV.U32 R6, RZ, RZ, R0 ;  /* 0x000000ffff067224 */ /* 0x000fe200078e0000 */
[----:B------:R-:W-:Y:S01]  /*248b0*/  WARPGROUP.ARRIVE ;  /* 0x00000000000079c5 */ /* 0x000fe20000000000 */
[----:B01----:R-:W-:Y:S02]  /*248c0*/  IMAD.MOV.U32 R7, RZ, RZ, 0x40000040 ;  /* 0x40000040ff077424 */ /* 0x003fe400078e00ff */
[----:B------:R-:W-:Y:S01]  /*248d0*/  IMAD.MOV.U32 R2, RZ, RZ, RZ ;  /* 0x000000ffff027224 */ /* 0x000fe200078e00ff */
        /* <DEDUP_REMOVED lines=25> */
[----:B------:R-:W0:Y:S02]  /*24a70*/  SHFL.BFLY PT, R0, R227, 0x2, 0x1f ;  /* 0x0c401f00e3007f89 */ /* 0x000e2400000e0000 */
[----:B0-----:R-:W-:Y:S01]  /*24a80*/  FADD.FTZ R0, R0, R227 ;  /* 0x000000e300007221 */ /* 0x001fe20000010000 */
[----:B------:R-:W-:Y:S02]  /*24a90*/  WARPGROUP.DEPBAR.LE gsb0, 0x0 ;  /* 0x00008000000079c5 */ /* 0x000fe40000010000 */
[----:B------:R-:W-:-:S15]  /*24aa0*/  WARPGROUP.ARRIVE ;  /* 0x00000000000079c5 */ /* 0x000fde0000000000 */
[----:B------:R-:W-:-:S03]  /*24ab0*/  NOP ;  /* 0x0000000000007918 */ /* 0x000fc60000000000 */
[----:B------:R-:W-:Y:S01]  /*24ac0*/  HGMMA.64x256x16.F32.BF16 R24, R196, gdesc[UR4].tnspB, R24, gsb0 ;  /* 0x43e00004c4187df0 */ /* 0x000fe20008001818 */
[----:B------:R-:W-:Y:S02]  /*24ad0*/  R2UR UR6, R6 ;  /* 0x00000000060672ca */ /* 0x000fe400000e0000 */
[----:B------:R-:W-:Y:S02]  /*24ae0*/  R2UR UR7, R7 ;  /* 0x00000000070772ca */ /* 0x000fe400000e0000 */
[----:B------:R-:W0:Y:S02]  /*24af0*/  SHFL.BFLY PT, R7, R226, 0x2, 0x1f ;  /* 0x0c401f00e2077f89 */ /* 0x000e2400000e0000 */
[----:B0-----:R-:W-:Y:S02]  /*24b00*/  FADD.FTZ R6, R7, R226 ;  /* 0x000000e207067221 */ /* 0x001fe40000010000 */
[----:B------:R-:W0:Y:S04]  /*24b10*/  SHFL.BFLY PT, R7, R0, 0x1, 0x1f ;  /* 0x0c201f0000077f89 */ /* 0x000e2800000e0000 */
[----:B------:R-:W1:Y:S01]  /*24b20*/  SHFL.BFLY PT, R9, R6, 0x1, 0x1f ;  /* 0x0c201f0006097f89 */ /* 0x000e6200000e0000 */
[----:B0-----:R-:W-:Y:S01]  /*24b30*/  FADD.FTZ R13, R0, R7 ;  /* 0x00000007000d7221 */ /* 0x001fe20000010000 */
[----:B------:R-:W-:-:S02]  /*24b40*/  IMAD.MOV.U32 R7, RZ, RZ, RZ ;  /* 0x000000ffff077224 */ /* 0x000fc400078e00ff */
        /* <DEDUP_REMOVED lines=17> */
[----:B------:R-:W-:Y:S03]  /*24c60*/  HGMMA.64x256x16.F32.BF16 R24, R192, gdesc[UR4].tnspB, R24, gsb0 ;  /* 0x43e00004c0187df0 */ /* 0x000fe60008001818 */
[----:B------:R-:W-:Y:S02]  /*24c70*/  WARPGROUP.DEPBAR.LE gsb0, 0x0 ;  /* 0x00008000000079c5 */ /* 0x000fe40000010000 */
[----:B--23--:R-:W-:Y:S05]  /*24c80*/  @!P0 BRA `(.L_x_2934) ;  /* 0x0000000000048947 */ /* 0x00cfea0003800000 */
[----:B------:R-:W-:Y:S01]  /*24c90*/  BPT.TRAP 0x1 ;  /* 0x000000040000795c */ /* 0x000fe20000300000 */
.L_x_2934:
[----:B------:R-:W2:Y:S01]  /*24ca0*/  LDL.LU R3, [R1+0x50] ;  /* 0x0000500001037983 */ /* 0x000ea20000300800 */
[----:B------:R-:W-:Y:S02]  /*24cb0*/  VIADD R4, R8, 0x38860 ;  /* 0x0003886008047836 */ /* 0x000fe40000000000 */
[-C--:B------:R-:W-:Y:S01]  /*24cc0*/  FMUL.FTZ R8, R24, R7.reuse ;  /* 0x0000000718087220 */ /* 0x080fe20000410000 */
[----:B------:R-:W-:Y:S01]  /*24cd0*/  FMUL.FTZ R25, R25, R7 ;  /* 0x0000000719197220 */ /* 0x000fe20000410000 */
[----:B------:R-:W3:Y:S01]  /*24ce0*/  LDL.LU R5, [R1+0x88] ;  /* 0x0000880001057983 */ /* 0x000ee20000300800 */
[----:B------:R-:W-:-:S05]  /*24cf0*/  VIADD R219, R219, 0x1 ;  /* 0x00000001dbdb7836 */ /* 0x000fca0000000000 */
        /* <DEDUP_REMOVED lines=63> */
[-C--:B0-----:R-:W-:Y:S01]  /*250f0*/  FMUL.FTZ R26, R26, R2.reuse ;  /* 0x000000021a1a7220 */ /* 0x081fe20000410000 */
        /* <DEDUP_REMOVED lines=71> */
.L_x_2811:
[----:B------:R-:W0:Y:S08]  /*25570*/  S2UR UR4, SR_CgaCtaId ;  /* 0x00000000000479c3 */ /* 0x000e300000008800 */
[----:B------:R-:W-:Y:S01]  /*25580*/  BAR.SYNC.DEFER_BLOCKING 0x5, 0x180 ;  /* 0x0146000000007b1d */ /* 0x000fe20000010000 */
[----:B------:R-:W-:-:S05]  /*25590*/  MOV R22, 0x400 ;  /* 0x0000040000167802 */ /* 0x000fca0000000f00 */
[----:B------:R-:W-:Y:S01]  /*255a0*/  BSSY B0, `(.L_x_2935) ;  /* 0x00002f7000007945 */ /* 0x000fe20003800000 */
[----:B0-----:R-:W-:-:S05]  /*255b0*/  IMAD.U32 R2, RZ, RZ, UR4 ;  /* 0x00000004ff027e24 */ /* 0x001fca000f8e00ff */
[----:B------:R0:W-:Y:S01]  /*255c0*/  STL [R1+0x50], R2 ;  /* 0x0000500201007387 */ /* 0x0001e20000100800 */
[----:B------:R-:W-:-:S05]  /*255d0*/  LEA R22, R2, R22, 0x18 ;  /* 0x0000001602167211 */ /* 0x000fca00078ec0ff */
[----:B------:R0:W2:Y:S01]  /*255e0*/  LDS.128 R28, [R22+0x388d0] ;  /* 0x0388d000161c7984 */ /* 0x0000a20000000c00 */
[----:B------:R-:W-:Y:S06]  /*255f0*/  BAR.ARV 0x4, 0x180 ;  /* 0x0106000000007b1d */ /* 0x000fec0000002000 */
[----:B------:R-:W-:Y:S05]  /*25600*/  @P1 BRA `(.L_x_2936) ;  /* 0x0000002000441947 */ /* 0x000fea0003800000 */
[----:B0-----:R-:W3:Y:S04]  /*25610*/  LDL R2, [R1+0x8c] ;  /* 0x00008c0001027983 */ /* 0x001ee80000100800 */
[----:B------:R-:W4:Y:S04]  /*25620*/  LDL R179, [R1+0x7c] ;  /* 0x00007c0001b37983 */ /* 0x000f280000100800 */
[----:B------:R-:W4:Y:S04]  /*25630*/  LDL R180, [R1+0x78] ;  /* 0x0000780001b47983 */ /* 0x000f280000100800 */
[----:B------:R-:W4:Y:S01]  /*25640*/  LDL R178, [R1+0x68] ;  /* 0x0000680001b27983 */ /* 0x000f220000100800 */
[----:B-1----:R-:W0:Y:S01]  /*25650*/  S2R R5, SR_SWINHI ;  /* 0x0000000000057919 */ /* 0x002e220000002f00 */
[----:B------:R-:W-:Y:S01]  /*25660*/  F2FP.BF16.F32.PACK_AB R8, R25, R8 ;  /* 0x000000081908723e */ /* 0x000fe200000010ff */
[----:B------:R-:W-:Y:S01]  /*25670*/  ULDC.64 UR4, c[0x0][0xc00] ;  /* 0x0003000000047ab9 */ /* 0x000fe20000000a00 */
[----:B------:R-:W-:-:S02]  /*25680*/  MOV R20, R22 ;  /* 0x0000001600147202 */ /* 0x000fc40000000f00 */
[----:B0-----:R-:W-:Y:S02]  /*25690*/  MOV R21, R5 ;  /* 0x0000000500157202 */ /* 0x001fe40000000f00 */
[----:B------:R-:W-:Y:S02]  /*256a0*/  F2FP.BF16.F32.PACK_AB R9, R9, R26 ;  /* 0x0000001a0909723e */ /* 0x000fe400000010ff */
[----:B------:R-:W-:Y:S02]  /*256b0*/  F2FP.BF16.F32.PACK_AB R10, R3, R10 ;  /* 0x0000000a030a723e */ /* 0x000fe400000010ff */
[----:B------:R-:W-:Y:S02]  /*256c0*/  F2FP.BF16.F32.PACK_AB R11, R11, R4 ;  /* 0x000000040b0b723e */ /* 0x000fe400000010ff */
[----:B------:R-:W-:Y:S02]  /*256d0*/  F2FP.BF16.F32.PACK_AB R144, R145, R144 ;  /* 0x000000909190723e */ /* 0x000fe400000010ff */
[----:B------:R-:W-:-:S02]  /*256e0*/  F2FP.BF16.F32.PACK_AB R145, R147, R146 ;  /* 0x000000929391723e */ /* 0x000fc400000010ff */
[----:B------:R-:W-:Y:S02]  /*256f0*/  F2FP.BF16.F32.PACK_AB R146, R149, R148 ;  /* 0x000000949592723e */ /* 0x000fe400000010ff */
[----:B------:R-:W-:Y:S01]  /*25700*/  F2FP.BF16.F32.PACK_AB R147, R151, R150 ;  /* 0x000000969793723e */ /* 0x000fe200000010ff */
[----:B------:R-:W-:Y:S01]  /*25710*/  ULDC.64 UR6, c[0x0][0x208] ;  /* 0x0000820000067ab9 */ /* 0x000fe20000000a00 */
[----:B------:R-:W-:Y:S01]  /*25720*/  BAR.SYNC.DEFER_BLOCKING 0x1, 0x100 ;  /* 0x0044000000007b1d */ /* 0x000fe20000010000 */
[----:B---3--:R-:W-:-:S03]  /*25730*/  IMAD.WIDE R104, R2, 0x2, R20 ;  /* 0x0000000202687825 */ /* 0x008fc600078e0214 */
[C---:B------:R-:W-:Y:S02]  /*25740*/  IADD3 R64, P3, R104.reuse, 0x4000, RZ ;  /* 0x0000400068407810 */ /* 0x040fe40007f7e0ff */
[----:B------:R-:W-:Y:S02]  /*25750*/  IADD3 R12, P1, R104, 0x20, RZ ;  /* 0x00000020680c7810 */ /* 0x000fe40007f3e0ff */
[----:B------:R-:W-:-:S03]  /*25760*/  LOP3.LUT R100, R64, 0x380, RZ, 0xc0, !PT ;  /* 0x0000038040647812 */ /* 0x000fc600078ec0ff */
[--C-:B------:R-:W-:Y:S01]  /*25770*/  IMAD.X R13, RZ, RZ, R105.reuse, P1 ;  /* 0x000000ffff0d7224 */ /* 0x100fe200008e0669 */
[----:B------:R-:W-:Y:S02]  /*25780*/  SHF.R.U64 R100, R100, 0x3, RZ ;  /* 0x0000000364647819 */ /* 0x000fe400000012ff */
[----:B------:R-:W-:Y:S02]  /*25790*/  IADD3 R80, P1, R104, 0x8000, RZ ;  /* 0x0000800068507810 */ /* 0x000fe40007f3e0ff */
[----:B------:R-:W-:Y:S02]  /*257a0*/  LOP3.LUT R64, R100, R64, RZ, 0x3c, !PT ;  /* 0x0000004064407212 */ /* 0x000fe400078e3cff */
[----:B------:R-:W-:Y:S01]  /*257b0*/  LOP3.LUT R100, R80, 0x380, RZ, 0xc0, !PT ;  /* 0x0000038050647812 */ /* 0x000fe200078ec0ff */
[----:B------:R-:W-:Y:S01]  /*257c0*/  IMAD.X R65, RZ, RZ, R105, P3 ;  /* 0x000000ffff417224 */ /* 0x000fe200018e0669 */
[----:B------:R-:W-:Y:S02]  /*257d0*/  IADD3 R14, P0, R104, 0x40, RZ ;  /* 0x00000040680e7810 */ /* 0x000fe40007f1e0ff */
[----:B------:R-:W-:-:S02]  /*257e0*/  SHF.R.U64 R100, R100, 0x3, RZ ;  /* 0x0000000364647819 */ /* 0x000fc400000012ff */
[C---:B------:R-:W-:Y:S02]  /*257f0*/  IADD3 R72, P5, R104.reuse, 0x4040, RZ ;  /* 0x0000404068487810 */ /* 0x040fe40007fbe0ff */
[C---:B------:R-:W-:Y:S02]  /*25800*/  IADD3 R76, P2, R104.reuse, 0x4060, RZ ;  /* 0x00004060684c7810 */ /* 0x040fe40007f5e0ff */
[C---:B------:R-:W-:Y:S02]  /*25810*/  IADD3 R92, P3, R104.reuse, 0x8060, RZ ;  /* 0x00008060685c7810 */ /* 0x040fe40007f7e0ff */
[C---:B------:R-:W-:Y:S02]  /*25820*/  LOP3.LUT R5, R104.reuse, 0x380, RZ, 0xc0, !PT ;  /* 0x0000038068057812 */ /* 0x040fe400078ec0ff */
[C---:B------:R-:W-:Y:S02]  /*25830*/  IADD3 R60, P4, R104.reuse, 0x60, RZ ;  /* 0x00000060683c7810 */ /* 0x040fe40007f9e0ff */
[----:B------:R-:W-:-:S02]  /*25840*/  IADD3 R68, P6, R104, 0x4020, RZ ;  /* 0x0000402068447810 */ /* 0x000fc40007fde0ff */
[----:B------:R-:W-:Y:S02]  /*25850*/  LOP3.LUT R176, R14, 0x380, RZ, 0xc0, !PT ;  /* 0x000003800eb07812 */ /* 0x000fe400078ec0ff */
[----:B------:R-:W-:Y:S01]  /*25860*/  LOP3.LUT R80, R100, R80, RZ, 0x3c, !PT ;  /* 0x0000005064507212 */ /* 0x000fe200078e3cff */
[--C-:B------:R-:W-:Y:S01]  /*25870*/  IMAD.X R73, RZ, RZ, R105.reuse, P5 ;  /* 0x000000ffff497224 */ /* 0x100fe200028e0669 */
[----:B------:R-:W-:Y:S01]  /*25880*/  LOP3.LUT R177, R12, 0x380, RZ, 0xc0, !PT ;  /* 0x000003800cb17812 */ /* 0x000fe200078ec0ff */
[--C-:B------:R-:W-:Y:S01]  /*25890*/  IMAD.X R77, RZ, RZ, R105.reuse, P2 ;  /* 0x000000ffff4d7224 */ /* 0x100fe200010e0669 */
[----:B------:R-:W-:Y:S02]  /*258a0*/  LOP3.LUT R100, R92, 0x380, RZ, 0xc0, !PT ;  /* 0x000003805c647812 */ /* 0x000fe400078ec0ff */
[----:B------:R-:W-:Y:S01]  /*258b0*/  SHF.R.U64 R5, R5, 0x3, RZ ;  /* 0x0000000305057819 */ /* 0x000fe200000012ff */
[--C-:B------:R-:W-:Y:S01]  /*258c0*/  IMAD.X R15, RZ, RZ, R105.reuse, P0 ;  /* 0x000000ffff0f7224 */ /* 0x100fe200000e0669 */
[C---:B------:R-:W-:Y:S01]  /*258d0*/  IADD3 R2, P5, R104.reuse, 0xc020, RZ ;  /* 0x0000c02068027810 */ /* 0x040fe20007fbe0ff */
[--C-:B------:R-:W-:Y:S01]  /*258e0*/  IMAD.X R61, RZ, RZ, R105.reuse, P4 ;  /* 0x000000ffff3d7224 */ /* 0x100fe200020e0669 */
[----:B--2---:R-:W-:Y:S01]  /*258f0*/  IADD3 R28, P2, R104, 0xc040, RZ ;  /* 0x0000c040681c7810 */ /* 0x004fe20007f5e0ff */
[--C-:B------:R-:W-:Y:S01]  /*25900*/  IMAD.X R69, RZ, RZ, R105.reuse, P6 ;  /* 0x000000ffff457224 */ /* 0x100fe200030e0669 */
[----:B------:R-:W-:Y:S01]  /*25910*/  SHF.R.U64 R176, R176, 0x3, RZ ;  /* 0x00000003b0b07819 */ /* 0x000fe200000012ff */
[----:B------:R-:W-:Y:S01]  /*25920*/  IMAD.X R81, RZ, RZ, R105, P1 ;  /* 0x000000ffff517224 */ /* 0x000fe200008e0669 */
[----:B------:R-:W-:-:S02]  /*25930*/  IADD3 R84, P0, R104, 0x8020, RZ ;  /* 0x0000802068547810 */ /* 0x000fc40007f1e0ff */
[C---:B------:R-:W-:Y:S02]  /*25940*/  IADD3 R88, P4, R104.reuse, 0x8040, RZ ;  /* 0x0000804068587810 */ /* 0x040fe40007f9e0ff */
[C---:B------:R-:W-:Y:S02]  /*25950*/  IADD3 R96, P6, R104.reuse, 0xc000, RZ ;  /* 0x0000c00068607810 */ /* 0x040fe40007fde0ff */
[----:B------:R-:W-:Y:S02]  /*25960*/  IADD3 R128, P1, R104, 0xc060, RZ ;  /* 0x0000c06068807810 */ /* 0x000fe40007f3e0ff */
[----:B------:R-:W-:Y:S02]  /*25970*/  SHF.R.U64 R177, R177, 0x3, RZ ;  /* 0x00000003b1b17819 */ /* 0x000fe400000012ff */
[----:B------:R-:W-:Y:S02]  /*25980*/  SHF.R.U64 R100, R100, 0x3, RZ ;  /* 0x0000000364647819 */ /* 0x000fe400000012ff */
[----:B------:R-:W-:-:S02]  /*25990*/  LOP3.LUT R104, R5, R104, RZ, 0x3c, !PT ;  /* 0x0000006805687212 */ /* 0x000fc400078e3cff */
[----:B-----5:R-:W-:Y:S02]  /*259a0*/  LOP3.LUT R135, R60, 0x380, RZ, 0xc0, !PT ;  /* 0x000003803c877812 */ /* 0x020fe400078ec0ff */
[----:B------:R-:W-:Y:S02]  /*259b0*/  LOP3.LUT R25, R2, 0x380, RZ, 0xc0, !PT ;  /* 0x0000038002197812 */ /* 0x000fe400078ec0ff */
[----:B------:R-:W-:Y:S02]  /*259c0*/  LOP3.LUT R26, R28, 0x380, RZ, 0xc0, !PT ;  /* 0x000003801c1a7812 */ /* 0x000fe400078ec0ff */
[----:B------:R-:W-:Y:S02]  /*259d0*/  LOP3.LUT R14, R176, R14, RZ, 0x3c, !PT ;  /* 0x0000000eb00e7212 */ /* 0x000fe400078e3cff */
[----:B------:R-:W-:Y:S02]  /*259e0*/  LOP3.LUT R12, R177, R12, RZ, 0x3c, !PT ;  /* 0x0000000cb10c7212 */ /* 0x000fe400078e3cff */
[----:B------:R-:W-:-:S02]  /*259f0*/  LOP3.LUT R176, R72, 0x380, RZ, 0xc0, !PT ;  /* 0x0000038048b07812 */ /* 0x000fc400078ec0ff */
[----:B------:R-:W-:Y:S02]  /*25a00*/  LOP3.LUT R92, R100, R92, RZ, 0x3c, !PT ;  /* 0x0000005c645c7212 */ /* 0x000fe400078e3cff */
[----:B------:R-:W-:Y:S02]  /*25a10*/  LOP3.LUT R177, R68, 0x380, RZ, 0xc0, !PT ;  /* 0x0000038044b17812 */ /* 0x000fe400078ec0ff */
[----:B------:R-:W-:Y:S02]  /*25a20*/  MOV R104, R104 ;  /* 0x0000006800687202 */ /* 0x000fe40000000f00 */
[----:B------:R-:W-:Y:S02]  /*25a30*/  LOP3.LUT R100, R128, 0x380, RZ, 0xc0, !PT ;  /* 0x0000038080647812 */ /* 0x000fe400078ec0ff */
[----:B------:R-:W-:Y:S02]  /*25a40*/  SHF.R.U64 R135, R135, 0x3, RZ ;  /* 0x0000000387877819 */ /* 0x000fe400000012ff */
[----:B------:R-:W-:-:S02]  /*25a50*/  SHF.R.U64 R25, R25, 0x3, RZ ;  /* 0x0000000319197819 */ /* 0x000fc400000012ff */
[----:B------:R-:W-:Y:S01]  /*25a60*/  SHF.R.U64 R3, R26, 0x3, RZ ;  /* 0x000000031a037819 */ /* 0x000fe200000012ff */
[--C-:B------:R-:W-:Y:S01]  /*25a70*/  IMAD.X R85, RZ, RZ, R105.reuse, P0 ;  /* 0x000000ffff557224 */ /* 0x100fe200000e0669 */
[----:B------:R-:W-:Y:S01]  /*25a80*/  SHF.R.U64 R176, R176, 0x3, RZ ;  /* 0x00000003b0b07819 */ /* 0x000fe200000012ff */
[--C-:B------:R-:W-:Y:S01]  /*25a90*/  IMAD.X R89, RZ, RZ, R105.reuse, P4 ;  /* 0x000000ffff597224 */ /* 0x100fe200020e0669 */
[----:B------:R-:W-:Y:S01]  /*25aa0*/  SHF.R.U64 R177, R177, 0x3, RZ ;  /* 0x00000003b1b17819 */ /* 0x000fe200000012ff */
[--C-:B------:R-:W-:Y:S02]  /*25ab0*/  IMAD.X R93, RZ, RZ, R105.reuse, P3 ;  /* 0x000000ffff5d7224 */ /* 0x100fe400018e0669 */
[--C-:B------:R-:W-:Y:S02]  /*25ac0*/  IMAD.X R97, RZ, RZ, R105.reuse, P6 ;  /* 0x000000ffff617224 */ /* 0x100fe400030e0669 */
[--C-:B------:R-:W-:Y:S02]  /*25ad0*/  IMAD.X R101, RZ, RZ, R105.reuse, P5 ;  /* 0x000000ffff657224 */ /* 0x100fe400028e0669 */
[----:B------:R-:W-:-:S02]  /*25ae0*/  IMAD.X R5, RZ, RZ, R105, P2 ;  /* 0x000000ffff057224 */ /* 0x000fc400010e0669 */
[----:B------:R-:W-:Y:S01]  /*25af0*/  IMAD.X R27, RZ, RZ, R105, P1 ;  /* 0x000000ffff1b7224 */ /* 0x000fe200008e0669 */
[----:B------:R-:W-:Y:S01]  /*25b00*/  SHF.R.U64 R105, R100, 0x3, RZ ;  /* 0x0000000364697819 */ /* 0x000fe200000012ff */
[----:B------:R0:W-:Y:S01]  /*25b10*/  STSM.16.M88.4 [R104], R8 ;  /* 0x0000000868007844 */ /* 0x0001e20000000200 */
[----:B------:R-:W-:Y:S02]  /*25b20*/  LOP3.LUT R60, R135, R60, RZ, 0x3c, !PT ;  /* 0x0000003c873c7212 */ /* 0x000fe400078e3cff */
[----:B------:R-:W-:Y:S02]  /*25b30*/  LOP3.LUT R100, R25, R2, RZ, 0x3c, !PT ;  /* 0x0000000219647212 */ /* 0x000fe400078e3cff */
[----:B------:R-:W-:Y:S02]  /*25b40*/  LOP3.LUT R4, R3, R28, RZ, 0x3c, !PT ;  /* 0x0000001c03047212 */ /* 0x000fe400078e3cff */
[----:B------:R-:W-:Y:S01]  /*25b50*/  LOP3.LUT R135, R76, 0x380, RZ, 0xc0, !PT ;  /* 0x000003804c877812 */ /* 0x000fe200078ec0ff */
[----:B------:R-:W1:Y:S01]  /*25b60*/  LDC R28, c[0x0][0xbe8] ;  /* 0x0002fa00ff1c7b82 */ /* 0x000e620000000800 */
[----:B------:R-:W-:-:S02]  /*25b70*/  MOV R3, R12 ;  /* 0x0000000c00037202 */ /* 0x000fc40000000f00 */
[----:B------:R-:W-:Y:S02]  /*25b80*/  MOV R25, R14 ;  /* 0x0000000e00197202 */ /* 0x000fe40000000f00 */
[----:B------:R-:W-:Y:S02]  /*25b90*/  LOP3.LUT R72, R176, R72, RZ, 0x3c, !PT ;  /* 0x00000048b0487212 */ /* 0x000fe400078e3cff */
[----:B------:R-:W-:Y:S02]  /*25ba0*/  F2FP.BF16.F32.PACK_AB R12, R41, R158 ;  /* 0x0000009e290c723e */ /* 0x000fe400000010ff */
[----:B0-----:R-:W-:Y:S02]  /*25bb0*/  F2FP.BF16.F32.PACK_AB R8, R33, R32 ;  /* 0x000000202108723e */ /* 0x001fe400000010ff */
[----:B------:R-:W-:Y:S02]  /*25bc0*/  F2FP.BF16.F32.PACK_AB R9, R35, R34 ;  /* 0x000000222309723e */ /* 0x000fe400000010ff */
[----:B------:R-:W-:-:S02]  /*25bd0*/  F2FP.BF16.F32.PACK_AB R10, R37, R24 ;  /* 0x00000018250a723e */ /* 0x000fc400000010ff */
[----:B------:R-:W-:Y:S02]  /*25be0*/  F2FP.BF16.F32.PACK_AB R11, R39, R38 ;  /* 0x00000026270b723e */ /* 0x000fe400000010ff */
[----:B------:R-:W-:Y:S02]  /*25bf0*/  F2FP.BF16.F32.PACK_AB R13, R43, R42 ;  /* 0x0000002a2b0d723e */ /* 0x000fe400000010ff */
[----:B------:R-:W-:Y:S02]  /*25c00*/  F2FP.BF16.F32.PACK_AB R14, R45, R159 ;  /* 0x0000009f2d0e723e */ /* 0x000fe400000010ff */
[----:B------:R-:W-:Y:S02]  /*25c10*/  F2FP.BF16.F32.PACK_AB R15, R47, R46 ;  /* 0x0000002e2f0f723e */ /* 0x000fe400000010ff */
[----:B------:R-:W-:Y:S02]  /*25c20*/  LOP3.LUT R68, R177, R68, RZ, 0x3c, !PT ;  /* 0x00000044b1447212 */ /* 0x000fe400078e3cff */
[----:B------:R-:W-:-:S02]  /*25c30*/  LOP3.LUT R176, R84, 0x380, RZ, 0xc0, !PT ;  /* 0x0000038054b07812 */ /* 0x000fc400078ec0ff */
[----:B------:R-:W-:Y:S02]  /*25c40*/  LOP3.LUT R26, R105, R128, RZ, 0x3c, !PT ;  /* 0x00000080691a7212 */ /* 0x000fe400078e3cff */
[----:B------:R-:W-:Y:S02]  /*25c50*/  LOP3.LUT R177, R88, 0x380, RZ, 0xc0, !PT ;  /* 0x0000038058b17812 */ /* 0x000fe400078ec0ff */
[----:B------:R-:W-:Y:S01]  /*25c60*/  MOV R4, R4 ;  /* 0x0000000400047202 */ /* 0x000fe20000000f00 */
[----:B------:R-:W-:Y:S01]  /*25c70*/  STSM.16.M88.4 [R3], R8 ;  /* 0x0000000803007844 */ /* 0x000fe20000000200 */
[----:B------:R-:W-:Y:S01]  /*25c80*/  SHF.R.U64 R135, R135, 0x3, RZ ;  /* 0x0000000387877819 */ /* 0x000fe200000012ff */
[----:B------:R-:W0:Y:S01]  /*25c90*/  S2R R5, SR_TID.X ;  /* 0x0000000000057919 */ /* 0x000e220000002100 */
[----:B------:R-:W-:Y:S02]  /*25ca0*/  SHF.R.U64 R176, R176, 0x3, RZ ;  /* 0x00000003b0b07819 */ /* 0x000fe400000012ff */
[----:B------:R-:W-:Y:S01]  /*25cb0*/  MOV R2, R26 ;  /* 0x0000001a00027202 */ /* 0x000fe20000000f00 */
[----:B------:R2:W-:Y:S01]  /*25cc0*/  STSM.16.M88.4 [R25], R12 ;  /* 0x0000000c19007844 */ /* 0x0005e20000000200 */
[----:B------:R-:W-:-:S02]  /*25cd0*/  SHF.R.U64 R177, R177, 0x3, RZ ;  /* 0x00000003b1b17819 */ /* 0x000fc400000012ff */
[----:B------:R-:W-:Y:S02]  /*25ce0*/  MOV R60, R60 ;  /* 0x0000003c003c7202 */ /* 0x000fe40000000f00 */
[----:B------:R-:W-:Y:S02]  /*25cf0*/  F2FP.BF16.F32.PACK_AB R24, R49, R160 ;  /* 0x000000a03118723e */ /* 0x000fe400000010ff */
[----:B------:R-:W-:Y:S02]  /*25d00*/  F2FP.BF16.F32.PACK_AB R26, R53, R161 ;  /* 0x000000a1351a723e */ /* 0x000fe400000010ff */
[----:B------:R-:W-:Y:S02]  /*25d10*/  F2FP.BF16.F32.PACK_AB R27, R55, R54 ;  /* 0x00000036371b723e */ /* 0x000fe400000010ff */
[----:B------:R-:W-:Y:S02]  /*25d20*/  LOP3.LUT R76, R135, R76, RZ, 0x3c, !PT ;  /* 0x0000004c874c7212 */ /* 0x000fe400078e3cff */
[----:B------:R-:W-:-:S02]  /*25d30*/  MOV R64, R64 ;  /* 0x0000004000407202 */ /* 0x000fc40000000f00 */
[----:B------:R-:W-:Y:S02]  /*25d40*/  F2FP.BF16.F32.PACK_AB R32, R57, R162 ;  /* 0x000000a23920723e */ /* 0x000fe400000010ff */
[----:B--2---:R-:W-:Y:S02]  /*25d50*/  F2FP.BF16.F32.PACK_AB R25, R51, R50 ;  /* 0x000000323319723e */ /* 0x004fe400000010ff */
[----:B------:R-:W-:Y:S02]  /*25d60*/  F2FP.BF16.F32.PACK_AB R33, R59, R58 ;  /* 0x0000003a3b21723e */ /* 0x000fe400000010ff */
[----:B------:R-:W-:Y:S02]  /*25d70*/  F2FP.BF16.F32.PACK_AB R34, R36, R163 ;  /* 0x000000a32422723e */ /* 0x000fe400000010ff */
[----:B------:R-:W-:Y:S02]  /*25d80*/  F2FP.BF16.F32.PACK_AB R35, R63, R62 ;  /* 0x0000003e3f23723e */ /* 0x000fe400000010ff */
[----:B------:R-:W-:-:S02]  /*25d90*/  MOV R68, R68 ;  /* 0x0000004400447202 */ /* 0x000fc40000000f00 */
[----:B------:R-:W-:Y:S02]  /*25da0*/  F2FP.BF16.F32.PACK_AB R8, R40, R164 ;  /* 0x000000a42808723e */ /* 0x000fe400000010ff */
[----:B------:R-:W-:Y:S02]  /*25db0*/  F2FP.BF16.F32.PACK_AB R9, R67, R66 ;  /* 0x000000424309723e */ /* 0x000fe400000010ff */
[----:B------:R-:W-:Y:S02]  /*25dc0*/  F2FP.BF16.F32.PACK_AB R10, R44, R165 ;  /* 0x000000a52c0a723e */ /* 0x000fe400000010ff */
[----:B------:R-:W-:Y:S02]  /*25dd0*/  F2FP.BF16.F32.PACK_AB R11, R71, R70 ;  /* 0x00000046470b723e */ /* 0x000fe400000010ff */
[----:B------:R-:W-:Y:S01]  /*25de0*/  LOP3.LUT R84, R176, R84, RZ, 0x3c, !PT ;  /* 0x00000054b0547212 */ /* 0x000fe200078e3cff */
[----:B------:R-:W-:Y:S01]  /*25df0*/  STSM.16.M88.4 [R60], R24 ;  /* 0x000000183c007844 */ /* 0x000fe20000000200 */
[----:B------:R-:W-:-:S02]  /*25e00*/  LOP3.LUT R135, R96, 0x380, RZ, 0xc0, !PT ;  /* 0x0000038060877812 */ /* 0x000fc400078ec0ff */
[----:B------:R-:W-:Y:S02]  /*25e10*/  LOP3.LUT R88, R177, R88, RZ, 0x3c, !PT ;  /* 0x00000058b1587212 */ /* 0x000fe400078e3cff */
[----:B------:R-:W-:Y:S02]  /*25e20*/  MOV R72, R72 ;  /* 0x0000004800487202 */ /* 0x000fe40000000f00 */
[----:B------:R-:W-:Y:S02]  /*25e30*/  F2FP.BF16.F32.PACK_AB R12, R48, R166 ;  /* 0x000000a6300c723e */ /* 0x000fe400000010ff */
[----:B------:R-:W-:Y:S02]  /*25e40*/  F2FP.BF16.F32.PACK_AB R13, R75, R74 ;  /* 0x0000004a4b0d723e */ /* 0x000fe400000010ff */
[----:B------:R-:W-:Y:S02]  /*25e50*/  F2FP.BF16.F32.PACK_AB R14, R52, R167 ;  /* 0x000000a7340e723e */ /* 0x000fe400000010ff */
[----:B------:R-:W-:Y:S01]  /*25e60*/  F2FP.BF16.F32.PACK_AB R15, R79, R78 ;  /* 0x0000004e4f0f723e */ /* 0x000fe200000010ff */
[----:B------:R-:W-:Y:S01]  /*25e70*/  STSM.16.M88.4 [R64], R32 ;  /* 0x0000002040007844 */ /* 0x000fe20000000200 */
[----:B------:R-:W-:-:S02]  /*25e80*/  MOV R76, R76 ;  /* 0x0000004c004c7202 */ /* 0x000fc40000000f00 */
[----:B------:R-:W-:Y:S02]  /*25e90*/  F2FP.BF16.F32.PACK_AB R36, R56, R168 ;  /* 0x000000a83824723e */ /* 0x000fe400000010ff */
[----:B------:R-:W-:Y:S02]  /*25ea0*/  F2FP.BF16.F32.PACK_AB R37, R83, R82 ;  /* 0x000000525325723e */ /* 0x000fe400000010ff */
[----:B------:R-:W-:Y:S02]  /*25eb0*/  F2FP.BF16.F32.PACK_AB R38, R152, R169 ;  /* 0x000000a99826723e */ /* 0x000fe400000010ff */
[----:B------:R-:W-:Y:S01]  /*25ec0*/  F2FP.BF16.F32.PACK_AB R39, R87, R86 ;  /* 0x000000565727723e */ /* 0x000fe200000010ff */
[----:B------:R2:W-:Y:S01]  /*25ed0*/  STSM.16.M88.4 [R68], R8 ;  /* 0x0000000844007844 */ /* 0x0005e20000000200 */
[----:B------:R-:W-:Y:S02]  /*25ee0*/  MOV R80, R80 ;  /* 0x0000005000507202 */ /* 0x000fe40000000f00 */
[----:B------:R-:W-:-:S02]  /*25ef0*/  F2FP.BF16.F32.PACK_AB R40, R153, R170 ;  /* 0x000000aa9928723e */ /* 0x000fc400000010ff */
[----:B------:R-:W-:Y:S02]  /*25f00*/  F2FP.BF16.F32.PACK_AB R41, R91, R90 ;  /* 0x0000005a5b29723e */ /* 0x000fe400000010ff */
[----:B------:R-:W-:Y:S02]  /*25f10*/  F2FP.BF16.F32.PACK_AB R42, R154, R171 ;  /* 0x000000ab9a2a723e */ /* 0x000fe400000010ff */
[----:B------:R-:W-:Y:S02]  /*25f20*/  F2FP.BF16.F32.PACK_AB R43, R95, R94 ;  /* 0x0000005e5f2b723e */ /* 0x000fe400000010ff */
[----:B------:R-:W-:Y:S02]  /*25f30*/  MOV R84, R84 ;  /* 0x0000005400547202 */ /* 0x000fe40000000f00 */
[----:B------:R-:W-:Y:S02]  /*25f40*/  F2FP.BF16.F32.PACK_AB R44, R155, R172 ;  /* 0x000000ac9b2c723e */ /* 0x000fe400000010ff */
[----:B------:R-:W-:-:S02]  /*25f50*/  F2FP.BF16.F32.PACK_AB R45, R99, R98 ;  /* 0x00000062632d723e */ /* 0x000fc400000010ff */
[----:B------:R-:W-:Y:S02]  /*25f60*/  F2FP.BF16.F32.PACK_AB R46, R156, R173 ;  /* 0x000000ad9c2e723e */ /* 0x000fe400000010ff */
[----:B------:R-:W-:Y:S01]  /*25f70*/  F2FP.BF16.F32.PACK_AB R47, R103, R102 ;  /* 0x00000066672f723e */ /* 0x000fe200000010ff */
[----:B------:R3:W-:Y:S01]  /*25f80*/  STSM.16.M88.4 [R72], R12 ;  /* 0x0000000c48007844 */ /* 0x0007e20000000200 */
[----:B------:R-:W-:Y:S01]  /*25f90*/  SHF.R.U64 R135, R135, 0x3, RZ ;  /* 0x0000000387877819 */ /* 0x000fe200000012ff */
[----:B----4-:R-:W-:Y:S01]  /*25fa0*/  IMAD.SHL.U32 R3, R179, 0x4, RZ ;  /* 0x00000004b3037824 */ /* 0x010fe200078e00ff */
[----:B------:R-:W-:Y:S02]  /*25fb0*/  MOV R88, R88 ;  /* 0x0000005800587202 */ /* 0x000fe40000000f00 */
[----:B--2---:R-:W-:Y:S02]  /*25fc0*/  F2FP.BF16.F32.PACK_AB R8, R157, R174 ;  /* 0x000000ae9d08723e */ /* 0x004fe400000010ff */
[----:B------:R-:W-:-:S02]  /*25fd0*/  F2FP.BF16.F32.PACK_AB R9, R107, R106 ;  /* 0x0000006a6b09723e */ /* 0x000fc400000010ff */
[----:B------:R-:W-:Y:S02]  /*25fe0*/  F2FP.BF16.F32.PACK_AB R10, R109, R108 ;  /* 0x0000006c6d0a723e */ /* 0x000fe400000010ff */
[----:B------:R-:W-:Y:S01]  /*25ff0*/  F2FP.BF16.F32.PACK_AB R11, R111, R110 ;  /* 0x0000006e6f0b723e */ /* 0x000fe200000010ff */
[----:B------:R-:W-:Y:S01]  /*26000*/  STSM.16.M88.4 [R76], R36 ;  /* 0x000000244c007844 */ /* 0x000fe20000000200 */
[----:B------:R-:W-:Y:S02]  /*26010*/  SHF.R.S32.HI R82, RZ, 0x1f, R179 ;  /* 0x0000001fff527819 */ /* 0x000fe400000114b3 */
[----:B------:R-:W-:Y:S01]  /*26020*/  LOP3.LUT R96, R135, R96, RZ, 0x3c, !PT ;  /* 0x0000006087607212 */ /* 0x000fe200078e3cff */
[----:B------:R-:W-:Y:S01]  /*26030*/  STSM.16.M88.4 [R80], R40 ;  /* 0x0000002850007844 */ /* 0x000fe20000000200 */
[----:B------:R-:W-:-:S03]  /*26040*/  MOV R92, R92 ;  /* 0x0000005c005c7202 */ /* 0x000fc60000000f00 */
[----:B------:R-:W-:Y:S01]  /*26050*/  STSM.16.M88.4 [R84], R44 ;  /* 0x0000002c54007844 */ /* 0x000fe20000000200 */
[----:B---3--:R-:W-:-:S03]  /*26060*/  F2FP.BF16.F32.PACK_AB R12, R113, R112 ;  /* 0x00000070710c723e */ /* 0x008fc600000010ff */
[----:B------:R2:W-:Y:S01]  /*26070*/  STSM.16.M88.4 [R88], R8 ;  /* 0x0000000858007844 */ /* 0x0005e20000000200 */
[----:B------:R-:W-:Y:S02]  /*26080*/  F2FP.BF16.F32.PACK_AB R13, R115, R114 ;  /* 0x00000072730d723e */ /* 0x000fe400000010ff */
[----:B------:R-:W-:Y:S02]  /*26090*/  F2FP.BF16.F32.PACK_AB R14, R117, R116 ;  /* 0x00000074750e723e */ /* 0x000fe400000010ff */
[----:B------:R-:W-:Y:S02]  /*260a0*/  F2FP.BF16.F32.PACK_AB R15, R119, R118 ;  /* 0x00000076770f723e */ /* 0x000fe400000010ff */
[----:B------:R-:W-:Y:S02]  /*260b0*/  MOV R96, R96 ;  /* 0x0000006000607202 */ /* 0x000fe40000000f00 */
[----:B------:R-:W-:Y:S02]  /*260c0*/  F2FP.BF16.F32.PACK_AB R24, R121, R120 ;  /* 0x000000787918723e */ /* 0x000fe400000010ff */
[----:B------:R-:W-:-:S02]  /*260d0*/  F2FP.BF16.F32.PACK_AB R25, R123, R122 ;  /* 0x0000007a7b19723e */ /* 0x000fc400000010ff */
[----:B------:R-:W-:Y:S02]  /*260e0*/  F2FP.BF16.F32.PACK_AB R26, R125, R124 ;  /* 0x0000007c7d1a723e */ /* 0x000fe400000010ff */
[----:B--2---:R-:W-:Y:S02]  /*260f0*/  SHF.L.U64.HI R11, R179, 0x2, R82 ;  /* 0x00000002b30b7819 */ /* 0x004fe40000010252 */
[----:B------:R-:W-:Y:S02]  /*26100*/  IADD3 R8, P1, R3, UR4, RZ ;  /* 0x0000000403087c10 */ /* 0x000fe4000ff3e0ff */
[----:B------:R-:W-:Y:S02]  /*26110*/  F2FP.BF16.F32.PACK_AB R27, R127, R126 ;  /* 0x0000007e7f1b723e */ /* 0x000fe400000010ff */
[----:B------:R-:W-:Y:S02]  /*26120*/  ISETP.NE.U32.AND P0, PT, RZ, UR4, PT ;  /* 0x00000004ff007c0c */ /* 0x000fe4000bf05070 */
[----:B------:R-:W-:-:S02]  /*26130*/  MOV R100, R100 ;  /* 0x0000006400647202 */ /* 0x000fc40000000f00 */
        /* <DEDUP_REMOVED lines=8> */
[----:B------:R-:W-:Y:S01]  /*261c0*/  IADD3.X R9, R11, UR5, RZ, P1, !PT ;  /* 0x000000050b097c10 */ /* 0x000fe20008ffe4ff */
[----:B------:R2:W-:Y:S01]  /*261d0*/  STSM.16.M88.4 [R92], R12 ;  /* 0x0000000c5c007844 */ /* 0x0005e20000000200 */
[----:B-1----:R-:W-:Y:S02]  /*261e0*/  ISETP.NE.AND P1, PT, R28, 0x1, PT ;  /* 0x000000011c00780c */ /* 0x002fe40003f25270 */
[----:B------:R-:W-:Y:S01]  /*261f0*/  ISETP.NE.AND.EX P0, PT, RZ, UR5, PT, P0 ;  /* 0x00000005ff007c0c */ /* 0x000fe2000bf05300 */
[----:B------:R-:W-:Y:S01]  /*26200*/  STSM.16.M88.4 [R96], R24 ;  /* 0x0000001860007844 */ /* 0x000fe20000000200 */
[----:B------:R-:W-:-:S02]  /*26210*/  ULDC.64 UR4, c[0x0][0xc08] ;  /* 0x0003020000047ab9 */ /* 0x000fc40000000a00 */
[----:B------:R-:W-:Y:S01]  /*26220*/  ISETP.NE.U32.AND P2, PT, RZ, UR4, PT ;  /* 0x00000004ff007c0c */ /* 0x000fe2000bf45070 */
[----:B------:R-:W-:Y:S04]  /*26230*/  STSM.16.M88.4 [R100], R32 ;  /* 0x0000002064007844 */ /* 0x000fe80000000200 */
[----:B------:R1:W-:Y:S01]  /*26240*/  STSM.16.M88.4 [R4], R36 ;  /* 0x0000002404007844 */ /* 0x0003e20000000200 */
[----:B------:R-:W-:-:S03]  /*26250*/  ISETP.NE.AND.EX P2, PT, RZ, UR5, PT, P2 ;  /* 0x00000005ff007c0c */ /* 0x000fc6000bf45320 */
[----:B------:R3:W-:Y:S01]  /*26260*/  STSM.16.M88.4 [R2], R144 ;  /* 0x0000009002007844 */ /* 0x0007e20000000200 */
[----:B0-----:R-:W-:Y:S01]  /*26270*/  VIADD R5, R5, 0xffffff80 ;  /* 0xffffff8005057836 */ /* 0x001fe20000000000 */
[----:B--2---:R-:W0:Y:S08]  /*26280*/  @P1 LDC R15, c[0x0][0xbf0] ;  /* 0x0002fc00ff0f1b82 */ /* 0x004e300000000800 */
[----:B-1----:R-:W1:Y:S01]  /*26290*/  @P1 LDC R4, c[0x0][0xbec] ;  /* 0x0002fb00ff041b82 */ /* 0x002e620000000800 */
[----:B---3--:R-:W-:-:S04]  /*262a0*/  SHF.R.S32.HI R2, RZ, 0x1f, R5 ;  /* 0x0000001fff027819 */ /* 0x008fc80000011405 */
[CC--:B------:R-:W-:Y:S02]  /*262b0*/  LEA.HI R7, R2.reuse, R5.reuse, RZ, 0x3 ;  /* 0x0000000502077211 */ /* 0x0c0fe400078f18ff */
[----:B------:R-:W-:Y:S01]  /*262c0*/  LEA.HI R10, R2, R5, RZ, 0x7 ;  /* 0x00000005020a7211 */ /* 0x000fe200078f38ff */
[----:B------:R-:W-:Y:S01]  /*262d0*/  BAR.SYNC.DEFER_BLOCKING 0x1, 0x100 ;  /* 0x0044000000007b1d */ /* 0x000fe20000010000 */
[----:B------:R-:W-:Y:S01]  /*262e0*/  @P2 IADD3 R2, P3, R3, UR4, RZ ;  /* 0x0000000403022c10 */ /* 0x000fe2000ff7e0ff */
[----:B------:R-:W-:Y:S01]  /*262f0*/  IMAD.MOV.U32 R81, RZ, RZ, RZ ;  /* 0x000000ffff517224 */ /* 0x000fe200078e00ff */
[----:B------:R-:W-:-:S03]  /*26300*/  LOP3.LUT R14, R7, 0xfffffff8, RZ, 0xc0, !PT ;  /* 0xfffffff8070e7812 */ /* 0x000fc600078ec0ff */
[----:B------:R-:W-:Y:S01]  /*26310*/  ULDC UR4, c[0x0][0xa88] ;  /* 0x0002a20000047ab9 */ /* 0x000fe20000000800 */
[----:B------:R-:W-:Y:S01]  /*26320*/  @P2 IADD3.X R3, R11, UR5, RZ, P3, !PT ;  /* 0x000000050b032c10 */ /* 0x000fe20009ffe4ff */
[----:B------:R-:W-:Y:S01]  /*26330*/  IMAD.U32 R7, RZ, RZ, UR4 ;  /* 0x00000004ff077e24 */ /* 0x000fe2000f8e00ff */
[----:B------:R-:W-:Y:S01]  /*26340*/  LOP3.LUT R12, R10, 0xffffff80, RZ, 0xc0, !PT ;  /* 0xffffff800a0c7812 */ /* 0x000fe200078ec0ff */
[C---:B------:R-:W-:Y:S01]  /*26350*/  IMAD.IADD R83, R5.reuse, 0x1, -R14 ;  /* 0x0000000105537824 */ /* 0x040fe200078e0a0e */
[----:B------:R-:W-:Y:S01]  /*26360*/  SHF.R.S32.HI R27, RZ, 0x7, R10 ;  /* 0x00000007ff1b7819 */ /* 0x000fe2000001140a */
[----:B------:R-:W-:Y:S02]  /*26370*/  IMAD.IADD R25, R180, 0x1, R178 ;  /* 0x00000001b4197824 */ /* 0x000fe400078e02b2 */
[----:B------:R-:W-:Y:S01]  /*26380*/  IMAD.IADD R12, R5, 0x1, -R12 ;  /* 0x00000001050c7824 */ /* 0x000fe200078e0a0c */
[----:B------:R2:W5:Y:S04]  /*26390*/  @P0 LDG.E R81, desc[UR6][R8.64] ;  /* 0x0000000608510981 */ /* 0x000568000c1e1900 */
[----:B------:R2:W5:Y:S01]  /*263a0*/  @P2 LDG.E R7, desc[UR6][R2.64] ;  /* 0x0000000602072981 */ /* 0x000562000c1e1900 */
[----:B------:R-:W-:Y:S05]  /*263b0*/  @P2 BRA `(.L_x_2937) ;  /* 0x0000000000142947 */ /* 0x000fea0003800000 */
[----:B------:R-:W-:Y:S05]  /*263c0*/  @!P0 BRA `(.L_x_2937) ;  /* 0x0000000000108947 */ /* 0x000fea0003800000 */
[----:B------:R-:W-:Y:S02]  /*263d0*/  ULDC.64 UR4, c[0x0][0x208] ;  /* 0x0000820000047ab9 */ /* 0x000fe40000000a00 */
[----:B--2---:R-:W2:Y:S04]  /*263e0*/  LDG.E R2, desc[UR4][R8.64] ;  /* 0x0000000408027981 */ /* 0x004ea8000c1e1900 */
[----:B-----5:R-:W2:Y:S02]  /*263f0*/  LDG.E R7, desc[UR4][R8.64+0x4] ;  /* 0x0000040408077981 */ /* 0x020ea4000c1e1900 */
[----:B--2---:R-:W-:-:S07]  /*26400*/  IMAD.IADD R7, R7, 0x1, -R2 ;  /* 0x0000000107077824 */ /* 0x004fce00078e0a02 */
.L_x_2937:
[----:B------:R-:W3:Y:S01]  /*26410*/  LDL.LU R88, [R1+0x80] ;  /* 0x0000800001587983 */ /* 0x000ee20000300800 */
[----:B------:R-:W-:Y:S01]  /*26420*/  ULDC.64 UR4, c[0x0][0xb90] ;  /* 0x0002e40000047ab9 */ /* 0x000fe20000000a00 */
[----:B-12---:R-:W-:Y:S01]  /*26430*/  @P1 IMAD.HI.U32 R8, R25, R4, RZ ;  /* 0x0000000419081227 */ /* 0x006fe200078e00ff */
[--C-:B-----5:R-:W-:Y:S01]  /*26440*/  SHF.R.S32.HI R3, RZ, 0x1f, R81.reuse ;  /* 0x0000001fff037819 */ /* 0x120fe20000011451 */
[----:B------:R-:W1:Y:S01]  /*26450*/  @P1 LDC R86, c[0x0][0xbec] ;  /* 0x0002fb00ff561b82 */ /* 0x000e620000000800 */
[----:B------:R-:W-:Y:S01]  /*26460*/  SEL R80, R179, RZ, !P0 ;  /* 0x000000ffb3507207 */ /* 0x000fe20004000000 */
[----:B------:R-:W-:Y:S01]  /*26470*/  IMAD.MOV.U32 R2, RZ, RZ, R81 ;  /* 0x000000ffff027224 */ /* 0x000fe200078e0051 */
[----:B------:R-:W-:Y:S01]  /*26480*/  SEL R82, R82, RZ, !P0 ;  /* 0x000000ff52527207 */ /* 0x000fe20004000000 */
[----:B------:R-:W-:Y:S01]  /*26490*/  IMAD R11, R220, 0x8, R83 ;  /* 0x00000008dc0b7824 */ /* 0x000fe200078e0253 */
[----:B------:R-:W-:Y:S01]  /*264a0*/  LEA.HI R10, R10, R27, RZ, 0x1 ;  /* 0x0000001b0a0a7211 */ /* 0x000fe200078f08ff */
[----:B------:R-:W-:Y:S01]  /*264b0*/  IMAD.MOV.U32 R9, RZ, RZ, R25 ;  /* 0x000000ffff097224 */ /* 0x000fe200078e0019 */
[----:B0-----:R-:W-:Y:S01]  /*264c0*/  @P1 SHF.R.U32.HI R9, RZ, R15, R8 ;  /* 0x0000000fff091219 */ /* 0x001fe20000011608 */
[----:B------:R-:W-:Y:S01]  /*264d0*/  IMAD.SHL.U32 R11, R11, 0x8, RZ ;  /* 0x000000080b0b7824 */ /* 0x000fe200078e00ff */
[----:B------:R-:W-:Y:S01]  /*264e0*/  SHF.R.S32.HI R15, RZ, 0x1f, R12 ;  /* 0x0000001fff0f7819 */ /* 0x000fe2000001140c */
[----:B------:R-:W0:Y:S01]  /*264f0*/  @P1 LDC R87, c[0x0][0xbf0] ;  /* 0x0002fc00ff571b82 */ /* 0x000e220000000800 */
[----:B------:R-:W-:Y:S01]  /*26500*/  LOP3.LUT R10, R10, 0x3fffffe, RZ, 0xc0, !PT ;  /* 0x03fffffe0a0a7812 */ /* 0x000fe200078ec0ff */
[----:B------:R-:W-:Y:S01]  /*26510*/  IMAD.WIDE R20, R11, 0x2, R20 ;  /* 0x000000020b147825 */ /* 0x000fe200078e0214 */
[CC--:B------:R-:W-:Y:S01]  /*26520*/  LEA.HI R8, R15.reuse, R12.reuse, RZ, 0x2 ;  /* 0x0000000c0f087211 */ /* 0x0c0fe200078f10ff */
[----:B------:R-:W-:Y:S01]  /*26530*/  ULDC.64 UR6, c[0x0][0x208] ;  /* 0x0000820000067ab9 */ /* 0x000fe20000000a00 */
[----:B------:R-:W-:Y:S01]  /*26540*/  LEA.HI R14, R15, R12, RZ, 0x5 ;  /* 0x0000000c0f0e7211 */ /* 0x000fe200078f28ff */
[----:B------:R-:W-:Y:S01]  /*26550*/  IMAD.MOV R11, RZ, RZ, -R9 ;  /* 0x000000ffff0b7224 */ /* 0x000fe200078e0a09 */
[----:B------:R-:W-:Y:S01]  /*26560*/  IADD3 R33, P4, R20, 0x4000, RZ ;  /* 0x0000400014217810 */ /* 0x000fe20007f9e0ff */
[----:B------:R-:W-:Y:S01]  /*26570*/  IMAD.IADD R27, R27, 0x1, -R10 ;  /* 0x000000011b1b7824 */ /* 0x000fe200078e0a0a */
[--C-:B------:R-:W-:Y:S01]  /*26580*/  SHF.R.S32.HI R10, RZ, 0x2, R8.reuse ;  /* 0x00000002ff0a7819 */ /* 0x100fe20000011408 */
[----:B------:R-:W-:Y:S01]  /*26590*/  IMAD R11, R28, R11, R25 ;  /* 0x0000000b1c0b7224 */ /* 0x000fe200078e0219 */
[----:B------:R-:W-:-:S02]  /*265a0*/  SHF.R.S32.HI R25, RZ, 0x1f, R8 ;  /* 0x0000001fff197819 */ /* 0x000fc40000011408 */
[----:B------:R-:W-:Y:S02]  /*265b0*/  SHF.R.S32.HI R14, RZ, 0x5, R14 ;  /* 0x00000005ff0e7819 */ /* 0x000fe4000001140e */
[----:B------:R-:W-:Y:S02]  /*265c0*/  LEA.HI R25, R25, R10, RZ, 0x3 ;  /* 0x0000000a19197211 */ /* 0x000fe400078f18ff */
[----:B------:R-:W-:Y:S02]  /*265d0*/  LOP3.LUT P0, RZ, R12, 0x3, RZ, 0xc0, !PT ;  /* 0x000000030cff7812 */ /* 0x000fe4000780c0ff */
[----:B------:R-:W-:Y:S02]  /*265e0*/  LOP3.LUT R25, R25, 0xfffffff8, RZ, 0xc0, !PT ;  /* 0xfffffff819197812 */ /* 0x000fe400078ec0ff */
[----:B------:R-:W-:-:S03]  /*265f0*/  LOP3.LUT R32, R33, 0x380, RZ, 0xc0, !PT ;  /* 0x0000038021207812 */ /* 0x000fc600078ec0ff */
[----:B------:R-:W-:Y:S01]  /*26600*/  IMAD.IADD R25, R10, 0x1, -R25 ;  /* 0x000000010a197824 */ /* 0x000fe200078e0a19 */
[----:B------:R-:W-:-:S03]  /*26610*/  SHF.R.U64 R32, R32, 0x3, RZ ;  /* 0x0000000320207819 */ /* 0x000fc600000012ff */
[----:B------:R-:W-:Y:S01]  /*26620*/  IMAD R14, R14, 0x10, R25 ;  /* 0x000000100e0e7824 */ /* 0x000fe200078e0219 */
[----:B------:R-:W-:Y:S02]  /*26630*/  IADD3 R25, P5, R20, 0x3000, RZ ;  /* 0x0000300014197810 */ /* 0x000fe40007fbe0ff */
[----:B------:R-:W-:Y:S01]  /*26640*/  LOP3.LUT R32, R32, R33, RZ, 0x3c, !PT ;  /* 0x0000002120207212 */ /* 0x000fe200078e3cff */
[----:B------:R-:W-:Y:S01]  /*26650*/  IMAD R14, R27, 0x40, R14 ;  /* 0x000000401b0e7824 */ /* 0x000fe200078e020e */
[----:B------:R-:W-:Y:S01]  /*26660*/  LOP3.LUT R24, R25, 0x380, RZ, 0xc0, !PT ;  /* 0x0000038019187812 */ /* 0x000fe200078ec0ff */
[----:B------:R-:W-:Y:S01]  /*26670*/  IMAD.X R33, RZ, RZ, R21, P4 ;  /* 0x000000ffff217224 */ /* 0x000fe200020e0615 */
[----:B------:R-:W-:Y:S02]  /*26680*/  IADD3 R53, P4, R20, 0x9000, RZ ;  /* 0x0000900014357810 */ /* 0x000fe40007f9e0ff */
[----:B------:R-:W-:Y:S02]  /*26690*/  SHF.R.U64 R24, R24, 0x3, RZ ;  /* 0x0000000318187819 */ /* 0x000fe400000012ff */
[----:B------:R-:W-:-:S02]  /*266a0*/  LOP3.LUT R52, R53, 0x380, RZ, 0xc0, !PT ;  /* 0x0000038035347812 */ /* 0x000fc400078ec0ff */
[----:B------:R-:W-:Y:S01]  /*266b0*/  LOP3.LUT R24, R24, R25, RZ, 0x3c, !PT ;  /* 0x0000001918187212 */ /* 0x000fe200078e3cff */
[--C-:B------:R-:W-:Y:S01]  /*266c0*/  IMAD.X R25, RZ, RZ, R21.reuse, P5 ;  /* 0x000000ffff197224 */ /* 0x100fe200028e0615 */
[----:B------:R-:W-:Y:S02]  /*266d0*/  IADD3 R49, P5, R20, 0x8000, RZ ;  /* 0x0000800014317810 */ /* 0x000fe40007fbe0ff */
[----:B------:R-:W-:Y:S02]  /*266e0*/  SHF.R.U64 R52, R52, 0x3, RZ ;  /* 0x0000000334347819 */ /* 0x000fe400000012ff */
[----:B------:R-:W-:Y:S02]  /*266f0*/  LOP3.LUT R48, R49, 0x380, RZ, 0xc0, !PT ;  /* 0x0000038031307812 */ /* 0x000fe400078ec0ff */
[----:B------:R-:W-:Y:S01]  /*26700*/  LOP3.LUT R52, R52, R53, RZ, 0x3c, !PT ;  /* 0x0000003534347212 */ /* 0x000fe200078e3cff */
[----:B------:R-:W-:Y:S01]  /*26710*/  IMAD.X R53, RZ, RZ, R21, P4 ;  /* 0x000000ffff357224 */ /* 0x000fe200020e0615 */
[----:B------:R-:W-:-:S02]  /*26720*/  SHF.R.U64 R48, R48, 0x3, RZ ;  /* 0x0000000330307819 */ /* 0x000fc400000012ff */
[----:B------:R-:W-:Y:S02]  /*26730*/  IADD3 R73, P4, R20, 0xe000, RZ ;  /* 0x0000e00014497810 */ /* 0x000fe40007f9e0ff */
[----:B------:R-:W-:Y:S01]  /*26740*/  LOP3.LUT R48, R48, R49, RZ, 0x3c, !PT ;  /* 0x0000003130307212 */ /* 0x000fe200078e3cff */
[----:B------:R-:W-:Y:S01]  /*26750*/  IMAD.X R49, RZ, RZ, R21, P5 ;  /* 0x000000ffff317224 */ /* 0x000fe200028e0615 */
[----:B------:R-:W-:Y:S02]  /*26760*/  IADD3 R69, P5, R20, 0xd000, RZ ;  /* 0x0000d00014457810 */ /* 0x000fe40007fbe0ff */
[----:B------:R-:W-:Y:S02]  /*26770*/  LOP3.LUT R72, R73, 0x380, RZ, 0xc0, !PT ;  /* 0x0000038049487812 */ /* 0x000fe400078ec0ff */
[----:B------:R-:W-:Y:S02]  /*26780*/  LOP3.LUT R68, R69, 0x380, RZ, 0xc0, !PT ;  /* 0x0000038045447812 */ /* 0x000fe400078ec0ff */
[----:B------:R-:W-:-:S02]  /*26790*/  SHF.R.U64 R72, R72, 0x3, RZ ;  /* 0x0000000348487819 */ /* 0x000fc400000012ff */
[----:B------:R-:W-:Y:S02]  /*267a0*/  SHF.R.U64 R68, R68, 0x3, RZ ;  /* 0x0000000344447819 */ /* 0x000fe400000012ff */
[----:B------:R-:W-:Y:S01]  /*267b0*/  LOP3.LUT R72, R72, R73, RZ, 0x3c, !PT ;  /* 0x0000004948487212 */ /* 0x000fe200078e3cff */
[--C-:B------:R-:W-:Y:S01]  /*267c0*/  IMAD.X R73, RZ, RZ, R21.reuse, P4 ;  /* 0x000000ffff497224 */ /* 0x100fe200020e0615 */
[----:B------:R-:W-:Y:S01]  /*267d0*/  LOP3.LUT R68, R68, R69, RZ, 0x3c, !PT ;  /* 0x0000004544447212 */ /* 0x000fe200078e3cff */
[----:B------:R-:W-:Y:S02]  /*267e0*/  IMAD.X R69, RZ, RZ, R21, P5 ;  /* 0x000000ffff457224 */ /* 0x000fe400028e0615 */
[----:B------:R-:W-:-:S04]  /*267f0*/  IMAD R85, R83, 0x20, R220 ;  /* 0x0000002053557824 */ /* 0x000fc800078e02dc */
[----:B------:R-:W-:Y:S01]  /*26800*/  IMAD.IADD R85, R178, 0x1, R85 ;  /* 0x00000001b2557824 */ /* 0x000fe200078e0255 */
[----:B------:R-:W-:Y:S01]  /*26810*/  BSSY B1, `(.L_x_2938) ;  /* 0x00000a8000017945 */ /* 0x000fe20003800000 */
[----:B---3--:R-:W-:-:S05]  /*26820*/  SHF.R.S32.HI R84, RZ, 0x1f, R88 ;  /* 0x0000001fff547819 */ /* 0x008fca0000011458 */
        /* <DEDUP_REMOVED lines=8> */
[----:B------:R-:W-:Y:S01]  /*268b0*/  SHF.R.S32.HI R13, RZ, 0x1f, R9 ;  /* 0x0000001fff0d7819 */ /* 0x000fe20000011409 */
[----:B------:R-:W-:Y:S01]  /*268c0*/  ULDC.64 UR4, c[0x0][0xb88] ;  /* 0x0002e20000047ab9 */ /* 0x000fe20000000a00 */
[----:B------:R-:W-:-:S04]  /*268d0*/  IADD3 R4, P2, R9, R4, RZ ;  /* 0x0000000409047210 */ /* 0x000fc80007f5e0ff */
[----:B------:R-:W-:Y:S02]  /*268e0*/  IADD3.X R5, R13, R5, R2, P2, !PT ;  /* 0x000000050d057210 */ /* 0x000fe400017fe402 */
[----:B------:R-:W-:Y:S02]  /*268f0*/  SHF.R.S32.HI R2, RZ, 0x1f, R11 ;  /* 0x0000001fff027819 */ /* 0x000fe4000001140b */
[C---:B------:R-:W-:Y:S01]  /*26900*/  IADD3 R9, P2, R20.reuse, 0x1000, RZ ;  /* 0x0000100014097810 */ /* 0x040fe20007f5e0ff */
[----:B------:R-:W-:Y:S01]  /*26910*/  IMAD.WIDE.U32 R4, R11, UR4, R4 ;  /* 0x000000040b047c25 */ /* 0x000fe2000f8e0004 */
[----:B------:R-:W-:Y:S02]  /*26920*/  IADD3 R13, P6, R20, 0x2000, RZ ;  /* 0x00002000140d7810 */ /* 0x000fe40007fde0ff */
[----:B------:R-:W-:Y:S01]  /*26930*/  LOP3.LUT R8, R9, 0x380, RZ, 0xc0, !PT ;  /* 0x0000038009087812 */ /* 0x000fe200078ec0ff */
[----:B------:R-:W-:Y:S01]  /*26940*/  IMAD R2, R2, UR4, RZ ;  /* 0x0000000402027c24 */ /* 0x000fe2000f8e02ff */
[----:B------:R-:W-:-:S02]  /*26950*/  LOP3.LUT R12, R13, 0x380, RZ, 0xc0, !PT ;  /* 0x000003800d0c7812 */ /* 0x000fc400078ec0ff */
[----:B------:R-:W-:Y:S01]  /*26960*/  SHF.R.U64 R8, R8, 0x3, RZ ;  /* 0x0000000308087819 */ /* 0x000fe200000012ff */
[----:B------:R-:W-:Y:S01]  /*26970*/  IMAD R15, R11, UR5, R2 ;  /* 0x000000050b0f7c24 */ /* 0x000fe2000f8e0202 */
[----:B------:R-:W-:Y:S01]  /*26980*/  ULDC.64 UR4, c[0x0][0xb50] ;  /* 0x0002d40000047ab9 */ /* 0x000fe20000000a00 */
[----:B------:R-:W-:Y:S01]  /*26990*/  SHF.R.U64 R12, R12, 0x3, RZ ;  /* 0x000000030c0c7819 */ /* 0x000fe200000012ff */
[----:B------:R-:W-:Y:S01]  /*269a0*/  IMAD R2, R7, R28, RZ ;  /* 0x0000001c07027224 */ /* 0x000fe200078e02ff */
[----:B------:R-:W-:Y:S01]  /*269b0*/  LOP3.LUT R8, R8, R9, RZ, 0x3c, !PT ;  /* 0x0000000908087212 */ /* 0x000fe200078e3cff */
[----:B------:R-:W-:Y:S01]  /*269c0*/  IMAD.IADD R5, R5, 0x1, R15 ;  /* 0x0000000105057824 */ /* 0x000fe200078e020f */
[----:B------:R-:W-:Y:S01]  /*269d0*/  LEA R10, P3, R4, UR4, 0x2 ;  /* 0x00000004040a7c11 */ /* 0x000fe2000f8610ff */
[----:B------:R-:W-:Y:S01]  /*269e0*/  IMAD.X R9, RZ, RZ, R21, P2 ;  /* 0x000000ffff097224 */ /* 0x000fe200010e0615 */
[----:B------:R-:W-:Y:S01]  /*269f0*/  IADD3 R41, P2, R20, 0x6000, RZ ;  /* 0x0000600014297810 */ /* 0x000fe20007f5e0ff */
[----:B------:R-:W-:Y:S01]  /*26a00*/  IMAD.IADD R15, R14, 0x1, R178 ;  /* 0x000000010e0f7824 */ /* 0x000fe200078e02b2 */
[----:B------:R-:W-:Y:S01]  /*26a10*/  LEA.HI.X R4, R4, UR5, R5, 0x2, P3 ;  /* 0x0000000504047c11 */ /* 0x000fe200098f1405 */
[----:B------:R-:W-:Y:S01]  /*26a20*/  SHFL.IDX PT, R54, R10, RZ, 0x1c1f ;  /* 0x001c1fff0a367589 */ /* 0x000fe200000e0000 */
[----:B------:R-:W-:Y:S01]  /*26a30*/  IADD3 R37, P3, R20, 0x5000, RZ ;  /* 0x0000500014257810 */ /* 0x000fe20007f7e0ff */
[----:B------:R-:W-:Y:S01]  /*26a40*/  VIADD R5, R15, 0x8 ;  /* 0x000000080f057836 */ /* 0x000fe20000000000 */
[----:B------:R-:W-:Y:S01]  /*26a50*/  LOP3.LUT R40, R41, 0x380, RZ, 0xc0, !PT ;  /* 0x0000038029287812 */ /* 0x000fe200078ec0ff */
[----:B------:R-:W2:Y:S01]  /*26a60*/  SHFL.IDX PT, R55, R4, RZ, 0x1c1f ;  /* 0x001c1fff04377589 */ /* 0x000ea200000e0000 */
[----:B------:R-:W-:Y:S01]  /*26a70*/  LOP3.LUT R36, R37, 0x380, RZ, 0xc0, !PT ;  /* 0x0000038025247812 */ /* 0x000fe200078ec0ff */
[----:B------:R-:W-:Y:S01]  /*26a80*/  ULDC.64 UR4, c[0x0][0xaa0] ;  /* 0x0002a80000047ab9 */ /* 0x000fe20000000a00 */
[----:B------:R-:W-:Y:S01]  /*26a90*/  SHF.R.U64 R40, R40, 0x3, RZ ;  /* 0x0000000328287819 */ /* 0x000fe200000012ff */
[----:B------:R-:W-:Y:S01]  /*26aa0*/  SHFL.IDX PT, R58, R10, 0x1, 0x1c1f ;  /* 0x003c1f000a3a7f89 */ /* 0x000fe200000e0000 */
[----:B------:R-:W-:-:S02]  /*26ab0*/  SHF.R.U64 R36, R36, 0x3, RZ ;  /* 0x0000000324247819 */ /* 0x000fc400000012ff */
[----:B------:R-:W-:Y:S01]  /*26ac0*/  LOP3.LUT R40, R40, R41, RZ, 0x3c, !PT ;  /* 0x0000002928287212 */ /* 0x000fe200078e3cff */
[--C-:B------:R-:W-:Y:S01]  /*26ad0*/  IMAD.X R41, RZ, RZ, R21.reuse, P2 ;  /* 0x000000ffff297224 */ /* 0x100fe200010e0615 */
[----:B------:R-:W-:Y:S01]  /*26ae0*/  IADD3 R61, P2, R20, 0xb000, RZ ;  /* 0x0000b000143d7810 */ /* 0x000fe20007f5e0ff */
[----:B------:R3:W4:Y:S01]  /*26af0*/  SHFL.IDX PT, R59, R4, 0x1, 0x1c1f ;  /* 0x003c1f00043b7f89 */ /* 0x00072200000e0000 */
[----:B------:R-:W-:Y:S01]  /*26b00*/  LOP3.LUT R36, R36, R37, RZ, 0x3c, !PT ;  /* 0x0000002524247212 */ /* 0x000fe200078e3cff */
[--C-:B------:R-:W-:Y:S01]  /*26b10*/  IMAD.X R37, RZ, RZ, R21.reuse, P3 ;  /* 0x000000ffff257224 */ /* 0x100fe200018e0615 */
[----:B------:R-:W-:Y:S01]  /*26b20*/  LOP3.LUT R12, R12, R13, RZ, 0x3c, !PT ;  /* 0x0000000d0c0c7212 */ /* 0x000fe200078e3cff */
[----:B------:R-:W-:Y:S01]  /*26b30*/  IMAD.X R13, RZ, RZ, R21, P6 ;  /* 0x000000ffff0d7224 */ /* 0x000fe200030e0615 */
[----:B------:R-:W-:Y:S02]  /*26b40*/  IADD3 R57, P3, R20, 0xa000, RZ ;  /* 0x0000a00014397810 */ /* 0x000fe40007f7e0ff */
[----:B------:R-:W-:-:S02]  /*26b50*/  LOP3.LUT R60, R61, 0x380, RZ, 0xc0, !PT ;  /* 0x000003803d3c7812 */ /* 0x000fc400078ec0ff */
[----:B------:R-:W-:Y:S02]  /*26b60*/  IADD3 R45, P6, R20, 0x7000, RZ ;  /* 0x00007000142d7810 */ /* 0x000fe40007fde0ff */
[----:B------:R-:W-:Y:S02]  /*26b70*/  LOP3.LUT R56, R57, 0x380, RZ, 0xc0, !PT ;  /* 0x0000038039387812 */ /* 0x000fe400078ec0ff */
[----:B------:R-:W-:Y:S02]  /*26b80*/  SHF.R.U64 R60, R60, 0x3, RZ ;  /* 0x000000033c3c7819 */ /* 0x000fe400000012ff */
[----:B------:R-:W-:Y:S02]  /*26b90*/  LOP3.LUT R44, R45, 0x380, RZ, 0xc0, !PT ;  /* 0x000003802d2c7812 */ /* 0x000fe400078ec0ff */
[----:B------:R-:W-:Y:S02]  /*26ba0*/  SHF.R.U64 R56, R56, 0x3, RZ ;  /* 0x0000000338387819 */ /* 0x000fe400000012ff */
[----:B------:R-:W-:Y:S01]  /*26bb0*/  LOP3.LUT R60, R60, R61, RZ, 0x3c, !PT ;  /* 0x0000003d3c3c7212 */ /* 0x000fe200078e3cff */
[----:B------:R-:W-:Y:S01]  /*26bc0*/  IMAD.X R61, RZ, RZ, R21, P2 ;  /* 0x000000ffff3d7224 */ /* 0x000fe200010e0615 */
[----:B------:R-:W-:-:S02]  /*26bd0*/  SHF.R.U64 R44, R44, 0x3, RZ ;  /* 0x000000032c2c7819 */ /* 0x000fc400000012ff */
[-C--:B------:R-:W-:Y:S02]  /*26be0*/  ISETP.GE.OR P2, PT, R15, R2.reuse, P0 ;  /* 0x000000020f00720c */ /* 0x080fe40000746670 */
[----:B------:R-:W-:Y:S02]  /*26bf0*/  ISETP.GE.OR P0, PT, R5, R2, P0 ;  /* 0x000000020500720c */ /* 0x000fe40000706670 */
[----:B------:R-:W-:Y:S01]  /*26c00*/  LOP3.LUT R56, R56, R57, RZ, 0x3c, !PT ;  /* 0x0000003938387212 */ /* 0x000fe200078e3cff */
[--C-:B------:R-:W-:Y:S01]  /*26c10*/  IMAD.X R57, RZ, RZ, R21.reuse, P3 ;  /* 0x000000ffff397224 */ /* 0x100fe200018e0615 */
[----:B------:R-:W-:Y:S01]  /*26c20*/  LOP3.LUT R44, R44, R45, RZ, 0x3c, !PT ;  /* 0x0000002d2c2c7212 */ /* 0x000fe200078e3cff */
[----:B------:R-:W-:Y:S01]  /*26c30*/  IMAD.X R45, RZ, RZ, R21, P6 ;  /* 0x000000ffff2d7224 */ /* 0x000fe200030e0615 */
[C---:B------:R-:W-:Y:S02]  /*26c40*/  IADD3 R7, P3, R20.reuse, 0xf000, RZ ;  /* 0x0000f00014077810 */ /* 0x040fe40007f7e0ff */
[----:B------:R-:W-:-:S02]  /*26c50*/  IADD3 R65, P6, R20, 0xc000, RZ ;  /* 0x0000c00014417810 */ /* 0x000fc40007fde0ff */
[----:B------:R-:W-:Y:S01]  /*26c60*/  LOP3.LUT R11, R20, 0x380, RZ, 0xc0, !PT ;  /* 0x00000380140b7812 */ /* 0x000fe200078ec0ff */
[----:B--2---:R-:W-:Y:S01]  /*26c70*/  @!P2 ST.E desc[UR6][R54.64], R6 ;  /* 0x000000063600a985 */ /* 0x004fe2000c101906 */
[----:B---3--:R-:W-:Y:S01]  /*26c80*/  LOP3.LUT R4, R7, 0x380, RZ, 0xc0, !PT ;  /* 0x0000038007047812 */ /* 0x008fe200078ec0ff */
[----:B------:R-:W-:Y:S01]  /*26c90*/  IMAD.X R77, RZ, RZ, R21, P3 ;  /* 0x000000ffff4d7224 */ /* 0x000fe200018e0615 */
[----:B------:R-:W-:Y:S01]  /*26ca0*/  LOP3.LUT R64, R65, 0x380, RZ, 0xc0, !PT ;  /* 0x0000038041407812 */ /* 0x000fe200078ec0ff */
[----:B----4-:R2:W-:Y:S01]  /*26cb0*/  @!P0 ST.E desc[UR6][R58.64], R0 ;  /* 0x000000003a008985 */ /* 0x0105e2000c101906 */
[----:B------:R-:W-:Y:S02]  /*26cc0*/  SHF.R.U64 R11, R11, 0x3, RZ ;  /* 0x000000030b0b7819 */ /* 0x000fe400000012ff */
[----:B------:R-:W-:Y:S01]  /*26cd0*/  SHF.R.U64 R4, R4, 0x3, RZ ;  /* 0x0000000304047819 */ /* 0x000fe200000012ff */
[----:B------:R-:W5:Y:S01]  /*26ce0*/  LD.E.128 R12, desc[UR6][R12.64] ;  /* 0x000000060c0c7980 */ /* 0x000f62000c101d00 */
[----:B------:R-:W-:-:S02]  /*26cf0*/  SHF.R.U64 R64, R64, 0x3, RZ ;  /* 0x0000000340407819 */ /* 0x000fc400000012ff */
[----:B------:R-:W-:Y:S01]  /*26d00*/  LOP3.LUT R20, R11, R20, RZ, 0x3c, !PT ;  /* 0x000000140b147212 */ /* 0x000fe200078e3cff */
[----:B------:R-:W5:Y:S01]  /*26d10*/  LD.E.128 R24, desc[UR6][R24.64] ;  /* 0x0000000618187980 */ /* 0x000f62000c101d00 */
[----:B------:R-:W-:Y:S01]  /*26d20*/  LOP3.LUT R64, R64, R65, RZ, 0x3c, !PT ;  /* 0x0000004140407212 */ /* 0x000fe200078e3cff */
[----:B------:R-:W-:Y:S01]  /*26d30*/  IMAD.X R65, RZ, RZ, R21, P6 ;  /* 0x000000ffff417224 */ /* 0x000fe200030e0615 */
[----:B------:R-:W-:Y:S01]  /*26d40*/  LOP3.LUT R76, R4, R7, RZ, 0x3c, !PT ;  /* 0x00000007044c7212 */ /* 0x000fe200078e3cff */
[----:B--2---:R-:W-:Y:S01]  /*26d50*/  IMAD R0, R3, UR4, RZ ;  /* 0x0000000403007c24 */ /* 0x004fe2000f8e02ff */
[----:B------:R2:W5:Y:S03]  /*26d60*/  LD.E.128 R4, desc[UR6][R20.64] ;  /* 0x0000000614047980 */ /* 0x000566000c101d00 */
[C---:B------:R-:W-:Y:S01]  /*26d70*/  IMAD R3, R81.reuse, UR5, R0 ;  /* 0x0000000551037c24 */ /* 0x040fe2000f8e0200 */
[----:B------:R-:W5:Y:S04]  /*26d80*/  LD.E.128 R8, desc[UR6][R8.64] ;  /* 0x0000000608087980 */ /* 0x000f68000c101d00 */
[----:B------:R-:W5:Y:S01]  /*26d90*/  LD.E.128 R32, desc[UR6][R32.64] ;  /* 0x0000000620207980 */ /* 0x000f62000c101d00 */
[----:B--2---:R-:W-:Y:S01]  /*26da0*/  IMAD.WIDE.U32 R20, R81, UR4, RZ ;  /* 0x0000000451147c25 */ /* 0x004fe2000f8e00ff */
[----:B------:R-:W-:-:S02]  /*26db0*/  ULDC.64 UR4, c[0x0][0xae8] ;  /* 0x0002ba0000047ab9 */ /* 0x000fc40000000a00 */
[----:B------:R-:W5:Y:S01]  /*26dc0*/  LD.E.128 R36, desc[UR6][R36.64] ;  /* 0x0000000624247980 */ /* 0x000f62000c101d00 */
[----:B------:R-:W-:Y:S02]  /*26dd0*/  IMAD.IADD R21, R21, 0x1, R3 ;  /* 0x0000000115157824 */ /* 0x000fe400078e0203 */
[----:B------:R-:W-:Y:S01]  /*26de0*/  IMAD R84, R84, UR4, RZ ;  /* 0x0000000454547c24 */ /* 0x000fe2000f8e02ff */
[----:B------:R-:W5:Y:S01]  /*26df0*/  LD.E.128 R40, desc[UR6][R40.64] ;  /* 0x0000000628287980 */ /* 0x000f62000c101d00 */
[----:B------:R-:W-:-:S03]  /*26e00*/  IMAD.WIDE.U32 R20, R88, UR4, R20 ;  /* 0x0000000458147c25 */ /* 0x000fc6000f8e0014 */
[----:B------:R-:W5:Y:S01]  /*26e10*/  LD.E.128 R44, desc[UR6][R44.64] ;  /* 0x000000062c2c7980 */ /* 0x000f62000c101d00 */
[----:B------:R-:W-:Y:S01]  /*26e20*/  IMAD R3, R88, UR5, R84 ;  /* 0x0000000558037c24 */ /* 0x000fe2000f8e0254 */
[----:B------:R-:W-:Y:S01]  /*26e30*/  ULDC.64 UR4, c[0x0][0xaf0] ;  /* 0x0002bc0000047ab9 */ /* 0x000fe20000000a00 */
[----:B-1----:R-:W-:Y:S01]  /*26e40*/  @P1 IMAD.HI.U32 R0, R85, R86, RZ ;  /* 0x0000005655001227 */ /* 0x002fe200078e00ff */
[----:B------:R-:W5:Y:S03]  /*26e50*/  LD.E.128 R48, desc[UR6][R48.64] ;  /* 0x0000000630307980 */ /* 0x000f66000c101d00 */
[----:B------:R-:W-:Y:S01]  /*26e60*/  IMAD.IADD R21, R21, 0x1, R3 ;  /* 0x0000000115157824 */ /* 0x000fe200078e0203 */
[----:B------:R-:W5:Y:S01]  /*26e70*/  LD.E.128 R52, desc[UR6][R52.64] ;  /* 0x0000000634347980 */ /* 0x000f62000c101d00 */
[----:B------:R-:W-:Y:S01]  /*26e80*/  IMAD.MOV.U32 R3, RZ, RZ, R85 ;  /* 0x000000ffff037224 */ /* 0x000fe200078e0055 */
[----:B0-----:R-:W-:Y:S01]  /*26e90*/  @P1 SHF.R.U32.HI R3, RZ, R87, R0 ;  /* 0x00000057ff031219 */ /* 0x001fe20000011600 */
[----:B------:R-:W-:Y:S01]  /*26ea0*/  IMAD R81, R82, UR4, RZ ;  /* 0x0000000452517c24 */ /* 0x000fe2000f8e02ff */
[----:B------:R-:W5:Y:S02]  /*26eb0*/  LD.E.128 R56, desc[UR6][R56.64] ;  /* 0x0000000638387980 */ /* 0x000f64000c101d00 */
[----:B------:R-:W-:Y:S01]  /*26ec0*/  SHF.R.S32.HI R0, RZ, 0x1f, R3 ;  /* 0x0000001fff007819 */ /* 0x000fe20000011403 */
[C---:B------:R-:W-:Y:S01]  /*26ed0*/  IMAD R83, R80.reuse, UR5, R81 ;  /* 0x0000000550537c24 */ /* 0x040fe2000f8e0251 */
[----:B------:R-:W5:Y:S01]  /*26ee0*/  LD.E.128 R60, desc[UR6][R60.64] ;  /* 0x000000063c3c7980 */ /* 0x000f62000c101d00 */
[----:B------:R-:W-:Y:S01]  /*26ef0*/  IMAD.WIDE.U32 R80, R80, UR4, R20 ;  /* 0x0000000450507c25 */ /* 0x000fe2000f8e0014 */
[----:B------:R-:W-:-:S02]  /*26f00*/  ULDC.64 UR4, c[0x0][0xae0] ;  /* 0x0002b80000047ab9 */ /* 0x000fc40000000a00 */
[----:B------:R-:W5:Y:S01]  /*26f10*/  LD.E.128 R64, desc[UR6][R64.64] ;  /* 0x0000000640407980 */ /* 0x000f62000c101d00 */
[----:B------:R-:W-:Y:S02]  /*26f20*/  IMAD.MOV R21, RZ, RZ, -R3 ;  /* 0x000000ffff157224 */ /* 0x000fe400078e0a03 */
[----:B------:R-:W-:Y:S01]  /*26f30*/  IMAD.IADD R81, R81, 0x1, R83 ;  /* 0x0000000151517824 */ /* 0x000fe200078e0253 */
[----:B------:R-:W5:Y:S01]  /*26f40*/  LD.E.128 R68, desc[UR6][R68.64] ;  /* 0x0000000644447980 */ /* 0x000f62000c101d00 */
[----:B------:R-:W-:Y:S02]  /*26f50*/  IMAD R0, R0, UR4, RZ ;  /* 0x0000000400007c24 */ /* 0x000fe4000f8e02ff */
[----:B------:R-:W-:Y:S01]  /*26f60*/  IMAD R83, R28, R21, R85 ;  /* 0x000000151c537224 */ /* 0x000fe200078e0255 */
[----:B------:R-:W5:Y:S01]  /*26f70*/  LD.E.128 R72, desc[UR6][R72.64] ;  /* 0x0000000648487980 */ /* 0x000f62000c101d00 */
[----:B------:R-:W-:-:S03]  /*26f80*/  IMAD R85, R3, UR5, R0 ;  /* 0x0000000503557c24 */ /* 0x000fc6000f8e0200 */
[----:B------:R-:W5:Y:S01]  /*26f90*/  LD.E.128 R76, desc[UR6][R76.64] ;  /* 0x000000064c4c7980 */ /* 0x000f62000c101d00 */
[----:B------:R-:W-:Y:S01]  /*26fa0*/  SHF.R.S32.HI R0, RZ, 0x1f, R83 ;  /* 0x0000001fff007819 */ /* 0x000fe20000011453 */
        /* <DEDUP_REMOVED lines=10> */
[----:B------:R-:W-:Y:S02]  /*27050*/  IMAD.IADD R87, R220, 0x1, R178 ;  /* 0x00000001dc577824 */ /* 0x000fe400078e02b2 */
[C---:B------:R-:W-:Y:S02]  /*27060*/  IMAD R81, R83.reuse, UR5, R0 ;  /* 0x0000000553517c24 */ /* 0x040fe4000f8e0200 */
[----:B------:R-:W-:Y:S01]  /*27070*/  IMAD.WIDE.U32 R20, R83, UR4, R20 ;  /* 0x0000000453147c25 */ /* 0x000fe2000f8e0014 */
[C---:B------:R-:W-:Y:S01]  /*27080*/  ISETP.GE.AND P2, PT, R87.reuse, R2, PT ;  /* 0x000000025700720c */ /* 0x040fe20003f46270 */
[----:B------:R-:W-:Y:S02]  /*27090*/  ULDC.64 UR4, c[0x0][0xa80] ;  /* 0x0002a00000047ab9 */ /* 0x000fe40000000a00 */
[----:B------:R-:W-:Y:S01]  /*270a0*/  VIADD R3, R87, 0x20 ;  /* 0x0000002057037836 */ /* 0x000fe20000000000 */
[----:B------:R-:W-:Y:S01]  /*270b0*/  LEA R28, P3, R20, UR4, 0x1 ;  /* 0x00000004141c7c11 */ /* 0x000fe2000f8608ff */
[----:B------:R-:W-:-:S02]  /*270c0*/  IMAD.IADD R21, R21, 0x1, R81 ;  /* 0x0000000115157824 */ /* 0x000fc400078e0251 */
[----:B------:R-:W-:Y:S01]  /*270d0*/  VIADD R0, R22, 0x38820 ;  /* 0x0003882016007836 */ /* 0x000fe20000000000 */
[-C--:B------:R-:W-:Y:S01]  /*270e0*/  ISETP.GE.AND P1, PT, R3, R2.reuse, PT ;  /* 0x000000020300720c */ /* 0x080fe20003f26270 */
[----:B------:R-:W-:Y:S01]  /*270f0*/  VIADD R3, R87, 0x40 ;  /* 0x0000004057037836 */ /* 0x000fe20000000000 */
[----:B------:R-:W-:Y:S02]  /*27100*/  LEA.HI.X R86, R20, UR5, R21, 0x1, P3 ;  /* 0x0000000514567c11 */ /* 0x000fe400098f0c15 */
[----:B------:R-:W-:Y:S01]  /*27110*/  PRMT R0, RZ, 0x654, R0 ;  /* 0x00000654ff007816 */ /* 0x000fe20000000000 */
[----:B0-----:R0:W1:Y:S01]  /*27120*/  SHFL.IDX PT, R84, R28, RZ, 0x181f ;  /* 0x00181fff1c547589 */ /* 0x00106200000e0000 */
[----:B------:R-:W-:Y:S02]  /*27130*/  ISETP.GE.AND P0, PT, R3, R2, PT ;  /* 0x000000020300720c */ /* 0x000fe40003f06270 */
[----:B------:R0:W-:Y:S01]  /*27140*/  SYNCS.ARRIVE.TRANS64.RED.A1T0 RZ, [R0+URZ], RZ ;  /* 0x000000ff00ff79a7 */ /* 0x0001e2000810043f */
[----:B------:R0:W2:Y:S01]  /*27150*/  SHFL.IDX PT, R3, R86, RZ, 0x181f ;  /* 0x00181fff56037589 */ /* 0x0000a200000e0000 */
[----:B------:R-:W-:Y:S09]  /*27160*/  @P2 BRA `(.L_x_2939) ;  /* 0x0000000000482947 */ /* 0x000ff20003800000 */
        /* <DEDUP_REMOVED lines=18> */
.L_x_2939:
[----:B------:R-:W-:Y:S05]  /*27290*/  BSYNC B1 ;  /* 0x0000000000017941 */ /* 0x000fea0003800000 */
.L_x_2938:
[----:B--2---:R2:W4:Y:S01]  /*272a0*/  SHFL.IDX PT, R3, R86, 0x1, 0x181f ;  /* 0x00381f0056037f89 */ /* 0x00452200000e0000 */
[----:B------:R-:W-:Y:S03]  /*272b0*/  BSSY B1, `(.L_x_2940) ;  /* 0x0000015000017945 */ /* 0x000fe60003800000 */
[----:B---3-5:R2:W3:Y:S01]  /*272c0*/  SHFL.IDX PT, R32, R28, 0x1, 0x181f ;  /* 0x00381f001c207f89 */ /* 0x0284e200000e0000 */
[----:B------:R-:W-:Y:S05]  /*272d0*/  @P1 BRA `(.L_x_2941) ;  /* 0x0000000000481947 */ /* 0x000fea0003800000 */
[----:B------:R-:W-:Y:S01]  /*272e0*/  ULDC UR4, c[0x0][0xac8] ;  /* 0x0002b20000047ab9 */ /* 0x000fe20000000800 */
[----:B------:R-:W-:Y:S01]  /*272f0*/  ULDC.64 UR6, c[0x0][0x208] ;  /* 0x0000820000067ab9 */ /* 0x000fe20000000a00 */
[----:B------:R-:W-:Y:S02]  /*27300*/  ISETP.GE.AND P4, PT, R16, UR4, PT ;  /* 0x0000000410007c0c */ /* 0x000fe4000bf86270 */
[----:B------:R-:W-:Y:S02]  /*27310*/  ISETP.GE.AND P3, PT, R213, UR4, PT ;  /* 0x00000004d5007c0c */ /* 0x000fe4000bf66270 */
[----:B------:R-:W-:Y:S02]  /*27320*/  ISETP.GE.AND P2, PT, R18, UR4, PT ;  /* 0x0000000412007c0c */ /* 0x000fe4000bf46270 */
[----:B------:R-:W-:-:S07]  /*27330*/  ISETP.GE.AND P1, PT, R19, UR4, PT ;  /* 0x0000000413007c0c */ /* 0x000fce000bf26270 */
[CC--:B---3--:R-:W-:Y:S02]  /*27340*/  @!P4 LEA R4, P6, R16.reuse, R32.reuse, 0x1 ;  /* 0x000000201004c211 */ /* 0x0c8fe400078c08ff */
        /* <DEDUP_REMOVED lines=11> */
.L_x_2941:
[----:B------:R-:W-:Y:S05]  /*27400*/  BSYNC B1 ;  /* 0x0000000000017941 */ /* 0x000fea0003800000 */
.L_x_2940:
[----:B----4-:R4:W0:Y:S01]  /*27410*/  SHFL.IDX PT, R3, R86, 0x2, 0x181f ;  /* 0x00581f0056037f89 */ /* 0x01082200000e0000 */
[----:B------:R-:W-:Y:S03]  /*27420*/  BSSY B1, `(.L_x_2942) ;  /* 0x0000015000017945 */ /* 0x000fe60003800000 */
[----:B---3--:R4:W3:Y:S01]  /*27430*/  SHFL.IDX PT, R10, R28, 0x2, 0x181f ;  /* 0x00581f001c0a7f89 */ /* 0x0088e200000e0000 */
[----:B------:R-:W-:Y:S05]  /*27440*/  @P0 BRA `(.L_x_2943) ;  /* 0x0000000000480947 */ /* 0x000fea0003800000 */
        /* <DEDUP_REMOVED lines=18> */
.L_x_2943:
[----:B------:R-:W-:Y:S05]  /*27570*/  BSYNC B1 ;  /* 0x0000000000017941 */ /* 0x000fea0003800000 */
.L_x_2942:
[----:B0-----:R-:W-:Y:S01]  /*27580*/  VIADD R3, R87, 0x60 ;  /* 0x0000006057037836 */ /* 0x001fe20000000000 */
[----:B------:R0:W0:Y:S04]  /*27590*/  SHFL.IDX PT, R9, R86, 0x3, 0x181f ;  /* 0x00781f0056097f89 */ /* 0x00002800000e0000 */
[----:B------:R-:W-:Y:S01]  /*275a0*/  ISETP.GE.AND P0, PT, R3, R2, PT ;  /* 0x000000020300720c */ /* 0x000fe20003f06270 */
[----:B--2-4-:R-:W2:-:S12]  /*275b0*/  SHFL.IDX PT, R28, R28, 0x3, 0x181f ;  /* 0x00781f001c1c7f89 */ /* 0x014e9800000e0000 */
[----:B------:R-:W-:Y:S05]  /*275c0*/  @P0 BRA `(.L_x_2944) ;  /* 0x0000000c00d00947 */ /* 0x000fea0003800000 */
[----:B------:R-:W-:Y:S01]  /*275d0*/  ULDC UR4, c[0x0][0xac8] ;  /* 0x0002b20000047ab9 */ /* 0x000fe20000000800 */
[----:B------:R-:W-:Y:S01]  /*275e0*/  ULDC.64 UR6, c[0x0][0x208] ;  /* 0x0000820000067ab9 */ /* 0x000fe20000000a00 */
[----:B------:R-:W-:Y:S02]  /*275f0*/  ISETP.GE.AND P3, PT, R16, UR4, PT ;  /* 0x0000000410007c0c */ /* 0x000fe4000bf66270 */
[----:B------:R-:W-:Y:S02]  /*27600*/  ISETP.GE.AND P4, PT, R213, UR4, PT ;  /* 0x00000004d5007c0c */ /* 0x000fe4000bf86270 */
[----:B------:R-:W-:-:S09]  /*27610*/  ISETP.GE.AND P5, PT, R18, UR4, PT ;  /* 0x0000000412007c0c */ /* 0x000fd2000bfa6270 */
[CC--:B--2---:R-:W-:Y:S02]  /*27620*/  @!P3 LEA R2, P0, R16.reuse, R28.reuse, 0x1 ;  /* 0x0000001c1002b211 */ /* 0x0c4fe400078008ff */
[-C--:B------:R-:W-:Y:S02]  /*27630*/  @!P4 LEA R4, P1, R23, R28.reuse, 0x1 ;  /* 0x0000001c1704c211 */ /* 0x080fe400078208ff */
[-C--:B0-----:R-:W-:Y:S02]  /*27640*/  @!P3 LEA.HI.X R3, R16, R9.reuse, R17, 0x1, P0 ;  /* 0x000000091003b211 */ /* 0x081fe400000f0c11 */
        /* <DEDUP_REMOVED lines=8> */
[----:B----4-:R-:W-:Y:S01]  /*276d0*/  LEA R2, P0, R19, R28, 0x1 ;  /* 0x0000001c13027211 */ /* 0x010fe200078008ff */
[----:B------:R-:W-:-:S03]  /*276e0*/  ULDC.64 UR4, c[0x0][0x208] ;  /* 0x0000820000047ab9 */ /* 0x000fc60000000a00 */
[----:B------:R-:W-:-:S05]  /*276f0*/  LEA.HI.X R3, R19, R9, R217, 0x1, P0 ;  /* 0x0000000913037211 */ /* 0x000fca00000f0cd9 */
[----:B------:R0:W-:Y:S01]  /*27700*/  ST.E.128 desc[UR4][R2.64], R76 ;  /* 0x0000004c02007985 */ /* 0x0001e2000c101d04 */
[----:B------:R-:W-:Y:S05]  /*27710*/  BRA `(.L_x_2944) ;  /* 0x0000000c007c7947 */ /* 0x000fea0003800000 */
.L_x_2936:
[----:B------:R-:W3:Y:S01]  /*27720*/  LDL R11, [R1+0x7c] ;  /* 0x00007c00010b7983 */ /* 0x000ee20000100800 */
[----:B------:R-:W-:Y:S01]  /*27730*/  ULDC.64 UR4, c[0x0][0xc00] ;  /* 0x0003000000047ab9 */ /* 0x000fe20000000a00 */
[----:B------:R-:W4:Y:S01]  /*27740*/  LDC R25, c[0x0][0xbe8] ;  /* 0x0002fa00ff197b82 */ /* 0x000f220000000800 */
[----:B------:R-:W-:Y:S01]  /*27750*/  ISETP.NE.U32.AND P0, PT, RZ, UR4, PT ;  /* 0x00000004ff007c0c */ /* 0x000fe2000bf05070 */
[----:B------:R-:W-:Y:S01]  /*27760*/  IMAD.MOV.U32 R6, RZ, RZ, RZ ;  /* 0x000000ffff067224 */ /* 0x000fe200078e00ff */
[----:B------:R-:W-:Y:S02]  /*27770*/  ULDC.64 UR6, c[0x0][0x208] ;  /* 0x0000820000067ab9 */ /* 0x000fe40000000a00 */
[----:B------:R-:W-:Y:S01]  /*27780*/  ISETP.NE.AND.EX P0, PT, RZ, UR5, PT, P0 ;  /* 0x00000005ff007c0c */ /* 0x000fe2000bf05300 */
[----:B------:R-:W1:Y:S01]  /*27790*/  S2R R8, SR_TID.X ;  /* 0x0000000000087919 */ /* 0x000e620000002100 */
[----:B------:R-:W0:Y:S01]  /*277a0*/  S2R R9, SR_TID.X ;  /* 0x0000000000097919 */ /* 0x000e220000002100 */
[----:B-1----:R-:W-:-:S02]  /*277b0*/  VIADD R7, R8, 0xffffff80 ;  /* 0xffffff8008077836 */ /* 0x002fc40000000000 */
[----:B0-----:R-:W-:-:S03]  /*277c0*/  VIADD R20, R9, 0xffffff80 ;  /* 0xffffff8009147836 */ /* 0x001fc60000000000 */
        /* <DEDUP_REMOVED lines=16> */
[----:B------:R-:W1:Y:S01]  /*278d0*/  @P2 LDC R14, c[0x0][0xbec] ;  /* 0x0002fb00ff0e2b82 */ /* 0x000e620000000800 */
[----:B------:R-:W-:Y:S05]  /*278e0*/  @P1 BRA `(.L_x_2945) ;  /* 0x0000000000141947 */ /* 0x000fea0003800000 */
[----:B------:R-:W-:Y:S05]  /*278f0*/  @!P0 BRA `(.L_x_2945) ;  /* 0x0000000000108947 */ /* 0x000fea0003800000 */
[----:B------:R-:W-:Y:S02]  /*27900*/  ULDC.64 UR4, c[0x0][0x208] ;  /* 0x0000820000047ab9 */ /* 0x000fe40000000a00 */
[----:B0-----:R-:W3:Y:S04]  /*27910*/  LDG.E R5, desc[UR4][R2.64] ;  /* 0x0000000402057981 */ /* 0x001ee8000c1e1900 */
[----:B-----5:R-:W3:Y:S02]  /*27920*/  LDG.E R0, desc[UR4][R2.64+0x4] ;  /* 0x0000040402007981 */ /* 0x020ee4000c1e1900 */
[----:B---3--:R-:W-:-:S07]  /*27930*/  IMAD.IADD R0, R0, 0x1, -R5 ;  /* 0x0000000100007824 */ /* 0x008fce00078e0a05 */
.L_x_2945:
[----:B------:R-:W3:Y:S04]  /*27940*/  LDL R27, [R1+0x80] ;  /* 0x00008000011b7983 */ /* 0x000ee80000100800 */
[----:B------:R4:W5:Y:S01]  /*27950*/  LDL R26, [R1+0x68] ;  /* 0x00006800011a7983 */ /* 0x0009620000100800 */
[----:B0-----:R-:W-:Y:S01]  /*27960*/  SHF.R.S32.HI R3, RZ, 0x1f, R20 ;  /* 0x0000001fff037819 */ /* 0x001fe20000011414 */
[----:B------:R-:W-:Y:S01]  /*27970*/  BSSY B1, `(.L_x_2946) ;  /* 0x000002e000017945 */ /* 0x000fe20003800000 */
[----:B------:R-:W-:Y:S02]  /*27980*/  SEL R13, R11, RZ, !P0 ;  /* 0x000000ff0b0d7207 */ /* 0x000fe40004000000 */
[----:B------:R-:W-:Y:S02]  /*27990*/  SEL R12, R12, RZ, !P0 ;  /* 0x000000ff0c0c7207 */ /* 0x000fe40004000000 */
[----:B------:R-:W-:-:S02]  /*279a0*/  LEA.HI R24, R3, R20, RZ, 0x3 ;  /* 0x0000001403187211 */ /* 0x000fc400078f18ff */
[----:B-----5:R-:W-:Y:S02]  /*279b0*/  SHF.R.S32.HI R11, RZ, 0x1f, R6 ;  /* 0x0000001fff0b7819 */ /* 0x020fe40000011406 */
[----:B---3--:R-:W-:Y:S01]  /*279c0*/  SHF.R.S32.HI R10, RZ, 0x1f, R27 ;  /* 0x0000001fff0a7819 */ /* 0x008fe2000001141b */
[----:B----4-:R-:W-:Y:S06]  /*279d0*/  @P3 BRA `(.L_x_2947) ;  /* 0x00000000009c3947 */ /* 0x010fec0003800000 */
[----:B------:R-:W0:Y:S01]  /*279e0*/  LDC R9, c[0x0][0xbe8] ;  /* 0x0002fa00ff097b82 */ /* 0x000e220000000800 */
[----:B------:R-:W-:Y:S01]  /*279f0*/  IADD3 R8, R26, -0x80, R8 ;  /* 0xffffff801a087810 */ /* 0x000fe20007ffe008 */
        /* <DEDUP_REMOVED lines=13> */
[----:B------:R-:W-:-:S03]  /*27ad0*/  ULDC.64 UR4, c[0x0][0xb98] ;  /* 0x0002e60000047ab9 */ /* 0x000fc60000000a00 */
[----:B------:R-:W-:-:S03]  /*27ae0*/  IMAD.IADD R3, R3, 0x1, R7 ;  /* 0x0000000103037824 */ /* 0x000fc600078e0207 */
[----:B------:R-:W3:Y:S01]  /*27af0*/  @P0 LDC R21, c[0x0][0xbf0] ;  /* 0x0002fc00ff150b82 */ /* 0x000ee20000000800 */
[----:B------:R-:W-:-:S04]  /*27b00*/  IMAD.WIDE.U32 R2, R13, UR4, R2 ;  /* 0x000000040d027c25 */ /* 0x000fc8000f8e0002 */
[----:B0-----:R-:W-:-:S05]  /*27b10*/  @P0 IMAD.HI.U32 R4, R8, R15, RZ ;  /* 0x0000000f08040227 */ /* 0x001fca00078e00ff */
[----:B---3--:R-:W-:Y:S01]  /*27b20*/  @P0 SHF.R.U32.HI R5, RZ, R21, R4 ;  /* 0x00000015ff050219 */ /* 0x008fe20000011604 */
        /* <DEDUP_REMOVED lines=18> */
.L_x_2947:
[----:B------:R-:W-:Y:S05]  /*27c50*/  BSYNC B1 ;  /* 0x0000000000017941 */ /* 0x000fea0003800000 */
.L_x_2946:
[----:B------:R-:W3:Y:S01]  /*27c60*/  @P2 LDC R15, c[0x0][0xbf0] ;  /* 0x0002fc00ff0f2b82 */ /* 0x000ee20000000800 */
[----:B0-----:R-:W-:Y:S01]  /*27c70*/  LOP3.LUT R5, R24, 0xfffffff8, RZ, 0xc0, !PT ;  /* 0xfffffff818057812 */ /* 0x001fe200078ec0ff */
[----:B------:R-:W-:Y:S01]  /*27c80*/  ULDC.64 UR4, c[0x0][0xaa0] ;  /* 0x0002a80000047ab9 */ /* 0x000fe20000000a00 */
[----:B------:R-:W-:Y:S01]  /*27c90*/  BSSY B1, `(.L_x_2948) ;  /* 0x0000042000017945 */ /* 0x000fe20003800000 */
[----:B------:R-:W-:Y:S02]  /*27ca0*/  IMAD R3, R11, UR4, RZ ;  /* 0x000000040b037c24 */ /* 0x000fe4000f8e02ff */
[----:B------:R-:W-:Y:S02]  /*27cb0*/  IMAD.IADD R7, R20, 0x1, -R5 ;  /* 0x0000000114077824 */ /* 0x000fe400078e0a05 */
[----:B------:R-:W-:Y:S02]  /*27cc0*/  IMAD R5, R6, UR5, R3 ;  /* 0x0000000506057c24 */ /* 0x000fe4000f8e0203 */
[----:B------:R-:W-:-:S02]  /*27cd0*/  IMAD R4, R7, 0x20, R220 ;  /* 0x0000002007047824 */ /* 0x000fc400078e02dc */
[----:B------:R-:W-:Y:S01]  /*27ce0*/  IMAD.WIDE.U32 R2, R6, UR4, RZ ;  /* 0x0000000406027c25 */ /* 0x000fe2000f8e00ff */
[----:B------:R-:W-:-:S03]  /*27cf0*/  ULDC.64 UR4, c[0x0][0xae8] ;  /* 0x0002ba0000047ab9 */ /* 0x000fc60000000a00 */
[----:B------:R-:W-:Y:S02]  /*27d00*/  IMAD.IADD R9, R26, 0x1, R4 ;  /* 0x000000011a097824 */ /* 0x000fe400078e0204 */
[----:B------:R-:W-:Y:S02]  /*27d10*/  IMAD.IADD R3, R3, 0x1, R5 ;  /* 0x0000000103037824 */ /* 0x000fe400078e0205 */
[----:B------:R-:W-:Y:S02]  /*27d20*/  IMAD R6, R10, UR4, RZ ;  /* 0x000000040a067c24 */ /* 0x000fe4000f8e02ff */
[----:B-1----:R-:W-:-:S04]  /*27d30*/  @P2 IMAD.HI.U32 R4, R9, R14, RZ ;  /* 0x0000000e09042227 */ /* 0x002fc800078e00ff */
[C---:B------:R-:W-:Y:S02]  /*27d40*/  IMAD R7, R27.reuse, UR5, R6 ;  /* 0x000000051b077c24 */ /* 0x040fe4000f8e0206 */
[----:B------:R-:W-:Y:S01]  /*27d50*/  IMAD.WIDE.U32 R2, R27, UR4, R2 ;  /* 0x000000041b027c25 */ /* 0x000fe2000f8e0002 */
[----:B------:R-:W-:-:S03]  /*27d60*/  ULDC.64 UR4, c[0x0][0xaf0] ;  /* 0x0002bc0000047ab9 */ /* 0x000fc60000000a00 */
[----:B------:R-:W-:Y:S01]  /*27d70*/  IMAD.MOV.U32 R5, RZ, RZ, R9 ;  /* 0x000000ffff057224 */ /* 0x000fe200078e0009 */
[----:B---3--:R-:W-:Y:S01]  /*27d80*/  @P2 SHF.R.U32.HI R5, RZ, R15, R4 ;  /* 0x0000000fff052219 */ /* 0x008fe20000011604 */
[----:B------:R-:W-:Y:S02]  /*27d90*/  IMAD R6, R12, UR4, RZ ;  /* 0x000000040c067c24 */ /* 0x000fe4000f8e02ff */
[----:B------:R-:W-:Y:S01]  /*27da0*/  IMAD.IADD R3, R3, 0x1, R7 ;  /* 0x0000000103037824 */ /* 0x000fe200078e0207 */
[----:B------:R-:W-:Y:S01]  /*27db0*/  SHF.R.S32.HI R4, RZ, 0x1f, R5 ;  /* 0x0000001fff047819 */ /* 0x000fe20000011405 */
[C---:B------:R-:W-:Y:S02]  /*27dc0*/  IMAD R7, R13.reuse, UR5, R6 ;  /* 0x000000050d077c24 */ /* 0x040fe4000f8e0206 */
[----:B------:R-:W-:Y:S01]  /*27dd0*/  IMAD.WIDE.U32 R2, R13, UR4, R2 ;  /* 0x000000040d027c25 */ /* 0x000fe2000f8e0002 */
[----:B------:R-:W-:-:S03]  /*27de0*/  ULDC.64 UR4, c[0x0][0xae0] ;  /* 0x0002b80000047ab9 */ /* 0x000fc60000000a00 */
[----:B------:R-:W-:Y:S02]  /*27df0*/  IMAD.MOV R6, RZ, RZ, -R5 ;  /* 0x000000ffff067224 */ /* 0x000fe400078e0a05 */
[----:B------:R-:W-:Y:S02]  /*27e00*/  IMAD.IADD R3, R3, 0x1, R7 ;  /* 0x0000000103037824 */ /* 0x000fe400078e0207 */
[----:B------:R-:W-:Y:S02]  /*27e10*/  IMAD R4, R4, UR4, RZ ;  /* 0x0000000404047c24 */ /* 0x000fe4000f8e02ff */
[----:B------:R-:W-:Y:S02]  /*27e20*/  IMAD R7, R25, R6, R9 ;  /* 0x0000000619077224 */ /* 0x000fe400078e0209 */
[C---:B------:R-:W-:Y:S02]  /*27e30*/  IMAD R9, R5.reuse, UR5, R4 ;  /* 0x0000000505097c24 */ /* 0x040fe4000f8e0204 */
[----:B------:R-:W-:Y:S01]  /*27e40*/  IMAD.WIDE.U32 R2, R5, UR4, R2 ;  /* 0x0000000405027c25 */ /* 0x000fe2000f8e0002 */
[----:B------:R-:W-:Y:S01]  /*27e50*/  SHF.R.S32.HI R4, RZ, 0x1f, R7 ;  /* 0x0000001fff047819 */ /* 0x000fe20000011407 */
[----:B------:R-:W-:-:S02]  /*27e60*/  ULDC.64 UR4, c[0x0][0xad8] ;  /* 0x0002b60000047ab9 */ /* 0x000fc40000000a00 */
[----:B------:R-:W-:Y:S02]  /*27e70*/  IMAD.IADD R3, R3, 0x1, R9 ;  /* 0x0000000103037824 */ /* 0x000fe400078e0209 */
[----:B------:R-:W-:Y:S02]  /*27e80*/  IMAD R4, R4, UR4, RZ ;  /* 0x0000000404047c24 */ /* 0x000fe4000f8e02ff */
[----:B------:R-:W-:Y:S02]  /*27e90*/  IMAD.IADD R6, R220, 0x1, R26 ;  /* 0x00000001dc067824 */ /* 0x000fe400078e021a */
[----:B------:R-:W-:Y:S02]  /*27ea0*/  IMAD R25, R0, R25, RZ ;  /* 0x0000001900197224 */ /* 0x000fe400078e02ff */
[C---:B------:R-:W-:Y:S02]  /*27eb0*/  IMAD R5, R7.reuse, UR5, R4 ;  /* 0x0000000507057c24 */ /* 0x040fe4000f8e0204 */
[----:B------:R-:W-:Y:S01]  /*27ec0*/  IMAD.WIDE.U32 R2, R7, UR4, R2 ;  /* 0x0000000407027c25 */ /* 0x000fe2000f8e0002 */
[----:B------:R-:W-:Y:S01]  /*27ed0*/  ISETP.GE.AND P2, PT, R6, R25, PT ;  /* 0x000000190600720c */ /* 0x000fe20003f46270 */
[----:B------:R-:W-:-:S02]  /*27ee0*/  ULDC.64 UR4, c[0x0][0xa80] ;  /* 0x0002a00000047ab9 */ /* 0x000fc40000000a00 */
[----:B------:R-:W-:Y:S01]  /*27ef0*/  IMAD.IADD R3, R3, 0x1, R5 ;  /* 0x0000000103037824 */ /* 0x000fe200078e0205 */
[----:B------:R-:W-:Y:S01]  /*27f00*/  LEA R4, P3, R2, UR4, 0x1 ;  /* 0x0000000402047c11 */ /* 0x000fe2000f8608ff */
[----:B------:R-:W-:-:S03]  /*27f10*/  VIADD R0, R6, 0x20 ;  /* 0x0000002006007836 */ /* 0x000fc60000000000 */
[----:B------:R-:W-:Y:S02]  /*27f20*/  LEA.HI.X R5, R2, UR5, R3, 0x1, P3 ;  /* 0x0000000502057c11 */ /* 0x000fe400098f0c03 */
[-C--:B------:R-:W-:Y:S01]  /*27f30*/  ISETP.GE.AND P1, PT, R0, R25.reuse, PT ;  /* 0x000000190000720c */ /* 0x080fe20003f26270 */
[----:B------:R-:W-:Y:S01]  /*27f40*/  VIADD R0, R6, 0x40 ;  /* 0x0000004006007836 */ /* 0x000fe20000000000 */
[----:B------:R0:W1:Y:S04]  /*27f50*/  SHFL.IDX PT, R2, R4, RZ, 0x181f ;  /* 0x00181fff04027589 */ /* 0x00006800000e0000 */
[----:B------:R0:W3:Y:S01]  /*27f60*/  SHFL.IDX PT, R3, R5, RZ, 0x181f ;  /* 0x00181fff05037589 */ /* 0x0000e200000e0000 */
[----:B------:R-:W-:Y:S01]  /*27f70*/  ISETP.GE.AND P0, PT, R0, R25, PT ;  /* 0x000000190000720c */ /* 0x000fe20003f06270 */
[----:B------:R-:W-:-:S12]  /*27f80*/  @P2 BRA `(.L_x_2949) ;  /* 0x0000000000482947 */ /* 0x000fd80003800000 */
        /* <DEDUP_REMOVED lines=18> */
.L_x_2949:
[----:B------:R-:W-:Y:S05]  /*280b0*/  BSYNC B1 ;  /* 0x0000000000017941 */ /* 0x000fea0003800000 */
.L_x_2948:
        /* <DEDUP_REMOVED lines=22> */
.L_x_2951:
[----:B------:R-:W-:Y:S05]  /*28220*/  BSYNC B1 ;  /* 0x0000000000017941 */ /* 0x000fea0003800000 */
.L_x_2950:
        /* <DEDUP_REMOVED lines=22> */
.L_x_2953:
[----:B------:R-:W-:Y:S05]  /*28390*/  BSYNC B1 ;  /* 0x0000000000017941 */ /* 0x000fea0003800000 */
.L_x_2952:
[----:B------:R-:W-:Y:S01]  /*283a0*/  VIADD R0, R6, 0x60 ;  /* 0x0000006006007836 */ /* 0x000fe20000000000 */
[----:B01-3--:R-:W0:Y:S04]  /*283b0*/  SHFL.IDX PT, R5, R5, 0x3, 0x181f ;  /* 0x00781f0005057f89 */ /* 0x00be2800000e0000 */
        /* <DEDUP_REMOVED lines=21> */
.L_x_2944:
[----:B------:R-:W-:Y:S05]  /*28510*/  BSYNC B0 ;  /* 0x0000000000007941 */ /* 0x000fea0003800000 */
.L_x_2935:
[----:B------:R-:W-:Y:S02]  /*28520*/  ULDC UR4, c[0x0][0xc3c] ;  /* 0x00030f0000047ab9 */ /* 0x000fe40000000800 */
[----:B--2---:R-:W-:-:S13]  /*28530*/  ISETP.GE.AND P0, PT, R31, UR4, PT ;  /* 0x000000041f007c0c */ /* 0x004fda000bf06270 */
[----:B------:R-:W-:Y:S05]  /*28540*/  @!P0 BRA `(.L_x_2954) ;  /* 0xfffffd8800c88947 */ /* 0x000fea000383ffff */
[----:B------:R-:W-:Y:S05]  /*28550*/  BRA `(.L_x_2683) ;  /* 0x0000007400d47947 */ /* 0x000fea0003800000 */
.L_x_2681:
        /* <DEDUP_REMOVED lines=16> */
.L_x_2955:
        /* <DEDUP_REMOVED lines=42> */
.L_x_2961:
        /* <DEDUP_REMOVED lines=13> */
.L_x_2960:
[----:B------:R-:W-:Y:S05]  /*289d0*/  BSYNC B0 ;  /* 0x0000000000007941 */ /* 0x000fea0003800000 */
.L_x_2959:
        /* <DEDUP_REMOVED lines=20> */
.L_x_2957:
[----:B------:R-:W-:Y:S01]  /*28b20*/  IMAD.IADD R13, R6, 0x1, -R3 ;  /* 0x00000001060d7824 */ /* 0x000fe200078e0a03 */
[----:B------:R-:W-:-:S03]  /*28b30*/  ULDC.64 UR8, c[0x0][0x208] ;  /* 0x0000820000087ab9 */ /* 0x000fc60000000a00 */
        /* <DEDUP_REMOVED lines=19> */
.L_x_2962:
        /* <DEDUP_REMOVED lines=54> */
[----:B------:R-:W-:-:S04]  /*28fd0*/  @!P1 LOP3.LUT R2, RZ, R15, RZ, 0x33, !PT ;  /* 0x0000000fff029212 */ /* 0x000fc800078e33ff */
[----:B------:R-:W-:Y:S01]  /*28fe0*/  LOP3.LUT R17, RZ, R2, RZ, 0x33, !PT ;  /* 0x00000002ff117212 */ /* 0x000fe200078e33ff */
[----:B------:R-:W-:-:S04]  /*28ff0*/  IMAD R18, R2, R18, R3 ;  /* 0x0000001202127224 */ /* 0x000fc800078e0203 */
[----:B------:R-:W-:Y:S01]  /*29000*/  IMAD.IADD R17, R4, 0x1, R17 ;  /* 0x0000000104117824 */ /* 0x000fe200078e0211 */
[----:B------:R-:W-:Y:S06]  /*29010*/  BRA `(.L_x_2963) ;  /* 0x00000000000c7947 */ /* 0x000fec0003800000 */
.L_x_2958:
[----:B------:R-:W-:Y:S02]  /*29020*/  IMAD.MOV.U32 R17, RZ, RZ, RZ ;  /* 0x000000ffff117224 */ /* 0x000fe400078e00ff */
[----:B------:R-:W-:Y:S02]  /*29030*/  IMAD.U32 R16, RZ, RZ, UR6 ;  /* 0x00000006ff107e24 */ /* 0x000fe4000f8e00ff */
[----:B------:R-:W-:-:S07]  /*29040*/  IMAD.MOV.U32 R18, RZ, RZ, RZ ;  /* 0x000000ffff127224 */ /* 0x000fce00078e00ff */
.L_x_2963:
[----:B------:R-:W-:-:S13]  /*29050*/  ISETP.NE.AND P0, PT, R5, RZ, PT ;  /* 0x000000ff0500720c */ /* 0x000fda0003f05270 */
[----:B------:R-:W0:Y:S01]  /*29060*/  @!P0 S2R R3, SR_CgaCtaId ;  /* 0x0000000000038919 */ /* 0x000e220000008800 */
[----:B------:R-:W-:-:S04]  /*29070*/  @!P0 MOV R2, 0x400 ;  /* 0x0000040000028802 */ /* 0x000fc80000000f00 */
[----:B0-----:R-:W-:-:S05]  /*29080*/  @!P0 LEA R2, R3, R2, 0x18 ;  /* 0x0000000203028211 */ /* 0x001fca00078ec0ff */
[----:B------:R1:W-:Y:S01]  /*29090*/  @!P0 STS.128 [R2+0x388d0], R16 ;  /* 0x0388d01002008388 */ /* 0x0003e20000000c00 */
[----:B------:R-:W-:Y:S06]  /*290a0*/  BAR.ARV 0x5, 0x180 ;  /* 0x0146000000007b1d */ /* 0x000fec0000002000 */
.L_x_2956:
        /* <DEDUP_REMOVED lines=20> */
[----:B------:R-:W-:Y:S01]  /*291f0*/  IMAD.MOV.U32 R27, RZ, RZ, RZ ;  /* 0x000000ffff1b7224 */ /* 0x000fe200078e00ff */
[----:B------:R-:W-:Y:S01]  /*29200*/  LOP3.LUT R34, R3, 0x200, R34, 0xf8, !PT ;  /* 0x0000020003227812 */ /* 0x000fe200078ef822 */
[----:B------:R-:W-:Y:S01]  /*29210*/  IMAD.MOV.U32 R29, RZ, RZ, 0x1 ;  /* 0x00000001ff1d7424 */ /* 0x000fe200078e00ff */
        /* <DEDUP_REMOVED lines=8> */
[----:B------:R-:W-:-:S04]  /*292a0*/  IMAD.U32 R22, RZ, RZ, UR4 ;  /* 0x00000004ff167e24 */ /* 0x000fc8000f8e00ff */
[----:B--2---:R-:W-:-:S07]  /*292b0*/  IMAD R37, R34, 0x2, R22 ;  /* 0x0000000222257824 */ /* 0x004fce00078e0216 */
.L_x_3073:
        /* <DEDUP_REMOVED lines=21> */
[----:B-1----:R1:W2:Y:S01]  /*29410*/  @P0 LDG.E R11, desc[UR10][R2.64] ;  /* 0x0000000a020b0981 */ /* 0x0022a2000c1e1900 */
        /* <DEDUP_REMOVED lines=25> */
[----:B0-----:R-:W-:Y:S02]  /*295b0*/  IMAD.U32 R6, RZ, RZ, UR5 ;  /* 0x00000005ff067e24 */ /* 0x001fe4000f8e00ff */
[----:B------:R-:W-:Y:S01]  /*295c0*/  IMAD.U32 R7, RZ, RZ, UR4 ;  /* 0x00000004ff077e24 */ /* 0x000fe2000f8e00ff */
[----:B---3--:R0:W-:Y:S01]  /*295d0*/  STL [R1+0x1c], R8 ;  /* 0x00001c0801007387 */ /* 0x0081e20000100800 */
[----:B------:R-:W-:-:S03]  /*295e0*/  IMAD.MOV.U32 R10, RZ, RZ, R8 ;  /* 0x000000ffff0a7224 */ /* 0x000fc600078e0008 */
[----:B--2---:R0:W-:Y:S01]  /*295f0*/  STL [R1+0x10], R11 ;  /* 0x0000100b01007387 */ /* 0x0041e20000100800 */
[----:B------:R-:W-:Y:S05]  /*29600*/  @P2 BRA `(.L_x_2965) ;  /* 0x0000000000182947 */ /* 0x000fea0003800000 */
[----:B------:R-:W-:Y:S05]  /*29610*/  @!P0 BRA `(.L_x_2965) ;  /* 0x0000000000148947 */ /* 0x000fea0003800000 */
[----:B------:R-:W-:Y:S02]  /*29620*/  ULDC.64 UR4, c[0x0][0x208] ;  /* 0x0000820000047ab9 */ /* 0x000fe40000000a00 */
[----:B------:R-:W2:Y:S04]  /*29630*/  LDG.E R9, desc[UR4][R2.64] ;  /* 0x0000000402097981 */ /* 0x000ea8000c1e1900 */
[----:B0-----:R-:W2:Y:S02]  /*29640*/  LDG.E R8, desc[UR4][R2.64+0x4] ;  /* 0x0000040402087981 */ /* 0x001ea4000c1e1900 */
[----:B--2---:R-:W-:-:S05]  /*29650*/  IMAD.IADD R10, R8, 0x1, -R9 ;  /* 0x00000001080a7824 */ /* 0x004fca00078e0a09 */
[----:B------:R1:W-:Y:S02]  /*29660*/  STL [R1+0x1c], R10 ;  /* 0x00001c0a01007387 */ /* 0x0003e40000100800 */
.L_x_2965:
[----:B------:R-:W-:Y:S01]  /*29670*/  ULDC.64 UR4, c[0x0][0xa20] ;  /* 0x0002880000047ab9 */ /* 0x000fe20000000a00 */
[----:B------:R-:W-:Y:S01]  /*29680*/  IMAD.MOV.U32 R33, RZ, RZ, R31 ;  /* 0x000000ffff217224 */ /* 0x000fe200078e001f */
[----:B------:R-:W-:-:S04]  /*29690*/  ISETP.NE.U32.AND P0, PT, RZ, UR4, PT ;  /* 0x00000004ff007c0c */ /* 0x000fc8000bf05070 */
[----:B------:R-:W-:-:S13]  /*296a0*/  ISETP.NE.AND.EX P0, PT, RZ, UR5, PT, P0 ;  /* 0x00000005ff007c0c */ /* 0x000fda000bf05300 */
[----:B------:R-:W-:Y:S05]  /*296b0*/  @!P0 BRA `(.L_x_2966) ;  /* 0x0000000000148947 */ /* 0x000fea0003800000 */
[----:B------:R-:W-:Y:S01]  /*296c0*/  IADD3 R2, P0, R24, UR4, RZ ;  /* 0x0000000418027c10 */ /* 0x000fe2000ff1e0ff */
[----:B------:R-:W-:-:S03]  /*296d0*/  ULDC.64 UR6, c[0x0][0x208] ;  /* 0x0000820000067ab9 */ /* 0x000fc60000000a00 */
[----:B------:R-:W-:-:S05]  /*296e0*/  IADD3.X R3, R25, UR5, RZ, P0, !PT ;  /* 0x0000000519037c10 */ /* 0x000fca00087fe4ff */
[----:B------:R2:W5:Y:S01]  /*296f0*/  LDG.E R7, desc[UR6][R2.64] ;  /* 0x0000000602077981 */ /* 0x000562000c1e1900 */
[----:B------:R-:W-:Y:S05]  /*29700*/  BRA `(.L_x_2967) ;  /* 0x0000000000287947 */ /* 0x000fea0003800000 */
.L_x_2966:
[----:B------:R-:W-:Y:S02]  /*29710*/  ULDC.64 UR4, c[0x0][0xa08] ;  /* 0x0002820000047ab9 */ /* 0x000fe40000000a00 */
[----:B------:R-:W-:-:S04]  /*29720*/  ISETP.NE.U32.AND P0, PT, RZ, UR4, PT ;  /* 0x00000004ff007c0c */ /* 0x000fc8000bf05070 */
[----:B------:R-:W-:-:S13]  /*29730*/  ISETP.NE.AND.EX P0, PT, RZ, UR5, PT, P0 ;  /* 0x00000005ff007c0c */ /* 0x000fda000bf05300 */
[----:B------:R-:W-:Y:S05]  /*29740*/  @!P0 BRA `(.L_x_2967) ;  /* 0x0000000000188947 */ /* 0x000fea0003800000 */
[----:B------:R-:W2:Y:S01]  /*29750*/  LDC.64 R2, c[0x0][0xa08] ;  /* 0x00028200ff027b82 */ /* 0x000ea20000000a00 */
[----:B------:R-:W-:Y:S01]  /*29760*/  ULDC.64 UR4, c[0x0][0x208] ;  /* 0x0000820000047ab9 */ /* 0x000fe20000000a00 */
[----:B--2---:R-:W-:-:S05]  /*29770*/  IMAD.WIDE R2, R33, 0x4, R2 ;  /* 0x0000000421027825 */ /* 0x004fca00078e0202 */
[----:B------:R-:W2:Y:S04]  /*29780*/  LDG.E R7, desc[UR4][R2.64] ;  /* 0x0000000402077981 */ /* 0x000ea8000c1e1900 */
[----:B0-----:R-:W2:Y:S02]  /*29790*/  LDG.E R8, desc[UR4][R2.64+0x4] ;  /* 0x0000040402087981 */ /* 0x001ea4000c1e1900 */
[----:B--2---:R-:W-:-:S07]  /*297a0*/  IMAD.IADD R7, R8, 0x1, -R7 ;  /* 0x0000000108077824 */ /* 0x004fce00078e0a07 */
.L_x_2967:
[----:B------:R-:W-:Y:S01]  /*297b0*/  ULDC.64 UR4, c[0x0][0x208] ;  /* 0x0000820000047ab9 */ /* 0x000fe20000000a00 */
[----:B--2---:R-:W2:Y:S01]  /*297c0*/  LDC R3, c[0x0][0x448] ;  /* 0x00011200ff037b82 */ /* 0x004ea20000000800 */
[----:B------:R-:W3:Y:S04]  /*297d0*/  @P1 LDG.E R2, desc[UR4][R4.64] ;  /* 0x0000000404021981 */ /* 0x000ee8000c1e1900 */
[----:B------:R-:W3:Y:S01]  /*297e0*/  @P1 LDG.E R9, desc[UR4][R4.64+0x4] ;  /* 0x0000040404091981 */ /* 0x000ee2000c1e1900 */
[----:B-----5:R-:W-:Y:S01]  /*297f0*/  IMAD.IADD R7, R7, 0x1, -R11 ;  /* 0x0000000107077824 */ /* 0x020fe200078e0a0b */
[----:B------:R-:W-:Y:S01]  /*29800*/  BSSY B0, `(.L_x_2968) ;  /* 0x00001a3000007945 */ /* 0x000fe20003800000 */
[----:B--2---:R-:W-:-:S13]  /*29810*/  ISETP.NE.AND P0, PT, R3, 0x1, PT ;  /* 0x000000010300780c */ /* 0x004fda0003f05270 */
[----:B0-----:R-:W0:Y:S08]  /*29820*/  @P0 LDC R8, c[0x0][0x44c] ;  /* 0x00011300ff080b82 */ /* 0x001e300000000800 */
[----:B------:R-:W2:Y:S01]  /*29830*/  @P0 LDC R3, c[0x0][0x450] ;  /* 0x00011400ff030b82 */ /* 0x000ea20000000800 */
[----:B---3--:R-:W-:Y:S02]  /*29840*/  @P1 IMAD.IADD R6, R9, 0x1, -R2 ;  /* 0x0000000109061824 */ /* 0x008fe400078e0a02 */
[----:B------:R-:W-:-:S02]  /*29850*/  IMAD.SHL.U32 R9, R17, 0x80, RZ ;  /* 0x0000008011097824 */ /* 0x000fc400078e00ff */
[----:B------:R-:W-:Y:S02]  /*29860*/  IMAD.IADD R5, R7, 0x1, R6 ;  /* 0x0000000107057824 */ /* 0x000fe400078e0206 */
[----:B------:R-:W-:Y:S02]  /*29870*/  VIADD R9, R9, 0x7f ;  /* 0x0000007f09097836 */ /* 0x000fe40000000000 */
[----:B------:R-:W-:Y:S01]  /*29880*/  VIADD R2, R5, 0x4f ;  /* 0x0000004f05027836 */ /* 0x000fe20000000000 */
[----:B------:R3:W-:Y:S01]  /*29890*/  STL [R1+0xc], R5 ;  /* 0x00000c0501007387 */ /* 0x0007e20000100800 */
[----:B0-----:R-:W-:-:S04]  /*298a0*/  @P0 IMAD.HI.U32 R8, R9, R8, RZ ;  /* 0x0000000809080227 */ /* 0x001fc800078e00ff */
[----:B------:R-:W-:-:S04]  /*298b0*/  IMAD.HI R2, R2, 0x66666667, RZ ;  /* 0x6666666702027827 */ /* 0x000fc800078e02ff */
[----:B------:R-:W-:Y:S01]  /*298c0*/  IMAD.MOV.U32 R4, RZ, RZ, R9 ;  /* 0x000000ffff047224 */ /* 0x000fe200078e0009 */
[----:B--2---:R-:W-:Y:S02]  /*298d0*/  @P0 SHF.R.U32.HI R4, RZ, R3, R8 ;  /* 0x00000003ff040219 */ /* 0x004fe40000011608 */
[----:B------:R-:W-:-:S04]  /*298e0*/  SHF.R.U32.HI R3, RZ, 0x1f, R2 ;  /* 0x0000001fff037819 */ /* 0x000fc80000011602 */
[----:B------:R-:W-:Y:S02]  /*298f0*/  LEA.HI.SX32 R3, R2, R3, 0x1b ;  /* 0x0000000302037211 */ /* 0x000fe400078fdaff */
[----:B------:R-:W-:-:S05]  /*29900*/  IADD3 R2, R5, 0x50, -R10 ;  /* 0x0000005005027810 */ /* 0x000fca0007ffe80a */
[----:B------:R-:W-:-:S04]  /*29910*/  IMAD.IADD R4, R2, 0x1, R4 ;  /* 0x0000000102047824 */ /* 0x000fc800078e0204 */
[----:B------:R-:W-:-:S05]  /*29920*/  IMAD.HI R4, R4, 0x66666667, RZ ;  /* 0x6666666704047827 */ /* 0x000fca00078e02ff */
[----:B---3--:R-:W-:-:S04]  /*29930*/  SHF.R.U32.HI R5, RZ, 0x1f, R4 ;  /* 0x0000001fff057819 */ /* 0x008fc80000011604 */
[----:B------:R-:W-:-:S04]  /*29940*/  LEA.HI.SX32 R4, R4, R5, 0x1b ;  /* 0x0000000504047211 */ /* 0x000fc800078fdaff */
[----:B------:R-:W-:-:S05]  /*29950*/  VIMNMX R4, R3, R4, PT ;  /* 0x0000000403047248 */ /* 0x000fca0003fe0100 */
[--C-:B------:R-:W-:Y:S02]  /*29960*/  IMAD R5, R4, 0x50, -R7.reuse ;  /* 0x0000005004057824 */ /* 0x100fe400078e0a07 */
[----:B------:R-:W-:-:S03]  /*29970*/  IMAD.MOV R7, RZ, RZ, -R7 ;  /* 0x000000ffff077224 */ /* 0x000fc600078e0a07 */
[----:B------:R-:W-:Y:S02]  /*29980*/  VIMNMX R4, R5, R6, PT ;  /* 0x0000000605047248 */ /* 0x000fe40003fe0100 */
[----:B------:R-:W-:-:S04]  /*29990*/  VIMNMX R7, RZ, R7, !PT ;  /* 0x00000007ff077248 */ /* 0x000fc80007fe0100 */
        /* <DEDUP_REMOVED lines=18> */
.L_x_3177:
[----:B--2---:R-:W-:Y:S02]  /*29ac0*/  ISETP.NE.AND P0, PT, R14, RZ, PT ;  /* 0x000000ff0e00720c */ /* 0x004fe40003f05270 */
[----:B------:R-:W-:-:S11]  /*29ad0*/  PLOP3.LUT P6, PT, PT, PT, PT, 0x8, 0x0 ;  /* 0x000000000000781c */ /* 0x000fd60003fce170 */
[----:B------:R-:W-:Y:S05]  /*29ae0*/  @P0 BRA `(.L_x_2971) ;  /* 0x00000000000c0947 */ /* 0x000fea0003800000 */
[----:B------:R-:W-:-:S03]  /*29af0*/  UMOV UR4, 0xffffffff ;  /* 0xffffffff00047882 */ /* 0x000fc60000000000 */
[----:B------:R-:W-:Y:S05]  /*29b00*/  BRA.DIV UR4, `(.L_x_2972) ;  /* 0x0000007e04c47947 */ /* 0x000fea000b800000 */
[----:B------:R-:W-:-:S13]  /*29b10*/  ELECT P6, URZ, PT ;  /* 0x00000000003f782f */ /* 0x000fda00038c0000 */
.L_x_2971:
        /* <DEDUP_REMOVED lines=9> */
.L_x_3180:
[----:B------:R-:W-:Y:S05]  /*29bb0*/  BSYNC B1 ;  /* 0x0000000000017941 */ /* 0x000fea0003800000 */
.L_x_2973:
[----:B------:R-:W-:Y:S04]  /*29bc0*/  BSSY B1, `(.L_x_2975) ;  /* 0x00000aa000017945 */ /* 0x000fe80003800000 */
[----:B------:R-:W-:Y:S05]  /*29bd0*/  @!P6 BRA `(.L_x_2976) ;  /* 0x0000000800a0e947 */ /* 0x000fea0003800000 */
[----:B------:R-:W-:Y:S01]  /*29be0*/  IMAD R11, R28, 0x8, R22 ;  /* 0x000000081c0b7824 */ /* 0x000fe200078e0216 */
[----:B-1----:R-:W-:Y:S01]  /*29bf0*/  SHF.L.U32 R10, R30, 0x1f, RZ ;  /* 0x0000001f1e0a7819 */ /* 0x002fe200000006ff */
[----:B------:R-:W1:Y:S01]  /*29c00*/  S2R R8, SR_TID.X ;  /* 0x0000000000087919 */ /* 0x000e620000002100 */
[----:B------:R-:W-:Y:S02]  /*29c10*/  BSSY B2, `(.L_x_2977) ;  /* 0x0000005000027945 */ /* 0x000fe40003800000 */
[----:B------:R-:W2:Y:S01]  /*29c20*/  SYNCS.PHASECHK.TRANS64.TRYWAIT P0, [R11+URZ+0x388a0], R10 ;  /* 0x0388a00a0b0075a7 */ /* 0x000ea2000800017f */
[----:B-1----:R-:W-:-:S04]  /*29c30*/  LOP3.LUT R8, R8, 0x7f, RZ, 0xc0, !PT ;  /* 0x0000007f08087812 */ /* 0x002fc800078ec0ff */
[----:B------:R-:W-:Y:S01]  /*29c40*/  ISETP.NE.AND P1, PT, R8, RZ, PT ;  /* 0x000000ff0800720c */ /* 0x000fe20003f25270 */
[----:B--2---:R-:W-:-:S12]  /*29c50*/  @!P0 BRA `(.L_x_2978) ;  /* 0x0000007c00a48947 */ /* 0x004fd80003800000 */
.L_x_3181:
[----:B------:R-:W-:Y:S05]  /*29c60*/  BSYNC B2 ;  /* 0x0000000000027941 */ /* 0x000fea0003800000 */
.L_x_2977:
        /* <DEDUP_REMOVED lines=9> */
.L_x_2980:
[----:B------:R-:W-:Y:S05]  /*29d00*/  BSYNC B2 ;  /* 0x0000000000027941 */ /* 0x000fea0003800000 */
.L_x_2979:
        /* <DEDUP_REMOVED lines=12> */
.L_x_2981:
        /* <DEDUP_REMOVED lines=16> */
.L_x_2982:
        /* <DEDUP_REMOVED lines=16> */
.L_x_2983:
        /* <DEDUP_REMOVED lines=16> */
.L_x_2984:
        /* <DEDUP_REMOVED lines=13> */
.L_x_3182:
[----:B------:R-:W-:Y:S05]  /*2a1a0*/  BSYNC B2 ;  /* 0x0000000000027941 */ /* 0x000fea0003800000 */
.L_x_2985:
        /* <DEDUP_REMOVED lines=11> */
.L_x_2988:
[----:B------:R-:W-:Y:S05]  /*2a260*/  BSYNC B2 ;  /* 0x0000000000027941 */ /* 0x000fea0003800000 */
.L_x_2987:
        /* <DEDUP_REMOVED lines=8> */
.L_x_2989:
        /* <DEDUP_REMOVED lines=15> */
.L_x_2990:
        /* <DEDUP_REMOVED lines=15> */
.L_x_2991:
        /* <DEDUP_REMOVED lines=15> */
.L_x_2992:
        /* <DEDUP_REMOVED lines=10> */
.L_x_2976:
[----:B------:R-:W-:Y:S05]  /*2a660*/  BSYNC B1 ;  /* 0x0000000000017941 */ /* 0x000fea0003800000 */
.L_x_2975:
        /* <DEDUP_REMOVED lines=9> */
.L_x_3011:
[----:B------:R-:W-:Y:S05]  /*2a700*/  YIELD ;  /* 0x0000000000007946 */ /* 0x000fea0003800000 */
[----:B------:R-:W-:Y:S04]  /*2a710*/  BSSY B1, `(.L_x_2993) ;  /* 0x00000a9000017945 */ /* 0x000fe80003800000 */
[----:B------:R-:W-:Y:S05]  /*2a720*/  @!P6 BRA `(.L_x_2994) ;  /* 0x00000008009ce947 */ /* 0x000fea0003800000 */
[----:B-1----:R-:W-:Y:S01]  /*2a730*/  IMAD R10, R28, 0x8, R22 ;  /* 0x000000081c0a7824 */ /* 0x002fe200078e0216 */
[----:B------:R-:W-:Y:S01]  /*2a740*/  SHF.L.U32 R9, R30, 0x1f, RZ ;  /* 0x0000001f1e097819 */ /* 0x000fe200000006ff */
[----:B------:R-:W1:Y:S01]  /*2a750*/  S2R R5, SR_TID.X ;  /* 0x0000000000057919 */ /* 0x000e620000002100 */
[----:B------:R-:W-:Y:S02]  /*2a760*/  BSSY B2, `(.L_x_2995) ;  /* 0x0000005000027945 */ /* 0x000fe40003800000 */
[----:B------:R-:W2:Y:S01]  /*2a770*/  SYNCS.PHASECHK.TRANS64.TRYWAIT P1, [R10+URZ+0x388a0], R9 ;  /* 0x0388a0090a0075a7 */ /* 0x000ea2000802017f */
[----:B-1----:R-:W-:-:S04]  /*2a780*/  LOP3.LUT R5, R5, 0x7f, RZ, 0xc0, !PT ;  /* 0x0000007f05057812 */ /* 0x002fc800078ec0ff */
[----:B------:R-:W-:Y:S01]  /*2a790*/  ISETP.NE.AND P2, PT, R5, RZ, PT ;  /* 0x000000ff0500720c */ /* 0x000fe20003f45270 */
[----:B--2---:R-:W-:-:S12]  /*2a7a0*/  @!P1 BRA `(.L_x_2996) ;  /* 0x0000007000f89947 */ /* 0x004fd80003800000 */
.L_x_3183:
[----:B------:R-:W-:Y:S05]  /*2a7b0*/  BSYNC B2 ;  /* 0x0000000000027941 */ /* 0x000fea0003800000 */
.L_x_2995:
        /* <DEDUP_REMOVED lines=9> */
.L_x_2998:
[----:B------:R-:W-:Y:S05]  /*2a850*/  BSYNC B2 ;  /* 0x0000000000027941 */ /* 0x000fea0003800000 */
.L_x_2997:
        /* <DEDUP_REMOVED lines=11> */
.L_x_2999:
        /* <DEDUP_REMOVED lines=16> */
.L_x_3000:
        /* <DEDUP_REMOVED lines=16> */
.L_x_3001:
        /* <DEDUP_REMOVED lines=16> */
.L_x_3002:
        /* <DEDUP_REMOVED lines=13> */
.L_x_3184:
[----:B------:R-:W-:Y:S05]  /*2ace0*/  BSYNC B2 ;  /* 0x0000000000027941 */ /* 0x000fea0003800000 */
.L_x_3003:
        /* <DEDUP_REMOVED lines=11> */
.L_x_3006:
[----:B------:R-:W-:Y:S05]  /*2ada0*/  BSYNC B2 ;  /* 0x0000000000027941 */ /* 0x000fea0003800000 */
.L_x_3005:
        /* <DEDUP_REMOVED lines=8> */
.L_x_3007:
        /* <DEDUP_REMOVED lines=15> */
.L_x_3008:
        /* <DEDUP_REMOVED lines=15> */
.L_x_3009:
        /* <DEDUP_REMOVED lines=15> */
.L_x_3010:
        /* <DEDUP_REMOVED lines=10> */
.L_x_2994:
[----:B------:R-:W-:Y:S05]  /*2b1a0*/  BSYNC B1 ;  /* 0x0000000000017941 */ /* 0x000fea0003800000 */
.L_x_2993:
        /* <DEDUP_REMOVED lines=8> */
.L_x_2969:
[----:B------:R-:W-:Y:S05]  /*2b230*/  BSYNC B0 ;  /* 0x0000000000007941 */ /* 0x000fea0003800000 */
.L_x_2968:
[----:B------:R-:W2:Y:S01]  /*2b240*/  LDC R0, c[0x0][0x448] ;  /* 0x00011200ff007b82 */ /* 0x000ea20000000800 */
[----:B------:R-:W-:Y:S01]  /*2b250*/  LEA R5, R17, 0x7f, 0x7 ;  /* 0x0000007f11057811 */ /* 0x000fe200078e38ff */
[----:B------:R-:W-:Y:S05]  /*2b260*/  @!P0 WARPSYNC.ALL ;  /* 0x0000000000008948 */ /* 0x000fea0003800000 */
[----:B------:R-:W-:Y:S01]  /*2b270*/  BSSY B7, `(.L_x_3012) ;  /* 0x00003a7000077945 */ /* 0x000fe20003800000 */
[----:B------:R-:W-:Y:S01]  /*2b280*/  @!P0 BAR.SYNC.DEFER_BLOCKING 0xc, 0x180 ;  /* 0x0306000000008b1d */ /* 0x000fe20000010000 */
[----:B--2---:R-:W-:-:S13]  /*2b290*/  ISETP.NE.AND P1, PT, R0, 0x1, PT ;  /* 0x000000010000780c */ /* 0x004fda0003f25270 */
[----:B------:R-:W0:Y:S08]  /*2b2a0*/  @P1 LDC R4, c[0x0][0x44c] ;  /* 0x00011300ff041b82 */ /* 0x000e300000000800 */
[----:B------:R-:W2:Y:S01]  /*2b2b0*/  @P1 LDC R0, c[0x0][0x450] ;  /* 0x00011400ff001b82 */ /* 0x000ea20000000800 */
[----:B0-----:R-:W-:-:S05]  /*2b2c0*/  @P1 IMAD.HI.U32 R7, R5, R4, RZ ;  /* 0x0000000405071227 */ /* 0x001fca00078e00ff */
[----:B--2---:R-:W-:-:S05]  /*2b2d0*/  @P1 SHF.R.U32.HI R5, RZ, R0, R7 ;  /* 0x00000000ff051219 */ /* 0x004fca0000011607 */
[----:B------:R-:W-:-:S04]  /*2b2e0*/  IMAD.IADD R5, R2, 0x1, R5 ;  /* 0x0000000102057824 */ /* 0x000fc800078e0205 */
[----:B------:R-:W-:-:S05]  /*2b2f0*/  IMAD.HI R5, R5, 0x66666667, RZ ;  /* 0x6666666705057827 */ /* 0x000fca00078e02ff */
[----:B------:R-:W-:-:S04]  /*2b300*/  SHF.R.U32.HI R0, RZ, 0x1f, R5 ;  /* 0x0000001fff007819 */ /* 0x000fc80000011605 */
        /* <DEDUP_REMOVED lines=11> */
[----:B------:R-:W2:Y:S01]  /*2b3c0*/  LDC.64 R2, c[0x0][0xc60] ;  /* 0x00031800ff027b82 */ /* 0x000ea20000000a00 */
[----:B------:R-:W0:Y:S01]  /*2b3d0*/  FLO.U32 R0, UR4 ;  /* 0x0000000400007d00 */ /* 0x000e2200080e0000 */
[----:B------:R-:W-:Y:S01]  /*2b3e0*/  ULDC.64 UR6, c[0x0][0x208] ;  /* 0x0000820000067ab9 */ /* 0x000fe20000000a00 */
[----:B0-----:R-:W-:-:S06]  /*2b3f0*/  ISETP.EQ.U32.AND P0, PT, R0, R5, PT ;  /* 0x000000050000720c */ /* 0x001fcc0003f02070 */
[----:B------:R-:W2:Y:S07]  /*2b400*/  POPC R5, UR4 ;  /* 0x0000000400057d09 */ /* 0x000eae0008000000 */
[----:B--2---:R-:W2:Y:S01]  /*2b410*/  @P0 ATOMG.E.ADD.STRONG.GPU PT, R3, desc[UR6][R2.64], R5 ;  /* 0x00000005020309a8 */ /* 0x004ea200081ee1c6 */
[----:B------:R-:W0:Y:S02]  /*2b420*/  S2R R4, SR_LTMASK ;  /* 0x0000000000047919 */ /* 0x000e240000003900 */
[----:B0-----:R-:W-:-:S04]  /*2b430*/  LOP3.LUT R4, R4, UR4, RZ, 0xc0, !PT ;  /* 0x0000000404047c12 */ /* 0x001fc8000f8ec0ff */
[----:B------:R-:W0:Y:S01]  /*2b440*/  POPC R7, R4 ;  /* 0x0000000400077309 */ /* 0x000e220000000000 */
[----:B--2---:R-:W0:Y:S02]  /*2b450*/  SHFL.IDX PT, R0, R3, R0, 0x1f ;  /* 0x00001f0003007589 */ /* 0x004e2400000e0000 */
[----:B0-----:R-:W-:Y:S01]  /*2b460*/  IADD3 R16, R0, UR36, R7 ;  /* 0x0000002400107c10 */ /* 0x001fe2000fffe007 */
[----:B------:R-:W-:Y:S06]  /*2b470*/  BRA `(.L_x_3014) ;  /* 0x0000003800187947 */ /* 0x000fec0003800000 */
.L_x_3013:
        /* <DEDUP_REMOVED lines=13> */
[----:B-1----:R-:W-:Y:S02]  /*2b550*/  IMAD.U32 R10, RZ, RZ, UR4 ;  /* 0x00000004ff0a7e24 */ /* 0x002fe4000f8e00ff */
[----:B------:R-:W-:Y:S02]  /*2b560*/  IMAD.U32 R11, RZ, RZ, UR5 ;  /* 0x00000005ff0b7e24 */ /* 0x000fe4000f8e00ff */
[----:B------:R-:W-:Y:S02]  /*2b570*/  IMAD.MOV.U32 R8, RZ, RZ, 0x70 ;  /* 0x00000070ff087424 */ /* 0x000fe400078e00ff */
[----:B------:R-:W-:Y:S02]  /*2b580*/  IMAD.MOV.U32 R12, RZ, RZ, 0x1 ;  /* 0x00000001ff0c7424 */ /* 0x000fe400078e00ff */
[----:B------:R-:W-:-:S07]  /*2b590*/  IMAD.MOV.U32 R13, RZ, RZ, RZ ;  /* 0x000000ffff0d7224 */ /* 0x000fce00078e00ff */
[----:B------:R-:W-:-:S07]  /*2b5a0*/  LEPC R20, `(.L_x_3016) ;  /* 0x000000001014794e */ /* 0x000fce0000000000 */
[----:B0-----:R-:W-:Y:S05]  /*2b5b0*/  CALL.ABS.NOINC R2 ;  /* 0x0000000002007343 */ /* 0x001fea0003c00000 */
.L_x_3016:
[----:B------:R-:W-:Y:S05]  /*2b5c0*/  BSYNC B6 ;  /* 0x0000000000067941 */ /* 0x000fea0003800000 */
.L_x_3015:
        /* <DEDUP_REMOVED lines=9> */
[----:B------:R-:W-:Y:S02]  /*2b660*/  IMAD.U32 R4, RZ, RZ, UR6 ;  /* 0x00000006ff047e24 */ /* 0x000fe4000f8e00ff */
[----:B------:R-:W-:Y:S02]  /*2b670*/  IMAD.U32 R5, RZ, RZ, UR7 ;  /* 0x00000007ff057e24 */ /* 0x000fe4000f8e00ff */
[----:B------:R-:W-:Y:S02]  /*2b680*/  IMAD.U32 R6, RZ, RZ, UR8 ;  /* 0x00000008ff067e24 */ /* 0x000fe4000f8e00ff */
[----:B------:R-:W-:-:S02]  /*2b690*/  IMAD.U32 R7, RZ, RZ, UR9 ;  /* 0x00000009ff077e24 */ /* 0x000fc4000f8e00ff */
[----:B-1----:R-:W-:Y:S02]  /*2b6a0*/  IMAD.U32 R10, RZ, RZ, UR4 ;  /* 0x00000004ff0a7e24 */ /* 0x002fe4000f8e00ff */
[----:B------:R-:W-:Y:S02]  /*2b6b0*/  IMAD.U32 R11, RZ, RZ, UR5 ;  /* 0x00000005ff0b7e24 */ /* 0x000fe4000f8e00ff */
[----:B------:R-:W-:Y:S02]  /*2b6c0*/  IMAD.MOV.U32 R8, RZ, RZ, 0x70 ;  /* 0x00000070ff087424 */ /* 0x000fe400078e00ff */
[----:B------:R-:W-:Y:S02]  /*2b6d0*/  IMAD.MOV.U32 R12, RZ, RZ, 0x1 ;  /* 0x00000001ff0c7424 */ /* 0x000fe400078e00ff */
[----:B0-----:R-:W-:-:S07]  /*2b6e0*/  IMAD.MOV.U32 R13, RZ, RZ, RZ ;  /* 0x000000ffff0d7224 */ /* 0x001fce00078e00ff */
[----:B------:R-:W-:-:S07]  /*2b6f0*/  LEPC R20, `(.L_x_3019) ;  /* 0x000000001014794e */ /* 0x000fce0000000000 */
[----:B--2---:R-:W-:Y:S05]  /*2b700*/  CALL.ABS.NOINC R2 ;  /* 0x0000000002007343 */ /* 0x004fea0003c00000 */
.L_x_3019:
        /* <DEDUP_REMOVED lines=15> */
.L_x_3018:
[----:B------:R-:W-:Y:S05]  /*2b800*/  BSYNC B6 ;  /* 0x0000000000067941 */ /* 0x000fea0003800000 */
.L_x_3017:
[----:B------:R-:W2:Y:S01]  /*2b810*/  LDL R21, [R1+0xc] ;  /* 0x00000c0001157983 */ /* 0x000ea20000100800 */
[----:B------:R-:W-:-:S03]  /*2b820*/  ULDC.64 UR4, c[0x0][0x9f8] ;  /* 0x00027e0000047ab9 */ /* 0x000fc60000000a00 */
[----:B------:R-:W3:Y:S01]  /*2b830*/  LDL R2, [R1+0x10] ;  /* 0x0000100001027983 */ /* 0x000ee20000100800 */
[----:B------:R-:W-:Y:S01]  /*2b840*/  ISETP.NE.U32.AND P0, PT, RZ, UR4, PT ;  /* 0x00000004ff007c0c */ /* 0x000fe2000bf05070 */
[----:B------:R-:W-:Y:S01]  /*2b850*/  ULDC.64 UR6, c[0x0][0x208] ;  /* 0x0000820000067ab9 */ /* 0x000fe20000000a00 */
[----:B------:R-:W0:Y:S01]  /*2b860*/  LDC R0, c[0x0][0x430] ;  /* 0x00010c00ff007b82 */ /* 0x000e220000000800 */
        /* <DEDUP_REMOVED lines=9> */
[----:B0-----:R-:W-:-:S13]  /*2b900*/  ISETP.NE.AND P1, PT, R0, 0x1, PT ;  /* 0x000000010000780c */ /* 0x001fda0003f25270 */
[----:B------:R-:W0:Y:S08]  /*2b910*/  @P1 LDC R7, c[0x0][0x434] ;  /* 0x00010d00ff071b82 */ /* 0x000e300000000800 */
[----:B------:R-:W1:Y:S01]  /*2b920*/  @P1 LDC R5, c[0x0][0x438] ;  /* 0x00010e00ff051b82 */ /* 0x000e620000000800 */
[----:B----4-:R-:W-:-:S05]  /*2b930*/  IMAD.SHL.U32 R20, R20, 0x10, RZ ;  /* 0x0000001014147824 */ /* 0x010fca00078e00ff */
[----:B------:R-:W-:Y:S01]  /*2b940*/  LOP3.LUT R20, R26, 0x70, R20, 0xf8, !PT ;  /* 0x000000701a147812 */ /* 0x000fe200078ef814 */
[----:B------:R-:W-:-:S04]  /*2b950*/  VIADD R26, R32, 0xffffffff ;  /* 0xffffffff201a7836 */ /* 0x000fc80000000000 */
[----:B------:R-:W-:Y:S01]  /*2b960*/  IMAD R6, R26, 0x50, R20 ;  /* 0x000000501a067824 */ /* 0x000fe200078e0214 */
[----:B------:R-:W-:Y:S02]  /*2b970*/  LOP3.LUT R23, R23, 0xfffffffe, RZ, 0xc0, !PT ;  /* 0xfffffffe17177812 */ /* 0x000fe400078ec0ff */
[----:B------:R-:W-:Y:S01]  /*2b980*/  LOP3.LUT R9, R36, 0x80, RZ, 0xfc, !PT ;  /* 0x0000008024097812 */ /* 0x000fe200078efcff */
[----:B------:R-:W-:Y:S01]  /*2b990*/  UMOV UR5, 0xffffffff ;  /* 0xffffffff00057882 */ /* 0x000fe20000000000 */
[----:B--2---:R-:W-:-:S04]  /*2b9a0*/  ISETP.GE.AND P0, PT, R6, R21, PT ;  /* 0x000000150600720c */ /* 0x004fc80003f06270 */
[----:B------:R-:W-:Y:S01]  /*2b9b0*/  ISETP.GT.U32.OR P0, PT, R20, 0x4f, P0 ;  /* 0x0000004f1400780c */ /* 0x000fe20000704470 */
[----:B---3--:R-:W-:-:S04]  /*2b9c0*/  IMAD.IADD R6, R6, 0x1, R2 ;  /* 0x0000000106067824 */ /* 0x008fc800078e0202 */
[----:B0-----:R-:W-:-:S08]  /*2b9d0*/  @P1 IMAD.HI.U32 R7, R6, R7, RZ ;  /* 0x0000000706071227 */ /* 0x001fd000078e00ff */
[----:B------:R-:W0:Y:S01]  /*2b9e0*/  @!P0 LDC.64 R2, c[0x0][0x428] ;  /* 0x00010a00ff028b82 */ /* 0x000e220000000a00 */
[----:B------:R-:W-:Y:S01]  /*2b9f0*/  IMAD.MOV.U32 R4, RZ, RZ, R6 ;  /* 0x000000ffff047224 */ /* 0x000fe200078e0006 */
[----:B-1----:R-:W-:-:S05]  /*2ba00*/  @P1 SHF.R.U32.HI R4, RZ, R5, R7 ;  /* 0x00000005ff041219 */ /* 0x002fca0000011607 */
[----:B------:R-:W-:-:S04]  /*2ba10*/  IMAD.MOV R5, RZ, RZ, -R4 ;  /* 0x000000ffff057224 */ /* 0x000fc800078e0a04 */
[----:B------:R-:W-:Y:S01]  /*2ba20*/  IMAD R0, R0, R5, R6 ;  /* 0x0000000500007224 */ /* 0x000fe200078e0206 */
[----:B------:R-:W-:Y:S02]  /*2ba30*/  SHF.R.S32.HI R8, RZ, 0x1f, R33 ;  /* 0x0000001fff087819 */ /* 0x000fe40000011421 */
[----:B------:R-:W-:-:S03]  /*2ba40*/  @!P0 SHF.R.S32.HI R5, RZ, 0x1f, R4 ;  /* 0x0000001fff058819 */ /* 0x000fc60000011404 */
[-C--:B0-----:R-:W-:Y:S02]  /*2ba50*/  @!P0 IMAD R6, R8, R2.reuse, RZ ;  /* 0x0000000208068224 */ /* 0x081fe400078e02ff */
        /* <DEDUP_REMOVED lines=30> */
.L_x_3187:
[----:B------:R-:W-:Y:S01]  /*2bc40*/  SHF.R.S32.HI R32, RZ, 0x1f, R18 ;  /* 0x0000001fff207819 */ /* 0x000fe20000011412 */
[----:B------:R-:W-:Y:S06]  /*2bc50*/  @!P2 BRA `(.L_x_3021) ;  /* 0x000000000004a947 */ /* 0x000fec0003800000 */
[----:B------:R-:W-:Y:S01]  /*2bc60*/  BPT.TRAP 0x1 ;  /* 0x000000040000795c */ /* 0x000fe20000300000 */
.L_x_3021:
        /* <DEDUP_REMOVED lines=25> */
.L_x_3188:
[----:B------:R-:W-:Y:S05]  /*2be00*/  BSYNC B0 ;  /* 0x0000000000007941 */ /* 0x000fea0003800000 */
.L_x_3022:
        /* <DEDUP_REMOVED lines=77> */
.L_x_3200:
        /* <DEDUP_REMOVED lines=18> */
.L_x_3026:
[----:B------:R-:W-:Y:S05]  /*2c400*/  BSYNC B0 ;  /* 0x0000000000007941 */ /* 0x000fea0003800000 */
.L_x_3025:
[----:B------:R-:W-:Y:S01]  /*2c410*/  NOP ;  /* 0x0000000000007918 */ /* 0x000fe20000000000 */
[----:B------:R-:W-:-:S13]  /*2c420*/  PLOP3.LUT P0, PT, PT, PT, PT, 0x80, 0x0 ;  /* 0x000000000000781c */ /* 0x000fda0003f0f070 */
.L_x_3027:
        /* <DEDUP_REMOVED lines=11> */
.L_x_3028:
        /* <DEDUP_REMOVED lines=32> */
[----:B--2---:R-:W-:Y:S02]  /*2c6e0*/  IMAD.MOV.U32 R8, RZ, RZ, 0x70 ;  /* 0x00000070ff087424 */ /* 0x004fe400078e00ff */
[----:B------:R-:W-:Y:S02]  /*2c6f0*/  IMAD.MOV.U32 R12, RZ, RZ, 0x1 ;  /* 0x00000001ff0c7424 */ /* 0x000fe400078e00ff */
[----:B------:R-:W-:-:S07]  /*2c700*/  IMAD.MOV.U32 R13, RZ, RZ, RZ ;  /* 0x000000ffff0d7224 */ /* 0x000fce00078e00ff */
[----:B------:R-:W-:-:S07]  /*2c710*/  LEPC R20, `(.L_x_3030) ;  /* 0x000000001014794e */ /* 0x000fce0000000000 */
[----:B0-----:R-:W-:Y:S05]  /*2c720*/  CALL.ABS.NOINC R2 ;  /* 0x0000000002007343 */ /* 0x001fea0003c00000 */
.L_x_3030:
[----:B------:R-:W-:Y:S05]  /*2c730*/  BSYNC B6 ;  /* 0x0000000000067941 */ /* 0x000fea0003800000 */
.L_x_3029:
[----:B------:R-:W3:Y:S01]  /*2c740*/  LDL.LU R20, [R1+0x24] ;  /* 0x0000240001147983 */ /* 0x000ee20000300800 */
[----:B------:R-:W-:Y:S01]  /*2c750*/  ULDC.64 UR4, c[0x0][0x2d8] ;  /* 0x0000b60000047ab9 */ /* 0x000fe20000000a00 */
[----:B------:R-:W0:Y:S02]  /*2c760*/  LDC R7, c[0x0][0x448] ;  /* 0x00011200ff077b82 */ /* 0x000e240000000800 */
[----:B------:R-:W4:Y:S01]  /*2c770*/  LDL.LU.64 R2, [R1+0x28] ;  /* 0x0000280001027983 */ /* 0x000f220000300a00 */
[----:B------:R-:W-:-:S03]  /*2c780*/  IMAD R0, R32, UR4, RZ ;  /* 0x0000000420007c24 */ /* 0x000fc6000f8e02ff */
[----:B------:R1:W5:Y:S01]  /*2c790*/  LDL R9, [R1+0x1c] ;  /* 0x00001c0001097983 */ /* 0x0003620000100800 */
[----:B------:R-:W-:Y:S01]  /*2c7a0*/  IMAD R0, R18, UR5, R0 ;  /* 0x0000000512007c24 */ /* 0x000fe2000f8e0200 */
[----:B0-----:R-:W-:-:S13]  /*2c7b0*/  ISETP.NE.AND P0, PT, R7, 0x1, PT ;  /* 0x000000010700780c */ /* 0x001fda0003f05270 */
[----:B------:R-:W0:Y:S01]  /*2c7c0*/  @P0 LDC R6, c[0x0][0x44c] ;  /* 0x00011300ff060b82 */ /* 0x000e220000000800 */
[C---:B------:R-:W-:Y:S02]  /*2c7d0*/  LOP3.LUT R11, R36.reuse, 0x40, RZ, 0xfc, !PT ;  /* 0x00000040240b7812 */ /* 0x040fe400078efcff */
[C---:B--2---:R-:W-:Y:S02]  /*2c7e0*/  LOP3.LUT R8, R36.reuse, 0x80, RZ, 0xfc, !PT ;  /* 0x0000008024087812 */ /* 0x044fe400078efcff */
[----:B------:R-:W-:Y:S01]  /*2c7f0*/  LOP3.LUT R10, R36, 0xc0, RZ, 0xfc, !PT ;  /* 0x000000c0240a7812 */ /* 0x000fe200078efcff */
[----:B----4-:R-:W-:Y:S02]  /*2c800*/  IMAD.MOV.U32 R3, RZ, RZ, R35 ;  /* 0x000000ffff037224 */ /* 0x010fe400078e0023 */
        /* <DEDUP_REMOVED lines=9> */
[----:B------:R-:W3:Y:S01]  /*2c8a0*/  @P0 LDC R0, c[0x0][0x450] ;  /* 0x00011400ff000b82 */ /* 0x000ee20000000800 */
[----:B--2---:R-:W-:-:S04]  /*2c8b0*/  LOP3.LUT R20, R20, 0x7f, RZ, 0xc0, !PT ;  /* 0x0000007f14147812 */ /* 0x004fc800078ec0ff */
[----:B------:R-:W-:Y:S02]  /*2c8c0*/  SHF.R.U32.HI R21, RZ, 0x3, R20 ;  /* 0x00000003ff157819 */ /* 0x000fe40000011614 */
[----:B------:R-:W2:Y:S02]  /*2c8d0*/  S2R R20, SR_TID.X ;  /* 0x0000000000147919 */ /* 0x000ea40000002100 */
[----:B--2---:R-:W-:-:S05]  /*2c8e0*/  IMAD.SHL.U32 R20, R20, 0x10, RZ ;  /* 0x0000001014147824 */ /* 0x004fca00078e00ff */
[----:B------:R-:W-:-:S05]  /*2c8f0*/  LOP3.LUT R20, R21, 0x70, R20, 0xf8, !PT ;  /* 0x0000007015147812 */ /* 0x000fca00078ef814 */
[----:B------:R-:W-:-:S04]  /*2c900*/  IMAD R5, R17, 0x80, R20 ;  /* 0x0000008011057824 */ /* 0x000fc800078e0214 */
[----:B0-----:R-:W-:-:S04]  /*2c910*/  @P0 IMAD.HI.U32 R6, R5, R6, RZ ;  /* 0x0000000605060227 */ /* 0x001fc800078e00ff */
[----:B------:R-:W-:Y:S01]  /*2c920*/  IMAD.MOV.U32 R4, RZ, RZ, R5 ;  /* 0x000000ffff047224 */ /* 0x000fe200078e0005 */
[----:B---3--:R-:W-:Y:S01]  /*2c930*/  @P0 SHF.R.U32.HI R4, RZ, R0, R6 ;  /* 0x00000000ff040219 */ /* 0x008fe20000011606 */
        /* <DEDUP_REMOVED lines=16> */
[----:B------:R-:W-:Y:S01]  /*2ca40*/  ULDC UR4, c[0x0][0x2b8] ;  /* 0x0000ae0000047ab9 */ /* 0x000fe20000000800 */
[----:B0-----:R-:W-:-:S03]  /*2ca50*/  LOP3.LUT R20, R20, 0x7f, RZ, 0xc0, !PT ;  /* 0x0000007f14147812 */ /* 0x001fc600078ec0ff */
[----:B------:R-:W-:Y:S01]  /*2ca60*/  LEA.HI.X R0, R2, UR5, R0, 0x1, P0 ;  /* 0x0000000502007c11 */ /* 0x000fe200080f0c00 */
[----:B------:R-:W-:Y:S01]  /*2ca70*/  UMOV UR5, 0xffffffff ;  /* 0xffffffff00057882 */ /* 0x000fe20000000000 */
[----:B------:R-:W-:Y:S02]  /*2ca80*/  ISETP.GE.AND P4, PT, R36, UR4, PT ;  /* 0x0000000424007c0c */ /* 0x000fe4000bf86270 */
[----:B------:R-:W-:Y:S02]  /*2ca90*/  ISETP.GE.AND P3, PT, R11, UR4, PT ;  /* 0x000000040b007c0c */ /* 0x000fe4000bf66270 */
[----:B------:R-:W-:Y:S02]  /*2caa0*/  ISETP.GE.AND P2, PT, R8, UR4, PT ;  /* 0x0000000408007c0c */ /* 0x000fe4000bf46270 */
[----:B------:R-:W-:Y:S02]  /*2cab0*/  ISETP.GE.AND P0, PT, R10, UR4, PT ;  /* 0x000000040a007c0c */ /* 0x000fe4000bf06270 */
[----:B------:R-:W-:Y:S01]  /*2cac0*/  SHF.R.U32.HI R8, RZ, 0x3, R20 ;  /* 0x00000003ff087819 */ /* 0x000fe20000011614 */
[----:B-1----:R-:W-:Y:S10]  /*2cad0*/  BRA.DIV UR5, `(.L_x_3031) ;  /* 0x0000005a05707947 */ /* 0x002ff4000b800000 */
[----:B------:R-:W0:Y:S01]  /*2cae0*/  SHFL.IDX PT, R3, R4, RZ, 0x181f ;  /* 0x00181fff04037589 */ /* 0x000e2200000e0000 */
[----:B-----5:R-:W-:Y:S01]  /*2caf0*/  IMAD R5, R9, R7, RZ ;  /* 0x0000000709057224 */ /* 0x020fe200078e02ff */
[----:B------:R-:W-:Y:S01]  /*2cb00*/  ULDC.64 UR4, c[0x0][0x208] ;  /* 0x0000820000047ab9 */ /* 0x000fe20000000a00 */
[----:B------:R-:W-:Y:S01]  /*2cb10*/  IMAD R17, R17, 0x80, R8 ;  /* 0x0000008011117824 */ /* 0x000fe200078e0208 */
        /* <DEDUP_REMOVED lines=83> */
.L_x_3217:
        /* <DEDUP_REMOVED lines=14> */
.L_x_3033:
[----:B------:R-:W-:Y:S05]  /*2d130*/  BSYNC B0 ;  /* 0x0000000000007941 */ /* 0x000fea0003800000 */
.L_x_3032:
[----:B------:R-:W-:Y:S01]  /*2d140*/  NOP ;  /* 0x0000000000007918 */ /* 0x000fe20000000000 */
[----:B------:R-:W-:-:S13]  /*2d150*/  PLOP3.LUT P0, PT, PT, PT, PT, 0x80, 0x0 ;  /* 0x000000000000781c */ /* 0x000fda0003f0f070 */
.L_x_3034:
        /* <DEDUP_REMOVED lines=18> */
.L_x_3218:
[----:B------:R-:W-:Y:S05]  /*2d280*/  BSYNC B0 ;  /* 0x0000000000007941 */ /* 0x000fea0003800000 */
.L_x_3035:
[----:B------:R-:W2:Y:S01]  /*2d290*/  LDL R0, [R1+0x20] ;  /* 0x0000200001007983 */ /* 0x000ea20000100800 */
[----:B------:R-:W-:Y:S01]  /*2d2a0*/  BSSY B0, `(.L_x_3037) ;  /* 0x000011f000007945 */ /* 0x000fe20003800000 */
[----:B--2---:R-:W-:-:S13]  /*2d2b0*/  ISETP.GE.AND P0, PT, R0, 0x2, PT ;  /* 0x000000020000780c */ /* 0x004fda0003f06270 */
[----:B------:R-:W-:Y:S05]  /*2d2c0*/  @!P0 BRA `(.L_x_3038) ;  /* 0x0000001000708947 */ /* 0x000fea0003800000 */
[C---:B------:R-:W-:Y:S01]  /*2d2d0*/  LOP3.LUT R5, R36.reuse, 0x40, RZ, 0xfc, !PT ;  /* 0x0000004024057812 */ /* 0x040fe200078efcff */
[----:B------:R-:W-:Y:S01]  /*2d2e0*/  ULDC UR4, c[0x0][0x2f4] ;  /* 0x0000bd0000047ab9 */ /* 0x000fe20000000800 */
[----:B------:R-:W-:Y:S01]  /*2d2f0*/  LOP3.LUT R4, R36, 0x80, RZ, 0xfc, !PT ;  /* 0x0000008024047812 */ /* 0x000fe200078efcff */
[----:B------:R-:W-:Y:S01]  /*2d300*/  VIADD R0, R0, 0xfffffffe ;  /* 0xfffffffe00007836 */ /* 0x000fe20000000000 */
[C---:B------:R-:W-:Y:S01]  /*2d310*/  LOP3.LUT R2, R36.reuse, 0xc0, RZ, 0xfc, !PT ;  /* 0x000000c024027812 */ /* 0x040fe200078efcff */
[----:B------:R-:W-:Y:S01]  /*2d320*/  IMAD.MOV.U32 R7, RZ, RZ, R27 ;  /* 0x000000ffff077224 */ /* 0x000fe200078e001b */
[----:B------:R-:W-:Y:S01]  /*2d330*/  ISETP.GE.AND P4, PT, R36, UR4, PT ;  /* 0x0000000424007c0c */ /* 0x000fe2000bf86270 */
[----:B------:R-:W-:Y:S01]  /*2d340*/  IMAD.MOV.U32 R17, RZ, RZ, R29 ;  /* 0x000000ffff117224 */ /* 0x000fe200078e001d */
[----:B------:R-:W-:Y:S01]  /*2d350*/  ISETP.GE.AND P3, PT, R5, UR4, PT ;  /* 0x0000000405007c0c */ /* 0x000fe2000bf66270 */
[----:B------:R-:W-:Y:S01]  /*2d360*/  IMAD.MOV.U32 R31, RZ, RZ, R26 ;  /* 0x000000ffff1f7224 */ /* 0x000fe200078e001a */
[----:B------:R-:W-:-:S02]  /*2d370*/  ISETP.GE.AND P2, PT, R4, UR4, PT ;  /* 0x0000000404007c0c */ /* 0x000fc4000bf46270 */
[----:B------:R-:W-:-:S13]  /*2d380*/  ISETP.GE.AND P1, PT, R2, UR4, PT ;  /* 0x0000000402007c0c */ /* 0x000fda000bf26270 */
.L_x_3051:
[----:B------:R-:W1:Y:S01]  /*2d390*/  LDL R5, [R1+0x10] ;  /* 0x0000100001057983 */ /* 0x000e620000100800 */
[----:B------:R-:W2:Y:S03]  /*2d3a0*/  LDC R11, c[0x0][0x430] ;  /* 0x00010c00ff0b7b82 */ /* 0x000ea60000000800 */
[----:B------:R-:W3:Y:S01]  /*2d3b0*/  LDL R8, [R1+0x14] ;  /* 0x0000140001087983 */ /* 0x000ee20000100800 */
[----:B------:R-:W4:Y:S01]  /*2d3c0*/  S2R R2, SR_TID.X ;  /* 0x0000000000027919 */ /* 0x000f220000002100 */
[----:B------:R-:W4:Y:S01]  /*2d3d0*/  S2R R4, SR_TID.X ;  /* 0x0000000000047919 */ /* 0x000f220000002100 */
[----:B--2---:R-:W-:-:S13]  /*2d3e0*/  ISETP.NE.AND P0, PT, R11, 0x1, PT ;  /* 0x000000010b00780c */ /* 0x004fda0003f05270 */
[----:B0-----:R-:W0:Y:S01]  /*2d3f0*/  @P0 LDC R3, c[0x0][0x434] ;  /* 0x00010d00ff030b82 */ /* 0x001e220000000800 */
[----:B----4-:R-:W-:Y:S01]  /*2d400*/  LOP3.LUT R2, R2, 0x7f, RZ, 0xc0, !PT ;  /* 0x0000007f02027812 */ /* 0x010fe200078ec0ff */
[----:B------:R-:W-:-:S03]  /*2d410*/  IMAD.SHL.U32 R4, R4, 0x10, RZ ;  /* 0x0000001004047824 */ /* 0x000fc600078e00ff */
[----:B------:R-:W-:-:S04]  /*2d420*/  SHF.R.U32.HI R2, RZ, 0x3, R2 ;  /* 0x00000003ff027819 */ /* 0x000fc80000011602 */
[----:B------:R-:W-:Y:S02]  /*2d430*/  LOP3.LUT R4, R2, 0x70, R4, 0xf8, !PT ;  /* 0x0000007002047812 */ /* 0x000fe400078ef804 */
[----:B------:R-:W2:Y:S02]  /*2d440*/  @P0 LDC R2, c[0x0][0x438] ;  /* 0x00010e00ff020b82 */ /* 0x000ea40000000800 */
[----:B------:R-:W-:Y:S01]  /*2d450*/  ISETP.GT.U32.AND P5, PT, R4, 0x4f, PT ;  /* 0x0000004f0400780c */ /* 0x000fe20003fa4070 */
[----:B------:R-:W-:Y:S01]  /*2d460*/  IMAD.U32 R12, RZ, RZ, UR37 ;  /* 0x00000025ff0c7e24 */ /* 0x000fe2000f8e00ff */
[----:B------:R-:W-:Y:S01]  /*2d470*/  ULDC.64 UR4, c[0x0][0x208] ;  /* 0x0000820000047ab9 */ /* 0x000fe20000000a00 */
[----:B------:R-:W-:Y:S02]  /*2d480*/  VIADD R27, R7, 0x1 ;  /* 0x00000001071b7836 */ /* 0x000fe40000000000 */
[----:B------:R-:W-:Y:S02]  /*2d490*/  IMAD.MOV.U32 R26, RZ, RZ, R0 ;  /* 0x000000ffff1a7224 */ /* 0x000fe400078e0000 */
[----:B-1----:R-:W-:-:S04]  /*2d4a0*/  IMAD R6, R0, 0x50, R5 ;  /* 0x0000005000067824 */ /* 0x002fc800078e0205 */
[----:B------:R-:W-:Y:S02]  /*2d4b0*/  IMAD.IADD R6, R4, 0x1, R6 ;  /* 0x0000000104067824 */ /* 0x000fe400078e0206 */
[----:B------:R-:W1:Y:S02]  /*2d4c0*/  @!P5 LDC.64 R4, c[0x0][0x428] ;  /* 0x00010a00ff04db82 */ /* 0x000e640000000a00 */
[----:B0-----:R-:W-:-:S04]  /*2d4d0*/  @P0 IMAD.HI.U32 R3, R6, R3, RZ ;  /* 0x0000000306030227 */ /* 0x001fc800078e00ff */
[----:B------:R-:W-:Y:S01]  /*2d4e0*/  IMAD.MOV.U32 R10, RZ, RZ, R6 ;  /* 0x000000ffff0a7224 */ /* 0x000fe200078e0006 */
[----:B--2---:R-:W-:-:S04]  /*2d4f0*/  @P0 SHF.R.U32.HI R10, RZ, R2, R3 ;  /* 0x00000002ff0a0219 */ /* 0x004fc80000011603 */
[--C-:B------:R-:W-:Y:S01]  /*2d500*/  @!P5 SHF.R.S32.HI R3, RZ, 0x1f, R10.reuse ;  /* 0x0000001fff03d819 */ /* 0x100fe2000001140a */
[----:B------:R-:W-:-:S04]  /*2d510*/  @!P5 IMAD.MOV.U32 R2, RZ, RZ, R10 ;  /* 0x000000ffff02d224 */ /* 0x000fc800078e000a */
[----:B-1----:R-:W-:-:S04]  /*2d520*/  @!P5 IMAD.WIDE.U32 R2, R33, R4, R2 ;  /* 0x000000042102d225 */ /* 0x002fc800078e0002 */
        /* <DEDUP_REMOVED lines=18> */
.L_x_3039:
[----:B------:R-:W-:Y:S01]  /*2d650*/  IMAD R6, R27, 0x8, R22 ;  /* 0x000000081b067824 */ /* 0x000fe200078e0216 */
[----:B------:R-:W-:Y:S01]  /*2d660*/  SHF.L.U32 R3, R29, 0x1f, RZ ;  /* 0x0000001f1d037819 */ /* 0x000fe200000006ff */
[----:B------:R-:W-:Y:S03]  /*2d670*/  BSSY B1, `(.L_x_3040) ;  /* 0x0000003000017945 */ /* 0x000fe60003800000 */
[----:B------:R-:W0:Y:S02]  /*2d680*/  SYNCS.PHASECHK.TRANS64.TRYWAIT P0, [R6+URZ+0x38840], R3 ;  /* 0x03884003060075a7 */ /* 0x000e24000800017f */
[----:B0-----:R-:W-:Y:S05]  /*2d690*/  @!P0 BRA `(.L_x_3041) ;  /* 0x0000005800848947 */ /* 0x001fea0003800000 */
.L_x_3219:
[----:B------:R-:W-:Y:S05]  /*2d6a0*/  BSYNC B1 ;  /* 0x0000000000017941 */ /* 0x000fea0003800000 */
.L_x_3040:
        /* <DEDUP_REMOVED lines=70> */
.L_x_3231:
        /* <DEDUP_REMOVED lines=18> */
.L_x_3043:
        /* <DEDUP_REMOVED lines=11> */
.L_x_3044:
[----:B------:R1:W-:Y:S01]  /*2dce0*/  SYNCS.ARRIVE.TRANS64.A1T0 RZ, [R6+URZ+0x38830], RZ ;  /* 0x038830ff06ff79a7 */ /* 0x0003e2000810003f */
[----:B------:R-:W-:Y:S05]  /*2dcf0*/  @!P6 BRA `(.L_x_3045) ;  /* 0x000000000004e947 */ /* 0x000fea0003800000 */
[----:B------:R-:W-:Y:S01]  /*2dd00*/  BPT.TRAP 0x1 ;  /* 0x000000040000795c */ /* 0x000fe20000300000 */
.L_x_3045:
[----:B------:R-:W-:Y:S01]  /*2dd10*/  SHF.L.U32 R2, R17, 0x1f, RZ ;  /* 0x0000001f11027819 */ /* 0x000fe200000006ff */
[----:B-1----:R-:W-:Y:S01]  /*2dd20*/  IMAD R6, R7, 0x8, R22 ;  /* 0x0000000807067824 */ /* 0x002fe200078e0216 */
[----:B------:R-:W-:Y:S03]  /*2dd30*/  BSSY B1, `(.L_x_3046) ;  /* 0x0000003000017945 */ /* 0x000fe60003800000 */
[----:B------:R-:W1:Y:S02]  /*2dd40*/  SYNCS.PHASECHK.TRANS64.TRYWAIT P0, [R6+URZ+0x38860], R2 ;  /* 0x03886002060075a7 */ /* 0x000e64000800017f */
[----:B-1----:R-:W-:Y:S05]  /*2dd50*/  @!P0 BRA `(.L_x_3047) ;  /* 0x0000005800bc8947 */ /* 0x002fea0003800000 */
.L_x_3232:
[----:B------:R-:W-:Y:S05]  /*2dd60*/  BSYNC B1 ;  /* 0x0000000000017941 */ /* 0x000fea0003800000 */
.L_x_3046:
        /* <DEDUP_REMOVED lines=62> */
.L_x_3244:
        /* <DEDUP_REMOVED lines=34> */
.L_x_3049:
        /* <DEDUP_REMOVED lines=11> */
.L_x_3050:
[C---:B------:R-:W-:Y:S01]  /*2e420*/  ISETP.GT.AND P0, PT, R26.reuse, RZ, PT ;  /* 0x000000ff1a00720c */ /* 0x040fe20003f04270 */
[----:B------:R2:W-:Y:S01]  /*2e430*/  SYNCS.ARRIVE.TRANS64.A1T0 RZ, [R6+URZ+0x38850], RZ ;  /* 0x038850ff06ff79a7 */ /* 0x0005e2000810003f */
[----:B------:R-:W-:Y:S02]  /*2e440*/  VIADD R0, R26, 0xffffffff ;  /* 0xffffffff1a007836 */ /* 0x000fe40000000000 */
[----:B------:R-:W-:Y:S02]  /*2e450*/  IMAD.MOV.U32 R7, RZ, RZ, R27 ;  /* 0x000000ffff077224 */ /* 0x000fe400078e001b */
[----:B------:R-:W-:Y:S02]  /*2e460*/  IMAD.MOV.U32 R17, RZ, RZ, R29 ;  /* 0x000000ffff117224 */ /* 0x000fe400078e001d */
[----:B------:R-:W-:-:S05]  /*2e470*/  IMAD.MOV.U32 R31, RZ, RZ, R26 ;  /* 0x000000ffff1f7224 */ /* 0x000fca00078e001a */
[----:B--2---:R-:W-:Y:S05]  /*2e480*/  @P0 BRA `(.L_x_3051) ;  /* 0xffffffec00c00947 */ /* 0x004fea000383ffff */
.L_x_3038:
[----:B------:R-:W-:Y:S05]  /*2e490*/  BSYNC B0 ;  /* 0x0000000000007941 */ /* 0x000fea0003800000 */
.L_x_3037:
        /* <DEDUP_REMOVED lines=18> */
.L_x_3053:
[----:B------:R-:W-:Y:S05]  /*2e5c0*/  BSYNC B0 ;  /* 0x0000000000007941 */ /* 0x000fea0003800000 */
.L_x_3052:
[----:B------:R-:W-:-:S05]  /*2e5d0*/  IMAD.U32 R0, RZ, RZ, UR37 ;  /* 0x00000025ff007e24 */ /* 0x000fca000f8e00ff */
[----:B------:R-:W-:-:S13]  /*2e5e0*/  ISETP.NE.AND P0, PT, R0, 0x3, PT ;  /* 0x000000030000780c */ /* 0x000fda0003f05270 */
[----:B------:R-:W-:Y:S05]  /*2e5f0*/  @!P0 BRA `(.L_x_3054) ;  /* 0x0000000000048947 */ /* 0x000fea0003800000 */
[----:B------:R-:W-:Y:S01]  /*2e600*/  BPT.TRAP 0x1 ;  /* 0x000000040000795c */ /* 0x000fe20000300000 */
.L_x_3054:
[----:B------:R-:W2:Y:S01]  /*2e610*/  LDL.LU R0, [R1+0xc] ;  /* 0x00000c0001007983 */ /* 0x000ea20000300800 */
[----:B------:R-:W-:Y:S01]  /*2e620*/  IMAD R4, R27, 0x8, R22 ;  /* 0x000000081b047824 */ /* 0x000fe200078e0216 */
[----:B0-----:R-:W-:Y:S01]  /*2e630*/  SHF.L.U32 R3, R29, 0x1f, RZ ;  /* 0x0000001f1d037819 */ /* 0x001fe200000006ff */
[----:B------:R-:W-:Y:S03]  /*2e640*/  BSSY B0, `(.L_x_3055) ;  /* 0x0000004000007945 */ /* 0x000fe60003800000 */
[----:B------:R-:W0:Y:S01]  /*2e650*/  SYNCS.PHASECHK.TRANS64.TRYWAIT P0, [R4+URZ+0x38860], R3 ;  /* 0x03886003040075a7 */ /* 0x000e22000800017f */
[----:B--2---:R-:W-:Y:S01]  /*2e660*/  IMAD R5, R26, -0x50, R0 ;  /* 0xffffffb01a057824 */ /* 0x004fe200078e0200 */
[----:B0-----:R-:W-:Y:S06]  /*2e670*/  @!P0 BRA `(.L_x_3056) ;  /* 0x0000005800688947 */ /* 0x001fec0003800000 */
.L_x_3245:
[----:B------:R-:W-:Y:S05]  /*2e680*/  BSYNC B0 ;  /* 0x0000000000007941 */ /* 0x000fea0003800000 */
.L_x_3055:
[----:B------:R-:W2:Y:S01]  /*2e690*/  S2R R0, SR_TID.X ;  /* 0x0000000000007919 */ /* 0x000ea20000002100 */
[----:B------:R-:W-:Y:S01]  /*2e6a0*/  UMOV UR4, 0xffffffff ;  /* 0xffffffff00047882 */ /* 0x000fe20000000000 */
[----:B------:R-:W-:Y:S01]  /*2e6b0*/  IMAD R7, R27, 0x5000, R34 ;  /* 0x000050001b077824 */ /* 0x000fe200078e0222 */
        /* <DEDUP_REMOVED lines=65> */
.L_x_3257:
        /* <DEDUP_REMOVED lines=16> */
.L_x_3058:
        /* <DEDUP_REMOVED lines=11> */
.L_x_3059:
[----:B------:R0:W-:Y:S01]  /*2ec80*/  SYNCS.ARRIVE.TRANS64.A1T0 RZ, [R4+URZ+0x38850], RZ ;  /* 0x038850ff04ff79a7 */ /* 0x0001e2000810003f */
[----:B------:R-:W-:-:S05]  /*2ec90*/  VIADD R27, R27, 0x1 ;  /* 0x000000011b1b7836 */ /* 0x000fca0000000000 */
[----:B------:R-:W-:-:S04]  /*2eca0*/  ISETP.NE.AND P0, PT, R27, 0x2, PT ;  /* 0x000000021b00780c */ /* 0x000fc80003f05270 */
[----:B------:R-:W-:Y:S02]  /*2ecb0*/  SEL R0, RZ, 0x1, P0 ;  /* 0x00000001ff007807 */ /* 0x000fe40000000000 */
[----:B------:R-:W-:Y:S02]  /*2ecc0*/  SEL R27, R27, RZ, P0 ;  /* 0x000000ff1b1b7207 */ /* 0x000fe40000000000 */
[----:B0-----:R-:W-:-:S07]  /*2ecd0*/  LOP3.LUT R29, R29, R0, RZ, 0x3c, !PT ;  /* 0x000000001d1d7212 */ /* 0x001fce00078e3cff */
.L_x_3014:
[----:B------:R-:W-:Y:S05]  /*2ece0*/  BSYNC B7 ;  /* 0x0000000000077941 */ /* 0x000fea0003800000 */
.L_x_3012:
        /* <DEDUP_REMOVED lines=8> */
[----:B------:R2:W3:Y:S01]  /*2ed70*/  LDS.128 R16, [R22+0x388d0] ;  /* 0x0388d00016107984 */ /* 0x0004e20000000c00 */
[----:B------:R-:W-:Y:S06]  /*2ed80*/  BAR.ARV 0x4, 0x180 ;  /* 0x0106000000007b1d */ /* 0x000fec0000002000 */
[----:B------:R-:W-:Y:S05]  /*2ed90*/  BRA `(.L_x_3061) ;  /* 0x0000000800d87947 */ /* 0x000fea0003800000 */
.L_x_3060:
[----:B------:R-:W0:Y:S01]  /*2eda0*/  S2R R8, SR_TID.X ;  /* 0x0000000000087919 */ /* 0x000e220000002100 */
[----:B------:R-:W-:Y:S01]  /*2edb0*/  UMOV UR4, 0xffffffff ;  /* 0xffffffff00047882 */ /* 0x000fe20000000000 */
[----:B0-----:R-:W-:-:S04]  /*2edc0*/  LOP3.LUT R8, R8, 0x1f, RZ, 0xc0, !PT ;  /* 0x0000001f08087812 */ /* 0x001fc800078ec0ff */
[----:B------:R-:W-:Y:S01]  /*2edd0*/  ISETP.NE.AND P0, PT, R8, 0x1f, PT ;  /* 0x0000001f0800780c */ /* 0x000fe20003f05270 */
[----:B------:R-:W-:-:S12]  /*2ede0*/  BRA.DIV UR4, `(.L_x_3062) ;  /* 0x0000005a04907947 */ /* 0x000fd8000b800000 */
[----:B------:R-:W-:Y:S01]  /*2edf0*/  IMAD.IADD R5, R19, 0x1, R8 ;  /* 0x0000000113057824 */ /* 0x000fe200078e0208 */
        /* <DEDUP_REMOVED lines=31> */
.L_x_3267:
[----:B------:R-:W-:Y:S02]  /*2eff0*/  ULDC UR4, c[0x0][0xc38] ;  /* 0x00030e0000047ab9 */ /* 0x000fe40000000800 */
[----:B------:R-:W-:-:S04]  /*2f000*/  IMAD.U32 R7, RZ, RZ, UR4 ;  /* 0x00000004ff077e24 */ /* 0x000fc8000f8e00ff */
[----:B--2---:R-:W-:-:S04]  /*2f010*/  IMAD R14, R14, R7, RZ ;  /* 0x000000070e0e7224 */ /* 0x004fc800078e02ff */
[----:B------:R-:W-:-:S05]  /*2f020*/  IMAD.IADD R9, R4, 0x1, R14 ;  /* 0x0000000104097824 */ /* 0x000fca00078e020e */
[----:B------:R-:W-:-:S13]  /*2f030*/  ISETP.GT.AND P6, PT, R9, R0, PT ;  /* 0x000000000900720c */ /* 0x000fda0003fc4270 */
[----:B------:R-:W-:Y:S05]  /*2f040*/  @P6 BRA `(.L_x_3063) ;  /* 0x0000000000a06947 */ /* 0x000fea0003800000 */
.L_x_3068:
        /* <DEDUP_REMOVED lines=15> */
.L_x_3066:
[----:B------:R-:W-:Y:S05]  /*2f140*/  BSYNC B0 ;  /* 0x0000000000007941 */ /* 0x000fea0003800000 */
.L_x_3065:
        /* <DEDUP_REMOVED lines=18> */
.L_x_3275:
[----:B------:R-:W-:Y:S02]  /*2f270*/  ULDC UR4, c[0x0][0xc38] ;  /* 0x00030e0000047ab9 */ /* 0x000fe40000000800 */
[----:B------:R-:W-:-:S04]  /*2f280*/  IMAD.U32 R7, RZ, RZ, UR4 ;  /* 0x00000004ff077e24 */ /* 0x000fc8000f8e00ff */
[----:B--2---:R-:W-:-:S04]  /*2f290*/  IMAD R14, R14, R7, RZ ;  /* 0x000000070e0e7224 */ /* 0x004fc800078e02ff */
[----:B------:R-:W-:-:S05]  /*2f2a0*/  IMAD.IADD R9, R14, 0x1, R9 ;  /* 0x000000010e097824 */ /* 0x000fca00078e0209 */
[----:B------:R-:W-:-:S13]  /*2f2b0*/  ISETP.GT.AND P6, PT, R9, R0, PT ;  /* 0x000000000900720c */ /* 0x000fda0003fc4270 */
[----:B------:R-:W-:Y:S05]  /*2f2c0*/  @!P6 BRA `(.L_x_3068) ;  /* 0xfffffffc0060e947 */ /* 0x000fea000383ffff */
.L_x_3063:
        /* <DEDUP_REMOVED lines=8> */
.L_x_3279:
[----:B------:R-:W-:Y:S01]  /*2f350*/  ISETP.NE.AND P0, PT, R3, RZ, PT ;  /* 0x000000ff0300720c */ /* 0x000fe20003f05270 */
[----:B------:R-:W-:-:S12]  /*2f360*/  IMAD.MOV.U32 R14, RZ, RZ, RZ ;  /* 0x000000ffff0e7224 */ /* 0x000fd800078e00ff */
[----:B------:R-:W-:Y:S05]  /*2f370*/  @!P0 BRA `(.L_x_3070) ;  /* 0x0000000000108947 */ /* 0x000fea0003800000 */
[----:B------:R-:W-:Y:S01]  /*2f380*/  UMOV UR4, 0xffffffff ;  /* 0xffffffff00047882 */ /* 0x000fe20000000000 */
[----:B------:R-:W-:Y:S02]  /*2f390*/  VIADD R12, R4, 0xffffffff ;  /* 0xffffffff040c7836 */ /* 0x000fe40000000000 */
[----:B------:R-:W-:Y:S05]  /*2f3a0*/  BRA.DIV UR4, `(.L_x_3071) ;  /* 0x0000005e044c7947 */ /* 0x000fea000b800000 */
[----:B------:R4:W0:Y:S02]  /*2f3b0*/  SHFL.IDX PT, R14, R2, R12, 0x1f ;  /* 0x00001f0c020e7589 */ /* 0x00082400000e0000 */
.L_x_3070:
[----:B0---4-:R-:W0:Y:S01]  /*2f3c0*/  LDC.64 R2, c[0x0][0xc90] ;  /* 0x00032400ff027b82 */ /* 0x011e220000000a00 */
[----:B------:R-:W-:Y:S01]  /*2f3d0*/  IMAD.IADD R19, R4, 0x1, R19 ;  /* 0x0000000104137824 */ /* 0x000fe200078e0213 */
[----:B------:R-:W-:-:S03]  /*2f3e0*/  ULDC.64 UR4, c[0x0][0x208] ;  /* 0x0000820000047ab9 */ /* 0x000fc60000000a00 */
[----:B0-----:R-:W-:-:S05]  /*2f3f0*/  IMAD.WIDE R2, R19, 0x4, R2 ;  /* 0x0000000413027825 */ /* 0x001fca00078e0202 */
[----:B------:R0:W2:Y:S01]  /*2f400*/  LDG.E R6, desc[UR4][R2.64] ;  /* 0x0000000402067981 */ /* 0x0000a2000c1e1900 */
[----:B------:R-:W-:Y:S02]  /*2f410*/  IMAD R16, R14, R7, R16 ;  /* 0x000000070e107224 */ /* 0x000fe400078e0210 */
[----:B0-----:R-:W-:Y:S02]  /*2f420*/  IMAD.MOV.U32 R2, RZ, RZ, RZ ;  /* 0x000000ffff027224 */ /* 0x001fe400078e00ff */
[----:B--23--:R-:W-:-:S05]  /*2f430*/  IMAD R4, R5, R6, RZ ;  /* 0x0000000605047224 */ /* 0x00cfca00078e02ff */
[----:B------:R-:W-:-:S04]  /*2f440*/  IABS R8, R4 ;  /* 0x0000000400087213 */ /* 0x000fc80000000000 */
[----:B-1----:R-:W0:Y:S08]  /*2f450*/  I2F.RP R10, R8 ;  /* 0x00000008000a7306 */ /* 0x002e300000209400 */
        /* <DEDUP_REMOVED lines=57> */
.L_x_3064:
[----:B------:R-:W-:Y:S01]  /*2f7f0*/  UMOV UR4, URZ ;  /* 0x0000003f00047c82 */ /* 0x000fe20008000000 */
[----:B------:R-:W-:Y:S01]  /*2f800*/  UMOV UR5, URZ ;  /* 0x0000003f00057c82 */ /* 0x000fe20008000000 */
[----:B------:R-:W-:Y:S01]  /*2f810*/  ULDC UR6, c[0x0][0xc3c] ;  /* 0x00030f0000067ab9 */ /* 0x000fe20000000800 */
[----:B------:R-:W-:Y:S02]  /*2f820*/  IMAD.MOV.U32 R16, RZ, RZ, R0 ;  /* 0x000000ffff107224 */ /* 0x000fe400078e0000 */
[----:B------:R-:W-:Y:S02]  /*2f830*/  IMAD.U32 R17, RZ, RZ, UR4 ;  /* 0x00000004ff117e24 */ /* 0x000fe4000f8e00ff */
[----:B------:R-:W-:Y:S02]  /*2f840*/  IMAD.U32 R18, RZ, RZ, UR5 ;  /* 0x00000005ff127e24 */ /* 0x000fe4000f8e00ff */
[----:B------:R-:W-:-:S07]  /*2f850*/  IMAD.U32 R19, RZ, RZ, UR6 ;  /* 0x00000006ff137e24 */ /* 0x000fce000f8e00ff */
.L_x_3072:
        /* <DEDUP_REMOVED lines=10> */
.L_x_3061:
[----:B------:R-:W-:Y:S02]  /*2f900*/  ULDC UR4, c[0x0][0xc3c] ;  /* 0x00030f0000047ab9 */ /* 0x000fe40000000800 */
[----:B---3--:R-:W-:-:S13]  /*2f910*/  ISETP.GE.AND P0, PT, R19, UR4, PT ;  /* 0x0000000413007c0c */ /* 0x008fda000bf06270 */
[----:B------:R-:W-:Y:S05]  /*2f920*/  @!P0 BRA `(.L_x_3073) ;  /* 0xffffff9800648947 */ /* 0x000fea000383ffff */
[----:B------:R-:W-:Y:S05]  /*2f930*/  BSYNC B8 ;  /* 0x0000000000087941 */ /* 0x000fea0003800000 */
.L_x_2964:
[----:B------:R-:W3:Y:S01]  /*2f940*/  LDL.LU R0, [R1+0x30] ;  /* 0x0000300001007983 */ /* 0x000ee20000300800 */
[----:B------:R-:W-:Y:S01]  /*2f950*/  BSSY B0, `(.L_x_3074) ;  /* 0x000000b000007945 */ /* 0x000fe20003800000 */
[----:B------:R-:W4:Y:S01]  /*2f960*/  S2R R5, SR_CgaCtaId ;  /* 0x0000000000057919 */ /* 0x000f220000008800 */
[----:B---3--:R-:W-:-:S05]  /*2f970*/  VIADD R0, R0, 0x1 ;  /* 0x0000000100007836 */ /* 0x008fca0000000000 */
        /* <DEDUP_REMOVED lines=8> */
.L_x_3282:
[----:B------:R-:W-:Y:S05]  /*2fa00*/  BSYNC B0 ;  /* 0x0000000000007941 */ /* 0x000fea0003800000 */
.L_x_3074:
[----:B------:R-:W-:-:S03]  /*2fa10*/  UMOV UR4, 0xffffffff ;  /* 0xffffffff00047882 */ /* 0x000fc60000000000 */
[----:B------:R-:W-:Y:S05]  /*2fa20*/  BRA.DIV UR4, `(.L_x_3076) ;  /* 0x0000005604e47947 */ /* 0x000fea000b800000 */
[----:B-1----:R-:W1:Y:S02]  /*2fa30*/  S2R R0, SR_TID.X ;  /* 0x0000000000007919 */ /* 0x002e640000002100 */
[----:B-1----:R-:W-:-:S04]  /*2fa40*/  SHF.R.U32.HI R0, RZ, 0x5, R0 ;  /* 0x00000005ff007819 */ /* 0x002fc80000011600 */
[----:B------:R-:W-:-:S05]  /*2fa50*/  LOP3.LUT R0, R0, 0x3, RZ, 0xc0, !PT ;  /* 0x0000000300007812 */ /* 0x000fca00078ec0ff */
[----:B------:R1:W3:Y:S02]  /*2fa60*/  SHFL.IDX PT, R14, R0, RZ, 0x1f ;  /* 0x00001fff000e7589 */ /* 0x0002e400000e0000 */
.L_x_3285:
[----:B---3--:R-:W-:-:S13]  /*2fa70*/  ISETP.NE.AND P0, PT, R14, RZ, PT ;  /* 0x000000ff0e00720c */ /* 0x008fda0003f05270 */
[----:B------:R-:W-:Y:S05]  /*2fa80*/  @P0 BRA `(.L_x_2683) ;  /* 0x0000000000880947 */ /* 0x000fea0003800000 */
[----:B------:R-:W-:-:S03]  /*2fa90*/  UMOV UR4, 0xffffffff ;  /* 0xffffffff00047882 */ /* 0x000fc60000000000 */
[----:B------:R-:W-:Y:S05]  /*2faa0*/  BRA.DIV UR4, `(.L_x_3077) ;  /* 0x0000005604f87947 */ /* 0x000fea000b800000 */
[----:B------:R-:W-:-:S13]  /*2fab0*/  ELECT P6, URZ, PT ;  /* 0x00000000003f782f */ /* 0x000fda00038c0000 */
.L_x_3288:
[----:B------:R-:W-:Y:S05]  /*2fac0*/  @!P6 BRA `(.L_x_2683) ;  /* 0x000000000078e947 */ /* 0x000fea0003800000 */
[----:B------:R-:W-:-:S06]  /*2fad0*/  ULOP3.LUT UR4, UR60, 0x2, URZ, 0xfc, !UPT ;  /* 0x000000023c047892 */ /* 0x000fcc000f8efc3f */
[----:B-1----:R-:W-:-:S05]  /*2fae0*/  IMAD.U32 R0, RZ, RZ, UR4 ;  /* 0x00000004ff007e24 */ /* 0x002fca000f8e00ff */
[----:B------:R-:W-:-:S13]  /*2faf0*/  ISETP.NE.AND P0, PT, R0, 0x3, PT ;  /* 0x000000030000780c */ /* 0x000fda0003f05270 */
[----:B------:R-:W-:Y:S05]  /*2fb00*/  @!P0 BRA `(.L_x_3078) ;  /* 0x0000000000048947 */ /* 0x000fea0003800000 */
[----:B------:R-:W-:Y:S01]  /*2fb10*/  BPT.TRAP 0x1 ;  /* 0x000000040000795c */ /* 0x000fe20000300000 */
.L_x_3078:
[----:B------:R-:W-:Y:S01]  /*2fb20*/  IMAD R3, R27, 0x8, R5 ;  /* 0x000000081b037824 */ /* 0x000fe200078e0205 */
[----:B------:R-:W-:Y:S01]  /*2fb30*/  SHF.L.U32 R2, R29, 0x1f, RZ ;  /* 0x0000001f1d027819 */ /* 0x000fe200000006ff */
[----:B------:R-:W-:-:S03]  /*2fb40*/  VIADD R27, R27, 0x1 ;  /* 0x000000011b1b7836 */ /* 0x000fc60000000000 */
[----:B------:R-:W1:Y:S02]  /*2fb50*/  SYNCS.PHASECHK.TRANS64.TRYWAIT P1, [R3+URZ+0x38840], R2 ;  /* 0x03884002030075a7 */ /* 0x000e64000802017f */
[----:B------:R-:W-:-:S04]  /*2fb60*/  ISETP.NE.AND P2, PT, R27, 0x2, PT ;  /* 0x000000021b00780c */ /* 0x000fc80003f45270 */
[----:B------:R-:W-:Y:S01]  /*2fb70*/  SEL R0, RZ, 0x1, P2 ;  /* 0x00000001ff007807 */ /* 0x000fe20001000000 */
[----:B-1----:R-:W-:Y:S08]  /*2fb80*/  @!P1 BRA `(.L_x_3079) ;  /* 0x0000005400e09947 */ /* 0x002ff00003800000 */
.L_x_3289:
[----:B------:R-:W-:Y:S02]  /*2fb90*/  SEL R27, R27, RZ, P2 ;  /* 0x000000ff1b1b7207 */ /* 0x000fe40001000000 */
[----:B------:R-:W-:Y:S01]  /*2fba0*/  LOP3.LUT R0, R29, R0, RZ, 0x3c, !PT ;  /* 0x000000001d007212 */ /* 0x000fe200078e3cff */
[----:B------:R-:W-:Y:S06]  /*2fbb0*/  @!P0 BRA `(.L_x_3080) ;  /* 0x0000000000048947 */ /* 0x000fec0003800000 */
[----:B------:R-:W-:Y:S01]  /*2fbc0*/  BPT.TRAP 0x1 ;  /* 0x000000040000795c */ /* 0x000fe20000300000 */
.L_x_3080:
[----:B------:R-:W-:Y:S01]  /*2fbd0*/  IMAD R27, R27, 0x8, R5 ;  /* 0x000000081b1b7824 */ /* 0x000fe200078e0205 */
[----:B------:R-:W-:-:S04]  /*2fbe0*/  SHF.L.U32 R0, R0, 0x1f, RZ ;  /* 0x0000001f00007819 */ /* 0x000fc800000006ff */
[----:B------:R-:W3:Y:S02]  /*2fbf0*/  SYNCS.PHASECHK.TRANS64.TRYWAIT P1, [R27+URZ+0x38840], R0 ;  /* 0x038840001b0075a7 */ /* 0x000ee4000802017f */
[----:B---3--:R-:W-:Y:S05]  /*2fc00*/  @!P1 BRA `(.L_x_3081) ;  /* 0x0000005400d49947 */ /* 0x008fea0003800000 */
.L_x_3290:
[----:B------:R-:W-:Y:S05]  /*2fc10*/  @!P0 BRA `(.L_x_3082) ;  /* 0x0000000000048947 */ /* 0x000fea0003800000 */
[----:B------:R-:W-:Y:S01]  /*2fc20*/  BPT.TRAP 0x1 ;  /* 0x000000040000795c */ /* 0x000fe20000300000 */
.L_x_3082:
[----:B------:R-:W4:Y:S02]  /*2fc30*/  SYNCS.PHASECHK.TRANS64.TRYWAIT P1, [R3+URZ+0x38860], R2 ;  /* 0x03886002030075a7 */ /* 0x000f24000802017f */
[----:B----4-:R-:W-:Y:S05]  /*2fc40*/  @!P1 BRA `(.L_x_3083) ;  /* 0x0000005400d89947 */ /* 0x010fea0003800000 */
.L_x_3291:
[----:B------:R-:W-:Y:S05]  /*2fc50*/  @!P0 BRA `(.L_x_3084) ;  /* 0x0000000000048947 */ /* 0x000fea0003800000 */
[----:B------:R-:W-:Y:S01]  /*2fc60*/  BPT.TRAP 0x1 ;  /* 0x000000040000795c */ /* 0x000fe20000300000 */
.L_x_3084:
[----:B------:R0:W0:Y:S02]  /*2fc70*/  SYNCS.PHASECHK.TRANS64.TRYWAIT P0, [R27+URZ+0x38860], R0 ;  /* 0x038860001b0075a7 */ /* 0x000024000800017f */
[----:B0-----:R-:W-:Y:S05]  /*2fc80*/  @!P0 NANOSLEEP.SYNCS 0x989680 ;  /* 0x009896800000895d */ /* 0x001fea0003900000 */
[----:B------:R-:W0:Y:S02]  /*2fc90*/  @!P0 SYNCS.PHASECHK.TRANS64 P0, [R27+URZ+0x38860], R0 ;  /* 0x038860001b0085a7 */ /* 0x000e24000800007f */
[----:B0-----:R-:W-:Y:S05]  /*2fca0*/  @!P0 BRA `(.L_x_3084) ;  /* 0xfffffffc00f08947 */ /* 0x001fea000383ffff */
.L_x_2683:
[----:B------:R-:W-:Y:S05]  /*2fcb0*/  BSYNC B9 ;  /* 0x0000000000097941 */ /* 0x000fea0003800000 */
.L_x_2680:
[----:B------:R-:W-:Y:S05]  /*2fcc0*/  EXIT ;  /* 0x000000000000794d */ /* 0x000fea0003800000 */
.L_x_2703:
[----:B0-----:R0:W1:Y:S02]  /*2fcd0*/  SYNCS.PHASECHK.TRANS64.TRYWAIT P6, [R89+URZ+0x38890], R90 ;  /* 0x0388905a590075a7 */ /* 0x00106400080c017f */
[----:B-1----:R-:W-:Y:S05]  /*2fce0*/  @!P6 NANOSLEEP.SYNCS 0x989680 ;  /* 0x009896800000e95d */ /* 0x002fea0003900000 */
[----:B------:R-:W1:Y:S02]  /*2fcf0*/  @!P6 SYNCS.PHASECHK.TRANS64 P6, [R89+URZ+0x38890], R90 ;  /* 0x0388905a5900e5a7 */ /* 0x000e6400080c007f */
[----:B-1----:R-:W-:Y:S05]  /*2fd00*/  @!P6 BRA `(.L_x_2703) ;  /* 0xfffffffc00f0e947 */ /* 0x002fea000383ffff */
[----:B------:R-:W-:Y:S05]  /*2fd10*/  BRA `(.L_x_3085) ;  /* 0xfffffd3800747947 */ /* 0x000fea000383ffff */
.L_x_2704:
        /* <DEDUP_REMOVED lines=8> */
.L_x_3087:
[----:B------:R-:W-:Y:S05]  /*2fda0*/  BSYNC B1 ;  /* 0x0000000000017941 */ /* 0x000fea0003800000 */
.L_x_3086:
        /* <DEDUP_REMOVED lines=8> */
.L_x_3088:
[----:B------:R-:W-:Y:S01]  /*2fe30*/  IMAD.MOV.U32 R82, RZ, RZ, R14 ;  /* 0x000000ffff527224 */ /* 0x000fe200078e000e */
[----:B------:R-:W-:Y:S06]  /*2fe40*/  BRA `(.L_x_3089) ;  /* 0xfffffd38003c7947 */ /* 0x000fec000383ffff */
.L_x_2721:
        /* <DEDUP_REMOVED lines=8> */
.L_x_3091:
[----:B------:R-:W-:Y:S05]  /*2fed0*/  BSYNC B1 ;  /* 0x0000000000017941 */ /* 0x000fea0003800000 */
.L_x_3090:
        /* <DEDUP_REMOVED lines=8> */
.L_x_3092:
[----:B------:R-:W-:Y:S01]  /*2ff60*/  IMAD.MOV.U32 R66, RZ, RZ, R14 ;  /* 0x000000ffff427224 */ /* 0x000fe200078e000e */
[----:B------:R-:W-:Y:S06]  /*2ff70*/  BRA `(.L_x_3093) ;  /* 0xfffffd4400a87947 */ /* 0x000fec000383ffff */
.L_x_2738:
        /* <DEDUP_REMOVED lines=8> */
.L_x_3095:
[----:B------:R-:W-:Y:S05]  /*30000*/  BSYNC B1 ;  /* 0x0000000000017941 */ /* 0x000fea0003800000 */
.L_x_3094:
        /* <DEDUP_REMOVED lines=8> */
.L_x_3096:
[----:B------:R-:W-:Y:S01]  /*30090*/  IMAD.MOV.U32 R120, RZ, RZ, R14 ;  /* 0x000000ffff787224 */ /* 0x000fe200078e000e */
[----:B------:R-:W-:Y:S06]  /*300a0*/  BRA `(.L_x_3097) ;  /* 0xfffffd5400187947 */ /* 0x000fec000383ffff */
.L_x_2762:
[----:B-1----:R1:W2:Y:S02]  /*300b0*/  SYNCS.PHASECHK.TRANS64.TRYWAIT P6, [R89+URZ+0x38890], R90 ;  /* 0x0388905a590075a7 */ /* 0x0022a400080c017f */
[----:B--2---:R-:W-:Y:S05]  /*300c0*/  @!P6 NANOSLEEP.SYNCS 0x989680 ;  /* 0x009896800000e95d */ /* 0x004fea0003900000 */
[----:B------:R-:W2:Y:S02]  /*300d0*/  @!P6 SYNCS.PHASECHK.TRANS64 P6, [R89+URZ+0x38890], R90 ;  /* 0x0388905a5900e5a7 */ /* 0x000ea400080c007f */
[----:B--2---:R-:W-:Y:S05]  /*300e0*/  @!P6 BRA `(.L_x_2762) ;  /* 0xfffffffc00f0e947 */ /* 0x004fea000383ffff */
[----:B------:R-:W-:Y:S05]  /*300f0*/  BRA `(.L_x_3098) ;  /* 0xfffffd7000147947 */ /* 0x000fea000383ffff */
.L_x_2763:
        /* <DEDUP_REMOVED lines=8> */
.L_x_3100:
[----:B------:R-:W-:Y:S05]  /*30180*/  BSYNC B1 ;  /* 0x0000000000017941 */ /* 0x000fea0003800000 */
.L_x_3099:
        /* <DEDUP_REMOVED lines=8> */
.L_x_3101:
[----:B------:R-:W-:Y:S01]  /*30210*/  IMAD.MOV.U32 R124, RZ, RZ, R14 ;  /* 0x000000ffff7c7224 */ /* 0x000fe200078e000e */
[----:B------:R-:W-:Y:S06]  /*30220*/  BRA `(.L_x_3102) ;  /* 0xfffffd6c00e07947 */ /* 0x000fec000383ffff */
.L_x_2772:
[----:B------:R-:W-:Y:S01]  /*30230*/  BSSY B1, `(.L_x_3103) ;  /* 0x0000008000017945 */ /* 0x000fe20003800000 */
[----:B--2-4-:R-:W-:Y:S02]  /*30240*/  IMAD.MOV.U32 R13, RZ, RZ, R119 ;  /* 0x000000ffff0d7224 */ /* 0x014fe400078e0077 */
[----:B------:R-:W-:Y:S02]  /*30250*/  IMAD.MOV.U32 R12, RZ, RZ, 0x1 ;  /* 0x00000001ff0c7424 */ /* 0x000fe400078e00ff */
[----:B------:R-:W-:Y:S02]  /*30260*/  IMAD.MOV.U32 R11, RZ, RZ, 0x181f ;  /* 0x0000181fff0b7424 */ /* 0x000fe400078e00ff */
[----:B------:R-:W-:-:S07]  /*30270*/  IMAD.MOV.U32 R15, RZ, RZ, -0x1 ;  /* 0xffffffffff0f7424 */ /* 0x000fce00078e00ff */
[----:B01-3--:R-:W-:Y:S05]  /*30280*/  WARPSYNC.COLLECTIVE R15, `(.L_x_3104) ;  /* 0x000000000f087348 */ /* 0x00bfea0003c00000 */
[----:B------:R2:W4:Y:S02]  /*30290*/  SHFL.IDX P6, R14, R13, R12, R11 ;  /* 0x0000000c0d0e7389 */ /* 0x00052400000c000b */
[----:B01234-:R-:W-:Y:S01]  /*302a0*/  ENDCOLLECTIVE ;  /* 0x000000000000791b */ /* 0x01ffe20003800000 */
.L_x_3104:
[----:B------:R-:W-:Y:S05]  /*302b0*/  BSYNC B1 ;  /* 0x0000000000017941 */ /* 0x000fea0003800000 */
.L_x_3103:
        /* <DEDUP_REMOVED lines=8> */
.L_x_3105:
[----:B------:R-:W-:Y:S01]  /*30340*/  IMAD.MOV.U32 R36, RZ, RZ, R14 ;  /* 0x000000ffff247224 */ /* 0x000fe200078e000e */
[----:B------:R-:W-:Y:S06]  /*30350*/  BRA `(.L_x_3106) ;  /* 0xfffffd7c009c7947 */ /* 0x000fec000383ffff */
.L_x_2781:
        /* <DEDUP_REMOVED lines=8> */
.L_x_3108:
[----:B------:R-:W-:Y:S05]  /*303e0*/  BSYNC B1 ;  /* 0x0000000000017941 */ /* 0x000fea0003800000 */
.L_x_3107:
        /* <DEDUP_REMOVED lines=8> */
.L_x_3109:
[----:B------:R-:W-:Y:S01]  /*30470*/  IMAD.MOV.U32 R36, RZ, RZ, R14 ;  /* 0x000000ffff247224 */ /* 0x000fe200078e000e */
[----:B------:R-:W-:Y:S06]  /*30480*/  BRA `(.L_x_3110) ;  /* 0xfffffd8c00947947 */ /* 0x000fec000383ffff */
.L_x_2790:
[----:B0-----:R0:W1:Y:S02]  /*30490*/  SYNCS.PHASECHK.TRANS64.TRYWAIT P3, [R89+URZ+0x38890], R90 ;  /* 0x0388905a590075a7 */ /* 0x001064000806017f */
[----:B-1----:R-:W-:Y:S05]  /*304a0*/  @!P3 NANOSLEEP.SYNCS 0x989680 ;  /* 0x009896800000b95d */ /* 0x002fea0003900000 */
[----:B------:R-:W1:Y:S02]  /*304b0*/  @!P3 SYNCS.PHASECHK.TRANS64 P3, [R89+URZ+0x38890], R90 ;  /* 0x0388905a5900b5a7 */ /* 0x000e64000806007f */
[----:B-1----:R-:W-:Y:S05]  /*304c0*/  @!P3 BRA `(.L_x_2790) ;  /* 0xfffffffc00f0b947 */ /* 0x002fea000383ffff */
[----:B------:R-:W-:Y:S05]  /*304d0*/  BRA `(.L_x_3111) ;  /* 0xfffffd9c00987947 */ /* 0x000fea000383ffff */
.L_x_2791:
        /* <DEDUP_REMOVED lines=8> */
.L_x_3113:
[----:B------:R-:W-:Y:S05]  /*30560*/  BSYNC B1 ;  /* 0x0000000000017941 */ /* 0x000fea0003800000 */
.L_x_3112:
        /* <DEDUP_REMOVED lines=8> */
.L_x_3114:
[----:B------:R-:W-:Y:S01]  /*305f0*/  IMAD.MOV.U32 R32, RZ, RZ, R14 ;  /* 0x000000ffff207224 */ /* 0x000fe200078e000e */
[----:B------:R-:W-:Y:S06]  /*30600*/  BRA `(.L_x_3115) ;  /* 0xfffffd9c00bc7947 */ /* 0x000fec000383ffff */
.L_x_2794:
        /* <DEDUP_REMOVED lines=8> */
.L_x_3117:
[----:B------:R-:W-:Y:S05]  /*30690*/  BSYNC B1 ;  /* 0x0000000000017941 */ /* 0x000fea0003800000 */
.L_x_3116:
        /* <DEDUP_REMOVED lines=8> */
.L_x_3118:
[----:B------:R-:W-:Y:S01]  /*30720*/  IMAD.MOV.U32 R32, RZ, RZ, R14 ;  /* 0x000000ffff207224 */ /* 0x000fe200078e000e */
[----:B------:R-:W-:Y:S06]  /*30730*/  BRA `(.L_x_3119) ;  /* 0xfffffd9c00e47947 */ /* 0x000fec000383ffff */
.L_x_2797:
[----:B------:R-:W-:Y:S01]  /*30740*/  BSSY B1, `(.L_x_3120) ;  /* 0x0000008000017945 */ /* 0x000fe20003800000 */
[----:B---3--:R-:W-:Y:S02]  /*30750*/  IMAD.MOV.U32 R13, RZ, RZ, R41 ;  /* 0x000000ffff0d7224 */ /* 0x008fe400078e0029 */
[----:B------:R-:W-:Y:S02]  /*30760*/  IMAD.MOV.U32 R12, RZ, RZ, 0x2 ;  /* 0x00000002ff0c7424 */ /* 0x000fe400078e00ff */
[----:B------:R-:W-:Y:S02]  /*30770*/  IMAD.MOV.U32 R11, RZ, RZ, 0x181f ;  /* 0x0000181fff0b7424 */ /* 0x000fe400078e00ff */
[----:B------:R-:W-:-:S07]  /*30780*/  IMAD.MOV.U32 R15, RZ, RZ, -0x1 ;  /* 0xffffffffff0f7424 */ /* 0x000fce00078e00ff */
[----:B012-4-:R-:W-:Y:S05]  /*30790*/  WARPSYNC.COLLECTIVE R15, `(.L_x_3121) ;  /* 0x000000000f087348 */ /* 0x017fea0003c00000 */
[----:B------:R3:W0:Y:S02]  /*307a0*/  SHFL.IDX P6, R14, R13, R12, R11 ;  /* 0x0000000c0d0e7389 */ /* 0x00062400000c000b */
[----:B01234-:R-:W-:Y:S01]  /*307b0*/  ENDCOLLECTIVE ;  /* 0x000000000000791b */ /* 0x01ffe20003800000 */
.L_x_3121:
[----:B------:R-:W-:Y:S05]  /*307c0*/  BSYNC B1 ;  /* 0x0000000000017941 */ /* 0x000fea0003800000 */
.L_x_3120:
        /* <DEDUP_REMOVED lines=8> */
.L_x_3122:
[----:B------:R-:W-:Y:S01]  /*30850*/  IMAD.MOV.U32 R32, RZ, RZ, R14 ;  /* 0x000000ffff207224 */ /* 0x000fe200078e000e */
[----:B------:R-:W-:Y:S06]  /*30860*/  BRA `(.L_x_3123) ;  /* 0xfffffda000107947 */ /* 0x000fec000383ffff */
.L_x_2801:
[----:B------:R0:W0:Y:S02]  /*30870*/  SYNCS.PHASECHK.TRANS64.TRYWAIT P0, [R89+URZ+0x388b0], R90 ;  /* 0x0388b05a590075a7 */ /* 0x000024000800017f */
[----:B0-----:R-:W-:Y:S05]  /*30880*/  @!P0 NANOSLEEP.SYNCS 0x989680 ;  /* 0x009896800000895d */ /* 0x001fea0003900000 */
[----:B------:R-:W0:Y:S02]  /*30890*/  @!P0 SYNCS.PHASECHK.TRANS64 P0, [R89+URZ+0x388b0], R90 ;  /* 0x0388b05a590085a7 */ /* 0x000e24000800007f */
[----:B0-----:R-:W-:Y:S05]  /*308a0*/  @!P0 BRA `(.L_x_2801) ;  /* 0xfffffffc00f08947 */ /* 0x001fea000383ffff */
[----:B------:R-:W-:Y:S05]  /*308b0*/  BRA `(.L_x_3124) ;  /* 0xfffffda000b87947 */ /* 0x000fea000383ffff */
.L_x_2821:
        /* <DEDUP_REMOVED lines=8> */
.L_x_3126:
[----:B------:R-:W-:Y:S05]  /*30940*/  BSYNC B1 ;  /* 0x0000000000017941 */ /* 0x000fea0003800000 */
.L_x_3125:
        /* <DEDUP_REMOVED lines=8> */
.L_x_3127:
[----:B------:R-:W-:Y:S02]  /*309d0*/  IMAD.MOV.U32 R13, RZ, RZ, R8 ;  /* 0x000000ffff0d7224 */ /* 0x000fe400078e0008 */
[----:B------:R-:W-:-:S07]  /*309e0*/  IMAD.MOV.U32 R5, RZ, RZ, R14 ;  /* 0x000000ffff057224 */ /* 0x000fce00078e000e */
[----:B------:R-:W-:Y:S05]  /*309f0*/  WARPSYNC.COLLECTIVE R15, `(.L_x_3128) ;  /* 0x000000000f087348 */ /* 0x000fea0003c00000 */
[----:B------:R0:W1:Y:S02]  /*30a00*/  SHFL.IDX P6, R14, R13, R12, R11 ;  /* 0x0000000c0d0e7389 */ /* 0x00006400000c000b */
[----:B01----:R-:W-:Y:S01]  /*30a10*/  ENDCOLLECTIVE ;  /* 0x000000000000791b */ /* 0x003fe20003800000 */
.L_x_3128:
[----:B------:R-:W-:Y:S02]  /*30a20*/  IMAD.MOV.U32 R13, RZ, RZ, R0 ;  /* 0x000000ffff0d7224 */ /* 0x000fe400078e0000 */
[----:B------:R-:W-:-:S07]  /*30a30*/  IMAD.MOV.U32 R9, RZ, RZ, R14 ;  /* 0x000000ffff097224 */ /* 0x000fce00078e000e */
[----:B------:R-:W-:Y:S05]  /*30a40*/  WARPSYNC.COLLECTIVE R15, `(.L_x_3129) ;  /* 0x000000000f087348 */ /* 0x000fea0003c00000 */
[----:B------:R0:W1:Y:S02]  /*30a50*/  SHFL.IDX P6, R14, R13, R12, R11 ;  /* 0x0000000c0d0e7389 */ /* 0x00006400000c000b */
[----:B01----:R-:W-:Y:S01]  /*30a60*/  ENDCOLLECTIVE ;  /* 0x000000000000791b */ /* 0x003fe20003800000 */
.L_x_3129:
[----:B------:R-:W-:Y:S05]  /*30a70*/  BRA `(.L_x_3130) ;  /* 0xfffffdb400bc7947 */ /* 0x000fea000383ffff */
.L_x_2824:
        /* <DEDUP_REMOVED lines=8> */
.L_x_3132:
[----:B------:R-:W-:Y:S05]  /*30b00*/  BSYNC B1 ;  /* 0x0000000000017941 */ /* 0x000fea0003800000 */
.L_x_3131:
        /* <DEDUP_REMOVED lines=8> */
.L_x_3133:
[----:B------:R-:W-:Y:S02]  /*30b90*/  IMAD.MOV.U32 R13, RZ, RZ, R8 ;  /* 0x000000ffff0d7224 */ /* 0x000fe400078e0008 */
[----:B------:R-:W-:-:S07]  /*30ba0*/  IMAD.MOV.U32 R5, RZ, RZ, R14 ;  /* 0x000000ffff057224 */ /* 0x000fce00078e000e */
[----:B------:R-:W-:Y:S05]  /*30bb0*/  WARPSYNC.COLLECTIVE R15, `(.L_x_3134) ;  /* 0x000000000f087348 */ /* 0x000fea0003c00000 */
[----:B------:R0:W1:Y:S02]  /*30bc0*/  SHFL.IDX P6, R14, R13, R12, R11 ;  /* 0x0000000c0d0e7389 */ /* 0x00006400000c000b */
[----:B01----:R-:W-:Y:S01]  /*30bd0*/  ENDCOLLECTIVE ;  /* 0x000000000000791b */ /* 0x003fe20003800000 */
.L_x_3134:
[----:B------:R-:W-:Y:S02]  /*30be0*/  IMAD.MOV.U32 R13, RZ, RZ, R0 ;  /* 0x000000ffff0d7224 */ /* 0x000fe400078e0000 */
[----:B------:R-:W-:-:S07]  /*30bf0*/  IMAD.MOV.U32 R9, RZ, RZ, R14 ;  /* 0x000000ffff097224 */ /* 0x000fce00078e000e */
[----:B------:R-:W-:Y:S05]  /*30c00*/  WARPSYNC.COLLECTIVE R15, `(.L_x_3135) ;  /* 0x000000000f087348 */ /* 0x000fea0003c00000 */
[----:B------:R0:W1:Y:S02]  /*30c10*/  SHFL.IDX P6, R14, R13, R12, R11 ;  /* 0x0000000c0d0e7389 */ /* 0x00006400000c000b */
[----:B01----:R-:W-:Y:S01]  /*30c20*/  ENDCOLLECTIVE ;  /* 0x000000000000791b */ /* 0x003fe20003800000 */
.L_x_3135:
[----:B------:R-:W-:Y:S05]  /*30c30*/  BRA `(.L_x_3136) ;  /* 0xfffffdb800d87947 */ /* 0x000fea000383ffff */
.L_x_2827:
        /* <DEDUP_REMOVED lines=8> */
.L_x_3138:
[----:B------:R-:W-:Y:S05]  /*30cc0*/  BSYNC B1 ;  /* 0x0000000000017941 */ /* 0x000fea0003800000 */
.L_x_3137:
        /* <DEDUP_REMOVED lines=8> */
.L_x_3139:
[----:B------:R-:W-:Y:S02]  /*30d50*/  IMAD.MOV.U32 R13, RZ, RZ, R8 ;  /* 0x000000ffff0d7224 */ /* 0x000fe400078e0008 */
[----:B------:R-:W-:-:S07]  /*30d60*/  IMAD.MOV.U32 R5, RZ, RZ, R14 ;  /* 0x000000ffff057224 */ /* 0x000fce00078e000e */
[----:B------:R-:W-:Y:S05]  /*30d70*/  WARPSYNC.COLLECTIVE R15, `(.L_x_3140) ;  /* 0x000000000f087348 */ /* 0x000fea0003c00000 */
[----:B------:R0:W1:Y:S02]  /*30d80*/  SHFL.IDX P6, R14, R13, R12, R11 ;  /* 0x0000000c0d0e7389 */ /* 0x00006400000c000b */
[----:B01----:R-:W-:Y:S01]  /*30d90*/  ENDCOLLECTIVE ;  /* 0x000000000000791b */ /* 0x003fe20003800000 */
.L_x_3140:
[----:B------:R-:W-:Y:S02]  /*30da0*/  IMAD.MOV.U32 R13, RZ, RZ, R0 ;  /* 0x000000ffff0d7224 */ /* 0x000fe400078e0000 */
[----:B------:R-:W-:-:S07]  /*30db0*/  IMAD.MOV.U32 R9, RZ, RZ, R14 ;  /* 0x000000ffff097224 */ /* 0x000fce00078e000e */
[----:B------:R-:W-:Y:S05]  /*30dc0*/  WARPSYNC.COLLECTIVE R15, `(.L_x_3141) ;  /* 0x000000000f087348 */ /* 0x000fea0003c00000 */
[----:B------:R0:W1:Y:S02]  /*30dd0*/  SHFL.IDX P6, R14, R13, R12, R11 ;  /* 0x0000000c0d0e7389 */ /* 0x00006400000c000b */
[----:B01----:R-:W-:Y:S01]  /*30de0*/  ENDCOLLECTIVE ;  /* 0x000000000000791b */ /* 0x003fe20003800000 */
.L_x_3141:
[----:B------:R-:W-:Y:S05]  /*30df0*/  BRA `(.L_x_3142) ;  /* 0xfffffdbc00e87947 */ /* 0x000fea000383ffff */
.L_x_2830:
        /* <DEDUP_REMOVED lines=8> */
.L_x_3144:
[----:B------:R-:W-:Y:S05]  /*30e80*/  BSYNC B1 ;  /* 0x0000000000017941 */ /* 0x000fea0003800000 */
.L_x_3143:
        /* <DEDUP_REMOVED lines=8> */
.L_x_3145:
[----:B------:R-:W-:Y:S02]  /*30f10*/  IMAD.MOV.U32 R13, RZ, RZ, R8 ;  /* 0x000000ffff0d7224 */ /* 0x000fe400078e0008 */
[----:B------:R-:W-:-:S07]  /*30f20*/  IMAD.MOV.U32 R67, RZ, RZ, R14 ;  /* 0x000000ffff437224 */ /* 0x000fce00078e000e */
[----:B------:R-:W-:Y:S05]  /*30f30*/  WARPSYNC.COLLECTIVE R15, `(.L_x_3146) ;  /* 0x000000000f087348 */ /* 0x000fea0003c00000 */
[----:B------:R0:W1:Y:S02]  /*30f40*/  SHFL.IDX P6, R14, R13, R12, R11 ;  /* 0x0000000c0d0e7389 */ /* 0x00006400000c000b */
[----:B01----:R-:W-:Y:S01]  /*30f50*/  ENDCOLLECTIVE ;  /* 0x000000000000791b */ /* 0x003fe20003800000 */
.L_x_3146:
[----:B------:R-:W-:Y:S02]  /*30f60*/  IMAD.MOV.U32 R13, RZ, RZ, R0 ;  /* 0x000000ffff0d7224 */ /* 0x000fe400078e0000 */
[----:B------:R-:W-:-:S07]  /*30f70*/  IMAD.MOV.U32 R72, RZ, RZ, R14 ;  /* 0x000000ffff487224 */ /* 0x000fce00078e000e */
[----:B------:R-:W-:Y:S05]  /*30f80*/  WARPSYNC.COLLECTIVE R15, `(.L_x_3147) ;  /* 0x000000000f087348 */ /* 0x000fea0003c00000 */
[----:B------:R0:W1:Y:S02]  /*30f90*/  SHFL.IDX P6, R14, R13, R12, R11 ;  /* 0x0000000c0d0e7389 */ /* 0x00006400000c000b */
[----:B01----:R-:W-:Y:S01]  /*30fa0*/  ENDCOLLECTIVE ;  /* 0x000000000000791b */ /* 0x003fe20003800000 */
.L_x_3147:
[----:B------:R-:W-:Y:S05]  /*30fb0*/  BRA `(.L_x_3148) ;  /* 0xfffffdc400007947 */ /* 0x000fea000383ffff */
.L_x_2834:
[----:B0-----:R0:W1:Y:S02]  /*30fc0*/  SYNCS.PHASECHK.TRANS64.TRYWAIT P0, [R22+URZ+0x38800], R151 ;  /* 0x03880097160075a7 */ /* 0x001064000800017f */
[----:B-1----:R-:W-:Y:S05]  /*30fd0*/  @!P0 NANOSLEEP.SYNCS 0x989680 ;  /* 0x009896800000895d */ /* 0x002fea0003900000 */
[----:B------:R-:W1:Y:S02]  /*30fe0*/  @!P0 SYNCS.PHASECHK.TRANS64 P0, [R22+URZ+0x38800], R151 ;  /* 0x03880097160085a7 */ /* 0x000e64000800007f */
[----:B-1----:R-:W-:Y:S05]  /*30ff0*/  @!P0 BRA `(.L_x_2834) ;  /* 0xfffffffc00f08947 */ /* 0x002fea000383ffff */
[----:B------:R-:W-:Y:S05]  /*31000*/  BRA `(.L_x_3149) ;  /* 0xfffffdc800747947 */ /* 0x000fea000383ffff */
.L_x_2866:
        /* <DEDUP_REMOVED lines=8> */
.L_x_3151:
[----:B------:R-:W-:Y:S05]  /*31090*/  BSYNC B1 ;  /* 0x0000000000017941 */ /* 0x000fea0003800000 */
.L_x_3150:
        /* <DEDUP_REMOVED lines=8> */
.L_x_3152:
[----:B------:R-:W-:Y:S02]  /*31120*/  IMAD.MOV.U32 R13, RZ, RZ, R9 ;  /* 0x000000ffff0d7224 */ /* 0x000fe400078e0009 */
[----:B------:R-:W-:-:S07]  /*31130*/  IMAD.MOV.U32 R7, RZ, RZ, R14 ;  /* 0x000000ffff077224 */ /* 0x000fce00078e000e */
[----:B------:R-:W-:Y:S05]  /*31140*/  WARPSYNC.COLLECTIVE R15, `(.L_x_3153) ;  /* 0x000000000f087348 */ /* 0x000fea0003c00000 */
[----:B------:R0:W1:Y:S02]  /*31150*/  SHFL.IDX P6, R14, R13, R12, R11 ;  /* 0x0000000c0d0e7389 */ /* 0x00006400000c000b */
[----:B01----:R-:W-:Y:S01]  /*31160*/  ENDCOLLECTIVE ;  /* 0x000000000000791b */ /* 0x003fe20003800000 */
.L_x_3153:
[----:B------:R-:W-:Y:S02]  /*31170*/  IMAD.MOV.U32 R13, RZ, RZ, R4 ;  /* 0x000000ffff0d7224 */ /* 0x000fe400078e0004 */
[----:B------:R-:W-:-:S07]  /*31180*/  IMAD.MOV.U32 R10, RZ, RZ, R14 ;  /* 0x000000ffff0a7224 */ /* 0x000fce00078e000e */
[----:B------:R-:W-:Y:S05]  /*31190*/  WARPSYNC.COLLECTIVE R15, `(.L_x_3154) ;  /* 0x000000000f087348 */ /* 0x000fea0003c00000 */
[----:B------:R0:W1:Y:S02]  /*311a0*/  SHFL.IDX P6, R14, R13, R12, R11 ;  /* 0x0000000c0d0e7389 */ /* 0x00006400000c000b */
[----:B01----:R-:W-:Y:S01]  /*311b0*/  ENDCOLLECTIVE ;  /* 0x000000000000791b */ /* 0x003fe20003800000 */
.L_x_3154:
[----:B------:R-:W-:Y:S05]  /*311c0*/  BRA `(.L_x_3155) ;  /* 0xfffffdfc00387947 */ /* 0x000fea000383ffff */
.L_x_2869:
        /* <DEDUP_REMOVED lines=8> */
.L_x_3157:
[----:B------:R-:W-:Y:S05]  /*31250*/  BSYNC B1 ;  /* 0x0000000000017941 */ /* 0x000fea0003800000 */
.L_x_3156:
        /* <DEDUP_REMOVED lines=8> */
.L_x_3158:
[----:B------:R-:W-:Y:S02]  /*312e0*/  IMAD.MOV.U32 R13, RZ, RZ, R9 ;  /* 0x000000ffff0d7224 */ /* 0x000fe400078e0009 */
[----:B------:R-:W-:-:S07]  /*312f0*/  IMAD.MOV.U32 R7, RZ, RZ, R14 ;  /* 0x000000ffff077224 */ /* 0x000fce00078e000e */
[----:B------:R-:W-:Y:S05]  /*31300*/  WARPSYNC.COLLECTIVE R15, `(.L_x_3159) ;  /* 0x000000000f087348 */ /* 0x000fea0003c00000 */
[----:B------:R0:W1:Y:S02]  /*31310*/  SHFL.IDX P6, R14, R13, R12, R11 ;  /* 0x0000000c0d0e7389 */ /* 0x00006400000c000b */
[----:B01----:R-:W-:Y:S01]  /*31320*/  ENDCOLLECTIVE ;  /* 0x000000000000791b */ /* 0x003fe20003800000 */
.L_x_3159:
[----:B------:R-:W-:Y:S02]  /*31330*/  IMAD.MOV.U32 R13, RZ, RZ, R4 ;  /* 0x000000ffff0d7224 */ /* 0x000fe400078e0004 */
[----:B------:R-:W-:-:S07]  /*31340*/  IMAD.MOV.U32 R10, RZ, RZ, R14 ;  /* 0x000000ffff0a7224 */ /* 0x000fce00078e000e */
[----:B------:R-:W-:Y:S05]  /*31350*/  WARPSYNC.COLLECTIVE R15, `(.L_x_3160) ;  /* 0x000000000f087348 */ /* 0x000fea0003c00000 */
[----:B------:R0:W1:Y:S02]  /*31360*/  SHFL.IDX P6, R14, R13, R12, R11 ;  /* 0x0000000c0d0e7389 */ /* 0x00006400000c000b */
[----:B01----:R-:W-:Y:S01]  /*31370*/  ENDCOLLECTIVE ;  /* 0x000000000000791b */ /* 0x003fe20003800000 */
.L_x_3160:
[----:B------:R-:W-:Y:S05]  /*31380*/  BRA `(.L_x_3161) ;  /* 0xfffffe00000c7947 */ /* 0x000fea000383ffff */
.L_x_2872:
        /* <DEDUP_REMOVED lines=8> */
.L_x_3163:
[----:B------:R-:W-:Y:S05]  /*31410*/  BSYNC B1 ;  /* 0x0000000000017941 */ /* 0x000fea0003800000 */
.L_x_3162:
        /* <DEDUP_REMOVED lines=8> */
.L_x_3164:
[----:B------:R-:W-:Y:S02]  /*314a0*/  IMAD.MOV.U32 R13, RZ, RZ, R9 ;  /* 0x000000ffff0d7224 */ /* 0x000fe400078e0009 */
[----:B------:R-:W-:-:S07]  /*314b0*/  IMAD.MOV.U32 R7, RZ, RZ, R14 ;  /* 0x000000ffff077224 */ /* 0x000fce00078e000e */
[----:B------:R-:W-:Y:S05]  /*314c0*/  WARPSYNC.COLLECTIVE R15, `(.L_x_3165) ;  /* 0x000000000f087348 */ /* 0x000fea0003c00000 */
[----:B------:R0:W1:Y:S02]  /*314d0*/  SHFL.IDX P6, R14, R13, R12, R11 ;  /* 0x0000000c0d0e7389 */ /* 0x00006400000c000b */
[----:B01----:R-:W-:Y:S01]  /*314e0*/  ENDCOLLECTIVE ;  /* 0x000000000000791b */ /* 0x003fe20003800000 */
.L_x_3165:
[----:B------:R-:W-:Y:S02]  /*314f0*/  IMAD.MOV.U32 R13, RZ, RZ, R4 ;  /* 0x000000ffff0d7224 */ /* 0x000fe400078e0004 */
[----:B------:R-:W-:-:S07]  /*31500*/  IMAD.MOV.U32 R10, RZ, RZ, R14 ;  /* 0x000000ffff0a7224 */ /* 0x000fce00078e000e */
[----:B------:R-:W-:Y:S05]  /*31510*/  WARPSYNC.COLLECTIVE R15, `(.L_x_3166) ;  /* 0x000000000f087348 */ /* 0x000fea0003c00000 */
[----:B------:R0:W1:Y:S02]  /*31520*/  SHFL.IDX P6, R14, R13, R12, R11 ;  /* 0x0000000c0d0e7389 */ /* 0x00006400000c000b */
[----:B01----:R-:W-:Y:S01]  /*31530*/  ENDCOLLECTIVE ;  /* 0x000000000000791b */ /* 0x003fe20003800000 */
.L_x_3166:
[----:B------:R-:W-:Y:S05]  /*31540*/  BRA `(.L_x_3167) ;  /* 0xfffffe0000d47947 */ /* 0x000fea000383ffff */
.L_x_2875:
        /* <DEDUP_REMOVED lines=8> */
.L_x_3169:
[----:B------:R-:W-:Y:S05]  /*315d0*/  BSYNC B1 ;  /* 0x0000000000017941 */ /* 0x000fea0003800000 */
.L_x_3168:
        /* <DEDUP_REMOVED lines=8> */
.L_x_3170:
[----:B------:R-:W-:Y:S02]  /*31660*/  IMAD.MOV.U32 R13, RZ, RZ, R9 ;  /* 0x000000ffff0d7224 */ /* 0x000fe400078e0009 */
[----:B------:R-:W-:-:S07]  /*31670*/  IMAD.MOV.U32 R21, RZ, RZ, R14 ;  /* 0x000000ffff157224 */ /* 0x000fce00078e000e */
[----:B------:R-:W-:Y:S05]  /*31680*/  WARPSYNC.COLLECTIVE R15, `(.L_x_3171) ;  /* 0x000000000f087348 */ /* 0x000fea0003c00000 */
[----:B------:R0:W1:Y:S02]  /*31690*/  SHFL.IDX P6, R14, R13, R12, R11 ;  /* 0x0000000c0d0e7389 */ /* 0x00006400000c000b */
[----:B01----:R-:W-:Y:S01]  /*316a0*/  ENDCOLLECTIVE ;  /* 0x000000000000791b */ /* 0x003fe20003800000 */
.L_x_3171:
[----:B------:R-:W-:Y:S02]  /*316b0*/  IMAD.MOV.U32 R13, RZ, RZ, R4 ;  /* 0x000000ffff0d7224 */ /* 0x000fe400078e0004 */
[----:B------:R-:W-:-:S07]  /*316c0*/  IMAD.MOV.U32 R76, RZ, RZ, R14 ;  /* 0x000000ffff4c7224 */ /* 0x000fce00078e000e */
[----:B------:R-:W-:Y:S05]  /*316d0*/  WARPSYNC.COLLECTIVE R15, `(.L_x_3172) ;  /* 0x000000000f087348 */ /* 0x000fea0003c00000 */
[----:B------:R0:W1:Y:S02]  /*316e0*/  SHFL.IDX P6, R14, R13, R12, R11 ;  /* 0x0000000c0d0e7389 */ /* 0x00006400000c000b */
[----:B01----:R-:W-:Y:S01]  /*316f0*/  ENDCOLLECTIVE ;  /* 0x000000000000791b */ /* 0x003fe20003800000 */
.L_x_3172:
[----:B------:R-:W-:Y:S01]  /*31700*/  IMAD.MOV.U32 R77, RZ, RZ, R14 ;  /* 0x000000ffff4d7224 */ /* 0x000fe200078e000e */
[----:B------:R-:W-:Y:S06]  /*31710*/  BRA `(.L_x_3173) ;  /* 0xfffffe0400a07947 */ /* 0x000fec000383ffff */
.L_x_2879:
[----:B0-----:R0:W1:Y:S02]  /*31720*/  SYNCS.PHASECHK.TRANS64.TRYWAIT P0, [R22+URZ+0x38800], R85 ;  /* 0x03880055160075a7 */ /* 0x001064000800017f */
[----:B-1----:R-:W-:Y:S05]  /*31730*/  @!P0 NANOSLEEP.SYNCS 0x989680 ;  /* 0x009896800000895d */ /* 0x002fea0003900000 */
[----:B------:R-:W1:Y:S02]  /*31740*/  @!P0 SYNCS.PHASECHK.TRANS64 P0, [R22+URZ+0x38800], R85 ;  /* 0x03880055160085a7 */ /* 0x000e64000800007f */
[----:B-1----:R-:W-:Y:S05]  /*31750*/  @!P0 BRA `(.L_x_2879) ;  /* 0xfffffffc00f08947 */ /* 0x002fea000383ffff */
[----:B------:R-:W-:Y:S05]  /*31760*/  BRA `(.L_x_3174) ;  /* 0xfffffe0800dc7947 */ /* 0x000fea000383ffff */
.L_x_2897:
[----:B-1----:R1:W3:Y:S02]  /*31770*/  SYNCS.PHASECHK.TRANS64.TRYWAIT P1, [R0+URZ+0x38830], R3 ;  /* 0x03883003000075a7 */ /* 0x0022e4000802017f */
[----:B---3--:R-:W-:Y:S05]  /*31780*/  @!P1 NANOSLEEP.SYNCS 0x989680 ;  /* 0x009896800000995d */ /* 0x008fea0003900000 */
[----:B------:R-:W3:Y:S02]  /*31790*/  @!P1 SYNCS.PHASECHK.TRANS64 P1, [R0+URZ+0x38830], R3 ;  /* 0x03883003000095a7 */ /* 0x000ee4000802007f */
[----:B---3--:R-:W-:Y:S05]  /*317a0*/  @!P1 BRA `(.L_x_2897) ;  /* 0xfffffffc00f09947 */ /* 0x008fea000383ffff */
[----:B------:R-:W-:Y:S05]  /*317b0*/  BRA `(.L_x_2896) ;  /* 0xfffffe4400a87947 */ /* 0x000fea000383ffff */
.L_x_2905:
[----:B-1----:R1:W2:Y:S02]  /*317c0*/  SYNCS.PHASECHK.TRANS64.TRYWAIT P2, [R10+URZ+0x38830], R3 ;  /* 0x038830030a0075a7 */ /* 0x0022a4000804017f */
[----:B--2---:R-:W-:Y:S05]  /*317d0*/  @!P2 NANOSLEEP.SYNCS 0x989680 ;  /* 0x009896800000a95d */ /* 0x004fea0003900000 */
[----:B------:R-:W2:Y:S02]  /*317e0*/  @!P2 SYNCS.PHASECHK.TRANS64 P2, [R10+URZ+0x38830], R3 ;  /* 0x038830030a00a5a7 */ /* 0x000ea4000804007f */
[----:B--2---:R-:W-:Y:S05]  /*317f0*/  @!P2 BRA `(.L_x_2905) ;  /* 0xfffffffc00f0a947 */ /* 0x004fea000383ffff */
[----:B------:R-:W-:Y:S05]  /*31800*/  BRA `(.L_x_2904) ;  /* 0xfffffe8c00f87947 */ /* 0x000fea000383ffff */
.L_x_2910:
[----:B---3--:R3:W4:Y:S02]  /*31810*/  SYNCS.PHASECHK.TRANS64.TRYWAIT P2, [R6+URZ+0x38850], R0 ;  /* 0x03885000060075a7 */ /* 0x008724000804017f */
[----:B----4-:R-:W-:Y:S05]  /*31820*/  @!P2 NANOSLEEP.SYNCS 0x989680 ;  /* 0x009896800000a95d */ /* 0x010fea0003900000 */
[----:B------:R-:W4:Y:S02]  /*31830*/  @!P2 SYNCS.PHASECHK.TRANS64 P2, [R6+URZ+0x38850], R0 ;  /* 0x038850000600a5a7 */ /* 0x000f24000804007f */
[----:B----4-:R-:W-:Y:S05]  /*31840*/  @!P2 BRA `(.L_x_2910) ;  /* 0xfffffffc00f0a947 */ /* 0x010fea000383ffff */
[----:B------:R-:W-:Y:S05]  /*31850*/  BRA `(.L_x_2909) ;  /* 0xfffffec400b87947 */ /* 0x000fea000383ffff */
.L_x_2920:
[----:B-1----:R1:W2:Y:S02]  /*31860*/  SYNCS.PHASECHK.TRANS64.TRYWAIT P1, [R3+URZ+0x38830], R6 ;  /* 0x03883006030075a7 */ /* 0x0022a4000802017f */
[----:B--2---:R-:W-:Y:S05]  /*31870*/  @!P1 NANOSLEEP.SYNCS 0x989680 ;  /* 0x009896800000995d */ /* 0x004fea0003900000 */
[----:B------:R-:W2:Y:S02]  /*31880*/  @!P1 SYNCS.PHASECHK.TRANS64 P1, [R3+URZ+0x38830], R6 ;  /* 0x03883006030095a7 */ /* 0x000ea4000802007f */
[----:B--2---:R-:W-:Y:S05]  /*31890*/  @!P1 BRA `(.L_x_2920) ;  /* 0xfffffffc00f09947 */ /* 0x004fea000383ffff */
[----:B------:R-:W-:Y:S05]  /*318a0*/  BRA `(.L_x_2919) ;  /* 0xfffffedc00c87947 */ /* 0x000fea000383ffff */
.L_x_2925:
[----:B-1----:R1:W2:Y:S02]  /*318b0*/  SYNCS.PHASECHK.TRANS64.TRYWAIT P1, [R6+URZ+0x38850], R0 ;  /* 0x03885000060075a7 */ /* 0x0022a4000802017f */
[----:B--2---:R-:W-:Y:S05]  /*318c0*/  @!P1 NANOSLEEP.SYNCS 0x989680 ;  /* 0x009896800000995d */ /* 0x004fea0003900000 */
[----:B------:R-:W2:Y:S02]  /*318d0*/  @!P1 SYNCS.PHASECHK.TRANS64 P1, [R6+URZ+0x38850], R0 ;  /* 0x03885000060095a7 */ /* 0x000ea4000802007f */
[----:B--2---:R-:W-:Y:S05]  /*318e0*/  @!P1 BRA `(.L_x_2925) ;  /* 0xfffffffc00f09947 */ /* 0x004fea000383ffff */
[----:B------:R-:W-:Y:S05]  /*318f0*/  BRA `(.L_x_2924) ;  /* 0xffffff14008c7947 */ /* 0x000fea000383ffff */
.L_x_2933:
[----:B-1----:R1:W2:Y:S02]  /*31900*/  SYNCS.PHASECHK.TRANS64.TRYWAIT P1, [R8+URZ+0x38850], R7 ;  /* 0x03885007080075a7 */ /* 0x0022a4000802017f */
[----:B--2---:R-:W-:Y:S05]  /*31910*/  @!P1 NANOSLEEP.SYNCS 0x989680 ;  /* 0x009896800000995d */ /* 0x004fea0003900000 */
[----:B------:R-:W2:Y:S02]  /*31920*/  @!P1 SYNCS.PHASECHK.TRANS64 P1, [R8+URZ+0x38850], R7 ;  /* 0x03885007080095a7 */ /* 0x000ea4000802007f */
[----:B--2---:R-:W-:Y:S05]  /*31930*/  @!P1 BRA `(.L_x_2933) ;  /* 0xfffffffc00f09947 */ /* 0x004fea000383ffff */
[----:B------:R-:W-:Y:S05]  /*31940*/  BRA `(.L_x_2932) ;  /* 0xffffff2c00d07947 */ /* 0x000fea000383ffff */
.L_x_2970:
        /* <DEDUP_REMOVED lines=8> */
[----:B-1----:R-:W-:Y:S05]  /*319d0*/  WARPSYNC.COLLECTIVE R15, `(.L_x_3176) ;  /* 0x000000000f087348 */ /* 0x002fea0003c00000 */
[----:B------:R0:W2:Y:S02]  /*319e0*/  SHFL.IDX P6, R14, R13, R12, R11 ;  /* 0x0000000c0d0e7389 */ /* 0x0000a400000c000b */
[----:B012---:R-:W-:Y:S01]  /*319f0*/  ENDCOLLECTIVE ;  /* 0x000000000000791b */ /* 0x007fe20003800000 */
.L_x_3176:
[----:B------:R-:W-:Y:S05]  /*31a00*/  BSYNC B1 ;  /* 0x0000000000017941 */ /* 0x000fea0003800000 */
.L_x_3175:
[----:B------:R-:W-:Y:S05]  /*31a10*/  BRA `(.L_x_3177) ;  /* 0xffffff8000287947 */ /* 0x000fea000383ffff */
.L_x_2972:
[----:B------:R-:W-:Y:S01]  /*31a20*/  BSSY B1, `(.L_x_3178) ;  /* 0x0000006000017945 */ /* 0x000fe20003800000 */
[----:B------:R-:W-:-:S07]  /*31a30*/  IMAD.MOV.U32 R15, RZ, RZ, -0x1 ;  /* 0xffffffffff0f7424 */ /* 0x000fce00078e00ff */
[----:B01----:R-:W-:Y:S05]  /*31a40*/  WARPSYNC.COLLECTIVE R15, `(.L_x_3179) ;  /* 0x000000000f0c7348 */ /* 0x003fea0003c00000 */
[----:B------:R-:W-:Y:S02]  /*31a50*/  ELECT P6, UR62, PT ;  /* 0x00000000003e782f */ /* 0x000fe400038c0000 */
[----:B------:R-:W-:Y:S01]  /*31a60*/  MOV R14, UR62 ;  /* 0x0000003e000e7c02 */ /* 0x000fe20008000f00 */
[----:B01----:R-:W-:Y:S10]  /*31a70*/  ENDCOLLECTIVE ;  /* 0x000000000000791b */ /* 0x003ff40003800000 */
.L_x_3179:
[----:B------:R-:W-:Y:S05]  /*31a80*/  BSYNC B1 ;  /* 0x0000000000017941 */ /* 0x000fea0003800000 */
.L_x_3178:
[----:B------:R-:W-:Y:S05]  /*31a90*/  BRA `(.L_x_2971) ;  /* 0xffffff8000207947 */ /* 0x000fea000383ffff */
.L_x_2974:
[----:B0-----:R0:W2:Y:S02]  /*31aa0*/  SYNCS.PHASECHK.TRANS64.TRYWAIT P0, [R22+URZ+0x38820], R7 ;  /* 0x03882007160075a7 */ /* 0x0010a4000800017f */
[----:B--2---:R-:W-:Y:S05]  /*31ab0*/  @!P0 NANOSLEEP.SYNCS 0x989680 ;  /* 0x009896800000895d */ /* 0x004fea0003900000 */
[----:B------:R-:W2:Y:S02]  /*31ac0*/  @!P0 SYNCS.PHASECHK.TRANS64 P0, [R22+URZ+0x38820], R7 ;  /* 0x03882007160085a7 */ /* 0x000ea4000800007f */
[----:B--2---:R-:W-:Y:S05]  /*31ad0*/  @!P0 BRA `(.L_x_2974) ;  /* 0xfffffffc00f08947 */ /* 0x004fea000383ffff */
[----:B------:R-:W-:Y:S05]  /*31ae0*/  BRA `(.L_x_3180) ;  /* 0xffffff8000307947 */ /* 0x000fea000383ffff */
.L_x_2978:
[----:B-1----:R1:W2:Y:S02]  /*31af0*/  SYNCS.PHASECHK.TRANS64.TRYWAIT P0, [R11+URZ+0x388a0], R10 ;  /* 0x0388a00a0b0075a7 */ /* 0x0022a4000800017f */
[----:B--2---:R-:W-:Y:S05]  /*31b00*/  @!P0 NANOSLEEP.SYNCS 0x989680 ;  /* 0x009896800000895d */ /* 0x004fea0003900000 */
[----:B------:R-:W2:Y:S02]  /*31b10*/  @!P0 SYNCS.PHASECHK.TRANS64 P0, [R11+URZ+0x388a0], R10 ;  /* 0x0388a00a0b0085a7 */ /* 0x000ea4000800007f */
[----:B--2---:R-:W-:Y:S05]  /*31b20*/  @!P0 BRA `(.L_x_2978) ;  /* 0xfffffffc00f08947 */ /* 0x004fea000383ffff */
[----:B------:R-:W-:Y:S05]  /*31b30*/  BRA `(.L_x_3181) ;  /* 0xffffff8000487947 */ /* 0x000fea000383ffff */
.L_x_2986:
[----:B0-----:R0:W2:Y:S02]  /*31b40*/  SYNCS.PHASECHK.TRANS64.TRYWAIT P0, [R11+URZ+0x388c0], R10 ;  /* 0x0388c00a0b0075a7 */ /* 0x0010a4000800017f */
[----:B--2---:R-:W-:Y:S05]  /*31b50*/  @!P0 NANOSLEEP.SYNCS 0x989680 ;  /* 0x009896800000895d */ /* 0x004fea0003900000 */
[----:B------:R-:W2:Y:S02]  /*31b60*/  @!P0 SYNCS.PHASECHK.TRANS64 P0, [R11+URZ+0x388c0], R10 ;  /* 0x0388c00a0b0085a7 */ /* 0x000ea4000800007f */
[----:B--2---:R-:W-:Y:S05]  /*31b70*/  @!P0 BRA `(.L_x_2986) ;  /* 0xfffffffc00f08947 */ /* 0x004fea000383ffff */
[----:B------:R-:W-:Y:S05]  /*31b80*/  BRA `(.L_x_3182) ;  /* 0xffffff8400847947 */ /* 0x000fea000383ffff */
.L_x_2996:
[----:B-1----:R1:W2:Y:S02]  /*31b90*/  SYNCS.PHASECHK.TRANS64.TRYWAIT P1, [R10+URZ+0x388a0], R9 ;  /* 0x0388a0090a0075a7 */ /* 0x0022a4000802017f */
[----:B--2---:R-:W-:Y:S05]  /*31ba0*/  @!P1 NANOSLEEP.SYNCS 0x989680 ;  /* 0x009896800000995d */ /* 0x004fea0003900000 */
[----:B------:R-:W2:Y:S02]  /*31bb0*/  @!P1 SYNCS.PHASECHK.TRANS64 P1, [R10+URZ+0x388a0], R9 ;  /* 0x0388a0090a0095a7 */ /* 0x000ea4000802007f */
[----:B--2---:R-:W-:Y:S05]  /*31bc0*/  @!P1 BRA `(.L_x_2996) ;  /* 0xfffffffc00f09947 */ /* 0x004fea000383ffff */
[----:B------:R-:W-:Y:S05]  /*31bd0*/  BRA `(.L_x_3183) ;  /* 0xffffff8800f47947 */ /* 0x000fea000383ffff */
.L_x_3004:
[----:B0-----:R0:W2:Y:S02]  /*31be0*/  SYNCS.PHASECHK.TRANS64.TRYWAIT P1, [R10+URZ+0x388c0], R9 ;  /* 0x0388c0090a0075a7 */ /* 0x0010a4000802017f */
[----:B--2---:R-:W-:Y:S05]  /*31bf0*/  @!P1 NANOSLEEP.SYNCS 0x989680 ;  /* 0x009896800000995d */ /* 0x004fea0003900000 */
[----:B------:R-:W2:Y:S02]  /*31c00*/  @!P1 SYNCS.PHASECHK.TRANS64 P1, [R10+URZ+0x388c0], R9 ;  /* 0x0388c0090a0095a7 */ /* 0x000ea4000802007f */
[----:B--2---:R-:W-:Y:S05]  /*31c10*/  @!P1 BRA `(.L_x_3004) ;  /* 0xfffffffc00f09947 */ /* 0x004fea000383ffff */
[----:B------:R-:W-:Y:S05]  /*31c20*/  BRA `(.L_x_3184) ;  /* 0xffffff90002c7947 */ /* 0x000fea000383ffff */
.L_x_3020:
        /* <DEDUP_REMOVED lines=11> */
.L_x_3186:
[----:B------:R-:W-:Y:S05]  /*31ce0*/  BSYNC B0 ;  /* 0x0000000000007941 */ /* 0x000fea0003800000 */
.L_x_3185:
[----:B------:R-:W-:Y:S05]  /*31cf0*/  BRA `(.L_x_3187) ;  /* 0xffffff9c00d07947 */ /* 0x000fea000383ffff */
.L_x_3023:
[----:B0-----:R0:W1:Y:S02]  /*31d00*/  SYNCS.PHASECHK.TRANS64.TRYWAIT P0, [R5+URZ+0x38840], R2 ;  /* 0x03884002050075a7 */ /* 0x001064000800017f */
[----:B-1----:R-:W-:Y:S05]  /*31d10*/  @!P0 NANOSLEEP.SYNCS 0x989680 ;  /* 0x009896800000895d */ /* 0x002fea0003900000 */
[----:B------:R-:W1:Y:S02]  /*31d20*/  @!P0 SYNCS.PHASECHK.TRANS64 P0, [R5+URZ+0x38840], R2 ;  /* 0x03884002050085a7 */ /* 0x000e64000800007f */
[----:B-1----:R-:W-:Y:S05]  /*31d30*/  @!P0 BRA `(.L_x_3023) ;  /* 0xfffffffc00f08947 */ /* 0x002fea000383ffff */
[----:B------:R-:W-:Y:S05]  /*31d40*/  BRA `(.L_x_3188) ;  /* 0xffffffa0002c7947 */ /* 0x000fea000383ffff */
.L_x_3024:
        /* <DEDUP_REMOVED lines=8> */
.L_x_3190:
[----:B------:R-:W-:Y:S05]  /*31dd0*/  BSYNC B0 ;  /* 0x0000000000007941 */ /* 0x000fea0003800000 */
.L_x_3189:
[----:B------:R-:W-:Y:S01]  /*31de0*/  IMAD.MOV.U32 R13, RZ, RZ, R0 ;  /* 0x000000ffff0d7224 */ /* 0x000fe200078e0000 */
[C---:B------:R-:W-:Y:S01]  /*31df0*/  LOP3.LUT P5, RZ, R23.reuse, 0x10, RZ, 0xc0, !PT ;  /* 0x0000001017ff7812 */ /* 0x040fe200078ac0ff */
[----:B------:R-:W-:Y:S01]  /*31e00*/  IMAD.MOV.U32 R12, RZ, RZ, RZ ;  /* 0x000000ffff0c7224 */ /* 0x000fe200078e00ff */
[C---:B------:R-:W-:Y:S01]  /*31e10*/  LOP3.LUT P4, RZ, R23.reuse, 0x8, RZ, 0xc0, !PT ;  /* 0x0000000817ff7812 */ /* 0x040fe2000788c0ff */
[----:B------:R-:W-:Y:S01]  /*31e20*/  IMAD.MOV.U32 R11, RZ, RZ, 0x181f ;  /* 0x0000181fff0b7424 */ /* 0x000fe200078e00ff */
[C---:B------:R-:W-:Y:S01]  /*31e30*/  LOP3.LUT P3, RZ, R23.reuse, 0x4, RZ, 0xc0, !PT ;  /* 0x0000000417ff7812 */ /* 0x040fe2000786c0ff */
[----:B------:R-:W-:Y:S01]  /*31e40*/  IMAD.MOV.U32 R15, RZ, RZ, -0x1 ;  /* 0xffffffffff0f7424 */ /* 0x000fe200078e00ff */
[----:B------:R-:W-:Y:S01]  /*31e50*/  LOP3.LUT P2, RZ, R23, 0x2, RZ, 0xc0, !PT ;  /* 0x0000000217ff7812 */ /* 0x000fe2000784c0ff */
[----:B------:R-:W-:Y:S02]  /*31e60*/  IMAD.MOV.U32 R2, RZ, RZ, R14 ;  /* 0x000000ffff027224 */ /* 0x000fe400078e000e */
[----:B------:R-:W-:-:S10]  /*31e70*/  @P0 IMAD R9, R7, 0x2, R22 ;  /* 0x0000000207090824 */ /* 0x000fd400078e0216 */
[----:B------:R-:W-:Y:S05]  /*31e80*/  WARPSYNC.COLLECTIVE R15, `(.L_x_3191) ;  /* 0x000000000f087348 */ /* 0x000fea0003c00000 */
[----:B------:R0:W1:Y:S02]  /*31e90*/  SHFL.IDX P6, R14, R13, R12, R11 ;  /* 0x0000000c0d0e7389 */ /* 0x00006400000c000b */
[----:B01----:R-:W-:Y:S01]  /*31ea0*/  ENDCOLLECTIVE ;  /* 0x000000000000791b */ /* 0x003fe20003800000 */
.L_x_3191:
        /* <DEDUP_REMOVED lines=21> */
.L_x_3192:
[----:B------:R-:W-:Y:S02]  /*32000*/  IMAD.MOV.U32 R13, RZ, RZ, R0 ;  /* 0x000000ffff0d7224 */ /* 0x000fe400078e0000 */
[----:B------:R-:W-:-:S07]  /*32010*/  IMAD.MOV.U32 R8, RZ, RZ, R14 ;  /* 0x000000ffff087224 */ /* 0x000fce00078e000e */
[----:B------:R-:W-:Y:S05]  /*32020*/  WARPSYNC.COLLECTIVE R15, `(.L_x_3193) ;  /* 0x000000000f087348 */ /* 0x000fea0003c00000 */
[----:B------:R0:W1:Y:S02]  /*32030*/  SHFL.IDX P6, R14, R13, R12, R11 ;  /* 0x0000000c0d0e7389 */ /* 0x00006400000c000b */
[----:B01----:R-:W-:Y:S01]  /*32040*/  ENDCOLLECTIVE ;  /* 0x000000000000791b */ /* 0x003fe20003800000 */
.L_x_3193:
        /* <DEDUP_REMOVED lines=17> */
.L_x_3194:
[----:B------:R-:W-:Y:S02]  /*32160*/  @P1 IMAD R9, R7, 0x2, R22 ;  /* 0x0000000207091824 */ /* 0x000fe400078e0216 */
[----:B------:R-:W-:Y:S02]  /*32170*/  IMAD.MOV.U32 R13, RZ, RZ, R0 ;  /* 0x000000ffff0d7224 */ /* 0x000fe400078e0000 */
[----:B------:R-:W-:-:S07]  /*32180*/  IMAD.MOV.U32 R8, RZ, RZ, R14 ;  /* 0x000000ffff087224 */ /* 0x000fce00078e000e */
[----:B------:R-:W-:Y:S05]  /*32190*/  WARPSYNC.COLLECTIVE R15, `(.L_x_3195) ;  /* 0x000000000f087348 */ /* 0x000fea0003c00000 */
[----:B------:R0:W1:Y:S02]  /*321a0*/  SHFL.IDX P6, R14, R13, R12, R11 ;  /* 0x0000000c0d0e7389 */ /* 0x00006400000c000b */
[----:B01----:R-:W-:Y:S01]  /*321b0*/  ENDCOLLECTIVE ;  /* 0x000000000000791b */ /* 0x003fe20003800000 */
.L_x_3195:
        /* <DEDUP_REMOVED lines=17> */
.L_x_3196:
[----:B------:R-:W-:Y:S02]  /*322d0*/  @P1 IMAD R21, R7, 0x2, R22 ;  /* 0x0000000207151824 */ /* 0x000fe400078e0216 */
[----:B------:R-:W-:Y:S02]  /*322e0*/  IMAD.MOV.U32 R13, RZ, RZ, R0 ;  /* 0x000000ffff0d7224 */ /* 0x000fe400078e0000 */
[----:B------:R-:W-:-:S07]  /*322f0*/  IMAD.MOV.U32 R8, RZ, RZ, R14 ;  /* 0x000000ffff087224 */ /* 0x000fce00078e000e */
[----:B------:R-:W-:Y:S05]  /*32300*/  WARPSYNC.COLLECTIVE R15, `(.L_x_3197) ;  /* 0x000000000f087348 */ /* 0x000fea0003c00000 */
[----:B------:R0:W1:Y:S02]  /*32310*/  SHFL.IDX P6, R14, R13, R12, R11 ;  /* 0x0000000c0d0e7389 */ /* 0x00006400000c000b */
[----:B01----:R-:W-:Y:S01]  /*32320*/  ENDCOLLECTIVE ;  /* 0x000000000000791b */ /* 0x003fe20003800000 */
.L_x_3197:
        /* <DEDUP_REMOVED lines=16> */
.L_x_3198:
[----:B------:R-:W-:Y:S02]  /*32430*/  IMAD.MOV.U32 R13, RZ, RZ, R0 ;  /* 0x000000ffff0d7224 */ /* 0x000fe400078e0000 */
[----:B------:R-:W-:-:S07]  /*32440*/  IMAD.MOV.U32 R8, RZ, RZ, R14 ;  /* 0x000000ffff087224 */ /* 0x000fce00078e000e */
[----:B------:R-:W-:Y:S05]  /*32450*/  WARPSYNC.COLLECTIVE R15, `(.L_x_3199) ;  /* 0x000000000f087348 */ /* 0x000fea0003c00000 */
[----:B------:R0:W1:Y:S02]  /*32460*/  SHFL.IDX P6, R14, R13, R12, R11 ;  /* 0x0000000c0d0e7389 */ /* 0x00006400000c000b */
[----:B01----:R-:W-:Y:S01]  /*32470*/  ENDCOLLECTIVE ;  /* 0x000000000000791b */ /* 0x003fe20003800000 */
.L_x_3199:
[----:B------:R-:W-:Y:S01]  /*32480*/  IMAD.MOV.U32 R0, RZ, RZ, R14 ;  /* 0x000000ffff007224 */ /* 0x000fe200078e000e */
[----:B------:R-:W-:Y:S06]  /*32490*/  BRA `(.L_x_3200) ;  /* 0xffffff9c00907947 */ /* 0x000fec000383ffff */
.L_x_3031:
        /* <DEDUP_REMOVED lines=9> */
.L_x_3201:
[----:B------:R-:W-:Y:S01]  /*32530*/  ISETP.GE.AND P1, PT, R17, R5, PT ;  /* 0x000000051100720c */ /* 0x000fe20003f26270 */
[----:B------:R-:W-:Y:S02]  /*32540*/  IMAD.MOV.U32 R13, RZ, RZ, R4 ;  /* 0x000000ffff0d7224 */ /* 0x000fe400078e0004 */
[----:B------:R-:W-:-:S10]  /*32550*/  IMAD.MOV.U32 R2, RZ, RZ, R14 ;  /* 0x000000ffff027224 */ /* 0x000fd400078e000e */
[----:B------:R-:W-:Y:S05]  /*32560*/  WARPSYNC.COLLECTIVE R15, `(.L_x_3202) ;  /* 0x000000000f087348 */ /* 0x000fea0003c00000 */
[----:B------:R0:W1:Y:S02]  /*32570*/  SHFL.IDX P6, R14, R13, R12, R11 ;  /* 0x0000000c0d0e7389 */ /* 0x00006400000c000b */
[----:B01----:R-:W-:Y:S01]  /*32580*/  ENDCOLLECTIVE ;  /* 0x000000000000791b */ /* 0x003fe20003800000 */
.L_x_3202:
        /* <DEDUP_REMOVED lines=19> */
.L_x_3203:
[----:B------:R-:W-:Y:S02]  /*326c0*/  IMAD.MOV.U32 R13, RZ, RZ, R4 ;  /* 0x000000ffff0d7224 */ /* 0x000fe400078e0004 */
[----:B------:R-:W-:-:S07]  /*326d0*/  IMAD.MOV.U32 R2, RZ, RZ, R14 ;  /* 0x000000ffff027224 */ /* 0x000fce00078e000e */
[----:B------:R-:W-:Y:S05]  /*326e0*/  WARPSYNC.COLLECTIVE R15, `(.L_x_3204) ;  /* 0x000000000f087348 */ /* 0x000fea0003c00000 */
[----:B------:R0:W1:Y:S02]  /*326f0*/  SHFL.IDX P6, R14, R13, R12, R11 ;  /* 0x0000000c0d0e7389 */ /* 0x00006400000c000b */
[----:B01----:R-:W-:Y:S01]  /*32700*/  ENDCOLLECTIVE ;  /* 0x000000000000791b */ /* 0x003fe20003800000 */
.L_x_3204:
        /* <DEDUP_REMOVED lines=20> */
.L_x_3205:
[----:B------:R-:W-:Y:S02]  /*32850*/  IMAD.MOV.U32 R13, RZ, RZ, R4 ;  /* 0x000000ffff0d7224 */ /* 0x000fe400078e0004 */
[----:B------:R-:W-:-:S07]  /*32860*/  IMAD.MOV.U32 R2, RZ, RZ, R14 ;  /* 0x000000ffff027224 */ /* 0x000fce00078e000e */
[----:B------:R-:W-:Y:S05]  /*32870*/  WARPSYNC.COLLECTIVE R15, `(.L_x_3206) ;  /* 0x000000000f087348 */ /* 0x000fea0003c00000 */
[----:B------:R0:W1:Y:S02]  /*32880*/  SHFL.IDX P6, R14, R13, R12, R11 ;  /* 0x0000000c0d0e7389 */ /* 0x00006400000c000b */
[----:B01----:R-:W-:Y:S01]  /*32890*/  ENDCOLLECTIVE ;  /* 0x000000000000791b */ /* 0x003fe20003800000 */
.L_x_3206:
        /* <DEDUP_REMOVED lines=20> */
.L_x_3207:
[----:B------:R-:W-:Y:S02]  /*329e0*/  IMAD.MOV.U32 R13, RZ, RZ, R4 ;  /* 0x000000ffff0d7224 */ /* 0x000fe400078e0004 */
[----:B------:R-:W-:-:S07]  /*329f0*/  IMAD.MOV.U32 R2, RZ, RZ, R14 ;  /* 0x000000ffff027224 */ /* 0x000fce00078e000e */
[----:B------:R-:W-:Y:S05]  /*32a00*/  WARPSYNC.COLLECTIVE R15, `(.L_x_3208) ;  /* 0x000000000f087348 */ /* 0x000fea0003c00000 */
[----:B------:R0:W1:Y:S02]  /*32a10*/  SHFL.IDX P6, R14, R13, R12, R11 ;  /* 0x0000000c0d0e7389 */ /* 0x00006400000c000b */
[----:B01----:R-:W-:Y:S01]  /*32a20*/  ENDCOLLECTIVE ;  /* 0x000000000000791b */ /* 0x003fe20003800000 */
.L_x_3208:
        /* <DEDUP_REMOVED lines=20> */
.L_x_3209:
[----:B------:R-:W-:Y:S02]  /*32b70*/  IMAD.MOV.U32 R13, RZ, RZ, R4 ;  /* 0x000000ffff0d7224 */ /* 0x000fe400078e0004 */
[----:B------:R-:W-:-:S07]  /*32b80*/  IMAD.MOV.U32 R2, RZ, RZ, R14 ;  /* 0x000000ffff027224 */ /* 0x000fce00078e000e */
[----:B------:R-:W-:Y:S05]  /*32b90*/  WARPSYNC.COLLECTIVE R15, `(.L_x_3210) ;  /* 0x000000000f087348 */ /* 0x000fea0003c00000 */
[----:B------:R0:W1:Y:S02]  /*32ba0*/  SHFL.IDX P6, R14, R13, R12, R11 ;  /* 0x0000000c0d0e7389 */ /* 0x00006400000c000b */
[----:B01----:R-:W-:Y:S01]  /*32bb0*/  ENDCOLLECTIVE ;  /* 0x000000000000791b */ /* 0x003fe20003800000 */
.L_x_3210:
        /* <DEDUP_REMOVED lines=20> */
.L_x_3211:
[----:B------:R-:W-:Y:S02]  /*32d00*/  IMAD.MOV.U32 R13, RZ, RZ, R4 ;  /* 0x000000ffff0d7224 */ /* 0x000fe400078e0004 */
[----:B------:R-:W-:-:S07]  /*32d10*/  IMAD.MOV.U32 R2, RZ, RZ, R14 ;  /* 0x000000ffff027224 */ /* 0x000fce00078e000e */
[----:B------:R-:W-:Y:S05]  /*32d20*/  WARPSYNC.COLLECTIVE R15, `(.L_x_3212) ;  /* 0x000000000f087348 */ /* 0x000fea0003c00000 */
[----:B------:R0:W1:Y:S02]  /*32d30*/  SHFL.IDX P6, R14, R13, R12, R11 ;  /* 0x0000000c0d0e7389 */ /* 0x00006400000c000b */
[----:B01----:R-:W-:Y:S01]  /*32d40*/  ENDCOLLECTIVE ;  /* 0x000000000000791b */ /* 0x003fe20003800000 */
.L_x_3212:
        /* <DEDUP_REMOVED lines=20> */
.L_x_3213:
[----:B------:R-:W-:Y:S02]  /*32e90*/  IMAD.MOV.U32 R13, RZ, RZ, R4 ;  /* 0x000000ffff0d7224 */ /* 0x000fe400078e0004 */
[----:B------:R-:W-:-:S07]  /*32ea0*/  IMAD.MOV.U32 R2, RZ, RZ, R14 ;  /* 0x000000ffff027224 */ /* 0x000fce00078e000e */
[----:B------:R-:W-:Y:S05]  /*32eb0*/  WARPSYNC.COLLECTIVE R15, `(.L_x_3214) ;  /* 0x000000000f087348 */ /* 0x000fea0003c00000 */
[----:B------:R0:W1:Y:S02]  /*32ec0*/  SHFL.IDX P6, R14, R13, R12, R11 ;  /* 0x0000000c0d0e7389 */ /* 0x00006400000c000b */
[----:B01----:R-:W-:Y:S01]  /*32ed0*/  ENDCOLLECTIVE ;  /* 0x000000000000791b */ /* 0x003fe20003800000 */
.L_x_3214:
[----:B------:R-:W-:Y:S01]  /*32ee0*/  ULDC.64 UR4, c[0x0][0x208] ;  /* 0x0000820000047ab9 */ /* 0x000fe20000000a00 */
[----:B------:R-:W-:Y:S02]  /*32ef0*/  IMAD.MOV.U32 R13, RZ, RZ, R0 ;  /* 0x000000ffff0d7224 */ /* 0x000fe400078e0000 */
[----:B------:R-:W-:Y:S02]  /*32f00*/  IMAD.MOV.U32 R12, RZ, RZ, 0x7 ;  /* 0x00000007ff0c7424 */ /* 0x000fe400078e00ff */
[----:B------:R-:W-:-:S05]  /*32f10*/  IMAD.MOV.U32 R3, RZ, RZ, R14 ;  /* 0x000000ffff037224 */ /* 0x000fca00078e000e */
[----:B------:R-:W-:-:S05]  /*32f20*/  @!P1 LEA R6, P5, R36, R3, 0x1 ;  /* 0x0000000324069211 */ /* 0x000fca00078a08ff */
[----:B------:R-:W-:Y:S02]  /*32f30*/  @!P1 IMAD.X R7, RZ, RZ, R2, P5 ;  /* 0x000000ffff079224 */ /* 0x000fe400028e0602 */
[----:B------:R-:W-:Y:S02]  /*32f40*/  @!P1 IMAD.MOV.U32 R2, RZ, RZ, R6 ;  /* 0x000000ffff029224 */ /* 0x000fe400078e0006 */
        /* <DEDUP_REMOVED lines=11> */
.L_x_3215:
[----:B------:R-:W-:Y:S02]  /*33000*/  IMAD.MOV.U32 R13, RZ, RZ, R4 ;  /* 0x000000ffff0d7224 */ /* 0x000fe400078e0004 */
[----:B------:R-:W-:-:S07]  /*33010*/  IMAD.MOV.U32 R6, RZ, RZ, R14 ;  /* 0x000000ffff067224 */ /* 0x000fce00078e000e */
[----:B------:R-:W-:Y:S05]  /*33020*/  WARPSYNC.COLLECTIVE R15, `(.L_x_3216) ;  /* 0x000000000f087348 */ /* 0x000fea0003c00000 */
[----:B------:R0:W1:Y:S02]  /*33030*/  SHFL.IDX P6, R14, R13, R12, R11 ;  /* 0x0000000c0d0e7389 */ /* 0x00006400000c000b */
[----:B01----:R-:W-:Y:S01]  /*33040*/  ENDCOLLECTIVE ;  /* 0x000000000000791b */ /* 0x003fe20003800000 */
.L_x_3216:
[----:B------:R-:W-:Y:S05]  /*33050*/  BRA `(.L_x_3217) ;  /* 0xffffff9c00fc7947 */ /* 0x000fea000383ffff */
.L_x_3036:
[----:B0-----:R0:W2:Y:S02]  /*33060*/  SYNCS.PHASECHK.TRANS64.TRYWAIT P0, [R22+URZ+0x38820], R3 ;  /* 0x03882003160075a7 */ /* 0x0010a4000800017f */
[----:B--2---:R-:W-:Y:S05]  /*33070*/  @!P0 NANOSLEEP.SYNCS 0x989680 ;  /* 0x009896800000895d */ /* 0x004fea0003900000 */
[----:B------:R-:W2:Y:S02]  /*33080*/  @!P0 SYNCS.PHASECHK.TRANS64 P0, [R22+URZ+0x38820], R3 ;  /* 0x03882003160085a7 */ /* 0x000ea4000800007f */
[----:B--2---:R-:W-:Y:S05]  /*33090*/  @!P0 BRA `(.L_x_3036) ;  /* 0xfffffffc00f08947 */ /* 0x004fea000383ffff */
[----:B------:R-:W-:Y:S05]  /*330a0*/  BRA `(.L_x_3218) ;  /* 0xffffffa000747947 */ /* 0x000fea000383ffff */
.L_x_3041:
[----:B0-----:R0:W1:Y:S02]  /*330b0*/  SYNCS.PHASECHK.TRANS64.TRYWAIT P0, [R6+URZ+0x38840], R3 ;  /* 0x03884003060075a7 */ /* 0x001064000800017f */
[----:B-1----:R-:W-:Y:S05]  /*330c0*/  @!P0 NANOSLEEP.SYNCS 0x989680 ;  /* 0x009896800000895d */ /* 0x002fea0003900000 */
[----:B------:R-:W1:Y:S02]  /*330d0*/  @!P0 SYNCS.PHASECHK.TRANS64 P0, [R6+URZ+0x38840], R3 ;  /* 0x03884003060085a7 */ /* 0x000e64000800007f */
[----:B-1----:R-:W-:Y:S05]  /*330e0*/  @!P0 BRA `(.L_x_3041) ;  /* 0xfffffffc00f08947 */ /* 0x002fea000383ffff */
[----:B------:R-:W-:Y:S05]  /*330f0*/  BRA `(.L_x_3219) ;  /* 0xffffffa400687947 */ /* 0x000fea000383ffff */
.L_x_3042:
        /* <DEDUP_REMOVED lines=8> */
.L_x_3221:
[----:B------:R-:W-:Y:S05]  /*33180*/  BSYNC B1 ;  /* 0x0000000000017941 */ /* 0x000fea0003800000 */
.L_x_3220:
        /* <DEDUP_REMOVED lines=12> */
.L_x_3222:
[----:B------:R-:W-:Y:S01]  /*33250*/  LOP3.LUT R23, R23, 0xfffffeff, RZ, 0xc0, !PT ;  /* 0xfffffeff17177812 */ /* 0x000fe200078ec0ff */
[----:B------:R-:W-:Y:S01]  /*33260*/  IMAD R9, R9, 0x2, R22 ;  /* 0x0000000209097824 */ /* 0x000fe200078e0216 */
[----:B------:R-:W-:Y:S02]  /*33270*/  ULDC.64 UR4, c[0x0][0x208] ;  /* 0x0000820000047ab9 */ /* 0x000fe40000000a00 */
        /* <DEDUP_REMOVED lines=20> */
.L_x_3223:
[----:B------:R-:W-:Y:S02]  /*333c0*/  IMAD.MOV.U32 R13, RZ, RZ, R8 ;  /* 0x000000ffff0d7224 */ /* 0x000fe400078e0008 */
[----:B------:R-:W-:-:S07]  /*333d0*/  IMAD.MOV.U32 R35, RZ, RZ, R14 ;  /* 0x000000ffff237224 */ /* 0x000fce00078e000e */
[----:B------:R-:W-:Y:S05]  /*333e0*/  WARPSYNC.COLLECTIVE R15, `(.L_x_3224) ;  /* 0x000000000f087348 */ /* 0x000fea0003c00000 */
[----:B------:R0:W1:Y:S02]  /*333f0*/  SHFL.IDX P6, R14, R13, R12, R11 ;  /* 0x0000000c0d0e7389 */ /* 0x00006400000c000b */
[----:B01----:R-:W-:Y:S01]  /*33400*/  ENDCOLLECTIVE ;  /* 0x000000000000791b */ /* 0x003fe20003800000 */
.L_x_3224:
        /* <DEDUP_REMOVED lines=16> */
.L_x_3225:
[----:B------:R-:W-:Y:S02]  /*33510*/  IMAD.MOV.U32 R13, RZ, RZ, R8 ;  /* 0x000000ffff0d7224 */ /* 0x000fe400078e0008 */
[----:B------:R-:W-:-:S07]  /*33520*/  IMAD.MOV.U32 R35, RZ, RZ, R14 ;  /* 0x000000ffff237224 */ /* 0x000fce00078e000e */
[----:B------:R-:W-:Y:S05]  /*33530*/  WARPSYNC.COLLECTIVE R15, `(.L_x_3226) ;  /* 0x000000000f087348 */ /* 0x000fea0003c00000 */
[----:B------:R0:W1:Y:S02]  /*33540*/  SHFL.IDX P6, R14, R13, R12, R11 ;  /* 0x0000000c0d0e7389 */ /* 0x00006400000c000b */
[----:B01----:R-:W-:Y:S01]  /*33550*/  ENDCOLLECTIVE ;  /* 0x000000000000791b */ /* 0x003fe20003800000 */
.L_x_3226:
        /* <DEDUP_REMOVED lines=16> */
.L_x_3227:
[----:B------:R-:W-:Y:S02]  /*33660*/  IMAD.MOV.U32 R13, RZ, RZ, R8 ;  /* 0x000000ffff0d7224 */ /* 0x000fe400078e0008 */
[----:B------:R-:W-:-:S07]  /*33670*/  IMAD.MOV.U32 R35, RZ, RZ, R14 ;  /* 0x000000ffff237224 */ /* 0x000fce00078e000e */
[----:B------:R-:W-:Y:S05]  /*33680*/  WARPSYNC.COLLECTIVE R15, `(.L_x_3228) ;  /* 0x000000000f087348 */ /* 0x000fea0003c00000 */
[----:B------:R0:W1:Y:S02]  /*33690*/  SHFL.IDX P6, R14, R13, R12, R11 ;  /* 0x0000000c0d0e7389 */ /* 0x00006400000c000b */
[----:B01----:R-:W-:Y:S01]  /*336a0*/  ENDCOLLECTIVE ;  /* 0x000000000000791b */ /* 0x003fe20003800000 */
.L_x_3228:
        /* <DEDUP_REMOVED lines=19> */
.L_x_3229:
[----:B------:R-:W-:Y:S02]  /*337e0*/  IMAD.MOV.U32 R13, RZ, RZ, R8 ;  /* 0x000000ffff0d7224 */ /* 0x000fe400078e0008 */
[----:B------:R-:W-:-:S07]  /*337f0*/  IMAD.MOV.U32 R35, RZ, RZ, R14 ;  /* 0x000000ffff237224 */ /* 0x000fce00078e000e */
[----:B------:R-:W-:Y:S05]  /*33800*/  WARPSYNC.COLLECTIVE R15, `(.L_x_3230) ;  /* 0x000000000f087348 */ /* 0x000fea0003c00000 */
[----:B------:R0:W1:Y:S02]  /*33810*/  SHFL.IDX P6, R14, R13, R12, R11 ;  /* 0x0000000c0d0e7389 */ /* 0x00006400000c000b */
[----:B01----:R-:W-:Y:S01]  /*33820*/  ENDCOLLECTIVE ;  /* 0x000000000000791b */ /* 0x003fe20003800000 */
.L_x_3230:
[----:B------:R-:W-:Y:S01]  /*33830*/  IMAD.MOV.U32 R2, RZ, RZ, R14 ;  /* 0x000000ffff027224 */ /* 0x000fe200078e000e */
[----:B------:R-:W-:Y:S06]  /*33840*/  BRA `(.L_x_3231) ;  /* 0xffffffa000b07947 */ /* 0x000fec000383ffff */
.L_x_3047:
[----:B-1----:R1:W2:Y:S02]  /*33850*/  SYNCS.PHASECHK.TRANS64.TRYWAIT P0, [R6+URZ+0x38860], R2 ;  /* 0x03886002060075a7 */ /* 0x0022a4000800017f */
[----:B--2---:R-:W-:Y:S05]  /*33860*/  @!P0 NANOSLEEP.SYNCS 0x989680 ;  /* 0x009896800000895d */ /* 0x004fea0003900000 */
[----:B------:R-:W2:Y:S02]  /*33870*/  @!P0 SYNCS.PHASECHK.TRANS64 P0, [R6+URZ+0x38860], R2 ;  /* 0x03886002060085a7 */ /* 0x000ea4000800007f */
[----:B--2---:R-:W-:Y:S05]  /*33880*/  @!P0 BRA `(.L_x_3047) ;  /* 0xfffffffc00f08947 */ /* 0x004fea000383ffff */
[----:B------:R-:W-:Y:S05]  /*33890*/  BRA `(.L_x_3232) ;  /* 0xffffffa400307947 */ /* 0x000fea000383ffff */
.L_x_3048:
        /* <DEDUP_REMOVED lines=8> */
.L_x_3234:
[----:B------:R-:W-:Y:S05]  /*33920*/  BSYNC B1 ;  /* 0x0000000000017941 */ /* 0x000fea0003800000 */
.L_x_3233:
        /* <DEDUP_REMOVED lines=9> */
.L_x_3235:
        /* <DEDUP_REMOVED lines=20> */
.L_x_3236:
[----:B------:R-:W-:Y:S02]  /*33b00*/  IMAD.MOV.U32 R13, RZ, RZ, R24 ;  /* 0x000000ffff0d7224 */ /* 0x000fe400078e0018 */
[----:B------:R-:W-:-:S07]  /*33b10*/  IMAD.MOV.U32 R3, RZ, RZ, R14 ;  /* 0x000000ffff037224 */ /* 0x000fce00078e000e */
[----:B------:R-:W-:Y:S05]  /*33b20*/  WARPSYNC.COLLECTIVE R15, `(.L_x_3237) ;  /* 0x000000000f087348 */ /* 0x000fea0003c00000 */
[----:B------:R0:W1:Y:S02]  /*33b30*/  SHFL.IDX P6, R14, R13, R12, R11 ;  /* 0x0000000c0d0e7389 */ /* 0x00006400000c000b */
[----:B01----:R-:W-:Y:S01]  /*33b40*/  ENDCOLLECTIVE ;  /* 0x000000000000791b */ /* 0x003fe20003800000 */
.L_x_3237:
        /* <DEDUP_REMOVED lines=20> */
.L_x_3238:
[----:B------:R-:W-:Y:S02]  /*33c90*/  IMAD.MOV.U32 R13, RZ, RZ, R24 ;  /* 0x000000ffff0d7224 */ /* 0x000fe400078e0018 */
[----:B------:R-:W-:-:S07]  /*33ca0*/  IMAD.MOV.U32 R3, RZ, RZ, R14 ;  /* 0x000000ffff037224 */ /* 0x000fce00078e000e */
[----:B------:R-:W-:Y:S05]  /*33cb0*/  WARPSYNC.COLLECTIVE R15, `(.L_x_3239) ;  /* 0x000000000f087348 */ /* 0x000fea0003c00000 */
[----:B------:R0:W1:Y:S02]  /*33cc0*/  SHFL.IDX P6, R14, R13, R12, R11 ;  /* 0x0000000c0d0e7389 */ /* 0x00006400000c000b */
[----:B01----:R-:W-:Y:S01]  /*33cd0*/  ENDCOLLECTIVE ;  /* 0x000000000000791b */ /* 0x003fe20003800000 */
.L_x_3239:
        /* <DEDUP_REMOVED lines=20> */
.L_x_3240:
[----:B------:R-:W-:Y:S02]  /*33e20*/  IMAD.MOV.U32 R13, RZ, RZ, R24 ;  /* 0x000000ffff0d7224 */ /* 0x000fe400078e0018 */
[----:B------:R-:W-:-:S07]  /*33e30*/  IMAD.MOV.U32 R3, RZ, RZ, R14 ;  /* 0x000000ffff037224 */ /* 0x000fce00078e000e */
[----:B------:R-:W-:Y:S05]  /*33e40*/  WARPSYNC.COLLECTIVE R15, `(.L_x_3241) ;  /* 0x000000000f087348 */ /* 0x000fea0003c00000 */
[----:B------:R0:W1:Y:S02]  /*33e50*/  SHFL.IDX P6, R14, R13, R12, R11 ;  /* 0x0000000c0d0e7389 */ /* 0x00006400000c000b */
[----:B01----:R-:W-:Y:S01]  /*33e60*/  ENDCOLLECTIVE ;  /* 0x000000000000791b */ /* 0x003fe20003800000 */
.L_x_3241:
        /* <DEDUP_REMOVED lines=20> */
.L_x_3242:
[----:B------:R-:W-:Y:S02]  /*33fb0*/  IMAD.MOV.U32 R13, RZ, RZ, R24 ;  /* 0x000000ffff0d7224 */ /* 0x000fe400078e0018 */
[----:B------:R-:W-:-:S07]  /*33fc0*/  IMAD.MOV.U32 R25, RZ, RZ, R14 ;  /* 0x000000ffff197224 */ /* 0x000fce00078e000e */
[----:B------:R-:W-:Y:S05]  /*33fd0*/  WARPSYNC.COLLECTIVE R15, `(.L_x_3243) ;  /* 0x000000000f087348 */ /* 0x000fea0003c00000 */
[----:B------:R0:W1:Y:S02]  /*33fe0*/  SHFL.IDX P6, R14, R13, R12, R11 ;  /* 0x0000000c0d0e7389 */ /* 0x00006400000c000b */
[----:B01----:R-:W-:Y:S01]  /*33ff0*/  ENDCOLLECTIVE ;  /* 0x000000000000791b */ /* 0x003fe20003800000 */
.L_x_3243:
[----:B------:R-:W-:Y:S01]  /*34000*/  IMAD.MOV.U32 R2, RZ, RZ, R14 ;  /* 0x000000ffff027224 */ /* 0x000fe200078e000e */
[----:B------:R-:W-:Y:S06]  /*34010*/  BRA `(.L_x_3244) ;  /* 0xffffffa0004c7947 */ /* 0x000fec000383ffff */
.L_x_3056:
[----:B0-----:R0:W2:Y:S02]  /*34020*/  SYNCS.PHASECHK.TRANS64.TRYWAIT P0, [R4+URZ+0x38860], R3 ;  /* 0x03886003040075a7 */ /* 0x0010a4000800017f */
[----:B--2---:R-:W-:Y:S05]  /*34030*/  @!P0 NANOSLEEP.SYNCS 0x989680 ;  /* 0x009896800000895d */ /* 0x004fea0003900000 */
[----:B------:R-:W2:Y:S02]  /*34040*/  @!P0 SYNCS.PHASECHK.TRANS64 P0, [R4+URZ+0x38860], R3 ;  /* 0x03886003040085a7 */ /* 0x000ea4000800007f */
[----:B--2---:R-:W-:Y:S05]  /*34050*/  @!P0 BRA `(.L_x_3056) ;  /* 0xfffffffc00f08947 */ /* 0x004fea000383ffff */
[----:B------:R-:W-:Y:S05]  /*34060*/  BRA `(.L_x_3245) ;  /* 0xffffffa400847947 */ /* 0x000fea000383ffff */
.L_x_3057:
        /* <DEDUP_REMOVED lines=8> */
.L_x_3247:
[----:B------:R-:W-:Y:S05]  /*340f0*/  BSYNC B0 ;  /* 0x0000000000007941 */ /* 0x000fea0003800000 */
.L_x_3246:
        /* <DEDUP_REMOVED lines=11> */
.L_x_3248:
        /* <DEDUP_REMOVED lines=26> */
.L_x_3249:
[----:B------:R-:W-:Y:S02]  /*34350*/  IMAD.MOV.U32 R13, RZ, RZ, R24 ;  /* 0x000000ffff0d7224 */ /* 0x000fe400078e0018 */
[----:B------:R-:W-:-:S07]  /*34360*/  IMAD.MOV.U32 R3, RZ, RZ, R14 ;  /* 0x000000ffff037224 */ /* 0x000fce00078e000e */
[----:B------:R-:W-:Y:S05]  /*34370*/  WARPSYNC.COLLECTIVE R15, `(.L_x_3250) ;  /* 0x000000000f087348 */ /* 0x000fea0003c00000 */
[----:B------:R0:W1:Y:S02]  /*34380*/  SHFL.IDX P6, R14, R13, R12, R11 ;  /* 0x0000000c0d0e7389 */ /* 0x00006400000c000b */
[----:B01----:R-:W-:Y:S01]  /*34390*/  ENDCOLLECTIVE ;  /* 0x000000000000791b */ /* 0x003fe20003800000 */
.L_x_3250:
        /* <DEDUP_REMOVED lines=19> */
.L_x_3251:
[----:B------:R-:W-:Y:S02]  /*344d0*/  IMAD.MOV.U32 R13, RZ, RZ, R24 ;  /* 0x000000ffff0d7224 */ /* 0x000fe400078e0018 */
[----:B------:R-:W-:-:S07]  /*344e0*/  IMAD.MOV.U32 R7, RZ, RZ, R14 ;  /* 0x000000ffff077224 */ /* 0x000fce00078e000e */
[----:B------:R-:W-:Y:S05]  /*344f0*/  WARPSYNC.COLLECTIVE R15, `(.L_x_3252) ;  /* 0x000000000f087348 */ /* 0x000fea0003c00000 */
[----:B------:R0:W1:Y:S02]  /*34500*/  SHFL.IDX P6, R14, R13, R12, R11 ;  /* 0x0000000c0d0e7389 */ /* 0x00006400000c000b */
[----:B01----:R-:W-:Y:S01]  /*34510*/  ENDCOLLECTIVE ;  /* 0x000000000000791b */ /* 0x003fe20003800000 */
.L_x_3252:
        /* <DEDUP_REMOVED lines=19> */
.L_x_3253:
[----:B------:R-:W-:Y:S02]  /*34650*/  IMAD.MOV.U32 R13, RZ, RZ, R24 ;  /* 0x000000ffff0d7224 */ /* 0x000fe400078e0018 */
[----:B------:R-:W-:-:S07]  /*34660*/  IMAD.MOV.U32 R3, RZ, RZ, R14 ;  /* 0x000000ffff037224 */ /* 0x000fce00078e000e */
[----:B------:R-:W-:Y:S05]  /*34670*/  WARPSYNC.COLLECTIVE R15, `(.L_x_3254) ;  /* 0x000000000f087348 */ /* 0x000fea0003c00000 */
[----:B------:R0:W1:Y:S02]  /*34680*/  SHFL.IDX P6, R14, R13, R12, R11 ;  /* 0x0000000c0d0e7389 */ /* 0x00006400000c000b */
[----:B01----:R-:W-:Y:S01]  /*34690*/  ENDCOLLECTIVE ;  /* 0x000000000000791b */ /* 0x003fe20003800000 */
.L_x_3254:
        /* <DEDUP_REMOVED lines=19> */
.L_x_3255:
[----:B------:R-:W-:Y:S02]  /*347d0*/  IMAD.MOV.U32 R13, RZ, RZ, R24 ;  /* 0x000000ffff0d7224 */ /* 0x000fe400078e0018 */
[----:B------:R-:W-:-:S07]  /*347e0*/  IMAD.MOV.U32 R25, RZ, RZ, R14 ;  /* 0x000000ffff197224 */ /* 0x000fce00078e000e */
[----:B------:R-:W-:Y:S05]  /*347f0*/  WARPSYNC.COLLECTIVE R15, `(.L_x_3256) ;  /* 0x000000000f087348 */ /* 0x000fea0003c00000 */
[----:B------:R0:W1:Y:S02]  /*34800*/  SHFL.IDX P6, R14, R13, R12, R11 ;  /* 0x0000000c0d0e7389 */ /* 0x00006400000c000b */
[----:B01----:R-:W-:Y:S01]  /*34810*/  ENDCOLLECTIVE ;  /* 0x000000000000791b */ /* 0x003fe20003800000 */
.L_x_3256:
[----:B------:R-:W-:Y:S05]  /*34820*/  BRA `(.L_x_3257) ;  /* 0xffffffa000a87947 */ /* 0x000fea000383ffff */
.L_x_3062:
        /* <DEDUP_REMOVED lines=8> */
.L_x_3259:
[----:B------:R-:W-:Y:S05]  /*348b0*/  BSYNC B0 ;  /* 0x0000000000007941 */ /* 0x000fea0003800000 */
.L_x_3258:
        /* <DEDUP_REMOVED lines=9> */
.L_x_3260:
[----:B------:R-:W-:Y:S01]  /*34950*/  ULDC UR4, c[0x0][0xc3c] ;  /* 0x00030f0000047ab9 */ /* 0x000fe20000000800 */
[----:B------:R-:W-:Y:S01]  /*34960*/  ULDC.64 UR6, c[0x0][0x208] ;  /* 0x0000820000067ab9 */ /* 0x000fe20000000a00 */
        /* <DEDUP_REMOVED lines=17> */
.L_x_3261:
[----:B------:R-:W-:Y:S01]  /*34a80*/  IMAD.MOV.U32 R12, RZ, RZ, 0x2 ;  /* 0x00000002ff0c7424 */ /* 0x000fe200078e00ff */
[----:B------:R-:W-:-:S05]  /*34a90*/  SEL R6, R14, RZ, P1 ;  /* 0x000000ff0e067207 */ /* 0x000fca0000800000 */
[----:B------:R-:W-:-:S04]  /*34aa0*/  IMAD.IADD R6, R5, 0x1, R6 ;  /* 0x0000000105067824 */ /* 0x000fc800078e0206 */
[----:B------:R-:W-:-:S07]  /*34ab0*/  IMAD.MOV.U32 R13, RZ, RZ, R6 ;  /* 0x000000ffff0d7224 */ /* 0x000fce00078e0006 */
[----:B------:R-:W-:Y:S05]  /*34ac0*/  WARPSYNC.COLLECTIVE R15, `(.L_x_3262) ;  /* 0x000000000f087348 */ /* 0x000fea0003c00000 */
[----:B------:R0:W1:Y:S02]  /*34ad0*/  SHFL.UP P6, R14, R13, R12, R11 ;  /* 0x0400000c0d0e7389 */ /* 0x00006400000c000b */
[----:B01----:R-:W-:Y:S01]  /*34ae0*/  ENDCOLLECTIVE ;  /* 0x000000000000791b */ /* 0x003fe20003800000 */
.L_x_3262:
[----:B------:R-:W-:Y:S01]  /*34af0*/  IMAD.MOV.U32 R12, RZ, RZ, 0x4 ;  /* 0x00000004ff0c7424 */ /* 0x000fe200078e00ff */
[----:B------:R-:W-:-:S05]  /*34b00*/  SEL R7, R14, RZ, P2 ;  /* 0x000000ff0e077207 */ /* 0x000fca0001000000 */
[----:B------:R-:W-:-:S04]  /*34b10*/  IMAD.IADD R7, R6, 0x1, R7 ;  /* 0x0000000106077824 */ /* 0x000fc800078e0207 */
[----:B------:R-:W-:-:S07]  /*34b20*/  IMAD.MOV.U32 R13, RZ, RZ, R7 ;  /* 0x000000ffff0d7224 */ /* 0x000fce00078e0007 */
[----:B------:R-:W-:Y:S05]  /*34b30*/  WARPSYNC.COLLECTIVE R15, `(.L_x_3263) ;  /* 0x000000000f087348 */ /* 0x000fea0003c00000 */
[----:B------:R0:W1:Y:S02]  /*34b40*/  SHFL.UP P6, R14, R13, R12, R11 ;  /* 0x0400000c0d0e7389 */ /* 0x00006400000c000b */
[----:B01----:R-:W-:Y:S01]  /*34b50*/  ENDCOLLECTIVE ;  /* 0x000000000000791b */ /* 0x003fe20003800000 */
.L_x_3263:
[----:B------:R-:W-:Y:S01]  /*34b60*/  IMAD.MOV.U32 R12, RZ, RZ, 0x8 ;  /* 0x00000008ff0c7424 */ /* 0x000fe200078e00ff */
[----:B------:R-:W-:-:S05]  /*34b70*/  SEL R2, R14, RZ, P3 ;  /* 0x000000ff0e027207 */ /* 0x000fca0001800000 */
[----:B------:R-:W-:-:S04]  /*34b80*/  IMAD.IADD R2, R7, 0x1, R2 ;  /* 0x0000000107027824 */ /* 0x000fc800078e0202 */
[----:B------:R-:W-:-:S07]  /*34b90*/  IMAD.MOV.U32 R13, RZ, RZ, R2 ;  /* 0x000000ffff0d7224 */ /* 0x000fce00078e0002 */
[----:B------:R-:W-:Y:S05]  /*34ba0*/  WARPSYNC.COLLECTIVE R15, `(.L_x_3264) ;  /* 0x000000000f087348 */ /* 0x000fea0003c00000 */
[----:B------:R0:W1:Y:S02]  /*34bb0*/  SHFL.UP P6, R14, R13, R12, R11 ;  /* 0x0400000c0d0e7389 */ /* 0x00006400000c000b */
[----:B01----:R-:W-:Y:S01]  /*34bc0*/  ENDCOLLECTIVE ;  /* 0x000000000000791b */ /* 0x003fe20003800000 */
.L_x_3264:
[----:B------:R-:W-:Y:S01]  /*34bd0*/  IMAD.MOV.U32 R12, RZ, RZ, 0x10 ;  /* 0x00000010ff0c7424 */ /* 0x000fe200078e00ff */
[----:B------:R-:W-:-:S05]  /*34be0*/  SEL R3, R14, RZ, P4 ;  /* 0x000000ff0e037207 */ /* 0x000fca0002000000 */
[----:B------:R-:W-:-:S04]  /*34bf0*/  IMAD.IADD R3, R2, 0x1, R3 ;  /* 0x0000000102037824 */ /* 0x000fc800078e0203 */
[----:B------:R-:W-:-:S07]  /*34c00*/  IMAD.MOV.U32 R13, RZ, RZ, R3 ;  /* 0x000000ffff0d7224 */ /* 0x000fce00078e0003 */
[----:B------:R-:W-:Y:S05]  /*34c10*/  WARPSYNC.COLLECTIVE R15, `(.L_x_3265) ;  /* 0x000000000f087348 */ /* 0x000fea0003c00000 */
[----:B------:R0:W1:Y:S02]  /*34c20*/  SHFL.UP P6, R14, R13, R12, R11 ;  /* 0x0400000c0d0e7389 */ /* 0x00006400000c000b */
[----:B01----:R-:W-:Y:S01]  /*34c30*/  ENDCOLLECTIVE ;  /* 0x000000000000791b */ /* 0x003fe20003800000 */
.L_x_3265:
        /* <DEDUP_REMOVED lines=8> */
.L_x_3266:
[----:B------:R-:W-:Y:S05]  /*34cc0*/  BRA `(.L_x_3267) ;  /* 0xffffffa000c87947 */ /* 0x000fea000383ffff */
.L_x_3067:
        /* <DEDUP_REMOVED lines=8> */
.L_x_3269:
[----:B------:R-:W-:Y:S05]  /*34d50*/  BSYNC B0 ;  /* 0x0000000000007941 */ /* 0x000fea0003800000 */
.L_x_3268:
        /* <DEDUP_REMOVED lines=8> */
.L_x_3270:
[----:B------:R-:W-:Y:S01]  /*34de0*/  IMAD.MOV.U32 R12, RZ, RZ, 0x4 ;  /* 0x00000004ff0c7424 */ /* 0x000fe200078e00ff */
[----:B------:R-:W-:-:S05]  /*34df0*/  SEL R2, R14, RZ, P2 ;  /* 0x000000ff0e027207 */ /* 0x000fca0001000000 */
[----:B------:R-:W-:-:S04]  /*34e00*/  IMAD.IADD R2, R13, 0x1, R2 ;  /* 0x000000010d027824 */ /* 0x000fc800078e0202 */
[----:B------:R-:W-:-:S07]  /*34e10*/  IMAD.MOV.U32 R13, RZ, RZ, R2 ;  /* 0x000000ffff0d7224 */ /* 0x000fce00078e0002 */
[----:B------:R-:W-:Y:S05]  /*34e20*/  WARPSYNC.COLLECTIVE R15, `(.L_x_3271) ;  /* 0x000000000f087348 */ /* 0x000fea0003c00000 */
[----:B------:R0:W1:Y:S02]  /*34e30*/  SHFL.UP P6, R14, R13, R12, R11 ;  /* 0x0400000c0d0e7389 */ /* 0x00006400000c000b */
[----:B01----:R-:W-:Y:S01]  /*34e40*/  ENDCOLLECTIVE ;  /* 0x000000000000791b */ /* 0x003fe20003800000 */
.L_x_3271:
[----:B------:R-:W-:Y:S01]  /*34e50*/  IMAD.MOV.U32 R12, RZ, RZ, 0x8 ;  /* 0x00000008ff0c7424 */ /* 0x000fe200078e00ff */
[----:B------:R-:W-:-:S05]  /*34e60*/  SEL R3, R14, RZ, P3 ;  /* 0x000000ff0e037207 */ /* 0x000fca0001800000 */
[----:B------:R-:W-:-:S04]  /*34e70*/  IMAD.IADD R3, R2, 0x1, R3 ;  /* 0x0000000102037824 */ /* 0x000fc800078e0203 */
[----:B------:R-:W-:-:S07]  /*34e80*/  IMAD.MOV.U32 R13, RZ, RZ, R3 ;  /* 0x000000ffff0d7224 */ /* 0x000fce00078e0003 */
[----:B------:R-:W-:Y:S05]  /*34e90*/  WARPSYNC.COLLECTIVE R15, `(.L_x_3272) ;  /* 0x000000000f087348 */ /* 0x000fea0003c00000 */
[----:B------:R0:W1:Y:S02]  /*34ea0*/  SHFL.UP P6, R14, R13, R12, R11 ;  /* 0x0400000c0d0e7389 */ /* 0x00006400000c000b */
[----:B01----:R-:W-:Y:S01]  /*34eb0*/  ENDCOLLECTIVE ;  /* 0x000000000000791b */ /* 0x003fe20003800000 */
.L_x_3272:
[----:B------:R-:W-:Y:S01]  /*34ec0*/  IMAD.MOV.U32 R12, RZ, RZ, 0x10 ;  /* 0x00000010ff0c7424 */ /* 0x000fe200078e00ff */
[----:B------:R-:W-:-:S05]  /*34ed0*/  SEL R4, R14, RZ, P4 ;  /* 0x000000ff0e047207 */ /* 0x000fca0002000000 */
[----:B------:R-:W-:-:S04]  /*34ee0*/  IMAD.IADD R4, R3, 0x1, R4 ;  /* 0x0000000103047824 */ /* 0x000fc800078e0204 */
[----:B------:R-:W-:-:S07]  /*34ef0*/  IMAD.MOV.U32 R13, RZ, RZ, R4 ;  /* 0x000000ffff0d7224 */ /* 0x000fce00078e0004 */
[----:B------:R-:W-:Y:S05]  /*34f00*/  WARPSYNC.COLLECTIVE R15, `(.L_x_3273) ;  /* 0x000000000f087348 */ /* 0x000fea0003c00000 */
[----:B------:R0:W1:Y:S02]  /*34f10*/  SHFL.UP P6, R14, R13, R12, R11 ;  /* 0x0400000c0d0e7389 */ /* 0x00006400000c000b */
[----:B01----:R-:W-:Y:S01]  /*34f20*/  ENDCOLLECTIVE ;  /* 0x000000000000791b */ /* 0x003fe20003800000 */
.L_x_3273:
        /* <DEDUP_REMOVED lines=8> */
.L_x_3274:
[----:B------:R-:W-:Y:S05]  /*34fb0*/  BRA `(.L_x_3275) ;  /* 0xffffffa000ac7947 */ /* 0x000fea000383ffff */
.L_x_3069:
[----:B------:R-:W-:Y:S01]  /*34fc0*/  BSSY B0, `(.L_x_3276) ;  /* 0x0000006000007945 */ /* 0x000fe20003800000 */
[----:B------:R-:W-:Y:S01]  /*34fd0*/  PLOP3.LUT P6, PT, P6, PT, PT, 0x8, 0x0 ;  /* 0x000000000000781c */ /* 0x000fe200037ce170 */
[----:B------:R-:W-:-:S12]  /*34fe0*/  IMAD.MOV.U32 R15, RZ, RZ, -0x1 ;  /* 0xffffffffff0f7424 */ /* 0x000fd800078e00ff */
[----:B01----:R-:W-:Y:S05]  /*34ff0*/  WARPSYNC.COLLECTIVE R15, `(.L_x_3277) ;  /* 0x000000000f087348 */ /* 0x003fea0003c00000 */
[----:B------:R-:W-:Y:S01]  /*35000*/  VOTE.ANY R14, PT, P6 ;  /* 0x00000000000e7806 */ /* 0x000fe200030e0100 */
[----:B01----:R-:W-:Y:S06]  /*35010*/  ENDCOLLECTIVE ;  /* 0x000000000000791b */ /* 0x003fec0003800000 */
.L_x_3277:
[----:B------:R-:W-:Y:S05]  /*35020*/  BSYNC B0 ;  /* 0x0000000000007941 */ /* 0x000fea0003800000 */
.L_x_3276:
        /* <DEDUP_REMOVED lines=9> */
.L_x_3278:
[----:B------:R-:W-:Y:S01]  /*350c0*/  IMAD.MOV.U32 R5, RZ, RZ, R14 ;  /* 0x000000ffff057224 */ /* 0x000fe200078e000e */
[----:B------:R-:W-:Y:S06]  /*350d0*/  BRA `(.L_x_3279) ;  /* 0xffffffa0009c7947 */ /* 0x000fec000383ffff */
.L_x_3071:
[----:B------:R-:W-:Y:S01]  /*350e0*/  BSSY B0, `(.L_x_3280) ;  /* 0x0000007000007945 */ /* 0x000fe20003800000 */
[----:B------:R-:W-:Y:S02]  /*350f0*/  IMAD.MOV.U32 R13, RZ, RZ, R2 ;  /* 0x000000ffff0d7224 */ /* 0x000fe400078e0002 */
[----:B------:R-:W-:Y:S02]  /*35100*/  IMAD.MOV.U32 R11, RZ, RZ, 0x1f ;  /* 0x0000001fff0b7424 */ /* 0x000fe400078e00ff */
[----:B------:R-:W-:-:S07]  /*35110*/  IMAD.MOV.U32 R15, RZ, RZ, -0x1 ;  /* 0xffffffffff0f7424 */ /* 0x000fce00078e00ff */
[----:B0123--:R-:W-:Y:S05]  /*35120*/  WARPSYNC.COLLECTIVE R15, `(.L_x_3281) ;  /* 0x000000000f087348 */ /* 0x00ffea0003c00000 */
[----:B------:R4:W0:Y:S02]  /*35130*/  SHFL.IDX P6, R14, R13, R12, R11 ;  /* 0x0000000c0d0e7389 */ /* 0x00082400000c000b */
[----:B01234-:R-:W-:Y:S01]  /*35140*/  ENDCOLLECTIVE ;  /* 0x000000000000791b */ /* 0x01ffe20003800000 */
.L_x_3281:
[----:B------:R-:W-:Y:S05]  /*35150*/  BSYNC B0 ;  /* 0x0000000000007941 */ /* 0x000fea0003800000 */
.L_x_3280:
[----:B------:R-:W-:Y:S05]  /*35160*/  BRA `(.L_x_3070) ;  /* 0xffffffa000947947 */ /* 0x000fea000383ffff */
.L_x_3075:
[----:B-1----:R1:W3:Y:S02]  /*35170*/  SYNCS.PHASECHK.TRANS64.TRYWAIT P0, [R5+URZ+0x38820], R0 ;  /* 0x03882000050075a7 */ /* 0x0022e4000800017f */
[----:B---3--:R-:W-:Y:S05]  /*35180*/  @!P0 NANOSLEEP.SYNCS 0x989680 ;  /* 0x009896800000895d */ /* 0x008fea0003900000 */
[----:B------:R-:W3:Y:S02]  /*35190*/  @!P0 SYNCS.PHASECHK.TRANS64 P0, [R5+URZ+0x38820], R0 ;  /* 0x03882000050085a7 */ /* 0x000ee4000800007f */
[----:B---3--:R-:W-:Y:S05]  /*351a0*/  @!P0 BRA `(.L_x_3075) ;  /* 0xfffffffc00f08947 */ /* 0x008fea000383ffff */
[----:B------:R-:W-:Y:S05]  /*351b0*/  BRA `(.L_x_3282) ;  /* 0xffffffa800107947 */ /* 0x000fea000383ffff */
.L_x_3076:
        /* <DEDUP_REMOVED lines=11> */
.L_x_3284:
[----:B------:R-:W-:Y:S05]  /*35270*/  BSYNC B0 ;  /* 0x0000000000007941 */ /* 0x000fea0003800000 */
.L_x_3283:
[----:B------:R-:W-:Y:S05]  /*35280*/  BRA `(.L_x_3285) ;  /* 0xffffffa400f87947 */ /* 0x000fea000383ffff */
.L_x_3077:
[----:B------:R-:W-:Y:S01]  /*35290*/  BSSY B0, `(.L_x_3286) ;  /* 0x0000006000007945 */ /* 0x000fe20003800000 */
[----:B------:R-:W-:-:S07]  /*352a0*/  IMAD.MOV.U32 R15, RZ, RZ, -0x1 ;  /* 0xffffffffff0f7424 */ /* 0x000fce00078e00ff */
[----:B012---:R-:W-:Y:S05]  /*352b0*/  WARPSYNC.COLLECTIVE R15, `(.L_x_3287) ;  /* 0x000000000f0c7348 */ /* 0x007fea0003c00000 */
[----:B------:R-:W-:Y:S02]  /*352c0*/  ELECT P6, UR62, PT ;  /* 0x00000000003e782f */ /* 0x000fe400038c0000 */
[----:B------:R-:W-:Y:S01]  /*352d0*/  MOV R14, UR62 ;  /* 0x0000003e000e7c02 */ /* 0x000fe20008000f00 */
[----:B012---:R-:W-:Y:S10]  /*352e0*/  ENDCOLLECTIVE ;  /* 0x000000000000791b */ /* 0x007ff40003800000 */
.L_x_3287:
[----:B------:R-:W-:Y:S05]  /*352f0*/  BSYNC B0 ;  /* 0x0000000000007941 */ /* 0x000fea0003800000 */
.L_x_3286:
[----:B------:R-:W-:Y:S05]  /*35300*/  BRA `(.L_x_3288) ;  /* 0xffffffa400ec7947 */ /* 0x000fea000383ffff */
.L_x_3079:
[----:B-1----:R1:W3:Y:S02]  /*35310*/  SYNCS.PHASECHK.TRANS64.TRYWAIT P1, [R3+URZ+0x38840], R2 ;  /* 0x03884002030075a7 */ /* 0x0022e4000802017f */
[----:B---3--:R-:W-:Y:S05]  /*35320*/  @!P1 NANOSLEEP.SYNCS 0x989680 ;  /* 0x009896800000995d */ /* 0x008fea0003900000 */
[----:B------:R-:W3:Y:S02]  /*35330*/  @!P1 SYNCS.PHASECHK.TRANS64 P1, [R3+URZ+0x38840], R2 ;  /* 0x03884002030095a7 */ /* 0x000ee4000802007f */
[----:B---3--:R-:W-:Y:S05]  /*35340*/  @!P1 BRA `(.L_x_3079) ;  /* 0xfffffffc00f09947 */ /* 0x008fea000383ffff */
[----:B------:R-:W-:Y:S05]  /*35350*/  BRA `(.L_x_3289) ;  /* 0xffffffa8000c7947 */ /* 0x000fea000383ffff */
.L_x_3081:
[----:B---3--:R3:W4:Y:S02]  /*35360*/  SYNCS.PHASECHK.TRANS64.TRYWAIT P1, [R27+URZ+0x38840], R0 ;  /* 0x038840001b0075a7 */ /* 0x008724000802017f */
[----:B----4-:R-:W-:Y:S05]  /*35370*/  @!P1 NANOSLEEP.SYNCS 0x989680 ;  /* 0x009896800000995d */ /* 0x010fea0003900000 */
[----:B------:R-:W4:Y:S02]  /*35380*/  @!P1 SYNCS.PHASECHK.TRANS64 P1, [R27+URZ+0x38840], R0 ;  /* 0x038840001b0095a7 */ /* 0x000f24000802007f */
[----:B----4-:R-:W-:Y:S05]  /*35390*/  @!P1 BRA `(.L_x_3081) ;  /* 0xfffffffc00f09947 */ /* 0x010fea000383ffff */
[----:B------:R-:W-:Y:S05]  /*353a0*/  BRA `(.L_x_3290) ;  /* 0xffffffa800187947 */ /* 0x000fea000383ffff */
.L_x_3083:
[----:B----4-:R4:W0:Y:S02]  /*353b0*/  SYNCS.PHASECHK.TRANS64.TRYWAIT P1, [R3+URZ+0x38860], R2 ;  /* 0x03886002030075a7 */ /* 0x010824000802017f */
[----:B0-----:R-:W-:Y:S05]  /*353c0*/  @!P1 NANOSLEEP.SYNCS 0x989680 ;  /* 0x009896800000995d */ /* 0x001fea0003900000 */
[----:B------:R-:W0:Y:S02]  /*353d0*/  @!P1 SYNCS.PHASECHK.TRANS64 P1, [R3+URZ+0x38860], R2 ;  /* 0x03886002030095a7 */ /* 0x000e24000802007f */
[----:B0-----:R-:W-:Y:S05]  /*353e0*/  @!P1 BRA `(.L_x_3083) ;  /* 0xfffffffc00f09947 */ /* 0x001fea000383ffff */
[----:B------:R-:W-:Y:S05]  /*353f0*/  BRA `(.L_x_3291) ;  /* 0xffffffa800147947 */ /* 0x000fea000383ffff */
.L_x_3292:
        /* <DEDUP_REMOVED lines=16> */
.L_x_15832:


//--------------------- .text._ZN7cutlass13device_kernelIN5flash11enable_sm90INS1_16FlashAttnFwdSm90INS1_25CollectiveMainloopFwdSm90ILi2EN4cute5tupleIJNS5_1CILi1EEES8_S8_EEENS6_IJNS7_ILi128EEENS7_ILi96EEENS7_ILi192EEEEEELi192ENS_10bfloat16_tEfNS_4arch4Sm90ELb0ELb0ELb0ELb0ELb1ELb0ELb0ELb1ELb1ELb1ELb0ELb0EEENS1_21CollectiveEpilogueFwdINS6_IJSA_SC_SB_EEES9_SE_SG_Li256ELb0ELb1ELb0ELb0EEENS1_29StaticPersistentTileSchedulerILb0EEEEEEEEEvNT_6ParamsE --------------------------
	.section	.text._ZN7cutlass13device_kernelIN5flash11enable_sm90INS1_16FlashAttnFwdSm90INS1_25CollectiveMainloopFwdSm90ILi2EN4cute5tupleIJNS5_1CILi1EEES8_S8_EEENS6_IJNS7_ILi128EEENS7_ILi96EEENS7_ILi192EEEEEELi192ENS_10bfloat16_tEfNS_4arch4Sm90ELb0ELb0ELb0ELb0ELb1ELb0ELb0ELb1ELb1ELb1ELb0ELb0EEENS1_21CollectiveEpilogueFwdINS6_IJSA_SC_SB_EEES9_SE_SG_Li256ELb0ELb1ELb0ELb0EEENS1_29StaticPersistentTileSchedulerILb0EEEEEEEEEvNT_6ParamsE,"ax",@progbits
	.align	128
.text._ZN7cutlass13device_kernelIN5flash11enable_sm90INS1_16FlashAttnFwdSm90INS1_25CollectiveMainloopFwdSm90ILi2EN4cute5tupleIJNS5_1CILi1EEES8_S8_EEENS6_IJNS7_ILi128EEENS7_ILi96EEENS7_ILi192EEEEEELi192ENS_10bfloat16_tEfNS_4arch4Sm90ELb0ELb0ELb0ELb0ELb1ELb0ELb0ELb1ELb1ELb1ELb0ELb0EEENS1_21CollectiveEpilogueFwdINS6_IJSA_SC_SB_EEES9_SE_SG_Li256ELb0ELb1ELb0ELb0EEENS1_29StaticPersistentTileSchedulerILb0EEEEEEEEEvNT_6ParamsE:
        .type           _ZN7cutlass13device_kernelIN5flash11enable_sm90INS1_16FlashAttnFwdSm90INS1_25CollectiveMainloopFwdSm90ILi2EN4cute5tupleIJNS5_1CILi1EEES8_S8_EEENS6_IJNS7_ILi128EEENS7_ILi96EEENS7_ILi192EEEEEELi192ENS_10bfloat16_tEfNS_4arch4Sm90ELb0ELb0ELb0ELb0ELb1ELb0ELb0ELb1ELb1ELb1ELb0ELb0EEENS1_21CollectiveEpilogueFwdINS6_IJSA_SC_SB_EEES9_SE_SG_Li256ELb0ELb1ELb0ELb0EEENS1_29StaticPersistentTileSchedulerILb0EEEEEEEEEvNT_6ParamsE,@function
        .size           _ZN7cutlass13device_kernelIN5flash11enable_sm90INS1_16FlashAttnFwdSm90INS1_25CollectiveMainloopFwdSm90ILi2EN4cute5tupleIJNS5_1CILi1EEES8_S8_EEENS6_IJNS7_ILi128EEENS7_ILi96EEENS7_ILi192EEEEEELi192ENS_10bfloat16_tEfNS_4arch4Sm90ELb0ELb0ELb0ELb0ELb1ELb0ELb0ELb1ELb1ELb1ELb0ELb0EEENS1_21CollectiveEpilogueFwdINS6_IJSA_SC_SB_EEES9_SE_SG_Li256ELb0ELb1ELb0ELb0EEENS1_29StaticPersistentTileSchedulerILb0EEEEEEEEEvNT_6ParamsE,(.L_x_15833 - _ZN7cutlass13device_kernelIN5flash11enable_sm90INS1_16FlashAttnFwdSm90INS1_25CollectiveMainloopFwdSm90ILi2EN4cute5tupleIJNS5_1CILi1EEES8_S8_EEENS6_IJNS7_ILi128EEENS7_ILi96EEENS7_ILi192EEEEEELi192ENS_10bfloat16_tEfNS_4arch4Sm90ELb0ELb0ELb0ELb0ELb1ELb0ELb0ELb1ELb1ELb1ELb0ELb0EEENS1_21CollectiveEpilogueFwdINS6_IJSA_SC_SB_EEES9_SE_SG_Li256ELb0ELb1ELb0ELb0EEENS1_29StaticPersistentTileSchedulerILb0EEEEEEEEEvNT_6ParamsE)
        .other          _ZN7cutlass13device_kernelIN5flash11enable_sm90INS1_16FlashAttnFwdSm90INS1_25CollectiveMainloopFwdSm90ILi2EN4cute5tupleIJNS5_1CILi1EEES8_S8_EEENS6_IJNS7_ILi128EEENS7_ILi96EEENS7_ILi192EEEEEELi192ENS_10bfloat16_tEfNS_4arch4Sm90ELb0ELb0ELb0ELb0ELb1ELb0ELb0ELb1ELb1ELb1ELb0ELb0EEENS1_21CollectiveEpilogueFwdINS6_IJSA_SC_SB_EEES9_SE_SG_Li256ELb0ELb1ELb0ELb0EEENS1_29StaticPersistentTileSchedulerILb0EEEEEEEEEvNT_6ParamsE,@"STO_CUDA_ENTRY STV_DEFAULT"
_ZN7cutlass13device_kernelIN5flash11enable_sm90INS1_16FlashAttnFwdSm90INS1_25CollectiveMainloopFwdSm90ILi2EN4cute5tupleIJNS5_1CILi1EEES8_S8_EEENS6_IJNS7_ILi128EEENS7_ILi96EEENS7_ILi192EEEEEELi192ENS_10bfloat16_tEfNS_4arch4Sm90ELb0ELb0ELb0ELb0ELb1ELb0ELb0ELb1ELb1ELb1ELb0ELb0EEENS1_21CollectiveEpilogueFwdINS6_IJSA_SC_SB_EEES9_SE_SG_Li256ELb0ELb1ELb0ELb0EEENS1_29StaticPersistentTileSchedulerILb0EEEEEEEEEvNT_6ParamsE:
        /* <DEDUP_REMOVED lines=45> */
.L_x_3293:
        /* <DEDUP_REMOVED lines=22> */
.L_x_3294:
        /* <DEDUP_REMOVED lines=18> */
.L_x_3295:
        /* <DEDUP_REMOVED lines=22> */
.L_x_3296:
        /* <DEDUP_REMOVED lines=23> */
.L_x_3297:
        /* <DEDUP_REMOVED lines=10> */
.L_x_3299:
        /* <DEDUP_REMOVED lines=12> */
[----:B------:R-:W-:Y:S01]  /*0980*/  IMAD.MOV.U32 R198, RZ, RZ, -0x2 ;  /* 0xfffffffeffc67424 */ /* 0x000fe200078e00ff */
[----:B------:R-:W-:Y:S02]  /*0990*/  UMOV UR38, URZ ;  /* 0x0000003f00267c82 */ /* 0x000fe40008000000 */
[----:B------:R-:W-:-:S04]  /*09a0*/  SHF.R.S32.HI R0, RZ, 0x1f, R19 ;  /* 0x0000001fff007819 */ /* 0x000fc80000011413 */
[CC--:B------:R-:W-:Y:S02]  /*09b0*/  LEA.HI R3, R0.reuse, R19.reuse, RZ, 0x7 ;  /* 0x0000001300037211 */ /* 0x0c0fe400078f38ff */
[CC--:B------:R-:W-:Y:S02]  /*09c0*/  LEA.HI R4, R0.reuse, R19.reuse, RZ, 0x5 ;  /* 0x0000001300047211 */ /* 0x0c0fe400078f28ff */
[----:B------:R-:W-:Y:S02]  /*09d0*/  LOP3.LUT R192, R3, 0xffffff80, RZ, 0xc0, !PT ;  /* 0xffffff8003c07812 */ /* 0x000fe400078ec0ff */
[CC--:B------:R-:W-:Y:S02]  /*09e0*/  LEA.HI R7, R0.reuse, R19.reuse, RZ, 0x2 ;  /* 0x0000001300077211 */ /* 0x0c0fe400078f10ff */
[----:B------:R-:W-:Y:S01]  /*09f0*/  LEA.HI R22, R0, R19, RZ, 0x3 ;  /* 0x0000001300167211 */ /* 0x000fe200078f18ff */
[----:B------:R-:W-:Y:S01]  /*0a00*/  IMAD.IADD R192, R19, 0x1, -R192 ;  /* 0x0000000113c07824 */ /* 0x000fe200078e0ac0 */
[----:B------:R-:W-:-:S02]  /*0a10*/  SHF.L.U32 R6, R4, 0x5, RZ ;  /* 0x0000000504067819 */ /* 0x000fc400000006ff */
[----:B------:R-:W-:Y:S02]  /*0a20*/  LOP3.LUT R10, R7, 0xfffffffc, RZ, 0xc0, !PT ;  /* 0xfffffffc070a7812 */ /* 0x000fe400078ec0ff */
[----:B------:R-:W-:Y:S02]  /*0a30*/  SHF.R.S32.HI R5, RZ, 0x1f, R192 ;  /* 0x0000001fff057819 */ /* 0x000fe400000114c0 */
[----:B------:R-:W-:Y:S01]  /*0a40*/  LOP3.LUT R9, R6, 0xfffffc00, RZ, 0xc0, !PT ;  /* 0xfffffc0006097812 */ /* 0x000fe200078ec0ff */
[----:B------:R-:W-:Y:S01]  /*0a50*/  IMAD.IADD R10, R19, 0x1, -R10 ;  /* 0x00000001130a7824 */ /* 0x000fe200078e0a0a */
[----:B------:R-:W-:Y:S02]  /*0a60*/  SHF.R.S32.HI R194, RZ, 0x7, R3 ;  /* 0x00000007ffc27819 */ /* 0x000fe40000011403 */
[----:B------:R-:W-:Y:S02]  /*0a70*/  LOP3.LUT R12, R22, 0xfffffff8, RZ, 0xc0, !PT ;  /* 0xfffffff8160c7812 */ /* 0x000fe400078ec0ff */
[----:B------:R-:W-:-:S02]  /*0a80*/  LEA.HI R3, R3, R194, RZ, 0x1 ;  /* 0x000000c203037211 */ /* 0x000fc400078f08ff */
[----:B------:R-:W-:Y:S02]  /*0a90*/  LEA.HI R6, R10, R10, RZ, 0x1 ;  /* 0x0000000a0a067211 */ /* 0x000fe400078f08ff */
[----:B------:R-:W-:Y:S02]  /*0aa0*/  LOP3.LUT R3, R3, 0x3fffffe, RZ, 0xc0, !PT ;  /* 0x03fffffe03037812 */ /* 0x000fe400078ec0ff */
[----:B------:R-:W-:-:S03]  /*0ab0*/  SHF.R.S32.HI R22, RZ, 0x3, R22 ;  /* 0x00000003ff167819 */ /* 0x000fc60000011416 */
[----:B------:R-:W-:Y:S01]  /*0ac0*/  IMAD.IADD R3, R194, 0x1, -R3 ;  /* 0x00000001c2037824 */ /* 0x000fe200078e0a03 */
[----:B--2---:R-:W-:Y:S02]  /*0ad0*/  R2UR UR4, R2 ;  /* 0x00000000020472ca */ /* 0x004fe400000e0000 */
[----:B------:R-:W-:Y:S02]  /*0ae0*/  LEA.HI R2, R0, R19, RZ, 0x4 ;  /* 0x0000001300027211 */ /* 0x000fe400078f20ff */
[----:B------:R-:W-:Y:S02]  /*0af0*/  LEA.HI R0, R5, R192, RZ, 0x2 ;  /* 0x000000c005007211 */ /* 0x000fe400078f10ff */
[----:B------:R-:W-:Y:S02]  /*0b00*/  LOP3.LUT R4, R2, 0x3fffff0, RZ, 0xc0, !PT ;  /* 0x03fffff002047812 */ /* 0x000fe400078ec0ff */
[--C-:B------:R-:W-:Y:S02]  /*0b10*/  SHF.R.S32.HI R8, RZ, 0x2, R0.reuse ;  /* 0x00000002ff087819 */ /* 0x100fe40000011400 */
[----:B------:R-:W-:Y:S01]  /*0b20*/  SHF.R.S32.HI R11, RZ, 0x1f, R0 ;  /* 0x0000001fff0b7819 */ /* 0x000fe20000011400 */
[C---:B------:R-:W-:Y:S01]  /*0b30*/  IMAD.IADD R4, R19.reuse, 0x1, -R4 ;  /* 0x0000000113047824 */ /* 0x040fe200078e0a04 */
[----:B------:R-:W-:Y:S01]  /*0b40*/  SHF.R.S32.HI R7, RZ, 0x4, R2 ;  /* 0x00000004ff077819 */ /* 0x000fe20000011402 */
[----:B------:R-:W-:Y:S01]  /*0b50*/  IMAD.IADD R19, R19, 0x1, -R12 ;  /* 0x0000000113137824 */ /* 0x000fe200078e0a0c */
[----:B------:R-:W-:Y:S01]  /*0b60*/  LEA.HI R11, R11, R8, RZ, 0x3 ;  /* 0x000000080b0b7211 */ /* 0x000fe200078f18ff */
[----:B------:R-:W-:Y:S01]  /*0b70*/  IMAD R9, R4, 0x40, R9 ;  /* 0x0000004004097824 */ /* 0x000fe200078e0209 */
[----:B------:R-:W-:Y:S01]  /*0b80*/  LEA.HI R4, R5, R192, RZ, 0x5 ;  /* 0x000000c005047211 */ /* 0x000fe200078f28ff */
[----:B------:R-:W-:Y:S01]  /*0b90*/  IMAD.SHL.U32 R16, R19, 0x8, RZ ;  /* 0x0000000813107824 */ /* 0x000fe200078e00ff */
[----:B------:R-:W-:Y:S01]  /*0ba0*/  LOP3.LUT R11, R11, 0xfffffff8, RZ, 0xc0, !PT ;  /* 0xfffffff80b0b7812 */ /* 0x000fe200078ec0ff */
[----:B------:R-:W-:Y:S01]  /*0bb0*/  ULOP3.LUT UR4, UR4, 0x1, URZ, 0xfc, !UPT ;  /* 0x0000000104047892 */ /* 0x000fe2000f8efc3f */
[----:B------:R-:W-:Y:S01]  /*0bc0*/  LEA.HI R2, R2, R7, RZ, 0x1 ;  /* 0x0000000702027211 */ /* 0x000fe200078f08ff */
[----:B------:R-:W-:Y:S01]  /*0bd0*/  VIADD R18, R16, 0x40 ;  /* 0x0000004010127836 */ /* 0x000fe20000000000 */
[----:B------:R-:W-:Y:S01]  /*0be0*/  SHF.R.S32.HI R4, RZ, 0x5, R4 ;  /* 0x00000005ff047819 */ /* 0x000fe20000011404 */
[----:B------:R-:W-:Y:S01]  /*0bf0*/  IMAD.IADD R11, R8, 0x1, -R11 ;  /* 0x00000001080b7824 */ /* 0x000fe200078e0a0b */
[----:B------:R-:W-:Y:S01]  /*0c00*/  LOP3.LUT R2, R2, 0x1ffffffe, RZ, 0xc0, !PT ;  /* 0x1ffffffe02027812 */ /* 0x000fe200078ec0ff */
[----:B------:R-:W-:Y:S01]  /*0c10*/  VIADD R17, R16, 0x80 ;  /* 0x0000008010117836 */ /* 0x000fe20000000000 */
[----:B------:R-:W-:Y:S01]  /*0c20*/  LOP3.LUT R5, R0, 0x7ffffffc, RZ, 0xc0, !PT ;  /* 0x7ffffffc00057812 */ /* 0x000fe200078ec0ff */
[----:B------:R-:W-:Y:S01]  /*0c30*/  IMAD R4, R4, 0x10, R11 ;  /* 0x0000001004047824 */ /* 0x000fe200078e020b */
[----:B------:R-:W-:Y:S01]  /*0c40*/  IADD3 R2, R7, -R2, RZ ;  /* 0x8000000207027210 */ /* 0x000fe20007ffe0ff */
[----:B------:R-:W-:Y:S01]  /*0c50*/  IMAD.U32 R199, RZ, RZ, UR4 ;  /* 0x00000004ffc77e24 */ /* 0x000fe2000f8e00ff */
[----:B------:R-:W-:Y:S01]  /*0c60*/  LOP3.LUT R7, R6, 0x1ffffffe, RZ, 0xc0, !PT ;  /* 0x1ffffffe06077812 */ /* 0x000fe200078ec0ff */
[----:B------:R-:W-:Y:S01]  /*0c70*/  IMAD.IADD R5, R192, 0x1, -R5 ;  /* 0x00000001c0057824 */ /* 0x000fe200078e0a05 */
[----:B------:R-:W-:Y:S01]  /*0c80*/  LEA R195, R3, R4, 0x6 ;  /* 0x0000000403c37211 */ /* 0x000fe200078e30ff */
[----:B------:R-:W-:Y:S01]  /*0c90*/  UMOV UR4, URZ ;  /* 0x0000003f00047c82 */ /* 0x000fe20008000000 */
[----:B------:R-:W-:Y:S01]  /*0ca0*/  IADD3 R196, R10, -R7, RZ ;  /* 0x800000070ac47210 */ /* 0x000fe20007ffe0ff */
[----:B------:R-:W-:Y:S01]  /*0cb0*/  IMAD R197, R2, 0x8, R9 ;  /* 0x0000000802c57824 */ /* 0x000fe200078e0209 */
[----:B------:R-:W-:Y:S01]  /*0cc0*/  SHF.R.S32.HI R201, RZ, 0x1f, R18 ;  /* 0x0000001fffc97819 */ /* 0x000fe20000011412 */
[----:B------:R-:W-:Y:S01]  /*0cd0*/  IMAD R198, R5, R198, 0x60 ;  /* 0x0000006005c67424 */ /* 0x000fe200078e02c6 */
[----:B------:R-:W-:Y:S01]  /*0ce0*/  MOV R23, UR4 ;  /* 0x0000000400177c02 */ /* 0x000fe20008000f00 */
[----:B------:R-:W-:Y:S01]  /*0cf0*/  IMAD R196, R196, 0x8, R195 ;  /* 0x00000008c4c47824 */ /* 0x000fe200078e02c3 */
[----:B------:R-:W-:-:S07]  /*0d00*/  SHF.R.S32.HI R200, RZ, 0x1f, R17 ;  /* 0x0000001fffc87819 */ /* 0x000fce0000011411 */
.L_x_3332:
[----:B0-----:R-:W0:Y:S01]  /*0d10*/  SHFL.IDX PT, R0, R194, RZ, 0x1f ;  /* 0x00001fffc2007589 */ /* 0x001e2200000e0000 */
[----:B-1----:R-:W1:Y:S01]  /*0d20*/  S2UR UR42, SR_CgaCtaId ;  /* 0x00000000002a79c3 */ /* 0x002e620000008800 */
[----:B------:R-:W-:Y:S01]  /*0d30*/  ULDC.64 UR6, c[0x0][0x418] ;  /* 0x0001060000067ab9 */ /* 0x000fe20000000a00 */
[----:B------:R-:W-:Y:S01]  /*0d40*/  ULDC UR4, c[0x0][0xc38] ;  /* 0x00030e0000047ab9 */ /* 0x000fe20000000800 */
[----:B------:R-:W-:Y:S02]  /*0d50*/  UISETP.NE.U32.AND UP0, UPT, UR6, URZ, UPT ;  /* 0x0000003f0600728c */ /* 0x000fe4000bf05070 */
        /* <DEDUP_REMOVED lines=28> */
[----:B------:R-:W-:Y:S02]  /*0f20*/  ULEA UR8, UR7, UR11, 0xd ;  /* 0x0000000b07087291 */ /* 0x000fe4000f8e683f */
[----:B------:R-:W-:Y:S02]  /*0f30*/  UIMAD.WIDE UR6, UR6, 0x2aaaaaab, URZ ;  /* 0x2aaaaaab060678a5 */ /* 0x000fe4000f8e023f */
[----:B------:R-:W-:Y:S02]  /*0f40*/  USHF.R.U32.HI UR8, URZ, 0x4, UR8 ;  /* 0x000000043f087899 */ /* 0x000fe40008011608 */
[----:B------:R-:W-:-:S02]  /*0f50*/  USHF.R.U32.HI UR41, URZ, 0x1f, UR7 ;  /* 0x0000001f3f297899 */ /* 0x000fc40008011607 */
[----:B------:R-:W-:Y:S02]  /*0f60*/  ULOP3.LUT UR44, UR8, 0x3fff, URZ, 0xc0, !UPT ;  /* 0x00003fff082c7892 */ /* 0x000fe4000f8ec03f */
[----:B------:R-:W-:Y:S01]  /*0f70*/  ULEA.HI.SX32 UR41, UR7, UR41, 0x1c ;  /* 0x0000002907297291 */ /* 0x000fe2000f8fe23f */
[----:B--234-:R-:W-:Y:S11]  /*0f80*/  @!P0 BRA `(.L_x_3300) ;  /* 0x0000000000408947 */ /* 0x01cff60003800000 */
[----:B------:R-:W-:Y:S01]  /*0f90*/  MOV R0, 0x0 ;  /* 0x0000000000007802 */ /* 0x000fe20000000f00 */
[----:B------:R-:W-:Y:S01]  /*0fa0*/  ULDC.64 UR4, c[0x4][0x138] ;  /* 0x01004e0000047ab9 */ /* 0x000fe20000000a00 */
[----:B------:R-:W-:Y:S01]  /*0fb0*/  ULDC.64 UR6, c[0x4][0x90] ;  /* 0x0100240000067ab9 */ /* 0x000fe20000000a00 */
[----:B------:R-:W-:Y:S01]  /*0fc0*/  IMAD.U32 R4, RZ, RZ, UR4 ;  /* 0x00000004ff047e24 */ /* 0x000fe2000f8e00ff */
[----:B------:R0:W1:Y:S01]  /*0fd0*/  LDC.64 R2, c[0x4][R0] ;  /* 0x0100000000027b82 */ /* 0x0000620000000a00 */
[----:B------:R-:W-:Y:S01]  /*0fe0*/  MOV R5, UR5 ;  /* 0x0000000500057c02 */ /* 0x000fe20008000f00 */
        /* <DEDUP_REMOVED lines=10> */
.L_x_3300:
        /* <DEDUP_REMOVED lines=9> */
.L_x_3382:
[----:B------:R-:W-:Y:S05]  /*1120*/  @!P0 BRA `(.L_x_3302) ;  /* 0x0000000000048947 */ /* 0x000fea0003800000 */
[----:B------:R-:W-:Y:S01]  /*1130*/  BPT.TRAP 0x1 ;  /* 0x000000040000795c */ /* 0x000fe20000300000 */
.L_x_3302:
[----:B------:R-:W-:Y:S02]  /*1140*/  IMAD.U32 R2, RZ, RZ, UR38 ;  /* 0x00000026ff027e24 */ /* 0x000fe4000f8e00ff */
[----:B0-----:R-:W-:-:S03]  /*1150*/  IMAD.U32 R3, RZ, RZ, UR39 ;  /* 0x00000027ff037e24 */ /* 0x001fc6000f8e00ff */
[----:B------:R-:W-:Y:S02]  /*1160*/  LEA R2, R2, UR43, 0x3 ;  /* 0x0000002b02027c11 */ /* 0x000fe4000f8e18ff */
[----:B------:R-:W-:-:S04]  /*1170*/  SHF.L.U32 R3, R3, 0x1f, RZ ;  /* 0x0000001f03037819 */ /* 0x000fc800000006ff */
[----:B------:R0:W1:Y:S01]  /*1180*/  SYNCS.PHASECHK.TRANS64.TRYWAIT P1, [R2+URZ+0x30830], R3 ;  /* 0x03083003020075a7 */ /* 0x000062000802017f */
[----:B------:R-:W-:Y:S05]  /*1190*/  @!P0 BRA `(.L_x_3303) ;  /* 0x0000000000048947 */ /* 0x000fea0003800000 */
[----:B------:R-:W-:Y:S01]  /*11a0*/  BPT.TRAP 0x1 ;  /* 0x000000040000795c */ /* 0x000fe20000300000 */
.L_x_3303:
[----:B------:R-:W-:Y:S01]  /*11b0*/  MOV R119, RZ ;  /* 0x000000ff00777202 */ /* 0x000fe20000000f00 */
[----:B-1----:R-:W-:Y:S06]  /*11c0*/  @P1 BRA `(.L_x_3304) ;  /* 0x0000000000081947 */ /* 0x002fec0003800000 */
[----:B------:R-:W1:Y:S02]  /*11d0*/  SYNCS.PHASECHK.TRANS64.TRYWAIT P1, [R2+URZ+0x30830], R3 ;  /* 0x03083003020075a7 */ /* 0x000e64000802017f */
[----:B-1----:R-:W-:Y:S05]  /*11e0*/  @!P1 BRA `(.L_x_3305) ;  /* 0x000000a400609947 */ /* 0x002fea0003800000 */
.L_x_3304:
[----:B------:R-:W-:Y:S05]  /*11f0*/  WARPSYNC.ALL ;  /* 0x0000000000007948 */ /* 0x000fea0003800000 */
[----:B------:R-:W-:Y:S01]  /*1200*/  UIADD3 UR43, UR43, 0x1e400, URZ ;  /* 0x0001e4002b2b7890 */ /* 0x000fe2000fffe03f */
[----:B------:R-:W-:Y:S01]  /*1210*/  WARPGROUP.ARRIVE ;  /* 0x00000000000079c5 */ /* 0x000fe20000000000 */
[----:B------:R-:W-:Y:S02]  /*1220*/  ULOP3.LUT UR4, UR44, 0x10000, URZ, 0xfc, !UPT ;  /* 0x000100002c047892 */ /* 0x000fe4000f8efc3f */
[----:B------:R-:W-:Y:S01]  /*1230*/  USHF.R.U32.HI UR43, URZ, 0x4, UR43 ;  /* 0x000000043f2b7899 */ /* 0x000fe2000801162b */
[----:B------:R-:W-:Y:S01]  /*1240*/  UMOV UR13, 0x40000040 ;  /* 0x40000040000d7882 */ /* 0x000fe20000000000 */
[----:B------:R-:W-:-:S02]  /*1250*/  UMOV UR15, 0x40000040 ;  /* 0x40000040000f7882 */ /* 0x000fc40000000000 */
[----:B------:R-:W-:Y:S01]  /*1260*/  ULOP3.LUT UR10, UR43, 0x3fff, URZ, 0xc0, !UPT ;  /* 0x00003fff2b0a7892 */ /* 0x000fe2000f8ec03f */
[----:B------:R-:W-:Y:S01]  /*1270*/  IMAD.U32 R9, RZ, RZ, UR13 ;  /* 0x0000000dff097e24 */ /* 0x000fe2000f8e00ff */
[----:B------:R-:W-:Y:S01]  /*1280*/  UMOV UR12, UR4 ;  /* 0x00000004000c7c82 */ /* 0x000fe20008000000 */
[----:B------:R-:W-:Y:S01]  /*1290*/  UIADD3 UR6, UR4, 0x2, URZ ;  /* 0x0000000204067890 */ /* 0x000fe2000fffe03f */
[----:B------:R-:W-:Y:S01]  /*12a0*/  IMAD.U32 R8, RZ, RZ, UR12 ;  /* 0x0000000cff087e24 */ /* 0x000fe2000f8e00ff */
[----:B------:R-:W-:Y:S02]  /*12b0*/  ULOP3.LUT UR10, UR10, 0x10000, URZ, 0xfc, !UPT ;  /* 0x000100000a0a7892 */ /* 0x000fe4000f8efc3f */
[----:B------:R-:W-:Y:S02]  /*12c0*/  UIADD3 UR56, UR4, 0x4, URZ ;  /* 0x0000000404387890 */ /* 0x000fe4000fffe03f */
[----:B------:R-:W-:Y:S01]  /*12d0*/  UIMAD UR5, UR38, 0x900, UR10 ;  /* 0x00000900260578a4 */ /* 0x000fe2000f8e020a */
[----:B------:R-:W-:Y:S01]  /*12e0*/  UMOV UR57, 0x40000040 ;  /* 0x4000004000397882 */ /* 0x000fe20000000000 */
[----:B------:R-:W-:-:S02]  /*12f0*/  UMOV UR59, 0x40000040 ;  /* 0x40000040003b7882 */ /* 0x000fc40000000000 */
[----:B------:R-:W-:Y:S02]  /*1300*/  UIADD3 UR7, UR5, 0x2, URZ ;  /* 0x0000000205077890 */ /* 0x000fe4000fffe03f */
[----:B------:R-:W-:Y:S02]  /*1310*/  UIADD3 UR58, UR5, 0x4, URZ ;  /* 0x00000004053a7890 */ /* 0x000fe4000fffe03f */
[----:B------:R-:W-:Y:S01]  /*1320*/  UMOV UR14, UR5 ;  /* 0x00000005000e7c82 */ /* 0x000fe20008000000 */
[----:B------:R-:W-:Y:S01]  /*1330*/  UIADD3 UR52, UR4, 0x6, URZ ;  /* 0x0000000604347890 */ /* 0x000fe2000fffe03f */
[----:B------:R-:W-:Y:S01]  /*1340*/  HGMMA.64x96x16.F32.BF16 R24, gdesc[UR12], RZ, !UPT, gsb0 ;  /* 0x016000000c1879f0 */ /* 0x000fe2000c0018ff */
[----:B------:R-:W-:Y:S01]  /*1350*/  UMOV UR12, UR6 ;  /* 0x00000006000c7c82 */ /* 0x000fe20008000000 */
[----:B------:R-:W-:Y:S01]  /*1360*/  UMOV UR13, 0x40000040 ;  /* 0x40000040000d7882 */ /* 0x000fe20000000000 */
[----:B------:R-:W-:Y:S01]  /*1370*/  UMOV UR14, UR7 ;  /* 0x00000007000e7c82 */ /* 0x000fe20008000000 */
[----:B------:R-:W-:Y:S01]  /*1380*/  UMOV UR15, 0x40000040 ;  /* 0x40000040000f7882 */ /* 0x000fe20000000000 */
[----:B------:R-:W-:Y:S01]  /*1390*/  UIADD3 UR54, UR5, 0x6, URZ ;  /* 0x0000000605367890 */ /* 0x000fe2000fffe03f */
[----:B------:R-:W-:Y:S01]  /*13a0*/  IMAD.U32 R6, RZ, RZ, UR12 ;  /* 0x0000000cff067e24 */ /* 0x000fe2000f8e00ff */
[----:B------:R-:W-:Y:S01]  /*13b0*/  UMOV UR53, 0x40000040 ;  /* 0x4000004000357882 */ /* 0x000fe20000000000 */
[----:B------:R-:W-:Y:S01]  /*13c0*/  UMOV UR55, 0x40000040 ;  /* 0x4000004000377882 */ /* 0x000fe20000000000 */
[----:B------:R-:W-:Y:S01]  /*13d0*/  UIADD3 UR48, UR4, 0x400, URZ ;  /* 0x0000040004307890 */ /* 0x000fe2000fffe03f */
[----:B------:R-:W-:Y:S01]  /*13e0*/  MOV R7, UR13 ;  /* 0x0000000d00077c02 */ /* 0x000fe20008000f00 */
        /* <DEDUP_REMOVED lines=29> */
[----:B------:R-:W-:Y:S01]  /*15c0*/  HGMMA.64x96x16.F32.BF16 R24, gdesc[UR12], R24, gsb0 ;  /* 0x016000000c1879f0 */ /* 0x000fe20008001818 */
[----:B------:R-:W-:Y:S02]  /*15d0*/  UIADD3 UR12, UR4, 0x402, URZ ;  /* 0x00000402040c7890 */ /* 0x000fe4000fffe03f */
[----:B------:R-:W-:Y:S01]  /*15e0*/  UIADD3 UR14, UR5, 0x302, URZ ;  /* 0x00000302050e7890 */ /* 0x000fe2000fffe03f */
[----:B------:R-:W-:Y:S01]  /*15f0*/  UMOV UR13, 0x40000040 ;  /* 0x40000040000d7882 */ /* 0x000fe20000000000 */
[----:B------:R-:W-:Y:S01]  /*1600*/  UMOV UR15, 0x40000040 ;  /* 0x40000040000f7882 */ /* 0x000fe20000000000 */
[----:B------:R-:W-:Y:S02]  /*1610*/  WARPGROUP.DEPBAR.LE gsb0, 0x0 ;  /* 0x00008000000079c5 */ /* 0x000fe40000010000 */
[----:B------:R-:W-:-:S06]  /*1620*/  WARPGROUP.ARRIVE ;  /* 0x00000000000079c5 */ /* 0x000fcc0000000000 */
[----:B------:R-:W-:Y:S03]  /*1630*/  HGMMA.64x96x16.F32.BF16 R24, gdesc[UR56], R24, gsb0 ;  /* 0x01600000381879f0 */ /* 0x000fe60008001818 */
        /* <DEDUP_REMOVED lines=28> */
[----:B------:R-:W-:Y:S05]  /*1800*/  @!P0 BRA `(.L_x_3306) ;  /* 0x0000000000048947 */ /* 0x000fea0003800000 */
[----:B------:R-:W-:Y:S01]  /*1810*/  BPT.TRAP 0x1 ;  /* 0x000000040000795c */ /* 0x000fe20000300000 */
.L_x_3306:
[----:B------:R-:W-:Y:S01]  /*1820*/  VIADD R0, R198, UR40 ;  /* 0x00000028c6007c36 */ /* 0x000fe20008000000 */
[----:B------:R-:W-:Y:S01]  /*1830*/  ULDC UR4, c[0x0][0x988] ;  /* 0x0002620000047ab9 */ /* 0x000fe20000000800 */
[----:B01----:R-:W-:Y:S01]  /*1840*/  IMAD.U32 R3, RZ, RZ, UR41 ;  /* 0x00000029ff037e24 */ /* 0x003fe2000f8e00ff */
[----:B------:R-:W-:Y:S01]  /*1850*/  P2R R20, PR, RZ, 0x1 ;  /* 0x00000001ff147803 */ /* 0x000fe20000000000 */
[----:B------:R-:W-:Y:S01]  /*1860*/  UISETP.GE.AND UP0, UPT, UR40, 0x61, UPT ;  /* 0x000000612800788c */ /* 0x000fe2000bf06270 */
[--C-:B------:R-:W-:Y:S01]  /*1870*/  IMAD.MOV.U32 R118, RZ, RZ, R119.reuse ;  /* 0x000000ffff767224 */ /* 0x100fe200078e0077 */
[-C--:B------:R-:W-:Y:S01]  /*1880*/  MOV R116, R119.reuse ;  /* 0x0000007700747202 */ /* 0x080fe20000000f00 */
        /* <DEDUP_REMOVED lines=21> */
[C---:B------:R-:W-:Y:S01]  /*19e0*/  ISETP.GT.AND P2, PT, R0.reuse, 0x10, PT ;  /* 0x000000100000780c */ /* 0x040fe20003f44270 */
        /* <DEDUP_REMOVED lines=14> */
[----:B------:R-:W-:Y:S01]  /*1ad0*/  IMAD.MOV.U32 R74, RZ, RZ, R119 ;  /* 0x000000ffff4a7224 */ /* 0x000fe200078e0077 */
[----:B------:R-:W-:-:S02]  /*1ae0*/  FSEL R33, R33, -INF , P1 ;  /* 0xff80000021217808 */ /* 0x000fc40000800000 */
[----:B------:R-:W-:Y:S02]  /*1af0*/  FMNMX.FTZ R4, R21, R4, !PT ;  /* 0x0000000415047209 */ /* 0x000fe40007810000 */
[----:B------:R-:W-:Y:S02]  /*1b00*/  FSEL R27, R27, -INF , P5 ;  /* 0xff8000001b1b7808 */ /* 0x000fe40002800000 */
[----:B------:R-:W-:Y:S02]  /*1b10*/  ISETP.GT.AND P5, PT, R0, 0x19, PT ;  /* 0x000000190000780c */ /* 0x000fe40003fa4270 */
[----:B------:R-:W-:Y:S02]  /*1b20*/  FSEL R73, R36, -INF , P6 ;  /* 0xff80000024497808 */ /* 0x000fe40003000000 */
[----:B------:R-:W-:Y:S02]  /*1b30*/  FMNMX.FTZ R4, R33, R4, !PT ;  /* 0x0000000421047209 */ /* 0x000fe40007810000 */
[----:B------:R-:W-:-:S02]  /*1b40*/  FSEL R11, R30, -INF , P4 ;  /* 0xff8000001e0b7808 */ /* 0x000fc40002000000 */
[C---:B------:R-:W-:Y:S02]  /*1b50*/  ISETP.GT.AND P4, PT, R0.reuse, 0x20, PT ;  /* 0x000000200000780c */ /* 0x040fe40003f84270 */
[----:B------:R-:W-:Y:S02]  /*1b60*/  FSEL R75, R37, -INF , P5 ;  /* 0xff800000254b7808 */ /* 0x000fe40002800000 */
[----:B------:R-:W-:Y:S02]  /*1b70*/  FMNMX.FTZ R4, R73, R4, !PT ;  /* 0x0000000449047209 */ /* 0x000fe40007810000 */
[----:B------:R-:W-:Y:S02]  /*1b80*/  FSEL R31, R31, -INF , P3 ;  /* 0xff8000001f1f7808 */ /* 0x000fe40001800000 */
[----:B------:R-:W-:Y:S02]  /*1b90*/  ISETP.GT.AND P3, PT, R0, 0x21, PT ;  /* 0x000000210000780c */ /* 0x000fe40003f64270 */
[----:B------:R-:W-:-:S02]  /*1ba0*/  FSEL R77, R40, -INF , P4 ;  /* 0xff800000284d7808 */ /* 0x000fc40002000000 */
[----:B------:R-:W-:Y:S02]  /*1bb0*/  FMNMX.FTZ R4, R75, R4, !PT ;  /* 0x000000044b047209 */ /* 0x000fe40007810000 */
[----:B------:R-:W-:Y:S02]  /*1bc0*/  FSEL R15, R34, -INF , P2 ;  /* 0xff800000220f7808 */ /* 0x000fe40001000000 */
[----:B------:R-:W-:Y:S02]  /*1bd0*/  ISETP.GT.AND P2, PT, R0, 0x28, PT ;  /* 0x000000280000780c */ /* 0x000fe40003f44270 */
[----:B------:R-:W-:Y:S02]  /*1be0*/  FSEL R79, R41, -INF , P3 ;  /* 0xff800000294f7808 */ /* 0x000fe40001800000 */
[----:B------:R-:W-:Y:S02]  /*1bf0*/  FMNMX.FTZ R4, R77, R4, !PT ;  /* 0x000000044d047209 */ /* 0x000fe40007810000 */
[----:B------:R-:W-:-:S02]  /*1c00*/  FSEL R35, R35, -INF , P1 ;  /* 0xff80000023237808 */ /* 0x000fc40000800000 */
[----:B------:R-:W-:Y:S02]  /*1c10*/  ISETP.GT.AND P1, PT, R0, 0x29, PT ;  /* 0x000000290000780c */ /* 0x000fe40003f24270 */
        /* <DEDUP_REMOVED lines=18> */
[----:B------:R-:W-:Y:S01]  /*1d40*/  FSEL R45, R46, -INF , P2 ;  /* 0xff8000002e2d7808 */ /* 0x000fe20001000000 */
[----:B------:R-:W-:Y:S01]  /*1d50*/  IMAD.MOV.U32 R46, RZ, RZ, R119 ;  /* 0x000000ffff2e7224 */ /* 0x000fe200078e0077 */
[----:B------:R-:W-:Y:S02]  /*1d60*/  ISETP.GT.AND P2, PT, R0, 0x40, PT ;  /* 0x000000400000780c */ /* 0x000fe40003f44270 */
[----:B------:R-:W-:Y:S02]  /*1d70*/  FSEL R91, R53, -INF , P3 ;  /* 0xff800000355b7808 */ /* 0x000fe40001800000 */
[----:B------:R-:W-:Y:S02]  /*1d80*/  FMNMX.FTZ R4, R89, R4, !PT ;  /* 0x0000000459047209 */ /* 0x000fe40007810000 */
[----:B------:R-:W-:-:S02]  /*1d90*/  FSEL R47, R47, -INF , P1 ;  /* 0xff8000002f2f7808 */ /* 0x000fc40000800000 */
[----:B------:R-:W-:Y:S02]  /*1da0*/  ISETP.GT.AND P1, PT, R0, 0x41, PT ;  /* 0x000000410000780c */ /* 0x000fe40003f24270 */
[----:B------:R-:W-:Y:S02]  /*1db0*/  FSEL R93, R56, -INF , P2 ;  /* 0xff800000385d7808 */ /* 0x000fe40001000000 */
[----:B------:R-:W-:Y:S02]  /*1dc0*/  FMNMX.FTZ R4, R91, R4, !PT ;  /* 0x000000045b047209 */ /* 0x000fe40007810000 */
[----:B------:R-:W-:Y:S01]  /*1dd0*/  FSEL R49, R50, -INF , P6 ;  /* 0xff80000032317808 */ /* 0x000fe20003000000 */
[----:B------:R-:W-:Y:S01]  /*1de0*/  IMAD.MOV.U32 R50, RZ, RZ, R119 ;  /* 0x000000ffff327224 */ /* 0x000fe200078e0077 */
[----:B------:R-:W-:Y:S02]  /*1df0*/  ISETP.GT.AND P6, PT, R0, 0x48, PT ;  /* 0x000000480000780c */ /* 0x000fe40003fc4270 */
[----:B------:R-:W-:-:S02]  /*1e00*/  FSEL R95, R57, -INF , P1 ;  /* 0xff800000395f7808 */ /* 0x000fc40000800000 */
[----:B------:R-:W-:Y:S02]  /*1e10*/  FMNMX.FTZ R4, R93, R4, !PT ;  /* 0x000000045d047209 */ /* 0x000fe40007810000 */
[----:B------:R-:W-:Y:S02]  /*1e20*/  FSEL R51, R51, -INF , P5 ;  /* 0xff80000033337808 */ /* 0x000fe40002800000 */
[----:B------:R-:W-:Y:S02]  /*1e30*/  ISETP.GT.AND P5, PT, R0, 0x49, PT ;  /* 0x000000490000780c */ /* 0x000fe40003fa4270 */
[----:B------:R-:W-:Y:S02]  /*1e40*/  FSEL R97, R60, -INF , P6 ;  /* 0xff8000003c617808 */ /* 0x000fe40003000000 */
[----:B------:R-:W-:Y:S02]  /*1e50*/  FMNMX.FTZ R4, R95, R4, !PT ;  /* 0x000000045f047209 */ /* 0x000fe40007810000 */
[----:B------:R-:W-:Y:S01]  /*1e60*/  FSEL R53, R54, -INF , P4 ;  /* 0xff80000036357808 */ /* 0x000fe20002000000 */
[----:B------:R-:W-:Y:S01]  /*1e70*/  IMAD.MOV.U32 R54, RZ, RZ, R119 ;  /* 0x000000ffff367224 */ /* 0x000fe200078e0077 */
[----:B------:R-:W-:-:S02]  /*1e80*/  ISETP.GT.AND P4, PT, R0, 0x50, PT ;  /* 0x000000500000780c */ /* 0x000fc40003f84270 */
[----:B------:R-:W-:Y:S02]  /*1e90*/  FSEL R61, R61, -INF , P5 ;  /* 0xff8000003d3d7808 */ /* 0x000fe40002800000 */
[----:B------:R-:W-:Y:S02]  /*1ea0*/  FMNMX.FTZ R4, R97, R4, !PT ;  /* 0x0000000461047209 */ /* 0x000fe40007810000 */
[----:B------:R-:W-:Y:S02]  /*1eb0*/  FSEL R55, R55, -INF , P3 ;  /* 0xff80000037377808 */ /* 0x000fe40001800000 */
[----:B------:R-:W-:Y:S02]  /*1ec0*/  ISETP.GT.AND P3, PT, R0, 0x51, PT ;  /* 0x000000510000780c */ /* 0x000fe40003f64270 */
[----:B------:R-:W-:Y:S02]  /*1ed0*/  FSEL R99, R64, -INF , P4 ;  /* 0xff80000040637808 */ /* 0x000fe40002000000 */
[----:B------:R-:W-:-:S02]  /*1ee0*/  FMNMX.FTZ R4, R61, R4, !PT ;  /* 0x000000043d047209 */ /* 0x000fc40007810000 */
[----:B------:R-:W-:Y:S01]  /*1ef0*/  FSEL R57, R58, -INF , P2 ;  /* 0xff8000003a397808 */ /* 0x000fe20001000000 */
[----:B------:R-:W-:Y:S01]  /*1f00*/  IMAD.MOV.U32 R58, RZ, RZ, R119 ;  /* 0x000000ffff3a7224 */ /* 0x000fe200078e0077 */
[C---:B------:R-:W-:Y:S02]  /*1f10*/  ISETP.GT.AND P2, PT, R0.reuse, 0x58, PT ;  /* 0x000000580000780c */ /* 0x040fe40003f44270 */
[----:B------:R-:W-:Y:S02]  /*1f20*/  FSEL R65, R65, -INF , P3 ;  /* 0xff80000041417808 */ /* 0x000fe40001800000 */
[----:B------:R-:W-:Y:S02]  /*1f30*/  FMNMX.FTZ R4, R99, R4, !PT ;  /* 0x0000000463047209 */ /* 0x000fe40007810000 */
[----:B------:R-:W-:Y:S02]  /*1f40*/  FSEL R59, R59, -INF , P1 ;  /* 0xff8000003b3b7808 */ /* 0x000fe40000800000 */
[----:B------:R-:W-:Y:S01]  /*1f50*/  ISETP.GT.AND P1, PT, R0, 0x59, PT ;  /* 0x000000590000780c */ /* 0x000fe20003f24270 */
[----:B------:R-:W-:Y:S01]  /*1f60*/  IMAD.U32 R0, RZ, RZ, UR4 ;  /* 0x00000004ff007e24 */ /* 0x000fe2000f8e00ff */
[----:B------:R-:W-:-:S02]  /*1f70*/  FSEL R101, R68, -INF , P2 ;  /* 0xff80000044657808 */ /* 0x000fc40001000000 */
[----:B------:R-:W-:Y:S02]  /*1f80*/  FMNMX.FTZ R4, R65, R4, !PT ;  /* 0x0000000441047209 */ /* 0x000fe40007810000 */
[----:B------:R-:W-:Y:S02]  /*1f90*/  FSEL R69, R69, -INF , P1 ;  /* 0xff80000045457808 */ /* 0x000fe40000800000 */
[----:B------:R-:W-:Y:S02]  /*1fa0*/  FMNMX.FTZ R4, R101, R4, !PT ;  /* 0x0000000465047209 */ /* 0x000fe40007810000 */
[----:B------:R-:W-:Y:S02]  /*1fb0*/  FSEL R63, R63, -INF , P5 ;  /* 0xff8000003f3f7808 */ /* 0x000fe40002800000 */
[----:B------:R-:W-:Y:S02]  /*1fc0*/  FMNMX.FTZ R12, R69, R4, !PT ;  /* 0x00000004450c7209 */ /* 0x000fe40007810000 */
[----:B------:R-:W-:-:S02]  /*1fd0*/  FSEL R67, R67, -INF , P3 ;  /* 0xff80000043437808 */ /* 0x000fc40001800000 */
[----:B------:R-:W-:Y:S01]  /*1fe0*/  FSEL R71, R71, -INF , P1 ;  /* 0xff80000047477808 */ /* 0x000fe20000800000 */
[----:B------:R-:W0:Y:S01]  /*1ff0*/  SHFL.BFLY PT, R103, R12, 0x2, 0x1f ;  /* 0x0c401f000c677f89 */ /* 0x000e2200000e0000 */
[----:B------:R-:W-:Y:S02]  /*2000*/  R2UR UR4, R2 ;  /* 0x00000000020472ca */ /* 0x000fe400000e0000 */
[-C--:B------:R-:W-:Y:S02]  /*2010*/  MOV R104, R119.reuse ;  /* 0x0000007700687202 */ /* 0x080fe40000000f00 */
[-C--:B------:R-:W-:Y:S02]  /*2020*/  MOV R100, R119.reuse ;  /* 0x0000007700647202 */ /* 0x080fe40000000f00 */
[-C--:B------:R-:W-:Y:S02]  /*2030*/  MOV R96, R119.reuse ;  /* 0x0000007700607202 */ /* 0x080fe40000000f00 */
[----:B------:R-:W-:-:S02]  /*2040*/  MOV R92, R119 ;  /* 0x00000077005c7202 */ /* 0x000fc40000000f00 */
[-C--:B------:R-:W-:Y:S02]  /*2050*/  MOV R88, R119.reuse ;  /* 0x0000007700587202 */ /* 0x080fe40000000f00 */
[-C--:B------:R-:W-:Y:S01]  /*2060*/  MOV R84, R119.reuse ;  /* 0x0000007700547202 */ /* 0x080fe20000000f00 */
[----:B------:R-:W-:Y:S01]  /*2070*/  UIADD3 UR4, UR4, 0x30840, URZ ;  /* 0x0003084004047890 */ /* 0x000fe2000fffe03f */
[-C--:B------:R-:W-:Y:S02]  /*2080*/  MOV R80, R119.reuse ;  /* 0x0000007700507202 */ /* 0x080fe40000000f00 */
[-C--:B------:R-:W-:Y:S01]  /*2090*/  MOV R76, R119.reuse ;  /* 0x00000077004c7202 */ /* 0x080fe20000000f00 */
[----:B------:R-:W-:Y:S01]  /*20a0*/  UPRMT UR4, UR42, 0x654, UR4 ;  /* 0x000006542a047896 */ /* 0x000fe20008000004 */
[-C--:B------:R-:W-:Y:S02]  /*20b0*/  MOV R72, R119.reuse ;  /* 0x0000007700487202 */ /* 0x080fe40000000f00 */
[----:B------:R-:W-:-:S02]  /*20c0*/  MOV R68, R119 ;  /* 0x0000007700447202 */ /* 0x000fc40000000f00 */
[----:B------:R-:W-:Y:S02]  /*20d0*/  MOV R64, R119 ;  /* 0x0000007700407202 */ /* 0x000fe40000000f00 */
[----:B0-----:R-:W-:Y:S02]  /*20e0*/  FMNMX.FTZ R103, R12, R103, !PT ;  /* 0x000000670c677209 */ /* 0x001fe40007810000 */
[----:B------:R-:W-:Y:S01]  /*20f0*/  SYNCS.ARRIVE.TRANS64.RED.A1T0 RZ, [UR4], RZ ;  /* 0x000000ffffff79a7 */ /* 0x000fe20008100404 */
[-C--:B------:R-:W-:Y:S02]  /*2100*/  MOV R60, R119.reuse ;  /* 0x00000077003c7202 */ /* 0x080fe40000000f00 */
[----:B------:R-:W0:Y:S01]  /*2110*/  SHFL.BFLY PT, R4, R103, 0x1, 0x1f ;  /* 0x0c201f0067047f89 */ /* 0x000e2200000e0000 */
[-C--:B------:R-:W-:Y:S02]  /*2120*/  MOV R56, R119.reuse ;  /* 0x0000007700387202 */ /* 0x080fe40000000f00 */
[----:B------:R-:W-:-:S02]  /*2130*/  MOV R52, R119 ;  /* 0x0000007700347202 */ /* 0x000fc40000000f00 */
[-C--:B------:R-:W-:Y:S02]  /*2140*/  MOV R48, R119.reuse ;  /* 0x0000007700307202 */ /* 0x080fe40000000f00 */
[----:B------:R-:W-:Y:S02]  /*2150*/  MOV R44, R119 ;  /* 0x00000077002c7202 */ /* 0x000fe40000000f00 */
[----:B0-----:R-:W-:-:S04]  /*2160*/  FMNMX.FTZ R4, R103, R4, !PT ;  /* 0x0000000467047209 */ /* 0x001fc80007810000 */
[C---:B------:R-:W-:Y:S01]  /*2170*/  FSETP.NEU.FTZ.AND P0, PT, R4.reuse, -INF , PT ;  /* 0xff8000000400780b */ /* 0x040fe20003f1d000 */
[----:B------:R-:W-:-:S05]  /*2180*/  FMUL.FTZ R10, R4, R0 ;  /* 0x00000000040a7220 */ /* 0x000fca0000410000 */
[----:B------:R-:W-:Y:S02]  /*2190*/  FSEL R14, R10, RZ, P0 ;  /* 0x000000ff0a0e7208 */ /* 0x000fe40000000000 */
[----:B------:R-:W-:Y:S02]  /*21a0*/  FMNMX.FTZ R10, R5, R27, !PT ;  /* 0x0000001b050a7209 */ /* 0x000fe40007810000 */
[----:B------:R-:W-:Y:S01]  /*21b0*/  ISETP.NE.AND P0, PT, R20, RZ, PT ;  /* 0x000000ff1400720c */ /* 0x000fe20003f05270 */
[--C-:B------:R-:W-:Y:S01]  /*21c0*/  FFMA.FTZ R13, R13, R0, -R14.reuse ;  /* 0x000000000d0d7223 */ /* 0x100fe2000001080e */
[----:B------:R-:W-:Y:S01]  /*21d0*/  FMNMX.FTZ R10, R11, R10, !PT ;  /* 0x0000000a0b0a7209 */ /* 0x000fe20007810000 */
[-CC-:B------:R-:W-:Y:S01]  /*21e0*/  FFMA.FTZ R21, R21, R0.reuse, -R14.reuse ;  /* 0x0000000015157223 */ /* 0x180fe2000001080e */
[--C-:B------:R-:W-:Y:S01]  /*21f0*/  FFMA.FTZ R25, R25, R0, -R14.reuse ;  /* 0x0000000019197223 */ /* 0x100fe2000001080e */
[----:B------:R0:W-:Y:S01]  /*2200*/  MUFU.EX2 R190, R13 ;  /* 0x0000000d00be7308 */ /* 0x0001e20000000800 */
[----:B------:R-:W-:Y:S01]  /*2210*/  FMNMX.FTZ R10, R31, R10, !PT ;  /* 0x0000000a1f0a7209 */ /* 0x000fe20007810000 */
[-CC-:B------:R-:W-:Y:S01]  /*2220*/  FFMA.FTZ R3, R3, R0.reuse, -R14.reuse ;  /* 0x0000000003037223 */ /* 0x180fe2000001080e */
[-CC-:B------:R-:W-:Y:S01]  /*2230*/  FFMA.FTZ R29, R29, R0.reuse, -R14.reuse ;  /* 0x000000001d1d7223 */ /* 0x180fe2000001080e */
[--C-:B------:R-:W-:Y:S01]  /*2240*/  FFMA.FTZ R33, R33, R0, -R14.reuse ;  /* 0x0000000021217223 */ /* 0x100fe2000001080e */
[----:B------:R-:W-:Y:S01]  /*2250*/  FMNMX.FTZ R10, R15, R10, !PT ;  /* 0x0000000a0f0a7209 */ /* 0x000fe20007810000 */
[-CC-:B------:R-:W-:Y:S01]  /*2260*/  FFMA.FTZ R73, R73, R0.reuse, -R14.reuse ;  /* 0x0000000049497223 */ /* 0x180fe2000001080e */
[--C-:B------:R-:W-:Y:S01]  /*2270*/  FFMA.FTZ R75, R75, R0, -R14.reuse ;  /* 0x000000004b4b7223 */ /* 0x100fe2000001080e */
[----:B------:R1:W-:Y:S01]  /*2280*/  MUFU.EX2 R184, R21 ;  /* 0x0000001500b87308 */ /* 0x0003e20000000800 */
[----:B------:R-:W-:Y:S01]  /*2290*/  FMNMX.FTZ R10, R35, R10, !PT ;  /* 0x0000000a230a7209 */ /* 0x000fe20007810000 */
[-CC-:B------:R-:W-:Y:S01]  /*22a0*/  FFMA.FTZ R77, R77, R0.reuse, -R14.reuse ;  /* 0x000000004d4d7223 */ /* 0x180fe2000001080e */
[----:B0-----:R-:W-:Y:S01]  /*22b0*/  FSEL R13, R62, -INF , P6 ;  /* 0xff8000003e0d7808 */ /* 0x001fe20003000000 */
[--C-:B------:R-:W-:Y:S01]  /*22c0*/  FFMA.FTZ R79, R79, R0, -R14.reuse ;  /* 0x000000004f4f7223 */ /* 0x100fe2000001080e */
[----:B------:R-:W-:Y:S01]  /*22d0*/  FMNMX.FTZ R10, R37, R10, !PT ;  /* 0x0000000a250a7209 */ /* 0x000fe20007810000 */
[-CC-:B------:R-:W-:Y:S01]  /*22e0*/  FFMA.FTZ R81, R81, R0.reuse, -R14.reuse ;  /* 0x0000000051517223 */ /* 0x180fe2000001080e */
[--C-:B------:R-:W-:Y:S01]  /*22f0*/  FFMA.FTZ R83, R83, R0, -R14.reuse ;  /* 0x0000000053537223 */ /* 0x100fe2000001080e */
[----:B------:R0:W-:Y:S01]  /*2300*/  MUFU.EX2 R103, R25 ;  /* 0x0000001900677308 */ /* 0x0001e20000000800 */
[----:B------:R-:W-:Y:S01]  /*2310*/  FMNMX.FTZ R10, R39, R10, !PT ;  /* 0x0000000a270a7209 */ /* 0x000fe20007810000 */
[-CC-:B------:R-:W-:Y:S01]  /*2320*/  FFMA.FTZ R85, R85, R0.reuse, -R14.reuse ;  /* 0x0000000055557223 */ /* 0x180fe2000001080e */
[----:B-1----:R-:W-:Y:S01]  /*2330*/  FSEL R21, R66, -INF , P4 ;  /* 0xff80000042157808 */ /* 0x002fe20002000000 */
[--C-:B------:R-:W-:Y:S01]  /*2340*/  FFMA.FTZ R87, R87, R0, -R14.reuse ;  /* 0x0000000057577223 */ /* 0x100fe2000001080e */
[----:B------:R-:W-:Y:S01]  /*2350*/  FMNMX.FTZ R10, R41, R10, !PT ;  /* 0x0000000a290a7209 */ /* 0x000fe20007810000 */
[-CC-:B------:R-:W-:Y:S01]  /*2360*/  FFMA.FTZ R89, R89, R0.reuse, -R14.reuse ;  /* 0x0000000059597223 */ /* 0x180fe2000001080e */
[--C-:B------:R-:W-:Y:S01]  /*2370*/  FFMA.FTZ R91, R91, R0, -R14.reuse ;  /* 0x000000005b5b7223 */ /* 0x100fe2000001080e */
[----:B------:R-:W1:Y:S01]  /*2380*/  MUFU.EX2 R188, R3 ;  /* 0x0000000300bc7308 */ /* 0x000e620000000800 */
[----:B------:R-:W-:Y:S01]  /*2390*/  FMNMX.FTZ R10, R43, R10, !PT ;  /* 0x0000000a2b0a7209 */ /* 0x000fe20007810000 */
[-CC-:B------:R-:W-:Y:S01]  /*23a0*/  FFMA.FTZ R93, R93, R0.reuse, -R14.reuse ;  /* 0x000000005d5d7223 */ /* 0x180fe2000001080e */
[----:B0-----:R-:W-:Y:S01]  /*23b0*/  FSEL R25, R70, -INF , P2 ;  /* 0xff80000046197808 */ /* 0x001fe20001000000 */
[--C-:B------:R-:W-:Y:S01]  /*23c0*/  FFMA.FTZ R95, R95, R0, -R14.reuse ;  /* 0x000000005f5f7223 */ /* 0x100fe2000001080e */
[----:B------:R-:W-:Y:S01]  /*23d0*/  FMNMX.FTZ R10, R45, R10, !PT ;  /* 0x0000000a2d0a7209 */ /* 0x000fe20007810000 */
[-CC-:B------:R-:W-:Y:S01]  /*23e0*/  FFMA.FTZ R97, R97, R0.reuse, -R14.reuse ;  /* 0x0000000061617223 */ /* 0x180fe2000001080e */
[--C-:B------:R-:W-:Y:S01]  /*23f0*/  FFMA.FTZ R61, R61, R0, -R14.reuse ;  /* 0x000000003d3d7223 */ /* 0x100fe2000001080e */
[----:B------:R-:W0:Y:S01]  /*2400*/  MUFU.EX2 R29, R29 ;  /* 0x0000001d001d7308 */ /* 0x000e220000000800 */
[----:B------:R-:W-:Y:S01]  /*2410*/  FMNMX.FTZ R10, R47, R10, !PT ;  /* 0x0000000a2f0a7209 */ /* 0x000fe20007810000 */
[-CC-:B------:R-:W-:Y:S01]  /*2420*/  FFMA.FTZ R99, R99, R0.reuse, -R14.reuse ;  /* 0x0000000063637223 */ /* 0x180fe2000001080e */
[-CC-:B------:R-:W-:Y:S01]  /*2430*/  FFMA.FTZ R65, R65, R0.reuse, -R14.reuse ;  /* 0x0000000041417223 */ /* 0x180fe2000001080e */
[--C-:B------:R-:W-:Y:S01]  /*2440*/  FFMA.FTZ R101, R101, R0, -R14.reuse ;  /* 0x0000000065657223 */ /* 0x100fe2000001080e */
[----:B------:R-:W-:Y:S01]  /*2450*/  FMNMX.FTZ R10, R49, R10, !PT ;  /* 0x0000000a310a7209 */ /* 0x000fe20007810000 */
[----:B------:R-:W-:Y:S01]  /*2460*/  FFMA.FTZ R14, R69, R0, -R14 ;  /* 0x00000000450e7223 */ /* 0x000fe2000001080e */
[--C-:B------:R-:W-:Y:S01]  /*2470*/  IMAD.MOV.U32 R70, RZ, RZ, R119.reuse ;  /* 0x000000ffff467224 */ /* 0x100fe200078e0077 */
[----:B------:R-:W-:Y:S01]  /*2480*/  MUFU.EX2 R33, R33 ;  /* 0x0000002100217308 */ /* 0x000fe20000000800 */
[----:B------:R-:W-:Y:S01]  /*2490*/  FMNMX.FTZ R10, R51, R10, !PT ;  /* 0x0000000a330a7209 */ /* 0x000fe20007810000 */
[----:B------:R-:W-:-:S02]  /*24a0*/  IMAD.MOV.U32 R69, RZ, RZ, R119 ;  /* 0x000000ffff457224 */ /* 0x000fc400078e0077 */
[--C-:B------:R-:W-:Y:S01]  /*24b0*/  IMAD.MOV.U32 R66, RZ, RZ, R119.reuse ;  /* 0x000000ffff427224 */ /* 0x100fe200078e0077 */
[----:B------:R-:W-:Y:S01]  /*24c0*/  FMNMX.FTZ R10, R53, R10, !PT ;  /* 0x0000000a350a7209 */ /* 0x000fe20007810000 */
[----:B------:R-:W-:Y:S02]  /*24d0*/  IMAD.MOV.U32 R62, RZ, RZ, R119 ;  /* 0x000000ffff3e7224 */ /* 0x000fe400078e0077 */
[----:B------:R-:W-:Y:S01]  /*24e0*/  MUFU.EX2 R73, R73 ;  /* 0x0000004900497308 */ /* 0x000fe20000000800 */
[----:B------:R-:W-:-:S04]  /*24f0*/  FMNMX.FTZ R10, R55, R10, !PT ;  /* 0x0000000a370a7209 */ /* 0x000fc80007810000 */
[----:B------:R-:W-:-:S03]  /*2500*/  FMNMX.FTZ R10, R57, R10, !PT ;  /* 0x0000000a390a7209 */ /* 0x000fc60007810000 */
[----:B------:R2:W-:Y:S01]  /*2510*/  MUFU.EX2 R186, R75 ;  /* 0x0000004b00ba7308 */ /* 0x0005e20000000800 */
[----:B------:R-:W-:-:S04]  /*2520*/  FMNMX.FTZ R10, R59, R10, !PT ;  /* 0x0000000a3b0a7209 */ /* 0x000fc80007810000 */
[----:B------:R-:W-:-:S03]  /*2530*/  FMNMX.FTZ R10, R13, R10, !PT ;  /* 0x0000000a0d0a7209 */ /* 0x000fc60007810000 */
[----:B------:R-:W-:Y:S01]  /*2540*/  MUFU.EX2 R77, R77 ;  /* 0x0000004d004d7308 */ /* 0x000fe20000000800 */
[----:B------:R-:W-:Y:S01]  /*2550*/  FMNMX.FTZ R10, R63, R10, !PT ;  /* 0x0000000a3f0a7209 */ /* 0x000fe20007810000 */
[----:B--2---:R-:W-:-:S03]  /*2560*/  IMAD.MOV.U32 R75, RZ, RZ, R119 ;  /* 0x000000ffff4b7224 */ /* 0x004fc600078e0077 */
[----:B------:R-:W-:-:S03]  /*2570*/  FMNMX.FTZ R10, R21, R10, !PT ;  /* 0x0000000a150a7209 */ /* 0x000fc60007810000 */
[----:B------:R2:W-:Y:S01]  /*2580*/  MUFU.EX2 R180, R79 ;  /* 0x0000004f00b47308 */ /* 0x0005e20000000800 */
[----:B------:R-:W-:-:S04]  /*2590*/  FMNMX.FTZ R10, R67, R10, !PT ;  /* 0x0000000a430a7209 */ /* 0x000fc80007810000 */
[----:B------:R-:W-:-:S03]  /*25a0*/  FMNMX.FTZ R10, R25, R10, !PT ;  /* 0x0000000a190a7209 */ /* 0x000fc60007810000 */
[----:B------:R-:W-:Y:S01]  /*25b0*/  MUFU.EX2 R81, R81 ;  /* 0x0000005100517308 */ /* 0x000fe20000000800 */
[----:B------:R-:W-:Y:S01]  /*25c0*/  FMNMX.FTZ R10, R71, R10, !PT ;  /* 0x0000000a470a7209 */ /* 0x000fe20007810000 */
[----:B--2---:R-:W-:-:S04]  /*25d0*/  IMAD.MOV.U32 R79, RZ, RZ, R119 ;  /* 0x000000ffff4f7224 */ /* 0x004fc800078e0077 */
[----:B------:R-:W2:Y:S02]  /*25e0*/  SHFL.BFLY PT, R3, R10, 0x2, 0x1f ;  /* 0x0c401f000a037f89 */ /* 0x000ea400000e0000 */
[----:B------:R3:W-:Y:S08]  /*25f0*/  MUFU.EX2 R182, R83 ;  /* 0x0000005300b67308 */ /* 0x0007f00000000800 */
[----:B------:R-:W-:Y:S01]  /*2600*/  MUFU.EX2 R85, R85 ;  /* 0x0000005500557308 */ /* 0x000fe20000000800 */
[----:B---3--:R-:W-:-:S07]  /*2610*/  IMAD.MOV.U32 R83, RZ, RZ, R119 ;  /* 0x000000ffff537224 */ /* 0x008fce00078e0077 */
[----:B------:R3:W-:Y:S01]  /*2620*/  MUFU.EX2 R176, R87 ;  /* 0x0000005700b07308 */ /* 0x0007e20000000800 */
[----:B--2---:R-:W-:-:S07]  /*2630*/  FMNMX.FTZ R12, R10, R3, !PT ;  /* 0x000000030a0c7209 */ /* 0x004fce0007810000 */
[----:B------:R-:W-:Y:S01]  /*2640*/  MUFU.EX2 R89, R89 ;  /* 0x0000005900597308 */ /* 0x000fe20000000800 */
[--C-:B---3--:R-:W-:Y:S01]  /*2650*/  IMAD.MOV.U32 R87, RZ, RZ, R119.reuse ;  /* 0x000000ffff577224 */ /* 0x108fe200078e0077 */
[----:B------:R-:W2:Y:S06]  /*2660*/  SHFL.BFLY PT, R3, R12, 0x1, 0x1f ;  /* 0x0c201f000c037f89 */ /* 0x000eac00000e0000 */
[----:B------:R3:W-:Y:S08]  /*2670*/  MUFU.EX2 R178, R91 ;  /* 0x0000005b00b27308 */ /* 0x0007f00000000800 */
[----:B------:R-:W-:Y:S01]  /*2680*/  MUFU.EX2 R93, R93 ;  /* 0x0000005d005d7308 */ /* 0x000fe20000000800 */
[----:B---3--:R-:W-:-:S07]  /*2690*/  IMAD.MOV.U32 R91, RZ, RZ, R119 ;  /* 0x000000ffff5b7224 */ /* 0x008fce00078e0077 */
[----:B------:R3:W-:Y:S01]  /*26a0*/  MUFU.EX2 R172, R95 ;  /* 0x0000005f00ac7308 */ /* 0x0007e20000000800 */
[----:B--2---:R-:W-:-:S04]  /*26b0*/  FMNMX.FTZ R3, R12, R3, !PT ;  /* 0x000000030c037209 */ /* 0x004fc80007810000 */
[C---:B------:R-:W-:Y:S01]  /*26c0*/  FSETP.NEU.FTZ.AND P1, PT, R3.reuse, -INF , PT ;  /* 0xff8000000300780b */ /* 0x040fe20003f3d000 */
[----:B------:R-:W-:Y:S02]  /*26d0*/  FMUL.FTZ R10, R3, R0 ;  /* 0x00000000030a7220 */ /* 0x000fe40000410000 */
[----:B------:R-:W-:Y:S01]  /*26e0*/  MUFU.EX2 R97, R97 ;  /* 0x0000006100617308 */ /* 0x000fe20000000800 */
[----:B---3--:R-:W-:Y:S02]  /*26f0*/  IMAD.MOV.U32 R95, RZ, RZ, R119 ;  /* 0x000000ffff5f7224 */ /* 0x008fe400078e0077 */
[----:B------:R-:W-:Y:S02]  /*2700*/  FSEL R10, R10, RZ, P1 ;  /* 0x000000ff0a0a7208 */ /* 0x000fe40000800000 */
[----:B------:R-:W-:-:S03]  /*2710*/  PLOP3.LUT P1, PT, PT, PT, UP0, 0x80, 0x0 ;  /* 0x000000000000781c */ /* 0x000fc60003f2f008 */
        /* <DEDUP_REMOVED lines=16> */
[----:B------:R1:W2:Y:S01]  /*2820*/  MUFU.EX2 R12, R27 ;  /* 0x0000001b000c7308 */ /* 0x0002a20000000800 */
[-CC-:B------:R-:W-:Y:S01]  /*2830*/  FFMA.FTZ R53, R53, R0.reuse, -R10.reuse ;  /* 0x0000000035357223 */ /* 0x180fe2000001080a */
[-CC-:B------:R-:W-:Y:S01]  /*2840*/  FFMA.FTZ R55, R55, R0.reuse, -R10.reuse ;  /* 0x0000000037377223 */ /* 0x180fe2000001080a */
[-CC-:B------:R-:W-:Y:S01]  /*2850*/  FFMA.FTZ R57, R57, R0.reuse, -R10.reuse ;  /* 0x0000000039397223 */ /* 0x180fe2000001080a */
[-CC-:B------:R-:W-:Y:S01]  /*2860*/  FFMA.FTZ R59, R59, R0.reuse, -R10.reuse ;  /* 0x000000003b3b7223 */ /* 0x180fe2000001080a */
[-CC-:B------:R-:W-:Y:S01]  /*2870*/  FFMA.FTZ R13, R13, R0.reuse, -R10.reuse ;  /* 0x000000000d0d7223 */ /* 0x180fe2000001080a */
[-CC-:B------:R-:W-:Y:S01]  /*2880*/  FFMA.FTZ R63, R63, R0.reuse, -R10.reuse ;  /* 0x000000003f3f7223 */ /* 0x180fe2000001080a */
[-CC-:B------:R-:W-:Y:S01]  /*2890*/  FFMA.FTZ R21, R21, R0.reuse, -R10.reuse ;  /* 0x0000000015157223 */ /* 0x180fe2000001080a */
[----:B------:R-:W3:Y:S01]  /*28a0*/  MUFU.EX2 R11, R11 ;  /* 0x0000000b000b7308 */ /* 0x000ee20000000800 */
[----:B-1----:R-:W-:Y:S01]  /*28b0*/  FADD.FTZ R27, R188, R103 ;  /* 0x00000067bc1b7221 */ /* 0x002fe20000010000 */
[-CC-:B------:R-:W-:Y:S01]  /*28c0*/  FFMA.FTZ R67, R67, R0.reuse, -R10.reuse ;  /* 0x0000000043437223 */ /* 0x180fe2000001080a */
[-CC-:B------:R-:W-:Y:S01]  /*28d0*/  FFMA.FTZ R25, R25, R0.reuse, -R10.reuse ;  /* 0x0000000019197223 */ /* 0x180fe2000001080a */
[----:B------:R-:W-:Y:S01]  /*28e0*/  FFMA.FTZ R71, R71, R0, -R10 ;  /* 0x0000000047477223 */ /* 0x000fe2000001080a */
[----:B------:R-:W-:Y:S01]  /*28f0*/  FADD.FTZ R34, R190, R27 ;  /* 0x0000001bbe227221 */ /* 0x000fe20000010000 */
[C---:B0-----:R-:W-:Y:S01]  /*2900*/  F2FP.BF16.F32.PACK_AB R190, R29.reuse, R190 ;  /* 0x000000be1dbe723e */ /* 0x041fe200000010ff */
[----:B------:R-:W-:Y:S01]  /*2910*/  IMAD.MOV.U32 R61, RZ, RZ, R119 ;  /* 0x000000ffff3d7224 */ /* 0x000fe200078e0077 */
[----:B------:R0:W1:Y:S01]  /*2920*/  MUFU.EX2 R20, R31 ;  /* 0x0000001f00147308 */ /* 0x0000620000000800 */
[----:B------:R-:W-:Y:S01]  /*2930*/  FADD.FTZ R27, R29, R34 ;  /* 0x000000221d1b7221 */ /* 0x000fe20000010000 */
[----:B--2---:R-:W-:Y:S01]  /*2940*/  FADD.FTZ R34, R5, R12 ;  /* 0x0000000c05227221 */ /* 0x004fe20000010000 */
[----:B------:R-:W-:-:S02]  /*2950*/  F2FP.BF16.F32.PACK_AB R189, R12, R5 ;  /* 0x000000050cbd723e */ /* 0x000fc400000010ff */
[----:B------:R-:W-:Y:S01]  /*2960*/  FADD.FTZ R36, R184, R27 ;  /* 0x0000001bb8247221 */ /* 0x000fe20000010000 */
[----:B------:R-:W-:Y:S01]  /*2970*/  F2FP.BF16.F32.PACK_AB R188, R103, R188 ;  /* 0x000000bc67bc723e */ /* 0x000fe200000010ff */
[--C-:B------:R-:W-:Y:S01]  /*2980*/  IMAD.MOV.U32 R103, RZ, RZ, R119.reuse ;  /* 0x000000ffff677224 */ /* 0x100fe200078e0077 */
[----:B------:R-:W2:Y:S01]  /*2990*/  MUFU.EX2 R15, R15 ;  /* 0x0000000f000f7308 */ /* 0x000ea20000000800 */
[----:B------:R-:W-:Y:S01]  /*29a0*/  FADD.FTZ R36, R33, R36 ;  /* 0x0000002421247221 */ /* 0x000fe20000010000 */
[----:B---3--:R-:W-:Y:S01]  /*29b0*/  FADD.FTZ R27, R11, R34 ;  /* 0x000000220b1b7221 */ /* 0x008fe20000010000 */
[----:B------:R-:W-:Y:S01]  /*29c0*/  F2FP.BF16.F32.PACK_AB R184, R33, R184 ;  /* 0x000000b821b8723e */ /* 0x000fe200000010ff */
[----:B------:R-:W-:Y:S02]  /*29d0*/  IMAD.MOV.U32 R33, RZ, RZ, R119 ;  /* 0x000000ffff217224 */ /* 0x000fe400078e0077 */
[----:B0-----:R-:W-:Y:S02]  /*29e0*/  FADD.FTZ R31, R73, R36 ;  /* 0x00000024491f7221 */ /* 0x001fe40000010000 */
[----:B------:R0:W3:Y:S01]  /*29f0*/  MUFU.EX2 R24, R35 ;  /* 0x0000002300187308 */ /* 0x0000e20000000800 */
[----:B-1----:R-:W-:Y:S01]  /*2a00*/  FADD.FTZ R36, R20, R27 ;  /* 0x0000001b14247221 */ /* 0x002fe20000010000 */
[C---:B------:R-:W-:Y:S01]  /*2a10*/  FADD.FTZ R38, R186.reuse, R31 ;  /* 0x0000001fba267221 */ /* 0x040fe20000010000 */
[----:B------:R-:W-:Y:S01]  /*2a20*/  F2FP.BF16.F32.PACK_AB R186, R186, R73 ;  /* 0x00000049baba723e */ /* 0x000fe200000010ff */
[----:B------:R-:W-:Y:S01]  /*2a30*/  IMAD.MOV.U32 R73, RZ, RZ, R119 ;  /* 0x000000ffff497224 */ /* 0x000fe200078e0077 */
[----:B------:R-:W-:Y:S01]  /*2a40*/  F2FP.BF16.F32.PACK_AB R191, R20, R11 ;  /* 0x0000000b14bf723e */ /* 0x000fe200000010ff */
[----:B------:R-:W-:Y:S01]  /*2a50*/  FADD.FTZ R31, R77, R38 ;  /* 0x000000264d1f7221 */ /* 0x000fe20000010000 */
[----:B------:R-:W-:Y:S01]  /*2a60*/  IMAD.MOV.U32 R11, RZ, RZ, 0x3f800000 ;  /* 0x3f800000ff0b7424 */ /* 0x000fe200078e00ff */
[----:B------:R-:W1:Y:S01]  /*2a70*/  MUFU.EX2 R37, R37 ;  /* 0x0000002500257308 */ /* 0x000e620000000800 */
[----:B--2---:R-:W-:Y:S01]  /*2a80*/  FADD.FTZ R27, R15, R36 ;  /* 0x000000240f1b7221 */ /* 0x004fe20000010000 */
[C---:B------:R-:W-:Y:S01]  /*2a90*/  FADD.FTZ R38, R180.reuse, R31 ;  /* 0x0000001fb4267221 */ /* 0x040fe20000010000 */
[----:B------:R-:W-:Y:S01]  /*2aa0*/  F2FP.BF16.F32.PACK_AB R180, R180, R77 ;  /* 0x0000004db4b4723e */ /* 0x000fe200000010ff */
[----:B------:R-:W-:-:S02]  /*2ab0*/  IMAD.MOV.U32 R77, RZ, RZ, R119 ;  /* 0x000000ffff4d7224 */ /* 0x000fc400078e0077 */
[----:B------:R-:W-:Y:S01]  /*2ac0*/  FADD.FTZ R31, R81, R38 ;  /* 0x00000026511f7221 */ /* 0x000fe20000010000 */
[----:B0-----:R-:W-:Y:S01]  /*2ad0*/  IMAD.MOV.U32 R35, RZ, RZ, R119 ;  /* 0x000000ffff237224 */ /* 0x001fe200078e0077 */
[----:B------:R0:W2:Y:S01]  /*2ae0*/  MUFU.EX2 R26, R39 ;  /* 0x00000027001a7308 */ /* 0x0000a20000000800 */
[----:B---3--:R-:W-:Y:S01]  /*2af0*/  FADD.FTZ R36, R24, R27 ;  /* 0x0000001b18247221 */ /* 0x008fe20000010000 */
[C---:B------:R-:W-:Y:S01]  /*2b00*/  FADD.FTZ R40, R182.reuse, R31 ;  /* 0x0000001fb6287221 */ /* 0x040fe20000010000 */
[----:B------:R-:W-:Y:S01]  /*2b10*/  F2FP.BF16.F32.PACK_AB R182, R182, R81 ;  /* 0x00000051b6b6723e */ /* 0x000fe200000010ff */
[--C-:B------:R-:W-:Y:S01]  /*2b20*/  IMAD.MOV.U32 R81, RZ, RZ, R119.reuse ;  /* 0x000000ffff517224 */ /* 0x100fe200078e0077 */
[----:B------:R-:W-:Y:S01]  /*2b30*/  F2FP.BF16.F32.PACK_AB R185, R24, R15 ;  /* 0x0000000f18b9723e */ /* 0x000fe200000010ff */
[----:B------:R-:W-:Y:S01]  /*2b40*/  FADD.FTZ R31, R85, R40 ;  /* 0x00000028551f7221 */ /* 0x000fe20000010000 */
[----:B------:R-:W-:Y:S01]  /*2b50*/  MOV R24, R119 ;  /* 0x0000007700187202 */ /* 0x000fe20000000f00 */
[----:B------:R-:W3:Y:S01]  /*2b60*/  MUFU.EX2 R41, R41 ;  /* 0x0000002900297308 */ /* 0x000ee20000000800 */
[----:B-1----:R-:W-:Y:S01]  /*2b70*/  FADD.FTZ R27, R37, R36 ;  /* 0x00000024251b7221 */ /* 0x002fe20000010000 */
[----:B0-----:R-:W-:-:S06]  /*2b80*/  IMAD.MOV.U32 R39, RZ, RZ, R119 ;  /* 0x000000ffff277224 */ /* 0x001fcc00078e0077 */
[----:B------:R0:W1:Y:S01]  /*2b90*/  MUFU.EX2 R28, R43 ;  /* 0x0000002b001c7308 */ /* 0x0000620000000800 */
[C---:B--2---:R-:W-:Y:S01]  /*2ba0*/  FADD.FTZ R38, R26.reuse, R27 ;  /* 0x0000001b1a267221 */ /* 0x044fe20000010000 */
[----:B------:R-:W-:Y:S01]  /*2bb0*/  F2FP.BF16.F32.PACK_AB R187, R26, R37 ;  /* 0x000000251abb723e */ /* 0x000fe200000010ff */
[--C-:B------:R-:W-:Y:S02]  /*2bc0*/  IMAD.MOV.U32 R37, RZ, RZ, R119.reuse ;  /* 0x000000ffff257224 */ /* 0x100fe400078e0077 */
[----:B------:R-:W-:-:S03]  /*2bd0*/  IMAD.MOV.U32 R26, RZ, RZ, R119 ;  /* 0x000000ffff1a7224 */ /* 0x000fc600078e0077 */
[----:B------:R-:W2:Y:S01]  /*2be0*/  MUFU.EX2 R45, R45 ;  /* 0x0000002d002d7308 */ /* 0x000ea20000000800 */
[----:B---3--:R-:W-:Y:S01]  /*2bf0*/  FADD.FTZ R27, R41, R38 ;  /* 0x00000026291b7221 */ /* 0x008fe20000010000 */
[C---:B------:R-:W-:Y:S01]  /*2c00*/  FADD.FTZ R38, R176.reuse, R31 ;  /* 0x0000001fb0267221 */ /* 0x040fe20000010000 */
[----:B------:R-:W-:Y:S01]  /*2c10*/  F2FP.BF16.F32.PACK_AB R176, R176, R85 ;  /* 0x00000055b0b0723e */ /* 0x000fe200000010ff */
[--C-:B------:R-:W-:Y:S02]  /*2c20*/  IMAD.MOV.U32 R85, RZ, RZ, R119.reuse ;  /* 0x000000ffff557224 */ /* 0x100fe400078e0077 */
[----:B------:R-:W-:Y:S01]  /*2c30*/  FADD.FTZ R31, R89, R38 ;  /* 0x00000026591f7221 */ /* 0x000fe20000010000 */
[----:B0-----:R-:W-:Y:S01]  /*2c40*/  IMAD.MOV.U32 R43, RZ, RZ, R119 ;  /* 0x000000ffff2b7224 */ /* 0x001fe200078e0077 */
[----:B------:R0:W3:Y:S01]  /*2c50*/  MUFU.EX2 R30, R47 ;  /* 0x0000002f001e7308 */ /* 0x0000e20000000800 */
[----:B-1----:R-:W-:Y:S01]  /*2c60*/  FADD.FTZ R2, R28, R27 ;  /* 0x0000001b1c027221 */ /* 0x002fe20000010000 */
[C---:B------:R-:W-:Y:S01]  /*2c70*/  FADD.FTZ R40, R178.reuse, R31 ;  /* 0x0000001fb2287221 */ /* 0x040fe20000010000 */
[----:B------:R-:W-:Y:S01]  /*2c80*/  F2FP.BF16.F32.PACK_AB R178, R178, R89 ;  /* 0x00000059b2b2723e */ /* 0x000fe200000010ff */
[--C-:B------:R-:W-:Y:S01]  /*2c90*/  IMAD.MOV.U32 R89, RZ, RZ, R119.reuse ;  /* 0x000000ffff597224 */ /* 0x100fe200078e0077 */
[----:B------:R-:W-:Y:S01]  /*2ca0*/  F2FP.BF16.F32.PACK_AB R181, R28, R41 ;  /* 0x000000291cb5723e */ /* 0x000fe200000010ff */
[----:B------:R-:W-:Y:S01]  /*2cb0*/  FADD.FTZ R31, R93, R40 ;  /* 0x000000285d1f7221 */ /* 0x000fe20000010000 */
[--C-:B------:R-:W-:Y:S01]  /*2cc0*/  IMAD.MOV.U32 R41, RZ, RZ, R119.reuse ;  /* 0x000000ffff297224 */ /* 0x100fe200078e0077 */
[----:B------:R-:W1:Y:S01]  /*2cd0*/  MUFU.EX2 R49, R49 ;  /* 0x0000003100317308 */ /* 0x000e620000000800 */
[----:B--2---:R-:W-:Y:S01]  /*2ce0*/  FADD.FTZ R27, R45, R2 ;  /* 0x000000022d1b7221 */ /* 0x004fe20000010000 */
[----:B0-----:R-:W-:Y:S01]  /*2cf0*/  IMAD.MOV.U32 R47, RZ, RZ, R119 ;  /* 0x000000ffff2f7224 */ /* 0x001fe200078e0077 */
[----:B------:R-:W-:-:S05]  /*2d00*/  MOV R28, R119 ;  /* 0x00000077001c7202 */ /* 0x000fca0000000f00 */
[----:B------:R0:W2:Y:S01]  /*2d10*/  MUFU.EX2 R32, R51 ;  /* 0x0000003300207308 */ /* 0x0000a20000000800 */
[C---:B---3--:R-:W-:Y:S01]  /*2d20*/  FADD.FTZ R38, R30.reuse, R27 ;  /* 0x0000001b1e267221 */ /* 0x048fe20000010000 */
[----:B------:R-:W-:Y:S01]  /*2d30*/  F2FP.BF16.F32.PACK_AB R183, R30, R45 ;  /* 0x0000002d1eb7723e */ /* 0x000fe200000010ff */
[--C-:B------:R-:W-:Y:S02]  /*2d40*/  IMAD.MOV.U32 R45, RZ, RZ, R119.reuse ;  /* 0x000000ffff2d7224 */ /* 0x100fe400078e0077 */
[----:B------:R-:W-:-:S03]  /*2d50*/  IMAD.MOV.U32 R30, RZ, RZ, R119 ;  /* 0x000000ffff1e7224 */ /* 0x000fc600078e0077 */
[----:B------:R-:W3:Y:S01]  /*2d60*/  MUFU.EX2 R53, R53 ;  /* 0x0000003500357308 */ /* 0x000ee20000000800 */
[----:B-1----:R-:W-:Y:S01]  /*2d70*/  FADD.FTZ R27, R49, R38 ;  /* 0x00000026311b7221 */ /* 0x002fe20000010000 */
[C---:B------:R-:W-:Y:S01]  /*2d80*/  FADD.FTZ R38, R172.reuse, R31 ;  /* 0x0000001fac267221 */ /* 0x040fe20000010000 */
[----:B------:R-:W-:Y:S01]  /*2d90*/  F2FP.BF16.F32.PACK_AB R172, R172, R93 ;  /* 0x0000005dacac723e */ /* 0x000fe200000010ff */
[--C-:B------:R-:W-:Y:S02]  /*2da0*/  IMAD.MOV.U32 R93, RZ, RZ, R119.reuse ;  /* 0x000000ffff5d7224 */ /* 0x100fe400078e0077 */
[----:B------:R-:W-:Y:S01]  /*2db0*/  FADD.FTZ R29, R97, R38 ;  /* 0x00000026611d7221 */ /* 0x000fe20000010000 */
[----:B0-----:R-:W-:Y:S01]  /*2dc0*/  IMAD.MOV.U32 R51, RZ, RZ, R119 ;  /* 0x000000ffff337224 */ /* 0x001fe200078e0077 */
[----:B------:R0:W1:Y:S01]  /*2dd0*/  MUFU.EX2 R34, R55 ;  /* 0x0000003700227308 */ /* 0x0000620000000800 */
[----:B--2---:R-:W-:Y:S01]  /*2de0*/  FADD.FTZ R10, R32, R27 ;  /* 0x0000001b200a7221 */ /* 0x004fe20000010000 */
[C---:B------:R-:W-:Y:S01]  /*2df0*/  FADD.FTZ R40, R174.reuse, R29 ;  /* 0x0000001dae287221 */ /* 0x040fe20000010000 */
[----:B------:R-:W-:Y:S01]  /*2e00*/  F2FP.BF16.F32.PACK_AB R174, R174, R97 ;  /* 0x00000061aeae723e */ /* 0x000fe200000010ff */
[--C-:B------:R-:W-:Y:S01]  /*2e10*/  IMAD.MOV.U32 R97, RZ, RZ, R119.reuse ;  /* 0x000000ffff617224 */ /* 0x100fe200078e0077 */
[----:B------:R-:W-:Y:S01]  /*2e20*/  F2FP.BF16.F32.PACK_AB R177, R32, R49 ;  /* 0x0000003120b1723e */ /* 0x000fe200000010ff */
[--C-:B------:R-:W-:Y:S01]  /*2e30*/  IMAD.MOV.U32 R49, RZ, RZ, R119.reuse ;  /* 0x000000ffff317224 */ /* 0x100fe200078e0077 */
[----:B------:R-:W-:Y:S01]  /*2e40*/  MOV R32, R119 ;  /* 0x0000007700207202 */ /* 0x000fe20000000f00 */
[----:B------:R-:W2:Y:S01]  /*2e50*/  MUFU.EX2 R57, R57 ;  /* 0x0000003900397308 */ /* 0x000ea20000000800 */
[----:B---3--:R-:W-:Y:S01]  /*2e60*/  FADD.FTZ R27, R53, R10 ;  /* 0x0000000a351b7221 */ /* 0x008fe20000010000 */
[----:B0-----:R-:W-:-:S02]  /*2e70*/  IMAD.MOV.U32 R55, RZ, RZ, R119 ;  /* 0x000000ffff377224 */ /* 0x001fc400078e0077 */
[----:B------:R-:W-:-:S04]  /*2e80*/  IMAD.MOV.U32 R31, RZ, RZ, R119 ;  /* 0x000000ffff1f7224 */ /* 0x000fc800078e0077 */
[----:B------:R-:W0:Y:S01]  /*2e90*/  MUFU.EX2 R99, R99 ;  /* 0x0000006300637308 */ /* 0x000e220000000800 */
[C---:B-1----:R-:W-:Y:S01]  /*2ea0*/  FADD.FTZ R10, R34.reuse, R27 ;  /* 0x0000001b220a7221 */ /* 0x042fe20000010000 */
[----:B------:R-:W-:Y:S01]  /*2eb0*/  F2FP.BF16.F32.PACK_AB R179, R34, R53 ;  /* 0x0000003522b3723e */ /* 0x000fe200000010ff */
[--C-:B------:R-:W-:Y:S02]  /*2ec0*/  IMAD.MOV.U32 R53, RZ, RZ, R119.reuse ;  /* 0x000000ffff357224 */ /* 0x100fe400078e0077 */
[----:B------:R-:W-:-:S03]  /*2ed0*/  IMAD.MOV.U32 R34, RZ, RZ, R119 ;  /* 0x000000ffff227224 */ /* 0x000fc600078e0077 */
[----:B------:R1:W3:Y:S01]  /*2ee0*/  MUFU.EX2 R36, R59 ;  /* 0x0000003b00247308 */ /* 0x0002e20000000800 */
[----:B--2---:R-:W-:-:S07]  /*2ef0*/  FADD.FTZ R27, R57, R10 ;  /* 0x0000000a391b7221 */ /* 0x004fce0000010000 */
[----:B------:R2:W4:Y:S01]  /*2f00*/  MUFU.EX2 R168, R65 ;  /* 0x0000004100a87308 */ /* 0x0005220000000800 */
[----:B0-----:R-:W-:Y:S01]  /*2f10*/  FADD.FTZ R29, R99, R40 ;  /* 0x00000028631d7221 */ /* 0x001fe20000010000 */
[----:B-1----:R-:W-:-:S06]  /*2f20*/  IMAD.MOV.U32 R59, RZ, RZ, R119 ;  /* 0x000000ffff3b7224 */ /* 0x002fcc00078e0077 */
[----:B------:R-:W0:Y:S01]  /*2f30*/  MUFU.EX2 R13, R13 ;  /* 0x0000000d000d7308 */ /* 0x000e220000000800 */
[C---:B---3--:R-:W-:Y:S01]  /*2f40*/  FADD.FTZ R10, R36.reuse, R27 ;  /* 0x0000001b240a7221 */ /* 0x048fe20000010000 */
[----:B------:R-:W-:Y:S01]  /*2f50*/  F2FP.BF16.F32.PACK_AB R173, R36, R57 ;  /* 0x0000003924ad723e */ /* 0x000fe200000010ff */
[--C-:B--2---:R-:W-:Y:S01]  /*2f60*/  IMAD.MOV.U32 R65, RZ, RZ, R119.reuse ;  /* 0x000000ffff417224 */ /* 0x104fe200078e0077 */
[----:B------:R-:W-:Y:S01]  /*2f70*/  MOV R36, R119 ;  /* 0x0000007700247202 */ /* 0x000fe20000000f00 */
[----:B------:R-:W-:-:S03]  /*2f80*/  IMAD.MOV.U32 R57, RZ, RZ, R119 ;  /* 0x000000ffff397224 */ /* 0x000fc600078e0077 */
[----:B------:R-:W1:Y:S01]  /*2f90*/  MUFU.EX2 R101, R101 ;  /* 0x0000006500657308 */ /* 0x000e620000000800 */
[C---:B----4-:R-:W-:Y:S01]  /*2fa0*/  FADD.FTZ R40, R168.reuse, R29 ;  /* 0x0000001da8287221 */ /* 0x050fe20000010000 */
[----:B------:R-:W-:Y:S01]  /*2fb0*/  F2FP.BF16.F32.PACK_AB R168, R168, R99 ;  /* 0x00000063a8a8723e */ /* 0x000fe200000010ff */
[----:B------:R-:W-:-:S05]  /*2fc0*/  IMAD.MOV.U32 R99, RZ, RZ, R119 ;  /* 0x000000ffff637224 */ /* 0x000fca00078e0077 */
[----:B------:R2:W3:Y:S01]  /*2fd0*/  MUFU.EX2 R2, R63 ;  /* 0x0000003f00027308 */ /* 0x0004e20000000800 */
[----:B0-----:R-:W-:-:S07]  /*2fe0*/  FADD.FTZ R27, R13, R10 ;  /* 0x0000000a0d1b7221 */ /* 0x001fce0000010000 */
[----:B------:R-:W0:Y:S01]  /*2ff0*/  MUFU.EX2 R21, R21 ;  /* 0x0000001500157308 */ /* 0x000e220000000800 */
[----:B-1----:R-:W-:Y:S01]  /*3000*/  FADD.FTZ R29, R101, R40 ;  /* 0x00000028651d7221 */ /* 0x002fe20000010000 */
[----:B--2---:R-:W-:-:S06]  /*3010*/  IMAD.MOV.U32 R63, RZ, RZ, R119 ;  /* 0x000000ffff3f7224 */ /* 0x004fcc00078e0077 */
[----:B------:R1:W2:Y:S01]  /*3020*/  MUFU.EX2 R38, R67 ;  /* 0x0000004300267308 */ /* 0x0002a20000000800 */
[C---:B---3--:R-:W-:Y:S01]  /*3030*/  FADD.FTZ R42, R2.reuse, R27 ;  /* 0x0000001b022a7221 */ /* 0x048fe20000010000 */
[----:B------:R-:W-:Y:S01]  /*3040*/  F2FP.BF16.F32.PACK_AB R175, R2, R13 ;  /* 0x0000000d02af723e */ /* 0x000fe200000010ff */
[----:B------:R-:W-:Y:S01]  /*3050*/  IMAD.MOV.U32 R27, RZ, RZ, R119 ;  /* 0x000000ffff1b7224 */ /* 0x000fe200078e0077 */
[----:B------:R-:W-:-:S04]  /*3060*/  MOV R2, 0x3f800000 ;  /* 0x3f80000000027802 */ /* 0x000fc80000000f00 */
[----:B------:R-:W3:Y:S01]  /*3070*/  MUFU.EX2 R25, R25 ;  /* 0x0000001900197308 */ /* 0x000ee20000000800 */
[----:B0-----:R-:W-:Y:S01]  /*3080*/  FADD.FTZ R5, R21, R42 ;  /* 0x0000002a15057221 */ /* 0x001fe20000010000 */
[--C-:B-1----:R-:W-:Y:S02]  /*3090*/  IMAD.MOV.U32 R67, RZ, RZ, R119.reuse ;  /* 0x000000ffff437224 */ /* 0x102fe400078e0077 */
[----:B------:R-:W-:-:S04]  /*30a0*/  IMAD.MOV.U32 R42, RZ, RZ, R119 ;  /* 0x000000ffff2a7224 */ /* 0x000fc800078e0077 */
[----:B------:R-:W0:Y:S01]  /*30b0*/  MUFU.EX2 R14, R14 ;  /* 0x0000000e000e7308 */ /* 0x000e220000000800 */
[C---:B--2---:R-:W-:Y:S01]  /*30c0*/  FADD.FTZ R12, R38.reuse, R5 ;  /* 0x00000005260c7221 */ /* 0x044fe20000010000 */
[----:B------:R-:W-:Y:S01]  /*30d0*/  F2FP.BF16.F32.PACK_AB R169, R38, R21 ;  /* 0x0000001526a9723e */ /* 0x000fe200000010ff */
[----:B------:R-:W-:-:S05]  /*30e0*/  IMAD.MOV.U32 R38, RZ, RZ, R119 ;  /* 0x000000ffff267224 */ /* 0x000fca00078e0077 */
[----:B------:R1:W2:Y:S01]  /*30f0*/  MUFU.EX2 R40, R71 ;  /* 0x0000004700287308 */ /* 0x0002a20000000800 */
[----:B---3--:R-:W-:Y:S01]  /*3100*/  FADD.FTZ R5, R25, R12 ;  /* 0x0000000c19057221 */ /* 0x008fe20000010000 */
[C---:B0-----:R-:W-:Y:S01]  /*3110*/  FADD.FTZ R10, R14.reuse, R29 ;  /* 0x0000001d0e0a7221 */ /* 0x041fe20000010000 */
[----:B------:R-:W-:Y:S01]  /*3120*/  F2FP.BF16.F32.PACK_AB R170, R14, R101 ;  /* 0x000000650eaa723e */ /* 0x000fe200000010ff */
[--C-:B------:R-:W-:Y:S02]  /*3130*/  IMAD.MOV.U32 R101, RZ, RZ, R119.reuse ;  /* 0x000000ffff657224 */ /* 0x100fe400078e0077 */
[--C-:B-1----:R-:W-:Y:S02]  /*3140*/  IMAD.MOV.U32 R71, RZ, RZ, R119.reuse ;  /* 0x000000ffff477224 */ /* 0x102fe400078e0077 */
[----:B------:R-:W-:Y:S02]  /*3150*/  IMAD.MOV.U32 R29, RZ, RZ, R119 ;  /* 0x000000ffff1d7224 */ /* 0x000fe400078e0077 */
[C---:B--2---:R-:W-:Y:S01]  /*3160*/  FADD.FTZ R5, R40.reuse, R5 ;  /* 0x0000000528057221 */ /* 0x044fe20000010000 */
[----:B------:R-:W-:Y:S01]  /*3170*/  F2FP.BF16.F32.PACK_AB R171, R40, R25 ;  /* 0x0000001928ab723e */ /* 0x000fe200000010ff */
[----:B------:R-:W-:Y:S01]  /*3180*/  IMAD.MOV.U32 R25, RZ, RZ, R119 ;  /* 0x000000ffff197224 */ /* 0x000fe200078e0077 */
[----:B------:R-:W-:Y:S01]  /*3190*/  MOV R40, R119 ;  /* 0x0000007700287202 */ /* 0x000fe20000000f00 */
[----:B------:R-:W-:Y:S06]  /*31a0*/  @!P1 BRA `(.L_x_3307) ;  /* 0x00000020006c9947 */ /* 0x000fec0003800000 */
[----:B------:R-:W-:Y:S01]  /*31b0*/  IMAD.MOV.U32 R12, RZ, RZ, R3 ;  /* 0x000000ffff0c7224 */ /* 0x000fe200078e0003 */
[----:B------:R-:W-:Y:S01]  /*31c0*/  CS2R R118, SRZ ;  /* 0x0000000000767805 */ /* 0x000fe2000001ff00 */
[----:B------:R-:W-:Y:S01]  /*31d0*/  IMAD.MOV.U32 R13, RZ, RZ, R4 ;  /* 0x000000ffff0d7224 */ /* 0x000fe200078e0004 */
[----:B------:R-:W-:Y:S01]  /*31e0*/  CS2R R114, SRZ ;  /* 0x0000000000727805 */ /* 0x000fe2000001ff00 */
[----:B------:R-:W-:Y:S01]  /*31f0*/  IMAD.MOV.U32 R2, RZ, RZ, 0x3f800000 ;  /* 0x3f800000ff027424 */ /* 0x000fe200078e00ff */
        /* <DEDUP_REMOVED lines=46> */
[----:B------:R-:W-:Y:S01]  /*34e0*/  UIADD3 UR4, UR41, -0x2, URZ ;  /* 0xfffffffe29047890 */ /* 0x000fe2000fffe03f */
[----:B------:R-:W-:Y:S01]  /*34f0*/  UMOV UR5, UR39 ;  /* 0x0000002700057c82 */ /* 0x000fe20008000000 */
[----:B------:R-:W-:-:S10]  /*3500*/  UMOV UR6, UR38 ;  /* 0x0000002600067c82 */ /* 0x000fd40008000000 */
.L_x_3318:
[----:B------:R-:W-:-:S04]  /*3510*/  UISETP.NE.AND UP0, UPT, UR6, 0x1, UPT ;  /* 0x000000010600788c */ /* 0x000fc8000bf05270 */
[----:B------:R-:W-:-:S04]  /*3520*/  USEL UR39, URZ, 0x1, UP0 ;  /* 0x000000013f277887 */ /* 0x000fc80008000000 */
[----:B------:R-:W-:Y:S01]  /*3530*/  ULOP3.LUT UR39, UR5, UR39, URZ, 0x3c, !UPT ;  /* 0x0000002705277292 */ /* 0x000fe2000f8e3c3f */
[----:B------:R-:W-:Y:S11]  /*3540*/  @!P0 BRA `(.L_x_3308) ;  /* 0x0000000000048947 */ /* 0x000ff60003800000 */
[----:B------:R-:W-:Y:S01]  /*3550*/  BPT.TRAP 0x1 ;  /* 0x000000040000795c */ /* 0x000fe20000300000 */
.L_x_3308:
[----:B------:R-:W0:Y:S01]  /*3560*/  S2UR UR11, SR_CgaCtaId ;  /* 0x00000000000b79c3 */ /* 0x000e220000008800 */
[----:B------:R-:W-:Y:S01]  /*3570*/  UIADD3 UR38, UR6, 0x1, URZ ;  /* 0x0000000106267890 */ /* 0x000fe2000fffe03f */
[----:B------:R-:W-:Y:S01]  /*3580*/  MOV R0, UR39 ;  /* 0x0000002700007c02 */ /* 0x000fe20008000f00 */
[----:B------:R-:W-:Y:S02]  /*3590*/  UMOV UR7, 0x400 ;  /* 0x0000040000077882 */ /* 0x000fe40000000000 */
[----:B------:R-:W-:Y:S01]  /*35a0*/  UISETP.NE.AND UP0, UPT, UR38, 0x2, UPT ;  /* 0x000000022600788c */ /* 0x000fe2000bf05270 */
[----:B------:R-:W-:-:S03]  /*35b0*/  SHF.L.U32 R0, R0, 0x1f, RZ ;  /* 0x0000001f00007819 */ /* 0x000fc600000006ff */
[----:B------:R-:W-:Y:S02]  /*35c0*/  USEL UR38, UR38, URZ, UP0 ;  /* 0x0000003f26267287 */ /* 0x000fe40008000000 */
[----:B0-----:R-:W-:-:S04]  /*35d0*/  ULEA UR7, UR11, UR7, 0x18 ;  /* 0x000000070b077291 */ /* 0x001fc8000f8ec03f */
[----:B------:R-:W-:-:S09]  /*35e0*/  ULEA UR8, UR38, UR7, 0x3 ;  /* 0x0000000726087291 */ /* 0x000fd2000f8e183f */
[----:B------:R0:W1:Y:S01]  /*35f0*/  SYNCS.PHASECHK.TRANS64.TRYWAIT P1, [UR8+0x30830], R0 ;  /* 0x03083000ff0075a7 */ /* 0x0000620008020148 */
[----:B------:R-:W-:Y:S05]  /*3600*/  @!P0 BRA `(.L_x_3309) ;  /* 0x0000000000048947 */ /* 0x000fea0003800000 */
[----:B------:R-:W-:Y:S01]  /*3610*/  BPT.TRAP 0x1 ;  /* 0x000000040000795c */ /* 0x000fe20000300000 */
.L_x_3309:
[----:B-1----:R-:W-:Y:S05]  /*3620*/  @P1 BRA `(.L_x_3310) ;  /* 0x0000000000081947 */ /* 0x002fea0003800000 */
[----:B------:R-:W1:Y:S02]  /*3630*/  SYNCS.PHASECHK.TRANS64.TRYWAIT P1, [UR8+0x30830], R0 ;  /* 0x03083000ff0075a7 */ /* 0x000e640008020148 */
[----:B-1----:R-:W-:Y:S05]  /*3640*/  @!P1 BRA `(.L_x_3311) ;  /* 0x00000080005c9947 */ /* 0x002fea0003800000 */
.L_x_3310:
[----:B------:R-:W-:Y:S01]  /*3650*/  R2UR UR40, R8 ;  /* 0x00000000082872ca */ /* 0x000fe200000e0000 */
[----:B------:R-:W-:Y:S01]  /*3660*/  UIMAD UR9, UR38, 0x900, UR10 ;  /* 0x00000900260978a4 */ /* 0x000fe2000f8e020a */
        /* <DEDUP_REMOVED lines=13> */
[----:B------:R-:W-:Y:S01]  /*3740*/  HGMMA.64x96x16.F32.BF16 R120, gdesc[UR40], RZ, !UPT, gsb0 ;  /* 0x01600000287879f0 */ /* 0x000fe2000c0018ff */
        /* <DEDUP_REMOVED lines=104> */
[----:B------:R-:W-:-:S04]  /*3dd0*/  FMUL.FTZ R119, R119, R2 ;  /* 0x0000000277777220 */ /* 0x000fc80000410000 */
[----:B------:R-:W-:Y:S01]  /*3de0*/  HGMMA.64x96x16.F32.BF16 R120, gdesc[UR40], R120, gsb0 ;  /* 0x01600000287879f0 */ /* 0x000fe20008001878 */
[----:B------:R-:W-:Y:S01]  /*3df0*/  UIADD3 UR42, UR9, 0x4, URZ ;  /* 0x00000004092a7890 */ /* 0x000fe2000fffe03f */
[----:B------:R-:W-:Y:S01]  /*3e00*/  UMOV UR40, UR56 ;  /* 0x0000003800287c82 */ /* 0x000fe20008000000 */
[----:B------:R-:W-:Y:S01]  /*3e10*/  UMOV UR41, UR57 ;  /* 0x0000003900297c82 */ /* 0x000fe20008000000 */
[----:B------:R-:W-:Y:S01]  /*3e20*/  UMOV UR43, 0x40000040 ;  /* 0x40000040002b7882 */ /* 0x000fe20000000000 */
[----:B------:R-:W-:Y:S02]  /*3e30*/  WARPGROUP.DEPBAR.LE gsb0, 0x0 ;  /* 0x00008000000079c5 */ /* 0x000fe40000010000 */
[----:B------:R-:W-:-:S06]  /*3e40*/  WARPGROUP.ARRIVE ;  /* 0x00000000000079c5 */ /* 0x000fcc0000000000 */
        /* <DEDUP_REMOVED lines=43> */
.L_x_3312:
[----:B------:R-:W-:Y:S01]  /*4100*/  ULEA UR9, UR6, UR7, 0x3 ;  /* 0x0000000706097291 */ /* 0x000fe2000f8e183f */
[----:B01----:R-:W-:-:S05]  /*4110*/  IMAD.U32 R0, RZ, RZ, UR5 ;  /* 0x00000005ff007e24 */ /* 0x003fca000f8e00ff */
[----:B------:R-:W-:-:S04]  /*4120*/  SHF.L.U32 R0, R0, 0x1f, RZ ;  /* 0x0000001f00007819 */ /* 0x000fc800000006ff */
[----:B------:R0:W1:Y:S01]  /*4130*/  SYNCS.PHASECHK.TRANS64.TRYWAIT P1, [UR9+0x30850], R0 ;  /* 0x03085000ff0075a7 */ /* 0x0000620008020149 */
[----:B------:R-:W-:Y:S05]  /*4140*/  @!P0 BRA `(.L_x_3313) ;  /* 0x0000000000048947 */ /* 0x000fea0003800000 */
[----:B------:R-:W-:Y:S01]  /*4150*/  BPT.TRAP 0x1 ;  /* 0x000000040000795c */ /* 0x000fe20000300000 */
.L_x_3313:
[----:B-1----:R-:W-:Y:S05]  /*4160*/  @P1 BRA `(.L_x_3314) ;  /* 0x0000000000081947 */ /* 0x002fea0003800000 */
[----:B------:R-:W1:Y:S02]  /*4170*/  SYNCS.PHASECHK.TRANS64.TRYWAIT P1, [UR9+0x30850], R0 ;  /* 0x03085000ff0075a7 */ /* 0x000e640008020149 */
[----:B-1----:R-:W-:Y:S05]  /*4180*/  @!P1 BRA `(.L_x_3315) ;  /* 0x0000007400a49947 */ /* 0x002fea0003800000 */
.L_x_3314:
[----:B------:R-:W-:Y:S01]  /*4190*/  UIADD3 UR7, UR7, 0x400, URZ ;  /* 0x0000040007077890 */ /* 0x000fe2000fffe03f */
[----:B------:R-:W-:-:S03]  /*41a0*/  WARPGROUP.ARRIVE ;  /* 0x00000000000079c5 */ /* 0x000fc60000000000 */
[----:B------:R-:W-:-:S04]  /*41b0*/  USHF.R.U32.HI UR7, URZ, 0x4, UR7 ;  /* 0x000000043f077899 */ /* 0x000fc80008011607 */
[----:B------:R-:W-:-:S04]  /*41c0*/  ULOP3.LUT UR7, UR7, 0x3fff, URZ, 0xc0, !UPT ;  /* 0x00003fff07077892 */ /* 0x000fc8000f8ec03f */
[----:B------:R-:W-:-:S03]  /*41d0*/  ULOP3.LUT UR5, UR7, 0x3000000, URZ, 0xfc, !UPT ;  /* 0x0300000007057892 */ /* 0x000fc6000f8efc3f */
[----:B------:R-:W-:Y:S01]  /*41e0*/  UMOV UR7, 0x40000040 ;  /* 0x4000004000077882 */ /* 0x000fe20000000000 */
[----:B------:R-:W-:-:S07]  /*41f0*/  UIMAD UR5, UR6, 0x900, UR5 ;  /* 0x00000900060578a4 */ /* 0x000fce000f8e0205 */
[----:B------:R-:W-:Y:S02]  /*4200*/  UMOV UR6, UR5 ;  /* 0x0000000500067c82 */ /* 0x000fe40008000000 */
[----:B------:R-:W-:Y:S01]  /*4210*/  HGMMA.64x192x16.F32.BF16 R24, R188, gdesc[UR4].tnspB, R24, gsb0 ;  /* 0x42e00004bc187df0 */ /* 0x000fe20008001818 */
[----:B------:R-:W-:Y:S01]  /*4220*/  UIADD3 UR6, UR5, 0x80, URZ ;  /* 0x0000008005067890 */ /* 0x000fe2000fffe03f */
[----:B------:R-:W-:Y:S01]  /*4230*/  UMOV UR7, 0x40000040 ;  /* 0x4000004000077882 */ /* 0x000fe20000000000 */
[----:B------:R-:W-:Y:S02]  /*4240*/  WARPGROUP.DEPBAR.LE gsb0, 0x0 ;  /* 0x00008000000079c5 */ /* 0x000fe40000010000 */
[----:B------:R-:W-:-:S15]  /*4250*/  WARPGROUP.ARRIVE ;  /* 0x00000000000079c5 */ /* 0x000fde0000000000 */
        /* <DEDUP_REMOVED lines=20> */
[----:B------:R-:W-:Y:S03]  /*43a0*/  HGMMA.64x192x16.F32.BF16 R24, R168, gdesc[UR4].tnspB, R24, gsb0 ;  /* 0x42e00004a8187df0 */ /* 0x000fe60008001818 */
[----:B------:R-:W-:Y:S02]  /*43b0*/  WARPGROUP.DEPBAR.LE gsb0, 0x0 ;  /* 0x00008000000079c5 */ /* 0x000fe40000010000 */
[----:B------:R-:W-:Y:S05]  /*43c0*/  @!P0 BRA `(.L_x_3316) ;  /* 0x0000000000048947 */ /* 0x000fea0003800000 */
[----:B------:R-:W-:Y:S01]  /*43d0*/  BPT.TRAP 0x1 ;  /* 0x000000040000795c */ /* 0x000fe20000300000 */
.L_x_3316:
[----:B01----:R-:W-:Y:S01]  /*43e0*/  FMNMX.FTZ R0, R120, R13, !PT ;  /* 0x0000000d78007209 */ /* 0x003fe20007810000 */
[----:B------:R-:W-:Y:S01]  /*43f0*/  UIADD3 UR8, UR8, 0x30840, URZ ;  /* 0x0003084008087890 */ /* 0x000fe2000fffe03f */
[----:B------:R-:W-:Y:S02]  /*4400*/  FMNMX.FTZ R2, R122, R12, !PT ;  /* 0x0000000c7a027209 */ /* 0x000fe40007810000 */
[----:B------:R-:W-:Y:S01]  /*4410*/  FMNMX.FTZ R3, R121, R0, !PT ;  /* 0x0000000079037209 */ /* 0x000fe20007810000 */
[----:B------:R-:W-:Y:S01]  /*4420*/  UPRMT UR8, UR11, 0x654, UR8 ;  /* 0x000006540b087896 */ /* 0x000fe20008000008 */
[----:B------:R-:W-:Y:S02]  /*4430*/  FMNMX.FTZ R11, R123, R2, !PT ;  /* 0x000000027b0b7209 */ /* 0x000fe40007810000 */
[----:B------:R-:W-:Y:S02]  /*4440*/  FMNMX.FTZ R0, R124, R3, !PT ;  /* 0x000000037c007209 */ /* 0x000fe40007810000 */
[----:B------:R-:W-:-:S02]  /*4450*/  FMNMX.FTZ R2, R126, R11, !PT ;  /* 0x0000000b7e027209 */ /* 0x000fc40007810000 */
[----:B------:R-:W-:Y:S02]  /*4460*/  FMNMX.FTZ R3, R125, R0, !PT ;  /* 0x000000007d037209 */ /* 0x000fe40007810000 */
[----:B------:R-:W-:Y:S01]  /*4470*/  FMNMX.FTZ R11, R127, R2, !PT ;  /* 0x000000027f0b7209 */ /* 0x000fe20007810000 */
[----:B------:R-:W-:Y:S01]  /*4480*/  SYNCS.ARRIVE.TRANS64.RED.A1T0 RZ, [UR8], RZ ;  /* 0x000000ffffff79a7 */ /* 0x000fe20008100408 */
        /* <DEDUP_REMOVED lines=39> */
[----:B------:R-:W-:-:S03]  /*4700*/  FMNMX.FTZ R2, R167, R2, !PT ;  /* 0x00000002a7027209 */ /* 0x000fc60007810000 */
[----:B------:R-:W0:Y:S04]  /*4710*/  SHFL.BFLY PT, R0, R11, 0x2, 0x1f ;  /* 0x0c401f000b007f89 */ /* 0x000e2800000e0000 */
[----:B------:R-:W1:Y:S01]  /*4720*/  SHFL.BFLY PT, R3, R2, 0x2, 0x1f ;  /* 0x0c401f0002037f89 */ /* 0x000e6200000e0000 */
[----:B0-----:R-:W-:Y:S02]  /*4730*/  FMNMX.FTZ R14, R11, R0, !PT ;  /* 0x000000000b0e7209 */ /* 0x001fe40007810000 */
[----:B------:R-:W0:Y:S01]  /*4740*/  LDC R0, c[0x0][0x988] ;  /* 0x00026200ff007b82 */ /* 0x000e220000000800 */
[----:B-1----:R-:W-:Y:S02]  /*4750*/  FMNMX.FTZ R15, R2, R3, !PT ;  /* 0x00000003020f7209 */ /* 0x002fe40007810000 */
[----:B------:R-:W1:Y:S04]  /*4760*/  SHFL.BFLY PT, R3, R14, 0x1, 0x1f ;  /* 0x0c201f000e037f89 */ /* 0x000e6800000e0000 */
[----:B------:R-:W2:Y:S01]  /*4770*/  SHFL.BFLY PT, R20, R15, 0x1, 0x1f ;  /* 0x0c201f000f147f89 */ /* 0x000ea200000e0000 */
[----:B-1----:R-:W-:-:S02]  /*4780*/  FMNMX.FTZ R4, R14, R3, !PT ;  /* 0x000000030e047209 */ /* 0x002fc40007810000 */
[----:B--2---:R-:W-:-:S03]  /*4790*/  FMNMX.FTZ R3, R15, R20, !PT ;  /* 0x000000140f037209 */ /* 0x004fc60007810000 */
[C---:B------:R-:W-:Y:S01]  /*47a0*/  FADD.FTZ R13, -R4.reuse, R13 ;  /* 0x0000000d040d7221 */ /* 0x040fe20000010100 */
[----:B0-----:R-:W-:-:S03]  /*47b0*/  FMUL.FTZ R169, R4, R0 ;  /* 0x0000000004a97220 */ /* 0x001fc60000410000 */
[-C--:B------:R-:W-:Y:S01]  /*47c0*/  FMUL.FTZ R20, R13, R0.reuse ;  /* 0x000000000d147220 */ /* 0x080fe20000410000 */
[----:B------:R-:W-:Y:S01]  /*47d0*/  FADD.FTZ R13, -R3, R12 ;  /* 0x0000000c030d7221 */ /* 0x000fe20000010100 */
[-CC-:B------:R-:W-:Y:S01]  /*47e0*/  FFMA.FTZ R188, R120, R0.reuse, -R169.reuse ;  /* 0x0000000078bc7223 */ /* 0x180fe200000108a9 */
[-CC-:B------:R-:W-:Y:S01]  /*47f0*/  FFMA.FTZ R190, R124, R0.reuse, -R169.reuse ;  /* 0x000000007cbe7223 */ /* 0x180fe200000108a9 */
[----:B------:R0:W-:Y:S01]  /*4800*/  MUFU.EX2 R11, R20 ;  /* 0x00000014000b7308 */ /* 0x0001e20000000800 */
[-C--:B------:R-:W-:Y:S01]  /*4810*/  FMUL.FTZ R2, R13, R0.reuse ;  /* 0x000000000d027220 */ /* 0x080fe20000410000 */
[-CC-:B------:R-:W-:Y:S01]  /*4820*/  FFMA.FTZ R13, R121, R0.reuse, -R169.reuse ;  /* 0x00000000790d7223 */ /* 0x180fe200000108a9 */
[-CC-:B------:R-:W-:Y:S01]  /*4830*/  FFMA.FTZ R121, R133, R0.reuse, -R169.reuse ;  /* 0x0000000085797223 */ /* 0x180fe200000108a9 */
[-CC-:B------:R-:W-:Y:S01]  /*4840*/  FFMA.FTZ R133, R145, R0.reuse, -R169.reuse ;  /* 0x0000000091857223 */ /* 0x180fe200000108a9 */
[-CC-:B------:R-:W-:Y:S01]  /*4850*/  FFMA.FTZ R145, R157, R0.reuse, -R169.reuse ;  /* 0x000000009d917223 */ /* 0x180fe200000108a9 */
[-C--:B------:R-:W-:Y:S01]  /*4860*/  FMUL.FTZ R157, R3, R0.reuse ;  /* 0x00000000039d7220 */ /* 0x080fe20000410000 */
[-CC-:B------:R-:W-:Y:S01]  /*4870*/  FFMA.FTZ R15, R125, R0.reuse, -R169.reuse ;  /* 0x000000007d0f7223 */ /* 0x180fe200000108a9 */
[----:B------:R-:W1:Y:S01]  /*4880*/  MUFU.EX2 R188, R188 ;  /* 0x000000bc00bc7308 */ /* 0x000e620000000800 */
[-C--:B------:R-:W-:Y:S01]  /*4890*/  FFMA.FTZ R184, R128, R0.reuse, -R169 ;  /* 0x0000000080b87223 */ /* 0x080fe200000108a9 */
[-CC-:B------:R-:W-:Y:S01]  /*48a0*/  FFMA.FTZ R189, R122, R0.reuse, -R157.reuse ;  /* 0x000000007abd7223 */ /* 0x180fe2000001089d */
[-CC-:B------:R-:W-:Y:S01]  /*48b0*/  FFMA.FTZ R12, R123, R0.reuse, -R157.reuse ;  /* 0x000000007b0c7223 */ /* 0x180fe2000001089d */
[-CC-:B------:R-:W-:Y:S01]  /*48c0*/  FFMA.FTZ R191, R126, R0.reuse, -R157.reuse ;  /* 0x000000007ebf7223 */ /* 0x180fe2000001089d */
[-CC-:B------:R-:W-:Y:S01]  /*48d0*/  FFMA.FTZ R14, R127, R0.reuse, -R157.reuse ;  /* 0x000000007f0e7223 */ /* 0x180fe2000001089d */
[-C--:B------:R-:W-:Y:S01]  /*48e0*/  FFMA.FTZ R185, R130, R0.reuse, -R157 ;  /* 0x0000000082b97223 */ /* 0x080fe2000001089d */
[-C--:B------:R-:W-:Y:S01]  /*48f0*/  FFMA.FTZ R21, R129, R0.reuse, -R169 ;  /* 0x0000000081157223 */ /* 0x080fe200000108a9 */
[----:B------:R-:W-:Y:S01]  /*4900*/  MUFU.EX2 R2, R2 ;  /* 0x0000000200027308 */ /* 0x000fe20000000800 */
[-C--:B0-----:R-:W-:Y:S01]  /*4910*/  FFMA.FTZ R20, R131, R0.reuse, -R157 ;  /* 0x0000000083147223 */ /* 0x081fe2000001089d */
[-C--:B------:R-:W-:Y:S01]  /*4920*/  FFMA.FTZ R186, R132, R0.reuse, -R169 ;  /* 0x0000000084ba7223 */ /* 0x080fe200000108a9 */
[-CC-:B------:R-:W-:Y:S01]  /*4930*/  FFMA.FTZ R187, R134, R0.reuse, -R157.reuse ;  /* 0x0000000086bb7223 */ /* 0x180fe2000001089d */
[-C--:B------:R-:W-:Y:S01]  /*4940*/  FFMA.FTZ R120, R135, R0.reuse, -R157 ;  /* 0x0000000087787223 */ /* 0x080fe2000001089d */
[-C--:B------:R-:W-:Y:S01]  /*4950*/  FFMA.FTZ R180, R136, R0.reuse, -R169 ;  /* 0x0000000088b47223 */ /* 0x080fe200000108a9 */
[-C--:B------:R-:W-:Y:S01]  /*4960*/  FFMA.FTZ R181, R138, R0.reuse, -R157 ;  /* 0x000000008ab57223 */ /* 0x080fe2000001089d */
[----:B------:R-:W-:Y:S01]  /*4970*/  FFMA.FTZ R125, R137, R0, -R169 ;  /* 0x00000000897d7223 */ /* 0x000fe200000108a9 */
[----:B------:R-:W0:Y:S01]  /*4980*/  MUFU.EX2 R189, R189 ;  /* 0x000000bd00bd7308 */ /* 0x000e220000000800 */
[----:B-1----:R-:W-:Y:S01]  /*4990*/  FFMA.FTZ R10, R11, R10, R188 ;  /* 0x0000000a0b0a7223 */ /* 0x002fe200000100bc */
[-C--:B------:R-:W-:Y:S01]  /*49a0*/  FFMA.FTZ R122, R139, R0.reuse, -R157 ;  /* 0x000000008b7a7223 */ /* 0x080fe2000001089d */
[-C--:B------:R-:W-:Y:S01]  /*49b0*/  FFMA.FTZ R182, R140, R0.reuse, -R169 ;  /* 0x000000008cb67223 */ /* 0x080fe200000108a9 */
[-C--:B------:R-:W-:Y:S01]  /*49c0*/  FFMA.FTZ R183, R142, R0.reuse, -R157 ;  /* 0x000000008eb77223 */ /* 0x080fe2000001089d */
[-C--:B------:R-:W-:Y:S01]  /*49d0*/  FFMA.FTZ R129, R141, R0.reuse, -R169 ;  /* 0x000000008d817223 */ /* 0x080fe200000108a9 */
[-C--:B------:R-:W-:Y:S01]  /*49e0*/  FFMA.FTZ R124, R143, R0.reuse, -R157 ;  /* 0x000000008f7c7223 */ /* 0x080fe2000001089d */
[-C--:B------:R-:W-:Y:S01]  /*49f0*/  FFMA.FTZ R176, R144, R0.reuse, -R169 ;  /* 0x0000000090b07223 */ /* 0x080fe200000108a9 */
[----:B------:R-:W1:Y:S01]  /*4a00*/  MUFU.EX2 R13, R13 ;  /* 0x0000000d000d7308 */ /* 0x000e620000000800 */
[-CC-:B------:R-:W-:Y:S01]  /*4a10*/  FFMA.FTZ R177, R146, R0.reuse, -R157.reuse ;  /* 0x0000000092b17223 */ /* 0x180fe2000001089d */
[-C--:B------:R-:W-:Y:S01]  /*4a20*/  FFMA.FTZ R126, R147, R0.reuse, -R157 ;  /* 0x00000000937e7223 */ /* 0x080fe2000001089d */
[-C--:B------:R-:W-:Y:S01]  /*4a30*/  FFMA.FTZ R178, R148, R0.reuse, -R169 ;  /* 0x0000000094b27223 */ /* 0x080fe200000108a9 */
[-C--:B------:R-:W-:Y:S01]  /*4a40*/  FFMA.FTZ R179, R150, R0.reuse, -R157 ;  /* 0x0000000096b37223 */ /* 0x080fe2000001089d */
[-C--:B------:R-:W-:Y:S01]  /*4a50*/  FFMA.FTZ R137, R149, R0.reuse, -R169 ;  /* 0x0000000095897223 */ /* 0x080fe200000108a9 */
[-C--:B------:R-:W-:Y:S01]  /*4a60*/  FFMA.FTZ R128, R151, R0.reuse, -R157 ;  /* 0x0000000097807223 */ /* 0x080fe2000001089d */
[-C--:B------:R-:W-:Y:S01]  /*4a70*/  FFMA.FTZ R172, R152, R0.reuse, -R169 ;  /* 0x0000000098ac7223 */ /* 0x080fe200000108a9 */
[----:B------:R-:W2:Y:S01]  /*4a80*/  MUFU.EX2 R12, R12 ;  /* 0x0000000c000c7308 */ /* 0x000ea20000000800 */
[----:B0-----:R-:W-:Y:S01]  /*4a90*/  FFMA.FTZ R5, R2, R5, R189 ;  /* 0x0000000502057223 */ /* 0x001fe200000100bd */
[-C--:B------:R-:W-:Y:S01]  /*4aa0*/  FFMA.FTZ R173, R154, R0.reuse, -R157 ;  /* 0x000000009aad7223 */ /* 0x080fe2000001089d */
[-CC-:B------:R-:W-:Y:S01]  /*4ab0*/  FFMA.FTZ R141, R153, R0.reuse, -R169.reuse ;  /* 0x00000000998d7223 */ /* 0x180fe200000108a9 */
[-C--:B------:R-:W-:Y:S01]  /*4ac0*/  FFMA.FTZ R174, R156, R0.reuse, -R169 ;  /* 0x000000009cae7223 */ /* 0x080fe200000108a9 */
[-CC-:B------:R-:W-:Y:S01]  /*4ad0*/  FFMA.FTZ R175, R158, R0.reuse, -R157.reuse ;  /* 0x000000009eaf7223 */ /* 0x180fe2000001089d */
[-C--:B------:R-:W-:Y:S01]  /*4ae0*/  FFMA.FTZ R159, R159, R0.reuse, -R157 ;  /* 0x000000009f9f7223 */ /* 0x080fe2000001089d */
[-C--:B------:R-:W-:Y:S01]  /*4af0*/  FFMA.FTZ R168, R160, R0.reuse, -R169 ;  /* 0x00000000a0a87223 */ /* 0x080fe200000108a9 */
[----:B------:R-:W0:Y:S01]  /*4b00*/  MUFU.EX2 R190, R190 ;  /* 0x000000be00be7308 */ /* 0x000e220000000800 */
[----:B-1----:R-:W-:Y:S01]  /*4b10*/  FADD.FTZ R123, R13, R10 ;  /* 0x0000000a0d7b7221 */ /* 0x002fe20000010000 */
[-C--:B------:R-:W-:Y:S01]  /*4b20*/  FFMA.FTZ R162, R162, R0.reuse, -R157 ;  /* 0x00000000a2a27223 */ /* 0x080fe2000001089d */
[-C--:B------:R-:W-:Y:S01]  /*4b30*/  FFMA.FTZ R149, R161, R0.reuse, -R169 ;  /* 0x00000000a1957223 */ /* 0x080fe200000108a9 */
[-C--:B------:R-:W-:Y:S01]  /*4b40*/  FFMA.FTZ R163, R163, R0.reuse, -R157 ;  /* 0x00000000a3a37223 */ /* 0x080fe2000001089d */
[-CC-:B------:R-:W-:Y:S01]  /*4b50*/  FFMA.FTZ R170, R164, R0.reuse, -R169.reuse ;  /* 0x00000000a4aa7223 */ /* 0x180fe200000108a9 */
[-C--:B------:R-:W-:Y:S01]  /*4b60*/  FFMA.FTZ R153, R165, R0.reuse, -R169 ;  /* 0x00000000a5997223 */ /* 0x080fe200000108a9 */
[----:B------:R-:W-:Y:S01]  /*4b70*/  FFMA.FTZ R166, R166, R0, -R157 ;  /* 0x00000000a6a67223 */ /* 0x000fe2000001089d */
        /* <DEDUP_REMOVED lines=16> */
[-CC-:B------:R-:W-:Y:S01]  /*4c80*/  FFMA.FTZ R130, R155, R0.reuse, -R157.reuse ;  /* 0x000000009b827223 */ /* 0x180fe2000001089d */
[----:B------:R-:W-:-:S05]  /*4c90*/  FFMA.FTZ R157, R167, R0, -R157 ;  /* 0x00000000a79d7223 */ /* 0x000fca000001089d */
        /* <DEDUP_REMOVED lines=74> */
.L_x_3317:
[----:B------:R-:W-:Y:S01]  /*5140*/  UIADD3 UR9, UR9, 0x30860, URZ ;  /* 0x0003086009097890 */ /* 0x000fe2000fffe03f */
[----:B------:R-:W-:Y:S01]  /*5150*/  ISETP.LT.AND P1, PT, RZ, UR4, PT ;  /* 0x00000004ff007c0c */ /* 0x000fe2000bf21270 */
[----:B------:R-:W-:Y:S01]  /*5160*/  UIADD3 UR4, UR4, -0x1, URZ ;  /* 0xffffffff04047890 */ /* 0x000fe2000fffe03f */
[----:B------:R-:W-:Y:S01]  /*5170*/  F2FP.BF16.F32.PACK_AB R188, R13, R188 ;  /* 0x000000bc0dbc723e */ /* 0x000fe200000010ff */
[----:B------:R-:W-:Y:S01]  /*5180*/  UPRMT UR9, UR11, 0x654, UR9 ;  /* 0x000006540b097896 */ /* 0x000fe20008000009 */
[----:B------:R-:W-:Y:S01]  /*5190*/  F2FP.BF16.F32.PACK_AB R189, R12, R189 ;  /* 0x000000bd0cbd723e */ /* 0x000fe200000010ff */
[----:B------:R-:W-:Y:S01]  /*51a0*/  UMOV UR5, UR39 ;  /* 0x0000002700057c82 */ /* 0x000fe20008000000 */
[----:B------:R-:W-:Y:S01]  /*51b0*/  UMOV UR6, UR38 ;  /* 0x0000002600067c82 */ /* 0x000fe20008000000 */
[----:B------:R-:W-:Y:S01]  /*51c0*/  F2FP.BF16.F32.PACK_AB R190, R15, R190 ;  /* 0x000000be0fbe723e */ /* 0x000fe200000010ff */
[----:B------:R-:W-:Y:S01]  /*51d0*/  IMAD.MOV.U32 R12, RZ, RZ, R3 ;  /* 0x000000ffff0c7224 */ /* 0x000fe200078e0003 */
[----:B------:R-:W-:Y:S01]  /*51e0*/  F2FP.BF16.F32.PACK_AB R191, R14, R191 ;  /* 0x000000bf0ebf723e */ /* 0x000fe200000010ff */
[----:B------:R-:W-:Y:S01]  /*51f0*/  IMAD.MOV.U32 R13, RZ, RZ, R4 ;  /* 0x000000ffff0d7224 */ /* 0x000fe200078e0004 */
[----:B------:R-:W-:Y:S01]  /*5200*/  F2FP.BF16.F32.PACK_AB R184, R21, R184 ;  /* 0x000000b815b8723e */ /* 0x000fe200000010ff */
[----:B------:R-:W-:Y:S01]  /*5210*/  SYNCS.ARRIVE.TRANS64.RED.A1T0 RZ, [UR9], RZ ;  /* 0x000000ffffff79a7 */ /* 0x000fe20008100409 */
        /* <DEDUP_REMOVED lines=19> */
[----:B------:R-:W-:Y:S06]  /*5350*/  @P1 BRA `(.L_x_3318) ;  /* 0xffffffe0006c1947 */ /* 0x000fec000383ffff */
.L_x_3307:
        /* <DEDUP_REMOVED lines=99> */
.L_x_3319:
[----:B------:R-:W0:Y:S01]  /*5990*/  S2UR UR13, SR_CgaCtaId ;  /* 0x00000000000d79c3 */ /* 0x000e220000008800 */
[----:B------:R-:W-:Y:S01]  /*59a0*/  UMOV UR4, 0x400 ;  /* 0x0000040000047882 */ /* 0x000fe20000000000 */
[----:B------:R-:W-:-:S04]  /*59b0*/  MOV R2, UR39 ;  /* 0x0000002700027c02 */ /* 0x000fc80008000f00 */
[----:B------:R-:W-:Y:S01]  /*59c0*/  SHF.L.U32 R2, R2, 0x1f, RZ ;  /* 0x0000001f02027819 */ /* 0x000fe200000006ff */
[----:B0-----:R-:W-:-:S04]  /*59d0*/  ULEA UR4, UR13, UR4, 0x18 ;  /* 0x000000040d047291 */ /* 0x001fc8000f8ec03f */
[----:B------:R-:W-:-:S09]  /*59e0*/  ULEA UR10, UR38, UR4, 0x3 ;  /* 0x00000004260a7291 */ /* 0x000fd2000f8e183f */
[----:B------:R0:W1:Y:S01]  /*59f0*/  SYNCS.PHASECHK.TRANS64.TRYWAIT P1, [UR10+0x30850], R2 ;  /* 0x03085002ff0075a7 */ /* 0x000062000802014a */
[----:B------:R-:W-:Y:S05]  /*5a00*/  @!P0 BRA `(.L_x_3320) ;  /* 0x0000000000048947 */ /* 0x000fea0003800000 */
[----:B------:R-:W-:Y:S01]  /*5a10*/  BPT.TRAP 0x1 ;  /* 0x000000040000795c */ /* 0x000fe20000300000 */
.L_x_3320:
[----:B-1----:R-:W-:Y:S05]  /*5a20*/  @P1 BRA `(.L_x_3321) ;  /* 0x0000000000081947 */ /* 0x002fea0003800000 */
[----:B------:R-:W1:Y:S02]  /*5a30*/  SYNCS.PHASECHK.TRANS64.TRYWAIT P1, [UR10+0x30850], R2 ;  /* 0x03085002ff0075a7 */ /* 0x000e64000802014a */
[----:B-1----:R-:W-:Y:S05]  /*5a40*/  @!P1 BRA `(.L_x_3322) ;  /* 0x0000005c008c9947 */ /* 0x002fea0003800000 */
.L_x_3321:
[----:B------:R-:W-:Y:S01]  /*5a50*/  UIADD3 UR5, UR4, 0x400, URZ ;  /* 0x0000040004057890 */ /* 0x000fe2000fffe03f */
[----:B------:R-:W-:Y:S01]  /*5a60*/  WARPGROUP.ARRIVE ;  /* 0x00000000000079c5 */ /* 0x000fe20000000000 */
[----:B------:R-:W-:Y:S01]  /*5a70*/  UMOV UR7, 0x40000040 ;  /* 0x4000004000077882 */ /* 0x000fe20000000000 */
[----:B------:R-:W-:Y:S01]  /*5a80*/  UMOV UR15, 0x40000040 ;  /* 0x40000040000f7882 */ /* 0x000fe20000000000 */
[----:B------:R-:W-:Y:S01]  /*5a90*/  USHF.R.U32.HI UR5, URZ, 0x4, UR5 ;  /* 0x000000043f057899 */ /* 0x000fe20008011605 */
[----:B-1----:R-:W1:Y:S01]  /*5aa0*/  SHFL.BFLY PT, R7, R10, 0x2, 0x1f ;  /* 0x0c401f000a077f89 */ /* 0x002e6200000e0000 */
[----:B------:R-:W-:Y:S02]  /*5ab0*/  IMAD.MOV.U32 R121, RZ, RZ, RZ ;  /* 0x000000ffff797224 */ /* 0x000fe400078e00ff */
[----:B------:R-:W-:Y:S01]  /*5ac0*/  ULOP3.LUT UR5, UR5, 0x3fff, URZ, 0xc0, !UPT ;  /* 0x00003fff05057892 */ /* 0x000fe2000f8ec03f */
[----:B0-----:R-:W0:Y:S01]  /*5ad0*/  SHFL.BFLY PT, R2, R5, 0x2, 0x1f ;  /* 0x0c401f0005027f89 */ /* 0x001e2200000e0000 */
[----:B------:R-:W-:-:S02]  /*5ae0*/  IMAD.MOV.U32 R155, RZ, RZ, RZ ;  /* 0x000000ffff9b7224 */ /* 0x000fc400078e00ff */
[----:B------:R-:W-:Y:S01]  /*5af0*/  ULOP3.LUT UR5, UR5, 0x3000000, URZ, 0xfc, !UPT ;  /* 0x0300000005057892 */ /* 0x000fe2000f8efc3f */
[----:B------:R-:W-:-:S03]  /*5b00*/  IMAD.MOV.U32 R20, RZ, RZ, -0x800000 ;  /* 0xff800000ff147424 */ /* 0x000fc600078e00ff */
[----:B------:R-:W-:-:S04]  /*5b10*/  UIMAD UR6, UR38, 0x900, UR5 ;  /* 0x00000900260678a4 */ /* 0x000fc8000f8e0205 */
[----:B------:R-:W-:-:S05]  /*5b20*/  UIADD3 UR8, UR6, 0x80, URZ ;  /* 0x0000008006087890 */ /* 0x000fca000fffe03f */
[----:B------:R-:W-:Y:S01]  /*5b30*/  HGMMA.64x192x16.F32.BF16 R24, R188, gdesc[UR4].tnspB, R24, gsb0 ;  /* 0x42e00004bc187df0 */ /* 0x000fe20008001818 */
[----:B------:R-:W-:Y:S01]  /*5b40*/  UMOV UR7, 0x40000040 ;  /* 0x4000004000077882 */ /* 0x000fe20000000000 */
[----:B------:R-:W-:Y:S01]  /*5b50*/  UMOV UR14, UR8 ;  /* 0x00000008000e7c82 */ /* 0x000fe20008000000 */
[----:B------:R-:W-:Y:S01]  /*5b60*/  UIADD3 UR8, UR6, 0x100, URZ ;  /* 0x0000010006087890 */ /* 0x000fe2000fffe03f */
[----:B-1----:R-:W-:Y:S01]  /*5b70*/  FADD.FTZ R7, R7, R10 ;  /* 0x0000000a07077221 */ /* 0x002fe20000010000 */
[----:B0-----:R-:W-:-:S04]  /*5b80*/  FADD.FTZ R6, R2, R5 ;  /* 0x0000000502067221 */ /* 0x001fc80000010000 */
[----:B------:R-:W0:Y:S04]  /*5b90*/  SHFL.BFLY PT, R2, R7, 0x1, 0x1f ;  /* 0x0c201f0007027f89 */ /* 0x000e2800000e0000 */
[----:B------:R-:W1:Y:S01]  /*5ba0*/  SHFL.BFLY PT, R9, R6, 0x1, 0x1f ;  /* 0x0c201f0006097f89 */ /* 0x000e6200000e0000 */
[----:B0-----:R-:W-:Y:S01]  /*5bb0*/  FADD.FTZ R11, R7, R2 ;  /* 0x00000002070b7221 */ /* 0x001fe20000010000 */
[----:B------:R-:W-:Y:S01]  /*5bc0*/  MOV R2, 0xff800000 ;  /* 0xff80000000027802 */ /* 0x000fe20000000f00 */
[----:B-1----:R-:W-:-:S03]  /*5bd0*/  FADD.FTZ R12, R6, R9 ;  /* 0x00000009060c7221 */ /* 0x002fc60000010000 */
[----:B------:R-:W-:Y:S02]  /*5be0*/  FSETP.NE.FTZ.AND P1, PT, R11, RZ, PT ;  /* 0x000000ff0b00720b */ /* 0x000fe40003f35000 */
[----:B------:R-:W-:-:S11]  /*5bf0*/  FSETP.NE.FTZ.AND P2, PT, R12, RZ, PT ;  /* 0x000000ff0c00720b */ /* 0x000fd60003f55000 */
[----:B------:R-:W0:Y:S01]  /*5c00*/  @P1 MUFU.LG2 R8, R11 ;  /* 0x0000000b00081308 */ /* 0x000e220000000c00 */
[C---:B------:R-:W-:Y:S01]  /*5c10*/  @P1 FMUL.FTZ R5, R0.reuse, 0.69314718246459960938 ;  /* 0x3f31721800051820 */ /* 0x040fe20000410000 */
[----:B------:R-:W-:-:S06]  /*5c20*/  @P2 FMUL.FTZ R7, R0, 0.69314718246459960938 ;  /* 0x3f31721800072820 */ /* 0x000fcc0000410000 */
        /* <DEDUP_REMOVED lines=9> */
[----:B------:R-:W-:Y:S01]  /*5cc0*/  HGMMA.64x192x16.F32.BF16 R24, R184, gdesc[UR12].tnspB, R24, gsb0 ;  /* 0x42e0000cb8187df0 */ /* 0x000fe20008001818 */
[----:B------:R-:W-:Y:S01]  /*5cd0*/  UMOV UR14, UR8 ;  /* 0x00000008000e7c82 */ /* 0x000fe20008000000 */
[----:B------:R-:W-:Y:S01]  /*5ce0*/  UMOV UR15, 0x40000040 ;  /* 0x40000040000f7882 */ /* 0x000fe20000000000 */
[----:B------:R-:W-:Y:S01]  /*5cf0*/  UIADD3 UR8, UR6, 0x180, URZ ;  /* 0x0000018006087890 */ /* 0x000fe2000fffe03f */
[----:B------:R-:W-:Y:S02]  /*5d00*/  WARPGROUP.DEPBAR.LE gsb0, 0x0 ;  /* 0x00008000000079c5 */ /* 0x000fe40000010000 */
[----:B------:R-:W-:-:S14]  /*5d10*/  WARPGROUP.ARRIVE ;  /* 0x00000000000079c5 */ /* 0x000fdc0000000000 */
[----:B------:R-:W-:Y:S01]  /*5d20*/  HGMMA.64x192x16.F32.BF16 R24, R180, gdesc[UR12].tnspB, R24, gsb0 ;  /* 0x42e0000cb4187df0 */ /* 0x000fe20008001818 */
[----:B------:R-:W-:Y:S01]  /*5d30*/  UMOV UR14, UR8 ;  /* 0x00000008000e7c82 */ /* 0x000fe20008000000 */
[----:B------:R-:W-:Y:S01]  /*5d40*/  UMOV UR15, 0x40000040 ;  /* 0x40000040000f7882 */ /* 0x000fe20000000000 */
[----:B------:R-:W-:Y:S02]  /*5d50*/  UIADD3 UR8, UR6, 0x200, URZ ;  /* 0x0000020006087890 */ /* 0x000fe4000fffe03f */
[----:B------:R-:W-:Y:S01]  /*5d60*/  UIADD3 UR6, UR6, 0x280, URZ ;  /* 0x0000028006067890 */ /* 0x000fe2000fffe03f */
[----:B------:R-:W-:Y:S02]  /*5d70*/  WARPGROUP.DEPBAR.LE gsb0, 0x0 ;  /* 0x00008000000079c5 */ /* 0x000fe40000010000 */
[----:B------:R-:W-:-:S12]  /*5d80*/  WARPGROUP.ARRIVE ;  /* 0x00000000000079c5 */ /* 0x000fd80000000000 */
[----:B------:R-:W-:Y:S01]  /*5d90*/  HGMMA.64x192x16.F32.BF16 R24, R176, gdesc[UR12].tnspB, R24, gsb0 ;  /* 0x42e0000cb0187df0 */ /* 0x000fe20008001818 */
[----:B------:R-:W-:Y:S01]  /*5da0*/  UMOV UR14, UR8 ;  /* 0x00000008000e7c82 */ /* 0x000fe20008000000 */
[----:B------:R-:W-:Y:S01]  /*5db0*/  UMOV UR15, 0x40000040 ;  /* 0x40000040000f7882 */ /* 0x000fe20000000000 */
[----:B------:R-:W-:Y:S02]  /*5dc0*/  WARPGROUP.DEPBAR.LE gsb0, 0x0 ;  /* 0x00008000000079c5 */ /* 0x000fe40000010000 */
[----:B------:R-:W-:-:S15]  /*5dd0*/  WARPGROUP.ARRIVE ;  /* 0x00000000000079c5 */ /* 0x000fde0000000000 */
[----:B------:R-:W-:Y:S03]  /*5de0*/  HGMMA.64x192x16.F32.BF16 R24, R172, gdesc[UR12].tnspB, R24, gsb0 ;  /* 0x42e0000cac187df0 */ /* 0x000fe60008001818 */
[----:B------:R-:W-:Y:S02]  /*5df0*/  WARPGROUP.DEPBAR.LE gsb0, 0x0 ;  /* 0x00008000000079c5 */ /* 0x000fe40000010000 */
[----:B------:R-:W-:-:S15]  /*5e00*/  WARPGROUP.ARRIVE ;  /* 0x00000000000079c5 */ /* 0x000fde0000000000 */
[----:B------:R-:W-:Y:S03]  /*5e10*/  HGMMA.64x192x16.F32.BF16 R24, R168, gdesc[UR4].tnspB, R24, gsb0 ;  /* 0x42e00004a8187df0 */ /* 0x000fe60008001818 */
[----:B------:R-:W-:Y:S02]  /*5e20*/  WARPGROUP.DEPBAR.LE gsb0, 0x0 ;  /* 0x00008000000079c5 */ /* 0x000fe40000010000 */
[----:B0-23--:R-:W-:Y:S05]  /*5e30*/  @!P0 BRA `(.L_x_3323) ;  /* 0x0000000000048947 */ /* 0x00dfea0003800000 */
[----:B------:R-:W-:Y:S01]  /*5e40*/  BPT.TRAP 0x1 ;  /* 0x000000040000795c */ /* 0x000fe20000300000 */
.L_x_3323:
[----:B------:R-:W0:Y:S01]  /*5e50*/  S2UR UR5, SR_SWINHI ;  /* 0x00000000000579c3 */ /* 0x000e220000002f00 */
[-C--:B------:R-:W-:Y:S01]  /*5e60*/  FMUL.FTZ R130, R51, R155.reuse ;  /* 0x0000009b33827220 */ /* 0x080fe20000410000 */
[-C--:B------:R-:W-:Y:S01]  /*5e70*/  FMUL.FTZ R141, R50, R155.reuse ;  /* 0x0000009b328d7220 */ /* 0x080fe20000410000 */
[-C--:B------:R-:W-:Y:S01]  /*5e80*/  FMUL.FTZ R124, R91, R155.reuse ;  /* 0x0000009b5b7c7220 */ /* 0x080fe20000410000 */
[-C--:B------:R-:W-:Y:S01]  /*5e90*/  FMUL.FTZ R133, R90, R155.reuse ;  /* 0x0000009b5a857220 */ /* 0x080fe20000410000 */
[----:B------:R-:W-:Y:S01]  /*5ea0*/  FMUL.FTZ R146, R43, R155 ;  /* 0x0000009b2b927220 */ /* 0x000fe20000410000 */
[----:B------:R-:W-:Y:S01]  /*5eb0*/  R2UR UR14, R193 ;  /* 0x00000000c10e72ca */ /* 0x000fe200000e0000 */
[----:B------:R-:W-:Y:S01]  /*5ec0*/  FMUL.FTZ R7, R28, R121 ;  /* 0x000000791c077220 */ /* 0x000fe20000410000 */
[-C--:B------:R-:W-:Y:S01]  /*5ed0*/  FMUL.FTZ R125, R75, R155.reuse ;  /* 0x0000009b4b7d7220 */ /* 0x080fe20000410000 */
[----:B------:R-:W-:Y:S01]  /*5ee0*/  FMUL.FTZ R151, R27, R155 ;  /* 0x0000009b1b977220 */ /* 0x000fe20000410000 */
[----:B------:R-:W-:-:S02]  /*5ef0*/  IMAD R27, R22, 0x40, R16 ;  /* 0x00000040161b7824 */ /* 0x000fc400078e0210 */
[-C--:B------:R-:W-:Y:S01]  /*5f00*/  FMUL.FTZ R138, R74, R155.reuse ;  /* 0x0000009b4a8a7220 */ /* 0x080fe20000410000 */
[----:B------:R-:W-:Y:S01]  /*5f10*/  FMUL.FTZ R145, R39, R155 ;  /* 0x0000009b27917220 */ /* 0x000fe20000410000 */
[-C--:B------:R-:W-:Y:S01]  /*5f20*/  FMUL.FTZ R8, R41, R121.reuse ;  /* 0x0000007929087220 */ /* 0x080fe20000410000 */
[----:B------:R-:W-:Y:S01]  /*5f30*/  FMUL.FTZ R10, R45, R121 ;  /* 0x000000792d0a7220 */ /* 0x000fe20000410000 */
[-C--:B------:R-:W-:Y:S01]  /*5f40*/  FMUL.FTZ R135, R82, R155.reuse ;  /* 0x0000009b52877220 */ /* 0x080fe20000410000 */
[-C--:B------:R-:W-:Y:S01]  /*5f50*/  FMUL.FTZ R132, R94, R155.reuse ;  /* 0x0000009b5e847220 */ /* 0x080fe20000410000 */
[----:B------:R-:W-:Y:S01]  /*5f60*/  ULDC UR11, c[0x0][0xc44] ;  /* 0x00031100000b7ab9 */ /* 0x000fe20000000800 */
[----:B------:R-:W1:Y:S01]  /*5f70*/  LDC R94, c[0x0][0xbe8] ;  /* 0x0002fa00ff5e7b82 */ /* 0x000e620000000800 */
[----:B------:R-:W-:Y:S01]  /*5f80*/  FMUL.FTZ R122, R83, R155 ;  /* 0x0000009b537a7220 */ /* 0x000fe20000410000 */
[-C--:B------:R-:W-:Y:S01]  /*5f90*/  FMUL.FTZ R4, R25, R121.reuse ;  /* 0x0000007919047220 */ /* 0x080fe20000410000 */
[----:B------:R-:W-:Y:S01]  /*5fa0*/  FMUL.FTZ R5, R24, R121 ;  /* 0x0000007918057220 */ /* 0x000fe20000410000 */
[-C--:B------:R-:W-:Y:S01]  /*5fb0*/  FMUL.FTZ R143, R35, R155.reuse ;  /* 0x0000009b238f7220 */ /* 0x080fe20000410000 */
[----:B------:R-:W-:Y:S01]  /*5fc0*/  FMUL.FTZ R123, R87, R155 ;  /* 0x0000009b577b7220 */ /* 0x000fe20000410000 */
[----:B------:R-:W-:Y:S01]  /*5fd0*/  UMOV UR6, UR4 ;  /* 0x0000000400067c82 */ /* 0x000fe20008000000 */
[----:B0-----:R-:W-:Y:S01]  /*5fe0*/  UMOV UR7, UR5 ;  /* 0x0000000500077c82 */ /* 0x001fe20008000000 */
[----:B------:R-:W-:Y:S01]  /*5ff0*/  UIADD3 UR5, -UR60, URZ, URZ ;  /* 0x0000003f3c057290 */ /* 0x000fe2000fffe13f */
[----:B------:R-:W-:-:S02]  /*6000*/  IMAD.U32 R50, RZ, RZ, UR6 ;  /* 0x00000006ff327e24 */ /* 0x000fc4000f8e00ff */
[-C--:B------:R-:W-:Y:S01]  /*6010*/  FMUL.FTZ R6, R29, R121.reuse ;  /* 0x000000791d067220 */ /* 0x080fe20000410000 */
[----:B------:R-:W-:Y:S01]  /*6020*/  IMAD.U32 R51, RZ, RZ, UR7 ;  /* 0x00000007ff337e24 */ /* 0x000fe2000f8e00ff */
[----:B------:R-:W-:Y:S01]  /*6030*/  UIMAD UR11, UR11, UR5, UR14 ;  /* 0x000000050b0b72a4 */ /* 0x000fe2000f8e020e */
[-C--:B------:R-:W-:Y:S01]  /*6040*/  FMUL.FTZ R0, R33, R121.reuse ;  /* 0x0000007921007220 */ /* 0x080fe20000410000 */
[----:B------:R-:W-:Y:S01]  /*6050*/  FMUL.FTZ R9, R32, R121 ;  /* 0x0000007920097220 */ /* 0x000fe20000410000 */
[----:B------:R-:W-:-:S04]  /*6060*/  IMAD.WIDE R90, R197, 0x2, R50 ;  /* 0x00000002c55a7825 */ /* 0x000fc800078e0232 */
[-C--:B------:R-:W-:Y:S01]  /*6070*/  FMUL.FTZ R3, R37, R121.reuse ;  /* 0x0000007925037220 */ /* 0x080fe20000410000 */
[-C--:B------:R-:W-:Y:S01]  /*6080*/  FMUL.FTZ R120, R36, R121.reuse ;  /* 0x0000007924787220 */ /* 0x080fe20000410000 */
[----:B------:R-:W-:Y:S01]  /*6090*/  FMUL.FTZ R11, R40, R121 ;  /* 0x00000079280b7220 */ /* 0x000fe20000410000 */
[----:B------:R-:W-:Y:S01]  /*60a0*/  IMAD.WIDE R50, R27, 0x2, R50 ;  /* 0x000000021b327825 */ /* 0x000fe200078e0232 */
[----:B------:R-:W-:-:S03]  /*60b0*/  IADD3 R43, P0, R90, 0x8020, RZ ;  /* 0x000080205a2b7810 */ /* 0x000fc60007f1e0ff */
[-C--:B------:R-:W-:Y:S01]  /*60c0*/  FMUL.FTZ R15, R44, R121.reuse ;  /* 0x000000792c0f7220 */ /* 0x080fe20000410000 */
[----:B------:R-:W-:Y:S01]  /*60d0*/  IADD3 R75, P5, R90, 0x8060, RZ ;  /* 0x000080605a4b7810 */ /* 0x000fe20007fbe0ff */
[-C--:B------:R-:W-:Y:S01]  /*60e0*/  FMUL.FTZ R12, R49, R121.reuse ;  /* 0x00000079310c7220 */ /* 0x080fe20000410000 */
[----:B------:R-:W-:Y:S01]  /*60f0*/  LOP3.LUT R28, R43, 0x380, RZ, 0xc0, !PT ;  /* 0x000003802b1c7812 */ /* 0x000fe200078ec0ff */
[--C-:B------:R-:W-:Y:S01]  /*6100*/  IMAD.X R83, RZ, RZ, R91.reuse, P0 ;  /* 0x000000ffff537224 */ /* 0x100fe200000e065b */
[----:B------:R-:W-:Y:S01]  /*6110*/  LOP3.LUT R74, R75, 0x380, RZ, 0xc0, !PT ;  /* 0x000003804b4a7812 */ /* 0x000fe200078ec0ff */
[-C--:B------:R-:W-:Y:S01]  /*6120*/  FMUL.FTZ R13, R48, R121.reuse ;  /* 0x00000079300d7220 */ /* 0x080fe20000410000 */
[----:B------:R-:W-:Y:S01]  /*6130*/  SHF.R.U64 R28, R28, 0x3, RZ ;  /* 0x000000031c1c7819 */ /* 0x000fe200000012ff */
[-C--:B------:R-:W-:Y:S01]  /*6140*/  FMUL.FTZ R14, R53, R121.reuse ;  /* 0x00000079350e7220 */ /* 0x080fe20000410000 */
[----:B------:R-:W-:Y:S01]  /*6150*/  IADD3 R39, P2, R90, 0x4060, RZ ;  /* 0x000040605a277810 */ /* 0x000fe20007f5e0ff */
[-C--:B------:R-:W-:Y:S01]  /*6160*/  FMUL.FTZ R25, R52, R121.reuse ;  /* 0x0000007934197220 */ /* 0x080fe20000410000 */
[C---:B------:R-:W-:Y:S01]  /*6170*/  IADD3 R41, P1, R90.reuse, 0x8000, RZ ;  /* 0x000080005a297810 */ /* 0x040fe20007f3e0ff */
[-C--:B------:R-:W-:Y:S01]  /*6180*/  FMUL.FTZ R24, R57, R121.reuse ;  /* 0x0000007939187220 */ /* 0x080fe20000410000 */
[----:B------:R-:W-:Y:S01]  /*6190*/  LOP3.LUT R27, R90, 0x380, RZ, 0xc0, !PT ;  /* 0x000003805a1b7812 */ /* 0x000fe200078ec0ff */
[-C--:B------:R-:W-:Y:S01]  /*61a0*/  FMUL.FTZ R21, R56, R121.reuse ;  /* 0x0000007938157220 */ /* 0x080fe20000410000 */
[----:B------:R-:W-:Y:S01]  /*61b0*/  SHF.R.U64 R74, R74, 0x3, RZ ;  /* 0x000000034a4a7819 */ /* 0x000fe200000012ff */
[-C--:B------:R-:W-:Y:S01]  /*61c0*/  FMUL.FTZ R61, R61, R121.reuse ;  /* 0x000000793d3d7220 */ /* 0x080fe20000410000 */
[----:B------:R-:W-:Y:S01]  /*61d0*/  IADD3 R45, P6, R90, 0x8040, RZ ;  /* 0x000080405a2d7810 */ /* 0x000fe20007fde0ff */
[----:B------:R-:W-:Y:S01]  /*61e0*/  FMUL.FTZ R60, R60, R121 ;  /* 0x000000793c3c7220 */ /* 0x000fe20000410000 */
[----:B------:R-:W-:Y:S01]  /*61f0*/  LOP3.LUT R82, R28, R43, RZ, 0x3c, !PT ;  /* 0x0000002b1c527212 */ /* 0x000fe200078e3cff */
        /* <DEDUP_REMOVED lines=29> */
[----:B------:R-:W-:Y:S01]  /*63d0*/  IADD3 R35, P0, R90, 0x60, RZ ;  /* 0x000000605a237810 */ /* 0x000fe20007f1e0ff */
[--C-:B------:R-:W-:Y:S01]  /*63e0*/  IMAD.X R87, RZ, RZ, R91.reuse, P1 ;  /* 0x000000ffff577224 */ /* 0x100fe200008e065b */
[----:B------:R-:W-:Y:S01]  /*63f0*/  SHF.R.U64 R27, R27, 0x3, RZ ;  /* 0x000000031b1b7819 */ /* 0x000fe200000012ff */
[----:B------:R-:W-:Y:S01]  /*6400*/  FMUL.FTZ R121, R79, R155 ;  /* 0x0000009b4f797220 */ /* 0x000fe20000410000 */
[----:B------:R-:W-:Y:S01]  /*6410*/  LOP3.LUT R74, R74, R75, RZ, 0x3c, !PT ;  /* 0x0000004b4a4a7212 */ /* 0x000fe200078e3cff */
[-C--:B------:R-:W-:Y:S01]  /*6420*/  FMUL.FTZ R36, R31, R155.reuse ;  /* 0x0000009b1f247220 */ /* 0x080fe20000410000 */
[----:B------:R-:W-:Y:S01]  /*6430*/  IADD3 R33, P1, R90, 0x40, RZ ;  /* 0x000000405a217810 */ /* 0x000fe20007f3e0ff */
[----:B------:R-:W-:Y:S01]  /*6440*/  FMUL.FTZ R153, R30, R155 ;  /* 0x0000009b1e997220 */ /* 0x000fe20000410000 */
[----:B------:R-:W-:Y:S01]  /*6450*/  IADD3.X R75, RZ, R91, RZ, P5, !PT ;  /* 0x0000005bff4b7210 */ /* 0x000fe20002ffe4ff */
[--C-:B------:R-:W-:Y:S01]  /*6460*/  IMAD.X R79, RZ, RZ, R91.reuse, P6 ;  /* 0x000000ffff4f7224 */ /* 0x100fe200030e065b */
[----:B------:R-:W-:Y:S01]  /*6470*/  SHF.R.U64 R28, R28, 0x3, RZ ;  /* 0x000000031c1c7819 */ /* 0x000fe200000012ff */
[----:B------:R-:W-:Y:S01]  /*6480*/  USHF.R.S32.HI UR12, URZ, 0x1f, UR11 ;  /* 0x0000001f3f0c7899 */ /* 0x000fe2000801140b */
[C---:B------:R-:W-:Y:S01]  /*6490*/  IADD3 R29, P3, R90.reuse, 0x20, RZ ;  /* 0x000000205a1d7810 */ /* 0x040fe20007f7e0ff */
[----:B------:R-:W-:Y:S01]  /*64a0*/  ULDC.64 UR8, c[0x0][0xb90] ;  /* 0x0002e40000087ab9 */ /* 0x000fe20000000a00 */
[C---:B------:R-:W-:Y:S01]  /*64b0*/  IADD3 R30, P4, R90.reuse, 0x4040, RZ ;  /* 0x000040405a1e7810 */ /* 0x040fe20007f9e0ff */
[-C--:B------:R-:W-:Y:S01]  /*64c0*/  FMUL.FTZ R129, R63, R155.reuse ;  /* 0x0000009b3f817220 */ /* 0x080fe20000410000 */
[----:B------:R-:W-:Y:S01]  /*64d0*/  IADD3 R37, P5, R90, 0x4020, RZ ;  /* 0x000040205a257810 */ /* 0x000fe20007fbe0ff */
[----:B------:R-:W-:Y:S01]  /*64e0*/  FMUL.FTZ R137, R66, R155 ;  /* 0x0000009b42897220 */ /* 0x000fe20000410000 */
[----:B------:R-:W-:Y:S01]  /*64f0*/  IADD3 R31, P6, R90, 0x4000, RZ ;  /* 0x000040005a1f7810 */ /* 0x000fe20007fde0ff */
[--C-:B------:R-:W-:Y:S01]  /*6500*/  IMAD.X R63, RZ, RZ, R91.reuse, P1 ;  /* 0x000000ffff3f7224 */ /* 0x100fe200008e065b */
[----:B------:R-:W-:Y:S01]  /*6510*/  LOP3.LUT R90, R27, R90, RZ, 0x3c, !PT ;  /* 0x0000005a1b5a7212 */ /* 0x000fe200078e3cff */
[----:B------:R-:W-:Y:S01]  /*6520*/  IMAD.X R27, RZ, RZ, R91, P0 ;  /* 0x000000ffff1b7224 */ /* 0x000fe200000e065b */
[----:B------:R-:W-:Y:S01]  /*6530*/  LOP3.LUT R66, R28, R39, RZ, 0x3c, !PT ;  /* 0x000000271c427212 */ /* 0x000fe200078e3cff */
[----:B------:R-:W-:Y:S01]  /*6540*/  UIMAD UR5, UR12, UR8, URZ ;  /* 0x000000080c0572a4 */ /* 0x000fe2000f8e023f */
[C---:B------:R-:W-:Y:S01]  /*6550*/  IADD3 R43, P0, R50.reuse, 0x5000, RZ ;  /* 0x00005000322b7810 */ /* 0x040fe20007f1e0ff */
[----:B------:R-:W-:Y:S01]  /*6560*/  UIMAD.WIDE.U32 UR6, UR11, UR8, URZ ;  /* 0x000000080b0672a5 */ /* 0x000fe2000f8e003f */
[----:B------:R-:W-:Y:S01]  /*6570*/  IADD3 R39, P1, R50, 0x4000, RZ ;  /* 0x0000400032277810 */ /* 0x000fe20007f3e0ff */
[-C--:B------:R-:W-:Y:S01]  /*6580*/  FMUL.FTZ R149, R42, R155.reuse ;  /* 0x0000009b2a957220 */ /* 0x080fe20000410000 */
[-C--:B------:R-:W-:Y:S01]  /*6590*/  FMUL.FTZ R150, R38, R155.reuse ;  /* 0x0000009b26967220 */ /* 0x080fe20000410000 */
[----:B------:R-:W-:Y:S01]  /*65a0*/  UIMAD UR5, UR11, UR9, UR5 ;  /* 0x000000090b0572a4 */ /* 0x000fe2000f8e0205 */
[----:B------:R-:W-:Y:S01]  /*65b0*/  LOP3.LUT R42, R43, 0x380, RZ, 0xc0, !PT ;  /* 0x000003802b2a7812 */ /* 0x000fe200078ec0ff */
[----:B------:R-:W-:Y:S01]  /*65c0*/  IMAD.U32 R52, RZ, RZ, UR6 ;  /* 0x00000006ff347e24 */ /* 0x000fe2000f8e00ff */
[----:B------:R-:W-:Y:S01]  /*65d0*/  LOP3.LUT R38, R39, 0x380, RZ, 0xc0, !PT ;  /* 0x0000038027267812 */ /* 0x000fe200078ec0ff */
[----:B------:R-:W-:Y:S01]  /*65e0*/  UIADD3 UR6, UR7, UR5, URZ ;  /* 0x0000000507067290 */ /* 0x000fe2000fffe03f */
[----:B------:R-:W-:Y:S01]  /*65f0*/  SHF.R.U64 R42, R42, 0x3, RZ ;  /* 0x000000032a2a7819 */ /* 0x000fe200000012ff */
[----:B------:R-:W-:Y:S01]  /*6600*/  UIADD3 UR5, UR10, 0x30860, URZ ;  /* 0x000308600a057890 */ /* 0x000fe2000fffe03f */
[----:B------:R-:W-:Y:S01]  /*6610*/  SHF.R.U64 R38, R38, 0x3, RZ ;  /* 0x0000000326267819 */ /* 0x000fe200000012ff */
[----:B------:R-:W-:Y:S01]  /*6620*/  FMUL.FTZ R154, R26, R155 ;  /* 0x0000009b1a9a7220 */ /* 0x000fe20000410000 */
[----:B------:R-:W-:Y:S01]  /*6630*/  LOP3.LUT R42, R42, R43, RZ, 0x3c, !PT ;  /* 0x0000002b2a2a7212 */ /* 0x000fe200078e3cff */
[----:B------:R-:W-:Y:S01]  /*6640*/  UPRMT UR5, UR13, 0x654, UR5 ;  /* 0x000006540d057896 */ /* 0x000fe20008000005 */
[----:B------:R-:W-:Y:S01]  /*6650*/  LOP3.LUT R38, R38, R39, RZ, 0x3c, !PT ;  /* 0x0000002726267212 */ /* 0x000fe200078e3cff */
[--C-:B------:R-:W-:Y:S01]  /*6660*/  IMAD.X R43, RZ, RZ, R51.reuse, P0 ;  /* 0x000000ffff2b7224 */ /* 0x100fe200000e0633 */
[----:B------:R-:W-:Y:S01]  /*6670*/  IADD3 R156, P0, R50, 0xb000, RZ ;  /* 0x0000b000329c7810 */ /* 0x000fe20007f1e0ff */
[----:B------:R-:W-:Y:S01]  /*6680*/  IMAD.X R39, RZ, RZ, R51, P1 ;  /* 0x000000ffff277224 */ /* 0x000fe200008e0633 */
[----:B-1----:R-:W-:Y:S01]  /*6690*/  ISETP.NE.AND P1, PT, R94, 0x1, PT ;  /* 0x000000015e00780c */ /* 0x002fe20003f25270 */
        /* <DEDUP_REMOVED lines=26> */
[----:B------:R-:W-:Y:S01]  /*6840*/  LOP3.LUT R26, R41, 0x380, RZ, 0xc0, !PT ;  /* 0x00000380291a7812 */ /* 0x000fe200078ec0ff */
[----:B------:R-:W0:Y:S01]  /*6850*/  LDC R158, c[0x0][0xc38] ;  /* 0x00030e00ff9e7b82 */ /* 0x000e220000000800 */
[----:B------:R-:W-:Y:S01]  /*6860*/  LOP3.LUT R155, R156, 0x380, RZ, 0xc0, !PT ;  /* 0x000003809c9b7812 */ /* 0x000fe200078ec0ff */
[--C-:B------:R-:W-:Y:S01]  /*6870*/  IMAD.X R71, RZ, RZ, R91.reuse, P3 ;  /* 0x000000ffff477224 */ /* 0x100fe200018e065b */
[-C--:B------:R-:W-:Y:S01]  /*6880*/  IADD3.X R67, RZ, R91.reuse, RZ, P2, !PT ;  /* 0x0000005bff437210 */ /* 0x080fe200017fe4ff */
[--C-:B------:R-:W-:Y:S01]  /*6890*/  IMAD.X R55, RZ, RZ, R91.reuse, P4 ;  /* 0x000000ffff377224 */ /* 0x100fe200020e065b */
[-C--:B------:R-:W-:Y:S01]  /*68a0*/  IADD3.X R59, RZ, R91.reuse, RZ, P6, !PT ;  /* 0x0000005bff3b7210 */ /* 0x080fe200037fe4ff */
[----:B------:R-:W-:Y:S01]  /*68b0*/  IMAD.X R57, RZ, RZ, R91, P5 ;  /* 0x000000ffff397224 */ /* 0x000fe200028e065b */
[----:B------:R-:W-:Y:S01]  /*68c0*/  MOV R90, R90 ;  /* 0x0000005a005a7202 */ /* 0x000fe20000000f00 */
[----:B------:R-:W-:Y:S01]  /*68d0*/  SYNCS.ARRIVE.TRANS64.RED.A1T0 RZ, [UR5], RZ ;  /* 0x000000ffffff79a7 */ /* 0x000fe20008100405 */
[----:B------:R-:W-:Y:S01]  /*68e0*/  SHF.R.U64 R26, R26, 0x3, RZ ;  /* 0x000000031a1a7819 */ /* 0x000fe200000012ff */
[----:B------:R-:W-:Y:S01]  /*68f0*/  USHF.R.S32.HI UR10, URZ, 0x1f, UR60 ;  /* 0x0000001f3f0a7899 */ /* 0x000fe2000801143c */
[----:B------:R-:W-:Y:S01]  /*6900*/  SHF.R.U64 R91, R155, 0x3, RZ ;  /* 0x000000039b5b7819 */ /* 0x000fe200000012ff */
[----:B------:R-:W-:Y:S01]  /*6910*/  ULDC UR5, c[0x0][0xa88] ;  /* 0x0002a20000057ab9 */ /* 0x000fe20000000800 */
[----:B------:R-:W-:Y:S01]  /*6920*/  F2FP.BF16.F32.PACK_AB R6, R6, R7 ;  /* 0x000000070606723e */ /* 0x000fe200000010ff */
[----:B------:R-:W-:Y:S01]  /*6930*/  ULDC.64 UR8, c[0x0][0xae8] ;  /* 0x0002ba0000087ab9 */ /* 0x000fe20000000a00 */
[----:B------:R-:W-:-:S02]  /*6940*/  LOP3.LUT R86, R26, R41, RZ, 0x3c, !PT ;  /* 0x000000291a567212 */ /* 0x000fc400078e3cff */
[----:B------:R-:W-:Y:S02]  /*6950*/  F2FP.BF16.F32.PACK_AB R7, R36, R153 ;  /* 0x000000992407723e */ /* 0x000fe400000010ff */
[----:B------:R-:W-:Y:S02]  /*6960*/  LOP3.LUT R32, R45, 0x380, RZ, 0xc0, !PT ;  /* 0x000003802d207812 */ /* 0x000fe400078ec0ff */
[----:B------:R-:W-:Y:S02]  /*6970*/  LOP3.LUT R26, R29, 0x380, RZ, 0xc0, !PT ;  /* 0x000003801d1a7812 */ /* 0x000fe400078ec0ff */
[----:B------:R-:W-:Y:S02]  /*6980*/  LOP3.LUT R36, R91, R156, RZ, 0x3c, !PT ;  /* 0x0000009c5b247212 */ /* 0x000fe400078e3cff */
[----:B------:R-:W1:Y:S01]  /*6990*/  @P1 LDC R91, c[0x0][0xbec] ;  /* 0x0002fb00ff5b1b82 */ /* 0x000e620000000800 */
[----:B------:R-:W-:Y:S02]  /*69a0*/  SHF.R.U64 R32, R32, 0x3, RZ ;  /* 0x0000000320207819 */ /* 0x000fe400000012ff */
[----:B------:R-:W-:-:S02]  /*69b0*/  SHF.R.U64 R26, R26, 0x3, RZ ;  /* 0x000000031a1a7819 */ /* 0x000fc400000012ff */
[----:B------:R-:W-:Y:S02]  /*69c0*/  F2FP.BF16.F32.PACK_AB R4, R4, R5 ;  /* 0x000000050404723e */ /* 0x000fe400000010ff */
[----:B------:R-:W-:Y:S01]  /*69d0*/  F2FP.BF16.F32.PACK_AB R5, R151, R154 ;  /* 0x0000009a9705723e */ /* 0x000fe200000010ff */
[----:B------:R-:W-:Y:S01]  /*69e0*/  BAR.SYNC.DEFER_BLOCKING 0x1, 0x100 ;  /* 0x0044000000007b1d */ /* 0x000fe20000010000 */
[----:B------:R-:W-:Y:S02]  /*69f0*/  LOP3.LUT R78, R32, R45, RZ, 0x3c, !PT ;  /* 0x0000002d204e7212 */ /* 0x000fe400078e3cff */
[----:B------:R-:W-:Y:S02]  /*6a00*/  LOP3.LUT R70, R26, R29, RZ, 0x3c, !PT ;  /* 0x0000001d1a467212 */ /* 0x000fe400078e3cff */
[----:B------:R-:W-:-:S03]  /*6a10*/  LOP3.LUT R26, R31, 0x380, RZ, 0xc0, !PT ;  /* 0x000003801f1a7812 */ /* 0x000fc600078ec0ff */
[----:B------:R-:W2:Y:S01]  /*6a20*/  @P1 LDC R151, c[0x0][0xbf0] ;  /* 0x0002fc00ff971b82 */ /* 0x000ea20000000800 */
[----:B------:R-:W-:Y:S01]  /*6a30*/  MOV R74, R74 ;  /* 0x0000004a004a7202 */ /* 0x000fe20000000f00 */
[----:B------:R-:W-:Y:S01]  /*6a40*/  IMAD R75, RZ, RZ, -UR14 ;  /* 0x8000000eff4b7e24 */ /* 0x000fe2000f8e02ff */
[----:B------:R-:W-:Y:S02]  /*6a50*/  MOV R78, R78 ;  /* 0x0000004e004e7202 */ /* 0x000fe40000000f00 */
[----:B------:R-:W-:Y:S01]  /*6a60*/  SHF.R.U64 R26, R26, 0x3, RZ ;  /* 0x000000031a1a7819 */ /* 0x000fe200000012ff */
[----:B0-----:R-:W-:Y:S01]  /*6a70*/  IMAD R75, R158, R75, UR61 ;  /* 0x0000003d9e4b7e24 */ /* 0x001fe2000f8e024b */
[----:B------:R-:W-:Y:S02]  /*6a80*/  MOV R79, R82 ;  /* 0x00000052004f7202 */ /* 0x000fe40000000f00 */
[----:B------:R-:W-:Y:S02]  /*6a90*/  MOV R82, R66 ;  /* 0x0000004200527202 */ /* 0x000fe40000000f00 */
[----:B------:R-:W0:Y:S01]  /*6aa0*/  LDC.64 R66, c[0x0][0xb98] ;  /* 0x0002e600ff427b82 */ /* 0x000e220000000a00 */
[----:B------:R-:W-:-:S02]  /*6ab0*/  LOP3.LUT R29, R30, 0x380, RZ, 0xc0, !PT ;  /* 0x000003801e1d7812 */ /* 0x000fc400078ec0ff */
[----:B------:R-:W-:Y:S02]  /*6ac0*/  LOP3.LUT R58, R26, R31, RZ, 0x3c, !PT ;  /* 0x0000001f1a3a7212 */ /* 0x000fe400078e3cff */
[----:B------:R-:W-:Y:S02]  /*6ad0*/  LOP3.LUT R26, R35, 0x380, RZ, 0xc0, !PT ;  /* 0x00000380231a7812 */ /* 0x000fe400078ec0ff */
[----:B------:R-:W-:Y:S01]  /*6ae0*/  SHF.R.U64 R29, R29, 0x3, RZ ;  /* 0x000000031d1d7819 */ /* 0x000fe200000012ff */
[----:B------:R3:W-:Y:S01]  /*6af0*/  STSM.16.M88.4 [R90], R4 ;  /* 0x000000045a007844 */ /* 0x0007e20000000200 */
[----:B------:R-:W-:Y:S02]  /*6b00*/  LOP3.LUT R28, R37, 0x380, RZ, 0xc0, !PT ;  /* 0x00000380251c7812 */ /* 0x000fe400078ec0ff */
[----:B------:R-:W-:Y:S02]  /*6b10*/  SHF.R.U64 R26, R26, 0x3, RZ ;  /* 0x000000031a1a7819 */ /* 0x000fe400000012ff */
[----:B------:R-:W-:-:S02]  /*6b20*/  LOP3.LUT R54, R29, R30, RZ, 0x3c, !PT ;  /* 0x0000001e1d367212 */ /* 0x000fc400078e3cff */
[----:B------:R-:W-:Y:S02]  /*6b30*/  SHF.R.U64 R28, R28, 0x3, RZ ;  /* 0x000000031c1c7819 */ /* 0x000fe400000012ff */
[----:B------:R-:W-:Y:S02]  /*6b40*/  LOP3.LUT R32, R33, 0x380, RZ, 0xc0, !PT ;  /* 0x0000038021207812 */ /* 0x000fe400078ec0ff */
[----:B------:R-:W-:Y:S02]  /*6b50*/  LOP3.LUT R26, R26, R35, RZ, 0x3c, !PT ;  /* 0x000000231a1a7212 */ /* 0x000fe400078e3cff */
[C---:B------:R-:W-:Y:S02]  /*6b60*/  IADD3 R29, P4, R50.reuse, 0x1000, RZ ;  /* 0x00001000321d7810 */ /* 0x040fe40007f9e0ff */
[C---:B------:R-:W-:Y:S01]  /*6b70*/  IADD3 R31, P5, R50.reuse, 0x2000, RZ ;  /* 0x00002000321f7810 */ /* 0x040fe20007fbe0ff */
[----:B---3--:R-:W-:Y:S01]  /*6b80*/  IMAD R90, R75, 0x80, R196 ;  /* 0x000000804b5a7824 */ /* 0x008fe200078e02c4 */
[----:B------:R-:W-:-:S02]  /*6b90*/  IADD3 R35, P6, R50, 0x3000, RZ ;  /* 0x0000300032237810 */ /* 0x000fc40007fde0ff */
[----:B------:R-:W-:Y:S01]  /*6ba0*/  MOV R54, R54 ;  /* 0x0000003600367202 */ /* 0x000fe20000000f00 */
[----:B-1----:R-:W-:Y:S01]  /*6bb0*/  @P1 IMAD.HI.U32 R4, R90, R91, RZ ;  /* 0x0000005b5a041227 */ /* 0x002fe200078e00ff */
[----:B------:R-:W-:Y:S02]  /*6bc0*/  LOP3.LUT R56, R28, R37, RZ, 0x3c, !PT ;  /* 0x000000251c387212 */ /* 0x000fe400078e3cff */
[----:B------:R-:W-:Y:S01]  /*6bd0*/  SHF.R.U64 R32, R32, 0x3, RZ ;  /* 0x0000000320207819 */ /* 0x000fe200000012ff */
[----:B------:R-:W-:Y:S01]  /*6be0*/  IMAD.MOV.U32 R55, RZ, RZ, R90 ;  /* 0x000000ffff377224 */ /* 0x000fe200078e005a */
[----:B--2---:R-:W-:Y:S02]  /*6bf0*/  @P1 SHF.R.U32.HI R55, RZ, R151, R4 ;  /* 0x00000097ff371219 */ /* 0x004fe40000011604 */
[----:B------:R-:W-:Y:S02]  /*6c00*/  LOP3.LUT R28, R29, 0x380, RZ, 0xc0, !PT ;  /* 0x000003801d1c7812 */ /* 0x000fe400078ec0ff */
[----:B------:R-:W-:-:S02]  /*6c10*/  LOP3.LUT R30, R31, 0x380, RZ, 0xc0, !PT ;  /* 0x000003801f1e7812 */ /* 0x000fc400078ec0ff */
[----:B------:R-:W-:Y:S02]  /*6c20*/  LOP3.LUT R34, R35, 0x380, RZ, 0xc0, !PT ;  /* 0x0000038023227812 */ /* 0x000fe400078ec0ff */
[----:B------:R-:W-:Y:S02]  /*6c30*/  F2FP.BF16.F32.PACK_AB R6, R3, R120 ;  /* 0x000000780306723e */ /* 0x000fe400000010ff */
[----:B------:R-:W-:Y:S01]  /*6c40*/  MOV R53, UR7 ;  /* 0x0000000700357c02 */ /* 0x000fe20008000f00 */
[----:B------:R-:W-:Y:S01]  /*6c50*/  IMAD.U32 R53, RZ, RZ, UR6 ;  /* 0x00000006ff357e24 */ /* 0x000fe2000f8e00ff */
[----:B------:R-:W-:Y:S01]  /*6c60*/  LOP3.LUT R62, R32, R33, RZ, 0x3c, !PT ;  /* 0x00000021203e7212 */ /* 0x000fe200078e3cff */
[----:B------:R-:W-:Y:S01]  /*6c70*/  ULDC.64 UR6, c[0x0][0xb88] ;  /* 0x0002e20000067ab9 */ /* 0x000fe20000000a00 */
[----:B------:R-:W-:Y:S01]  /*6c80*/  LOP3.LUT R37, R50, 0x380, RZ, 0xc0, !PT ;  /* 0x0000038032257812 */ /* 0x000fe200078ec0ff */
[----:B0-----:R-:W-:Y:S01]  /*6c90*/  IMAD.WIDE.U32 R52, R66, UR60, R52 ;  /* 0x0000003c42347c25 */ /* 0x001fe2000f8e0034 */
[----:B------:R-:W-:-:S02]  /*6ca0*/  IADD3 R3, -R55, RZ, RZ ;  /* 0x000000ff37037210 */ /* 0x000fc40007ffe1ff */
[----:B------:R-:W-:Y:S02]  /*6cb0*/  SHF.R.U64 R28, R28, 0x3, RZ ;  /* 0x000000031c1c7819 */ /* 0x000fe400000012ff */
[----:B------:R-:W-:Y:S01]  /*6cc0*/  SHF.R.U64 R30, R30, 0x3, RZ ;  /* 0x000000031e1e7819 */ /* 0x000fe200000012ff */
[----:B------:R-:W-:Y:S01]  /*6cd0*/  IMAD R3, R94, R3, R90 ;  /* 0x000000035e037224 */ /* 0x000fe200078e025a */
[----:B------:R-:W-:Y:S02]  /*6ce0*/  SHF.R.U64 R34, R34, 0x3, RZ ;  /* 0x0000000322227819 */ /* 0x000fe400000012ff */
[----:B------:R-:W-:Y:S02]  /*6cf0*/  MOV R70, R70 ;  /* 0x0000004600467202 */ /* 0x000fe40000000f00 */
[----:B------:R-:W-:Y:S02]  /*6d00*/  F2FP.BF16.F32.PACK_AB R4, R0, R9 ;  /* 0x000000090004723e */ /* 0x000fe400000010ff */
[----:B------:R-:W-:-:S02]  /*6d10*/  F2FP.BF16.F32.PACK_AB R5, R143, R152 ;  /* 0x000000988f05723e */ /* 0x000fc400000010ff */
[----:B------:R-:W-:Y:S02]  /*6d20*/  F2FP.BF16.F32.PACK_AB R7, R145, R150 ;  /* 0x000000969107723e */ /* 0x000fe400000010ff */
[----:B------:R-:W-:Y:S02]  /*6d30*/  F2FP.BF16.F32.PACK_AB R8, R8, R11 ;  /* 0x0000000b0808723e */ /* 0x000fe400000010ff */
[----:B------:R-:W-:Y:S01]  /*6d40*/  SHF.R.U64 R37, R37, 0x3, RZ ;  /* 0x0000000325257819 */ /* 0x000fe200000012ff */
[----:B------:R-:W-:Y:S01]  /*6d50*/  STSM.16.M88.4 [R70], R4 ;  /* 0x0000000446007844 */ /* 0x000fe20000000200 */
[----:B------:R-:W-:Y:S02]  /*6d60*/  MOV R62, R62 ;  /* 0x0000003e003e7202 */ /* 0x000fe40000000f00 */
[----:B------:R-:W-:Y:S02]  /*6d70*/  F2FP.BF16.F32.PACK_AB R9, R146, R149 ;  /* 0x000000959209723e */ /* 0x000fe400000010ff */
[----:B------:R-:W-:-:S02]  /*6d80*/  F2FP.BF16.F32.PACK_AB R10, R10, R15 ;  /* 0x0000000f0a0a723e */ /* 0x000fc400000010ff */
[----:B------:R-:W-:Y:S02]  /*6d90*/  F2FP.BF16.F32.PACK_AB R11, R147, R148 ;  /* 0x00000094930b723e */ /* 0x000fe400000010ff */
[----:B------:R-:W-:Y:S01]  /*6da0*/  MOV R0, R26 ;  /* 0x0000001a00007202 */ /* 0x000fe20000000f00 */
[----:B------:R-:W-:Y:S01]  /*6db0*/  IMAD R26, R66, UR10, RZ ;  /* 0x0000000a421a7c24 */ /* 0x000fe2000f8e02ff */
[----:B------:R-:W-:Y:S01]  /*6dc0*/  LOP3.LUT R28, R28, R29, RZ, 0x3c, !PT ;  /* 0x0000001d1c1c7212 */ /* 0x000fe200078e3cff */
[--C-:B------:R-:W-:Y:S01]  /*6dd0*/  IMAD.X R29, RZ, RZ, R51.reuse, P4 ;  /* 0x000000ffff1d7224 */ /* 0x100fe200020e0633 */
[----:B------:R-:W-:Y:S01]  /*6de0*/  LOP3.LUT R30, R30, R31, RZ, 0x3c, !PT ;  /* 0x0000001f1e1e7212 */ /* 0x000fe200078e3cff */
[----:B------:R-:W-:Y:S01]  /*6df0*/  IMAD.X R31, RZ, RZ, R51, P5 ;  /* 0x000000ffff1f7224 */ /* 0x000fe200028e0633 */
[----:B------:R-:W-:Y:S01]  /*6e00*/  LOP3.LUT R34, R34, R35, RZ, 0x3c, !PT ;  /* 0x0000002322227212 */ /* 0x000fe200078e3cff */
[----:B------:R0:W-:Y:S01]  /*6e10*/  STSM.16.M88.4 [R62], R8 ;  /* 0x000000083e007844 */ /* 0x0001e20000000200 */
[----:B------:R-:W-:Y:S01]  /*6e20*/  IADD3.X R35, RZ, R51, RZ, P6, !PT ;  /* 0x00000033ff237210 */ /* 0x000fe200037fe4ff */
[----:B------:R-:W-:Y:S01]  /*6e30*/  IMAD R67, R67, UR60, R26 ;  /* 0x0000003c43437c24 */ /* 0x000fe2000f8e021a */
[----:B------:R-:W-:-:S02]  /*6e40*/  IADD3 R45, P2, R50, 0x6000, RZ ;  /* 0x00006000322d7810 */ /* 0x000fc40007f5e0ff */
[C---:B------:R-:W-:Y:S02]  /*6e50*/  IADD3 R49, P3, R50.reuse, 0x7000, RZ ;  /* 0x0000700032317810 */ /* 0x040fe40007f7e0ff */
[C---:B------:R-:W-:Y:S02]  /*6e60*/  IADD3 R33, P4, R50.reuse, 0x8000, RZ ;  /* 0x0000800032217810 */ /* 0x040fe40007f9e0ff */
[C---:B------:R-:W-:Y:S02]  /*6e70*/  IADD3 R41, P5, R50.reuse, 0x9000, RZ ;  /* 0x0000900032297810 */ /* 0x040fe40007fbe0ff */
[----:B------:R-:W-:Y:S02]  /*6e80*/  IADD3 R47, P6, R50, 0xa000, RZ ;  /* 0x0000a000322f7810 */ /* 0x000fe40007fde0ff */
[----:B------:R-:W-:Y:S02]  /*6e90*/  LOP3.LUT R50, R37, R50, RZ, 0x3c, !PT ;  /* 0x0000003225327212 */ /* 0x000fe400078e3cff */
[----:B------:R-:W-:-:S02]  /*6ea0*/  IADD3.X R37, RZ, R51, RZ, P0, !PT ;  /* 0x00000033ff257210 */ /* 0x000fc400007fe4ff */
[----:B0-----:R-:W-:Y:S02]  /*6eb0*/  SHF.R.S32.HI R9, RZ, 0x1f, R55 ;  /* 0x0000001fff097819 */ /* 0x001fe40000011437 */
[----:B------:R-:W-:Y:S02]  /*6ec0*/  SHF.R.S32.HI R8, RZ, 0x1f, R3 ;  /* 0x0000001fff087819 */ /* 0x000fe40000011403 */
[----:B------:R-:W-:Y:S01]  /*6ed0*/  IADD3 R52, P0, R55, R52, RZ ;  /* 0x0000003437347210 */ /* 0x000fe20007f1e0ff */
[----:B------:R-:W-:Y:S01]  /*6ee0*/  IMAD R55, R75, 0x80, R195 ;  /* 0x000000804b377824 */ /* 0x000fe200078e02c3 */
[----:B------:R-:W-:Y:S01]  /*6ef0*/  LOP3.LUT R48, R49, 0x380, RZ, 0xc0, !PT ;  /* 0x0000038031307812 */ /* 0x000fe200078ec0ff */
[----:B------:R-:W-:Y:S01]  /*6f00*/  IMAD R8, R8, UR6, RZ ;  /* 0x0000000608087c24 */ /* 0x000fe2000f8e02ff */
[----:B------:R-:W-:Y:S02]  /*6f10*/  F2FP.BF16.F32.PACK_AB R12, R12, R13 ;  /* 0x0000000d0c0c723e */ /* 0x000fe400000010ff */
[----:B------:R-:W-:-:S02]  /*6f20*/  IADD3.X R53, R9, R53, R67, P0, !PT ;  /* 0x0000003509357210 */ /* 0x000fc400007fe443 */
[----:B------:R-:W-:Y:S02]  /*6f30*/  F2FP.BF16.F32.PACK_AB R13, R130, R141 ;  /* 0x0000008d820d723e */ /* 0x000fe400000010ff */
[----:B------:R-:W-:Y:S01]  /*6f40*/  F2FP.BF16.F32.PACK_AB R14, R14, R25 ;  /* 0x000000190e0e723e */ /* 0x000fe200000010ff */
[----:B------:R-:W-:Y:S01]  /*6f50*/  IMAD.WIDE.U32 R52, R3, UR6, R52 ;  /* 0x0000000603347c25 */ /* 0x000fe2000f8e0034 */
[----:B------:R-:W-:Y:S02]  /*6f60*/  F2FP.BF16.F32.PACK_AB R15, R131, R144 ;  /* 0x00000090830f723e */ /* 0x000fe400000010ff */
[----:B------:R-:W-:Y:S02]  /*6f70*/  MOV R58, R58 ;  /* 0x0000003a003a7202 */ /* 0x000fe40000000f00 */
[----:B------:R-:W-:Y:S01]  /*6f80*/  F2FP.BF16.F32.PACK_AB R24, R24, R21 ;  /* 0x000000151818723e */ /* 0x000fe200000010ff */
[----:B------:R-:W-:Y:S01]  /*6f90*/  IMAD R21, R3, UR7, R8 ;  /* 0x0000000703157c24 */ /* 0x000fe2000f8e0208 */
[----:B------:R-:W-:Y:S01]  /*6fa0*/  F2FP.BF16.F32.PACK_AB R25, R128, R139 ;  /* 0x0000008b8019723e */ /* 0x000fe200000010ff */
[----:B------:R0:W-:Y:S01]  /*6fb0*/  STSM.16.M88.4 [R0], R12 ;  /* 0x0000000c00007844 */ /* 0x0001e20000000200 */
[----:B------:R-:W-:Y:S01]  /*6fc0*/  F2FP.BF16.F32.PACK_AB R26, R61, R60 ;  /* 0x0000003c3d1a723e */ /* 0x000fe200000010ff */
[----:B------:R-:W-:Y:S01]  /*6fd0*/  ULDC.64 UR6, c[0x0][0xb50] ;  /* 0x0002d40000067ab9 */ /* 0x000fe20000000a00 */
[----:B------:R-:W-:Y:S01]  /*6fe0*/  F2FP.BF16.F32.PACK_AB R27, R129, R142 ;  /* 0x0000008e811b723e */ /* 0x000fe200000010ff */
[----:B------:R-:W-:Y:S01]  /*6ff0*/  VIADD R3, R55, 0x8 ;  /* 0x0000000837037836 */ /* 0x000fe20000000000 */
[----:B------:R-:W-:-:S02]  /*7000*/  MOV R56, R56 ;  /* 0x0000003800387202 */ /* 0x000fc40000000f00 */
[----:B------:R-:W-:Y:S01]  /*7010*/  F2FP.BF16.F32.PACK_AB R4, R65, R64 ;  /* 0x000000404104723e */ /* 0x000fe200000010ff */
[----:B------:R-:W-:Y:S01]  /*7020*/  STSM.16.M88.4 [R58], R24 ;  /* 0x000000183a007844 */ /* 0x000fe20000000200 */
[----:B------:R-:W-:Y:S02]  /*7030*/  F2FP.BF16.F32.PACK_AB R5, R126, R137 ;  /* 0x000000897e05723e */ /* 0x000fe400000010ff */
[----:B------:R-:W-:Y:S02]  /*7040*/  F2FP.BF16.F32.PACK_AB R6, R69, R68 ;  /* 0x000000444506723e */ /* 0x000fe400000010ff */
[----:B------:R-:W-:Y:S02]  /*7050*/  F2FP.BF16.F32.PACK_AB R7, R127, R140 ;  /* 0x0000008c7f07723e */ /* 0x000fe400000010ff */
[----:B------:R-:W-:Y:S01]  /*7060*/  SHF.R.U64 R48, R48, 0x3, RZ ;  /* 0x0000000330307819 */ /* 0x000fe200000012ff */
[----:B0-----:R-:W-:Y:S01]  /*7070*/  IMAD R0, R94, UR5, RZ ;  /* 0x000000055e007c24 */ /* 0x001fe2000f8e02ff */
[----:B------:R-:W-:Y:S01]  /*7080*/  F2FP.BF16.F32.PACK_AB R8, R73, R72 ;  /* 0x000000484908723e */ /* 0x000fe200000010ff */
[----:B------:R0:W-:Y:S01]  /*7090*/  STSM.16.M88.4 [R56], R4 ;  /* 0x0000000438007844 */ /* 0x0001e20000000200 */
[----:B------:R-:W-:-:S02]  /*70a0*/  LOP3.LUT R48, R48, R49, RZ, 0x3c, !PT ;  /* 0x0000003130307212 */ /* 0x000fc400078e3cff */
[----:B------:R-:W-:Y:S02]  /*70b0*/  IADD3.X R49, RZ, R51, RZ, P3, !PT ;  /* 0x00000033ff317210 */ /* 0x000fe40001ffe4ff */
[----:B------:R-:W-:Y:S02]  /*70c0*/  LEA R12, P3, R52, UR6, 0x2 ;  /* 0x00000006340c7c11 */ /* 0x000fe4000f8610ff */
[----:B------:R-:W-:Y:S02]  /*70d0*/  F2FP.BF16.F32.PACK_AB R9, R125, R138 ;  /* 0x0000008a7d09723e */ /* 0x000fe400000010ff */
[----:B------:R-:W-:Y:S01]  /*70e0*/  F2FP.BF16.F32.PACK_AB R10, R77, R76 ;  /* 0x0000004c4d0a723e */ /* 0x000fe200000010ff */
[----:B------:R-:W-:Y:S01]  /*70f0*/  SHFL.IDX PT, R56, R12, RZ, 0x1c1f ;  /* 0x001c1fff0c387589 */ /* 0x000fe200000e0000 */
[----:B------:R-:W-:Y:S02]  /*7100*/  F2FP.BF16.F32.PACK_AB R11, R121, R136 ;  /* 0x00000088790b723e */ /* 0x000fe400000010ff */
[----:B------:R-:W-:Y:S01]  /*7110*/  F2FP.BF16.F32.PACK_AB R88, R89, R88 ;  /* 0x000000585958723e */ /* 0x000fe200000010ff */
[----:B------:R-:W-:Y:S01]  /*7120*/  SHFL.IDX PT, R58, R12, 0x1, 0x1c1f ;  /* 0x003c1f000c3a7f89 */ /* 0x000fe200000e0000 */
[----:B------:R-:W-:Y:S01]  /*7130*/  F2FP.BF16.F32.PACK_AB R96, R97, R96 ;  /* 0x000000606160723e */ /* 0x000fe200000010ff */
[----:B0-----:R-:W-:Y:S01]  /*7140*/  IMAD.IADD R5, R53, 0x1, R21 ;  /* 0x0000000135057824 */ /* 0x001fe200078e0215 */
[----:B------:R-:W-:Y:S01]  /*7150*/  F2FP.BF16.F32.PACK_AB R4, R81, R80 ;  /* 0x000000505104723e */ /* 0x000fe200000010ff */
[----:B------:R-:W-:Y:S01]  /*7160*/  STSM.16.M88.4 [R54], R8 ;  /* 0x0000000836007844 */ /* 0x000fe20000000200 */
[----:B------:R-:W-:-:S02]  /*7170*/  F2FP.BF16.F32.PACK_AB R6, R85, R84 ;  /* 0x000000545506723e */ /* 0x000fc400000010ff */
[----:B------:R-:W-:Y:S02]  /*7180*/  LEA.HI.X R52, R52, UR7, R5, 0x2, P3 ;  /* 0x0000000734347c11 */ /* 0x000fe400098f1405 */
[----:B------:R-:W-:Y:S02]  /*7190*/  F2FP.BF16.F32.PACK_AB R5, R122, R135 ;  /* 0x000000877a05723e */ /* 0x000fe400000010ff */
[----:B------:R-:W-:Y:S01]  /*71a0*/  F2FP.BF16.F32.PACK_AB R7, R123, R134 ;  /* 0x000000867b07723e */ /* 0x000fe200000010ff */
[----:B------:R-:W0:Y:S01]  /*71b0*/  SHFL.IDX PT, R57, R52, RZ, 0x1c1f ;  /* 0x001c1fff34397589 */ /* 0x000e2200000e0000 */
[----:B------:R-:W-:Y:S02]  /*71c0*/  MOV R86, R86 ;  /* 0x0000005600567202 */ /* 0x000fe40000000f00 */
[----:B------:R-:W-:Y:S01]  /*71d0*/  F2FP.BF16.F32.PACK_AB R89, R124, R133 ;  /* 0x000000857c59723e */ /* 0x000fe200000010ff */
[----:B------:R-:W-:Y:S01]  /*71e0*/  STSM.16.M88.4 [R82], R4 ;  /* 0x0000000452007844 */ /* 0x000fe20000000200 */
[----:B------:R-:W-:-:S02]  /*71f0*/  F2FP.BF16.F32.PACK_AB R90, R93, R92 ;  /* 0x0000005c5d5a723e */ /* 0x000fc400000010ff */
[----:B------:R-:W-:Y:S01]  /*7200*/  F2FP.BF16.F32.PACK_AB R91, R95, R132 ;  /* 0x000000845f5b723e */ /* 0x000fe200000010ff */
[----:B------:R-:W1:Y:S01]  /*7210*/  SHFL.IDX PT, R59, R52, 0x1, 0x1c1f ;  /* 0x003c1f00343b7f89 */ /* 0x000e6200000e0000 */
[----:B------:R-:W-:Y:S02]  /*7220*/  F2FP.BF16.F32.PACK_AB R97, R99, R98 ;  /* 0x000000626361723e */ /* 0x000fe400000010ff */
[----:B------:R-:W-:Y:S01]  /*7230*/  F2FP.BF16.F32.PACK_AB R104, R105, R104 ;  /* 0x000000686968723e */ /* 0x000fe200000010ff */
[----:B------:R-:W-:Y:S01]  /*7240*/  STSM.16.M88.4 [R86], R88 ;  /* 0x0000005856007844 */ /* 0x000fe20000000200 */
[----:B------:R-:W-:Y:S02]  /*7250*/  F2FP.BF16.F32.PACK_AB R98, R101, R100 ;  /* 0x000000646562723e */ /* 0x000fe400000010ff */
[----:B------:R-:W-:Y:S02]  /*7260*/  F2FP.BF16.F32.PACK_AB R99, R103, R102 ;  /* 0x000000666763723e */ /* 0x000fe400000010ff */
[----:B------:R-:W-:-:S02]  /*7270*/  F2FP.BF16.F32.PACK_AB R105, R107, R106 ;  /* 0x0000006a6b69723e */ /* 0x000fc400000010ff */
[----:B------:R-:W-:Y:S01]  /*7280*/  F2FP.BF16.F32.PACK_AB R112, R113, R112 ;  /* 0x000000707170723e */ /* 0x000fe200000010ff */
[----:B------:R-:W-:Y:S01]  /*7290*/  STSM.16.M88.4 [R79], R96 ;  /* 0x000000604f007844 */ /* 0x000fe20000000200 */
[----:B------:R-:W-:Y:S02]  /*72a0*/  F2FP.BF16.F32.PACK_AB R106, R109, R108 ;  /* 0x0000006c6d6a723e */ /* 0x000fe400000010ff */
[----:B------:R-:W-:Y:S02]  /*72b0*/  F2FP.BF16.F32.PACK_AB R107, R111, R110 ;  /* 0x0000006e6f6b723e */ /* 0x000fe400000010ff */
[----:B------:R-:W-:Y:S02]  /*72c0*/  F2FP.BF16.F32.PACK_AB R113, R115, R114 ;  /* 0x000000727371723e */ /* 0x000fe400000010ff */
[----:B------:R-:W-:Y:S01]  /*72d0*/  F2FP.BF16.F32.PACK_AB R114, R117, R116 ;  /* 0x000000747572723e */ /* 0x000fe200000010ff */
[----:B------:R-:W-:Y:S01]  /*72e0*/  STSM.16.M88.4 [R78], R104 ;  /* 0x000000684e007844 */ /* 0x000fe20000000200 */
[----:B------:R-:W-:-:S02]  /*72f0*/  F2FP.BF16.F32.PACK_AB R115, R119, R118 ;  /* 0x000000767773723e */ /* 0x000fc400000010ff */
[----:B------:R-:W-:Y:S02]  /*7300*/  LOP3.LUT R44, R45, 0x380, RZ, 0xc0, !PT ;  /* 0x000003802d2c7812 */ /* 0x000fe400078ec0ff */
[----:B------:R-:W-:Y:S01]  /*7310*/  LOP3.LUT P0, RZ, R192, 0x3, RZ, 0xc0, !PT ;  /* 0x00000003c0ff7812 */ /* 0x000fe2000780c0ff */
[----:B------:R-:W-:Y:S01]  /*7320*/  STSM.16.M88.4 [R74], R112 ;  /* 0x000000704a007844 */ /* 0x000fe20000000200 */
[----:B------:R-:W-:Y:S02]  /*7330*/  SHF.R.U64 R44, R44, 0x3, RZ ;  /* 0x000000032c2c7819 */ /* 0x000fe400000012ff */
[----:B------:R-:W-:Y:S02]  /*7340*/  LOP3.LUT R32, R33, 0x380, RZ, 0xc0, !PT ;  /* 0x0000038021207812 */ /* 0x000fe400078ec0ff */
[----:B------:R-:W-:Y:S01]  /*7350*/  LOP3.LUT R44, R44, R45, RZ, 0x3c, !PT ;  /* 0x0000002d2c2c7212 */ /* 0x000fe200078e3cff */
[----:B------:R-:W-:Y:S01]  /*7360*/  IMAD.X R45, RZ, RZ, R51, P2 ;  /* 0x000000ffff2d7224 */ /* 0x000fe200010e0633 */
[-C--:B------:R-:W-:Y:S01]  /*7370*/  ISETP.GE.OR P2, PT, R55, R0.reuse, P0 ;  /* 0x000000003700720c */ /* 0x080fe20000746670 */
[----:B------:R-:W-:Y:S01]  /*7380*/  BAR.SYNC.DEFER_BLOCKING 0x1, 0x100 ;  /* 0x0044000000007b1d */ /* 0x000fe20000010000 */
[----:B------:R-:W-:Y:S01]  /*7390*/  ISETP.GE.OR P0, PT, R3, R0, P0 ;  /* 0x000000000300720c */ /* 0x000fe20000706670 */
[----:B------:R-:W-:Y:S01]  /*73a0*/  UIMAD UR5, UR12, UR8, URZ ;  /* 0x000000080c0572a4 */ /* 0x000fe2000f8e023f */
[----:B------:R-:W-:Y:S01]  /*73b0*/  LOP3.LUT R40, R41, 0x380, RZ, 0xc0, !PT ;  /* 0x0000038029287812 */ /* 0x000fe200078ec0ff */
[----:B------:R-:W-:Y:S01]  /*73c0*/  UIMAD.WIDE.U32 UR6, UR11, UR8, URZ ;  /* 0x000000080b0672a5 */ /* 0x000fe2000f8e003f */
[----:B------:R-:W-:-:S03]  /*73d0*/  LOP3.LUT R46, R47, 0x380, RZ, 0xc0, !PT ;  /* 0x000003802f2e7812 */ /* 0x000fc600078ec0ff */
[----:B------:R-:W2:Y:S01]  /*73e0*/  @P1 LDC R3, c[0x0][0xbec] ;  /* 0x0002fb00ff031b82 */ /* 0x000ea20000000800 */
[----:B------:R-:W-:-:S03]  /*73f0*/  SHF.R.U64 R32, R32, 0x3, RZ ;  /* 0x0000000320207819 */ /* 0x000fc600000012ff */
[----:B0-----:R-:W-:Y:S01]  /*7400*/  @!P2 ST.E desc[UR36][R56.64], R20 ;  /* 0x000000143800a985 */ /* 0x001fe2000c101924 */
[----:B------:R-:W-:Y:S01]  /*7410*/  UIMAD UR5, UR11, UR9, UR5 ;  /* 0x000000090b0572a4 */ /* 0x000fe2000f8e0205 */
[----:B------:R-:W-:Y:S02]  /*7420*/  SHF.R.U64 R40, R40, 0x3, RZ ;  /* 0x0000000328287819 */ /* 0x000fe400000012ff */
[----:B-1----:R0:W-:Y:S01]  /*7430*/  @!P0 ST.E desc[UR36][R58.64], R2 ;  /* 0x000000023a008985 */ /* 0x0021e2000c101924 */
[----:B------:R-:W-:Y:S01]  /*7440*/  ULDC.64 UR8, c[0x0][0xaf0] ;  /* 0x0002bc0000087ab9 */ /* 0x000fe20000000a00 */
[----:B------:R-:W-:Y:S01]  /*7450*/  UIADD3 UR7, UR7, UR5, URZ ;  /* 0x0000000507077290 */ /* 0x000fe2000fffe03f */
[----:B------:R-:W-:Y:S01]  /*7460*/  SHF.R.U64 R46, R46, 0x3, RZ ;  /* 0x000000032e2e7819 */ /* 0x000fe200000012ff */
[----:B------:R1:W5:Y:S01]  /*7470*/  LD.E.128 R8, desc[UR36][R30.64] ;  /* 0x000000241e087980 */ /* 0x000362000c101d00 */
[----:B------:R-:W-:Y:S02]  /*7480*/  LOP3.LUT R32, R32, R33, RZ, 0x3c, !PT ;  /* 0x0000002120207212 */ /* 0x000fe400078e3cff */
[----:B------:R-:W-:Y:S01]  /*7490*/  LOP3.LUT R40, R40, R41, RZ, 0x3c, !PT ;  /* 0x0000002928287212 */ /* 0x000fe200078e3cff */
[----:B------:R3:W5:Y:S01]  /*74a0*/  LD.E.128 R24, desc[UR36][R28.64] ;  /* 0x000000241c187980 */ /* 0x000762000c101d00 */
[----:B0-----:R-:W-:Y:S01]  /*74b0*/  LEA R2, R19, R22, 0x5 ;  /* 0x0000001613027211 */ /* 0x001fe200078e28ff */
[----:B------:R-:W-:Y:S01]  /*74c0*/  UIMAD UR5, UR10, UR8, URZ ;  /* 0x000000080a0572a4 */ /* 0x000fe2000f8e023f */
[----:B-1----:R-:W0:Y:S01]  /*74d0*/  @P1 LDC R30, c[0x0][0xbf0] ;  /* 0x0002fc00ff1e1b82 */ /* 0x002e220000000800 */
[----:B------:R-:W-:Y:S01]  /*74e0*/  UIMAD.WIDE.U32 UR6, UR60, UR8, UR6 ;  /* 0x000000083c0672a5 */ /* 0x000fe2000f8e0006 */
[----:B------:R-:W-:Y:S01]  /*74f0*/  LOP3.LUT R46, R46, R47, RZ, 0x3c, !PT ;  /* 0x0000002f2e2e7212 */ /* 0x000fe200078e3cff */
[--C-:B------:R-:W-:Y:S01]  /*7500*/  IMAD.X R33, RZ, RZ, R51.reuse, P4 ;  /* 0x000000ffff217224 */ /* 0x100fe200020e0633 */
[----:B------:R-:W5:Y:S01]  /*7510*/  LD.E.128 R60, desc[UR36][R50.64] ;  /* 0x00000024323c7980 */ /* 0x000f62000c101d00 */
[----:B------:R-:W-:-:S03]  /*7520*/  IMAD.X R41, RZ, RZ, R51, P5 ;  /* 0x000000ffff297224 */ /* 0x000fc600028e0633 */
[----:B---3--:R-:W1:Y:S01]  /*7530*/  LDC.64 R28, c[0x0][0xae0] ;  /* 0x0002b800ff1c7b82 */ /* 0x008e620000000a00 */
[----:B------:R-:W-:Y:S01]  /*7540*/  IMAD R20, R75, 0x80, R2 ;  /* 0x000000804b147824 */ /* 0x000fe200078e0202 */
[----:B------:R-:W-:Y:S01]  /*7550*/  UIMAD UR5, UR60, UR9, UR5 ;  /* 0x000000093c0572a4 */ /* 0x000fe2000f8e0205 */
[----:B------:R-:W-:Y:S01]  /*7560*/  IMAD.X R47, RZ, RZ, R51, P6 ;  /* 0x000000ffff2f7224 */ /* 0x000fe200030e0633 */
[----:B------:R-:W5:Y:S01]  /*7570*/  LD.E.128 R4, desc[UR36][R34.64] ;  /* 0x0000002422047980 */ /* 0x000f62000c101d00 */
[----:B--2---:R-:W-:-:S03]  /*7580*/  @P1 IMAD.HI.U32 R3, R20, R3, RZ ;  /* 0x0000000314031227 */ /* 0x004fc600078e00ff */
[----:B------:R-:W5:Y:S01]  /*7590*/  LD.E.128 R80, desc[UR36][R38.64] ;  /* 0x0000002426507980 */ /* 0x000f62000c101d00 */
[----:B------:R-:W-:Y:S01]  /*75a0*/  IMAD.MOV.U32 R2, RZ, RZ, R20 ;  /* 0x000000ffff027224 */ /* 0x000fe200078e0014 */
[----:B------:R-:W-:Y:S02]  /*75b0*/  UIADD3 UR7, UR7, UR5, URZ ;  /* 0x0000000507077290 */ /* 0x000fe4000fffe03f */
[----:B------:R-:W5:Y:S01]  /*75c0*/  LD.E.128 R64, desc[UR36][R42.64] ;  /* 0x000000242a407980 */ /* 0x000f62000c101d00 */
[----:B0-----:R-:W-:-:S03]  /*75d0*/  @P1 SHF.R.U32.HI R2, RZ, R30, R3 ;  /* 0x0000001eff021219 */ /* 0x001fc60000011603 */
[----:B------:R-:W5:Y:S01]  /*75e0*/  LD.E.128 R52, desc[UR36][R44.64] ;  /* 0x000000242c347980 */ /* 0x000f62000c101d00 */
[--C-:B------:R-:W-:Y:S01]  /*75f0*/  SHF.R.S32.HI R3, RZ, 0x1f, R2.reuse ;  /* 0x0000001fff037819 */ /* 0x100fe20000011402 */
[----:B------:R-:W-:Y:S02]  /*7600*/  IMAD.MOV R21, RZ, RZ, -R2 ;  /* 0x000000ffff157224 */ /* 0x000fe400078e0a02 */
[----:B------:R-:W5:Y:S02]  /*7610*/  LD.E.128 R12, desc[UR36][R48.64] ;  /* 0x00000024300c7980 */ /* 0x000f64000c101d00 */
[-C--:B-1----:R-:W-:Y:S02]  /*7620*/  IMAD R3, R3, R28.reuse, RZ ;  /* 0x0000001c03037224 */ /* 0x082fe400078e02ff */
[----:B------:R0:W5:Y:S01]  /*7630*/  LD.E.128 R84, desc[UR36][R32.64] ;  /* 0x0000002420547980 */ /* 0x000162000c101d00 */
[----:B------:R-:W-:Y:S02]  /*7640*/  IMAD R21, R94, R21, R20 ;  /* 0x000000155e157224 */ /* 0x000fe400078e0214 */
[C---:B------:R-:W-:Y:S01]  /*7650*/  IMAD R29, R2.reuse, R29, R3 ;  /* 0x0000001d021d7224 */ /* 0x040fe200078e0203 */
[----:B------:R1:W5:Y:S01]  /*7660*/  LD.E.128 R76, desc[UR36][R40.64] ;  /* 0x00000024284c7980 */ /* 0x000362000c101d00 */
[----:B------:R-:W-:Y:S01]  /*7670*/  IMAD.WIDE.U32 R2, R2, R28, UR6 ;  /* 0x0000000602027e25 */ /* 0x000fe2000f8e001c */
[----:B------:R-:W-:Y:S01]  /*7680*/  SHF.R.S32.HI R20, RZ, 0x1f, R21 ;  /* 0x0000001fff147819 */ /* 0x000fe20000011415 */
[----:B------:R-:W-:Y:S01]  /*7690*/  ULDC.64 UR6, c[0x0][0xad8] ;  /* 0x0002b60000067ab9 */ /* 0x000fe20000000a00 */
[----:B------:R1:W5:Y:S04]  /*76a0*/  LD.E.128 R68, desc[UR36][R46.64] ;  /* 0x000000242e447980 */ /* 0x000368000c101d00 */
[----:B------:R1:W5:Y:S01]  /*76b0*/  LD.E.128 R56, desc[UR36][R36.64] ;  /* 0x0000002424387980 */ /* 0x000362000c101d00 */
[----:B------:R-:W-:Y:S01]  /*76c0*/  @!PT LDS RZ, [RZ] ;  /* 0x00000000fffff984 */ /* 0x000fe20000000800 */
[----:B------:R-:W-:Y:S01]  /*76d0*/  @!PT LDS RZ, [RZ] ;  /* 0x00000000fffff984 */ /* 0x000fe20000000800 */
[----:B------:R-:W-:Y:S01]  /*76e0*/  @!PT LDS RZ, [RZ] ;  /* 0x00000000fffff984 */ /* 0x000fe20000000800 */
[----:B------:R-:W-:Y:S01]  /*76f0*/  @!PT LDS RZ, [RZ] ;  /* 0x00000000fffff984 */ /* 0x000fe20000000800 */
[----:B------:R2:W-:Y:S06]  /*7700*/  MEMBAR.ALL.CTA ;  /* 0x0000000000007992 */ /* 0x0005ec0000008000 */
[----:B--2---:R-:W2:Y:S01]  /*7710*/  FENCE.VIEW.ASYNC.S ;  /* 0x00000000000073c6 */ /* 0x004ea20000000000 */
[----:B------:R-:W-:Y:S01]  /*7720*/  IADD3 R3, R3, R29, RZ ;  /* 0x0000001d03037210 */ /* 0x000fe20007ffe0ff */
[----:B------:R-:W-:-:S02]  /*7730*/  IMAD R20, R20, UR6, RZ ;  /* 0x0000000614147c24 */ /* 0x000fc4000f8e02ff */
[----:B------:R-:W-:Y:S01]  /*7740*/  IMAD R75, R75, 0x80, R22 ;  /* 0x000000804b4b7824 */ /* 0x000fe200078e0216 */
[----:B------:R-:W-:Y:S01]  /*7750*/  UIADD3 UR4, UR4, 0x30820, URZ ;  /* 0x0003082004047890 */ /* 0x000fe2000fffe03f */
[C---:B------:R-:W-:Y:S02]  /*7760*/  IMAD R31, R21.reuse, UR7, R20 ;  /* 0x00000007151f7c24 */ /* 0x040fe4000f8e0214 */
[----:B------:R-:W-:Y:S01]  /*7770*/  IMAD.WIDE.U32 R2, R21, UR6, R2 ;  /* 0x0000000615027c25 */ /* 0x000fe2000f8e0002 */
[----:B------:R-:W-:Y:S01]  /*7780*/  UIADD3 UR38, UR38, 0x1, URZ ;  /* 0x0000000126267890 */ /* 0x000fe2000fffe03f */
[----:B------:R-:W-:Y:S01]  /*7790*/  ISETP.GE.AND P2, PT, R75, R0, PT ;  /* 0x000000004b00720c */ /* 0x000fe20003f46270 */
[----:B------:R-:W-:Y:S01]  /*77a0*/  ULDC.64 UR6, c[0x0][0xa80] ;  /* 0x0002a00000067ab9 */ /* 0x000fe20000000a00 */
[----:B------:R-:W-:Y:S01]  /*77b0*/  UPRMT UR4, URZ, 0x654, UR4 ;  /* 0x000006543f047896 */ /* 0x000fe20008000004 */
[----:B------:R-:W-:Y:S01]  /*77c0*/  IADD3 R3, R3, R31, RZ ;  /* 0x0000001f03037210 */ /* 0x000fe20007ffe0ff */
[----:B------:R-:W-:Y:S01]  /*77d0*/  UISETP.NE.AND UP0, UPT, UR38, 0x2, UPT ;  /* 0x000000022600788c */ /* 0x000fe2000bf05270 */
[----:B0-----:R-:W-:Y:S01]  /*77e0*/  LEA R32, P3, R2, UR6, 0x1 ;  /* 0x0000000602207c11 */ /* 0x001fe2000f8608ff */
[----:B------:R-:W-:-:S02]  /*77f0*/  VIADD R21, R75, 0x40 ;  /* 0x000000404b157836 */ /* 0x000fc40000000000 */
[----:B------:R-:W-:Y:S01]  /*7800*/  USEL UR6, URZ, 0x1, UP0 ;  /* 0x000000013f067887 */ /* 0x000fe20008000000 */
[----:B------:R-:W-:Y:S01]  /*7810*/  LEA.HI.X R33, R2, UR7, R3, 0x1, P3 ;  /* 0x0000000702217c11 */ /* 0x000fe200098f0c03 */
[----:B------:R-:W-:Y:S01]  /*7820*/  ULDC UR5, c[0x0][0xc] ;  /* 0x0000030000057ab9 */ /* 0x000fe20000000800 */
[----:B------:R-:W-:Y:S01]  /*7830*/  VIADD R29, R75, 0x20 ;  /* 0x000000204b1d7836 */ /* 0x000fe20000000000 */
[-C--:B------:R-:W-:Y:S01]  /*7840*/  ISETP.GE.AND P1, PT, R21, R0.reuse, PT ;  /* 0x000000001500720c */ /* 0x080fe20003f26270 */
[----:B------:R-:W-:Y:S01]  /*7850*/  UIADD3 UR61, UR5, UR61, URZ ;  /* 0x0000003d053d7290 */ /* 0x000fe2000fffe03f */
[----:B--2---:R1:W0:Y:S01]  /*7860*/  SHFL.IDX PT, R20, R32, RZ, 0x181f ;  /* 0x00181fff20147589 */ /* 0x00422200000e0000 */
[----:B------:R-:W-:Y:S01]  /*7870*/  USEL UR38, UR38, URZ, UP0 ;  /* 0x0000003f26267287 */ /* 0x000fe20008000000 */
[----:B------:R-:W-:Y:S01]  /*7880*/  SYNCS.ARRIVE.TRANS64.RED.A1T0 RZ, [UR4], RZ ;  /* 0x000000ffffff79a7 */ /* 0x000fe20008100404 */
[----:B------:R-:W-:Y:S01]  /*7890*/  ULOP3.LUT UR39, UR39, UR6, URZ, 0x3c, !UPT ;  /* 0x0000000627277292 */ /* 0x000fe2000f8e3c3f */
[----:B------:R1:W2:Y:S01]  /*78a0*/  SHFL.IDX PT, R21, R33, RZ, 0x181f ;  /* 0x00181fff21157589 */ /* 0x0002a200000e0000 */
[----:B------:R-:W-:Y:S01]  /*78b0*/  BSSY B0, `(.L_x_3324) ;  /* 0x000000f000007945 */ /* 0x000fe20003800000 */
[----:B------:R-:W-:-:S03]  /*78c0*/  ISETP.GE.AND P0, PT, R29, R0, PT ;  /* 0x000000001d00720c */ /* 0x000fc60003f06270 */
[----:B------:R-:W-:Y:S10]  /*78d0*/  @P2 BRA `(.L_x_3325) ;  /* 0x0000000000302947 */ /* 0x000ff40003800000 */
[----:B------:R-:W-:Y:S02]  /*78e0*/  ULDC UR4, c[0x0][0xac8] ;  /* 0x0002b20000047ab9 */ /* 0x000fe40000000800 */
[----:B------:R-:W-:Y:S02]  /*78f0*/  ISETP.GE.AND P3, PT, R18, UR4, PT ;  /* 0x0000000412007c0c */ /* 0x000fe4000bf66270 */
[----:B------:R-:W-:Y:S02]  /*7900*/  ISETP.GE.AND P4, PT, R17, UR4, PT ;  /* 0x0000000411007c0c */ /* 0x000fe4000bf86270 */
[----:B------:R-:W-:-:S09]  /*7910*/  ISETP.GE.AND P2, PT, R16, UR4, PT ;  /* 0x0000000410007c0c */ /* 0x000fd2000bf46270 */
[-C--:B0-----:R-:W-:Y:S02]  /*7920*/  @!P3 LEA R28, P5, R18, R20.reuse, 0x1 ;  /* 0x00000014121cb211 */ /* 0x081fe400078a08ff */
[C---:B------:R-:W-:Y:S02]  /*7930*/  @!P4 LEA R30, P6, R17.reuse, R20, 0x1 ;  /* 0x00000014111ec211 */ /* 0x040fe400078c08ff */
[----:B--2---:R-:W-:Y:S01]  /*7940*/  @!P2 IMAD.WIDE R2, R16, 0x2, R20 ;  /* 0x000000021002a825 */ /* 0x004fe200078e0214 */
[-C--:B------:R-:W-:Y:S02]  /*7950*/  @!P3 LEA.HI.X R29, R18, R21.reuse, R201, 0x1, P5 ;  /* 0x00000015121db211 */ /* 0x080fe400028f0cc9 */
[----:B------:R-:W-:Y:S02]  /*7960*/  @!P4 LEA.HI.X R31, R17, R21, R200, 0x1, P6 ;  /* 0x00000015111fc211 */ /* 0x000fe400030f0cc8 */
[----:B-----5:R3:W-:Y:S04]  /*7970*/  @!P2 ST.E.128 desc[UR36][R2.64], R60 ;  /* 0x0000003c0200a985 */ /* 0x0207e8000c101d24 */
[----:B------:R3:W-:Y:S04]  /*7980*/  @!P3 ST.E.128 desc[UR36][R28.64], R80 ;  /* 0x000000501c00b985 */ /* 0x0007e8000c101d24 */
[----:B------:R3:W-:Y:S02]  /*7990*/  @!P4 ST.E.128 desc[UR36][R30.64], R84 ;  /* 0x000000541e00c985 */ /* 0x0007e4000c101d24 */
.L_x_3325:
[----:B------:R-:W-:Y:S05]  /*79a0*/  BSYNC B0 ;  /* 0x0000000000007941 */ /* 0x000fea0003800000 */
.L_x_3324:
[----:B--2---:R2:W4:Y:S01]  /*79b0*/  SHFL.IDX PT, R21, R33, 0x1, 0x181f ;  /* 0x00381f0021157f89 */ /* 0x00452200000e0000 */
[----:B------:R-:W-:Y:S03]  /*79c0*/  BSSY B0, `(.L_x_3326) ;  /* 0x000000f000007945 */ /* 0x000fe60003800000 */
[----:B0-----:R2:W0:Y:S01]  /*79d0*/  SHFL.IDX PT, R20, R32, 0x1, 0x181f ;  /* 0x00381f0020147f89 */ /* 0x00142200000e0000 */
[----:B------:R-:W-:Y:S05]  /*79e0*/  @P0 BRA `(.L_x_3327) ;  /* 0x0000000000300947 */ /* 0x000fea0003800000 */
[----:B------:R-:W-:Y:S02]  /*79f0*/  ULDC UR4, c[0x0][0xac8] ;  /* 0x0002b20000047ab9 */ /* 0x000fe40000000800 */
[----:B------:R-:W-:Y:S02]  /*7a00*/  ISETP.GE.AND P4, PT, R18, UR4, PT ;  /* 0x0000000412007c0c */ /* 0x000fe4000bf86270 */
[----:B------:R-:W-:Y:S02]  /*7a10*/  ISETP.GE.AND P5, PT, R17, UR4, PT ;  /* 0x0000000411007c0c */ /* 0x000fe4000bfa6270 */
[----:B------:R-:W-:-:S09]  /*7a20*/  ISETP.GE.AND P3, PT, R16, UR4, PT ;  /* 0x0000000410007c0c */ /* 0x000fd2000bf66270 */
[-C--:B0--3--:R-:W-:Y:S02]  /*7a30*/  @!P4 LEA R28, P0, R18, R20.reuse, 0x1 ;  /* 0x00000014121cc211 */ /* 0x089fe400078008ff */
[C---:B------:R-:W-:Y:S02]  /*7a40*/  @!P5 LEA R30, P2, R17.reuse, R20, 0x1 ;  /* 0x00000014111ed211 */ /* 0x040fe400078408ff */
[----:B----4-:R-:W-:Y:S01]  /*7a50*/  @!P3 IMAD.WIDE R2, R16, 0x2, R20 ;  /* 0x000000021002b825 */ /* 0x010fe200078e0214 */
[-C--:B------:R-:W-:Y:S02]  /*7a60*/  @!P4 LEA.HI.X R29, R18, R21.reuse, R201, 0x1, P0 ;  /* 0x00000015121dc211 */ /* 0x080fe400000f0cc9 */
[----:B------:R-:W-:Y:S02]  /*7a70*/  @!P5 LEA.HI.X R31, R17, R21, R200, 0x1, P2 ;  /* 0x00000015111fd211 */ /* 0x000fe400010f0cc8 */
[----:B-----5:R0:W-:Y:S04]  /*7a80*/  @!P3 ST.E.128 desc[UR36][R2.64], R24 ;  /* 0x000000180200b985 */ /* 0x0201e8000c101d24 */
[----:B------:R0:W-:Y:S04]  /*7a90*/  @!P4 ST.E.128 desc[UR36][R28.64], R64 ;  /* 0x000000401c00c985 */ /* 0x0001e8000c101d24 */
[----:B------:R0:W-:Y:S02]  /*7aa0*/  @!P5 ST.E.128 desc[UR36][R30.64], R76 ;  /* 0x0000004c1e00d985 */ /* 0x0001e4000c101d24 */
.L_x_3327:
[----:B------:R-:W-:Y:S05]  /*7ab0*/  BSYNC B0 ;  /* 0x0000000000007941 */ /* 0x000fea0003800000 */
.L_x_3326:
[----:B----4-:R4:W1:Y:S01]  /*7ac0*/  SHFL.IDX PT, R21, R33, 0x2, 0x181f ;  /* 0x00581f0021157f89 */ /* 0x01086200000e0000 */
[----:B------:R-:W-:Y:S03]  /*7ad0*/  BSSY B0, `(.L_x_3328) ;  /* 0x000000f000007945 */ /* 0x000fe60003800000 */
[----:B0-----:R4:W0:Y:S01]  /*7ae0*/  SHFL.IDX PT, R20, R32, 0x2, 0x181f ;  /* 0x00581f0020147f89 */ /* 0x00182200000e0000 */
[----:B------:R-:W-:Y:S05]  /*7af0*/  @P1 BRA `(.L_x_3329) ;  /* 0x0000000000301947 */ /* 0x000fea0003800000 */
[----:B------:R-:W-:Y:S02]  /*7b00*/  ULDC UR4, c[0x0][0xac8] ;  /* 0x0002b20000047ab9 */ /* 0x000fe40000000800 */
[----:B------:R-:W-:Y:S02]  /*7b10*/  ISETP.GE.AND P3, PT, R18, UR4, PT ;  /* 0x0000000412007c0c */ /* 0x000fe4000bf66270 */
[----:B------:R-:W-:Y:S02]  /*7b20*/  ISETP.GE.AND P4, PT, R17, UR4, PT ;  /* 0x0000000411007c0c */ /* 0x000fe4000bf86270 */
[----:B------:R-:W-:-:S09]  /*7b30*/  ISETP.GE.AND P2, PT, R16, UR4, PT ;  /* 0x0000000410007c0c */ /* 0x000fd2000bf46270 */
[-C--:B0----5:R-:W-:Y:S02]  /*7b40*/  @!P3 LEA R24, P0, R18, R20.reuse, 0x1 ;  /* 0x000000141218b211 */ /* 0x0a1fe400078008ff */
[C---:B------:R-:W-:Y:S02]  /*7b50*/  @!P4 LEA R26, P1, R17.reuse, R20, 0x1 ;  /* 0x00000014111ac211 */ /* 0x040fe400078208ff */
[----:B-1-3--:R-:W-:Y:S01]  /*7b60*/  @!P2 IMAD.WIDE R2, R16, 0x2, R20 ;  /* 0x000000021002a825 */ /* 0x00afe200078e0214 */
[-C--:B------:R-:W-:Y:S02]  /*7b70*/  @!P3 LEA.HI.X R25, R18, R21.reuse, R201, 0x1, P0 ;  /* 0x000000151219b211 */ /* 0x080fe400000f0cc9 */
[----:B------:R-:W-:Y:S02]  /*7b80*/  @!P4 LEA.HI.X R27, R17, R21, R200, 0x1, P1 ;  /* 0x00000015111bc211 */ /* 0x000fe400008f0cc8 */
[----:B------:R0:W-:Y:S04]  /*7b90*/  @!P2 ST.E.128 desc[UR36][R2.64], R8 ;  /* 0x000000080200a985 */ /* 0x0001e8000c101d24 */
[----:B------:R0:W-:Y:S04]  /*7ba0*/  @!P3 ST.E.128 desc[UR36][R24.64], R52 ;  /* 0x000000341800b985 */ /* 0x0001e8000c101d24 */
[----:B------:R0:W-:Y:S02]  /*7bb0*/  @!P4 ST.E.128 desc[UR36][R26.64], R68 ;  /* 0x000000441a00c985 */ /* 0x0001e4000c101d24 */
.L_x_3329:
[----:B------:R-:W-:Y:S05]  /*7bc0*/  BSYNC B0 ;  /* 0x0000000000007941 */ /* 0x000fea0003800000 */
.L_x_3328:
[----:B------:R-:W-:Y:S01]  /*7bd0*/  R2UR UR4, R23 ;  /* 0x00000000170472ca */ /* 0x000fe200000e0000 */
[----:B0--3--:R-:W-:Y:S01]  /*7be0*/  VIADD R3, R75, 0x60 ;  /* 0x000000604b037836 */ /* 0x009fe20000000000 */
[----:B-----5:R0:W3:Y:S01]  /*7bf0*/  SHFL.IDX PT, R9, R33, 0x3, 0x181f ;  /* 0x00781f0021097f89 */ /* 0x0200e200000e0000 */
        /* <DEDUP_REMOVED lines=9> */
[----:B------:R-:W-:-:S09]  /*7c90*/  ISETP.GE.AND P2, PT, R16, UR4, PT ;  /* 0x0000000410007c0c */ /* 0x000fd2000bf46270 */
[-C--:B0-----:R-:W-:Y:S02]  /*7ca0*/  @!P3 LEA R10, P0, R18, R8.reuse, 0x1 ;  /* 0x00000008120ab211 */ /* 0x081fe400078008ff */
[C---:B------:R-:W-:Y:S02]  /*7cb0*/  @!P4 LEA R20, P1, R17.reuse, R8, 0x1 ;  /* 0x000000081114c211 */ /* 0x040fe400078208ff */
[----:B---3--:R-:W-:Y:S01]  /*7cc0*/  @!P2 IMAD.WIDE R2, R16, 0x2, R8 ;  /* 0x000000021002a825 */ /* 0x008fe200078e0208 */
[-C--:B------:R-:W-:Y:S02]  /*7cd0*/  @!P3 LEA.HI.X R11, R18, R9.reuse, R201, 0x1, P0 ;  /* 0x00000009120bb211 */ /* 0x080fe400000f0cc9 */
[----:B-1----:R-:W-:Y:S02]  /*7ce0*/  @!P4 LEA.HI.X R21, R17, R9, R200, 0x1, P1 ;  /* 0x000000091115c211 */ /* 0x002fe400008f0cc8 */
[----:B------:R0:W-:Y:S04]  /*7cf0*/  @!P2 ST.E.128 desc[UR36][R2.64], R4 ;  /* 0x000000040200a985 */ /* 0x0001e8000c101d24 */
[----:B------:R0:W-:Y:S04]  /*7d00*/  @!P3 ST.E.128 desc[UR36][R10.64], R12 ;  /* 0x0000000c0a00b985 */ /* 0x0001e8000c101d24 */
[----:B------:R0:W-:Y:S02]  /*7d10*/  @!P4 ST.E.128 desc[UR36][R20.64], R56 ;  /* 0x000000381400c985 */ /* 0x0001e4000c101d24 */
.L_x_3331:
[----:B------:R-:W-:Y:S05]  /*7d20*/  BSYNC B0 ;  /* 0x0000000000007941 */ /* 0x000fea0003800000 */
.L_x_3330:
[----:B------:R-:W5:Y:S02]  /*7d30*/  LDC R0, c[0x0][0xc34] ;  /* 0x00030d00ff007b82 */ /* 0x000f640000000800 */
[----:B-----5:R-:W-:-:S13]  /*7d40*/  ISETP.LE.AND P0, PT, R0, UR61, PT ;  /* 0x0000003d00007c0c */ /* 0x020fda000bf03270 */
[----:B------:R-:W-:Y:S05]  /*7d50*/  @!P0 BRA `(.L_x_3332) ;  /* 0xffffff8c00ec8947 */ /* 0x000fea000383ffff */
[----:B------:R-:W-:Y:S05]  /*7d60*/  EXIT ;  /* 0x000000000000794d */ /* 0x000fea0003800000 */
.L_x_3298:
[----:B------:R-:W-:-:S08]  /*7d70*/  NOP ;  /* 0x0000000000007918 */ /* 0x000fd00000000000 */
[----:B0-----:R-:W0:-:S00]  /*7d80*/  USETMAXREG.DEALLOC.CTAPOOL 0x28 ;  /* 0x00000028000079c8 */ /* 0x001e0000080e0500 */
[----:B------:R-:W1:Y:S01]  /*7d90*/  S2UR UR9, SR_CTAID.X ;  /* 0x00000000000979c3 */ /* 0x000e620000002500 */
[----:B0-----:R-:W-:Y:S01]  /*7da0*/  IMAD.MOV.U32 R25, RZ, RZ, 0x1 ;  /* 0x00000001ff197424 */ /* 0x001fe200078e00ff */
[----:B------:R-:W-:Y:S01]  /*7db0*/  MOV R22, RZ ;  /* 0x000000ff00167202 */ /* 0x000fe20000000f00 */
[----:B------:R-:W-:-:S05]  /*7dc0*/  IMAD.MOV.U32 R0, RZ, RZ, 0x1 ;  /* 0x00000001ff007424 */ /* 0x000fca00078e00ff */
[----:B------:R-:W1:Y:S02]  /*7dd0*/  LDC R2, c[0x0][0xc34] ;  /* 0x00030d00ff027b82 */ /* 0x000e640000000800 */
[----:B-1----:R-:W-:-:S13]  /*7de0*/  ISETP.LE.AND P0, PT, R2, UR9, PT ;  /* 0x0000000902007c0c */ /* 0x002fda000bf03270 */
[----:B------:R-:W-:Y:S05]  /*7df0*/  @P0 BRA `(.L_x_3333) ;  /* 0x0000003400680947 */ /* 0x000fea0003800000 */
[----:B------:R-:W2:Y:S01]  /*7e00*/  LDL R4, [R1+0x4] ;  /* 0x0000040001047983 */ /* 0x000ea20000100800 */
[----:B------:R-:W-:Y:S01]  /*7e10*/  IMAD.SHL.U32 R27, R3, 0x8, RZ ;  /* 0x00000008031b7824 */ /* 0x000fe200078e00ff */
[----:B------:R-:W-:Y:S01]  /*7e20*/  ULDC.64 UR6, c[0x0][0x2f0] ;  /* 0x0000bc0000067ab9 */ /* 0x000fe20000000a00 */
[----:B------:R-:W-:Y:S01]  /*7e30*/  ULDC UR8, c[0x0][0x2b8] ;  /* 0x0000ae0000087ab9 */ /* 0x000fe20000000800 */
[----:B------:R-:W-:Y:S01]  /*7e40*/  LOP3.LUT R16, R16, 0xfffffffd, RZ, 0xc0, !PT ;  /* 0xfffffffd10107812 */ /* 0x000fe200078ec0ff */
[----:B------:R-:W-:Y:S01]  /*7e50*/  ULDC.64 UR4, c[0x0][0x418] ;  /* 0x0001060000047ab9 */ /* 0x000fe20000000a00 */
[C---:B------:R-:W-:Y:S01]  /*7e60*/  LOP3.LUT R0, R27.reuse, 0x1f8, RZ, 0xc0, !PT ;  /* 0x000001f81b007812 */ /* 0x040fe200078ec0ff */
[----:B------:R-:W-:Y:S01]  /*7e70*/  UISETP.NE.U32.AND UP0, UPT, UR4, URZ, UPT ;  /* 0x0000003f0400728c */ /* 0x000fe2000bf05070 */
[----:B------:R-:W-:Y:S01]  /*7e80*/  LOP3.LUT R37, R27, 0x38, RZ, 0xc0, !PT ;  /* 0x000000381b257812 */ /* 0x000fe200078ec0ff */
[----:B------:R0:W-:Y:S01]  /*7e90*/  STL [R1], RZ ;  /* 0x000000ff01007387 */ /* 0x0001e20000100800 */
[----:B------:R-:W-:Y:S01]  /*7ea0*/  LOP3.LUT R0, R0, 0x38, R3, 0x78, !PT ;  /* 0x0000003800007812 */ /* 0x000fe200078e7803 */
[----:B------:R-:W-:Y:S01]  /*7eb0*/  UISETP.NE.AND.EX UP0, UPT, UR5, URZ, UPT, UP0 ;  /* 0x0000003f0500728c */ /* 0x000fe2000bf05300 */
[C---:B------:R-:W-:Y:S01]  /*7ec0*/  LOP3.LUT R2, R37.reuse, 0x80, RZ, 0xfc, !PT ;  /* 0x0000008025027812 */ /* 0x040fe200078efcff */
[----:B------:R-:W-:Y:S01]  /*7ed0*/  ULDC UR4, c[0x0][0x424] ;  /* 0x0001090000047ab9 */ /* 0x000fe20000000800 */
[----:B------:R-:W-:Y:S01]  /*7ee0*/  LOP3.LUT R27, R0, 0x200, R27, 0xf8, !PT ;  /* 0x00000200001b7812 */ /* 0x000fe200078ef81b */
[----:B------:R-:W-:Y:S01]  /*7ef0*/  USEL UR4, UR4, 0x1, UP0 ;  /* 0x0000000104047887 */ /* 0x000fe20008000000 */
[----:B------:R-:W-:Y:S01]  /*7f00*/  LOP3.LUT R0, R37, 0x40, RZ, 0xfc, !PT ;  /* 0x0000004025007812 */ /* 0x000fe200078efcff */
[----:B------:R-:W-:Y:S01]  /*7f10*/  UMOV UR39, 0x400 ;  /* 0x0000040000277882 */ /* 0x000fe20000000000 */
[----:B------:R-:W-:Y:S01]  /*7f20*/  SHF.R.U32.HI R34, RZ, 0x3, R3 ;  /* 0x00000003ff227819 */ /* 0x000fe20000011603 */
[----:B------:R-:W-:Y:S01]  /*7f30*/  UIMAD UR38, UR4, UR6, URZ ;  /* 0x00000006042672a4 */ /* 0x000fe2000f8e023f */
[C---:B------:R-:W-:Y:S01]  /*7f40*/  ISETP.GE.AND P2, PT, R0.reuse, UR7, PT ;  /* 0x0000000700007c0c */ /* 0x040fe2000bf46270 */
[----:B------:R-:W-:Y:S01]  /*7f50*/  IMAD.SHL.U32 R3, R3, 0x10, RZ ;  /* 0x0000001003037824 */ /* 0x000fe200078e00ff */
[C---:B------:R-:W-:Y:S01]  /*7f60*/  ISETP.GE.AND P1, PT, R0.reuse, UR8, PT ;  /* 0x0000000800007c0c */ /* 0x040fe2000bf26270 */
[----:B------:R-:W-:Y:S01]  /*7f70*/  UIADD3 UR4, UR38, 0x5f, URZ ;  /* 0x0000005f26047890 */ /* 0x000fe2000fffe03f */
[----:B------:R-:W-:Y:S01]  /*7f80*/  ISETP.GE.AND P0, PT, R0, UR7, PT ;  /* 0x0000000700007c0c */ /* 0x000fe2000bf06270 */
[----:B------:R-:W1:Y:S01]  /*7f90*/  S2UR UR6, SR_CgaCtaId ;  /* 0x00000000000679c3 */ /* 0x000e620000008800 */
[----:B------:R-:W-:Y:S01]  /*7fa0*/  LOP3.LUT R34, R34, 0xf, RZ, 0xc0, !PT ;  /* 0x0000000f22227812 */ /* 0x000fe200078ec0ff */
[----:B------:R-:W-:Y:S01]  /*7fb0*/  UIMAD.WIDE UR4, UR4, 0x2aaaaaab, URZ ;  /* 0x2aaaaaab040478a5 */ /* 0x000fe2000f8e023f */
[----:B------:R-:W-:Y:S01]  /*7fc0*/  IMAD.U32 R36, RZ, RZ, UR9 ;  /* 0x00000009ff247e24 */ /* 0x000fe2000f8e00ff */
[----:B------:R-:W-:Y:S01]  /*7fd0*/  ULDC UR40, c[0x0][0x448] ;  /* 0x0001120000287ab9 */ /* 0x000fe20000000800 */
[----:B------:R-:W-:Y:S01]  /*7fe0*/  LOP3.LUT R26, R34, 0x70, R3, 0xf8, !PT ;  /* 0x00000070221a7812 */ /* 0x000fe200078ef803 */
[----:B------:R-:W-:Y:S01]  /*7ff0*/  USHF.R.U32.HI UR4, URZ, 0x1f, UR5 ;  /* 0x0000001f3f047899 */ /* 0x000fe20008011605 */
[----:B------:R-:W-:Y:S01]  /*8000*/  IMAD.MOV.U32 R25, RZ, RZ, 0x1 ;  /* 0x00000001ff197424 */ /* 0x000fe200078e00ff */
[----:B------:R-:W-:Y:S01]  /*8010*/  @P2 LOP3.LUT R16, R16, 0x2, RZ, 0xfc, !PT ;  /* 0x0000000210102812 */ /* 0x000fe200078efcff */
[----:B------:R-:W-:Y:S01]  /*8020*/  IMAD.MOV.U32 R22, RZ, RZ, RZ ;  /* 0x000000ffff167224 */ /* 0x000fe200078e00ff */
[----:B------:R-:W-:Y:S01]  /*8030*/  ULEA.HI.SX32 UR5, UR5, UR4, 0x1c ;  /* 0x0000000405057291 */ /* 0x000fe2000f8fe23f */
[----:B------:R-:W-:Y:S01]  /*8040*/  ISETP.GE.AND P2, PT, R37, UR7, PT ;  /* 0x0000000725007c0c */ /* 0x000fe2000bf46270 */
[----:B------:R-:W-:Y:S01]  /*8050*/  ULDC UR44, c[0x0][0xc] ;  /* 0x00000300002c7ab9 */ /* 0x000fe20000000800 */
[----:B------:R-:W-:Y:S01]  /*8060*/  LOP3.LUT R16, R16, 0xfffffbff, RZ, 0xc0, !PT ;  /* 0xfffffbff10107812 */ /* 0x000fe200078ec0ff */
[----:B------:R-:W-:Y:S01]  /*8070*/  UIADD3 UR43, UR5, -0x1, URZ ;  /* 0xffffffff052b7890 */ /* 0x000fe2000fffe03f */
[----:B------:R-:W-:-:S02]  /*8080*/  ULDC UR4, c[0x0][0x288] ;  /* 0x0000a20000047ab9 */ /* 0x000fc40000000800 */
[----:B------:R-:W-:Y:S01]  /*8090*/  @P1 LOP3.LUT R16, R16, 0x400, RZ, 0xfc, !PT ;  /* 0x0000040010101812 */ /* 0x000fe200078efcff */
[----:B------:R-:W-:Y:S01]  /*80a0*/  UIMAD UR40, UR40, UR4, URZ ;  /* 0x00000004282872a4 */ /* 0x000fe2000f8e023f */
[----:B------:R-:W-:Y:S01]  /*80b0*/  ISETP.GE.AND P1, PT, R2, UR8, PT ;  /* 0x0000000802007c0c */ /* 0x000fe2000bf26270 */
[----:B------:R-:W-:Y:S01]  /*80c0*/  UIADD3 UR41, UR5, -0x2, URZ ;  /* 0xfffffffe05297890 */ /* 0x000fe2000fffe03f */
[----:B------:R-:W-:Y:S02]  /*80d0*/  LOP3.LUT R16, R16, 0xffffffef, RZ, 0xc0, !PT ;  /* 0xffffffef10107812 */ /* 0x000fe400078ec0ff */
[----:B------:R-:W-:Y:S01]  /*80e0*/  MOV R3, UR43 ;  /* 0x0000002b00037c02 */ /* 0x000fe20008000f00 */
[----:B-1----:R-:W-:Y:S01]  /*80f0*/  ULEA UR39, UR6, UR39, 0x18 ;  /* 0x0000002706277291 */ /* 0x002fe2000f8ec03f */
[----:B------:R-:W-:Y:S01]  /*8100*/  @P0 LOP3.LUT R16, R16, 0x10, RZ, 0xfc, !PT ;  /* 0x0000001010100812 */ /* 0x000fe200078efcff */
[----:B------:R-:W-:Y:S01]  /*8110*/  UIMAD UR6, UR43, -0x60, UR38 ;  /* 0xffffffa02b0678a4 */ /* 0x000fe2000f8e0226 */
[----:B------:R-:W-:-:S02]  /*8120*/  ISETP.GE.AND P0, PT, R2, UR7, PT ;  /* 0x0000000702007c0c */ /* 0x000fc4000bf06270 */
[----:B------:R-:W-:Y:S02]  /*8130*/  LOP3.LUT R16, R16, 0xfffffffe, RZ, 0xc0, !PT ;  /* 0xfffffffe10107812 */ /* 0x000fe400078ec0ff */
[----:B------:R-:W-:Y:S02]  /*8140*/  LEA R0, R27, UR39, 0x1 ;  /* 0x000000271b007c11 */ /* 0x000fe4000f8e08ff */
[----:B------:R-:W-:-:S07]  /*8150*/  IADD3 R33, -R34, UR6, RZ ;  /* 0x0000000622217c10 */ /* 0x000fce000fffe1ff */
[----:B------:R-:W-:Y:S02]  /*8160*/  @P0 LOP3.LUT R16, R16, 0x1, RZ, 0xfc, !PT ;  /* 0x0000000110100812 */ /* 0x000fe400078efcff */
[----:B------:R-:W-:Y:S02]  /*8170*/  ISETP.GE.AND P0, PT, R2, UR7, PT ;  /* 0x0000000702007c0c */ /* 0x000fe4000bf06270 */
[----:B------:R-:W-:-:S04]  /*8180*/  LOP3.LUT R16, R16, 0xfffffdff, RZ, 0xc0, !PT ;  /* 0xfffffdff10107812 */ /* 0x000fc800078ec0ff */
[----:B------:R-:W-:Y:S02]  /*8190*/  @P1 LOP3.LUT R16, R16, 0x200, RZ, 0xfc, !PT ;  /* 0x0000020010101812 */ /* 0x000fe400078efcff */
[----:B------:R-:W-:Y:S02]  /*81a0*/  ISETP.GE.AND P1, PT, R37, UR7, PT ;  /* 0x0000000725007c0c */ /* 0x000fe4000bf26270 */
[----:B------:R-:W-:-:S04]  /*81b0*/  LOP3.LUT R16, R16, 0xfffffff7, RZ, 0xc0, !PT ;  /* 0xfffffff710107812 */ /* 0x000fc800078ec0ff */
[----:B------:R-:W-:-:S04]  /*81c0*/  @P0 LOP3.LUT R16, R16, 0x8, RZ, 0xfc, !PT ;  /* 0x0000000810100812 */ /* 0x000fc800078efcff */
[----:B------:R-:W-:Y:S02]  /*81d0*/  LOP3.LUT R16, R16, 0xfffffeff, RZ, 0xc0, !PT ;  /* 0xfffffeff10107812 */ /* 0x000fe400078ec0ff */
[----:B--2---:R-:W-:Y:S01]  /*81e0*/  R2UR UR10, R4 ;  /* 0x00000000040a72ca */ /* 0x004fe200000e0000 */
[----:B------:R-:W-:-:S05]  /*81f0*/  IMAD R4, R3, 0x60, R26 ;  /* 0x0000006003047824 */ /* 0x000fca00078e021a */
[----:B------:R-:W-:-:S04]  /*8200*/  ISETP.GE.AND P0, PT, R4, UR38, PT ;  /* 0x0000002604007c0c */ /* 0x000fc8000bf06270 */
[----:B------:R-:W-:-:S03]  /*8210*/  ISETP.LT.U32.AND P0, PT, R26, 0x60, !P0 ;  /* 0x000000601a00780c */ /* 0x000fc60004701070 */
[----:B------:R-:W-:-:S10]  /*8220*/  ULOP3.LUT UR42, UR10, 0x2, URZ, 0xfc, !UPT ;  /* 0x000000020a2a7892 */ /* 0x000fd4000f8efc3f */
        /* <DEDUP_REMOVED lines=8> */
.L_x_3368:
[----:B0-----:R-:W0:Y:S01]  /*82b0*/  LDC R0, c[0x0][0xc38] ;  /* 0x00030e00ff007b82 */ /* 0x001e220000000800 */
[----:B------:R-:W-:Y:S01]  /*82c0*/  MOV R24, R36 ;  /* 0x0000002400187202 */ /* 0x000fe20000000f00 */
        /* <DEDUP_REMOVED lines=26> */
[----:B------:R-:W-:Y:S01]  /*8470*/  IMAD.U32 R4, RZ, RZ, UR4 ;  /* 0x00000004ff047e24 */ /* 0x000fe2000f8e00ff */
[----:B------:R-:W-:Y:S01]  /*8480*/  MOV R5, UR5 ;  /* 0x0000000500057c02 */ /* 0x000fe20008000f00 */
[----:B------:R-:W-:Y:S01]  /*8490*/  ULDC.64 UR4, c[0x4][0x70] ;  /* 0x01001c0000047ab9 */ /* 0x000fe20000000a00 */
[----:B------:R-:W0:Y:S01]  /*84a0*/  LDC.64 R2, c[0x4][R2] ;  /* 0x0100000002027b82 */ /* 0x000e220000000a00 */
[----:B------:R-:W-:Y:S01]  /*84b0*/  IMAD.U32 R6, RZ, RZ, UR6 ;  /* 0x00000006ff067e24 */ /* 0x000fe2000f8e00ff */
[----:B------:R-:W-:Y:S01]  /*84c0*/  MOV R11, UR5 ;  /* 0x00000005000b7c02 */ /* 0x000fe20008000f00 */
[----:B------:R-:W-:Y:S02]  /*84d0*/  IMAD.U32 R7, RZ, RZ, UR7 ;  /* 0x00000007ff077e24 */ /* 0x000fe4000f8e00ff */
[----:B------:R-:W-:-:S02]  /*84e0*/  IMAD.U32 R10, RZ, RZ, UR4 ;  /* 0x00000004ff0a7e24 */ /* 0x000fc4000f8e00ff */
[----:B------:R-:W-:Y:S02]  /*84f0*/  IMAD.MOV.U32 R8, RZ, RZ, 0x70 ;  /* 0x00000070ff087424 */ /* 0x000fe400078e00ff */
[----:B------:R-:W-:Y:S02]  /*8500*/  IMAD.MOV.U32 R12, RZ, RZ, 0x1 ;  /* 0x00000001ff0c7424 */ /* 0x000fe400078e00ff */
[----:B------:R-:W-:-:S07]  /*8510*/  IMAD.MOV.U32 R13, RZ, RZ, RZ ;  /* 0x000000ffff0d7224 */ /* 0x000fce00078e00ff */
[----:B------:R-:W-:-:S07]  /*8520*/  LEPC R20, `(.L_x_3334) ;  /* 0x000000001014794e */ /* 0x000fce0000000000 */
[----:B0----5:R-:W-:Y:S05]  /*8530*/  CALL.ABS.NOINC R2 ;  /* 0x0000000002007343 */ /* 0x021fea0003c00000 */
.L_x_3334:
        /* <DEDUP_REMOVED lines=9> */
[----:B------:R-:W-:Y:S01]  /*85d0*/  MOV R4, UR6 ;  /* 0x0000000600047c02 */ /* 0x000fe20008000f00 */
[----:B------:R-:W-:Y:S01]  /*85e0*/  IMAD.U32 R5, RZ, RZ, UR7 ;  /* 0x00000007ff057e24 */ /* 0x000fe2000f8e00ff */
[----:B------:R-:W-:Y:S01]  /*85f0*/  MOV R10, UR4 ;  /* 0x00000004000a7c02 */ /* 0x000fe20008000f00 */
[----:B------:R-:W-:Y:S01]  /*8600*/  IMAD.U32 R6, RZ, RZ, UR8 ;  /* 0x00000008ff067e24 */ /* 0x000fe2000f8e00ff */
[----:B------:R-:W-:Y:S01]  /*8610*/  MOV R13, RZ ;  /* 0x000000ff000d7202 */ /* 0x000fe20000000f00 */
[----:B------:R-:W-:-:S02]  /*8620*/  IMAD.U32 R7, RZ, RZ, UR9 ;  /* 0x00000009ff077e24 */ /* 0x000fc4000f8e00ff */
[----:B------:R-:W-:Y:S02]  /*8630*/  IMAD.U32 R11, RZ, RZ, UR5 ;  /* 0x00000005ff0b7e24 */ /* 0x000fe4000f8e00ff */
[----:B------:R-:W-:Y:S02]  /*8640*/  IMAD.MOV.U32 R8, RZ, RZ, 0x70 ;  /* 0x00000070ff087424 */ /* 0x000fe400078e00ff */
[----:B0-----:R-:W-:-:S07]  /*8650*/  IMAD.MOV.U32 R12, RZ, RZ, 0x1 ;  /* 0x00000001ff0c7424 */ /* 0x001fce00078e00ff */
[----:B------:R-:W-:-:S07]  /*8660*/  LEPC R20, `(.L_x_3336) ;  /* 0x000000001014794e */ /* 0x000fce0000000000 */
[----:B-1---5:R-:W-:Y:S05]  /*8670*/  CALL.ABS.NOINC R2 ;  /* 0x0000000002007343 */ /* 0x022fea0003c00000 */
.L_x_3336:
        /* <DEDUP_REMOVED lines=15> */
.L_x_3335:
[----:B------:R-:W-:Y:S01]  /*8770*/  ULDC.64 UR4, c[0x0][0x9f8] ;  /* 0x00027e0000047ab9 */ /* 0x000fe20000000a00 */
[--C-:B------:R-:W-:Y:S01]  /*8780*/  IMAD.MOV.U32 R30, RZ, RZ, R23.reuse ;  /* 0x000000ffff1e7224 */ /* 0x100fe200078e0017 */
[----:B------:R-:W-:Y:S01]  /*8790*/  ISETP.NE.U32.AND P0, PT, RZ, UR4, PT ;  /* 0x00000004ff007c0c */ /* 0x000fe2000bf05070 */
[----:B------:R-:W0:Y:S01]  /*87a0*/  LDC R8, c[0x0][0x430] ;  /* 0x00010c00ff087b82 */ /* 0x000e220000000800 */
[----:B------:R-:W-:Y:S01]  /*87b0*/  IMAD.MOV R19, RZ, RZ, -R23 ;  /* 0x000000ffff137224 */ /* 0x000fe200078e0a17 */
        /* <DEDUP_REMOVED lines=8> */
.L_x_3385:
[----:B------:R-:W-:Y:S02]  /*8840*/  ISETP.NE.AND P0, PT, R8, 0x1, PT ;  /* 0x000000010800780c */ /* 0x000fe40003f05270 */
[C---:B------:R-:W-:Y:S02]  /*8850*/  LOP3.LUT P1, RZ, R16.reuse, 0x100, RZ, 0xc0, !PT ;  /* 0x0000010010ff7812 */ /* 0x040fe4000782c0ff */
[----:B------:R-:W-:Y:S02]  /*8860*/  MOV R0, UR43 ;  /* 0x0000002b00007c02 */ /* 0x000fe40008000f00 */
[----:B-----5:R-:W-:Y:S02]  /*8870*/  SHF.R.S32.HI R32, RZ, 0x1f, R30 ;  /* 0x0000001fff207819 */ /* 0x020fe4000001141e */
[----:B------:R-:W-:Y:S01]  /*8880*/  LOP3.LUT R16, R16, 0xffffff7f, RZ, 0xc0, !PT ;  /* 0xffffff7f10107812 */ /* 0x000fe200078ec0ff */
[----:B------:R-:W-:-:S04]  /*8890*/  IMAD R0, R0, 0x60, R26 ;  /* 0x0000006000007824 */ /* 0x000fc800078e021a */
[----:B-1----:R-:W0:Y:S01]  /*88a0*/  @P0 LDC R3, c[0x0][0x434] ;  /* 0x00010d00ff030b82 */ /* 0x002e220000000800 */
[----:B------:R-:W-:Y:S01]  /*88b0*/  IMAD.IADD R0, R0, 0x1, R31 ;  /* 0x0000000100007824 */ /* 0x000fe200078e021f */
[----:B------:R-:W-:-:S03]  /*88c0*/  @P0 LOP3.LUT R16, R16, 0x80, RZ, 0xfc, !PT ;  /* 0x0000008010100812 */ /* 0x000fc600078efcff */
[----:B------:R-:W-:-:S03]  /*88d0*/  IMAD.MOV.U32 R9, RZ, RZ, R0 ;  /* 0x000000ffff097224 */ /* 0x000fc600078e0000 */
[----:B------:R-:W1:Y:S08]  /*88e0*/  @P0 LDC R5, c[0x0][0x438] ;  /* 0x00010e00ff050b82 */ /* 0x000e700000000800 */
[----:B------:R-:W2:Y:S01]  /*88f0*/  @P1 LDC.64 R6, c[0x0][0x428] ;  /* 0x00010a00ff061b82 */ /* 0x000ea20000000a00 */
[----:B0-----:R-:W-:-:S05]  /*8900*/  @P0 IMAD.HI.U32 R2, R0, R3, RZ ;  /* 0x0000000300020227 */ /* 0x001fca00078e00ff */
[----:B-1----:R-:W-:Y:S02]  /*8910*/  @P0 SHF.R.U32.HI R9, RZ, R5, R2 ;  /* 0x00000005ff090219 */ /* 0x002fe40000011602 */
[----:B------:R-:W0:Y:S02]  /*8920*/  @P1 LDC.64 R4, c[0x0][0x418] ;  /* 0x00010600ff041b82 */ /* 0x000e240000000a00 */
[----:B------:R-:W-:Y:S01]  /*8930*/  @P1 SHF.R.S32.HI R3, RZ, 0x1f, R9 ;  /* 0x0000001fff031819 */ /* 0x000fe20000011409 */
[----:B--2---:R-:W-:-:S04]  /*8940*/  @P1 IMAD R2, R32, R6, RZ ;  /* 0x0000000620021224 */ /* 0x004fc800078e02ff */
        /* <DEDUP_REMOVED lines=8> */
[----:B------:R0:W5:Y:S01]  /*89d0*/  @P1 LDG.E R6, desc[UR36][R4.64] ;  /* 0x0000002404061981 */ /* 0x000162000c1e1900 */
[----:B------:R-:W-:Y:S02]  /*89e0*/  LOP3.LUT R16, R16, 0xffffffbf, RZ, 0xc0, !PT ;  /* 0xffffffbf10107812 */ /* 0x000fe400078ec0ff */
[----:B------:R-:W-:Y:S01]  /*89f0*/  SHF.R.S32.HI R29, RZ, 0x1f, R19 ;  /* 0x0000001fff1d7819 */ /* 0x000fe20000011413 */
[----:B0-----:R-:W-:Y:S02]  /*8a00*/  IMAD R5, R8, R3, R0 ;  /* 0x0000000308057224 */ /* 0x001fe400078e0200 */
[----:B------:R-:W-:-:S05]  /*8a10*/  IMAD.U32 R0, RZ, RZ, UR42 ;  /* 0x0000002aff007e24 */ /* 0x000fca000f8e00ff */
[----:B------:R-:W-:-:S13]  /*8a20*/  ISETP.NE.AND P0, PT, R0, 0x3, PT ;  /* 0x000000030000780c */ /* 0x000fda0003f05270 */
[----:B------:R-:W-:Y:S01]  /*8a30*/  @P0 LOP3.LUT R16, R16, 0x40, RZ, 0xfc, !PT ;  /* 0x0000004010100812 */ /* 0x000fe200078efcff */
[----:B------:R-:W-:Y:S06]  /*8a40*/  @!P0 BRA `(.L_x_3338) ;  /* 0x0000000000048947 */ /* 0x000fec0003800000 */
[----:B------:R-:W-:Y:S01]  /*8a50*/  BPT.TRAP 0x1 ;  /* 0x000000040000795c */ /* 0x000fe20000300000 */
.L_x_3338:
        /* <DEDUP_REMOVED lines=25> */
.L_x_3386:
[----:B------:R-:W-:Y:S05]  /*8bf0*/  BSYNC B0 ;  /* 0x0000000000007941 */ /* 0x000fea0003800000 */
.L_x_3339:
[----:B------:R-:W-:Y:S01]  /*8c00*/  ULDC.64 UR4, c[0x0][0x300] ;  /* 0x0000c00000047ab9 */ /* 0x000fe20000000a00 */
[C---:B------:R-:W-:Y:S01]  /*8c10*/  LOP3.LUT P4, RZ, R16.reuse, 0x4, RZ, 0xc0, !PT ;  /* 0x0000000410ff7812 */ /* 0x040fe2000788c0ff */
[----:B------:R-:W-:Y:S01]  /*8c20*/  IMAD R2, R7, UR4, RZ ;  /* 0x0000000407027c24 */ /* 0x000fe2000f8e02ff */
[C---:B------:R-:W-:Y:S02]  /*8c30*/  LOP3.LUT P3, RZ, R16.reuse, 0x2, RZ, 0xc0, !PT ;  /* 0x0000000210ff7812 */ /* 0x040fe4000786c0ff */
[----:B------:R-:W-:Y:S01]  /*8c40*/  LOP3.LUT P2, RZ, R16, 0x1, RZ, 0xc0, !PT ;  /* 0x0000000110ff7812 */ /* 0x000fe2000784c0ff */
        /* <DEDUP_REMOVED lines=20> */
[----:B------:R-:W-:-:S03]  /*8d90*/  ISETP.GE.AND P0, PT, R33, 0x1, PT ;  /* 0x000000012100780c */ /* 0x000fc60003f06270 */
[----:B------:R-:W1:Y:S04]  /*8da0*/  SHFL.IDX PT, R2, R6, RZ, 0x181f ;  /* 0x00181fff06027589 */ /* 0x000e6800000e0000 */
[----:B------:R-:W-:Y:S06]  /*8db0*/  SHFL.IDX PT, R8, R6, 0x1, 0x181f ;  /* 0x00381f0006087f89 */ /* 0x000fec00000e0000 */
[----:B------:R-:W-:-:S02]  /*8dc0*/  @P0 LEA R7, R5, UR39, 0x1 ;  /* 0x0000002705070c11 */ /* 0x000fc4000f8e08ff */
[----:B0-----:R-:W-:-:S05]  /*8dd0*/  @P0 LEA R14, P1, R37, R14, 0x1 ;  /* 0x0000000e250e0211 */ /* 0x001fca00078208ff */
[----:B-1----:R-:W-:Y:S02]  /*8de0*/  @P0 IMAD.X R3, RZ, RZ, R2, P1 ;  /* 0x000000ffff030224 */ /* 0x002fe400008e0602 */
[----:B------:R-:W-:Y:S02]  /*8df0*/  @P0 IMAD.MOV.U32 R2, RZ, RZ, R14 ;  /* 0x000000ffff020224 */ /* 0x000fe400078e000e */
[----:B------:R-:W0:Y:S04]  /*8e00*/  SHFL.IDX PT, R14, R4, 0x1, 0x181f ;  /* 0x00381f00040e7f89 */ /* 0x000e2800000e0000 */
        /* <DEDUP_REMOVED lines=30> */
[----:B------:R-:W0:Y:S01]  /*8ff0*/  SHFL.IDX PT, R14, R4, 0x4, 0x181f ;  /* 0x00981f00040e7f89 */ /* 0x000e2200000e0000 */
[----:B------:R-:W-:-:S03]  /*9000*/  @P0 MOV R3, R7 ;  /* 0x0000000700030202 */ /* 0x000fc60000000f00 */
        /* <DEDUP_REMOVED lines=9> */
[----:B------:R-:W-:Y:S01]  /*90a0*/  @P0 IMAD.MOV.U32 R3, RZ, RZ, R7 ;  /* 0x000000ffff030224 */ /* 0x000fe200078e0007 */
[----:B------:R0:W1:Y:S04]  /*90b0*/  SHFL.IDX PT, R14, R4, 0x5, 0x181f ;  /* 0x00b81f00040e7f89 */ /* 0x00006800000e0000 */
[----:B------:R0:W-:Y:S04]  /*90c0*/  @P0 LDGSTS.E.BYPASS.LTC128B.128 [R9+0x20400], desc[UR36][R2.64], !P4 ;  /* 0x2040000002090fae */ /* 0x0001e8000e101d64 */
[----:B------:R0:W-:Y:S04]  /*90d0*/  @P0 LDGSTS.E.BYPASS.LTC128B.128 [R9+0x23400], desc[UR36][R2.64+0x80], !P3 ;  /* 0x2340008002090fae */ /* 0x0001e8000d901d64 */
[----:B------:R0:W-:Y:S04]  /*90e0*/  @P0 LDGSTS.E.BYPASS.LTC128B.128 [R9+0x26400], desc[UR36][R2.64+0x100], !P2 ;  /* 0x2640010002090fae */ /* 0x0001e8000d101d64 */
[----:B------:R0:W2:Y:S02]  /*90f0*/  SHFL.IDX PT, R7, R6, 0x5, 0x181f ;  /* 0x00b81f0006077f89 */ /* 0x0000a400000e0000 */
.L_x_3400:
[----:B------:R-:W-:-:S13]  /*9100*/  ISETP.GE.AND P0, PT, R33, 0x51, PT ;  /* 0x000000512100780c */ /* 0x000fda0003f06270 */
[----:B01----:R-:W-:Y:S02]  /*9110*/  @P0 LEA R2, P1, R37, R14, 0x1 ;  /* 0x0000000e25020211 */ /* 0x003fe400078208ff */
[----:B------:R-:W-:Y:S02]  /*9120*/  @P0 LEA R5, R5, UR39, 0x1 ;  /* 0x0000002705050c11 */ /* 0x000fe4000f8e08ff */
[----:B--2---:R-:W-:-:S05]  /*9130*/  @P0 IADD3.X R3, RZ, R7, RZ, P1, !PT ;  /* 0x00000007ff030210 */ /* 0x004fca0000ffe4ff */
[----:B------:R-:W-:Y:S01]  /*9140*/  @!PT LDS RZ, [RZ] ;  /* 0x00000000fffff984 */ /* 0x000fe20000000800 */
[----:B------:R-:W-:Y:S01]  /*9150*/  @!PT LDS RZ, [RZ] ;  /* 0x00000000fffff984 */ /* 0x000fe20000000800 */
[----:B------:R-:W-:Y:S01]  /*9160*/  @!PT LDS RZ, [RZ] ;  /* 0x00000000fffff984 */ /* 0x000fe20000000800 */
[----:B------:R0:W-:Y:S04]  /*9170*/  @P0 LDGSTS.E.BYPASS.LTC128B.128 [R5+0x20c00], desc[UR36][R2.64], !P4 ;  /* 0x20c0000002050fae */ /* 0x0001e8000e101d64 */
[----:B------:R0:W-:Y:S04]  /*9180*/  @P0 LDGSTS.E.BYPASS.LTC128B.128 [R5+0x23c00], desc[UR36][R2.64+0x80], !P3 ;  /* 0x23c0008002050fae */ /* 0x0001e8000d901d64 */
[----:B------:R0:W-:Y:S01]  /*9190*/  @P0 LDGSTS.E.BYPASS.LTC128B.128 [R5+0x26c00], desc[UR36][R2.64+0x100], !P2 ;  /* 0x26c0010002050fae */ /* 0x0001e2000d101d64 */
[----:B------:R-:W-:Y:S01]  /*91a0*/  PLOP3.LUT P0, PT, PT, PT, PT, 0x80, 0x0 ;  /* 0x000000000000781c */ /* 0x000fe20003f0f070 */
[----:B------:R-:W-:-:S12]  /*91b0*/  NOP ;  /* 0x0000000000007918 */ /* 0x000fd80000000000 */
.L_x_3342:
        /* <DEDUP_REMOVED lines=10> */
.L_x_3343:
[----:B------:R1:W-:Y:S02]  /*9260*/  SYNCS.ARRIVE.TRANS64.A1T0 RZ, [R0+URZ+0x30830], RZ ;  /* 0x030830ff00ff79a7 */ /* 0x0003e4000810003f */
[----:B------:R-:W-:Y:S05]  /*9270*/  WARPSYNC.ALL ;  /* 0x0000000000007948 */ /* 0x000fea0003800000 */
[----:B------:R-:W-:-:S04]  /*9280*/  UIADD3 UR4, UR39, 0x12400, URZ ;  /* 0x0001240027047890 */ /* 0x000fc8000fffe03f */
[----:B------:R-:W-:Y:S01]  /*9290*/  ULOP3.LUT UP0, URZ, UR4, 0x3ff, URZ, 0xc0, !UPT ;  /* 0x000003ff043f7892 */ /* 0x000fe2000f80c03f */
[----:B------:R-:W-:Y:S05]  /*92a0*/  BAR.SYNC.DEFER_BLOCKING 0x8, 0x180 ;  /* 0x0206000000007b1d */ /* 0x000fea0000010000 */
[----:B------:R-:W-:-:S13]  /*92b0*/  PLOP3.LUT P0, PT, PT, PT, UP0, 0x80, 0x0 ;  /* 0x000000000000781c */ /* 0x000fda0003f0f008 */
[----:B------:R-:W-:Y:S05]  /*92c0*/  @!P0 BRA `(.L_x_3344) ;  /* 0x0000000000408947 */ /* 0x000fea0003800000 */
[----:B0-----:R-:W-:Y:S01]  /*92d0*/  MOV R2, 0x0 ;  /* 0x0000000000027802 */ /* 0x001fe20000000f00 */
        /* <DEDUP_REMOVED lines=8> */
[----:B------:R-:W-:Y:S02]  /*9360*/  IMAD.U32 R6, RZ, RZ, UR8 ;  /* 0x00000008ff067e24 */ /* 0x000fe4000f8e00ff */
[----:B------:R-:W-:-:S02]  /*9370*/  IMAD.U32 R10, RZ, RZ, UR4 ;  /* 0x00000004ff0a7e24 */ /* 0x000fc4000f8e00ff */
[----:B------:R-:W-:Y:S02]  /*9380*/  IMAD.U32 R11, RZ, RZ, UR5 ;  /* 0x00000005ff0b7e24 */ /* 0x000fe4000f8e00ff */
[----:B------:R-:W-:Y:S02]  /*9390*/  IMAD.MOV.U32 R8, RZ, RZ, 0x70 ;  /* 0x00000070ff087424 */ /* 0x000fe400078e00ff */
[----:B------:R-:W-:-:S07]  /*93a0*/  IMAD.MOV.U32 R13, RZ, RZ, RZ ;  /* 0x000000ffff0d7224 */ /* 0x000fce00078e00ff */
[----:B------:R-:W-:-:S07]  /*93b0*/  LEPC R20, `(.L_x_3344) ;  /* 0x000000001014794e */ /* 0x000fce0000000000 */
[----:B01----:R-:W-:Y:S05]  /*93c0*/  CALL.ABS.NOINC R2 ;  /* 0x0000000002007343 */ /* 0x003fea0003c00000 */
.L_x_3344:
[----:B-1----:R-:W1:Y:S01]  /*93d0*/  LDC R0, c[0x0][0x448] ;  /* 0x00011200ff007b82 */ /* 0x002e620000000800 */
[----:B0-----:R-:W-:Y:S01]  /*93e0*/  IMAD.MOV R3, RZ, RZ, -R24 ;  /* 0x000000ffff037224 */ /* 0x001fe200078e0a18 */
[----:B------:R-:W-:Y:S01]  /*93f0*/  ULDC UR4, c[0x0][0xc38] ;  /* 0x00030e0000047ab9 */ /* 0x000fe20000000800 */
[----:B------:R-:W-:Y:S02]  /*9400*/  SHF.R.S32.HI R6, RZ, 0x1f, R23 ;  /* 0x0000001fff067819 */ /* 0x000fe40000011417 */
[----:B------:R-:W-:Y:S01]  /*9410*/  IMAD R4, R3, UR4, R36 ;  /* 0x0000000403047c24 */ /* 0x000fe2000f8e0224 */
[----:B------:R-:W-:Y:S01]  /*9420*/  ULDC.64 UR4, c[0x0][0x2d8] ;  /* 0x0000b60000047ab9 */ /* 0x000fe20000000a00 */
[----:B------:R-:W-:Y:S02]  /*9430*/  LOP3.LUT P3, RZ, R16, 0x800, RZ, 0xc0, !PT ;  /* 0x0000080010ff7812 */ /* 0x000fe4000786c0ff */
[----:B------:R-:W-:Y:S01]  /*9440*/  IMAD.SHL.U32 R4, R4, 0x80, RZ ;  /* 0x0000008004047824 */ /* 0x000fe200078e00ff */
[----:B------:R-:W-:-:S02]  /*9450*/  LOP3.LUT P4, RZ, R16, 0x400, RZ, 0xc0, !PT ;  /* 0x0000040010ff7812 */ /* 0x000fc4000788c0ff */
[----:B------:R-:W-:Y:S02]  /*9460*/  LOP3.LUT P5, RZ, R16, 0x200, RZ, 0xc0, !PT ;  /* 0x0000020010ff7812 */ /* 0x000fe400078ac0ff */
[----:B------:R-:W-:Y:S02]  /*9470*/  LOP3.LUT R7, R26, R4, RZ, 0xfc, !PT ;  /* 0x000000041a077212 */ /* 0x000fe400078efcff */
[----:B------:R-:W-:Y:S02]  /*9480*/  LEA R20, R27, UR39, 0x1 ;  /* 0x000000271b147c11 */ /* 0x000fe4000f8e08ff */
[----:B------:R-:W-:Y:S02]  /*9490*/  MOV R5, R7 ;  /* 0x0000000700057202 */ /* 0x000fe40000000f00 */
[----:B-1----:R-:W-:-:S13]  /*94a0*/  ISETP.NE.AND P0, PT, R0, 0x1, PT ;  /* 0x000000010000780c */ /* 0x002fda0003f05270 */
[----:B------:R-:W0:Y:S08]  /*94b0*/  @P0 LDC R2, c[0x0][0x44c] ;  /* 0x00011300ff020b82 */ /* 0x000e300000000800 */
[----:B------:R-:W1:Y:S01]  /*94c0*/  @P0 LDC R9, c[0x0][0x450] ;  /* 0x00011400ff090b82 */ /* 0x000e620000000800 */
[----:B0-----:R-:W-:-:S05]  /*94d0*/  @P0 IMAD.HI.U32 R2, R7, R2, RZ ;  /* 0x0000000207020227 */ /* 0x001fca00078e00ff */
[----:B-1----:R-:W-:Y:S01]  /*94e0*/  @P0 SHF.R.U32.HI R5, RZ, R9, R2 ;  /* 0x00000009ff050219 */ /* 0x002fe20000011602 */
        /* <DEDUP_REMOVED lines=11> */
[----:B------:R-:W-:Y:S01]  /*95a0*/  SHF.R.S32.HI R0, RZ, 0x1f, R5 ;  /* 0x0000001fff007819 */ /* 0x000fe20000011405 */
[----:B------:R-:W-:-:S04]  /*95b0*/  IMAD.IADD R3, R3, 0x1, R9 ;  /* 0x0000000103037824 */ /* 0x000fc800078e0209 */
[----:B------:R-:W-:Y:S02]  /*95c0*/  IMAD R0, R0, UR4, RZ ;  /* 0x0000000400007c24 */ /* 0x000fe4000f8e02ff */
[----:B------:R-:W-:-:S04]  /*95d0*/  IMAD.WIDE.U32 R2, R5, UR4, R2 ;  /* 0x0000000405027c25 */ /* 0x000fc8000f8e0002 */
[----:B------:R-:W-:Y:S01]  /*95e0*/  IMAD R5, R5, UR5, R0 ;  /* 0x0000000505057c24 */ /* 0x000fe2000f8e0200 */
[----:B------:R-:W-:Y:S01]  /*95f0*/  SHF.R.S32.HI R0, RZ, 0x1f, R7 ;  /* 0x0000001fff007819 */ /* 0x000fe20000011407 */
[----:B------:R-:W-:-:S03]  /*9600*/  ULDC.64 UR4, c[0x0][0x2c8] ;  /* 0x0000b20000047ab9 */ /* 0x000fc60000000a00 */
[----:B------:R-:W-:Y:S01]  /*9610*/  IADD3 R3, R3, R5, RZ ;  /* 0x0000000503037210 */ /* 0x000fe20007ffe0ff */
[----:B------:R-:W-:-:S04]  /*9620*/  IMAD R0, R0, UR4, RZ ;  /* 0x0000000400007c24 */ /* 0x000fc8000f8e02ff */
        /* <DEDUP_REMOVED lines=9> */
[----:B------:R-:W-:-:S03]  /*96c0*/  IMAD.IADD R4, R34, 0x1, R4 ;  /* 0x0000000122047824 */ /* 0x000fc600078e0204 */
[----:B------:R-:W1:Y:S01]  /*96d0*/  SHFL.IDX PT, R2, R5, RZ, 0x181f ;  /* 0x00181fff05027589 */ /* 0x000e6200000e0000 */
[C---:B------:R-:W-:Y:S01]  /*96e0*/  VIADD R7, R4.reuse, 0x10 ;  /* 0x0000001004077836 */ /* 0x040fe20000000000 */
[----:B------:R-:W-:Y:S02]  /*96f0*/  ISETP.GE.AND P0, PT, R4, UR40, PT ;  /* 0x0000002804007c0c */ /* 0x000fe4000bf06270 */
[----:B------:R-:W-:Y:S11]  /*9700*/  SHFL.IDX PT, R6, R5, 0x1, 0x181f ;  /* 0x00381f0005067f89 */ /* 0x000ff600000e0000 */
[----:B0-----:R-:W-:-:S05]  /*9710*/  @!P0 LEA R14, P1, R37, R14, 0x1 ;  /* 0x0000000e250e8211 */ /* 0x001fca00078208ff */
[----:B-1----:R-:W-:Y:S01]  /*9720*/  @!P0 IMAD.X R3, RZ, RZ, R2, P1 ;  /* 0x000000ffff038224 */ /* 0x002fe200008e0602 */
[----:B------:R-:W-:Y:S02]  /*9730*/  @!P0 MOV R2, R14 ;  /* 0x0000000e00028202 */ /* 0x000fe40000000f00 */
[----:B------:R-:W0:Y:S04]  /*9740*/  SHFL.IDX PT, R14, R0, 0x1, 0x181f ;  /* 0x00381f00000e7f89 */ /* 0x000e2800000e0000 */
[----:B------:R-:W-:Y:S04]  /*9750*/  @!P0 LDGSTS.E.BYPASS.LTC128B.128 [R20+0x12400], desc[UR36][R2.64], !P3 ;  /* 0x1240000002148fae */ /* 0x000fe8000d901d64 */
[----:B------:R-:W-:Y:S04]  /*9760*/  @!P0 LDGSTS.E.BYPASS.LTC128B.128 [R20+0x16400], desc[UR36][R2.64+0x80], !P4 ;  /* 0x1640008002148fae */ /* 0x000fe8000e101d64 */
[----:B------:R1:W-:Y:S01]  /*9770*/  @!P0 LDGSTS.E.BYPASS.LTC128B.128 [R20+0x1a400], desc[UR36][R2.64+0x100], !P5 ;  /* 0x1a40010002148fae */ /* 0x0003e2000e901d64 */
[----:B------:R-:W-:-:S13]  /*9780*/  ISETP.GE.AND P0, PT, R7, UR40, PT ;  /* 0x0000002807007c0c */ /* 0x000fda000bf06270 */
[----:B0-----:R-:W-:-:S05]  /*9790*/  @!P0 LEA R14, P1, R37, R14, 0x1 ;  /* 0x0000000e250e8211 */ /* 0x001fca00078208ff */
[----:B------:R-:W-:Y:S02]  /*97a0*/  @!P0 IMAD.X R7, RZ, RZ, R6, P1 ;  /* 0x000000ffff078224 */ /* 0x000fe400008e0606 */
[----:B-1----:R-:W-:Y:S01]  /*97b0*/  @!P0 IMAD.MOV.U32 R2, RZ, RZ, R14 ;  /* 0x000000ffff028224 */ /* 0x002fe200078e000e */
[----:B------:R-:W-:Y:S02]  /*97c0*/  SHFL.IDX PT, R6, R5, 0x2, 0x181f ;  /* 0x00581f0005067f89 */ /* 0x000fe400000e0000 */
[----:B------:R-:W-:Y:S01]  /*97d0*/  @!P0 MOV R3, R7 ;  /* 0x0000000700038202 */ /* 0x000fe20000000f00 */
[----:B------:R-:W-:Y:S01]  /*97e0*/  VIADD R7, R4, 0x20 ;  /* 0x0000002004077836 */ /* 0x000fe20000000000 */
        /* <DEDUP_REMOVED lines=52> */
[----:B------:R0:W1:Y:S02]  /*9b30*/  SHFL.IDX PT, R6, R5, 0x7, 0x181f ;  /* 0x00f81f0005067f89 */ /* 0x00006400000e0000 */
[----:B------:R-:W-:Y:S02]  /*9b40*/  @!P0 MOV R3, R7 ;  /* 0x0000000700038202 */ /* 0x000fe40000000f00 */
[----:B------:R0:W2:Y:S04]  /*9b50*/  SHFL.IDX PT, R14, R0, 0x7, 0x181f ;  /* 0x00f81f00000e7f89 */ /* 0x0000a800000e0000 */
[----:B------:R0:W-:Y:S04]  /*9b60*/  @!P0 LDGSTS.E.BYPASS.LTC128B.128 [R20+0x15400], desc[UR36][R2.64], !P3 ;  /* 0x1540000002148fae */ /* 0x0001e8000d901d64 */
[----:B------:R0:W-:Y:S04]  /*9b70*/  @!P0 LDGSTS.E.BYPASS.LTC128B.128 [R20+0x19400], desc[UR36][R2.64+0x80], !P4 ;  /* 0x1940008002148fae */ /* 0x0001e8000e101d64 */
[----:B------:R0:W-:Y:S02]  /*9b80*/  @!P0 LDGSTS.E.BYPASS.LTC128B.128 [R20+0x1d400], desc[UR36][R2.64+0x100], !P5 ;  /* 0x1d40010002148fae */ /* 0x0001e4000e901d64 */
.L_x_3417:
[----:B0-----:R-:W3:Y:S01]  /*9b90*/  LDL R0, [R1] ;  /* 0x0000000001007983 */ /* 0x001ee20000100800 */
[----:B------:R-:W-:-:S05]  /*9ba0*/  VIADD R4, R4, 0x70 ;  /* 0x0000007004047836 */ /* 0x000fca0000000000 */
[----:B------:R-:W-:-:S13]  /*9bb0*/  ISETP.GE.AND P0, PT, R4, UR40, PT ;  /* 0x0000002804007c0c */ /* 0x000fda000bf06270 */
[----:B--2---:R-:W-:-:S05]  /*9bc0*/  @!P0 LEA R2, P1, R37, R14, 0x1 ;  /* 0x0000000e25028211 */ /* 0x004fca00078208ff */
[----:B-1----:R-:W-:-:S05]  /*9bd0*/  @!P0 IMAD.X R3, RZ, RZ, R6, P1 ;  /* 0x000000ffff038224 */ /* 0x002fca00008e0606 */
[----:B------:R-:W-:Y:S01]  /*9be0*/  @!PT LDS RZ, [RZ] ;  /* 0x00000000fffff984 */ /* 0x000fe20000000800 */
[----:B------:R-:W-:Y:S01]  /*9bf0*/  @!PT LDS RZ, [RZ] ;  /* 0x00000000fffff984 */ /* 0x000fe20000000800 */
[----:B------:R-:W-:Y:S01]  /*9c00*/  @!PT LDS RZ, [RZ] ;  /* 0x00000000fffff984 */ /* 0x000fe20000000800 */
        /* <DEDUP_REMOVED lines=13> */
.L_x_3418:
[----:B------:R-:W-:Y:S05]  /*9ce0*/  BSYNC B0 ;  /* 0x0000000000007941 */ /* 0x000fea0003800000 */
.L_x_3346:
[----:B------:R-:W-:Y:S01]  /*9cf0*/  UISETP.GE.AND UP0, UPT, UR38, 0x61, UPT ;  /* 0x000000612600788c */ /* 0x000fe2000bf06270 */
[----:B------:R-:W-:-:S05]  /*9d00*/  IMAD.U32 R20, RZ, RZ, UR43 ;  /* 0x0000002bff147e24 */ /* 0x000fca000f8e00ff */
[----:B------:R-:W-:-:S13]  /*9d10*/  PLOP3.LUT P0, PT, PT, PT, UP0, 0x40, 0x0 ;  /* 0x000000000000781c */ /* 0x000fda0003f0e808 */
[----:B------:R-:W-:Y:S05]  /*9d20*/  @P0 BRA `(.L_x_3348) ;  /* 0x0000000c00e80947 */ /* 0x000fea0003800000 */
[----:B------:R-:W-:Y:S01]  /*9d30*/  BSSY B0, `(.L_x_3348) ;  /* 0x00000f9000007945 */ /* 0x000fe20003800000 */
[----:B------:R-:W-:Y:S01]  /*9d40*/  MOV R21, R25 ;  /* 0x0000001900157202 */ /* 0x000fe20000000f00 */
[----:B------:R-:W-:Y:S02]  /*9d50*/  IMAD.MOV.U32 R7, RZ, RZ, R22 ;  /* 0x000000ffff077224 */ /* 0x000fe400078e0016 */
[----:B------:R-:W-:Y:S02]  /*9d60*/  IMAD.U32 R6, RZ, RZ, UR41 ;  /* 0x00000029ff067e24 */ /* 0x000fe4000f8e00ff */
[----:B------:R-:W-:-:S07]  /*9d70*/  IMAD.U32 R28, RZ, RZ, UR43 ;  /* 0x0000002bff1c7e24 */ /* 0x000fce000f8e00ff */
.L_x_3361:
[----:B0-----:R-:W0:Y:S01]  /*9d80*/  LDC R0, c[0x0][0x430] ;  /* 0x00010c00ff007b82 */ /* 0x001e220000000800 */
[----:B------:R-:W-:Y:S01]  /*9d90*/  ISETP.GT.U32.AND P0, PT, R26, 0x5f, PT ;  /* 0x0000005f1a00780c */ /* 0x000fe20003f04070 */
[----:B------:R-:W-:Y:S01]  /*9da0*/  IMAD R3, R6, 0x60, R31 ;  /* 0x0000006006037824 */ /* 0x000fe200078e021f */
[----:B------:R-:W-:Y:S01]  /*9db0*/  LOP3.LUT P2, RZ, R16, 0x40, RZ, 0xc0, !PT ;  /* 0x0000004010ff7812 */ /* 0x000fe2000784c0ff */
[----:B------:R-:W-:Y:S01]  /*9dc0*/  VIADD R22, R7, 0x1 ;  /* 0x0000000107167836 */ /* 0x000fe20000000000 */
[----:B------:R-:W-:Y:S02]  /*9dd0*/  ULDC UR4, c[0x0][0x430] ;  /* 0x00010c0000047ab9 */ /* 0x000fe40000000800 */
[----:B------:R-:W-:-:S05]  /*9de0*/  IADD3 R10, R26, R3, RZ ;  /* 0x000000031a0a7210 */ /* 0x000fca0007ffe0ff */
[----:B------:R-:W-:Y:S02]  /*9df0*/  IMAD.MOV.U32 R11, RZ, RZ, R10 ;  /* 0x000000ffff0b7224 */ /* 0x000fe400078e000a */
[----:B------:R-:W1:Y:S01]  /*9e00*/  @!P0 LDC.64 R8, c[0x0][0x428] ;  /* 0x00010a00ff088b82 */ /* 0x000e620000000a00 */
[----:B0-----:R-:W-:-:S13]  /*9e10*/  ISETP.NE.AND P1, PT, R0, 0x1, PT ;  /* 0x000000010000780c */ /* 0x001fda0003f25270 */
[----:B------:R-:W0:Y:S08]  /*9e20*/  @P1 LDC R5, c[0x0][0x434] ;  /* 0x00010d00ff051b82 */ /* 0x000e300000000800 */
[----:B------:R-:W2:Y:S01]  /*9e30*/  @P1 LDC R3, c[0x0][0x438] ;  /* 0x00010e00ff031b82 */ /* 0x000ea20000000800 */
[----:B0-----:R-:W-:-:S07]  /*9e40*/  @P1 IMAD.HI.U32 R0, R10, R5, RZ ;  /* 0x000000050a001227 */ /* 0x001fce00078e00ff */
[----:B------:R-:W0:Y:S01]  /*9e50*/  @!P0 LDC.64 R4, c[0x0][0x418] ;  /* 0x00010600ff048b82 */ /* 0x000e220000000a00 */
[----:B--2---:R-:W-:Y:S01]  /*9e60*/  @P1 SHF.R.U32.HI R11, RZ, R3, R0 ;  /* 0x00000003ff0b1219 */ /* 0x004fe20000011600 */
[----:B-1----:R-:W-:-:S03]  /*9e70*/  @!P0 IMAD R0, R32, R8, RZ ;  /* 0x0000000820008224 */ /* 0x002fc600078e02ff */
[--C-:B------:R-:W-:Y:S01]  /*9e80*/  @!P0 SHF.R.S32.HI R3, RZ, 0x1f, R11.reuse ;  /* 0x0000001fff038819 */ /* 0x100fe2000001140b */
[----:B------:R-:W-:Y:S02]  /*9e90*/  @!P0 IMAD.MOV.U32 R2, RZ, RZ, R11 ;  /* 0x000000ffff028224 */ /* 0x000fe400078e000b */
[C---:B------:R-:W-:Y:S02]  /*9ea0*/  @!P0 IMAD R9, R30.reuse, R9, R0 ;  /* 0x000000091e098224 */ /* 0x040fe400078e0200 */
[----:B------:R-:W-:-:S04]  /*9eb0*/  @!P0 IMAD.WIDE.U32 R2, R30, R8, R2 ;  /* 0x000000081e028225 */ /* 0x000fc800078e0002 */
[----:B------:R-:W-:Y:S01]  /*9ec0*/  @!P0 IMAD.IADD R0, R9, 0x1, R3 ;  /* 0x0000000109008824 */ /* 0x000fe200078e0203 */
[----:B0-----:R-:W-:-:S04]  /*9ed0*/  @!P0 LEA R4, P1, R2, R4, 0x2 ;  /* 0x0000000402048211 */ /* 0x001fc800078210ff */
[----:B------:R-:W-:Y:S02]  /*9ee0*/  @!P0 LEA.HI.X R5, R2, R5, R0, 0x2, P1 ;  /* 0x0000000502058211 */ /* 0x000fe400008f1400 */
[----:B------:R-:W-:Y:S01]  /*9ef0*/  MOV R0, RZ ;  /* 0x000000ff00007202 */ /* 0x000fe20000000f00 */
[----:B------:R-:W-:-:S05]  /*9f00*/  IMAD.MOV R3, RZ, RZ, -R11 ;  /* 0x000000ffff037224 */ /* 0x000fca00078e0a0b */
[----:B------:R0:W5:Y:S01]  /*9f10*/  @!P0 LDG.E R0, desc[UR36][R4.64] ;  /* 0x0000002404008981 */ /* 0x000162000c1e1900 */
[----:B------:R-:W-:Y:S01]  /*9f20*/  ISETP.NE.AND P0, PT, R22, 0x2, PT ;  /* 0x000000021600780c */ /* 0x000fe20003f05270 */
[----:B------:R-:W-:-:S03]  /*9f30*/  IMAD.MOV.U32 R20, RZ, RZ, R6 ;  /* 0x000000ffff147224 */ /* 0x000fc600078e0006 */
[----:B------:R-:W-:Y:S02]  /*9f40*/  SEL R2, RZ, 0x1, P0 ;  /* 0x00000001ff027807 */ /* 0x000fe40000000000 */
[----:B------:R-:W-:Y:S02]  /*9f50*/  SEL R22, R22, RZ, P0 ;  /* 0x000000ff16167207 */ /* 0x000fe40000000000 */
[----:B------:R-:W-:Y:S01]  /*9f60*/  LOP3.LUT R25, R21, R2, RZ, 0x3c, !PT ;  /* 0x0000000215197212 */ /* 0x000fe200078e3cff */
[----:B0-----:R-:W-:Y:S01]  /*9f70*/  IMAD R5, R3, UR4, R10 ;  /* 0x0000000403057c24 */ /* 0x001fe2000f8e020a */
[----:B------:R-:W-:Y:S06]  /*9f80*/  @!P2 BRA `(.L_x_3349) ;  /* 0x000000000004a947 */ /* 0x000fec0003800000 */
[----:B------:R-:W-:Y:S01]  /*9f90*/  BPT.TRAP 0x1 ;  /* 0x000000040000795c */ /* 0x000fe20000300000 */
.L_x_3349:
[----:B------:R-:W-:Y:S01]  /*9fa0*/  LEA R6, R22, UR39, 0x3 ;  /* 0x0000002716067c11 */ /* 0x000fe2000f8e18ff */
[----:B------:R-:W-:Y:S01]  /*9fb0*/  BSSY B1, `(.L_x_3350) ;  /* 0x0000004000017945 */ /* 0x000fe20003800000 */
[----:B------:R-:W-:-:S04]  /*9fc0*/  SHF.L.U32 R3, R25, 0x1f, RZ ;  /* 0x0000001f19037819 */ /* 0x000fc800000006ff */
[----:B------:R-:W0:Y:S02]  /*9fd0*/  SYNCS.PHASECHK.TRANS64.TRYWAIT P0, [R6+URZ+0x30840], R3 ;  /* 0x03084003060075a7 */ /* 0x000e24000800017f */
[----:B0-----:R-:W-:Y:S05]  /*9fe0*/  @!P0 BRA `(.L_x_3351) ;  /* 0x0000002c00308947 */ /* 0x001fea0003800000 */
.L_x_3419:
[----:B------:R-:W-:Y:S05]  /*9ff0*/  BSYNC B1 ;  /* 0x0000000000017941 */ /* 0x000fea0003800000 */
.L_x_3350:
[----:B------:R-:W-:Y:S01]  /*a000*/  SHF.R.S32.HI R23, RZ, 0x1f, R5 ;  /* 0x0000001fff177819 */ /* 0x000fe20000011405 */
[----:B------:R-:W-:Y:S01]  /*a010*/  ULDC.64 UR4, c[0x0][0x300] ;  /* 0x0000c00000047ab9 */ /* 0x000fe20000000a00 */
[----:B-----5:R-:W-:Y:S02]  /*a020*/  SHF.R.S32.HI R24, RZ, 0x1f, R0 ;  /* 0x0000001fff187819 */ /* 0x020fe40000011400 */
[C---:B------:R-:W-:Y:S01]  /*a030*/  LOP3.LUT P3, RZ, R16.reuse, 0x4, RZ, 0xc0, !PT ;  /* 0x0000000410ff7812 */ /* 0x040fe2000786c0ff */
[----:B------:R-:W-:Y:S01]  /*a040*/  IMAD R2, R23, UR4, RZ ;  /* 0x0000000417027c24 */ /* 0x000fe2000f8e02ff */
[C---:B------:R-:W-:Y:S02]  /*a050*/  LOP3.LUT P2, RZ, R16.reuse, 0x2, RZ, 0xc0, !PT ;  /* 0x0000000210ff7812 */ /* 0x040fe4000784c0ff */
[----:B------:R-:W-:Y:S01]  /*a060*/  LOP3.LUT P1, RZ, R16, 0x1, RZ, 0xc0, !PT ;  /* 0x0000000110ff7812 */ /* 0x000fe2000782c0ff */
[C---:B------:R-:W-:Y:S02]  /*a070*/  IMAD R9, R5.reuse, UR5, R2 ;  /* 0x0000000505097c24 */ /* 0x040fe4000f8e0202 */
[----:B0-----:R-:W-:Y:S01]  /*a080*/  IMAD.WIDE.U32 R2, R5, UR4, RZ ;  /* 0x0000000405027c25 */ /* 0x001fe2000f8e00ff */
        /* <DEDUP_REMOVED lines=18> */
[----:B------:R-:W-:Y:S01]  /*a1b0*/  IMAD.SHL.U32 R4, R37, 0x2, RZ ;  /* 0x0000000225047824 */ /* 0x000fe200078e00ff */
[----:B------:R-:W-:Y:S02]  /*a1c0*/  LEA R9, R9, UR39, 0x1 ;  /* 0x0000002709097c11 */ /* 0x000fe4000f8e08ff */
[----:B------:R-:W1:Y:S04]  /*a1d0*/  SHFL.IDX PT, R3, R10, RZ, 0x181f ;  /* 0x00181fff0a037589 */ /* 0x000e6800000e0000 */
[----:B------:R-:W-:Y:S01]  /*a1e0*/  SHFL.IDX PT, R35, R10, 0x2, 0x181f ;  /* 0x00581f000a237f89 */ /* 0x000fe200000e0000 */
[----:B0-----:R-:W-:-:S03]  /*a1f0*/  IADD3 R2, P0, R14, R4, RZ ;  /* 0x000000040e027210 */ /* 0x001fc60007f1e0ff */
[----:B------:R-:W0:Y:S01]  /*a200*/  SHFL.IDX PT, R14, R8, 0x1, 0x181f ;  /* 0x00381f00080e7f89 */ /* 0x000e2200000e0000 */
[----:B-1----:R-:W-:-:S05]  /*a210*/  IADD3.X R3, RZ, R3, RZ, P0, !PT ;  /* 0x00000003ff037210 */ /* 0x002fca00007fe4ff */
[----:B------:R-:W-:Y:S04]  /*a220*/  LDGSTS.E.BYPASS.LTC128B.128 [R9+0x1e400], desc[UR36][R2.64], !P3 ;  /* 0x1e40000002097fae */ /* 0x000fe8000d901d64 */
[----:B------:R-:W-:Y:S04]  /*a230*/  LDGSTS.E.BYPASS.LTC128B.128 [R9+0x21400], desc[UR36][R2.64+0x80], !P2 ;  /* 0x2140008002097fae */ /* 0x000fe8000d101d64 */
[----:B------:R1:W-:Y:S04]  /*a240*/  LDGSTS.E.BYPASS.LTC128B.128 [R9+0x24400], desc[UR36][R2.64+0x100], !P1 ;  /* 0x2440010002097fae */ /* 0x0003e8000c901d64 */
[----:B-1----:R-:W1:Y:S01]  /*a250*/  SHFL.IDX PT, R3, R10, 0x1, 0x181f ;  /* 0x00381f000a037f89 */ /* 0x002e6200000e0000 */
[----:B0-----:R-:W-:-:S03]  /*a260*/  IADD3 R2, P0, R14, R4, RZ ;  /* 0x000000040e027210 */ /* 0x001fc60007f1e0ff */
[----:B------:R-:W0:Y:S02]  /*a270*/  SHFL.IDX PT, R14, R8, 0x2, 0x181f ;  /* 0x00581f00080e7f89 */ /* 0x000e2400000e0000 */
[----:B-1----:R-:W-:-:S05]  /*a280*/  IMAD.X R3, RZ, RZ, R3, P0 ;  /* 0x000000ffff037224 */ /* 0x002fca00000e0603 */
        /* <DEDUP_REMOVED lines=23> */
[----:B------:R0:W-:Y:S02]  /*a400*/  LDGSTS.E.BYPASS.LTC128B.128 [R9+0x26400], desc[UR36][R2.64+0x100], !P1 ;  /* 0x2640010002097fae */ /* 0x0001e4000c901d64 */
.L_x_3433:
        /* <DEDUP_REMOVED lines=8> */
[----:B------:R0:W-:Y:S01]  /*a490*/  LDGSTS.E.BYPASS.LTC128B.128 [R9+0x26c00], desc[UR36][R2.64+0x100], !P1 ;  /* 0x26c0010002097fae */ /* 0x0001e2000c901d64 */
[----:B------:R-:W-:Y:S01]  /*a4a0*/  NOP ;  /* 0x0000000000007918 */ /* 0x000fe20000000000 */
.L_x_3353:
        /* <DEDUP_REMOVED lines=10> */
.L_x_3354:
[----:B------:R1:W-:Y:S01]  /*a550*/  SYNCS.ARRIVE.TRANS64.A1T0 RZ, [R6+URZ+0x30830], RZ ;  /* 0x030830ff06ff79a7 */ /* 0x0003e2000810003f */
[----:B------:R-:W-:Y:S05]  /*a560*/  @!P2 BRA `(.L_x_3355) ;  /* 0x000000000004a947 */ /* 0x000fea0003800000 */
[----:B------:R-:W-:Y:S01]  /*a570*/  BPT.TRAP 0x1 ;  /* 0x000000040000795c */ /* 0x000fe20000300000 */
.L_x_3355:
[----:B0-----:R-:W-:Y:S01]  /*a580*/  SHF.L.U32 R9, R21, 0x1f, RZ ;  /* 0x0000001f15097819 */ /* 0x001fe200000006ff */
[----:B------:R-:W-:Y:S01]  /*a590*/  IMAD.MOV.U32 R3, RZ, RZ, -0x60 ;  /* 0xffffffa0ff037424 */ /* 0x000fe200078e00ff */
[----:B-1----:R-:W-:Y:S01]  /*a5a0*/  LEA R6, R7, UR39, 0x3 ;  /* 0x0000002707067c11 */ /* 0x002fe2000f8e18ff */
[----:B------:R-:W-:Y:S02]  /*a5b0*/  BSSY B1, `(.L_x_3356) ;  /* 0x0000004000017945 */ /* 0x000fe40003800000 */
[----:B------:R-:W-:Y:S01]  /*a5c0*/  IMAD R3, R28, R3, UR38 ;  /* 0x000000261c037e24 */ /* 0x000fe2000f8e0203 */
[----:B------:R-:W0:Y:S02]  /*a5d0*/  SYNCS.PHASECHK.TRANS64.TRYWAIT P0, [R6+URZ+0x30860], R9 ;  /* 0x03086009060075a7 */ /* 0x000e24000800017f */
[----:B0-----:R-:W-:Y:S05]  /*a5e0*/  @!P0 BRA `(.L_x_3357) ;  /* 0x0000002c007c8947 */ /* 0x001fea0003800000 */
.L_x_3434:
[----:B------:R-:W-:Y:S05]  /*a5f0*/  BSYNC B1 ;  /* 0x0000000000017941 */ /* 0x000fea0003800000 */
.L_x_3356:
[----:B------:R-:W-:Y:S01]  /*a600*/  UMOV UR4, 0xffffffff ;  /* 0xffffffff00047882 */ /* 0x000fe20000000000 */
[C---:B------:R-:W-:Y:S01]  /*a610*/  LOP3.LUT P3, RZ, R16.reuse, 0x20, RZ, 0xc0, !PT ;  /* 0x0000002010ff7812 */ /* 0x040fe2000786c0ff */
[----:B------:R-:W-:Y:S01]  /*a620*/  IMAD R7, R7, 0x4800, R27 ;  /* 0x0000480007077824 */ /* 0x000fe200078e021b */
[C---:B------:R-:W-:Y:S01]  /*a630*/  LOP3.LUT P2, RZ, R16.reuse, 0x10, RZ, 0xc0, !PT ;  /* 0x0000001010ff7812 */ /* 0x040fe2000784c0ff */
[----:B------:R-:W-:Y:S01]  /*a640*/  IMAD.IADD R8, R3, 0x1, -R34 ;  /* 0x0000000103087824 */ /* 0x000fe200078e0a22 */
[----:B------:R-:W-:Y:S01]  /*a650*/  LOP3.LUT P1, RZ, R16, 0x8, RZ, 0xc0, !PT ;  /* 0x0000000810ff7812 */ /* 0x000fe2000782c0ff */
[----:B------:R-:W-:-:S12]  /*a660*/  BRA.DIV UR4, `(.L_x_3358) ;  /* 0x0000002e04707947 */ /* 0x000fd8000b800000 */
[----:B------:R-:W1:Y:S01]  /*a670*/  SHFL.IDX PT, R14, R17, RZ, 0x181f ;  /* 0x00181fff110e7589 */ /* 0x000e6200000e0000 */
[----:B------:R-:W-:-:S03]  /*a680*/  LEA R7, R7, UR39, 0x1 ;  /* 0x0000002707077c11 */ /* 0x000fc6000f8e08ff */
[----:B------:R-:W2:Y:S01]  /*a690*/  SHFL.IDX PT, R3, R18, RZ, 0x181f ;  /* 0x00181fff12037589 */ /* 0x000ea200000e0000 */
[----:B-1----:R-:W-:-:S03]  /*a6a0*/  IADD3 R2, P0, R14, R4, RZ ;  /* 0x000000040e027210 */ /* 0x002fc60007f1e0ff */
[----:B------:R-:W1:Y:S01]  /*a6b0*/  SHFL.IDX PT, R14, R17, 0x1, 0x181f ;  /* 0x00381f00110e7f89 */ /* 0x000e6200000e0000 */
[----:B--2---:R-:W-:Y:S02]  /*a6c0*/  IADD3.X R3, RZ, R3, RZ, P0, !PT ;  /* 0x00000003ff037210 */ /* 0x004fe400007fe4ff */
[----:B------:R-:W-:-:S13]  /*a6d0*/  ISETP.LT.OR P0, PT, R8, 0x1, P3 ;  /* 0x000000010800780c */ /* 0x000fda0001f01670 */
[----:B------:R-:W-:Y:S01]  /*a6e0*/  LDGSTS.E.BYPASS.LTC128B.128 [R7+0x400], desc[UR36][R2.64], !P0 ;  /* 0x0040000002077fae */ /* 0x000fe2000c101d64 */
[----:B------:R-:W-:-:S13]  /*a6f0*/  ISETP.LT.OR P0, PT, R8, 0x1, P2 ;  /* 0x000000010800780c */ /* 0x000fda0001701670 */
[----:B------:R-:W-:Y:S01]  /*a700*/  LDGSTS.E.BYPASS.LTC128B.128 [R7+0x3400], desc[UR36][R2.64+0x80], !P0 ;  /* 0x0340008002077fae */ /* 0x000fe2000c101d64 */
[----:B------:R-:W-:-:S13]  /*a710*/  ISETP.LT.OR P0, PT, R8, 0x1, P1 ;  /* 0x000000010800780c */ /* 0x000fda0000f01670 */
[----:B------:R2:W-:Y:S04]  /*a720*/  LDGSTS.E.BYPASS.LTC128B.128 [R7+0x6400], desc[UR36][R2.64+0x100], !P0 ;  /* 0x0640010002077fae */ /* 0x0005e8000c101d64 */
[----:B--2---:R-:W2:Y:S01]  /*a730*/  SHFL.IDX PT, R3, R18, 0x1, 0x181f ;  /* 0x00381f0012037f89 */ /* 0x004ea200000e0000 */
[----:B-1----:R-:W-:-:S03]  /*a740*/  IADD3 R2, P0, R14, R4, RZ ;  /* 0x000000040e027210 */ /* 0x002fc60007f1e0ff */
[----:B------:R-:W1:Y:S02]  /*a750*/  SHFL.IDX PT, R14, R17, 0x2, 0x181f ;  /* 0x00581f00110e7f89 */ /* 0x000e6400000e0000 */
[----:B--2---:R-:W-:Y:S01]  /*a760*/  IMAD.X R3, RZ, RZ, R3, P0 ;  /* 0x000000ffff037224 */ /* 0x004fe200000e0603 */
        /* <DEDUP_REMOVED lines=28> */
[----:B------:R-:W1:Y:S04]  /*a930*/  SHFL.IDX PT, R18, R18, 0x5, 0x181f ;  /* 0x00b81f0012127f89 */ /* 0x000e6800000e0000 */
[----:B------:R3:W4:Y:S01]  /*a940*/  SHFL.IDX PT, R14, R17, 0x5, 0x181f ;  /* 0x00b81f00110e7f89 */ /* 0x00072200000e0000 */
[----:B--2---:R-:W-:Y:S02]  /*a950*/  IADD3.X R3, RZ, R3, RZ, P0, !PT ;  /* 0x00000003ff037210 */ /* 0x004fe400007fe4ff */
[----:B------:R-:W-:-:S13]  /*a960*/  ISETP.LT.OR P0, PT, R8, 0x41, P3 ;  /* 0x000000410800780c */ /* 0x000fda0001f01670 */
[----:B------:R3:W-:Y:S01]  /*a970*/  LDGSTS.E.BYPASS.LTC128B.128 [R7+0x2400], desc[UR36][R2.64], !P0 ;  /* 0x0240000002077fae */ /* 0x0007e2000c101d64 */
[----:B------:R-:W-:-:S13]  /*a980*/  ISETP.LT.OR P0, PT, R8, 0x41, P2 ;  /* 0x000000410800780c */ /* 0x000fda0001701670 */
[----:B------:R3:W-:Y:S01]  /*a990*/  LDGSTS.E.BYPASS.LTC128B.128 [R7+0x5400], desc[UR36][R2.64+0x80], !P0 ;  /* 0x0540008002077fae */ /* 0x0007e2000c101d64 */
[----:B------:R-:W-:-:S13]  /*a9a0*/  ISETP.LT.OR P0, PT, R8, 0x41, P1 ;  /* 0x000000410800780c */ /* 0x000fda0000f01670 */
[----:B-1--4-:R3:W-:Y:S02]  /*a9b0*/  LDGSTS.E.BYPASS.LTC128B.128 [R7+0x8400], desc[UR36][R2.64+0x100], !P0 ;  /* 0x0840010002077fae */ /* 0x0127e4000c101d64 */
.L_x_3448:
        /* <DEDUP_REMOVED lines=26> */
[----:B------:R-:W-:-:S04]  /*ab60*/  ULDC.64 UR4, c[0x0][0x318] ;  /* 0x0000c60000047ab9 */ /* 0x000fc80000000a00 */
[----:B------:R-:W-:Y:S02]  /*ab70*/  IADD3 R3, R5, R3, RZ ;  /* 0x0000000305037210 */ /* 0x000fe40007ffe0ff */
[----:B------:R-:W-:-:S04]  /*ab80*/  LEA R17, P0, R2, UR4, 0x1 ;  /* 0x0000000402117c11 */ /* 0x000fc8000f8008ff */
[----:B------:R-:W-:Y:S02]  /*ab90*/  LEA.HI.X R18, R2, UR5, R3, 0x1, P0 ;  /* 0x0000000502127c11 */ /* 0x000fe400080f0c03 */
[----:B------:R-:W-:-:S13]  /*aba0*/  PLOP3.LUT P0, PT, PT, PT, PT, 0x80, 0x0 ;  /* 0x000000000000781c */ /* 0x000fda0003f0f070 */
.L_x_3359:
        /* <DEDUP_REMOVED lines=10> */
.L_x_3360:
[C---:B------:R-:W-:Y:S01]  /*ac50*/  ISETP.GT.AND P0, PT, R20.reuse, RZ, PT ;  /* 0x000000ff1400720c */ /* 0x040fe20003f04270 */
[----:B------:R0:W-:Y:S01]  /*ac60*/  SYNCS.ARRIVE.TRANS64.A1T0 RZ, [R6+URZ+0x30850], RZ ;  /* 0x030850ff06ff79a7 */ /* 0x0001e2000810003f */
[----:B------:R-:W-:Y:S01]  /*ac70*/  IMAD.MOV.U32 R21, RZ, RZ, R25 ;  /* 0x000000ffff157224 */ /* 0x000fe200078e0019 */
[----:B------:R-:W-:Y:S01]  /*ac80*/  MOV R28, R20 ;  /* 0x00000014001c7202 */ /* 0x000fe20000000f00 */
[----:B------:R-:W-:Y:S02]  /*ac90*/  IMAD.MOV.U32 R7, RZ, RZ, R22 ;  /* 0x000000ffff077224 */ /* 0x000fe400078e0016 */
[----:B0-----:R-:W-:-:S07]  /*aca0*/  VIADD R6, R20, 0xffffffff ;  /* 0xffffffff14067836 */ /* 0x001fce0000000000 */
[----:B------:R-:W-:Y:S05]  /*acb0*/  @P0 BRA `(.L_x_3361) ;  /* 0xfffffff000300947 */ /* 0x000fea000383ffff */
[----:B------:R-:W-:Y:S05]  /*acc0*/  BSYNC B0 ;  /* 0x0000000000007941 */ /* 0x000fea0003800000 */
.L_x_3348:
[----:B------:R-:W-:-:S13]  /*acd0*/  LOP3.LUT P0, RZ, R16, 0x40, RZ, 0xc0, !PT ;  /* 0x0000004010ff7812 */ /* 0x000fda000780c0ff */
[----:B------:R-:W-:Y:S05]  /*ace0*/  @!P0 BRA `(.L_x_3362) ;  /* 0x0000000000048947 */ /* 0x000fea0003800000 */
[----:B------:R-:W-:Y:S01]  /*acf0*/  BPT.TRAP 0x1 ;  /* 0x000000040000795c */ /* 0x000fe20000300000 */
.L_x_3362:
[----:B------:R-:W-:Y:S01]  /*ad00*/  LEA R4, R22, UR39, 0x3 ;  /* 0x0000002716047c11 */ /* 0x000fe2000f8e18ff */
[----:B------:R-:W-:Y:S01]  /*ad10*/  IMAD.MOV.U32 R5, RZ, RZ, -0x60 ;  /* 0xffffffa0ff057424 */ /* 0x000fe200078e00ff */
[----:B0-----:R-:W-:Y:S01]  /*ad20*/  SHF.L.U32 R3, R25, 0x1f, RZ ;  /* 0x0000001f19037819 */ /* 0x001fe200000006ff */
[----:B------:R-:W-:Y:S02]  /*ad30*/  BSSY B0, `(.L_x_3363) ;  /* 0x0000004000007945 */ /* 0x000fe40003800000 */
[----:B------:R-:W-:Y:S01]  /*ad40*/  IMAD R5, R20, R5, UR38 ;  /* 0x0000002614057e24 */ /* 0x000fe2000f8e0205 */
[----:B------:R-:W0:Y:S02]  /*ad50*/  SYNCS.PHASECHK.TRANS64.TRYWAIT P0, [R4+URZ+0x30860], R3 ;  /* 0x03086003040075a7 */ /* 0x000e24000800017f */
[----:B0-----:R-:W-:Y:S05]  /*ad60*/  @!P0 BRA `(.L_x_3364) ;  /* 0x0000002c00ac8947 */ /* 0x001fea0003800000 */
.L_x_3449:
[----:B------:R-:W-:Y:S05]  /*ad70*/  BSYNC B0 ;  /* 0x0000000000007941 */ /* 0x000fea0003800000 */
.L_x_3363:
[----:B------:R-:W-:Y:S01]  /*ad80*/  UMOV UR4, 0xffffffff ;  /* 0xffffffff00047882 */ /* 0x000fe20000000000 */
[----:B------:R-:W-:Y:S01]  /*ad90*/  LOP3.LUT P3, RZ, R16, 0x20, RZ, 0xc0, !PT ;  /* 0x0000002010ff7812 */ /* 0x000fe2000786c0ff */
[----:B------:R-:W-:Y:S01]  /*ada0*/  IMAD R7, R22, 0x4800, R27 ;  /* 0x0000480016077824 */ /* 0x000fe200078e021b */
[C---:B------:R-:W-:Y:S01]  /*adb0*/  LOP3.LUT P2, RZ, R16.reuse, 0x10, RZ, 0xc0, !PT ;  /* 0x0000001010ff7812 */ /* 0x040fe2000784c0ff */
[----:B------:R-:W-:Y:S01]  /*adc0*/  IMAD.IADD R5, R5, 0x1, -R34 ;  /* 0x0000000105057824 */ /* 0x000fe200078e0a22 */
[----:B------:R-:W-:Y:S01]  /*add0*/  LOP3.LUT P1, RZ, R16, 0x8, RZ, 0xc0, !PT ;  /* 0x0000000810ff7812 */ /* 0x000fe2000782c0ff */
[----:B------:R-:W-:-:S12]  /*ade0*/  BRA.DIV UR4, `(.L_x_3365) ;  /* 0x0000002e04a07947 */ /* 0x000fd8000b800000 */
[----:B------:R-:W1:Y:S01]  /*adf0*/  SHFL.IDX PT, R14, R17, RZ, 0x181f ;  /* 0x00181fff110e7589 */ /* 0x000e6200000e0000 */
[----:B------:R-:W-:-:S03]  /*ae00*/  IMAD.SHL.U32 R6, R37, 0x2, RZ ;  /* 0x0000000225067824 */ /* 0x000fc600078e00ff */
[----:B------:R-:W0:Y:S02]  /*ae10*/  SHFL.IDX PT, R0, R18, RZ, 0x181f ;  /* 0x00181fff12007589 */ /* 0x000e2400000e0000 */
[----:B-1----:R-:W-:Y:S02]  /*ae20*/  IADD3 R2, P0, R14, R6, RZ ;  /* 0x000000060e027210 */ /* 0x002fe40007f1e0ff */
[----:B------:R-:W1:Y:S02]  /*ae30*/  SHFL.IDX PT, R14, R17, 0x1, 0x181f ;  /* 0x00381f00110e7f89 */ /* 0x000e6400000e0000 */
[----:B0-----:R-:W-:Y:S02]  /*ae40*/  IADD3.X R3, RZ, R0, RZ, P0, !PT ;  /* 0x00000000ff037210 */ /* 0x001fe400007fe4ff */
[----:B------:R-:W-:Y:S02]  /*ae50*/  ISETP.LT.OR P0, PT, R5, 0x1, P3 ;  /* 0x000000010500780c */ /* 0x000fe40001f01670 */
[----:B------:R-:W-:-:S02]  /*ae60*/  LEA R0, R7, UR39, 0x1 ;  /* 0x0000002707007c11 */ /* 0x000fc4000f8e08ff */
[----:B------:R-:W0:Y:S09]  /*ae70*/  SHFL.IDX PT, R7, R18, 0x1, 0x181f ;  /* 0x00381f0012077f89 */ /* 0x000e3200000e0000 */
        /* <DEDUP_REMOVED lines=8> */
[----:B------:R-:W-:Y:S01]  /*af00*/  ISETP.LT.OR P0, PT, R5, 0x11, P3 ;  /* 0x000000110500780c */ /* 0x000fe20001f01670 */
[----:B------:R-:W0:-:S12]  /*af10*/  SHFL.IDX PT, R7, R18, 0x2, 0x181f ;  /* 0x00581f0012077f89 */ /* 0x000e1800000e0000 */
        /* <DEDUP_REMOVED lines=26> */
[----:B------:R1:W2:Y:S02]  /*b0c0*/  SHFL.IDX PT, R14, R17, 0x5, 0x181f ;  /* 0x00b81f00110e7f89 */ /* 0x0002a400000e0000 */
[----:B0-----:R-:W-:Y:S02]  /*b0d0*/  IADD3.X R3, RZ, R7, RZ, P0, !PT ;  /* 0x00000007ff037210 */ /* 0x001fe400007fe4ff */
[----:B------:R-:W-:Y:S01]  /*b0e0*/  ISETP.LT.OR P0, PT, R5, 0x41, P3 ;  /* 0x000000410500780c */ /* 0x000fe20001f01670 */
[----:B------:R1:W3:-:S12]  /*b0f0*/  SHFL.IDX PT, R7, R18, 0x5, 0x181f ;  /* 0x00b81f0012077f89 */ /* 0x0002d800000e0000 */
[----:B------:R1:W-:Y:S01]  /*b100*/  LDGSTS.E.BYPASS.LTC128B.128 [R0+0x2400], desc[UR36][R2.64], !P0 ;  /* 0x0240000002007fae */ /* 0x0003e2000c101d64 */
[----:B------:R-:W-:-:S13]  /*b110*/  ISETP.LT.OR P0, PT, R5, 0x41, P2 ;  /* 0x000000410500780c */ /* 0x000fda0001701670 */
[----:B------:R1:W-:Y:S01]  /*b120*/  LDGSTS.E.BYPASS.LTC128B.128 [R0+0x5400], desc[UR36][R2.64+0x80], !P0 ;  /* 0x0540008002007fae */ /* 0x0003e2000c101d64 */
[----:B------:R-:W-:-:S13]  /*b130*/  ISETP.LT.OR P0, PT, R5, 0x41, P1 ;  /* 0x000000410500780c */ /* 0x000fda0000f01670 */
[----:B--23--:R1:W-:Y:S02]  /*b140*/  LDGSTS.E.BYPASS.LTC128B.128 [R0+0x8400], desc[UR36][R2.64+0x100], !P0 ;  /* 0x0840010002007fae */ /* 0x00c3e4000c101d64 */
.L_x_3463:
        /* <DEDUP_REMOVED lines=11> */
[----:B------:R-:W-:Y:S01]  /*b200*/  PLOP3.LUT P0, PT, PT, PT, PT, 0x80, 0x0 ;  /* 0x000000000000781c */ /* 0x000fe20003f0f070 */
[----:B------:R-:W-:-:S12]  /*b210*/  NOP ;  /* 0x0000000000007918 */ /* 0x000fd80000000000 */
.L_x_3366:
        /* <DEDUP_REMOVED lines=10> */
.L_x_3367:
[----:B0-----:R-:W2:Y:S01]  /*b2c0*/  LDL.LU R2, [R1] ;  /* 0x0000000001027983 */ /* 0x001ea20000300800 */
[----:B------:R-:W-:Y:S01]  /*b2d0*/  VIADD R22, R22, 0x1 ;  /* 0x0000000116167836 */ /* 0x000fe20000000000 */
[----:B------:R-:W-:Y:S01]  /*b2e0*/  ULDC UR4, c[0x0][0xc34] ;  /* 0x00030d0000047ab9 */ /* 0x000fe20000000800 */
[----:B------:R-:W-:Y:S01]  /*b2f0*/  VIADD R36, R36, UR44 ;  /* 0x0000002c24247c36 */ /* 0x000fe20008000000 */
[----:B------:R0:W-:Y:S02]  /*b300*/  SYNCS.ARRIVE.TRANS64.A1T0 RZ, [R4+URZ+0x30850], RZ ;  /* 0x030850ff04ff79a7 */ /* 0x0001e4000810003f */
[----:B------:R-:W-:-:S04]  /*b310*/  ISETP.NE.AND P0, PT, R22, 0x2, PT ;  /* 0x000000021600780c */ /* 0x000fc80003f05270 */
[----:B------:R-:W-:Y:S02]  /*b320*/  SEL R22, R22, RZ, P0 ;  /* 0x000000ff16167207 */ /* 0x000fe40000000000 */
[----:B------:R-:W-:Y:S02]  /*b330*/  SEL R0, RZ, 0x1, P0 ;  /* 0x00000001ff007807 */ /* 0x000fe40000000000 */
[----:B------:R-:W-:Y:S02]  /*b340*/  ISETP.GE.AND P0, PT, R36, UR4, PT ;  /* 0x0000000424007c0c */ /* 0x000fe4000bf06270 */
[----:B------:R-:W-:Y:S02]  /*b350*/  LOP3.LUT R25, R25, R0, RZ, 0x3c, !PT ;  /* 0x0000000019197212 */ /* 0x000fe400078e3cff */
[----:B--2---:R-:W-:-:S05]  /*b360*/  IADD3 R2, R2, 0x1, RZ ;  /* 0x0000000102027810 */ /* 0x004fca0007ffe0ff */
[----:B------:R0:W-:Y:S04]  /*b370*/  STL [R1], R2 ;  /* 0x0000000201007387 */ /* 0x0001e80000100800 */
[----:B------:R-:W-:Y:S05]  /*b380*/  @!P0 BRA `(.L_x_3368) ;  /* 0xffffffcc00c88947 */ /* 0x000fea000383ffff */
[----:B------:R-:W-:-:S07]  /*b390*/  LOP3.LUT R0, R2, 0x1, RZ, 0xc, !PT ;  /* 0x0000000102007812 */ /* 0x000fce00078e0cff */
.L_x_3333:
[----:B------:R-:W1:Y:S01]  /*b3a0*/  S2R R3, SR_CgaCtaId ;  /* 0x0000000000037919 */ /* 0x000e620000008800 */
[----:B0-----:R-:W-:Y:S01]  /*b3b0*/  MOV R2, 0x400 ;  /* 0x0000040000027802 */ /* 0x001fe20000000f00 */
[----:B------:R-:W-:Y:S01]  /*b3c0*/  BSSY B0, `(.L_x_3369) ;  /* 0x0000005000007945 */ /* 0x000fe20003800000 */
[----:B------:R-:W-:Y:S02]  /*b3d0*/  SHF.L.U32 R0, R0, 0x1f, RZ ;  /* 0x0000001f00007819 */ /* 0x000fe400000006ff */
[----:B-1----:R-:W-:-:S04]  /*b3e0*/  LEA R5, R3, R2, 0x18 ;  /* 0x0000000203057211 */ /* 0x002fc800078ec0ff */
[----:B------:R-:W0:Y:S02]  /*b3f0*/  SYNCS.PHASECHK.TRANS64.TRYWAIT P0, [R5+URZ+0x30820], R0 ;  /* 0x03082000050075a7 */ /* 0x000e24000800017f */
[----:B0-----:R-:W-:Y:S05]  /*b400*/  @!P0 BRA `(.L_x_3370) ;  /* 0x0000003000488947 */ /* 0x001fea0003800000 */
.L_x_3464:
[----:B------:R-:W-:Y:S05]  /*b410*/  BSYNC B0 ;  /* 0x0000000000007941 */ /* 0x000fea0003800000 */
.L_x_3369:
[----:B------:R-:W-:-:S03]  /*b420*/  UMOV UR4, 0xffffffff ;  /* 0xffffffff00047882 */ /* 0x000fc60000000000 */
[----:B------:R-:W-:Y:S05]  /*b430*/  BRA.DIV UR4, `(.L_x_3371) ;  /* 0x0000003204507947 */ /* 0x000fea000b800000 */
[----:B0-----:R-:W0:Y:S02]  /*b440*/  S2R R0, SR_TID.X ;  /* 0x0000000000007919 */ /* 0x001e240000002100 */
[----:B0-----:R-:W-:-:S04]  /*b450*/  SHF.R.U32.HI R0, RZ, 0x5, R0 ;  /* 0x00000005ff007819 */ /* 0x001fc80000011600 */
[----:B------:R-:W-:-:S05]  /*b460*/  LOP3.LUT R0, R0, 0x3, RZ, 0xc0, !PT ;  /* 0x0000000300007812 */ /* 0x000fca00078ec0ff */
[----:B------:R0:W1:Y:S02]  /*b470*/  SHFL.IDX PT, R14, R0, RZ, 0x1f ;  /* 0x00001fff000e7589 */ /* 0x00006400000e0000 */
.L_x_3467:
[----:B-1----:R-:W-:Y:S01]  /*b480*/  ISETP.NE.AND P0, PT, R14, RZ, PT ;  /* 0x000000ff0e00720c */ /* 0x002fe20003f05270 */
[----:B------:R-:W-:-:S12]  /*b490*/  BSSY B0, `(.L_x_3372) ;  /* 0x0000026000007945 */ /* 0x000fd80003800000 */
[----:B------:R-:W-:Y:S05]  /*b4a0*/  @P0 BRA `(.L_x_3373) ;  /* 0x0000000000900947 */ /* 0x000fea0003800000 */
[----:B------:R-:W-:-:S03]  /*b4b0*/  UMOV UR4, 0xffffffff ;  /* 0xffffffff00047882 */ /* 0x000fc60000000000 */
[----:B------:R-:W-:Y:S05]  /*b4c0*/  BRA.DIV UR4, `(.L_x_3374) ;  /* 0x0000003204607947 */ /* 0x000fea000b800000 */
[----:B------:R-:W-:-:S13]  /*b4d0*/  ELECT P6, URZ, PT ;  /* 0x00000000003f782f */ /* 0x000fda00038c0000 */
.L_x_3470:
        /* <DEDUP_REMOVED lines=8> */
.L_x_3375:
[C---:B------:R-:W-:Y:S01]  /*b560*/  IMAD R3, R22.reuse, 0x8, R5 ;  /* 0x0000000816037824 */ /* 0x040fe200078e0205 */
[----:B------:R-:W-:Y:S01]  /*b570*/  SHF.L.U32 R2, R25, 0x1f, RZ ;  /* 0x0000001f19027819 */ /* 0x000fe200000006ff */
[----:B------:R-:W-:-:S03]  /*b580*/  VIADD R22, R22, 0x1 ;  /* 0x0000000116167836 */ /* 0x000fc60000000000 */
[----:B------:R-:W0:Y:S02]  /*b590*/  SYNCS.PHASECHK.TRANS64.TRYWAIT P1, [R3+URZ+0x30840], R2 ;  /* 0x03084002030075a7 */ /* 0x000e24000802017f */
[----:B------:R-:W-:-:S04]  /*b5a0*/  ISETP.NE.AND P2, PT, R22, 0x2, PT ;  /* 0x000000021600780c */ /* 0x000fc80003f45270 */
[----:B------:R-:W-:Y:S01]  /*b5b0*/  SEL R0, RZ, 0x1, P2 ;  /* 0x00000001ff007807 */ /* 0x000fe20001000000 */
[----:B0-----:R-:W-:Y:S08]  /*b5c0*/  @!P1 BRA `(.L_x_3376) ;  /* 0x0000003000409947 */ /* 0x001ff00003800000 */
.L_x_3471:
[----:B------:R-:W-:Y:S02]  /*b5d0*/  SEL R22, R22, RZ, P2 ;  /* 0x000000ff16167207 */ /* 0x000fe40001000000 */
[----:B------:R-:W-:Y:S01]  /*b5e0*/  LOP3.LUT R0, R25, R0, RZ, 0x3c, !PT ;  /* 0x0000000019007212 */ /* 0x000fe200078e3cff */
[----:B------:R-:W-:Y:S06]  /*b5f0*/  @!P0 BRA `(.L_x_3377) ;  /* 0x0000000000048947 */ /* 0x000fec0003800000 */
[----:B------:R-:W-:Y:S01]  /*b600*/  BPT.TRAP 0x1 ;  /* 0x000000040000795c */ /* 0x000fe20000300000 */
.L_x_3377:
[----:B------:R-:W-:Y:S02]  /*b610*/  LEA R5, R22, R5, 0x3 ;  /* 0x0000000516057211 */ /* 0x000fe400078e18ff */
[----:B------:R-:W-:-:S04]  /*b620*/  SHF.L.U32 R0, R0, 0x1f, RZ ;  /* 0x0000001f00007819 */ /* 0x000fc800000006ff */
[----:B------:R-:W1:Y:S02]  /*b630*/  SYNCS.PHASECHK.TRANS64.TRYWAIT P1, [R5+URZ+0x30840], R0 ;  /* 0x03084000050075a7 */ /* 0x000e64000802017f */
[----:B-1----:R-:W-:Y:S05]  /*b640*/  @!P1 BRA `(.L_x_3378) ;  /* 0x0000003000349947 */ /* 0x002fea0003800000 */
.L_x_3472:
[----:B------:R-:W-:Y:S05]  /*b650*/  @!P0 BRA `(.L_x_3379) ;  /* 0x0000000000048947 */ /* 0x000fea0003800000 */
[----:B------:R-:W-:Y:S01]  /*b660*/  BPT.TRAP 0x1 ;  /* 0x000000040000795c */ /* 0x000fe20000300000 */
.L_x_3379:
[----:B------:R-:W2:Y:S02]  /*b670*/  SYNCS.PHASECHK.TRANS64.TRYWAIT P1, [R3+URZ+0x30860], R2 ;  /* 0x03086002030075a7 */ /* 0x000ea4000802017f */
[----:B--2---:R-:W-:Y:S05]  /*b680*/  @!P1 BRA `(.L_x_3380) ;  /* 0x0000003000389947 */ /* 0x004fea0003800000 */
.L_x_3473:
[----:B------:R-:W-:Y:S05]  /*b690*/  @!P0 BRA `(.L_x_3381) ;  /* 0x0000000000048947 */ /* 0x000fea0003800000 */
[----:B------:R-:W-:Y:S01]  /*b6a0*/  BPT.TRAP 0x1 ;  /* 0x000000040000795c */ /* 0x000fe20000300000 */
.L_x_3381:
[----:B---3--:R3:W4:Y:S02]  /*b6b0*/  SYNCS.PHASECHK.TRANS64.TRYWAIT P0, [R5+URZ+0x30860], R0 ;  /* 0x03086000050075a7 */ /* 0x008724000800017f */
[----:B----4-:R-:W-:Y:S05]  /*b6c0*/  @!P0 NANOSLEEP.SYNCS 0x989680 ;  /* 0x009896800000895d */ /* 0x010fea0003900000 */
[----:B------:R-:W4:Y:S02]  /*b6d0*/  @!P0 SYNCS.PHASECHK.TRANS64 P0, [R5+URZ+0x30860], R0 ;  /* 0x03086000050085a7 */ /* 0x000f24000800007f */
[----:B----4-:R-:W-:Y:S05]  /*b6e0*/  @!P0 BRA `(.L_x_3381) ;  /* 0xfffffffc00f08947 */ /* 0x010fea000383ffff */
.L_x_3373:
[----:B------:R-:W-:Y:S05]  /*b6f0*/  BSYNC B0 ;  /* 0x0000000000007941 */ /* 0x000fea0003800000 */
.L_x_3372:
[----:B------:R-:W-:Y:S05]  /*b700*/  EXIT ;  /* 0x000000000000794d */ /* 0x000fea0003800000 */
.L_x_3301:
[----:B0-----:R-:W-:-:S04]  /*b710*/  IMAD.U32 R3, RZ, RZ, UR43 ;  /* 0x0000002bff037e24 */ /* 0x001fc8000f8e00ff */
[----:B------:R0:W1:Y:S03]  /*b720*/  SYNCS.PHASECHK.TRANS64.TRYWAIT P1, [R3+URZ+0x30800], R0 ;  /* 0x03080000030075a7 */ /* 0x000066000802017f */
[----:B-1----:R-:W-:Y:S05]  /*b730*/  @!P1 NANOSLEEP.SYNCS 0x989680 ;  /* 0x009896800000995d */ /* 0x002fea0003900000 */
[----:B------:R-:W1:Y:S02]  /*b740*/  @!P1 SYNCS.PHASECHK.TRANS64 P1, [R3+URZ+0x30800], R0 ;  /* 0x03080000030095a7 */ /* 0x000e64000802007f */
[----:B-1----:R-:W-:Y:S05]  /*b750*/  @!P1 BRA `(.L_x_3301) ;  /* 0xfffffffc00ec9947 */ /* 0x002fea000383ffff */
[----:B------:R-:W-:Y:S05]  /*b760*/  BRA `(.L_x_3382) ;  /* 0xffffff58006c7947 */ /* 0x000fea000383ffff */
.L_x_3305:
[----:B-1----:R1:W2:Y:S02]  /*b770*/  SYNCS.PHASECHK.TRANS64.TRYWAIT P1, [R2+URZ+0x30830], R3 ;  /* 0x03083003020075a7 */ /* 0x0022a4000802017f */
[----:B--2---:R-:W-:Y:S05]  /*b780*/  @!P1 NANOSLEEP.SYNCS 0x989680 ;  /* 0x009896800000995d */ /* 0x004fea0003900000 */
[----:B------:R-:W2:Y:S02]  /*b790*/  @!P1 SYNCS.PHASECHK.TRANS64 P1, [R2+URZ+0x30830], R3 ;  /* 0x03083003020095a7 */ /* 0x000ea4000802007f */
[----:B--2---:R-:W-:Y:S05]  /*b7a0*/  @!P1 BRA `(.L_x_3305) ;  /* 0xfffffffc00f09947 */ /* 0x004fea000383ffff */
[----:B------:R-:W-:Y:S05]  /*b7b0*/  BRA `(.L_x_3304) ;  /* 0xffffff58008c7947 */ /* 0x000fea000383ffff */
.L_x_3311:
[----:B-1----:R-:W-:-:S04]  /*b7c0*/  IMAD.U32 R3, RZ, RZ, UR8 ;  /* 0x00000008ff037e24 */ /* 0x002fc8000f8e00ff */
[----:B------:R1:W2:Y:S03]  /*b7d0*/  SYNCS.PHASECHK.TRANS64.TRYWAIT P1, [R3+URZ+0x30830], R0 ;  /* 0x03083000030075a7 */ /* 0x0002a6000802017f */
[----:B--2---:R-:W-:Y:S05]  /*b7e0*/  @!P1 NANOSLEEP.SYNCS 0x989680 ;  /* 0x009896800000995d */ /* 0x004fea0003900000 */
[----:B------:R-:W2:Y:S02]  /*b7f0*/  @!P1 SYNCS.PHASECHK.TRANS64 P1, [R3+URZ+0x30830], R0 ;  /* 0x03083000030095a7 */ /* 0x000ea4000802007f */
[----:B--2---:R-:W-:Y:S05]  /*b800*/  @!P1 BRA `(.L_x_3311) ;  /* 0xfffffffc00ec9947 */ /* 0x004fea000383ffff */
[----:B------:R-:W-:Y:S05]  /*b810*/  BRA `(.L_x_3310) ;  /* 0xffffff7c008c7947 */ /* 0x000fea000383ffff */
.L_x_3315:
[----:B-1----:R-:W-:-:S04]  /*b820*/  IMAD.U32 R3, RZ, RZ, UR9 ;  /* 0x00000009ff037e24 */ /* 0x002fc8000f8e00ff */
[----:B------:R1:W2:Y:S03]  /*b830*/  SYNCS.PHASECHK.TRANS64.TRYWAIT P1, [R3+URZ+0x30850], R0 ;  /* 0x03085000030075a7 */ /* 0x0002a6000802017f */
[----:B--2---:R-:W-:Y:S05]  /*b840*/  @!P1 NANOSLEEP.SYNCS 0x989680 ;  /* 0x009896800000995d */ /* 0x004fea0003900000 */
[----:B------:R-:W2:Y:S02]  /*b850*/  @!P1 SYNCS.PHASECHK.TRANS64 P1, [R3+URZ+0x30850], R0 ;  /* 0x03085000030095a7 */ /* 0x000ea4000802007f */
[----:B--2---:R-:W-:Y:S05]  /*b860*/  @!P1 BRA `(.L_x_3315) ;  /* 0xfffffffc00ec9947 */ /* 0x004fea000383ffff */
[----:B------:R-:W-:Y:S05]  /*b870*/  BRA `(.L_x_3314) ;  /* 0xffffff8800447947 */ /* 0x000fea000383ffff */
.L_x_3322:
[----:B-1----:R-:W-:-:S04]  /*b880*/  MOV R7, UR10 ;  /* 0x0000000a00077c02 */ /* 0x002fc80008000f00 */
[----:B------:R1:W2:Y:S03]  /*b890*/  SYNCS.PHASECHK.TRANS64.TRYWAIT P1, [R7+URZ+0x30850], R2 ;  /* 0x03085002070075a7 */ /* 0x0002a6000802017f */
[----:B--2---:R-:W-:Y:S05]  /*b8a0*/  @!P1 NANOSLEEP.SYNCS 0x989680 ;  /* 0x009896800000995d */ /* 0x004fea0003900000 */
[----:B------:R-:W2:Y:S02]  /*b8b0*/  @!P1 SYNCS.PHASECHK.TRANS64 P1, [R7+URZ+0x30850], R2 ;  /* 0x03085002070095a7 */ /* 0x000ea4000802007f */
[----:B--2---:R-:W-:Y:S05]  /*b8c0*/  @!P1 BRA `(.L_x_3322) ;  /* 0xfffffffc00ec9947 */ /* 0x004fea000383ffff */
[----:B------:R-:W-:Y:S05]  /*b8d0*/  BRA `(.L_x_3321) ;  /* 0xffffffa0005c7947 */ /* 0x000fea000383ffff */
.L_x_3337:
[----:B------:R-:W0:Y:S01]  /*b8e0*/  S2R R17, SR_TID.X ;  /* 0x0000000000117919 */ /* 0x000e220000002100 */
[----:B------:R-:W-:Y:S01]  /*b8f0*/  BSSY B0, `(.L_x_3383) ;  /* 0x000000a000007945 */ /* 0x000fe20003800000 */
[----:B------:R-:W-:Y:S01]  /*b900*/  IMAD.MOV.U32 R12, RZ, RZ, RZ ;  /* 0x000000ffff0c7224 */ /* 0x000fe200078e00ff */
[----:B------:R-:W-:Y:S01]  /*b910*/  MOV R15, 0xffffffff ;  /* 0xffffffff000f7802 */ /* 0x000fe20000000f00 */
[----:B------:R-:W-:Y:S01]  /*b920*/  IMAD.MOV.U32 R11, RZ, RZ, 0x1f ;  /* 0x0000001fff0b7424 */ /* 0x000fe200078e00ff */
[----:B0-----:R-:W-:-:S04]  /*b930*/  SHF.R.U32.HI R17, RZ, 0x5, R17 ;  /* 0x00000005ff117819 */ /* 0x001fc80000011611 */
[----:B------:R-:W-:-:S05]  /*b940*/  LOP3.LUT R17, R17, 0x3, RZ, 0xc0, !PT ;  /* 0x0000000311117812 */ /* 0x000fca00078ec0ff */
[----:B------:R-:W-:-:S07]  /*b950*/  IMAD.MOV.U32 R13, RZ, RZ, R17 ;  /* 0x000000ffff0d7224 */ /* 0x000fce00078e0011 */
[----:B-1---5:R-:W-:Y:S05]  /*b960*/  WARPSYNC.COLLECTIVE R15, `(.L_x_3384) ;  /* 0x000000000f087348 */ /* 0x022fea0003c00000 */
[----:B------:R0:W2:Y:S02]  /*b970*/  SHFL.IDX P6, R14, R13, R12, R11 ;  /* 0x0000000c0d0e7389 */ /* 0x0000a400000c000b */
[----:B012--5:R-:W-:Y:S01]  /*b980*/  ENDCOLLECTIVE ;  /* 0x000000000000791b */ /* 0x027fe20003800000 */
.L_x_3384:
[----:B------:R-:W-:Y:S05]  /*b990*/  BSYNC B0 ;  /* 0x0000000000007941 */ /* 0x000fea0003800000 */
.L_x_3383:
[----:B------:R-:W-:Y:S05]  /*b9a0*/  BRA `(.L_x_3385) ;  /* 0xffffffcc00a47947 */ /* 0x000fea000383ffff */
.L_x_3340:
[----:B0-----:R0:W1:Y:S02]  /*b9b0*/  SYNCS.PHASECHK.TRANS64.TRYWAIT P0, [R0+URZ+0x30840], R3 ;  /* 0x03084003000075a7 */ /* 0x001064000800017f */
[----:B-1----:R-:W-:Y:S05]  /*b9c0*/  @!P0 NANOSLEEP.SYNCS 0x989680 ;  /* 0x009896800000895d */ /* 0x002fea0003900000 */
[----:B------:R-:W1:Y:S02]  /*b9d0*/  @!P0 SYNCS.PHASECHK.TRANS64 P0, [R0+URZ+0x30840], R3 ;  /* 0x03084003000085a7 */ /* 0x000e64000800007f */
[----:B-1----:R-:W-:Y:S05]  /*b9e0*/  @!P0 BRA `(.L_x_3340) ;  /* 0xfffffffc00f08947 */ /* 0x002fea000383ffff */
[----:B------:R-:W-:Y:S05]  /*b9f0*/  BRA `(.L_x_3386) ;  /* 0xffffffd0007c7947 */ /* 0x000fea000383ffff */
.L_x_3341:
        /* <DEDUP_REMOVED lines=8> */
.L_x_3388:
[----:B------:R-:W-:Y:S05]  /*ba80*/  BSYNC B0 ;  /* 0x0000000000007941 */ /* 0x000fea0003800000 */
.L_x_3387:
[----:B------:R-:W-:Y:S01]  /*ba90*/  IMAD.MOV.U32 R13, RZ, RZ, R4 ;  /* 0x000000ffff0d7224 */ /* 0x000fe200078e0004 */
[----:B------:R-:W-:Y:S01]  /*baa0*/  MOV R11, 0x181f ;  /* 0x0000181f000b7802 */ /* 0x000fe20000000f00 */
[----:B------:R-:W-:Y:S01]  /*bab0*/  IMAD.MOV.U32 R12, RZ, RZ, RZ ;  /* 0x000000ffff0c7224 */ /* 0x000fe200078e00ff */
[----:B------:R-:W-:Y:S01]  /*bac0*/  ISETP.GE.AND P0, PT, R33, 0x1, PT ;  /* 0x000000012100780c */ /* 0x000fe20003f06270 */
[----:B------:R-:W-:Y:S02]  /*bad0*/  IMAD.MOV.U32 R15, RZ, RZ, -0x1 ;  /* 0xffffffffff0f7424 */ /* 0x000fe400078e00ff */
[----:B------:R-:W-:-:S10]  /*bae0*/  IMAD.MOV.U32 R2, RZ, RZ, R14 ;  /* 0x000000ffff027224 */ /* 0x000fd400078e000e */
[----:B------:R-:W-:Y:S05]  /*baf0*/  WARPSYNC.COLLECTIVE R15, `(.L_x_3389) ;  /* 0x000000000f087348 */ /* 0x000fea0003c00000 */
[----:B------:R0:W1:Y:S02]  /*bb00*/  SHFL.IDX P6, R14, R13, R12, R11 ;  /* 0x0000000c0d0e7389 */ /* 0x00006400000c000b */
[----:B01----:R-:W-:Y:S01]  /*bb10*/  ENDCOLLECTIVE ;  /* 0x000000000000791b */ /* 0x003fe20003800000 */
.L_x_3389:
[----:B------:R-:W-:Y:S02]  /*bb20*/  @P0 LEA R7, R5, UR39, 0x1 ;  /* 0x0000002705070c11 */ /* 0x000fe4000f8e08ff */
[----:B------:R-:W-:Y:S01]  /*bb30*/  MOV R13, R6 ;  /* 0x00000006000d7202 */ /* 0x000fe20000000f00 */
[----:B------:R-:W-:Y:S01]  /*bb40*/  IMAD.MOV.U32 R12, RZ, RZ, 0x1 ;  /* 0x00000001ff0c7424 */ /* 0x000fe200078e00ff */
[----:B------:R-:W-:-:S05]  /*bb50*/  @P0 LEA R14, P1, R37, R14, 0x1 ;  /* 0x0000000e250e0211 */ /* 0x000fca00078208ff */
[----:B------:R-:W-:Y:S02]  /*bb60*/  @P0 IMAD.X R3, RZ, RZ, R2, P1 ;  /* 0x000000ffff030224 */ /* 0x000fe400008e0602 */
[----:B------:R-:W-:-:S07]  /*bb70*/  @P0 IMAD.MOV.U32 R2, RZ, RZ, R14 ;  /* 0x000000ffff020224 */ /* 0x000fce00078e000e */
[----:B------:R-:W-:Y:S05]  /*bb80*/  WARPSYNC.COLLECTIVE R15, `(.L_x_3390) ;  /* 0x000000000f087348 */ /* 0x000fea0003c00000 */
[----:B------:R0:W1:Y:S02]  /*bb90*/  SHFL.IDX P6, R14, R13, R12, R11 ;  /* 0x0000000c0d0e7389 */ /* 0x00006400000c000b */
[----:B01----:R-:W-:Y:S01]  /*bba0*/  ENDCOLLECTIVE ;  /* 0x000000000000791b */ /* 0x003fe20003800000 */
.L_x_3390:
[----:B------:R-:W-:Y:S01]  /*bbb0*/  @!PT LDS RZ, [RZ] ;  /* 0x00000000fffff984 */ /* 0x000fe20000000800 */
[----:B------:R-:W-:Y:S01]  /*bbc0*/  @!PT LDS RZ, [RZ] ;  /* 0x00000000fffff984 */ /* 0x000fe20000000800 */
[----:B------:R-:W-:Y:S01]  /*bbd0*/  @!PT LDS RZ, [RZ] ;  /* 0x00000000fffff984 */ /* 0x000fe20000000800 */
[----:B------:R0:W-:Y:S04]  /*bbe0*/  @P0 LDGSTS.E.BYPASS.LTC128B.128 [R7+0x1e400], desc[UR36][R2.64], !P4 ;  /* 0x1e40000002070fae */ /* 0x0001e8000e101d64 */
[----:B------:R0:W-:Y:S04]  /*bbf0*/  @P0 LDGSTS.E.BYPASS.LTC128B.128 [R7+0x21400], desc[UR36][R2.64+0x80], !P3 ;  /* 0x2140008002070fae */ /* 0x0001e8000d901d64 */
[----:B------:R0:W-:Y:S01]  /*bc00*/  @P0 LDGSTS.E.BYPASS.LTC128B.128 [R7+0x24400], desc[UR36][R2.64+0x100], !P2 ;  /* 0x2440010002070fae */ /* 0x0001e2000d101d64 */
[----:B------:R-:W-:Y:S01]  /*bc10*/  ISETP.GE.AND P0, PT, R33, 0x11, PT ;  /* 0x000000112100780c */ /* 0x000fe20003f06270 */
[----:B------:R-:W-:-:S02]  /*bc20*/  IMAD.MOV.U32 R13, RZ, RZ, R4 ;  /* 0x000000ffff0d7224 */ /* 0x000fc400078e0004 */
[----:B------:R-:W-:-:S10]  /*bc30*/  IMAD.MOV.U32 R8, RZ, RZ, R14 ;  /* 0x000000ffff087224 */ /* 0x000fd400078e000e */
[----:B0-----:R-:W-:Y:S05]  /*bc40*/  WARPSYNC.COLLECTIVE R15, `(.L_x_3391) ;  /* 0x000000000f087348 */ /* 0x001fea0003c00000 */
[----:B------:R1:W2:Y:S02]  /*bc50*/  SHFL.IDX P6, R14, R13, R12, R11 ;  /* 0x0000000c0d0e7389 */ /* 0x0002a400000c000b */
[----:B012---:R-:W-:Y:S01]  /*bc60*/  ENDCOLLECTIVE ;  /* 0x000000000000791b */ /* 0x007fe20003800000 */
.L_x_3391:
        /* <DEDUP_REMOVED lines=9> */
.L_x_3392:
[----:B------:R-:W-:-:S05]  /*bd00*/  @P0 IMAD.MOV.U32 R3, RZ, RZ, R9 ;  /* 0x000000ffff030224 */ /* 0x000fca00078e0009 */
[----:B------:R-:W-:Y:S01]  /*bd10*/  @!PT LDS RZ, [RZ] ;  /* 0x00000000fffff984 */ /* 0x000fe20000000800 */
[----:B------:R-:W-:Y:S01]  /*bd20*/  @!PT LDS RZ, [RZ] ;  /* 0x00000000fffff984 */ /* 0x000fe20000000800 */
[----:B------:R-:W-:Y:S01]  /*bd30*/  @!PT LDS RZ, [RZ] ;  /* 0x00000000fffff984 */ /* 0x000fe20000000800 */
        /* <DEDUP_REMOVED lines=9> */
.L_x_3393:
[----:B------:R-:W-:Y:S01]  /*bdd0*/  @P0 LEA R9, R5, UR39, 0x1 ;  /* 0x0000002705090c11 */ /* 0x000fe2000f8e08ff */
        /* <DEDUP_REMOVED lines=8> */
.L_x_3394:
        /* <DEDUP_REMOVED lines=13> */
.L_x_3395:
        /* <DEDUP_REMOVED lines=8> */
.L_x_3396:
        /* <DEDUP_REMOVED lines=8> */
[----:B------:R0:W-:Y:S01]  /*c030*/  @P0 LDGSTS.E.BYPASS.LTC128B.128 [R21+0x25c00], desc[UR36][R2.64+0x100], !P2 ;  /* 0x25c0010002150fae */ /* 0x0001e2000d101d64 */
[----:B------:R-:W-:Y:S01]  /*c040*/  ISETP.GE.AND P0, PT, R33, 0x41, PT ;  /* 0x000000412100780c */ /* 0x000fe20003f06270 */
[----:B------:R-:W-:-:S12]  /*c050*/  IMAD.MOV.U32 R7, RZ, RZ, R14 ;  /* 0x000000ffff077224 */ /* 0x000fd800078e000e */
[----:B0-----:R-:W-:Y:S05]  /*c060*/  WARPSYNC.COLLECTIVE R15, `(.L_x_3397) ;  /* 0x000000000f087348 */ /* 0x001fea0003c00000 */
[----:B------:R1:W2:Y:S02]  /*c070*/  SHFL.IDX P6, R14, R13, R12, R11 ;  /* 0x0000000c0d0e7389 */ /* 0x0002a400000c000b */
[----:B012---:R-:W-:Y:S01]  /*c080*/  ENDCOLLECTIVE ;  /* 0x000000000000791b */ /* 0x007fe20003800000 */
.L_x_3397:
        /* <DEDUP_REMOVED lines=8> */
.L_x_3398:
        /* <DEDUP_REMOVED lines=13> */
.L_x_3399:
[----:B------:R-:W-:Y:S05]  /*c1e0*/  BRA `(.L_x_3400) ;  /* 0xffffffcc00c47947 */ /* 0x000fea000383ffff */
.L_x_3345:
[----:B------:R-:W-:Y:S01]  /*c1f0*/  MOV R13, R5 ;  /* 0x00000005000d7202 */ /* 0x000fe20000000f00 */
[----:B------:R-:W-:Y:S02]  /*c200*/  IMAD.MOV.U32 R12, RZ, RZ, RZ ;  /* 0x000000ffff0c7224 */ /* 0x000fe400078e00ff */
[----:B------:R-:W-:Y:S02]  /*c210*/  IMAD.MOV.U32 R11, RZ, RZ, 0x181f ;  /* 0x0000181fff0b7424 */ /* 0x000fe400078e00ff */
[----:B------:R-:W-:Y:S02]  /*c220*/  IMAD.MOV.U32 R15, RZ, RZ, -0x1 ;  /* 0xffffffffff0f7424 */ /* 0x000fe400078e00ff */
[----:B------:R-:W-:-:S07]  /*c230*/  IMAD.IADD R4, R34, 0x1, R4 ;  /* 0x0000000122047824 */ /* 0x000fce00078e0204 */
[----:B------:R-:W-:Y:S05]  /*c240*/  WARPSYNC.COLLECTIVE R15, `(.L_x_3401) ;  /* 0x000000000f087348 */ /* 0x000fea0003c00000 */
[----:B------:R0:W1:Y:S02]  /*c250*/  SHFL.IDX P6, R14, R13, R12, R11 ;  /* 0x0000000c0d0e7389 */ /* 0x00006400000c000b */
[----:B01----:R-:W-:Y:S01]  /*c260*/  ENDCOLLECTIVE ;  /* 0x000000000000791b */ /* 0x003fe20003800000 */
.L_x_3401:
[C---:B------:R-:W-:Y:S01]  /*c270*/  VIADD R6, R4.reuse, 0x10 ;  /* 0x0000001004067836 */ /* 0x040fe20000000000 */
[----:B------:R-:W-:Y:S01]  /*c280*/  ISETP.GE.AND P0, PT, R4, UR40, PT ;  /* 0x0000002804007c0c */ /* 0x000fe2000bf06270 */
[----:B------:R-:W-:Y:S01]  /*c290*/  IMAD.MOV.U32 R13, RZ, RZ, R0 ;  /* 0x000000ffff0d7224 */ /* 0x000fe200078e0000 */
[----:B------:R-:W-:-:S11]  /*c2a0*/  MOV R2, R14 ;  /* 0x0000000e00027202 */ /* 0x000fd60000000f00 */
[----:B------:R-:W-:Y:S05]  /*c2b0*/  WARPSYNC.COLLECTIVE R15, `(.L_x_3402) ;  /* 0x000000000f087348 */ /* 0x000fea0003c00000 */
[----:B------:R0:W1:Y:S02]  /*c2c0*/  SHFL.IDX P6, R14, R13, R12, R11 ;  /* 0x0000000c0d0e7389 */ /* 0x00006400000c000b */
[----:B01----:R-:W-:Y:S01]  /*c2d0*/  ENDCOLLECTIVE ;  /* 0x000000000000791b */ /* 0x003fe20003800000 */
.L_x_3402:
        /* <DEDUP_REMOVED lines=8> */
.L_x_3403:
[----:B------:R-:W-:Y:S01]  /*c360*/  @!PT LDS RZ, [RZ] ;  /* 0x00000000fffff984 */ /* 0x000fe20000000800 */
[----:B------:R-:W-:Y:S01]  /*c370*/  @!PT LDS RZ, [RZ] ;  /* 0x00000000fffff984 */ /* 0x000fe20000000800 */
[----:B------:R-:W-:Y:S01]  /*c380*/  @!PT LDS RZ, [RZ] ;  /* 0x00000000fffff984 */ /* 0x000fe20000000800 */
[----:B------:R0:W-:Y:S04]  /*c390*/  @!P0 LDGSTS.E.BYPASS.LTC128B.128 [R20+0x12400], desc[UR36][R2.64], !P3 ;  /* 0x1240000002148fae */ /* 0x0001e8000d901d64 */
[----:B------:R0:W-:Y:S04]  /*c3a0*/  @!P0 LDGSTS.E.BYPASS.LTC128B.128 [R20+0x16400], desc[UR36][R2.64+0x80], !P4 ;  /* 0x1640008002148fae */ /* 0x0001e8000e101d64 */
[----:B------:R0:W-:Y:S01]  /*c3b0*/  @!P0 LDGSTS.E.BYPASS.LTC128B.128 [R20+0x1a400], desc[UR36][R2.64+0x100], !P5 ;  /* 0x1a40010002148fae */ /* 0x0001e2000e901d64 */
[----:B------:R-:W-:Y:S01]  /*c3c0*/  ISETP.GE.AND P0, PT, R6, UR40, PT ;  /* 0x0000002806007c0c */ /* 0x000fe2000bf06270 */
[----:B------:R-:W-:Y:S01]  /*c3d0*/  IMAD.MOV.U32 R13, RZ, RZ, R0 ;  /* 0x000000ffff0d7224 */ /* 0x000fe200078e0000 */
[----:B------:R-:W-:-:S11]  /*c3e0*/  MOV R6, R14 ;  /* 0x0000000e00067202 */ /* 0x000fd60000000f00 */
[----:B0-----:R-:W-:Y:S05]  /*c3f0*/  WARPSYNC.COLLECTIVE R15, `(.L_x_3404) ;  /* 0x000000000f087348 */ /* 0x001fea0003c00000 */
[----:B------:R1:W2:Y:S02]  /*c400*/  SHFL.IDX P6, R14, R13, R12, R11 ;  /* 0x0000000c0d0e7389 */ /* 0x0002a400000c000b */
[----:B012---:R-:W-:Y:S01]  /*c410*/  ENDCOLLECTIVE ;  /* 0x000000000000791b */ /* 0x007fe20003800000 */
.L_x_3404:
[----:B------:R-:W-:Y:S02]  /*c420*/  IMAD.MOV.U32 R13, RZ, RZ, R5 ;  /* 0x000000ffff0d7224 */ /* 0x000fe400078e0005 */
[----:B------:R-:W-:Y:S01]  /*c430*/  IMAD.MOV.U32 R12, RZ, RZ, 0x2 ;  /* 0x00000002ff0c7424 */ /* 0x000fe200078e00ff */
[----:B------:R-:W-:-:S05]  /*c440*/  @!P0 LEA R14, P1, R37, R14, 0x1 ;  /* 0x0000000e250e8211 */ /* 0x000fca00078208ff */
[----:B------:R-:W-:-:S08]  /*c450*/  @!P0 IMAD.MOV.U32 R2, RZ, RZ, R14 ;  /* 0x000000ffff028224 */ /* 0x000fd000078e000e */
[----:B------:R-:W-:Y:S05]  /*c460*/  WARPSYNC.COLLECTIVE R15, `(.L_x_3405) ;  /* 0x000000000f087348 */ /* 0x000fea0003c00000 */
[----:B------:R0:W1:Y:S02]  /*c470*/  SHFL.IDX P6, R14, R13, R12, R11 ;  /* 0x0000000c0d0e7389 */ /* 0x00006400000c000b */
[----:B01----:R-:W-:Y:S01]  /*c480*/  ENDCOLLECTIVE ;  /* 0x000000000000791b */ /* 0x003fe20003800000 */
.L_x_3405:
        /* <DEDUP_REMOVED lines=15> */
.L_x_3406:
[----:B------:R-:W-:Y:S02]  /*c580*/  IMAD.MOV.U32 R13, RZ, RZ, R5 ;  /* 0x000000ffff0d7224 */ /* 0x000fe400078e0005 */
[----:B------:R-:W-:Y:S01]  /*c590*/  IMAD.MOV.U32 R12, RZ, RZ, 0x3 ;  /* 0x00000003ff0c7424 */ /* 0x000fe200078e00ff */
[----:B------:R-:W-:-:S05]  /*c5a0*/  @!P0 LEA R14, P1, R37, R14, 0x1 ;  /* 0x0000000e250e8211 */ /* 0x000fca00078208ff */
[----:B------:R-:W-:-:S08]  /*c5b0*/  @!P0 IMAD.MOV.U32 R2, RZ, RZ, R14 ;  /* 0x000000ffff028224 */ /* 0x000fd000078e000e */
[----:B------:R-:W-:Y:S05]  /*c5c0*/  WARPSYNC.COLLECTIVE R15, `(.L_x_3407) ;  /* 0x000000000f087348 */ /* 0x000fea0003c00000 */
[----:B------:R0:W1:Y:S02]  /*c5d0*/  SHFL.IDX P6, R14, R13, R12, R11 ;  /* 0x0000000c0d0e7389 */ /* 0x00006400000c000b */
[----:B01----:R-:W-:Y:S01]  /*c5e0*/  ENDCOLLECTIVE ;  /* 0x000000000000791b */ /* 0x003fe20003800000 */
.L_x_3407:
        /* <DEDUP_REMOVED lines=15> */
.L_x_3408:
[----:B------:R-:W-:Y:S02]  /*c6e0*/  IMAD.MOV.U32 R13, RZ, RZ, R5 ;  /* 0x000000ffff0d7224 */ /* 0x000fe400078e0005 */
[----:B------:R-:W-:Y:S01]  /*c6f0*/  IMAD.MOV.U32 R12, RZ, RZ, 0x4 ;  /* 0x00000004ff0c7424 */ /* 0x000fe200078e00ff */
[----:B------:R-:W-:-:S05]  /*c700*/  @!P0 LEA R14, P1, R37, R14, 0x1 ;  /* 0x0000000e250e8211 */ /* 0x000fca00078208ff */
[----:B------:R-:W-:-:S08]  /*c710*/  @!P0 IMAD.MOV.U32 R2, RZ, RZ, R14 ;  /* 0x000000ffff028224 */ /* 0x000fd000078e000e */
[----:B------:R-:W-:Y:S05]  /*c720*/  WARPSYNC.COLLECTIVE R15, `(.L_x_3409) ;  /* 0x000000000f087348 */ /* 0x000fea0003c00000 */
[----:B------:R0:W1:Y:S02]  /*c730*/  SHFL.IDX P6, R14, R13, R12, R11 ;  /* 0x0000000c0d0e7389 */ /* 0x00006400000c000b */
[----:B01----:R-:W-:Y:S01]  /*c740*/  ENDCOLLECTIVE ;  /* 0x000000000000791b */ /* 0x003fe20003800000 */
.L_x_3409:
        /* <DEDUP_REMOVED lines=15> */
.L_x_3410:
[----:B------:R-:W-:Y:S02]  /*c840*/  IMAD.MOV.U32 R13, RZ, RZ, R5 ;  /* 0x000000ffff0d7224 */ /* 0x000fe400078e0005 */
[----:B------:R-:W-:Y:S01]  /*c850*/  IMAD.MOV.U32 R12, RZ, RZ, 0x5 ;  /* 0x00000005ff0c7424 */ /* 0x000fe200078e00ff */
[----:B------:R-:W-:-:S05]  /*c860*/  @!P0 LEA R14, P1, R37, R14, 0x1 ;  /* 0x0000000e250e8211 */ /* 0x000fca00078208ff */
[----:B------:R-:W-:-:S08]  /*c870*/  @!P0 IMAD.MOV.U32 R2, RZ, RZ, R14 ;  /* 0x000000ffff028224 */ /* 0x000fd000078e000e */
[----:B------:R-:W-:Y:S05]  /*c880*/  WARPSYNC.COLLECTIVE R15, `(.L_x_3411) ;  /* 0x000000000f087348 */ /* 0x000fea0003c00000 */
[----:B------:R0:W1:Y:S02]  /*c890*/  SHFL.IDX P6, R14, R13, R12, R11 ;  /* 0x0000000c0d0e7389 */ /* 0x00006400000c000b */
[----:B01----:R-:W-:Y:S01]  /*c8a0*/  ENDCOLLECTIVE ;  /* 0x000000000000791b */ /* 0x003fe20003800000 */
.L_x_3411:
        /* <DEDUP_REMOVED lines=15> */
.L_x_3412:
[----:B------:R-:W-:Y:S02]  /*c9a0*/  IMAD.MOV.U32 R13, RZ, RZ, R5 ;  /* 0x000000ffff0d7224 */ /* 0x000fe400078e0005 */
[----:B------:R-:W-:Y:S01]  /*c9b0*/  IMAD.MOV.U32 R12, RZ, RZ, 0x6 ;  /* 0x00000006ff0c7424 */ /* 0x000fe200078e00ff */
[----:B------:R-:W-:-:S05]  /*c9c0*/  @!P0 LEA R14, P1, R37, R14, 0x1 ;  /* 0x0000000e250e8211 */ /* 0x000fca00078208ff */
[----:B------:R-:W-:-:S08]  /*c9d0*/  @!P0 IMAD.MOV.U32 R2, RZ, RZ, R14 ;  /* 0x000000ffff028224 */ /* 0x000fd000078e000e */
[----:B------:R-:W-:Y:S05]  /*c9e0*/  WARPSYNC.COLLECTIVE R15, `(.L_x_3413) ;  /* 0x000000000f087348 */ /* 0x000fea0003c00000 */
[----:B------:R0:W1:Y:S02]  /*c9f0*/  SHFL.IDX P6, R14, R13, R12, R11 ;  /* 0x0000000c0d0e7389 */ /* 0x00006400000c000b */
[----:B01----:R-:W-:Y:S01]  /*ca00*/  ENDCOLLECTIVE ;  /* 0x000000000000791b */ /* 0x003fe20003800000 */
.L_x_3413:
        /* <DEDUP_REMOVED lines=15> */
.L_x_3414:
[----:B------:R-:W-:Y:S02]  /*cb00*/  IMAD.MOV.U32 R13, RZ, RZ, R5 ;  /* 0x000000ffff0d7224 */ /* 0x000fe400078e0005 */
[----:B------:R-:W-:Y:S01]  /*cb10*/  IMAD.MOV.U32 R12, RZ, RZ, 0x7 ;  /* 0x00000007ff0c7424 */ /* 0x000fe200078e00ff */
[----:B------:R-:W-:-:S05]  /*cb20*/  @!P0 LEA R14, P1, R37, R14, 0x1 ;  /* 0x0000000e250e8211 */ /* 0x000fca00078208ff */
[----:B------:R-:W-:-:S08]  /*cb30*/  @!P0 IMAD.MOV.U32 R2, RZ, RZ, R14 ;  /* 0x000000ffff028224 */ /* 0x000fd000078e000e */
[----:B------:R-:W-:Y:S05]  /*cb40*/  WARPSYNC.COLLECTIVE R15, `(.L_x_3415) ;  /* 0x000000000f087348 */ /* 0x000fea0003c00000 */
[----:B------:R0:W1:Y:S02]  /*cb50*/  SHFL.IDX P6, R14, R13, R12, R11 ;  /* 0x0000000c0d0e7389 */ /* 0x00006400000c000b */
[----:B01----:R-:W-:Y:S01]  /*cb60*/  ENDCOLLECTIVE ;  /* 0x000000000000791b */ /* 0x003fe20003800000 */
.L_x_3415:
[----:B------:R-:W-:-:S05]  /*cb70*/  @!P0 IMAD.X R7, RZ, RZ, R6, P1 ;  /* 0x000000ffff078224 */ /* 0x000fca00008e0606 */
[----:B------:R-:W-:-:S05]  /*cb80*/  @!P0 MOV R3, R7 ;  /* 0x0000000700038202 */ /* 0x000fca0000000f00 */
[----:B------:R-:W-:Y:S01]  /*cb90*/  @!PT LDS RZ, [RZ] ;  /* 0x00000000fffff984 */ /* 0x000fe20000000800 */
[----:B------:R-:W-:Y:S01]  /*cba0*/  @!PT LDS RZ, [RZ] ;  /* 0x00000000fffff984 */ /* 0x000fe20000000800 */
[----:B------:R-:W-:Y:S01]  /*cbb0*/  @!PT LDS RZ, [RZ] ;  /* 0x00000000fffff984 */ /* 0x000fe20000000800 */
[----:B------:R0:W-:Y:S01]  /*cbc0*/  @!P0 LDGSTS.E.BYPASS.LTC128B.128 [R20+0x15400], desc[UR36][R2.64], !P3 ;  /* 0x1540000002148fae */ /* 0x0001e2000d901d64 */
[----:B------:R-:W-:-:S03]  /*cbd0*/  MOV R13, R0 ;  /* 0x00000000000d7202 */ /* 0x000fc60000000f00 */
[----:B------:R0:W-:Y:S04]  /*cbe0*/  @!P0 LDGSTS.E.BYPASS.LTC128B.128 [R20+0x19400], desc[UR36][R2.64+0x80], !P4 ;  /* 0x1940008002148fae */ /* 0x0001e8000e101d64 */
[----:B------:R0:W-:Y:S01]  /*cbf0*/  @!P0 LDGSTS.E.BYPASS.LTC128B.128 [R20+0x1d400], desc[UR36][R2.64+0x100], !P5 ;  /* 0x1d40010002148fae */ /* 0x0001e2000e901d64 */
[----:B------:R-:W-:-:S07]  /*cc00*/  IMAD.MOV.U32 R6, RZ, RZ, R14 ;  /* 0x000000ffff067224 */ /* 0x000fce00078e000e */
[----:B0-----:R-:W-:Y:S05]  /*cc10*/  WARPSYNC.COLLECTIVE R15, `(.L_x_3416) ;  /* 0x000000000f087348 */ /* 0x001fea0003c00000 */
[----:B------:R1:W2:Y:S02]  /*cc20*/  SHFL.IDX P6, R14, R13, R12, R11 ;  /* 0x0000000c0d0e7389 */ /* 0x0002a400000c000b */
[----:B012---:R-:W-:Y:S01]  /*cc30*/  ENDCOLLECTIVE ;  /* 0x000000000000791b */ /* 0x007fe20003800000 */
.L_x_3416:
[----:B------:R-:W-:Y:S05]  /*cc40*/  BRA `(.L_x_3417) ;  /* 0xffffffcc00d07947 */ /* 0x000fea000383ffff */
.L_x_3347:
[----:B0-----:R-:W-:-:S04]  /*cc50*/  IMAD.U32 R3, RZ, RZ, UR39 ;  /* 0x00000027ff037e24 */ /* 0x001fc8000f8e00ff */
[----:B------:R0:W1:Y:S03]  /*cc60*/  SYNCS.PHASECHK.TRANS64.TRYWAIT P0, [R3+URZ+0x30820], R0 ;  /* 0x03082000030075a7 */ /* 0x000066000800017f */
[----:B-1----:R-:W-:Y:S05]  /*cc70*/  @!P0 NANOSLEEP.SYNCS 0x989680 ;  /* 0x009896800000895d */ /* 0x002fea0003900000 */
[----:B------:R-:W1:Y:S02]  /*cc80*/  @!P0 SYNCS.PHASECHK.TRANS64 P0, [R3+URZ+0x30820], R0 ;  /* 0x03082000030085a7 */ /* 0x000e64000800007f */
[----:B-1----:R-:W-:Y:S05]  /*cc90*/  @!P0 BRA `(.L_x_3347) ;  /* 0xfffffffc00ec8947 */ /* 0x002fea000383ffff */
[----:B------:R-:W-:Y:S05]  /*cca0*/  BRA `(.L_x_3418) ;  /* 0xffffffd0000c7947 */ /* 0x000fea000383ffff */
.L_x_3351:
[----:B0-----:R0:W1:Y:S02]  /*ccb0*/  SYNCS.PHASECHK.TRANS64.TRYWAIT P0, [R6+URZ+0x30840], R3 ;  /* 0x03084003060075a7 */ /* 0x001064000800017f */
[----:B-1----:R-:W-:Y:S05]  /*ccc0*/  @!P0 NANOSLEEP.SYNCS 0x989680 ;  /* 0x009896800000895d */ /* 0x002fea0003900000 */
[----:B------:R-:W1:Y:S02]  /*ccd0*/  @!P0 SYNCS.PHASECHK.TRANS64 P0, [R6+URZ+0x30840], R3 ;  /* 0x03084003060085a7 */ /* 0x000e64000800007f */
[----:B-1----:R-:W-:Y:S05]  /*cce0*/  @!P0 BRA `(.L_x_3351) ;  /* 0xfffffffc00f08947 */ /* 0x002fea000383ffff */
[----:B------:R-:W-:Y:S05]  /*ccf0*/  BRA `(.L_x_3419) ;  /* 0xffffffd000bc7947 */ /* 0x000fea000383ffff */
.L_x_3352:
[----:B------:R-:W-:Y:S01]  /*cd00*/  BSSY B1, `(.L_x_3420) ;  /* 0x0000008000017945 */ /* 0x000fe20003800000 */
[----:B------:R-:W-:Y:S01]  /*cd10*/  IMAD.MOV.U32 R13, RZ, RZ, R10 ;  /* 0x000000ffff0d7224 */ /* 0x000fe200078e000a */
[----:B------:R-:W-:Y:S01]  /*cd20*/  MOV R11, 0x181f ;  /* 0x0000181f000b7802 */ /* 0x000fe20000000f00 */
[----:B------:R-:W-:Y:S02]  /*cd30*/  IMAD.MOV.U32 R12, RZ, RZ, RZ ;  /* 0x000000ffff0c7224 */ /* 0x000fe400078e00ff */
[----:B------:R-:W-:-:S07]  /*cd40*/  IMAD.MOV.U32 R15, RZ, RZ, -0x1 ;  /* 0xffffffffff0f7424 */ /* 0x000fce00078e00ff */
[----:B------:R-:W-:Y:S05]  /*cd50*/  WARPSYNC.COLLECTIVE R15, `(.L_x_3421) ;  /* 0x000000000f087348 */ /* 0x000fea0003c00000 */
[----:B------:R0:W1:Y:S02]  /*cd60*/  SHFL.IDX P6, R14, R13, R12, R11 ;  /* 0x0000000c0d0e7389 */ /* 0x00006400000c000b */
[----:B01----:R-:W-:Y:S01]  /*cd70*/  ENDCOLLECTIVE ;  /* 0x000000000000791b */ /* 0x003fe20003800000 */
.L_x_3421:
[----:B------:R-:W-:Y:S05]  /*cd80*/  BSYNC B1 ;  /* 0x0000000000017941 */ /* 0x000fea0003800000 */
.L_x_3420:
[----:B------:R-:W-:Y:S01]  /*cd90*/  IMAD.MOV.U32 R13, RZ, RZ, R8 ;  /* 0x000000ffff0d7224 */ /* 0x000fe200078e0008 */
[----:B------:R-:W-:Y:S01]  /*cda0*/  MOV R12, RZ ;  /* 0x000000ff000c7202 */ /* 0x000fe20000000f00 */
[----:B------:R-:W-:Y:S01]  /*cdb0*/  IMAD.MOV.U32 R11, RZ, RZ, 0x181f ;  /* 0x0000181fff0b7424 */ /* 0x000fe200078e00ff */
[----:B------:R-:W-:Y:S01]  /*cdc0*/  LEA R9, R9, UR39, 0x1 ;  /* 0x0000002709097c11 */ /* 0x000fe2000f8e08ff */
[----:B------:R-:W-:Y:S02]  /*cdd0*/  IMAD.MOV.U32 R15, RZ, RZ, -0x1 ;  /* 0xffffffffff0f7424 */ /* 0x000fe400078e00ff */
[----:B------:R-:W-:Y:S02]  /*cde0*/  IMAD.MOV.U32 R3, RZ, RZ, R14 ;  /* 0x000000ffff037224 */ /* 0x000fe400078e000e */
[----:B------:R-:W-:-:S07]  /*cdf0*/  IMAD.SHL.U32 R4, R37, 0x2, RZ ;  /* 0x0000000225047824 */ /* 0x000fce00078e00ff */
[----:B------:R-:W-:Y:S05]  /*ce00*/  WARPSYNC.COLLECTIVE R15, `(.L_x_3422) ;  /* 0x000000000f087348 */ /* 0x000fea0003c00000 */
[----:B------:R0:W1:Y:S02]  /*ce10*/  SHFL.IDX P6, R14, R13, R12, R11 ;  /* 0x0000000c0d0e7389 */ /* 0x00006400000c000b */
[----:B01----:R-:W-:Y:S01]  /*ce20*/  ENDCOLLECTIVE ;  /* 0x000000000000791b */ /* 0x003fe20003800000 */
.L_x_3422:
[----:B------:R-:W-:Y:S02]  /*ce30*/  IMAD.MOV.U32 R13, RZ, RZ, R10 ;  /* 0x000000ffff0d7224 */ /* 0x000fe400078e000a */
[----:B------:R-:W-:Y:S01]  /*ce40*/  IMAD.MOV.U32 R12, RZ, RZ, 0x1 ;  /* 0x00000001ff0c7424 */ /* 0x000fe200078e00ff */
[----:B------:R-:W-:-:S13]  /*ce50*/  IADD3 R2, P0, R14, R4, RZ ;  /* 0x000000040e027210 */ /* 0x000fda0007f1e0ff */
[----:B------:R-:W-:Y:S05]  /*ce60*/  WARPSYNC.COLLECTIVE R15, `(.L_x_3423) ;  /* 0x000000000f087348 */ /* 0x000fea0003c00000 */
[----:B------:R0:W1:Y:S02]  /*ce70*/  SHFL.IDX P6, R14, R13, R12, R11 ;  /* 0x0000000c0d0e7389 */ /* 0x00006400000c000b */
[----:B01----:R-:W-:Y:S01]  /*ce80*/  ENDCOLLECTIVE ;  /* 0x000000000000791b */ /* 0x003fe20003800000 */
.L_x_3423:
[----:B------:R-:W-:-:S05]  /*ce90*/  IADD3.X R3, RZ, R3, RZ, P0, !PT ;  /* 0x00000003ff037210 */ /* 0x000fca00007fe4ff */
[----:B------:R-:W-:Y:S01]  /*cea0*/  @!PT LDS RZ, [RZ] ;  /* 0x00000000fffff984 */ /* 0x000fe20000000800 */
[----:B------:R-:W-:Y:S01]  /*ceb0*/  @!PT LDS RZ, [RZ] ;  /* 0x00000000fffff984 */ /* 0x000fe20000000800 */
[----:B------:R-:W-:Y:S01]  /*cec0*/  @!PT LDS RZ, [RZ] ;  /* 0x00000000fffff984 */ /* 0x000fe20000000800 */
[----:B------:R-:W-:Y:S04]  /*ced0*/  LDGSTS.E.BYPASS.LTC128B.128 [R9+0x1e400], desc[UR36][R2.64], !P3 ;  /* 0x1e40000002097fae */ /* 0x000fe8000d901d64 */
[----:B------:R-:W-:Y:S01]  /*cee0*/  LDGSTS.E.BYPASS.LTC128B.128 [R9+0x21400], desc[UR36][R2.64+0x80], !P2 ;  /* 0x2140008002097fae */ /* 0x000fe2000d101d64 */
[----:B------:R-:W-:-:S03]  /*cef0*/  MOV R13, R8 ;  /* 0x00000008000d7202 */ /* 0x000fc60000000f00 */
[----:B------:R0:W-:Y:S02]  /*cf00*/  LDGSTS.E.BYPASS.LTC128B.128 [R9+0x24400], desc[UR36][R2.64+0x100], !P1 ;  /* 0x2440010002097fae */ /* 0x0001e4000c901d64 */
[----:B0-----:R-:W-:-:S07]  /*cf10*/  IMAD.MOV.U32 R3, RZ, RZ, R14 ;  /* 0x000000ffff037224 */ /* 0x001fce00078e000e */
[----:B------:R-:W-:Y:S05]  /*cf20*/  WARPSYNC.COLLECTIVE R15, `(.L_x_3424) ;  /* 0x000000000f087348 */ /* 0x000fea0003c00000 */
[----:B------:R0:W1:Y:S02]  /*cf30*/  SHFL.IDX P6, R14, R13, R12, R11 ;  /* 0x0000000c0d0e7389 */ /* 0x00006400000c000b */
[----:B01----:R-:W-:Y:S01]  /*cf40*/  ENDCOLLECTIVE ;  /* 0x000000000000791b */ /* 0x003fe20003800000 */
.L_x_3424:
[----:B------:R-:W-:Y:S02]  /*cf50*/  IMAD.MOV.U32 R13, RZ, RZ, R10 ;  /* 0x000000ffff0d7224 */ /* 0x000fe400078e000a */
[----:B------:R-:W-:Y:S01]  /*cf60*/  IMAD.MOV.U32 R12, RZ, RZ, 0x2 ;  /* 0x00000002ff0c7424 */ /* 0x000fe200078e00ff */
[----:B------:R-:W-:-:S13]  /*cf70*/  IADD3 R2, P0, R14, R4, RZ ;  /* 0x000000040e027210 */ /* 0x000fda0007f1e0ff */
[----:B------:R-:W-:Y:S05]  /*cf80*/  WARPSYNC.COLLECTIVE R15, `(.L_x_3425) ;  /* 0x000000000f087348 */ /* 0x000fea0003c00000 */
[----:B------:R0:W1:Y:S02]  /*cf90*/  SHFL.IDX P6, R14, R13, R12, R11 ;  /* 0x0000000c0d0e7389 */ /* 0x00006400000c000b */
[----:B01----:R-:W-:Y:S01]  /*cfa0*/  ENDCOLLECTIVE ;  /* 0x000000000000791b */ /* 0x003fe20003800000 */
.L_x_3425:
[----:B------:R-:W-:-:S05]  /*cfb0*/  IMAD.X R3, RZ, RZ, R3, P0 ;  /* 0x000000ffff037224 */ /* 0x000fca00000e0603 */
[----:B------:R-:W-:Y:S01]  /*cfc0*/  @!PT LDS RZ, [RZ] ;  /* 0x00000000fffff984 */ /* 0x000fe20000000800 */
[----:B------:R-:W-:Y:S01]  /*cfd0*/  @!PT LDS RZ, [RZ] ;  /* 0x00000000fffff984 */ /* 0x000fe20000000800 */
[----:B------:R-:W-:Y:S01]  /*cfe0*/  @!PT LDS RZ, [RZ] ;  /* 0x00000000fffff984 */ /* 0x000fe20000000800 */
[----:B------:R0:W-:Y:S04]  /*cff0*/  LDGSTS.E.BYPASS.LTC128B.128 [R9+0x1ec00], desc[UR36][R2.64], !P3 ;  /* 0x1ec0000002097fae */ /* 0x0001e8000d901d64 */
[----:B------:R0:W-:Y:S01]  /*d000*/  LDGSTS.E.BYPASS.LTC128B.128 [R9+0x21c00], desc[UR36][R2.64+0x80], !P2 ;  /* 0x21c0008002097fae */ /* 0x0001e2000d101d64 */
[----:B------:R-:W-:-:S03]  /*d010*/  IMAD.MOV.U32 R13, RZ, RZ, R8 ;  /* 0x000000ffff0d7224 */ /* 0x000fc600078e0008 */
[----:B------:R0:W-:Y:S01]  /*d020*/  LDGSTS.E.BYPASS.LTC128B.128 [R9+0x24c00], desc[UR36][R2.64+0x100], !P1 ;  /* 0x24c0010002097fae */ /* 0x0001e2000c901d64 */
[----:B------:R-:W-:-:S07]  /*d030*/  MOV R35, R14 ;  /* 0x0000000e00237202 */ /* 0x000fce0000000f00 */
[----:B0-----:R-:W-:Y:S05]  /*d040*/  WARPSYNC.COLLECTIVE R15, `(.L_x_3426) ;  /* 0x000000000f087348 */ /* 0x001fea0003c00000 */
[----:B------:R1:W2:Y:S02]  /*d050*/  SHFL.IDX P6, R14, R13, R12, R11 ;  /* 0x0000000c0d0e7389 */ /* 0x0002a400000c000b */
[----:B012---:R-:W-:Y:S01]  /*d060*/  ENDCOLLECTIVE ;  /* 0x000000000000791b */ /* 0x007fe20003800000 */
.L_x_3426:
[----:B------:R-:W-:Y:S01]  /*d070*/  IMAD.MOV.U32 R13, RZ, RZ, R10 ;  /* 0x000000ffff0d7224 */ /* 0x000fe200078e000a */
[----:B------:R-:W-:Y:S02]  /*d080*/  MOV R12, 0x3 ;  /* 0x00000003000c7802 */ /* 0x000fe40000000f00 */
[----:B------:R-:W-:-:S13]  /*d090*/  IADD3 R2, P0, R14, R4, RZ ;  /* 0x000000040e027210 */ /* 0x000fda0007f1e0ff */
[----:B------:R-:W-:Y:S05]  /*d0a0*/  WARPSYNC.COLLECTIVE R15, `(.L_x_3427) ;  /* 0x000000000f087348 */ /* 0x000fea0003c00000 */
[----:B------:R0:W1:Y:S02]  /*d0b0*/  SHFL.IDX P6, R14, R13, R12, R11 ;  /* 0x0000000c0d0e7389 */ /* 0x00006400000c000b */
[----:B01----:R-:W-:Y:S01]  /*d0c0*/  ENDCOLLECTIVE ;  /* 0x000000000000791b */ /* 0x003fe20003800000 */
.L_x_3427:
        /* <DEDUP_REMOVED lines=8> */
[----:B------:R-:W-:-:S07]  /*d150*/  IMAD.MOV.U32 R35, RZ, RZ, R14 ;  /* 0x000000ffff237224 */ /* 0x000fce00078e000e */
[----:B0-----:R-:W-:Y:S05]  /*d160*/  WARPSYNC.COLLECTIVE R15, `(.L_x_3428) ;  /* 0x000000000f087348 */ /* 0x001fea0003c00000 */
[----:B------:R1:W2:Y:S02]  /*d170*/  SHFL.IDX P6, R14, R13, R12, R11 ;  /* 0x0000000c0d0e7389 */ /* 0x0002a400000c000b */
[----:B012---:R-:W-:Y:S01]  /*d180*/  ENDCOLLECTIVE ;  /* 0x000000000000791b */ /* 0x007fe20003800000 */
.L_x_3428:
[----:B------:R-:W-:Y:S01]  /*d190*/  MOV R13, R10 ;  /* 0x0000000a000d7202 */ /* 0x000fe20000000f00 */
[----:B------:R-:W-:Y:S01]  /*d1a0*/  IMAD.MOV.U32 R12, RZ, RZ, 0x4 ;  /* 0x00000004ff0c7424 */ /* 0x000fe200078e00ff */
[----:B------:R-:W-:-:S13]  /*d1b0*/  IADD3 R2, P0, R14, R4, RZ ;  /* 0x000000040e027210 */ /* 0x000fda0007f1e0ff */
[----:B------:R-:W-:Y:S05]  /*d1c0*/  WARPSYNC.COLLECTIVE R15, `(.L_x_3429) ;  /* 0x000000000f087348 */ /* 0x000fea0003c00000 */
[----:B------:R0:W1:Y:S02]  /*d1d0*/  SHFL.IDX P6, R14, R13, R12, R11 ;  /* 0x0000000c0d0e7389 */ /* 0x00006400000c000b */
[----:B01----:R-:W-:Y:S01]  /*d1e0*/  ENDCOLLECTIVE ;  /* 0x000000000000791b */ /* 0x003fe20003800000 */
.L_x_3429:
        /* <DEDUP_REMOVED lines=12> */
.L_x_3430:
[----:B------:R-:W-:Y:S02]  /*d2b0*/  IMAD.MOV.U32 R13, RZ, RZ, R10 ;  /* 0x000000ffff0d7224 */ /* 0x000fe400078e000a */
[----:B------:R-:W-:Y:S01]  /*d2c0*/  IMAD.MOV.U32 R12, RZ, RZ, 0x5 ;  /* 0x00000005ff0c7424 */ /* 0x000fe200078e00ff */
[----:B------:R-:W-:-:S13]  /*d2d0*/  IADD3 R2, P0, R14, R4, RZ ;  /* 0x000000040e027210 */ /* 0x000fda0007f1e0ff */
[----:B------:R-:W-:Y:S05]  /*d2e0*/  WARPSYNC.COLLECTIVE R15, `(.L_x_3431) ;  /* 0x000000000f087348 */ /* 0x000fea0003c00000 */
[----:B------:R0:W1:Y:S02]  /*d2f0*/  SHFL.IDX P6, R14, R13, R12, R11 ;  /* 0x0000000c0d0e7389 */ /* 0x00006400000c000b */
[----:B01----:R-:W-:Y:S01]  /*d300*/  ENDCOLLECTIVE ;  /* 0x000000000000791b */ /* 0x003fe20003800000 */
.L_x_3431:
[----:B------:R-:W-:-:S05]  /*d310*/  IADD3.X R3, RZ, R35, RZ, P0, !PT ;  /* 0x00000023ff037210 */ /* 0x000fca00007fe4ff */
[----:B------:R-:W-:Y:S01]  /*d320*/  @!PT LDS RZ, [RZ] ;  /* 0x00000000fffff984 */ /* 0x000fe20000000800 */
[----:B------:R-:W-:Y:S01]  /*d330*/  @!PT LDS RZ, [RZ] ;  /* 0x00000000fffff984 */ /* 0x000fe20000000800 */
[----:B------:R-:W-:Y:S01]  /*d340*/  @!PT LDS RZ, [RZ] ;  /* 0x00000000fffff984 */ /* 0x000fe20000000800 */
[----:B------:R0:W-:Y:S04]  /*d350*/  LDGSTS.E.BYPASS.LTC128B.128 [R9+0x20400], desc[UR36][R2.64], !P3 ;  /* 0x2040000002097fae */ /* 0x0001e8000d901d64 */
[----:B------:R0:W-:Y:S01]  /*d360*/  LDGSTS.E.BYPASS.LTC128B.128 [R9+0x23400], desc[UR36][R2.64+0x80], !P2 ;  /* 0x2340008002097fae */ /* 0x0001e2000d101d64 */
[----:B------:R-:W-:-:S03]  /*d370*/  MOV R13, R8 ;  /* 0x00000008000d7202 */ /* 0x000fc60000000f00 */
[----:B------:R0:W-:Y:S01]  /*d380*/  LDGSTS.E.BYPASS.LTC128B.128 [R9+0x26400], desc[UR36][R2.64+0x100], !P1 ;  /* 0x2640010002097fae */ /* 0x0001e2000c901d64 */
[----:B------:R-:W-:-:S07]  /*d390*/  IMAD.MOV.U32 R35, RZ, RZ, R14 ;  /* 0x000000ffff237224 */ /* 0x000fce00078e000e */
[----:B0-----:R-:W-:Y:S05]  /*d3a0*/  WARPSYNC.COLLECTIVE R15, `(.L_x_3432) ;  /* 0x000000000f087348 */ /* 0x001fea0003c00000 */
[----:B------:R1:W2:Y:S02]  /*d3b0*/  SHFL.IDX P6, R14, R13, R12, R11 ;  /* 0x0000000c0d0e7389 */ /* 0x0002a400000c000b */
[----:B012---:R-:W-:Y:S01]  /*d3c0*/  ENDCOLLECTIVE ;  /* 0x000000000000791b */ /* 0x007fe20003800000 */
.L_x_3432:
[----:B------:R-:W-:Y:S05]  /*d3d0*/  BRA `(.L_x_3433) ;  /* 0xffffffd0000c7947 */ /* 0x000fea000383ffff */
.L_x_3357:
[----:B0-----:R0:W1:Y:S02]  /*d3e0*/  SYNCS.PHASECHK.TRANS64.TRYWAIT P0, [R6+URZ+0x30860], R9 ;  /* 0x03086009060075a7 */ /* 0x001064000800017f */
[----:B-1----:R-:W-:Y:S05]  /*d3f0*/  @!P0 NANOSLEEP.SYNCS 0x989680 ;  /* 0x009896800000895d */ /* 0x002fea0003900000 */
[----:B------:R-:W1:Y:S02]  /*d400*/  @!P0 SYNCS.PHASECHK.TRANS64 P0, [R6+URZ+0x30860], R9 ;  /* 0x03086009060085a7 */ /* 0x000e64000800007f */
[----:B-1----:R-:W-:Y:S05]  /*d410*/  @!P0 BRA `(.L_x_3357) ;  /* 0xfffffffc00f08947 */ /* 0x002fea000383ffff */
[----:B------:R-:W-:Y:S05]  /*d420*/  BRA `(.L_x_3434) ;  /* 0xffffffd000707947 */ /* 0x000fea000383ffff */
.L_x_3358:
        /* <DEDUP_REMOVED lines=8> */
.L_x_3436:
[----:B------:R-:W-:Y:S05]  /*d4b0*/  BSYNC B1 ;  /* 0x0000000000017941 */ /* 0x000fea0003800000 */
.L_x_3435:
[----:B------:R-:W-:Y:S01]  /*d4c0*/  IMAD.MOV.U32 R13, RZ, RZ, R17 ;  /* 0x000000ffff0d7224 */ /* 0x000fe200078e0011 */
[----:B------:R-:W-:Y:S01]  /*d4d0*/  MOV R11, 0x181f ;  /* 0x0000181f000b7802 */ /* 0x000fe20000000f00 */
[----:B------:R-:W-:Y:S01]  /*d4e0*/  IMAD.MOV.U32 R12, RZ, RZ, RZ ;  /* 0x000000ffff0c7224 */ /* 0x000fe200078e00ff */
[----:B------:R-:W-:Y:S01]  /*d4f0*/  LEA R7, R7, UR39, 0x1 ;  /* 0x0000002707077c11 */ /* 0x000fe2000f8e08ff */
[----:B------:R-:W-:Y:S02]  /*d500*/  IMAD.MOV.U32 R15, RZ, RZ, -0x1 ;  /* 0xffffffffff0f7424 */ /* 0x000fe400078e00ff */
[----:B------:R-:W-:-:S07]  /*d510*/  IMAD.MOV.U32 R3, RZ, RZ, R14 ;  /* 0x000000ffff037224 */ /* 0x000fce00078e000e */
[----:B------:R-:W-:Y:S05]  /*d520*/  WARPSYNC.COLLECTIVE R15, `(.L_x_3437) ;  /* 0x000000000f087348 */ /* 0x000fea0003c00000 */
[----:B------:R0:W1:Y:S02]  /*d530*/  SHFL.IDX P6, R14, R13, R12, R11 ;  /* 0x0000000c0d0e7389 */ /* 0x00006400000c000b */
[----:B01----:R-:W-:Y:S01]  /*d540*/  ENDCOLLECTIVE ;  /* 0x000000000000791b */ /* 0x003fe20003800000 */
.L_x_3437:
[----:B------:R-:W-:Y:S01]  /*d550*/  IMAD.MOV.U32 R13, RZ, RZ, R18 ;  /* 0x000000ffff0d7224 */ /* 0x000fe200078e0012 */
[----:B------:R-:W-:Y:S02]  /*d560*/  MOV R12, 0x1 ;  /* 0x00000001000c7802 */ /* 0x000fe40000000f00 */
[----:B------:R-:W-:-:S13]  /*d570*/  IADD3 R2, P0, R14, R4, RZ ;  /* 0x000000040e027210 */ /* 0x000fda0007f1e0ff */
[----:B------:R-:W-:Y:S05]  /*d580*/  WARPSYNC.COLLECTIVE R15, `(.L_x_3438) ;  /* 0x000000000f087348 */ /* 0x000fea0003c00000 */
[----:B------:R0:W1:Y:S02]  /*d590*/  SHFL.IDX P6, R14, R13, R12, R11 ;  /* 0x0000000c0d0e7389 */ /* 0x00006400000c000b */
[----:B01----:R-:W-:Y:S01]  /*d5a0*/  ENDCOLLECTIVE ;  /* 0x000000000000791b */ /* 0x003fe20003800000 */
.L_x_3438:
        /* <DEDUP_REMOVED lines=15> */
.L_x_3439:
[----:B------:R-:W-:Y:S01]  /*d6a0*/  MOV R13, R18 ;  /* 0x00000012000d7202 */ /* 0x000fe20000000f00 */
[----:B------:R-:W-:Y:S01]  /*d6b0*/  IMAD.MOV.U32 R12, RZ, RZ, 0x2 ;  /* 0x00000002ff0c7424 */ /* 0x000fe200078e00ff */
[----:B------:R-:W-:-:S13]  /*d6c0*/  IADD3 R2, P0, R14, R4, RZ ;  /* 0x000000040e027210 */ /* 0x000fda0007f1e0ff */
[----:B------:R-:W-:Y:S05]  /*d6d0*/  WARPSYNC.COLLECTIVE R15, `(.L_x_3440) ;  /* 0x000000000f087348 */ /* 0x000fea0003c00000 */
[----:B------:R0:W1:Y:S02]  /*d6e0*/  SHFL.IDX P6, R14, R13, R12, R11 ;  /* 0x0000000c0d0e7389 */ /* 0x00006400000c000b */
[----:B01----:R-:W-:Y:S01]  /*d6f0*/  ENDCOLLECTIVE ;  /* 0x000000000000791b */ /* 0x003fe20003800000 */
.L_x_3440:
        /* <DEDUP_REMOVED lines=15> */
.L_x_3441:
[----:B------:R-:W-:Y:S02]  /*d7f0*/  IMAD.MOV.U32 R13, RZ, RZ, R18 ;  /* 0x000000ffff0d7224 */ /* 0x000fe400078e0012 */
[----:B------:R-:W-:Y:S01]  /*d800*/  IMAD.MOV.U32 R12, RZ, RZ, 0x3 ;  /* 0x00000003ff0c7424 */ /* 0x000fe200078e00ff */
[----:B------:R-:W-:-:S13]  /*d810*/  IADD3 R2, P0, R14, R4, RZ ;  /* 0x000000040e027210 */ /* 0x000fda0007f1e0ff */
[----:B------:R-:W-:Y:S05]  /*d820*/  WARPSYNC.COLLECTIVE R15, `(.L_x_3442) ;  /* 0x000000000f087348 */ /* 0x000fea0003c00000 */
[----:B------:R0:W1:Y:S02]  /*d830*/  SHFL.IDX P6, R14, R13, R12, R11 ;  /* 0x0000000c0d0e7389 */ /* 0x00006400000c000b */
[----:B01----:R-:W-:Y:S01]  /*d840*/  ENDCOLLECTIVE ;  /* 0x000000000000791b */ /* 0x003fe20003800000 */
.L_x_3442:
        /* <DEDUP_REMOVED lines=15> */
.L_x_3443:
[----:B------:R-:W-:Y:S02]  /*d940*/  IMAD.MOV.U32 R13, RZ, RZ, R18 ;  /* 0x000000ffff0d7224 */ /* 0x000fe400078e0012 */
[----:B------:R-:W-:Y:S01]  /*d950*/  IMAD.MOV.U32 R12, RZ, RZ, 0x4 ;  /* 0x00000004ff0c7424 */ /* 0x000fe200078e00ff */
[----:B------:R-:W-:-:S13]  /*d960*/  IADD3 R2, P0, R14, R4, RZ ;  /* 0x000000040e027210 */ /* 0x000fda0007f1e0ff */
[----:B------:R-:W-:Y:S05]  /*d970*/  WARPSYNC.COLLECTIVE R15, `(.L_x_3444) ;  /* 0x000000000f087348 */ /* 0x000fea0003c00000 */
[----:B------:R0:W1:Y:S02]  /*d980*/  SHFL.IDX P6, R14, R13, R12, R11 ;  /* 0x0000000c0d0e7389 */ /* 0x00006400000c000b */
[----:B01----:R-:W-:Y:S01]  /*d990*/  ENDCOLLECTIVE ;  /* 0x000000000000791b */ /* 0x003fe20003800000 */
.L_x_3444:
        /* <DEDUP_REMOVED lines=15> */
.L_x_3445:
[----:B------:R-:W-:Y:S01]  /*da90*/  IMAD.MOV.U32 R13, RZ, RZ, R18 ;  /* 0x000000ffff0d7224 */ /* 0x000fe200078e0012 */
[----:B------:R-:W-:Y:S02]  /*daa0*/  MOV R12, 0x5 ;  /* 0x00000005000c7802 */ /* 0x000fe40000000f00 */
[----:B------:R-:W-:-:S13]  /*dab0*/  IADD3 R2, P0, R14, R4, RZ ;  /* 0x000000040e027210 */ /* 0x000fda0007f1e0ff */
[----:B------:R-:W-:Y:S05]  /*dac0*/  WARPSYNC.COLLECTIVE R15, `(.L_x_3446) ;  /* 0x000000000f087348 */ /* 0x000fea0003c00000 */
[----:B------:R0:W1:Y:S02]  /*dad0*/  SHFL.IDX P6, R14, R13, R12, R11 ;  /* 0x0000000c0d0e7389 */ /* 0x00006400000c000b */
[----:B01----:R-:W-:Y:S01]  /*dae0*/  ENDCOLLECTIVE ;  /* 0x000000000000791b */ /* 0x003fe20003800000 */
.L_x_3446:
        /* <DEDUP_REMOVED lines=12> */
.L_x_3447:
[----:B------:R-:W-:Y:S01]  /*dbb0*/  @!PT LDS RZ, [RZ] ;  /* 0x00000000fffff984 */ /* 0x000fe20000000800 */
[----:B------:R-:W-:Y:S01]  /*dbc0*/  @!PT LDS RZ, [RZ] ;  /* 0x00000000fffff984 */ /* 0x000fe20000000800 */
[----:B------:R-:W-:Y:S01]  /*dbd0*/  @!PT LDS RZ, [RZ] ;  /* 0x00000000fffff984 */ /* 0x000fe20000000800 */
[----:B------:R0:W-:Y:S01]  /*dbe0*/  LDGSTS.E.BYPASS.LTC128B.128 [R7+0x5400], desc[UR36][R2.64+0x80], !P0 ;  /* 0x0540008002077fae */ /* 0x0001e2000c101d64 */
[----:B------:R-:W-:-:S13]  /*dbf0*/  ISETP.LT.OR P0, PT, R8, 0x41, P1 ;  /* 0x000000410800780c */ /* 0x000fda0000f01670 */
[----:B------:R0:W-:Y:S01]  /*dc00*/  LDGSTS.E.BYPASS.LTC128B.128 [R7+0x8400], desc[UR36][R2.64+0x100], !P0 ;  /* 0x0840010002077fae */ /* 0x0001e2000c101d64 */
[----:B------:R-:W-:Y:S05]  /*dc10*/  BRA `(.L_x_3448) ;  /* 0xffffffcc00687947 */ /* 0x000fea000383ffff */
.L_x_3364:
[----:B0-----:R0:W1:Y:S02]  /*dc20*/  SYNCS.PHASECHK.TRANS64.TRYWAIT P0, [R4+URZ+0x30860], R3 ;  /* 0x03086003040075a7 */ /* 0x001064000800017f */
[----:B-1----:R-:W-:Y:S05]  /*dc30*/  @!P0 NANOSLEEP.SYNCS 0x989680 ;  /* 0x009896800000895d */ /* 0x002fea0003900000 */
[----:B------:R-:W1:Y:S02]  /*dc40*/  @!P0 SYNCS.PHASECHK.TRANS64 P0, [R4+URZ+0x30860], R3 ;  /* 0x03086003040085a7 */ /* 0x000e64000800007f */
[----:B-1----:R-:W-:Y:S05]  /*dc50*/  @!P0 BRA `(.L_x_3364) ;  /* 0xfffffffc00f08947 */ /* 0x002fea000383ffff */
[----:B------:R-:W-:Y:S05]  /*dc60*/  BRA `(.L_x_3449) ;  /* 0xffffffd000407947 */ /* 0x000fea000383ffff */
.L_x_3365:
        /* <DEDUP_REMOVED lines=8> */
.L_x_3451:
[----:B------:R-:W-:Y:S05]  /*dcf0*/  BSYNC B0 ;  /* 0x0000000000007941 */ /* 0x000fea0003800000 */
.L_x_3450:
[----:B------:R-:W-:Y:S01]  /*dd00*/  MOV R13, R17 ;  /* 0x00000011000d7202 */ /* 0x000fe20000000f00 */
[----:B------:R-:W-:Y:S01]  /*dd10*/  IMAD.MOV.U32 R12, RZ, RZ, RZ ;  /* 0x000000ffff0c7224 */ /* 0x000fe200078e00ff */
[----:B------:R-:W-:Y:S01]  /*dd20*/  SHF.L.U32 R6, R37, 0x1, RZ ;  /* 0x0000000125067819 */ /* 0x000fe200000006ff */
[----:B------:R-:W-:Y:S02]  /*dd30*/  IMAD.MOV.U32 R11, RZ, RZ, 0x181f ;  /* 0x0000181fff0b7424 */ /* 0x000fe400078e00ff */
[----:B------:R-:W-:Y:S02]  /*dd40*/  IMAD.MOV.U32 R15, RZ, RZ, -0x1 ;  /* 0xffffffffff0f7424 */ /* 0x000fe400078e00ff */
[----:B------:R-:W-:-:S07]  /*dd50*/  IMAD.MOV.U32 R0, RZ, RZ, R14 ;  /* 0x000000ffff007224 */ /* 0x000fce00078e000e */
[----:B------:R-:W-:Y:S05]  /*dd60*/  WARPSYNC.COLLECTIVE R15, `(.L_x_3452) ;  /* 0x000000000f087348 */ /* 0x000fea0003c00000 */
[----:B------:R0:W1:Y:S02]  /*dd70*/  SHFL.IDX P6, R14, R13, R12, R11 ;  /* 0x0000000c0d0e7389 */ /* 0x00006400000c000b */
[----:B01----:R-:W-:Y:S01]  /*dd80*/  ENDCOLLECTIVE ;  /* 0x000000000000791b */ /* 0x003fe20003800000 */
.L_x_3452:
[----:B------:R-:W-:Y:S02]  /*dd90*/  IMAD.MOV.U32 R13, RZ, RZ, R18 ;  /* 0x000000ffff0d7224 */ /* 0x000fe400078e0012 */
[----:B------:R-:W-:Y:S01]  /*dda0*/  IMAD.MOV.U32 R12, RZ, RZ, 0x1 ;  /* 0x00000001ff0c7424 */ /* 0x000fe200078e00ff */
[----:B------:R-:W-:-:S13]  /*ddb0*/  IADD3 R2, P0, R14, R6, RZ ;  /* 0x000000060e027210 */ /* 0x000fda0007f1e0ff */
[----:B------:R-:W-:Y:S05]  /*ddc0*/  WARPSYNC.COLLECTIVE R15, `(.L_x_3453) ;  /* 0x000000000f087348 */ /* 0x000fea0003c00000 */
[----:B------:R0:W1:Y:S02]  /*ddd0*/  SHFL.IDX P6, R14, R13, R12, R11 ;  /* 0x0000000c0d0e7389 */ /* 0x00006400000c000b */
[----:B01----:R-:W-:Y:S01]  /*dde0*/  ENDCOLLECTIVE ;  /* 0x000000000000791b */ /* 0x003fe20003800000 */
.L_x_3453:
        /* <DEDUP_REMOVED lines=13> */
.L_x_3454:
[----:B------:R-:W-:Y:S01]  /*dec0*/  @!PT LDS RZ, [RZ] ;  /* 0x00000000fffff984 */ /* 0x000fe20000000800 */
[----:B------:R-:W-:Y:S01]  /*ded0*/  @!PT LDS RZ, [RZ] ;  /* 0x00000000fffff984 */ /* 0x000fe20000000800 */
[----:B------:R-:W-:Y:S01]  /*dee0*/  @!PT LDS RZ, [RZ] ;  /* 0x00000000fffff984 */ /* 0x000fe20000000800 */
[----:B------:R-:W-:Y:S01]  /*def0*/  LDGSTS.E.BYPASS.LTC128B.128 [R0+0x3400], desc[UR36][R2.64+0x80], !P0 ;  /* 0x0340008002007fae */ /* 0x000fe2000c101d64 */
[----:B------:R-:W-:Y:S01]  /*df00*/  ISETP.LT.OR P0, PT, R5, 0x1, P1 ;  /* 0x000000010500780c */ /* 0x000fe20000f01670 */
[----:B------:R-:W-:Y:S01]  /*df10*/  IMAD.MOV.U32 R13, RZ, RZ, R18 ;  /* 0x000000ffff0d7224 */ /* 0x000fe200078e0012 */
[----:B------:R-:W-:-:S11]  /*df20*/  MOV R12, 0x2 ;  /* 0x00000002000c7802 */ /* 0x000fd60000000f00 */
[----:B------:R0:W-:Y:S02]  /*df30*/  LDGSTS.E.BYPASS.LTC128B.128 [R0+0x6400], desc[UR36][R2.64+0x100], !P0 ;  /* 0x0640010002007fae */ /* 0x0001e4000c101d64 */
[----:B0-----:R-:W-:-:S13]  /*df40*/  IADD3 R2, P0, R14, R6, RZ ;  /* 0x000000060e027210 */ /* 0x001fda0007f1e0ff */
[----:B------:R-:W-:Y:S05]  /*df50*/  WARPSYNC.COLLECTIVE R15, `(.L_x_3455) ;  /* 0x000000000f087348 */ /* 0x000fea0003c00000 */
[----:B------:R0:W1:Y:S02]  /*df60*/  SHFL.IDX P6, R14, R13, R12, R11 ;  /* 0x0000000c0d0e7389 */ /* 0x00006400000c000b */
[----:B01----:R-:W-:Y:S01]  /*df70*/  ENDCOLLECTIVE ;  /* 0x000000000000791b */ /* 0x003fe20003800000 */
.L_x_3455:
        /* <DEDUP_REMOVED lines=12> */
.L_x_3456:
[----:B------:R-:W-:Y:S01]  /*e040*/  @!PT LDS RZ, [RZ] ;  /* 0x00000000fffff984 */ /* 0x000fe20000000800 */
[----:B------:R-:W-:Y:S01]  /*e050*/  @!PT LDS RZ, [RZ] ;  /* 0x00000000fffff984 */ /* 0x000fe20000000800 */
[----:B------:R-:W-:Y:S01]  /*e060*/  @!PT LDS RZ, [RZ] ;  /* 0x00000000fffff984 */ /* 0x000fe20000000800 */
[----:B------:R-:W-:Y:S01]  /*e070*/  LDGSTS.E.BYPASS.LTC128B.128 [R0+0x3c00], desc[UR36][R2.64+0x80], !P0 ;  /* 0x03c0008002007fae */ /* 0x000fe2000c101d64 */
[----:B------:R-:W-:Y:S02]  /*e080*/  ISETP.LT.OR P0, PT, R5, 0x11, P1 ;  /* 0x000000110500780c */ /* 0x000fe40000f01670 */
[----:B------:R-:W-:Y:S01]  /*e090*/  MOV R13, R18 ;  /* 0x00000012000d7202 */ /* 0x000fe20000000f00 */
[----:B------:R-:W-:-:S10]  /*e0a0*/  IMAD.MOV.U32 R12, RZ, RZ, 0x3 ;  /* 0x00000003ff0c7424 */ /* 0x000fd400078e00ff */
[----:B------:R0:W-:Y:S02]  /*e0b0*/  LDGSTS.E.BYPASS.LTC128B.128 [R0+0x6c00], desc[UR36][R2.64+0x100], !P0 ;  /* 0x06c0010002007fae */ /* 0x0001e4000c101d64 */
[----:B0-----:R-:W-:-:S13]  /*e0c0*/  IADD3 R2, P0, R14, R6, RZ ;  /* 0x000000060e027210 */ /* 0x001fda0007f1e0ff */
[----:B------:R-:W-:Y:S05]  /*e0d0*/  WARPSYNC.COLLECTIVE R15, `(.L_x_3457) ;  /* 0x000000000f087348 */ /* 0x000fea0003c00000 */
[----:B------:R0:W1:Y:S02]  /*e0e0*/  SHFL.IDX P6, R14, R13, R12, R11 ;  /* 0x0000000c0d0e7389 */ /* 0x00006400000c000b */
[----:B01----:R-:W-:Y:S01]  /*e0f0*/  ENDCOLLECTIVE ;  /* 0x000000000000791b */ /* 0x003fe20003800000 */
.L_x_3457:
        /* <DEDUP_REMOVED lines=12> */
.L_x_3458:
[----:B------:R-:W-:Y:S01]  /*e1c0*/  @!PT LDS RZ, [RZ] ;  /* 0x00000000fffff984 */ /* 0x000fe20000000800 */
[----:B------:R-:W-:Y:S01]  /*e1d0*/  @!PT LDS RZ, [RZ] ;  /* 0x00000000fffff984 */ /* 0x000fe20000000800 */
[----:B------:R-:W-:Y:S01]  /*e1e0*/  @!PT LDS RZ, [RZ] ;  /* 0x00000000fffff984 */ /* 0x000fe20000000800 */
[----:B------:R-:W-:Y:S01]  /*e1f0*/  LDGSTS.E.BYPASS.LTC128B.128 [R0+0x4400], desc[UR36][R2.64+0x80], !P0 ;  /* 0x0440008002007fae */ /* 0x000fe2000c101d64 */
[----:B------:R-:W-:Y:S01]  /*e200*/  ISETP.LT.OR P0, PT, R5, 0x21, P1 ;  /* 0x000000210500780c */ /* 0x000fe20000f01670 */
[----:B------:R-:W-:Y:S02]  /*e210*/  IMAD.MOV.U32 R13, RZ, RZ, R18 ;  /* 0x000000ffff0d7224 */ /* 0x000fe400078e0012 */
[----:B------:R-:W-:-:S10]  /*e220*/  IMAD.MOV.U32 R12, RZ, RZ, 0x4 ;  /* 0x00000004ff0c7424 */ /* 0x000fd400078e00ff */
[----:B------:R0:W-:Y:S02]  /*e230*/  LDGSTS.E.BYPASS.LTC128B.128 [R0+0x7400], desc[UR36][R2.64+0x100], !P0 ;  /* 0x0740010002007fae */ /* 0x0001e4000c101d64 */
[----:B0-----:R-:W-:-:S13]  /*e240*/  IADD3 R2, P0, R14, R6, RZ ;  /* 0x000000060e027210 */ /* 0x001fda0007f1e0ff */
[----:B------:R-:W-:Y:S05]  /*e250*/  WARPSYNC.COLLECTIVE R15, `(.L_x_3459) ;  /* 0x000000000f087348 */ /* 0x000fea0003c00000 */
[----:B------:R0:W1:Y:S02]  /*e260*/  SHFL.IDX P6, R14, R13, R12, R11 ;  /* 0x0000000c0d0e7389 */ /* 0x00006400000c000b */
[----:B01----:R-:W-:Y:S01]  /*e270*/  ENDCOLLECTIVE ;  /* 0x000000000000791b */ /* 0x003fe20003800000 */
.L_x_3459:
        /* <DEDUP_REMOVED lines=12> */
.L_x_3460:
        /* <DEDUP_REMOVED lines=12> */
.L_x_3461:
        /* <DEDUP_REMOVED lines=12> */
.L_x_3462:
[----:B------:R-:W-:Y:S01]  /*e4c0*/  @!PT LDS RZ, [RZ] ;  /* 0x00000000fffff984 */ /* 0x000fe20000000800 */
[----:B------:R-:W-:Y:S01]  /*e4d0*/  @!PT LDS RZ, [RZ] ;  /* 0x00000000fffff984 */ /* 0x000fe20000000800 */
[----:B------:R-:W-:Y:S01]  /*e4e0*/  @!PT LDS RZ, [RZ] ;  /* 0x00000000fffff984 */ /* 0x000fe20000000800 */
[----:B------:R0:W-:Y:S01]  /*e4f0*/  LDGSTS.E.BYPASS.LTC128B.128 [R0+0x5400], desc[UR36][R2.64+0x80], !P0 ;  /* 0x0540008002007fae */ /* 0x0001e2000c101d64 */
[----:B------:R-:W-:-:S13]  /*e500*/  ISETP.LT.OR P0, PT, R5, 0x41, P1 ;  /* 0x000000410500780c */ /* 0x000fda0000f01670 */
[----:B------:R0:W-:Y:S01]  /*e510*/  LDGSTS.E.BYPASS.LTC128B.128 [R0+0x8400], desc[UR36][R2.64+0x100], !P0 ;  /* 0x0840010002007fae */ /* 0x0001e2000c101d64 */
[----:B------:R-:W-:Y:S05]  /*e520*/  BRA `(.L_x_3463) ;  /* 0xffffffcc00087947 */ /* 0x000fea000383ffff */
.L_x_3370:
[----:B0-----:R0:W1:Y:S02]  /*e530*/  SYNCS.PHASECHK.TRANS64.TRYWAIT P0, [R5+URZ+0x30820], R0 ;  /* 0x03082000050075a7 */ /* 0x001064000800017f */
[----:B-1----:R-:W-:Y:S05]  /*e540*/  @!P0 NANOSLEEP.SYNCS 0x989680 ;  /* 0x009896800000895d */ /* 0x002fea0003900000 */
[----:B------:R-:W1:Y:S02]  /*e550*/  @!P0 SYNCS.PHASECHK.TRANS64 P0, [R5+URZ+0x30820], R0 ;  /* 0x03082000050085a7 */ /* 0x000e64000800007f */
[----:B-1----:R-:W-:Y:S05]  /*e560*/  @!P0 BRA `(.L_x_3370) ;  /* 0xfffffffc00f08947 */ /* 0x002fea000383ffff */
[----:B------:R-:W-:Y:S05]  /*e570*/  BRA `(.L_x_3464) ;  /* 0xffffffcc00a47947 */ /* 0x000fea000383ffff */
.L_x_3371:
        /* <DEDUP_REMOVED lines=11> */
.L_x_3466:
[----:B------:R-:W-:Y:S05]  /*e630*/  BSYNC B0 ;  /* 0x0000000000007941 */ /* 0x000fea0003800000 */
.L_x_3465:
[----:B------:R-:W-:Y:S05]  /*e640*/  BRA `(.L_x_3467) ;  /* 0xffffffcc008c7947 */ /* 0x000fea000383ffff */
.L_x_3374:
[----:B------:R-:W-:Y:S01]  /*e650*/  BSSY B1, `(.L_x_3468) ;  /* 0x0000006000017945 */ /* 0x000fe20003800000 */
[----:B------:R-:W-:-:S07]  /*e660*/  IMAD.MOV.U32 R15, RZ, RZ, -0x1 ;  /* 0xffffffffff0f7424 */ /* 0x000fce00078e00ff */
[----:B0-----:R-:W-:Y:S05]  /*e670*/  WARPSYNC.COLLECTIVE R15, `(.L_x_3469) ;  /* 0x000000000f0c7348 */ /* 0x001fea0003c00000 */
[----:B------:R-:W-:Y:S02]  /*e680*/  ELECT P6, UR62, PT ;  /* 0x00000000003e782f */ /* 0x000fe400038c0000 */
[----:B------:R-:W-:Y:S01]  /*e690*/  MOV R14, UR62 ;  /* 0x0000003e000e7c02 */ /* 0x000fe20008000f00 */
[----:B0-----:R-:W-:Y:S10]  /*e6a0*/  ENDCOLLECTIVE ;  /* 0x000000000000791b */ /* 0x001ff40003800000 */
.L_x_3469:
[----:B------:R-:W-:Y:S05]  /*e6b0*/  BSYNC B1 ;  /* 0x0000000000017941 */ /* 0x000fea0003800000 */
.L_x_3468:
[----:B------:R-:W-:Y:S05]  /*e6c0*/  BRA `(.L_x_3470) ;  /* 0xffffffcc00847947 */ /* 0x000fea000383ffff */
.L_x_3376:
[----:B0-----:R0:W1:Y:S02]  /*e6d0*/  SYNCS.PHASECHK.TRANS64.TRYWAIT P1, [R3+URZ+0x30840], R2 ;  /* 0x03084002030075a7 */ /* 0x001064000802017f */
[----:B-1----:R-:W-:Y:S05]  /*e6e0*/  @!P1 NANOSLEEP.SYNCS 0x989680 ;  /* 0x009896800000995d */ /* 0x002fea0003900000 */
[----:B------:R-:W1:Y:S02]  /*e6f0*/  @!P1 SYNCS.PHASECHK.TRANS64 P1, [R3+URZ+0x30840], R2 ;  /* 0x03084002030095a7 */ /* 0x000e64000802007f */
[----:B-1----:R-:W-:Y:S05]  /*e700*/  @!P1 BRA `(.L_x_3376) ;  /* 0xfffffffc00f09947 */ /* 0x002fea000383ffff */
[----:B------:R-:W-:Y:S05]  /*e710*/  BRA `(.L_x_3471) ;  /* 0xffffffcc00ac7947 */ /* 0x000fea000383ffff */
.L_x_3378:
[----:B-1----:R1:W2:Y:S02]  /*e720*/  SYNCS.PHASECHK.TRANS64.TRYWAIT P1, [R5+URZ+0x30840], R0 ;  /* 0x03084000050075a7 */ /* 0x0022a4000802017f */
[----:B--2---:R-:W-:Y:S05]  /*e730*/  @!P1 NANOSLEEP.SYNCS 0x989680 ;  /* 0x009896800000995d */ /* 0x004fea0003900000 */
[----:B------:R-:W2:Y:S02]  /*e740*/  @!P1 SYNCS.PHASECHK.TRANS64 P1, [R5+URZ+0x30840], R0 ;  /* 0x03084000050095a7 */ /* 0x000ea4000802007f */
[----:B--2---:R-:W-:Y:S05]  /*e750*/  @!P1 BRA `(.L_x_3378) ;  /* 0xfffffffc00f09947 */ /* 0x004fea000383ffff */
[----:B------:R-:W-:Y:S05]  /*e760*/  BRA `(.L_x_3472) ;  /* 0xffffffcc00b87947 */ /* 0x000fea000383ffff */
.L_x_3380:
[----:B--2---:R2:W3:Y:S02]  /*e770*/  SYNCS.PHASECHK.TRANS64.TRYWAIT P1, [R3+URZ+0x30860], R2 ;  /* 0x03086002030075a7 */ /* 0x0044e4000802017f */
[----:B---3--:R-:W-:Y:S05]  /*e780*/  @!P1 NANOSLEEP.SYNCS 0x989680 ;  /* 0x009896800000995d */ /* 0x008fea0003900000 */
[----:B------:R-:W3:Y:S02]  /*e790*/  @!P1 SYNCS.PHASECHK.TRANS64 P1, [R3+URZ+0x30860], R2 ;  /* 0x03086002030095a7 */ /* 0x000ee4000802007f */
[----:B---3--:R-:W-:Y:S05]  /*e7a0*/  @!P1 BRA `(.L_x_3380) ;  /* 0xfffffffc00f09947 */ /* 0x008fea000383ffff */
[----:B------:R-:W-:Y:S05]  /*e7b0*/  BRA `(.L_x_3473) ;  /* 0xffffffcc00b47947 */ /* 0x000fea000383ffff */
.L_x_3474:
        /* <DEDUP_REMOVED lines=12> */
.L_x_15833:


//--------------------- .text._ZN7cutlass13device_kernelIN5flash11enable_sm90INS1_16FlashAttnFwdSm90INS1_25CollectiveMainloopFwdSm90ILi2EN4cute5tupleIJNS5_1CILi1EEES8_S8_EEENS6_IJNS7_ILi128EEENS7_ILi96EEENS7_ILi192EEEEEELi192ENS_10bfloat16_tEfNS_4arch4Sm90ELb0ELb0ELb0ELb1ELb1ELb0ELb0ELb1ELb1ELb1ELb0ELb0EEENS1_21CollectiveEpilogueFwdINS6_IJSA_SC_SB_EEES9_SE_SG_Li256ELb1ELb1ELb0ELb0EEENS1_36VarlenDynamicPersistentTileSchedulerILi128ELi96ELi256ELi128ELb0ELb1ELb1ELb0ELb1ELb1EEEEEEEEEvNT_6ParamsE --------------------------
	.section	.text._ZN7cutlass13device_kernelIN5flash11enable_sm90INS1_16FlashAttnFwdSm90INS1_25CollectiveMainloopFwdSm90ILi2EN4cute5tupleIJNS5_1CILi1EEES8_S8_EEENS6_IJNS7_ILi128EEENS7_ILi96EEENS7_ILi192EEEEEELi192ENS_10bfloat16_tEfNS_4arch4Sm90ELb0ELb0ELb0ELb1ELb1ELb0ELb0ELb1ELb1ELb1ELb0ELb0EEENS1_21CollectiveEpilogueFwdINS6_IJSA_SC_SB_EEES9_SE_SG_Li256ELb1ELb1ELb0ELb0EEENS1_36VarlenDynamicPersistentTileSchedulerILi128ELi96ELi256ELi128ELb0ELb1ELb1ELb0ELb1ELb1EEEEEEEEEvNT_6ParamsE,"ax",@progbits
	.align	128
.text._ZN7cutlass13device_kernelIN5flash11enable_sm90INS1_16FlashAttnFwdSm90INS1_25CollectiveMainloopFwdSm90ILi2EN4cute5tupleIJNS5_1CILi1EEES8_S8_EEENS6_IJNS7_ILi128EEENS7_ILi96EEENS7_ILi192EEEEEELi192ENS_10bfloat16_tEfNS_4arch4Sm90ELb0ELb0ELb0ELb1ELb1ELb0ELb0ELb1ELb1ELb1ELb0ELb0EEENS1_21CollectiveEpilogueFwdINS6_IJSA_SC_SB_EEES9_SE_SG_Li256ELb1ELb1ELb0ELb0EEENS1_36VarlenDynamicPersistentTileSchedulerILi128ELi96ELi256ELi128ELb0ELb1ELb1ELb0ELb1ELb1EEEEEEEEEvNT_6ParamsE:
        .type           _ZN7cutlass13device_kernelIN5flash11enable_sm90INS1_16FlashAttnFwdSm90INS1_25CollectiveMainloopFwdSm90ILi2EN4cute5tupleIJNS5_1CILi1EEES8_S8_EEENS6_IJNS7_ILi128EEENS7_ILi96EEENS7_ILi192EEEEEELi192ENS_10bfloat16_tEfNS_4arch4Sm90ELb0ELb0ELb0ELb1ELb1ELb0ELb0ELb1ELb1ELb1ELb0ELb0EEENS1_21CollectiveEpilogueFwdINS6_IJSA_SC_SB_EEES9_SE_SG_Li256ELb1ELb1ELb0ELb0EEENS1_36VarlenDynamicPersistentTileSchedulerILi128ELi96ELi256ELi128ELb0ELb1ELb1ELb0ELb1ELb1EEEEEEEEEvNT_6ParamsE,@function
        .size           _ZN7cutlass13device_kernelIN5flash11enable_sm90INS1_16FlashAttnFwdSm90INS1_25CollectiveMainloopFwdSm90ILi2EN4cute5tupleIJNS5_1CILi1EEES8_S8_EEENS6_IJNS7_ILi128EEENS7_ILi96EEENS7_ILi192EEEEEELi192ENS_10bfloat16_tEfNS_4arch4Sm90ELb0ELb0ELb0ELb1ELb1ELb0ELb0ELb1ELb1ELb1ELb0ELb0EEENS1_21CollectiveEpilogueFwdINS6_IJSA_SC_SB_EEES9_SE_SG_Li256ELb1ELb1ELb0ELb0EEENS1_36VarlenDynamicPersistentTileSchedulerILi128ELi96ELi256ELi128ELb0ELb1ELb1ELb0ELb1ELb1EEEEEEEEEvNT_6ParamsE,(.L_x_15834 - _ZN7cutlass13device_kernelIN5flash11enable_sm90INS1_16FlashAttnFwdSm90INS1_25CollectiveMainloopFwdSm90ILi2EN4cute5tupleIJNS5_1CILi1EEES8_S8_EEENS6_IJNS7_ILi128EEENS7_ILi96EEENS7_ILi192EEEEEELi192ENS_10bfloat16_tEfNS_4arch4Sm90ELb0ELb0ELb0ELb1ELb1ELb0ELb0ELb1ELb1ELb1ELb0ELb0EEENS1_21CollectiveEpilogueFwdINS6_IJSA_SC_SB_EEES9_SE_SG_Li256ELb1ELb1ELb0ELb0EEENS1_36VarlenDynamicPersistentTileSchedulerILi128ELi96ELi256ELi128ELb0ELb1ELb1ELb0ELb1ELb1EEEEEEEEEvNT_6ParamsE)
        .other          _ZN7cutlass13device_kernelIN5flash11enable_sm90INS1_16FlashAttnFwdSm90INS1_25CollectiveMainloopFwdSm90ILi2EN4cute5tupleIJNS5_1CILi1EEES8_S8_EEENS6_IJNS7_ILi128EEENS7_ILi96EEENS7_ILi192EEEEEELi192ENS_10bfloat16_tEfNS_4arch4Sm90ELb0ELb0ELb0ELb1ELb1ELb0ELb0ELb1ELb1ELb1ELb0ELb0EEENS1_21CollectiveEpilogueFwdINS6_IJSA_SC_SB_EEES9_SE_SG_Li256ELb1ELb1ELb0ELb0EEENS1_36VarlenDynamicPersistentTileSchedulerILi128ELi96ELi256ELi128ELb0ELb1ELb1ELb0ELb1ELb1EEEEEEEEEvNT_6ParamsE,@"STO_CUDA_ENTRY STV_DEFAULT"
_ZN7cutlass13device_kernelIN5flash11enable_sm90INS1_16FlashAttnFwdSm90INS1_25CollectiveMainloopFwdSm90ILi2EN4cute5tupleIJNS5_1CILi1EEES8_S8_EEENS6_IJNS7_ILi128EEENS7_ILi96EEENS7_ILi192EEEEEELi192ENS_10bfloat16_tEfNS_4arch4Sm90ELb0ELb0ELb0ELb1ELb1ELb0ELb0ELb1ELb1ELb1ELb0ELb0EEENS1_21CollectiveEpilogueFwdINS6_IJSA_SC_SB_EEES9_SE_SG_Li256ELb1ELb1ELb0ELb0EEENS1_36VarlenDynamicPersistentTileSchedulerILi128ELi96ELi256ELi128ELb0ELb1ELb1ELb0ELb1ELb1EEEEEEEEEvNT_6ParamsE:
        /* <DEDUP_REMOVED lines=45> */
.L_x_3475:
        /* <DEDUP_REMOVED lines=22> */
.L_x_3476:
        /* <DEDUP_REMOVED lines=18> */
.L_x_3477:
        /* <DEDUP_REMOVED lines=22> */
.L_x_3478:
        /* <DEDUP_REMOVED lines=23> */
.L_x_3479:
        /* <DEDUP_REMOVED lines=10> */
.L_x_3481:
        /* <DEDUP_REMOVED lines=19> */
[----:B------:R-:W-:Y:S01]  /*09f0*/  UMOV UR38, URZ ;  /* 0x0000003f00267c82 */ /* 0x000fe20008000000 */
[----:B0-----:R-:W-:-:S05]  /*0a00*/  VIADD R204, R0, 0xffffff80 ;  /* 0xffffff8000cc7836 */ /* 0x001fca0000000000 */
[----:B------:R-:W-:-:S04]  /*0a10*/  SHF.R.S32.HI R3, RZ, 0x1f, R204 ;  /* 0x0000001fff037819 */ /* 0x000fc800000114cc */
[CC--:B------:R-:W-:Y:S02]  /*0a20*/  LEA.HI R0, R3.reuse, R204.reuse, RZ, 0x7 ;  /* 0x000000cc03007211 */ /* 0x0c0fe400078f38ff */
[----:B------:R-:W-:Y:S02]  /*0a30*/  LEA.HI R4, R3, R204, RZ, 0x5 ;  /* 0x000000cc03047211 */ /* 0x000fe400078f28ff */
[----:B------:R-:W-:Y:S02]  /*0a40*/  LOP3.LUT R5, R0, 0xffffff80, RZ, 0xc0, !PT ;  /* 0xffffff8000057812 */ /* 0x000fe400078ec0ff */
[----:B------:R-:W-:Y:S01]  /*0a50*/  SHF.R.S32.HI R195, RZ, 0x7, R0 ;  /* 0x00000007ffc37819 */ /* 0x000fe20000011400 */
[----:B------:R-:W-:Y:S02]  /*0a60*/  IMAD.SHL.U32 R4, R4, 0x20, RZ ;  /* 0x0000002004047824 */ /* 0x000fe400078e00ff */
[----:B------:R-:W-:Y:S01]  /*0a70*/  IMAD.IADD R194, R204, 0x1, -R5 ;  /* 0x00000001ccc27824 */ /* 0x000fe200078e0a05 */
[----:B------:R-:W-:-:S02]  /*0a80*/  LEA.HI R0, R0, R195, RZ, 0x1 ;  /* 0x000000c300007211 */ /* 0x000fc400078f08ff */
[----:B------:R-:W-:Y:S02]  /*0a90*/  LOP3.LUT R4, R4, 0xfffffc00, RZ, 0xc0, !PT ;  /* 0xfffffc0004047812 */ /* 0x000fe400078ec0ff */
[----:B------:R-:W-:Y:S02]  /*0aa0*/  SHF.R.S32.HI R9, RZ, 0x1f, R194 ;  /* 0x0000001fff097819 */ /* 0x000fe400000114c2 */
[----:B------:R-:W-:Y:S02]  /*0ab0*/  LOP3.LUT R0, R0, 0x3fffffe, RZ, 0xc0, !PT ;  /* 0x03fffffe00007812 */ /* 0x000fe400078ec0ff */
[CC--:B------:R-:W-:Y:S02]  /*0ac0*/  LEA.HI R6, R9.reuse, R194.reuse, RZ, 0x2 ;  /* 0x000000c209067211 */ /* 0x0c0fe400078f10ff */
[----:B------:R-:W-:Y:S01]  /*0ad0*/  LEA.HI R9, R9, R194, RZ, 0x5 ;  /* 0x000000c209097211 */ /* 0x000fe200078f28ff */
[----:B------:R-:W-:Y:S01]  /*0ae0*/  IMAD.IADD R0, R195, 0x1, -R0 ;  /* 0x00000001c3007824 */ /* 0x000fe200078e0a00 */
[----:B------:R-:W-:-:S02]  /*0af0*/  SHF.R.S32.HI R8, RZ, 0x2, R6 ;  /* 0x00000002ff087819 */ /* 0x000fc40000011406 */
[----:B------:R-:W-:Y:S02]  /*0b00*/  SHF.R.S32.HI R11, RZ, 0x1f, R6 ;  /* 0x0000001fff0b7819 */ /* 0x000fe40000011406 */
[----:B------:R-:W-:Y:S02]  /*0b10*/  SHF.R.S32.HI R9, RZ, 0x5, R9 ;  /* 0x00000005ff097819 */ /* 0x000fe40000011409 */
[----:B------:R-:W-:-:S04]  /*0b20*/  LEA.HI R11, R11, R8, RZ, 0x3 ;  /* 0x000000080b0b7211 */ /* 0x000fc800078f18ff */
[----:B------:R-:W-:-:S05]  /*0b30*/  LOP3.LUT R11, R11, 0xfffffff8, RZ, 0xc0, !PT ;  /* 0xfffffff80b0b7812 */ /* 0x000fca00078ec0ff */
[----:B------:R-:W-:-:S05]  /*0b40*/  IMAD.IADD R8, R8, 0x1, -R11 ;  /* 0x0000000108087824 */ /* 0x000fca00078e0a0b */
[----:B------:R-:W-:-:S05]  /*0b50*/  LEA R9, R9, R8, 0x4 ;  /* 0x0000000809097211 */ /* 0x000fca00078e20ff */
[----:B------:R-:W-:Y:S01]  /*0b60*/  IMAD R196, R0, 0x40, R9 ;  /* 0x0000004000c47824 */ /* 0x000fe200078e0209 */
[----:B--2---:R-:W-:Y:S02]  /*0b70*/  R2UR UR4, R2 ;  /* 0x00000000020472ca */ /* 0x004fe400000e0000 */
[----:B------:R-:W-:-:S04]  /*0b80*/  LEA.HI R2, R3, R204, RZ, 0x4 ;  /* 0x000000cc03027211 */ /* 0x000fc800078f20ff */
[----:B------:R-:W-:Y:S02]  /*0b90*/  SHF.R.S32.HI R7, RZ, 0x4, R2 ;  /* 0x00000004ff077819 */ /* 0x000fe40000011402 */
[C---:B------:R-:W-:Y:S02]  /*0ba0*/  LOP3.LUT R5, R2.reuse, 0x3fffff0, RZ, 0xc0, !PT ;  /* 0x03fffff002057812 */ /* 0x040fe400078ec0ff */
[----:B------:R-:W-:-:S03]  /*0bb0*/  LEA.HI R2, R2, R7, RZ, 0x1 ;  /* 0x0000000702027211 */ /* 0x000fc600078f08ff */
[----:B------:R-:W-:Y:S01]  /*0bc0*/  IMAD.IADD R5, R204, 0x1, -R5 ;  /* 0x00000001cc057824 */ /* 0x000fe200078e0a05 */
[----:B------:R-:W-:Y:S01]  /*0bd0*/  LOP3.LUT R2, R2, 0x1ffffffe, RZ, 0xc0, !PT ;  /* 0x1ffffffe02027812 */ /* 0x000fe200078ec0ff */
[----:B------:R-:W-:-:S03]  /*0be0*/  ULOP3.LUT UR7, UR4, 0x1, URZ, 0xfc, !UPT ;  /* 0x0000000104077892 */ /* 0x000fc6000f8efc3f */
[----:B------:R-:W-:Y:S01]  /*0bf0*/  LEA R5, R5, R4, 0x6 ;  /* 0x0000000405057211 */ /* 0x000fe200078e30ff */
[----:B------:R-:W-:Y:S01]  /*0c00*/  IMAD.IADD R2, R7, 0x1, -R2 ;  /* 0x0000000107027824 */ /* 0x000fe200078e0a02 */
[CC--:B------:R-:W-:Y:S01]  /*0c10*/  LEA.HI R4, R3.reuse, R204.reuse, RZ, 0x2 ;  /* 0x000000cc03047211 */ /* 0x0c0fe200078f10ff */
[----:B------:R-:W-:Y:S01]  /*0c20*/  UMOV UR4, URZ ;  /* 0x0000003f00047c82 */ /* 0x000fe20008000000 */
[----:B------:R-:W-:Y:S01]  /*0c30*/  LEA.HI R3, R3, R204, RZ, 0x3 ;  /* 0x000000cc03037211 */ /* 0x000fe200078f18ff */
[----:B------:R-:W-:Y:S01]  /*0c40*/  IMAD R199, R2, 0x8, R5 ;  /* 0x0000000802c77824 */ /* 0x000fe200078e0205 */
[----:B------:R-:W-:Y:S01]  /*0c50*/  LOP3.LUT R5, R4, 0xfffffffc, RZ, 0xc0, !PT ;  /* 0xfffffffc04057812 */ /* 0x000fe200078ec0ff */
[----:B------:R-:W-:Y:S01]  /*0c60*/  IMAD.MOV.U32 R4, RZ, RZ, -0x2 ;  /* 0xfffffffeff047424 */ /* 0x000fe200078e00ff */
[----:B------:R-:W-:Y:S01]  /*0c70*/  LOP3.LUT R19, R3, 0xfffffff8, RZ, 0xc0, !PT ;  /* 0xfffffff803137812 */ /* 0x000fe200078ec0ff */
[----:B------:R-:W-:Y:S01]  /*0c80*/  IMAD.U32 R193, RZ, RZ, UR4 ;  /* 0x00000004ffc17e24 */ /* 0x000fe2000f8e00ff */
[----:B------:R-:W-:Y:S01]  /*0c90*/  LOP3.LUT R7, R6, 0x7ffffffc, RZ, 0xc0, !PT ;  /* 0x7ffffffc06077812 */ /* 0x000fe200078ec0ff */
[C---:B------:R-:W-:Y:S01]  /*0ca0*/  IMAD.IADD R5, R204.reuse, 0x1, -R5 ;  /* 0x00000001cc057824 */ /* 0x040fe200078e0a05 */
[----:B------:R-:W-:Y:S01]  /*0cb0*/  MOV R200, UR7 ;  /* 0x0000000700c87c02 */ /* 0x000fe20008000f00 */
[----:B------:R-:W-:Y:S01]  /*0cc0*/  IMAD.IADD R19, R204, 0x1, -R19 ;  /* 0x00000001cc137824 */ /* 0x000fe200078e0a13 */
[----:B------:R-:W-:Y:S01]  /*0cd0*/  SHF.R.S32.HI R23, RZ, 0x3, R3 ;  /* 0x00000003ff177819 */ /* 0x000fe20000011403 */
[----:B------:R-:W-:Y:S01]  /*0ce0*/  IMAD.IADD R7, R194, 0x1, -R7 ;  /* 0x00000001c2077824 */ /* 0x000fe200078e0a07 */
[----:B------:R-:W-:Y:S01]  /*0cf0*/  LEA.HI R2, R5, R5, RZ, 0x1 ;  /* 0x0000000505027211 */ /* 0x000fe200078f08ff */
[----:B------:R-:W-:-:S02]  /*0d00*/  IMAD.SHL.U32 R16, R19, 0x8, RZ ;  /* 0x0000000813107824 */ /* 0x000fc400078e00ff */
[----:B------:R-:W-:Y:S01]  /*0d10*/  IMAD R197, R7, R4, 0x60 ;  /* 0x0000006007c57424 */ /* 0x000fe200078e0204 */
[----:B------:R-:W-:Y:S01]  /*0d20*/  LOP3.LUT R2, R2, 0x1ffffffe, RZ, 0xc0, !PT ;  /* 0x1ffffffe02027812 */ /* 0x000fe200078ec0ff */
[C---:B------:R-:W-:Y:S01]  /*0d30*/  VIADD R17, R16.reuse, 0x40 ;  /* 0x0000004010117836 */ /* 0x040fe20000000000 */
[----:B------:R-:W-:Y:S01]  /*0d40*/  SHF.R.S32.HI R203, RZ, 0x1f, R16 ;  /* 0x0000001fffcb7819 */ /* 0x000fe20000011410 */
[----:B------:R-:W-:Y:S02]  /*0d50*/  VIADD R18, R16, 0x80 ;  /* 0x0000008010127836 */ /* 0x000fe40000000000 */
[----:B------:R-:W-:Y:S01]  /*0d60*/  IMAD.IADD R5, R5, 0x1, -R2 ;  /* 0x0000000105057824 */ /* 0x000fe200078e0a02 */
[----:B------:R-:W-:Y:S02]  /*0d70*/  SHF.R.S32.HI R202, RZ, 0x1f, R17 ;  /* 0x0000001fffca7819 */ /* 0x000fe40000011411 */
[----:B------:R-:W-:Y:S01]  /*0d80*/  SHF.R.S32.HI R201, RZ, 0x1f, R18 ;  /* 0x0000001fffc97819 */ /* 0x000fe20000011412 */
[----:B------:R-:W-:-:S07]  /*0d90*/  IMAD R198, R5, 0x8, R196 ;  /* 0x0000000805c67824 */ /* 0x000fce00078e02c4 */
.L_x_3527:
        /* <DEDUP_REMOVED lines=13> */
[----:B------:R-:W-:Y:S02]  /*0e70*/  @UP0 ULEA UR8, UP2, UR60, UR8, 0x2 ;  /* 0x000000083c080291 */ /* 0x000fe4000f84103f */
[----:B------:R-:W-:Y:S02]  /*0e80*/  @UP1 ULEA UR10, UP3, UR60, UR10, 0x2 ;  /* 0x0000000a3c0a1291 */ /* 0x000fe4000f86103f */
[----:B------:R-:W-:Y:S02]  /*0e90*/  @UP0 ULEA.HI.X UR9, UR60, UR9, UR4, 0x2, UP2 ;  /* 0x000000093c090291 */ /* 0x000fe400090f1404 */
[----:B------:R-:W-:Y:S01]  /*0ea0*/  IMAD.U32 R192, RZ, RZ, UR4 ;  /* 0x00000004ffc07e24 */ /* 0x000fe2000f8e00ff */
[----:B------:R-:W-:Y:S01]  /*0eb0*/  @UP1 ULEA.HI.X UR11, UR60, UR11, UR4, 0x2, UP3 ;  /* 0x0000000b3c0b1291 */ /* 0x000fe200098f1404 */
[----:B------:R-:W-:Y:S01]  /*0ec0*/  IMAD.U32 R2, RZ, RZ, UR8 ;  /* 0x00000008ff027e24 */ /* 0x000fe2000f8e00ff */
[----:B------:R-:W-:Y:S01]  /*0ed0*/  MOV R4, UR10 ;  /* 0x0000000a00047c02 */ /* 0x000fe20008000f00 */
[----:B------:R-:W-:Y:S01]  /*0ee0*/  ULDC UR4, c[0x0][0x424] ;  /* 0x0001090000047ab9 */ /* 0x000fe20000000800 */
[----:B------:R-:W-:Y:S01]  /*0ef0*/  IMAD.U32 R3, RZ, RZ, UR9 ;  /* 0x00000009ff037e24 */ /* 0x000fe2000f8e00ff */
[----:B------:R-:W-:Y:S01]  /*0f00*/  ULDC.64 UR8, c[0x0][0x418] ;  /* 0x0001060000087ab9 */ /* 0x000fe20000000a00 */
[----:B------:R-:W-:-:S03]  /*0f10*/  IMAD.U32 R5, RZ, RZ, UR11 ;  /* 0x0000000bff057e24 */ /* 0x000fc6000f8e00ff */
[----:B------:R-:W2:Y:S04]  /*0f20*/  @P0 LDG.E R2, desc[UR36][R2.64] ;  /* 0x0000002402020981 */ /* 0x000ea8000c1e1900 */
[----:B---3--:R-:W3:Y:S01]  /*0f30*/  @P1 LDG.E R4, desc[UR36][R4.64] ;  /* 0x0000002404041981 */ /* 0x008ee2000c1e1900 */
[----:B------:R-:W-:Y:S01]  /*0f40*/  UISETP.NE.U32.AND UP0, UPT, UR8, URZ, UPT ;  /* 0x0000003f0800728c */ /* 0x000fe2000bf05070 */
[----:B------:R-:W-:Y:S01]  /*0f50*/  IMAD.U32 R22, RZ, RZ, UR5 ;  /* 0x00000005ff167e24 */ /* 0x000fe2000f8e00ff */
[----:B------:R-:W-:Y:S01]  /*0f60*/  ULDC UR5, c[0x0][0x2f0] ;  /* 0x0000bc0000057ab9 */ /* 0x000fe20000000800 */
[----:B------:R-:W-:Y:S01]  /*0f70*/  UMOV UR40, URZ ;  /* 0x0000003f00287c82 */ /* 0x000fe20008000000 */
[----:B------:R-:W-:Y:S01]  /*0f80*/  UISETP.NE.AND.EX UP0, UPT, UR9, URZ, UPT, UP0 ;  /* 0x0000003f0900728c */ /* 0x000fe2000bf05300 */
[----:B------:R-:W-:Y:S01]  /*0f90*/  IMAD.MOV.U32 R20, RZ, RZ, RZ ;  /* 0x000000ffff147224 */ /* 0x000fe200078e00ff */
[----:B------:R-:W-:Y:S01]  /*0fa0*/  UMOV UR61, UR6 ;  /* 0x00000006003d7c82 */ /* 0x000fe20008000000 */
[----:B------:R-:W-:Y:S01]  /*0fb0*/  CS2R R118, SRZ ;  /* 0x0000000000767805 */ /* 0x000fe2000001ff00 */
[----:B------:R-:W-:Y:S01]  /*0fc0*/  USEL UR4, UR4, 0x1, UP0 ;  /* 0x0000000104047887 */ /* 0x000fe20008000000 */
[----:B------:R-:W-:-:S02]  /*0fd0*/  CS2R R116, SRZ ;  /* 0x0000000000747805 */ /* 0x000fc4000001ff00 */
[----:B------:R-:W-:Y:S02]  /*0fe0*/  CS2R R114, SRZ ;  /* 0x0000000000727805 */ /* 0x000fe4000001ff00 */
[----:B------:R-:W-:Y:S01]  /*0ff0*/  CS2R R112, SRZ ;  /* 0x0000000000707805 */ /* 0x000fe2000001ff00 */
[----:B------:R-:W-:Y:S01]  /*1000*/  UIMAD UR4, UR4, UR5, URZ ;  /* 0x00000005040472a4 */ /* 0x000fe2000f8e023f */
        /* <DEDUP_REMOVED lines=36> */
[----:B------:R-:W-:Y:S02]  /*1250*/  MOV R121, RZ ;  /* 0x000000ff00797202 */ /* 0x000fe40000000f00 */
[----:B--2---:R-:W-:Y:S01]  /*1260*/  @P0 R2UR UR40, R2 ;  /* 0x00000000022802ca */ /* 0x004fe200000e0000 */
[----:B------:R-:W-:Y:S01]  /*1270*/  IMAD.MOV.U32 R2, RZ, RZ, RZ ;  /* 0x000000ffff027224 */ /* 0x000fe200078e00ff */
[----:B------:R-:W-:Y:S02]  /*1280*/  PLOP3.LUT P0, PT, PT, PT, PT, 0x80, 0x0 ;  /* 0x000000000000781c */ /* 0x000fe40003f0f070 */
[----:B---3--:R-:W-:Y:S01]  /*1290*/  @P1 R2UR UR4, R4 ;  /* 0x00000000040412ca */ /* 0x008fe200000e0000 */
[----:B----4-:R-:W-:-:S14]  /*12a0*/  @P1 BRA `(.L_x_3482) ;  /* 0x0000000000341947 */ /* 0x010fdc0003800000 */
        /* <DEDUP_REMOVED lines=13> */
.L_x_3482:
[----:B------:R-:W-:Y:S01]  /*1380*/  UIADD3 UR40, -UR40, UR4, URZ ;  /* 0x0000000428287290 */ /* 0x000fe2000fffe13f */
[----:B------:R-:W-:Y:S01]  /*1390*/  IMAD.MOV.U32 R0, RZ, RZ, RZ ;  /* 0x000000ffff007224 */ /* 0x000fe200078e00ff */
[----:B------:R-:W-:Y:S01]  /*13a0*/  CS2R R132, SRZ ;  /* 0x0000000000847805 */ /* 0x000fe2000001ff00 */
[----:B------:R-:W-:Y:S01]  /*13b0*/  IMAD.MOV.U32 R129, RZ, RZ, RZ ;  /* 0x000000ffff817224 */ /* 0x000fe200078e00ff */
[----:B------:R-:W-:Y:S01]  /*13c0*/  UISETP.GE.AND UP0, UPT, UR40, 0x1, UPT ;  /* 0x000000012800788c */ /* 0x000fe2000bf06270 */
[----:B------:R-:W-:Y:S01]  /*13d0*/  IMAD.MOV.U32 R120, RZ, RZ, RZ ;  /* 0x000000ffff787224 */ /* 0x000fe200078e00ff */
[----:B------:R-:W-:Y:S01]  /*13e0*/  UIADD3 UR4, UR40, 0x5f, URZ ;  /* 0x0000005f28047890 */ /* 0x000fe2000fffe03f */
[----:B------:R-:W-:Y:S01]  /*13f0*/  IMAD.MOV.U32 R3, RZ, RZ, RZ ;  /* 0x000000ffff037224 */ /* 0x000fe200078e00ff */
[----:B------:R-:W-:Y:S02]  /*1400*/  CS2R R130, SRZ ;  /* 0x0000000000827805 */ /* 0x000fe4000001ff00 */
[----:B------:R-:W-:-:S02]  /*1410*/  CS2R R122, SRZ ;  /* 0x00000000007a7805 */ /* 0x000fc4000001ff00 */
[----:B------:R-:W-:Y:S01]  /*1420*/  PLOP3.LUT P1, PT, PT, PT, UP0, 0x80, 0x0 ;  /* 0x000000000000781c */ /* 0x000fe20003f2f008 */
[----:B------:R-:W-:Y:S01]  /*1430*/  UIMAD.WIDE UR4, UR4, 0x2aaaaaab, URZ ;  /* 0x2aaaaaab040478a5 */ /* 0x000fe2000f8e023f */
[----:B------:R-:W-:Y:S01]  /*1440*/  MOV R21, RZ ;  /* 0x000000ff00157202 */ /* 0x000fe20000000f00 */
[----:B------:R-:W-:Y:S01]  /*1450*/  IMAD.MOV.U32 R36, RZ, RZ, RZ ;  /* 0x000000ffff247224 */ /* 0x000fe200078e00ff */
[----:B------:R-:W-:Y:S01]  /*1460*/  CS2R R6, SRZ ;  /* 0x0000000000067805 */ /* 0x000fe2000001ff00 */
[----:B------:R-:W-:Y:S01]  /*1470*/  USHF.R.U32.HI UR41, URZ, 0x1f, UR5 ;  /* 0x0000001f3f297899 */ /* 0x000fe20008011605 */
[----:B------:R-:W-:Y:S01]  /*1480*/  CS2R R134, SRZ ;  /* 0x0000000000867805 */ /* 0x000fe2000001ff00 */
[----:B------:R-:W-:Y:S02]  /*1490*/  IMAD.MOV.U32 R24, RZ, RZ, RZ ;  /* 0x000000ffff187224 */ /* 0x000fe400078e00ff */
        /* <DEDUP_REMOVED lines=33> */
.L_x_3484:
        /* <DEDUP_REMOVED lines=11> */
.L_x_3614:
[----:B------:R-:W-:Y:S05]  /*1760*/  @!P0 BRA `(.L_x_3486) ;  /* 0x0000000000048947 */ /* 0x000fea0003800000 */
[----:B------:R-:W-:Y:S01]  /*1770*/  BPT.TRAP 0x1 ;  /* 0x000000040000795c */ /* 0x000fe20000300000 */
.L_x_3486:
[----:B0-----:R-:W-:Y:S01]  /*1780*/  IMAD.U32 R3, RZ, RZ, UR39 ;  /* 0x00000027ff037e24 */ /* 0x001fe2000f8e00ff */
[----:B------:R-:W-:-:S04]  /*1790*/  MOV R2, UR38 ;  /* 0x0000002600027c02 */ /* 0x000fc80008000f00 */
[----:B------:R-:W-:Y:S02]  /*17a0*/  LEA R2, R2, UR43, 0x3 ;  /* 0x0000002b02027c11 */ /* 0x000fe4000f8e18ff */
[----:B------:R-:W-:-:S04]  /*17b0*/  SHF.L.U32 R3, R3, 0x1f, RZ ;  /* 0x0000001f03037819 */ /* 0x000fc800000006ff */
[----:B------:R0:W1:Y:S01]  /*17c0*/  SYNCS.PHASECHK.TRANS64.TRYWAIT P1, [R2+URZ+0x30830], R3 ;  /* 0x03083003020075a7 */ /* 0x000062000802017f */
[----:B------:R-:W-:Y:S05]  /*17d0*/  @!P0 BRA `(.L_x_3487) ;  /* 0x0000000000048947 */ /* 0x000fea0003800000 */
[----:B------:R-:W-:Y:S01]  /*17e0*/  BPT.TRAP 0x1 ;  /* 0x000000040000795c */ /* 0x000fe20000300000 */
.L_x_3487:
[----:B------:R-:W-:Y:S01]  /*17f0*/  IMAD.MOV.U32 R119, RZ, RZ, RZ ;  /* 0x000000ffff777224 */ /* 0x000fe200078e00ff */
[----:B-1----:R-:W-:Y:S06]  /*1800*/  @P1 BRA `(.L_x_3488) ;  /* 0x0000000000081947 */ /* 0x002fec0003800000 */
[----:B------:R-:W1:Y:S02]  /*1810*/  SYNCS.PHASECHK.TRANS64.TRYWAIT P1, [R2+URZ+0x30830], R3 ;  /* 0x03083003020075a7 */ /* 0x000e64000802017f */
[----:B-1----:R-:W-:Y:S05]  /*1820*/  @!P1 BRA `(.L_x_3489) ;  /* 0x000000d000109947 */ /* 0x002fea0003800000 */
.L_x_3488:
        /* <DEDUP_REMOVED lines=31> */
[----:B------:R-:W-:Y:S01]  /*1a20*/  IMAD.U32 R7, RZ, RZ, UR13 ;  /* 0x0000000dff077e24 */ /* 0x000fe2000f8e00ff */
        /* <DEDUP_REMOVED lines=67> */
.L_x_3490:
[----:B------:R-:W-:Y:S01]  /*1e60*/  IADD3 R0, R197, UR40, RZ ;  /* 0x00000028c5007c10 */ /* 0x000fe2000fffe0ff */
[----:B01----:R-:W-:Y:S01]  /*1e70*/  IMAD.U32 R3, RZ, RZ, UR41 ;  /* 0x00000029ff037e24 */ /* 0x003fe2000f8e00ff */
[----:B------:R-:W-:Y:S01]  /*1e80*/  ULDC UR4, c[0x0][0x988] ;  /* 0x0002620000047ab9 */ /* 0x000fe20000000800 */
[----:B------:R-:W-:Y:S01]  /*1e90*/  P2R R20, PR, RZ, 0x1 ;  /* 0x00000001ff147803 */ /* 0x000fe20000000000 */
[----:B------:R-:W-:Y:S01]  /*1ea0*/  UISETP.GE.AND UP0, UPT, UR40, 0x61, UPT ;  /* 0x000000612800788c */ /* 0x000fe2000bf06270 */
        /* <DEDUP_REMOVED lines=35> */
[C---:B------:R-:W-:Y:S01]  /*20e0*/  ISETP.GT.AND P6, PT, R0.reuse, 0x18, PT ;  /* 0x000000180000780c */ /* 0x040fe20003fc4270 */
        /* <DEDUP_REMOVED lines=29> */
[----:B------:R-:W-:Y:S01]  /*22c0*/  FSEL R81, R44, -INF , P2 ;  /* 0xff8000002c517808 */ /* 0x000fe20001000000 */
[----:B------:R-:W-:Y:S01]  /*22d0*/  IMAD.MOV.U32 R44, RZ, RZ, R119 ;  /* 0x000000ffff2c7224 */ /* 0x000fe200078e0077 */
[----:B------:R-:W-:-:S02]  /*22e0*/  FMNMX.FTZ R4, R79, R4, !PT ;  /* 0x000000044f047209 */ /* 0x000fc40007810000 */
[----:B------:R-:W-:Y:S02]  /*22f0*/  FSEL R37, R38, -INF , P6 ;  /* 0xff80000026257808 */ /* 0x000fe40003000000 */
[C---:B------:R-:W-:Y:S02]  /*2300*/  ISETP.GT.AND P6, PT, R0.reuse, 0x30, PT ;  /* 0x000000300000780c */ /* 0x040fe40003fc4270 */
[----:B------:R-:W-:Y:S02]  /*2310*/  FSEL R83, R45, -INF , P1 ;  /* 0xff8000002d537808 */ /* 0x000fe40000800000 */
[----:B------:R-:W-:Y:S02]  /*2320*/  FMNMX.FTZ R4, R81, R4, !PT ;  /* 0x0000000451047209 */ /* 0x000fe40007810000 */
[----:B------:R-:W-:Y:S02]  /*2330*/  FSEL R39, R39, -INF , P5 ;  /* 0xff80000027277808 */ /* 0x000fe40002800000 */
[----:B------:R-:W-:-:S02]  /*2340*/  ISETP.GT.AND P5, PT, R0, 0x31, PT ;  /* 0x000000310000780c */ /* 0x000fc40003fa4270 */
[----:B------:R-:W-:Y:S01]  /*2350*/  FSEL R85, R48, -INF , P6 ;  /* 0xff80000030557808 */ /* 0x000fe20003000000 */
[----:B------:R-:W-:Y:S01]  /*2360*/  IMAD.MOV.U32 R48, RZ, RZ, R119 ;  /* 0x000000ffff307224 */ /* 0x000fe200078e0077 */
[----:B------:R-:W-:Y:S02]  /*2370*/  FMNMX.FTZ R4, R83, R4, !PT ;  /* 0x0000000453047209 */ /* 0x000fe40007810000 */
[----:B------:R-:W-:Y:S02]  /*2380*/  FSEL R41, R42, -INF , P4 ;  /* 0xff8000002a297808 */ /* 0x000fe40002000000 */
[----:B------:R-:W-:Y:S02]  /*2390*/  ISETP.GT.AND P4, PT, R0, 0x38, PT ;  /* 0x000000380000780c */ /* 0x000fe40003f84270 */
[----:B------:R-:W-:Y:S02]  /*23a0*/  FSEL R87, R49, -INF , P5 ;  /* 0xff80000031577808 */ /* 0x000fe40002800000 */
[----:B------:R-:W-:-:S02]  /*23b0*/  FMNMX.FTZ R4, R85, R4, !PT ;  /* 0x0000000455047209 */ /* 0x000fc40007810000 */
[----:B------:R-:W-:Y:S02]  /*23c0*/  FSEL R43, R43, -INF , P3 ;  /* 0xff8000002b2b7808 */ /* 0x000fe40001800000 */
[----:B------:R-:W-:Y:S02]  /*23d0*/  ISETP.GT.AND P3, PT, R0, 0x39, PT ;  /* 0x000000390000780c */ /* 0x000fe40003f64270 */
[----:B------:R-:W-:Y:S01]  /*23e0*/  FSEL R89, R52, -INF , P4 ;  /* 0xff80000034597808 */ /* 0x000fe20002000000 */
[----:B------:R-:W-:Y:S01]  /*23f0*/  IMAD.MOV.U32 R52, RZ, RZ, R119 ;  /* 0x000000ffff347224 */ /* 0x000fe200078e0077 */
[----:B------:R-:W-:Y:S02]  /*2400*/  FMNMX.FTZ R4, R87, R4, !PT ;  /* 0x0000000457047209 */ /* 0x000fe40007810000 */
[----:B------:R-:W-:Y:S02]  /*2410*/  FSEL R45, R46, -INF , P2 ;  /* 0xff8000002e2d7808 */ /* 0x000fe40001000000 */
[----:B------:R-:W-:-:S02]  /*2420*/  ISETP.GT.AND P2, PT, R0, 0x40, PT ;  /* 0x000000400000780c */ /* 0x000fc40003f44270 */
[----:B------:R-:W-:Y:S02]  /*2430*/  FSEL R91, R53, -INF , P3 ;  /* 0xff800000355b7808 */ /* 0x000fe40001800000 */
[----:B------:R-:W-:Y:S02]  /*2440*/  FMNMX.FTZ R4, R89, R4, !PT ;  /* 0x0000000459047209 */ /* 0x000fe40007810000 */
[----:B------:R-:W-:Y:S02]  /*2450*/  FSEL R47, R47, -INF , P1 ;  /* 0xff8000002f2f7808 */ /* 0x000fe40000800000 */
[----:B------:R-:W-:Y:S02]  /*2460*/  ISETP.GT.AND P1, PT, R0, 0x41, PT ;  /* 0x000000410000780c */ /* 0x000fe40003f24270 */
[----:B------:R-:W-:Y:S01]  /*2470*/  FSEL R93, R56, -INF , P2 ;  /* 0xff800000385d7808 */ /* 0x000fe20001000000 */
[----:B------:R-:W-:Y:S01]  /*2480*/  IMAD.MOV.U32 R56, RZ, RZ, R119 ;  /* 0x000000ffff387224 */ /* 0x000fe200078e0077 */
[----:B------:R-:W-:-:S02]  /*2490*/  FMNMX.FTZ R4, R91, R4, !PT ;  /* 0x000000045b047209 */ /* 0x000fc40007810000 */
[----:B------:R-:W-:Y:S01]  /*24a0*/  FSEL R49, R50, -INF , P6 ;  /* 0xff80000032317808 */ /* 0x000fe20003000000 */
[----:B------:R-:W-:Y:S01]  /*24b0*/  IMAD.MOV.U32 R50, RZ, RZ, R119 ;  /* 0x000000ffff327224 */ /* 0x000fe200078e0077 */
[C---:B------:R-:W-:Y:S02]  /*24c0*/  ISETP.GT.AND P6, PT, R0.reuse, 0x48, PT ;  /* 0x000000480000780c */ /* 0x040fe40003fc4270 */
[----:B------:R-:W-:Y:S02]  /*24d0*/  FSEL R95, R57, -INF , P1 ;  /* 0xff800000395f7808 */ /* 0x000fe40000800000 */
[----:B------:R-:W-:Y:S02]  /*24e0*/  FMNMX.FTZ R4, R93, R4, !PT ;  /* 0x000000045d047209 */ /* 0x000fe40007810000 */
[----:B------:R-:W-:Y:S02]  /*24f0*/  FSEL R51, R51, -INF , P5 ;  /* 0xff80000033337808 */ /* 0x000fe40002800000 */
[----:B------:R-:W-:-:S02]  /*2500*/  ISETP.GT.AND P5, PT, R0, 0x49, PT ;  /* 0x000000490000780c */ /* 0x000fc40003fa4270 */
[----:B------:R-:W-:Y:S02]  /*2510*/  FSEL R97, R60, -INF , P6 ;  /* 0xff8000003c617808 */ /* 0x000fe40003000000 */
[----:B------:R-:W-:Y:S02]  /*2520*/  FMNMX.FTZ R4, R95, R4, !PT ;  /* 0x000000045f047209 */ /* 0x000fe40007810000 */
[----:B------:R-:W-:Y:S01]  /*2530*/  FSEL R53, R54, -INF , P4 ;  /* 0xff80000036357808 */ /* 0x000fe20002000000 */
[----:B------:R-:W-:Y:S01]  /*2540*/  IMAD.MOV.U32 R54, RZ, RZ, R119 ;  /* 0x000000ffff367224 */ /* 0x000fe200078e0077 */
[----:B------:R-:W-:Y:S02]  /*2550*/  ISETP.GT.AND P4, PT, R0, 0x50, PT ;  /* 0x000000500000780c */ /* 0x000fe40003f84270 */
[----:B------:R-:W-:Y:S02]  /*2560*/  FSEL R61, R61, -INF , P5 ;  /* 0xff8000003d3d7808 */ /* 0x000fe40002800000 */
[----:B------:R-:W-:-:S02]  /*2570*/  FMNMX.FTZ R4, R97, R4, !PT ;  /* 0x0000000461047209 */ /* 0x000fc40007810000 */
[----:B------:R-:W-:Y:S02]  /*2580*/  FSEL R55, R55, -INF , P3 ;  /* 0xff80000037377808 */ /* 0x000fe40001800000 */
[----:B------:R-:W-:Y:S02]  /*2590*/  ISETP.GT.AND P3, PT, R0, 0x51, PT ;  /* 0x000000510000780c */ /* 0x000fe40003f64270 */
[----:B------:R-:W-:Y:S01]  /*25a0*/  FSEL R99, R64, -INF , P4 ;  /* 0xff80000040637808 */ /* 0x000fe20002000000 */
[--C-:B------:R-:W-:Y:S01]  /*25b0*/  IMAD.MOV.U32 R64, RZ, RZ, R119.reuse ;  /* 0x000000ffff407224 */ /* 0x100fe200078e0077 */
[----:B------:R-:W-:Y:S02]  /*25c0*/  FMNMX.FTZ R4, R61, R4, !PT ;  /* 0x000000043d047209 */ /* 0x000fe40007810000 */
[----:B------:R-:W-:Y:S01]  /*25d0*/  FSEL R57, R58, -INF , P2 ;  /* 0xff8000003a397808 */ /* 0x000fe20001000000 */
[----:B------:R-:W-:Y:S01]  /*25e0*/  IMAD.MOV.U32 R58, RZ, RZ, R119 ;  /* 0x000000ffff3a7224 */ /* 0x000fe200078e0077 */
[----:B------:R-:W-:-:S02]  /*25f0*/  ISETP.GT.AND P2, PT, R0, 0x58, PT ;  /* 0x000000580000780c */ /* 0x000fc40003f44270 */
[----:B------:R-:W-:Y:S02]  /*2600*/  FSEL R65, R65, -INF , P3 ;  /* 0xff80000041417808 */ /* 0x000fe40001800000 */
[----:B------:R-:W-:Y:S02]  /*2610*/  FMNMX.FTZ R4, R99, R4, !PT ;  /* 0x0000000463047209 */ /* 0x000fe40007810000 */
[----:B------:R-:W-:Y:S02]  /*2620*/  FSEL R59, R59, -INF , P1 ;  /* 0xff8000003b3b7808 */ /* 0x000fe40000800000 */
[----:B------:R-:W-:Y:S01]  /*2630*/  ISETP.GT.AND P1, PT, R0, 0x59, PT ;  /* 0x000000590000780c */ /* 0x000fe20003f24270 */
[----:B------:R-:W-:Y:S01]  /*2640*/  IMAD.U32 R0, RZ, RZ, UR4 ;  /* 0x00000004ff007e24 */ /* 0x000fe2000f8e00ff */
[----:B------:R-:W-:Y:S01]  /*2650*/  FSEL R101, R68, -INF , P2 ;  /* 0xff80000044657808 */ /* 0x000fe20001000000 */
[----:B------:R-:W-:Y:S01]  /*2660*/  IMAD.MOV.U32 R68, RZ, RZ, R119 ;  /* 0x000000ffff447224 */ /* 0x000fe200078e0077 */
[----:B------:R-:W-:-:S02]  /*2670*/  FMNMX.FTZ R4, R65, R4, !PT ;  /* 0x0000000441047209 */ /* 0x000fc40007810000 */
[----:B------:R-:W-:Y:S02]  /*2680*/  FSEL R69, R69, -INF , P1 ;  /* 0xff80000045457808 */ /* 0x000fe40000800000 */
[----:B------:R-:W-:Y:S02]  /*2690*/  FMNMX.FTZ R4, R101, R4, !PT ;  /* 0x0000000465047209 */ /* 0x000fe40007810000 */
[----:B------:R-:W-:Y:S02]  /*26a0*/  FSEL R63, R63, -INF , P5 ;  /* 0xff8000003f3f7808 */ /* 0x000fe40002800000 */
[----:B------:R-:W-:Y:S02]  /*26b0*/  FMNMX.FTZ R12, R69, R4, !PT ;  /* 0x00000004450c7209 */ /* 0x000fe40007810000 */
[----:B------:R-:W-:Y:S02]  /*26c0*/  FSEL R67, R67, -INF , P3 ;  /* 0xff80000043437808 */ /* 0x000fe40001800000 */
[----:B------:R-:W-:Y:S01]  /*26d0*/  FSEL R71, R71, -INF , P1 ;  /* 0xff80000047477808 */ /* 0x000fe20000800000 */
[----:B------:R-:W0:Y:S01]  /*26e0*/  SHFL.BFLY PT, R103, R12, 0x2, 0x1f ;  /* 0x0c401f000c677f89 */ /* 0x000e2200000e0000 */
[----:B------:R-:W-:-:S02]  /*26f0*/  R2UR UR4, R2 ;  /* 0x00000000020472ca */ /* 0x000fc400000e0000 */
[-C--:B------:R-:W-:Y:S02]  /*2700*/  MOV R102, R119.reuse ;  /* 0x0000007700667202 */ /* 0x080fe40000000f00 */
[-C--:B------:R-:W-:Y:S02]  /*2710*/  MOV R88, R119.reuse ;  /* 0x0000007700587202 */ /* 0x080fe40000000f00 */
[-C--:B------:R-:W-:Y:S02]  /*2720*/  MOV R74, R119.reuse ;  /* 0x00000077004a7202 */ /* 0x080fe40000000f00 */
[-C--:B------:R-:W-:Y:S02]  /*2730*/  MOV R60, R119.reuse ;  /* 0x00000077003c7202 */ /* 0x080fe40000000f00 */
[----:B------:R-:W-:-:S03]  /*2740*/  MOV R46, R119 ;  /* 0x00000077002e7202 */ /* 0x000fc60000000f00 */
[----:B------:R-:W-:-:S04]  /*2750*/  UIADD3 UR4, UR4, 0x30840, URZ ;  /* 0x0003084004047890 */ /* 0x000fc8000fffe03f */
[----:B------:R-:W-:Y:S01]  /*2760*/  UPRMT UR4, UR42, 0x654, UR4 ;  /* 0x000006542a047896 */ /* 0x000fe20008000004 */
[----:B0-----:R-:W-:-:S08]  /*2770*/  FMNMX.FTZ R103, R12, R103, !PT ;  /* 0x000000670c677209 */ /* 0x001fd00007810000 */
[----:B------:R-:W-:Y:S01]  /*2780*/  SYNCS.ARRIVE.TRANS64.RED.A1T0 RZ, [UR4], RZ ;  /* 0x000000ffffff79a7 */ /* 0x000fe20008100404 */
[----:B------:R-:W0:Y:S02]  /*2790*/  SHFL.BFLY PT, R4, R103, 0x1, 0x1f ;  /* 0x0c201f0067047f89 */ /* 0x000e2400000e0000 */
        /* <DEDUP_REMOVED lines=89> */
[----:B---3--:R-:W-:Y:S02]  /*2d30*/  MOV R95, R119 ;  /* 0x00000077005f7202 */ /* 0x008fe40000000f00 */
        /* <DEDUP_REMOVED lines=65> */
[----:B------:R-:W-:Y:S02]  /*3150*/  F2FP.BF16.F32.PACK_AB R182, R182, R81 ;  /* 0x00000051b6b6723e */ /* 0x000fe400000010ff */
[----:B------:R-:W-:Y:S01]  /*3160*/  F2FP.BF16.F32.PACK_AB R185, R24, R15 ;  /* 0x0000000f18b9723e */ /* 0x000fe200000010ff */
[----:B------:R-:W-:Y:S01]  /*3170*/  FADD.FTZ R31, R85, R40 ;  /* 0x00000028551f7221 */ /* 0x000fe20000010000 */
[-C--:B------:R-:W-:Y:S01]  /*3180*/  MOV R81, R119.reuse ;  /* 0x0000007700517202 */ /* 0x080fe20000000f00 */
[----:B------:R-:W3:Y:S01]  /*3190*/  MUFU.EX2 R41, R41 ;  /* 0x0000002900297308 */ /* 0x000ee20000000800 */
[----:B-1----:R-:W-:Y:S01]  /*31a0*/  FADD.FTZ R27, R37, R36 ;  /* 0x00000024251b7221 */ /* 0x002fe20000010000 */
[----:B0-----:R-:W-:Y:S01]  /*31b0*/  MOV R39, R119 ;  /* 0x0000007700277202 */ /* 0x001fe20000000f00 */
[----:B------:R-:W-:-:S05]  /*31c0*/  IMAD.MOV.U32 R24, RZ, RZ, R119 ;  /* 0x000000ffff187224 */ /* 0x000fca00078e0077 */
        /* <DEDUP_REMOVED lines=22> */
[----:B0-----:R-:W-:-:S02]  /*3330*/  IMAD.MOV.U32 R47, RZ, RZ, R119 ;  /* 0x000000ffff2f7224 */ /* 0x001fc400078e0077 */
[----:B------:R-:W-:-:S04]  /*3340*/  IMAD.MOV.U32 R28, RZ, RZ, R119 ;  /* 0x000000ffff1c7224 */ /* 0x000fc800078e0077 */
        /* <DEDUP_REMOVED lines=27> */
[----:B------:R-:W-:Y:S01]  /*3500*/  IMAD.MOV.U32 R34, RZ, RZ, R119 ;  /* 0x000000ffff227224 */ /* 0x000fe200078e0077 */
[----:B------:R-:W-:-:S04]  /*3510*/  MOV R53, R119 ;  /* 0x0000007700357202 */ /* 0x000fc80000000f00 */
        /* <DEDUP_REMOVED lines=8> */
[--C-:B--2---:R-:W-:Y:S02]  /*35a0*/  IMAD.MOV.U32 R65, RZ, RZ, R119.reuse ;  /* 0x000000ffff417224 */ /* 0x104fe400078e0077 */
[--C-:B------:R-:W-:Y:S02]  /*35b0*/  IMAD.MOV.U32 R57, RZ, RZ, R119.reuse ;  /* 0x000000ffff397224 */ /* 0x100fe400078e0077 */
[----:B------:R-:W-:Y:S01]  /*35c0*/  IMAD.MOV.U32 R36, RZ, RZ, R119 ;  /* 0x000000ffff247224 */ /* 0x000fe200078e0077 */
        /* <DEDUP_REMOVED lines=12> */
[----:B------:R-:W-:Y:S02]  /*3690*/  IMAD.MOV.U32 R2, RZ, RZ, 0x3f800000 ;  /* 0x3f800000ff027424 */ /* 0x000fe400078e00ff */
[----:B------:R-:W-:-:S03]  /*36a0*/  IMAD.MOV.U32 R27, RZ, RZ, R119 ;  /* 0x000000ffff1b7224 */ /* 0x000fc600078e0077 */
[----:B------:R-:W3:Y:S01]  /*36b0*/  MUFU.EX2 R25, R25 ;  /* 0x0000001900197308 */ /* 0x000ee20000000800 */
[----:B0-----:R-:W-:Y:S01]  /*36c0*/  FADD.FTZ R5, R21, R42 ;  /* 0x0000002a15057221 */ /* 0x001fe20000010000 */
[----:B-1----:R-:W-:Y:S01]  /*36d0*/  MOV R67, R119 ;  /* 0x0000007700437202 */ /* 0x002fe20000000f00 */
[----:B------:R-:W-:-:S05]  /*36e0*/  IMAD.MOV.U32 R42, RZ, RZ, R119 ;  /* 0x000000ffff2a7224 */ /* 0x000fca00078e0077 */
        /* <DEDUP_REMOVED lines=70> */
.L_x_3502:
[----:B------:R-:W-:-:S04]  /*3b50*/  UISETP.NE.AND UP0, UPT, UR6, 0x1, UPT ;  /* 0x000000010600788c */ /* 0x000fc8000bf05270 */
[----:B------:R-:W-:-:S04]  /*3b60*/  USEL UR39, URZ, 0x1, UP0 ;  /* 0x000000013f277887 */ /* 0x000fc80008000000 */
[----:B------:R-:W-:Y:S01]  /*3b70*/  ULOP3.LUT UR39, UR5, UR39, URZ, 0x3c, !UPT ;  /* 0x0000002705277292 */ /* 0x000fe2000f8e3c3f */
[----:B------:R-:W-:Y:S11]  /*3b80*/  @!P0 BRA `(.L_x_3492) ;  /* 0x0000000000048947 */ /* 0x000ff60003800000 */
[----:B------:R-:W-:Y:S01]  /*3b90*/  BPT.TRAP 0x1 ;  /* 0x000000040000795c */ /* 0x000fe20000300000 */
.L_x_3492:
[----:B------:R-:W0:Y:S01]  /*3ba0*/  S2UR UR11, SR_CgaCtaId ;  /* 0x00000000000b79c3 */ /* 0x000e220000008800 */
[----:B------:R-:W-:Y:S01]  /*3bb0*/  UIADD3 UR38, UR6, 0x1, URZ ;  /* 0x0000000106267890 */ /* 0x000fe2000fffe03f */
[----:B------:R-:W-:Y:S01]  /*3bc0*/  IMAD.U32 R0, RZ, RZ, UR39 ;  /* 0x00000027ff007e24 */ /* 0x000fe2000f8e00ff */
[----:B------:R-:W-:Y:S02]  /*3bd0*/  UMOV UR7, 0x400 ;  /* 0x0000040000077882 */ /* 0x000fe40000000000 */
[----:B------:R-:W-:Y:S02]  /*3be0*/  UISETP.NE.AND UP0, UPT, UR38, 0x2, UPT ;  /* 0x000000022600788c */ /* 0x000fe4000bf05270 */
[----:B------:R-:W-:Y:S02]  /*3bf0*/  SHF.L.U32 R0, R0, 0x1f, RZ ;  /* 0x0000001f00007819 */ /* 0x000fe400000006ff */
[----:B------:R-:W-:Y:S02]  /*3c00*/  USEL UR38, UR38, URZ, UP0 ;  /* 0x0000003f26267287 */ /* 0x000fe40008000000 */
[----:B0-----:R-:W-:-:S04]  /*3c10*/  ULEA UR7, UR11, UR7, 0x18 ;  /* 0x000000070b077291 */ /* 0x001fc8000f8ec03f */
[----:B------:R-:W-:-:S09]  /*3c20*/  ULEA UR8, UR38, UR7, 0x3 ;  /* 0x0000000726087291 */ /* 0x000fd2000f8e183f */
[----:B------:R0:W1:Y:S01]  /*3c30*/  SYNCS.PHASECHK.TRANS64.TRYWAIT P1, [UR8+0x30830], R0 ;  /* 0x03083000ff0075a7 */ /* 0x0000620008020148 */
[----:B------:R-:W-:Y:S05]  /*3c40*/  @!P0 BRA `(.L_x_3493) ;  /* 0x0000000000048947 */ /* 0x000fea0003800000 */
[----:B------:R-:W-:Y:S01]  /*3c50*/  BPT.TRAP 0x1 ;  /* 0x000000040000795c */ /* 0x000fe20000300000 */
.L_x_3493:
[----:B-1----:R-:W-:Y:S05]  /*3c60*/  @P1 BRA `(.L_x_3494) ;  /* 0x0000000000081947 */ /* 0x002fea0003800000 */
[----:B------:R-:W1:Y:S02]  /*3c70*/  SYNCS.PHASECHK.TRANS64.TRYWAIT P1, [UR8+0x30830], R0 ;  /* 0x03083000ff0075a7 */ /* 0x000e640008020148 */
[----:B-1----:R-:W-:Y:S05]  /*3c80*/  @!P1 BRA `(.L_x_3495) ;  /* 0x000000ac000c9947 */ /* 0x002fea0003800000 */
.L_x_3494:
        /* <DEDUP_REMOVED lines=171> */
.L_x_3496:
[----:B------:R-:W-:Y:S01]  /*4740*/  ULEA UR9, UR6, UR7, 0x3 ;  /* 0x0000000706097291 */ /* 0x000fe2000f8e183f */
[----:B01----:R-:W-:-:S05]  /*4750*/  IMAD.U32 R0, RZ, RZ, UR5 ;  /* 0x00000005ff007e24 */ /* 0x003fca000f8e00ff */
[----:B------:R-:W-:-:S04]  /*4760*/  SHF.L.U32 R0, R0, 0x1f, RZ ;  /* 0x0000001f00007819 */ /* 0x000fc800000006ff */
[----:B------:R0:W1:Y:S01]  /*4770*/  SYNCS.PHASECHK.TRANS64.TRYWAIT P1, [UR9+0x30850], R0 ;  /* 0x03085000ff0075a7 */ /* 0x0000620008020149 */
[----:B------:R-:W-:Y:S05]  /*4780*/  @!P0 BRA `(.L_x_3497) ;  /* 0x0000000000048947 */ /* 0x000fea0003800000 */
[----:B------:R-:W-:Y:S01]  /*4790*/  BPT.TRAP 0x1 ;  /* 0x000000040000795c */ /* 0x000fe20000300000 */
.L_x_3497:
[----:B-1----:R-:W-:Y:S05]  /*47a0*/  @P1 BRA `(.L_x_3498) ;  /* 0x0000000000081947 */ /* 0x002fea0003800000 */
[----:B------:R-:W1:Y:S02]  /*47b0*/  SYNCS.PHASECHK.TRANS64.TRYWAIT P1, [UR9+0x30850], R0 ;  /* 0x03085000ff0075a7 */ /* 0x000e640008020149 */
[----:B-1----:R-:W-:Y:S05]  /*47c0*/  @!P1 BRA `(.L_x_3499) ;  /* 0x000000a000549947 */ /* 0x002fea0003800000 */
.L_x_3498:
        /* <DEDUP_REMOVED lines=37> */
.L_x_3500:
        /* <DEDUP_REMOVED lines=111> */
[-C--:B------:R-:W-:Y:S01]  /*5110*/  FFMA.FTZ R175, R158, R0.reuse, -R157 ;  /* 0x000000009eaf7223 */ /* 0x080fe2000001089d */
[-C--:B------:R-:W-:Y:S01]  /*5120*/  FFMA.FTZ R168, R160, R0.reuse, -R169 ;  /* 0x00000000a0a87223 */ /* 0x080fe200000108a9 */
[-C--:B------:R-:W-:Y:S01]  /*5130*/  FFMA.FTZ R162, R162, R0.reuse, -R157 ;  /* 0x00000000a2a27223 */ /* 0x080fe2000001089d */
[----:B------:R-:W0:Y:S01]  /*5140*/  MUFU.EX2 R190, R190 ;  /* 0x000000be00be7308 */ /* 0x000e220000000800 */
[----:B-1----:R-:W-:Y:S01]  /*5150*/  FADD.FTZ R123, R13, R10 ;  /* 0x0000000a0d7b7221 */ /* 0x002fe20000010000 */
[-C--:B------:R-:W-:Y:S01]  /*5160*/  FFMA.FTZ R149, R161, R0.reuse, -R169 ;  /* 0x00000000a1957223 */ /* 0x080fe200000108a9 */
[-C--:B------:R-:W-:Y:S01]  /*5170*/  FFMA.FTZ R163, R163, R0.reuse, -R157 ;  /* 0x00000000a3a37223 */ /* 0x080fe2000001089d */
[-C--:B------:R-:W-:Y:S01]  /*5180*/  FFMA.FTZ R170, R164, R0.reuse, -R169 ;  /* 0x00000000a4aa7223 */ /* 0x080fe200000108a9 */
[-C--:B------:R-:W-:Y:S01]  /*5190*/  FFMA.FTZ R166, R166, R0.reuse, -R157 ;  /* 0x00000000a6a67223 */ /* 0x080fe2000001089d */
[----:B------:R-:W-:-:S02]  /*51a0*/  FFMA.FTZ R153, R165, R0, -R169 ;  /* 0x00000000a5997223 */ /* 0x000fc400000108a9 */
        /* <DEDUP_REMOVED lines=16> */
[----:B------:R-:W-:-:S06]  /*52b0*/  FFMA.FTZ R130, R155, R0, -R157 ;  /* 0x000000009b827223 */ /* 0x000fcc000001089d */
        /* <DEDUP_REMOVED lines=16> */
[-CC-:B------:R-:W-:Y:S01]  /*53c0*/  FFMA.FTZ R132, R159, R0.reuse, -R157.reuse ;  /* 0x000000009f847223 */ /* 0x180fe2000001089d */
[----:B------:R-:W-:-:S05]  /*53d0*/  FFMA.FTZ R157, R167, R0, -R157 ;  /* 0x00000000a79d7223 */ /* 0x000fca000001089d */
        /* <DEDUP_REMOVED lines=58> */
.L_x_3501:
        /* <DEDUP_REMOVED lines=10> */
[----:B------:R-:W-:-:S02]  /*5820*/  F2FP.BF16.F32.PACK_AB R191, R14, R191 ;  /* 0x000000bf0ebf723e */ /* 0x000fc400000010ff */
[----:B------:R-:W-:Y:S01]  /*5830*/  F2FP.BF16.F32.PACK_AB R184, R21, R184 ;  /* 0x000000b815b8723e */ /* 0x000fe200000010ff */
[----:B------:R-:W-:Y:S01]  /*5840*/  SYNCS.ARRIVE.TRANS64.RED.A1T0 RZ, [UR9], RZ ;  /* 0x000000ffffff79a7 */ /* 0x000fe20008100409 */
        /* <DEDUP_REMOVED lines=19> */
[----:B------:R-:W-:Y:S01]  /*5980*/  MOV R12, R3 ;  /* 0x00000003000c7202 */ /* 0x000fe20000000f00 */
[----:B------:R-:W-:Y:S06]  /*5990*/  @P1 BRA `(.L_x_3502) ;  /* 0xffffffe0006c1947 */ /* 0x000fec000383ffff */
.L_x_3491:
        /* <DEDUP_REMOVED lines=99> */
.L_x_3503:
[----:B------:R-:W0:Y:S01]  /*5fd0*/  S2UR UR7, SR_CgaCtaId ;  /* 0x00000000000779c3 */ /* 0x000e220000008800 */
[----:B------:R-:W-:Y:S01]  /*5fe0*/  UMOV UR4, 0x400 ;  /* 0x0000040000047882 */ /* 0x000fe20000000000 */
[----:B------:R-:W-:-:S05]  /*5ff0*/  IMAD.U32 R2, RZ, RZ, UR39 ;  /* 0x00000027ff027e24 */ /* 0x000fca000f8e00ff */
[----:B------:R-:W-:Y:S01]  /*6000*/  SHF.L.U32 R2, R2, 0x1f, RZ ;  /* 0x0000001f02027819 */ /* 0x000fe200000006ff */
[----:B0-----:R-:W-:-:S04]  /*6010*/  ULEA UR4, UR7, UR4, 0x18 ;  /* 0x0000000407047291 */ /* 0x001fc8000f8ec03f */
[----:B------:R-:W-:-:S09]  /*6020*/  ULEA UR5, UR38, UR4, 0x3 ;  /* 0x0000000426057291 */ /* 0x000fd2000f8e183f */
[----:B------:R0:W1:Y:S01]  /*6030*/  SYNCS.PHASECHK.TRANS64.TRYWAIT P1, [UR5+0x30850], R2 ;  /* 0x03085002ff0075a7 */ /* 0x0000620008020145 */
[----:B------:R-:W-:Y:S05]  /*6040*/  @!P0 BRA `(.L_x_3504) ;  /* 0x0000000000048947 */ /* 0x000fea0003800000 */
[----:B------:R-:W-:Y:S01]  /*6050*/  BPT.TRAP 0x1 ;  /* 0x000000040000795c */ /* 0x000fe20000300000 */
.L_x_3504:
[----:B-1----:R-:W-:Y:S05]  /*6060*/  @P1 BRA `(.L_x_3505) ;  /* 0x0000000000081947 */ /* 0x002fea0003800000 */
[----:B------:R-:W1:Y:S02]  /*6070*/  SYNCS.PHASECHK.TRANS64.TRYWAIT P1, [UR5+0x30850], R2 ;  /* 0x03085002ff0075a7 */ /* 0x000e640008020145 */
[----:B-1----:R-:W-:Y:S05]  /*6080*/  @!P1 BRA `(.L_x_3506) ;  /* 0x00000088003c9947 */ /* 0x002fea0003800000 */
.L_x_3505:
[----:B------:R-:W-:Y:S01]  /*6090*/  UIADD3 UR4, UR4, 0x400, URZ ;  /* 0x0000040004047890 */ /* 0x000fe2000fffe03f */
[----:B------:R-:W-:Y:S01]  /*60a0*/  WARPGROUP.ARRIVE ;  /* 0x00000000000079c5 */ /* 0x000fe20000000000 */
[----:B------:R-:W-:Y:S01]  /*60b0*/  UMOV UR11, 0x40000040 ;  /* 0x40000040000b7882 */ /* 0x000fe20000000000 */
[----:B-1----:R-:W1:Y:S01]  /*60c0*/  SHFL.BFLY PT, R7, R10, 0x2, 0x1f ;  /* 0x0c401f000a077f89 */ /* 0x002e6200000e0000 */
[----:B------:R-:W-:Y:S01]  /*60d0*/  USHF.R.U32.HI UR4, URZ, 0x4, UR4 ;  /* 0x000000043f047899 */ /* 0x000fe20008011604 */
[----:B------:R-:W-:Y:S02]  /*60e0*/  IMAD.MOV.U32 R20, RZ, RZ, -0x800000 ;  /* 0xff800000ff147424 */ /* 0x000fe400078e00ff */
[----:B0-----:R-:W0:Y:S01]  /*60f0*/  SHFL.BFLY PT, R2, R5, 0x2, 0x1f ;  /* 0x0c401f0005027f89 */ /* 0x001e2200000e0000 */
[----:B------:R-:W-:-:S04]  /*6100*/  ULOP3.LUT UR4, UR4, 0x3fff, URZ, 0xc0, !UPT ;  /* 0x00003fff04047892 */ /* 0x000fc8000f8ec03f */
[----:B------:R-:W-:-:S04]  /*6110*/  ULOP3.LUT UR4, UR4, 0x3000000, URZ, 0xfc, !UPT ;  /* 0x0300000004047892 */ /* 0x000fc8000f8efc3f */
[----:B------:R-:W-:-:S04]  /*6120*/  UIMAD UR4, UR38, 0x900, UR4 ;  /* 0x00000900260478a4 */ /* 0x000fc8000f8e0204 */
[----:B------:R-:W-:-:S03]  /*6130*/  UIADD3 UR6, UR4, 0x80, URZ ;  /* 0x0000008004067890 */ /* 0x000fc6000fffe03f */
[----:B------:R-:W-:Y:S02]  /*6140*/  UMOV UR10, UR4 ;  /* 0x00000004000a7c82 */ /* 0x000fe40008000000 */
[----:B------:R-:W-:Y:S01]  /*6150*/  HGMMA.64x192x16.F32.BF16 R24, R188, gdesc[UR8].tnspB, R24, gsb0 ;  /* 0x42e00008bc187df0 */ /* 0x000fe20008001818 */
        /* <DEDUP_REMOVED lines=9> */
[----:B------:R-:W-:Y:S02]  /*61f0*/  IMAD.MOV.U32 R2, RZ, RZ, -0x800000 ;  /* 0xff800000ff027424 */ /* 0x000fe400078e00ff */
[----:B-1----:R-:W-:Y:S02]  /*6200*/  FADD.FTZ R12, R6, R9 ;  /* 0x00000009060c7221 */ /* 0x002fe40000010000 */
[----:B------:R-:W-:Y:S01]  /*6210*/  FSETP.NE.FTZ.AND P1, PT, R11, RZ, PT ;  /* 0x000000ff0b00720b */ /* 0x000fe20003f35000 */
[----:B------:R-:W-:-:S02]  /*6220*/  IMAD.MOV.U32 R9, RZ, RZ, RZ ;  /* 0x000000ffff097224 */ /* 0x000fc400078e00ff */
[----:B------:R-:W-:-:S10]  /*6230*/  FSETP.NE.FTZ.AND P2, PT, R12, RZ, PT ;  /* 0x000000ff0c00720b */ /* 0x000fd40003f55000 */
[----:B------:R-:W0:Y:S01]  /*6240*/  @P1 MUFU.LG2 R8, R11 ;  /* 0x0000000b00081308 */ /* 0x000e220000000c00 */
[C---:B------:R-:W-:Y:S02]  /*6250*/  @P1 FMUL.FTZ R7, R0.reuse, 0.69314718246459960938 ;  /* 0x3f31721800071820 */ /* 0x040fe40000410000 */
        /* <DEDUP_REMOVED lines=28> */
[----:B------:R-:W-:Y:S01]  /*6420*/  HGMMA.64x192x16.F32.BF16 R24, R172, gdesc[UR8].tnspB, R24, gsb0 ;  /* 0x42e00008ac187df0 */ /* 0x000fe20008001818 */
[----:B------:R-:W-:Y:S01]  /*6430*/  UMOV UR10, UR4 ;  /* 0x00000004000a7c82 */ /* 0x000fe20008000000 */
[----:B------:R-:W-:Y:S01]  /*6440*/  UMOV UR11, 0x40000040 ;  /* 0x40000040000b7882 */ /* 0x000fe20000000000 */
[----:B------:R-:W-:Y:S02]  /*6450*/  WARPGROUP.DEPBAR.LE gsb0, 0x0 ;  /* 0x00008000000079c5 */ /* 0x000fe40000010000 */
[----:B------:R-:W-:-:S15]  /*6460*/  WARPGROUP.ARRIVE ;  /* 0x00000000000079c5 */ /* 0x000fde0000000000 */
[----:B------:R-:W-:Y:S03]  /*6470*/  HGMMA.64x192x16.F32.BF16 R24, R168, gdesc[UR8].tnspB, R24, gsb0 ;  /* 0x42e00008a8187df0 */ /* 0x000fe60008001818 */
[----:B------:R-:W-:Y:S02]  /*6480*/  WARPGROUP.DEPBAR.LE gsb0, 0x0 ;  /* 0x00008000000079c5 */ /* 0x000fe40000010000 */
[----:B0-23--:R-:W-:Y:S05]  /*6490*/  @!P0 BRA `(.L_x_3507) ;  /* 0x0000000000048947 */ /* 0x00dfea0003800000 */
[----:B------:R-:W-:Y:S01]  /*64a0*/  BPT.TRAP 0x1 ;  /* 0x000000040000795c */ /* 0x000fe20000300000 */
.L_x_3507:
[----:B------:R-:W-:Y:S01]  /*64b0*/  R2UR UR6, R193 ;  /* 0x00000000c10672ca */ /* 0x000fe200000e0000 */
[----:B------:R-:W-:Y:S01]  /*64c0*/  UIADD3 UR4, UR5, 0x30860, URZ ;  /* 0x0003086005047890 */ /* 0x000fe2000fffe03f */
[----:B------:R-:W-:Y:S01]  /*64d0*/  FMUL.FTZ R128, R47, R9 ;  /* 0x000000092f807220 */ /* 0x000fe20000410000 */
[----:B------:R-:W-:Y:S01]  /*64e0*/  UIADD3 UR38, UR38, 0x1, URZ ;  /* 0x0000000126267890 */ /* 0x000fe2000fffe03f */
[----:B------:R-:W-:Y:S01]  /*64f0*/  FMUL.FTZ R3, R36, R5 ;  /* 0x0000000524037220 */ /* 0x000fe20000410000 */
[----:B------:R-:W-:Y:S01]  /*6500*/  UPRMT UR4, UR7, 0x654, UR4 ;  /* 0x0000065407047896 */ /* 0x000fe20008000004 */
[-C--:B------:R-:W-:Y:S01]  /*6510*/  FMUL.FTZ R124, R50, R9.reuse ;  /* 0x00000009327c7220 */ /* 0x080fe20000410000 */
[----:B------:R-:W-:Y:S01]  /*6520*/  UISETP.NE.AND UP0, UPT, UR38, 0x2, UPT ;  /* 0x000000022600788c */ /* 0x000fe2000bf05270 */
[----:B------:R-:W-:Y:S01]  /*6530*/  FMUL.FTZ R47, R99, R9 ;  /* 0x00000009632f7220 */ /* 0x000fe20000410000 */
[-C--:B------:R-:W-:Y:S01]  /*6540*/  FMUL.FTZ R24, R24, R5.reuse ;  /* 0x0000000518187220 */ /* 0x080fe20000410000 */
[-C--:B------:R-:W-:Y:S01]  /*6550*/  FMUL.FTZ R123, R25, R5.reuse ;  /* 0x00000005197b7220 */ /* 0x080fe20000410000 */
[-C--:B------:R-:W-:Y:S01]  /*6560*/  FMUL.FTZ R6, R28, R5.reuse ;  /* 0x000000051c067220 */ /* 0x080fe20000410000 */
[-C--:B------:R-:W-:Y:S01]  /*6570*/  FMUL.FTZ R7, R29, R5.reuse ;  /* 0x000000051d077220 */ /* 0x080fe20000410000 */
[----:B------:R-:W-:Y:S01]  /*6580*/  UIADD3 UR6, UR6, 0x1, URZ ;  /* 0x0000000106067890 */ /* 0x000fe2000fffe03f */
        /* <DEDUP_REMOVED lines=89> */
[-C--:B------:R-:W-:Y:S01]  /*6b20*/  FMUL.FTZ R115, R115, R9.reuse ;  /* 0x0000000973737220 */ /* 0x080fe20000410000 */
[-C--:B------:R-:W-:Y:S01]  /*6b30*/  FMUL.FTZ R118, R118, R9.reuse ;  /* 0x0000000976767220 */ /* 0x080fe20000410000 */
[----:B------:R-:W-:Y:S01]  /*6b40*/  FMUL.FTZ R119, R119, R9 ;  /* 0x0000000977777220 */ /* 0x000fe20000410000 */
[----:B------:R-:W-:-:S02]  /*6b50*/  USEL UR38, UR38, URZ, UP0 ;  /* 0x0000003f26267287 */ /* 0x000fc40008000000 */
[----:B------:R-:W-:-:S12]  /*6b60*/  ULOP3.LUT UR39, UR39, UR4, URZ, 0x3c, !UPT ;  /* 0x0000000427277292 */ /* 0x000fd8000f8e3c3f */
.L_x_3483:
[----:B------:R-:W0:Y:S01]  /*6b70*/  S2R R5, SR_CgaCtaId ;  /* 0x0000000000057919 */ /* 0x000e220000008800 */
[----:B------:R-:W-:Y:S01]  /*6b80*/  MOV R46, 0x400 ;  /* 0x00000400002e7802 */ /* 0x000fe20000000f00 */
[----:B------:R-:W-:Y:S01]  /*6b90*/  BSSY B0, `(.L_x_3508) ;  /* 0x0000280000007945 */ /* 0x000fe20003800000 */
[----:B------:R-:W-:Y:S02]  /*6ba0*/  BAR.SYNC.DEFER_BLOCKING 0x5, 0x180 ;  /* 0x0146000000007b1d */ /* 0x000fe40000010000 */
[----:B0-----:R-:W-:-:S05]  /*6bb0*/  LEA R46, R5, R46, 0x18 ;  /* 0x0000002e052e7211 */ /* 0x001fca00078ec0ff */
[----:B------:R-:W0:Y:S02]  /*6bc0*/  LDS.128 R40, [R46+0x308d0] ;  /* 0x0308d0002e287984 */ /* 0x000e240000000c00 */
[----:B0-----:R-:W-:Y:S02]  /*6bd0*/  R2UR UR5, R41 ;  /* 0x00000000290572ca */ /* 0x001fe400000e0000 */
        /* <DEDUP_REMOVED lines=14> */
[----:B------:R-:W-:Y:S01]  /*6cc0*/  F2FP.BF16.F32.PACK_AB R98, R101, R100 ;  /* 0x000000646562723e */ /* 0x000fe200000010ff */
[----:B------:R-:W-:Y:S01]  /*6cd0*/  UIMAD.WIDE UR8, UR60, 0x4, UR8 ;  /* 0x000000043c0878a5 */ /* 0x000fe2000f8e0208 */
[----:B------:R-:W-:-:S02]  /*6ce0*/  F2FP.BF16.F32.PACK_AB R105, R107, R106 ;  /* 0x0000006a6b69723e */ /* 0x000fc400000010ff */
[----:B------:R-:W-:Y:S02]  /*6cf0*/  F2FP.BF16.F32.PACK_AB R112, R113, R112 ;  /* 0x000000707170723e */ /* 0x000fe400000010ff */
[----:B------:R-:W-:Y:S02]  /*6d00*/  R2UR UR4, R192 ;  /* 0x00000000c00472ca */ /* 0x000fe400000e0000 */
[----:B------:R-:W-:Y:S01]  /*6d10*/  R2UR UR10, R22 ;  /* 0x00000000160a72ca */ /* 0x000fe200000e0000 */
[----:B------:R-:W-:Y:S01]  /*6d20*/  BAR.SYNC.DEFER_BLOCKING 0x1, 0x100 ;  /* 0x0044000000007b1d */ /* 0x000fe20000010000 */
[----:B------:R-:W-:Y:S02]  /*6d30*/  F2FP.BF16.F32.PACK_AB R106, R109, R108 ;  /* 0x0000006c6d6a723e */ /* 0x000fe400000010ff */
[----:B------:R-:W-:Y:S02]  /*6d40*/  F2FP.BF16.F32.PACK_AB R107, R111, R110 ;  /* 0x0000006e6f6b723e */ /* 0x000fe400000010ff */
[----:B------:R-:W-:Y:S01]  /*6d50*/  F2FP.BF16.F32.PACK_AB R113, R115, R114 ;  /* 0x000000727371723e */ /* 0x000fe200000010ff */
[----:B------:R-:W-:Y:S01]  /*6d60*/  ULDC UR7, c[0x0][0xa88] ;  /* 0x0002a20000077ab9 */ /* 0x000fe20000000800 */
[----:B------:R-:W-:Y:S01]  /*6d70*/  F2FP.BF16.F32.PACK_AB R114, R117, R116 ;  /* 0x000000747572723e */ /* 0x000fe200000010ff */
[----:B------:R-:W1:Y:S01]  /*6d80*/  LDC R47, c[0x0][0xbe8] ;  /* 0x0002fa00ff2f7b82 */ /* 0x000e620000000800 */
[----:B------:R-:W-:-:S02]  /*6d90*/  F2FP.BF16.F32.PACK_AB R115, R119, R118 ;  /* 0x000000767773723e */ /* 0x000fc400000010ff */
[----:B------:R-:W-:Y:S02]  /*6da0*/  MOV R32, R46 ;  /* 0x0000002e00207202 */ /* 0x000fe40000000f00 */
[----:B0-----:R-:W-:-:S03]  /*6db0*/  MOV R33, R5 ;  /* 0x0000000500217202 */ /* 0x001fc60000000f00 */
[----:B------:R-:W-:-:S03]  /*6dc0*/  IMAD.WIDE R4, R199, 0x2, R32 ;  /* 0x00000002c7047825 */ /* 0x000fc600078e0220 */
[C---:B------:R-:W-:Y:S02]  /*6dd0*/  LOP3.LUT R25, R4.reuse, 0x380, RZ, 0xc0, !PT ;  /* 0x0000038004197812 */ /* 0x040fe400078ec0ff */
[C---:B------:R-:W-:Y:S02]  /*6de0*/  IADD3 R41, P2, R4.reuse, 0x20, RZ ;  /* 0x0000002004297810 */ /* 0x040fe40007f5e0ff */
[C---:B------:R-:W-:Y:S02]  /*6df0*/  IADD3 R103, P1, R4.reuse, 0x40, RZ ;  /* 0x0000004004677810 */ /* 0x040fe40007f3e0ff */
[C---:B------:R-:W-:Y:S01]  /*6e00*/  IADD3 R137, P6, R4.reuse, 0x60, RZ ;  /* 0x0000006004897810 */ /* 0x040fe20007fde0ff */
[--C-:B------:R-:W-:Y:S01]  /*6e10*/  IMAD.X R9, RZ, RZ, R5.reuse, P2 ;  /* 0x000000ffff097224 */ /* 0x100fe200010e0605 */
[C---:B------:R-:W-:Y:S01]  /*6e20*/  IADD3 R139, P5, R4.reuse, 0x4000, RZ ;  /* 0x00004000048b7810 */ /* 0x040fe20007fbe0ff */
[--C-:B------:R-:W-:Y:S01]  /*6e30*/  IMAD.X R11, RZ, RZ, R5.reuse, P1 ;  /* 0x000000ffff0b7224 */ /* 0x100fe200008e0605 */
[----:B------:R-:W-:Y:S01]  /*6e40*/  SHF.R.U64 R25, R25, 0x3, RZ ;  /* 0x0000000319197819 */ /* 0x000fe200000012ff */
[--C-:B------:R-:W-:Y:S01]  /*6e50*/  IMAD.X R13, RZ, RZ, R5.reuse, P6 ;  /* 0x000000ffff0d7224 */ /* 0x100fe200030e0605 */
[C---:B------:R-:W-:Y:S01]  /*6e60*/  IADD3 R141, P0, R4.reuse, 0x4020, RZ ;  /* 0x00004020048d7810 */ /* 0x040fe20007f1e0ff */
[----:B------:R-:W-:Y:S01]  /*6e70*/  IMAD.X R15, RZ, RZ, R5, P5 ;  /* 0x000000ffff0f7224 */ /* 0x000fe200028e0605 */
[----:B------:R-:W-:-:S02]  /*6e80*/  IADD3 R143, P4, R4, 0x4040, RZ ;  /* 0x00004040048f7810 */ /* 0x000fc40007f9e0ff */
[C---:B------:R-:W-:Y:S01]  /*6e90*/  IADD3 R145, P3, R4.reuse, 0x4060, RZ ;  /* 0x0000406004917810 */ /* 0x040fe20007f7e0ff */
[--C-:B------:R-:W-:Y:S01]  /*6ea0*/  IMAD.X R27, RZ, RZ, R5.reuse, P0 ;  /* 0x000000ffff1b7224 */ /* 0x100fe200000e0605 */
[C---:B------:R-:W-:Y:S01]  /*6eb0*/  IADD3 R147, P2, R4.reuse, 0x8000, RZ ;  /* 0x0000800004937810 */ /* 0x040fe20007f5e0ff */
[--C-:B------:R-:W-:Y:S01]  /*6ec0*/  IMAD.X R29, RZ, RZ, R5.reuse, P4 ;  /* 0x000000ffff1d7224 */ /* 0x100fe200020e0605 */
[C---:B------:R-:W-:Y:S02]  /*6ed0*/  IADD3 R149, P1, R4.reuse, 0x8020, RZ ;  /* 0x0000802004957810 */ /* 0x040fe40007f3e0ff */
[C---:B------:R-:W-:Y:S01]  /*6ee0*/  IADD3 R151, P6, R4.reuse, 0x8040, RZ ;  /* 0x0000804004977810 */ /* 0x040fe20007fde0ff */
[--C-:B------:R-:W-:Y:S01]  /*6ef0*/  IMAD.X R35, RZ, RZ, R5.reuse, P2 ;  /* 0x000000ffff237224 */ /* 0x100fe200010e0605 */
[----:B------:R-:W-:Y:S01]  /*6f00*/  IADD3 R153, P5, R4, 0x8060, RZ ;  /* 0x0000806004997810 */ /* 0x000fe20007fbe0ff */
[--C-:B------:R-:W-:Y:S01]  /*6f10*/  IMAD.X R37, RZ, RZ, R5.reuse, P1 ;  /* 0x000000ffff257224 */ /* 0x100fe200008e0605 */
[----:B------:R-:W-:Y:S01]  /*6f20*/  LOP3.LUT R4, R25, R4, RZ, 0x3c, !PT ;  /* 0x0000000419047212 */ /* 0x000fe200078e3cff */
[--C-:B------:R-:W-:Y:S01]  /*6f30*/  IMAD.X R39, RZ, RZ, R5.reuse, P6 ;  /* 0x000000ffff277224 */ /* 0x100fe200030e0605 */
[----:B------:R-:W-:Y:S01]  /*6f40*/  LOP3.LUT R8, R41, 0x380, RZ, 0xc0, !PT ;  /* 0x0000038029087812 */ /* 0x000fe200078ec0ff */
[----:B------:R-:W-:Y:S01]  /*6f50*/  IMAD.X R25, RZ, RZ, R5, P5 ;  /* 0x000000ffff197224 */ /* 0x000fe200028e0605 */
[----:B------:R-:W-:-:S02]  /*6f60*/  LOP3.LUT R10, R103, 0x380, RZ, 0xc0, !PT ;  /* 0x00000380670a7812 */ /* 0x000fc400078ec0ff */
[----:B------:R-:W-:Y:S02]  /*6f70*/  MOV R136, R4 ;  /* 0x0000000400887202 */ /* 0x000fe40000000f00 */
[----:B------:R-:W-:Y:S02]  /*6f80*/  LOP3.LUT R12, R137, 0x380, RZ, 0xc0, !PT ;  /* 0x00000380890c7812 */ /* 0x000fe400078ec0ff */
[----:B------:R-:W-:Y:S02]  /*6f90*/  LOP3.LUT R14, R139, 0x380, RZ, 0xc0, !PT ;  /* 0x000003808b0e7812 */ /* 0x000fe400078ec0ff */
[----:B------:R-:W-:Y:S02]  /*6fa0*/  F2FP.BF16.F32.PACK_AB R4, R123, R24 ;  /* 0x000000187b04723e */ /* 0x000fe400000010ff */
[----:B------:R-:W-:Y:S02]  /*6fb0*/  LOP3.LUT R24, R149, 0x380, RZ, 0xc0, !PT ;  /* 0x0000038095187812 */ /* 0x000fe400078ec0ff */
[----:B------:R-:W-:-:S02]  /*6fc0*/  LOP3.LUT R26, R141, 0x380, RZ, 0xc0, !PT ;  /* 0x000003808d1a7812 */ /* 0x000fc400078ec0ff */
[----:B------:R-:W-:Y:S02]  /*6fd0*/  LOP3.LUT R40, R153, 0x380, RZ, 0xc0, !PT ;  /* 0x0000038099287812 */ /* 0x000fe400078ec0ff */
[----:B------:R-:W-:Y:S02]  /*6fe0*/  SHF.R.U64 R8, R8, 0x3, RZ ;  /* 0x0000000308087819 */ /* 0x000fe400000012ff */
[----:B------:R-:W-:Y:S02]  /*6ff0*/  SHF.R.U64 R10, R10, 0x3, RZ ;  /* 0x000000030a0a7819 */ /* 0x000fe400000012ff */
[----:B------:R-:W-:Y:S02]  /*7000*/  LOP3.LUT R28, R143, 0x380, RZ, 0xc0, !PT ;  /* 0x000003808f1c7812 */ /* 0x000fe400078ec0ff */
[----:B------:R-:W-:Y:S02]  /*7010*/  LOP3.LUT R30, R145, 0x380, RZ, 0xc0, !PT ;  /* 0x00000380911e7812 */ /* 0x000fe400078ec0ff */
[----:B------:R-:W-:-:S02]  /*7020*/  IADD3.X R31, RZ, R5, RZ, P3, !PT ;  /* 0x00000005ff1f7210 */ /* 0x000fc40001ffe4ff */
[----:B------:R-:W-:Y:S02]  /*7030*/  SHF.R.U64 R12, R12, 0x3, RZ ;  /* 0x000000030c0c7819 */ /* 0x000fe400000012ff */
[----:B------:R-:W-:Y:S02]  /*7040*/  SHF.R.U64 R14, R14, 0x3, RZ ;  /* 0x000000030e0e7819 */ /* 0x000fe400000012ff */
[----:B------:R-:W-:Y:S02]  /*7050*/  F2FP.BF16.F32.PACK_AB R5, R135, R134 ;  /* 0x000000868705723e */ /* 0x000fe400000010ff */
[----:B------:R-:W-:Y:S02]  /*7060*/  SHF.R.U64 R24, R24, 0x3, RZ ;  /* 0x0000000318187819 */ /* 0x000fe400000012ff */
[----:B------:R-:W-:Y:S01]  /*7070*/  SHF.R.U64 R26, R26, 0x3, RZ ;  /* 0x000000031a1a7819 */ /* 0x000fe200000012ff */
[----:B------:R0:W-:Y:S01]  /*7080*/  STSM.16.M88.4 [R136], R4 ;  /* 0x0000000488007844 */ /* 0x0001e20000000200 */
[----:B------:R-:W-:-:S02]  /*7090*/  SHF.R.U64 R40, R40, 0x3, RZ ;  /* 0x0000000328287819 */ /* 0x000fc400000012ff */
[----:B------:R-:W-:Y:S02]  /*70a0*/  LOP3.LUT R8, R8, R41, RZ, 0x3c, !PT ;  /* 0x0000002908087212 */ /* 0x000fe400078e3cff */
[----:B------:R-:W-:Y:S02]  /*70b0*/  LOP3.LUT R10, R10, R103, RZ, 0x3c, !PT ;  /* 0x000000670a0a7212 */ /* 0x000fe400078e3cff */
[----:B------:R-:W-:Y:S02]  /*70c0*/  LOP3.LUT R34, R147, 0x380, RZ, 0xc0, !PT ;  /* 0x0000038093227812 */ /* 0x000fe400078ec0ff */
[----:B------:R-:W-:Y:S02]  /*70d0*/  SHF.R.U64 R28, R28, 0x3, RZ ;  /* 0x000000031c1c7819 */ /* 0x000fe400000012ff */
[----:B------:R-:W-:Y:S02]  /*70e0*/  SHF.R.U64 R30, R30, 0x3, RZ ;  /* 0x000000031e1e7819 */ /* 0x000fe400000012ff */
[----:B------:R-:W-:-:S02]  /*70f0*/  LOP3.LUT R12, R12, R137, RZ, 0x3c, !PT ;  /* 0x000000890c0c7212 */ /* 0x000fc400078e3cff */
[----:B------:R-:W-:Y:S02]  /*7100*/  LOP3.LUT R14, R14, R139, RZ, 0x3c, !PT ;  /* 0x0000008b0e0e7212 */ /* 0x000fe400078e3cff */
[----:B------:R-:W-:Y:S02]  /*7110*/  LOP3.LUT R38, R151, 0x380, RZ, 0xc0, !PT ;  /* 0x0000038097267812 */ /* 0x000fe400078ec0ff */
[----:B------:R-:W-:Y:S02]  /*7120*/  LOP3.LUT R36, R24, R149, RZ, 0x3c, !PT ;  /* 0x0000009518247212 */ /* 0x000fe400078e3cff */
[----:B------:R-:W-:Y:S02]  /*7130*/  LOP3.LUT R26, R26, R141, RZ, 0x3c, !PT ;  /* 0x0000008d1a1a7212 */ /* 0x000fe400078e3cff */
[----:B------:R-:W-:Y:S02]  /*7140*/  LOP3.LUT R24, R40, R153, RZ, 0x3c, !PT ;  /* 0x0000009928187212 */ /* 0x000fe400078e3cff */
[----:B------:R-:W-:-:S02]  /*7150*/  SHF.R.U64 R34, R34, 0x3, RZ ;  /* 0x0000000322227819 */ /* 0x000fc400000012ff */
[----:B------:R-:W-:Y:S02]  /*7160*/  LOP3.LUT R28, R28, R143, RZ, 0x3c, !PT ;  /* 0x0000008f1c1c7212 */ /* 0x000fe400078e3cff */
[----:B------:R-:W-:Y:S02]  /*7170*/  LOP3.LUT R30, R30, R145, RZ, 0x3c, !PT ;  /* 0x000000911e1e7212 */ /* 0x000fe400078e3cff */
[----:B------:R-:W-:Y:S02]  /*7180*/  MOV R133, R8 ;  /* 0x0000000800857202 */ /* 0x000fe40000000f00 */
[----:B------:R-:W-:Y:S02]  /*7190*/  MOV R123, R10 ;  /* 0x0000000a007b7202 */ /* 0x000fe40000000f00 */
[----:B0-----:R-:W-:Y:S02]  /*71a0*/  F2FP.BF16.F32.PACK_AB R4, R122, R21 ;  /* 0x000000157a04723e */ /* 0x001fe400000010ff */
[----:B------:R-:W-:-:S02]  /*71b0*/  F2FP.BF16.F32.PACK_AB R5, R131, R130 ;  /* 0x000000828305723e */ /* 0x000fc400000010ff */
[----:B------:R-:W-:Y:S02]  /*71c0*/  F2FP.BF16.F32.PACK_AB R6, R120, R3 ;  /* 0x000000037806723e */ /* 0x000fe400000010ff */
[----:B------:R-:W-:Y:S02]  /*71d0*/  F2FP.BF16.F32.PACK_AB R7, R132, R129 ;  /* 0x000000818407723e */ /* 0x000fe400000010ff */
[----:B------:R-:W-:Y:S02]  /*71e0*/  MOV R103, R12 ;  /* 0x0000000c00677202 */ /* 0x000fe40000000f00 */
[----:B------:R-:W-:Y:S01]  /*71f0*/  MOV R102, R14 ;  /* 0x0000000e00667202 */ /* 0x000fe20000000f00 */
[----:B------:R0:W-:Y:S01]  /*7200*/  STSM.16.M88.4 [R133], R4 ;  /* 0x0000000485007844 */ /* 0x0001e20000000200 */
[----:B------:R-:W-:Y:S02]  /*7210*/  F2FP.BF16.F32.PACK_AB R8, R121, R0 ;  /* 0x000000007908723e */ /* 0x000fe400000010ff */
[----:B------:R-:W-:-:S02]  /*7220*/  F2FP.BF16.F32.PACK_AB R9, R127, R126 ;  /* 0x0000007e7f09723e */ /* 0x000fc400000010ff */
[----:B------:R-:W-:Y:S02]  /*7230*/  F2FP.BF16.F32.PACK_AB R10, R45, R44 ;  /* 0x0000002c2d0a723e */ /* 0x000fe400000010ff */
[----:B------:R-:W-:Y:S02]  /*7240*/  F2FP.BF16.F32.PACK_AB R11, R128, R125 ;  /* 0x0000007d800b723e */ /* 0x000fe400000010ff */
[----:B------:R-:W-:Y:S02]  /*7250*/  SHF.R.U64 R38, R38, 0x3, RZ ;  /* 0x0000000326267819 */ /* 0x000fe400000012ff */
[----:B------:R-:W-:Y:S01]  /*7260*/  F2FP.BF16.F32.PACK_AB R12, R49, R48 ;  /* 0x00000030310c723e */ /* 0x000fe200000010ff */
[----:B------:R2:W-:Y:S01]  /*7270*/  STSM.16.M88.4 [R123], R8 ;  /* 0x000000087b007844 */ /* 0x0005e20000000200 */
[----:B------:R-:W-:Y:S02]  /*7280*/  F2FP.BF16.F32.PACK_AB R13, R51, R124 ;  /* 0x0000007c330d723e */ /* 0x000fe400000010ff */
[----:B------:R-:W-:-:S02]  /*7290*/  F2FP.BF16.F32.PACK_AB R14, R53, R52 ;  /* 0x00000034350e723e */ /* 0x000fc400000010ff */
[----:B------:R-:W-:Y:S02]  /*72a0*/  F2FP.BF16.F32.PACK_AB R15, R55, R54 ;  /* 0x00000036370f723e */ /* 0x000fe400000010ff */
[----:B------:R-:W-:Y:S02]  /*72b0*/  MOV R42, R26 ;  /* 0x0000001a002a7202 */ /* 0x000fe40000000f00 */
[----:B------:R-:W-:Y:S01]  /*72c0*/  MOV R3, R24 ;  /* 0x0000001800037202 */ /* 0x000fe20000000f00 */
[----:B------:R3:W-:Y:S01]  /*72d0*/  STSM.16.M88.4 [R103], R12 ;  /* 0x0000000c67007844 */ /* 0x0007e20000000200 */
[----:B------:R-:W-:Y:S02]  /*72e0*/  LOP3.LUT R34, R34, R147, RZ, 0x3c, !PT ;  /* 0x0000009322227212 */ /* 0x000fe400078e3cff */
[----:B------:R-:W-:Y:S02]  /*72f0*/  MOV R41, R28 ;  /* 0x0000001c00297202 */ /* 0x000fe40000000f00 */
[----:B------:R-:W-:-:S02]  /*7300*/  MOV R40, R30 ;  /* 0x0000001e00287202 */ /* 0x000fc40000000f00 */
[----:B------:R-:W-:Y:S02]  /*7310*/  F2FP.BF16.F32.PACK_AB R24, R57, R56 ;  /* 0x000000383918723e */ /* 0x000fe400000010ff */
[----:B------:R-:W-:Y:S02]  /*7320*/  F2FP.BF16.F32.PACK_AB R25, R59, R58 ;  /* 0x0000003a3b19723e */ /* 0x000fe400000010ff */
[----:B------:R-:W-:Y:S02]  /*7330*/  F2FP.BF16.F32.PACK_AB R26, R61, R60 ;  /* 0x0000003c3d1a723e */ /* 0x000fe400000010ff */
[----:B------:R-:W-:Y:S02]  /*7340*/  F2FP.BF16.F32.PACK_AB R27, R63, R62 ;  /* 0x0000003e3f1b723e */ /* 0x000fe400000010ff */
[----:B------:R-:W-:Y:S02]  /*7350*/  F2FP.BF16.F32.PACK_AB R28, R65, R64 ;  /* 0x00000040411c723e */ /* 0x000fe400000010ff */
[----:B------:R-:W-:Y:S01]  /*7360*/  F2FP.BF16.F32.PACK_AB R29, R67, R66 ;  /* 0x00000042431d723e */ /* 0x000fe200000010ff */
[----:B------:R-:W-:Y:S01]  /*7370*/  STSM.16.M88.4 [R102], R24 ;  /* 0x0000001866007844 */ /* 0x000fe20000000200 */
[----:B------:R-:W-:-:S02]  /*7380*/  F2FP.BF16.F32.PACK_AB R30, R69, R68 ;  /* 0x00000044451e723e */ /* 0x000fc400000010ff */
[----:B------:R-:W-:Y:S02]  /*7390*/  F2FP.BF16.F32.PACK_AB R31, R71, R70 ;  /* 0x00000046471f723e */ /* 0x000fe400000010ff */
[----:B------:R-:W-:Y:S02]  /*73a0*/  LOP3.LUT R38, R38, R151, RZ, 0x3c, !PT ;  /* 0x0000009726267212 */ /* 0x000fe400078e3cff */
[----:B0-----:R-:W-:Y:S01]  /*73b0*/  F2FP.BF16.F32.PACK_AB R4, R73, R72 ;  /* 0x000000484904723e */ /* 0x001fe200000010ff */
[----:B------:R-:W-:Y:S01]  /*73c0*/  STSM.16.M88.4 [R42], R28 ;  /* 0x0000001c2a007844 */ /* 0x000fe20000000200 */
[----:B------:R-:W-:Y:S02]  /*73d0*/  F2FP.BF16.F32.PACK_AB R5, R75, R74 ;  /* 0x0000004a4b05723e */ /* 0x000fe400000010ff */
[----:B------:R-:W-:Y:S02]  /*73e0*/  F2FP.BF16.F32.PACK_AB R6, R77, R76 ;  /* 0x0000004c4d06723e */ /* 0x000fe400000010ff */
[----:B------:R-:W-:-:S02]  /*73f0*/  F2FP.BF16.F32.PACK_AB R7, R79, R78 ;  /* 0x0000004e4f07723e */ /* 0x000fc400000010ff */
[----:B--2---:R-:W-:Y:S02]  /*7400*/  F2FP.BF16.F32.PACK_AB R8, R81, R80 ;  /* 0x000000505108723e */ /* 0x004fe400000010ff */
[----:B------:R-:W-:Y:S01]  /*7410*/  F2FP.BF16.F32.PACK_AB R9, R83, R82 ;  /* 0x000000525309723e */ /* 0x000fe200000010ff */
[----:B------:R0:W-:Y:S01]  /*7420*/  STSM.16.M88.4 [R41], R4 ;  /* 0x0000000429007844 */ /* 0x0001e20000000200 */
[----:B------:R-:W-:Y:S02]  /*7430*/  F2FP.BF16.F32.PACK_AB R10, R85, R84 ;  /* 0x00000054550a723e */ /* 0x000fe400000010ff */
[----:B------:R-:W-:Y:S02]  /*7440*/  F2FP.BF16.F32.PACK_AB R11, R87, R86 ;  /* 0x00000056570b723e */ /* 0x000fe400000010ff */
[----:B------:R-:W-:Y:S02]  /*7450*/  MOV R34, R34 ;  /* 0x0000002200227202 */ /* 0x000fe40000000f00 */
[----:B---3--:R-:W-:Y:S01]  /*7460*/  F2FP.BF16.F32.PACK_AB R12, R89, R88 ;  /* 0x00000058590c723e */ /* 0x008fe200000010ff */
[----:B------:R2:W-:Y:S01]  /*7470*/  STSM.16.M88.4 [R40], R8 ;  /* 0x0000000828007844 */ /* 0x0005e20000000200 */
[----:B------:R-:W-:-:S02]  /*7480*/  F2FP.BF16.F32.PACK_AB R13, R91, R90 ;  /* 0x0000005a5b0d723e */ /* 0x000fc400000010ff */
[----:B------:R-:W-:Y:S02]  /*7490*/  F2FP.BF16.F32.PACK_AB R14, R93, R92 ;  /* 0x0000005c5d0e723e */ /* 0x000fe400000010ff */
[----:B------:R-:W-:Y:S02]  /*74a0*/  F2FP.BF16.F32.PACK_AB R15, R95, R94 ;  /* 0x0000005e5f0f723e */ /* 0x000fe400000010ff */
[----:B------:R-:W-:Y:S01]  /*74b0*/  MOV R36, R36 ;  /* 0x0000002400247202 */ /* 0x000fe20000000f00 */
[----:B0-----:R-:W-:Y:S01]  /*74c0*/  IMAD.U32 R4, RZ, RZ, UR8 ;  /* 0x00000008ff047e24 */ /* 0x001fe2000f8e00ff */
[----:B------:R-:W-:Y:S01]  /*74d0*/  MOV R38, R38 ;  /* 0x0000002600267202 */ /* 0x000fe20000000f00 */
[----:B------:R0:W-:Y:S01]  /*74e0*/  STSM.16.M88.4 [R34], R12 ;  /* 0x0000000c22007844 */ /* 0x0001e20000000200 */
[----:B------:R-:W-:Y:S01]  /*74f0*/  PLOP3.LUT P0, PT, PT, PT, UP0, 0x80, 0x0 ;  /* 0x000000000000781c */ /* 0x000fe20003f0f008 */
[----:B------:R-:W-:Y:S01]  /*7500*/  IMAD.U32 R5, RZ, RZ, UR9 ;  /* 0x00000009ff057e24 */ /* 0x000fe2000f8e00ff */
[----:B------:R-:W-:Y:S01]  /*7510*/  ULDC.64 UR8, c[0x0][0xc08] ;  /* 0x0003020000087ab9 */ /* 0x000fe20000000a00 */
[----:B------:R0:W-:Y:S04]  /*7520*/  STSM.16.M88.4 [R36], R96 ;  /* 0x0000006024007844 */ /* 0x0001e80000000200 */
[----:B------:R0:W-:Y:S04]  /*7530*/  STSM.16.M88.4 [R38], R104 ;  /* 0x0000006826007844 */ /* 0x0001e80000000200 */
[----:B------:R0:W-:Y:S01]  /*7540*/  STSM.16.M88.4 [R3], R112 ;  /* 0x0000007003007844 */ /* 0x0001e20000000200 */
[----:B------:R-:W-:Y:S06]  /*7550*/  BAR.SYNC.DEFER_BLOCKING 0x1, 0x100 ;  /* 0x0044000000007b1d */ /* 0x000fec0000010000 */
[----:B------:R-:W3:Y:S01]  /*7560*/  @P0 LDG.E R0, desc[UR36][R4.64] ;  /* 0x0000002404000981 */ /* 0x000ee2000c1e1900 */
[----:B------:R-:W-:Y:S01]  /*7570*/  UISETP.NE.U32.AND UP1, UPT, UR8, URZ, UPT ;  /* 0x0000003f0800728c */ /* 0x000fe2000bf25070 */
[----:B-1----:R-:W-:Y:S01]  /*7580*/  ISETP.NE.AND P1, PT, R47, 0x1, PT ;  /* 0x000000012f00780c */ /* 0x002fe20003f25270 */
[----:B------:R-:W-:-:S02]  /*7590*/  IMAD.U32 R7, RZ, RZ, UR10 ;  /* 0x0000000aff077e24 */ /* 0x000fc4000f8e00ff */
[----:B------:R-:W-:-:S06]  /*75a0*/  UISETP.NE.AND.EX UP1, UPT, UR9, URZ, UPT, UP1 ;  /* 0x0000003f0900728c */ /* 0x000fcc000bf25310 */
[----:B------:R-:W-:-:S04]  /*75b0*/  PLOP3.LUT P2, PT, PT, PT, UP1, 0x80, 0x0 ;  /* 0x000000000000781c */ /* 0x000fc80003f4f018 */
[----:B------:R-:W1:Y:S01]  /*75c0*/  @P1 LDC R6, c[0x0][0xbec] ;  /* 0x0002fb00ff061b82 */ /* 0x000e620000000800 */
[----:B------:R-:W-:-:S04]  /*75d0*/  @UP1 ULEA UR8, UP2, UR60, UR8, 0x2 ;  /* 0x000000083c081291 */ /* 0x000fc8000f84103f */
[----:B------:R-:W-:Y:S02]  /*75e0*/  @UP1 ULEA.HI.X UR9, UR60, UR9, UR4, 0x2, UP2 ;  /* 0x000000093c091291 */ /* 0x000fe400090f1404 */
[----:B--2---:R-:W-:Y:S01]  /*75f0*/  IMAD.U32 R10, RZ, RZ, UR8 ;  /* 0x00000008ff0a7e24 */ /* 0x004fe2000f8e00ff */
[----:B------:R-:W-:Y:S01]  /*7600*/  UMOV UR4, URZ ;  /* 0x0000003f00047c82 */ /* 0x000fe20008000000 */
[----:B------:R-:W2:Y:S02]  /*7610*/  @P1 LDC R8, c[0x0][0xbf0] ;  /* 0x0002fc00ff081b82 */ /* 0x000ea40000000800 */
[----:B------:R-:W-:Y:S01]  /*7620*/  IMAD.U32 R11, RZ, RZ, UR9 ;  /* 0x00000009ff0b7e24 */ /* 0x000fe2000f8e00ff */
[----:B---3--:R-:W-:Y:S02]  /*7630*/  @P0 R2UR UR4, R0 ;  /* 0x00000000000402ca */ /* 0x008fe400000e0000 */
[----:B------:R-:W-:-:S06]  /*7640*/  MOV R0, UR7 ;  /* 0x0000000700007c02 */ /* 0x000fcc0008000f00 */
[----:B------:R0:W5:Y:S01]  /*7650*/  @P2 LDG.E R0, desc[UR36][R10.64] ;  /* 0x000000240a002981 */ /* 0x000162000c1e1900 */
[----:B-12---:R-:W-:Y:S06]  /*7660*/  @P2 BRA `(.L_x_3510) ;  /* 0x0000000000102947 */ /* 0x006fec0003800000 */
[----:B------:R-:W-:Y:S05]  /*7670*/  @!P0 BRA `(.L_x_3510) ;  /* 0x00000000000c8947 */ /* 0x000fea0003800000 */
[----:B0-----:R-:W2:Y:S04]  /*7680*/  LDG.E R3, desc[UR36][R4.64] ;  /* 0x0000002404037981 */ /* 0x001ea8000c1e1900 */
[----:B-----5:R-:W2:Y:S02]  /*7690*/  LDG.E R0, desc[UR36][R4.64+0x4] ;  /* 0x0000042404007981 */ /* 0x020ea4000c1e1900 */
[----:B--2---:R-:W-:-:S07]  /*76a0*/  IMAD.IADD R0, R0, 0x1, -R3 ;  /* 0x0000000100007824 */ /* 0x004fce00078e0a03 */
.L_x_3510:
[----:B------:R-:W-:Y:S01]  /*76b0*/  R2UR UR15, R192 ;  /* 0x00000000c00f72ca */ /* 0x000fe200000e0000 */
[----:B------:R-:W-:Y:S01]  /*76c0*/  USHF.R.S32.HI UR14, URZ, 0x1f, UR61 ;  /* 0x0000001f3f0e7899 */ /* 0x000fe2000801143d */
[----:B------:R-:W-:Y:S01]  /*76d0*/  IMAD R5, R7, 0x80, R198 ;  /* 0x0000008007057824 */ /* 0x000fe200078e02c6 */
[----:B------:R-:W-:Y:S01]  /*76e0*/  ULDC.64 UR12, c[0x0][0xb90] ;  /* 0x0002e400000c7ab9 */ /* 0x000fe20000000a00 */
[----:B------:R-:W-:Y:S01]  /*76f0*/  USHF.R.S32.HI UR11, URZ, 0x1f, UR4 ;  /* 0x0000001f3f0b7899 */ /* 0x000fe20008011404 */
[----:B------:R-:W-:Y:S01]  /*7700*/  R2UR UR16, R22 ;  /* 0x00000000161072ca */ /* 0x000fe200000e0000 */
[----:B------:R-:W-:Y:S01]  /*7710*/  UIMAD UR7, UR14, UR12, URZ ;  /* 0x0000000c0e0772a4 */ /* 0x000fe2000f8e023f */
[----:B0-----:R-:W-:Y:S01]  /*7720*/  @P1 IMAD.HI.U32 R3, R5, R6, RZ ;  /* 0x0000000605031227 */ /* 0x001fe200078e00ff */
[----:B------:R-:W-:Y:S01]  /*7730*/  UMOV UR10, UR4 ;  /* 0x00000004000a7c82 */ /* 0x000fe20008000000 */
[----:B------:R-:W-:Y:S02]  /*7740*/  USEL UR60, UR60, URZ, !UP0 ;  /* 0x0000003f3c3c7287 */ /* 0x000fe4000c000000 */
[----:B------:R-:W-:Y:S01]  /*7750*/  UIMAD.WIDE.U32 UR8, UR61, UR12, UR10 ;  /* 0x0000000c3d0872a5 */ /* 0x000fe2000f8e000a */
[----:B------:R-:W-:Y:S01]  /*7760*/  IMAD.MOV.U32 R4, RZ, RZ, R5 ;  /* 0x000000ffff047224 */ /* 0x000fe200078e0005 */
[----:B------:R-:W-:Y:S01]  /*7770*/  UIMAD UR7, UR61, UR13, UR7 ;  /* 0x0000000d3d0772a4 */ /* 0x000fe2000f8e0207 */
[----:B------:R-:W-:Y:S01]  /*7780*/  @P1 SHF.R.U32.HI R4, RZ, R8, R3 ;  /* 0x00000008ff041219 */ /* 0x000fe20000011603 */
[----:B------:R-:W-:Y:S01]  /*7790*/  USEL UR15, UR15, URZ, !UP0 ;  /* 0x0000003f0f0f7287 */ /* 0x000fe2000c000000 */
[----:B------:R-:W-:Y:S01]  /*77a0*/  LEA R3, R23, R16, 0x6 ;  /* 0x0000001017037211 */ /* 0x000fe200078e30ff */
[----:B------:R-:W-:Y:S01]  /*77b0*/  ULDC.64 UR12, c[0x0][0xb98] ;  /* 0x0002e600000c7ab9 */ /* 0x000fe20000000a00 */
[----:B------:R-:W-:Y:S01]  /*77c0*/  UIADD3 UR9, UR9, UR7, URZ ;  /* 0x0000000709097290 */ /* 0x000fe2000fffe03f */
[----:B------:R-:W-:Y:S01]  /*77d0*/  IMAD.MOV R6, RZ, RZ, -R4 ;  /* 0x000000ffff067224 */ /* 0x000fe200078e0a04 */
[----:B------:R-:W-:Y:S01]  /*77e0*/  UIMAD UR7, UR15, UR12, URZ ;  /* 0x0000000c0f0772a4 */ /* 0x000fe2000f8e023f */
[----:B------:R-:W-:Y:S01]  /*77f0*/  IMAD.WIDE R32, R3, 0x2, R32 ;  /* 0x0000000203207825 */ /* 0x000fe200078e0220 */
[----:B------:R-:W-:-:S02]  /*7800*/  UIMAD.WIDE.U32 UR8, UR60, UR12, UR8 ;  /* 0x0000000c3c0872a5 */ /* 0x000fc4000f8e0008 */
[----:B------:R-:W-:Y:S01]  /*7810*/  UIMAD UR7, UR60, UR13, UR7 ;  /* 0x0000000d3c0772a4 */ /* 0x000fe2000f8e0207 */
[----:B------:R-:W-:Y:S01]  /*7820*/  IMAD R3, R47, R6, R5 ;  /* 0x000000062f037224 */ /* 0x000fe200078e0205 */
[----:B------:R-:W-:Y:S01]  /*7830*/  SHF.R.S32.HI R5, RZ, 0x1f, R4 ;  /* 0x0000001fff057819 */ /* 0x000fe20000011404 */
[----:B-----5:R-:W-:Y:S01]  /*7840*/  IMAD R69, R0, R47, RZ ;  /* 0x0000002f00457224 */ /* 0x020fe200078e02ff */
[----:B------:R-:W-:Y:S01]  /*7850*/  IADD3 R4, P0, R4, UR8, RZ ;  /* 0x0000000804047c10 */ /* 0x000fe2000ff1e0ff */
[----:B------:R-:W-:Y:S01]  /*7860*/  ULDC.64 UR12, c[0x0][0xaa0] ;  /* 0x0002a800000c7ab9 */ /* 0x000fe20000000a00 */
[----:B------:R-:W-:Y:S01]  /*7870*/  IMAD.U32 R6, RZ, RZ, UR7 ;  /* 0x00000007ff067e24 */ /* 0x000fe2000f8e00ff */
[C---:B------:R-:W-:Y:S02]  /*7880*/  IADD3 R9, P6, R32.reuse, 0x2000, RZ ;  /* 0x0000200020097810 */ /* 0x040fe40007fde0ff */
[----:B------:R-:W-:Y:S02]  /*7890*/  IADD3 R13, P2, R32, 0x1000, RZ ;  /* 0x00001000200d7810 */ /* 0x000fe40007f5e0ff */
[----:B------:R-:W-:Y:S01]  /*78a0*/  IADD3.X R5, R5, UR9, R6, P0, !PT ;  /* 0x0000000905057c10 */ /* 0x000fe200087fe406 */
[----:B------:R-:W-:Y:S01]  /*78b0*/  ULDC.64 UR8, c[0x0][0xb88] ;  /* 0x0002e20000087ab9 */ /* 0x000fe20000000a00 */
[----:B------:R-:W-:-:S02]  /*78c0*/  LOP3.LUT R8, R9, 0x380, RZ, 0xc0, !PT ;  /* 0x0000038009087812 */ /* 0x000fc400078ec0ff */
[----:B------:R-:W-:Y:S01]  /*78d0*/  SHF.R.S32.HI R6, RZ, 0x1f, R3 ;  /* 0x0000001fff067819 */ /* 0x000fe20000011403 */
[----:B------:R-:W-:Y:S01]  /*78e0*/  IMAD.WIDE.U32 R4, R3, UR8, R4 ;  /* 0x0000000803047c25 */ /* 0x000fe2000f8e0004 */
[----:B------:R-:W-:Y:S02]  /*78f0*/  SHF.R.U64 R8, R8, 0x3, RZ ;  /* 0x0000000308087819 */ /* 0x000fe400000012ff */
[----:B------:R-:W-:Y:S01]  /*7900*/  LOP3.LUT R12, R13, 0x380, RZ, 0xc0, !PT ;  /* 0x000003800d0c7812 */ /* 0x000fe200078ec0ff */
[----:B------:R-:W-:Y:S01]  /*7910*/  IMAD R10, R6, UR8, RZ ;  /* 0x00000008060a7c24 */ /* 0x000fe2000f8e02ff */
[----:B------:R-:W-:Y:S02]  /*7920*/  LOP3.LUT R8, R8, R9, RZ, 0x3c, !PT ;  /* 0x0000000908087212 */ /* 0x000fe400078e3cff */
[----:B------:R-:W-:Y:S01]  /*7930*/  SHF.R.U64 R12, R12, 0x3, RZ ;  /* 0x000000030c0c7819 */ /* 0x000fe200000012ff */
[----:B------:R-:W-:Y:S01]  /*7940*/  IMAD R9, R3, UR9, R10 ;  /* 0x0000000903097c24 */ /* 0x000fe2000f8e020a */
[----:B------:R-:W-:Y:S01]  /*7950*/  ULDC.64 UR8, c[0x0][0xb50] ;  /* 0x0002d40000087ab9 */ /* 0x000fe20000000a00 */
[----:B------:R-:W-:-:S02]  /*7960*/  IADD3 R37, P0, R32, 0x5000, RZ ;  /* 0x0000500020257810 */ /* 0x000fc40007f1e0ff */
[----:B------:R-:W-:Y:S01]  /*7970*/  IMAD.IADD R3, R5, 0x1, R9 ;  /* 0x0000000105037824 */ /* 0x000fe200078e0209 */
[----:B------:R-:W-:Y:S01]  /*7980*/  LEA R10, P3, R4, UR8, 0x2 ;  /* 0x00000008040a7c11 */ /* 0x000fe2000f8610ff */
[----:B------:R-:W-:Y:S01]  /*7990*/  UIMAD UR7, UR11, UR12, URZ ;  /* 0x0000000c0b0772a4 */ /* 0x000fe2000f8e023f */
[----:B------:R-:W-:Y:S01]  /*79a0*/  LOP3.LUT R12, R12, R13, RZ, 0x3c, !PT ;  /* 0x0000000d0c0c7212 */ /* 0x000fe200078e3cff */
[----:B------:R-:W-:Y:S01]  /*79b0*/  IMAD.X R13, RZ, RZ, R33, P2 ;  /* 0x000000ffff0d7224 */ /* 0x000fe200010e0621 */
[----:B------:R-:W-:Y:S01]  /*79c0*/  LEA.HI.X R4, R4, UR9, R3, 0x2, P3 ;  /* 0x0000000904047c11 */ /* 0x000fe200098f1403 */
[----:B------:R-:W-:Y:S01]  /*79d0*/  SHFL.IDX PT, R40, R10, RZ, 0x1c1f ;  /* 0x001c1fff0a287589 */ /* 0x000fe200000e0000 */
[----:B------:R-:W-:Y:S01]  /*79e0*/  LOP3.LUT R36, R37, 0x380, RZ, 0xc0, !PT ;  /* 0x0000038025247812 */ /* 0x000fe200078ec0ff */
[----:B------:R-:W-:Y:S01]  /*79f0*/  IMAD.U32 R3, RZ, RZ, UR16 ;  /* 0x00000010ff037e24 */ /* 0x000fe2000f8e00ff */
[----:B------:R-:W-:Y:S01]  /*7a00*/  IADD3 R25, P2, R32, 0x7000, RZ ;  /* 0x0000700020197810 */ /* 0x000fe20007f5e0ff */
[----:B------:R-:W0:Y:S01]  /*7a10*/  SHFL.IDX PT, R41, R4, RZ, 0x1c1f ;  /* 0x001c1fff04297589 */ /* 0x000e2200000e0000 */
[----:B------:R-:W-:Y:S01]  /*7a20*/  SHF.R.U64 R36, R36, 0x3, RZ ;  /* 0x0000000324247819 */ /* 0x000fe200000012ff */
[----:B------:R-:W-:Y:S01]  /*7a30*/  IMAD R14, R3, 0x80, R196 ;  /* 0x00000080030e7824 */ /* 0x000fe200078e02c4 */
[----:B------:R-:W-:Y:S01]  /*7a40*/  LOP3.LUT R24, R25, 0x380, RZ, 0xc0, !PT ;  /* 0x0000038019187812 */ /* 0x000fe200078ec0ff */
[----:B------:R-:W-:Y:S01]  /*7a50*/  SHFL.IDX PT, R44, R10, 0x1, 0x1c1f ;  /* 0x003c1f000a2c7f89 */ /* 0x000fe200000e0000 */
[----:B------:R-:W-:Y:S01]  /*7a60*/  LOP3.LUT R36, R36, R37, RZ, 0x3c, !PT ;  /* 0x0000002524247212 */ /* 0x000fe200078e3cff */
[--C-:B------:R-:W-:Y:S01]  /*7a70*/  IMAD.X R37, RZ, RZ, R33.reuse, P0 ;  /* 0x000000ffff257224 */ /* 0x100fe200000e0621 */
[----:B------:R-:W-:Y:S01]  /*7a80*/  SHF.R.U64 R24, R24, 0x3, RZ ;  /* 0x0000000318187819 */ /* 0x000fe200000012ff */
[----:B------:R-:W-:Y:S01]  /*7a90*/  VIADD R3, R14, 0x8 ;  /* 0x000000080e037836 */ /* 0x000fe20000000000 */
[----:B------:R-:W-:Y:S01]  /*7aa0*/  LOP3.LUT P0, RZ, R194, 0x3, RZ, 0xc0, !PT ;  /* 0x00000003c2ff7812 */ /* 0x000fe2000780c0ff */
[----:B------:R-:W1:Y:S01]  /*7ab0*/  SHFL.IDX PT, R45, R4, 0x1, 0x1c1f ;  /* 0x003c1f00042d7f89 */ /* 0x000e6200000e0000 */
[----:B------:R-:W-:Y:S01]  /*7ac0*/  IADD3 R35, P3, R32, 0x6000, RZ ;  /* 0x0000600020237810 */ /* 0x000fe20007f7e0ff */
[----:B------:R-:W-:Y:S01]  /*7ad0*/  ULDC.64 UR10, c[0x0][0xae8] ;  /* 0x0002ba00000a7ab9 */ /* 0x000fe20000000a00 */
[----:B------:R-:W-:Y:S01]  /*7ae0*/  LOP3.LUT R24, R24, R25, RZ, 0x3c, !PT ;  /* 0x0000001918187212 */ /* 0x000fe200078e3cff */
[--C-:B------:R-:W-:Y:S01]  /*7af0*/  IMAD.X R25, RZ, RZ, R33.reuse, P2 ;  /* 0x000000ffff197224 */ /* 0x100fe200010e0621 */
[----:B------:R-:W-:Y:S01]  /*7b00*/  ISETP.GE.OR P2, PT, R14, R69, P0 ;  /* 0x000000450e00720c */ /* 0x000fe20000746670 */
[----:B------:R-:W-:Y:S01]  /*7b10*/  IMAD.X R9, RZ, RZ, R33, P6 ;  /* 0x000000ffff097224 */ /* 0x000fe200030e0621 */
[----:B------:R-:W-:-:S02]  /*7b20*/  LOP3.LUT R34, R35, 0x380, RZ, 0xc0, !PT ;  /* 0x0000038023227812 */ /* 0x000fc400078ec0ff */
[----:B------:R-:W-:Y:S02]  /*7b30*/  ISETP.GE.OR P0, PT, R3, R69, P0 ;  /* 0x000000450300720c */ /* 0x000fe40000706670 */
[----:B------:R-:W-:Y:S01]  /*7b40*/  SHF.R.U64 R34, R34, 0x3, RZ ;  /* 0x0000000322227819 */ /* 0x000fe200000012ff */
[----:B------:R-:W2:Y:S01]  /*7b50*/  @P1 LDC R3, c[0x0][0xbec] ;  /* 0x0002fb00ff031b82 */ /* 0x000ea20000000800 */
[----:B------:R-:W-:Y:S02]  /*7b60*/  IADD3 R7, P5, R32, 0x3000, RZ ;  /* 0x0000300020077810 */ /* 0x000fe40007fbe0ff */
[----:B------:R-:W-:Y:S01]  /*7b70*/  LOP3.LUT R34, R34, R35, RZ, 0x3c, !PT ;  /* 0x0000002322227212 */ /* 0x000fe200078e3cff */
[----:B------:R-:W-:Y:S01]  /*7b80*/  IMAD.X R35, RZ, RZ, R33, P3 ;  /* 0x000000ffff237224 */ /* 0x000fe200018e0621 */
[C---:B------:R-:W-:Y:S01]  /*7b90*/  IADD3 R5, P3, R32.reuse, 0xb000, RZ ;  /* 0x0000b00020057810 */ /* 0x040fe20007f7e0ff */
[----:B0-----:R0:W-:Y:S01]  /*7ba0*/  @!P2 ST.E desc[UR36][R40.64], R2 ;  /* 0x000000022800a985 */ /* 0x0011e2000c101924 */
[----:B------:R-:W-:-:S02]  /*7bb0*/  IADD3 R53, P4, R32, 0x4000, RZ ;  /* 0x0000400020357810 */ /* 0x000fc40007f9e0ff */
[----:B------:R-:W-:Y:S01]  /*7bc0*/  LOP3.LUT R0, R5, 0x380, RZ, 0xc0, !PT ;  /* 0x0000038005007812 */ /* 0x000fe200078ec0ff */
[----:B------:R-:W-:Y:S01]  /*7bd0*/  UIMAD.WIDE.U32 UR8, UR4, UR12, URZ ;  /* 0x0000000c040872a5 */ /* 0x000fe2000f8e003f */
[----:B------:R-:W-:Y:S01]  /*7be0*/  LOP3.LUT R6, R7, 0x380, RZ, 0xc0, !PT ;  /* 0x0000038007067812 */ /* 0x000fe200078ec0ff */
[----:B------:R-:W-:Y:S01]  /*7bf0*/  UIMAD UR7, UR4, UR13, UR7 ;  /* 0x0000000d040772a4 */ /* 0x000fe2000f8e0207 */
[----:B------:R-:W-:Y:S01]  /*7c00*/  SHF.R.U64 R0, R0, 0x3, RZ ;  /* 0x0000000300007819 */ /* 0x000fe200000012ff */
[----:B-1----:R1:W-:Y:S01]  /*7c10*/  @!P0 ST.E desc[UR36][R44.64], R20 ;  /* 0x000000142c008985 */ /* 0x0023e2000c101924 */
[----:B------:R-:W-:Y:S01]  /*7c20*/  LOP3.LUT R52, R53, 0x380, RZ, 0xc0, !PT ;  /* 0x0000038035347812 */ /* 0x000fe200078ec0ff */
[----:B------:R-:W-:Y:S01]  /*7c30*/  IMAD.X R49, RZ, RZ, R33, P3 ;  /* 0x000000ffff317224 */ /* 0x000fe200018e0621 */
[----:B------:R-:W-:Y:S01]  /*7c40*/  LOP3.LUT R48, R0, R5, RZ, 0x3c, !PT ;  /* 0x0000000500307212 */ /* 0x000fe200078e3cff */
[----:B0-----:R-:W0:Y:S01]  /*7c50*/  @P1 LDC R41, c[0x0][0xbf0] ;  /* 0x0002fc00ff291b82 */ /* 0x001e220000000800 */
[----:B------:R-:W-:Y:S01]  /*7c60*/  MOV R21, UR16 ;  /* 0x0000001000157c02 */ /* 0x000fe20008000f00 */
[----:B------:R-:W-:Y:S01]  /*7c70*/  IMAD R0, R19, 0x20, R23 ;  /* 0x0000002013007824 */ /* 0x000fe200078e0217 */
[----:B------:R-:W-:Y:S01]  /*7c80*/  SHF.R.U64 R6, R6, 0x3, RZ ;  /* 0x0000000306067819 */ /* 0x000fe200000012ff */
[----:B------:R-:W-:Y:S01]  /*7c90*/  UIADD3 UR9, UR9, UR7, URZ ;  /* 0x0000000709097290 */ /* 0x000fe2000fffe03f */
[----:B------:R-:W-:Y:S01]  /*7ca0*/  SHF.R.U64 R52, R52, 0x3, RZ ;  /* 0x0000000334347819 */ /* 0x000fe200000012ff */
[----:B------:R-:W-:Y:S01]  /*7cb0*/  UIMAD UR4, UR14, UR10, URZ ;  /* 0x0000000a0e0472a4 */ /* 0x000fe2000f8e023f */
[----:B------:R-:W-:Y:S01]  /*7cc0*/  LOP3.LUT R6, R6, R7, RZ, 0x3c, !PT ;  /* 0x0000000706067212 */ /* 0x000fe200078e3cff */
[----:B------:R-:W-:Y:S01]  /*7cd0*/  IMAD R22, R21, 0x80, R0 ;  /* 0x0000008015167824 */ /* 0x000fe200078e0200 */
        /* <DEDUP_REMOVED lines=13> */
[----:B------:R-:W-:-:S02]  /*7db0*/  LOP3.LUT R60, R61, 0x380, RZ, 0xc0, !PT ;  /* 0x000003803d3c7812 */ /* 0x000fc400078ec0ff */
        /* <DEDUP_REMOVED lines=8> */
[----:B------:R-:W-:Y:S02]  /*7e40*/  SHF.R.U64 R60, R60, 0x3, RZ ;  /* 0x000000033c3c7819 */ /* 0x000fe400000012ff */
[----:B------:R-:W-:Y:S01]  /*7e50*/  SHF.R.U64 R56, R56, 0x3, RZ ;  /* 0x0000000338387819 */ /* 0x000fe200000012ff */
[----:B------:R-:W5:Y:S01]  /*7e60*/  LD.E.128 R8, desc[UR36][R8.64] ;  /* 0x0000002408087980 */ /* 0x000f62000c101d00 */
[----:B------:R-:W-:Y:S01]  /*7e70*/  SHF.R.U64 R29, R29, 0x3, RZ ;  /* 0x000000031d1d7819 */ /* 0x000fe200000012ff */
[----:B------:R-:W-:Y:S01]  /*7e80*/  UIADD3 UR4, UR9, UR4, URZ ;  /* 0x0000000409047290 */ /* 0x000fe2000fffe03f */
[----:B------:R-:W-:Y:S01]  /*7e90*/  SHF.R.S32.HI R0, RZ, 0x1f, R21 ;  /* 0x0000001fff007819 */ /* 0x000fe20000011415 */
[----:B------:R-:W5:Y:S01]  /*7ea0*/  LD.E.128 R4, desc[UR36][R6.64] ;  /* 0x0000002406047980 */ /* 0x000f62000c101d00 */
[----:B-1----:R-:W-:Y:S01]  /*7eb0*/  IADD3 R20, -R21, RZ, RZ ;  /* 0x000000ff15147210 */ /* 0x002fe20007ffe1ff */
[----:B------:R-:W-:Y:S01]  /*7ec0*/  IMAD.U32 R2, RZ, RZ, UR8 ;  /* 0x00000008ff027e24 */ /* 0x000fe2000f8e00ff */
[----:B------:R-:W-:Y:S01]  /*7ed0*/  LOP3.LUT R64, R64, R65, RZ, 0x3c, !PT ;  /* 0x0000004140407212 */ /* 0x000fe200078e3cff */
[----:B------:R-:W-:Y:S01]  /*7ee0*/  IMAD.U32 R3, RZ, RZ, UR9 ;  /* 0x00000009ff037e24 */ /* 0x000fe2000f8e00ff */
[----:B------:R-:W-:Y:S01]  /*7ef0*/  LOP3.LUT R60, R60, R61, RZ, 0x3c, !PT ;  /* 0x0000003d3c3c7212 */ /* 0x000fe200078e3cff */
[--C-:B------:R-:W-:Y:S01]  /*7f00*/  IMAD.X R61, RZ, RZ, R33.reuse, P5 ;  /* 0x000000ffff3d7224 */ /* 0x100fe200028e0621 */
[----:B------:R-:W-:Y:S01]  /*7f10*/  LOP3.LUT R56, R56, R57, RZ, 0x3c, !PT ;  /* 0x0000003938387212 */ /* 0x000fe200078e3cff */
[--C-:B------:R-:W-:Y:S01]  /*7f20*/  IMAD.X R57, RZ, RZ, R33.reuse, P4 ;  /* 0x000000ffff397224 */ /* 0x100fe200020e0621 */
[----:B------:R-:W-:Y:S01]  /*7f30*/  LOP3.LUT R28, R29, R32, RZ, 0x3c, !PT ;  /* 0x000000201d1c7212 */ /* 0x000fe200078e3cff */
[----:B------:R-:W-:Y:S01]  /*7f40*/  IMAD.MOV.U32 R29, RZ, RZ, R33 ;  /* 0x000000ffff1d7224 */ /* 0x000fe200078e0021 */
[----:B------:R-:W-:Y:S01]  /*7f50*/  IADD3.X R65, RZ, R33, RZ, P6, !PT ;  /* 0x00000021ff417210 */ /* 0x000fe200037fe4ff */
[----:B------:R-:W-:Y:S01]  /*7f60*/  ULDC.64 UR8, c[0x0][0xae0] ;  /* 0x0002b80000087ab9 */ /* 0x000fe20000000a00 */
[----:B------:R-:W-:Y:S01]  /*7f70*/  IMAD R41, R47, R20, R22 ;  /* 0x000000142f297224 */ /* 0x000fe200078e0216 */
[----:B------:R-:W5:Y:S01]  /*7f80*/  LD.E.128 R52, desc[UR36][R52.64] ;  /* 0x0000002434347980 */ /* 0x000f62000c101d00 */
[----:B------:R-:W-:-:S02]  /*7f90*/  IMAD R0, R0, UR8, RZ ;  /* 0x0000000800007c24 */ /* 0x000fc4000f8e02ff */
[----:B------:R-:W-:Y:S01]  /*7fa0*/  IMAD.U32 R3, RZ, RZ, UR4 ;  /* 0x00000004ff037e24 */ /* 0x000fe2000f8e00ff */
[----:B------:R-:W5:Y:S01]  /*7fb0*/  LD.E.128 R28, desc[UR36][R28.64] ;  /* 0x000000241c1c7980 */ /* 0x000f62000c101d00 */
[C---:B------:R-:W-:Y:S01]  /*7fc0*/  IMAD R45, R21.reuse, UR9, R0 ;  /* 0x00000009152d7c24 */ /* 0x040fe2000f8e0200 */
[----:B------:R-:W-:Y:S02]  /*7fd0*/  SHF.R.S32.HI R0, RZ, 0x1f, R41 ;  /* 0x0000001fff007819 */ /* 0x000fe40000011429 */
[----:B------:R-:W5:Y:S01]  /*7fe0*/  LD.E.128 R36, desc[UR36][R36.64] ;  /* 0x0000002424247980 */ /* 0x000f62000c101d00 */
[----:B------:R-:W-:Y:S01]  /*7ff0*/  IMAD.WIDE.U32 R2, R21, UR8, R2 ;  /* 0x0000000815027c25 */ /* 0x000fe2000f8e0002 */
[----:B------:R-:W-:Y:S02]  /*8000*/  ULDC.64 UR8, c[0x0][0xad8] ;  /* 0x0002b60000087ab9 */ /* 0x000fe40000000a00 */
        /* <DEDUP_REMOVED lines=15> */
[----:B------:R-:W-:Y:S02]  /*8100*/  IMAD R44, R44, 0x80, R23 ;  /* 0x000000802c2c7824 */ /* 0x000fe400078e0217 */
        /* <DEDUP_REMOVED lines=8> */
[-C--:B------:R-:W-:Y:S02]  /*8190*/  ISETP.GE.AND P1, PT, R0, R69.reuse, PT ;  /* 0x000000450000720c */ /* 0x080fe40003f26270 */
[----:B------:R-:W-:Y:S02]  /*81a0*/  IADD3 R0, R44, 0x40, RZ ;  /* 0x000000402c007810 */ /* 0x000fe40007ffe0ff */
        /* <DEDUP_REMOVED lines=11> */
[----:B------:R-:W-:-:S09]  /*8260*/  ISETP.GE.AND P2, PT, R18, UR4, PT ;  /* 0x0000000412007c0c */ /* 0x000fd2000bf46270 */
[CC--:B-1----:R-:W-:Y:S02]  /*8270*/  @!P4 LEA R2, P6, R16.reuse, R41.reuse, 0x1 ;  /* 0x000000291002c211 */ /* 0x0c2fe400078c08ff */
[CC--:B------:R-:W-:Y:S02]  /*8280*/  @!P3 LEA R20, P5, R17.reuse, R41.reuse, 0x1 ;  /* 0x000000291114b211 */ /* 0x0c0fe400078a08ff */
[-C--:B--2---:R-:W-:Y:S02]  /*8290*/  @!P4 LEA.HI.X R3, R16, R0.reuse, R203, 0x1, P6 ;  /* 0x000000001003c211 */ /* 0x084fe400030f0ccb */
[C---:B------:R-:W-:Y:S02]  /*82a0*/  @!P2 LEA R40, P6, R18.reuse, R41, 0x1 ;  /* 0x000000291228a211 */ /* 0x040fe400078c08ff */
[-C--:B------:R-:W-:Y:S01]  /*82b0*/  @!P3 LEA.HI.X R21, R17, R0.reuse, R202, 0x1, P5 ;  /* 0x000000001115b211 */ /* 0x080fe200028f0cca */
[----:B-----5:R3:W-:Y:S01]  /*82c0*/  @!P4 ST.E.128 desc[UR36][R2.64], R28 ;  /* 0x0000001c0200c985 */ /* 0x0207e2000c101d24 */
[----:B------:R-:W-:-:S03]  /*82d0*/  @!P2 LEA.HI.X R41, R18, R0, R201, 0x1, P6 ;  /* 0x000000001229a211 */ /* 0x000fc600030f0cc9 */
[----:B------:R3:W-:Y:S04]  /*82e0*/  @!P3 ST.E.128 desc[UR36][R20.64], R52 ;  /* 0x000000341400b985 */ /* 0x0007e8000c101d24 */
[----:B------:R3:W-:Y:S02]  /*82f0*/  @!P2 ST.E.128 desc[UR36][R40.64], R64 ;  /* 0x000000402800a985 */ /* 0x0007e4000c101d24 */
.L_x_3512:
[----:B------:R-:W-:Y:S05]  /*8300*/  BSYNC B1 ;  /* 0x0000000000017941 */ /* 0x000fea0003800000 */
.L_x_3511:
[----:B--2---:R2:W4:Y:S01]  /*8310*/  SHFL.IDX PT, R0, R42, 0x1, 0x181f ;  /* 0x00381f002a007f89 */ /* 0x00452200000e0000 */
[----:B------:R-:W-:Y:S03]  /*8320*/  BSSY B1, `(.L_x_3513) ;  /* 0x0000010000017945 */ /* 0x000fe60003800000 */
[----:B---3-5:R2:W3:Y:S01]  /*8330*/  SHFL.IDX PT, R29, R22, 0x1, 0x181f ;  /* 0x00381f00161d7f89 */ /* 0x0284e200000e0000 */
[----:B------:R-:W-:Y:S05]  /*8340*/  @P1 BRA `(.L_x_3514) ;  /* 0x0000000000341947 */ /* 0x000fea0003800000 */
[----:B------:R-:W-:Y:S02]  /*8350*/  ULDC UR4, c[0x0][0xac8] ;  /* 0x0002b20000047ab9 */ /* 0x000fe40000000800 */
[----:B------:R-:W-:Y:S02]  /*8360*/  ISETP.GE.AND P4, PT, R16, UR4, PT ;  /* 0x0000000410007c0c */ /* 0x000fe4000bf86270 */
[----:B------:R-:W-:Y:S02]  /*8370*/  ISETP.GE.AND P5, PT, R17, UR4, PT ;  /* 0x0000000411007c0c */ /* 0x000fe4000bfa6270 */
[----:B------:R-:W-:-:S09]  /*8380*/  ISETP.GE.AND P6, PT, R18, UR4, PT ;  /* 0x0000000412007c0c */ /* 0x000fd2000bfc6270 */
[-C--:B---3--:R-:W-:Y:S02]  /*8390*/  @!P4 LEA R2, P1, R16, R29.reuse, 0x1 ;  /* 0x0000001d1002c211 */ /* 0x088fe400078208ff */
[CC--:B------:R-:W-:Y:S02]  /*83a0*/  @!P5 LEA R20, P2, R17.reuse, R29.reuse, 0x1 ;  /* 0x0000001d1114d211 */ /* 0x0c0fe400078408ff */
[----:B------:R-:W-:Y:S02]  /*83b0*/  @!P6 LEA R28, P3, R18, R29, 0x1 ;  /* 0x0000001d121ce211 */ /* 0x000fe400078608ff */
[-C--:B----4-:R-:W-:Y:S02]  /*83c0*/  @!P4 LEA.HI.X R3, R16, R0.reuse, R203, 0x1, P1 ;  /* 0x000000001003c211 */ /* 0x090fe400008f0ccb */
[-C--:B------:R-:W-:Y:S02]  /*83d0*/  @!P5 LEA.HI.X R21, R17, R0.reuse, R202, 0x1, P2 ;  /* 0x000000001115d211 */ /* 0x080fe400010f0cca */
[----:B------:R-:W-:Y:S01]  /*83e0*/  @!P6 LEA.HI.X R29, R18, R0, R201, 0x1, P3 ;  /* 0x00000000121de211 */ /* 0x000fe200018f0cc9 */
[----:B------:R3:W-:Y:S04]  /*83f0*/  @!P4 ST.E.128 desc[UR36][R2.64], R12 ;  /* 0x0000000c0200c985 */ /* 0x0007e8000c101d24 */
[----:B------:R3:W-:Y:S04]  /*8400*/  @!P5 ST.E.128 desc[UR36][R20.64], R36 ;  /* 0x000000241400d985 */ /* 0x0007e8000c101d24 */
[----:B------:R3:W-:Y:S02]  /*8410*/  @!P6 ST.E.128 desc[UR36][R28.64], R60 ;  /* 0x0000003c1c00e985 */ /* 0x0007e4000c101d24 */
.L_x_3514:
[----:B------:R-:W-:Y:S05]  /*8420*/  BSYNC B1 ;  /* 0x0000000000017941 */ /* 0x000fea0003800000 */
.L_x_3513:
[----:B----4-:R4:W0:Y:S01]  /*8430*/  SHFL.IDX PT, R0, R42, 0x2, 0x181f ;  /* 0x00581f002a007f89 */ /* 0x01082200000e0000 */
[----:B------:R-:W-:Y:S03]  /*8440*/  BSSY B1, `(.L_x_3515) ;  /* 0x0000010000017945 */ /* 0x000fe60003800000 */
[----:B---3--:R4:W3:Y:S01]  /*8450*/  SHFL.IDX PT, R15, R22, 0x2, 0x181f ;  /* 0x00581f00160f7f89 */ /* 0x0088e200000e0000 */
        /* <DEDUP_REMOVED lines=8> */
[-C--:B0-----:R-:W-:Y:S02]  /*84e0*/  @!P3 LEA.HI.X R3, R16, R0.reuse, R203, 0x1, P0 ;  /* 0x000000001003b211 */ /* 0x081fe400000f0ccb */
[-C--:B------:R-:W-:Y:S02]  /*84f0*/  @!P4 LEA.HI.X R13, R17, R0.reuse, R202, 0x1, P1 ;  /* 0x00000000110dc211 */ /* 0x080fe400008f0cca */
[----:B------:R-:W-:Y:S01]  /*8500*/  @!P5 LEA.HI.X R15, R18, R0, R201, 0x1, P2 ;  /* 0x00000000120fd211 */ /* 0x000fe200010f0cc9 */
[----:B------:R0:W-:Y:S04]  /*8510*/  @!P3 ST.E.128 desc[UR36][R2.64], R8 ;  /* 0x000000080200b985 */ /* 0x0001e8000c101d24 */
[----:B------:R0:W-:Y:S04]  /*8520*/  @!P4 ST.E.128 desc[UR36][R12.64], R32 ;  /* 0x000000200c00c985 */ /* 0x0001e8000c101d24 */
[----:B------:R0:W-:Y:S02]  /*8530*/  @!P5 ST.E.128 desc[UR36][R14.64], R56 ;  /* 0x000000380e00d985 */ /* 0x0001e4000c101d24 */
.L_x_3516:
[----:B------:R-:W-:Y:S05]  /*8540*/  BSYNC B1 ;  /* 0x0000000000017941 */ /* 0x000fea0003800000 */
.L_x_3515:
[----:B0-----:R-:W-:Y:S01]  /*8550*/  VIADD R0, R44, 0x60 ;  /* 0x000000602c007836 */ /* 0x001fe20000000000 */
[----:B--2-4-:R-:W4:Y:S04]  /*8560*/  SHFL.IDX PT, R42, R42, 0x3, 0x181f ;  /* 0x00781f002a2a7f89 */ /* 0x014f2800000e0000 */
[----:B------:R-:W-:Y:S01]  /*8570*/  ISETP.GE.AND P0, PT, R0, R69, PT ;  /* 0x000000450000720c */ /* 0x000fe20003f06270 */
[----:B------:R0:W2:-:S12]  /*8580*/  SHFL.IDX PT, R11, R22, 0x3, 0x181f ;  /* 0x00781f00160b7f89 */ /* 0x00009800000e0000 */
[----:B0-----:R-:W-:Y:S05]  /*8590*/  @P0 BRA `(.L_x_3517) ;  /* 0x0000000c007c0947 */ /* 0x001fea0003800000 */
[----:B------:R-:W-:Y:S02]  /*85a0*/  ULDC UR4, c[0x0][0xac8] ;  /* 0x0002b20000047ab9 */ /* 0x000fe40000000800 */
[----:B------:R-:W-:Y:S02]  /*85b0*/  ISETP.GE.AND P2, PT, R16, UR4, PT ;  /* 0x0000000410007c0c */ /* 0x000fe4000bf46270 */
[----:B------:R-:W-:-:S11]  /*85c0*/  ISETP.GE.AND P3, PT, R17, UR4, PT ;  /* 0x0000000411007c0c */ /* 0x000fd6000bf66270 */
[CC--:B--2---:R-:W-:Y:S02]  /*85d0*/  @!P2 LEA R2, P0, R16.reuse, R11.reuse, 0x1 ;  /* 0x0000000b1002a211 */ /* 0x0c4fe400078008ff */
[C---:B------:R-:W-:Y:S02]  /*85e0*/  @!P3 LEA R8, P1, R17.reuse, R11, 0x1 ;  /* 0x0000000b1108b211 */ /* 0x040fe400078208ff */
[-C--:B----4-:R-:W-:Y:S02]  /*85f0*/  @!P2 LEA.HI.X R3, R16, R42.reuse, R203, 0x1, P0 ;  /* 0x0000002a1003a211 */ /* 0x090fe400000f0ccb */
[----:B------:R-:W-:Y:S02]  /*8600*/  @!P3 LEA.HI.X R9, R17, R42, R202, 0x1, P1 ;  /* 0x0000002a1109b211 */ /* 0x000fe400008f0cca */
[----:B------:R-:W-:Y:S01]  /*8610*/  ISETP.GE.AND P0, PT, R18, UR4, PT ;  /* 0x0000000412007c0c */ /* 0x000fe2000bf06270 */
[----:B------:R0:W-:Y:S04]  /*8620*/  @!P2 ST.E.128 desc[UR36][R2.64], R4 ;  /* 0x000000040200a985 */ /* 0x0001e8000c101d24 */
[----:B------:R0:W-:Y:S08]  /*8630*/  @!P3 ST.E.128 desc[UR36][R8.64], R24 ;  /* 0x000000180800b985 */ /* 0x0001f0000c101d24 */
[----:B------:R-:W-:Y:S05]  /*8640*/  @P0 BRA `(.L_x_3517) ;  /* 0x0000000c00500947 */ /* 0x000fea0003800000 */
[----:B0-----:R-:W-:-:S04]  /*8650*/  LEA R2, P0, R18, R11, 0x1 ;  /* 0x0000000b12027211 */ /* 0x001fc800078008ff */
[----:B------:R-:W-:-:S05]  /*8660*/  LEA.HI.X R3, R18, R42, R201, 0x1, P0 ;  /* 0x0000002a12037211 */ /* 0x000fca00000f0cc9 */
[----:B------:R0:W-:Y:S01]  /*8670*/  ST.E.128 desc[UR36][R2.64], R48 ;  /* 0x0000003002007985 */ /* 0x0001e2000c101d24 */
[----:B------:R-:W-:Y:S05]  /*8680*/  BRA `(.L_x_3517) ;  /* 0x0000000c00407947 */ /* 0x000fea0003800000 */
.L_x_3509:
[----:B------:R-:W-:Y:S01]  /*8690*/  R2UR UR4, R192 ;  /* 0x00000000c00472ca */ /* 0x000fe200000e0000 */
[----:B------:R-:W-:Y:S01]  /*86a0*/  ULDC.64 UR10, c[0x0][0xc00] ;  /* 0x00030000000a7ab9 */ /* 0x000fe20000000a00 */
[----:B------:R-:W-:Y:S01]  /*86b0*/  USHF.L.U32 UR8, UR60, 0x2, URZ ;  /* 0x000000023c087899 */ /* 0x000fe2000800063f */
[----:B------:R-:W0:Y:S01]  /*86c0*/  LDC R11, c[0x0][0xbe8] ;  /* 0x0002fa00ff0b7b82 */ /* 0x000e220000000800 */
[----:B------:R-:W-:-:S04]  /*86d0*/  UISETP.NE.U32.AND UP0, UPT, UR10, URZ, UPT ;  /* 0x0000003f0a00728c */ /* 0x000fc8000bf05070 */
[----:B------:R-:W-:-:S05]  /*86e0*/  UISETP.NE.AND.EX UP0, UPT, UR11, URZ, UPT, UP0 ;  /* 0x0000003f0b00728c */ /* 0x000fca000bf05300 */
[----:B------:R-:W-:Y:S01]  /*86f0*/  USHF.L.U64.HI UR9, UR60, 0x2, UR4 ;  /* 0x000000023c097899 */ /* 0x000fe20008010204 */
[----:B------:R-:W-:Y:S01]  /*8700*/  PLOP3.LUT P2, PT, PT, PT, UP0, 0x80, 0x0 ;  /* 0x000000000000781c */ /* 0x000fe20003f4f008 */
        /* <DEDUP_REMOVED lines=13> */
[----:B------:R-:W-:-:S04]  /*87e0*/  MOV R4, UR8 ;  /* 0x0000000800047c02 */ /* 0x000fc80008000f00 */
[----:B------:R-:W-:-:S05]  /*87f0*/  IMAD.U32 R5, RZ, RZ, UR9 ;  /* 0x00000009ff057e24 */ /* 0x000fca000f8e00ff */
[----:B------:R1:W5:Y:S01]  /*8800*/  @P3 LDG.E R0, desc[UR36][R4.64] ;  /* 0x0000002404003981 */ /* 0x000362000c1e1900 */
[----:B0-----:R-:W-:Y:S01]  /*8810*/  ISETP.NE.AND P0, PT, R11, 0x1, PT ;  /* 0x000000010b00780c */ /* 0x001fe20003f05270 */
[----:B------:R-:W-:Y:S01]  /*8820*/  UMOV UR4, URZ ;  /* 0x0000003f00047c82 */ /* 0x000fe20008000000 */
[----:B------:R-:W-:Y:S01]  /*8830*/  USHF.R.S32.HI UR11, URZ, 0x1f, UR61 ;  /* 0x0000001f3f0b7899 */ /* 0x000fe2000801143d */
[----:B------:R-:W-:-:S10]  /*8840*/  ISETP.GE.AND P1, PT, R204, 0x80, PT ;  /* 0x00000080cc00780c */ /* 0x000fd40003f26270 */
[----:B------:R-:W0:Y:S01]  /*8850*/  @P0 LDC R9, c[0x0][0xbec] ;  /* 0x0002fb00ff090b82 */ /* 0x000e220000000800 */
[----:B--2---:R-:W-:-:S13]  /*8860*/  @P2 R2UR UR4, R6 ;  /* 0x00000000060422ca */ /* 0x004fda00000e0000 */
[----:B------:R-:W-:Y:S01]  /*8870*/  USHF.R.S32.HI UR10, URZ, 0x1f, UR4 ;  /* 0x0000001f3f0a7899 */ /* 0x000fe20008011404 */
[----:B01----:R-:W-:Y:S11]  /*8880*/  @P3 BRA `(.L_x_3518) ;  /* 0x0000000000103947 */ /* 0x003ff60003800000 */
[----:B------:R-:W-:Y:S05]  /*8890*/  @!P2 BRA `(.L_x_3518) ;  /* 0x00000000000ca947 */ /* 0x000fea0003800000 */
[----:B------:R-:W2:Y:S04]  /*88a0*/  LDG.E R5, desc[UR36][R2.64] ;  /* 0x0000002402057981 */ /* 0x000ea8000c1e1900 */
[----:B-----5:R-:W2:Y:S02]  /*88b0*/  LDG.E R0, desc[UR36][R2.64+0x4] ;  /* 0x0000042402007981 */ /* 0x020ea4000c1e1900 */
[----:B--2---:R-:W-:-:S07]  /*88c0*/  IMAD.IADD R0, R0, 0x1, -R5 ;  /* 0x0000000100007824 */ /* 0x004fce00078e0a05 */
.L_x_3518:
[----:B------:R-:W-:Y:S01]  /*88d0*/  R2UR UR7, R192 ;  /* 0x00000000c00772ca */ /* 0x000fe200000e0000 */
[----:B------:R-:W-:Y:S01]  /*88e0*/  USEL UR60, UR60, URZ, !UP0 ;  /* 0x0000003f3c3c7287 */ /* 0x000fe2000c000000 */
[----:B------:R-:W-:Y:S11]  /*88f0*/  BSSY B1, `(.L_x_3519) ;  /* 0x000002e000017945 */ /* 0x000ff60003800000 */
        /* <DEDUP_REMOVED lines=13> */
[----:B------:R-:W-:Y:S01]  /*89d0*/  UMOV UR8, UR4 ;  /* 0x0000000400087c82 */ /* 0x000fe20008000000 */
[----:B------:R-:W-:Y:S01]  /*89e0*/  UIMAD UR7, UR11, UR14, URZ ;  /* 0x0000000e0b0772a4 */ /* 0x000fe2000f8e023f */
[----:B------:R-:W-:Y:S01]  /*89f0*/  MOV R2, R4 ;  /* 0x0000000400027202 */ /* 0x000fe20000000f00 */
[----:B------:R-:W-:Y:S02]  /*8a00*/  UMOV UR9, UR10 ;  /* 0x0000000a00097c82 */ /* 0x000fe40008000000 */
[----:B------:R-:W-:Y:S02]  /*8a10*/  UIMAD.WIDE.U32 UR8, UR61, UR14, UR8 ;  /* 0x0000000e3d0872a5 */ /* 0x000fe4000f8e0008 */
[----:B------:R-:W-:-:S03]  /*8a20*/  UIMAD UR7, UR61, UR15, UR7 ;  /* 0x0000000f3d0772a4 */ /* 0x000fc6000f8e0207 */
[----:B------:R-:W-:Y:S01]  /*8a30*/  ULDC.64 UR14, c[0x0][0xb98] ;  /* 0x0002e600000e7ab9 */ /* 0x000fe20000000a00 */
[----:B------:R-:W0:Y:S01]  /*8a40*/  @P1 LDC R3, c[0x0][0xbec] ;  /* 0x0002fb00ff031b82 */ /* 0x000e220000000800 */
[----:B------:R-:W-:Y:S02]  /*8a50*/  UIADD3 UR9, UR9, UR7, URZ ;  /* 0x0000000709097290 */ /* 0x000fe4000fffe03f */
[----:B------:R-:W-:Y:S02]  /*8a60*/  UIMAD UR7, UR12, UR14, URZ ;  /* 0x0000000e0c0772a4 */ /* 0x000fe4000f8e023f */
[----:B------:R-:W-:Y:S02]  /*8a70*/  UIMAD.WIDE.U32 UR8, UR60, UR14, UR8 ;  /* 0x0000000e3c0872a5 */ /* 0x000fe4000f8e0008 */
[----:B------:R-:W-:Y:S01]  /*8a80*/  UIMAD UR7, UR60, UR15, UR7 ;  /* 0x0000000f3c0772a4 */ /* 0x000fe2000f8e0207 */
[----:B------:R-:W1:Y:S02]  /*8a90*/  @P1 LDC R6, c[0x0][0xbf0] ;  /* 0x0002fc00ff061b82 */ /* 0x000e640000000800 */
        /* <DEDUP_REMOVED lines=19> */
.L_x_3520:
[----:B------:R-:W-:Y:S05]  /*8bd0*/  BSYNC B1 ;  /* 0x0000000000017941 */ /* 0x000fea0003800000 */
.L_x_3519:
[----:B------:R-:W-:Y:S01]  /*8be0*/  R2UR UR13, R22 ;  /* 0x00000000160d72ca */ /* 0x000fe200000e0000 */
[----:B0-----:R-:W0:Y:S01]  /*8bf0*/  @P0 LDC R3, c[0x0][0xbf0] ;  /* 0x0002fc00ff030b82 */ /* 0x001e220000000800 */
[----:B------:R-:W-:Y:S01]  /*8c00*/  ULDC.64 UR14, c[0x0][0xaa0] ;  /* 0x0002a800000e7ab9 */ /* 0x000fe20000000a00 */
[----:B------:R-:W-:Y:S01]  /*8c10*/  IMAD R2, R19, 0x20, R23 ;  /* 0x0000002013027824 */ /* 0x000fe200078e0217 */
[----:B------:R-:W-:Y:S01]  /*8c20*/  UIMAD UR7, UR10, UR14, URZ ;  /* 0x0000000e0a0772a4 */ /* 0x000fe2000f8e023f */
[----:B------:R-:W-:Y:S01]  /*8c30*/  BSSY B1, `(.L_x_3521) ;  /* 0x000003f000017945 */ /* 0x000fe20003800000 */
[----:B------:R-:W-:Y:S02]  /*8c40*/  UIMAD.WIDE.U32 UR8, UR4, UR14, URZ ;  /* 0x0000000e040872a5 */ /* 0x000fe4000f8e003f */
[----:B------:R-:W-:-:S03]  /*8c50*/  UIMAD UR7, UR4, UR15, UR7 ;  /* 0x0000000f040772a4 */ /* 0x000fc6000f8e0207 */
[----:B------:R-:W-:Y:S01]  /*8c60*/  ULDC.64 UR14, c[0x0][0xae8] ;  /* 0x0002ba00000e7ab9 */ /* 0x000fe20000000a00 */
[----:B------:R-:W-:Y:S01]  /*8c70*/  UIADD3 UR9, UR9, UR7, URZ ;  /* 0x0000000709097290 */ /* 0x000fe2000fffe03f */
[----:B------:R-:W-:Y:S01]  /*8c80*/  MOV R5, UR13 ;  /* 0x0000000d00057c02 */ /* 0x000fe20008000f00 */
[----:B------:R-:W-:Y:S02]  /*8c90*/  UIMAD UR4, UR11, UR14, URZ ;  /* 0x0000000e0b0472a4 */ /* 0x000fe4000f8e023f */
[----:B------:R-:W-:Y:S02]  /*8ca0*/  UIMAD.WIDE.U32 UR8, UR61, UR14, UR8 ;  /* 0x0000000e3d0872a5 */ /* 0x000fe4000f8e0008 */
[----:B------:R-:W-:Y:S01]  /*8cb0*/  IMAD R6, R5, 0x80, R2 ;  /* 0x0000008005067824 */ /* 0x000fe200078e0202 */
[----:B------:R-:W-:Y:S01]  /*8cc0*/  UIMAD UR4, UR61, UR15, UR4 ;  /* 0x0000000f3d0472a4 */ /* 0x000fe2000f8e0204 */
[----:B------:R-:W-:Y:S02]  /*8cd0*/  ULDC.64 UR10, c[0x0][0xaf0] ;  /* 0x0002bc00000a7ab9 */ /* 0x000fe40000000a00 */
        /* <DEDUP_REMOVED lines=11> */
[----:B------:R-:W-:-:S02]  /*8d90*/  IMAD.U32 R3, RZ, RZ, UR9 ;  /* 0x00000009ff037e24 */ /* 0x000fc4000f8e00ff */
[----:B------:R-:W-:Y:S02]  /*8da0*/  IMAD R4, R2, UR10, RZ ;  /* 0x0000000a02047c24 */ /* 0x000fe4000f8e02ff */
[----:B------:R-:W-:Y:S01]  /*8db0*/  IMAD R7, R11, R7, R6 ;  /* 0x000000070b077224 */ /* 0x000fe200078e0206 */
[----:B------:R-:W-:Y:S01]  /*8dc0*/  MOV R3, UR4 ;  /* 0x0000000400037c02 */ /* 0x000fe20008000f00 */
[----:B------:R-:W-:Y:S01]  /*8dd0*/  IMAD.U32 R2, RZ, RZ, UR8 ;  /* 0x00000008ff027e24 */ /* 0x000fe2000f8e00ff */
[----:B------:R-:W-:Y:S01]  /*8de0*/  ULDC.64 UR8, c[0x0][0xad8] ;  /* 0x0002b60000087ab9 */ /* 0x000fe20000000a00 */
        /* <DEDUP_REMOVED lines=13> */
[----:B------:R-:W-:Y:S02]  /*8ec0*/  IADD3 R3, R3, R5, RZ ;  /* 0x0000000503037210 */ /* 0x000fe40007ffe0ff */
[----:B------:R-:W-:Y:S02]  /*8ed0*/  LEA R4, P3, R2, UR8, 0x1 ;  /* 0x0000000802047c11 */ /* 0x000fe4000f8608ff */
[----:B------:R-:W-:Y:S01]  /*8ee0*/  ISETP.GE.AND P1, PT, R0, R11, PT ;  /* 0x0000000b0000720c */ /* 0x000fe20003f26270 */
[----:B------:R-:W-:Y:S01]  /*8ef0*/  VIADD R0, R6, 0x40 ;  /* 0x0000004006007836 */ /* 0x000fe20000000000 */
[----:B------:R-:W-:-:S02]  /*8f00*/  LEA.HI.X R5, R2, UR9, R3, 0x1, P3 ;  /* 0x0000000902057c11 */ /* 0x000fc400098f0c03 */
[----:B------:R0:W1:Y:S02]  /*8f10*/  SHFL.IDX PT, R3, R4, RZ, 0x181f ;  /* 0x00181fff04037589 */ /* 0x00006400000e0000 */
[----:B------:R-:W-:Y:S02]  /*8f20*/  ISETP.GE.AND P0, PT, R0, R11, PT ;  /* 0x0000000b0000720c */ /* 0x000fe40003f06270 */
[----:B------:R0:W2:Y:S01]  /*8f30*/  SHFL.IDX PT, R0, R5, RZ, 0x181f ;  /* 0x00181fff05007589 */ /* 0x0000a200000e0000 */
[----:B------:R-:W-:Y:S10]  /*8f40*/  @P2 BRA `(.L_x_3522) ;  /* 0x0000000000342947 */ /* 0x000ff40003800000 */
        /* <DEDUP_REMOVED lines=9> */
[----:B------:R3:W-:Y:S01]  /*8fe0*/  @!P4 ST.E.128 desc[UR36][R8.64], RZ ;  /* 0x000000ff0800c985 */ /* 0x0007e2000c101d24 */
[----:B------:R-:W-:-:S03]  /*8ff0*/  @!P2 LEA.HI.X R3, R18, R0, R201, 0x1, P6 ;  /* 0x000000001203a211 */ /* 0x000fc600030f0cc9 */
[----:B------:R3:W-:Y:S04]  /*9000*/  @!P3 ST.E.128 desc[UR36][R12.64], RZ ;  /* 0x000000ff0c00b985 */ /* 0x0007e8000c101d24 */
[----:B------:R3:W-:Y:S02]  /*9010*/  @!P2 ST.E.128 desc[UR36][R2.64], RZ ;  /* 0x000000ff0200a985 */ /* 0x0007e4000c101d24 */
.L_x_3522:
[----:B------:R-:W-:Y:S05]  /*9020*/  BSYNC B1 ;  /* 0x0000000000017941 */ /* 0x000fea0003800000 */
.L_x_3521:
[----:B--2---:R2:W4:Y:S01]  /*9030*/  SHFL.IDX PT, R0, R5, 0x1, 0x181f ;  /* 0x00381f0005007f89 */ /* 0x00452200000e0000 */
[----:B------:R-:W-:Y:S03]  /*9040*/  BSSY B1, `(.L_x_3523) ;  /* 0x0000010000017945 */ /* 0x000fe60003800000 */
[----:B-1-3--:R2:W1:Y:S01]  /*9050*/  SHFL.IDX PT, R3, R4, 0x1, 0x181f ;  /* 0x00381f0004037f89 */ /* 0x00a46200000e0000 */
[----:B------:R-:W-:Y:S05]  /*9060*/  @P1 BRA `(.L_x_3524) ;  /* 0x0000000000341947 */ /* 0x000fea0003800000 */
[----:B------:R-:W-:Y:S02]  /*9070*/  ULDC UR4, c[0x0][0xac8] ;  /* 0x0002b20000047ab9 */ /* 0x000fe40000000800 */
[----:B------:R-:W-:Y:S02]  /*9080*/  ISETP.GE.AND P4, PT, R16, UR4, PT ;  /* 0x0000000410007c0c */ /* 0x000fe4000bf86270 */
[----:B------:R-:W-:Y:S02]  /*9090*/  ISETP.GE.AND P5, PT, R17, UR4, PT ;  /* 0x0000000411007c0c */ /* 0x000fe4000bfa6270 */
[----:B------:R-:W-:-:S09]  /*90a0*/  ISETP.GE.AND P6, PT, R18, UR4, PT ;  /* 0x0000000412007c0c */ /* 0x000fd2000bfc6270 */
[-C--:B-1----:R-:W-:Y:S02]  /*90b0*/  @!P4 LEA R8, P1, R16, R3.reuse, 0x1 ;  /* 0x000000031008c211 */ /* 0x082fe400078208ff */
[CC--:B------:R-:W-:Y:S02]  /*90c0*/  @!P5 LEA R12, P2, R17.reuse, R3.reuse, 0x1 ;  /* 0x00000003110cd211 */ /* 0x0c0fe400078408ff */
[----:B------:R-:W-:Y:S02]  /*90d0*/  @!P6 LEA R2, P3, R18, R3, 0x1 ;  /* 0x000000031202e211 */ /* 0x000fe400078608ff */
[-C--:B----4-:R-:W-:Y:S02]  /*90e0*/  @!P4 LEA.HI.X R9, R16, R0.reuse, R203, 0x1, P1 ;  /* 0x000000001009c211 */ /* 0x090fe400008f0ccb */
[-C--:B------:R-:W-:Y:S02]  /*90f0*/  @!P5 LEA.HI.X R13, R17, R0.reuse, R202, 0x1, P2 ;  /* 0x00000000110dd211 */ /* 0x080fe400010f0cca */
[----:B------:R-:W-:Y:S01]  /*9100*/  @!P6 LEA.HI.X R3, R18, R0, R201, 0x1, P3 ;  /* 0x000000001203e211 */ /* 0x000fe200018f0cc9 */
[----:B------:R3:W-:Y:S04]  /*9110*/  @!P4 ST.E.128 desc[UR36][R8.64], RZ ;  /* 0x000000ff0800c985 */ /* 0x0007e8000c101d24 */
[----:B------:R3:W-:Y:S04]  /*9120*/  @!P5 ST.E.128 desc[UR36][R12.64], RZ ;  /* 0x000000ff0c00d985 */ /* 0x0007e8000c101d24 */
[----:B------:R3:W-:Y:S02]  /*9130*/  @!P6 ST.E.128 desc[UR36][R2.64], RZ ;  /* 0x000000ff0200e985 */ /* 0x0007e4000c101d24 */
.L_x_3524:
[----:B------:R-:W-:Y:S05]  /*9140*/  BSYNC B1 ;  /* 0x0000000000017941 */ /* 0x000fea0003800000 */
.L_x_3523:
[----:B----4-:R4:W0:Y:S01]  /*9150*/  SHFL.IDX PT, R0, R5, 0x2, 0x181f ;  /* 0x00581f0005007f89 */ /* 0x01082200000e0000 */
        /* <DEDUP_REMOVED lines=10> */
[-C--:B0-----:R-:W-:Y:S02]  /*9200*/  @!P3 LEA.HI.X R9, R16, R0.reuse, R203, 0x1, P0 ;  /* 0x000000001009b211 */ /* 0x081fe400000f0ccb */
[-C--:B------:R-:W-:Y:S02]  /*9210*/  @!P4 LEA.HI.X R13, R17, R0.reuse, R202, 0x1, P1 ;  /* 0x00000000110dc211 */ /* 0x080fe400008f0cca */
[----:B------:R-:W-:Y:S01]  /*9220*/  @!P5 LEA.HI.X R3, R18, R0, R201, 0x1, P2 ;  /* 0x000000001203d211 */ /* 0x000fe200010f0cc9 */
[----:B------:R3:W-:Y:S04]  /*9230*/  @!P3 ST.E.128 desc[UR36][R8.64], RZ ;  /* 0x000000ff0800b985 */ /* 0x0007e8000c101d24 */
[----:B------:R3:W-:Y:S04]  /*9240*/  @!P4 ST.E.128 desc[UR36][R12.64], RZ ;  /* 0x000000ff0c00c985 */ /* 0x0007e8000c101d24 */
[----:B------:R3:W-:Y:S02]  /*9250*/  @!P5 ST.E.128 desc[UR36][R2.64], RZ ;  /* 0x000000ff0200d985 */ /* 0x0007e4000c101d24 */
.L_x_3526:
[----:B------:R-:W-:Y:S05]  /*9260*/  BSYNC B1 ;  /* 0x0000000000017941 */ /* 0x000fea0003800000 */
.L_x_3525:
        /* <DEDUP_REMOVED lines=8> */
[----:B------:R-:W-:-:S09]  /*92f0*/  ISETP.GE.AND P5, PT, R18, UR4, PT ;  /* 0x0000000412007c0c */ /* 0x000fd2000bfa6270 */
[-C--:B--2---:R-:W-:Y:S02]  /*9300*/  @!P3 LEA R6, P0, R16, R3.reuse, 0x1 ;  /* 0x000000031006b211 */ /* 0x084fe400078008ff */
        /* <DEDUP_REMOVED lines=8> */
.L_x_3517:
[----:B------:R-:W-:Y:S05]  /*9390*/  BSYNC B0 ;  /* 0x0000000000007941 */ /* 0x000fea0003800000 */
.L_x_3508:
[----:B------:R-:W-:Y:S02]  /*93a0*/  ULDC UR4, c[0x0][0xc3c] ;  /* 0x00030f0000047ab9 */ /* 0x000fe40000000800 */
[----:B------:R-:W-:-:S13]  /*93b0*/  ISETP.GE.AND P0, PT, R43, UR4, PT ;  /* 0x000000042b007c0c */ /* 0x000fda000bf06270 */
[----:B------:R-:W-:Y:S05]  /*93c0*/  @!P0 BRA `(.L_x_3527) ;  /* 0xffffff7800748947 */ /* 0x000fea000383ffff */
[----:B------:R-:W-:Y:S05]  /*93d0*/  EXIT ;  /* 0x000000000000794d */ /* 0x000fea0003800000 */
.L_x_3480:
        /* <DEDUP_REMOVED lines=16> */
.L_x_3528:
        /* <DEDUP_REMOVED lines=40> */
.L_x_3534:
[----:B------:R-:W0:Y:S01]  /*9760*/  LDC R2, c[0x0][0xc3c] ;  /* 0x00030f00ff027b82 */ /* 0x000e220000000800 */
[----:B------:R-:W-:-:S06]  /*9770*/  UIADD3 UR4, UR4, 0x1f, URZ ;  /* 0x0000001f04047890 */ /* 0x000fcc000fffe03f */
[----:B0-----:R-:W-:-:S13]  /*9780*/  ISETP.LE.AND P6, PT, R2, UR4, PT ;  /* 0x0000000402007c0c */ /* 0x001fda000bfc3270 */
[----:B------:R-:W-:Y:S05]  /*9790*/  @P6 BRA `(.L_x_3531) ;  /* 0x0000000400246947 */ /* 0x000fea0003800000 */
[----:B------:R-:W-:Y:S01]  /*97a0*/  VIADD R7, R5, UR4 ;  /* 0x0000000405077c36 */ /* 0x000fe20008000000 */
[----:B------:R-:W-:Y:S01]  /*97b0*/  BSSY B0, `(.L_x_3532) ;  /* 0x0000007000007945 */ /* 0x000fe20003800000 */
[----:B------:R-:W-:-:S03]  /*97c0*/  MOV R0, RZ ;  /* 0x000000ff00007202 */ /* 0x000fc60000000f00 */
[----:B------:R-:W-:-:S13]  /*97d0*/  ISETP.GE.OR P6, PT, R7, R2, !P0 ;  /* 0x000000020700720c */ /* 0x000fda00047c6670 */
[----:B------:R-:W-:Y:S05]  /*97e0*/  @P6 BRA `(.L_x_3533) ;  /* 0x00000000000c6947 */ /* 0x000fea0003800000 */
[----:B------:R-:W0:Y:S02]  /*97f0*/  LDC.64 R2, c[0x0][0xc80] ;  /* 0x00032000ff027b82 */ /* 0x000e240000000a00 */
[----:B0-----:R-:W-:-:S05]  /*9800*/  IMAD.WIDE R2, R7, 0x4, R2 ;  /* 0x0000000407027825 */ /* 0x001fca00078e0202 */
[----:B------:R0:W5:Y:S02]  /*9810*/  LDG.E R0, desc[UR36][R2.64] ;  /* 0x0000002402007981 */ /* 0x000164000c1e1900 */
.L_x_3533:
[----:B------:R-:W-:Y:S05]  /*9820*/  BSYNC B0 ;  /* 0x0000000000007941 */ /* 0x000fea0003800000 */
.L_x_3532:
        /* <DEDUP_REMOVED lines=17> */
[----:B------:R-:W-:-:S04]  /*9940*/  IADD3 R4, R3, R4, RZ ;  /* 0x0000000403047210 */ /* 0x000fc80007ffe0ff */
[----:B------:R-:W-:-:S13]  /*9950*/  ISETP.GT.AND P6, PT, R4, UR6, PT ;  /* 0x0000000604007c0c */ /* 0x000fda000bfc4270 */
[----:B------:R-:W-:Y:S05]  /*9960*/  @!P6 BRA `(.L_x_3534) ;  /* 0xfffffffc007ce947 */ /* 0x000fea000383ffff */
[----:B------:R-:W-:-:S07]  /*9970*/  IMAD.MOV.U32 R7, RZ, RZ, R9 ;  /* 0x000000ffff077224 */ /* 0x000fce00078e0009 */
.L_x_3530:
        /* <DEDUP_REMOVED lines=15> */
.L_x_3535:
[----:B---3--:R-:W-:Y:S01]  /*9a70*/  IMAD R16, R16, UR5, R8 ;  /* 0x0000000510107c24 */ /* 0x008fe2000f8e0208 */
[----:B0-----:R-:W-:Y:S01]  /*9a80*/  IABS R2, R10 ;  /* 0x0000000a00027213 */ /* 0x001fe20000000000 */
[----:B-1----:R-:W-:Y:S02]  /*9a90*/  IMAD.MOV R0, RZ, RZ, -R3 ;  /* 0x000000ffff007224 */ /* 0x002fe400078e0a03 */
[----:B------:R-:W-:Y:S01]  /*9aa0*/  VIADD R19, R19, UR4 ;  /* 0x0000000413137c36 */ /* 0x000fe20008000000 */
[----:B------:R-:W-:Y:S01]  /*9ab0*/  IADD3 R11, -R16, UR6, RZ ;  /* 0x00000006100b7c10 */ /* 0x000fe2000fffe1ff */
[----:B--2---:R-:W-:Y:S01]  /*9ac0*/  IMAD R7, R0, R9, RZ ;  /* 0x0000000900077224 */ /* 0x004fe200078e02ff */
        /* <DEDUP_REMOVED lines=15> */
[----:B------:R-:W-:-:S06]  /*9bc0*/  @P0 IADD3 R2, R2, 0x1, RZ ;  /* 0x0000000102020810 */ /* 0x000fcc0007ffe0ff */
[----:B------:R-:W-:Y:S01]  /*9bd0*/  @!P2 IMAD.MOV R2, RZ, RZ, -R2 ;  /* 0x000000ffff02a224 */ /* 0x000fe200078e0a02 */
[----:B------:R-:W-:-:S05]  /*9be0*/  @!P1 LOP3.LUT R2, RZ, R10, RZ, 0x33, !PT ;  /* 0x0000000aff029212 */ /* 0x000fca00078e33ff */
[--C-:B------:R-:W-:Y:S02]  /*9bf0*/  IMAD.MOV R17, RZ, RZ, -R2.reuse ;  /* 0x000000ffff117224 */ /* 0x100fe400078e0a02 */
[----:B------:R-:W-:Y:S02]  /*9c00*/  IMAD.MOV.U32 R18, RZ, RZ, R2 ;  /* 0x000000ffff127224 */ /* 0x000fe400078e0002 */
[----:B------:R-:W-:Y:S01]  /*9c10*/  IMAD R17, R10, R17, R11 ;  /* 0x000000110a117224 */ /* 0x000fe200078e020b */
[----:B------:R-:W-:Y:S06]  /*9c20*/  BRA `(.L_x_3536) ;  /* 0x0000000000147947 */ /* 0x000fec0003800000 */
.L_x_3531:
[----:B------:R-:W-:Y:S01]  /*9c30*/  ULDC UR4, c[0x0][0xc3c] ;  /* 0x00030f0000047ab9 */ /* 0x000fe20000000800 */
[----:B------:R-:W-:Y:S01]  /*9c40*/  IMAD.MOV.U32 R17, RZ, RZ, RZ ;  /* 0x000000ffff117224 */ /* 0x000fe200078e00ff */
[----:B------:R-:W-:Y:S01]  /*9c50*/  MOV R16, UR6 ;  /* 0x0000000600107c02 */ /* 0x000fe20008000f00 */
[----:B------:R-:W-:Y:S02]  /*9c60*/  IMAD.MOV.U32 R18, RZ, RZ, RZ ;  /* 0x000000ffff127224 */ /* 0x000fe400078e00ff */
[----:B------:R-:W-:-:S07]  /*9c70*/  IMAD.U32 R19, RZ, RZ, UR4 ;  /* 0x00000004ff137e24 */ /* 0x000fce000f8e00ff */
.L_x_3536:
[----:B------:R-:W-:-:S13]  /*9c80*/  ISETP.NE.AND P0, PT, R5, RZ, PT ;  /* 0x000000ff0500720c */ /* 0x000fda0003f05270 */
[----:B------:R-:W0:Y:S01]  /*9c90*/  @!P0 S2R R3, SR_CgaCtaId ;  /* 0x0000000000038919 */ /* 0x000e220000008800 */
[----:B------:R-:W-:-:S04]  /*9ca0*/  @!P0 MOV R0, 0x400 ;  /* 0x0000040000008802 */ /* 0x000fc80000000f00 */
[----:B0-----:R-:W-:-:S05]  /*9cb0*/  @!P0 LEA R0, R3, R0, 0x18 ;  /* 0x0000000003008211 */ /* 0x001fca00078ec0ff */
[----:B------:R0:W-:Y:S01]  /*9cc0*/  @!P0 STS.128 [R0+0x308d0], R16 ;  /* 0x0308d01000008388 */ /* 0x0001e20000000c00 */
[----:B------:R-:W-:Y:S06]  /*9cd0*/  BAR.ARV 0x5, 0x180 ;  /* 0x0146000000007b1d */ /* 0x000fec0000002000 */
.L_x_3529:
        /* <DEDUP_REMOVED lines=14> */
[C---:B-1----:R-:W-:Y:S01]  /*9dc0*/  IMAD.SHL.U32 R32, R4.reuse, 0x8, RZ ;  /* 0x0000000804207824 */ /* 0x042fe200078e00ff */
[----:B------:R-:W-:-:S04]  /*9dd0*/  LOP3.LUT R2, R4, 0x7f, RZ, 0xc0, !PT ;  /* 0x0000007f04027812 */ /* 0x000fc800078ec0ff */
[----:B------:R-:W-:Y:S02]  /*9de0*/  SHF.R.U32.HI R2, RZ, 0x3, R2 ;  /* 0x00000003ff027819 */ /* 0x000fe40000011602 */
[----:B--2---:R-:W-:Y:S02]  /*9df0*/  R2UR UR4, R0 ;  /* 0x00000000000472ca */ /* 0x004fe400000e0000 */
[----:B------:R-:W-:-:S04]  /*9e00*/  LOP3.LUT R0, R32, 0x1f8, RZ, 0xc0, !PT ;  /* 0x000001f820007812 */ /* 0x000fc800078ec0ff */
[----:B------:R-:W-:Y:S02]  /*9e10*/  LOP3.LUT R3, R0, 0x38, R4, 0x78, !PT ;  /* 0x0000003800037812 */ /* 0x000fe400078e7804 */
[----:B------:R-:W-:Y:S02]  /*9e20*/  SHF.L.U32 R0, R4, 0x4, RZ ;  /* 0x0000000404007819 */ /* 0x000fe400000006ff */
[----:B------:R-:W-:Y:S02]  /*9e30*/  LOP3.LUT R36, R3, 0x200, R32, 0xf8, !PT ;  /* 0x0000020003247812 */ /* 0x000fe400078ef820 */
[----:B------:R-:W-:Y:S01]  /*9e40*/  LOP3.LUT R32, R32, 0x38, RZ, 0xc0, !PT ;  /* 0x0000003820207812 */ /* 0x000fe200078ec0ff */
[----:B------:R-:W-:Y:S01]  /*9e50*/  ULOP3.LUT UR38, UR4, 0x2, URZ, 0xfc, !UPT ;  /* 0x0000000204267892 */ /* 0x000fe2000f8efc3f */
[----:B------:R-:W-:Y:S02]  /*9e60*/  LOP3.LUT R0, R2, 0x70, R0, 0xf8, !PT ;  /* 0x0000007002007812 */ /* 0x000fe400078ef800 */
[----:B------:R-:W-:Y:S01]  /*9e70*/  UMOV UR4, 0x400 ;  /* 0x0000040000047882 */ /* 0x000fe20000000000 */
[C---:B------:R-:W-:Y:S01]  /*9e80*/  LOP3.LUT R34, R32.reuse, 0x40, RZ, 0xfc, !PT ;  /* 0x0000004020227812 */ /* 0x040fe200078efcff */
[----:B0-----:R-:W-:Y:S01]  /*9e90*/  ULEA UR4, UR5, UR4, 0x18 ;  /* 0x0000000405047291 */ /* 0x001fe2000f8ec03f */
[----:B------:R-:W-:-:S05]  /*9ea0*/  LOP3.LUT R33, R32, 0x80, RZ, 0xfc, !PT ;  /* 0x0000008020217812 */ /* 0x000fca00078efcff */
[----:B------:R-:W-:-:S04]  /*9eb0*/  IMAD.U32 R22, RZ, RZ, UR4 ;  /* 0x00000004ff167e24 */ /* 0x000fc8000f8e00ff */
[----:B---3--:R-:W-:-:S07]  /*9ec0*/  IMAD R37, R36, 0x2, R22 ;  /* 0x0000000224257824 */ /* 0x008fce00078e0216 */
.L_x_3600:
[----:B0-----:R-:W0:Y:S02]  /*9ed0*/  LDC.64 R2, c[0x0][0xc88] ;  /* 0x00032200ff027b82 */ /* 0x001e240000000a00 */
[----:B0-----:R-:W-:-:S05]  /*9ee0*/  IMAD.WIDE R2, R19, 0x4, R2 ;  /* 0x0000000413027825 */ /* 0x001fca00078e0202 */
[----:B------:R-:W2:Y:S01]  /*9ef0*/  LDG.E R29, desc[UR36][R2.64] ;  /* 0x00000024021d7981 */ /* 0x000ea2000c1e1900 */
        /* <DEDUP_REMOVED lines=8> */
[C---:B------:R-:W-:Y:S02]  /*9f80*/  @P0 LEA R2, P1, R29.reuse, UR4, 0x2 ;  /* 0x000000041d020c11 */ /* 0x040fe4000f8210ff */
[C---:B------:R-:W-:Y:S01]  /*9f90*/  SHF.L.U32 R24, R29.reuse, 0x2, RZ ;  /* 0x000000021d187819 */ /* 0x040fe200000006ff */
[----:B------:R0:W-:Y:S01]  /*9fa0*/  STL [R1+0x10], R0 ;  /* 0x0000100001007387 */ /* 0x0001e20000100800 */
[----:B------:R-:W-:Y:S01]  /*9fb0*/  @P0 LEA.HI.X R3, R29, UR5, R0, 0x2, P1 ;  /* 0x000000051d030c11 */ /* 0x000fe200088f1400 */
[----:B------:R-:W-:-:S04]  /*9fc0*/  ULDC.64 UR4, c[0x0][0xa00] ;  /* 0x0002800000047ab9 */ /* 0x000fc80000000a00 */
[----:B-1----:R1:W2:Y:S01]  /*9fd0*/  @P0 LDG.E R30, desc[UR36][R2.64] ;  /* 0x00000024021e0981 */ /* 0x0022a2000c1e1900 */
[----:B------:R-:W-:Y:S02]  /*9fe0*/  ISETP.NE.U32.AND P0, PT, RZ, UR4, PT ;  /* 0x00000004ff007c0c */ /* 0x000fe4000bf05070 */
[----:B------:R-:W-:Y:S02]  /*9ff0*/  SHF.L.U64.HI R25, R29, 0x2, R0 ;  /* 0x000000021d197819 */ /* 0x000fe40000010200 */
[----:B------:R-:W-:Y:S02]  /*a000*/  ISETP.NE.AND.EX P2, PT, RZ, UR5, PT, P0 ;  /* 0x00000005ff007c0c */ /* 0x000fe4000bf45300 */
[----:B------:R-:W-:Y:S02]  /*a010*/  ISETP.NE.U32.AND P0, PT, RZ, UR6, PT ;  /* 0x00000006ff007c0c */ /* 0x000fe4000bf05070 */
[----:B------:R-:W-:Y:S02]  /*a020*/  LOP3.LUT R23, R23, 0xffffffbf, RZ, 0xc0, !PT ;  /* 0xffffffbf17177812 */ /* 0x000fe400078ec0ff */
[----:B------:R-:W-:-:S02]  /*a030*/  ISETP.NE.AND.EX P0, PT, RZ, UR7, PT, P0 ;  /* 0x00000007ff007c0c */ /* 0x000fc4000bf05300 */
[----:B-1----:R-:W-:-:S04]  /*a040*/  IADD3 R2, P1, R24, UR4, RZ ;  /* 0x0000000418027c10 */ /* 0x002fc8000ff3e0ff */
[----:B------:R-:W-:Y:S01]  /*a050*/  IADD3.X R3, R25, UR5, RZ, P1, !PT ;  /* 0x0000000519037c10 */ /* 0x000fe20008ffe4ff */
[----:B------:R-:W-:Y:S01]  /*a060*/  ULDC.64 UR4, c[0x0][0x418] ;  /* 0x0001060000047ab9 */ /* 0x000fe20000000a00 */
[----:B------:R-:W-:-:S03]  /*a070*/  @P2 LOP3.LUT R23, R23, 0x40, RZ, 0xfc, !PT ;  /* 0x0000004017172812 */ /* 0x000fc600078efcff */
[----:B------:R1:W5:Y:S02]  /*a080*/  @P2 LDG.E R35, desc[UR36][R2.64] ;  /* 0x0000002402232981 */ /* 0x000364000c1e1900 */
[----:B------:R-:W-:-:S04]  /*a090*/  @P0 IADD3 R4, P1, R24, UR6, RZ ;  /* 0x0000000618040c10 */ /* 0x000fc8000ff3e0ff */
[----:B------:R-:W-:-:S05]  /*a0a0*/  @P0 IADD3.X R5, R25, UR7, RZ, P1, !PT ;  /* 0x0000000719050c10 */ /* 0x000fca0008ffe4ff */
[----:B---3--:R-:W3:Y:S01]  /*a0b0*/  @P0 LDG.E R4, desc[UR36][R4.64] ;  /* 0x0000002404040981 */ /* 0x008ee2000c1e1900 */
        /* <DEDUP_REMOVED lines=18> */
.L_x_3538:
        /* <DEDUP_REMOVED lines=9> */
.L_x_3539:
        /* <DEDUP_REMOVED lines=8> */
[----:B--2---:R-:W-:-:S07]  /*a2f0*/  IADD3 R0, -R0, R5, RZ ;  /* 0x0000000500007210 */ /* 0x004fce0007ffe1ff */
.L_x_3540:
        /* <DEDUP_REMOVED lines=17> */
[----:B------:R-:W1:Y:S08]  /*a410*/  FLO.U32 R0, UR4 ;  /* 0x0000000400007d00 */ /* 0x000e7000080e0000 */
[----:B------:R-:W2:Y:S01]  /*a420*/  POPC R5, UR4 ;  /* 0x0000000400057d09 */ /* 0x000ea20008000000 */
[----:B-1----:R-:W-:-:S13]  /*a430*/  ISETP.EQ.U32.AND P0, PT, R0, R7, PT ;  /* 0x000000070000720c */ /* 0x002fda0003f02070 */
[----:B--2---:R-:W2:Y:S01]  /*a440*/  @P0 ATOMG.E.ADD.STRONG.GPU PT, R3, desc[UR36][R2.64], R5 ;  /* 0x00000005020309a8 */ /* 0x004ea200081ee1e4 */
[----:B0-----:R-:W0:Y:S02]  /*a450*/  S2R R4, SR_LTMASK ;  /* 0x0000000000047919 */ /* 0x001e240000003900 */
[----:B0-----:R-:W-:-:S04]  /*a460*/  LOP3.LUT R4, R4, UR4, RZ, 0xc0, !PT ;  /* 0x0000000404047c12 */ /* 0x001fc8000f8ec0ff */
[----:B------:R-:W0:Y:S01]  /*a470*/  POPC R7, R4 ;  /* 0x0000000400077309 */ /* 0x000e220000000000 */
[----:B--2---:R-:W0:Y:S02]  /*a480*/  SHFL.IDX PT, R0, R3, R0, 0x1f ;  /* 0x00001f0003007589 */ /* 0x004e2400000e0000 */
[----:B0-----:R-:W-:Y:S01]  /*a490*/  IADD3 R16, R0, UR39, R7 ;  /* 0x0000002700107c10 */ /* 0x001fe2000fffe007 */
[----:B------:R-:W-:Y:S06]  /*a4a0*/  BRA `(.L_x_3543) ;  /* 0x0000003400687947 */ /* 0x000fec0003800000 */
.L_x_3542:
[----:B-1----:R-:W-:Y:S01]  /*a4b0*/  VIADD R0, R22, 0x1e400 ;  /* 0x0001e40016007836 */ /* 0x002fe20000000000 */
[----:B------:R-:W-:Y:S04]  /*a4c0*/  BSSY B6, `(.L_x_3544) ;  /* 0x0000013000067945 */ /* 0x000fe80003800000 */
[----:B------:R-:W-:-:S13]  /*a4d0*/  LOP3.LUT P0, RZ, R0, 0x3ff, RZ, 0xc0, !PT ;  /* 0x000003ff00ff7812 */ /* 0x000fda000780c0ff */
        /* <DEDUP_REMOVED lines=8> */
[----:B------:R-:W-:Y:S01]  /*a560*/  IMAD.U32 R5, RZ, RZ, UR7 ;  /* 0x00000007ff057e24 */ /* 0x000fe2000f8e00ff */
[----:B------:R-:W-:Y:S01]  /*a570*/  MOV R13, RZ ;  /* 0x000000ff000d7202 */ /* 0x000fe20000000f00 */
[----:B------:R-:W-:Y:S02]  /*a580*/  IMAD.U32 R7, RZ, RZ, UR9 ;  /* 0x00000009ff077e24 */ /* 0x000fe4000f8e00ff */
[----:B------:R-:W-:-:S02]  /*a590*/  IMAD.U32 R10, RZ, RZ, UR4 ;  /* 0x00000004ff0a7e24 */ /* 0x000fc4000f8e00ff */
[----:B------:R-:W-:Y:S02]  /*a5a0*/  IMAD.U32 R11, RZ, RZ, UR5 ;  /* 0x00000005ff0b7e24 */ /* 0x000fe4000f8e00ff */
[----:B------:R-:W-:Y:S02]  /*a5b0*/  IMAD.MOV.U32 R8, RZ, RZ, 0x70 ;  /* 0x00000070ff087424 */ /* 0x000fe400078e00ff */
[----:B------:R-:W-:-:S07]  /*a5c0*/  IMAD.MOV.U32 R12, RZ, RZ, 0x1 ;  /* 0x00000001ff0c7424 */ /* 0x000fce00078e00ff */
[----:B------:R-:W-:-:S07]  /*a5d0*/  LEPC R20, `(.L_x_3545) ;  /* 0x000000001014794e */ /* 0x000fce0000000000 */
[----:B0-----:R-:W-:Y:S05]  /*a5e0*/  CALL.ABS.NOINC R2 ;  /* 0x0000000002007343 */ /* 0x001fea0003c00000 */
.L_x_3545:
[----:B------:R-:W-:Y:S05]  /*a5f0*/  BSYNC B6 ;  /* 0x0000000000067941 */ /* 0x000fea0003800000 */
.L_x_3544:
        /* <DEDUP_REMOVED lines=20> */
.L_x_3548:
[----:B------:R0:W1:Y:S01]  /*a740*/  LDC.64 R2, c[0x4][R26] ;  /* 0x010000001a027b82 */ /* 0x0000620000000a00 */
[----:B------:R-:W-:Y:S01]  /*a750*/  ULDC.64 UR6, c[0x4][0x138] ;  /* 0x01004e0000067ab9 */ /* 0x000fe20000000a00 */
[----:B------:R-:W-:Y:S01]  /*a760*/  ULDC.64 UR8, c[0x4][0x140] ;  /* 0x0100500000087ab9 */ /* 0x000fe20000000a00 */
[----:B------:R-:W-:Y:S01]  /*a770*/  ULDC.64 UR4, c[0x4][0x80] ;  /* 0x0100200000047ab9 */ /* 0x000fe20000000a00 */
        /* <DEDUP_REMOVED lines=11> */
.L_x_3547:
[----:B------:R-:W-:Y:S05]  /*a830*/  BSYNC B6 ;  /* 0x0000000000067941 */ /* 0x000fea0003800000 */
.L_x_3546:
        /* <DEDUP_REMOVED lines=9> */
[----:B------:R-:W-:Y:S01]  /*a8d0*/  LOP3.LUT R23, R23, 0xffffffdf, RZ, 0xc0, !PT ;  /* 0xffffffdf17177812 */ /* 0x000fe200078ec0ff */
[----:B------:R-:W-:Y:S01]  /*a8e0*/  ULDC UR4, c[0x0][0x2f4] ;  /* 0x0000bd0000047ab9 */ /* 0x000fe20000000800 */
[----:B------:R-:W-:-:S05]  /*a8f0*/  @P0 IADD3.X R25, R25, UR5, RZ, P1, !PT ;  /* 0x0000000519190c10 */ /* 0x000fca0008ffe4ff */
[----:B------:R-:W3:Y:S01]  /*a900*/  @P0 LDG.E R31, desc[UR36][R24.64] ;  /* 0x00000024181f0981 */ /* 0x000ee2000c1e1900 */
[----:B-1----:R-:W-:Y:S02]  /*a910*/  ISETP.NE.AND P2, PT, R8, 0x1, PT ;  /* 0x000000010800780c */ /* 0x002fe40003f45270 */
[----:B----4-:R-:W-:-:S04]  /*a920*/  LOP3.LUT R20, R20, 0x7f, RZ, 0xc0, !PT ;  /* 0x0000007f14147812 */ /* 0x010fc800078ec0ff */
[----:B------:R-:W-:-:S07]  /*a930*/  SHF.R.U32.HI R0, RZ, 0x3, R20 ;  /* 0x00000003ff007819 */ /* 0x000fce0000011614 */
[----:B------:R-:W1:Y:S08]  /*a940*/  @P2 LDC R7, c[0x0][0x434] ;  /* 0x00010d00ff072b82 */ /* 0x000e700000000800 */
[----:B------:R-:W4:Y:S01]  /*a950*/  @P2 LDC R5, c[0x0][0x438] ;  /* 0x00010e00ff052b82 */ /* 0x000f220000000800 */
[----:B0-----:R-:W-:-:S05]  /*a960*/  IMAD.SHL.U32 R20, R21, 0x10, RZ ;  /* 0x0000001015147824 */ /* 0x001fca00078e00ff */
[----:B------:R-:W-:Y:S02]  /*a970*/  LOP3.LUT R20, R0, 0x70, R20, 0xf8, !PT ;  /* 0x0000007000147812 */ /* 0x000fe400078ef814 */
        /* <DEDUP_REMOVED lines=8> */
[----:B-1----:R-:W-:-:S08]  /*aa00*/  @P2 IMAD.HI.U32 R6, R0, R7, RZ ;  /* 0x0000000700062227 */ /* 0x002fd000078e00ff */
[----:B------:R-:W0:Y:S01]  /*aa10*/  @!P0 LDC.64 R2, c[0x0][0x428] ;  /* 0x00010a00ff028b82 */ /* 0x000e220000000a00 */
[----:B------:R-:W-:Y:S01]  /*aa20*/  IMAD.MOV.U32 R4, RZ, RZ, R0 ;  /* 0x000000ffff047224 */ /* 0x000fe200078e0000 */
[----:B----4-:R-:W-:Y:S02]  /*aa30*/  @P2 SHF.R.U32.HI R4, RZ, R5, R6 ;  /* 0x00000005ff042219 */ /* 0x010fe40000011606 */
[----:B------:R-:W-:Y:S02]  /*aa40*/  SHF.R.S32.HI R6, RZ, 0x1f, R31 ;  /* 0x0000001fff067819 */ /* 0x000fe4000001141f */
[----:B------:R-:W-:-:S03]  /*aa50*/  IADD3 R5, -R4, RZ, RZ ;  /* 0x000000ff04057210 */ /* 0x000fc60007ffe1ff */
[----:B------:R0:W-:Y:S02]  /*aa60*/  STL [R1+0x8], R6 ;  /* 0x0000080601007387 */ /* 0x0001e40000100800 */
[----:B------:R-:W-:Y:S01]  /*aa70*/  IMAD R0, R8, R5, R0 ;  /* 0x0000000508007224 */ /* 0x000fe200078e0200 */
[--C-:B------:R-:W-:Y:S01]  /*aa80*/  @!P0 SHF.R.S32.HI R5, RZ, 0x1f, R4.reuse ;  /* 0x0000001fff058819 */ /* 0x100fe20000011404 */
[-C--:B0-----:R-:W-:Y:S02]  /*aa90*/  @!P0 IMAD R6, R6, R2.reuse, RZ ;  /* 0x0000000206068224 */ /* 0x081fe400078e02ff */
[----:B------:R-:W-:-:S04]  /*aaa0*/  @!P0 IMAD.WIDE.U32 R4, R31, R2, R4 ;  /* 0x000000021f048225 */ /* 0x000fc800078e0004 */
[----:B------:R-:W-:Y:S02]  /*aab0*/  @!P0 IMAD R6, R31, R3, R6 ;  /* 0x000000031f068224 */ /* 0x000fe400078e0206 */
[----:B------:R-:W0:Y:S02]  /*aac0*/  @!P0 LDC.64 R2, c[0x0][0x418] ;  /* 0x00010600ff028b82 */ /* 0x000e240000000a00 */
[----:B------:R-:W-:Y:S02]  /*aad0*/  @!P0 IMAD.IADD R6, R5, 0x1, R6 ;  /* 0x0000000105068824 */ /* 0x000fe400078e0206 */
[----:B------:R-:W-:-:S05]  /*aae0*/  IMAD.U32 R5, RZ, RZ, UR38 ;  /* 0x00000026ff057e24 */ /* 0x000fca000f8e00ff */
[----:B------:R-:W-:Y:S02]  /*aaf0*/  ISETP.NE.AND P2, PT, R5, 0x3, PT ;  /* 0x000000030500780c */ /* 0x000fe40003f45270 */
[----:B0-----:R-:W-:-:S04]  /*ab00*/  @!P0 LEA R2, P1, R4, R2, 0x2 ;  /* 0x0000000204028211 */ /* 0x001fc800078210ff */
[----:B------:R-:W-:Y:S01]  /*ab10*/  @!P0 LEA.HI.X R3, R4, R3, R6, 0x2, P1 ;  /* 0x0000000304038211 */ /* 0x000fe200008f1406 */
[----:B------:R-:W-:-:S06]  /*ab20*/  IMAD.MOV.U32 R4, RZ, RZ, RZ ;  /* 0x000000ffff047224 */ /* 0x000fcc00078e00ff */
[----:B------:R0:W5:Y:S01]  /*ab30*/  @!P0 LDG.E R4, desc[UR36][R2.64] ;  /* 0x0000002402048981 */ /* 0x000162000c1e1900 */
[----:B------:R-:W-:Y:S02]  /*ab40*/  ISETP.GE.AND P0, PT, R32, UR4, PT ;  /* 0x0000000420007c0c */ /* 0x000fe4000bf06270 */
[----:B------:R-:W-:-:S04]  /*ab50*/  @P2 LOP3.LUT R23, R23, 0x10, RZ, 0xfc, !PT ;  /* 0x0000001017172812 */ /* 0x000fc800078efcff */
[----:B------:R-:W-:Y:S02]  /*ab60*/  LOP3.LUT R23, R23, 0xfffffffb, RZ, 0xc0, !PT ;  /* 0xfffffffb17177812 */ /* 0x000fe400078ec0ff */
[----:B------:R-:W-:-:S05]  /*ab70*/  ISETP.GE.AND P1, PT, R34, UR4, PT ;  /* 0x0000000422007c0c */ /* 0x000fca000bf26270 */
[----:B------:R-:W-:Y:S02]  /*ab80*/  @P0 LOP3.LUT R23, R23, 0x4, RZ, 0xfc, !PT ;  /* 0x0000000417170812 */ /* 0x000fe400078efcff */
[----:B------:R-:W-:Y:S02]  /*ab90*/  ISETP.GE.AND P0, PT, R33, UR4, PT ;  /* 0x0000000421007c0c */ /* 0x000fe4000bf06270 */
[----:B------:R-:W-:-:S04]  /*aba0*/  LOP3.LUT R23, R23, 0xfffffffe, RZ, 0xc0, !PT ;  /* 0xfffffffe17177812 */ /* 0x000fc800078ec0ff */
[----:B------:R-:W-:-:S04]  /*abb0*/  LOP3.LUT R23, R23, 0xfffffffd, RZ, 0xc0, !PT ;  /* 0xfffffffd17177812 */ /* 0x000fc800078ec0ff */
[----:B------:R-:W-:-:S04]  /*abc0*/  @P1 LOP3.LUT R23, R23, 0x2, RZ, 0xfc, !PT ;  /* 0x0000000217171812 */ /* 0x000fc800078efcff */
[----:B------:R-:W-:Y:S01]  /*abd0*/  @P0 LOP3.LUT R23, R23, 0x1, RZ, 0xfc, !PT ;  /* 0x0000000117170812 */ /* 0x000fe200078efcff */
[----:B0-----:R-:W-:Y:S06]  /*abe0*/  BRA.DIV UR5, `(.L_x_3549) ;  /* 0x0000003e057c7947 */ /* 0x001fec000b800000 */
.L_x_3617:
[----:B------:R-:W-:Y:S02]  /*abf0*/  ISETP.GT.U32.AND P0, PT, R20, 0x5f, PT ;  /* 0x0000005f1400780c */ /* 0x000fe40003f04070 */
[----:B------:R-:W-:Y:S02]  /*ac00*/  LOP3.LUT R23, R23, 0xfffffff7, RZ, 0xc0, !PT ;  /* 0xfffffff717177812 */ /* 0x000fe400078ec0ff */
[----:B------:R-:W-:-:S09]  /*ac10*/  SHF.R.S32.HI R30, RZ, 0x1f, R18 ;  /* 0x0000001fff1e7819 */ /* 0x000fd20000011412 */
[----:B------:R-:W-:Y:S01]  /*ac20*/  @P0 LOP3.LUT R23, R23, 0x8, RZ, 0xfc, !PT ;  /* 0x0000000817170812 */ /* 0x000fe200078efcff */
[----:B------:R-:W-:Y:S06]  /*ac30*/  @!P2 BRA `(.L_x_3550) ;  /* 0x000000000004a947 */ /* 0x000fec0003800000 */
[----:B------:R-:W-:Y:S01]  /*ac40*/  BPT.TRAP 0x1 ;  /* 0x000000040000795c */ /* 0x000fe20000300000 */
.L_x_3550:
[----:B------:R-:W-:Y:S01]  /*ac50*/  SHF.R.S32.HI R5, RZ, 0x1f, R0 ;  /* 0x0000001fff057819 */ /* 0x000fe20000011400 */
[----:B------:R-:W-:Y:S01]  /*ac60*/  ULDC.64 UR4, c[0x0][0x328] ;  /* 0x0000ca0000047ab9 */ /* 0x000fe20000000a00 */
[----:B------:R-:W-:Y:S03]  /*ac70*/  BSSY B0, `(.L_x_3551) ;  /* 0x0000017000007945 */ /* 0x000fe60003800000 */
        /* <DEDUP_REMOVED lines=15> */
[----:B------:R-:W-:Y:S02]  /*ad70*/  LEA R24, P0, R2, UR4, 0x1 ;  /* 0x0000000402187c11 */ /* 0x000fe4000f8008ff */
[----:B------:R-:W-:-:S04]  /*ad80*/  IADD3 R7, R3, R7, RZ ;  /* 0x0000000703077210 */ /* 0x000fc80007ffe0ff */
[----:B------:R-:W-:Y:S01]  /*ad90*/  LEA.HI.X R25, R2, UR5, R7, 0x1, P0 ;  /* 0x0000000502197c11 */ /* 0x000fe200080f0c07 */
[----:B------:R-:W-:Y:S01]  /*ada0*/  IMAD R7, R27, 0x8, R22 ;  /* 0x000000081b077824 */ /* 0x000fe200078e0216 */
[----:B------:R-:W-:-:S04]  /*adb0*/  SHF.L.U32 R2, R28, 0x1f, RZ ;  /* 0x0000001f1c027819 */ /* 0x000fc800000006ff */
[----:B------:R-:W0:Y:S02]  /*adc0*/  SYNCS.PHASECHK.TRANS64.TRYWAIT P0, [R7+URZ+0x30840], R2 ;  /* 0x03084002070075a7 */ /* 0x000e24000800017f */
[----:B0-----:R-:W-:Y:S05]  /*add0*/  @!P0 BRA `(.L_x_3552) ;  /* 0x0000003c00308947 */ /* 0x001fea0003800000 */
.L_x_3618:
[----:B------:R-:W-:Y:S05]  /*ade0*/  BSYNC B0 ;  /* 0x0000000000007941 */ /* 0x000fea0003800000 */
.L_x_3551:
[----:B------:R-:W2:Y:S01]  /*adf0*/  LDL R9, [R1] ;  /* 0x0000000001097983 */ /* 0x000ea20000100800 */
[----:B------:R-:W-:Y:S01]  /*ae00*/  ULDC.64 UR4, c[0x0][0x300] ;  /* 0x0000c00000047ab9 */ /* 0x000fe20000000a00 */
[----:B------:R-:W-:Y:S01]  /*ae10*/  LOP3.LUT P4, RZ, R23, 0x4, RZ, 0xc0, !PT ;  /* 0x0000000417ff7812 */ /* 0x000fe2000788c0ff */
[----:B------:R-:W-:Y:S01]  /*ae20*/  IMAD R5, R5, UR4, RZ ;  /* 0x0000000405057c24 */ /* 0x000fe2000f8e02ff */
[----:B------:R-:W1:Y:S01]  /*ae30*/  S2R R8, SR_TID.X ;  /* 0x0000000000087919 */ /* 0x000e620000002100 */
[C---:B0-----:R-:W-:Y:S01]  /*ae40*/  IMAD.WIDE.U32 R2, R0.reuse, UR4, RZ ;  /* 0x0000000400027c25 */ /* 0x041fe2000f8e00ff */
[C---:B------:R-:W-:Y:S02]  /*ae50*/  LOP3.LUT P3, RZ, R23.reuse, 0x2, RZ, 0xc0, !PT ;  /* 0x0000000217ff7812 */ /* 0x040fe4000786c0ff */
[----:B------:R-:W-:Y:S01]  /*ae60*/  LOP3.LUT P2, RZ, R23, 0x1, RZ, 0xc0, !PT ;  /* 0x0000000117ff7812 */ /* 0x000fe2000784c0ff */
[----:B------:R-:W-:Y:S01]  /*ae70*/  IMAD R5, R0, UR5, R5 ;  /* 0x0000000500057c24 */ /* 0x000fe2000f8e0205 */
[----:B------:R-:W-:-:S02]  /*ae80*/  ULDC.64 UR4, c[0x0][0x310] ;  /* 0x0000c40000047ab9 */ /* 0x000fc40000000a00 */
        /* <DEDUP_REMOVED lines=10> */
[----:B------:R-:W-:Y:S01]  /*af30*/  IMAD R5, R27, 0x4800, R36 ;  /* 0x000048001b057824 */ /* 0x000fe200078e0224 */
[----:B------:R-:W-:Y:S01]  /*af40*/  LEA R4, P0, R2, UR4, 0x1 ;  /* 0x0000000402047c11 */ /* 0x000fe2000f8008ff */
[----:B------:R-:W-:Y:S01]  /*af50*/  IMAD.IADD R0, R3, 0x1, R0 ;  /* 0x0000000103007824 */ /* 0x000fe200078e0200 */
[----:B------:R-:W-:Y:S01]  /*af60*/  UMOV UR4, 0xffffffff ;  /* 0xffffffff00047882 */ /* 0x000fe20000000000 */
[----:B-1----:R-:W-:-:S03]  /*af70*/  LOP3.LUT R8, R8, 0x7f, RZ, 0xc0, !PT ;  /* 0x0000007f08087812 */ /* 0x002fc600078ec0ff */
[----:B------:R-:W-:Y:S02]  /*af80*/  LEA.HI.X R0, R2, UR5, R0, 0x1, P0 ;  /* 0x0000000502007c11 */ /* 0x000fe400080f0c00 */
[----:B------:R-:W-:Y:S01]  /*af90*/  SHF.R.U32.HI R8, RZ, 0x3, R8 ;  /* 0x00000003ff087819 */ /* 0x000fe20000011608 */
[----:B--2---:R-:W-:-:S04]  /*afa0*/  IMAD R6, R26, -0x60, R9 ;  /* 0xffffffa01a067824 */ /* 0x004fc800078e0209 */
[----:B------:R-:W-:-:S05]  /*afb0*/  IMAD.IADD R6, R6, 0x1, -R8 ;  /* 0x0000000106067824 */ /* 0x000fca00078e0a08 */
[----:B------:R-:W-:Y:S01]  /*afc0*/  ISETP.GE.AND P0, PT, R6, 0x1, PT ;  /* 0x000000010600780c */ /* 0x000fe20003f06270 */
[----:B------:R-:W-:-:S12]  /*afd0*/  BRA.DIV UR4, `(.L_x_3553) ;  /* 0x0000003a04c47947 */ /* 0x000fd8000b800000 */
[----:B------:R-:W0:Y:S01]  /*afe0*/  SHFL.IDX PT, R3, R4, RZ, 0x181f ;  /* 0x00181fff04037589 */ /* 0x000e2200000e0000 */
[----:B------:R-:W-:-:S03]  /*aff0*/  @P0 IMAD R8, R5, 0x2, R22 ;  /* 0x0000000205080824 */ /* 0x000fc600078e0216 */
[----:B------:R-:W1:Y:S01]  /*b000*/  SHFL.IDX PT, R2, R0, RZ, 0x181f ;  /* 0x00181fff00027589 */ /* 0x000e6200000e0000 */
[----:B0-----:R-:W-:-:S04]  /*b010*/  @P0 LEA R3, P1, R32, R3, 0x1 ;  /* 0x0000000320030211 */ /* 0x001fc800078208ff */
[----:B-1----:R-:W-:Y:S02]  /*b020*/  @P0 IADD3.X R2, RZ, R2, RZ, P1, !PT ;  /* 0x00000002ff020210 */ /* 0x002fe40000ffe4ff */
[----:B------:R-:W-:Y:S02]  /*b030*/  ISETP.GE.AND P1, PT, R6, 0x11, PT ;  /* 0x000000110600780c */ /* 0x000fe40003f26270 */
[----:B------:R-:W-:-:S04]  /*b040*/  @P0 LOP3.LUT R3, R3, R2, RZ, 0x3c, !PT ;  /* 0x0000000203030212 */ /* 0x000fc800078e3cff */
[----:B------:R-:W-:-:S04]  /*b050*/  @P0 LOP3.LUT R2, R3, R2, RZ, 0x3c, !PT ;  /* 0x0000000203020212 */ /* 0x000fc800078e3cff */
[----:B------:R-:W-:-:S05]  /*b060*/  @P0 LOP3.LUT R3, R3, R2, RZ, 0x3c, !PT ;  /* 0x0000000203030212 */ /* 0x000fca00078e3cff */
[----:B------:R-:W-:Y:S01]  /*b070*/  @!PT LDS RZ, [RZ] ;  /* 0x00000000fffff984 */ /* 0x000fe20000000800 */
[----:B------:R-:W-:Y:S04]  /*b080*/  @P0 LDGSTS.E.BYPASS.LTC128B.128 [R8+0x1e400], desc[UR36][R2.64], !P4 ;  /* 0x1e40000002080fae */ /* 0x000fe8000e101d64 */
[----:B------:R-:W-:Y:S04]  /*b090*/  @P0 LDGSTS.E.BYPASS.LTC128B.128 [R8+0x21400], desc[UR36][R2.64+0x80], !P3 ;  /* 0x2140008002080fae */ /* 0x000fe8000d901d64 */
[----:B------:R0:W-:Y:S04]  /*b0a0*/  @P0 LDGSTS.E.BYPASS.LTC128B.128 [R8+0x24400], desc[UR36][R2.64+0x100], !P2 ;  /* 0x2440010002080fae */ /* 0x0001e8000d101d64 */
[----:B0-----:R-:W0:Y:S01]  /*b0b0*/  SHFL.IDX PT, R3, R4, 0x1, 0x181f ;  /* 0x00381f0004037f89 */ /* 0x001e2200000e0000 */
[----:B------:R-:W-:-:S03]  /*b0c0*/  @P1 IMAD R8, R5, 0x2, R22 ;  /* 0x0000000205081824 */ /* 0x000fc600078e0216 */
[----:B------:R-:W1:Y:S01]  /*b0d0*/  SHFL.IDX PT, R2, R0, 0x1, 0x181f ;  /* 0x00381f0000027f89 */ /* 0x000e6200000e0000 */
[----:B0-----:R-:W-:-:S05]  /*b0e0*/  @P1 LEA R3, P0, R32, R3, 0x1 ;  /* 0x0000000320031211 */ /* 0x001fca00078008ff */
[----:B-1----:R-:W-:-:S05]  /*b0f0*/  @P1 IMAD.X R2, RZ, RZ, R2, P0 ;  /* 0x000000ffff021224 */ /* 0x002fca00000e0602 */
[----:B------:R-:W-:-:S04]  /*b100*/  @P1 LOP3.LUT R3, R3, R2, RZ, 0x3c, !PT ;  /* 0x0000000203031212 */ /* 0x000fc800078e3cff */
[----:B------:R-:W-:-:S04]  /*b110*/  @P1 LOP3.LUT R2, R3, R2, RZ, 0x3c, !PT ;  /* 0x0000000203021212 */ /* 0x000fc800078e3cff */
[----:B------:R-:W-:-:S05]  /*b120*/  @P1 LOP3.LUT R3, R3, R2, RZ, 0x3c, !PT ;  /* 0x0000000203031212 */ /* 0x000fca00078e3cff */
        /* <DEDUP_REMOVED lines=19> */
[----:B0-----:R-:W-:-:S04]  /*b260*/  @P1 LEA R3, P0, R32, R3, 0x1 ;  /* 0x0000000320031211 */ /* 0x001fc800078008ff */
[----:B-1----:R-:W-:-:S04]  /*b270*/  @P1 IADD3.X R2, RZ, R2, RZ, P0, !PT ;  /* 0x00000002ff021210 */ /* 0x002fc800007fe4ff */
        /* <DEDUP_REMOVED lines=9> */
[----:B------:R-:W1:Y:S04]  /*b310*/  SHFL.IDX PT, R2, R0, 0x4, 0x181f ;  /* 0x00981f0000027f89 */ /* 0x000e6800000e0000 */
[----:B------:R-:W2:Y:S01]  /*b320*/  SHFL.IDX PT, R0, R0, 0x5, 0x181f ;  /* 0x00b81f0000007f89 */ /* 0x000ea200000e0000 */
[----:B0-----:R-:W-:-:S05]  /*b330*/  @P1 LEA R3, P0, R32, R3, 0x1 ;  /* 0x0000000320031211 */ /* 0x001fca00078008ff */
[----:B-1----:R-:W-:-:S05]  /*b340*/  @P1 IMAD.X R2, RZ, RZ, R2, P0 ;  /* 0x000000ffff021224 */ /* 0x002fca00000e0602 */
[----:B------:R-:W-:-:S04]  /*b350*/  @P1 LOP3.LUT R3, R3, R2, RZ, 0x3c, !PT ;  /* 0x0000000203031212 */ /* 0x000fc800078e3cff */
[----:B------:R-:W-:-:S04]  /*b360*/  @P1 LOP3.LUT R2, R3, R2, RZ, 0x3c, !PT ;  /* 0x0000000203021212 */ /* 0x000fc800078e3cff */
[----:B------:R-:W-:-:S05]  /*b370*/  @P1 LOP3.LUT R3, R3, R2, RZ, 0x3c, !PT ;  /* 0x0000000203031212 */ /* 0x000fca00078e3cff */
[----:B------:R-:W-:Y:S04]  /*b380*/  @P1 LDGSTS.E.BYPASS.LTC128B.128 [R8+0x20400], desc[UR36][R2.64], !P4 ;  /* 0x2040000002081fae */ /* 0x000fe8000e101d64 */
[----:B------:R-:W-:Y:S04]  /*b390*/  @P1 LDGSTS.E.BYPASS.LTC128B.128 [R8+0x23400], desc[UR36][R2.64+0x80], !P3 ;  /* 0x2340008002081fae */ /* 0x000fe8000d901d64 */
[----:B------:R0:W-:Y:S04]  /*b3a0*/  @P1 LDGSTS.E.BYPASS.LTC128B.128 [R8+0x26400], desc[UR36][R2.64+0x100], !P2 ;  /* 0x2640010002081fae */ /* 0x0001e8000d101d64 */
[----:B0-2---:R0:W1:Y:S02]  /*b3b0*/  SHFL.IDX PT, R2, R4, 0x5, 0x181f ;  /* 0x00b81f0004027f89 */ /* 0x00506400000e0000 */
.L_x_3632:
[----:B------:R-:W-:-:S13]  /*b3c0*/  ISETP.GE.AND P0, PT, R6, 0x51, PT ;  /* 0x000000510600780c */ /* 0x000fda0003f06270 */
[----:B-1----:R-:W-:Y:S01]  /*b3d0*/  @P0 LEA R2, P1, R32, R2, 0x1 ;  /* 0x0000000220020211 */ /* 0x002fe200078208ff */
[----:B------:R-:W-:-:S04]  /*b3e0*/  @P0 IMAD R5, R5, 0x2, R22 ;  /* 0x0000000205050824 */ /* 0x000fc800078e0216 */
[----:B------:R-:W-:-:S05]  /*b3f0*/  @P0 IMAD.X R3, RZ, RZ, R0, P1 ;  /* 0x000000ffff030224 */ /* 0x000fca00008e0600 */
        /* <DEDUP_REMOVED lines=8> */
.L_x_3554:
        /* <DEDUP_REMOVED lines=10> */
.L_x_3555:
[----:B------:R2:W5:Y:S01]  /*b520*/  LDL.LU R0, [R1+0x10] ;  /* 0x0000100001007983 */ /* 0x0005620000300800 */
[----:B------:R-:W-:Y:S01]  /*b530*/  LOP3.LUT P0, RZ, R23, 0x40, RZ, 0xc0, !PT ;  /* 0x0000004017ff7812 */ /* 0x000fe2000780c0ff */
[----:B------:R2:W-:-:S12]  /*b540*/  SYNCS.ARRIVE.TRANS64.A1T0 RZ, [R7+URZ+0x30830], RZ ;  /* 0x030830ff07ff79a7 */ /* 0x0005d8000810003f */
[----:B------:R-:W-:Y:S05]  /*b550*/  WARPSYNC.ALL ;  /* 0x0000000000007948 */ /* 0x000fea0003800000 */
[----:B------:R-:W-:Y:S01]  /*b560*/  ULDC.64 UR4, c[0x0][0x298] ;  /* 0x0000a60000047ab9 */ /* 0x000fe20000000a00 */
[----:B------:R-:W-:Y:S01]  /*b570*/  SEL R29, R29, RZ, !P0 ;  /* 0x000000ff1d1d7207 */ /* 0x000fe20004000000 */
[----:B01----:R-:W-:Y:S01]  /*b580*/  IMAD.WIDE.U32 R4, R35, UR4, RZ ;  /* 0x0000000423047c25 */ /* 0x003fe2000f8e00ff */
[----:B------:R-:W-:Y:S01]  /*b590*/  BSSY B6, `(.L_x_3556) ;  /* 0x000001c000067945 */ /* 0x000fe20003800000 */
[----:B------:R-:W-:Y:S01]  /*b5a0*/  BAR.SYNC.DEFER_BLOCKING 0x8, 0x180 ;  /* 0x0206000000007b1d */ /* 0x000fe20000010000 */
[----:B-----5:R-:W-:-:S02]  /*b5b0*/  SEL R2, R0, RZ, !P0 ;  /* 0x000000ff00027207 */ /* 0x020fc40004000000 */
[----:B------:R-:W-:-:S03]  /*b5c0*/  SHF.R.S32.HI R0, RZ, 0x1f, R35 ;  /* 0x0000001fff007819 */ /* 0x000fc60000011423 */
[----:B------:R0:W-:Y:S02]  /*b5d0*/  STL [R1+0x24], R2 ;  /* 0x0000240201007387 */ /* 0x0001e40000100800 */
[----:B------:R-:W-:Y:S02]  /*b5e0*/  IMAD R0, R0, UR4, RZ ;  /* 0x0000000400007c24 */ /* 0x000fe4000f8e02ff */
[----:B------:R1:W-:Y:S02]  /*b5f0*/  STL.64 [R1+0x10], R4 ;  /* 0x0000100401007387 */ /* 0x0003e40000100a00 */
[----:B------:R-:W-:Y:S01]  /*b600*/  IMAD R0, R35, UR5, R0 ;  /* 0x0000000523007c24 */ /* 0x000fe2000f8e0200 */
[----:B0-----:R-:W-:-:S03]  /*b610*/  IADD3 R2, R22, 0x12400, RZ ;  /* 0x0001240016027810 */ /* 0x001fc60007ffe0ff */
[----:B------:R-:W-:Y:S01]  /*b620*/  IMAD.IADD R35, R5, 0x1, R0 ;  /* 0x0000000105237824 */ /* 0x000fe200078e0200 */
[----:B------:R-:W-:-:S13]  /*b630*/  LOP3.LUT P0, RZ, R2, 0x3ff, RZ, 0xc0, !PT ;  /* 0x000003ff02ff7812 */ /* 0x000fda000780c0ff */
[----:B-1----:R-:W-:Y:S05]  /*b640*/  @!P0 BRA `(.L_x_3557) ;  /* 0x0000000000408947 */ /* 0x002fea0003800000 */
[----:B------:R-:W-:Y:S01]  /*b650*/  MOV R2, 0x0 ;  /* 0x0000000000027802 */ /* 0x000fe20000000f00 */
[----:B------:R-:W-:Y:S01]  /*b660*/  ULDC.64 UR6, c[0x4][0x138] ;  /* 0x01004e0000067ab9 */ /* 0x000fe20000000a00 */
[----:B------:R-:W-:Y:S01]  /*b670*/  ULDC.64 UR8, c[0x4][0x140] ;  /* 0x0100500000087ab9 */ /* 0x000fe20000000a00 */
[----:B------:R-:W-:Y:S01]  /*b680*/  ULDC.64 UR4, c[0x4][0x88] ;  /* 0x0100220000047ab9 */ /* 0x000fe20000000a00 */
[----:B------:R-:W-:Y:S01]  /*b690*/  IMAD.U32 R4, RZ, RZ, UR6 ;  /* 0x00000006ff047e24 */ /* 0x000fe2000f8e00ff */
[----:B------:R-:W-:Y:S01]  /*b6a0*/  MOV R10, UR4 ;  /* 0x00000004000a7c02 */ /* 0x000fe20008000f00 */
[----:B------:R-:W0:Y:S01]  /*b6b0*/  LDC.64 R2, c[0x4][R2] ;  /* 0x0100000002027b82 */ /* 0x000e220000000a00 */
[----:B------:R-:W-:Y:S02]  /*b6c0*/  IMAD.U32 R5, RZ, RZ, UR7 ;  /* 0x00000007ff057e24 */ /* 0x000fe4000f8e00ff */
[----:B------:R-:W-:Y:S02]  /*b6d0*/  IMAD.U32 R6, RZ, RZ, UR8 ;  /* 0x00000008ff067e24 */ /* 0x000fe4000f8e00ff */
[----:B--2---:R-:W-:-:S02]  /*b6e0*/  IMAD.U32 R7, RZ, RZ, UR9 ;  /* 0x00000009ff077e24 */ /* 0x004fc4000f8e00ff */
[----:B------:R-:W-:Y:S02]  /*b6f0*/  IMAD.U32 R11, RZ, RZ, UR5 ;  /* 0x00000005ff0b7e24 */ /* 0x000fe4000f8e00ff */
[----:B------:R-:W-:Y:S02]  /*b700*/  IMAD.MOV.U32 R8, RZ, RZ, 0x70 ;  /* 0x00000070ff087424 */ /* 0x000fe400078e00ff */
[----:B------:R-:W-:Y:S02]  /*b710*/  IMAD.MOV.U32 R12, RZ, RZ, 0x1 ;  /* 0x00000001ff0c7424 */ /* 0x000fe400078e00ff */
[----:B------:R-:W-:-:S07]  /*b720*/  IMAD.MOV.U32 R13, RZ, RZ, RZ ;  /* 0x000000ffff0d7224 */ /* 0x000fce00078e00ff */
[----:B------:R-:W-:-:S07]  /*b730*/  LEPC R20, `(.L_x_3557) ;  /* 0x000000001014794e */ /* 0x000fce0000000000 */
[----:B0-----:R-:W-:Y:S05]  /*b740*/  CALL.ABS.NOINC R2 ;  /* 0x0000000002007343 */ /* 0x001fea0003c00000 */
.L_x_3557:
[----:B------:R-:W-:Y:S05]  /*b750*/  BSYNC B6 ;  /* 0x0000000000067941 */ /* 0x000fea0003800000 */
.L_x_3556:
[----:B------:R-:W3:Y:S01]  /*b760*/  LDL.LU R20, [R1+0x24] ;  /* 0x0000240001147983 */ /* 0x000ee20000300800 */
[----:B------:R-:W0:Y:S01]  /*b770*/  LDC R6, c[0x0][0x448] ;  /* 0x00011200ff067b82 */ /* 0x000e220000000800 */
[----:B------:R-:W-:Y:S02]  /*b780*/  ULDC.64 UR4, c[0x0][0x2d8] ;  /* 0x0000b60000047ab9 */ /* 0x000fe40000000a00 */
[----:B------:R-:W4:Y:S01]  /*b790*/  LDL.LU.64 R2, [R1+0x10] ;  /* 0x0000100001027983 */ /* 0x000f220000300a00 */
[----:B------:R-:W-:Y:S02]  /*b7a0*/  IMAD.SHL.U32 R4, R17, 0x80, RZ ;  /* 0x0000008011047824 */ /* 0x000fe400078e00ff */
[----:B------:R-:W-:Y:S01]  /*b7b0*/  IMAD R0, R30, UR4, RZ ;  /* 0x000000041e007c24 */ /* 0x000fe2000f8e02ff */
[----:B------:R1:W5:Y:S03]  /*b7c0*/  LDL R17, [R1+0x18] ;  /* 0x0000180001117983 */ /* 0x0003660000100800 */
[----:B------:R-:W-:Y:S01]  /*b7d0*/  IMAD R5, R18, UR5, R0 ;  /* 0x0000000512057c24 */ /* 0x000fe2000f8e0200 */
[----:B0-----:R-:W-:-:S13]  /*b7e0*/  ISETP.NE.AND P0, PT, R6, 0x1, PT ;  /* 0x000000010600780c */ /* 0x001fda0003f05270 */
[----:B------:R-:W0:Y:S01]  /*b7f0*/  @P0 LDC R8, c[0x0][0x450] ;  /* 0x00011400ff080b82 */ /* 0x000e220000000800 */
[----:B---3--:R-:W-:Y:S02]  /*b800*/  IMAD.MOV.U32 R21, RZ, RZ, R20 ;  /* 0x000000ffff157224 */ /* 0x008fe400078e0014 */
[----:B------:R-:W3:Y:S01]  /*b810*/  S2R R20, SR_TID.X ;  /* 0x0000000000147919 */ /* 0x000ee20000002100 */
[----:B----4-:R-:W-:-:S03]  /*b820*/  MOV R3, R35 ;  /* 0x0000002300037202 */ /* 0x010fc60000000f00 */
[----:B------:R-:W-:Y:S01]  /*b830*/  IMAD.WIDE.U32 R2, R18, UR4, R2 ;  /* 0x0000000412027c25 */ /* 0x000fe2000f8e0002 */
[----:B------:R-:W-:-:S03]  /*b840*/  ULDC.64 UR4, c[0x0][0x2e0] ;  /* 0x0000b80000047ab9 */ /* 0x000fc60000000a00 */
[----:B------:R-:W-:Y:S02]  /*b850*/  IMAD.IADD R3, R3, 0x1, R5 ;  /* 0x0000000103037824 */ /* 0x000fe400078e0205 */
[----:B------:R-:W4:Y:S01]  /*b860*/  @P0 LDC R5, c[0x0][0x44c] ;  /* 0x00011300ff050b82 */ /* 0x000f220000000800 */
[----:B------:R-:W-:Y:S02]  /*b870*/  IMAD R0, R21, UR4, RZ ;  /* 0x0000000415007c24 */ /* 0x000fe4000f8e02ff */
[----:B------:R-:W-:-:S04]  /*b880*/  IMAD.WIDE.U32 R2, R29, UR4, R2 ;  /* 0x000000041d027c25 */ /* 0x000fc8000f8e0002 */
[----:B------:R-:W-:Y:S01]  /*b890*/  IMAD R0, R29, UR5, R0 ;  /* 0x000000051d007c24 */ /* 0x000fe2000f8e0200 */
[----:B------:R-:W-:Y:S01]  /*b8a0*/  ULDC.64 UR4, c[0x0][0x2d0] ;  /* 0x0000b40000047ab9 */ /* 0x000fe20000000a00 */
[C---:B---3--:R-:W-:Y:S01]  /*b8b0*/  LOP3.LUT R21, R20.reuse, 0x7f, RZ, 0xc0, !PT ;  /* 0x0000007f14157812 */ /* 0x048fe200078ec0ff */
[----:B------:R-:W-:-:S03]  /*b8c0*/  IMAD.SHL.U32 R20, R20, 0x10, RZ ;  /* 0x0000001014147824 */ /* 0x000fc600078e00ff */
[----:B------:R-:W-:-:S04]  /*b8d0*/  SHF.R.U32.HI R21, RZ, 0x3, R21 ;  /* 0x00000003ff157819 */ /* 0x000fc80000011615 */
[----:B------:R-:W-:-:S04]  /*b8e0*/  LOP3.LUT R20, R21, 0x70, R20, 0xf8, !PT ;  /* 0x0000007015147812 */ /* 0x000fc800078ef814 */
[----:B--2---:R-:W-:-:S05]  /*b8f0*/  LOP3.LUT R7, R20, R4, RZ, 0xfc, !PT ;  /* 0x0000000414077212 */ /* 0x004fca00078efcff */
[----:B----4-:R-:W-:-:S04]  /*b900*/  @P0 IMAD.HI.U32 R9, R7, R5, RZ ;  /* 0x0000000507090227 */ /* 0x010fc800078e00ff */
[----:B------:R-:W-:Y:S01]  /*b910*/  IMAD.MOV.U32 R5, RZ, RZ, R7 ;  /* 0x000000ffff057224 */ /* 0x000fe200078e0007 */
[----:B0-----:R-:W-:Y:S01]  /*b920*/  @P0 SHF.R.U32.HI R5, RZ, R8, R9 ;  /* 0x00000008ff050219 */ /* 0x001fe20000011609 */
[----:B------:R-:W-:-:S03]  /*b930*/  IMAD.IADD R3, R3, 0x1, R0 ;  /* 0x0000000103037824 */ /* 0x000fc600078e0200 */
[C---:B------:R-:W-:Y:S01]  /*b940*/  IADD3 R0, -R5.reuse, RZ, RZ ;  /* 0x000000ff05007210 */ /* 0x040fe20007ffe1ff */
[----:B------:R-:W0:Y:S04]  /*b950*/  S2R R20, SR_TID.X ;  /* 0x0000000000147919 */ /* 0x000e280000002100 */
        /* <DEDUP_REMOVED lines=21> */
[----:B------:R-:W-:Y:S01]  /*bab0*/  SHF.R.U32.HI R10, RZ, 0x3, R20 ;  /* 0x00000003ff0a7819 */ /* 0x000fe20000011614 */
[----:B-1----:R-:W-:Y:S10]  /*bac0*/  BRA.DIV UR5, `(.L_x_3558) ;  /* 0x0000003a05307947 */ /* 0x002ff4000b800000 */
[----:B------:R-:W0:Y:S01]  /*bad0*/  SHFL.IDX PT, R14, R0, RZ, 0x181f ;  /* 0x00181fff000e7589 */ /* 0x000e2200000e0000 */
[----:B-----5:R-:W-:Y:S02]  /*bae0*/  IMAD R6, R17, R6, RZ ;  /* 0x0000000611067224 */ /* 0x020fe400078e02ff */
[----:B------:R-:W-:Y:S01]  /*baf0*/  IMAD.IADD R4, R10, 0x1, R4 ;  /* 0x000000010a047824 */ /* 0x000fe200078e0204 */
[----:B------:R-:W1:Y:S04]  /*bb00*/  SHFL.IDX PT, R2, R5, RZ, 0x181f ;  /* 0x00181fff05027589 */ /* 0x000e6800000e0000 */
[C---:B------:R-:W-:Y:S02]  /*bb10*/  ISETP.GE.AND P1, PT, R4.reuse, R6, PT ;  /* 0x000000060400720c */ /* 0x040fe40003f26270 */
[----:B------:R-:W-:-:S11]  /*bb20*/  IADD3 R7, R4, 0x10, RZ ;  /* 0x0000001004077810 */ /* 0x000fd60007ffe0ff */
[----:B0-----:R-:W-:-:S05]  /*bb30*/  @!P1 LEA R14, P4, R32, R14, 0x1 ;  /* 0x0000000e200e9211 */ /* 0x001fca00078808ff */
[----:B-1----:R-:W-:Y:S02]  /*bb40*/  @!P1 IMAD.X R3, RZ, RZ, R2, P4 ;  /* 0x000000ffff039224 */ /* 0x002fe400020e0602 */
[----:B------:R-:W-:Y:S02]  /*bb50*/  @!P1 IMAD.MOV.U32 R2, RZ, RZ, R14 ;  /* 0x000000ffff029224 */ /* 0x000fe400078e000e */
[----:B------:R-:W0:Y:S04]  /*bb60*/  SHFL.IDX PT, R14, R0, 0x1, 0x181f ;  /* 0x00381f00000e7f89 */ /* 0x000e2800000e0000 */
        /* <DEDUP_REMOVED lines=13> */
[----:B------:R1:W-:Y:S01]  /*bc40*/  @!P1 LDGSTS.E.BYPASS.LTC128B.128 [R37+0x1ac00], desc[UR36][R2.64+0x100], !P0 ;  /* 0x1ac0010002259fae */ /* 0x0003e2000c101d64 */
[----:B------:R-:W-:-:S03]  /*bc50*/  ISETP.GE.AND P1, PT, R7, R6, PT ;  /* 0x000000060700720c */ /* 0x000fc60003f26270 */
[----:B-1----:R-:W1:Y:S10]  /*bc60*/  SHFL.IDX PT, R2, R5, 0x2, 0x181f ;  /* 0x00581f0005027f89 */ /* 0x002e7400000e0000 */
[----:B0-----:R-:W-:-:S05]  /*bc70*/  @!P1 LEA R14, P4, R32, R14, 0x1 ;  /* 0x0000000e200e9211 */ /* 0x001fca00078808ff */
[----:B-1----:R-:W-:Y:S01]  /*bc80*/  @!P1 IMAD.X R7, RZ, RZ, R2, P4 ;  /* 0x000000ffff079224 */ /* 0x002fe200020e0602 */
[----:B------:R-:W-:Y:S02]  /*bc90*/  @!P1 MOV R2, R14 ;  /* 0x0000000e00029202 */ /* 0x000fe40000000f00 */
[----:B------:R-:W0:Y:S01]  /*bca0*/  SHFL.IDX PT, R14, R0, 0x3, 0x181f ;  /* 0x00781f00000e7f89 */ /* 0x000e2200000e0000 */
[----:B------:R-:W-:Y:S02]  /*bcb0*/  @!P1 IMAD.MOV.U32 R3, RZ, RZ, R7 ;  /* 0x000000ffff039224 */ /* 0x000fe400078e0007 */
[----:B------:R-:W-:-:S03]  /*bcc0*/  VIADD R7, R4, 0x30 ;  /* 0x0000003004077836 */ /* 0x000fc60000000000 */
        /* <DEDUP_REMOVED lines=10> */
[----:B------:R-:W-:-:S03]  /*bd70*/  IADD3 R7, R4, 0x40, RZ ;  /* 0x0000004004077810 */ /* 0x000fc60007ffe0ff */
        /* <DEDUP_REMOVED lines=27> */
[----:B0-----:R-:W-:Y:S01]  /*bf30*/  @!P1 LEA R14, P4, R32, R14, 0x1 ;  /* 0x0000000e200e9211 */ /* 0x001fe200078808ff */
[----:B------:R-:W0:Y:S04]  /*bf40*/  SHFL.IDX PT, R5, R5, 0x7, 0x181f ;  /* 0x00f81f0005057f89 */ /* 0x000e2800000e0000 */
[----:B-1----:R-:W-:-:S02]  /*bf50*/  @!P1 IMAD.X R7, RZ, RZ, R2, P4 ;  /* 0x000000ffff079224 */ /* 0x002fc400020e0602 */
[----:B------:R-:W-:Y:S02]  /*bf60*/  @!P1 IMAD.MOV.U32 R2, RZ, RZ, R14 ;  /* 0x000000ffff029224 */ /* 0x000fe400078e000e */
[----:B------:R-:W-:Y:S01]  /*bf70*/  @!P1 IMAD.MOV.U32 R3, RZ, RZ, R7 ;  /* 0x000000ffff039224 */ /* 0x000fe200078e0007 */
[----:B------:R1:W2:Y:S04]  /*bf80*/  SHFL.IDX PT, R14, R0, 0x7, 0x181f ;  /* 0x00f81f00000e7f89 */ /* 0x0002a800000e0000 */
[----:B------:R1:W-:Y:S04]  /*bf90*/  @!P1 LDGSTS.E.BYPASS.LTC128B.128 [R37+0x15400], desc[UR36][R2.64], !P3 ;  /* 0x1540000002259fae */ /* 0x0003e8000d901d64 */
[----:B------:R1:W-:Y:S04]  /*bfa0*/  @!P1 LDGSTS.E.BYPASS.LTC128B.128 [R37+0x19400], desc[UR36][R2.64+0x80], !P2 ;  /* 0x1940008002259fae */ /* 0x0003e8000d101d64 */
[----:B0-----:R1:W-:Y:S02]  /*bfb0*/  @!P1 LDGSTS.E.BYPASS.LTC128B.128 [R37+0x1d400], desc[UR36][R2.64+0x100], !P0 ;  /* 0x1d40010002259fae */ /* 0x0013e4000c101d64 */
.L_x_3649:
[----:B-1----:R-:W-:Y:S01]  /*bfc0*/  IADD3 R3, R4, 0x70, RZ ;  /* 0x0000007004037810 */ /* 0x002fe20007ffe0ff */
[----:B------:R-:W-:Y:S03]  /*bfd0*/  BSSY B0, `(.L_x_3559) ;  /* 0x000000b000007945 */ /* 0x000fe60003800000 */
[----:B------:R-:W-:-:S13]  /*bfe0*/  ISETP.GE.AND P1, PT, R3, R6, PT ;  /* 0x000000060300720c */ /* 0x000fda0003f26270 */
[----:B------:R-:W-:Y:S05]  /*bff0*/  @P1 BRA `(.L_x_3560) ;  /* 0x0000000000201947 */ /* 0x000fea0003800000 */
[----:B--2---:R-:W-:-:S05]  /*c000*/  LEA R2, P1, R32, R14, 0x1 ;  /* 0x0000000e20027211 */ /* 0x004fca00078208ff */
[----:B------:R-:W-:-:S05]  /*c010*/  IMAD.X R3, RZ, RZ, R5, P1 ;  /* 0x000000ffff037224 */ /* 0x000fca00008e0605 */
[----:B------:R-:W-:Y:S01]  /*c020*/  @!PT LDS RZ, [RZ] ;  /* 0x00000000fffff984 */ /* 0x000fe20000000800 */
[----:B------:R-:W-:Y:S01]  /*c030*/  @!PT LDS RZ, [RZ] ;  /* 0x00000000fffff984 */ /* 0x000fe20000000800 */
[----:B------:R-:W-:Y:S01]  /*c040*/  @!PT LDS RZ, [RZ] ;  /* 0x00000000fffff984 */ /* 0x000fe20000000800 */
[----:B------:R0:W-:Y:S04]  /*c050*/  LDGSTS.E.BYPASS.LTC128B.128 [R37+0x15c00], desc[UR36][R2.64], !P3 ;  /* 0x15c0000002257fae */ /* 0x0001e8000d901d64 */
[----:B------:R0:W-:Y:S04]  /*c060*/  LDGSTS.E.BYPASS.LTC128B.128 [R37+0x19c00], desc[UR36][R2.64+0x80], !P2 ;  /* 0x19c0008002257fae */ /* 0x0001e8000d101d64 */
[----:B------:R0:W-:Y:S02]  /*c070*/  LDGSTS.E.BYPASS.LTC128B.128 [R37+0x1dc00], desc[UR36][R2.64+0x100], !P0 ;  /* 0x1dc0010002257fae */ /* 0x0001e4000c101d64 */
.L_x_3560:
[----:B------:R-:W-:Y:S05]  /*c080*/  BSYNC B0 ;  /* 0x0000000000007941 */ /* 0x000fea0003800000 */
.L_x_3559:
[----:B------:R-:W-:Y:S01]  /*c090*/  NOP ;  /* 0x0000000000007918 */ /* 0x000fe20000000000 */
[----:B------:R-:W-:-:S13]  /*c0a0*/  PLOP3.LUT P0, PT, PT, PT, PT, 0x80, 0x0 ;  /* 0x000000000000781c */ /* 0x000fda0003f0f070 */
.L_x_3561:
        /* <DEDUP_REMOVED lines=18> */
.L_x_3650:
[----:B------:R-:W-:Y:S05]  /*c1d0*/  BSYNC B0 ;  /* 0x0000000000007941 */ /* 0x000fea0003800000 */
.L_x_3562:
[----:B------:R-:W3:Y:S01]  /*c1e0*/  LDL R0, [R1] ;  /* 0x0000000001007983 */ /* 0x000ee20000100800 */
[----:B------:R-:W-:Y:S01]  /*c1f0*/  BSSY B0, `(.L_x_3564) ;  /* 0x000010a000007945 */ /* 0x000fe20003800000 */
[----:B---3--:R-:W-:-:S13]  /*c200*/  ISETP.GE.AND P0, PT, R0, 0x61, PT ;  /* 0x000000610000780c */ /* 0x008fda0003f06270 */
[----:B------:R-:W-:Y:S05]  /*c210*/  @!P0 BRA `(.L_x_3565) ;  /* 0x00000010001c8947 */ /* 0x000fea0003800000 */
[----:B------:R-:W3:Y:S01]  /*c220*/  LDL.LU R0, [R1+0x20] ;  /* 0x0000200001007983 */ /* 0x000ee20000300800 */
[----:B------:R-:W-:Y:S01]  /*c230*/  ULDC UR4, c[0x0][0x2f4] ;  /* 0x0000bd0000047ab9 */ /* 0x000fe20000000800 */
[----:B------:R-:W-:Y:S01]  /*c240*/  IMAD.MOV.U32 R17, RZ, RZ, R28 ;  /* 0x000000ffff117224 */ /* 0x000fe200078e001c */
[----:B------:R-:W-:Y:S01]  /*c250*/  MOV R10, R27 ;  /* 0x0000001b000a7202 */ /* 0x000fe20000000f00 */
[----:B------:R-:W-:Y:S01]  /*c260*/  IMAD.MOV.U32 R29, RZ, RZ, R26 ;  /* 0x000000ffff1d7224 */ /* 0x000fe200078e001a */
[----:B------:R-:W-:Y:S02]  /*c270*/  ISETP.GE.AND P3, PT, R32, UR4, PT ;  /* 0x0000000420007c0c */ /* 0x000fe4000bf66270 */
[----:B------:R-:W-:Y:S02]  /*c280*/  ISETP.GE.AND P2, PT, R34, UR4, PT ;  /* 0x0000000422007c0c */ /* 0x000fe4000bf46270 */
[----:B------:R-:W-:Y:S01]  /*c290*/  ISETP.GE.AND P1, PT, R33, UR4, PT ;  /* 0x0000000421007c0c */ /* 0x000fe2000bf26270 */
[----:B---3--:R-:W-:-:S12]  /*c2a0*/  VIADD R8, R0, 0xfffffffe ;  /* 0xfffffffe00087836 */ /* 0x008fd80000000000 */
.L_x_3578:
[----:B------:R-:W3:Y:S04]  /*c2b0*/  LDL R5, [R1+0x4] ;  /* 0x0000040001057983 */ /* 0x000ee80000100800 */
[----:B------:R-:W4:Y:S01]  /*c2c0*/  LDL R12, [R1+0x8] ;  /* 0x00000800010c7983 */ /* 0x000f220000100800 */
[----:B------:R-:W1:Y:S01]  /*c2d0*/  S2R R0, SR_TID.X ;  /* 0x0000000000007919 */ /* 0x000e620000002100 */
[----:B------:R-:W2:Y:S01]  /*c2e0*/  S2R R4, SR_TID.X ;  /* 0x0000000000047919 */ /* 0x000ea20000002100 */
[----:B-1----:R-:W-:-:S04]  /*c2f0*/  LOP3.LUT R0, R0, 0x7f, RZ, 0xc0, !PT ;  /* 0x0000007f00007812 */ /* 0x002fc800078ec0ff */
[----:B0-----:R-:W-:Y:S02]  /*c300*/  SHF.R.U32.HI R3, RZ, 0x3, R0 ;  /* 0x00000003ff037819 */ /* 0x001fe40000011600 */
[----:B------:R-:W0:Y:S01]  /*c310*/  LDC R0, c[0x0][0x430] ;  /* 0x00010c00ff007b82 */ /* 0x000e220000000800 */
[----:B--2---:R-:W-:-:S05]  /*c320*/  IMAD.SHL.U32 R4, R4, 0x10, RZ ;  /* 0x0000001004047824 */ /* 0x004fca00078e00ff */
[----:B------:R-:W-:-:S04]  /*c330*/  LOP3.LUT R4, R3, 0x70, R4, 0xf8, !PT ;  /* 0x0000007003047812 */ /* 0x000fc800078ef804 */
[----:B------:R-:W-:-:S13]  /*c340*/  ISETP.GT.U32.AND P5, PT, R4, 0x5f, PT ;  /* 0x0000005f0400780c */ /* 0x000fda0003fa4070 */
[----:B------:R-:W4:Y:S01]  /*c350*/  @!P5 LDC.64 R6, c[0x0][0x428] ;  /* 0x00010a00ff06db82 */ /* 0x000f220000000a00 */
[----:B0-----:R-:W-:-:S13]  /*c360*/  ISETP.NE.AND P0, PT, R0, 0x1, PT ;  /* 0x000000010000780c */ /* 0x001fda0003f05270 */
[----:B------:R-:W0:Y:S08]  /*c370*/  @P0 LDC R0, c[0x0][0x434] ;  /* 0x00010d00ff000b82 */ /* 0x000e300000000800 */
[----:B------:R-:W1:Y:S01]  /*c380*/  @P0 LDC R3, c[0x0][0x438] ;  /* 0x00010e00ff030b82 */ /* 0x000e620000000800 */
[----:B---3--:R-:W-:-:S04]  /*c390*/  IMAD R9, R8, 0x60, R5 ;  /* 0x0000006008097824 */ /* 0x008fc800078e0205 */
[----:B------:R-:W-:-:S03]  /*c3a0*/  IMAD.IADD R9, R4, 0x1, R9 ;  /* 0x0000000104097824 */ /* 0x000fc600078e0209 */
[----:B------:R-:W2:Y:S01]  /*c3b0*/  @!P5 LDC.64 R4, c[0x0][0x418] ;  /* 0x00010600ff04db82 */ /* 0x000ea20000000a00 */
[----:B0-----:R-:W-:-:S04]  /*c3c0*/  @P0 IMAD.HI.U32 R0, R9, R0, RZ ;  /* 0x0000000009000227 */ /* 0x001fc800078e00ff */
[----:B------:R-:W-:Y:S01]  /*c3d0*/  IMAD.MOV.U32 R11, RZ, RZ, R9 ;  /* 0x000000ffff0b7224 */ /* 0x000fe200078e0009 */
[----:B-1----:R-:W-:Y:S01]  /*c3e0*/  @P0 SHF.R.U32.HI R11, RZ, R3, R0 ;  /* 0x00000003ff0b0219 */ /* 0x002fe20000011600 */
[----:B----4-:R-:W-:-:S03]  /*c3f0*/  @!P5 IMAD R0, R12, R6, RZ ;  /* 0x000000060c00d224 */ /* 0x010fc600078e02ff */
[--C-:B------:R-:W-:Y:S01]  /*c400*/  @!P5 SHF.R.S32.HI R3, RZ, 0x1f, R11.reuse ;  /* 0x0000001fff03d819 */ /* 0x100fe2000001140b */
[----:B------:R-:W-:Y:S02]  /*c410*/  @!P5 IMAD.MOV.U32 R2, RZ, RZ, R11 ;  /* 0x000000ffff02d224 */ /* 0x000fe400078e000b */
[C---:B------:R-:W-:Y:S02]  /*c420*/  @!P5 IMAD R7, R31.reuse, R7, R0 ;  /* 0x000000071f07d224 */ /* 0x040fe400078e0200 */
[----:B------:R-:W-:-:S05]  /*c430*/  @!P5 IMAD.WIDE.U32 R2, R31, R6, R2 ;  /* 0x000000061f02d225 */ /* 0x000fca00078e0002 */
[----:B------:R-:W-:Y:S02]  /*c440*/  @!P5 IADD3 R7, R7, R3, RZ ;  /* 0x000000030707d210 */ /* 0x000fe40007ffe0ff */
[----:B--2---:R-:W-:Y:S01]  /*c450*/  @!P5 LEA R4, P0, R2, R4, 0x2 ;  /* 0x000000040204d211 */ /* 0x004fe200078010ff */
[----:B------:R-:W-:-:S03]  /*c460*/  IMAD.MOV.U32 R0, RZ, RZ, RZ ;  /* 0x000000ffff007224 */ /* 0x000fc600078e00ff */
        /* <DEDUP_REMOVED lines=15> */
.L_x_3566:
[----:B------:R-:W-:Y:S01]  /*c560*/  IMAD R7, R27, 0x8, R22 ;  /* 0x000000081b077824 */ /* 0x000fe200078e0216 */
[----:B------:R-:W-:Y:S01]  /*c570*/  SHF.L.U32 R2, R28, 0x1f, RZ ;  /* 0x0000001f1c027819 */ /* 0x000fe200000006ff */
[----:B------:R-:W-:Y:S03]  /*c580*/  BSSY B1, `(.L_x_3567) ;  /* 0x0000003000017945 */ /* 0x000fe60003800000 */
[----:B------:R-:W0:Y:S02]  /*c590*/  SYNCS.PHASECHK.TRANS64.TRYWAIT P0, [R7+URZ+0x30840], R2 ;  /* 0x03084002070075a7 */ /* 0x000e24000800017f */
[----:B0-----:R-:W-:Y:S05]  /*c5a0*/  @!P0 BRA `(.L_x_3568) ;  /* 0x0000003800288947 */ /* 0x001fea0003800000 */
.L_x_3651:
[----:B------:R-:W-:Y:S05]  /*c5b0*/  BSYNC B1 ;  /* 0x0000000000017941 */ /* 0x000fea0003800000 */
.L_x_3567:
[----:B------:R-:W-:Y:S01]  /*c5c0*/  SHF.R.S32.HI R20, RZ, 0x1f, R9 ;  /* 0x0000001fff147819 */ /* 0x000fe20000011409 */
[----:B------:R-:W-:Y:S01]  /*c5d0*/  ULDC.64 UR4, c[0x0][0x300] ;  /* 0x0000c00000047ab9 */ /* 0x000fe20000000a00 */
[----:B-----5:R-:W-:Y:S01]  /*c5e0*/  SHF.R.S32.HI R21, RZ, 0x1f, R0 ;  /* 0x0000001fff157819 */ /* 0x020fe20000011400 */
[----:B0-----:R-:W-:Y:S01]  /*c5f0*/  IMAD.WIDE.U32 R2, R9, UR4, RZ ;  /* 0x0000000409027c25 */ /* 0x001fe2000f8e00ff */
[C---:B------:R-:W-:Y:S02]  /*c600*/  LOP3.LUT P5, RZ, R23.reuse, 0x2, RZ, 0xc0, !PT ;  /* 0x0000000217ff7812 */ /* 0x040fe400078ac0ff */
[----:B------:R-:W-:Y:S01]  /*c610*/  LOP3.LUT P4, RZ, R23, 0x1, RZ, 0xc0, !PT ;  /* 0x0000000117ff7812 */ /* 0x000fe2000788c0ff */
[----:B------:R-:W-:Y:S02]  /*c620*/  IMAD R4, R20, UR4, RZ ;  /* 0x0000000414047c24 */ /* 0x000fe4000f8e02ff */
[----:B------:R-:W-:Y:S02]  /*c630*/  IMAD R5, R27, 0x4800, R36 ;  /* 0x000048001b057824 */ /* 0x000fe400078e0224 */
        /* <DEDUP_REMOVED lines=18> */
[----:B------:R-:W-:Y:S01]  /*c760*/  IMAD.SHL.U32 R4, R32, 0x2, RZ ;  /* 0x0000000220047824 */ /* 0x000fe200078e00ff */
[----:B------:R-:W-:Y:S01]  /*c770*/  LOP3.LUT P6, RZ, R23, 0x4, RZ, 0xc0, !PT ;  /* 0x0000000417ff7812 */ /* 0x000fe200078cc0ff */
[----:B------:R-:W-:Y:S01]  /*c780*/  IMAD R5, R5, 0x2, R22 ;  /* 0x0000000205057824 */ /* 0x000fe200078e0216 */
[----:B------:R-:W1:Y:S04]  /*c790*/  SHFL.IDX PT, R3, R6, RZ, 0x181f ;  /* 0x00181fff06037589 */ /* 0x000e6800000e0000 */
[----:B------:R-:W-:Y:S01]  /*c7a0*/  SHFL.IDX PT, R35, R6, 0x2, 0x181f ;  /* 0x00581f0006237f89 */ /* 0x000fe200000e0000 */
[----:B0-----:R-:W-:-:S05]  /*c7b0*/  IADD3 R2, P0, R2, R4, RZ ;  /* 0x0000000402027210 */ /* 0x001fca0007f1e0ff */
[----:B-1----:R-:W-:-:S05]  /*c7c0*/  IMAD.X R3, RZ, RZ, R3, P0 ;  /* 0x000000ffff037224 */ /* 0x002fca00000e0603 */
[----:B------:R-:W-:Y:S04]  /*c7d0*/  LDGSTS.E.BYPASS.LTC128B.128 [R5+0x1e400], desc[UR36][R2.64], !P6 ;  /* 0x1e40000002057fae */ /* 0x000fe8000f101d64 */
[----:B------:R-:W-:Y:S04]  /*c7e0*/  LDGSTS.E.BYPASS.LTC128B.128 [R5+0x21400], desc[UR36][R2.64+0x80], !P5 ;  /* 0x2140008002057fae */ /* 0x000fe8000e901d64 */
[----:B------:R0:W-:Y:S04]  /*c7f0*/  LDGSTS.E.BYPASS.LTC128B.128 [R5+0x24400], desc[UR36][R2.64+0x100], !P4 ;  /* 0x2440010002057fae */ /* 0x0001e8000e101d64 */
[----:B0-----:R-:W0:Y:S04]  /*c800*/  SHFL.IDX PT, R2, R8, 0x1, 0x181f ;  /* 0x00381f0008027f89 */ /* 0x001e2800000e0000 */
[----:B------:R-:W1:Y:S01]  /*c810*/  SHFL.IDX PT, R3, R6, 0x1, 0x181f ;  /* 0x00381f0006037f89 */ /* 0x000e6200000e0000 */
[----:B0-----:R-:W-:-:S04]  /*c820*/  IADD3 R2, P0, R2, R4, RZ ;  /* 0x0000000402027210 */ /* 0x001fc80007f1e0ff */
[----:B-1----:R-:W-:-:S05]  /*c830*/  IADD3.X R3, RZ, R3, RZ, P0, !PT ;  /* 0x00000003ff037210 */ /* 0x002fca00007fe4ff */
        /* <DEDUP_REMOVED lines=20> */
[----:B------:R0:W1:Y:S04]  /*c980*/  SHFL.IDX PT, R35, R6, 0x5, 0x181f ;  /* 0x00b81f0006237f89 */ /* 0x00006800000e0000 */
[----:B------:R-:W-:Y:S04]  /*c990*/  LDGSTS.E.BYPASS.LTC128B.128 [R5+0x20400], desc[UR36][R2.64], !P6 ;  /* 0x2040000002057fae */ /* 0x000fe8000f101d64 */
[----:B------:R-:W-:Y:S04]  /*c9a0*/  LDGSTS.E.BYPASS.LTC128B.128 [R5+0x23400], desc[UR36][R2.64+0x80], !P5 ;  /* 0x2340008002057fae */ /* 0x000fe8000e901d64 */
[----:B------:R2:W-:Y:S04]  /*c9b0*/  LDGSTS.E.BYPASS.LTC128B.128 [R5+0x26400], desc[UR36][R2.64+0x100], !P4 ;  /* 0x2640010002057fae */ /* 0x0005e8000e101d64 */
[----:B-12---:R0:W2:Y:S02]  /*c9c0*/  SHFL.IDX PT, R2, R8, 0x5, 0x181f ;  /* 0x00b81f0008027f89 */ /* 0x0060a400000e0000 */
.L_x_3665:
[----:B------:R-:W-:Y:S02]  /*c9d0*/  LOP3.LUT P6, RZ, R23, 0x4, RZ, 0xc0, !PT ;  /* 0x0000000417ff7812 */ /* 0x000fe400078cc0ff */
[----:B--2---:R-:W-:-:S05]  /*c9e0*/  IADD3 R2, P0, R2, R4, RZ ;  /* 0x0000000402027210 */ /* 0x004fca0007f1e0ff */
[----:B------:R-:W-:Y:S01]  /*c9f0*/  IMAD.X R3, RZ, RZ, R35, P0 ;  /* 0x000000ffff037224 */ /* 0x000fe200000e0623 */
[----:B------:R-:W-:-:S05]  /*ca00*/  PLOP3.LUT P0, PT, PT, PT, PT, 0x80, 0x0 ;  /* 0x000000000000781c */ /* 0x000fca0003f0f070 */
[----:B------:R-:W-:Y:S01]  /*ca10*/  @!PT LDS RZ, [RZ] ;  /* 0x00000000fffff984 */ /* 0x000fe20000000800 */
[----:B------:R-:W-:Y:S01]  /*ca20*/  @!PT LDS RZ, [RZ] ;  /* 0x00000000fffff984 */ /* 0x000fe20000000800 */
[----:B------:R-:W-:Y:S01]  /*ca30*/  @!PT LDS RZ, [RZ] ;  /* 0x00000000fffff984 */ /* 0x000fe20000000800 */
[----:B------:R1:W-:Y:S04]  /*ca40*/  LDGSTS.E.BYPASS.LTC128B.128 [R5+0x20c00], desc[UR36][R2.64], !P6 ;  /* 0x20c0000002057fae */ /* 0x0003e8000f101d64 */
[----:B------:R1:W-:Y:S04]  /*ca50*/  LDGSTS.E.BYPASS.LTC128B.128 [R5+0x23c00], desc[UR36][R2.64+0x80], !P5 ;  /* 0x23c0008002057fae */ /* 0x0003e8000e901d64 */
[----:B------:R1:W-:Y:S01]  /*ca60*/  LDGSTS.E.BYPASS.LTC128B.128 [R5+0x26c00], desc[UR36][R2.64+0x100], !P4 ;  /* 0x26c0010002057fae */ /* 0x0003e2000e101d64 */
[----:B------:R-:W-:Y:S01]  /*ca70*/  NOP ;  /* 0x0000000000007918 */ /* 0x000fe20000000000 */
.L_x_3570:
        /* <DEDUP_REMOVED lines=10> */
.L_x_3571:
[----:B------:R2:W-:Y:S01]  /*cb20*/  SYNCS.ARRIVE.TRANS64.A1T0 RZ, [R7+URZ+0x30830], RZ ;  /* 0x030830ff07ff79a7 */ /* 0x0005e2000810003f */
[----:B------:R-:W-:Y:S05]  /*cb30*/  @!P5 BRA `(.L_x_3572) ;  /* 0x000000000004d947 */ /* 0x000fea0003800000 */
[----:B------:R-:W-:Y:S01]  /*cb40*/  BPT.TRAP 0x1 ;  /* 0x000000040000795c */ /* 0x000fe20000300000 */
.L_x_3572:
[----:B-1----:R-:W2:Y:S01]  /*cb50*/  LDL R3, [R1] ;  /* 0x0000000001037983 */ /* 0x002ea20000100800 */
[----:B------:R-:W-:Y:S01]  /*cb60*/  SHF.L.U32 R2, R17, 0x1f, RZ ;  /* 0x0000001f11027819 */ /* 0x000fe200000006ff */
[----:B0-----:R-:W-:Y:S01]  /*cb70*/  IMAD R6, R10, 0x8, R22 ;  /* 0x000000080a067824 */ /* 0x001fe200078e0216 */
[----:B------:R-:W-:Y:S03]  /*cb80*/  BSSY B1, `(.L_x_3573) ;  /* 0x0000004000017945 */ /* 0x000fe60003800000 */
[----:B------:R-:W0:Y:S01]  /*cb90*/  SYNCS.PHASECHK.TRANS64.TRYWAIT P0, [R6+URZ+0x30860], R2 ;  /* 0x03086002060075a7 */ /* 0x000e22000800017f */
[----:B--2---:R-:W-:Y:S01]  /*cba0*/  IMAD R7, R29, -0x60, R3 ;  /* 0xffffffa01d077824 */ /* 0x004fe200078e0203 */
[----:B0-----:R-:W-:Y:S06]  /*cbb0*/  @!P0 BRA `(.L_x_3574) ;  /* 0x0000003800988947 */ /* 0x001fec0003800000 */
.L_x_3666:
[----:B------:R-:W-:Y:S05]  /*cbc0*/  BSYNC B1 ;  /* 0x0000000000017941 */ /* 0x000fea0003800000 */
.L_x_3573:
[----:B------:R-:W1:Y:S01]  /*cbd0*/  S2R R3, SR_TID.X ;  /* 0x0000000000037919 */ /* 0x000e620000002100 */
[----:B------:R-:W-:Y:S01]  /*cbe0*/  UMOV UR4, 0xffffffff ;  /* 0xffffffff00047882 */ /* 0x000fe20000000000 */
[----:B------:R-:W-:Y:S01]  /*cbf0*/  IMAD R5, R10, 0x4800, R36 ;  /* 0x000048000a057824 */ /* 0x000fe200078e0224 */
[----:B-1----:R-:W-:-:S04]  /*cc00*/  LOP3.LUT R3, R3, 0x7f, RZ, 0xc0, !PT ;  /* 0x0000007f03037812 */ /* 0x002fc800078ec0ff */
[----:B------:R-:W-:-:S04]  /*cc10*/  SHF.R.U32.HI R3, RZ, 0x3, R3 ;  /* 0x00000003ff037819 */ /* 0x000fc80000011603 */
[----:B------:R-:W-:Y:S01]  /*cc20*/  IADD3 R7, -R3, R7, RZ ;  /* 0x0000000703077210 */ /* 0x000fe20007ffe1ff */
[----:B------:R-:W-:Y:S06]  /*cc30*/  BRA.DIV UR4, `(.L_x_3575) ;  /* 0x0000003a048c7947 */ /* 0x000fec000b800000 */
[----:B0-----:R-:W0:Y:S01]  /*cc40*/  SHFL.IDX PT, R2, R24, RZ, 0x181f ;  /* 0x00181fff18027589 */ /* 0x001e2200000e0000 */
        /* <DEDUP_REMOVED lines=44> */
[----:B0-----:R-:W-:-:S04]  /*cf10*/  IADD3 R2, P0, R2, R4, RZ ;  /* 0x0000000402027210 */ /* 0x001fc80007f1e0ff */
[----:B-1----:R-:W-:Y:S02]  /*cf20*/  IADD3.X R3, RZ, R3, RZ, P0, !PT ;  /* 0x00000003ff037210 */ /* 0x002fe400007fe4ff */
[----:B------:R-:W-:-:S13]  /*cf30*/  ISETP.LT.OR P0, PT, R7, 0x41, P3 ;  /* 0x000000410700780c */ /* 0x000fda0001f01670 */
[----:B------:R0:W-:Y:S01]  /*cf40*/  LDGSTS.E.BYPASS.LTC128B.128 [R5+0x2400], desc[UR36][R2.64], !P0 ;  /* 0x0240000002057fae */ /* 0x0001e2000c101d64 */
[----:B------:R-:W-:-:S13]  /*cf50*/  ISETP.LT.OR P0, PT, R7, 0x41, P2 ;  /* 0x000000410700780c */ /* 0x000fda0001701670 */
[----:B------:R0:W-:Y:S01]  /*cf60*/  LDGSTS.E.BYPASS.LTC128B.128 [R5+0x5400], desc[UR36][R2.64+0x80], !P0 ;  /* 0x0540008002057fae */ /* 0x0001e2000c101d64 */
[----:B------:R-:W-:-:S13]  /*cf70*/  ISETP.LT.OR P0, PT, R7, 0x41, P1 ;  /* 0x000000410700780c */ /* 0x000fda0000f01670 */
[----:B--2---:R0:W-:Y:S02]  /*cf80*/  LDGSTS.E.BYPASS.LTC128B.128 [R5+0x8400], desc[UR36][R2.64+0x100], !P0 ;  /* 0x0840010002057fae */ /* 0x0041e4000c101d64 */
.L_x_3680:
[----:B01----:R-:W-:Y:S01]  /*cf90*/  IADD3 R2, P0, R14, R4, RZ ;  /* 0x000000040e027210 */ /* 0x003fe20007f1e0ff */
        /* <DEDUP_REMOVED lines=30> */
.L_x_3576:
        /* <DEDUP_REMOVED lines=10> */
.L_x_3577:
[C---:B------:R-:W-:Y:S01]  /*d220*/  ISETP.GT.AND P0, PT, R26.reuse, RZ, PT ;  /* 0x000000ff1a00720c */ /* 0x040fe20003f04270 */
[----:B------:R1:W-:Y:S01]  /*d230*/  SYNCS.ARRIVE.TRANS64.A1T0 RZ, [R6+URZ+0x30850], RZ ;  /* 0x030850ff06ff79a7 */ /* 0x0003e2000810003f */
[----:B------:R-:W-:Y:S01]  /*d240*/  VIADD R8, R26, 0xffffffff ;  /* 0xffffffff1a087836 */ /* 0x000fe20000000000 */
[----:B------:R-:W-:Y:S01]  /*d250*/  MOV R17, R28 ;  /* 0x0000001c00117202 */ /* 0x000fe20000000f00 */
[----:B------:R-:W-:Y:S02]  /*d260*/  IMAD.MOV.U32 R10, RZ, RZ, R27 ;  /* 0x000000ffff0a7224 */ /* 0x000fe400078e001b */
[----:B------:R-:W-:-:S07]  /*d270*/  IMAD.MOV.U32 R29, RZ, RZ, R26 ;  /* 0x000000ffff1d7224 */ /* 0x000fce00078e001a */
[----:B-1----:R-:W-:Y:S05]  /*d280*/  @P0 BRA `(.L_x_3578) ;  /* 0xfffffff000080947 */ /* 0x002fea000383ffff */
.L_x_3565:
[----:B------:R-:W-:Y:S05]  /*d290*/  BSYNC B0 ;  /* 0x0000000000007941 */ /* 0x000fea0003800000 */
.L_x_3564:
[----:B------:R-:W1:Y:S01]  /*d2a0*/  S2R R0, SR_TID.X ;  /* 0x0000000000007919 */ /* 0x000e620000002100 */
[----:B------:R-:W-:Y:S01]  /*d2b0*/  BSSY B0, `(.L_x_3579) ;  /* 0x0000010000007945 */ /* 0x000fe20003800000 */
[----:B-1----:R-:W-:-:S04]  /*d2c0*/  LOP3.LUT R0, R0, 0x7f, RZ, 0xc0, !PT ;  /* 0x0000007f00007812 */ /* 0x002fc800078ec0ff */
[----:B------:R-:W-:-:S13]  /*d2d0*/  ISETP.NE.AND P0, PT, R0, RZ, PT ;  /* 0x000000ff0000720c */ /* 0x000fda0003f05270 */
[----:B------:R-:W-:Y:S05]  /*d2e0*/  @P0 BRA `(.L_x_3580) ;  /* 0x0000000000300947 */ /* 0x000fea0003800000 */
[----:B------:R-:W1:Y:S01]  /*d2f0*/  S2R R5, SR_LANEID ;  /* 0x0000000000057919 */ /* 0x000e620000000000 */
[----:B------:R-:W-:Y:S01]  /*d300*/  VOTEU.ANY UR4, UPT, PT ;  /* 0x0000000000047886 */ /* 0x000fe200038e0100 */
[----:B0-----:R-:W0:Y:S01]  /*d310*/  LDC.64 R2, c[0x0][0xc60] ;  /* 0x00031800ff027b82 */ /* 0x001e220000000a00 */
[----:B------:R-:W1:Y:S02]  /*d320*/  FLO.U32 R0, UR4 ;  /* 0x0000000400007d00 */ /* 0x000e6400080e0000 */
[----:B-1----:R-:W-:-:S06]  /*d330*/  ISETP.EQ.U32.AND P0, PT, R0, R5, PT ;  /* 0x000000050000720c */ /* 0x002fcc0003f02070 */
[----:B------:R-:W0:Y:S07]  /*d340*/  POPC R5, UR4 ;  /* 0x0000000400057d09 */ /* 0x000e2e0008000000 */
[----:B0-----:R-:W3:Y:S01]  /*d350*/  @P0 ATOMG.E.ADD.STRONG.GPU PT, R3, desc[UR36][R2.64], R5 ;  /* 0x00000005020309a8 */ /* 0x001ee200081ee1e4 */
[----:B------:R-:W0:Y:S02]  /*d360*/  S2R R4, SR_LTMASK ;  /* 0x0000000000047919 */ /* 0x000e240000003900 */
[----:B0-----:R-:W-:-:S04]  /*d370*/  LOP3.LUT R4, R4, UR4, RZ, 0xc0, !PT ;  /* 0x0000000404047c12 */ /* 0x001fc8000f8ec0ff */
[----:B------:R-:W0:Y:S01]  /*d380*/  POPC R7, R4 ;  /* 0x0000000400077309 */ /* 0x000e220000000000 */
[----:B---3--:R-:W0:Y:S02]  /*d390*/  SHFL.IDX PT, R0, R3, R0, 0x1f ;  /* 0x00001f0003007589 */ /* 0x008e2400000e0000 */
[----:B0-----:R-:W-:-:S07]  /*d3a0*/  IADD3 R16, R0, UR39, R7 ;  /* 0x0000002700107c10 */ /* 0x001fce000fffe007 */
.L_x_3580:
[----:B------:R-:W-:Y:S05]  /*d3b0*/  BSYNC B0 ;  /* 0x0000000000007941 */ /* 0x000fea0003800000 */
.L_x_3579:
[----:B------:R-:W-:-:S13]  /*d3c0*/  LOP3.LUT P0, RZ, R23, 0x10, RZ, 0xc0, !PT ;  /* 0x0000001017ff7812 */ /* 0x000fda000780c0ff */
[----:B------:R-:W-:Y:S05]  /*d3d0*/  @!P0 BRA `(.L_x_3581) ;  /* 0x0000000000048947 */ /* 0x000fea0003800000 */
[----:B------:R-:W-:Y:S01]  /*d3e0*/  BPT.TRAP 0x1 ;  /* 0x000000040000795c */ /* 0x000fe20000300000 */
.L_x_3581:
[----:B------:R-:W3:Y:S01]  /*d3f0*/  LDL.LU R2, [R1] ;  /* 0x0000000001027983 */ /* 0x000ee20000300800 */
[----:B------:R-:W-:Y:S01]  /*d400*/  IMAD R0, R27, 0x8, R22 ;  /* 0x000000081b007824 */ /* 0x000fe200078e0216 */
[----:B0-----:R-:W-:Y:S01]  /*d410*/  SHF.L.U32 R3, R28, 0x1f, RZ ;  /* 0x0000001f1c037819 */ /* 0x001fe200000006ff */
[----:B------:R-:W-:Y:S03]  /*d420*/  BSSY B0, `(.L_x_3582) ;  /* 0x0000004000007945 */ /* 0x000fe60003800000 */
[----:B------:R-:W0:Y:S01]  /*d430*/  SYNCS.PHASECHK.TRANS64.TRYWAIT P0, [R0+URZ+0x30860], R3 ;  /* 0x03086003000075a7 */ /* 0x000e22000800017f */
[----:B---3--:R-:W-:Y:S01]  /*d440*/  IMAD R6, R26, -0x60, R2 ;  /* 0xffffffa01a067824 */ /* 0x008fe200078e0202 */
[----:B0-----:R-:W-:Y:S06]  /*d450*/  @!P0 BRA `(.L_x_3583) ;  /* 0x0000003800948947 */ /* 0x001fec0003800000 */
.L_x_3681:
[----:B------:R-:W-:Y:S05]  /*d460*/  BSYNC B0 ;  /* 0x0000000000007941 */ /* 0x000fea0003800000 */
.L_x_3582:
[----:B------:R-:W1:Y:S01]  /*d470*/  S2R R2, SR_TID.X ;  /* 0x0000000000027919 */ /* 0x000e620000002100 */
[----:B------:R-:W-:Y:S01]  /*d480*/  UMOV UR4, 0xffffffff ;  /* 0xffffffff00047882 */ /* 0x000fe20000000000 */
[----:B------:R-:W-:Y:S01]  /*d490*/  IMAD R7, R27, 0x4800, R36 ;  /* 0x000048001b077824 */ /* 0x000fe200078e0224 */
[----:B-1----:R-:W-:-:S04]  /*d4a0*/  LOP3.LUT R2, R2, 0x7f, RZ, 0xc0, !PT ;  /* 0x0000007f02027812 */ /* 0x002fc800078ec0ff */
[----:B------:R-:W-:-:S05]  /*d4b0*/  SHF.R.U32.HI R2, RZ, 0x3, R2 ;  /* 0x00000003ff027819 */ /* 0x000fca0000011602 */
[----:B------:R-:W-:Y:S01]  /*d4c0*/  IMAD.IADD R6, R6, 0x1, -R2 ;  /* 0x0000000106067824 */ /* 0x000fe200078e0a02 */
[----:B------:R-:W-:Y:S06]  /*d4d0*/  BRA.DIV UR4, `(.L_x_3584) ;  /* 0x0000003a04887947 */ /* 0x000fec000b800000 */
[----:B--2---:R-:W1:Y:S01]  /*d4e0*/  SHFL.IDX PT, R14, R24, RZ, 0x181f ;  /* 0x00181fff180e7589 */ /* 0x004e6200000e0000 */
[----:B------:R-:W-:Y:S01]  /*d4f0*/  ULDC UR4, c[0x0][0x2f4] ;  /* 0x0000bd0000047ab9 */ /* 0x000fe20000000800 */
[C---:B------:R-:W-:Y:S01]  /*d500*/  IMAD.SHL.U32 R5, R32.reuse, 0x2, RZ ;  /* 0x0000000220057824 */ /* 0x040fe200078e00ff */
[----:B------:R-:W-:Y:S01]  /*d510*/  ISETP.GE.AND P2, PT, R32, UR4, PT ;  /* 0x0000000420007c0c */ /* 0x000fe2000bf46270 */
[----:B0-----:R-:W0:Y:S01]  /*d520*/  SHFL.IDX PT, R3, R25, RZ, 0x181f ;  /* 0x00181fff19037589 */ /* 0x001e2200000e0000 */
[----:B------:R-:W-:Y:S02]  /*d530*/  LEA R4, R7, R22, 0x1 ;  /* 0x0000001607047211 */ /* 0x000fe400078e08ff */
[----:B------:R-:W-:Y:S01]  /*d540*/  ISETP.LT.OR P4, PT, R6, 0x1, P2 ;  /* 0x000000010600780c */ /* 0x000fe20001781670 */
[----:B------:R-:W-:Y:S01]  /*d550*/  SHFL.IDX PT, R7, R25, 0x1, 0x181f ;  /* 0x00381f0019077f89 */ /* 0x000fe200000e0000 */
[----:B------:R-:W-:-:S04]  /*d560*/  ISETP.GE.AND P1, PT, R34, UR4, PT ;  /* 0x0000000422007c0c */ /* 0x000fc8000bf26270 */
[----:B------:R-:W-:Y:S02]  /*d570*/  ISETP.LT.OR P3, PT, R6, 0x1, P1 ;  /* 0x000000010600780c */ /* 0x000fe40000f61670 */
[----:B-1----:R-:W-:Y:S02]  /*d580*/  IADD3 R2, P0, R14, R5, RZ ;  /* 0x000000050e027210 */ /* 0x002fe40007f1e0ff */
[----:B------:R-:W1:Y:S03]  /*d590*/  SHFL.IDX PT, R14, R24, 0x1, 0x181f ;  /* 0x00381f00180e7f89 */ /* 0x000e6600000e0000 */
[----:B0-----:R-:W-:Y:S01]  /*d5a0*/  IMAD.X R3, RZ, RZ, R3, P0 ;  /* 0x000000ffff037224 */ /* 0x001fe200000e0603 */
[----:B------:R-:W-:-:S04]  /*d5b0*/  ISETP.GE.AND P0, PT, R33, UR4, PT ;  /* 0x0000000421007c0c */ /* 0x000fc8000bf06270 */
[----:B------:R-:W-:Y:S01]  /*d5c0*/  LDGSTS.E.BYPASS.LTC128B.128 [R4+0x400], desc[UR36][R2.64], !P4 ;  /* 0x0040000002047fae */ /* 0x000fe2000e101d64 */
[----:B------:R-:W-:-:S03]  /*d5d0*/  ISETP.LT.OR P4, PT, R6, 0x1, P0 ;  /* 0x000000010600780c */ /* 0x000fc60000781670 */
[----:B------:R-:W-:Y:S10]  /*d5e0*/  LDGSTS.E.BYPASS.LTC128B.128 [R4+0x3400], desc[UR36][R2.64+0x80], !P3 ;  /* 0x0340008002047fae */ /* 0x000ff4000d901d64 */
[----:B------:R1:W-:Y:S01]  /*d5f0*/  LDGSTS.E.BYPASS.LTC128B.128 [R4+0x6400], desc[UR36][R2.64+0x100], !P4 ;  /* 0x0640010002047fae */ /* 0x0003e2000e101d64 */
[----:B------:R-:W-:-:S02]  /*d600*/  ISETP.LT.OR P4, PT, R6, 0x11, P2 ;  /* 0x000000110600780c */ /* 0x000fc40001781670 */
[----:B-1----:R-:W-:Y:S02]  /*d610*/  IADD3 R2, P3, R14, R5, RZ ;  /* 0x000000050e027210 */ /* 0x002fe40007f7e0ff */
[----:B------:R-:W0:Y:S03]  /*d620*/  SHFL.IDX PT, R14, R24, 0x2, 0x181f ;  /* 0x00581f00180e7f89 */ /* 0x000e2600000e0000 */
[----:B------:R-:W-:Y:S01]  /*d630*/  IMAD.X R3, RZ, RZ, R7, P3 ;  /* 0x000000ffff037224 */ /* 0x000fe200018e0607 */
[C---:B------:R-:W-:Y:S01]  /*d640*/  ISETP.LT.OR P3, PT, R6.reuse, 0x11, P1 ;  /* 0x000000110600780c */ /* 0x040fe20000f61670 */
[----:B------:R-:W1:Y:S04]  /*d650*/  SHFL.IDX PT, R7, R25, 0x2, 0x181f ;  /* 0x00581f0019077f89 */ /* 0x000e6800000e0000 */
[----:B------:R-:W-:Y:S01]  /*d660*/  LDGSTS.E.BYPASS.LTC128B.128 [R4+0xc00], desc[UR36][R2.64], !P4 ;  /* 0x00c0000002047fae */ /* 0x000fe2000e101d64 */
[----:B------:R-:W-:-:S07]  /*d670*/  ISETP.LT.OR P4, PT, R6, 0x11, P0 ;  /* 0x000000110600780c */ /* 0x000fce0000781670 */
[----:B------:R-:W-:Y:S06]  /*d680*/  LDGSTS.E.BYPASS.LTC128B.128 [R4+0x3c00], desc[UR36][R2.64+0x80], !P3 ;  /* 0x03c0008002047fae */ /* 0x000fec000d901d64 */
[----:B------:R0:W-:Y:S01]  /*d690*/  LDGSTS.E.BYPASS.LTC128B.128 [R4+0x6c00], desc[UR36][R2.64+0x100], !P4 ;  /* 0x06c0010002047fae */ /* 0x0001e2000e101d64 */
[----:B------:R-:W-:Y:S02]  /*d6a0*/  ISETP.LT.OR P4, PT, R6, 0x21, P2 ;  /* 0x000000210600780c */ /* 0x000fe40001781670 */
[----:B0-----:R-:W-:Y:S02]  /*d6b0*/  IADD3 R2, P3, R14, R5, RZ ;  /* 0x000000050e027210 */ /* 0x001fe40007f7e0ff */
[----:B------:R-:W0:Y:S03]  /*d6c0*/  SHFL.IDX PT, R14, R24, 0x3, 0x181f ;  /* 0x00781f00180e7f89 */ /* 0x000e2600000e0000 */
[----:B-1----:R-:W-:Y:S01]  /*d6d0*/  IMAD.X R3, RZ, RZ, R7, P3 ;  /* 0x000000ffff037224 */ /* 0x002fe200018e0607 */
        /* <DEDUP_REMOVED lines=13> */
[----:B------:R-:W-:-:S03]  /*d7b0*/  ISETP.LT.OR P4, PT, R6, 0x31, P0 ;  /* 0x000000310600780c */ /* 0x000fc60000781670 */
[----:B------:R-:W2:Y:S04]  /*d7c0*/  SHFL.IDX PT, R25, R25, 0x5, 0x181f ;  /* 0x00b81f0019197f89 */ /* 0x000ea800000e0000 */
[----:B------:R-:W-:Y:S06]  /*d7d0*/  LDGSTS.E.BYPASS.LTC128B.128 [R4+0x4c00], desc[UR36][R2.64+0x80], !P3 ;  /* 0x04c0008002047fae */ /* 0x000fec000d901d64 */
[----:B------:R0:W-:Y:S01]  /*d7e0*/  LDGSTS.E.BYPASS.LTC128B.128 [R4+0x7c00], desc[UR36][R2.64+0x100], !P4 ;  /* 0x07c0010002047fae */ /* 0x0001e2000e101d64 */
[----:B------:R-:W-:-:S02]  /*d7f0*/  ISETP.LT.OR P4, PT, R6, 0x41, P2 ;  /* 0x000000410600780c */ /* 0x000fc40001781670 */
[----:B0-----:R-:W-:Y:S02]  /*d800*/  IADD3 R2, P3, R14, R5, RZ ;  /* 0x000000050e027210 */ /* 0x001fe40007f7e0ff */
[----:B------:R0:W3:Y:S03]  /*d810*/  SHFL.IDX PT, R14, R24, 0x5, 0x181f ;  /* 0x00b81f00180e7f89 */ /* 0x0000e600000e0000 */
[----:B-1----:R-:W-:Y:S01]  /*d820*/  IMAD.X R3, RZ, RZ, R7, P3 ;  /* 0x000000ffff037224 */ /* 0x002fe200018e0607 */
[----:B------:R-:W-:-:S05]  /*d830*/  ISETP.LT.OR P3, PT, R6, 0x41, P1 ;  /* 0x000000410600780c */ /* 0x000fca0000f61670 */
[----:B------:R0:W-:Y:S01]  /*d840*/  LDGSTS.E.BYPASS.LTC128B.128 [R4+0x2400], desc[UR36][R2.64], !P4 ;  /* 0x0240000002047fae */ /* 0x0001e2000e101d64 */
[----:B------:R-:W-:-:S07]  /*d850*/  ISETP.LT.OR P4, PT, R6, 0x41, P0 ;  /* 0x000000410600780c */ /* 0x000fce0000781670 */
[----:B------:R0:W-:Y:S06]  /*d860*/  LDGSTS.E.BYPASS.LTC128B.128 [R4+0x5400], desc[UR36][R2.64+0x80], !P3 ;  /* 0x0540008002047fae */ /* 0x0001ec000d901d64 */
[----:B--2---:R0:W-:Y:S02]  /*d870*/  LDGSTS.E.BYPASS.LTC128B.128 [R4+0x8400], desc[UR36][R2.64+0x100], !P4 ;  /* 0x0840010002047fae */ /* 0x0041e4000e101d64 */
.L_x_3695:
[C---:B------:R-:W-:Y:S02]  /*d880*/  ISETP.LT.OR P2, PT, R6.reuse, 0x51, P2 ;  /* 0x000000510600780c */ /* 0x040fe40001741670 */
[C---:B------:R-:W-:Y:S02]  /*d890*/  ISETP.LT.OR P1, PT, R6.reuse, 0x51, P1 ;  /* 0x000000510600780c */ /* 0x040fe40000f21670 */
[----:B------:R-:W-:Y:S02]  /*d8a0*/  ISETP.LT.OR P0, PT, R6, 0x51, P0 ;  /* 0x000000510600780c */ /* 0x000fe40000701670 */
[----:B0--3--:R-:W-:-:S04]  /*d8b0*/  IADD3 R2, P3, R14, R5, RZ ;  /* 0x000000050e027210 */ /* 0x009fc80007f7e0ff */
[----:B------:R-:W-:-:S05]  /*d8c0*/  IADD3.X R3, RZ, R25, RZ, P3, !PT ;  /* 0x00000019ff037210 */ /* 0x000fca0001ffe4ff */
[----:B------:R-:W-:Y:S01]  /*d8d0*/  @!PT LDS RZ, [RZ] ;  /* 0x00000000fffff984 */ /* 0x000fe20000000800 */
[----:B------:R-:W-:Y:S01]  /*d8e0*/  @!PT LDS RZ, [RZ] ;  /* 0x00000000fffff984 */ /* 0x000fe20000000800 */
[----:B------:R-:W-:Y:S01]  /*d8f0*/  @!PT LDS RZ, [RZ] ;  /* 0x00000000fffff984 */ /* 0x000fe20000000800 */
[----:B------:R0:W-:Y:S04]  /*d900*/  LDGSTS.E.BYPASS.LTC128B.128 [R4+0x2c00], desc[UR36][R2.64], !P2 ;  /* 0x02c0000002047fae */ /* 0x0001e8000d101d64 */
[----:B------:R0:W-:Y:S04]  /*d910*/  LDGSTS.E.BYPASS.LTC128B.128 [R4+0x5c00], desc[UR36][R2.64+0x80], !P1 ;  /* 0x05c0008002047fae */ /* 0x0001e8000c901d64 */
[----:B------:R0:W-:Y:S01]  /*d920*/  LDGSTS.E.BYPASS.LTC128B.128 [R4+0x8c00], desc[UR36][R2.64+0x100], !P0 ;  /* 0x08c0010002047fae */ /* 0x0001e2000c101d64 */
[----:B------:R-:W-:Y:S01]  /*d930*/  PLOP3.LUT P0, PT, PT, PT, PT, 0x80, 0x0 ;  /* 0x000000000000781c */ /* 0x000fe20003f0f070 */
[----:B------:R-:W-:-:S12]  /*d940*/  NOP ;  /* 0x0000000000007918 */ /* 0x000fd80000000000 */
.L_x_3585:
        /* <DEDUP_REMOVED lines=10> */
.L_x_3586:
[----:B------:R1:W-:Y:S01]  /*d9f0*/  SYNCS.ARRIVE.TRANS64.A1T0 RZ, [R0+URZ+0x30850], RZ ;  /* 0x030850ff00ff79a7 */ /* 0x0003e2000810003f */
[----:B------:R-:W-:-:S05]  /*da00*/  VIADD R27, R27, 0x1 ;  /* 0x000000011b1b7836 */ /* 0x000fca0000000000 */
[----:B------:R-:W-:-:S04]  /*da10*/  ISETP.NE.AND P0, PT, R27, 0x2, PT ;  /* 0x000000021b00780c */ /* 0x000fc80003f05270 */
[----:B0-----:R-:W-:Y:S02]  /*da20*/  SEL R3, RZ, 0x1, P0 ;  /* 0x00000001ff037807 */ /* 0x001fe40000000000 */
[----:B------:R-:W-:Y:S02]  /*da30*/  SEL R27, R27, RZ, P0 ;  /* 0x000000ff1b1b7207 */ /* 0x000fe40000000000 */
[----:B-1----:R-:W-:-:S07]  /*da40*/  LOP3.LUT R28, R28, R3, RZ, 0x3c, !PT ;  /* 0x000000031c1c7212 */ /* 0x002fce00078e3cff */
.L_x_3543:
[----:B------:R-:W-:Y:S05]  /*da50*/  BSYNC B7 ;  /* 0x0000000000077941 */ /* 0x000fea0003800000 */
.L_x_3541:
        /* <DEDUP_REMOVED lines=11> */
.L_x_3587:
        /* <DEDUP_REMOVED lines=36> */
.L_x_3705:
[----:B------:R-:W-:Y:S02]  /*dd50*/  ULDC UR4, c[0x0][0xc38] ;  /* 0x00030e0000047ab9 */ /* 0x000fe40000000800 */
[----:B------:R-:W-:-:S04]  /*dd60*/  IMAD.U32 R7, RZ, RZ, UR4 ;  /* 0x00000004ff077e24 */ /* 0x000fc8000f8e00ff */
[----:B-1----:R-:W-:-:S05]  /*dd70*/  IMAD R3, R14, R7, RZ ;  /* 0x000000070e037224 */ /* 0x002fca00078e02ff */
[----:B------:R-:W-:-:S04]  /*dd80*/  IADD3 R8, R0, R3, RZ ;  /* 0x0000000300087210 */ /* 0x000fc80007ffe0ff */
[----:B------:R-:W-:-:S13]  /*dd90*/  ISETP.GT.AND P6, PT, R8, R5, PT ;  /* 0x000000050800720c */ /* 0x000fda0003fc4270 */
[----:B------:R-:W-:Y:S05]  /*dda0*/  @P6 BRA `(.L_x_3590) ;  /* 0x00000000009c6947 */ /* 0x000fea0003800000 */
.L_x_3595:
        /* <DEDUP_REMOVED lines=14> */
.L_x_3593:
[----:B------:R-:W-:Y:S05]  /*de90*/  BSYNC B0 ;  /* 0x0000000000007941 */ /* 0x000fea0003800000 */
.L_x_3592:
        /* <DEDUP_REMOVED lines=9> */
[----:B-1----:R-:W-:-:S04]  /*df30*/  SEL R3, R14, RZ, P3 ;  /* 0x000000ff0e037207 */ /* 0x002fc80001800000 */
[----:B------:R-:W-:-:S05]  /*df40*/  IADD3 R2, R0, R3, RZ ;  /* 0x0000000300027210 */ /* 0x000fca0007ffe0ff */
[----:B------:R-:W1:Y:S02]  /*df50*/  SHFL.UP PT, R14, R2, 0x8, RZ ;  /* 0x05000000020e7989 */ /* 0x000e6400000e00ff */
[----:B-1----:R-:W-:-:S05]  /*df60*/  SEL R3, R14, RZ, P4 ;  /* 0x000000ff0e037207 */ /* 0x002fca0002000000 */
[----:B------:R-:W-:-:S05]  /*df70*/  IMAD.IADD R3, R2, 0x1, R3 ;  /* 0x0000000102037824 */ /* 0x000fca00078e0203 */
[----:B------:R-:W0:Y:S02]  /*df80*/  SHFL.UP PT, R14, R3, 0x10, RZ ;  /* 0x06000000030e7989 */ /* 0x000e2400000e00ff */
[----:B0-----:R-:W-:-:S05]  /*df90*/  SEL R6, R14, RZ, P5 ;  /* 0x000000ff0e067207 */ /* 0x001fca0002800000 */
[----:B------:R-:W-:-:S05]  /*dfa0*/  IMAD.IADD R6, R3, 0x1, R6 ;  /* 0x0000000103067824 */ /* 0x000fca00078e0206 */
[----:B------:R0:W1:Y:S02]  /*dfb0*/  SHFL.IDX PT, R14, R6, 0x1f, 0x1f ;  /* 0x03e01f00060e7f89 */ /* 0x00006400000e0000 */
.L_x_3713:
[----:B------:R-:W-:Y:S02]  /*dfc0*/  ULDC UR4, c[0x0][0xc38] ;  /* 0x00030e0000047ab9 */ /* 0x000fe40000000800 */
[----:B------:R-:W-:-:S04]  /*dfd0*/  IMAD.U32 R7, RZ, RZ, UR4 ;  /* 0x00000004ff077e24 */ /* 0x000fc8000f8e00ff */
[----:B-1----:R-:W-:-:S04]  /*dfe0*/  IMAD R3, R14, R7, RZ ;  /* 0x000000070e037224 */ /* 0x002fc800078e02ff */
[----:B------:R-:W-:-:S05]  /*dff0*/  IMAD.IADD R8, R3, 0x1, R8 ;  /* 0x0000000103087824 */ /* 0x000fca00078e0208 */
[----:B------:R-:W-:-:S13]  /*e000*/  ISETP.GT.AND P6, PT, R8, R5, PT ;  /* 0x000000050800720c */ /* 0x000fda0003fc4270 */
[----:B------:R-:W-:Y:S05]  /*e010*/  @!P6 BRA `(.L_x_3595) ;  /* 0xfffffffc0064e947 */ /* 0x000fea000383ffff */
.L_x_3590:
        /* <DEDUP_REMOVED lines=8> */
.L_x_3717:
[----:B------:R-:W-:Y:S02]  /*e0a0*/  ISETP.NE.AND P0, PT, R2, RZ, PT ;  /* 0x000000ff0200720c */ /* 0x000fe40003f05270 */
[----:B------:R-:W-:-:S11]  /*e0b0*/  MOV R14, RZ ;  /* 0x000000ff000e7202 */ /* 0x000fd60000000f00 */
[----:B------:R-:W-:Y:S05]  /*e0c0*/  @!P0 BRA `(.L_x_3597) ;  /* 0x0000000000108947 */ /* 0x000fea0003800000 */
[----:B------:R-:W-:Y:S01]  /*e0d0*/  UMOV UR4, 0xffffffff ;  /* 0xffffffff00047882 */ /* 0x000fe20000000000 */
[----:B------:R-:W-:Y:S02]  /*e0e0*/  VIADD R12, R0, 0xffffffff ;  /* 0xffffffff000c7836 */ /* 0x000fe40000000000 */
[----:B------:R-:W-:Y:S05]  /*e0f0*/  BRA.DIV UR4, `(.L_x_3598) ;  /* 0x0000003e04ac7947 */ /* 0x000fea000b800000 */
[----:B------:R3:W4:Y:S02]  /*e100*/  SHFL.IDX PT, R14, R6, R12, 0x1f ;  /* 0x00001f0c060e7589 */ /* 0x00072400000e0000 */
.L_x_3597:
[----:B0-23--:R-:W-:Y:S01]  /*e110*/  IABS R6, R4 ;  /* 0x0000000400067213 */ /* 0x00dfe20000000000 */
[----:B----4-:R-:W-:Y:S01]  /*e120*/  IMAD R16, R14, R7, R8 ;  /* 0x000000070e107224 */ /* 0x010fe200078e0208 */
[----:B------:R-:W-:Y:S02]  /*e130*/  IADD3 R19, R0, R19, RZ ;  /* 0x0000001300137210 */ /* 0x000fe40007ffe0ff */
        /* <DEDUP_REMOVED lines=28> */
.L_x_3591:
[----:B------:R-:W-:Y:S01]  /*e300*/  UMOV UR4, URZ ;  /* 0x0000003f00047c82 */ /* 0x000fe20008000000 */
[----:B------:R-:W-:Y:S01]  /*e310*/  UMOV UR5, URZ ;  /* 0x0000003f00057c82 */ /* 0x000fe20008000000 */
[----:B------:R-:W-:Y:S01]  /*e320*/  ULDC UR6, c[0x0][0xc3c] ;  /* 0x00030f0000067ab9 */ /* 0x000fe20000000800 */
[----:B------:R-:W-:Y:S02]  /*e330*/  IMAD.MOV.U32 R16, RZ, RZ, R5 ;  /* 0x000000ffff107224 */ /* 0x000fe400078e0005 */
[----:B------:R-:W-:Y:S02]  /*e340*/  IMAD.U32 R17, RZ, RZ, UR4 ;  /* 0x00000004ff117e24 */ /* 0x000fe4000f8e00ff */
[----:B------:R-:W-:Y:S02]  /*e350*/  IMAD.U32 R18, RZ, RZ, UR5 ;  /* 0x00000005ff127e24 */ /* 0x000fe4000f8e00ff */
[----:B------:R-:W-:-:S07]  /*e360*/  IMAD.U32 R19, RZ, RZ, UR6 ;  /* 0x00000006ff137e24 */ /* 0x000fce000f8e00ff */
.L_x_3599:
        /* <DEDUP_REMOVED lines=10> */
.L_x_3588:
[----:B------:R-:W-:Y:S02]  /*e410*/  ULDC UR4, c[0x0][0xc3c] ;  /* 0x00030f0000047ab9 */ /* 0x000fe40000000800 */
[----:B--2---:R-:W-:-:S13]  /*e420*/  ISETP.GE.AND P0, PT, R19, UR4, PT ;  /* 0x0000000413007c0c */ /* 0x004fda000bf06270 */
[----:B------:R-:W-:Y:S05]  /*e430*/  @!P0 BRA `(.L_x_3600) ;  /* 0xffffffb800a48947 */ /* 0x000fea000383ffff */
[----:B------:R-:W-:Y:S05]  /*e440*/  BSYNC B8 ;  /* 0x0000000000087941 */ /* 0x000fea0003800000 */
.L_x_3537:
[----:B0-----:R-:W2:Y:S01]  /*e450*/  LDL.LU R0, [R1+0x1c] ;  /* 0x00001c0001007983 */ /* 0x001ea20000300800 */
[----:B------:R-:W-:Y:S01]  /*e460*/  BSSY B0, `(.L_x_3601) ;  /* 0x000000b000007945 */ /* 0x000fe20003800000 */
[----:B------:R-:W0:Y:S01]  /*e470*/  S2R R5, SR_CgaCtaId ;  /* 0x0000000000057919 */ /* 0x000e220000008800 */
[----:B--2---:R-:W-:-:S04]  /*e480*/  IADD3 R0, R0, 0x1, RZ ;  /* 0x0000000100007810 */ /* 0x004fc80007ffe0ff */
        /* <DEDUP_REMOVED lines=8> */
.L_x_3720:
[----:B------:R-:W-:Y:S05]  /*e510*/  BSYNC B0 ;  /* 0x0000000000007941 */ /* 0x000fea0003800000 */
.L_x_3601:
[----:B------:R-:W-:-:S03]  /*e520*/  UMOV UR4, 0xffffffff ;  /* 0xffffffff00047882 */ /* 0x000fc60000000000 */
[----:B------:R-:W-:Y:S05]  /*e530*/  BRA.DIV UR4, `(.L_x_3603) ;  /* 0x0000003a04d47947 */ /* 0x000fea000b800000 */
[----:B0-----:R-:W0:Y:S02]  /*e540*/  S2R R0, SR_TID.X ;  /* 0x0000000000007919 */ /* 0x001e240000002100 */
[----:B0-----:R-:W-:-:S04]  /*e550*/  SHF.R.U32.HI R0, RZ, 0x5, R0 ;  /* 0x00000005ff007819 */ /* 0x001fc80000011600 */
[----:B------:R-:W-:-:S05]  /*e560*/  LOP3.LUT R0, R0, 0x3, RZ, 0xc0, !PT ;  /* 0x0000000300007812 */ /* 0x000fca00078ec0ff */
[----:B------:R0:W2:Y:S02]  /*e570*/  SHFL.IDX PT, R14, R0, RZ, 0x1f ;  /* 0x00001fff000e7589 */ /* 0x0000a400000e0000 */
.L_x_3723:
[----:B--2---:R-:W-:Y:S01]  /*e580*/  ISETP.NE.AND P0, PT, R14, RZ, PT ;  /* 0x000000ff0e00720c */ /* 0x004fe20003f05270 */
[----:B------:R-:W-:-:S12]  /*e590*/  BSSY B0, `(.L_x_3604) ;  /* 0x0000026000007945 */ /* 0x000fd80003800000 */
[----:B------:R-:W-:Y:S05]  /*e5a0*/  @P0 BRA `(.L_x_3605) ;  /* 0x0000000000900947 */ /* 0x000fea0003800000 */
[----:B------:R-:W-:-:S03]  /*e5b0*/  UMOV UR4, 0xffffffff ;  /* 0xffffffff00047882 */ /* 0x000fc60000000000 */
[----:B------:R-:W-:Y:S05]  /*e5c0*/  BRA.DIV UR4, `(.L_x_3606) ;  /* 0x0000003a04e47947 */ /* 0x000fea000b800000 */
[----:B------:R-:W-:-:S13]  /*e5d0*/  ELECT P6, URZ, PT ;  /* 0x00000000003f782f */ /* 0x000fda00038c0000 */
.L_x_3726:
        /* <DEDUP_REMOVED lines=8> */
.L_x_3607:
[C---:B------:R-:W-:Y:S01]  /*e660*/  IMAD R5, R27.reuse, 0x8, R4 ;  /* 0x000000081b057824 */ /* 0x040fe200078e0204 */
[----:B------:R-:W-:Y:S01]  /*e670*/  SHF.L.U32 R0, R28, 0x1f, RZ ;  /* 0x0000001f1c007819 */ /* 0x000fe200000006ff */
[----:B------:R-:W-:-:S03]  /*e680*/  VIADD R27, R27, 0x1 ;  /* 0x000000011b1b7836 */ /* 0x000fc60000000000 */
[----:B------:R-:W0:Y:S02]  /*e690*/  SYNCS.PHASECHK.TRANS64.TRYWAIT P1, [R5+URZ+0x30840], R0 ;  /* 0x03084000050075a7 */ /* 0x000e24000802017f */
[----:B------:R-:W-:-:S04]  /*e6a0*/  ISETP.NE.AND P2, PT, R27, 0x2, PT ;  /* 0x000000021b00780c */ /* 0x000fc80003f45270 */
[----:B------:R-:W-:Y:S01]  /*e6b0*/  SEL R3, RZ, 0x1, P2 ;  /* 0x00000001ff037807 */ /* 0x000fe20001000000 */
[----:B0-----:R-:W-:Y:S08]  /*e6c0*/  @!P1 BRA `(.L_x_3608) ;  /* 0x0000003800c49947 */ /* 0x001ff00003800000 */
.L_x_3727:
[----:B------:R-:W-:Y:S02]  /*e6d0*/  SEL R27, R27, RZ, P2 ;  /* 0x000000ff1b1b7207 */ /* 0x000fe40001000000 */
[----:B------:R-:W-:Y:S01]  /*e6e0*/  LOP3.LUT R2, R28, R3, RZ, 0x3c, !PT ;  /* 0x000000031c027212 */ /* 0x000fe200078e3cff */
[----:B------:R-:W-:Y:S06]  /*e6f0*/  @!P0 BRA `(.L_x_3609) ;  /* 0x0000000000048947 */ /* 0x000fec0003800000 */
[----:B------:R-:W-:Y:S01]  /*e700*/  BPT.TRAP 0x1 ;  /* 0x000000040000795c */ /* 0x000fe20000300000 */
.L_x_3609:
[----:B------:R-:W-:Y:S01]  /*e710*/  IMAD R27, R27, 0x8, R4 ;  /* 0x000000081b1b7824 */ /* 0x000fe200078e0204 */
[----:B------:R-:W-:-:S04]  /*e720*/  SHF.L.U32 R2, R2, 0x1f, RZ ;  /* 0x0000001f02027819 */ /* 0x000fc800000006ff */
[----:B------:R-:W2:Y:S02]  /*e730*/  SYNCS.PHASECHK.TRANS64.TRYWAIT P1, [R27+URZ+0x30840], R2 ;  /* 0x030840021b0075a7 */ /* 0x000ea4000802017f */
[----:B--2---:R-:W-:Y:S05]  /*e740*/  @!P1 BRA `(.L_x_3610) ;  /* 0x0000003800b89947 */ /* 0x004fea0003800000 */
.L_x_3728:
[----:B------:R-:W-:Y:S05]  /*e750*/  @!P0 BRA `(.L_x_3611) ;  /* 0x0000000000048947 */ /* 0x000fea0003800000 */
[----:B------:R-:W-:Y:S01]  /*e760*/  BPT.TRAP 0x1 ;  /* 0x000000040000795c */ /* 0x000fe20000300000 */
.L_x_3611:
[----:B------:R-:W4:Y:S02]  /*e770*/  SYNCS.PHASECHK.TRANS64.TRYWAIT P1, [R5+URZ+0x30860], R0 ;  /* 0x03086000050075a7 */ /* 0x000f24000802017f */
[----:B----4-:R-:W-:Y:S05]  /*e780*/  @!P1 BRA `(.L_x_3612) ;  /* 0x0000003800bc9947 */ /* 0x010fea0003800000 */
.L_x_3729:
[----:B------:R-:W-:Y:S05]  /*e790*/  @!P0 BRA `(.L_x_3613) ;  /* 0x0000000000048947 */ /* 0x000fea0003800000 */
[----:B------:R-:W-:Y:S01]  /*e7a0*/  BPT.TRAP 0x1 ;  /* 0x000000040000795c */ /* 0x000fe20000300000 */
.L_x_3613:
[----:B------:R0:W0:Y:S02]  /*e7b0*/  SYNCS.PHASECHK.TRANS64.TRYWAIT P0, [R27+URZ+0x30860], R2 ;  /* 0x030860021b0075a7 */ /* 0x000024000800017f */
[----:B0-----:R-:W-:Y:S05]  /*e7c0*/  @!P0 NANOSLEEP.SYNCS 0x989680 ;  /* 0x009896800000895d */ /* 0x001fea0003900000 */
[----:B------:R-:W0:Y:S02]  /*e7d0*/  @!P0 SYNCS.PHASECHK.TRANS64 P0, [R27+URZ+0x30860], R2 ;  /* 0x030860021b0085a7 */ /* 0x000e24000800007f */
[----:B0-----:R-:W-:Y:S05]  /*e7e0*/  @!P0 BRA `(.L_x_3613) ;  /* 0xfffffffc00f08947 */ /* 0x001fea000383ffff */
.L_x_3605:
[----:B------:R-:W-:Y:S05]  /*e7f0*/  BSYNC B0 ;  /* 0x0000000000007941 */ /* 0x000fea0003800000 */
.L_x_3604:
[----:B------:R-:W-:Y:S05]  /*e800*/  EXIT ;  /* 0x000000000000794d */ /* 0x000fea0003800000 */
.L_x_3485:
[----:B0-----:R-:W-:-:S04]  /*e810*/  MOV R3, UR43 ;  /* 0x0000002b00037c02 */ /* 0x001fc80008000f00 */
[----:B------:R0:W1:Y:S03]  /*e820*/  SYNCS.PHASECHK.TRANS64.TRYWAIT P1, [R3+URZ+0x30800], R0 ;  /* 0x03080000030075a7 */ /* 0x000066000802017f */
[----:B-1----:R-:W-:Y:S05]  /*e830*/  @!P1 NANOSLEEP.SYNCS 0x989680 ;  /* 0x009896800000995d */ /* 0x002fea0003900000 */
[----:B------:R-:W1:Y:S02]  /*e840*/  @!P1 SYNCS.PHASECHK.TRANS64 P1, [R3+URZ+0x30800], R0 ;  /* 0x03080000030095a7 */ /* 0x000e64000802007f */
[----:B-1----:R-:W-:Y:S05]  /*e850*/  @!P1 BRA `(.L_x_3485) ;  /* 0xfffffffc00ec9947 */ /* 0x002fea000383ffff */
[----:B------:R-:W-:Y:S05]  /*e860*/  BRA `(.L_x_3614) ;  /* 0xffffff2c00bc7947 */ /* 0x000fea000383ffff */
.L_x_3489:
[----:B-1----:R1:W2:Y:S02]  /*e870*/  SYNCS.PHASECHK.TRANS64.TRYWAIT P1, [R2+URZ+0x30830], R3 ;  /* 0x03083003020075a7 */ /* 0x0022a4000802017f */
[----:B--2---:R-:W-:Y:S05]  /*e880*/  @!P1 NANOSLEEP.SYNCS 0x989680 ;  /* 0x009896800000995d */ /* 0x004fea0003900000 */
[----:B------:R-:W2:Y:S02]  /*e890*/  @!P1 SYNCS.PHASECHK.TRANS64 P1, [R2+URZ+0x30830], R3 ;  /* 0x03083003020095a7 */ /* 0x000ea4000802007f */
[----:B--2---:R-:W-:Y:S05]  /*e8a0*/  @!P1 BRA `(.L_x_3489) ;  /* 0xfffffffc00f09947 */ /* 0x004fea000383ffff */
[----:B------:R-:W-:Y:S05]  /*e8b0*/  BRA `(.L_x_3488) ;  /* 0xffffff2c00dc7947 */ /* 0x000fea000383ffff */
.L_x_3495:
[----:B-1----:R-:W-:-:S04]  /*e8c0*/  IMAD.U32 R3, RZ, RZ, UR8 ;  /* 0x00000008ff037e24 */ /* 0x002fc8000f8e00ff */
[----:B------:R1:W2:Y:S03]  /*e8d0*/  SYNCS.PHASECHK.TRANS64.TRYWAIT P1, [R3+URZ+0x30830], R0 ;  /* 0x03083000030075a7 */ /* 0x0002a6000802017f */
[----:B--2---:R-:W-:Y:S05]  /*e8e0*/  @!P1 NANOSLEEP.SYNCS 0x989680 ;  /* 0x009896800000995d */ /* 0x004fea0003900000 */
[----:B------:R-:W2:Y:S02]  /*e8f0*/  @!P1 SYNCS.PHASECHK.TRANS64 P1, [R3+URZ+0x30830], R0 ;  /* 0x03083000030095a7 */ /* 0x000ea4000802007f */
[----:B--2---:R-:W-:Y:S05]  /*e900*/  @!P1 BRA `(.L_x_3495) ;  /* 0xfffffffc00ec9947 */ /* 0x004fea000383ffff */
[----:B------:R-:W-:Y:S05]  /*e910*/  BRA `(.L_x_3494) ;  /* 0xffffff5000dc7947 */ /* 0x000fea000383ffff */
.L_x_3499:
[----:B-1----:R-:W-:-:S04]  /*e920*/  IMAD.U32 R3, RZ, RZ, UR9 ;  /* 0x00000009ff037e24 */ /* 0x002fc8000f8e00ff */
[----:B------:R1:W2:Y:S03]  /*e930*/  SYNCS.PHASECHK.TRANS64.TRYWAIT P1, [R3+URZ+0x30850], R0 ;  /* 0x03085000030075a7 */ /* 0x0002a6000802017f */
[----:B--2---:R-:W-:Y:S05]  /*e940*/  @!P1 NANOSLEEP.SYNCS 0x989680 ;  /* 0x009896800000995d */ /* 0x004fea0003900000 */
[----:B------:R-:W2:Y:S02]  /*e950*/  @!P1 SYNCS.PHASECHK.TRANS64 P1, [R3+URZ+0x30850], R0 ;  /* 0x03085000030095a7 */ /* 0x000ea4000802007f */
[----:B--2---:R-:W-:Y:S05]  /*e960*/  @!P1 BRA `(.L_x_3499) ;  /* 0xfffffffc00ec9947 */ /* 0x004fea000383ffff */
[----:B------:R-:W-:Y:S05]  /*e970*/  BRA `(.L_x_3498) ;  /* 0xffffff5c00947947 */ /* 0x000fea000383ffff */
.L_x_3506:
[----:B-1----:R-:W-:-:S04]  /*e980*/  IMAD.U32 R7, RZ, RZ, UR5 ;  /* 0x00000005ff077e24 */ /* 0x002fc8000f8e00ff */
[----:B------:R1:W2:Y:S03]  /*e990*/  SYNCS.PHASECHK.TRANS64.TRYWAIT P1, [R7+URZ+0x30850], R2 ;  /* 0x03085002070075a7 */ /* 0x0002a6000802017f */
[----:B--2---:R-:W-:Y:S05]  /*e9a0*/  @!P1 NANOSLEEP.SYNCS 0x989680 ;  /* 0x009896800000995d */ /* 0x004fea0003900000 */
[----:B------:R-:W2:Y:S02]  /*e9b0*/  @!P1 SYNCS.PHASECHK.TRANS64 P1, [R7+URZ+0x30850], R2 ;  /* 0x03085002070095a7 */ /* 0x000ea4000802007f */
[----:B--2---:R-:W-:Y:S05]  /*e9c0*/  @!P1 BRA `(.L_x_3506) ;  /* 0xfffffffc00ec9947 */ /* 0x004fea000383ffff */
[----:B------:R-:W-:Y:S05]  /*e9d0*/  BRA `(.L_x_3505) ;  /* 0xffffff7400ac7947 */ /* 0x000fea000383ffff */
.L_x_3549:
        /* <DEDUP_REMOVED lines=10> */
.L_x_3616:
[----:B------:R-:W-:Y:S05]  /*ea80*/  BSYNC B0 ;  /* 0x0000000000007941 */ /* 0x000fea0003800000 */
.L_x_3615:
[----:B------:R-:W-:Y:S05]  /*ea90*/  BRA `(.L_x_3617) ;  /* 0xffffffc000547947 */ /* 0x000fea000383ffff */
.L_x_3552:
[----:B0-----:R0:W1:Y:S02]  /*eaa0*/  SYNCS.PHASECHK.TRANS64.TRYWAIT P0, [R7+URZ+0x30840], R2 ;  /* 0x03084002070075a7 */ /* 0x001064000800017f */
[----:B-1----:R-:W-:Y:S05]  /*eab0*/  @!P0 NANOSLEEP.SYNCS 0x989680 ;  /* 0x009896800000895d */ /* 0x002fea0003900000 */
[----:B------:R-:W1:Y:S02]  /*eac0*/  @!P0 SYNCS.PHASECHK.TRANS64 P0, [R7+URZ+0x30840], R2 ;  /* 0x03084002070085a7 */ /* 0x000e64000800007f */
[----:B-1----:R-:W-:Y:S05]  /*ead0*/  @!P0 BRA `(.L_x_3552) ;  /* 0xfffffffc00f08947 */ /* 0x002fea000383ffff */
[----:B------:R-:W-:Y:S05]  /*eae0*/  BRA `(.L_x_3618) ;  /* 0xffffffc000bc7947 */ /* 0x000fea000383ffff */
.L_x_3553:
        /* <DEDUP_REMOVED lines=8> */
.L_x_3620:
[----:B------:R-:W-:Y:S05]  /*eb70*/  BSYNC B0 ;  /* 0x0000000000007941 */ /* 0x000fea0003800000 */
.L_x_3619:
[----:B------:R-:W-:Y:S01]  /*eb80*/  IMAD.MOV.U32 R13, RZ, RZ, R4 ;  /* 0x000000ffff0d7224 */ /* 0x000fe200078e0004 */
[----:B------:R-:W-:Y:S01]  /*eb90*/  MOV R2, R14 ;  /* 0x0000000e00027202 */ /* 0x000fe20000000f00 */
[----:B------:R-:W-:Y:S02]  /*eba0*/  IMAD.MOV.U32 R12, RZ, RZ, RZ ;  /* 0x000000ffff0c7224 */ /* 0x000fe400078e00ff */
[----:B------:R-:W-:Y:S02]  /*ebb0*/  IMAD.MOV.U32 R11, RZ, RZ, 0x181f ;  /* 0x0000181fff0b7424 */ /* 0x000fe400078e00ff */
[----:B------:R-:W-:Y:S02]  /*ebc0*/  IMAD.MOV.U32 R15, RZ, RZ, -0x1 ;  /* 0xffffffffff0f7424 */ /* 0x000fe400078e00ff */
[----:B------:R-:W-:-:S07]  /*ebd0*/  @P0 IMAD R8, R5, 0x2, R22 ;  /* 0x0000000205080824 */ /* 0x000fce00078e0216 */
[----:B------:R-:W-:Y:S05]  /*ebe0*/  WARPSYNC.COLLECTIVE R15, `(.L_x_3621) ;  /* 0x000000000f087348 */ /* 0x000fea0003c00000 */
[----:B------:R0:W1:Y:S02]  /*ebf0*/  SHFL.IDX P6, R14, R13, R12, R11 ;  /* 0x0000000c0d0e7389 */ /* 0x00006400000c000b */
[----:B01----:R-:W-:Y:S01]  /*ec00*/  ENDCOLLECTIVE ;  /* 0x000000000000791b */ /* 0x003fe20003800000 */
.L_x_3621:
[----:B------:R-:W-:Y:S02]  /*ec10*/  IMAD.MOV.U32 R13, RZ, RZ, R0 ;  /* 0x000000ffff0d7224 */ /* 0x000fe400078e0000 */
[----:B------:R-:W-:Y:S02]  /*ec20*/  IMAD.MOV.U32 R12, RZ, RZ, 0x1 ;  /* 0x00000001ff0c7424 */ /* 0x000fe400078e00ff */
[----:B------:R-:W-:-:S07]  /*ec30*/  IMAD.MOV.U32 R3, RZ, RZ, R14 ;  /* 0x000000ffff037224 */ /* 0x000fce00078e000e */
[----:B------:R-:W-:Y:S05]  /*ec40*/  WARPSYNC.COLLECTIVE R15, `(.L_x_3622) ;  /* 0x000000000f087348 */ /* 0x000fea0003c00000 */
[----:B------:R0:W1:Y:S02]  /*ec50*/  SHFL.IDX P6, R14, R13, R12, R11 ;  /* 0x0000000c0d0e7389 */ /* 0x00006400000c000b */
[----:B01----:R-:W-:Y:S01]  /*ec60*/  ENDCOLLECTIVE ;  /* 0x000000000000791b */ /* 0x003fe20003800000 */
.L_x_3622:
[----:B------:R-:W-:-:S04]  /*ec70*/  @P0 LEA R3, P1, R32, R3, 0x1 ;  /* 0x0000000320030211 */ /* 0x000fc800078208ff */
[----:B------:R-:W-:Y:S02]  /*ec80*/  @P0 IADD3.X R2, RZ, R2, RZ, P1, !PT ;  /* 0x00000002ff020210 */ /* 0x000fe40000ffe4ff */
[----:B------:R-:W-:Y:S02]  /*ec90*/  ISETP.GE.AND P1, PT, R6, 0x11, PT ;  /* 0x000000110600780c */ /* 0x000fe40003f26270 */
[----:B------:R-:W-:Y:S01]  /*eca0*/  @P0 LOP3.LUT R3, R3, R2, RZ, 0x3c, !PT ;  /* 0x0000000203030212 */ /* 0x000fe200078e3cff */
[----:B------:R-:W-:-:S03]  /*ecb0*/  IMAD.MOV.U32 R13, RZ, RZ, R4 ;  /* 0x000000ffff0d7224 */ /* 0x000fc600078e0004 */
[----:B------:R-:W-:-:S04]  /*ecc0*/  @P0 LOP3.LUT R2, R3, R2, RZ, 0x3c, !PT ;  /* 0x0000000203020212 */ /* 0x000fc800078e3cff */
[----:B------:R-:W-:-:S05]  /*ecd0*/  @P0 LOP3.LUT R3, R3, R2, RZ, 0x3c, !PT ;  /* 0x0000000203030212 */ /* 0x000fca00078e3cff */
[----:B------:R-:W-:Y:S01]  /*ece0*/  @!PT LDS RZ, [RZ] ;  /* 0x00000000fffff984 */ /* 0x000fe20000000800 */
[----:B------:R-:W-:Y:S01]  /*ecf0*/  @!PT LDS RZ, [RZ] ;  /* 0x00000000fffff984 */ /* 0x000fe20000000800 */
[----:B------:R-:W-:Y:S01]  /*ed00*/  @!PT LDS RZ, [RZ] ;  /* 0x00000000fffff984 */ /* 0x000fe20000000800 */
[----:B------:R-:W-:Y:S04]  /*ed10*/  @P0 LDGSTS.E.BYPASS.LTC128B.128 [R8+0x1e400], desc[UR36][R2.64], !P4 ;  /* 0x1e40000002080fae */ /* 0x000fe8000e101d64 */
[----:B------:R-:W-:Y:S04]  /*ed20*/  @P0 LDGSTS.E.BYPASS.LTC128B.128 [R8+0x21400], desc[UR36][R2.64+0x80], !P3 ;  /* 0x2140008002080fae */ /* 0x000fe8000d901d64 */
[----:B------:R0:W-:Y:S02]  /*ed30*/  @P0 LDGSTS.E.BYPASS.LTC128B.128 [R8+0x24400], desc[UR36][R2.64+0x100], !P2 ;  /* 0x2440010002080fae */ /* 0x0001e4000d101d64 */
[----:B0-----:R-:W-:-:S07]  /*ed40*/  IMAD.MOV.U32 R2, RZ, RZ, R14 ;  /* 0x000000ffff027224 */ /* 0x001fce00078e000e */
[----:B------:R-:W-:Y:S05]  /*ed50*/  WARPSYNC.COLLECTIVE R15, `(.L_x_3623) ;  /* 0x000000000f087348 */ /* 0x000fea0003c00000 */
[----:B------:R0:W1:Y:S02]  /*ed60*/  SHFL.IDX P6, R14, R13, R12, R11 ;  /* 0x0000000c0d0e7389 */ /* 0x00006400000c000b */
[----:B01----:R-:W-:Y:S01]  /*ed70*/  ENDCOLLECTIVE ;  /* 0x000000000000791b */ /* 0x003fe20003800000 */
.L_x_3623:
[----:B------:R-:W-:Y:S02]  /*ed80*/  @P1 IMAD R8, R5, 0x2, R22 ;  /* 0x0000000205081824 */ /* 0x000fe400078e0216 */
[----:B------:R-:W-:Y:S02]  /*ed90*/  IMAD.MOV.U32 R13, RZ, RZ, R0 ;  /* 0x000000ffff0d7224 */ /* 0x000fe400078e0000 */
[----:B------:R-:W-:Y:S01]  /*eda0*/  IMAD.MOV.U32 R12, RZ, RZ, 0x2 ;  /* 0x00000002ff0c7424 */ /* 0x000fe200078e00ff */
[----:B------:R-:W-:-:S07]  /*edb0*/  MOV R3, R14 ;  /* 0x0000000e00037202 */ /* 0x000fce0000000f00 */
[----:B------:R-:W-:Y:S05]  /*edc0*/  WARPSYNC.COLLECTIVE R15, `(.L_x_3624) ;  /* 0x000000000f087348 */ /* 0x000fea0003c00000 */
[----:B------:R0:W1:Y:S02]  /*edd0*/  SHFL.IDX P6, R14, R13, R12, R11 ;  /* 0x0000000c0d0e7389 */ /* 0x00006400000c000b */
[----:B01----:R-:W-:Y:S01]  /*ede0*/  ENDCOLLECTIVE ;  /* 0x000000000000791b */ /* 0x003fe20003800000 */
.L_x_3624:
[----:B------:R-:W-:-:S05]  /*edf0*/  @P1 LEA R3, P0, R32, R3, 0x1 ;  /* 0x0000000320031211 */ /* 0x000fca00078008ff */
[----:B------:R-:W-:-:S05]  /*ee00*/  @P1 IMAD.X R2, RZ, RZ, R2, P0 ;  /* 0x000000ffff021224 */ /* 0x000fca00000e0602 */
[----:B------:R-:W-:Y:S02]  /*ee10*/  @P1 LOP3.LUT R3, R3, R2, RZ, 0x3c, !PT ;  /* 0x0000000203031212 */ /* 0x000fe400078e3cff */
[----:B------:R-:W-:Y:S02]  /*ee20*/  MOV R13, R4 ;  /* 0x00000004000d7202 */ /* 0x000fe40000000f00 */
[----:B------:R-:W-:-:S04]  /*ee30*/  @P1 LOP3.LUT R2, R3, R2, RZ, 0x3c, !PT ;  /* 0x0000000203021212 */ /* 0x000fc800078e3cff */
[----:B------:R-:W-:-:S05]  /*ee40*/  @P1 LOP3.LUT R3, R3, R2, RZ, 0x3c, !PT ;  /* 0x0000000203031212 */ /* 0x000fca00078e3cff */
[----:B------:R-:W-:Y:S01]  /*ee50*/  @!PT LDS RZ, [RZ] ;  /* 0x00000000fffff984 */ /* 0x000fe20000000800 */
[----:B------:R-:W-:Y:S01]  /*ee60*/  @!PT LDS RZ, [RZ] ;  /* 0x00000000fffff984 */ /* 0x000fe20000000800 */
[----:B------:R-:W-:Y:S01]  /*ee70*/  @!PT LDS RZ, [RZ] ;  /* 0x00000000fffff984 */ /* 0x000fe20000000800 */
[----:B------:R-:W-:Y:S04]  /*ee80*/  @P1 LDGSTS.E.BYPASS.LTC128B.128 [R8+0x1ec00], desc[UR36][R2.64], !P4 ;  /* 0x1ec0000002081fae */ /* 0x000fe8000e101d64 */
[----:B------:R-:W-:Y:S04]  /*ee90*/  @P1 LDGSTS.E.BYPASS.LTC128B.128 [R8+0x21c00], desc[UR36][R2.64+0x80], !P3 ;  /* 0x21c0008002081fae */ /* 0x000fe8000d901d64 */
[----:B------:R0:W-:Y:S01]  /*eea0*/  @P1 LDGSTS.E.BYPASS.LTC128B.128 [R8+0x24c00], desc[UR36][R2.64+0x100], !P2 ;  /* 0x24c0010002081fae */ /* 0x0001e2000d101d64 */
[----:B------:R-:W-:Y:S01]  /*eeb0*/  ISETP.GE.AND P1, PT, R6, 0x21, PT ;  /* 0x000000210600780c */ /* 0x000fe20003f26270 */
[----:B0-----:R-:W-:-:S12]  /*eec0*/  IMAD.MOV.U32 R2, RZ, RZ, R14 ;  /* 0x000000ffff027224 */ /* 0x001fd800078e000e */
[----:B------:R-:W-:Y:S05]  /*eed0*/  WARPSYNC.COLLECTIVE R15, `(.L_x_3625) ;  /* 0x000000000f087348 */ /* 0x000fea0003c00000 */
[----:B------:R0:W1:Y:S02]  /*eee0*/  SHFL.IDX P6, R14, R13, R12, R11 ;  /* 0x0000000c0d0e7389 */ /* 0x00006400000c000b */
[----:B01----:R-:W-:Y:S01]  /*eef0*/  ENDCOLLECTIVE ;  /* 0x000000000000791b */ /* 0x003fe20003800000 */
.L_x_3625:
[----:B------:R-:W-:Y:S02]  /*ef00*/  @P1 IMAD R8, R5, 0x2, R22 ;  /* 0x0000000205081824 */ /* 0x000fe400078e0216 */
[----:B------:R-:W-:Y:S02]  /*ef10*/  IMAD.MOV.U32 R13, RZ, RZ, R0 ;  /* 0x000000ffff0d7224 */ /* 0x000fe400078e0000 */
[----:B------:R-:W-:Y:S02]  /*ef20*/  IMAD.MOV.U32 R12, RZ, RZ, 0x3 ;  /* 0x00000003ff0c7424 */ /* 0x000fe400078e00ff */
[----:B------:R-:W-:-:S07]  /*ef30*/  IMAD.MOV.U32 R3, RZ, RZ, R14 ;  /* 0x000000ffff037224 */ /* 0x000fce00078e000e */
[----:B------:R-:W-:Y:S05]  /*ef40*/  WARPSYNC.COLLECTIVE R15, `(.L_x_3626) ;  /* 0x000000000f087348 */ /* 0x000fea0003c00000 */
[----:B------:R0:W1:Y:S02]  /*ef50*/  SHFL.IDX P6, R14, R13, R12, R11 ;  /* 0x0000000c0d0e7389 */ /* 0x00006400000c000b */
[----:B01----:R-:W-:Y:S01]  /*ef60*/  ENDCOLLECTIVE ;  /* 0x000000000000791b */ /* 0x003fe20003800000 */
.L_x_3626:
[----:B------:R-:W-:-:S05]  /*ef70*/  @P1 LEA R3, P0, R32, R3, 0x1 ;  /* 0x0000000320031211 */ /* 0x000fca00078008ff */
[----:B------:R-:W-:-:S05]  /*ef80*/  @P1 IMAD.X R2, RZ, RZ, R2, P0 ;  /* 0x000000ffff021224 */ /* 0x000fca00000e0602 */
        /* <DEDUP_REMOVED lines=10> */
[----:B------:R-:W-:Y:S02]  /*f030*/  ISETP.GE.AND P1, PT, R6, 0x31, PT ;  /* 0x000000310600780c */ /* 0x000fe40003f26270 */
[----:B0-----:R-:W-:-:S11]  /*f040*/  MOV R2, R14 ;  /* 0x0000000e00027202 */ /* 0x001fd60000000f00 */
[----:B------:R-:W-:Y:S05]  /*f050*/  WARPSYNC.COLLECTIVE R15, `(.L_x_3627) ;  /* 0x000000000f087348 */ /* 0x000fea0003c00000 */
[----:B------:R0:W1:Y:S02]  /*f060*/  SHFL.IDX P6, R14, R13, R12, R11 ;  /* 0x0000000c0d0e7389 */ /* 0x00006400000c000b */
[----:B01----:R-:W-:Y:S01]  /*f070*/  ENDCOLLECTIVE ;  /* 0x000000000000791b */ /* 0x003fe20003800000 */
.L_x_3627:
[----:B------:R-:W-:Y:S02]  /*f080*/  @P1 IMAD R8, R5, 0x2, R22 ;  /* 0x0000000205081824 */ /* 0x000fe400078e0216 */
[----:B------:R-:W-:Y:S01]  /*f090*/  IMAD.MOV.U32 R13, RZ, RZ, R0 ;  /* 0x000000ffff0d7224 */ /* 0x000fe200078e0000 */
[----:B------:R-:W-:Y:S01]  /*f0a0*/  MOV R12, 0x4 ;  /* 0x00000004000c7802 */ /* 0x000fe20000000f00 */
[----:B------:R-:W-:-:S07]  /*f0b0*/  IMAD.MOV.U32 R3, RZ, RZ, R14 ;  /* 0x000000ffff037224 */ /* 0x000fce00078e000e */
[----:B------:R-:W-:Y:S05]  /*f0c0*/  WARPSYNC.COLLECTIVE R15, `(.L_x_3628) ;  /* 0x000000000f087348 */ /* 0x000fea0003c00000 */
[----:B------:R0:W1:Y:S02]  /*f0d0*/  SHFL.IDX P6, R14, R13, R12, R11 ;  /* 0x0000000c0d0e7389 */ /* 0x00006400000c000b */
[----:B01----:R-:W-:Y:S01]  /*f0e0*/  ENDCOLLECTIVE ;  /* 0x000000000000791b */ /* 0x003fe20003800000 */
.L_x_3628:
        /* <DEDUP_REMOVED lines=17> */
.L_x_3629:
[----:B------:R-:W-:Y:S01]  /*f200*/  @P1 IMAD R8, R5, 0x2, R22 ;  /* 0x0000000205081824 */ /* 0x000fe200078e0216 */
[----:B------:R-:W-:Y:S01]  /*f210*/  MOV R13, R0 ;  /* 0x00000000000d7202 */ /* 0x000fe20000000f00 */
[----:B------:R-:W-:Y:S02]  /*f220*/  IMAD.MOV.U32 R12, RZ, RZ, 0x5 ;  /* 0x00000005ff0c7424 */ /* 0x000fe400078e00ff */
[----:B------:R-:W-:-:S07]  /*f230*/  IMAD.MOV.U32 R3, RZ, RZ, R14 ;  /* 0x000000ffff037224 */ /* 0x000fce00078e000e */
[----:B------:R-:W-:Y:S05]  /*f240*/  WARPSYNC.COLLECTIVE R15, `(.L_x_3630) ;  /* 0x000000000f087348 */ /* 0x000fea0003c00000 */
[----:B------:R0:W1:Y:S02]  /*f250*/  SHFL.IDX P6, R14, R13, R12, R11 ;  /* 0x0000000c0d0e7389 */ /* 0x00006400000c000b */
[----:B01----:R-:W-:Y:S01]  /*f260*/  ENDCOLLECTIVE ;  /* 0x000000000000791b */ /* 0x003fe20003800000 */
.L_x_3630:
        /* <DEDUP_REMOVED lines=10> */
.L_x_3631:
[----:B------:R-:W-:Y:S01]  /*f310*/  @!PT LDS RZ, [RZ] ;  /* 0x00000000fffff984 */ /* 0x000fe20000000800 */
[----:B------:R-:W-:Y:S01]  /*f320*/  @!PT LDS RZ, [RZ] ;  /* 0x00000000fffff984 */ /* 0x000fe20000000800 */
[----:B------:R-:W-:Y:S01]  /*f330*/  @!PT LDS RZ, [RZ] ;  /* 0x00000000fffff984 */ /* 0x000fe20000000800 */
[----:B------:R-:W-:Y:S04]  /*f340*/  @P1 LDGSTS.E.BYPASS.LTC128B.128 [R8+0x20400], desc[UR36][R2.64], !P4 ;  /* 0x2040000002081fae */ /* 0x000fe8000e101d64 */
[----:B------:R-:W-:Y:S04]  /*f350*/  @P1 LDGSTS.E.BYPASS.LTC128B.128 [R8+0x23400], desc[UR36][R2.64+0x80], !P3 ;  /* 0x2340008002081fae */ /* 0x000fe8000d901d64 */
[----:B------:R0:W-:Y:S02]  /*f360*/  @P1 LDGSTS.E.BYPASS.LTC128B.128 [R8+0x26400], desc[UR36][R2.64+0x100], !P2 ;  /* 0x2640010002081fae */ /* 0x0001e4000d101d64 */
[----:B0-----:R-:W-:Y:S01]  /*f370*/  IMAD.MOV.U32 R2, RZ, RZ, R14 ;  /* 0x000000ffff027224 */ /* 0x001fe200078e000e */
[----:B------:R-:W-:Y:S06]  /*f380*/  BRA `(.L_x_3632) ;  /* 0xffffffc0000c7947 */ /* 0x000fec000383ffff */
.L_x_3558:
[----:B------:R-:W-:Y:S01]  /*f390*/  IMAD.MOV.U32 R13, RZ, RZ, R5 ;  /* 0x000000ffff0d7224 */ /* 0x000fe200078e0005 */
[----:B------:R-:W-:Y:S01]  /*f3a0*/  MOV R12, RZ ;  /* 0x000000ff000c7202 */ /* 0x000fe20000000f00 */
[----:B------:R-:W-:Y:S02]  /*f3b0*/  IMAD.MOV.U32 R11, RZ, RZ, 0x181f ;  /* 0x0000181fff0b7424 */ /* 0x000fe400078e00ff */
[----:B------:R-:W-:Y:S02]  /*f3c0*/  IMAD.MOV.U32 R15, RZ, RZ, -0x1 ;  /* 0xffffffffff0f7424 */ /* 0x000fe400078e00ff */
[----:B-----5:R-:W-:Y:S02]  /*f3d0*/  IMAD R6, R17, R6, RZ ;  /* 0x0000000611067224 */ /* 0x020fe400078e02ff */
[----:B------:R-:W-:-:S07]  /*f3e0*/  IMAD.IADD R4, R10, 0x1, R4 ;  /* 0x000000010a047824 */ /* 0x000fce00078e0204 */
[----:B------:R-:W-:Y:S05]  /*f3f0*/  WARPSYNC.COLLECTIVE R15, `(.L_x_3633) ;  /* 0x000000000f087348 */ /* 0x000fea0003c00000 */
[----:B------:R0:W1:Y:S02]  /*f400*/  SHFL.IDX P6, R14, R13, R12, R11 ;  /* 0x0000000c0d0e7389 */ /* 0x00006400000c000b */
[----:B01----:R-:W-:Y:S01]  /*f410*/  ENDCOLLECTIVE ;  /* 0x000000000000791b */ /* 0x003fe20003800000 */
.L_x_3633:
[C---:B------:R-:W-:Y:S01]  /*f420*/  VIADD R7, R4.reuse, 0x10 ;  /* 0x0000001004077836 */ /* 0x040fe20000000000 */
[----:B------:R-:W-:Y:S01]  /*f430*/  ISETP.GE.AND P1, PT, R4, R6, PT ;  /* 0x000000060400720c */ /* 0x000fe20003f26270 */
[----:B------:R-:W-:Y:S02]  /*f440*/  IMAD.MOV.U32 R13, RZ, RZ, R0 ;  /* 0x000000ffff0d7224 */ /* 0x000fe400078e0000 */
[----:B------:R-:W-:-:S10]  /*f450*/  IMAD.MOV.U32 R2, RZ, RZ, R14 ;  /* 0x000000ffff027224 */ /* 0x000fd400078e000e */
[----:B------:R-:W-:Y:S05]  /*f460*/  WARPSYNC.COLLECTIVE R15, `(.L_x_3634) ;  /* 0x000000000f087348 */ /* 0x000fea0003c00000 */
[----:B------:R0:W1:Y:S02]  /*f470*/  SHFL.IDX P6, R14, R13, R12, R11 ;  /* 0x0000000c0d0e7389 */ /* 0x00006400000c000b */
[----:B01----:R-:W-:Y:S01]  /*f480*/  ENDCOLLECTIVE ;  /* 0x000000000000791b */ /* 0x003fe20003800000 */
.L_x_3634:
        /* <DEDUP_REMOVED lines=8> */
.L_x_3635:
[----:B------:R-:W-:Y:S01]  /*f510*/  @!PT LDS RZ, [RZ] ;  /* 0x00000000fffff984 */ /* 0x000fe20000000800 */
[----:B------:R-:W-:Y:S01]  /*f520*/  @!PT LDS RZ, [RZ] ;  /* 0x00000000fffff984 */ /* 0x000fe20000000800 */
[----:B------:R-:W-:Y:S01]  /*f530*/  @!PT LDS RZ, [RZ] ;  /* 0x00000000fffff984 */ /* 0x000fe20000000800 */
[----:B------:R-:W-:Y:S04]  /*f540*/  @!P1 LDGSTS.E.BYPASS.LTC128B.128 [R37+0x12400], desc[UR36][R2.64], !P3 ;  /* 0x1240000002259fae */ /* 0x000fe8000d901d64 */
[----:B------:R-:W-:Y:S04]  /*f550*/  @!P1 LDGSTS.E.BYPASS.LTC128B.128 [R37+0x16400], desc[UR36][R2.64+0x80], !P2 ;  /* 0x1640008002259fae */ /* 0x000fe8000d101d64 */
[----:B------:R0:W-:Y:S01]  /*f560*/  @!P1 LDGSTS.E.BYPASS.LTC128B.128 [R37+0x1a400], desc[UR36][R2.64+0x100], !P0 ;  /* 0x1a40010002259fae */ /* 0x0001e2000c101d64 */
[----:B------:R-:W-:Y:S02]  /*f570*/  ISETP.GE.AND P1, PT, R7, R6, PT ;  /* 0x000000060700720c */ /* 0x000fe40003f26270 */
[----:B------:R-:W-:Y:S01]  /*f580*/  MOV R13, R0 ;  /* 0x00000000000d7202 */ /* 0x000fe20000000f00 */
[----:B0-----:R-:W-:-:S10]  /*f590*/  IMAD.MOV.U32 R2, RZ, RZ, R14 ;  /* 0x000000ffff027224 */ /* 0x001fd400078e000e */
[----:B------:R-:W-:Y:S05]  /*f5a0*/  WARPSYNC.COLLECTIVE R15, `(.L_x_3636) ;  /* 0x000000000f087348 */ /* 0x000fea0003c00000 */
[----:B------:R0:W1:Y:S02]  /*f5b0*/  SHFL.IDX P6, R14, R13, R12, R11 ;  /* 0x0000000c0d0e7389 */ /* 0x00006400000c000b */
[----:B01----:R-:W-:Y:S01]  /*f5c0*/  ENDCOLLECTIVE ;  /* 0x000000000000791b */ /* 0x003fe20003800000 */
.L_x_3636:
        /* <DEDUP_REMOVED lines=8> */
.L_x_3637:
        /* <DEDUP_REMOVED lines=8> */
[----:B------:R0:W-:Y:S01]  /*f6d0*/  @!P1 LDGSTS.E.BYPASS.LTC128B.128 [R37+0x1ac00], desc[UR36][R2.64+0x100], !P0 ;  /* 0x1ac0010002259fae */ /* 0x0001e2000c101d64 */
[----:B------:R-:W-:Y:S01]  /*f6e0*/  ISETP.GE.AND P1, PT, R7, R6, PT ;  /* 0x000000060700720c */ /* 0x000fe20003f26270 */
[----:B0-----:R-:W-:-:S12]  /*f6f0*/  IMAD.MOV.U32 R2, RZ, RZ, R14 ;  /* 0x000000ffff027224 */ /* 0x001fd800078e000e */
[----:B------:R-:W-:Y:S05]  /*f700*/  WARPSYNC.COLLECTIVE R15, `(.L_x_3638) ;  /* 0x000000000f087348 */ /* 0x000fea0003c00000 */
[----:B------:R0:W1:Y:S02]  /*f710*/  SHFL.IDX P6, R14, R13, R12, R11 ;  /* 0x0000000c0d0e7389 */ /* 0x00006400000c000b */
[----:B01----:R-:W-:Y:S01]  /*f720*/  ENDCOLLECTIVE ;  /* 0x000000000000791b */ /* 0x003fe20003800000 */
.L_x_3638:
        /* <DEDUP_REMOVED lines=8> */
.L_x_3639:
        /* <DEDUP_REMOVED lines=14> */
.L_x_3640:
        /* <DEDUP_REMOVED lines=8> */
.L_x_3641:
[----:B------:R-:W-:Y:S02]  /*f910*/  @!P1 IMAD.MOV.U32 R3, RZ, RZ, R7 ;  /* 0x000000ffff039224 */ /* 0x000fe400078e0007 */
[----:B------:R-:W-:-:S03]  /*f920*/  VIADD R7, R4, 0x40 ;  /* 0x0000004004077836 */ /* 0x000fc60000000000 */
[----:B------:R-:W-:Y:S01]  /*f930*/  @!PT LDS RZ, [RZ] ;  /* 0x00000000fffff984 */ /* 0x000fe20000000800 */
[----:B------:R-:W-:Y:S01]  /*f940*/  @!PT LDS RZ, [RZ] ;  /* 0x00000000fffff984 */ /* 0x000fe20000000800 */
[----:B------:R-:W-:Y:S01]  /*f950*/  @!PT LDS RZ, [RZ] ;  /* 0x00000000fffff984 */ /* 0x000fe20000000800 */
        /* <DEDUP_REMOVED lines=9> */
.L_x_3642:
        /* <DEDUP_REMOVED lines=8> */
.L_x_3643:
        /* <DEDUP_REMOVED lines=14> */
.L_x_3644:
        /* <DEDUP_REMOVED lines=8> */
.L_x_3645:
        /* <DEDUP_REMOVED lines=14> */
.L_x_3646:
        /* <DEDUP_REMOVED lines=8> */
.L_x_3647:
[----:B------:R-:W-:-:S05]  /*fd30*/  @!P1 IMAD.MOV.U32 R3, RZ, RZ, R7 ;  /* 0x000000ffff039224 */ /* 0x000fca00078e0007 */
[----:B------:R-:W-:Y:S01]  /*fd40*/  @!PT LDS RZ, [RZ] ;  /* 0x00000000fffff984 */ /* 0x000fe20000000800 */
[----:B------:R-:W-:Y:S01]  /*fd50*/  @!PT LDS RZ, [RZ] ;  /* 0x00000000fffff984 */ /* 0x000fe20000000800 */
[----:B------:R-:W-:Y:S01]  /*fd60*/  @!PT LDS RZ, [RZ] ;  /* 0x00000000fffff984 */ /* 0x000fe20000000800 */
[----:B------:R0:W-:Y:S04]  /*fd70*/  @!P1 LDGSTS.E.BYPASS.LTC128B.128 [R37+0x15400], desc[UR36][R2.64], !P3 ;  /* 0x1540000002259fae */ /* 0x0001e8000d901d64 */
[----:B------:R0:W-:Y:S01]  /*fd80*/  @!P1 LDGSTS.E.BYPASS.LTC128B.128 [R37+0x19400], desc[UR36][R2.64+0x80], !P2 ;  /* 0x1940008002259fae */ /* 0x0001e2000d101d64 */
[----:B------:R-:W-:-:S03]  /*fd90*/  IMAD.MOV.U32 R13, RZ, RZ, R0 ;  /* 0x000000ffff0d7224 */ /* 0x000fc600078e0000 */
[----:B------:R0:W-:Y:S01]  /*fda0*/  @!P1 LDGSTS.E.BYPASS.LTC128B.128 [R37+0x1d400], desc[UR36][R2.64+0x100], !P0 ;  /* 0x1d40010002259fae */ /* 0x0001e2000c101d64 */
[----:B------:R-:W-:-:S07]  /*fdb0*/  IMAD.MOV.U32 R5, RZ, RZ, R14 ;  /* 0x000000ffff057224 */ /* 0x000fce00078e000e */
[----:B0-----:R-:W-:Y:S05]  /*fdc0*/  WARPSYNC.COLLECTIVE R15, `(.L_x_3648) ;  /* 0x000000000f087348 */ /* 0x001fea0003c00000 */
[----:B------:R1:W2:Y:S02]  /*fdd0*/  SHFL.IDX P6, R14, R13, R12, R11 ;  /* 0x0000000c0d0e7389 */ /* 0x0002a400000c000b */
[----:B012---:R-:W-:Y:S01]  /*fde0*/  ENDCOLLECTIVE ;  /* 0x000000000000791b */ /* 0x007fe20003800000 */
.L_x_3648:
[----:B------:R-:W-:Y:S05]  /*fdf0*/  BRA `(.L_x_3649) ;  /* 0xffffffc000707947 */ /* 0x000fea000383ffff */
.L_x_3563:
[----:B0-----:R0:W1:Y:S02]  /*fe00*/  SYNCS.PHASECHK.TRANS64.TRYWAIT P0, [R22+URZ+0x30820], R3 ;  /* 0x03082003160075a7 */ /* 0x001064000800017f */
[----:B-1----:R-:W-:Y:S05]  /*fe10*/  @!P0 NANOSLEEP.SYNCS 0x989680 ;  /* 0x009896800000895d */ /* 0x002fea0003900000 */
[----:B------:R-:W1:Y:S02]  /*fe20*/  @!P0 SYNCS.PHASECHK.TRANS64 P0, [R22+URZ+0x30820], R3 ;  /* 0x03082003160085a7 */ /* 0x000e64000800007f */
[----:B-1----:R-:W-:Y:S05]  /*fe30*/  @!P0 BRA `(.L_x_3563) ;  /* 0xfffffffc00f08947 */ /* 0x002fea000383ffff */
[----:B------:R-:W-:Y:S05]  /*fe40*/  BRA `(.L_x_3650) ;  /* 0xffffffc000e07947 */ /* 0x000fea000383ffff */
.L_x_3568:
[----:B0-----:R0:W1:Y:S02]  /*fe50*/  SYNCS.PHASECHK.TRANS64.TRYWAIT P0, [R7+URZ+0x30840], R2 ;  /* 0x03084002070075a7 */ /* 0x001064000800017f */
[----:B-1----:R-:W-:Y:S05]  /*fe60*/  @!P0 NANOSLEEP.SYNCS 0x989680 ;  /* 0x009896800000895d */ /* 0x002fea0003900000 */
[----:B------:R-:W1:Y:S02]  /*fe70*/  @!P0 SYNCS.PHASECHK.TRANS64 P0, [R7+URZ+0x30840], R2 ;  /* 0x03084002070085a7 */ /* 0x000e64000800007f */
[----:B-1----:R-:W-:Y:S05]  /*fe80*/  @!P0 BRA `(.L_x_3568) ;  /* 0xfffffffc00f08947 */ /* 0x002fea000383ffff */
[----:B------:R-:W-:Y:S05]  /*fe90*/  BRA `(.L_x_3651) ;  /* 0xffffffc400c47947 */ /* 0x000fea000383ffff */
.L_x_3569:
        /* <DEDUP_REMOVED lines=8> */
.L_x_3653:
[----:B------:R-:W-:Y:S05]  /*ff20*/  BSYNC B1 ;  /* 0x0000000000017941 */ /* 0x000fea0003800000 */
.L_x_3652:
[----:B------:R-:W-:Y:S01]  /*ff30*/  IMAD.MOV.U32 R13, RZ, RZ, R8 ;  /* 0x000000ffff0d7224 */ /* 0x000fe200078e0008 */
[----:B------:R-:W-:Y:S01]  /*ff40*/  MOV R12, RZ ;  /* 0x000000ff000c7202 */ /* 0x000fe20000000f00 */
[----:B------:R-:W-:Y:S01]  /*ff50*/  IMAD.MOV.U32 R11, RZ, RZ, 0x181f ;  /* 0x0000181fff0b7424 */ /* 0x000fe200078e00ff */
[----:B------:R-:W-:Y:S01]  /*ff60*/  LOP3.LUT R23, R23, 0xfffffeff, RZ, 0xc0, !PT ;  /* 0xfffffeff17177812 */ /* 0x000fe200078ec0ff */
[----:B------:R-:W-:Y:S01]  /*ff70*/  IMAD.MOV.U32 R15, RZ, RZ, -0x1 ;  /* 0xffffffffff0f7424 */ /* 0x000fe200078e00ff */
[----:B------:R-:W-:Y:S01]  /*ff80*/  LEA R5, R5, R22, 0x1 ;  /* 0x0000001605057211 */ /* 0x000fe200078e08ff */
[----:B------:R-:W-:Y:S01]  /*ff90*/  IMAD.MOV.U32 R3, RZ, RZ, R14 ;  /* 0x000000ffff037224 */ /* 0x000fe200078e000e */
[----:B------:R-:W-:Y:S01]  /*ffa0*/  @P1 LOP3.LUT R23, R23, 0x100, RZ, 0xfc, !PT ;  /* 0x0000010017171812 */ /* 0x000fe200078efcff */
[----:B------:R-:W-:-:S07]  /*ffb0*/  IMAD.SHL.U32 R4, R32, 0x2, RZ ;  /* 0x0000000220047824 */ /* 0x000fce00078e00ff */
[----:B------:R-:W-:Y:S05]  /*ffc0*/  WARPSYNC.COLLECTIVE R15, `(.L_x_3654) ;  /* 0x000000000f087348 */ /* 0x000fea0003c00000 */
[----:B------:R0:W1:Y:S02]  /*ffd0*/  SHFL.IDX P6, R14, R13, R12, R11 ;  /* 0x0000000c0d0e7389 */ /* 0x00006400000c000b */
[----:B01----:R-:W-:Y:S01]  /*ffe0*/  ENDCOLLECTIVE ;  /* 0x000000000000791b */ /* 0x003fe20003800000 */
.L_x_3654:
[----:B------:R-:W-:Y:S01]  /*fff0*/  LOP3.LUT P1, RZ, R23, 0x4, RZ, 0xc0, !PT ;  /* 0x0000000417ff7812 */ /* 0x000fe2000782c0ff */
[----:B------:R-:W-:Y:S02]  /*10000*/  IMAD.MOV.U32 R13, RZ, RZ, R6 ;  /* 0x000000ffff0d7224 */ /* 0x000fe400078e0006 */
[----:B------:R-:W-:Y:S02]  /*10010*/  IMAD.MOV.U32 R12, RZ, RZ, 0x1 ;  /* 0x00000001ff0c7424 */ /* 0x000fe400078e00ff */
[----:B------:R-:W-:-:S08]  /*10020*/  IMAD.MOV.U32 R2, RZ, RZ, R14 ;  /* 0x000000ffff027224 */ /* 0x000fd000078e000e */
[----:B------:R-:W-:Y:S05]  /*10030*/  WARPSYNC.COLLECTIVE R15, `(.L_x_3655) ;  /* 0x000000000f087348 */ /* 0x000fea0003c00000 */
[----:B------:R0:W1:Y:S02]  /*10040*/  SHFL.IDX P6, R14, R13, R12, R11 ;  /* 0x0000000c0d0e7389 */ /* 0x00006400000c000b */
[----:B01----:R-:W-:Y:S01]  /*10050*/  ENDCOLLECTIVE ;  /* 0x000000000000791b */ /* 0x003fe20003800000 */
.L_x_3655:
[----:B------:R-:W-:-:S05]  /*10060*/  IADD3 R2, P0, R2, R4, RZ ;  /* 0x0000000402027210 */ /* 0x000fca0007f1e0ff */
[----:B------:R-:W-:-:S05]  /*10070*/  IMAD.X R3, RZ, RZ, R3, P0 ;  /* 0x000000ffff037224 */ /* 0x000fca00000e0603 */
[----:B------:R-:W-:Y:S01]  /*10080*/  @!PT LDS RZ, [RZ] ;  /* 0x00000000fffff984 */ /* 0x000fe20000000800 */
[----:B------:R-:W-:Y:S01]  /*10090*/  @!PT LDS RZ, [RZ] ;  /* 0x00000000fffff984 */ /* 0x000fe20000000800 */
[----:B------:R-:W-:Y:S01]  /*100a0*/  @!PT LDS RZ, [RZ] ;  /* 0x00000000fffff984 */ /* 0x000fe20000000800 */
[----:B------:R-:W-:Y:S01]  /*100b0*/  LDGSTS.E.BYPASS.LTC128B.128 [R5+0x1e400], desc[UR36][R2.64], !P1 ;  /* 0x1e40000002057fae */ /* 0x000fe2000c901d64 */
[----:B------:R-:W-:-:S03]  /*100c0*/  IMAD.MOV.U32 R13, RZ, RZ, R8 ;  /* 0x000000ffff0d7224 */ /* 0x000fc600078e0008 */
[----:B------:R-:W-:Y:S04]  /*100d0*/  LDGSTS.E.BYPASS.LTC128B.128 [R5+0x21400], desc[UR36][R2.64+0x80], !P5 ;  /* 0x2140008002057fae */ /* 0x000fe8000e901d64 */
[----:B------:R0:W-:Y:S02]  /*100e0*/  LDGSTS.E.BYPASS.LTC128B.128 [R5+0x24400], desc[UR36][R2.64+0x100], !P4 ;  /* 0x2440010002057fae */ /* 0x0001e4000e101d64 */
[----:B0-----:R-:W-:-:S07]  /*100f0*/  IMAD.MOV.U32 R3, RZ, RZ, R14 ;  /* 0x000000ffff037224 */ /* 0x001fce00078e000e */
[----:B------:R-:W-:Y:S05]  /*10100*/  WARPSYNC.COLLECTIVE R15, `(.L_x_3656) ;  /* 0x000000000f087348 */ /* 0x000fea0003c00000 */
[----:B------:R0:W1:Y:S02]  /*10110*/  SHFL.IDX P6, R14, R13, R12, R11 ;  /* 0x0000000c0d0e7389 */ /* 0x00006400000c000b */
[----:B01----:R-:W-:Y:S01]  /*10120*/  ENDCOLLECTIVE ;  /* 0x000000000000791b */ /* 0x003fe20003800000 */
.L_x_3656:
[----:B------:R-:W-:Y:S02]  /*10130*/  IMAD.MOV.U32 R13, RZ, RZ, R6 ;  /* 0x000000ffff0d7224 */ /* 0x000fe400078e0006 */
[----:B------:R-:W-:Y:S02]  /*10140*/  IMAD.MOV.U32 R12, RZ, RZ, 0x2 ;  /* 0x00000002ff0c7424 */ /* 0x000fe400078e00ff */
[----:B------:R-:W-:-:S07]  /*10150*/  IMAD.MOV.U32 R2, RZ, RZ, R14 ;  /* 0x000000ffff027224 */ /* 0x000fce00078e000e */
[----:B------:R-:W-:Y:S05]  /*10160*/  WARPSYNC.COLLECTIVE R15, `(.L_x_3657) ;  /* 0x000000000f087348 */ /* 0x000fea0003c00000 */
[----:B------:R0:W1:Y:S02]  /*10170*/  SHFL.IDX P6, R14, R13, R12, R11 ;  /* 0x0000000c0d0e7389 */ /* 0x00006400000c000b */
[----:B01----:R-:W-:Y:S01]  /*10180*/  ENDCOLLECTIVE ;  /* 0x000000000000791b */ /* 0x003fe20003800000 */
.L_x_3657:
[----:B------:R-:W-:-:S04]  /*10190*/  IADD3 R2, P0, R2, R4, RZ ;  /* 0x0000000402027210 */ /* 0x000fc80007f1e0ff */
[----:B------:R-:W-:-:S05]  /*101a0*/  IADD3.X R3, RZ, R3, RZ, P0, !PT ;  /* 0x00000003ff037210 */ /* 0x000fca00007fe4ff */
[----:B------:R-:W-:Y:S01]  /*101b0*/  @!PT LDS RZ, [RZ] ;  /* 0x00000000fffff984 */ /* 0x000fe20000000800 */
[----:B------:R-:W-:Y:S01]  /*101c0*/  @!PT LDS RZ, [RZ] ;  /* 0x00000000fffff984 */ /* 0x000fe20000000800 */
[----:B------:R-:W-:Y:S01]  /*101d0*/  @!PT LDS RZ, [RZ] ;  /* 0x00000000fffff984 */ /* 0x000fe20000000800 */
        /* <DEDUP_REMOVED lines=8> */
.L_x_3658:
[----:B------:R-:W-:Y:S02]  /*10260*/  IMAD.MOV.U32 R13, RZ, RZ, R6 ;  /* 0x000000ffff0d7224 */ /* 0x000fe400078e0006 */
[----:B------:R-:W-:Y:S02]  /*10270*/  IMAD.MOV.U32 R12, RZ, RZ, 0x3 ;  /* 0x00000003ff0c7424 */ /* 0x000fe400078e00ff */
[----:B------:R-:W-:-:S07]  /*10280*/  IMAD.MOV.U32 R2, RZ, RZ, R14 ;  /* 0x000000ffff027224 */ /* 0x000fce00078e000e */
[----:B------:R-:W-:Y:S05]  /*10290*/  WARPSYNC.COLLECTIVE R15, `(.L_x_3659) ;  /* 0x000000000f087348 */ /* 0x000fea0003c00000 */
[----:B------:R0:W1:Y:S02]  /*102a0*/  SHFL.IDX P6, R14, R13, R12, R11 ;  /* 0x0000000c0d0e7389 */ /* 0x00006400000c000b */
[----:B01----:R-:W-:Y:S01]  /*102b0*/  ENDCOLLECTIVE ;  /* 0x000000000000791b */ /* 0x003fe20003800000 */
.L_x_3659:
        /* <DEDUP_REMOVED lines=13> */
.L_x_3660:
[----:B------:R-:W-:Y:S02]  /*10390*/  IMAD.MOV.U32 R13, RZ, RZ, R6 ;  /* 0x000000ffff0d7224 */ /* 0x000fe400078e0006 */
[----:B------:R-:W-:Y:S02]  /*103a0*/  IMAD.MOV.U32 R12, RZ, RZ, 0x4 ;  /* 0x00000004ff0c7424 */ /* 0x000fe400078e00ff */
[----:B------:R-:W-:-:S07]  /*103b0*/  IMAD.MOV.U32 R2, RZ, RZ, R14 ;  /* 0x000000ffff027224 */ /* 0x000fce00078e000e */
[----:B------:R-:W-:Y:S05]  /*103c0*/  WARPSYNC.COLLECTIVE R15, `(.L_x_3661) ;  /* 0x000000000f087348 */ /* 0x000fea0003c00000 */
[----:B------:R0:W1:Y:S02]  /*103d0*/  SHFL.IDX P6, R14, R13, R12, R11 ;  /* 0x0000000c0d0e7389 */ /* 0x00006400000c000b */
[----:B01----:R-:W-:Y:S01]  /*103e0*/  ENDCOLLECTIVE ;  /* 0x000000000000791b */ /* 0x003fe20003800000 */
.L_x_3661:
        /* <DEDUP_REMOVED lines=13> */
.L_x_3662:
[----:B------:R-:W-:Y:S02]  /*104c0*/  IMAD.MOV.U32 R13, RZ, RZ, R6 ;  /* 0x000000ffff0d7224 */ /* 0x000fe400078e0006 */
[----:B------:R-:W-:Y:S02]  /*104d0*/  IMAD.MOV.U32 R12, RZ, RZ, 0x5 ;  /* 0x00000005ff0c7424 */ /* 0x000fe400078e00ff */
[----:B------:R-:W-:-:S07]  /*104e0*/  IMAD.MOV.U32 R2, RZ, RZ, R14 ;  /* 0x000000ffff027224 */ /* 0x000fce00078e000e */
[----:B------:R-:W-:Y:S05]  /*104f0*/  WARPSYNC.COLLECTIVE R15, `(.L_x_3663) ;  /* 0x000000000f087348 */ /* 0x000fea0003c00000 */
[----:B------:R0:W1:Y:S02]  /*10500*/  SHFL.IDX P6, R14, R13, R12, R11 ;  /* 0x0000000c0d0e7389 */ /* 0x00006400000c000b */
[----:B01----:R-:W-:Y:S01]  /*10510*/  ENDCOLLECTIVE ;  /* 0x000000000000791b */ /* 0x003fe20003800000 */
.L_x_3663:
[----:B------:R-:W-:-:S04]  /*10520*/  IADD3 R2, P0, R2, R4, RZ ;  /* 0x0000000402027210 */ /* 0x000fc80007f1e0ff */
[----:B------:R-:W-:-:S05]  /*10530*/  IADD3.X R3, RZ, R35, RZ, P0, !PT ;  /* 0x00000023ff037210 */ /* 0x000fca00007fe4ff */
[----:B------:R-:W-:Y:S01]  /*10540*/  @!PT LDS RZ, [RZ] ;  /* 0x00000000fffff984 */ /* 0x000fe20000000800 */
[----:B------:R-:W-:Y:S01]  /*10550*/  @!PT LDS RZ, [RZ] ;  /* 0x00000000fffff984 */ /* 0x000fe20000000800 */
[----:B------:R-:W-:Y:S01]  /*10560*/  @!PT LDS RZ, [RZ] ;  /* 0x00000000fffff984 */ /* 0x000fe20000000800 */
[----:B------:R0:W-:Y:S01]  /*10570*/  LDGSTS.E.BYPASS.LTC128B.128 [R5+0x20400], desc[UR36][R2.64], !P1 ;  /* 0x2040000002057fae */ /* 0x0001e2000c901d64 */
[----:B------:R-:W-:Y:S01]  /*10580*/  LOP3.LUT P1, RZ, R23, 0x100, RZ, 0xc0, !PT ;  /* 0x0000010017ff7812 */ /* 0x000fe2000782c0ff */
[----:B------:R-:W-:Y:S02]  /*10590*/  IMAD.MOV.U32 R13, RZ, RZ, R8 ;  /* 0x000000ffff0d7224 */ /* 0x000fe400078e0008 */
[----:B------:R0:W-:Y:S04]  /*105a0*/  LDGSTS.E.BYPASS.LTC128B.128 [R5+0x23400], desc[UR36][R2.64+0x80], !P5 ;  /* 0x2340008002057fae */ /* 0x0001e8000e901d64 */
[----:B------:R0:W-:Y:S01]  /*105b0*/  LDGSTS.E.BYPASS.LTC128B.128 [R5+0x26400], desc[UR36][R2.64+0x100], !P4 ;  /* 0x2640010002057fae */ /* 0x0001e2000e101d64 */
[----:B------:R-:W-:-:S07]  /*105c0*/  IMAD.MOV.U32 R35, RZ, RZ, R14 ;  /* 0x000000ffff237224 */ /* 0x000fce00078e000e */
[----:B0-----:R-:W-:Y:S05]  /*105d0*/  WARPSYNC.COLLECTIVE R15, `(.L_x_3664) ;  /* 0x000000000f087348 */ /* 0x001fea0003c00000 */
[----:B------:R1:W2:Y:S02]  /*105e0*/  SHFL.IDX P6, R14, R13, R12, R11 ;  /* 0x0000000c0d0e7389 */ /* 0x0002a400000c000b */
[----:B012---:R-:W-:Y:S01]  /*105f0*/  ENDCOLLECTIVE ;  /* 0x000000000000791b */ /* 0x007fe20003800000 */
.L_x_3664:
[----:B------:R-:W-:Y:S01]  /*10600*/  IMAD.MOV.U32 R2, RZ, RZ, R14 ;  /* 0x000000ffff027224 */ /* 0x000fe200078e000e */
[----:B------:R-:W-:Y:S06]  /*10610*/  BRA `(.L_x_3665) ;  /* 0xffffffc000ec7947 */ /* 0x000fec000383ffff */
.L_x_3574:
[----:B0-----:R0:W1:Y:S02]  /*10620*/  SYNCS.PHASECHK.TRANS64.TRYWAIT P0, [R6+URZ+0x30860], R2 ;  /* 0x03086002060075a7 */ /* 0x001064000800017f */
[----:B-1----:R-:W-:Y:S05]  /*10630*/  @!P0 NANOSLEEP.SYNCS 0x989680 ;  /* 0x009896800000895d */ /* 0x002fea0003900000 */
[----:B------:R-:W1:Y:S02]  /*10640*/  @!P0 SYNCS.PHASECHK.TRANS64 P0, [R6+URZ+0x30860], R2 ;  /* 0x03086002060085a7 */ /* 0x000e64000800007f */
[----:B-1----:R-:W-:Y:S05]  /*10650*/  @!P0 BRA `(.L_x_3574) ;  /* 0xfffffffc00f08947 */ /* 0x002fea000383ffff */
[----:B------:R-:W-:Y:S05]  /*10660*/  BRA `(.L_x_3666) ;  /* 0xffffffc400547947 */ /* 0x000fea000383ffff */
.L_x_3575:
        /* <DEDUP_REMOVED lines=8> */
.L_x_3668:
[----:B------:R-:W-:Y:S05]  /*106f0*/  BSYNC B1 ;  /* 0x0000000000017941 */ /* 0x000fea0003800000 */
.L_x_3667:
        /* <DEDUP_REMOVED lines=9> */
.L_x_3669:
[----:B------:R-:W-:Y:S01]  /*10790*/  MOV R13, R25 ;  /* 0x00000019000d7202 */ /* 0x000fe20000000f00 */
[----:B------:R-:W-:Y:S02]  /*107a0*/  IMAD.MOV.U32 R12, RZ, RZ, 0x1 ;  /* 0x00000001ff0c7424 */ /* 0x000fe400078e00ff */
[----:B------:R-:W-:-:S07]  /*107b0*/  IMAD.MOV.U32 R2, RZ, RZ, R14 ;  /* 0x000000ffff027224 */ /* 0x000fce00078e000e */
[----:B------:R-:W-:Y:S05]  /*107c0*/  WARPSYNC.COLLECTIVE R15, `(.L_x_3670) ;  /* 0x000000000f087348 */ /* 0x000fea0003c00000 */
[----:B------:R0:W1:Y:S02]  /*107d0*/  SHFL.IDX P6, R14, R13, R12, R11 ;  /* 0x0000000c0d0e7389 */ /* 0x00006400000c000b */
[----:B01----:R-:W-:Y:S01]  /*107e0*/  ENDCOLLECTIVE ;  /* 0x000000000000791b */ /* 0x003fe20003800000 */
.L_x_3670:
        /* <DEDUP_REMOVED lines=16> */
.L_x_3671:
[----:B------:R-:W-:Y:S01]  /*108f0*/  MOV R13, R25 ;  /* 0x00000019000d7202 */ /* 0x000fe20000000f00 */
[----:B------:R-:W-:Y:S02]  /*10900*/  IMAD.MOV.U32 R12, RZ, RZ, 0x2 ;  /* 0x00000002ff0c7424 */ /* 0x000fe400078e00ff */
[----:B------:R-:W-:-:S07]  /*10910*/  IMAD.MOV.U32 R2, RZ, RZ, R14 ;  /* 0x000000ffff027224 */ /* 0x000fce00078e000e */
[----:B------:R-:W-:Y:S05]  /*10920*/  WARPSYNC.COLLECTIVE R15, `(.L_x_3672) ;  /* 0x000000000f087348 */ /* 0x000fea0003c00000 */
[----:B------:R0:W1:Y:S02]  /*10930*/  SHFL.IDX P6, R14, R13, R12, R11 ;  /* 0x0000000c0d0e7389 */ /* 0x00006400000c000b */
[----:B01----:R-:W-:Y:S01]  /*10940*/  ENDCOLLECTIVE ;  /* 0x000000000000791b */ /* 0x003fe20003800000 */
.L_x_3672:
        /* <DEDUP_REMOVED lines=16> */
.L_x_3673:
[----:B------:R-:W-:Y:S01]  /*10a50*/  MOV R13, R25 ;  /* 0x00000019000d7202 */ /* 0x000fe20000000f00 */
[----:B------:R-:W-:Y:S02]  /*10a60*/  IMAD.MOV.U32 R12, RZ, RZ, 0x3 ;  /* 0x00000003ff0c7424 */ /* 0x000fe400078e00ff */
[----:B------:R-:W-:-:S07]  /*10a70*/  IMAD.MOV.U32 R2, RZ, RZ, R14 ;  /* 0x000000ffff027224 */ /* 0x000fce00078e000e */
[----:B------:R-:W-:Y:S05]  /*10a80*/  WARPSYNC.COLLECTIVE R15, `(.L_x_3674) ;  /* 0x000000000f087348 */ /* 0x000fea0003c00000 */
[----:B------:R0:W1:Y:S02]  /*10a90*/  SHFL.IDX P6, R14, R13, R12, R11 ;  /* 0x0000000c0d0e7389 */ /* 0x00006400000c000b */
[----:B01----:R-:W-:Y:S01]  /*10aa0*/  ENDCOLLECTIVE ;  /* 0x000000000000791b */ /* 0x003fe20003800000 */
.L_x_3674:
        /* <DEDUP_REMOVED lines=16> */
.L_x_3675:
[----:B------:R-:W-:Y:S01]  /*10bb0*/  MOV R13, R25 ;  /* 0x00000019000d7202 */ /* 0x000fe20000000f00 */
[----:B------:R-:W-:Y:S02]  /*10bc0*/  IMAD.MOV.U32 R12, RZ, RZ, 0x4 ;  /* 0x00000004ff0c7424 */ /* 0x000fe400078e00ff */
[----:B------:R-:W-:-:S07]  /*10bd0*/  IMAD.MOV.U32 R2, RZ, RZ, R14 ;  /* 0x000000ffff027224 */ /* 0x000fce00078e000e */
[----:B------:R-:W-:Y:S05]  /*10be0*/  WARPSYNC.COLLECTIVE R15, `(.L_x_3676) ;  /* 0x000000000f087348 */ /* 0x000fea0003c00000 */
[----:B------:R0:W1:Y:S02]  /*10bf0*/  SHFL.IDX P6, R14, R13, R12, R11 ;  /* 0x0000000c0d0e7389 */ /* 0x00006400000c000b */
[----:B01----:R-:W-:Y:S01]  /*10c00*/  ENDCOLLECTIVE ;  /* 0x000000000000791b */ /* 0x003fe20003800000 */
.L_x_3676:
        /* <DEDUP_REMOVED lines=16> */
.L_x_3677:
[----:B------:R-:W-:Y:S01]  /*10d10*/  MOV R13, R25 ;  /* 0x00000019000d7202 */ /* 0x000fe20000000f00 */
[----:B------:R-:W-:Y:S02]  /*10d20*/  IMAD.MOV.U32 R12, RZ, RZ, 0x5 ;  /* 0x00000005ff0c7424 */ /* 0x000fe400078e00ff */
[----:B------:R-:W-:-:S07]  /*10d30*/  IMAD.MOV.U32 R2, RZ, RZ, R14 ;  /* 0x000000ffff027224 */ /* 0x000fce00078e000e */
[----:B------:R-:W-:Y:S05]  /*10d40*/  WARPSYNC.COLLECTIVE R15, `(.L_x_3678) ;  /* 0x000000000f087348 */ /* 0x000fea0003c00000 */
[----:B------:R0:W1:Y:S02]  /*10d50*/  SHFL.IDX P6, R14, R13, R12, R11 ;  /* 0x0000000c0d0e7389 */ /* 0x00006400000c000b */
[----:B01----:R-:W-:Y:S01]  /*10d60*/  ENDCOLLECTIVE ;  /* 0x000000000000791b */ /* 0x003fe20003800000 */
.L_x_3678:
        /* <DEDUP_REMOVED lines=13> */
.L_x_3679:
[----:B------:R-:W-:Y:S01]  /*10e40*/  @!PT LDS RZ, [RZ] ;  /* 0x00000000fffff984 */ /* 0x000fe20000000800 */
[----:B------:R-:W-:Y:S01]  /*10e50*/  @!PT LDS RZ, [RZ] ;  /* 0x00000000fffff984 */ /* 0x000fe20000000800 */
[----:B------:R-:W-:Y:S01]  /*10e60*/  @!PT LDS RZ, [RZ] ;  /* 0x00000000fffff984 */ /* 0x000fe20000000800 */
[----:B------:R1:W-:Y:S01]  /*10e70*/  LDGSTS.E.BYPASS.LTC128B.128 [R5+0x5400], desc[UR36][R2.64+0x80], !P0 ;  /* 0x0540008002057fae */ /* 0x0003e2000c101d64 */
[----:B------:R-:W-:-:S13]  /*10e80*/  ISETP.LT.OR P0, PT, R7, 0x41, P1 ;  /* 0x000000410700780c */ /* 0x000fda0000f01670 */
[----:B------:R1:W-:Y:S01]  /*10e90*/  LDGSTS.E.BYPASS.LTC128B.128 [R5+0x8400], desc[UR36][R2.64+0x100], !P0 ;  /* 0x0840010002057fae */ /* 0x0003e2000c101d64 */
[----:B------:R-:W-:Y:S05]  /*10ea0*/  BRA `(.L_x_3680) ;  /* 0xffffffc000387947 */ /* 0x000fea000383ffff */
.L_x_3583:
[----:B0-----:R0:W1:Y:S02]  /*10eb0*/  SYNCS.PHASECHK.TRANS64.TRYWAIT P0, [R0+URZ+0x30860], R3 ;  /* 0x03086003000075a7 */ /* 0x001064000800017f */
[----:B-1----:R-:W-:Y:S05]  /*10ec0*/  @!P0 NANOSLEEP.SYNCS 0x989680 ;  /* 0x009896800000895d */ /* 0x002fea0003900000 */
[----:B------:R-:W1:Y:S02]  /*10ed0*/  @!P0 SYNCS.PHASECHK.TRANS64 P0, [R0+URZ+0x30860], R3 ;  /* 0x03086003000085a7 */ /* 0x000e64000800007f */
[----:B-1----:R-:W-:Y:S05]  /*10ee0*/  @!P0 BRA `(.L_x_3583) ;  /* 0xfffffffc00f08947 */ /* 0x002fea000383ffff */
[----:B------:R-:W-:Y:S05]  /*10ef0*/  BRA `(.L_x_3681) ;  /* 0xffffffc400587947 */ /* 0x000fea000383ffff */
.L_x_3584:
[----:B------:R-:W-:Y:S01]  /*10f00*/  BSSY B0, `(.L_x_3682) ;  /* 0x0000008000007945 */ /* 0x000fe20003800000 */
[----:B------:R-:W-:Y:S01]  /*10f10*/  IMAD.MOV.U32 R13, RZ, RZ, R25 ;  /* 0x000000ffff0d7224 */ /* 0x000fe200078e0019 */
[----:B------:R-:W-:Y:S01]  /*10f20*/  MOV R11, 0x181f ;  /* 0x0000181f000b7802 */ /* 0x000fe20000000f00 */
[----:B------:R-:W-:Y:S02]  /*10f30*/  IMAD.MOV.U32 R12, RZ, RZ, RZ ;  /* 0x000000ffff0c7224 */ /* 0x000fe400078e00ff */
[----:B------:R-:W-:-:S07]  /*10f40*/  IMAD.MOV.U32 R15, RZ, RZ, -0x1 ;  /* 0xffffffffff0f7424 */ /* 0x000fce00078e00ff */
[----:B0-2---:R-:W-:Y:S05]  /*10f50*/  WARPSYNC.COLLECTIVE R15, `(.L_x_3683) ;  /* 0x000000000f087348 */ /* 0x005fea0003c00000 */
[----:B--2---:R1:W2:Y:S02]  /*10f60*/  SHFL.IDX P6, R14, R13, R12, R11 ;  /* 0x0000000c0d0e7389 */ /* 0x0042a400000c000b */
[----:B012---:R-:W-:Y:S01]  /*10f70*/  ENDCOLLECTIVE ;  /* 0x000000000000791b */ /* 0x007fe20003800000 */
.L_x_3683:
[----:B------:R-:W-:Y:S05]  /*10f80*/  BSYNC B0 ;  /* 0x0000000000007941 */ /* 0x000fea0003800000 */
.L_x_3682:
[----:B------:R-:W-:Y:S01]  /*10f90*/  IMAD.MOV.U32 R13, RZ, RZ, R24 ;  /* 0x000000ffff0d7224 */ /* 0x000fe200078e0018 */
[----:B------:R-:W-:Y:S01]  /*10fa0*/  MOV R15, 0xffffffff ;  /* 0xffffffff000f7802 */ /* 0x000fe20000000f00 */
[----:B------:R-:W-:Y:S02]  /*10fb0*/  IMAD.MOV.U32 R12, RZ, RZ, RZ ;  /* 0x000000ffff0c7224 */ /* 0x000fe400078e00ff */
[----:B------:R-:W-:Y:S02]  /*10fc0*/  IMAD.MOV.U32 R11, RZ, RZ, 0x181f ;  /* 0x0000181fff0b7424 */ /* 0x000fe400078e00ff */
[----:B------:R-:W-:Y:S02]  /*10fd0*/  IMAD.MOV.U32 R3, RZ, RZ, R14 ;  /* 0x000000ffff037224 */ /* 0x000fe400078e000e */
[----:B------:R-:W-:-:S07]  /*10fe0*/  IMAD.SHL.U32 R5, R32, 0x2, RZ ;  /* 0x0000000220057824 */ /* 0x000fce00078e00ff */
[----:B------:R-:W-:Y:S05]  /*10ff0*/  WARPSYNC.COLLECTIVE R15, `(.L_x_3684) ;  /* 0x000000000f087348 */ /* 0x000fea0003c00000 */
[----:B------:R0:W1:Y:S02]  /*11000*/  SHFL.IDX P6, R14, R13, R12, R11 ;  /* 0x0000000c0d0e7389 */ /* 0x00006400000c000b */
[----:B01----:R-:W-:Y:S01]  /*11010*/  ENDCOLLECTIVE ;  /* 0x000000000000791b */ /* 0x003fe20003800000 */
.L_x_3684:
[----:B------:R-:W-:Y:S01]  /*11020*/  ULDC UR4, c[0x0][0x2f4] ;  /* 0x0000bd0000047ab9 */ /* 0x000fe20000000800 */
[----:B------:R-:W-:Y:S01]  /*11030*/  IMAD R4, R7, 0x2, R22 ;  /* 0x0000000207047824 */ /* 0x000fe200078e0216 */
[----:B------:R-:W-:Y:S02]  /*11040*/  ISETP.GE.AND P2, PT, R32, UR4, PT ;  /* 0x0000000420007c0c */ /* 0x000fe4000bf46270 */
[----:B------:R-:W-:Y:S02]  /*11050*/  ISETP.GE.AND P1, PT, R34, UR4, PT ;  /* 0x0000000422007c0c */ /* 0x000fe4000bf26270 */
[C---:B------:R-:W-:Y:S02]  /*11060*/  ISETP.LT.OR P3, PT, R6.reuse, 0x1, P2 ;  /* 0x000000010600780c */ /* 0x040fe40001761670 */
[----:B------:R-:W-:Y:S01]  /*11070*/  ISETP.LT.OR P4, PT, R6, 0x1, P1 ;  /* 0x000000010600780c */ /* 0x000fe20000f81670 */
[----:B------:R-:W-:Y:S02]  /*11080*/  IMAD.MOV.U32 R13, RZ, RZ, R25 ;  /* 0x000000ffff0d7224 */ /* 0x000fe400078e0019 */
[----:B------:R-:W-:Y:S01]  /*11090*/  IMAD.MOV.U32 R12, RZ, RZ, 0x1 ;  /* 0x00000001ff0c7424 */ /* 0x000fe200078e00ff */
[----:B------:R-:W-:-:S05]  /*110a0*/  IADD3 R2, P0, R14, R5, RZ ;  /* 0x000000050e027210 */ /* 0x000fca0007f1e0ff */
[----:B------:R-:W-:Y:S01]  /*110b0*/  IMAD.X R3, RZ, RZ, R3, P0 ;  /* 0x000000ffff037224 */ /* 0x000fe200000e0603 */
[----:B------:R-:W-:-:S13]  /*110c0*/  ISETP.GE.AND P0, PT, R33, UR4, PT ;  /* 0x0000000421007c0c */ /* 0x000fda000bf06270 */
[----:B------:R-:W-:Y:S05]  /*110d0*/  WARPSYNC.COLLECTIVE R15, `(.L_x_3685) ;  /* 0x000000000f087348 */ /* 0x000fea0003c00000 */
[----:B------:R0:W1:Y:S02]  /*110e0*/  SHFL.IDX P6, R14, R13, R12, R11 ;  /* 0x0000000c0d0e7389 */ /* 0x00006400000c000b */
[----:B01----:R-:W-:Y:S01]  /*110f0*/  ENDCOLLECTIVE ;  /* 0x000000000000791b */ /* 0x003fe20003800000 */
.L_x_3685:
[----:B------:R-:W-:Y:S01]  /*11100*/  @!PT LDS RZ, [RZ] ;  /* 0x00000000fffff984 */ /* 0x000fe20000000800 */
[----:B------:R-:W-:Y:S01]  /*11110*/  @!PT LDS RZ, [RZ] ;  /* 0x00000000fffff984 */ /* 0x000fe20000000800 */
[----:B------:R-:W-:Y:S01]  /*11120*/  @!PT LDS RZ, [RZ] ;  /* 0x00000000fffff984 */ /* 0x000fe20000000800 */
[----:B------:R0:W-:Y:S01]  /*11130*/  LDGSTS.E.BYPASS.LTC128B.128 [R4+0x400], desc[UR36][R2.64], !P3 ;  /* 0x0040000002047fae */ /* 0x0001e2000d901d64 */
[----:B------:R-:W-:-:S03]  /*11140*/  ISETP.LT.OR P3, PT, R6, 0x1, P0 ;  /* 0x000000010600780c */ /* 0x000fc60000761670 */
[----:B------:R0:W-:Y:S01]  /*11150*/  LDGSTS.E.BYPASS.LTC128B.128 [R4+0x3400], desc[UR36][R2.64+0x80], !P4 ;  /* 0x0340008002047fae */ /* 0x0001e2000e101d64 */
[----:B------:R-:W-:-:S09]  /*11160*/  IMAD.MOV.U32 R13, RZ, RZ, R24 ;  /* 0x000000ffff0d7224 */ /* 0x000fd200078e0018 */
[----:B------:R0:W-:Y:S01]  /*11170*/  LDGSTS.E.BYPASS.LTC128B.128 [R4+0x6400], desc[UR36][R2.64+0x100], !P3 ;  /* 0x0640010002047fae */ /* 0x0001e2000d901d64 */
[----:B------:R-:W-:Y:S02]  /*11180*/  ISETP.LT.OR P3, PT, R6, 0x11, P2 ;  /* 0x000000110600780c */ /* 0x000fe40001761670 */
[----:B------:R-:W-:-:S11]  /*11190*/  MOV R7, R14 ;  /* 0x0000000e00077202 */ /* 0x000fd60000000f00 */
[----:B0-----:R-:W-:Y:S05]  /*111a0*/  WARPSYNC.COLLECTIVE R15, `(.L_x_3686) ;  /* 0x000000000f087348 */ /* 0x001fea0003c00000 */
[----:B------:R1:W2:Y:S02]  /*111b0*/  SHFL.IDX P6, R14, R13, R12, R11 ;  /* 0x0000000c0d0e7389 */ /* 0x0002a400000c000b */
[----:B012---:R-:W-:Y:S01]  /*111c0*/  ENDCOLLECTIVE ;  /* 0x000000000000791b */ /* 0x007fe20003800000 */
.L_x_3686:
[----:B------:R-:W-:Y:S02]  /*111d0*/  IMAD.MOV.U32 R13, RZ, RZ, R25 ;  /* 0x000000ffff0d7224 */ /* 0x000fe400078e0019 */
[----:B------:R-:W-:Y:S01]  /*111e0*/  IMAD.MOV.U32 R12, RZ, RZ, 0x2 ;  /* 0x00000002ff0c7424 */ /* 0x000fe200078e00ff */
[----:B------:R-:W-:-:S13]  /*111f0*/  IADD3 R2, P4, R14, R5, RZ ;  /* 0x000000050e027210 */ /* 0x000fda0007f9e0ff */
[----:B------:R-:W-:Y:S05]  /*11200*/  WARPSYNC.COLLECTIVE R15, `(.L_x_3687) ;  /* 0x000000000f087348 */ /* 0x000fea0003c00000 */
[----:B------:R0:W1:Y:S02]  /*11210*/  SHFL.IDX P6, R14, R13, R12, R11 ;  /* 0x0000000c0d0e7389 */ /* 0x00006400000c000b */
[----:B01----:R-:W-:Y:S01]  /*11220*/  ENDCOLLECTIVE ;  /* 0x000000000000791b */ /* 0x003fe20003800000 */
.L_x_3687:
[----:B------:R-:W-:Y:S01]  /*11230*/  IMAD.X R3, RZ, RZ, R7, P4 ;  /* 0x000000ffff037224 */ /* 0x000fe200020e0607 */
[----:B------:R-:W-:-:S04]  /*11240*/  ISETP.LT.OR P4, PT, R6, 0x11, P1 ;  /* 0x000000110600780c */ /* 0x000fc80000f81670 */
[----:B------:R-:W-:Y:S01]  /*11250*/  @!PT LDS RZ, [RZ] ;  /* 0x00000000fffff984 */ /* 0x000fe20000000800 */
[----:B------:R-:W-:Y:S01]  /*11260*/  @!PT LDS RZ, [RZ] ;  /* 0x00000000fffff984 */ /* 0x000fe20000000800 */
[----:B------:R-:W-:Y:S01]  /*11270*/  @!PT LDS RZ, [RZ] ;  /* 0x00000000fffff984 */ /* 0x000fe20000000800 */
[----:B------:R0:W-:Y:S01]  /*11280*/  LDGSTS.E.BYPASS.LTC128B.128 [R4+0xc00], desc[UR36][R2.64], !P3 ;  /* 0x00c0000002047fae */ /* 0x0001e2000d901d64 */
[----:B------:R-:W-:Y:S02]  /*11290*/  ISETP.LT.OR P3, PT, R6, 0x11, P0 ;  /* 0x000000110600780c */ /* 0x000fe40000761670 */
[----:B------:R-:W-:-:S06]  /*112a0*/  MOV R13, R24 ;  /* 0x00000018000d7202 */ /* 0x000fcc0000000f00 */
[----:B------:R0:W-:Y:S05]  /*112b0*/  LDGSTS.E.BYPASS.LTC128B.128 [R4+0x3c00], desc[UR36][R2.64+0x80], !P4 ;  /* 0x03c0008002047fae */ /* 0x0001ea000e101d64 */
[----:B------:R0:W-:Y:S01]  /*112c0*/  LDGSTS.E.BYPASS.LTC128B.128 [R4+0x6c00], desc[UR36][R2.64+0x100], !P3 ;  /* 0x06c0010002047fae */ /* 0x0001e2000d901d64 */
[----:B------:R-:W-:Y:S01]  /*112d0*/  ISETP.LT.OR P3, PT, R6, 0x21, P2 ;  /* 0x000000210600780c */ /* 0x000fe20001761670 */
[----:B------:R-:W-:-:S12]  /*112e0*/  IMAD.MOV.U32 R7, RZ, RZ, R14 ;  /* 0x000000ffff077224 */ /* 0x000fd800078e000e */
[----:B0-----:R-:W-:Y:S05]  /*112f0*/  WARPSYNC.COLLECTIVE R15, `(.L_x_3688) ;  /* 0x000000000f087348 */ /* 0x001fea0003c00000 */
[----:B------:R1:W2:Y:S02]  /*11300*/  SHFL.IDX P6, R14, R13, R12, R11 ;  /* 0x0000000c0d0e7389 */ /* 0x0002a400000c000b */
[----:B012---:R-:W-:Y:S01]  /*11310*/  ENDCOLLECTIVE ;  /* 0x000000000000791b */ /* 0x007fe20003800000 */
.L_x_3688:
[----:B------:R-:W-:Y:S02]  /*11320*/  IMAD.MOV.U32 R13, RZ, RZ, R25 ;  /* 0x000000ffff0d7224 */ /* 0x000fe400078e0019 */
[----:B------:R-:W-:Y:S01]  /*11330*/  IMAD.MOV.U32 R12, RZ, RZ, 0x3 ;  /* 0x00000003ff0c7424 */ /* 0x000fe200078e00ff */
[----:B------:R-:W-:-:S13]  /*11340*/  IADD3 R2, P4, R14, R5, RZ ;  /* 0x000000050e027210 */ /* 0x000fda0007f9e0ff */
[----:B------:R-:W-:Y:S05]  /*11350*/  WARPSYNC.COLLECTIVE R15, `(.L_x_3689) ;  /* 0x000000000f087348 */ /* 0x000fea0003c00000 */
[----:B------:R0:W1:Y:S02]  /*11360*/  SHFL.IDX P6, R14, R13, R12, R11 ;  /* 0x0000000c0d0e7389 */ /* 0x00006400000c000b */
[----:B01----:R-:W-:Y:S01]  /*11370*/  ENDCOLLECTIVE ;  /* 0x000000000000791b */ /* 0x003fe20003800000 */
.L_x_3689:
[----:B------:R-:W-:Y:S01]  /*11380*/  IMAD.X R3, RZ, RZ, R7, P4 ;  /* 0x000000ffff037224 */ /* 0x000fe200020e0607 */
[----:B------:R-:W-:-:S04]  /*11390*/  ISETP.LT.OR P4, PT, R6, 0x21, P1 ;  /* 0x000000210600780c */ /* 0x000fc80000f81670 */
[----:B------:R-:W-:Y:S01]  /*113a0*/  @!PT LDS RZ, [RZ] ;  /* 0x00000000fffff984 */ /* 0x000fe20000000800 */
[----:B------:R-:W-:Y:S01]  /*113b0*/  @!PT LDS RZ, [RZ] ;  /* 0x00000000fffff984 */ /* 0x000fe20000000800 */
[----:B------:R-:W-:Y:S01]  /*113c0*/  @!PT LDS RZ, [RZ] ;  /* 0x00000000fffff984 */ /* 0x000fe20000000800 */
[----:B------:R0:W-:Y:S01]  /*113d0*/  LDGSTS.E.BYPASS.LTC128B.128 [R4+0x1400], desc[UR36][R2.64], !P3 ;  /* 0x0140000002047fae */ /* 0x0001e2000d901d64 */
[----:B------:R-:W-:Y:S01]  /*113e0*/  ISETP.LT.OR P3, PT, R6, 0x21, P0 ;  /* 0x000000210600780c */ /* 0x000fe20000761670 */
[----:B------:R-:W-:-:S07]  /*113f0*/  IMAD.MOV.U32 R13, RZ, RZ, R24 ;  /* 0x000000ffff0d7224 */ /* 0x000fce00078e0018 */
[----:B------:R0:W-:Y:S05]  /*11400*/  LDGSTS.E.BYPASS.LTC128B.128 [R4+0x4400], desc[UR36][R2.64+0x80], !P4 ;  /* 0x0440008002047fae */ /* 0x0001ea000e101d64 */
[----:B------:R0:W-:Y:S01]  /*11410*/  LDGSTS.E.BYPASS.LTC128B.128 [R4+0x7400], desc[UR36][R2.64+0x100], !P3 ;  /* 0x0740010002047fae */ /* 0x0001e2000d901d64 */
[----:B------:R-:W-:Y:S01]  /*11420*/  ISETP.LT.OR P3, PT, R6, 0x31, P2 ;  /* 0x000000310600780c */ /* 0x000fe20001761670 */
[----:B------:R-:W-:-:S12]  /*11430*/  IMAD.MOV.U32 R7, RZ, RZ, R14 ;  /* 0x000000ffff077224 */ /* 0x000fd800078e000e */
[----:B0-----:R-:W-:Y:S05]  /*11440*/  WARPSYNC.COLLECTIVE R15, `(.L_x_3690) ;  /* 0x000000000f087348 */ /* 0x001fea0003c00000 */
[----:B------:R1:W2:Y:S02]  /*11450*/  SHFL.IDX P6, R14, R13, R12, R11 ;  /* 0x0000000c0d0e7389 */ /* 0x0002a400000c000b */
[----:B012---:R-:W-:Y:S01]  /*11460*/  ENDCOLLECTIVE ;  /* 0x000000000000791b */ /* 0x007fe20003800000 */
.L_x_3690:
[----:B------:R-:W-:Y:S02]  /*11470*/  IMAD.MOV.U32 R13, RZ, RZ, R25 ;  /* 0x000000ffff0d7224 */ /* 0x000fe400078e0019 */
[----:B------:R-:W-:Y:S01]  /*11480*/  IMAD.MOV.U32 R12, RZ, RZ, 0x4 ;  /* 0x00000004ff0c7424 */ /* 0x000fe200078e00ff */
[----:B------:R-:W-:-:S13]  /*11490*/  IADD3 R2, P4, R14, R5, RZ ;  /* 0x000000050e027210 */ /* 0x000fda0007f9e0ff */
[----:B------:R-:W-:Y:S05]  /*114a0*/  WARPSYNC.COLLECTIVE R15, `(.L_x_3691) ;  /* 0x000000000f087348 */ /* 0x000fea0003c00000 */
[----:B------:R0:W1:Y:S02]  /*114b0*/  SHFL.IDX P6, R14, R13, R12, R11 ;  /* 0x0000000c0d0e7389 */ /* 0x00006400000c000b */
[----:B01----:R-:W-:Y:S01]  /*114c0*/  ENDCOLLECTIVE ;  /* 0x000000000000791b */ /* 0x003fe20003800000 */
.L_x_3691:
[----:B------:R-:W-:Y:S02]  /*114d0*/  IADD3.X R3, RZ, R7, RZ, P4, !PT ;  /* 0x00000007ff037210 */ /* 0x000fe400027fe4ff */
[----:B------:R-:W-:-:S03]  /*114e0*/  ISETP.LT.OR P4, PT, R6, 0x31, P1 ;  /* 0x000000310600780c */ /* 0x000fc60000f81670 */
[----:B------:R-:W-:Y:S01]  /*114f0*/  @!PT LDS RZ, [RZ] ;  /* 0x00000000fffff984 */ /* 0x000fe20000000800 */
[----:B------:R-:W-:Y:S01]  /*11500*/  @!PT LDS RZ, [RZ] ;  /* 0x00000000fffff984 */ /* 0x000fe20000000800 */
[----:B------:R-:W-:Y:S01]  /*11510*/  @!PT LDS RZ, [RZ] ;  /* 0x00000000fffff984 */ /* 0x000fe20000000800 */
[----:B------:R0:W-:Y:S01]  /*11520*/  LDGSTS.E.BYPASS.LTC128B.128 [R4+0x1c00], desc[UR36][R2.64], !P3 ;  /* 0x01c0000002047fae */ /* 0x0001e2000d901d64 */
[----:B------:R-:W-:Y:S01]  /*11530*/  ISETP.LT.OR P3, PT, R6, 0x31, P0 ;  /* 0x000000310600780c */ /* 0x000fe20000761670 */
[----:B------:R-:W-:-:S08]  /*11540*/  IMAD.MOV.U32 R13, RZ, RZ, R24 ;  /* 0x000000ffff0d7224 */ /* 0x000fd000078e0018 */
[----:B------:R0:W-:Y:S04]  /*11550*/  LDGSTS.E.BYPASS.LTC128B.128 [R4+0x4c00], desc[UR36][R2.64+0x80], !P4 ;  /* 0x04c0008002047fae */ /* 0x0001e8000e101d64 */
[----:B------:R0:W-:Y:S01]  /*11560*/  LDGSTS.E.BYPASS.LTC128B.128 [R4+0x7c00], desc[UR36][R2.64+0x100], !P3 ;  /* 0x07c0010002047fae */ /* 0x0001e2000d901d64 */
[----:B------:R-:W-:Y:S01]  /*11570*/  ISETP.LT.OR P3, PT, R6, 0x41, P2 ;  /* 0x000000410600780c */ /* 0x000fe20001761670 */
[----:B------:R-:W-:-:S12]  /*11580*/  IMAD.MOV.U32 R7, RZ, RZ, R14 ;  /* 0x000000ffff077224 */ /* 0x000fd800078e000e */
[----:B0-----:R-:W-:Y:S05]  /*11590*/  WARPSYNC.COLLECTIVE R15, `(.L_x_3692) ;  /* 0x000000000f087348 */ /* 0x001fea0003c00000 */
[----:B------:R1:W2:Y:S02]  /*115a0*/  SHFL.IDX P6, R14, R13, R12, R11 ;  /* 0x0000000c0d0e7389 */ /* 0x0002a400000c000b */
[----:B012---:R-:W-:Y:S01]  /*115b0*/  ENDCOLLECTIVE ;  /* 0x000000000000791b */ /* 0x007fe20003800000 */
.L_x_3692:
[----:B------:R-:W-:Y:S01]  /*115c0*/  MOV R13, R25 ;  /* 0x00000019000d7202 */ /* 0x000fe20000000f00 */
[----:B------:R-:W-:Y:S01]  /*115d0*/  IMAD.MOV.U32 R12, RZ, RZ, 0x5 ;  /* 0x00000005ff0c7424 */ /* 0x000fe200078e00ff */
[----:B------:R-:W-:-:S13]  /*115e0*/  IADD3 R2, P4, R14, R5, RZ ;  /* 0x000000050e027210 */ /* 0x000fda0007f9e0ff */
[----:B------:R-:W-:Y:S05]  /*115f0*/  WARPSYNC.COLLECTIVE R15, `(.L_x_3693) ;  /* 0x000000000f087348 */ /* 0x000fea0003c00000 */
[----:B------:R0:W1:Y:S02]  /*11600*/  SHFL.IDX P6, R14, R13, R12, R11 ;  /* 0x0000000c0d0e7389 */ /* 0x00006400000c000b */
[----:B01----:R-:W-:Y:S01]  /*11610*/  ENDCOLLECTIVE ;  /* 0x000000000000791b */ /* 0x003fe20003800000 */
.L_x_3693:
        /* <DEDUP_REMOVED lines=10> */
[----:B------:R-:W-:-:S07]  /*116c0*/  IMAD.MOV.U32 R25, RZ, RZ, R14 ;  /* 0x000000ffff197224 */ /* 0x000fce00078e000e */
[----:B0-----:R-:W-:Y:S05]  /*116d0*/  WARPSYNC.COLLECTIVE R15, `(.L_x_3694) ;  /* 0x000000000f087348 */ /* 0x001fea0003c00000 */
[----:B------:R1:W2:Y:S02]  /*116e0*/  SHFL.IDX P6, R14, R13, R12, R11 ;  /* 0x0000000c0d0e7389 */ /* 0x0002a400000c000b */
[----:B012---:R-:W-:Y:S01]  /*116f0*/  ENDCOLLECTIVE ;  /* 0x000000000000791b */ /* 0x007fe20003800000 */
.L_x_3694:
[----:B------:R-:W-:Y:S05]  /*11700*/  BRA `(.L_x_3695) ;  /* 0xffffffc0005c7947 */ /* 0x000fea000383ffff */
.L_x_3589:
        /* <DEDUP_REMOVED lines=8> */
.L_x_3697:
[----:B------:R-:W-:Y:S05]  /*11790*/  BSYNC B0 ;  /* 0x0000000000007941 */ /* 0x000fea0003800000 */
.L_x_3696:
[----:B------:R-:W-:Y:S01]  /*117a0*/  IMAD.MOV.U32 R13, RZ, RZ, R16 ;  /* 0x000000ffff0d7224 */ /* 0x000fe200078e0010 */
[----:B------:R-:W-:Y:S01]  /*117b0*/  MOV R15, 0xffffffff ;  /* 0xffffffff000f7802 */ /* 0x000fe20000000f00 */
[----:B------:R-:W-:Y:S02]  /*117c0*/  IMAD.MOV.U32 R12, RZ, RZ, 0x1 ;  /* 0x00000001ff0c7424 */ /* 0x000fe400078e00ff */
[----:B------:R-:W-:Y:S02]  /*117d0*/  IMAD.MOV.U32 R11, RZ, RZ, 0x1f ;  /* 0x0000001fff0b7424 */ /* 0x000fe400078e00ff */
[----:B------:R-:W-:Y:S02]  /*117e0*/  IMAD.IADD R7, R19, 0x1, R8 ;  /* 0x0000000113077824 */ /* 0x000fe400078e0208 */
[----:B------:R-:W-:-:S07]  /*117f0*/  IMAD.MOV.U32 R5, RZ, RZ, R14 ;  /* 0x000000ffff057224 */ /* 0x000fce00078e000e */
[----:B------:R-:W-:Y:S05]  /*11800*/  WARPSYNC.COLLECTIVE R15, `(.L_x_3698) ;  /* 0x000000000f087348 */ /* 0x000fea0003c00000 */
[----:B------:R0:W1:Y:S02]  /*11810*/  SHFL.IDX P6, R14, R13, R12, R11 ;  /* 0x0000000c0d0e7389 */ /* 0x00006400000c000b */
[----:B01----:R-:W-:Y:S01]  /*11820*/  ENDCOLLECTIVE ;  /* 0x000000000000791b */ /* 0x003fe20003800000 */
.L_x_3698:
[----:B------:R-:W-:Y:S02]  /*11830*/  ULDC UR4, c[0x0][0xc3c] ;  /* 0x00030f0000047ab9 */ /* 0x000fe40000000800 */
[----:B------:R-:W-:-:S13]  /*11840*/  ISETP.GE.OR P1, PT, R7, UR4, !P0 ;  /* 0x0000000407007c0c */ /* 0x000fda000c726670 */
[----:B------:R-:W0:Y:S01]  /*11850*/  @!P1 LDC.64 R2, c[0x0][0xc80] ;  /* 0x00032000ff029b82 */ /* 0x000e220000000a00 */
[----:B------:R-:W-:Y:S01]  /*11860*/  IMAD.MOV.U32 R4, RZ, RZ, RZ ;  /* 0x000000ffff047224 */ /* 0x000fe200078e00ff */
[----:B------:R-:W-:Y:S01]  /*11870*/  MOV R11, RZ ;  /* 0x000000ff000b7202 */ /* 0x000fe20000000f00 */
        /* <DEDUP_REMOVED lines=13> */
.L_x_3699:
[----:B------:R-:W-:Y:S01]  /*11950*/  IMAD.MOV.U32 R12, RZ, RZ, 0x2 ;  /* 0x00000002ff0c7424 */ /* 0x000fe200078e00ff */
[----:B------:R-:W-:-:S05]  /*11960*/  SEL R7, R14, RZ, P1 ;  /* 0x000000ff0e077207 */ /* 0x000fca0000800000 */
[----:B------:R-:W-:-:S04]  /*11970*/  IMAD.IADD R6, R4, 0x1, R7 ;  /* 0x0000000104067824 */ /* 0x000fc800078e0207 */
[----:B------:R-:W-:-:S07]  /*11980*/  IMAD.MOV.U32 R13, RZ, RZ, R6 ;  /* 0x000000ffff0d7224 */ /* 0x000fce00078e0006 */
[----:B------:R-:W-:Y:S05]  /*11990*/  WARPSYNC.COLLECTIVE R15, `(.L_x_3700) ;  /* 0x000000000f087348 */ /* 0x000fea0003c00000 */
[----:B------:R0:W1:Y:S02]  /*119a0*/  SHFL.UP P6, R14, R13, R12, R11 ;  /* 0x0400000c0d0e7389 */ /* 0x00006400000c000b */
[----:B01----:R-:W-:Y:S01]  /*119b0*/  ENDCOLLECTIVE ;  /* 0x000000000000791b */ /* 0x003fe20003800000 */
.L_x_3700:
[----:B------:R-:W-:Y:S02]  /*119c0*/  MOV R12, 0x4 ;  /* 0x00000004000c7802 */ /* 0x000fe40000000f00 */
[----:B------:R-:W-:-:S05]  /*119d0*/  SEL R7, R14, RZ, P2 ;  /* 0x000000ff0e077207 */ /* 0x000fca0001000000 */
[----:B------:R-:W-:-:S04]  /*119e0*/  IMAD.IADD R7, R6, 0x1, R7 ;  /* 0x0000000106077824 */ /* 0x000fc800078e0207 */
[----:B------:R-:W-:-:S07]  /*119f0*/  IMAD.MOV.U32 R13, RZ, RZ, R7 ;  /* 0x000000ffff0d7224 */ /* 0x000fce00078e0007 */
[----:B------:R-:W-:Y:S05]  /*11a00*/  WARPSYNC.COLLECTIVE R15, `(.L_x_3701) ;  /* 0x000000000f087348 */ /* 0x000fea0003c00000 */
[----:B------:R0:W1:Y:S02]  /*11a10*/  SHFL.UP P6, R14, R13, R12, R11 ;  /* 0x0400000c0d0e7389 */ /* 0x00006400000c000b */
[----:B01----:R-:W-:Y:S01]  /*11a20*/  ENDCOLLECTIVE ;  /* 0x000000000000791b */ /* 0x003fe20003800000 */
.L_x_3701:
[----:B------:R-:W-:Y:S01]  /*11a30*/  IMAD.MOV.U32 R12, RZ, RZ, 0x8 ;  /* 0x00000008ff0c7424 */ /* 0x000fe200078e00ff */
[----:B------:R-:W-:-:S05]  /*11a40*/  SEL R2, R14, RZ, P3 ;  /* 0x000000ff0e027207 */ /* 0x000fca0001800000 */
[----:B------:R-:W-:-:S04]  /*11a50*/  IMAD.IADD R2, R7, 0x1, R2 ;  /* 0x0000000107027824 */ /* 0x000fc800078e0202 */
[----:B------:R-:W-:-:S07]  /*11a60*/  IMAD.MOV.U32 R13, RZ, RZ, R2 ;  /* 0x000000ffff0d7224 */ /* 0x000fce00078e0002 */
[----:B------:R-:W-:Y:S05]  /*11a70*/  WARPSYNC.COLLECTIVE R15, `(.L_x_3702) ;  /* 0x000000000f087348 */ /* 0x000fea0003c00000 */
[----:B------:R0:W1:Y:S02]  /*11a80*/  SHFL.UP P6, R14, R13, R12, R11 ;  /* 0x0400000c0d0e7389 */ /* 0x00006400000c000b */
[----:B01----:R-:W-:Y:S01]  /*11a90*/  ENDCOLLECTIVE ;  /* 0x000000000000791b */ /* 0x003fe20003800000 */
.L_x_3702:
[----:B------:R-:W-:Y:S02]  /*11aa0*/  MOV R12, 0x10 ;  /* 0x00000010000c7802 */ /* 0x000fe40000000f00 */
[----:B------:R-:W-:-:S05]  /*11ab0*/  SEL R3, R14, RZ, P4 ;  /* 0x000000ff0e037207 */ /* 0x000fca0002000000 */
[----:B------:R-:W-:-:S04]  /*11ac0*/  IMAD.IADD R3, R2, 0x1, R3 ;  /* 0x0000000102037824 */ /* 0x000fc800078e0203 */
[----:B------:R-:W-:-:S07]  /*11ad0*/  IMAD.MOV.U32 R13, RZ, RZ, R3 ;  /* 0x000000ffff0d7224 */ /* 0x000fce00078e0003 */
[----:B------:R-:W-:Y:S05]  /*11ae0*/  WARPSYNC.COLLECTIVE R15, `(.L_x_3703) ;  /* 0x000000000f087348 */ /* 0x000fea0003c00000 */
[----:B------:R0:W1:Y:S02]  /*11af0*/  SHFL.UP P6, R14, R13, R12, R11 ;  /* 0x0400000c0d0e7389 */ /* 0x00006400000c000b */
[----:B01----:R-:W-:Y:S01]  /*11b00*/  ENDCOLLECTIVE ;  /* 0x000000000000791b */ /* 0x003fe20003800000 */
.L_x_3703:
        /* <DEDUP_REMOVED lines=8> */
.L_x_3704:
[----:B------:R-:W-:Y:S05]  /*11b90*/  BRA `(.L_x_3705) ;  /* 0xffffffc0006c7947 */ /* 0x000fea000383ffff */
.L_x_3594:
[----:B------:R-:W-:Y:S01]  /*11ba0*/  BSSY B0, `(.L_x_3706) ;  /* 0x0000008000007945 */ /* 0x000fe20003800000 */
[----:B-----5:R-:W-:Y:S01]  /*11bb0*/  IMAD.MOV.U32 R13, RZ, RZ, R4 ;  /* 0x000000ffff0d7224 */ /* 0x020fe200078e0004 */
[----:B------:R-:W-:Y:S01]  /*11bc0*/  MOV R12, 0x1 ;  /* 0x00000001000c7802 */ /* 0x000fe20000000f00 */
[----:B------:R-:W-:Y:S02]  /*11bd0*/  IMAD.MOV.U32 R11, RZ, RZ, RZ ;  /* 0x000000ffff0b7224 */ /* 0x000fe400078e00ff */
[----:B------:R-:W-:-:S07]  /*11be0*/  IMAD.MOV.U32 R15, RZ, RZ, -0x1 ;  /* 0xffffffffff0f7424 */ /* 0x000fce00078e00ff */
[----:B01----:R-:W-:Y:S05]  /*11bf0*/  WARPSYNC.COLLECTIVE R15, `(.L_x_3707) ;  /* 0x000000000f087348 */ /* 0x003fea0003c00000 */
[----:B------:R2:W3:Y:S02]  /*11c00*/  SHFL.UP P6, R14, R13, R12, R11 ;  /* 0x0400000c0d0e7389 */ /* 0x0004e400000c000b */
[----:B0123--:R-:W-:Y:S01]  /*11c10*/  ENDCOLLECTIVE ;  /* 0x000000000000791b */ /* 0x00ffe20003800000 */
.L_x_3707:
[----:B------:R-:W-:Y:S05]  /*11c20*/  BSYNC B0 ;  /* 0x0000000000007941 */ /* 0x000fea0003800000 */
.L_x_3706:
[----:B------:R-:W-:Y:S01]  /*11c30*/  SEL R13, R14, RZ, P1 ;  /* 0x000000ff0e0d7207 */ /* 0x000fe20000800000 */
[----:B------:R-:W-:Y:S01]  /*11c40*/  IMAD.MOV.U32 R12, RZ, RZ, 0x2 ;  /* 0x00000002ff0c7424 */ /* 0x000fe200078e00ff */
[----:B------:R-:W-:Y:S01]  /*11c50*/  MOV R15, 0xffffffff ;  /* 0xffffffff000f7802 */ /* 0x000fe20000000f00 */
[----:B------:R-:W-:Y:S02]  /*11c60*/  IMAD.MOV.U32 R11, RZ, RZ, RZ ;  /* 0x000000ffff0b7224 */ /* 0x000fe400078e00ff */
[----:B------:R-:W-:-:S07]  /*11c70*/  IMAD.IADD R13, R4, 0x1, R13 ;  /* 0x00000001040d7824 */ /* 0x000fce00078e020d */
[----:B------:R-:W-:Y:S05]  /*11c80*/  WARPSYNC.COLLECTIVE R15, `(.L_x_3708) ;  /* 0x000000000f087348 */ /* 0x000fea0003c00000 */
[----:B------:R0:W1:Y:S02]  /*11c90*/  SHFL.UP P6, R14, R13, R12, R11 ;  /* 0x0400000c0d0e7389 */ /* 0x00006400000c000b */
[----:B01----:R-:W-:Y:S01]  /*11ca0*/  ENDCOLLECTIVE ;  /* 0x000000000000791b */ /* 0x003fe20003800000 */
.L_x_3708:
[----:B------:R-:W-:Y:S01]  /*11cb0*/  IMAD.MOV.U32 R12, RZ, RZ, 0x4 ;  /* 0x00000004ff0c7424 */ /* 0x000fe200078e00ff */
[----:B------:R-:W-:-:S05]  /*11cc0*/  SEL R0, R14, RZ, P2 ;  /* 0x000000ff0e007207 */ /* 0x000fca0001000000 */
[----:B------:R-:W-:-:S04]  /*11cd0*/  IMAD.IADD R0, R13, 0x1, R0 ;  /* 0x000000010d007824 */ /* 0x000fc800078e0200 */
[----:B------:R-:W-:-:S07]  /*11ce0*/  IMAD.MOV.U32 R13, RZ, RZ, R0 ;  /* 0x000000ffff0d7224 */ /* 0x000fce00078e0000 */
[----:B------:R-:W-:Y:S05]  /*11cf0*/  WARPSYNC.COLLECTIVE R15, `(.L_x_3709) ;  /* 0x000000000f087348 */ /* 0x000fea0003c00000 */
[----:B------:R0:W1:Y:S02]  /*11d00*/  SHFL.UP P6, R14, R13, R12, R11 ;  /* 0x0400000c0d0e7389 */ /* 0x00006400000c000b */
[----:B01----:R-:W-:Y:S01]  /*11d10*/  ENDCOLLECTIVE ;  /* 0x000000000000791b */ /* 0x003fe20003800000 */
.L_x_3709:
[----:B------:R-:W-:Y:S02]  /*11d20*/  MOV R12, 0x8 ;  /* 0x00000008000c7802 */ /* 0x000fe40000000f00 */
[----:B------:R-:W-:-:S05]  /*11d30*/  SEL R3, R14, RZ, P3 ;  /* 0x000000ff0e037207 */ /* 0x000fca0001800000 */
[----:B------:R-:W-:-:S04]  /*11d40*/  IMAD.IADD R2, R0, 0x1, R3 ;  /* 0x0000000100027824 */ /* 0x000fc800078e0203 */
[----:B------:R-:W-:-:S07]  /*11d50*/  IMAD.MOV.U32 R13, RZ, RZ, R2 ;  /* 0x000000ffff0d7224 */ /* 0x000fce00078e0002 */
[----:B------:R-:W-:Y:S05]  /*11d60*/  WARPSYNC.COLLECTIVE R15, `(.L_x_3710) ;  /* 0x000000000f087348 */ /* 0x000fea0003c00000 */
[----:B------:R0:W1:Y:S02]  /*11d70*/  SHFL.UP P6, R14, R13, R12, R11 ;  /* 0x0400000c0d0e7389 */ /* 0x00006400000c000b */
[----:B01----:R-:W-:Y:S01]  /*11d80*/  ENDCOLLECTIVE ;  /* 0x000000000000791b */ /* 0x003fe20003800000 */
.L_x_3710:
[----:B------:R-:W-:Y:S01]  /*11d90*/  IMAD.MOV.U32 R12, RZ, RZ, 0x10 ;  /* 0x00000010ff0c7424 */ /* 0x000fe200078e00ff */
[----:B------:R-:W-:-:S05]  /*11da0*/  SEL R3, R14, RZ, P4 ;  /* 0x000000ff0e037207 */ /* 0x000fca0002000000 */
[----:B------:R-:W-:-:S04]  /*11db0*/  IMAD.IADD R3, R2, 0x1, R3 ;  /* 0x0000000102037824 */ /* 0x000fc800078e0203 */
[----:B------:R-:W-:-:S07]  /*11dc0*/  IMAD.MOV.U32 R13, RZ, RZ, R3 ;  /* 0x000000ffff0d7224 */ /* 0x000fce00078e0003 */
[----:B------:R-:W-:Y:S05]  /*11dd0*/  WARPSYNC.COLLECTIVE R15, `(.L_x_3711) ;  /* 0x000000000f087348 */ /* 0x000fea0003c00000 */
[----:B------:R0:W1:Y:S02]  /*11de0*/  SHFL.UP P6, R14, R13, R12, R11 ;  /* 0x0400000c0d0e7389 */ /* 0x00006400000c000b */
[----:B01----:R-:W-:Y:S01]  /*11df0*/  ENDCOLLECTIVE ;  /* 0x000000000000791b */ /* 0x003fe20003800000 */
.L_x_3711:
        /* <DEDUP_REMOVED lines=8> */
.L_x_3712:
[----:B------:R-:W-:Y:S05]  /*11e80*/  BRA `(.L_x_3713) ;  /* 0xffffffc0004c7947 */ /* 0x000fea000383ffff */
.L_x_3596:
[----:B------:R-:W-:Y:S01]  /*11e90*/  BSSY B0, `(.L_x_3714) ;  /* 0x0000006000007945 */ /* 0x000fe20003800000 */
[----:B------:R-:W-:Y:S01]  /*11ea0*/  PLOP3.LUT P6, PT, P6, PT, PT, 0x8, 0x0 ;  /* 0x000000000000781c */ /* 0x000fe200037ce170 */
[----:B------:R-:W-:-:S12]  /*11eb0*/  IMAD.MOV.U32 R15, RZ, RZ, -0x1 ;  /* 0xffffffffff0f7424 */ /* 0x000fd800078e00ff */
[----:B0-----:R-:W-:Y:S05]  /*11ec0*/  WARPSYNC.COLLECTIVE R15, `(.L_x_3715) ;  /* 0x000000000f087348 */ /* 0x001fea0003c00000 */
[----:B------:R-:W-:Y:S01]  /*11ed0*/  VOTE.ANY R14, PT, P6 ;  /* 0x00000000000e7806 */ /* 0x000fe200030e0100 */
[----:B0-----:R-:W-:Y:S06]  /*11ee0*/  ENDCOLLECTIVE ;  /* 0x000000000000791b */ /* 0x001fec0003800000 */
.L_x_3715:
[----:B------:R-:W-:Y:S05]  /*11ef0*/  BSYNC B0 ;  /* 0x0000000000007941 */ /* 0x000fea0003800000 */
.L_x_3714:
[----:B------:R-:W-:Y:S01]  /*11f00*/  IMAD.MOV.U32 R2, RZ, RZ, R14 ;  /* 0x000000ffff027224 */ /* 0x000fe200078e000e */
[----:B------:R-:W-:Y:S01]  /*11f10*/  MOV R11, 0x1f ;  /* 0x0000001f000b7802 */ /* 0x000fe20000000f00 */
[----:B------:R-:W-:Y:S02]  /*11f20*/  IMAD.MOV.U32 R13, RZ, RZ, R4 ;  /* 0x000000ffff0d7224 */ /* 0x000fe400078e0004 */
[----:B------:R-:W0:Y:S01]  /*11f30*/  POPC R0, R2 ;  /* 0x0000000200007309 */ /* 0x000e220000000000 */
[----:B------:R-:W-:Y:S02]  /*11f40*/  IMAD.MOV.U32 R15, RZ, RZ, -0x1 ;  /* 0xffffffffff0f7424 */ /* 0x000fe400078e00ff */
[----:B0-----:R-:W-:-:S07]  /*11f50*/  IMAD.MOV.U32 R12, RZ, RZ, R0 ;  /* 0x000000ffff0c7224 */ /* 0x001fce00078e0000 */
[----:B------:R-:W-:Y:S05]  /*11f60*/  WARPSYNC.COLLECTIVE R15, `(.L_x_3716) ;  /* 0x000000000f087348 */ /* 0x000fea0003c00000 */
[----:B------:R0:W1:Y:S02]  /*11f70*/  SHFL.IDX P6, R14, R13, R12, R11 ;  /* 0x0000000c0d0e7389 */ /* 0x00006400000c000b */
[----:B01----:R-:W-:Y:S01]  /*11f80*/  ENDCOLLECTIVE ;  /* 0x000000000000791b */ /* 0x003fe20003800000 */
.L_x_3716:
[----:B------:R-:W-:Y:S01]  /*11f90*/  IMAD.MOV.U32 R4, RZ, RZ, R14 ;  /* 0x000000ffff047224 */ /* 0x000fe200078e000e */
[----:B------:R-:W-:Y:S06]  /*11fa0*/  BRA `(.L_x_3717) ;  /* 0xffffffc0003c7947 */ /* 0x000fec000383ffff */
.L_x_3598:
[----:B------:R-:W-:Y:S01]  /*11fb0*/  BSSY B0, `(.L_x_3718) ;  /* 0x0000007000007945 */ /* 0x000fe20003800000 */
[----:B------:R-:W-:Y:S02]  /*11fc0*/  IMAD.MOV.U32 R13, RZ, RZ, R6 ;  /* 0x000000ffff0d7224 */ /* 0x000fe400078e0006 */
[----:B------:R-:W-:Y:S02]  /*11fd0*/  IMAD.MOV.U32 R11, RZ, RZ, 0x1f ;  /* 0x0000001fff0b7424 */ /* 0x000fe400078e00ff */
[----:B------:R-:W-:-:S07]  /*11fe0*/  IMAD.MOV.U32 R15, RZ, RZ, -0x1 ;  /* 0xffffffffff0f7424 */ /* 0x000fce00078e00ff */
[----:B012---:R-:W-:Y:S05]  /*11ff0*/  WARPSYNC.COLLECTIVE R15, `(.L_x_3719) ;  /* 0x000000000f087348 */ /* 0x007fea0003c00000 */
[----:B------:R3:W4:Y:S02]  /*12000*/  SHFL.IDX P6, R14, R13, R12, R11 ;  /* 0x0000000c0d0e7389 */ /* 0x00072400000c000b */
[----:B01234-:R-:W-:Y:S01]  /*12010*/  ENDCOLLECTIVE ;  /* 0x000000000000791b */ /* 0x01ffe20003800000 */
.L_x_3719:
[----:B------:R-:W-:Y:S05]  /*12020*/  BSYNC B0 ;  /* 0x0000000000007941 */ /* 0x000fea0003800000 */
.L_x_3718:
[----:B------:R-:W-:Y:S05]  /*12030*/  BRA `(.L_x_3597) ;  /* 0xffffffc000347947 */ /* 0x000fea000383ffff */
.L_x_3602:
[----:B0-----:R0:W2:Y:S02]  /*12040*/  SYNCS.PHASECHK.TRANS64.TRYWAIT P0, [R4+URZ+0x30820], R0 ;  /* 0x03082000040075a7 */ /* 0x0010a4000800017f */
[----:B--2---:R-:W-:Y:S05]  /*12050*/  @!P0 NANOSLEEP.SYNCS 0x989680 ;  /* 0x009896800000895d */ /* 0x004fea0003900000 */
[----:B------:R-:W2:Y:S02]  /*12060*/  @!P0 SYNCS.PHASECHK.TRANS64 P0, [R4+URZ+0x30820], R0 ;  /* 0x03082000040085a7 */ /* 0x000ea4000800007f */
[----:B--2---:R-:W-:Y:S05]  /*12070*/  @!P0 BRA `(.L_x_3602) ;  /* 0xfffffffc00f08947 */ /* 0x004fea000383ffff */
[----:B------:R-:W-:Y:S05]  /*12080*/  BRA `(.L_x_3720) ;  /* 0xffffffc400207947 */ /* 0x000fea000383ffff */
.L_x_3603:
[----:B------:R-:W2:Y:S01]  /*12090*/  S2R R2, SR_TID.X ;  /* 0x0000000000027919 */ /* 0x000ea20000002100 */
[----:B------:R-:W-:Y:S01]  /*120a0*/  BSSY B0, `(.L_x_3721) ;  /* 0x000000a000007945 */ /* 0x000fe20003800000 */
[----:B------:R-:W-:Y:S02]  /*120b0*/  IMAD.MOV.U32 R12, RZ, RZ, RZ ;  /* 0x000000ffff0c7224 */ /* 0x000fe400078e00ff */
[----:B------:R-:W-:Y:S02]  /*120c0*/  IMAD.MOV.U32 R11, RZ, RZ, 0x1f ;  /* 0x0000001fff0b7424 */ /* 0x000fe400078e00ff */
[----:B------:R-:W-:Y:S01]  /*120d0*/  IMAD.MOV.U32 R15, RZ, RZ, -0x1 ;  /* 0xffffffffff0f7424 */ /* 0x000fe200078e00ff */
[----:B--2---:R-:W-:-:S04]  /*120e0*/  SHF.R.U32.HI R2, RZ, 0x5, R2 ;  /* 0x00000005ff027819 */ /* 0x004fc80000011602 */
[----:B------:R-:W-:-:S04]  /*120f0*/  LOP3.LUT R2, R2, 0x3, RZ, 0xc0, !PT ;  /* 0x0000000302027812 */ /* 0x000fc800078ec0ff */
[----:B------:R-:W-:-:S07]  /*12100*/  MOV R13, R2 ;  /* 0x00000002000d7202 */ /* 0x000fce0000000f00 */
[----:B01-3--:R-:W-:Y:S05]  /*12110*/  WARPSYNC.COLLECTIVE R15, `(.L_x_3722) ;  /* 0x000000000f087348 */ /* 0x00bfea0003c00000 */
[----:B------:R2:W4:Y:S02]  /*12120*/  SHFL.IDX P6, R14, R13, R12, R11 ;  /* 0x0000000c0d0e7389 */ /* 0x00052400000c000b */
[----:B01234-:R-:W-:Y:S01]  /*12130*/  ENDCOLLECTIVE ;  /* 0x000000000000791b */ /* 0x01ffe20003800000 */
.L_x_3722:
[----:B------:R-:W-:Y:S05]  /*12140*/  BSYNC B0 ;  /* 0x0000000000007941 */ /* 0x000fea0003800000 */
.L_x_3721:
[----:B------:R-:W-:Y:S05]  /*12150*/  BRA `(.L_x_3723) ;  /* 0xffffffc400087947 */ /* 0x000fea000383ffff */
.L_x_3606:
[----:B------:R-:W-:Y:S01]  /*12160*/  BSSY B1, `(.L_x_3724) ;  /* 0x0000006000017945 */ /* 0x000fe20003800000 */
[----:B------:R-:W-:-:S07]  /*12170*/  IMAD.MOV.U32 R15, RZ, RZ, -0x1 ;  /* 0xffffffffff0f7424 */ /* 0x000fce00078e00ff */
[----:B01-3--:R-:W-:Y:S05]  /*12180*/  WARPSYNC.COLLECTIVE R15, `(.L_x_3725) ;  /* 0x000000000f0c7348 */ /* 0x00bfea0003c00000 */
[----:B------:R-:W-:Y:S02]  /*12190*/  ELECT P6, UR62, PT ;  /* 0x00000000003e782f */ /* 0x000fe400038c0000 */
[----:B------:R-:W-:Y:S01]  /*121a0*/  MOV R14, UR62 ;  /* 0x0000003e000e7c02 */ /* 0x000fe20008000f00 */
[----:B01-3--:R-:W-:Y:S10]  /*121b0*/  ENDCOLLECTIVE ;  /* 0x000000000000791b */ /* 0x00bff40003800000 */
.L_x_3725:
[----:B------:R-:W-:Y:S05]  /*121c0*/  BSYNC B1 ;  /* 0x0000000000017941 */ /* 0x000fea0003800000 */
.L_x_3724:
[----:B------:R-:W-:Y:S05]  /*121d0*/  BRA `(.L_x_3726) ;  /* 0xffffffc400007947 */ /* 0x000fea000383ffff */
.L_x_3608:
[----:B0-----:R0:W2:Y:S02]  /*121e0*/  SYNCS.PHASECHK.TRANS64.TRYWAIT P1, [R5+URZ+0x30840], R0 ;  /* 0x03084000050075a7 */ /* 0x0010a4000802017f */
[----:B--2---:R-:W-:Y:S05]  /*121f0*/  @!P1 NANOSLEEP.SYNCS 0x989680 ;  /* 0x009896800000995d */ /* 0x004fea0003900000 */
[----:B------:R-:W2:Y:S02]  /*12200*/  @!P1 SYNCS.PHASECHK.TRANS64 P1, [R5+URZ+0x30840], R0 ;  /* 0x03084000050095a7 */ /* 0x000ea4000802007f */
[----:B--2---:R-:W-:Y:S05]  /*12210*/  @!P1 BRA `(.L_x_3608) ;  /* 0xfffffffc00f09947 */ /* 0x004fea000383ffff */
[----:B------:R-:W-:Y:S05]  /*12220*/  BRA `(.L_x_3727) ;  /* 0xffffffc400287947 */ /* 0x000fea000383ffff */
.L_x_3610:
[----:B--2---:R2:W4:Y:S02]  /*12230*/  SYNCS.PHASECHK.TRANS64.TRYWAIT P1, [R27+URZ+0x30840], R2 ;  /* 0x030840021b0075a7 */ /* 0x004524000802017f */
[----:B----4-:R-:W-:Y:S05]  /*12240*/  @!P1 NANOSLEEP.SYNCS 0x989680 ;  /* 0x009896800000995d */ /* 0x010fea0003900000 */
[----:B------:R-:W4:Y:S02]  /*12250*/  @!P1 SYNCS.PHASECHK.TRANS64 P1, [R27+URZ+0x30840], R2 ;  /* 0x030840021b0095a7 */ /* 0x000f24000802007f */
[----:B----4-:R-:W-:Y:S05]  /*12260*/  @!P1 BRA `(.L_x_3610) ;  /* 0xfffffffc00f09947 */ /* 0x010fea000383ffff */
[----:B------:R-:W-:Y:S05]  /*12270*/  BRA `(.L_x_3728) ;  /* 0xffffffc400347947 */ /* 0x000fea000383ffff */
.L_x_3612:
[----:B----4-:R4:W0:Y:S02]  /*12280*/  SYNCS.PHASECHK.TRANS64.TRYWAIT P1, [R5+URZ+0x30860], R0 ;  /* 0x03086000050075a7 */ /* 0x010824000802017f */
[----:B0-----:R-:W-:Y:S05]  /*12290*/  @!P1 NANOSLEEP.SYNCS 0x989680 ;  /* 0x009896800000995d */ /* 0x001fea0003900000 */
[----:B------:R-:W0:Y:S02]  /*122a0*/  @!P1 SYNCS.PHASECHK.TRANS64 P1, [R5+URZ+0x30860], R0 ;  /* 0x03086000050095a7 */ /* 0x000e24000802007f */
[----:B0-----:R-:W-:Y:S05]  /*122b0*/  @!P1 BRA `(.L_x_3612) ;  /* 0xfffffffc00f09947 */ /* 0x001fea000383ffff */
[----:B------:R-:W-:Y:S05]  /*122c0*/  BRA `(.L_x_3729) ;  /* 0xffffffc400307947 */ /* 0x000fea000383ffff */
.L_x_3730:
        /* <DEDUP_REMOVED lines=11> */
.L_x_15834:


//--------------------- .text._ZN7cutlass13device_kernelIN5flash11enable_sm90INS1_16FlashAttnFwdSm90INS1_25CollectiveMainloopFwdSm90ILi2EN4cute5tupleIJNS5_1CILi1EEES8_S8_EEENS6_IJNS7_ILi128EEENS7_ILi96EEENS7_ILi192EEEEEELi192ENS_10bfloat16_tEfNS_4arch4Sm90ELb0ELb0ELb0ELb1ELb1ELb1ELb0ELb1ELb1ELb1ELb0ELb0EEENS1_21CollectiveEpilogueFwdINS6_IJSA_SC_SB_EEES9_SE_SG_Li256ELb1ELb1ELb0ELb0EEENS1_36VarlenDynamicPersistentTileSchedulerILi128ELi96ELi256ELi128ELb0ELb1ELb1ELb0ELb1ELb1EEEEEEEEEvNT_6ParamsE --------------------------
	.section	.text._ZN7cutlass13device_kernelIN5flash11enable_sm90INS1_16FlashAttnFwdSm90INS1_25CollectiveMainloopFwdSm90ILi2EN4cute5tupleIJNS5_1CILi1EEES8_S8_EEENS6_IJNS7_ILi128EEENS7_ILi96EEENS7_ILi192EEEEEELi192ENS_10bfloat16_tEfNS_4arch4Sm90ELb0ELb0ELb0ELb1ELb1ELb1ELb0ELb1ELb1ELb1ELb0ELb0EEENS1_21CollectiveEpilogueFwdINS6_IJSA_SC_SB_EEES9_SE_SG_Li256ELb1ELb1ELb0ELb0EEENS1_36VarlenDynamicPersistentTileSchedulerILi128ELi96ELi256ELi128ELb0ELb1ELb1ELb0ELb1ELb1EEEEEEEEEvNT_6ParamsE,"ax",@progbits
	.align	128
.text._ZN7cutlass13device_kernelIN5flash11enable_sm90INS1_16FlashAttnFwdSm90INS1_25CollectiveMainloopFwdSm90ILi2EN4cute5tupleIJNS5_1CILi1EEES8_S8_EEENS6_IJNS7_ILi128EEENS7_ILi96EEENS7_ILi192EEEEEELi192ENS_10bfloat16_tEfNS_4arch4Sm90ELb0ELb0ELb0ELb1ELb1ELb1ELb0ELb1ELb1ELb1ELb0ELb0EEENS1_21CollectiveEpilogueFwdINS6_IJSA_SC_SB_EEES9_SE_SG_Li256ELb1ELb1ELb0ELb0EEENS1_36VarlenDynamicPersistentTileSchedulerILi128ELi96ELi256ELi128ELb0ELb1ELb1ELb0ELb1ELb1EEEEEEEEEvNT_6ParamsE:
        .type           _ZN7cutlass13device_kernelIN5flash11enable_sm90INS1_16FlashAttnFwdSm90INS1_25CollectiveMainloopFwdSm90ILi2EN4cute5tupleIJNS5_1CILi1EEES8_S8_EEENS6_IJNS7_ILi128EEENS7_ILi96EEENS7_ILi192EEEEEELi192ENS_10bfloat16_tEfNS_4arch4Sm90ELb0ELb0ELb0ELb1ELb1ELb1ELb0ELb1ELb1ELb1ELb0ELb0EEENS1_21CollectiveEpilogueFwdINS6_IJSA_SC_SB_EEES9_SE_SG_Li256ELb1ELb1ELb0ELb0EEENS1_36VarlenDynamicPersistentTileSchedulerILi128ELi96ELi256ELi128ELb0ELb1ELb1ELb0ELb1ELb1EEEEEEEEEvNT_6ParamsE,@function
        .size           _ZN7cutlass13device_kernelIN5flash11enable_sm90INS1_16FlashAttnFwdSm90INS1_25CollectiveMainloopFwdSm90ILi2EN4cute5tupleIJNS5_1CILi1EEES8_S8_EEENS6_IJNS7_ILi128EEENS7_ILi96EEENS7_ILi192EEEEEELi192ENS_10bfloat16_tEfNS_4arch4Sm90ELb0ELb0ELb0ELb1ELb1ELb1ELb0ELb1ELb1ELb1ELb0ELb0EEENS1_21CollectiveEpilogueFwdINS6_IJSA_SC_SB_EEES9_SE_SG_Li256ELb1ELb1ELb0ELb0EEENS1_36VarlenDynamicPersistentTileSchedulerILi128ELi96ELi256ELi128ELb0ELb1ELb1ELb0ELb1ELb1EEEEEEEEEvNT_6ParamsE,(.L_x_15835 - _ZN7cutlass13device_kernelIN5flash11enable_sm90INS1_16FlashAttnFwdSm90INS1_25CollectiveMainloopFwdSm90ILi2EN4cute5tupleIJNS5_1CILi1EEES8_S8_EEENS6_IJNS7_ILi128EEENS7_ILi96EEENS7_ILi192EEEEEELi192ENS_10bfloat16_tEfNS_4arch4Sm90ELb0ELb0ELb0ELb1ELb1ELb1ELb0ELb1ELb1ELb1ELb0ELb0EEENS1_21CollectiveEpilogueFwdINS6_IJSA_SC_SB_EEES9_SE_SG_Li256ELb1ELb1ELb0ELb0EEENS1_36VarlenDynamicPersistentTileSchedulerILi128ELi96ELi256ELi128ELb0ELb1ELb1ELb0ELb1ELb1EEEEEEEEEvNT_6ParamsE)
        .other          _ZN7cutlass13device_kernelIN5flash11enable_sm90INS1_16FlashAttnFwdSm90INS1_25CollectiveMainloopFwdSm90ILi2EN4cute5tupleIJNS5_1CILi1EEES8_S8_EEENS6_IJNS7_ILi128EEENS7_ILi96EEENS7_ILi192EEEEEELi192ENS_10bfloat16_tEfNS_4arch4Sm90ELb0ELb0ELb0ELb1ELb1ELb1ELb0ELb1ELb1ELb1ELb0ELb0EEENS1_21CollectiveEpilogueFwdINS6_IJSA_SC_SB_EEES9_SE_SG_Li256ELb1ELb1ELb0ELb0EEENS1_36VarlenDynamicPersistentTileSchedulerILi128ELi96ELi256ELi128ELb0ELb1ELb1ELb0ELb1ELb1EEEEEEEEEvNT_6ParamsE,@"STO_CUDA_ENTRY STV_DEFAULT"
_ZN7cutlass13device_kernelIN5flash11enable_sm90INS1_16FlashAttnFwdSm90INS1_25CollectiveMainloopFwdSm90ILi2EN4cute5tupleIJNS5_1CILi1EEES8_S8_EEENS6_IJNS7_ILi128EEENS7_ILi96EEENS7_ILi192EEEEEELi192ENS_10bfloat16_tEfNS_4arch4Sm90ELb0ELb0ELb0ELb1ELb1ELb1ELb0ELb1ELb1ELb1ELb0ELb0EEENS1_21CollectiveEpilogueFwdINS6_IJSA_SC_SB_EEES9_SE_SG_Li256ELb1ELb1ELb0ELb0EEENS1_36VarlenDynamicPersistentTileSchedulerILi128ELi96ELi256ELi128ELb0ELb1ELb1ELb0ELb1ELb1EEEEEEEEEvNT_6ParamsE:
        /* <DEDUP_REMOVED lines=18> */
.L_x_3732:
[----:B------:R-:W-:Y:S05]  /*0120*/  BSYNC B0 ;  /* 0x0000000000007941 */ /* 0x000fea0003800000 */
.L_x_3731:
        /* <DEDUP_REMOVED lines=41> */
.L_x_3733:
        /* <DEDUP_REMOVED lines=22> */
.L_x_3734:
        /* <DEDUP_REMOVED lines=18> */
.L_x_3735:
        /* <DEDUP_REMOVED lines=22> */
.L_x_3736:
        /* <DEDUP_REMOVED lines=22> */
.L_x_3737:
[----:B------:R-:W-:Y:S01]  /*0900*/  PLOP3.LUT P0, PT, PT, PT, UP0, 0x80, 0x0 ;  /* 0x000000000000781c */ /* 0x000fe20003f0f008 */
[----:B------:R-:W-:Y:S01]  /*0910*/  UMOV UR61, 0x1 ;  /* 0x00000001003d7882 */ /* 0x000fe20000000000 */
[----:B------:R-:W-:Y:S01]  /*0920*/  NOP ;  /* 0x0000000000007918 */ /* 0x000fe20000000000 */
[----:B------:R-:W-:Y:S01]  /*0930*/  USEL UR61, UR61, 0x2, !UP0 ;  /* 0x000000023d3d7887 */ /* 0x000fe2000c000000 */
[----:B------:R-:W-:Y:S01]  /*0940*/  BSSY B9, `(.L_x_3738) ;  /* 0x0001f5d000097945 */ /* 0x000fe20003800000 */
[----:B------:R-:W-:Y:S01]  /*0950*/  ULDC.64 UR56, c[0x0][0x208] ;  /* 0x0000820000387ab9 */ /* 0x000fe20000000a00 */
[----:B012-4-:R-:W-:Y:S07]  /*0960*/  BAR.SYNC.DEFER_BLOCKING 0x0 ;  /* 0x0000000000007b1d */ /* 0x017fee0000010000 */
[----:B------:R-:W-:Y:S05]  /*0970*/  @!P0 BRA `(.L_x_3739) ;  /* 0x0000018800b48947 */ /* 0x000fea0003800000 */
.L_x_3740:
        /* <DEDUP_REMOVED lines=10> */
[----:B------:R-:W-:-:S05]  /*0a20*/  LEA R18, R221, R18, 0x18 ;  /* 0x00000012dd127211 */ /* 0x000fca00078ec0ff */
[----:B------:R-:W0:Y:S01]  /*0a30*/  LDS.128 R28, [R18+0x308d0] ;  /* 0x0308d000121c7984 */ /* 0x000e220000000c00 */
[----:B------:R-:W-:Y:S06]  /*0a40*/  BAR.ARV 0x4, 0x180 ;  /* 0x0106000000007b1d */ /* 0x000fec0000002000 */
[----:B0-----:R-:W-:-:S13]  /*0a50*/  ISETP.GE.AND P0, PT, R31, UR4, PT ;  /* 0x000000041f007c0c */ /* 0x001fda000bf06270 */
[----:B------:R-:W-:Y:S05]  /*0a60*/  @P0 BRA `(.L_x_3741) ;  /* 0x000001f400280947 */ /* 0x000fea0003800000 */
[----:B------:R-:W-:Y:S01]  /*0a70*/  VIADD R15, R0, 0xffffff80 ;  /* 0xffffff80000f7836 */ /* 0x000fe20000000000 */
[----:B------:R-:W-:Y:S01]  /*0a80*/  R2UR UR60, R18 ;  /* 0x00000000123c72ca */ /* 0x000fe200000e0000 */
[----:B------:R-:W-:Y:S01]  /*0a90*/  IMAD.MOV.U32 R13, RZ, RZ, -0x2 ;  /* 0xfffffffeff0d7424 */ /* 0x000fe200078e00ff */
[----:B------:R-:W-:Y:S01]  /*0aa0*/  MOV R210, RZ ;  /* 0x000000ff00d27202 */ /* 0x000fe20000000f00 */
[----:B------:R-:W-:Y:S01]  /*0ab0*/  IMAD.MOV.U32 R19, RZ, RZ, RZ ;  /* 0x000000ffff137224 */ /* 0x000fe200078e00ff */
[----:B------:R-:W-:Y:S01]  /*0ac0*/  SHF.R.S32.HI R0, RZ, 0x1f, R15 ;  /* 0x0000001fff007819 */ /* 0x000fe2000001140f */
[----:B------:R-:W-:Y:S01]  /*0ad0*/  IMAD.MOV.U32 R203, RZ, RZ, RZ ;  /* 0x000000ffffcb7224 */ /* 0x000fe200078e00ff */
[----:B------:R-:W-:Y:S01]  /*0ae0*/  ULOP3.LUT UR59, UR61, 0x1, URZ, 0xfc, !UPT ;  /* 0x000000013d3b7892 */ /* 0x000fe2000f8efc3f */
[----:B------:R-:W-:Y:S01]  /*0af0*/  IMAD.MOV.U32 R219, RZ, RZ, RZ ;  /* 0x000000ffffdb7224 */ /* 0x000fe200078e00ff */
[CC--:B------:R-:W-:Y:S02]  /*0b00*/  LEA.HI R2, R0.reuse, R15.reuse, RZ, 0x7 ;  /* 0x0000000f00027211 */ /* 0x0c0fe400078f38ff */
[----:B------:R-:W-:-:S02]  /*0b10*/  LEA.HI R5, R0, R15, RZ, 0x5 ;  /* 0x0000000f00057211 */ /* 0x000fc400078f28ff */
[----:B------:R-:W-:Y:S01]  /*0b20*/  LOP3.LUT R3, R2, 0xffffff80, RZ, 0xc0, !PT ;  /* 0xffffff8002037812 */ /* 0x000fe200078ec0ff */
[----:B------:R-:W-:Y:S01]  /*0b30*/  UIADD3 UR60, UR60, 0x12400, URZ ;  /* 0x000124003c3c7890 */ /* 0x000fe2000fffe03f */
[----:B------:R-:W-:Y:S02]  /*0b40*/  SHF.R.S32.HI R5, RZ, 0x5, R5 ;  /* 0x00000005ff057819 */ /* 0x000fe40000011405 */
[----:B------:R-:W-:Y:S01]  /*0b50*/  SHF.R.S32.HI R12, RZ, 0x7, R2 ;  /* 0x00000007ff0c7819 */ /* 0x000fe20000011402 */
[----:B------:R-:W-:Y:S01]  /*0b60*/  IMAD.IADD R14, R15, 0x1, -R3 ;  /* 0x000000010f0e7824 */ /* 0x000fe200078e0a03 */
[----:B------:R-:W-:Y:S01]  /*0b70*/  LEA.HI R3, R0, R15, RZ, 0x4 ;  /* 0x0000000f00037211 */ /* 0x000fe200078f20ff */
[----:B------:R-:W-:Y:S01]  /*0b80*/  IMAD.SHL.U32 R217, R5, 0x200, RZ ;  /* 0x0000020005d97824 */ /* 0x000fe200078e00ff */
[----:B------:R-:W-:Y:S02]  /*0b90*/  LEA.HI R2, R2, R12, RZ, 0x1 ;  /* 0x0000000c02027211 */ /* 0x000fe400078f08ff */
[----:B------:R-:W-:-:S02]  /*0ba0*/  SHF.R.S32.HI R7, RZ, 0x1f, R14 ;  /* 0x0000001fff077819 */ /* 0x000fc4000001140e */
[----:B------:R-:W-:Y:S02]  /*0bb0*/  SHF.R.S32.HI R6, RZ, 0x4, R3 ;  /* 0x00000004ff067819 */ /* 0x000fe40000011403 */
[----:B------:R-:W-:Y:S02]  /*0bc0*/  LOP3.LUT R4, R3, 0x3fffff0, RZ, 0xc0, !PT ;  /* 0x03fffff003047812 */ /* 0x000fe400078ec0ff */
[----:B------:R-:W-:Y:S02]  /*0bd0*/  LEA.HI R8, R7, R14, RZ, 0x2 ;  /* 0x0000000e07087211 */ /* 0x000fe400078f10ff */
[----:B------:R-:W-:Y:S01]  /*0be0*/  LEA.HI R3, R3, R6, RZ, 0x1 ;  /* 0x0000000603037211 */ /* 0x000fe200078f08ff */
[----:B------:R-:W-:Y:S01]  /*0bf0*/  IMAD.IADD R4, R15, 0x1, -R4 ;  /* 0x000000010f047824 */ /* 0x000fe200078e0a04 */
[--C-:B------:R-:W-:Y:S02]  /*0c00*/  SHF.R.S32.HI R9, RZ, 0x2, R8.reuse ;  /* 0x00000002ff097819 */ /* 0x100fe40000011408 */
[----:B------:R-:W-:Y:S01]  /*0c10*/  SHF.R.S32.HI R10, RZ, 0x1f, R8 ;  /* 0x0000001fff0a7819 */ /* 0x000fe20000011408 */
[----:B------:R-:W-:Y:S01]  /*0c20*/  IMAD R4, R5, 0x10, R4 ;  /* 0x0000001005047824 */ /* 0x000fe200078e0204 */
[----:B------:R-:W-:-:S02]  /*0c30*/  LOP3.LUT R3, R3, 0x1ffffffe, RZ, 0xc0, !PT ;  /* 0x1ffffffe03037812 */ /* 0x000fc400078ec0ff */
[----:B------:R-:W-:Y:S02]  /*0c40*/  LEA.HI R10, R10, R9, RZ, 0x3 ;  /* 0x000000090a0a7211 */ /* 0x000fe400078f18ff */
[----:B------:R-:W-:Y:S01]  /*0c50*/  LOP3.LUT R8, R8, 0x7ffffffc, RZ, 0xc0, !PT ;  /* 0x7ffffffc08087812 */ /* 0x000fe200078ec0ff */
[----:B------:R-:W-:Y:S01]  /*0c60*/  IMAD.IADD R3, R6, 0x1, -R3 ;  /* 0x0000000106037824 */ /* 0x000fe200078e0a03 */
[----:B------:R-:W-:Y:S02]  /*0c70*/  LOP3.LUT R10, R10, 0xfffffff8, RZ, 0xc0, !PT ;  /* 0xfffffff80a0a7812 */ /* 0x000fe400078ec0ff */
[----:B------:R-:W-:Y:S01]  /*0c80*/  LEA.HI R7, R7, R14, RZ, 0x5 ;  /* 0x0000000e07077211 */ /* 0x000fe200078f28ff */
[----:B------:R-:W-:Y:S01]  /*0c90*/  IMAD R11, R4, 0x8, R3 ;  /* 0x00000008040b7824 */ /* 0x000fe200078e0203 */
[----:B------:R-:W-:Y:S01]  /*0ca0*/  LEA.HI R3, R0, R15, RZ, 0x2 ;  /* 0x0000000f00037211 */ /* 0x000fe200078f10ff */
[----:B------:R-:W-:Y:S01]  /*0cb0*/  IMAD.IADD R8, R14, 0x1, -R8 ;  /* 0x000000010e087824 */ /* 0x000fe200078e0a08 */
[----:B------:R-:W-:Y:S01]  /*0cc0*/  SHF.R.S32.HI R7, RZ, 0x5, R7 ;  /* 0x00000005ff077819 */ /* 0x000fe20000011407 */
[----:B------:R-:W-:Y:S01]  /*0cd0*/  IMAD.IADD R10, R9, 0x1, -R10 ;  /* 0x00000001090a7824 */ /* 0x000fe200078e0a0a */
[--C-:B------:R-:W-:Y:S01]  /*0ce0*/  SHF.R.S32.HI R202, RZ, 0x2, R3.reuse ;  /* 0x00000002ffca7819 */ /* 0x100fe20000011403 */
[----:B------:R-:W-:Y:S01]  /*0cf0*/  IMAD R4, R8, R13, 0x60 ;  /* 0x0000006008047424 */ /* 0x000fe200078e020d */
[----:B------:R-:W-:Y:S01]  /*0d00*/  SHF.R.S32.HI R9, RZ, 0x1f, R3 ;  /* 0x0000001fff097819 */ /* 0x000fe20000011403 */
[----:B------:R-:W-:Y:S01]  /*0d10*/  IMAD R7, R7, 0x10, R10 ;  /* 0x0000001007077824 */ /* 0x000fe200078e020a */
[----:B------:R-:W-:Y:S01]  /*0d20*/  LOP3.LUT R3, R3, 0xfffffffc, RZ, 0xc0, !PT ;  /* 0xfffffffc03037812 */ /* 0x000fe200078ec0ff */
[----:B------:R-:W-:Y:S01]  /*0d30*/  IMAD.SHL.U32 R20, R11, 0x8, RZ ;  /* 0x000000080b147824 */ /* 0x000fe200078e00ff */
[----:B------:R-:W-:Y:S01]  /*0d40*/  LOP3.LUT R2, R2, 0x3fffffe, RZ, 0xc0, !PT ;  /* 0x03fffffe02027812 */ /* 0x000fe200078ec0ff */
[----:B------:R0:W-:Y:S01]  /*0d50*/  STL [R1+0x74], R4 ;  /* 0x0000740401007387 */ /* 0x0001e20000100800 */
[----:B------:R-:W-:-:S02]  /*0d60*/  IADD3 R14, R15, -R3, RZ ;  /* 0x800000030f0e7210 */ /* 0x000fc40007ffe0ff */
[----:B------:R-:W-:Y:S01]  /*0d70*/  LEA.HI R9, R9, R202, RZ, 0x3 ;  /* 0x000000ca09097211 */ /* 0x000fe200078f18ff */
[----:B------:R-:W-:Y:S01]  /*0d80*/  IMAD.IADD R2, R12, 0x1, -R2 ;  /* 0x000000010c027824 */ /* 0x000fe200078e0a02 */
[----:B------:R-:W-:Y:S01]  /*0d90*/  LEA.HI R0, R0, R15, RZ, 0x3 ;  /* 0x0000000f00007211 */ /* 0x000fe200078f18ff */
[----:B------:R-:W-:Y:S01]  /*0da0*/  IMAD.SHL.U32 R196, R14, 0x4, RZ ;  /* 0x000000040ec47824 */ /* 0x000fe200078e00ff */
[----:B------:R-:W-:Y:S01]  /*0db0*/  LOP3.LUT R9, R9, 0xfffffff8, RZ, 0xc0, !PT ;  /* 0xfffffff809097812 */ /* 0x000fe200078ec0ff */
[----:B------:R-:W-:Y:S01]  /*0dc0*/  IMAD R10, R2, 0x40, R7 ;  /* 0x00000040020a7824 */ /* 0x000fe200078e0207 */
[----:B------:R-:W-:Y:S01]  /*0dd0*/  LOP3.LUT R225, R0, 0xfffffff8, RZ, 0xc0, !PT ;  /* 0xfffffff800e17812 */ /* 0x000fe200078ec0ff */
[----:B0-----:R-:W-:Y:S01]  /*0de0*/  VIADD R4, R202, 0x40 ;  /* 0x00000040ca047836 */ /* 0x001fe20000000000 */
[----:B------:R-:W-:Y:S01]  /*0df0*/  SHF.R.S32.HI R0, RZ, 0x3, R0 ;  /* 0x00000003ff007819 */ /* 0x000fe20000011400 */
[C---:B------:R-:W-:Y:S01]  /*0e00*/  VIADD R205, R196.reuse, 0x20 ;  /* 0x00000020c4cd7836 */ /* 0x040fe20000000000 */
[----:B------:R-:W-:Y:S01]  /*0e10*/  STL [R1+0x70], R10 ;  /* 0x0000700a01007387 */ /* 0x000fe20000100800 */
[C---:B------:R-:W-:Y:S01]  /*0e20*/  VIADD R208, R196.reuse, 0x40 ;  /* 0x00000040c4d07836 */ /* 0x040fe20000000000 */
[----:B------:R-:W-:Y:S01]  /*0e30*/  SHF.R.S32.HI R2, RZ, 0x1f, R4 ;  /* 0x0000001fff027819 */ /* 0x000fe20000011404 */
[----:B------:R-:W-:Y:S01]  /*0e40*/  IMAD.IADD R194, R196, 0x1, R205 ;  /* 0x00000001c4c27824 */ /* 0x000fe200078e02cd */
[----:B------:R-:W-:Y:S01]  /*0e50*/  STL [R1+0x4], RZ ;  /* 0x000004ff01007387 */ /* 0x000fe20000100800 */
[----:B------:R-:W-:Y:S01]  /*0e60*/  IMAD.IADD R223, R202, 0x1, -R9 ;  /* 0x00000001cadf7824 */ /* 0x000fe200078e0a09 */
[----:B------:R-:W-:Y:S01]  /*0e70*/  LEA.HI R2, R2, R4, RZ, 0x3 ;  /* 0x0000000402027211 */ /* 0x000fe200078f18ff */
[----:B------:R-:W-:Y:S01]  /*0e80*/  IMAD.IADD R193, R196, 0x1, R208 ;  /* 0x00000001c4c17824 */ /* 0x000fe200078e02d0 */
[----:B------:R-:W-:Y:S01]  /*0e90*/  SHF.R.S32.HI R3, RZ, 0x1f, R194 ;  /* 0x0000001fff037819 */ /* 0x000fe200000114c2 */
[----:B------:R-:W-:Y:S01]  /*0ea0*/  IMAD.SHL.U32 R204, R4, 0x40, RZ ;  /* 0x0000004004cc7824 */ /* 0x000fe200078e00ff */
[----:B------:R-:W-:Y:S01]  /*0eb0*/  STL [R1+0x7c], R20 ;  /* 0x00007c1401007387 */ /* 0x000fe20000100800 */
[----:B------:R-:W-:Y:S01]  /*0ec0*/  IMAD.SHL.U32 R2, R2, 0x40, RZ ;  /* 0x0000004002027824 */ /* 0x000fe200078e00ff */
[-C--:B------:R-:W-:Y:S01]  /*0ed0*/  LEA.HI R195, R3, R194.reuse, RZ, 0x3 ;  /* 0x000000c203c37211 */ /* 0x080fe200078f18ff */
[----:B------:R-:W-:Y:S01]  /*0ee0*/  IMAD.SHL.U32 R215, R223, 0x40, RZ ;  /* 0x00000040dfd77824 */ /* 0x000fe200078e00ff */
[----:B------:R-:W-:Y:S01]  /*0ef0*/  LEA.HI R3, R3, R194, RZ, 0x6 ;  /* 0x000000c203037211 */ /* 0x000fe200078f30ff */
[----:B------:R-:W-:Y:S01]  /*0f00*/  VIADD R207, R196, 0x10 ;  /* 0x00000010c4cf7836 */ /* 0x000fe20000000000 */
[----:B------:R-:W-:Y:S01]  /*0f10*/  LOP3.LUT R218, R2, 0xfffffe00, RZ, 0xc0, !PT ;  /* 0xfffffe0002da7812 */ /* 0x000fe200078ec0ff */
[----:B------:R-:W-:Y:S01]  /*0f20*/  VIADD R206, R196, 0x30 ;  /* 0x00000030c4ce7836 */ /* 0x000fe20000000000 */
[----:B------:R-:W-:Y:S01]  /*0f30*/  SHF.R.S32.HI R2, RZ, 0x1f, R193 ;  /* 0x0000001fff027819 */ /* 0x000fe200000114c1 */
[----:B------:R-:W-:Y:S01]  /*0f40*/  IMAD.SHL.U32 R16, R14, 0x8, RZ ;  /* 0x000000080e107824 */ /* 0x000fe200078e00ff */
[----:B------:R-:W-:Y:S01]  /*0f50*/  LOP3.LUT R204, R204, 0x1c0, RZ, 0xc0, !PT ;  /* 0x000001c0cccc7812 */ /* 0x000fe200078ec0ff */
[----:B------:R-:W-:Y:S01]  /*0f60*/  VIADD R209, R196, 0x50 ;  /* 0x00000050c4d17836 */ /* 0x000fe20000000000 */
[----:B------:R-:W-:Y:S01]  /*0f70*/  LOP3.LUT R215, R215, 0x1c0, RZ, 0xc0, !PT ;  /* 0x000001c0d7d77812 */ /* 0x000fe200078ec0ff */
[----:B------:R-:W-:Y:S01]  /*0f80*/  IMAD.IADD R225, R15, 0x1, -R225 ;  /* 0x000000010fe17824 */ /* 0x000fe200078e0ae1 */
[-C--:B------:R-:W-:Y:S01]  /*0f90*/  LEA.HI R4, R2, R193.reuse, RZ, 0x6 ;  /* 0x000000c102047211 */ /* 0x080fe200078f30ff */
[----:B------:R-:W-:Y:S01]  /*0fa0*/  VIADD R23, R16, 0x60 ;  /* 0x0000006010177836 */ /* 0x000fe20000000000 */
[----:B------:R-:W-:Y:S01]  /*0fb0*/  LEA.HI R198, R2, R193, RZ, 0x3 ;  /* 0x000000c102c67211 */ /* 0x000fe200078f18ff */
[----:B------:R-:W-:Y:S01]  /*0fc0*/  IMAD.SHL.U32 R2, R3, 0x80, RZ ;  /* 0x0000008003027824 */ /* 0x000fe200078e00ff */
[----:B------:R-:W-:Y:S01]  /*0fd0*/  SHF.R.U32.HI R12, RZ, 0x3, R204 ;  /* 0x00000003ff0c7819 */ /* 0x000fe200000116cc */
[----:B------:R-:W-:Y:S01]  /*0fe0*/  IMAD.SHL.U32 R4, R4, 0x80, RZ ;  /* 0x0000008004047824 */ /* 0x000fe200078e00ff */
[----:B------:R-:W-:Y:S01]  /*0ff0*/  SHF.R.U32.HI R216, RZ, 0x3, R215 ;  /* 0x00000003ffd87819 */ /* 0x000fe200000116d7 */
[C---:B------:R-:W-:Y:S01]  /*1000*/  VIADD R22, R16.reuse, 0x80 ;  /* 0x0000008010167836 */ /* 0x040fe20000000000 */
[--C-:B------:R-:W-:Y:S01]  /*1010*/  LOP3.LUT R3, R215, 0x38, R195.reuse, 0xf8, !PT ;  /* 0x00000038d7037812 */ /* 0x100fe200078ef8c3 */
[----:B------:R-:W-:Y:S01]  /*1020*/  VIADD R192, R16, 0xa0 ;  /* 0x000000a010c07836 */ /* 0x000fe20000000000 */
[----:B------:R-:W-:Y:S01]  /*1030*/  LOP3.LUT R6, R204, 0x38, R195, 0xf8, !PT ;  /* 0x00000038cc067812 */ /* 0x000fe200078ef8c3 */
[----:B------:R-:W-:Y:S01]  /*1040*/  IMAD.SHL.U32 R222, R225, 0x8, RZ ;  /* 0x00000008e1de7824 */ /* 0x000fe200078e00ff */
[----:B------:R-:W-:-:S02]  /*1050*/  LOP3.LUT R2, R2, 0xffffe000, RZ, 0xc0, !PT ;  /* 0xffffe00002027812 */ /* 0x000fc400078ec0ff */
[----:B------:R-:W-:Y:S01]  /*1060*/  LOP3.LUT R3, R3, R216, RZ, 0x3c, !PT ;  /* 0x000000d803037212 */ /* 0x000fe200078e3cff */
[----:B------:R-:W-:Y:S01]  /*1070*/  VIADD R224, R222, 0x80 ;  /* 0x00000080dee07836 */ /* 0x000fe20000000000 */
[----:B------:R-:W-:Y:S02]  /*1080*/  LOP3.LUT R7, R6, R12, RZ, 0x3c, !PT ;  /* 0x0000000c06077212 */ /* 0x000fe400078e3cff */
[--C-:B------:R-:W-:Y:S02]  /*1090*/  LOP3.LUT R5, R215, 0x38, R198.reuse, 0xf8, !PT ;  /* 0x00000038d7057812 */ /* 0x100fe400078ef8c6 */
[----:B------:R-:W-:Y:S02]  /*10a0*/  LOP3.LUT R8, R204, 0x38, R198, 0xf8, !PT ;  /* 0x00000038cc087812 */ /* 0x000fe400078ef8c6 */
[-C--:B------:R-:W-:Y:S02]  /*10b0*/  IADD3 R3, R3, R2.reuse, R217 ;  /* 0x0000000203037210 */ /* 0x080fe40007ffe0d9 */
[----:B------:R-:W-:-:S02]  /*10c0*/  IADD3 R7, R7, R2, R218 ;  /* 0x0000000207077210 */ /* 0x000fc40007ffe0da */
[----:B------:R-:W-:Y:S02]  /*10d0*/  LEA.HI R2, R14, R14, RZ, 0x1 ;  /* 0x0000000e0e027211 */ /* 0x000fe400078f08ff */
[----:B------:R-:W-:Y:S02]  /*10e0*/  LOP3.LUT R4, R4, 0xffffe000, RZ, 0xc0, !PT ;  /* 0xffffe00004047812 */ /* 0x000fe400078ec0ff */
[----:B------:R-:W-:Y:S02]  /*10f0*/  LOP3.LUT R5, R5, R216, RZ, 0x3c, !PT ;  /* 0x000000d805057212 */ /* 0x000fe400078e3cff */
[----:B------:R-:W-:Y:S02]  /*1100*/  LOP3.LUT R9, R8, R12, RZ, 0x3c, !PT ;  /* 0x0000000c08097212 */ /* 0x000fe400078e3cff */
[----:B------:R-:W-:Y:S02]  /*1110*/  LOP3.LUT R2, R2, 0x1ffffffe, RZ, 0xc0, !PT ;  /* 0x1ffffffe02027812 */ /* 0x000fe400078ec0ff */
[----:B------:R-:W-:-:S02]  /*1120*/  IADD3 R6, R5, R4, R217 ;  /* 0x0000000405067210 */ /* 0x000fc40007ffe0d9 */
[----:B------:R-:W-:Y:S01]  /*1130*/  IADD3 R9, R9, R4, R218 ;  /* 0x0000000409097210 */ /* 0x000fe20007ffe0da */
[----:B------:R-:W-:Y:S01]  /*1140*/  IMAD.IADD R2, R14, 0x1, -R2 ;  /* 0x000000010e027824 */ /* 0x000fe200078e0a02 */
[----:B------:R-:W-:Y:S02]  /*1150*/  SHF.R.S32.HI R0, RZ, 0x1f, R207 ;  /* 0x0000001fff007819 */ /* 0x000fe400000114cf */
[----:B------:R-:W-:Y:S02]  /*1160*/  SHF.R.S32.HI R4, RZ, 0x1f, R205 ;  /* 0x0000001fff047819 */ /* 0x000fe400000114cd */
[----:B------:R-:W-:Y:S02]  /*1170*/  SHF.R.S32.HI R13, RZ, 0x1f, R206 ;  /* 0x0000001fff0d7819 */ /* 0x000fe400000114ce */
[----:B------:R-:W-:Y:S02]  /*1180*/  SHF.L.U64.HI R14, R207, 0x1, R0 ;  /* 0x00000001cf0e7819 */ /* 0x000fe40000010200 */
[----:B------:R-:W-:-:S02]  /*1190*/  SHF.L.U64.HI R11, R205, 0x1, R4 ;  /* 0x00000001cd0b7819 */ /* 0x000fc40000010204 */
[----:B------:R-:W-:Y:S01]  /*11a0*/  SHF.R.S32.HI R15, RZ, 0x1f, R208 ;  /* 0x0000001fff0f7819 */ /* 0x000fe200000114d0 */
[----:B------:R-:W-:Y:S01]  /*11b0*/  STL [R1+0x48], R14 ;  /* 0x0000480e01007387 */ /* 0x000fe20000100800 */
[----:B------:R-:W-:Y:S02]  /*11c0*/  SHF.L.U64.HI R0, R206, 0x1, R13 ;  /* 0x00000001ce007819 */ /* 0x000fe4000001020d */
[----:B------:R-:W-:Y:S01]  /*11d0*/  LOP3.LUT R5, R204, 0x38, R16, 0xf8, !PT ;  /* 0x00000038cc057812 */ /* 0x000fe200078ef810 */
[----:B------:R-:W-:Y:S01]  /*11e0*/  STL [R1+0x4c], R11 ;  /* 0x00004c0b01007387 */ /* 0x000fe20000100800 */
[----:B------:R-:W-:Y:S02]  /*11f0*/  SHF.R.S32.HI R8, RZ, 0x1f, R209 ;  /* 0x0000001fff087819 */ /* 0x000fe400000114d1 */
[----:B------:R-:W-:Y:S01]  /*1200*/  SHF.L.U64.HI R4, R208, 0x1, R15 ;  /* 0x00000001d0047819 */ /* 0x000fe2000001020f */
[----:B------:R0:W-:Y:S01]  /*1210*/  STL [R1+0x50], R0 ;  /* 0x0000500001007387 */ /* 0x0001e20000100800 */
[----:B------:R-:W-:-:S02]  /*1220*/  LOP3.LUT R5, R218, R5, R12, 0xf6, !PT ;  /* 0x00000005da057212 */ /* 0x000fc400078ef60c */
[----:B------:R-:W-:Y:S01]  /*1230*/  LEA R3, R3, UR60, 0x1 ;  /* 0x0000003c03037c11 */ /* 0x000fe2000f8e08ff */
[----:B------:R1:W-:Y:S01]  /*1240*/  STL [R1+0x54], R4 ;  /* 0x0000540401007387 */ /* 0x0003e20000100800 */
[----:B------:R-:W-:Y:S02]  /*1250*/  SHF.R.S32.HI R17, RZ, 0x1f, R16 ;  /* 0x0000001fff117819 */ /* 0x000fe40000011410 */
[----:B------:R-:W-:Y:S02]  /*1260*/  SHF.R.S32.HI R201, RZ, 0x1f, R23 ;  /* 0x0000001fffc97819 */ /* 0x000fe40000011417 */
[----:B------:R-:W-:Y:S02]  /*1270*/  SHF.R.S32.HI R200, RZ, 0x1f, R22 ;  /* 0x0000001fffc87819 */ /* 0x000fe40000011416 */
[----:B0-----:R-:W-:Y:S02]  /*1280*/  SHF.L.U64.HI R0, R209, 0x1, R8 ;  /* 0x00000001d1007819 */ /* 0x001fe40000010208 */
[----:B------:R-:W-:-:S02]  /*1290*/  SHF.R.S32.HI R199, RZ, 0x1f, R192 ;  /* 0x0000001fffc77819 */ /* 0x000fc400000114c0 */
[----:B-1----:R-:W-:Y:S01]  /*12a0*/  LEA R4, R5, UR60, 0x1 ;  /* 0x0000003c05047c11 */ /* 0x002fe2000f8e08ff */
[----:B------:R0:W-:Y:S01]  /*12b0*/  STL [R1+0x58], R0 ;  /* 0x0000580001007387 */ /* 0x0001e20000100800 */
[----:B------:R-:W-:Y:S02]  /*12c0*/  SHF.R.S32.HI R195, RZ, 0x3, R195 ;  /* 0x00000003ffc37819 */ /* 0x000fe400000114c3 */
[----:B------:R-:W-:Y:S01]  /*12d0*/  SHF.R.S32.HI R198, RZ, 0x3, R198 ;  /* 0x00000003ffc67819 */ /* 0x000fe200000114c6 */
[----:B------:R1:W-:Y:S04]  /*12e0*/  STL [R1+0x68], R4 ;  /* 0x0000680401007387 */ /* 0x0003e80000100800 */
[----:B------:R2:W-:Y:S01]  /*12f0*/  STL [R1+0x6c], R3 ;  /* 0x00006c0301007387 */ /* 0x0005e20000100800 */
[----:B0-----:R-:W-:-:S02]  /*1300*/  LEA R0, R7, UR60, 0x1 ;  /* 0x0000003c07007c11 */ /* 0x001fc4000f8e08ff */
[----:B-1----:R-:W-:-:S03]  /*1310*/  LEA R4, R6, UR60, 0x1 ;  /* 0x0000003c06047c11 */ /* 0x002fc6000f8e08ff */
[----:B------:R0:W-:Y:S01]  /*1320*/  STL [R1+0x60], R0 ;  /* 0x0000600001007387 */ /* 0x0001e20000100800 */
[----:B--2---:R-:W-:-:S03]  /*1330*/  LEA R3, R9, UR60, 0x1 ;  /* 0x0000003c09037c11 */ /* 0x004fc6000f8e08ff */
[----:B------:R1:W-:Y:S01]  /*1340*/  STL [R1+0x64], R4 ;  /* 0x0000640401007387 */ /* 0x0003e20000100800 */
[----:B0-----:R-:W-:-:S05]  /*1350*/  IMAD R0, R2, 0x8, R10 ;  /* 0x0000000802007824 */ /* 0x001fca00078e020a */
[----:B------:R1:W-:Y:S04]  /*1360*/  STL [R1+0x78], R0 ;  /* 0x0000780001007387 */ /* 0x0003e80000100800 */
[----:B------:R1:W-:Y:S02]  /*1370*/  STL [R1+0x5c], R3 ;  /* 0x00005c0301007387 */ /* 0x0003e40000100800 */
.L_x_3956:
[----:B01-34-:R-:W0:Y:S01]  /*1380*/  LDC.64 R2, c[0x0][0xc88] ;  /* 0x00032200ff027b82 */ /* 0x01be220000000a00 */
        /* <DEDUP_REMOVED lines=10> */
[----:B------:R-:W-:Y:S02]  /*1430*/  ISETP.NE.U32.AND P0, PT, RZ, UR6, PT ;  /* 0x00000006ff007c0c */ /* 0x000fe4000bf05070 */
[----:B------:R-:W-:-:S02]  /*1440*/  MOV R27, RZ ;  /* 0x000000ff001b7202 */ /* 0x000fc40000000f00 */
[----:B------:R-:W-:Y:S02]  /*1450*/  ISETP.NE.AND.EX P0, PT, RZ, UR7, PT, P0 ;  /* 0x00000007ff007c0c */ /* 0x000fe4000bf05300 */
[----:B--2---:R-:W-:Y:S01]  /*1460*/  SHF.R.S32.HI R0, RZ, 0x1f, R229 ;  /* 0x0000001fff007819 */ /* 0x004fe200000114e5 */
[C---:B------:R-:W-:Y:S02]  /*1470*/  IMAD.SHL.U32 R227, R229.reuse, 0x4, RZ ;  /* 0x00000004e5e37824 */ /* 0x040fe400078e00ff */
[C---:B------:R-:W-:Y:S02]  /*1480*/  @P2 LEA R2, P3, R229.reuse, UR4, 0x2 ;  /* 0x00000004e5022c11 */ /* 0x040fe4000f8610ff */
[C-C-:B------:R-:W-:Y:S01]  /*1490*/  SHF.L.U64.HI R228, R229.reuse, 0x2, R0.reuse ;  /* 0x00000002e5e47819 */ /* 0x140fe20000010200 */
[----:B------:R0:W-:Y:S01]  /*14a0*/  STL [R1+0x44], R0 ;  /* 0x0000440001007387 */ /* 0x0001e20000100800 */
[----:B------:R-:W-:Y:S01]  /*14b0*/  @P2 LEA.HI.X R3, R229, UR5, R0, 0x2, P3 ;  /* 0x00000005e5032c11 */ /* 0x000fe200098f1400 */
[----:B------:R-:W-:Y:S01]  /*14c0*/  ULDC UR4, c[0x0][0x288] ;  /* 0x0000a20000047ab9 */ /* 0x000fe20000000800 */
[----:B------:R-:W-:-:S03]  /*14d0*/  IADD3 R6, P4, R227, UR6, RZ ;  /* 0x00000006e3067c10 */ /* 0x000fc6000ff9e0ff */
[----:B------:R0:W5:Y:S01]  /*14e0*/  @P2 LDG.E R9, desc[UR56][R2.64] ;  /* 0x0000003802092981 */ /* 0x000162000c1e1900 */
[----:B------:R-:W-:Y:S01]  /*14f0*/  @P1 IADD3 R4, P2, R227, UR8, RZ ;  /* 0x00000008e3041c10 */ /* 0x000fe2000ff5e0ff */
[----:B------:R-:W-:Y:S01]  /*1500*/  IMAD.U32 R140, RZ, RZ, UR4 ;  /* 0x00000004ff8c7e24 */ /* 0x000fe2000f8e00ff */
[C---:B------:R-:W-:Y:S01]  /*1510*/  IADD3.X R7, R228.reuse, UR7, RZ, P4, !PT ;  /* 0x00000007e4077c10 */ /* 0x040fe2000a7fe4ff */
[----:B------:R0:W-:Y:S01]  /*1520*/  STL [R1+0x40], R29 ;  /* 0x0000401d01007387 */ /* 0x0001e20000100800 */
[----:B------:R-:W-:Y:S01]  /*1530*/  @P1 IADD3.X R5, R228, UR9, RZ, P2, !PT ;  /* 0x00000009e4051c10 */ /* 0x000fe200097fe4ff */
[----:B------:R-:W-:Y:S01]  /*1540*/  ULDC.64 UR4, c[0x0][0x418] ;  /* 0x0001060000047ab9 */ /* 0x000fe20000000a00 */
[----:B------:R-:W-:Y:S01]  /*1550*/  ULDC.64 UR8, c[0x0][0xa20] ;  /* 0x0002880000087ab9 */ /* 0x000fe20000000a00 */
[----:B------:R0:W5:Y:S04]  /*1560*/  @P0 LDG.E R27, desc[UR56][R6.64] ;  /* 0x00000038061b0981 */ /* 0x000168000c1e1900 */
[----:B------:R0:W5:Y:S01]  /*1570*/  @P1 LDG.E R140, desc[UR56][R4.64] ;  /* 0x00000038048c1981 */ /* 0x000162000c1e1900 */
        /* <DEDUP_REMOVED lines=9> */
[----:B------:R-:W-:Y:S02]  /*1610*/  IMAD.MOV.U32 R226, RZ, RZ, R30 ;  /* 0x000000ffffe27224 */ /* 0x000fe400078e001e */
[----:B------:R-:W-:Y:S01]  /*1620*/  IMAD.MOV.U32 R25, RZ, RZ, R229 ;  /* 0x000000ffff197224 */ /* 0x000fe200078e00e5 */
[----:B0-----:R-:W-:Y:S06]  /*1630*/  @P1 BRA `(.L_x_3742) ;  /* 0x0000000000241947 */ /* 0x001fec0003800000 */
        /* <DEDUP_REMOVED lines=9> */
.L_x_3742:
[----:B------:R-:W-:Y:S02]  /*16d0*/  IMAD.U32 R24, RZ, RZ, UR5 ;  /* 0x00000005ff187e24 */ /* 0x000fe4000f8e00ff */
[----:B------:R-:W-:Y:S01]  /*16e0*/  IMAD.U32 R26, RZ, RZ, UR4 ;  /* 0x00000004ff1a7e24 */ /* 0x000fe2000f8e00ff */
[----:B------:R-:W-:Y:S06]  /*16f0*/  @!P2 BRA `(.L_x_3743) ;  /* 0x000000000010a947 */ /* 0x000fec0003800000 */
[----:B------:R-:W-:-:S04]  /*1700*/  IADD3 R2, P0, R227, UR8, RZ ;  /* 0x00000008e3027c10 */ /* 0x000fc8000ff1e0ff */
[----:B------:R-:W-:-:S05]  /*1710*/  IADD3.X R3, R228, UR9, RZ, P0, !PT ;  /* 0x00000009e4037c10 */ /* 0x000fca00087fe4ff */
[----:B------:R0:W5:Y:S01]  /*1720*/  LDG.E R26, desc[UR56][R2.64] ;  /* 0x00000038021a7981 */ /* 0x000162000c1e1900 */
[----:B------:R-:W-:Y:S05]  /*1730*/  BRA `(.L_x_3744) ;  /* 0x0000000000107947 */ /* 0x000fea0003800000 */
.L_x_3743:
[----:B------:R-:W-:Y:S05]  /*1740*/  @!P0 BRA `(.L_x_3744) ;  /* 0x00000000000c8947 */ /* 0x000fea0003800000 */
[----:B------:R-:W2:Y:S04]  /*1750*/  LDG.E R3, desc[UR56][R6.64] ;  /* 0x0000003806037981 */ /* 0x000ea8000c1e1900 */
[----:B------:R-:W2:Y:S02]  /*1760*/  LDG.E R26, desc[UR56][R6.64+0x4] ;  /* 0x00000438061a7981 */ /* 0x000ea4000c1e1900 */
[----:B--2---:R-:W-:-:S07]  /*1770*/  IMAD.IADD R26, R26, 0x1, -R3 ;  /* 0x000000011a1a7824 */ /* 0x004fce00078e0a03 */
.L_x_3744:
[----:B------:R-:W-:Y:S02]  /*1780*/  ULDC.64 UR4, c[0x0][0xa10] ;  /* 0x0002840000047ab9 */ /* 0x000fe40000000a00 */
[----:B------:R-:W-:-:S04]  /*1790*/  ISETP.NE.U32.AND P0, PT, RZ, UR4, PT ;  /* 0x00000004ff007c0c */ /* 0x000fc8000bf05070 */
[----:B------:R-:W-:Y:S01]  /*17a0*/  ISETP.NE.AND.EX P0, PT, RZ, UR5, PT, P0 ;  /* 0x00000005ff007c0c */ /* 0x000fe2000bf05300 */
[----:B------:R-:W-:-:S12]  /*17b0*/  ULDC.64 UR4, c[0x0][0xa30] ;  /* 0x00028c0000047ab9 */ /* 0x000fd80000000a00 */
[----:B0-----:R-:W0:Y:S02]  /*17c0*/  @P0 LDC.64 R2, c[0x0][0xa10] ;  /* 0x00028400ff020b82 */ /* 0x001e240000000a00 */
[----:B0-----:R-:W-:-:S05]  /*17d0*/  @P0 IMAD.WIDE R2, R25, 0x4, R2 ;  /* 0x0000000419020825 */ /* 0x001fca00078e0202 */
[----:B------:R-:W2:Y:S04]  /*17e0*/  @P0 LDG.E R0, desc[UR56][R2.64] ;  /* 0x0000003802000981 */ /* 0x000ea8000c1e1900 */
[----:B------:R-:W2:Y:S01]  /*17f0*/  @P0 LDG.E R7, desc[UR56][R2.64+0x4] ;  /* 0x0000043802070981 */ /* 0x000ea2000c1e1900 */
[----:B------:R-:W-:Y:S01]  /*1800*/  ISETP.NE.U32.AND P1, PT, RZ, UR4, PT ;  /* 0x00000004ff007c0c */ /* 0x000fe2000bf25070 */
[----:B-----5:R-:W-:-:S03]  /*1810*/  IMAD.MOV.U32 R136, RZ, RZ, R26 ;  /* 0x000000ffff887224 */ /* 0x020fc600078e001a */
[----:B------:R-:W-:-:S13]  /*1820*/  ISETP.NE.AND.EX P1, PT, RZ, UR5, PT, P1 ;  /* 0x00000005ff007c0c */ /* 0x000fda000bf25310 */
[----:B------:R-:W-:-:S04]  /*1830*/  @P1 IADD3 R4, P2, R227, UR4, RZ ;  /* 0x00000004e3041c10 */ /* 0x000fc8000ff5e0ff */
[----:B------:R-:W-:-:S05]  /*1840*/  @P1 IADD3.X R5, R228, UR5, RZ, P2, !PT ;  /* 0x00000005e4051c10 */ /* 0x000fca00097fe4ff */
[----:B------:R0:W5:Y:S01]  /*1850*/  @P1 LDG.E R136, desc[UR56][R4.64] ;  /* 0x0000003804881981 */ /* 0x000162000c1e1900 */
[----:B------:R-:W-:Y:S01]  /*1860*/  IMAD.IADD R9, R26, 0x1, -R9 ;  /* 0x000000011a097824 */ /* 0x000fe200078e0a09 */
[----:B------:R-:W-:-:S03]  /*1870*/  PLOP3.LUT P2, PT, PT, PT, PT, 0x80, 0x0 ;  /* 0x000000000000781c */ /* 0x000fc60003f4f070 */
[----:B------:R-:W-:-:S05]  /*1880*/  IMAD.MOV R122, RZ, RZ, -R9 ;  /* 0x000000ffff7a7224 */ /* 0x000fca00078e0a09 */
[----:B------:R-:W-:Y:S01]  /*1890*/  VIMNMX R122, RZ, R122, !PT ;  /* 0x0000007aff7a7248 */ /* 0x000fe20007fe0100 */
        /* <DEDUP_REMOVED lines=15> */
[----:B------:R-:W-:-:S04]  /*1990*/  @P0 LEA.HI.SX32 R2, R0, R3, 0x1c ;  /* 0x0000000300020211 */ /* 0x000fc800078fe2ff */
[----:B------:R-:W-:-:S13]  /*19a0*/  ISETP.GT.AND P0, PT, R2, R122, PT ;  /* 0x0000007a0200720c */ /* 0x000fda0003f04270 */
[----:B0-----:R-:W-:Y:S05]  /*19b0*/  @!P0 BRA `(.L_x_3745) ;  /* 0x0000009400688947 */ /* 0x001fea0003800000 */
[----:B------:R-:W-:Y:S01]  /*19c0*/  IADD3 R0, R18, 0x1e400, RZ ;  /* 0x0001e40012007810 */ /* 0x000fe20007ffe0ff */
[----:B------:R-:W-:Y:S03]  /*19d0*/  BSSY B6, `(.L_x_3746) ;  /* 0x0000013000067945 */ /* 0x000fe60003800000 */
        /* <DEDUP_REMOVED lines=18> */
.L_x_3747:
[----:B------:R-:W-:Y:S05]  /*1b00*/  BSYNC B6 ;  /* 0x0000000000067941 */ /* 0x000fea0003800000 */
.L_x_3746:
        /* <DEDUP_REMOVED lines=20> */
.L_x_3749:
[----:B------:R-:W-:Y:S05]  /*1c50*/  BSYNC B6 ;  /* 0x0000000000067941 */ /* 0x000fea0003800000 */
.L_x_3748:
[----:B------:R-:W-:Y:S01]  /*1c60*/  ULDC.64 UR4, c[0x0][0x9f8] ;  /* 0x00027e0000047ab9 */ /* 0x000fe20000000a00 */
[----:B------:R-:W2:Y:S01]  /*1c70*/  LDL.LU R20, [R1] ;  /* 0x0000000001147983 */ /* 0x000ea20000300800 */
[----:B------:R-:W-:Y:S01]  /*1c80*/  ISETP.NE.U32.AND P0, PT, RZ, UR4, PT ;  /* 0x00000004ff007c0c */ /* 0x000fe2000bf05070 */
[----:B------:R-:W0:Y:S03]  /*1c90*/  LDC.64 R94, c[0x0][0x3f8] ;  /* 0x0000fe00ff5e7b82 */ /* 0x000e260000000a00 */
[----:B------:R-:W-:-:S05]  /*1ca0*/  ISETP.NE.AND.EX P0, PT, RZ, UR5, PT, P0 ;  /* 0x00000005ff007c0c */ /* 0x000fca000bf05300 */
[----:B------:R-:W1:Y:S08]  /*1cb0*/  LDC R121, c[0x0][0x3f4] ;  /* 0x0000fd00ff797b82 */ /* 0x000e700000000800 */
[----:B------:R-:W-:Y:S01]  /*1cc0*/  @P0 IADD3 R4, P1, R227, UR4, RZ ;  /* 0x00000004e3040c10 */ /* 0x000fe2000ff3e0ff */
[----:B------:R-:W-:Y:S01]  /*1cd0*/  ULDC UR4, c[0x0][0x2f4] ;  /* 0x0000bd0000047ab9 */ /* 0x000fe20000000800 */
[----:B------:R-:W3:Y:S02]  /*1ce0*/  LDC.64 R88, c[0x0][0x408] ;  /* 0x00010200ff587b82 */ /* 0x000ee40000000a00 */
[----:B------:R-:W-:-:S05]  /*1cf0*/  @P0 IADD3.X R5, R228, UR5, RZ, P1, !PT ;  /* 0x00000005e4050c10 */ /* 0x000fca0008ffe4ff */
[----:B------:R4:W2:Y:S01]  /*1d00*/  @P0 LDG.E R25, desc[UR56][R4.64] ;  /* 0x0000003804190981 */ /* 0x0008a2000c1e1900 */
[----:B------:R-:W-:Y:S01]  /*1d10*/  ISETP.GE.AND P1, PT, R194, UR4, PT ;  /* 0x00000004c2007c0c */ /* 0x000fe2000bf26270 */
[-C--:B0-----:R-:W-:Y:S01]  /*1d20*/  IMAD.WIDE.U32 R96, R202, R94.reuse, R16 ;  /* 0x0000005eca607225 */ /* 0x081fe200078e0010 */
[----:B------:R-:W-:Y:S01]  /*1d30*/  ISETP.GE.AND P0, PT, R16, UR4, PT ;  /* 0x0000000410007c0c */ /* 0x000fe2000bf06270 */
[----:B------:R-:W0:Y:S01]  /*1d40*/  S2R R28, SR_TID.X ;  /* 0x00000000001c7919 */ /* 0x000e220000002100 */
[----:B------:R-:W-:Y:S01]  /*1d50*/  SEL R3, RZ, 0xffffffff, P1 ;  /* 0xffffffffff037807 */ /* 0x000fe20000800000 */
[----:B------:R-:W-:Y:S01]  /*1d60*/  IMAD R125, R95, 0x60, RZ ;  /* 0x000000605f7d7824 */ /* 0x000fe200078e02ff */
[----:B------:R-:W-:Y:S01]  /*1d70*/  SEL R0, RZ, 0x1, P0 ;  /* 0x00000001ff007807 */ /* 0x000fe20000000000 */
[----:B------:R-:W0:Y:S01]  /*1d80*/  S2R R137, SR_TID.X ;  /* 0x0000000000897919 */ /* 0x000e220000002100 */
[----:B------:R-:W-:Y:S01]  /*1d90*/  ISETP.GE.AND P0, PT, R193, UR4, PT ;  /* 0x00000004c1007c0c */ /* 0x000fe2000bf06270 */
[----:B------:R-:W-:Y:S01]  /*1da0*/  IMAD.SHL.U32 R3, R3, 0x2, RZ ;  /* 0x0000000203037824 */ /* 0x000fe200078e00ff */
[----:B----4-:R-:W-:Y:S01]  /*1db0*/  SHF.R.S32.HI R5, RZ, 0x1f, R202 ;  /* 0x0000001fff057819 */ /* 0x010fe200000114ca */
[----:B------:R-:W-:Y:S01]  /*1dc0*/  IMAD.SHL.U32 R105, R94, 0x40, RZ ;  /* 0x000000405e697824 */ /* 0x000fe200078e00ff */
[----:B------:R-:W-:Y:S01]  /*1dd0*/  ISETP.GE.AND P1, PT, R23, UR4, PT ;  /* 0x0000000417007c0c */ /* 0x000fe2000bf26270 */
[----:B------:R-:W-:Y:S01]  /*1de0*/  IMAD.IADD R124, R27, 0x1, R26 ;  /* 0x000000011b7c7824 */ /* 0x000fe200078e021a */
[----:B------:R-:W-:Y:S01]  /*1df0*/  LOP3.LUT R0, R3, 0x2, R0, 0xe2, !PT ;  /* 0x0000000203007812 */ /* 0x000fe200078ee200 */
[C---:B------:R-:W-:Y:S01]  /*1e00*/  IMAD R6, R5.reuse, R94, RZ ;  /* 0x0000005e05067224 */ /* 0x040fe200078e02ff */
[----:B------:R-:W-:Y:S01]  /*1e10*/  SHF.R.S32.HI R197, RZ, 0x1f, R196 ;  /* 0x0000001fffc57819 */ /* 0x000fe200000114c4 */
[----:B---3--:R-:W-:Y:S01]  /*1e20*/  IMAD R5, R5, R88, RZ ;  /* 0x0000005805057224 */ /* 0x008fe200078e02ff */
[----:B------:R-:W-:Y:S01]  /*1e30*/  SEL R3, RZ, 0x4, P0 ;  /* 0x00000004ff037807 */ /* 0x000fe20000000000 */
[C---:B------:R-:W-:Y:S01]  /*1e40*/  IMAD R7, R202.reuse, R95, R6 ;  /* 0x0000005fca077224 */ /* 0x040fe200078e0206 */
[----:B------:R-:W-:Y:S01]  /*1e50*/  SEL R4, RZ, 0x8, P1 ;  /* 0x00000008ff047807 */ /* 0x000fe20000800000 */
[----:B------:R-:W-:Y:S01]  /*1e60*/  IMAD.WIDE.U32 R98, R202, R94, R196 ;  /* 0x0000005eca627225 */ /* 0x000fe200078e00c4 */
[----:B------:R-:W-:-:S02]  /*1e70*/  ISETP.GE.AND P2, PT, R22, UR4, PT ;  /* 0x0000000416007c0c */ /* 0x000fc4000bf46270 */
[----:B------:R-:W-:Y:S01]  /*1e80*/  LOP3.LUT R0, R4, R0, R3, 0xfe, !PT ;  /* 0x0000000004007212 */ /* 0x000fe200078efe03 */
[----:B------:R-:W-:Y:S01]  /*1e90*/  IMAD.IADD R99, R99, 0x1, R7 ;  /* 0x0000000163637824 */ /* 0x000fe200078e0207 */
[----:B------:R-:W-:Y:S01]  /*1ea0*/  SEL R3, RZ, 0x10, P2 ;  /* 0x00000010ff037807 */ /* 0x000fe20001000000 */
[----:B------:R-:W-:Y:S01]  /*1eb0*/  IMAD.IADD R97, R7, 0x1, R97 ;  /* 0x0000000107617824 */ /* 0x000fe200078e0261 */
[----:B-1----:R-:W-:Y:S01]  /*1ec0*/  ISETP.GE.AND P0, PT, R16, R121, PT ;  /* 0x000000791000720c */ /* 0x002fe20003f06270 */
[----:B------:R-:W-:Y:S01]  /*1ed0*/  IMAD R9, R202, R89, R5 ;  /* 0x00000059ca097224 */ /* 0x000fe200078e0205 */
[----:B------:R-:W-:Y:S01]  /*1ee0*/  ISETP.GE.AND P1, PT, R194, R121, PT ;  /* 0x00000079c200720c */ /* 0x000fe20003f26270 */
[-C--:B------:R-:W-:Y:S01]  /*1ef0*/  IMAD.WIDE.U32 R92, R202, R88.reuse, R196 ;  /* 0x00000058ca5c7225 */ /* 0x080fe200078e00c4 */
[----:B------:R-:W-:Y:S02]  /*1f00*/  LOP3.LUT R7, R0, R3, RZ, 0xfc, !PT ;  /* 0x0000000300077212 */ /* 0x000fe400078efcff */
[----:B------:R-:W-:Y:S01]  /*1f10*/  ISETP.GE.AND P3, PT, R193, R121, PT ;  /* 0x00000079c100720c */ /* 0x000fe20003f66270 */
[----:B------:R-:W-:Y:S01]  /*1f20*/  IMAD.WIDE.U32 R90, R202, R88, R16 ;  /* 0x00000058ca5a7225 */ /* 0x000fe200078e0010 */
[----:B------:R-:W-:-:S02]  /*1f30*/  SEL R3, R121, RZ, P0 ;  /* 0x000000ff79037207 */ /* 0x000fc40000000000 */
[----:B------:R-:W-:Y:S01]  /*1f40*/  SEL R5, R121, RZ, P1 ;  /* 0x000000ff79057207 */ /* 0x000fe20000800000 */
[----:B------:R-:W-:Y:S01]  /*1f50*/  IMAD.IADD R93, R93, 0x1, R9 ;  /* 0x000000015d5d7824 */ /* 0x000fe200078e0209 */
[----:B------:R-:W-:Y:S01]  /*1f60*/  SEL R0, R121, RZ, P3 ;  /* 0x000000ff79007207 */ /* 0x000fe20001800000 */
[----:B------:R-:W-:Y:S01]  /*1f70*/  IMAD.IADD R3, R16, 0x1, R3 ;  /* 0x0000000110037824 */ /* 0x000fe200078e0203 */
[----:B------:R-:W-:Y:S01]  /*1f80*/  SHF.R.U32.HI R21, RZ, 0x3, R204 ;  /* 0x00000003ff157819 */ /* 0x000fe200000116cc */
[----:B------:R-:W-:Y:S01]  /*1f90*/  IMAD.IADD R5, R194, 0x1, R5 ;  /* 0x00000001c2057824 */ /* 0x000fe200078e0205 */
[----:B------:R-:W-:Y:S01]  /*1fa0*/  LOP3.LUT P2, RZ, R223, 0x4, RZ, 0xc0, !PT ;  /* 0x00000004dfff7812 */ /* 0x000fe2000784c0ff */
[----:B------:R-:W-:Y:S01]  /*1fb0*/  IMAD.IADD R10, R193, 0x1, R0 ;  /* 0x00000001c10a7824 */ /* 0x000fe200078e0200 */
[----:B------:R-:W-:Y:S01]  /*1fc0*/  SHF.R.S32.HI R0, RZ, 0x1f, R3 ;  /* 0x0000001fff007819 */ /* 0x000fe20000011403 */
[----:B------:R-:W-:Y:S01]  /*1fd0*/  IMAD.IADD R91, R9, 0x1, R91 ;  /* 0x00000001095b7824 */ /* 0x000fe200078e025b */
[----:B------:R-:W-:Y:S01]  /*1fe0*/  SHF.R.S32.HI R6, RZ, 0x1f, R5 ;  /* 0x0000001fff067819 */ /* 0x000fe20000011405 */
[----:B0-----:R-:W-:Y:S01]  /*1ff0*/  VIADD R28, R28, 0xffffff80 ;  /* 0xffffff801c1c7836 */ /* 0x001fe20000000000 */
[-C--:B------:R-:W-:Y:S01]  /*2000*/  LEA.HI R4, R0, R3.reuse, RZ, 0x3 ;  /* 0x0000000300047211 */ /* 0x080fe200078f18ff */
[----:B------:R-:W-:Y:S01]  /*2010*/  IMAD.SHL.U32 R107, R88, 0x40, RZ ;  /* 0x00000040586b7824 */ /* 0x000fe200078e00ff */
[----:B------:R-:W-:Y:S01]  /*2020*/  LEA.HI R0, R0, R3, RZ, 0x6 ;  /* 0x0000000300007211 */ /* 0x000fe200078f30ff */
[----:B-----5:R-:W-:Y:S01]  /*2030*/  IMAD.WIDE.U32 R92, R136, R88, R92 ;  /* 0x00000058885c7225 */ /* 0x020fe200078e005c */
[----:B------:R-:W-:-:S02]  /*2040*/  LEA.HI R3, R6, R5, RZ, 0x6 ;  /* 0x0000000506037211 */ /* 0x000fc400078f30ff */
[----:B------:R-:W-:Y:S01]  /*2050*/  LEA.HI R5, R6, R5, RZ, 0x3 ;  /* 0x0000000506057211 */ /* 0x000fe200078f18ff */
[C---:B------:R-:W-:Y:S01]  /*2060*/  IMAD.WIDE.U32 R90, R136.reuse, R88, R90 ;  /* 0x00000058885a7225 */ /* 0x040fe200078e005a */
[----:B------:R-:W-:Y:S02]  /*2070*/  SHF.R.S32.HI R0, RZ, 0x6, R0 ;  /* 0x00000006ff007819 */ /* 0x000fe40000011400 */
[----:B------:R-:W-:Y:S01]  /*2080*/  SHF.R.S32.HI R6, RZ, 0x6, R3 ;  /* 0x00000006ff067819 */ /* 0x000fe20000011403 */
[----:B------:R-:W-:Y:S01]  /*2090*/  IMAD.WIDE.U32 R98, R136, R94, R98 ;  /* 0x0000005e88627225 */ /* 0x000fe200078e0062 */
[C-C-:B------:R-:W-:Y:S02]  /*20a0*/  LOP3.LUT R3, R215.reuse, 0x38, R4.reuse, 0xf8, !PT ;  /* 0x00000038d7037812 */ /* 0x140fe400078ef804 */
[----:B------:R-:W-:Y:S01]  /*20b0*/  LOP3.LUT R8, R204, 0x38, R4, 0xf8, !PT ;  /* 0x00000038cc087812 */ /* 0x000fe200078ef804 */
[C---:B------:R-:W-:Y:S01]  /*20c0*/  IMAD R135, R0.reuse, 0x1800, R217 ;  /* 0x0000180000877824 */ /* 0x040fe200078e02d9 */
[----:B------:R-:W-:Y:S01]  /*20d0*/  LOP3.LUT R9, R215, 0x38, R5, 0xf8, !PT ;  /* 0x00000038d7097812 */ /* 0x000fe200078ef805 */
[----:B------:R-:W-:Y:S01]  /*20e0*/  IMAD R132, R0, 0x1800, R218 ;  /* 0x0000180000847824 */ /* 0x000fe200078e02da */
[----:B------:R-:W-:Y:S01]  /*20f0*/  SHF.R.S32.HI R11, RZ, 0x1f, R10 ;  /* 0x0000001fff0b7819 */ /* 0x000fe2000001140a */
[C---:B------:R-:W-:Y:S01]  /*2100*/  IMAD R133, R6.reuse, 0x1800, R217 ;  /* 0x0000180006857824 */ /* 0x040fe200078e02d9 */
[----:B------:R-:W-:Y:S01]  /*2110*/  LOP3.LUT R0, R3, R216, RZ, 0x3c, !PT ;  /* 0x000000d803007212 */ /* 0x000fe200078e3cff */
[----:B------:R-:W-:Y:S01]  /*2120*/  IMAD R129, R6, 0x1800, R218 ;  /* 0x0000180006817824 */ /* 0x000fe200078e02da */
[----:B------:R-:W-:Y:S01]  /*2130*/  LOP3.LUT R3, R8, R21, RZ, 0x3c, !PT ;  /* 0x0000001508037212 */ /* 0x000fe200078e3cff */
[----:B------:R-:W-:Y:S01]  /*2140*/  IMAD.WIDE.U32 R96, R136, R94, R96 ;  /* 0x0000005e88607225 */ /* 0x000fe200078e0060 */
[----:B------:R-:W-:-:S02]  /*2150*/  LOP3.LUT R8, R9, R216, RZ, 0x3c, !PT ;  /* 0x000000d809087212 */ /* 0x000fc400078e3cff */
[-C--:B------:R-:W-:Y:S01]  /*2160*/  LEA.HI R12, R11, R10.reuse, RZ, 0x3 ;  /* 0x0000000a0b0c7211 */ /* 0x080fe200078f18ff */
[----:B------:R-:W-:Y:S01]  /*2170*/  IMAD.IADD R135, R135, 0x1, R0 ;  /* 0x0000000187877824 */ /* 0x000fe200078e0200 */
[----:B------:R-:W-:Y:S01]  /*2180*/  LEA.HI R10, R11, R10, RZ, 0x6 ;  /* 0x0000000a0b0a7211 */ /* 0x000fe200078f30ff */
[----:B------:R-:W-:Y:S01]  /*2190*/  IMAD.IADD R132, R132, 0x1, R3 ;  /* 0x0000000184847824 */ /* 0x000fe200078e0203 */
[C---:B------:R-:W-:Y:S01]  /*21a0*/  LOP3.LUT R0, R204.reuse, 0x38, R5, 0xf8, !PT ;  /* 0x00000038cc007812 */ /* 0x040fe200078ef805 */
[----:B------:R-:W-:Y:S01]  /*21b0*/  IMAD.IADD R133, R133, 0x1, R8 ;  /* 0x0000000185857824 */ /* 0x000fe200078e0208 */
[----:B------:R-:W-:Y:S01]  /*21c0*/  LOP3.LUT R3, R215, 0x38, R12, 0xf8, !PT ;  /* 0x00000038d7037812 */ /* 0x000fe200078ef80c */
[----:B------:R-:W-:Y:S01]  /*21d0*/  IMAD.SHL.U32 R121, R121, 0x2, RZ ;  /* 0x0000000279797824 */ /* 0x000fe200078e00ff */
[----:B------:R-:W-:Y:S02]  /*21e0*/  SHF.R.S32.HI R10, RZ, 0x6, R10 ;  /* 0x00000006ff0a7819 */ /* 0x000fe4000001140a */
[----:B------:R-:W-:-:S02]  /*21f0*/  LOP3.LUT R8, R204, 0x38, R12, 0xf8, !PT ;  /* 0x00000038cc087812 */ /* 0x000fc400078ef80c */
[-C--:B------:R-:W-:Y:S01]  /*2200*/  LOP3.LUT R6, R0, R21.reuse, RZ, 0x3c, !PT ;  /* 0x0000001500067212 */ /* 0x080fe200078e3cff */
[C---:B------:R-:W-:Y:S01]  /*2210*/  IMAD R128, R10.reuse, 0x1800, R218 ;  /* 0x000018000a807824 */ /* 0x040fe200078e02da */
[----:B------:R-:W-:Y:S01]  /*2220*/  LOP3.LUT R0, R3, R216, RZ, 0x3c, !PT ;  /* 0x000000d803007212 */ /* 0x000fe200078e3cff */
[----:B------:R-:W-:Y:S01]  /*2230*/  IMAD R131, R10, 0x1800, R217 ;  /* 0x000018000a837824 */ /* 0x000fe200078e02d9 */
[----:B------:R-:W-:Y:S02]  /*2240*/  SHF.R.S32.HI R9, RZ, 0x1f, R136 ;  /* 0x0000001fff097819 */ /* 0x000fe40000011488 */
[----:B------:R-:W-:Y:S01]  /*2250*/  LOP3.LUT R3, R8, R21, RZ, 0x3c, !PT ;  /* 0x0000001508037212 */ /* 0x000fe200078e3cff */
[----:B------:R-:W-:Y:S01]  /*2260*/  IMAD.IADD R131, R131, 0x1, R0 ;  /* 0x0000000183837824 */ /* 0x000fe200078e0200 */
[----:B------:R-:W-:Y:S01]  /*2270*/  IADD3 R129, R129, R6, RZ ;  /* 0x0000000681817210 */ /* 0x000fe20007ffe0ff */
[----:B------:R-:W-:Y:S01]  /*2280*/  IMAD R6, R9, R94, RZ ;  /* 0x0000005e09067224 */ /* 0x000fe200078e02ff */
[----:B------:R-:W-:Y:S01]  /*2290*/  SHF.R.S32.HI R21, RZ, 0x1f, R28 ;  /* 0x0000001fff157819 */ /* 0x000fe2000001141c */
[----:B------:R-:W-:Y:S01]  /*22a0*/  IMAD.IADD R128, R128, 0x1, R3 ;  /* 0x0000000180807824 */ /* 0x000fe200078e0203 */
[----:B------:R-:W-:Y:S01]  /*22b0*/  LOP3.LUT R3, R215, 0x18, R16, 0xf8, !PT ;  /* 0x00000018d7037812 */ /* 0x000fe200078ef810 */
[C---:B------:R-:W-:Y:S01]  /*22c0*/  IMAD R101, R136.reuse, R95, R6 ;  /* 0x0000005f88657224 */ /* 0x040fe200078e0206 */
[----:B------:R-:W-:Y:S01]  /*22d0*/  LEA.HI R21, R21, R28, RZ, 0x2 ;  /* 0x0000001c15157211 */ /* 0x000fe200078f10ff */
[----:B------:R-:W-:Y:S01]  /*22e0*/  IMAD R0, R9, R88, RZ ;  /* 0x0000005809007224 */ /* 0x000fe200078e02ff */
[----:B------:R-:W-:Y:S01]  /*22f0*/  LOP3.LUT R6, R3, R216, RZ, 0x3c, !PT ;  /* 0x000000d803067212 */ /* 0x000fe200078e3cff */
[----:B------:R-:W-:Y:S01]  /*2300*/  IMAD R9, R89, 0x60, RZ ;  /* 0x0000006059097824 */ /* 0x000fe200078e02ff */
[----:B------:R-:W-:Y:S01]  /*2310*/  LOP3.LUT R21, R21, 0xfffffffc, RZ, 0xc0, !PT ;  /* 0xfffffffc15157812 */ /* 0x000fe200078ec0ff */
[----:B------:R-:W-:Y:S01]  /*2320*/  IMAD R11, R136, R89, R0 ;  /* 0x00000059880b7224 */ /* 0x000fe200078e0200 */
[C---:B------:R-:W-:Y:S01]  /*2330*/  SHF.L.U64.HI R106, R88.reuse, 0x6, R89 ;  /* 0x00000006586a7819 */ /* 0x040fe20000010259 */
[----:B------:R-:W-:Y:S01]  /*2340*/  IMAD.IADD R127, R217, 0x1, R6 ;  /* 0x00000001d97f7824 */ /* 0x000fe200078e0206 */
[----:B------:R-:W-:Y:S01]  /*2350*/  SHF.R.S32.HI R114, RZ, 0x3, R4 ;  /* 0x00000003ff727819 */ /* 0x000fe20000011404 */
[----:B------:R-:W-:Y:S01]  /*2360*/  IMAD.WIDE.U32 R88, R88, 0x60, RZ ;  /* 0x0000006058587825 */ /* 0x000fe200078e00ff */
[----:B------:R-:W-:-:S02]  /*2370*/  LOP3.LUT R3, R4, 0xfffffff8, RZ, 0xc0, !PT ;  /* 0xfffffff804037812 */ /* 0x000fc400078ec0ff */
[C---:B------:R-:W-:Y:S01]  /*2380*/  SHF.L.U64.HI R104, R94.reuse, 0x6, R95 ;  /* 0x000000065e687819 */ /* 0x040fe2000001025f */
[----:B------:R-:W-:Y:S01]  /*2390*/  IMAD.WIDE.U32 R94, R94, 0x60, RZ ;  /* 0x000000605e5e7825 */ /* 0x000fe200078e00ff */
[----:B------:R-:W-:Y:S02]  /*23a0*/  SHF.R.S32.HI R113, RZ, 0x3, R5 ;  /* 0x00000003ff717819 */ /* 0x000fe40000011405 */
[----:B------:R-:W-:Y:S01]  /*23b0*/  LOP3.LUT R4, R5, 0xfffffff8, RZ, 0xc0, !PT ;  /* 0xfffffff805047812 */ /* 0x000fe200078ec0ff */
[----:B------:R-:W-:Y:S01]  /*23c0*/  IMAD.IADD R21, R28, 0x1, -R21 ;  /* 0x000000011c157824 */ /* 0x000fe200078e0a15 */
[----:B------:R-:W-:Y:S01]  /*23d0*/  LOP3.LUT R5, R12, 0xfffffff8, RZ, 0xc0, !PT ;  /* 0xfffffff80c057812 */ /* 0x000fe200078ec0ff */
[----:B------:R-:W-:Y:S01]  /*23e0*/  IMAD.IADD R126, R89, 0x1, R9 ;  /* 0x00000001597e7824 */ /* 0x000fe200078e0209 */
[----:B------:R-:W-:Y:S01]  /*23f0*/  SHF.R.S32.HI R0, RZ, 0x1f, R30 ;  /* 0x0000001fff007819 */ /* 0x000fe2000001141e */
[----:B------:R-:W-:Y:S01]  /*2400*/  IMAD.IADD R103, R99, 0x1, R101 ;  /* 0x0000000163677824 */ /* 0x000fe200078e0265 */
[----:B------:R-:W-:Y:S01]  /*2410*/  LEA.HI R137, R137, 0x8, RZ, 0x19 ;  /* 0x0000000889897811 */ /* 0x000fe200078fc8ff */
[----:B------:R-:W-:Y:S01]  /*2420*/  IMAD R111, R21, 0x40, R202 ;  /* 0x00000040156f7824 */ /* 0x000fe200078e02ca */
[----:B------:R-:W-:Y:S01]  /*2430*/  SHF.R.S32.HI R112, RZ, 0x3, R12 ;  /* 0x00000003ff707819 */ /* 0x000fe2000001140c */
[----:B------:R-:W-:Y:S01]  /*2440*/  IMAD.IADD R125, R95, 0x1, R125 ;  /* 0x000000015f7d7824 */ /* 0x000fe200078e027d */
[----:B------:R-:W-:Y:S01]  /*2450*/  SHF.R.S32.HI R110, RZ, 0x1f, R3 ;  /* 0x0000001fff6e7819 */ /* 0x000fe20000011403 */
[----:B------:R-:W-:Y:S01]  /*2460*/  IMAD.IADD R101, R101, 0x1, R97 ;  /* 0x0000000165657824 */ /* 0x000fe200078e0261 */
[----:B------:R-:W-:Y:S01]  /*2470*/  SHF.R.S32.HI R109, RZ, 0x1f, R4 ;  /* 0x0000001fff6d7819 */ /* 0x000fe20000011404 */
[----:B------:R-:W-:Y:S01]  /*2480*/  IMAD.IADD R102, R93, 0x1, R11 ;  /* 0x000000015d667824 */ /* 0x000fe200078e020b */
[----:B------:R-:W-:Y:S01]  /*2490*/  SHF.R.S32.HI R108, RZ, 0x1f, R5 ;  /* 0x0000001fff6c7819 */ /* 0x000fe20000011405 */
[----:B------:R-:W-:Y:S01]  /*24a0*/  IMAD.IADD R100, R11, 0x1, R91 ;  /* 0x000000010b647824 */ /* 0x000fe200078e025b */
[----:B--2---:R-:W-:-:S04]  /*24b0*/  LOP3.LUT R20, R20, 0xfffffffe, RZ, 0xc0, !PT ;  /* 0xfffffffe14147812 */ /* 0x004fc800078ec0ff */
[----:B------:R-:W-:-:S04]  /*24c0*/  @P3 LOP3.LUT R20, R20, 0x1, RZ, 0xfc, !PT ;  /* 0x0000000114143812 */ /* 0x000fc800078efcff */
[----:B------:R-:W-:-:S04]  /*24d0*/  LOP3.LUT R20, R20, 0xfffffffb, RZ, 0xc0, !PT ;  /* 0xfffffffb14147812 */ /* 0x000fc800078ec0ff */
[----:B------:R-:W-:Y:S02]  /*24e0*/  @P2 LOP3.LUT R20, R20, 0x4, RZ, 0xfc, !PT ;  /* 0x0000000414142812 */ /* 0x000fe400078efcff */
[----:B------:R-:W-:-:S03]  /*24f0*/  ISETP.GE.AND P2, PT, R192, UR4, PT ;  /* 0x00000004c0007c0c */ /* 0x000fc6000bf46270 */
[----:B------:R0:W-:Y:S01]  /*2500*/  STL [R1], R20 ;  /* 0x0000001401007387 */ /* 0x0001e20000100800 */
[----:B------:R-:W-:-:S04]  /*2510*/  SEL R6, RZ, 0x20, P2 ;  /* 0x00000020ff067807 */ /* 0x000fc80001000000 */
[C---:B0-----:R-:W-:Y:S02]  /*2520*/  LOP3.LUT R20, R7.reuse, R6, RZ, 0xfc, !PT ;  /* 0x0000000607147212 */ /* 0x041fe400078efcff */
[----:B------:R-:W-:Y:S02]  /*2530*/  LOP3.LUT R6, R7, 0x1, RZ, 0xc0, !PT ;  /* 0x0000000107067812 */ /* 0x000fe400078ec0ff */
[C---:B------:R-:W-:Y:S02]  /*2540*/  LOP3.LUT R7, R20.reuse, 0x2, RZ, 0xc0, !PT ;  /* 0x0000000214077812 */ /* 0x040fe400078ec0ff */
[C---:B------:R-:W-:Y:S02]  /*2550*/  LOP3.LUT R8, R20.reuse, 0x4, RZ, 0xc0, !PT ;  /* 0x0000000414087812 */ /* 0x040fe400078ec0ff */
[C---:B------:R-:W-:Y:S02]  /*2560*/  LOP3.LUT R9, R20.reuse, 0x8, RZ, 0xc0, !PT ;  /* 0x0000000814097812 */ /* 0x040fe400078ec0ff */
[----:B------:R-:W-:-:S02]  /*2570*/  LOP3.LUT R10, R20, 0x10, RZ, 0xc0, !PT ;  /* 0x00000010140a7812 */ /* 0x000fc400078ec0ff */
[----:B------:R-:W-:Y:S02]  /*2580*/  SHF.R.S32.HI R123, RZ, 0x1f, R25 ;  /* 0x0000001fff7b7819 */ /* 0x000fe40000011419 */
[----:B------:R-:W-:-:S07]  /*2590*/  LOP3.LUT R20, R20, 0x20, RZ, 0xc0, !PT ;  /* 0x0000002014147812 */ /* 0x000fce00078ec0ff */
.L_x_3855:
[----:B--2---:R-:W2:Y:S01]  /*25a0*/  LDL.LU R33, [R1] ;  /* 0x0000000001217983 */ /* 0x004ea20000300800 */
[----:B------:R-:W0:Y:S01]  /*25b0*/  LDC R31, c[0x0][0x430] ;  /* 0x00010c00ff1f7b82 */ /* 0x000e220000000800 */
[----:B------:R-:W-:Y:S01]  /*25c0*/  IADD3 R2, R2, -0x1, RZ ;  /* 0xffffffff02027810 */ /* 0x000fe20007ffe0ff */
[----:B------:R-:W-:-:S04]  /*25d0*/  IMAD.MOV.U32 R21, RZ, RZ, RZ ;  /* 0x000000ffff157224 */ /* 0x000fc800078e00ff */
        /* <DEDUP_REMOVED lines=14> */
[----:B------:R-:W-:Y:S01]  /*26c0*/  @!P2 SHF.R.S32.HI R27, RZ, 0x1f, R26 ;  /* 0x0000001fff1ba819 */ /* 0x000fe2000001141a */
[C---:B------:R-:W-:Y:S02]  /*26d0*/  @!P2 IMAD R11, R25.reuse, R15, R28 ;  /* 0x0000000f190ba224 */ /* 0x040fe400078e021c */
[----:B------:R-:W-:-:S04]  /*26e0*/  @!P2 IMAD.WIDE.U32 R14, R25, R14, R26 ;  /* 0x0000000e190ea225 */ /* 0x000fc800078e001a */
[----:B------:R-:W-:Y:S01]  /*26f0*/  @!P2 IMAD.IADD R11, R15, 0x1, R11 ;  /* 0x000000010f0ba824 */ /* 0x000fe200078e020b */
[----:B---3--:R-:W-:-:S04]  /*2700*/  @!P2 LEA R12, P3, R14, R12, 0x2 ;  /* 0x0000000c0e0ca211 */ /* 0x008fc800078610ff */
[----:B------:R-:W-:-:S05]  /*2710*/  @!P2 LEA.HI.X R13, R14, R13, R11, 0x2, P3 ;  /* 0x0000000d0e0da211 */ /* 0x000fca00018f140b */
[----:B------:R0:W5:Y:S01]  /*2720*/  @!P2 LDG.E R21, desc[UR56][R12.64] ;  /* 0x000000380c15a981 */ /* 0x000162000c1e1900 */
[----:B------:R-:W-:Y:S01]  /*2730*/  ISETP.GT.AND P2, PT, R2, R122, PT ;  /* 0x0000007a0200720c */ /* 0x000fe20003f44270 */
[----:B------:R-:W-:Y:S01]  /*2740*/  IMAD R14, R19, 0x4800, R127 ;  /* 0x00004800130e7824 */ /* 0x000fe200078e027f */
[----:B------:R-:W-:Y:S01]  /*2750*/  LOP3.LUT P4, RZ, R223, 0x4, RZ, 0xc0, !PT ;  /* 0x00000004dfff7812 */ /* 0x000fe2000788c0ff */
[----:B------:R-:W-:Y:S01]  /*2760*/  IMAD.MOV R26, RZ, RZ, -R26 ;  /* 0x000000ffff1a7224 */ /* 0x000fe200078e0a1a */
[----:B------:R-:W-:Y:S05]  /*2770*/  YIELD ;  /* 0x0000000000007946 */ /* 0x000fea0003800000 */
[----:B------:R-:W-:Y:S01]  /*2780*/  VIADD R28, R14, 0x20 ;  /* 0x000000200e1c7836 */ /* 0x000fe20000000000 */
[----:B------:R-:W-:Y:S01]  /*2790*/  BSSY B0, `(.L_x_3750) ;  /* 0x00007f3000007945 */ /* 0x000fe20003800000 */
[----:B------:R-:W-:-:S02]  /*27a0*/  IMAD R26, R31, R26, R32 ;  /* 0x0000001a1f1a7224 */ /* 0x000fc400078e0220 */
[C---:B------:R-:W-:Y:S02]  /*27b0*/  IMAD R27, R14.reuse, 0x2, R115 ;  /* 0x000000020e1b7824 */ /* 0x040fe400078e0273 */
[----:B------:R-:W-:-:S04]  /*27c0*/  @P4 VIADD R28, R14, 0xffffffe0 ;  /* 0xffffffe00e1c4836 */ /* 0x000fc80000000000 */
[----:B------:R-:W-:Y:S01]  /*27d0*/  IMAD R28, R28, 0x2, R115 ;  /* 0x000000021c1c7824 */ /* 0x000fe200078e0273 */
[----:B--2---:R-:W-:-:S04]  /*27e0*/  LOP3.LUT R33, R33, 0xfffffffd, RZ, 0xc0, !PT ;  /* 0xfffffffd21217812 */ /* 0x004fc800078ec0ff */
[----:B------:R-:W-:Y:S02]  /*27f0*/  @P2 LOP3.LUT R33, R33, 0x2, RZ, 0xfc, !PT ;  /* 0x0000000221212812 */ /* 0x000fe400078efcff */
[----:B------:R-:W-:-:S03]  /*2800*/  ISETP.GE.AND P2, PT, R120, 0x1, PT ;  /* 0x000000017800780c */ /* 0x000fc60003f46270 */
[----:B------:R0:W-:Y:S10]  /*2810*/  STL [R1], R33 ;  /* 0x0000002101007387 */ /* 0x0001f40000100800 */
[----:B0-----:R-:W-:Y:S05]  /*2820*/  @!P2 BRA `(.L_x_3751) ;  /* 0x0000007400d0a947 */ /* 0x001fea0003800000 */
        /* <DEDUP_REMOVED lines=34> */
[----:B------:R-:W-:Y:S01]  /*2a50*/  ISETP.GE.AND P3, PT, R202, R85, PT ;  /* 0x00000055ca00720c */ /* 0x000fe20003f66270 */
        /* <DEDUP_REMOVED lines=14> */
[----:B------:R-:W-:Y:S06]  /*2b40*/  @P3 BRA `(.L_x_3754) ;  /* 0x0000000000a03947 */ /* 0x000fec0003800000 */
[----:B------:R-:W-:Y:S01]  /*2b50*/  IADD3 R35, P2, R98, R14, RZ ;  /* 0x0000000e62237210 */ /* 0x000fe20007f5e0ff */
[----:B------:R-:W-:Y:S01]  /*2b60*/  ULDC.64 UR4, c[0x0][0x3e8] ;  /* 0x0000fa0000047ab9 */ /* 0x000fe20000000a00 */
[----:B------:R-:W-:Y:S02]  /*2b70*/  CS2R R76, SRZ ;  /* 0x00000000004c7805 */ /* 0x000fe4000001ff00 */
[----:B------:R-:W-:Y:S01]  /*2b80*/  CS2R R78, SRZ ;  /* 0x00000000004e7805 */ /* 0x000fe2000001ff00 */
[----:B------:R-:W-:Y:S01]  /*2b90*/  IMAD.X R36, R11, 0x1, R103, P2 ;  /* 0x000000010b247824 */ /* 0x000fe200010e0667 */
[----:B------:R-:W-:-:S04]  /*2ba0*/  LEA R34, P2, R35, UR4, 0x1 ;  /* 0x0000000423227c11 */ /* 0x000fc8000f8408ff */
[----:B------:R-:W-:Y:S01]  /*2bb0*/  LEA.HI.X R35, R35, UR5, R36, 0x1, P2 ;  /* 0x0000000523237c11 */ /* 0x000fe200090f0c24 */
[----:B------:R-:W-:Y:S01]  /*2bc0*/  ULDC.64 UR4, c[0x0][0x400] ;  /* 0x0001000000047ab9 */ /* 0x000fe20000000a00 */
[----:B------:R-:W-:-:S04]  /*2bd0*/  IADD3 R37, P2, R92, R12, RZ ;  /* 0x0000000c5c257210 */ /* 0x000fc80007f5e0ff */
[----:B------:R-:W-:Y:S02]  /*2be0*/  IADD3.X R38, R80, R102, RZ, P2, !PT ;  /* 0x0000006650267210 */ /* 0x000fe400017fe4ff */
        /* <DEDUP_REMOVED lines=30> */
.L_x_3754:
[----:B------:R-:W-:Y:S05]  /*2dd0*/  BSYNC B1 ;  /* 0x0000000000017941 */ /* 0x000fea0003800000 */
.L_x_3753:
        /* <DEDUP_REMOVED lines=10> */
[----:B------:R-:W-:Y:S02]  /*2e80*/  CS2R R42, SRZ ;  /* 0x00000000002a7805 */ /* 0x000fe4000001ff00 */
[----:B------:R-:W-:Y:S02]  /*2e90*/  CS2R R46, SRZ ;  /* 0x00000000002e7805 */ /* 0x000fe4000001ff00 */
[----:B------:R-:W-:Y:S01]  /*2ea0*/  CS2R R50, SRZ ;  /* 0x0000000000327805 */ /* 0x000fe2000001ff00 */
[----:B-----5:R-:W-:Y:S01]  /*2eb0*/  IMAD.MOV.U32 R81, RZ, RZ, R56 ;  /* 0x000000ffff517224 */ /* 0x020fe200078e0038 */
[----:B------:R-:W-:Y:S01]  /*2ec0*/  CS2R R54, SRZ ;  /* 0x0000000000367805 */ /* 0x000fe2000001ff00 */
[----:B------:R-:W-:Y:S01]  /*2ed0*/  IMAD.MOV.U32 R82, RZ, RZ, R57 ;  /* 0x000000ffff527224 */ /* 0x000fe200078e0039 */
[----:B------:R-:W-:Y:S06]  /*2ee0*/  @P4 BRA `(.L_x_3756) ;  /* 0x0000000000a04947 */ /* 0x000fec0003800000 */
[----:B------:R-:W-:Y:S01]  /*2ef0*/  IADD3 R14, P2, P5, R98, R14, R105 ;  /* 0x0000000e620e7210 */ /* 0x000fe20007d5e069 */
[----:B------:R-:W-:Y:S01]  /*2f00*/  ULDC.64 UR4, c[0x0][0x3e8] ;  /* 0x0000fa0000047ab9 */ /* 0x000fe20000000a00 */
[----:B------:R-:W-:Y:S02]  /*2f10*/  CS2R R52, SRZ ;  /* 0x0000000000347805 */ /* 0x000fe4000001ff00 */
[----:B------:R-:W-:Y:S02]  /*2f20*/  CS2R R54, SRZ ;  /* 0x0000000000367805 */ /* 0x000fe4000001ff00 */
[----:B------:R-:W-:Y:S02]  /*2f30*/  IADD3.X R13, R103, R11, R104, P2, P5 ;  /* 0x0000000b670d7210 */ /* 0x000fe400017ea468 */
[----:B------:R-:W-:-:S04]  /*2f40*/  IADD3 R11, P2, P5, R92, R12, R107 ;  /* 0x0000000c5c0b7210 */ /* 0x000fc80007d5e06b */
[----:B------:R-:W-:Y:S02]  /*2f50*/  IADD3.X R80, R102, R80, R106, P2, P5 ;  /* 0x0000005066507210 */ /* 0x000fe400017ea46a */
[----:B------:R-:W-:-:S04]  /*2f60*/  LEA R12, P2, R14, UR4, 0x1 ;  /* 0x000000040e0c7c11 */ /* 0x000fc8000f8408ff */
[----:B------:R-:W-:Y:S01]  /*2f70*/  LEA.HI.X R13, R14, UR5, R13, 0x1, P2 ;  /* 0x000000050e0d7c11 */ /* 0x000fe200090f0c0d */
[----:B------:R-:W-:Y:S02]  /*2f80*/  ULDC.64 UR4, c[0x0][0x400] ;  /* 0x0001000000047ab9 */ /* 0x000fe40000000a00 */
        /* <DEDUP_REMOVED lines=30> */
.L_x_3756:
[----:B------:R-:W-:Y:S05]  /*3170*/  BSYNC B1 ;  /* 0x0000000000017941 */ /* 0x000fea0003800000 */
.L_x_3755:
[----:B------:R-:W-:Y:S01]  /*3180*/  IMAD.MOV.U32 R11, RZ, RZ, R60 ;  /* 0x000000ffff0b7224 */ /* 0x000fe200078e003c */
[----:B------:R-:W-:Y:S01]  /*3190*/  UISETP.NE.AND UP0, UPT, UR59, 0x3, UPT ;  /* 0x000000033b00788c */ /* 0x000fe2000bf05270 */
        /* <DEDUP_REMOVED lines=55> */
[----:B------:R-:W-:Y:S02]  /*3510*/  MOV R12, R44 ;  /* 0x0000002c000c7202 */ /* 0x000fe40000000f00 */
        /* <DEDUP_REMOVED lines=33> */
[----:B------:R-:W-:Y:S02]  /*3730*/  PRMT R167, R82, 0x7610, R167 ;  /* 0x0000761052a77816 */ /* 0x000fe400000000a7 */
[----:B------:R-:W-:Y:S02]  /*3740*/  PRMT R160, R14, 0x7610, R160 ;  /* 0x000076100ea07816 */ /* 0x000fe400000000a0 */
[----:B------:R-:W-:Y:S02]  /*3750*/  PRMT R161, R13, 0x7610, R161 ;  /* 0x000076100da17816 */ /* 0x000fe400000000a1 */
[----:B------:R-:W-:Y:S02]  /*3760*/  PRMT R164, R12, 0x7610, R164 ;  /* 0x000076100ca47816 */ /* 0x000fe400000000a4 */
[----:B------:R-:W-:Y:S01]  /*3770*/  PRMT R165, R11, 0x7610, R165 ;  /* 0x000076100ba57816 */ /* 0x000fe200000000a5 */
[----:B------:R-:W-:Y:S06]  /*3780*/  @!P2 BRA `(.L_x_3757) ;  /* 0x000000000004a947 */ /* 0x000fec0003800000 */
[----:B------:R-:W-:Y:S01]  /*3790*/  BPT.TRAP 0x1 ;  /* 0x000000040000795c */ /* 0x000fe20000300000 */
.L_x_3757:
[----:B------:R-:W-:Y:S01]  /*37a0*/  IMAD R86, R19, 0x8, R18 ;  /* 0x0000000813567824 */ /* 0x000fe200078e0212 */
[----:B------:R-:W-:Y:S01]  /*37b0*/  SHF.L.U32 R87, R203, 0x1f, RZ ;  /* 0x0000001fcb577819 */ /* 0x000fe200000006ff */
[----:B------:R-:W-:Y:S03]  /*37c0*/  BSSY B1, `(.L_x_3758) ;  /* 0x0000003000017945 */ /* 0x000fe60003800000 */
[----:B------:R-:W0:Y:S02]  /*37d0*/  SYNCS.PHASECHK.TRANS64.TRYWAIT P5, [R86+URZ+0x30890], R87 ;  /* 0x03089057560075a7 */ /* 0x000e2400080a017f */
[----:B0-----:R-:W-:Y:S05]  /*37e0*/  @!P5 BRA `(.L_x_3759) ;  /* 0x000001c400d0d947 */ /* 0x001fea0003800000 */
.L_x_4081:
[----:B------:R-:W-:Y:S05]  /*37f0*/  BSYNC B1 ;  /* 0x0000000000017941 */ /* 0x000fea0003800000 */
.L_x_3758:
[----:B------:R-:W-:-:S03]  /*3800*/  UMOV UR4, 0xffffffff ;  /* 0xffffffff00047882 */ /* 0x000fc60000000000 */
[----:B------:R-:W-:Y:S05]  /*3810*/  BRA.DIV UR4, `(.L_x_3760) ;  /* 0x000001c604d87947 */ /* 0x000fea000b800000 */
[----:B------:R1:W2:Y:S04]  /*3820*/  SHFL.IDX PT, R82, R118, RZ, 0x1c1f ;  /* 0x001c1fff76527589 */ /* 0x0002a800000e0000 */
[----:B------:R1:W3:Y:S02]  /*3830*/  SHFL.IDX PT, R11, R119, RZ, 0x1c1f ;  /* 0x001c1fff770b7589 */ /* 0x0002e400000e0000 */
.L_x_4085:
        /* <DEDUP_REMOVED lines=11> */
[--C-:B------:R-:W-:Y:S02]  /*38f0*/  SHF.R.U64 R76, R76, 0x10, R77.reuse ;  /* 0x000000104c4c7819 */ /* 0x100fe4000000124d */
[----:B------:R-:W-:Y:S02]  /*3900*/  SHF.R.U32.HI R150, RZ, 0x10, R77 ;  /* 0x00000010ff967819 */ /* 0x000fe4000001164d */
[--C-:B------:R-:W-:Y:S02]  /*3910*/  SHF.R.U64 R77, R78, 0x10, R79.reuse ;  /* 0x000000104e4d7819 */ /* 0x100fe4000000124f */
[----:B------:R-:W-:Y:S02]  /*3920*/  SHF.R.U32.HI R151, RZ, 0x10, R79 ;  /* 0x00000010ff977819 */ /* 0x000fe4000001164f */
[----:B------:R-:W-:Y:S01]  /*3930*/  PRMT R79, R152, 0x5410, R77 ;  /* 0x00005410984f7816 */ /* 0x000fe2000000004d */
[----:B0-----:R-:W-:Y:S01]  /*3940*/  IMAD.U32 R77, R13, 0x10000, RZ ;  /* 0x000100000d4d7824 */ /* 0x001fe200078e00ff */
[----:B------:R-:W-:-:S02]  /*3950*/  PRMT R76, R138, 0x5432, R76 ;  /* 0x000054328a4c7816 */ /* 0x000fc4000000004c */
[----:B------:R-:W-:Y:S02]  /*3960*/  LOP3.LUT R153, R13, 0xffff0000, RZ, 0xc0, !PT ;  /* 0xffff00000d997812 */ /* 0x000fe400078ec0ff */
[----:B------:R-:W-:Y:S02]  /*3970*/  LOP3.LUT R152, R79, 0xffff0000, RZ, 0xc0, !PT ;  /* 0xffff00004f987812 */ /* 0x000fe400078ec0ff */
[C---:B------:R-:W-:Y:S01]  /*3980*/  LOP3.LUT R78, R76.reuse, 0xffff0000, RZ, 0xc0, !PT ;  /* 0xffff00004c4e7812 */ /* 0x040fe200078ec0ff */
[----:B------:R-:W-:Y:S02]  /*3990*/  IMAD.U32 R76, R76, 0x10000, RZ ;  /* 0x000100004c4c7824 */ /* 0x000fe400078e00ff */
[C---:B------:R-:W-:Y:S02]  /*39a0*/  FMUL.FTZ R158, R153.reuse, R152 ;  /* 0x00000098999e7220 */ /* 0x040fe40000410000 */
[-C--:B------:R-:W-:Y:S02]  /*39b0*/  FMUL.FTZ R13, R153, R78.reuse ;  /* 0x0000004e990d7220 */ /* 0x080fe40000410000 */
[----:B------:R-:W-:-:S02]  /*39c0*/  FFMA.FTZ R78, R77, R78, -R158 ;  /* 0x0000004e4d4e7223 */ /* 0x000fc4000001089e */
[----:B------:R-:W-:Y:S01]  /*39d0*/  FFMA.FTZ R77, R77, R152, R13 ;  /* 0x000000984d4d7223 */ /* 0x000fe2000001000d */
[----:B------:R-:W-:Y:S02]  /*39e0*/  PRMT R13, R139, 0x5432, R150 ;  /* 0x000054328b0d7816 */ /* 0x000fe40000000096 */
[----:B------:R-:W-:Y:S02]  /*39f0*/  PRMT R150, R155, 0x5410, R151 ;  /* 0x000054109b967816 */ /* 0x000fe40000000097 */
[----:B------:R-:W-:Y:S01]  /*3a00*/  LOP3.LUT R152, R14, 0xffff0000, RZ, 0xc0, !PT ;  /* 0xffff00000e987812 */ /* 0x000fe200078ec0ff */
[C---:B------:R-:W-:Y:S01]  /*3a10*/  IMAD.U32 R153, R13.reuse, 0x10000, RZ ;  /* 0x000100000d997824 */ /* 0x040fe200078e00ff */
[----:B------:R-:W-:Y:S01]  /*3a20*/  LOP3.LUT R13, R13, 0xffff0000, RZ, 0xc0, !PT ;  /* 0xffff00000d0d7812 */ /* 0x000fe200078ec0ff */
[----:B------:R-:W-:Y:S01]  /*3a30*/  IMAD.U32 R151, R150, 0x10000, RZ ;  /* 0x0001000096977824 */ /* 0x000fe200078e00ff */
[----:B------:R-:W-:Y:S01]  /*3a40*/  F2FP.BF16.F32.PACK_AB R77, R77, R78 ;  /* 0x0000004e4d4d723e */ /* 0x000fe200000010ff */
[----:B------:R-:W-:-:S02]  /*3a50*/  IMAD.U32 R14, R14, 0x10000, RZ ;  /* 0x000100000e0e7824 */ /* 0x000fc400078e00ff */
[C---:B------:R-:W-:Y:S01]  /*3a60*/  FMUL.FTZ R155, R152.reuse, R151 ;  /* 0x00000097989b7220 */ /* 0x040fe20000410000 */
[----:B------:R-:W-:-:S03]  /*3a70*/  FMUL.FTZ R152, R152, R153 ;  /* 0x0000009998987220 */ /* 0x000fc60000410000 */
[C---:B------:R-:W-:Y:S01]  /*3a80*/  FFMA.FTZ R155, R14.reuse, R153, -R155 ;  /* 0x000000990e9b7223 */ /* 0x040fe2000001089b */
[----:B------:R-:W-:Y:S01]  /*3a90*/  FFMA.FTZ R152, R14, R151, R152 ;  /* 0x000000970e987223 */ /* 0x000fe20000010098 */
[----:B------:R-:W-:Y:S01]  /*3aa0*/  LOP3.LUT R151, R150, 0xffff0000, RZ, 0xc0, !PT ;  /* 0xffff000096977812 */ /* 0x000fe200078ec0ff */
[C---:B------:R-:W-:Y:S01]  /*3ab0*/  IMAD.U32 R150, R15.reuse, 0x10000, RZ ;  /* 0x000100000f967824 */ /* 0x040fe200078e00ff */
[----:B------:R-:W-:-:S05]  /*3ac0*/  LOP3.LUT R14, R15, 0xffff0000, RZ, 0xc0, !PT ;  /* 0xffff00000f0e7812 */ /* 0x000fca00078ec0ff */
[C---:B------:R-:W-:Y:S01]  /*3ad0*/  FMUL.FTZ R15, R14.reuse, R151 ;  /* 0x000000970e0f7220 */ /* 0x040fe20000410000 */
[----:B------:R-:W-:-:S03]  /*3ae0*/  FMUL.FTZ R14, R14, R13 ;  /* 0x0000000d0e0e7220 */ /* 0x000fc60000410000 */
[C---:B------:R-:W-:Y:S01]  /*3af0*/  FFMA.FTZ R15, R150.reuse, R13, -R15 ;  /* 0x0000000d960f7223 */ /* 0x040fe2000001080f */
[----:B------:R-:W-:Y:S01]  /*3b00*/  FFMA.FTZ R14, R150, R151, R14 ;  /* 0x00000097960e7223 */ /* 0x000fe2000001000e */
[C---:B------:R-:W-:Y:S01]  /*3b10*/  LOP3.LUT R13, R12.reuse, 0xffff0000, RZ, 0xc0, !PT ;  /* 0xffff00000c0d7812 */ /* 0x040fe200078ec0ff */
[----:B------:R-:W-:Y:S02]  /*3b20*/  IMAD.U32 R150, R79, 0x10000, RZ ;  /* 0x000100004f967824 */ /* 0x000fe400078e00ff */
[----:B------:R-:W-:Y:S01]  /*3b30*/  IMAD.U32 R79, R12, 0x10000, RZ ;  /* 0x000100000c4f7824 */ /* 0x000fe200078e00ff */
[----:B------:R-:W-:Y:S01]  /*3b40*/  F2FP.BF16.F32.PACK_AB R15, R14, R15 ;  /* 0x0000000f0e0f723e */ /* 0x000fe200000010ff */
[C---:B------:R-:W-:Y:S01]  /*3b50*/  FMUL.FTZ R12, R13.reuse, R150 ;  /* 0x000000960d0c7220 */ /* 0x040fe20000410000 */
[-C--:B------:R-:W-:Y:S01]  /*3b60*/  FMUL.FTZ R13, R13, R76.reuse ;  /* 0x0000004c0d0d7220 */ /* 0x080fe20000410000 */
[----:B------:R-:W-:Y:S02]  /*3b70*/  F2FP.BF16.F32.PACK_AB R14, R152, R155 ;  /* 0x0000009b980e723e */ /* 0x000fe400000010ff */
[C---:B------:R-:W-:Y:S01]  /*3b80*/  FFMA.FTZ R12, R79.reuse, R76, -R12 ;  /* 0x0000004c4f0c7223 */ /* 0x040fe2000001080c */
[----:B------:R-:W-:-:S05]  /*3b90*/  FFMA.FTZ R13, R79, R150, R13 ;  /* 0x000000964f0d7223 */ /* 0x000fca000001000d */
[----:B------:R-:W-:Y:S01]  /*3ba0*/  F2FP.BF16.F32.PACK_AB R12, R13, R12 ;  /* 0x0000000c0d0c723e */ /* 0x000fe200000010ff */
[----:B------:R-:W-:-:S07]  /*3bb0*/  IMAD.MOV.U32 R13, RZ, RZ, R77 ;  /* 0x000000ffff0d7224 */ /* 0x000fce00078e004d */
.L_x_3766:
[----:B------:R-:W-:Y:S05]  /*3bc0*/  BSYNC B3 ;  /* 0x0000000000037941 */ /* 0x000fea0003800000 */
.L_x_3765:
[----:B0-----:R4:W-:Y:S02]  /*3bd0*/  ST.E.128 desc[UR56][R80.64], R12 ;  /* 0x0000000c50007985 */ /* 0x0019e4000c101d38 */
.L_x_3764:
[----:B------:R-:W-:Y:S05]  /*3be0*/  BSYNC B2 ;  /* 0x0000000000027941 */ /* 0x000fea0003800000 */
.L_x_3763:
[----:B------:R-:W-:Y:S01]  /*3bf0*/  ISETP.NE.AND P3, PT, R7, RZ, PT ;  /* 0x000000ff0700720c */ /* 0x000fe20003f65270 */
[----:B------:R-:W-:-:S12]  /*3c00*/  BSSY B2, `(.L_x_3767) ;  /* 0x0000039000027945 */ /* 0x000fd80003800000 */
[----:B------:R-:W-:Y:S05]  /*3c10*/  @!P3 BRA `(.L_x_3768) ;  /* 0x0000000000dcb947 */ /* 0x000fea0003800000 */
[----:B----4-:R4:W0:Y:S01]  /*3c20*/  LDS.128 R12, [R28+0x1e000] ;  /* 0x01e000001c0c7984 */ /* 0x0108220000000c00 */
[----:B------:R-:W-:Y:S01]  /*3c30*/  ISETP.GE.AND P3, PT, R207, R120, PT ;  /* 0x00000078cf00720c */ /* 0x000fe20003f66270 */
[----:B------:R-:W-:Y:S01]  /*3c40*/  IMAD.SHL.U32 R79, R195, 0x8, RZ ;  /* 0x00000008c34f7824 */ /* 0x000fe200078e00ff */
[----:B------:R-:W-:Y:S01]  /*3c50*/  BSSY B3, `(.L_x_3769) ;  /* 0x0000032000037945 */ /* 0x000fe20003800000 */
[----:B---3--:R-:W-:Y:S02]  /*3c60*/  IMAD.MOV.U32 R76, RZ, RZ, R11 ;  /* 0x000000ffff4c7224 */ /* 0x008fe400078e000b */
[----:B--2---:R-:W-:Y:S02]  /*3c70*/  IMAD.MOV.U32 R77, RZ, RZ, R82 ;  /* 0x000000ffff4d7224 */ /* 0x004fe400078e0052 */
[----:B------:R-:W-:-:S06]  /*3c80*/  IMAD.WIDE R76, R79, 0x2, R76 ;  /* 0x000000024f4c7825 */ /* 0x000fcc00078e024c */
[----:B----4-:R-:W-:Y:S05]  /*3c90*/  @P3 BRA `(.L_x_3770) ;  /* 0x0000000000b43947 */ /* 0x010fea0003800000 */
[----:B------:R-:W-:Y:S02]  /*3ca0*/  SHF.R.U64 R74, R74, 0x10, R75 ;  /* 0x000000104a4a7819 */ /* 0x000fe4000000124b */
[--C-:B------:R-:W-:Y:S02]  /*3cb0*/  SHF.R.U64 R72, R72, 0x10, R73.reuse ;  /* 0x0000001048487819 */ /* 0x100fe40000001249 */
[----:B------:R-:W-:Y:S02]  /*3cc0*/  PRMT R74, R146, 0x5432, R74 ;  /* 0x00005432924a7816 */ /* 0x000fe4000000004a */
[----:B------:R-:W-:Y:S02]  /*3cd0*/  PRMT R72, R134, 0x5432, R72 ;  /* 0x0000543286487816 */ /* 0x000fe40000000048 */
[C---:B0-----:R-:W-:Y:S02]  /*3ce0*/  LOP3.LUT R81, R13.reuse, 0xffff0000, RZ, 0xc0, !PT ;  /* 0xffff00000d517812 */ /* 0x041fe400078ec0ff */
[C---:B------:R-:W-:Y:S01]  /*3cf0*/  LOP3.LUT R80, R74.reuse, 0xffff0000, RZ, 0xc0, !PT ;  /* 0xffff00004a507812 */ /* 0x040fe200078ec0ff */
[----:B------:R-:W-:Y:S01]  /*3d00*/  IMAD.U32 R74, R74, 0x10000, RZ ;  /* 0x000100004a4a7824 */ /* 0x000fe200078e00ff */
[C---:B------:R-:W-:Y:S01]  /*3d10*/  LOP3.LUT R78, R72.reuse, 0xffff0000, RZ, 0xc0, !PT ;  /* 0xffff0000484e7812 */ /* 0x040fe200078ec0ff */
[----:B------:R-:W-:Y:S01]  /*3d20*/  IMAD.U32 R72, R72, 0x10000, RZ ;  /* 0x0001000048487824 */ /* 0x000fe200078e00ff */
[----:B------:R-:W-:Y:S01]  /*3d30*/  SHF.R.U32.HI R79, RZ, 0x10, R73 ;  /* 0x00000010ff4f7819 */ /* 0x000fe20000011649 */
[----:B------:R-:W-:-:S02]  /*3d40*/  IMAD.U32 R73, R13, 0x10000, RZ ;  /* 0x000100000d497824 */ /* 0x000fc400078e00ff */
[C---:B------:R-:W-:Y:S01]  /*3d50*/  FMUL.FTZ R150, R81.reuse, R80 ;  /* 0x0000005051967220 */ /* 0x040fe20000410000 */
[----:B------:R-:W-:Y:S01]  /*3d60*/  SHF.R.U32.HI R75, RZ, 0x10, R75 ;  /* 0x00000010ff4b7819 */ /* 0x000fe2000001164b */
[-C--:B------:R-:W-:Y:S02]  /*3d70*/  FMUL.FTZ R13, R81, R78.reuse ;  /* 0x0000004e510d7220 */ /* 0x080fe40000410000 */
[C---:B------:R-:W-:Y:S01]  /*3d80*/  FFMA.FTZ R78, R73.reuse, R78, -R150 ;  /* 0x0000004e494e7223 */ /* 0x040fe20000010896 */
[----:B------:R-:W-:Y:S01]  /*3d90*/  PRMT R75, R176, 0x5410, R75 ;  /* 0x00005410b04b7816 */ /* 0x000fe2000000004b */
[----:B------:R-:W-:Y:S01]  /*3da0*/  FFMA.FTZ R73, R73, R80, R13 ;  /* 0x0000005049497223 */ /* 0x000fe2000001000d */
[----:B------:R-:W-:Y:S01]  /*3db0*/  PRMT R13, R174, 0x5410, R79 ;  /* 0x00005410ae0d7816 */ /* 0x000fe2000000004f */
[----:B------:R-:W-:Y:S01]  /*3dc0*/  IMAD.U32 R150, R15, 0x10000, RZ ;  /* 0x000100000f967824 */ /* 0x000fe200078e00ff */
[C---:B------:R-:W-:Y:S01]  /*3dd0*/  LOP3.LUT R80, R14.reuse, 0xffff0000, RZ, 0xc0, !PT ;  /* 0xffff00000e507812 */ /* 0x040fe200078ec0ff */
[----:B------:R-:W-:Y:S01]  /*3de0*/  IMAD.U32 R14, R14, 0x10000, RZ ;  /* 0x000100000e0e7824 */ /* 0x000fe200078e00ff */
[----:B------:R-:W-:Y:S01]  /*3df0*/  SHF.L.U32 R79, R75, 0x10, RZ ;  /* 0x000000104b4f7819 */ /* 0x000fe200000006ff */
[----:B------:R-:W-:Y:S01]  /*3e00*/  IMAD.U32 R81, R13, 0x10000, RZ ;  /* 0x000100000d517824 */ /* 0x000fe200078e00ff */
[----:B------:R-:W-:-:S02]  /*3e10*/  LOP3.LUT R75, R75, 0xffff0000, RZ, 0xc0, !PT ;  /* 0xffff00004b4b7812 */ /* 0x000fc400078ec0ff */
[----:B------:R-:W-:Y:S01]  /*3e20*/  LOP3.LUT R13, R13, 0xffff0000, RZ, 0xc0, !PT ;  /* 0xffff00000d0d7812 */ /* 0x000fe200078ec0ff */
[C---:B------:R-:W-:Y:S01]  /*3e30*/  FMUL.FTZ R151, R80.reuse, R79 ;  /* 0x0000004f50977220 */ /* 0x040fe20000410000 */
[-C--:B------:R-:W-:Y:S01]  /*3e40*/  FMUL.FTZ R80, R80, R81.reuse ;  /* 0x0000005150507220 */ /* 0x080fe20000410000 */
[----:B------:R-:W-:Y:S02]  /*3e50*/  F2FP.BF16.F32.PACK_AB R73, R73, R78 ;  /* 0x0000004e4949723e */ /* 0x000fe400000010ff */
[C---:B------:R-:W-:Y:S01]  /*3e60*/  FFMA.FTZ R151, R14.reuse, R81, -R151 ;  /* 0x000000510e977223 */ /* 0x040fe20000010897 */
[----:B------:R-:W-:Y:S01]  /*3e70*/  FFMA.FTZ R80, R14, R79, R80 ;  /* 0x0000004f0e507223 */ /* 0x000fe20000010050 */
[----:B------:R-:W-:-:S05]  /*3e80*/  LOP3.LUT R14, R15, 0xffff0000, RZ, 0xc0, !PT ;  /* 0xffff00000f0e7812 */ /* 0x000fca00078ec0ff */
[C---:B------:R-:W-:Y:S01]  /*3e90*/  FMUL.FTZ R15, R14.reuse, R75 ;  /* 0x0000004b0e0f7220 */ /* 0x040fe20000410000 */
[----:B------:R-:W-:-:S03]  /*3ea0*/  FMUL.FTZ R14, R14, R13 ;  /* 0x0000000d0e0e7220 */ /* 0x000fc60000410000 */
[----:B------:R-:W-:Y:S01]  /*3eb0*/  FFMA.FTZ R15, R150, R13, -R15 ;  /* 0x0000000d960f7223 */ /* 0x000fe2000001080f */
[----:B------:R-:W-:Y:S01]  /*3ec0*/  LOP3.LUT R13, R12, 0xffff0000, RZ, 0xc0, !PT ;  /* 0xffff00000c0d7812 */ /* 0x000fe200078ec0ff */
[----:B------:R-:W-:Y:S01]  /*3ed0*/  FFMA.FTZ R14, R150, R75, R14 ;  /* 0x0000004b960e7223 */ /* 0x000fe2000001000e */
[----:B------:R-:W-:-:S03]  /*3ee0*/  IMAD.U32 R75, R12, 0x10000, RZ ;  /* 0x000100000c4b7824 */ /* 0x000fc600078e00ff */
[C---:B------:R-:W-:Y:S01]  /*3ef0*/  FMUL.FTZ R12, R13.reuse, R74 ;  /* 0x0000004a0d0c7220 */ /* 0x040fe20000410000 */
[-C--:B------:R-:W-:Y:S01]  /*3f00*/  FMUL.FTZ R13, R13, R72.reuse ;  /* 0x000000480d0d7220 */ /* 0x080fe20000410000 */
[----:B------:R-:W-:Y:S02]  /*3f10*/  F2FP.BF16.F32.PACK_AB R15, R14, R15 ;  /* 0x0000000f0e0f723e */ /* 0x000fe400000010ff */
[C---:B------:R-:W-:Y:S01]  /*3f20*/  FFMA.FTZ R12, R75.reuse, R72, -R12 ;  /* 0x000000484b0c7223 */ /* 0x040fe2000001080c */
[----:B------:R-:W-:Y:S01]  /*3f30*/  FFMA.FTZ R13, R75, R74, R13 ;  /* 0x0000004a4b0d7223 */ /* 0x000fe2000001000d */
[----:B------:R-:W-:-:S04]  /*3f40*/  F2FP.BF16.F32.PACK_AB R14, R80, R151 ;  /* 0x00000097500e723e */ /* 0x000fc800000010ff */
[----:B------:R-:W-:Y:S01]  /*3f50*/  F2FP.BF16.F32.PACK_AB R12, R13, R12 ;  /* 0x0000000c0d0c723e */ /* 0x000fe200000010ff */
[----:B------:R-:W-:-:S07]  /*3f60*/  IMAD.MOV.U32 R13, RZ, RZ, R73 ;  /* 0x000000ffff0d7224 */ /* 0x000fce00078e0049 */
.L_x_3770:
[----:B------:R-:W-:Y:S05]  /*3f70*/  BSYNC B3 ;  /* 0x0000000000037941 */ /* 0x000fea0003800000 */
.L_x_3769:
[----:B0-----:R0:W-:Y:S02]  /*3f80*/  ST.E.128 desc[UR56][R76.64], R12 ;  /* 0x0000000c4c007985 */ /* 0x0011e4000c101d38 */
.L_x_3768:
[----:B------:R-:W-:Y:S05]  /*3f90*/  BSYNC B2 ;  /* 0x0000000000027941 */ /* 0x000fea0003800000 */
.L_x_3767:
[----:B------:R-:W-:Y:S01]  /*3fa0*/  ISETP.NE.AND P3, PT, R8, RZ, PT ;  /* 0x000000ff0800720c */ /* 0x000fe20003f65270 */
[----:B------:R-:W-:-:S12]  /*3fb0*/  BSSY B2, `(.L_x_3771) ;  /* 0x0000039000027945 */ /* 0x000fd80003800000 */
[----:B------:R-:W-:Y:S05]  /*3fc0*/  @!P3 BRA `(.L_x_3772) ;  /* 0x0000000000dcb947 */ /* 0x000fea0003800000 */
[----:B0---4-:R0:W4:Y:S01]  /*3fd0*/  LDS.128 R12, [R27+0x21000] ;  /* 0x021000001b0c7984 */ /* 0x0111220000000c00 */
[----:B------:R-:W-:Y:S01]  /*3fe0*/  ISETP.GE.AND P3, PT, R205, R120, PT ;  /* 0x00000078cd00720c */ /* 0x000fe20003f66270 */
[----:B------:R-:W-:Y:S01]  /*3ff0*/  IMAD.SHL.U32 R75, R198, 0x8, RZ ;  /* 0x00000008c64b7824 */ /* 0x000fe200078e00ff */
[----:B------:R-:W-:Y:S01]  /*4000*/  BSSY B3, `(.L_x_3773) ;  /* 0x0000032000037945 */ /* 0x000fe20003800000 */
[----:B---3--:R-:W-:Y:S02]  /*4010*/  IMAD.MOV.U32 R72, RZ, RZ, R11 ;  /* 0x000000ffff487224 */ /* 0x008fe400078e000b */
[----:B--2---:R-:W-:Y:S02]  /*4020*/  IMAD.MOV.U32 R73, RZ, RZ, R82 ;  /* 0x000000ffff497224 */ /* 0x004fe400078e0052 */
[----:B------:R-:W-:-:S06]  /*4030*/  IMAD.WIDE R72, R75, 0x2, R72 ;  /* 0x000000024b487825 */ /* 0x000fcc00078e0248 */
[----:B0-----:R-:W-:Y:S05]  /*4040*/  @P3 BRA `(.L_x_3774) ;  /* 0x0000000000b43947 */ /* 0x001fea0003800000 */
[----:B------:R-:W-:Y:S01]  /*4050*/  SHF.R.U64 R70, R70, 0x10, R71 ;  /* 0x0000001046467819 */ /* 0x000fe20000001247 */
[----:B----4-:R-:W-:Y:S01]  /*4060*/  IMAD.U32 R75, R14, 0x10000, RZ ;  /* 0x000100000e4b7824 */ /* 0x010fe200078e00ff */
[----:B------:R-:W-:Y:S01]  /*4070*/  SHF.R.U64 R68, R68, 0x10, R69 ;  /* 0x0000001044447819 */ /* 0x000fe20000001245 */
[----:B------:R-:W-:Y:S01]  /*4080*/  IMAD.U32 R76, R15, 0x10000, RZ ;  /* 0x000100000f4c7824 */ /* 0x000fe200078e00ff */
[----:B------:R-:W-:Y:S02]  /*4090*/  PRMT R70, R144, 0x5432, R70 ;  /* 0x0000543290467816 */ /* 0x000fe40000000046 */
[----:B------:R-:W-:Y:S02]  /*40a0*/  SHF.R.U32.HI R74, RZ, 0x10, R71 ;  /* 0x00000010ff4a7819 */ /* 0x000fe40000011647 */
[----:B------:R-:W-:Y:S02]  /*40b0*/  SHF.R.U32.HI R69, RZ, 0x10, R69 ;  /* 0x00000010ff457819 */ /* 0x000fe40000011645 */
[----:B------:R-:W-:-:S02]  /*40c0*/  LOP3.LUT R77, R13, 0xffff0000, RZ, 0xc0, !PT ;  /* 0xffff00000d4d7812 */ /* 0x000fc400078ec0ff */
[C---:B------:R-:W-:Y:S01]  /*40d0*/  LOP3.LUT R78, R70.reuse, 0xffff0000, RZ, 0xc0, !PT ;  /* 0xffff0000464e7812 */ /* 0x040fe200078ec0ff */
[----:B------:R-:W-:Y:S01]  /*40e0*/  IMAD.U32 R70, R70, 0x10000, RZ ;  /* 0x0001000046467824 */ /* 0x000fe200078e00ff */
[----:B------:R-:W-:Y:S02]  /*40f0*/  PRMT R68, R130, 0x5432, R68 ;  /* 0x0000543282447816 */ /* 0x000fe40000000044 */
[----:B------:R-:W-:Y:S01]  /*4100*/  PRMT R74, R145, 0x5432, R74 ;  /* 0x00005432914a7816 */ /* 0x000fe2000000004a */
[----:B------:R-:W-:Y:S01]  /*4110*/  FMUL.FTZ R80, R77, R78 ;  /* 0x0000004e4d507220 */ /* 0x000fe20000410000 */
[----:B------:R-:W-:Y:S02]  /*4120*/  PRMT R69, R173, 0x5410, R69 ;  /* 0x00005410ad457816 */ /* 0x000fe40000000045 */
[----:B------:R-:W-:Y:S01]  /*4130*/  LOP3.LUT R71, R15, 0xffff0000, RZ, 0xc0, !PT ;  /* 0xffff00000f477812 */ /* 0x000fe200078ec0ff */
[----:B------:R-:W-:Y:S01]  /*4140*/  IMAD.U32 R15, R13, 0x10000, RZ ;  /* 0x000100000d0f7824 */ /* 0x000fe200078e00ff */
[----:B------:R-:W-:Y:S01]  /*4150*/  LOP3.LUT R150, R68, 0xffff0000, RZ, 0xc0, !PT ;  /* 0xffff000044967812 */ /* 0x000fe200078ec0ff */
[----:B------:R-:W-:Y:S01]  /*4160*/  IMAD.U32 R79, R74, 0x10000, RZ ;  /* 0x000100004a4f7824 */ /* 0x000fe200078e00ff */
[----:B------:R-:W-:Y:S01]  /*4170*/  LOP3.LUT R14, R14, 0xffff0000, RZ, 0xc0, !PT ;  /* 0xffff00000e0e7812 */ /* 0x000fe200078ec0ff */
[----:B------:R-:W-:Y:S01]  /*4180*/  IMAD.U32 R13, R12, 0x10000, RZ ;  /* 0x000100000c0d7824 */ /* 0x000fe200078e00ff */
[----:B------:R-:W-:Y:S01]  /*4190*/  SHF.L.U32 R81, R69, 0x10, RZ ;  /* 0x0000001045517819 */ /* 0x000fe200000006ff */
[-C--:B------:R-:W-:Y:S01]  /*41a0*/  FMUL.FTZ R77, R77, R150.reuse ;  /* 0x000000964d4d7220 */ /* 0x080fe20000410000 */
[----:B------:R-:W-:Y:S01]  /*41b0*/  FFMA.FTZ R80, R15, R150, -R80 ;  /* 0x000000960f507223 */ /* 0x000fe20000010850 */
[----:B------:R-:W-:Y:S01]  /*41c0*/  FMUL.FTZ R150, R14, R79 ;  /* 0x0000004f0e967220 */ /* 0x000fe20000410000 */
[----:B------:R-:W-:Y:S01]  /*41d0*/  LOP3.LUT R12, R12, 0xffff0000, RZ, 0xc0, !PT ;  /* 0xffff00000c0c7812 */ /* 0x000fe200078ec0ff */
[-C--:B------:R-:W-:Y:S01]  /*41e0*/  FMUL.FTZ R14, R14, R81.reuse ;  /* 0x000000510e0e7220 */ /* 0x080fe20000410000 */
[----:B------:R-:W-:Y:S01]  /*41f0*/  LOP3.LUT R74, R74, 0xffff0000, RZ, 0xc0, !PT ;  /* 0xffff00004a4a7812 */ /* 0x000fe200078ec0ff */
[----:B------:R-:W-:Y:S01]  /*4200*/  IMAD.U32 R68, R68, 0x10000, RZ ;  /* 0x0001000044447824 */ /* 0x000fe200078e00ff */
[----:B------:R-:W-:Y:S01]  /*4210*/  LOP3.LUT R69, R69, 0xffff0000, RZ, 0xc0, !PT ;  /* 0xffff000045457812 */ /* 0x000fe200078ec0ff */
[----:B------:R-:W-:Y:S01]  /*4220*/  FFMA.FTZ R150, R75, R81, -R150 ;  /* 0x000000514b967223 */ /* 0x000fe20000010896 */
[----:B------:R-:W-:Y:S01]  /*4230*/  FFMA.FTZ R77, R15, R78, R77 ;  /* 0x0000004e0f4d7223 */ /* 0x000fe2000001004d */
        /* <DEDUP_REMOVED lines=13> */
[----:B------:R-:W-:-:S07]  /*4310*/  F2FP.BF16.F32.PACK_AB R15, R74, R15 ;  /* 0x0000000f4a0f723e */ /* 0x000fce00000010ff */
.L_x_3774:
[----:B------:R-:W-:Y:S05]  /*4320*/  BSYNC B3 ;  /* 0x0000000000037941 */ /* 0x000fea0003800000 */
.L_x_3773:
[----:B----4-:R0:W-:Y:S02]  /*4330*/  ST.E.128 desc[UR56][R72.64], R12 ;  /* 0x0000000c48007985 */ /* 0x0101e4000c101d38 */
.L_x_3772:
[----:B------:R-:W-:Y:S05]  /*4340*/  BSYNC B2 ;  /* 0x0000000000027941 */ /* 0x000fea0003800000 */
.L_x_3771:
        /* <DEDUP_REMOVED lines=9> */
[----:B------:R-:W-:Y:S01]  /*43e0*/  SHF.R.U64 R70, R66, 0x10, R67 ;  /* 0x0000001042467819 */ /* 0x000fe20000001243 */
[----:B----4-:R-:W-:Y:S01]  /*43f0*/  IMAD.U32 R72, R15, 0x10000, RZ ;  /* 0x000100000f487824 */ /* 0x010fe200078e00ff */
[----:B------:R-:W-:Y:S02]  /*4400*/  SHF.R.U64 R71, R64, 0x10, R65 ;  /* 0x0000001040477819 */ /* 0x000fe40000001241 */
[----:B------:R-:W-:Y:S02]  /*4410*/  SHF.R.U32.HI R67, RZ, 0x10, R67 ;  /* 0x00000010ff437819 */ /* 0x000fe40000011643 */
[----:B------:R-:W-:Y:S02]  /*4420*/  PRMT R70, R143, 0x5432, R70 ;  /* 0x000054328f467816 */ /* 0x000fe40000000046 */
[----:B------:R-:W-:Y:S01]  /*4430*/  SHF.R.U32.HI R73, RZ, 0x10, R65 ;  /* 0x00000010ff497819 */ /* 0x000fe20000011641 */
[----:B------:R-:W-:Y:S01]  /*4440*/  IMAD.U32 R65, R14, 0x10000, RZ ;  /* 0x000100000e417824 */ /* 0x000fe200078e00ff */
[----:B------:R-:W-:-:S02]  /*4450*/  PRMT R71, R171, 0x5410, R71 ;  /* 0x00005410ab477816 */ /* 0x000fc40000000047 */
[----:B------:R-:W-:Y:S02]  /*4460*/  PRMT R67, R175, 0x5410, R67 ;  /* 0x00005410af437816 */ /* 0x000fe40000000043 */
[----:B------:R-:W-:Y:S02]  /*4470*/  LOP3.LUT R77, R13, 0xffff0000, RZ, 0xc0, !PT ;  /* 0xffff00000d4d7812 */ /* 0x000fe400078ec0ff */
[C---:B------:R-:W-:Y:S01]  /*4480*/  LOP3.LUT R74, R70.reuse, 0xffff0000, RZ, 0xc0, !PT ;  /* 0xffff0000464a7812 */ /* 0x040fe200078ec0ff */
[----:B------:R-:W-:Y:S01]  /*4490*/  IMAD.U32 R70, R70, 0x10000, RZ ;  /* 0x0001000046467824 */ /* 0x000fe200078e00ff */
[----:B------:R-:W-:Y:S01]  /*44a0*/  PRMT R66, R172, 0x5410, R73 ;  /* 0x00005410ac427816 */ /* 0x000fe20000000049 */
[----:B------:R-:W-:Y:S01]  /*44b0*/  IMAD.U32 R73, R67, 0x10000, RZ ;  /* 0x0001000043497824 */ /* 0x000fe200078e00ff */
[----:B------:R-:W-:Y:S01]  /*44c0*/  LOP3.LUT R76, R71, 0xffff0000, RZ, 0xc0, !PT ;  /* 0xffff0000474c7812 */ /* 0x000fe200078ec0ff */
[----:B------:R-:W-:Y:S01]  /*44d0*/  FMUL.FTZ R78, R77, R74 ;  /* 0x0000004a4d4e7220 */ /* 0x000fe20000410000 */
[----:B------:R-:W-:Y:S01]  /*44e0*/  LOP3.LUT R14, R14, 0xffff0000, RZ, 0xc0, !PT ;  /* 0xffff00000e0e7812 */ /* 0x000fe200078ec0ff */
[----:B------:R-:W-:Y:S01]  /*44f0*/  IMAD.U32 R75, R66, 0x10000, RZ ;  /* 0x00010000424b7824 */ /* 0x000fe200078e00ff */
[----:B------:R-:W-:Y:S01]  /*4500*/  LOP3.LUT R64, R15, 0xffff0000, RZ, 0xc0, !PT ;  /* 0xffff00000f407812 */ /* 0x000fe200078ec0ff */
[----:B------:R-:W-:-:S02]  /*4510*/  IMAD.U32 R15, R13, 0x10000, RZ ;  /* 0x000100000d0f7824 */ /* 0x000fc400078e00ff */
[-C--:B------:R-:W-:Y:S01]  /*4520*/  FMUL.FTZ R77, R77, R76.reuse ;  /* 0x0000004c4d4d7220 */ /* 0x080fe20000410000 */
[----:B------:R-:W-:Y:S02]  /*4530*/  IMAD.U32 R13, R12, 0x10000, RZ ;  /* 0x000100000c0d7824 */ /* 0x000fe400078e00ff */
[----:B------:R-:W-:Y:S01]  /*4540*/  FMUL.FTZ R80, R14, R73 ;  /* 0x000000490e507220 */ /* 0x000fe20000410000 */
[----:B------:R-:W-:Y:S01]  /*4550*/  LOP3.LUT R12, R12, 0xffff0000, RZ, 0xc0, !PT ;  /* 0xffff00000c0c7812 */ /* 0x000fe200078ec0ff */
[C---:B------:R-:W-:Y:S01]  /*4560*/  FFMA.FTZ R78, R15.reuse, R76, -R78 ;  /* 0x0000004c0f4e7223 */ /* 0x040fe2000001084e */
[----:B------:R-:W-:Y:S01]  /*4570*/  FFMA.FTZ R77, R15, R74, R77 ;  /* 0x0000004a0f4d7223 */ /* 0x000fe2000001004d */
[-C--:B------:R-:W-:Y:S01]  /*4580*/  FMUL.FTZ R14, R14, R75.reuse ;  /* 0x0000004b0e0e7220 */ /* 0x080fe20000410000 */
[----:B------:R-:W-:Y:S01]  /*4590*/  LOP3.LUT R67, R67, 0xffff0000, RZ, 0xc0, !PT ;  /* 0xffff000043437812 */ /* 0x000fe200078ec0ff */
[----:B------:R-:W-:Y:S01]  /*45a0*/  IMAD.U32 R71, R71, 0x10000, RZ ;  /* 0x0001000047477824 */ /* 0x000fe200078e00ff */
[----:B------:R-:W-:Y:S01]  /*45b0*/  LOP3.LUT R15, R66, 0xffff0000, RZ, 0xc0, !PT ;  /* 0xffff0000420f7812 */ /* 0x000fe200078ec0ff */
[C---:B------:R-:W-:Y:S01]  /*45c0*/  FFMA.FTZ R80, R65.reuse, R75, -R80 ;  /* 0x0000004b41507223 */ /* 0x040fe20000010850 */
        /* <DEDUP_REMOVED lines=14> */
.L_x_3778:
[----:B------:R-:W-:Y:S05]  /*46b0*/  BSYNC B3 ;  /* 0x0000000000037941 */ /* 0x000fea0003800000 */
.L_x_3777:
[----:B----4-:R0:W-:Y:S02]  /*46c0*/  ST.E.128 desc[UR56][R68.64], R12 ;  /* 0x0000000c44007985 */ /* 0x0101e4000c101d38 */
.L_x_3776:
[----:B------:R-:W-:Y:S05]  /*46d0*/  BSYNC B2 ;  /* 0x0000000000027941 */ /* 0x000fea0003800000 */
.L_x_3775:
        /* <DEDUP_REMOVED lines=9> */
[----:B------:R-:W-:Y:S01]  /*4770*/  SHF.R.U32.HI R66, RZ, 0x10, R61 ;  /* 0x00000010ff427819 */ /* 0x000fe2000001163d */
[----:B----4-:R-:W-:Y:S01]  /*4780*/  IMAD.U32 R68, R15, 0x10000, RZ ;  /* 0x000100000f447824 */ /* 0x010fe200078e00ff */
[----:B------:R-:W-:Y:S02]  /*4790*/  SHF.R.U64 R69, R62, 0x10, R63 ;  /* 0x000000103e457819 */ /* 0x000fe4000000123f */
[----:B------:R-:W-:Y:S01]  /*47a0*/  SHF.R.U64 R67, R60, 0x10, R61 ;  /* 0x000000103c437819 */ /* 0x000fe2000000123d */
[----:B------:R-:W-:Y:S01]  /*47b0*/  IMAD.U32 R61, R14, 0x10000, RZ ;  /* 0x000100000e3d7824 */ /* 0x000fe200078e00ff */
[----:B------:R-:W-:Y:S02]  /*47c0*/  SHF.R.U32.HI R70, RZ, 0x10, R63 ;  /* 0x00000010ff467819 */ /* 0x000fe4000001163f */
[----:B------:R-:W-:Y:S02]  /*47d0*/  PRMT R62, R117, 0x5432, R66 ;  /* 0x00005432753e7816 */ /* 0x000fe40000000042 */
[----:B------:R-:W-:-:S02]  /*47e0*/  PRMT R66, R116, 0x5432, R69 ;  /* 0x0000543274427816 */ /* 0x000fc40000000045 */
[----:B------:R-:W-:Y:S01]  /*47f0*/  PRMT R67, R170, 0x5410, R67 ;  /* 0x00005410aa437816 */ /* 0x000fe20000000043 */
[----:B------:R-:W-:Y:S01]  /*4800*/  IMAD.U32 R71, R62, 0x10000, RZ ;  /* 0x000100003e477824 */ /* 0x000fe200078e00ff */
[----:B------:R-:W-:Y:S02]  /*4810*/  PRMT R63, R83, 0x5432, R70 ;  /* 0x00005432533f7816 */ /* 0x000fe40000000046 */
[----:B------:R-:W-:Y:S02]  /*4820*/  LOP3.LUT R73, R13, 0xffff0000, RZ, 0xc0, !PT ;  /* 0xffff00000d497812 */ /* 0x000fe400078ec0ff */
[C---:B------:R-:W-:Y:S01]  /*4830*/  LOP3.LUT R70, R66.reuse, 0xffff0000, RZ, 0xc0, !PT ;  /* 0xffff000042467812 */ /* 0x040fe200078ec0ff */
[----:B------:R-:W-:Y:S01]  /*4840*/  IMAD.U32 R69, R63, 0x10000, RZ ;  /* 0x000100003f457824 */ /* 0x000fe200078e00ff */
[----:B------:R-:W-:Y:S01]  /*4850*/  LOP3.LUT R72, R67, 0xffff0000, RZ, 0xc0, !PT ;  /* 0xffff000043487812 */ /* 0x000fe200078ec0ff */
[----:B------:R-:W-:Y:S01]  /*4860*/  IMAD.U32 R66, R66, 0x10000, RZ ;  /* 0x0001000042427824 */ /* 0x000fe200078e00ff */
[----:B------:R-:W-:Y:S01]  /*4870*/  LOP3.LUT R14, R14, 0xffff0000, RZ, 0xc0, !PT ;  /* 0xffff00000e0e7812 */ /* 0x000fe200078ec0ff */
[----:B------:R-:W-:Y:S01]  /*4880*/  FMUL.FTZ R74, R73, R70 ;  /* 0x00000046494a7220 */ /* 0x000fe20000410000 */
[----:B------:R-:W-:Y:S01]  /*4890*/  LOP3.LUT R60, R15, 0xffff0000, RZ, 0xc0, !PT ;  /* 0xffff00000f3c7812 */ /* 0x000fe200078ec0ff */
[----:B------:R-:W-:-:S02]  /*48a0*/  IMAD.U32 R15, R13, 0x10000, RZ ;  /* 0x000100000d0f7824 */ /* 0x000fc400078e00ff */
[-C--:B------:R-:W-:Y:S01]  /*48b0*/  FMUL.FTZ R73, R73, R72.reuse ;  /* 0x0000004849497220 */ /* 0x080fe20000410000 */
[----:B------:R-:W-:Y:S01]  /*48c0*/  SHF.L.U32 R13, R12, 0x10, RZ ;  /* 0x000000100c0d7819 */ /* 0x000fe200000006ff */
        /* <DEDUP_REMOVED lines=23> */
.L_x_3782:
[----:B------:R-:W-:Y:S05]  /*4a40*/  BSYNC B3 ;  /* 0x0000000000037941 */ /* 0x000fea0003800000 */
.L_x_3781:
[----:B----4-:R0:W-:Y:S02]  /*4a50*/  ST.E.128 desc[UR56][R64.64], R12 ;  /* 0x0000000c40007985 */ /* 0x0101e4000c101d38 */
.L_x_3780:
[----:B------:R-:W-:Y:S05]  /*4a60*/  BSYNC B2 ;  /* 0x0000000000027941 */ /* 0x000fea0003800000 */
.L_x_3779:
        /* <DEDUP_REMOVED lines=25> */
[C---:B------:R-:W-:Y:S01]  /*4c00*/  FMUL.FTZ R66, R58.reuse, R64 ;  /* 0x000000403a427220 */ /* 0x040fe20000410000 */
[C---:B------:R-:W-:Y:S01]  /*4c10*/  LOP3.LUT R11, R15.reuse, 0xffff0000, RZ, 0xc0, !PT ;  /* 0xffff00000f0b7812 */ /* 0x040fe200078ec0ff */
[----:B------:R-:W-:Y:S01]  /*4c20*/  FMUL.FTZ R65, R58, R62 ;  /* 0x0000003e3a417220 */ /* 0x000fe20000410000 */
[----:B------:R-:W-:Y:S01]  /*4c30*/  IMAD.U32 R14, R15, 0x10000, RZ ;  /* 0x000100000f0e7824 */ /* 0x000fe200078e00ff */
[----:B------:R-:W-:Y:S01]  /*4c40*/  LOP3.LUT R58, R12, 0xffff0000, RZ, 0xc0, !PT ;  /* 0xffff00000c3a7812 */ /* 0x000fe200078ec0ff */
[----:B------:R-:W-:-:S02]  /*4c50*/  IMAD.U32 R15, R169, 0x10000, RZ ;  /* 0x00010000a90f7824 */ /* 0x000fc400078e00ff */
[C---:B------:R-:W-:Y:S01]  /*4c60*/  FFMA.FTZ R12, R59.reuse, R62, -R66 ;  /* 0x0000003e3b0c7223 */ /* 0x040fe20000010842 */
[----:B------:R-:W-:Y:S01]  /*4c70*/  FFMA.FTZ R59, R59, R64, R65 ;  /* 0x000000403b3b7223 */ /* 0x000fe20000010041 */
[----:B------:R-:W-:Y:S01]  /*4c80*/  FMUL.FTZ R65, R57, R63 ;  /* 0x0000003f39417220 */ /* 0x000fe20000410000 */
        /* <DEDUP_REMOVED lines=18> */
.L_x_3784:
[----:B------:R-:W-:Y:S05]  /*4db0*/  BSYNC B2 ;  /* 0x0000000000027941 */ /* 0x000fea0003800000 */
.L_x_3783:
[----:B----4-:R0:W-:Y:S02]  /*4dc0*/  ST.E.128 desc[UR56][R60.64], R12 ;  /* 0x0000000c3c007985 */ /* 0x0101e4000c101d38 */
.L_x_3762:
[----:B------:R-:W-:Y:S05]  /*4dd0*/  BSYNC B1 ;  /* 0x0000000000017941 */ /* 0x000fea0003800000 */
.L_x_3761:
[----:B------:R-:W-:-:S03]  /*4de0*/  UMOV UR4, 0xffffffff ;  /* 0xffffffff00047882 */ /* 0x000fc60000000000 */
[----:B------:R-:W-:Y:S05]  /*4df0*/  BRA.DIV UR4, `(.L_x_3785) ;  /* 0x000001b204ac7947 */ /* 0x000fea000b800000 */
[----:B------:R0:W0:Y:S04]  /*4e00*/  SHFL.IDX PT, R59, R118, 0x1, 0x1c1f ;  /* 0x003c1f00763b7f89 */ /* 0x00002800000e0000 */
[----:B------:R0:W0:Y:S02]  /*4e10*/  SHFL.IDX PT, R58, R119, 0x1, 0x1c1f ;  /* 0x003c1f00773a7f89 */ /* 0x00002400000e0000 */
.L_x_4089:
[----:B------:R-:W-:Y:S05]  /*4e20*/  @P4 BRA `(.L_x_3786) ;  /* 0x0000005800244947 */ /* 0x000fea0003800000 */
[----:B------:R-:W-:Y:S01]  /*4e30*/  ISETP.NE.AND P3, PT, R6, RZ, PT ;  /* 0x000000ff0600720c */ /* 0x000fe20003f65270 */
[----:B------:R-:W-:-:S12]  /*4e40*/  BSSY B1, `(.L_x_3787) ;  /* 0x0000036000017945 */ /* 0x000fd80003800000 */
[----:B------:R-:W-:Y:S05]  /*4e50*/  @!P3 BRA `(.L_x_3788) ;  /* 0x0000000000d0b947 */ /* 0x000fea0003800000 */
[----:B0---4-:R0:W4:Y:S01]  /*4e60*/  LDS.128 R12, [R27+0x20000] ;  /* 0x020000001b0c7984 */ /* 0x0111220000000c00 */
[C---:B------:R-:W-:Y:S01]  /*4e70*/  LEA R56, P3, R16.reuse, R58, 0x1 ;  /* 0x0000003a10387211 */ /* 0x040fe200078608ff */
[----:B------:R-:W-:Y:S03]  /*4e80*/  BSSY B2, `(.L_x_3789) ;  /* 0x0000030000027945 */ /* 0x000fe60003800000 */
[----:B------:R-:W-:Y:S02]  /*4e90*/  LEA.HI.X R57, R16, R59, R17, 0x1, P3 ;  /* 0x0000003b10397211 */ /* 0x000fe400018f0c11 */
[----:B------:R-:W-:-:S13]  /*4ea0*/  ISETP.GE.AND P3, PT, R196, R120, PT ;  /* 0x00000078c400720c */ /* 0x000fda0003f66270 */
        /* <DEDUP_REMOVED lines=18> */
[----:B---3--:R-:W-:Y:S01]  /*4fd0*/  LOP3.LUT R11, R15, 0xffff0000, RZ, 0xc0, !PT ;  /* 0xffff00000f0b7812 */ /* 0x008fe200078ec0ff */
[----:B------:R-:W-:Y:S01]  /*4fe0*/  FMUL.FTZ R64, R53, R62 ;  /* 0x0000003e35407220 */ /* 0x000fe20000410000 */
[----:B------:R-:W-:Y:S01]  /*4ff0*/  SHF.L.U32 R15, R13, 0x10, RZ ;  /* 0x000000100d0f7819 */ /* 0x000fe200000006ff */
[-C--:B------:R-:W-:Y:S01]  /*5000*/  FMUL.FTZ R53, R53, R60.reuse ;  /* 0x0000003c35357220 */ /* 0x080fe20000410000 */
[----:B------:R-:W-:Y:S01]  /*5010*/  IMAD.U32 R13, R12, 0x10000, RZ ;  /* 0x000100000c0d7824 */ /* 0x000fe200078e00ff */
[----:B------:R-:W-:Y:S01]  /*5020*/  LOP3.LUT R165, R165, 0xffff0000, RZ, 0xc0, !PT ;  /* 0xffff0000a5a57812 */ /* 0x000fe200078ec0ff */
[C---:B------:R-:W-:Y:S01]  /*5030*/  FMUL.FTZ R63, R54.reuse, R61 ;  /* 0x0000003d363f7220 */ /* 0x040fe20000410000 */
[C---:B------:R-:W-:Y:S01]  /*5040*/  FFMA.FTZ R64, R15.reuse, R60, -R64 ;  /* 0x0000003c0f407223 */ /* 0x040fe20000010840 */
[----:B------:R-:W-:Y:S01]  /*5050*/  FFMA.FTZ R53, R15, R62, R53 ;  /* 0x0000003e0f357223 */ /* 0x000fe20000010035 */
[----:B------:R-:W-:Y:S01]  /*5060*/  FMUL.FTZ R15, R54, R55 ;  /* 0x00000037360f7220 */ /* 0x000fe20000410000 */
[----:B------:R-:W-:Y:S01]  /*5070*/  LOP3.LUT R163, R163, 0xffff0000, RZ, 0xc0, !PT ;  /* 0xffff0000a3a37812 */ /* 0x000fe200078ec0ff */
[----:B------:R-:W-:Y:S01]  /*5080*/  IMAD.U32 R162, R162, 0x10000, RZ ;  /* 0x00010000a2a27824 */ /* 0x000fe200078e00ff */
[----:B------:R-:W-:Y:S01]  /*5090*/  LOP3.LUT R12, R12, 0xffff0000, RZ, 0xc0, !PT ;  /* 0xffff00000c0c7812 */ /* 0x000fe200078ec0ff */
        /* <DEDUP_REMOVED lines=14> */
.L_x_3790:
[----:B------:R-:W-:Y:S05]  /*5180*/  BSYNC B2 ;  /* 0x0000000000027941 */ /* 0x000fea0003800000 */
.L_x_3789:
[----:B----4-:R0:W-:Y:S02]  /*5190*/  ST.E.128 desc[UR56][R56.64], R12 ;  /* 0x0000000c38007985 */ /* 0x0101e4000c101d38 */
.L_x_3788:
[----:B------:R-:W-:Y:S05]  /*51a0*/  BSYNC B1 ;  /* 0x0000000000017941 */ /* 0x000fea0003800000 */
.L_x_3787:
[----:B------:R-:W-:Y:S01]  /*51b0*/  ISETP.NE.AND P3, PT, R7, RZ, PT ;  /* 0x000000ff0700720c */ /* 0x000fe20003f65270 */
[----:B------:R-:W-:-:S12]  /*51c0*/  BSSY B1, `(.L_x_3791) ;  /* 0x000003a000017945 */ /* 0x000fd80003800000 */
[----:B------:R-:W-:Y:S05]  /*51d0*/  @!P3 BRA `(.L_x_3792) ;  /* 0x0000000000e0b947 */ /* 0x000fea0003800000 */
[----:B0---4-:R0:W4:Y:S01]  /*51e0*/  LDS.128 R12, [R28+0x20000] ;  /* 0x020000001c0c7984 */ /* 0x0111220000000c00 */
[----:B------:R-:W-:Y:S01]  /*51f0*/  ISETP.GE.AND P3, PT, R207, R120, PT ;  /* 0x00000078cf00720c */ /* 0x000fe20003f66270 */
[----:B---3--:R-:W-:Y:S01]  /*5200*/  IMAD.SHL.U32 R11, R195, 0x8, RZ ;  /* 0x00000008c30b7824 */ /* 0x008fe200078e00ff */
[----:B------:R-:W-:Y:S01]  /*5210*/  BSSY B2, `(.L_x_3793) ;  /* 0x0000033000027945 */ /* 0x000fe20003800000 */
[----:B------:R-:W-:Y:S02]  /*5220*/  IMAD.MOV.U32 R52, RZ, RZ, R58 ;  /* 0x000000ffff347224 */ /* 0x000fe400078e003a */
[----:B------:R-:W-:Y:S02]  /*5230*/  IMAD.MOV.U32 R53, RZ, RZ, R59 ;  /* 0x000000ffff357224 */ /* 0x000fe400078e003b */
[----:B------:R-:W-:-:S06]  /*5240*/  IMAD.WIDE R52, R11, 0x2, R52 ;  /* 0x000000020b347825 */ /* 0x000fcc00078e0234 */
        /* <DEDUP_REMOVED lines=15> */
[C---:B------:R-:W-:Y:S01]  /*5340*/  LOP3.LUT R55, R160.reuse, 0xffff0000, RZ, 0xc0, !PT ;  /* 0xffff0000a0377812 */ /* 0x040fe200078ec0ff */
        /* <DEDUP_REMOVED lines=10> */
[C---:B------:R-:W-:Y:S01]  /*53f0*/  FFMA.FTZ R57, R14.reuse, R51, -R57 ;  /* 0x000000330e397223 */ /* 0x040fe20000010839 */
[----:B------:R-:W-:Y:S01]  /*5400*/  SHF.L.U32 R157, R157, 0x10, RZ ;  /* 0x000000109d9d7819 */ /* 0x000fe200000006ff */
[----:B------:R-:W-:Y:S01]  /*5410*/  FFMA.FTZ R60, R14, R55, R60 ;  /* 0x000000370e3c7223 */ /* 0x000fe2000001003c */
[----:B------:R-:W-:Y:S01]  /*5420*/  LOP3.LUT R159, R159, 0xffff0000, RZ, 0xc0, !PT ;  /* 0xffff00009f9f7812 */ /* 0x000fe200078ec0ff */
[C---:B------:R-:W-:Y:S01]  /*5430*/  FFMA.FTZ R54, R48.reuse, R54, -R13 ;  /* 0x0000003630367223 */ /* 0x040fe2000001080d */
[----:B------:R-:W-:Y:S01]  /*5440*/  FFMA.FTZ R49, R48, R56, R49 ;  /* 0x0000003830317223 */ /* 0x000fe20000010031 */
[----:B------:R-:W-:-:S02]  /*5450*/  IMAD.U32 R15, R15, 0x10000, RZ ;  /* 0x000100000f0f7824 */ /* 0x000fc400078e00ff */
[----:B------:R-:W-:Y:S01]  /*5460*/  FMUL.FTZ R48, R50, R161 ;  /* 0x000000a132307220 */ /* 0x000fe20000410000 */
[CC--:B------:R-:W-:Y:S01]  /*5470*/  FMUL.FTZ R14, R12.reuse, R160.reuse ;  /* 0x000000a00c0e7220 */ /* 0x0c0fe20000410000 */
[----:B------:R-:W-:Y:S01]  /*5480*/  FMUL.FTZ R13, R12, R157 ;  /* 0x0000009d0c0d7220 */ /* 0x000fe20000410000 */
        /* <DEDUP_REMOVED lines=11> */
.L_x_3794:
[----:B------:R-:W-:Y:S05]  /*5540*/  BSYNC B2 ;  /* 0x0000000000027941 */ /* 0x000fea0003800000 */
.L_x_3793:
[----:B----4-:R0:W-:Y:S02]  /*5550*/  ST.E.128 desc[UR56][R52.64], R12 ;  /* 0x0000000c34007985 */ /* 0x0101e4000c101d38 */
.L_x_3792:
[----:B------:R-:W-:Y:S05]  /*5560*/  BSYNC B1 ;  /* 0x0000000000017941 */ /* 0x000fea0003800000 */
.L_x_3791:
        /* <DEDUP_REMOVED lines=42> */
[C---:B------:R-:W-:Y:S01]  /*5810*/  FMUL.FTZ R14, R12.reuse, R154 ;  /* 0x0000009a0c0e7220 */ /* 0x040fe20000410000 */
        /* <DEDUP_REMOVED lines=14> */
.L_x_3798:
[----:B------:R-:W-:Y:S05]  /*5900*/  BSYNC B2 ;  /* 0x0000000000027941 */ /* 0x000fea0003800000 */
.L_x_3797:
[----:B----4-:R0:W-:Y:S02]  /*5910*/  ST.E.128 desc[UR56][R48.64], R12 ;  /* 0x0000000c30007985 */ /* 0x0101e4000c101d38 */
.L_x_3796:
[----:B------:R-:W-:Y:S05]  /*5920*/  BSYNC B1 ;  /* 0x0000000000017941 */ /* 0x000fea0003800000 */
.L_x_3795:
        /* <DEDUP_REMOVED lines=9> */
[----:B------:R-:W-:Y:S02]  /*59c0*/  SHF.R.U64 R47, R40, 0x10, R41 ;  /* 0x00000010282f7819 */ /* 0x000fe40000001229 */
[--C-:B---3--:R-:W-:Y:S02]  /*59d0*/  SHF.R.U64 R11, R42, 0x10, R43.reuse ;  /* 0x000000102a0b7819 */ /* 0x108fe4000000122b */
[----:B------:R-:W-:Y:S02]  /*59e0*/  SHF.R.U32.HI R46, RZ, 0x10, R43 ;  /* 0x00000010ff2e7819 */ /* 0x000fe4000001162b */
[----:B------:R-:W-:Y:S02]  /*59f0*/  SHF.R.U32.HI R48, RZ, 0x10, R41 ;  /* 0x00000010ff307819 */ /* 0x000fe40000011629 */
[----:B------:R-:W-:Y:S02]  /*5a00*/  PRMT R144, R144, 0x5410, R47 ;  /* 0x0000541090907816 */ /* 0x000fe4000000002f */
[----:B------:R-:W-:Y:S01]  /*5a10*/  PRMT R146, R146, 0x5410, R11 ;  /* 0x0000541092927816 */ /* 0x000fe2000000000b */
[----:B----4-:R-:W-:Y:S01]  /*5a20*/  IMAD.U32 R11, R12, 0x10000, RZ ;  /* 0x000100000c0b7824 */ /* 0x010fe200078e00ff */
[----:B------:R-:W-:-:S02]  /*5a30*/  PRMT R147, R147, 0x5410, R46 ;  /* 0x0000541093937816 */ /* 0x000fc4000000002e */
[C---:B------:R-:W-:Y:S02]  /*5a40*/  SHF.L.U32 R40, R14.reuse, 0x10, RZ ;  /* 0x000000100e287819 */ /* 0x040fe400000006ff */
        /* <DEDUP_REMOVED lines=37> */
.L_x_3802:
[----:B------:R-:W-:Y:S05]  /*5ca0*/  BSYNC B2 ;  /* 0x0000000000027941 */ /* 0x000fea0003800000 */
.L_x_3801:
[----:B----4-:R0:W-:Y:S02]  /*5cb0*/  ST.E.128 desc[UR56][R44.64], R12 ;  /* 0x0000000c2c007985 */ /* 0x0101e4000c101d38 */
.L_x_3800:
[----:B------:R-:W-:Y:S05]  /*5cc0*/  BSYNC B1 ;  /* 0x0000000000017941 */ /* 0x000fea0003800000 */
.L_x_3799:
        /* <DEDUP_REMOVED lines=9> */
[----:B------:R-:W-:Y:S01]  /*5d60*/  SHF.R.U64 R43, R36, 0x10, R37 ;  /* 0x00000010242b7819 */ /* 0x000fe20000001225 */
[----:B----4-:R-:W-:Y:S01]  /*5d70*/  IMAD.U32 R36, R14, 0x10000, RZ ;  /* 0x000100000e247824 */ /* 0x010fe200078e00ff */
[--C-:B------:R-:W-:Y:S02]  /*5d80*/  SHF.R.U64 R44, R38, 0x10, R39.reuse ;  /* 0x00000010262c7819 */ /* 0x100fe40000001227 */
[----:B------:R-:W-:Y:S02]  /*5d90*/  SHF.R.U32.HI R42, RZ, 0x10, R39 ;  /* 0x00000010ff2a7819 */ /* 0x000fe40000011627 */
[----:B---3--:R-:W-:Y:S02]  /*5da0*/  SHF.R.U32.HI R11, RZ, 0x10, R37 ;  /* 0x00000010ff0b7819 */ /* 0x008fe40000011625 */
        /* <DEDUP_REMOVED lines=17> */
[----:B------:R-:W-:Y:S01]  /*5ec0*/  LOP3.LUT R38, R15, 0xffff0000, RZ, 0xc0, !PT ;  /* 0xffff00000f267812 */ /* 0x000fe200078ec0ff */
[----:B------:R-:W-:Y:S01]  /*5ed0*/  FMUL.FTZ R13, R37, R44 ;  /* 0x0000002c250d7220 */ /* 0x000fe20000410000 */
[----:B------:R-:W-:Y:S01]  /*5ee0*/  LOP3.LUT R143, R143, 0xffff0000, RZ, 0xc0, !PT ;  /* 0xffff00008f8f7812 */ /* 0x000fe200078ec0ff */
[-C--:B------:R-:W-:Y:S01]  /*5ef0*/  FMUL.FTZ R37, R37, R42.reuse ;  /* 0x0000002a25257220 */ /* 0x080fe20000410000 */
[----:B------:R-:W-:Y:S01]  /*5f00*/  LOP3.LUT R138, R138, 0xffff0000, RZ, 0xc0, !PT ;  /* 0xffff00008a8a7812 */ /* 0x000fe200078ec0ff */
[C---:B------:R-:W-:Y:S01]  /*5f10*/  FFMA.FTZ R45, R14.reuse, R39, -R45 ;  /* 0x000000270e2d7223 */ /* 0x040fe2000001082d */
[----:B------:R-:W-:Y:S01]  /*5f20*/  FFMA.FTZ R46, R14, R43, R46 ;  /* 0x0000002b0e2e7223 */ /* 0x000fe2000001002e */
[----:B------:R-:W-:Y:S01]  /*5f30*/  FFMA.FTZ R13, R36, R42, -R13 ;  /* 0x0000002a240d7223 */ /* 0x000fe2000001080d */
[----:B------:R-:W-:Y:S01]  /*5f40*/  FMUL.FTZ R14, R12, R139 ;  /* 0x0000008b0c0e7220 */ /* 0x000fe20000410000 */
[----:B------:R-:W-:-:S02]  /*5f50*/  IMAD.U32 R15, R15, 0x10000, RZ ;  /* 0x000100000f0f7824 */ /* 0x000fc400078e00ff */
        /* <DEDUP_REMOVED lines=14> */
.L_x_3806:
[----:B------:R-:W-:Y:S05]  /*6040*/  BSYNC B2 ;  /* 0x0000000000027941 */ /* 0x000fea0003800000 */
.L_x_3805:
[----:B----4-:R0:W-:Y:S02]  /*6050*/  ST.E.128 desc[UR56][R40.64], R12 ;  /* 0x0000000c28007985 */ /* 0x0101e4000c101d38 */
.L_x_3804:
[----:B------:R-:W-:Y:S05]  /*6060*/  BSYNC B1 ;  /* 0x0000000000017941 */ /* 0x000fea0003800000 */
.L_x_3803:
[----:B------:R-:W-:-:S13]  /*6070*/  ISETP.NE.AND P3, PT, R20, RZ, PT ;  /* 0x000000ff1400720c */ /* 0x000fda0003f65270 */
        /* <DEDUP_REMOVED lines=53> */
.L_x_3808:
[----:B------:R-:W-:Y:S05]  /*63d0*/  BSYNC B1 ;  /* 0x0000000000017941 */ /* 0x000fea0003800000 */
.L_x_3807:
[----:B----4-:R0:W-:Y:S01]  /*63e0*/  ST.E.128 desc[UR56][R36.64], R12 ;  /* 0x0000000c24007985 */ /* 0x0101e2000c101d38 */
[----:B------:R-:W-:Y:S05]  /*63f0*/  BRA `(.L_x_3786) ;  /* 0x0000004000b07947 */ /* 0x000fea0003800000 */
.L_x_3752:
        /* <DEDUP_REMOVED lines=19> */
[----:B------:R-:W-:Y:S02]  /*6530*/  CS2R R40, SRZ ;  /* 0x0000000000287805 */ /* 0x000fe4000001ff00 */
[----:B------:R-:W-:Y:S01]  /*6540*/  CS2R R54, SRZ ;  /* 0x0000000000367805 */ /* 0x000fe2000001ff00 */
[----:B------:R-:W-:Y:S01]  /*6550*/  IMAD.X R33, R11, 0x1, R101, P2 ;  /* 0x000000010b217824 */ /* 0x000fe200010e0665 */
[----:B------:R-:W-:Y:S02]  /*6560*/  LEA R56, P2, R32, UR4, 0x1 ;  /* 0x0000000420387c11 */ /* 0x000fe4000f8408ff */
[----:B------:R-:W-:-:S02]  /*6570*/  CS2R R52, SRZ ;  /* 0x0000000000347805 */ /* 0x000fc4000001ff00 */
[----:B------:R-:W-:Y:S01]  /*6580*/  LEA.HI.X R57, R32, UR5, R33, 0x1, P2 ;  /* 0x0000000520397c11 */ /* 0x000fe200090f0c21 */
[----:B------:R-:W-:Y:S01]  /*6590*/  ULDC.64 UR4, c[0x0][0x400] ;  /* 0x0001000000047ab9 */ /* 0x000fe20000000a00 */
[----:B------:R-:W-:-:S05]  /*65a0*/  IADD3 R32, P2, R90, R12, RZ ;  /* 0x0000000c5a207210 */ /* 0x000fca0007f5e0ff */
[----:B------:R-:W-:Y:S01]  /*65b0*/  IMAD.X R33, R80, 0x1, R100, P2 ;  /* 0x0000000150217824 */ /* 0x000fe200010e0664 */
        /* <DEDUP_REMOVED lines=9> */
[----:B------:R-:W-:Y:S02]  /*6650*/  ISETP.GE.AND P2, PT, R194, R120, PT ;  /* 0x00000078c200720c */ /* 0x000fe40003f46270 */
[----:B------:R-:W-:Y:S02]  /*6660*/  CS2R R34, SRZ ;  /* 0x0000000000227805 */ /* 0x000fe4000001ff00 */
[----:B------:R-:W-:Y:S02]  /*6670*/  CS2R R32, SRZ ;  /* 0x0000000000207805 */ /* 0x000fe4000001ff00 */
[----:B------:R-:W-:-:S02]  /*6680*/  CS2R R46, SRZ ;  /* 0x00000000002e7805 */ /* 0x000fc4000001ff00 */
[----:B------:R-:W-:-:S05]  /*6690*/  CS2R R44, SRZ ;  /* 0x00000000002c7805 */ /* 0x000fca000001ff00 */
[----:B------:R0:W5:Y:S04]  /*66a0*/  @!P2 LDG.E.128 R36, desc[UR56][R56.64+0x40] ;  /* 0x000040383824a981 */ /* 0x000168000c1e1d00 */
[----:B------:R0:W5:Y:S01]  /*66b0*/  @!P2 LDG.E.128 R48, desc[UR56][R60.64+0x40] ;  /* 0x000040383c30a981 */ /* 0x000162000c1e1d00 */
[----:B------:R-:W-:-:S13]  /*66c0*/  ISETP.GE.AND P2, PT, R193, R120, PT ;  /* 0x00000078c100720c */ /* 0x000fda0003f46270 */
[----:B------:R0:W5:Y:S04]  /*66d0*/  @!P2 LDG.E.128 R32, desc[UR56][R56.64+0x80] ;  /* 0x000080383820a981 */ /* 0x000168000c1e1d00 */
[----:B------:R0:W5:Y:S02]  /*66e0*/  @!P2 LDG.E.128 R44, desc[UR56][R60.64+0x80] ;  /* 0x000080383c2ca981 */ /* 0x000164000c1e1d00 */
.L_x_3810:
[----:B------:R-:W-:Y:S05]  /*66f0*/  BSYNC B1 ;  /* 0x0000000000017941 */ /* 0x000fea0003800000 */
.L_x_3809:
[----:B0-----:R-:W-:Y:S01]  /*6700*/  IADD3 R56, R202, 0x40, RZ ;  /* 0x00000040ca387810 */ /* 0x001fe20007ffe0ff */
[----:B------:R-:W-:Y:S01]  /*6710*/  BSSY B1, `(.L_x_3811) ;  /* 0x000002f000017945 */ /* 0x000fe20003800000 */
[----:B------:R-:W-:Y:S02]  /*6720*/  CS2R R62, SRZ ;  /* 0x00000000003e7805 */ /* 0x000fe4000001ff00 */
[----:B------:R-:W-:Y:S02]  /*6730*/  CS2R R60, SRZ ;  /* 0x00000000003c7805 */ /* 0x000fe4000001ff00 */
[----:B------:R-:W-:Y:S02]  /*6740*/  ISETP.GE.AND P4, PT, R56, R85, PT ;  /* 0x000000553800720c */ /* 0x000fe40003f86270 */
        /* <DEDUP_REMOVED lines=17> */
[----:B------:R-:W-:Y:S02]  /*6860*/  CS2R R78, SRZ ;  /* 0x00000000004e7805 */ /* 0x000fe4000001ff00 */
[----:B------:R-:W-:-:S02]  /*6870*/  IADD3 R11, P2, P5, R90, R12, R107 ;  /* 0x0000000c5a0b7210 */ /* 0x000fc40007d5e06b */
[----:B------:R-:W-:Y:S02]  /*6880*/  CS2R R76, SRZ ;  /* 0x00000000004c7805 */ /* 0x000fe4000001ff00 */
        /* <DEDUP_REMOVED lines=23> */
.L_x_3812:
[----:B------:R-:W-:Y:S05]  /*6a00*/  BSYNC B1 ;  /* 0x0000000000017941 */ /* 0x000fea0003800000 */
.L_x_3811:
[----:B------:R-:W-:Y:S01]  /*6a10*/  IMAD.MOV.U32 R11, RZ, RZ, R32 ;  /* 0x000000ffff0b7224 */ /* 0x000fe200078e0020 */
[----:B------:R-:W-:Y:S01]  /*6a20*/  UISETP.NE.AND UP0, UPT, UR59, 0x3, UPT ;  /* 0x000000033b00788c */ /* 0x000fe2000bf05270 */
[----:B0-----:R-:W-:Y:S02]  /*6a30*/  IMAD.MOV.U32 R12, RZ, RZ, R33 ;  /* 0x000000ffff0c7224 */ /* 0x001fe400078e0021 */
        /* <DEDUP_REMOVED lines=13> */
[----:B------:R-:W-:Y:S01]  /*6b10*/  PLOP3.LUT P2, PT, PT, PT, UP0, 0x80, 0x0 ;  /* 0x000000000000781c */ /* 0x000fe20003f4f008 */
[----:B------:R-:W-:Y:S01]  /*6b20*/  IMAD.MOV.U32 R14, RZ, RZ, R41 ;  /* 0x000000ffff0e7224 */ /* 0x000fe200078e0029 */
[----:B------:R-:W-:Y:S01]  /*6b30*/  PRMT R163, R12, 0x7610, R163 ;  /* 0x000076100ca37816 */ /* 0x000fe200000000a3 */
[----:B------:R-:W-:Y:S01]  /*6b40*/  IMAD.MOV.U32 R12, RZ, RZ, R47 ;  /* 0x000000ffff0c7224 */ /* 0x000fe200078e002f */
[----:B------:R-:W-:Y:S01]  /*6b50*/  PRMT R152, R13, 0x5410, R11 ;  /* 0x000054100d987816 */ /* 0x000fe2000000000b */
[----:B------:R-:W-:Y:S01]  /*6b60*/  IMAD.MOV.U32 R11, RZ, RZ, R46 ;  /* 0x000000ffff0b7224 */ /* 0x000fe200078e002e */
[----:B------:R-:W-:Y:S01]  /*6b70*/  PRMT R153, R14, 0x7610, R153 ;  /* 0x000076100e997816 */ /* 0x000fe20000000099 */
[----:B------:R-:W-:Y:S01]  /*6b80*/  IMAD.MOV.U32 R13, RZ, RZ, R44 ;  /* 0x000000ffff0d7224 */ /* 0x000fe200078e002c */
[----:B------:R-:W-:-:S04]  /*6b90*/  MOV R14, R45 ;  /* 0x0000002d000e7202 */ /* 0x000fc80000000f00 */
[----:B------:R-:W-:Y:S01]  /*6ba0*/  PRMT R160, R11, 0x5410, R13 ;  /* 0x000054100ba07816 */ /* 0x000fe2000000000d */
[----:B------:R-:W-:Y:S01]  /*6bb0*/  IMAD.MOV.U32 R11, RZ, RZ, R50 ;  /* 0x000000ffff0b7224 */ /* 0x000fe200078e0032 */
[----:B------:R-:W-:Y:S01]  /*6bc0*/  PRMT R161, R12, 0x5410, R14 ;  /* 0x000054100ca17816 */ /* 0x000fe2000000000e */
[----:B------:R-:W-:Y:S02]  /*6bd0*/  IMAD.MOV.U32 R12, RZ, RZ, R51 ;  /* 0x000000ffff0c7224 */ /* 0x000fe400078e0033 */
[----:B------:R-:W-:Y:S01]  /*6be0*/  IMAD.MOV.U32 R13, RZ, RZ, R48 ;  /* 0x000000ffff0d7224 */ /* 0x000fe200078e0030 */
        /* <DEDUP_REMOVED lines=14> */
[----:B------:R-:W-:-:S02]  /*6cd0*/  IMAD.MOV.U32 R13, RZ, RZ, R56 ;  /* 0x000000ffff0d7224 */ /* 0x000fc400078e0038 */
[----:B------:R-:W-:Y:S01]  /*6ce0*/  IMAD.MOV.U32 R14, RZ, RZ, R57 ;  /* 0x000000ffff0e7224 */ /* 0x000fe200078e0039 */
[----:B------:R-:W-:Y:S01]  /*6cf0*/  PRMT R138, R11, 0x5410, R12 ;  /* 0x000054100b8a7816 */ /* 0x000fe2000000000c */
[----:B------:R-:W-:Y:S01]  /*6d00*/  IMAD.MOV.U32 R12, RZ, RZ, R60 ;  /* 0x000000ffff0c7224 */ /* 0x000fe200078e003c */
[----:B------:R-:W-:Y:S02]  /*6d10*/  MOV R11, R61 ;  /* 0x0000003d000b7202 */ /* 0x000fe40000000f00 */
[----:B------:R-:W-:Y:S01]  /*6d20*/  PRMT R139, R13, 0x5410, R14 ;  /* 0x000054100d8b7816 */ /* 0x000fe2000000000e */
[----:B------:R-:W-:Y:S01]  /*6d30*/  IMAD.MOV.U32 R14, RZ, RZ, R62 ;  /* 0x000000ffff0e7224 */ /* 0x000fe200078e003e */
[----:B------:R-:W-:Y:S01]  /*6d40*/  PRMT R146, R12, 0x5410, R11 ;  /* 0x000054100c927816 */ /* 0x000fe2000000000b */
[----:B------:R-:W-:Y:S02]  /*6d50*/  IMAD.MOV.U32 R13, RZ, RZ, R63 ;  /* 0x000000ffff0d7224 */ /* 0x000fe400078e003f */
[----:B------:R-:W-:-:S02]  /*6d60*/  IMAD.MOV.U32 R12, RZ, RZ, R64 ;  /* 0x000000ffff0c7224 */ /* 0x000fc400078e0040 */
[----:B------:R-:W-:Y:S01]  /*6d70*/  IMAD.MOV.U32 R11, RZ, RZ, R65 ;  /* 0x000000ffff0b7224 */ /* 0x000fe200078e0041 */
[----:B------:R-:W-:Y:S01]  /*6d80*/  PRMT R145, R14, 0x5410, R13 ;  /* 0x000054100e917816 */ /* 0x000fe2000000000d */
[----:B------:R-:W-:Y:S02]  /*6d90*/  IMAD.MOV.U32 R14, RZ, RZ, R66 ;  /* 0x000000ffff0e7224 */ /* 0x000fe400078e0042 */
[----:B------:R-:W-:Y:S01]  /*6da0*/  IMAD.MOV.U32 R13, RZ, RZ, R67 ;  /* 0x000000ffff0d7224 */ /* 0x000fe200078e0043 */
[----:B------:R-:W-:Y:S01]  /*6db0*/  PRMT R156, R12, 0x5410, R11 ;  /* 0x000054100c9c7816 */ /* 0x000fe2000000000b */
[----:B------:R-:W-:Y:S02]  /*6dc0*/  IMAD.MOV.U32 R12, RZ, RZ, R68 ;  /* 0x000000ffff0c7224 */ /* 0x000fe400078e0044 */
[----:B------:R-:W-:Y:S01]  /*6dd0*/  IMAD.MOV.U32 R11, RZ, RZ, R69 ;  /* 0x000000ffff0b7224 */ /* 0x000fe200078e0045 */
[----:B------:R-:W-:Y:S01]  /*6de0*/  PRMT R155, R14, 0x5410, R13 ;  /* 0x000054100e9b7816 */ /* 0x000fe2000000000d */
        /* <DEDUP_REMOVED lines=9> */
[----:B------:R-:W-:Y:S01]  /*6e80*/  IMAD.MOV.U32 R12, RZ, RZ, R76 ;  /* 0x000000ffff0c7224 */ /* 0x000fe200078e004c */
[----:B------:R-:W-:-:S02]  /*6e90*/  MOV R11, R77 ;  /* 0x0000004d000b7202 */ /* 0x000fc40000000f00 */
[----:B------:R-:W-:Y:S01]  /*6ea0*/  PRMT R147, R14, 0x5410, R13 ;  /* 0x000054100e937816 */ /* 0x000fe2000000000d */
[----:B------:R-:W-:Y:S01]  /*6eb0*/  IMAD.MOV.U32 R14, RZ, RZ, R78 ;  /* 0x000000ffff0e7224 */ /* 0x000fe200078e004e */
[----:B------:R-:W-:Y:S01]  /*6ec0*/  PRMT R158, R12, 0x5410, R11 ;  /* 0x000054100c9e7816 */ /* 0x000fe2000000000b */
[----:B------:R-:W-:-:S05]  /*6ed0*/  IMAD.MOV.U32 R13, RZ, RZ, R79 ;  /* 0x000000ffff0d7224 */ /* 0x000fca00078e004f */
[----:B------:R-:W-:Y:S01]  /*6ee0*/  PRMT R157, R14, 0x5410, R13 ;  /* 0x000054100e9d7816 */ /* 0x000fe2000000000d */
[----:B------:R-:W-:Y:S06]  /*6ef0*/  @!P2 BRA `(.L_x_3813) ;  /* 0x000000000004a947 */ /* 0x000fec0003800000 */
[----:B------:R-:W-:Y:S01]  /*6f00*/  BPT.TRAP 0x1 ;  /* 0x000000040000795c */ /* 0x000fe20000300000 */
.L_x_3813:
[----:B------:R-:W-:Y:S01]  /*6f10*/  IMAD R86, R19, 0x8, R18 ;  /* 0x0000000813567824 */ /* 0x000fe200078e0212 */
[----:B------:R-:W-:Y:S01]  /*6f20*/  SHF.L.U32 R87, R203, 0x1f, RZ ;  /* 0x0000001fcb577819 */ /* 0x000fe200000006ff */
[----:B------:R-:W0:Y:S01]  /*6f30*/  LDC R130, c[0x0][0x2f4] ;  /* 0x0000bd00ff827b82 */ /* 0x000e220000000800 */
[----:B------:R-:W-:Y:S02]  /*6f40*/  BSSY B1, `(.L_x_3814) ;  /* 0x0000003000017945 */ /* 0x000fe40003800000 */
[----:B------:R-:W1:Y:S02]  /*6f50*/  SYNCS.PHASECHK.TRANS64.TRYWAIT P5, [R86+URZ+0x30890], R87 ;  /* 0x03089057560075a7 */ /* 0x000e6400080a017f */
[----:B-1----:R-:W-:Y:S05]  /*6f60*/  @!P5 BRA `(.L_x_3815) ;  /* 0x00000190009cd947 */ /* 0x002fea0003800000 */
.L_x_4090:
[----:B------:R-:W-:Y:S05]  /*6f70*/  BSYNC B1 ;  /* 0x0000000000017941 */ /* 0x000fea0003800000 */
.L_x_3814:
[----:B------:R-:W-:Y:S01]  /*6f80*/  UMOV UR4, 0xffffffff ;  /* 0xffffffff00047882 */ /* 0x000fe20000000000 */
[----:B0-----:R-:W-:Y:S02]  /*6f90*/  IMAD.IADD R134, R130, 0x1, -R121 ;  /* 0x0000000182867824 */ /* 0x001fe400078e0a79 */
[----:B------:R-:W-:Y:S05]  /*6fa0*/  BRA.DIV UR4, `(.L_x_3816) ;  /* 0x0000019204a07947 */ /* 0x000fea000b800000 */
[----:B------:R0:W2:Y:S04]  /*6fb0*/  SHFL.IDX PT, R117, R118, RZ, 0x1c1f ;  /* 0x001c1fff76757589 */ /* 0x0000a800000e0000 */
[----:B------:R0:W3:Y:S02]  /*6fc0*/  SHFL.IDX PT, R11, R119, RZ, 0x1c1f ;  /* 0x001c1fff770b7589 */ /* 0x0000e400000e0000 */
.L_x_4094:
[----:B------:R-:W-:Y:S04]  /*6fd0*/  BSSY B1, `(.L_x_3817) ;  /* 0x000017a000017945 */ /* 0x000fe80003800000 */
[----:B------:R-:W-:Y:S05]  /*6fe0*/  @P3 BRA `(.L_x_3818) ;  /* 0x0000001400e03947 */ /* 0x000fea0003800000 */
[----:B------:R-:W-:Y:S01]  /*6ff0*/  ISETP.NE.AND P3, PT, R6, RZ, PT ;  /* 0x000000ff0600720c */ /* 0x000fe20003f65270 */
[----:B------:R-:W-:Y:S01]  /*7000*/  BSSY B2, `(.L_x_3819) ;  /* 0x000007c000027945 */ /* 0x000fe20003800000 */
[----:B---3--:R-:W-:-:S11]  /*7010*/  IMAD.MOV.U32 R116, RZ, RZ, R11 ;  /* 0x000000ffff747224 */ /* 0x008fd600078e000b */
[----:B------:R-:W-:Y:S05]  /*7020*/  @!P3 BRA `(.L_x_3820) ;  /* 0x0000000400e4b947 */ /* 0x000fea0003800000 */
[----:B------:R-:W-:Y:S01]  /*7030*/  SEL R12, R121, R134, !P0 ;  /* 0x00000086790c7207 */ /* 0x000fe20004000000 */
[----:B------:R-:W-:Y:S01]  /*7040*/  BSSY B3, `(.L_x_3821) ;  /* 0x0000071000037945 */ /* 0x000fe20003800000 */
[----:B------:R-:W-:Y:S02]  /*7050*/  ISETP.GE.AND P3, PT, R16, R120, PT ;  /* 0x000000781000720c */ /* 0x000fe40003f66270 */
[----:B------:R-:W-:-:S04]  /*7060*/  SHF.R.S32.HI R13, RZ, 0x1f, R12 ;  /* 0x0000001fff0d7819 */ /* 0x000fc8000001140c */
[----:B------:R-:W-:-:S04]  /*7070*/  LEA.HI R13, R13, R12, RZ, 0x4 ;  /* 0x0000000c0d0d7211 */ /* 0x000fc800078f20ff */
[----:B------:R-:W-:-:S04]  /*7080*/  LEA.HI.SX32 R149, R13, R114, 0x1c ;  /* 0x000000720d957211 */ /* 0x000fc800078fe2ff */
[----:B------:R-:W-:-:S04]  /*7090*/  SHF.R.S32.HI R13, RZ, 0x1f, R149 ;  /* 0x0000001fff0d7819 */ /* 0x000fc80000011495 */
[----:B------:R-:W-:Y:S01]  /*70a0*/  LEA.HI R13, R13, R149, RZ, 0x3 ;  /* 0x000000950d0d7211 */ /* 0x000fe200078f18ff */
[----:B------:R-:W-:-:S03]  /*70b0*/  IMAD.SHL.U32 R149, R149, 0x8, RZ ;  /* 0x0000000895957824 */ /* 0x000fc600078e00ff */
[----:B------:R-:W-:Y:S02]  /*70c0*/  SHF.R.S32.HI R13, RZ, 0x3, R13 ;  /* 0x00000003ff0d7819 */ /* 0x000fe4000001140d */
[----:B------:R-:W-:-:S03]  /*70d0*/  LOP3.LUT R12, R215, 0x38, R149, 0xf8, !PT ;  /* 0x00000038d70c7812 */ /* 0x000fc600078ef895 */
[----:B------:R-:W-:Y:S01]  /*70e0*/  IMAD R13, R13, 0x1800, R217 ;  /* 0x000018000d0d7824 */ /* 0x000fe200078e02d9 */
[----:B------:R-:W-:-:S05]  /*70f0*/  LOP3.LUT R12, R12, R216, RZ, 0x3c, !PT ;  /* 0x000000d80c0c7212 */ /* 0x000fca00078e3cff */
[----:B------:R-:W-:-:S04]  /*7100*/  IMAD.IADD R12, R13, 0x1, R12 ;  /* 0x000000010d0c7824 */ /* 0x000fc800078e020c */
[C---:B------:R-:W-:Y:S02]  /*7110*/  IMAD R80, R19.reuse, 0x4800, R12 ;  /* 0x0000480013507824 */ /* 0x040fe400078e020c */
[----:B------:R-:W-:Y:S02]  /*7120*/  IMAD R12, R19, 0x4800, R135 ;  /* 0x00004800130c7824 */ /* 0x000fe400078e0287 */
[--C-:B------:R-:W-:Y:S02]  /*7130*/  IMAD R80, R80, 0x2, R18.reuse ;  /* 0x0000000250507824 */ /* 0x100fe400078e0212 */
[----:B------:R-:W-:-:S04]  /*7140*/  IMAD R12, R12, 0x2, R18 ;  /* 0x000000020c0c7824 */ /* 0x000fc800078e0212 */
[----:B------:R-:W3:Y:S04]  /*7150*/  LDS.128 R80, [R80+0x1e400] ;  /* 0x01e4000050507984 */ /* 0x000ee80000000c00 */
[----:B------:R-:W4:Y:S01]  /*7160*/  LDS.128 R12, [R12+0x1e400] ;  /* 0x01e400000c0c7984 */ /* 0x000f220000000c00 */
[----:B------:R-:W-:Y:S05]  /*7170*/  @P3 BRA `(.L_x_3822) ;  /* 0x0000000400743947 */ /* 0x000fea0003800000 */
[----:B------:R-:W-:Y:S02]  /*7180*/  SHF.R.U64 R42, R42, 0x10, R43 ;  /* 0x000000102a2a7819 */ /* 0x000fe4000000122b */
[----:B------:R-:W-:Y:S02]  /*7190*/  SHF.R.U64 R151, R40, 0x10, R41 ;  /* 0x0000001028977819 */ /* 0x000fe40000001229 */
[----:B------:R-:W-:Y:S02]  /*71a0*/  SHF.R.U32.HI R150, RZ, 0x10, R53 ;  /* 0x00000010ff967819 */ /* 0x000fe40000011635 */
[----:B------:R-:W-:Y:S02]  /*71b0*/  SHF.R.U32.HI R41, RZ, 0x10, R41 ;  /* 0x00000010ff297819 */ /* 0x000fe40000011629 */
[----:B------:R-:W-:Y:S02]  /*71c0*/  SHF.R.U64 R40, R52, 0x10, R53 ;  /* 0x0000001034287819 */ /* 0x000fe40000001235 */
[----:B------:R-:W-:-:S02]  /*71d0*/  PRMT R52, R152, 0x5432, R42 ;  /* 0x0000543298347816 */ /* 0x000fc4000000002a */
[C---:B------:R-:W-:Y:S02]  /*71e0*/  PRMT R42, R153.reuse, 0x5432, R150 ;  /* 0x00005432992a7816 */ /* 0x040fe40000000096 */
[----:B------:R-:W-:Y:S01]  /*71f0*/  PRMT R41, R153, 0x5410, R41 ;  /* 0x0000541099297816 */ /* 0x000fe20000000029 */
[----:B---3--:R-:W-:Y:S01]  /*7200*/  IMAD.U32 R153, R81, 0x10000, RZ ;  /* 0x0001000051997824 */ /* 0x008fe200078e00ff */
[----:B------:R-:W-:Y:S01]  /*7210*/  PRMT R151, R152, 0x5410, R151 ;  /* 0x0000541098977816 */ /* 0x000fe20000000097 */
[----:B------:R-:W-:Y:S01]  /*7220*/  IMAD.U32 R152, R42, 0x10000, RZ ;  /* 0x000100002a987824 */ /* 0x000fe200078e00ff */
[--C-:B------:R-:W-:Y:S01]  /*7230*/  SHF.R.U64 R53, R54, 0x10, R55.reuse ;  /* 0x0000001036357819 */ /* 0x100fe20000001237 */
[----:B------:R-:W-:Y:S01]  /*7240*/  IMAD.U32 R150, R41, 0x10000, RZ ;  /* 0x0001000029967824 */ /* 0x000fe200078e00ff */
[----:B------:R-:W-:Y:S01]  /*7250*/  LOP3.LUT R81, R81, 0xffff0000, RZ, 0xc0, !PT ;  /* 0xffff000051517812 */ /* 0x000fe200078ec0ff */
[----:B----4-:R-:W-:Y:S02]  /*7260*/  IMAD.U32 R54, R13, 0x10000, RZ ;  /* 0x000100000d367824 */ /* 0x010fe400078e00ff */
[C---:B------:R-:W-:Y:S01]  /*7270*/  FMUL.FTZ R154, R153.reuse, R152 ;  /* 0x00000098999a7220 */ /* 0x040fe20000410000 */
[----:B------:R-:W-:Y:S01]  /*7280*/  FMUL.FTZ R153, R153, R150 ;  /* 0x0000009699997220 */ /* 0x000fe20000410000 */
[----:B------:R-:W-:-:S02]  /*7290*/  SHF.R.U32.HI R55, RZ, 0x10, R55 ;  /* 0x00000010ff377819 */ /* 0x000fc40000011637 */
[C---:B------:R-:W-:Y:S01]  /*72a0*/  FFMA.FTZ R150, R54.reuse, R150, -R154 ;  /* 0x0000009636967223 */ /* 0x040fe2000001089a */
[----:B------:R-:W-:Y:S01]  /*72b0*/  FFMA.FTZ R54, R54, R152, R153 ;  /* 0x0000009836367223 */ /* 0x000fe20000010099 */
[----:B------:R-:W-:Y:S02]  /*72c0*/  LOP3.LUT R152, R42, 0xffff0000, RZ, 0xc0, !PT ;  /* 0xffff00002a987812 */ /* 0x000fe400078ec0ff */
[----:B------:R-:W-:Y:S02]  /*72d0*/  LOP3.LUT R153, R41, 0xffff0000, RZ, 0xc0, !PT ;  /* 0xffff000029997812 */ /* 0x000fe400078ec0ff */
[----:B------:R-:W-:Y:S01]  /*72e0*/  LOP3.LUT R41, R13, 0xffff0000, RZ, 0xc0, !PT ;  /* 0xffff00000d297812 */ /* 0x000fe200078ec0ff */
[CC--:B------:R-:W-:Y:S01]  /*72f0*/  FMUL.FTZ R42, R81.reuse, R152.reuse ;  /* 0x00000098512a7220 */ /* 0x0c0fe20000410000 */
[----:B------:R-:W-:Y:S01]  /*7300*/  SHF.R.U32.HI R43, RZ, 0x10, R43 ;  /* 0x00000010ff2b7819 */ /* 0x000fe2000001162b */
[-C--:B------:R-:W-:Y:S01]  /*7310*/  FMUL.FTZ R13, R81, R153.reuse ;  /* 0x00000099510d7220 */ /* 0x080fe20000410000 */
[----:B------:R-:W-:Y:S01]  /*7320*/  PRMT R40, R169, 0x5432, R40 ;  /* 0x00005432a9287816 */ /* 0x000fe20000000028 */
[----:B------:R-:W-:Y:S01]  /*7330*/  FFMA.FTZ R42, R41, R153, -R42 ;  /* 0x00000099292a7223 */ /* 0x000fe2000001082a */
[----:B------:R-:W-:Y:S01]  /*7340*/  PRMT R81, R163, 0x5410, R43 ;  /* 0x00005410a3517816 */ /* 0x000fe2000000002b */
[----:B------:R-:W-:Y:S01]  /*7350*/  FFMA.FTZ R41, R41, R152, R13 ;  /* 0x0000009829297223 */ /* 0x000fe2000001000d */
[----:B------:R-:W-:Y:S01]  /*7360*/  PRMT R13, R167, 0x5410, R55 ;  /* 0x00005410a70d7816 */ /* 0x000fe20000000037 */
[----:B------:R-:W-:Y:S01]  /*7370*/  IMAD.U32 R153, R83, 0x10000, RZ ;  /* 0x0001000053997824 */ /* 0x000fe200078e00ff */
[----:B------:R-:W-:Y:S01]  /*7380*/  PRMT R43, R166, 0x5410, R53 ;  /* 0x00005410a62b7816 */ /* 0x000fe20000000035 */
[----:B------:R-:W-:Y:S01]  /*7390*/  IMAD.U32 R55, R81, 0x10000, RZ ;  /* 0x0001000051377824 */ /* 0x000fe200078e00ff */
[----:B------:R-:W-:Y:S01]  /*73a0*/  LOP3.LUT R83, R83, 0xffff0000, RZ, 0xc0, !PT ;  /* 0xffff000053537812 */ /* 0x000fe200078ec0ff */
[----:B------:R-:W-:Y:S01]  /*73b0*/  IMAD.U32 R152, R13, 0x10000, RZ ;  /* 0x000100000d987824 */ /* 0x000fe200078e00ff */
[----:B------:R-:W-:Y:S01]  /*73c0*/  F2FP.BF16.F32.PACK_AB R42, R42, R150 ;  /* 0x000000962a2a723e */ /* 0x000fe200000010ff */
[----:B------:R-:W-:Y:S01]  /*73d0*/  IMAD.U32 R53, R15, 0x10000, RZ ;  /* 0x000100000f357824 */ /* 0x000fe200078e00ff */
[----:B------:R-:W-:Y:S01]  /*73e0*/  F2FP.BF16.F32.PACK_AB R41, R41, R54 ;  /* 0x000000362929723e */ /* 0x000fe200000010ff */
[C---:B------:R-:W-:Y:S01]  /*73f0*/  FMUL.FTZ R154, R153.reuse, R152 ;  /* 0x00000098999a7220 */ /* 0x040fe20000410000 */
[----:B------:R-:W-:-:S03]  /*7400*/  FMUL.FTZ R153, R153, R55 ;  /* 0x0000003799997220 */ /* 0x000fc60000410000 */
[C---:B------:R-:W-:Y:S01]  /*7410*/  FFMA.FTZ R55, R53.reuse, R55, -R154 ;  /* 0x0000003735377223 */ /* 0x040fe2000001089a */
[----:B------:R-:W-:Y:S01]  /*7420*/  FFMA.FTZ R53, R53, R152, R153 ;  /* 0x0000009835357223 */ /* 0x000fe20000010099 */
[----:B------:R-:W-:Y:S01]  /*7430*/  LOP3.LUT R152, R81, 0xffff0000, RZ, 0xc0, !PT ;  /* 0xffff000051987812 */ /* 0x000fe200078ec0ff */
[----:B------:R-:W-:Y:S01]  /*7440*/  IMAD.U32 R153, R151, 0x10000, RZ ;  /* 0x0001000097997824 */ /* 0x000fe200078e00ff */
[----:B------:R-:W-:Y:S02]  /*7450*/  LOP3.LUT R81, R13, 0xffff0000, RZ, 0xc0, !PT ;  /* 0xffff00000d517812 */ /* 0x000fe400078ec0ff */
[----:B------:R-:W-:Y:S02]  /*7460*/  LOP3.LUT R13, R15, 0xffff0000, RZ, 0xc0, !PT ;  /* 0xffff00000f0d7812 */ /* 0x000fe400078ec0ff */
[----:B------:R-:W-:Y:S01]  /*7470*/  LOP3.LUT R151, R151, 0xffff0000, RZ, 0xc0, !PT ;  /* 0xffff000097977812 */ /* 0x000fe200078ec0ff */
[C---:B------:R-:W-:Y:S01]  /*7480*/  FMUL.FTZ R15, R83.reuse, R81 ;  /* 0x00000051530f7220 */ /* 0x040fe20000410000 */
[----:B------:R-:W-:-:S03]  /*7490*/  FMUL.FTZ R83, R83, R152 ;  /* 0x0000009853537220 */ /* 0x000fc60000410000 */
[C---:B------:R-:W-:Y:S01]  /*74a0*/  FFMA.FTZ R15, R13.reuse, R152, -R15 ;  /* 0x000000980d0f7223 */ /* 0x040fe2000001080f */
[----:B------:R-:W-:Y:S01]  /*74b0*/  FFMA.FTZ R13, R13, R81, R83 ;  /* 0x000000510d0d7223 */ /* 0x000fe20000010053 */
[----:B------:R-:W-:Y:S01]  /*74c0*/  SHF.L.U32 R152, R80, 0x10, RZ ;  /* 0x0000001050987819 */ /* 0x000fe200000006ff */
[----:B------:R-:W-:Y:S01]  /*74d0*/  IMAD.U32 R83, R40, 0x10000, RZ ;  /* 0x0001000028537824 */ /* 0x000fe200078e00ff */
[----:B------:R-:W-:Y:S01]  /*74e0*/  LOP3.LUT R80, R80, 0xffff0000, RZ, 0xc0, !PT ;  /* 0xffff000050507812 */ /* 0x000fe200078ec0ff */
[----:B------:R-:W-:Y:S01]  /*74f0*/  IMAD.U32 R81, R12, 0x10000, RZ ;  /* 0x000100000c517824 */ /* 0x000fe200078e00ff */
[----:B------:R-:W-:Y:S01]  /*7500*/  LOP3.LUT R40, R40, 0xffff0000, RZ, 0xc0, !PT ;  /* 0xffff000028287812 */ /* 0x000fe200078ec0ff */
[C---:B------:R-:W-:Y:S01]  /*7510*/  FMUL.FTZ R154, R152.reuse, R83 ;  /* 0x00000053989a7220 */ /* 0x040fe20000410000 */
[----:B------:R-:W-:Y:S01]  /*7520*/  FMUL.FTZ R152, R152, R153 ;  /* 0x0000009998987220 */ /* 0x000fe20000410000 */
[----:B------:R-:W-:Y:S01]  /*7530*/  F2FP.BF16.F32.PACK_AB R53, R13, R53 ;  /* 0x000000350d35723e */ /* 0x000fe200000010ff */
[----:B------:R-:W-:-:S02]  /*7540*/  IMAD.MOV.U32 R13, RZ, RZ, R42 ;  /* 0x000000ffff0d7224 */ /* 0x000fc400078e002a */
[C---:B------:R-:W-:Y:S01]  /*7550*/  FFMA.FTZ R154, R81.reuse, R153, -R154 ;  /* 0x00000099519a7223 */ /* 0x040fe2000001089a */
[----:B------:R-:W-:Y:S01]  /*7560*/  FFMA.FTZ R152, R81, R83, R152 ;  /* 0x0000005351987223 */ /* 0x000fe20000010098 */
[----:B------:R-:W-:Y:S01]  /*7570*/  LOP3.LUT R81, R12, 0xffff0000, RZ, 0xc0, !PT ;  /* 0xffff00000c517812 */ /* 0x000fe200078ec0ff */
[CC--:B------:R-:W-:Y:S01]  /*7580*/  FMUL.FTZ R12, R80.reuse, R40.reuse ;  /* 0x00000028500c7220 */ /* 0x0c0fe20000410000 */
[-C--:B------:R-:W-:Y:S01]  /*7590*/  FMUL.FTZ R80, R80, R151.reuse ;  /* 0x0000009750507220 */ /* 0x080fe20000410000 */
[C---:B------:R-:W-:Y:S01]  /*75a0*/  IMAD.U32 R153, R82.reuse, 0x10000, RZ ;  /* 0x0001000052997824 */ /* 0x040fe200078e00ff */
[----:B------:R-:W-:Y:S01]  /*75b0*/  LOP3.LUT R82, R82, 0xffff0000, RZ, 0xc0, !PT ;  /* 0xffff000052527812 */ /* 0x000fe200078ec0ff */
[C---:B------:R-:W-:Y:S01]  /*75c0*/  FFMA.FTZ R12, R81.reuse, R151, -R12 ;  /* 0x00000097510c7223 */ /* 0x040fe2000001080c */
[----:B------:R-:W-:Y:S01]  /*75d0*/  FFMA.FTZ R40, R81, R40, R80 ;  /* 0x0000002851287223 */ /* 0x000fe20000010050 */
[C---:B------:R-:W-:Y:S01]  /*75e0*/  IMAD.U32 R81, R43.reuse, 0x10000, RZ ;  /* 0x000100002b517824 */ /* 0x040fe200078e00ff */
[----:B------:R-:W-:Y:S01]  /*75f0*/  LOP3.LUT R43, R43, 0xffff0000, RZ, 0xc0, !PT ;  /* 0xffff00002b2b7812 */ /* 0x000fe200078ec0ff */
[C---:B------:R-:W-:Y:S01]  /*7600*/  IMAD.U32 R83, R52.reuse, 0x10000, RZ ;  /* 0x0001000034537824 */ /* 0x040fe200078e00ff */
[----:B------:R-:W-:Y:S01]  /*7610*/  LOP3.LUT R52, R52, 0xffff0000, RZ, 0xc0, !PT ;  /* 0xffff000034347812 */ /* 0x000fe200078ec0ff */
[----:B------:R-:W-:Y:S01]  /*7620*/  FMUL.FTZ R151, R153, R81 ;  /* 0x0000005199977220 */ /* 0x000fe20000410000 */
[----:B------:R-:W-:-:S02]  /*7630*/  IMAD.U32 R80, R14, 0x10000, RZ ;  /* 0x000100000e507824 */ /* 0x000fc400078e00ff */
[-C--:B------:R-:W-:Y:S01]  /*7640*/  FMUL.FTZ R153, R153, R83.reuse ;  /* 0x0000005399997220 */ /* 0x080fe20000410000 */
[----:B------:R-:W-:Y:S01]  /*7650*/  LOP3.LUT R14, R14, 0xffff0000, RZ, 0xc0, !PT ;  /* 0xffff00000e0e7812 */ /* 0x000fe200078ec0ff */
[C---:B------:R-:W-:Y:S02]  /*7660*/  FFMA.FTZ R151, R80.reuse, R83, -R151 ;  /* 0x0000005350977223 */ /* 0x040fe40000010897 */
[----:B------:R-:W-:Y:S01]  /*7670*/  FFMA.FTZ R153, R80, R81, R153 ;  /* 0x0000005150997223 */ /* 0x000fe20000010099 */
[CC--:B------:R-:W-:Y:S01]  /*7680*/  FMUL.FTZ R80, R82.reuse, R43.reuse ;  /* 0x0000002b52507220 */ /* 0x0c0fe20000410000 */
[----:B------:R-:W-:Y:S01]  /*7690*/  FMUL.FTZ R82, R82, R52 ;  /* 0x0000003452527220 */ /* 0x000fe20000410000 */
[----:B------:R-:W-:Y:S01]  /*76a0*/  F2FP.BF16.F32.PACK_AB R40, R40, R152 ;  /* 0x000000982828723e */ /* 0x000fe200000010ff */
[----:B------:R-:W-:Y:S02]  /*76b0*/  IMAD.MOV.U32 R81, RZ, RZ, R41 ;  /* 0x000000ffff517224 */ /* 0x000fe400078e0029 */
[C---:B------:R-:W-:Y:S01]  /*76c0*/  FFMA.FTZ R80, R14.reuse, R52, -R80 ;  /* 0x000000340e507223 */ /* 0x040fe20000010850 */
[----:B------:R-:W-:Y:S01]  /*76d0*/  FFMA.FTZ R82, R14, R43, R82 ;  /* 0x0000002b0e527223 */ /* 0x000fe20000010052 */
[----:B------:R-:W-:Y:S01]  /*76e0*/  F2FP.BF16.F32.PACK_AB R15, R15, R55 ;  /* 0x000000370f0f723e */ /* 0x000fe200000010ff */
[----:B------:R-:W-:Y:S01]  /*76f0*/  IMAD.MOV.U32 R83, RZ, RZ, R53 ;  /* 0x000000ffff537224 */ /* 0x000fe200078e0035 */
[----:B------:R-:W-:-:S02]  /*7700*/  F2FP.BF16.F32.PACK_AB R12, R12, R154 ;  /* 0x0000009a0c0c723e */ /* 0x000fc400000010ff */
[----:B------:R-:W-:Y:S01]  /*7710*/  F2FP.BF16.F32.PACK_AB R151, R80, R151 ;  /* 0x000000975097723e */ /* 0x000fe200000010ff */
[----:B------:R-:W-:Y:S01]  /*7720*/  IMAD.MOV.U32 R80, RZ, RZ, R40 ;  /* 0x000000ffff507224 */ /* 0x000fe200078e0028 */
[----:B------:R-:W-:-:S03]  /*7730*/  F2FP.BF16.F32.PACK_AB R82, R82, R153 ;  /* 0x000000995252723e */ /* 0x000fc600000010ff */
[----:B------:R-:W-:-:S07]  /*7740*/  IMAD.MOV.U32 R14, RZ, RZ, R151 ;  /* 0x000000ffff0e7224 */ /* 0x000fce00078e0097 */
.L_x_3822:
[----:B------:R-:W-:Y:S05]  /*7750*/  BSYNC B3 ;  /* 0x0000000000037941 */ /* 0x000fea0003800000 */
.L_x_3821:
[----:B------:R-:W-:-:S04]  /*7760*/  LEA R40, P3, R3, R11, 0x1 ;  /* 0x0000000b03287211 */ /* 0x000fc800078608ff */
[----:B--2---:R-:W-:Y:S02]  /*7770*/  LEA.HI.X R41, R3, R117, R110, 0x1, P3 ;  /* 0x0000007503297211 */ /* 0x004fe400018f0c6e */
[----:B------:R-:W-:-:S03]  /*7780*/  ISETP.GE.AND P3, PT, R149, R130, PT ;  /* 0x000000829500720c */ /* 0x000fc60003f66270 */
[----:B----4-:R2:W-:Y:S10]  /*7790*/  ST.E.128 desc[UR56][R40.64], R12 ;  /* 0x0000000c28007985 */ /* 0x0105f4000c101d38 */
[----:B--2---:R-:W-:-:S05]  /*77a0*/  @!P3 IMAD.WIDE R12, R149, 0x2, R116 ;  /* 0x00000002950cb825 */ /* 0x004fca00078e0274 */
[----:B---3--:R3:W-:Y:S02]  /*77b0*/  @!P3 ST.E.128 desc[UR56][R12.64], R80 ;  /* 0x000000500c00b985 */ /* 0x0087e4000c101d38 */
.L_x_3820:
[----:B------:R-:W-:Y:S05]  /*77c0*/  BSYNC B2 ;  /* 0x0000000000027941 */ /* 0x000fea0003800000 */
.L_x_3819:
[----:B------:R-:W-:Y:S01]  /*77d0*/  ISETP.NE.AND P3, PT, R7, RZ, PT ;  /* 0x000000ff0700720c */ /* 0x000fe20003f65270 */
[----:B------:R-:W-:-:S12]  /*77e0*/  BSSY B2, `(.L_x_3823) ;  /* 0x000007c000027945 */ /* 0x000fd80003800000 */
[----:B------:R-:W-:Y:S05]  /*77f0*/  @!P3 BRA `(.L_x_3824) ;  /* 0x0000000400e8b947 */ /* 0x000fea0003800000 */
[----:B---3--:R-:W-:Y:S01]  /*7800*/  SEL R12, R121, R134, !P1 ;  /* 0x00000086790c7207 */ /* 0x008fe20004800000 */
[----:B------:R-:W-:Y:S01]  /*7810*/  BSSY B3, `(.L_x_3825) ;  /* 0x0000074000037945 */ /* 0x000fe20003800000 */
[C---:B------:R-:W-:Y:S02]  /*7820*/  LEA R52, P3, R4.reuse, R11, 0x1 ;  /* 0x0000000b04347211 */ /* 0x040fe400078608ff */
[----:B------:R-:W-:Y:S02]  /*7830*/  SHF.R.S32.HI R13, RZ, 0x1f, R12 ;  /* 0x0000001fff0d7819 */ /* 0x000fe4000001140c */
[----:B--2---:R-:W-:Y:S02]  /*7840*/  LEA.HI.X R53, R4, R117, R109, 0x1, P3 ;  /* 0x0000007504357211 */ /* 0x004fe400018f0c6d */
[----:B------:R-:W-:Y:S02]  /*7850*/  LEA.HI R13, R13, R12, RZ, 0x4 ;  /* 0x0000000c0d0d7211 */ /* 0x000fe400078f20ff */
[----:B------:R-:W-:-:S02]  /*7860*/  ISETP.GE.AND P3, PT, R194, R120, PT ;  /* 0x00000078c200720c */ /* 0x000fc40003f66270 */
        /* <DEDUP_REMOVED lines=8> */
[----:B------:R-:W-:Y:S02]  /*78f0*/  IMAD.IADD R13, R13, 0x1, R12 ;  /* 0x000000010d0d7824 */ /* 0x000fe400078e020c */
[C---:B------:R-:W-:Y:S02]  /*7900*/  IMAD R12, R19.reuse, 0x4800, R133 ;  /* 0x00004800130c7824 */ /* 0x040fe400078e0285 */
[----:B------:R-:W-:Y:S02]  /*7910*/  IMAD R40, R19, 0x4800, R13 ;  /* 0x0000480013287824 */ /* 0x000fe400078e020d */
[----:B------:R-:W-:-:S03]  /*7920*/  IMAD R12, R12, 0x2, R18 ;  /* 0x000000020c0c7824 */ /* 0x000fc600078e0212 */
[----:B------:R-:W-:-:S03]  /*7930*/  LEA R40, R40, R18, 0x1 ;  /* 0x0000001228287211 */ /* 0x000fc600078e08ff */
[----:B------:R-:W2:Y:S04]  /*7940*/  LDS.128 R12, [R12+0x1e400] ;  /* 0x01e400000c0c7984 */ /* 0x000ea80000000c00 */
[----:B------:R-:W3:Y:S01]  /*7950*/  LDS.128 R40, [R40+0x1e400] ;  /* 0x01e4000028287984 */ /* 0x000ee20000000c00 */
[----:B------:R-:W-:Y:S05]  /*7960*/  @P3 BRA `(.L_x_3826) ;  /* 0x0000000400783947 */ /* 0x000fea0003800000 */
[----:B------:R-:W-:Y:S01]  /*7970*/  SHF.R.U32.HI R55, RZ, 0x10, R49 ;  /* 0x00000010ff377819 */ /* 0x000fe20000011631 */
[----:B---3--:R-:W-:Y:S01]  /*7980*/  IMAD.U32 R149, R41, 0x10000, RZ ;  /* 0x0001000029957824 */ /* 0x008fe200078e00ff */
[----:B------:R-:W-:Y:S01]  /*7990*/  SHF.R.U32.HI R80, RZ, 0x10, R37 ;  /* 0x00000010ff507819 */ /* 0x000fe20000011625 */
[----:B--2---:R-:W-:Y:S01]  /*79a0*/  IMAD.U32 R81, R13, 0x10000, RZ ;  /* 0x000100000d517824 */ /* 0x004fe200078e00ff */
[----:B------:R-:W-:Y:S02]  /*79b0*/  PRMT R55, R165, 0x5410, R55 ;  /* 0x00005410a5377816 */ /* 0x000fe40000000037 */
[----:B------:R-:W-:Y:S02]  /*79c0*/  PRMT R80, R168, 0x5432, R80 ;  /* 0x00005432a8507816 */ /* 0x000fe40000000050 */
[----:B------:R-:W-:Y:S01]  /*79d0*/  LOP3.LUT R41, R41, 0xffff0000, RZ, 0xc0, !PT ;  /* 0xffff000029297812 */ /* 0x000fe200078ec0ff */
[----:B------:R-:W-:Y:S01]  /*79e0*/  IMAD.U32 R83, R55, 0x10000, RZ ;  /* 0x0001000037537824 */ /* 0x000fe200078e00ff */
[----:B------:R-:W-:Y:S01]  /*79f0*/  LOP3.LUT R13, R13, 0xffff0000, RZ, 0xc0, !PT ;  /* 0xffff00000d0d7812 */ /* 0x000fe200078ec0ff */
[----:B------:R-:W-:Y:S01]  /*7a00*/  IMAD.U32 R82, R80, 0x10000, RZ ;  /* 0x0001000050527824 */ /* 0x000fe200078e00ff */
[----:B------:R-:W-:Y:S01]  /*7a10*/  SHF.R.U64 R36, R36, 0x10, R37 ;  /* 0x0000001024247819 */ /* 0x000fe20000001225 */
[C---:B------:R-:W-:Y:S01]  /*7a20*/  FMUL.FTZ R150, R149.reuse, R83 ;  /* 0x0000005395967220 */ /* 0x040fe20000410000 */
[----:B------:R-:W-:Y:S01]  /*7a30*/  SHF.R.U64 R48, R48, 0x10, R49 ;  /* 0x0000001030307819 */ /* 0x000fe20000001231 */
[-C--:B------:R-:W-:Y:S01]  /*7a40*/  FMUL.FTZ R149, R149, R82.reuse ;  /* 0x0000005295957220 */ /* 0x080fe20000410000 */
[----:B------:R-:W-:Y:S01]  /*7a50*/  SHF.R.U64 R50, R50, 0x10, R51 ;  /* 0x0000001032327819 */ /* 0x000fe20000001233 */
[----:B------:R-:W-:Y:S01]  /*7a60*/  FFMA.FTZ R82, R81, R82, -R150 ;  /* 0x0000005251527223 */ /* 0x000fe20000010896 */
[----:B------:R-:W-:-:S02]  /*7a70*/  IMAD.U32 R150, R43, 0x10000, RZ ;  /* 0x000100002b967824 */ /* 0x000fc400078e00ff */
[----:B------:R-:W-:Y:S01]  /*7a80*/  FFMA.FTZ R81, R81, R83, R149 ;  /* 0x0000005351517223 */ /* 0x000fe20000010095 */
[----:B------:R-:W-:Y:S02]  /*7a90*/  LOP3.LUT R83, R80, 0xffff0000, RZ, 0xc0, !PT ;  /* 0xffff000050537812 */ /* 0x000fe400078ec0ff */
[----:B------:R-:W-:Y:S02]  /*7aa0*/  LOP3.LUT R80, R55, 0xffff0000, RZ, 0xc0, !PT ;  /* 0xffff000037507812 */ /* 0x000fe400078ec0ff */
[----:B------:R-:W-:Y:S02]  /*7ab0*/  LOP3.LUT R43, R43, 0xffff0000, RZ, 0xc0, !PT ;  /* 0xffff00002b2b7812 */ /* 0x000fe400078ec0ff */
[----:B------:R-:W-:Y:S01]  /*7ac0*/  SHF.R.U64 R38, R38, 0x10, R39 ;  /* 0x0000001026267819 */ /* 0x000fe20000001227 */
[C---:B------:R-:W-:Y:S01]  /*7ad0*/  FMUL.FTZ R55, R41.reuse, R80 ;  /* 0x0000005029377220 */ /* 0x040fe20000410000 */
[----:B------:R-:W-:Y:S01]  /*7ae0*/  FMUL.FTZ R41, R41, R83 ;  /* 0x0000005329297220 */ /* 0x000fe20000410000 */
[----:B------:R-:W-:-:S02]  /*7af0*/  PRMT R50, R163, 0x5432, R50 ;  /* 0x00005432a3327816 */ /* 0x000fc40000000032 */
[C---:B------:R-:W-:Y:S01]  /*7b00*/  FFMA.FTZ R55, R13.reuse, R83, -R55 ;  /* 0x000000530d377223 */ /* 0x040fe20000010837 */
[----:B------:R-:W-:Y:S01]  /*7b10*/  FFMA.FTZ R13, R13, R80, R41 ;  /* 0x000000500d0d7223 */ /* 0x000fe20000010029 */
[----:B------:R-:W-:Y:S01]  /*7b20*/  SHF.R.U32.HI R41, RZ, 0x10, R51 ;  /* 0x00000010ff297819 */ /* 0x000fe20000011633 */
[----:B------:R-:W-:Y:S01]  /*7b30*/  IMAD.U32 R83, R15, 0x10000, RZ ;  /* 0x000100000f537824 */ /* 0x000fe200078e00ff */
[----:B------:R-:W-:Y:S02]  /*7b40*/  SHF.R.U32.HI R80, RZ, 0x10, R39 ;  /* 0x00000010ff507819 */ /* 0x000fe40000011627 */
[----:B------:R-:W-:Y:S02]  /*7b50*/  PRMT R41, R164, 0x5410, R41 ;  /* 0x00005410a4297816 */ /* 0x000fe40000000029 */
[----:B------:R-:W-:Y:S02]  /*7b60*/  PRMT R80, R167, 0x5432, R80 ;  /* 0x00005432a7507816 */ /* 0x000fe40000000050 */
[----:B------:R-:W-:Y:S01]  /*7b70*/  LOP3.LUT R15, R15, 0xffff0000, RZ, 0xc0, !PT ;  /* 0xffff00000f0f7812 */ /* 0x000fe200078ec0ff */
[C---:B------:R-:W-:Y:S01]  /*7b80*/  IMAD.U32 R149, R41.reuse, 0x10000, RZ ;  /* 0x0001000029957824 */ /* 0x040fe200078e00ff */
[----:B------:R-:W-:Y:S01]  /*7b90*/  LOP3.LUT R41, R41, 0xffff0000, RZ, 0xc0, !PT ;  /* 0xffff000029297812 */ /* 0x000fe200078ec0ff */
[C---:B------:R-:W-:Y:S01]  /*7ba0*/  IMAD.U32 R151, R80.reuse, 0x10000, RZ ;  /* 0x0001000050977824 */ /* 0x040fe200078e00ff */
[----:B------:R-:W-:Y:S01]  /*7bb0*/  LOP3.LUT R37, R80, 0xffff0000, RZ, 0xc0, !PT ;  /* 0xffff000050257812 */ /* 0x000fe200078ec0ff */
[----:B------:R-:W-:Y:S01]  /*7bc0*/  FMUL.FTZ R152, R150, R149 ;  /* 0x0000009596987220 */ /* 0x000fe20000410000 */
[----:B------:R-:W-:Y:S01]  /*7bd0*/  LOP3.LUT R39, R12, 0xffff0000, RZ, 0xc0, !PT ;  /* 0xffff00000c277812 */ /* 0x000fe200078ec0ff */
[C---:B------:R-:W-:Y:S01]  /*7be0*/  FMUL.FTZ R49, R43.reuse, R41 ;  /* 0x000000292b317220 */ /* 0x040fe20000410000 */
[----:B------:R-:W-:Y:S01]  /*7bf0*/  FMUL.FTZ R150, R150, R151 ;  /* 0x0000009796967220 */ /* 0x000fe20000410000 */
[----:B------:R-:W-:Y:S01]  /*7c00*/  FMUL.FTZ R43, R43, R37 ;  /* 0x000000252b2b7220 */ /* 0x000fe20000410000 */
[----:B------:R-:W-:Y:S01]  /*7c10*/  FFMA.FTZ R151, R83, R151, -R152 ;  /* 0x0000009753977223 */ /* 0x000fe20000010898 */
[----:B------:R-:W-:Y:S01]  /*7c20*/  FFMA.FTZ R37, R15, R37, -R49 ;  /* 0x000000250f257223 */ /* 0x000fe20000010831 */
[----:B------:R-:W-:Y:S01]  /*7c30*/  FFMA.FTZ R150, R83, R149, R150 ;  /* 0x0000009553967223 */ /* 0x000fe20000010096 */
[----:B------:R-:W-:Y:S01]  /*7c40*/  FFMA.FTZ R15, R15, R41, R43 ;  /* 0x000000290f0f7223 */ /* 0x000fe2000001002b */
[----:B------:R-:W-:Y:S01]  /*7c50*/  PRMT R41, R166, 0x5432, R36 ;  /* 0x00005432a6297816 */ /* 0x000fe20000000024 */
[----:B------:R-:W-:Y:S01]  /*7c60*/  IMAD.U32 R83, R40, 0x10000, RZ ;  /* 0x0001000028537824 */ /* 0x000fe200078e00ff */
[----:B------:R-:W-:Y:S01]  /*7c70*/  PRMT R36, R165, 0x5432, R48 ;  /* 0x00005432a5247816 */ /* 0x000fe20000000030 */
[----:B------:R-:W-:Y:S01]  /*7c80*/  IMAD.U32 R43, R12, 0x10000, RZ ;  /* 0x000100000c2b7824 */ /* 0x000fe200078e00ff */
[----:B------:R-:W-:Y:S01]  /*7c90*/  LOP3.LUT R40, R40, 0xffff0000, RZ, 0xc0, !PT ;  /* 0xffff000028287812 */ /* 0x000fe200078ec0ff */
[C---:B------:R-:W-:Y:S01]  /*7ca0*/  IMAD.U32 R49, R41.reuse, 0x10000, RZ ;  /* 0x0001000029317824 */ /* 0x040fe200078e00ff */
[----:B------:R-:W-:Y:S01]  /*7cb0*/  LOP3.LUT R41, R41, 0xffff0000, RZ, 0xc0, !PT ;  /* 0xffff000029297812 */ /* 0x000fe200078ec0ff */
[C---:B------:R-:W-:Y:S01]  /*7cc0*/  IMAD.U32 R48, R36.reuse, 0x10000, RZ ;  /* 0x0001000024307824 */ /* 0x040fe200078e00ff */
[----:B------:R-:W-:-:S02]  /*7cd0*/  LOP3.LUT R36, R36, 0xffff0000, RZ, 0xc0, !PT ;  /* 0xffff000024247812 */ /* 0x000fc400078ec0ff */
[----:B------:R-:W-:Y:S01]  /*7ce0*/  PRMT R38, R164, 0x5432, R38 ;  /* 0x00005432a4267816 */ /* 0x000fe20000000026 */
        /* <DEDUP_REMOVED lines=8> */
[----:B------:R-:W-:Y:S01]  /*7d70*/  IMAD.U32 R48, R42, 0x10000, RZ ;  /* 0x000100002a307824 */ /* 0x000fe200078e00ff */
[----:B------:R-:W-:Y:S01]  /*7d80*/  SHF.L.U32 R39, R14, 0x10, RZ ;  /* 0x000000100e277819 */ /* 0x000fe200000006ff */
[----:B------:R-:W-:Y:S01]  /*7d90*/  IMAD.U32 R40, R50, 0x10000, RZ ;  /* 0x0001000032287824 */ /* 0x000fe200078e00ff */
[----:B------:R-:W-:Y:S01]  /*7da0*/  LOP3.LUT R42, R42, 0xffff0000, RZ, 0xc0, !PT ;  /* 0xffff00002a2a7812 */ /* 0x000fe200078ec0ff */
[----:B------:R-:W-:Y:S01]  /*7db0*/  IMAD.U32 R41, R38, 0x10000, RZ ;  /* 0x0001000026297824 */ /* 0x000fe200078e00ff */
[----:B------:R-:W-:Y:S01]  /*7dc0*/  LOP3.LUT R50, R50, 0xffff0000, RZ, 0xc0, !PT ;  /* 0xffff000032327812 */ /* 0x000fe200078ec0ff */
[----:B------:R-:W-:Y:S01]  /*7dd0*/  FMUL.FTZ R43, R48, R40 ;  /* 0x00000028302b7220 */ /* 0x000fe20000410000 */
[----:B------:R-:W-:Y:S01]  /*7de0*/  LOP3.LUT R38, R38, 0xffff0000, RZ, 0xc0, !PT ;  /* 0xffff000026267812 */ /* 0x000fe200078ec0ff */
[-C--:B------:R-:W-:Y:S01]  /*7df0*/  FMUL.FTZ R48, R48, R41.reuse ;  /* 0x0000002930307220 */ /* 0x080fe20000410000 */
[----:B------:R-:W-:Y:S01]  /*7e00*/  LOP3.LUT R14, R14, 0xffff0000, RZ, 0xc0, !PT ;  /* 0xffff00000e0e7812 */ /* 0x000fe200078ec0ff */
[----:B------:R-:W-:Y:S01]  /*7e10*/  FFMA.FTZ R43, R39, R41, -R43 ;  /* 0x00000029272b7223 */ /* 0x000fe2000001082b */
[----:B------:R-:W-:Y:S01]  /*7e20*/  F2FP.BF16.F32.PACK_AB R55, R55, R82 ;  /* 0x000000523737723e */ /* 0x000fe200000010ff */
[----:B------:R-:W-:Y:S01]  /*7e30*/  FFMA.FTZ R48, R39, R40, R48 ;  /* 0x0000002827307223 */ /* 0x000fe20000010030 */
[C---:B------:R-:W-:Y:S01]  /*7e40*/  FMUL.FTZ R39, R42.reuse, R50 ;  /* 0x000000322a277220 */ /* 0x040fe20000410000 */
[----:B------:R-:W-:Y:S01]  /*7e50*/  FMUL.FTZ R42, R42, R38 ;  /* 0x000000262a2a7220 */ /* 0x000fe20000410000 */
[----:B------:R-:W-:-:S02]  /*7e60*/  F2FP.BF16.F32.PACK_AB R37, R37, R151 ;  /* 0x000000972525723e */ /* 0x000fc400000010ff */
[C---:B------:R-:W-:Y:S01]  /*7e70*/  FFMA.FTZ R39, R14.reuse, R38, -R39 ;  /* 0x000000260e277223 */ /* 0x040fe20000010827 */
[----:B------:R-:W-:Y:S01]  /*7e80*/  FFMA.FTZ R42, R14, R50, R42 ;  /* 0x000000320e2a7223 */ /* 0x000fe2000001002a */
        /* <DEDUP_REMOVED lines=12> */
.L_x_3826:
[----:B------:R-:W-:Y:S05]  /*7f50*/  BSYNC B3 ;  /* 0x0000000000037941 */ /* 0x000fea0003800000 */
.L_x_3825:
[----:B------:R-:W-:Y:S01]  /*7f60*/  ISETP.GE.AND P3, PT, R54, R130, PT ;  /* 0x000000823600720c */ /* 0x000fe20003f66270 */
[----:B--2---:R4:W-:-:S12]  /*7f70*/  ST.E.128 desc[UR56][R52.64], R12 ;  /* 0x0000000c34007985 */ /* 0x0049d8000c101d38 */
[----:B------:R-:W-:-:S05]  /*7f80*/  @!P3 IMAD.WIDE R36, R54, 0x2, R116 ;  /* 0x000000023624b825 */ /* 0x000fca00078e0274 */
[----:B---3--:R4:W-:Y:S02]  /*7f90*/  @!P3 ST.E.128 desc[UR56][R36.64], R40 ;  /* 0x000000282400b985 */ /* 0x0089e4000c101d38 */
.L_x_3824:
[----:B------:R-:W-:Y:S05]  /*7fa0*/  BSYNC B2 ;  /* 0x0000000000027941 */ /* 0x000fea0003800000 */
.L_x_3823:
[----:B------:R-:W-:-:S13]  /*7fb0*/  ISETP.NE.AND P3, PT, R8, RZ, PT ;  /* 0x000000ff0800720c */ /* 0x000fda0003f65270 */
[----:B------:R-:W-:Y:S05]  /*7fc0*/  @!P3 BRA `(.L_x_3818) ;  /* 0x0000000400e8b947 */ /* 0x000fea0003800000 */
[----:B---34-:R-:W3:Y:S01]  /*7fd0*/  LDL R12, [R1] ;  /* 0x00000000010c7983 */ /* 0x018ee20000100800 */
[C---:B------:R-:W-:Y:S01]  /*7fe0*/  LEA R40, P3, R5.reuse, R11, 0x1 ;  /* 0x0000000b05287211 */ /* 0x040fe200078608ff */
[----:B------:R-:W-:Y:S03]  /*7ff0*/  BSSY B2, `(.L_x_3827) ;  /* 0x0000073000027945 */ /* 0x000fe60003800000 */
[----:B--2---:R-:W-:Y:S02]  /*8000*/  LEA.HI.X R41, R5, R117, R108, 0x1, P3 ;  /* 0x0000007505297211 */ /* 0x004fe400018f0c6c */
[----:B------:R-:W-:Y:S02]  /*8010*/  ISETP.GE.AND P3, PT, R193, R120, PT ;  /* 0x00000078c100720c */ /* 0x000fe40003f66270 */
[----:B---3--:R-:W-:-:S04]  /*8020*/  LOP3.LUT P5, RZ, R12, 0x1, RZ, 0xc0, !PT ;  /* 0x000000010cff7812 */ /* 0x008fc800078ac0ff */
[----:B------:R-:W-:-:S04]  /*8030*/  SEL R11, R121, R134, !P5 ;  /* 0x00000086790b7207 */ /* 0x000fc80006800000 */
        /* <DEDUP_REMOVED lines=26> */
[--C-:B------:R-:W-:Y:S01]  /*81e0*/  SHF.R.U64 R32, R32, 0x10, R33.reuse ;  /* 0x0000001020207819 */ /* 0x100fe20000001221 */
[----:B------:R-:W-:Y:S01]  /*81f0*/  IMAD.U32 R53, R38, 0x10000, RZ ;  /* 0x0001000026357824 */ /* 0x000fe200078e00ff */
[----:B------:R-:W-:-:S02]  /*8200*/  SHF.R.U32.HI R33, RZ, 0x10, R33 ;  /* 0x00000010ff217819 */ /* 0x000fc40000011621 */
[----:B------:R-:W-:Y:S02]  /*8210*/  PRMT R44, R161, 0x5432, R44 ;  /* 0x00005432a12c7816 */ /* 0x000fe4000000002c */
[----:B------:R-:W-:Y:S02]  /*8220*/  SHF.R.U64 R43, R46, 0x10, R47 ;  /* 0x000000102e2b7819 */ /* 0x000fe4000000122f */
[----:B------:R-:W-:Y:S01]  /*8230*/  PRMT R33, R159, 0x5410, R33 ;  /* 0x000054109f217816 */ /* 0x000fe20000000021 */
[----:B------:R-:W-:Y:S01]  /*8240*/  IMAD.U32 R54, R44, 0x10000, RZ ;  /* 0x000100002c367824 */ /* 0x000fe200078e00ff */
[----:B------:R-:W-:Y:S02]  /*8250*/  SHF.R.U32.HI R46, RZ, 0x10, R47 ;  /* 0x00000010ff2e7819 */ /* 0x000fe4000001162f */
        /* <DEDUP_REMOVED lines=13> */
[C---:B------:R-:W-:Y:S01]  /*8330*/  IMAD.U32 R55, R46.reuse, 0x10000, RZ ;  /* 0x000100002e377824 */ /* 0x040fe200078e00ff */
[----:B------:R-:W-:Y:S01]  /*8340*/  PRMT R42, R159, 0x5432, R42 ;  /* 0x000054329f2a7816 */ /* 0x000fe2000000002a */
[-C--:B------:R-:W-:Y:S01]  /*8350*/  FMUL.FTZ R49, R49, R33.reuse ;  /* 0x0000002131317220 */ /* 0x080fe20000410000 */
[----:B------:R-:W-:Y:S01]  /*8360*/  LOP3.LUT R39, R39, 0xffff0000, RZ, 0xc0, !PT ;  /* 0xffff000027277812 */ /* 0x000fe200078ec0ff */
[----:B------:R-:W-:Y:S01]  /*8370*/  FFMA.FTZ R48, R45, R54, R48 ;  /* 0x000000362d307223 */ /* 0x000fe20000010030 */
[----:B------:R-:W-:Y:S01]  /*8380*/  LOP3.LUT R46, R46, 0xffff0000, RZ, 0xc0, !PT ;  /* 0xffff00002e2e7812 */ /* 0x000fe200078ec0ff */
[----:B------:R-:W-:Y:S01]  /*8390*/  FFMA.FTZ R80, R47, R33, -R80 ;  /* 0x000000212f507223 */ /* 0x000fe20000010850 */
[----:B------:R-:W-:-:S02]  /*83a0*/  IMAD.U32 R45, R42, 0x10000, RZ ;  /* 0x000100002a2d7824 */ /* 0x000fc400078e00ff */
[----:B------:R-:W-:Y:S01]  /*83b0*/  FMUL.FTZ R33, R52, R55 ;  /* 0x0000003734217220 */ /* 0x000fe20000410000 */
[----:B------:R-:W-:Y:S01]  /*83c0*/  PRMT R32, R162, 0x5410, R32 ;  /* 0x00005410a2207816 */ /* 0x000fe20000000020 */
[----:B------:R-:W-:Y:S01]  /*83d0*/  FFMA.FTZ R49, R47, R44, R49 ;  /* 0x0000002c2f317223 */ /* 0x000fe20000010031 */
[----:B------:R-:W-:Y:S01]  /*83e0*/  LOP3.LUT R15, R15, 0xffff0000, RZ, 0xc0, !PT ;  /* 0xffff00000f0f7812 */ /* 0x000fe200078ec0ff */
[----:B------:R-:W-:Y:S01]  /*83f0*/  FMUL.FTZ R47, R39, R46 ;  /* 0x0000002e272f7220 */ /* 0x000fe20000410000 */
[----:B------:R-:W-:Y:S01]  /*8400*/  LOP3.LUT R42, R42, 0xffff0000, RZ, 0xc0, !PT ;  /* 0xffff00002a2a7812 */ /* 0x000fe200078ec0ff */
[-C--:B------:R-:W-:Y:S01]  /*8410*/  FMUL.FTZ R52, R52, R45.reuse ;  /* 0x0000002d34347220 */ /* 0x080fe20000410000 */
[----:B------:R-:W-:Y:S01]  /*8420*/  FFMA.FTZ R33, R51, R45, -R33 ;  /* 0x0000002d33217223 */ /* 0x000fe20000010821 */
[----:B------:R-:W-:Y:S01]  /*8430*/  IMAD.U32 R45, R35, 0x10000, RZ ;  /* 0x00010000232d7824 */ /* 0x000fe200078e00ff */
[----:B------:R-:W-:Y:S01]  /*8440*/  LOP3.LUT R36, R36, 0xffff0000, RZ, 0xc0, !PT ;  /* 0xffff000024247812 */ /* 0x000fe200078ec0ff */
[----:B------:R-:W-:-:S02]  /*8450*/  IMAD.U32 R44, R32, 0x10000, RZ ;  /* 0x00010000202c7824 */ /* 0x000fc400078e00ff */
[-C--:B------:R-:W-:Y:S01]  /*8460*/  FMUL.FTZ R39, R39, R42.reuse ;  /* 0x0000002a27277220 */ /* 0x080fe20000410000 */
[----:B------:R-:W-:Y:S01]  /*8470*/  FFMA.FTZ R47, R15, R42, -R47 ;  /* 0x0000002a0f2f7223 */ /* 0x000fe2000001082f */
[----:B------:R-:W-:Y:S01]  /*8480*/  LOP3.LUT R35, R35, 0xffff0000, RZ, 0xc0, !PT ;  /* 0xffff000023237812 */ /* 0x000fe200078ec0ff */
[----:B------:R-:W-:Y:S01]  /*8490*/  IMAD.U32 R13, R12, 0x10000, RZ ;  /* 0x000100000c0d7824 */ /* 0x000fe200078e00ff */
[----:B------:R-:W-:Y:S01]  /*84a0*/  LOP3.LUT R42, R32, 0xffff0000, RZ, 0xc0, !PT ;  /* 0xffff0000202a7812 */ /* 0x000fe200078ec0ff */
[C---:B------:R-:W-:Y:S01]  /*84b0*/  FMUL.FTZ R32, R37.reuse, R45 ;  /* 0x0000002d25207220 */ /* 0x040fe20000410000 */
[----:B------:R-:W-:Y:S01]  /*84c0*/  FMUL.FTZ R37, R37, R44 ;  /* 0x0000002c25257220 */ /* 0x000fe20000410000 */
[----:B------:R-:W-:Y:S01]  /*84d0*/  LOP3.LUT R12, R12, 0xffff0000, RZ, 0xc0, !PT ;  /* 0xffff00000c0c7812 */ /* 0x000fe200078ec0ff */
[----:B------:R-:W-:Y:S01]  /*84e0*/  FFMA.FTZ R39, R15, R46, R39 ;  /* 0x0000002e0f277223 */ /* 0x000fe20000010027 */
[----:B------:R-:W-:Y:S01]  /*84f0*/  PRMT R34, R162, 0x5432, R34 ;  /* 0x00005432a2227816 */ /* 0x000fe20000000022 */
[----:B------:R-:W-:Y:S01]  /*8500*/  FMUL.FTZ R15, R36, R35 ;  /* 0x00000023240f7220 */ /* 0x000fe20000410000 */
[C---:B------:R-:W-:Y:S01]  /*8510*/  FFMA.FTZ R32, R13.reuse, R44, -R32 ;  /* 0x0000002c0d207223 */ /* 0x040fe20000010820 */
[----:B------:R-:W-:Y:S01]  /*8520*/  FFMA.FTZ R37, R13, R45, R37 ;  /* 0x0000002d0d257223 */ /* 0x000fe20000010025 */
[----:B------:R-:W-:Y:S01]  /*8530*/  LOP3.LUT R38, R38, 0xffff0000, RZ, 0xc0, !PT ;  /* 0xffff000026267812 */ /* 0x000fe200078ec0ff */
[----:B------:R-:W-:Y:S01]  /*8540*/  FFMA.FTZ R52, R51, R55, R52 ;  /* 0x0000003733347223 */ /* 0x000fe20000010034 */
[-C--:B------:R-:W-:Y:S01]  /*8550*/  FMUL.FTZ R13, R36, R42.reuse ;  /* 0x0000002a240d7220 */ /* 0x080fe20000410000 */
[----:B------:R-:W-:Y:S01]  /*8560*/  LOP3.LUT R45, R160, 0xffff0000, RZ, 0xc0, !PT ;  /* 0xffff0000a02d7812 */ /* 0x000fe200078ec0ff */
[----:B------:R-:W-:Y:S01]  /*8570*/  FFMA.FTZ R15, R12, R42, -R15 ;  /* 0x0000002a0c0f7223 */ /* 0x000fe2000001080f */
[----:B------:R-:W-:Y:S01]  /*8580*/  IMAD.U32 R36, R160, 0x10000, RZ ;  /* 0x00010000a0247824 */ /* 0x000fe200078e00ff */
[C---:B------:R-:W-:Y:S01]  /*8590*/  LOP3.LUT R51, R34.reuse, 0xffff0000, RZ, 0xc0, !PT ;  /* 0xffff000022337812 */ /* 0x040fe200078ec0ff */
[----:B------:R-:W-:Y:S01]  /*85a0*/  IMAD.U32 R42, R34, 0x10000, RZ ;  /* 0x00010000222a7824 */ /* 0x000fe200078e00ff */
[----:B------:R-:W-:Y:S01]  /*85b0*/  SHF.L.U32 R50, R14, 0x10, RZ ;  /* 0x000000100e327819 */ /* 0x000fe200000006ff */
[----:B------:R-:W-:Y:S01]  /*85c0*/  FFMA.FTZ R12, R12, R35, R13 ;  /* 0x000000230c0c7223 */ /* 0x000fe2000001000d */
[----:B------:R-:W-:Y:S01]  /*85d0*/  LOP3.LUT R14, R14, 0xffff0000, RZ, 0xc0, !PT ;  /* 0xffff00000e0e7812 */ /* 0x000fe200078ec0ff */
        /* <DEDUP_REMOVED lines=20> */
.L_x_3828:
[----:B------:R-:W-:Y:S05]  /*8720*/  BSYNC B2 ;  /* 0x0000000000027941 */ /* 0x000fea0003800000 */
.L_x_3827:
[----:B------:R-:W-:Y:S01]  /*8730*/  ISETP.GE.AND P3, PT, R11, R130, PT ;  /* 0x000000820b00720c */ /* 0x000fe20003f66270 */
[----:B--2---:R2:W-:-:S12]  /*8740*/  ST.E.128 desc[UR56][R40.64], R12 ;  /* 0x0000000c28007985 */ /* 0x0045d8000c101d38 */
[----:B------:R-:W-:-:S05]  /*8750*/  @!P3 IMAD.WIDE R116, R11, 0x2, R116 ;  /* 0x000000020b74b825 */ /* 0x000fca00078e0274 */
[----:B---3--:R2:W-:Y:S02]  /*8760*/  @!P3 ST.E.128 desc[UR56][R116.64], R36 ;  /* 0x000000247400b985 */ /* 0x0085e4000c101d38 */
.L_x_3818:
[----:B------:R-:W-:Y:S05]  /*8770*/  BSYNC B1 ;  /* 0x0000000000017941 */ /* 0x000fea0003800000 */
.L_x_3817:
[----:B------:R-:W-:-:S03]  /*8780*/  UMOV UR4, 0xffffffff ;  /* 0xffffffff00047882 */ /* 0x000fc60000000000 */
[----:B------:R-:W-:Y:S05]  /*8790*/  BRA.DIV UR4, `(.L_x_3829) ;  /* 0x0000017a04f07947 */ /* 0x000fea000b800000 */
[----:B0-----:R-:W0:Y:S04]  /*87a0*/  SHFL.IDX PT, R118, R118, 0x1, 0x1c1f ;  /* 0x003c1f0076767f89 */ /* 0x001e2800000e0000 */
[----:B--2-4-:R2:W4:Y:S02]  /*87b0*/  SHFL.IDX PT, R36, R119, 0x1, 0x1c1f ;  /* 0x003c1f0077247f89 */ /* 0x01452400000e0000 */
.L_x_4098:
[----:B------:R-:W-:Y:S05]  /*87c0*/  @P4 BRA `(.L_x_3786) ;  /* 0x0000001c00bc4947 */ /* 0x000fea0003800000 */
[----:B------:R-:W-:Y:S01]  /*87d0*/  ISETP.NE.AND P3, PT, R6, RZ, PT ;  /* 0x000000ff0600720c */ /* 0x000fe20003f65270 */
[----:B------:R-:W-:Y:S01]  /*87e0*/  BSSY B1, `(.L_x_3830) ;  /* 0x000007e000017945 */ /* 0x000fe20003800000 */
[----:B0-----:R-:W-:-:S11]  /*87f0*/  IMAD.MOV.U32 R37, RZ, RZ, R118 ;  /* 0x000000ffff257224 */ /* 0x001fd600078e0076 */
[----:B------:R-:W-:Y:S05]  /*8800*/  @!P3 BRA `(.L_x_3831) ;  /* 0x0000000400ecb947 */ /* 0x000fea0003800000 */
[----:B---3--:R-:W-:Y:S01]  /*8810*/  SEL R11, R121, R134, !P0 ;  /* 0x00000086790b7207 */ /* 0x008fe20004000000 */
[----:B------:R-:W-:Y:S01]  /*8820*/  BSSY B2, `(.L_x_3832) ;  /* 0x0000077000027945 */ /* 0x000fe20003800000 */
[----:B------:R-:W-:Y:S02]  /*8830*/  SHF.R.U32.HI R14, RZ, 0x3, R204 ;  /* 0x00000003ff0e7819 */ /* 0x000fe400000116cc */
[----:B------:R-:W-:Y:S02]  /*8840*/  SHF.R.S32.HI R12, RZ, 0x1f, R11 ;  /* 0x0000001fff0c7819 */ /* 0x000fe4000001140b */
[----:B----4-:R-:W-:Y:S02]  /*8850*/  LEA R38, P3, R3, R36, 0x1 ;  /* 0x0000002403267211 */ /* 0x010fe400078608ff */
[----:B------:R-:W-:Y:S02]  /*8860*/  LEA.HI R11, R12, R11, RZ, 0x4 ;  /* 0x0000000b0c0b7211 */ /* 0x000fe400078f20ff */
[----:B------:R-:W-:-:S02]  /*8870*/  ISETP.GE.AND P4, PT, R16, R120, PT ;  /* 0x000000781000720c */ /* 0x000fc40003f86270 */
[----:B------:R-:W-:Y:S02]  /*8880*/  LEA.HI.SX32 R11, R11, R114, 0x1c ;  /* 0x000000720b0b7211 */ /* 0x000fe400078fe2ff */
[----:B------:R-:W-:Y:S02]  /*8890*/  LEA.HI.X R39, R3, R118, R110, 0x1, P3 ;  /* 0x0000007603277211 */ /* 0x000fe400018f0c6e */
[----:B------:R-:W-:Y:S02]  /*88a0*/  SHF.R.S32.HI R12, RZ, 0x1f, R11 ;  /* 0x0000001fff0c7819 */ /* 0x000fe4000001140b */
[----:B------:R-:W-:Y:S02]  /*88b0*/  SHF.L.U32 R41, R11, 0x3, RZ ;  /* 0x000000030b297819 */ /* 0x000fe400000006ff */
[----:B------:R-:W-:Y:S02]  /*88c0*/  LEA.HI R12, R12, R11, RZ, 0x3 ;  /* 0x0000000b0c0c7211 */ /* 0x000fe400078f18ff */
[----:B------:R-:W-:-:S02]  /*88d0*/  LOP3.LUT R11, R204, 0x38, R41, 0xf8, !PT ;  /* 0x00000038cc0b7812 */ /* 0x000fc400078ef829 */
[----:B------:R-:W-:Y:S02]  /*88e0*/  SHF.R.S32.HI R13, RZ, 0x3, R12 ;  /* 0x00000003ff0d7819 */ /* 0x000fe4000001140c */
[----:B------:R-:W-:Y:S02]  /*88f0*/  LOP3.LUT R11, R11, R14, RZ, 0x3c, !PT ;  /* 0x0000000e0b0b7212 */ /* 0x000fe400078e3cff */
[----:B------:R-:W-:Y:S01]  /*8900*/  ISETP.GE.AND P3, PT, R41, R130, PT ;  /* 0x000000822900720c */ /* 0x000fe20003f66270 */
[----:B------:R-:W-:-:S04]  /*8910*/  IMAD R12, R13, 0x1800, R218 ;  /* 0x000018000d0c7824 */ /* 0x000fc800078e02da */
[----:B------:R-:W-:Y:S02]  /*8920*/  IMAD.IADD R12, R12, 0x1, R11 ;  /* 0x000000010c0c7824 */ /* 0x000fe400078e020b */
[C---:B------:R-:W-:Y:S02]  /*8930*/  IMAD R11, R19.reuse, 0x4800, R132 ;  /* 0x00004800130b7824 */ /* 0x040fe400078e0284 */
[----:B------:R-:W-:Y:S02]  /*8940*/  IMAD R13, R19, 0x4800, R12 ;  /* 0x00004800130d7824 */ /* 0x000fe400078e020c */
[--C-:B------:R-:W-:Y:S02]  /*8950*/  IMAD R11, R11, 0x2, R18.reuse ;  /* 0x000000020b0b7824 */ /* 0x100fe400078e0212 */
[----:B------:R-:W-:Y:S02]  /*8960*/  IMAD R32, R13, 0x2, R18 ;  /* 0x000000020d207824 */ /* 0x000fe400078e0212 */
[----:B------:R-:W-:Y:S01]  /*8970*/  @!P3 IMAD.WIDE R40, R41, 0x2, R36 ;  /* 0x000000022928b825 */ /* 0x000fe200078e0224 */
[----:B------:R0:W3:Y:S04]  /*8980*/  LDS.128 R12, [R11+0x1e400] ;  /* 0x01e400000b0c7984 */ /* 0x0000e80000000c00 */
[----:B------:R-:W4:Y:S01]  /*8990*/  LDS.128 R32, [R32+0x1e400] ;  /* 0x01e4000020207984 */ /* 0x000f220000000c00 */
[----:B------:R-:W-:Y:S05]  /*89a0*/  @P4 BRA `(.L_x_3833) ;  /* 0x0000000400784947 */ /* 0x000fea0003800000 */
[----:B------:R-:W-:Y:S01]  /*89b0*/  SHF.R.U64 R43, R76, 0x10, R77 ;  /* 0x000000104c2b7819 */ /* 0x000fe2000000124d */
[----:B----4-:R-:W-:Y:S01]  /*89c0*/  IMAD.U32 R47, R33, 0x10000, RZ ;  /* 0x00010000212f7824 */ /* 0x010fe200078e00ff */
[----:B0-----:R-:W-:Y:S01]  /*89d0*/  SHF.R.U64 R11, R64, 0x10, R65 ;  /* 0x00000010400b7819 */ /* 0x001fe20000001241 */
[----:B---3--:R-:W-:Y:S01]  /*89e0*/  IMAD.U32 R45, R13, 0x10000, RZ ;  /* 0x000100000d2d7824 */ /* 0x008fe200078e00ff */
[----:B------:R-:W-:Y:S01]  /*89f0*/  SHF.R.U32.HI R77, RZ, 0x10, R77 ;  /* 0x00000010ff4d7819 */ /* 0x000fe2000001164d */
[----:B------:R-:W-:Y:S01]  /*8a00*/  IMAD.U32 R52, R35, 0x10000, RZ ;  /* 0x0001000023347824 */ /* 0x000fe200078e00ff */
[----:B------:R-:W-:Y:S01]  /*8a10*/  SHF.R.U32.HI R65, RZ, 0x10, R65 ;  /* 0x00000010ff417819 */ /* 0x000fe20000011641 */
[----:B------:R-:W-:Y:S01]  /*8a20*/  IMAD.U32 R50, R15, 0x10000, RZ ;  /* 0x000100000f327824 */ /* 0x000fe200078e00ff */
[----:B------:R-:W-:Y:S01]  /*8a30*/  SHF.R.U64 R44, R78, 0x10, R79 ;  /* 0x000000104e2c7819 */ /* 0x000fe2000000124f */
[----:B------:R-:W-:Y:S01]  /*8a40*/  IMAD.U32 R49, R14, 0x10000, RZ ;  /* 0x000100000e317824 */ /* 0x000fe200078e00ff */
[----:B------:R-:W-:-:S02]  /*8a50*/  PRMT R77, R158, 0x5432, R77 ;  /* 0x000054329e4d7816 */ /* 0x000fc4000000004d */
[----:B------:R-:W-:Y:S02]  /*8a60*/  SHF.R.U64 R42, R66, 0x10, R67 ;  /* 0x00000010422a7819 */ /* 0x000fe40000001243 */
[----:B------:R-:W-:Y:S01]  /*8a70*/  SHF.R.U32.HI R78, RZ, 0x10, R79 ;  /* 0x00000010ff4e7819 */ /* 0x000fe2000001164f */
[----:B------:R-:W-:Y:S01]  /*8a80*/  IMAD.U32 R54, R77, 0x10000, RZ ;  /* 0x000100004d367824 */ /* 0x000fe200078e00ff */
[----:B------:R-:W-:Y:S02]  /*8a90*/  PRMT R65, R156, 0x5432, R65 ;  /* 0x000054329c417816 */ /* 0x000fe40000000041 */
[----:B------:R-:W-:Y:S01]  /*8aa0*/  SHF.R.U32.HI R66, RZ, 0x10, R67 ;  /* 0x00000010ff427819 */ /* 0x000fe20000011643 */
[----:B------:R-:W-:Y:S01]  /*8ab0*/  FMUL.FTZ R76, R47, R54 ;  /* 0x000000362f4c7220 */ /* 0x000fe20000410000 */
[----:B------:R-:W-:Y:S01]  /*8ac0*/  LOP3.LUT R48, R33, 0xffff0000, RZ, 0xc0, !PT ;  /* 0xffff000021307812 */ /* 0x000fe200078ec0ff */
[----:B------:R-:W-:Y:S01]  /*8ad0*/  IMAD.U32 R64, R65, 0x10000, RZ ;  /* 0x0001000041407824 */ /* 0x000fe200078e00ff */
[----:B------:R-:W-:Y:S01]  /*8ae0*/  LOP3.LUT R53, R77, 0xffff0000, RZ, 0xc0, !PT ;  /* 0xffff00004d357812 */ /* 0x000fe200078ec0ff */
[----:B------:R-:W-:Y:S01]  /*8af0*/  IMAD.U32 R33, R32, 0x10000, RZ ;  /* 0x0001000020217824 */ /* 0x000fe200078e00ff */
[----:B------:R-:W-:Y:S01]  /*8b00*/  PRMT R78, R157, 0x5432, R78 ;  /* 0x000054329d4e7816 */ /* 0x000fe2000000004e */
[-C--:B------:R-:W-:Y:S01]  /*8b10*/  FMUL.FTZ R80, R47, R64.reuse ;  /* 0x000000402f507220 */ /* 0x080fe20000410000 */
[----:B------:R-:W-:Y:S01]  /*8b20*/  PRMT R66, R155, 0x5432, R66 ;  /* 0x000054329b427816 */ /* 0x000fe20000000042 */
[----:B------:R-:W-:Y:S01]  /*8b30*/  FMUL.FTZ R67, R48, R53 ;  /* 0x0000003530437220 */ /* 0x000fe20000410000 */
[----:B------:R-:W-:Y:S01]  /*8b40*/  LOP3.LUT R65, R65, 0xffff0000, RZ, 0xc0, !PT ;  /* 0xffff000041417812 */ /* 0x000fe200078ec0ff */
[----:B------:R-:W-:Y:S01]  /*8b50*/  IMAD.U32 R55, R78, 0x10000, RZ ;  /* 0x000100004e377824 */ /* 0x000fe200078e00ff */
[----:B------:R-:W-:Y:S01]  /*8b60*/  LOP3.LUT R46, R13, 0xffff0000, RZ, 0xc0, !PT ;  /* 0xffff00000d2e7812 */ /* 0x000fe200078ec0ff */
[----:B------:R-:W-:Y:S01]  /*8b70*/  IMAD.U32 R47, R66, 0x10000, RZ ;  /* 0x00010000422f7824 */ /* 0x000fe200078e00ff */
[----:B------:R-:W-:Y:S01]  /*8b80*/  PRMT R158, R158, 0x5410, R43 ;  /* 0x000054109e9e7816 */ /* 0x000fe2000000002b */
[-C--:B------:R-:W-:Y:S01]  /*8b90*/  FMUL.FTZ R77, R48, R65.reuse ;  /* 0x00000041304d7220 */ /* 0x080fe20000410000 */
[----:B------:R-:W-:Y:S01]  /*8ba0*/  FFMA.FTZ R43, R45, R64, -R76 ;  /* 0x000000402d2b7223 */ /* 0x000fe2000001084c */
[----:B------:R-:W-:Y:S01]  /*8bb0*/  FFMA.FTZ R48, R46, R65, -R67 ;  /* 0x000000412e307223 */ /* 0x000fe20000010843 */
[----:B------:R-:W-:Y:S01]  /*8bc0*/  LOP3.LUT R35, R35, 0xffff0000, RZ, 0xc0, !PT ;  /* 0xffff000023237812 */ /* 0x000fe200078ec0ff */
[----:B------:R-:W-:Y:S01]  /*8bd0*/  FFMA.FTZ R45, R45, R54, R80 ;  /* 0x000000362d2d7223 */ /* 0x000fe20000010050 */
[----:B------:R-:W-:Y:S01]  /*8be0*/  FMUL.FTZ R65, R52, R55 ;  /* 0x0000003734417220 */ /* 0x000fe20000410000 */
[----:B------:R-:W-:Y:S01]  /*8bf0*/  LOP3.LUT R78, R78, 0xffff0000, RZ, 0xc0, !PT ;  /* 0xffff00004e4e7812 */ /* 0x000fe200078ec0ff */
[-C--:B------:R-:W-:Y:S01]  /*8c00*/  FMUL.FTZ R54, R52, R47.reuse ;  /* 0x0000002f34367220 */ /* 0x080fe20000410000 */
[----:B------:R-:W-:Y:S01]  /*8c10*/  PRMT R11, R156, 0x5410, R11 ;  /* 0x000054109c0b7816 */ /* 0x000fe2000000000b */
[----:B------:R-:W-:Y:S01]  /*8c20*/  FFMA.FTZ R47, R50, R47, -R65 ;  /* 0x0000002f322f7223 */ /* 0x000fe20000010841 */
[----:B------:R-:W-:Y:S01]  /*8c30*/  LOP3.LUT R52, R66, 0xffff0000, RZ, 0xc0, !PT ;  /* 0xffff000042347812 */ /* 0x000fe200078ec0ff */
[----:B------:R-:W-:Y:S01]  /*8c40*/  FFMA.FTZ R50, R50, R55, R54 ;  /* 0x0000003732327223 */ /* 0x000fe20000010036 */
[----:B------:R-:W-:Y:S01]  /*8c50*/  LOP3.LUT R15, R15, 0xffff0000, RZ, 0xc0, !PT ;  /* 0xffff00000f0f7812 */ /* 0x000fe200078ec0ff */
[----:B------:R-:W-:Y:S01]  /*8c60*/  FMUL.FTZ R66, R35, R78 ;  /* 0x0000004e23427220 */ /* 0x000fe20000410000 */
[----:B------:R-:W-:Y:S01]  /*8c70*/  SHF.L.U32 R54, R11, 0x10, RZ ;  /* 0x000000100b367819 */ /* 0x000fe200000006ff */
[----:B------:R-:W-:-:S02]  /*8c80*/  IMAD.U32 R64, R158, 0x10000, RZ ;  /* 0x000100009e407824 */ /* 0x000fc400078e00ff */
[-C--:B------:R-:W-:Y:S01]  /*8c90*/  FMUL.FTZ R76, R35, R52.reuse ;  /* 0x00000034234c7220 */ /* 0x080fe20000410000 */
[----:B------:R-:W-:Y:S01]  /*8ca0*/  FFMA.FTZ R52, R15, R52, -R66 ;  /* 0x000000340f347223 */ /* 0x000fe20000010842 */
[----:B------:R-:W-:Y:S02]  /*8cb0*/  IMAD.U32 R13, R12, 0x10000, RZ ;  /* 0x000100000c0d7824 */ /* 0x000fe400078e00ff */
[----:B------:R-:W-:Y:S01]  /*8cc0*/  FFMA.FTZ R46, R46, R53, R77 ;  /* 0x000000352e2e7223 */ /* 0x000fe2000001004d */
[C---:B------:R-:W-:Y:S01]  /*8cd0*/  FMUL.FTZ R66, R33.reuse, R64 ;  /* 0x0000004021427220 */ /* 0x040fe20000410000 */
[----:B------:R-:W-:Y:S01]  /*8ce0*/  LOP3.LUT R32, R32, 0xffff0000, RZ, 0xc0, !PT ;  /* 0xffff000020207812 */ /* 0x000fe200078ec0ff */
[----:B------:R-:W-:Y:S01]  /*8cf0*/  FMUL.FTZ R33, R33, R54 ;  /* 0x0000003621217220 */ /* 0x000fe20000410000 */
[----:B------:R-:W-:Y:S01]  /*8d00*/  PRMT R44, R157, 0x5410, R44 ;  /* 0x000054109d2c7816 */ /* 0x000fe2000000002c */
[----:B------:R-:W-:Y:S01]  /*8d10*/  FFMA.FTZ R15, R15, R78, R76 ;  /* 0x0000004e0f0f7223 */ /* 0x000fe2000001004c */
[----:B------:R-:W-:-:S02]  /*8d20*/  LOP3.LUT R53, R158, 0xffff0000, RZ, 0xc0, !PT ;  /* 0xffff00009e357812 */ /* 0x000fc400078ec0ff */
[----:B------:R-:W-:Y:S01]  /*8d30*/  LOP3.LUT R35, R11, 0xffff0000, RZ, 0xc0, !PT ;  /* 0xffff00000b237812 */ /* 0x000fe200078ec0ff */
[----:B------:R-:W-:Y:S01]  /*8d40*/  FFMA.FTZ R11, R13, R54, -R66 ;  /* 0x000000360d0b7223 */ /* 0x000fe20000010842 */
[----:B------:R-:W-:Y:S01]  /*8d50*/  PRMT R42, R155, 0x5410, R42 ;  /* 0x000054109b2a7816 */ /* 0x000fe2000000002a */
[----:B------:R-:W-:Y:S01]  /*8d60*/  FFMA.FTZ R13, R13, R64, R33 ;  /* 0x000000400d0d7223 */ /* 0x000fe20000010021 */
[----:B------:R-:W-:Y:S01]  /*8d70*/  LOP3.LUT R51, R14, 0xffff0000, RZ, 0xc0, !PT ;  /* 0xffff00000e337812 */ /* 0x000fe200078ec0ff */
[----:B------:R-:W-:Y:S02]  /*8d80*/  IMAD.U32 R14, R34, 0x10000, RZ ;  /* 0x00010000220e7824 */ /* 0x000fe400078e00ff */
[C---:B------:R-:W-:Y:S01]  /*8d90*/  FMUL.FTZ R55, R32.reuse, R53 ;  /* 0x0000003520377220 */ /* 0x040fe20000410000 */
[----:B------:R-:W-:Y:S01]  /*8da0*/  FMUL.FTZ R65, R32, R35 ;  /* 0x0000002320417220 */ /* 0x000fe20000410000 */
        /* <DEDUP_REMOVED lines=9> */
[C---:B------:R-:W-:Y:S01]  /*8e40*/  FFMA.FTZ R64, R49.reuse, R32, -R64 ;  /* 0x0000002031407223 */ /* 0x040fe20000010840 */
[----:B------:R-:W-:Y:S01]  /*8e50*/  FFMA.FTZ R54, R12, R35, -R55 ;  /* 0x000000230c367223 */ /* 0x000fe20000010837 */
[----:B------:R-:W-:Y:S01]  /*8e60*/  FFMA.FTZ R14, R49, R33, R14 ;  /* 0x00000021310e7223 */ /* 0x000fe2000001000e */
[-C--:B------:R-:W-:Y:S01]  /*8e70*/  FMUL.FTZ R35, R34, R42.reuse ;  /* 0x0000002a22237220 */ /* 0x080fe20000410000 */
[C---:B------:R-:W-:Y:S01]  /*8e80*/  FFMA.FTZ R33, R51.reuse, R42, -R66 ;  /* 0x0000002a33217223 */ /* 0x040fe20000010842 */
[----:B------:R-:W-:Y:S01]  /*8e90*/  FFMA.FTZ R12, R12, R53, R65 ;  /* 0x000000350c0c7223 */ /* 0x000fe20000010041 */
[----:B------:R-:W-:Y:S01]  /*8ea0*/  F2FP.BF16.F32.PACK_AB R45, R46, R45 ;  /* 0x0000002d2e2d723e */ /* 0x000fe200000010ff */
        /* <DEDUP_REMOVED lines=14> */
.L_x_3833:
[----:B------:R-:W-:Y:S05]  /*8f90*/  BSYNC B2 ;  /* 0x0000000000027941 */ /* 0x000fea0003800000 */
.L_x_3832:
[----:B---3--:R3:W-:Y:S04]  /*8fa0*/  ST.E.128 desc[UR56][R38.64], R12 ;  /* 0x0000000c26007985 */ /* 0x0087e8000c101d38 */
[----:B----4-:R3:W-:Y:S02]  /*8fb0*/  @!P3 ST.E.128 desc[UR56][R40.64], R32 ;  /* 0x000000202800b985 */ /* 0x0107e4000c101d38 */
.L_x_3831:
[----:B------:R-:W-:Y:S05]  /*8fc0*/  BSYNC B1 ;  /* 0x0000000000017941 */ /* 0x000fea0003800000 */
.L_x_3830:
[----:B------:R-:W-:Y:S01]  /*8fd0*/  ISETP.NE.AND P3, PT, R7, RZ, PT ;  /* 0x000000ff0700720c */ /* 0x000fe20003f65270 */
[----:B------:R-:W-:-:S12]  /*8fe0*/  BSSY B1, `(.L_x_3834) ;  /* 0x000007a000017945 */ /* 0x000fd80003800000 */
[----:B------:R-:W-:Y:S05]  /*8ff0*/  @!P3 BRA `(.L_x_3835) ;  /* 0x0000000400e0b947 */ /* 0x000fea0003800000 */
[----:B0--3--:R-:W-:Y:S01]  /*9000*/  SEL R11, R121, R134, !P1 ;  /* 0x00000086790b7207 */ /* 0x009fe20004800000 */
        /* <DEDUP_REMOVED lines=8> */
[----:B------:R-:W-:Y:S01]  /*9090*/  SHF.R.S32.HI R11, RZ, 0x1f, R12 ;  /* 0x0000001fff0b7819 */ /* 0x000fe2000001140c */
[----:B------:R-:W-:-:S03]  /*90a0*/  IMAD.SHL.U32 R41, R12, 0x8, RZ ;  /* 0x000000080c297824 */ /* 0x000fc600078e00ff */
[----:B------:R-:W-:Y:S02]  /*90b0*/  LEA.HI R11, R11, R12, RZ, 0x3 ;  /* 0x0000000c0b0b7211 */ /* 0x000fe400078f18ff */
[----:B------:R-:W-:Y:S02]  /*90c0*/  ISETP.GE.AND P3, PT, R41, R130, PT ;  /* 0x000000822900720c */ /* 0x000fe40003f66270 */
        /* <DEDUP_REMOVED lines=13> */
[----:B------:R-:W-:Y:S01]  /*91a0*/  SHF.R.U32.HI R53, RZ, 0x10, R73 ;  /* 0x00000010ff357819 */ /* 0x000fe20000011649 */
[----:B----4-:R-:W-:Y:S01]  /*91b0*/  IMAD.U32 R51, R35, 0x10000, RZ ;  /* 0x0001000023337824 */ /* 0x010fe200078e00ff */
[--C-:B------:R-:W-:Y:S01]  /*91c0*/  SHF.R.U64 R55, R60, 0x10, R61.reuse ;  /* 0x000000103c377819 */ /* 0x100fe2000000123d */
[----:B---3--:R-:W-:Y:S01]  /*91d0*/  IMAD.U32 R46, R13, 0x10000, RZ ;  /* 0x000100000d2e7824 */ /* 0x008fe200078e00ff */
[----:B------:R-:W-:Y:S01]  /*91e0*/  SHF.R.U32.HI R61, RZ, 0x10, R61 ;  /* 0x00000010ff3d7819 */ /* 0x000fe2000001163d */
[----:B------:R-:W-:Y:S01]  /*91f0*/  IMAD.U32 R49, R15, 0x10000, RZ ;  /* 0x000100000f317824 */ /* 0x000fe200078e00ff */
[----:B------:R-:W-:Y:S01]  /*9200*/  PRMT R53, R148, 0x5432, R53 ;  /* 0x0000543294357816 */ /* 0x000fe20000000035 */
[----:B0-----:R-:W-:Y:S01]  /*9210*/  IMAD.U32 R11, R12, 0x10000, RZ ;  /* 0x000100000c0b7824 */ /* 0x001fe200078e00ff */
[----:B------:R-:W-:Y:S02]  /*9220*/  PRMT R50, R146, 0x5410, R55 ;  /* 0x0000541092327816 */ /* 0x000fe40000000037 */
[----:B------:R-:W-:Y:S01]  /*9230*/  SHF.R.U64 R52, R62, 0x10, R63 ;  /* 0x000000103e347819 */ /* 0x000fe2000000123f */
[----:B------:R-:W-:Y:S01]  /*9240*/  IMAD.U32 R54, R53, 0x10000, RZ ;  /* 0x0001000035367824 */ /* 0x000fe200078e00ff */
[----:B------:R-:W-:-:S02]  /*9250*/  PRMT R146, R146, 0x5432, R61 ;  /* 0x0000543292927816 */ /* 0x000fc4000000003d */
[----:B------:R-:W-:Y:S02]  /*9260*/  SHF.R.U64 R43, R72, 0x10, R73 ;  /* 0x00000010482b7819 */ /* 0x000fe40000001249 */
[----:B------:R-:W-:Y:S02]  /*9270*/  SHF.L.U32 R45, R33, 0x10, RZ ;  /* 0x00000010212d7819 */ /* 0x000fe400000006ff */
[----:B------:R-:W-:Y:S02]  /*9280*/  SHF.R.U64 R60, R74, 0x10, R75 ;  /* 0x000000104a3c7819 */ /* 0x000fe4000000124b */
[----:B------:R-:W-:Y:S01]  /*9290*/  SHF.R.U32.HI R62, RZ, 0x10, R63 ;  /* 0x00000010ff3e7819 */ /* 0x000fe2000001163f */
[----:B------:R-:W-:Y:S01]  /*92a0*/  FMUL.FTZ R61, R45, R54 ;  /* 0x000000362d3d7220 */ /* 0x000fe20000410000 */
[----:B------:R-:W-:Y:S02]  /*92b0*/  SHF.R.U32.HI R74, RZ, 0x10, R75 ;  /* 0x00000010ff4a7819 */ /* 0x000fe4000001164b */
[----:B------:R-:W-:-:S02]  /*92c0*/  LOP3.LUT R47, R35, 0xffff0000, RZ, 0xc0, !PT ;  /* 0xffff0000232f7812 */ /* 0x000fc400078ec0ff */
[----:B------:R-:W-:Y:S01]  /*92d0*/  PRMT R35, R145, 0x5410, R52 ;  /* 0x0000541091237816 */ /* 0x000fe20000000034 */
[----:B------:R-:W-:Y:S01]  /*92e0*/  IMAD.U32 R52, R146, 0x10000, RZ ;  /* 0x0001000092347824 */ /* 0x000fe200078e00ff */
[----:B------:R-:W-:Y:S02]  /*92f0*/  PRMT R148, R148, 0x5410, R43 ;  /* 0x0000541094947816 */ /* 0x000fe4000000002b */
[----:B------:R-:W-:Y:S01]  /*9300*/  LOP3.LUT R48, R33, 0xffff0000, RZ, 0xc0, !PT ;  /* 0xffff000021307812 */ /* 0x000fe200078ec0ff */
[-C--:B------:R-:W-:Y:S01]  /*9310*/  FMUL.FTZ R63, R45, R52.reuse ;  /* 0x000000342d3f7220 */ /* 0x080fe20000410000 */
[----:B------:R-:W-:Y:S01]  /*9320*/  PRMT R43, R147, 0x5410, R60 ;  /* 0x00005410932b7816 */ /* 0x000fe2000000003c */
[C---:B------:R-:W-:Y:S01]  /*9330*/  FFMA.FTZ R45, R46.reuse, R52, -R61 ;  /* 0x000000342e2d7223 */ /* 0x040fe2000001083d */
        /* <DEDUP_REMOVED lines=9> */
[C---:B------:R-:W-:Y:S01]  /*93d0*/  IMAD.U32 R60, R147.reuse, 0x10000, RZ ;  /* 0x00010000933c7824 */ /* 0x040fe200078e00ff */
[----:B------:R-:W-:Y:S01]  /*93e0*/  LOP3.LUT R147, R147, 0xffff0000, RZ, 0xc0, !PT ;  /* 0xffff000093937812 */ /* 0x000fe200078ec0ff */
[-C--:B------:R-:W-:Y:S01]  /*93f0*/  FMUL.FTZ R63, R48, R53.reuse ;  /* 0x00000035303f7220 */ /* 0x080fe20000410000 */
[----:B------:R-:W-:Y:S01]  /*9400*/  LOP3.LUT R145, R145, 0xffff0000, RZ, 0xc0, !PT ;  /* 0xffff000091917812 */ /* 0x000fe200078ec0ff */
[C---:B------:R-:W-:Y:S01]  /*9410*/  FFMA.FTZ R48, R44.reuse, R53, -R61 ;  /* 0x000000352c307223 */ /* 0x040fe2000001083d */
[C---:B------:R-:W-:Y:S01]  /*9420*/  FMUL.FTZ R54, R51.reuse, R60 ;  /* 0x0000003c33367220 */ /* 0x040fe20000410000 */
[-C--:B------:R-:W-:Y:S01]  /*9430*/  FMUL.FTZ R53, R51, R52.reuse ;  /* 0x0000003433357220 */ /* 0x080fe20000410000 */
[----:B------:R-:W-:Y:S01]  /*9440*/  FFMA.FTZ R51, R44, R55, R63 ;  /* 0x000000372c337223 */ /* 0x000fe2000001003f */
[----:B------:R-:W-:Y:S01]  /*9450*/  LOP3.LUT R42, R15, 0xffff0000, RZ, 0xc0, !PT ;  /* 0xffff00000f2a7812 */ /* 0x000fe200078ec0ff */
[C---:B------:R-:W-:Y:S01]  /*9460*/  FFMA.FTZ R44, R49.reuse, R52, -R54 ;  /* 0x00000034312c7223 */ /* 0x040fe20000010836 */
[----:B------:R-:W-:Y:S01]  /*9470*/  FFMA.FTZ R60, R49, R60, R53 ;  /* 0x0000003c313c7223 */ /* 0x000fe20000010035 */
[----:B------:R-:W-:Y:S01]  /*9480*/  FMUL.FTZ R49, R47, R147 ;  /* 0x000000932f317220 */ /* 0x000fe20000410000 */
[----:B------:R-:W-:-:S02]  /*9490*/  IMAD.U32 R54, R148, 0x10000, RZ ;  /* 0x0001000094367824 */ /* 0x000fc400078e00ff */
[-C--:B------:R-:W-:Y:S01]  /*94a0*/  FMUL.FTZ R53, R47, R145.reuse ;  /* 0x000000912f357220 */ /* 0x080fe20000410000 */
[----:B------:R-:W-:Y:S02]  /*94b0*/  IMAD.U32 R52, R50, 0x10000, RZ ;  /* 0x0001000032347824 */ /* 0x000fe400078e00ff */
[----:B------:R-:W-:Y:S01]  /*94c0*/  FFMA.FTZ R145, R42, R145, -R49 ;  /* 0x000000912a917223 */ /* 0x000fe20000010831 */
[----:B------:R-:W-:Y:S01]  /*94d0*/  LOP3.LUT R32, R32, 0xffff0000, RZ, 0xc0, !PT ;  /* 0xffff000020207812 */ /* 0x000fe200078ec0ff */
[----:B------:R-:W-:Y:S01]  /*94e0*/  FFMA.FTZ R147, R42, R147, R53 ;  /* 0x000000932a937223 */ /* 0x000fe20000010035 */
[----:B------:R-:W-:Y:S01]  /*94f0*/  LOP3.LUT R49, R148, 0xffff0000, RZ, 0xc0, !PT ;  /* 0xffff000094317812 */ /* 0x000fe200078ec0ff */
[----:B------:R-:W-:Y:S01]  /*9500*/  IMAD.U32 R13, R14, 0x10000, RZ ;  /* 0x000100000e0d7824 */ /* 0x000fe200078e00ff */
[----:B------:R-:W-:Y:S01]  /*9510*/  LOP3.LUT R47, R50, 0xffff0000, RZ, 0xc0, !PT ;  /* 0xffff0000322f7812 */ /* 0x000fe200078ec0ff */
[C---:B------:R-:W-:Y:S01]  /*9520*/  FMUL.FTZ R50, R33.reuse, R54 ;  /* 0x0000003621327220 */ /* 0x040fe20000410000 */
[----:B------:R-:W-:Y:S01]  /*9530*/  FMUL.FTZ R33, R33, R52 ;  /* 0x0000003421217220 */ /* 0x000fe20000410000 */
[----:B------:R-:W-:Y:S01]  /*9540*/  LOP3.LUT R12, R12, 0xffff0000, RZ, 0xc0, !PT ;  /* 0xffff00000c0c7812 */ /* 0x000fe200078ec0ff */
[----:B------:R-:W-:Y:S01]  /*9550*/  FMUL.FTZ R53, R32, R49 ;  /* 0x0000003120357220 */ /* 0x000fe20000410000 */
[----:B------:R-:W-:Y:S01]  /*9560*/  LOP3.LUT R15, R14, 0xffff0000, RZ, 0xc0, !PT ;  /* 0xffff00000e0f7812 */ /* 0x000fe200078ec0ff */
[----:B------:R-:W-:Y:S01]  /*9570*/  FMUL.FTZ R55, R32, R47 ;  /* 0x0000002f20377220 */ /* 0x000fe20000410000 */
[----:B------:R-:W-:-:S02]  /*9580*/  IMAD.U32 R14, R34, 0x10000, RZ ;  /* 0x00010000220e7824 */ /* 0x000fc400078e00ff */
[C---:B------:R-:W-:Y:S01]  /*9590*/  FFMA.FTZ R50, R11.reuse, R52, -R50 ;  /* 0x000000340b327223 */ /* 0x040fe20000010832 */
[----:B------:R-:W-:Y:S01]  /*95a0*/  FFMA.FTZ R33, R11, R54, R33 ;  /* 0x000000360b217223 */ /* 0x000fe20000010021 */
[----:B------:R-:W-:Y:S01]  /*95b0*/  IMAD.U32 R32, R43, 0x10000, RZ ;  /* 0x000100002b207824 */ /* 0x000fe200078e00ff */
[----:B------:R-:W-:Y:S01]  /*95c0*/  LOP3.LUT R34, R34, 0xffff0000, RZ, 0xc0, !PT ;  /* 0xffff000022227812 */ /* 0x000fe200078ec0ff */
[----:B------:R-:W-:Y:S01]  /*95d0*/  IMAD.U32 R11, R35, 0x10000, RZ ;  /* 0x00010000230b7824 */ /* 0x000fe200078e00ff */
[----:B------:R-:W-:Y:S01]  /*95e0*/  LOP3.LUT R43, R43, 0xffff0000, RZ, 0xc0, !PT ;  /* 0xffff00002b2b7812 */ /* 0x000fe200078ec0ff */
[----:B------:R-:W-:Y:S01]  /*95f0*/  FFMA.FTZ R53, R12, R47, -R53 ;  /* 0x0000002f0c357223 */ /* 0x000fe20000010835 */
[----:B------:R-:W-:Y:S01]  /*9600*/  LOP3.LUT R35, R35, 0xffff0000, RZ, 0xc0, !PT ;  /* 0xffff000023237812 */ /* 0x000fe200078ec0ff */
[CC--:B------:R-:W-:Y:S01]  /*9610*/  FMUL.FTZ R42, R14.reuse, R32.reuse ;  /* 0x000000200e2a7220 */ /* 0x0c0fe20000410000 */
[----:B------:R-:W-:Y:S01]  /*9620*/  FMUL.FTZ R47, R14, R11 ;  /* 0x0000000b0e2f7220 */ /* 0x000fe20000410000 */
[----:B------:R-:W-:Y:S01]  /*9630*/  FMUL.FTZ R14, R34, R43 ;  /* 0x0000002b220e7220 */ /* 0x000fe20000410000 */
[----:B------:R-:W-:Y:S01]  /*9640*/  FFMA.FTZ R12, R12, R49, R55 ;  /* 0x000000310c0c7223 */ /* 0x000fe20000010037 */
        /* <DEDUP_REMOVED lines=14> */
[----:B------:R-:W-:Y:S02]  /*9730*/  F2FP.BF16.F32.PACK_AB R34, R34, R47 ;  /* 0x0000002f2222723e */ /* 0x000fe400000010ff */
[----:B------:R-:W-:-:S07]  /*9740*/  MOV R35, R60 ;  /* 0x0000003c00237202 */ /* 0x000fce0000000f00 */
.L_x_3837:
[----:B------:R-:W-:Y:S05]  /*9750*/  BSYNC B2 ;  /* 0x0000000000027941 */ /* 0x000fea0003800000 */
.L_x_3836:
[----:B---3--:R3:W-:Y:S04]  /*9760*/  ST.E.128 desc[UR56][R38.64], R12 ;  /* 0x0000000c26007985 */ /* 0x0087e8000c101d38 */
[----:B----4-:R3:W-:Y:S02]  /*9770*/  @!P3 ST.E.128 desc[UR56][R40.64], R32 ;  /* 0x000000202800b985 */ /* 0x0107e4000c101d38 */
.L_x_3835:
[----:B------:R-:W-:Y:S05]  /*9780*/  BSYNC B1 ;  /* 0x0000000000017941 */ /* 0x000fea0003800000 */
.L_x_3834:
[----:B------:R-:W-:-:S13]  /*9790*/  ISETP.NE.AND P3, PT, R8, RZ, PT ;  /* 0x000000ff0800720c */ /* 0x000fda0003f65270 */
[----:B------:R-:W-:Y:S05]  /*97a0*/  @!P3 BRA `(.L_x_3786) ;  /* 0x0000000c00c4b947 */ /* 0x000fea0003800000 */
[----:B0--3--:R-:W3:Y:S01]  /*97b0*/  LDL R11, [R1] ;  /* 0x00000000010b7983 */ /* 0x009ee20000100800 */
[----:B------:R-:W-:Y:S01]  /*97c0*/  SHF.R.U32.HI R14, RZ, 0x3, R204 ;  /* 0x00000003ff0e7819 */ /* 0x000fe200000116cc */
[----:B------:R-:W-:Y:S01]  /*97d0*/  BSSY B1, `(.L_x_3838) ;  /* 0x0000073000017945 */ /* 0x000fe20003800000 */
[----:B----4-:R-:W-:-:S04]  /*97e0*/  LEA R38, P3, R5, R36, 0x1 ;  /* 0x0000002405267211 */ /* 0x010fc800078608ff */
[----:B------:R-:W-:Y:S02]  /*97f0*/  LEA.HI.X R39, R5, R118, R108, 0x1, P3 ;  /* 0x0000007605277211 */ /* 0x000fe400018f0c6c */
        /* <DEDUP_REMOVED lines=18> */
[----:B------:R-:W0:Y:S04]  /*9920*/  LDS.128 R12, [R13+0x1e400] ;  /* 0x01e400000d0c7984 */ /* 0x000e280000000c00 */
[----:B------:R-:W3:Y:S01]  /*9930*/  LDS.128 R32, [R32+0x1e400] ;  /* 0x01e4000020207984 */ /* 0x000ee20000000c00 */
[----:B------:R-:W-:Y:S05]  /*9940*/  @P3 BRA `(.L_x_3839) ;  /* 0x00000004006c3947 */ /* 0x000fea0003800000 */
[----:B------:R-:W-:Y:S01]  /*9950*/  SHF.R.U32.HI R51, RZ, 0x10, R69 ;  /* 0x00000010ff337819 */ /* 0x000fe20000011645 */
[----:B---3--:R-:W-:Y:S01]  /*9960*/  IMAD.U32 R45, R33, 0x10000, RZ ;  /* 0x00010000212d7824 */ /* 0x008fe200078e00ff */
[--C-:B------:R-:W-:Y:S01]  /*9970*/  SHF.R.U64 R48, R56, 0x10, R57.reuse ;  /* 0x0000001038307819 */ /* 0x100fe20000001239 */
[----:B0-----:R-:W-:Y:S01]  /*9980*/  IMAD.U32 R41, R13, 0x10000, RZ ;  /* 0x000100000d297824 */ /* 0x001fe200078e00ff */
        /* <DEDUP_REMOVED lines=8> */
[----:B------:R-:W-:-:S02]  /*9a10*/  PRMT R139, R139, 0x5432, R56 ;  /* 0x000054328b8b7816 */ /* 0x000fc40000000038 */
[----:B------:R-:W-:Y:S02]  /*9a20*/  SHF.R.U64 R54, R70, 0x10, R71 ;  /* 0x0000001046367819 */ /* 0x000fe40000001247 */
[----:B------:R-:W-:Y:S01]  /*9a30*/  SHF.R.U64 R49, R58, 0x10, R59 ;  /* 0x000000103a317819 */ /* 0x000fe2000000123b */
[----:B------:R-:W-:Y:S01]  /*9a40*/  IMAD.U32 R50, R139, 0x10000, RZ ;  /* 0x000100008b327824 */ /* 0x000fe200078e00ff */
[----:B------:R-:W-:Y:S02]  /*9a50*/  SHF.R.U32.HI R70, RZ, 0x10, R71 ;  /* 0x00000010ff467819 */ /* 0x000fe40000011647 */
[----:B------:R-:W-:Y:S01]  /*9a60*/  SHF.R.U32.HI R59, RZ, 0x10, R59 ;  /* 0x00000010ff3b7819 */ /* 0x000fe2000001163b */
[----:B------:R-:W-:Y:S01]  /*9a70*/  FMUL.FTZ R56, R45, R50 ;  /* 0x000000322d387220 */ /* 0x000fe20000410000 */
[----:B------:R-:W-:Y:S02]  /*9a80*/  PRMT R144, R144, 0x5410, R53 ;  /* 0x0000541090907816 */ /* 0x000fe40000000035 */
[----:B------:R-:W-:Y:S01]  /*9a90*/  PRMT R53, R143, 0x5410, R54 ;  /* 0x000054108f357816 */ /* 0x000fe20000000036 */
[-C--:B------:R-:W-:Y:S01]  /*9aa0*/  FMUL.FTZ R54, R45, R52.reuse ;  /* 0x000000342d367220 */ /* 0x080fe20000410000 */
[C---:B------:R-:W-:Y:S01]  /*9ab0*/  PRMT R49, R138.reuse, 0x5410, R49 ;  /* 0x000054108a317816 */ /* 0x040fe20000000031 */
[----:B------:R-:W-:Y:S01]  /*9ac0*/  FFMA.FTZ R56, R41, R52, R56 ;  /* 0x0000003429387223 */ /* 0x000fe20000010038 */
[----:B------:R-:W-:Y:S01]  /*9ad0*/  PRMT R143, R143, 0x5432, R70 ;  /* 0x000054328f8f7816 */ /* 0x000fe20000000046 */
[----:B------:R-:W-:Y:S01]  /*9ae0*/  FFMA.FTZ R45, R41, R50, -R54 ;  /* 0x00000032292d7223 */ /* 0x000fe20000010836 */
[----:B------:R-:W-:-:S02]  /*9af0*/  PRMT R138, R138, 0x5432, R59 ;  /* 0x000054328a8a7816 */ /* 0x000fc4000000003b */
[----:B------:R-:W-:Y:S01]  /*9b00*/  LOP3.LUT R46, R33, 0xffff0000, RZ, 0xc0, !PT ;  /* 0xffff0000212e7812 */ /* 0x000fe200078ec0ff */
[----:B------:R-:W-:Y:S01]  /*9b10*/  IMAD.U32 R54, R143, 0x10000, RZ ;  /* 0x000100008f367824 */ /* 0x000fe200078e00ff */
[----:B------:R-:W-:Y:S01]  /*9b20*/  LOP3.LUT R139, R139, 0xffff0000, RZ, 0xc0, !PT ;  /* 0xffff00008b8b7812 */ /* 0x000fe200078ec0ff */
[----:B------:R-:W-:Y:S01]  /*9b30*/  IMAD.U32 R33, R15, 0x10000, RZ ;  /* 0x000100000f217824 */ /* 0x000fe200078e00ff */
[----:B------:R-:W-:Y:S01]  /*9b40*/  SHF.L.U32 R50, R138, 0x10, RZ ;  /* 0x000000108a327819 */ /* 0x000fe200000006ff */
[----:B------:R-:W-:Y:S01]  /*9b50*/  FMUL.FTZ R58, R47, R54 ;  /* 0x000000362f3a7220 */ /* 0x000fe20000410000 */
[----:B------:R-:W-:Y:S01]  /*9b60*/  LOP3.LUT R51, R51, 0xffff0000, RZ, 0xc0, !PT ;  /* 0xffff000033337812 */ /* 0x000fe200078ec0ff */
[C---:B------:R-:W-:Y:S01]  /*9b70*/  FMUL.FTZ R41, R46.reuse, R139 ;  /* 0x0000008b2e297220 */ /* 0x040fe20000410000 */
[----:B------:R-:W-:Y:S01]  /*9b80*/  LOP3.LUT R42, R13, 0xffff0000, RZ, 0xc0, !PT ;  /* 0xffff00000d2a7812 */ /* 0x000fe200078ec0ff */
[-C--:B------:R-:W-:Y:S01]  /*9b90*/  FMUL.FTZ R47, R47, R50.reuse ;  /* 0x000000322f2f7220 */ /* 0x080fe20000410000 */
[----:B------:R-:W-:Y:S01]  /*9ba0*/  LOP3.LUT R35, R35, 0xffff0000, RZ, 0xc0, !PT ;  /* 0xffff000023237812 */ /* 0x000fe200078ec0ff */
[-C--:B------:R-:W-:Y:S01]  /*9bb0*/  FMUL.FTZ R55, R46, R51.reuse ;  /* 0x000000332e377220 */ /* 0x080fe20000410000 */
[----:B------:R-:W-:Y:S01]  /*9bc0*/  LOP3.LUT R46, R143, 0xffff0000, RZ, 0xc0, !PT ;  /* 0xffff00008f2e7812 */ /* 0x000fe200078ec0ff */
[----:B------:R-:W-:Y:S01]  /*9bd0*/  FFMA.FTZ R51, R42, R51, R41 ;  /* 0x000000332a337223 */ /* 0x000fe20000010029 */
[----:B------:R-:W-:Y:S01]  /*9be0*/  LOP3.LUT R138, R138, 0xffff0000, RZ, 0xc0, !PT ;  /* 0xffff00008a8a7812 */ /* 0x000fe200078ec0ff */
[C---:B------:R-:W-:Y:S01]  /*9bf0*/  FFMA.FTZ R58, R33.reuse, R50, -R58 ;  /* 0x00000032213a7223 */ /* 0x040fe2000001083a */
[----:B------:R-:W-:Y:S01]  /*9c00*/  FFMA.FTZ R47, R33, R54, R47 ;  /* 0x00000036212f7223 */ /* 0x000fe2000001002f */
[----:B------:R-:W-:-:S02]  /*9c10*/  IMAD.U32 R41, R144, 0x10000, RZ ;  /* 0x0001000090297824 */ /* 0x000fc400078e00ff */
[----:B------:R-:W-:Y:S01]  /*9c20*/  FFMA.FTZ R52, R42, R139, -R55 ;  /* 0x0000008b2a347223 */ /* 0x000fe20000010837 */
[----:B------:R-:W-:Y:S01]  /*9c30*/  IMAD.U32 R33, R48, 0x10000, RZ ;  /* 0x0001000030217824 */ /* 0x000fe200078e00ff */
[----:B------:R-:W-:Y:S01]  /*9c40*/  LOP3.LUT R43, R15, 0xffff0000, RZ, 0xc0, !PT ;  /* 0xffff00000f2b7812 */ /* 0x000fe200078ec0ff */
[C---:B------:R-:W-:Y:S01]  /*9c50*/  FMUL.FTZ R42, R35.reuse, R46 ;  /* 0x0000002e232a7220 */ /* 0x040fe20000410000 */
[-C--:B------:R-:W-:Y:S01]  /*9c60*/  FMUL.FTZ R50, R35, R138.reuse ;  /* 0x0000008a23327220 */ /* 0x080fe20000410000 */
[----:B------:R-:W-:Y:S01]  /*9c70*/  LOP3.LUT R32, R32, 0xffff0000, RZ, 0xc0, !PT ;  /* 0xffff000020207812 */ /* 0x000fe200078ec0ff */
[----:B------:R-:W-:Y:S01]  /*9c80*/  FMUL.FTZ R35, R44, R41 ;  /* 0x000000292c237220 */ /* 0x000fe20000410000 */
[----:B------:R-:W-:Y:S01]  /*9c90*/  LOP3.LUT R144, R144, 0xffff0000, RZ, 0xc0, !PT ;  /* 0xffff000090907812 */ /* 0x000fe200078ec0ff */
[-C--:B------:R-:W-:Y:S01]  /*9ca0*/  FMUL.FTZ R44, R44, R33.reuse ;  /* 0x000000212c2c7220 */ /* 0x080fe20000410000 */
[----:B------:R-:W-:Y:S01]  /*9cb0*/  LOP3.LUT R48, R48, 0xffff0000, RZ, 0xc0, !PT ;  /* 0xffff000030307812 */ /* 0x000fe200078ec0ff */
[----:B------:R-:W-:Y:S01]  /*9cc0*/  FFMA.FTZ R55, R43, R138, -R42 ;  /* 0x0000008a2b377223 */ /* 0x000fe2000001082a */
[----:B------:R-:W-:Y:S01]  /*9cd0*/  LOP3.LUT R13, R12, 0xffff0000, RZ, 0xc0, !PT ;  /* 0xffff00000c0d7812 */ /* 0x000fe200078ec0ff */
[----:B------:R-:W-:Y:S01]  /*9ce0*/  FMUL.FTZ R42, R32, R144 ;  /* 0x00000090202a7220 */ /* 0x000fe20000410000 */
[C---:B------:R-:W-:Y:S01]  /*9cf0*/  FFMA.FTZ R35, R40.reuse, R33, -R35 ;  /* 0x0000002128237223 */ /* 0x040fe20000010823 */
[----:B------:R-:W-:Y:S01]  /*9d00*/  FFMA.FTZ R44, R40, R41, R44 ;  /* 0x00000029282c7223 */ /* 0x000fe2000001002c */
[----:B------:R-:W-:-:S02]  /*9d10*/  IMAD.U32 R15, R34, 0x10000, RZ ;  /* 0x00010000220f7824 */ /* 0x000fc400078e00ff */
[-C--:B------:R-:W-:Y:S01]  /*9d20*/  FMUL.FTZ R40, R32, R48.reuse ;  /* 0x0000003020287220 */ /* 0x080fe20000410000 */
[----:B------:R-:W-:Y:S01]  /*9d30*/  IMAD.U32 R33, R53, 0x10000, RZ ;  /* 0x0001000035217824 */ /* 0x000fe200078e00ff */
[----:B------:R-:W-:Y:S01]  /*9d40*/  LOP3.LUT R34, R34, 0xffff0000, RZ, 0xc0, !PT ;  /* 0xffff000022227812 */ /* 0x000fe200078ec0ff */
[----:B------:R-:W-:Y:S01]  /*9d50*/  IMAD.U32 R32, R49, 0x10000, RZ ;  /* 0x0001000031207824 */ /* 0x000fe200078e00ff */
[----:B------:R-:W-:Y:S01]  /*9d60*/  LOP3.LUT R53, R53, 0xffff0000, RZ, 0xc0, !PT ;  /* 0xffff000035357812 */ /* 0x000fe200078ec0ff */
[----:B------:R-:W-:Y:S01]  /*9d70*/  FFMA.FTZ R42, R13, R48, -R42 ;  /* 0x000000300d2a7223 */ /* 0x000fe2000001082a */
[----:B------:R-:W-:Y:S01]  /*9d80*/  LOP3.LUT R49, R49, 0xffff0000, RZ, 0xc0, !PT ;  /* 0xffff000031317812 */ /* 0x000fe200078ec0ff */
[C---:B------:R-:W-:Y:S02]  /*9d90*/  IMAD.U32 R12, R14.reuse, 0x10000, RZ ;  /* 0x000100000e0c7824 */ /* 0x040fe400078e00ff */
[----:B------:R-:W-:Y:S01]  /*9da0*/  FFMA.FTZ R13, R13, R144, R40 ;  /* 0x000000900d0d7223 */ /* 0x000fe20000010028 */
[----:B------:R-:W-:Y:S01]  /*9db0*/  LOP3.LUT R14, R14, 0xffff0000, RZ, 0xc0, !PT ;  /* 0xffff00000e0e7812 */ /* 0x000fe200078ec0ff */
[C---:B------:R-:W-:Y:S01]  /*9dc0*/  FMUL.FTZ R41, R15.reuse, R33 ;  /* 0x000000210f297220 */ /* 0x040fe20000410000 */
[----:B------:R-:W-:Y:S01]  /*9dd0*/  FMUL.FTZ R40, R15, R32 ;  /* 0x000000200f287220 */ /* 0x000fe20000410000 */
[----:B------:R-:W-:Y:S01]  /*9de0*/  FFMA.FTZ R50, R43, R46, R50 ;  /* 0x0000002e2b327223 */ /* 0x000fe20000010032 */
        /* <DEDUP_REMOVED lines=17> */
.L_x_3839:
[----:B------:R-:W-:Y:S05]  /*9f00*/  BSYNC B1 ;  /* 0x0000000000017941 */ /* 0x000fea0003800000 */
.L_x_3838:
[----:B0-----:R0:W-:Y:S01]  /*9f10*/  ST.E.128 desc[UR56][R38.64], R12 ;  /* 0x0000000c26007985 */ /* 0x0011e2000c101d38 */
[----:B------:R-:W-:-:S13]  /*9f20*/  ISETP.GE.AND P3, PT, R11, R130, PT ;  /* 0x000000820b00720c */ /* 0x000fda0003f66270 */
[----:B------:R-:W-:Y:S05]  /*9f30*/  @P3 BRA `(.L_x_3786) ;  /* 0x0000000400e03947 */ /* 0x000fea0003800000 */
[----:B------:R-:W-:-:S05]  /*9f40*/  IMAD.WIDE R36, R11, 0x2, R36 ;  /* 0x000000020b247825 */ /* 0x000fca00078e0224 */
[----:B---3--:R3:W-:Y:S01]  /*9f50*/  ST.E.128 desc[UR56][R36.64], R32 ;  /* 0x0000002024007985 */ /* 0x0087e2000c101d38 */
[----:B------:R-:W-:Y:S05]  /*9f60*/  BRA `(.L_x_3786) ;  /* 0x0000000400d47947 */ /* 0x000fea0003800000 */
.L_x_3751:
[----:B------:R-:W-:-:S06]  /*9f70*/  UISETP.NE.AND UP0, UPT, UR59, 0x3, UPT ;  /* 0x000000033b00788c */ /* 0x000fcc000bf05270 */
[----:B------:R-:W-:-:S13]  /*9f80*/  PLOP3.LUT P2, PT, PT, PT, UP0, 0x80, 0x0 ;  /* 0x000000000000781c */ /* 0x000fda0003f4f008 */
[----:B------:R-:W-:Y:S05]  /*9f90*/  @!P2 BRA `(.L_x_3840) ;  /* 0x000000000004a947 */ /* 0x000fea0003800000 */
[----:B------:R-:W-:Y:S01]  /*9fa0*/  BPT.TRAP 0x1 ;  /* 0x000000040000795c */ /* 0x000fe20000300000 */
.L_x_3840:
[----:B------:R-:W-:Y:S01]  /*9fb0*/  IMAD R86, R19, 0x8, R18 ;  /* 0x0000000813567824 */ /* 0x000fe200078e0212 */
[----:B------:R-:W-:Y:S01]  /*9fc0*/  SHF.L.U32 R87, R203, 0x1f, RZ ;  /* 0x0000001fcb577819 */ /* 0x000fe200000006ff */
[----:B------:R-:W-:Y:S01]  /*9fd0*/  BSSY B1, `(.L_x_3841) ;  /* 0x0000004000017945 */ /* 0x000fe20003800000 */
[----:B------:R-:W-:Y:S02]  /*9fe0*/  SHF.R.S32.HI R31, RZ, 0x1f, R26 ;  /* 0x0000001fff1f7819 */ /* 0x000fe4000001141a */
[----:B------:R-:W0:Y:S02]  /*9ff0*/  SYNCS.PHASECHK.TRANS64.TRYWAIT P3, [R86+URZ+0x30890], R87 ;  /* 0x03089057560075a7 */ /* 0x000e24000806017f */
[----:B0-----:R-:W-:Y:S05]  /*a000*/  @!P3 BRA `(.L_x_3842) ;  /* 0x000001640020b947 */ /* 0x001fea0003800000 */
.L_x_4099:
[----:B------:R-:W-:Y:S05]  /*a010*/  BSYNC B1 ;  /* 0x0000000000017941 */ /* 0x000fea0003800000 */
.L_x_3841:
        /* <DEDUP_REMOVED lines=19> */
[C---:B------:R-:W-:Y:S01]  /*a150*/  LEA R40, P3, R12.reuse, UR4, 0x1 ;  /* 0x000000040c287c11 */ /* 0x040fe2000f8608ff */
[----:B------:R-:W-:Y:S01]  /*a160*/  IMAD.IADD R42, R85, 0x1, -R202 ;  /* 0x00000001552a7824 */ /* 0x000fe200078e0aca */
[----:B------:R-:W-:Y:S02]  /*a170*/  UMOV UR4, 0xffffffff ;  /* 0xffffffff00047882 */ /* 0x000fe40000000000 */
[----:B------:R-:W-:Y:S02]  /*a180*/  LEA.HI.X R41, R12, UR5, R15, 0x1, P3 ;  /* 0x000000050c297c11 */ /* 0x000fe400098f0c0f */
[----:B------:R-:W-:Y:S01]  /*a190*/  ISETP.GE.AND P3, PT, R42, 0x1, PT ;  /* 0x000000012a00780c */ /* 0x000fe20003f66270 */
[----:B------:R-:W-:-:S12]  /*a1a0*/  BRA.DIV UR4, `(.L_x_3843) ;  /* 0x0000016204cc7947 */ /* 0x000fd8000b800000 */
[----:B------:R1:W2:Y:S04]  /*a1b0*/  SHFL.IDX PT, R39, R41, RZ, 0x1c1f ;  /* 0x001c1fff29277589 */ /* 0x0002a800000e0000 */
[----:B------:R1:W3:Y:S02]  /*a1c0*/  SHFL.IDX PT, R38, R40, RZ, 0x1c1f ;  /* 0x001c1fff28267589 */ /* 0x0002e400000e0000 */
.L_x_4103:
[----:B------:R-:W-:Y:S04]  /*a1d0*/  BSSY B1, `(.L_x_3844) ;  /* 0x0000025000017945 */ /* 0x000fe80003800000 */
[----:B------:R-:W-:Y:S05]  /*a1e0*/  @!P3 BRA `(.L_x_3845) ;  /* 0x00000000008cb947 */ /* 0x000fea0003800000 */
[----:B------:R-:W-:Y:S02]  /*a1f0*/  ULDC UR4, c[0x0][0x2f4] ;  /* 0x0000bd0000047ab9 */ /* 0x000fe40000000800 */
[----:B------:R-:W-:Y:S02]  /*a200*/  ISETP.GE.AND P5, PT, R16, UR4, PT ;  /* 0x0000000410007c0c */ /* 0x000fe4000bfa6270 */
[----:B------:R-:W-:-:S11]  /*a210*/  ISETP.GE.AND P4, PT, R23, UR4, PT ;  /* 0x0000000417007c0c */ /* 0x000fd6000bf86270 */
[----:B------:R-:W4:Y:S01]  /*a220*/  @!P5 LDS.128 R12, [R27+0x1e000] ;  /* 0x01e000001b0cd984 */ /* 0x000f220000000c00 */
[----:B---3--:R-:W-:-:S04]  /*a230*/  @!P5 LEA R36, P3, R16, R38, 0x1 ;  /* 0x000000261024d211 */ /* 0x008fc800078608ff */
[----:B--2---:R-:W-:Y:S02]  /*a240*/  @!P5 LEA.HI.X R37, R16, R39, R17, 0x1, P3 ;  /* 0x000000271025d211 */ /* 0x004fe400018f0c11 */
[----:B------:R-:W-:-:S04]  /*a250*/  @!P4 LEA R34, P3, R23, R38, 0x1 ;  /* 0x000000261722c211 */ /* 0x000fc800078608ff */
[----:B------:R-:W-:Y:S02]  /*a260*/  @!P4 LEA.HI.X R35, R23, R39, R201, 0x1, P3 ;  /* 0x000000271723c211 */ /* 0x000fe400018f0cc9 */
[----:B------:R-:W-:-:S13]  /*a270*/  ISETP.GE.AND P3, PT, R22, UR4, PT ;  /* 0x0000000416007c0c */ /* 0x000fda000bf66270 */
[----:B------:R-:W-:-:S04]  /*a280*/  @!P3 LEA R32, P6, R22, R38, 0x1 ;  /* 0x000000261620b211 */ /* 0x000fc800078c08ff */
[----:B------:R-:W-:Y:S01]  /*a290*/  @!P3 LEA.HI.X R33, R22, R39, R200, 0x1, P6 ;  /* 0x000000271621b211 */ /* 0x000fe200030f0cc8 */
[----:B----4-:R2:W-:Y:S01]  /*a2a0*/  @!P5 ST.E.128 desc[UR56][R36.64], R12 ;  /* 0x0000000c2400d985 */ /* 0x0105e2000c101d38 */
[----:B------:R-:W-:-:S13]  /*a2b0*/  ISETP.GE.AND P5, PT, R194, UR4, PT ;  /* 0x00000004c2007c0c */ /* 0x000fda000bfa6270 */
[----:B------:R-:W3:Y:S01]  /*a2c0*/  @!P5 LDS.128 R12, [R28+0x1e000] ;  /* 0x01e000001c0cd984 */ /* 0x000ee20000000c00 */
[----:B------:R-:W-:Y:S02]  /*a2d0*/  @!P5 IMAD.SHL.U32 R11, R195, 0x8, RZ ;  /* 0x00000008c30bd824 */ /* 0x000fe400078e00ff */
[----:B--2---:R-:W-:Y:S02]  /*a2e0*/  @!P5 IMAD.MOV.U32 R36, RZ, RZ, R38 ;  /* 0x000000ffff24d224 */ /* 0x004fe400078e0026 */
[----:B------:R-:W-:Y:S02]  /*a2f0*/  @!P5 IMAD.MOV.U32 R37, RZ, RZ, R39 ;  /* 0x000000ffff25d224 */ /* 0x000fe400078e0027 */
[----:B------:R-:W-:-:S05]  /*a300*/  @!P5 IMAD.WIDE R36, R11, 0x2, R36 ;  /* 0x000000020b24d825 */ /* 0x000fca00078e0224 */
[----:B---3--:R2:W-:Y:S01]  /*a310*/  @!P5 ST.E.128 desc[UR56][R36.64], R12 ;  /* 0x0000000c2400d985 */ /* 0x0085e2000c101d38 */
[----:B------:R-:W-:-:S13]  /*a320*/  ISETP.GE.AND P5, PT, R193, UR4, PT ;  /* 0x00000004c1007c0c */ /* 0x000fda000bfa6270 */
[----:B------:R-:W3:Y:S01]  /*a330*/  @!P5 LDS.128 R12, [R27+0x21000] ;  /* 0x021000001b0cd984 */ /* 0x000ee20000000c00 */
[----:B------:R-:W-:Y:S01]  /*a340*/  @!P5 SHF.L.U32 R11, R198, 0x3, RZ ;  /* 0x00000003c60bd819 */ /* 0x000fe200000006ff */
[----:B--2---:R-:W-:Y:S02]  /*a350*/  @!P5 IMAD.MOV.U32 R36, RZ, RZ, R38 ;  /* 0x000000ffff24d224 */ /* 0x004fe400078e0026 */
[----:B------:R-:W-:Y:S02]  /*a360*/  @!P5 IMAD.MOV.U32 R37, RZ, RZ, R39 ;  /* 0x000000ffff25d224 */ /* 0x000fe400078e0027 */
[----:B------:R-:W-:-:S05]  /*a370*/  @!P5 IMAD.WIDE R36, R11, 0x2, R36 ;  /* 0x000000020b24d825 */ /* 0x000fca00078e0224 */
[----:B---3--:R2:W-:Y:S01]  /*a380*/  @!P5 ST.E.128 desc[UR56][R36.64], R12 ;  /* 0x0000000c2400d985 */ /* 0x0085e2000c101d38 */
[----:B------:R-:W-:-:S03]  /*a390*/  ISETP.GE.AND P5, PT, R192, UR4, PT ;  /* 0x00000004c0007c0c */ /* 0x000fc6000bfa6270 */
[----:B------:R-:W3:Y:S10]  /*a3a0*/  @!P4 LDS.128 R12, [R28+0x21000] ;  /* 0x021000001c0cc984 */ /* 0x000ef40000000c00 */
[----:B--2---:R-:W-:-:S04]  /*a3b0*/  @!P5 LEA R36, P6, R192, R38, 0x1 ;  /* 0x00000026c024d211 */ /* 0x004fc800078c08ff */
[----:B------:R-:W-:Y:S01]  /*a3c0*/  @!P5 LEA.HI.X R37, R192, R39, R199, 0x1, P6 ;  /* 0x00000027c025d211 */ /* 0x000fe200030f0cc7 */
[----:B---3--:R-:W-:Y:S04]  /*a3d0*/  @!P4 ST.E.128 desc[UR56][R34.64], R12 ;  /* 0x0000000c2200c985 */ /* 0x008fe8000c101d38 */
[----:B------:R-:W2:Y:S04]  /*a3e0*/  @!P3 LDS.128 R12, [R27+0x24000] ;  /* 0x024000001b0cb984 */ /* 0x000ea80000000c00 */
[----:B--2---:R-:W-:Y:S04]  /*a3f0*/  @!P3 ST.E.128 desc[UR56][R32.64], R12 ;  /* 0x0000000c2000b985 */ /* 0x004fe8000c101d38 */
[----:B------:R-:W2:Y:S04]  /*a400*/  @!P5 LDS.128 R12, [R28+0x24000] ;  /* 0x024000001c0cd984 */ /* 0x000ea80000000c00 */
[----:B--2---:R4:W-:Y:S02]  /*a410*/  @!P5 ST.E.128 desc[UR56][R36.64], R12 ;  /* 0x0000000c2400d985 */ /* 0x0049e4000c101d38 */
.L_x_3845:
[----:B------:R-:W-:Y:S05]  /*a420*/  BSYNC B1 ;  /* 0x0000000000017941 */ /* 0x000fea0003800000 */
.L_x_3844:
[----:B------:R-:W-:-:S03]  /*a430*/  UMOV UR4, 0xffffffff ;  /* 0xffffffff00047882 */ /* 0x000fc60000000000 */
[----:B------:R-:W-:Y:S05]  /*a440*/  BRA.DIV UR4, `(.L_x_3846) ;  /* 0x0000016204707947 */ /* 0x000fea000b800000 */
[----:B--2---:R2:W0:Y:S04]  /*a450*/  SHFL.IDX PT, R39, R41, 0x1, 0x1c1f ;  /* 0x003c1f0029277f89 */ /* 0x00442800000e0000 */
[----:B---3--:R2:W3:Y:S02]  /*a460*/  SHFL.IDX PT, R38, R40, 0x1, 0x1c1f ;  /* 0x003c1f0028267f89 */ /* 0x0084e400000e0000 */
.L_x_4107:
[----:B------:R-:W-:-:S13]  /*a470*/  ISETP.GE.AND P3, PT, R42, 0x41, PT ;  /* 0x000000412a00780c */ /* 0x000fda0003f66270 */
[----:B------:R-:W-:Y:S05]  /*a480*/  @!P3 BRA `(.L_x_3786) ;  /* 0x00000000008cb947 */ /* 0x000fea0003800000 */
[----:B------:R-:W-:Y:S02]  /*a490*/  ULDC UR4, c[0x0][0x2f4] ;  /* 0x0000bd0000047ab9 */ /* 0x000fe40000000800 */
[----:B------:R-:W-:Y:S02]  /*a4a0*/  ISETP.GE.AND P5, PT, R16, UR4, PT ;  /* 0x0000000410007c0c */ /* 0x000fe4000bfa6270 */
[----:B------:R-:W-:-:S11]  /*a4b0*/  ISETP.GE.AND P4, PT, R23, UR4, PT ;  /* 0x0000000417007c0c */ /* 0x000fd6000bf86270 */
[----:B----4-:R-:W4:Y:S01]  /*a4c0*/  @!P5 LDS.128 R12, [R27+0x20000] ;  /* 0x020000001b0cd984 */ /* 0x010f220000000c00 */
[----:B---3--:R-:W-:-:S04]  /*a4d0*/  @!P5 LEA R36, P3, R16, R38, 0x1 ;  /* 0x000000261024d211 */ /* 0x008fc800078608ff */
[----:B0-----:R-:W-:Y:S02]  /*a4e0*/  @!P5 LEA.HI.X R37, R16, R39, R17, 0x1, P3 ;  /* 0x000000271025d211 */ /* 0x001fe400018f0c11 */
        /* <DEDUP_REMOVED lines=9> */
[----:B0-----:R-:W-:Y:S02]  /*a580*/  @!P5 IMAD.MOV.U32 R36, RZ, RZ, R38 ;  /* 0x000000ffff24d224 */ /* 0x001fe400078e0026 */
[----:B------:R-:W-:Y:S02]  /*a590*/  @!P5 IMAD.MOV.U32 R37, RZ, RZ, R39 ;  /* 0x000000ffff25d224 */ /* 0x000fe400078e0027 */
[----:B------:R-:W-:-:S05]  /*a5a0*/  @!P5 IMAD.WIDE R36, R11, 0x2, R36 ;  /* 0x000000020b24d825 */ /* 0x000fca00078e0224 */
[----:B---3--:R0:W-:Y:S01]  /*a5b0*/  @!P5 ST.E.128 desc[UR56][R36.64], R12 ;  /* 0x0000000c2400d985 */ /* 0x0081e2000c101d38 */
[----:B------:R-:W-:-:S13]  /*a5c0*/  ISETP.GE.AND P5, PT, R193, UR4, PT ;  /* 0x00000004c1007c0c */ /* 0x000fda000bfa6270 */
[----:B------:R-:W3:Y:S01]  /*a5d0*/  @!P5 LDS.128 R12, [R27+0x23000] ;  /* 0x023000001b0cd984 */ /* 0x000ee20000000c00 */
[----:B------:R-:W-:Y:S02]  /*a5e0*/  @!P5 IMAD.SHL.U32 R11, R198, 0x8, RZ ;  /* 0x00000008c60bd824 */ /* 0x000fe400078e00ff */
[----:B0-----:R-:W-:Y:S02]  /*a5f0*/  @!P5 IMAD.MOV.U32 R36, RZ, RZ, R38 ;  /* 0x000000ffff24d224 */ /* 0x001fe400078e0026 */
[----:B------:R-:W-:Y:S02]  /*a600*/  @!P5 IMAD.MOV.U32 R37, RZ, RZ, R39 ;  /* 0x000000ffff25d224 */ /* 0x000fe400078e0027 */
[----:B------:R-:W-:-:S05]  /*a610*/  @!P5 IMAD.WIDE R36, R11, 0x2, R36 ;  /* 0x000000020b24d825 */ /* 0x000fca00078e0224 */
[----:B---3--:R0:W-:Y:S01]  /*a620*/  @!P5 ST.E.128 desc[UR56][R36.64], R12 ;  /* 0x0000000c2400d985 */ /* 0x0081e2000c101d38 */
[----:B------:R-:W-:-:S03]  /*a630*/  ISETP.GE.AND P5, PT, R192, UR4, PT ;  /* 0x00000004c0007c0c */ /* 0x000fc6000bfa6270 */
[----:B------:R-:W3:Y:S10]  /*a640*/  @!P4 LDS.128 R12, [R28+0x23000] ;  /* 0x023000001c0cc984 */ /* 0x000ef40000000c00 */
[----:B0-----:R-:W-:-:S04]  /*a650*/  @!P5 LEA R36, P6, R192, R38, 0x1 ;  /* 0x00000026c024d211 */ /* 0x001fc800078c08ff */
[----:B------:R-:W-:Y:S01]  /*a660*/  @!P5 LEA.HI.X R37, R192, R39, R199, 0x1, P6 ;  /* 0x00000027c025d211 */ /* 0x000fe200030f0cc7 */
[----:B---3--:R-:W-:Y:S04]  /*a670*/  @!P4 ST.E.128 desc[UR56][R34.64], R12 ;  /* 0x0000000c2200c985 */ /* 0x008fe8000c101d38 */
[----:B------:R-:W0:Y:S04]  /*a680*/  @!P3 LDS.128 R12, [R27+0x26000] ;  /* 0x026000001b0cb984 */ /* 0x000e280000000c00 */
[----:B0-----:R-:W-:Y:S04]  /*a690*/  @!P3 ST.E.128 desc[UR56][R32.64], R12 ;  /* 0x0000000c2000b985 */ /* 0x001fe8000c101d38 */
[----:B------:R-:W0:Y:S04]  /*a6a0*/  @!P5 LDS.128 R12, [R28+0x26000] ;  /* 0x026000001c0cd984 */ /* 0x000e280000000c00 */
[----:B0-----:R0:W-:Y:S02]  /*a6b0*/  @!P5 ST.E.128 desc[UR56][R36.64], R12 ;  /* 0x0000000c2400d985 */ /* 0x0011e4000c101d38 */
.L_x_3786:
[----:B------:R-:W-:Y:S05]  /*a6c0*/  BSYNC B0 ;  /* 0x0000000000007941 */ /* 0x000fea0003800000 */
.L_x_3750:
[----:B0--3--:R-:W0:Y:S01]  /*a6d0*/  S2R R11, SR_TID.X ;  /* 0x00000000000b7919 */ /* 0x009e220000002100 */
[----:B------:R-:W-:Y:S01]  /*a6e0*/  @!PT LDS RZ, [RZ] ;  /* 0x00000000fffff984 */ /* 0x000fe20000000800 */
[----:B------:R-:W-:Y:S01]  /*a6f0*/  @!PT LDS RZ, [RZ] ;  /* 0x00000000fffff984 */ /* 0x000fe20000000800 */
[----:B------:R-:W-:Y:S01]  /*a700*/  @!PT LDS RZ, [RZ] ;  /* 0x00000000fffff984 */ /* 0x000fe20000000800 */
[----:B------:R-:W-:Y:S01]  /*a710*/  @!PT LDS RZ, [RZ] ;  /* 0x00000000fffff984 */ /* 0x000fe20000000800 */
[----:B------:R3:W-:Y:S06]  /*a720*/  MEMBAR.ALL.CTA ;  /* 0x0000000000007992 */ /* 0x0007ec0000008000 */
[----:B---3--:R-:W3:Y:S01]  /*a730*/  FENCE.VIEW.ASYNC.S ;  /* 0x00000000000073c6 */ /* 0x008ee20000000000 */
[----:B------:R-:W-:Y:S05]  /*a740*/  WARPSYNC.ALL ;  /* 0x0000000000007948 */ /* 0x000fea0003800000 */
[----:B------:R-:W-:Y:S01]  /*a750*/  BSSY B0, `(.L_x_3847) ;  /* 0x0000009000007945 */ /* 0x000fe20003800000 */
[----:B0-----:R-:W-:Y:S01]  /*a760*/  LOP3.LUT R11, R11, 0x7f, RZ, 0xc0, !PT ;  /* 0x0000007f0b0b7812 */ /* 0x001fe200078ec0ff */
[----:B---3--:R0:W-:Y:S03]  /*a770*/  BAR.SYNC.DEFER_BLOCKING R137, 0x80 ;  /* 0x000200890000751d */ /* 0x0081e60000010000 */
[----:B------:R-:W-:-:S13]  /*a780*/  ISETP.NE.AND P3, PT, R11, RZ, PT ;  /* 0x000000ff0b00720c */ /* 0x000fda0003f65270 */
[----:B------:R-:W-:-:S05]  /*a790*/  @!P3 VIADD R11, R86, 0x308a0 ;  /* 0x000308a0560bb836 */ /* 0x000fca0000000000 */
[----:B------:R-:W-:-:S04]  /*a7a0*/  @!P3 PRMT R11, RZ, 0x654, R11 ;  /* 0x00000654ff0bb816 */ /* 0x000fc8000000000b */
[----:B------:R0:W-:Y:S01]  /*a7b0*/  @!P3 SYNCS.ARRIVE.TRANS64.RED.A1T0 RZ, [R11+URZ], RZ ;  /* 0x000000ff0bffb9a7 */ /* 0x0001e2000810043f */
[----:B------:R-:W-:Y:S05]  /*a7c0*/  @!P2 BRA `(.L_x_3848) ;  /* 0x000000000004a947 */ /* 0x000fea0003800000 */
[----:B------:R-:W-:Y:S01]  /*a7d0*/  BPT.TRAP 0x1 ;  /* 0x000000040000795c */ /* 0x000fe20000300000 */
.L_x_3848:
[----:B------:R-:W-:Y:S05]  /*a7e0*/  BSYNC B0 ;  /* 0x0000000000007941 */ /* 0x000fea0003800000 */
.L_x_3847:
[----:B------:R-:W3:Y:S01]  /*a7f0*/  SYNCS.PHASECHK.TRANS64.TRYWAIT P2, [R86+URZ+0x308b0], R87 ;  /* 0x0308b057560075a7 */ /* 0x000ee2000804017f */
[----:B------:R-:W-:Y:S01]  /*a800*/  ULDC UR58, c[0x0][0x2f4] ;  /* 0x0000bd00003a7ab9 */ /* 0x000fe20000000800 */
[----:B------:R-:W-:Y:S04]  /*a810*/  BSSY B0, `(.L_x_3849) ;  /* 0x0000002000007945 */ /* 0x000fe80003800000 */
[----:B---3--:R-:W-:Y:S05]  /*a820*/  @!P2 BRA `(.L_x_3850) ;  /* 0x0000015c00c4a947 */ /* 0x008fea0003800000 */
.L_x_4108:
[----:B------:R-:W-:Y:S05]  /*a830*/  BSYNC B0 ;  /* 0x0000000000007941 */ /* 0x000fea0003800000 */
.L_x_3849:
[----:B------:R-:W-:Y:S01]  /*a840*/  ULDC.64 UR4, c[0x0][0x328] ;  /* 0x0000ca0000047ab9 */ /* 0x000fe20000000a00 */
[----:B------:R-:W-:Y:S01]  /*a850*/  IMAD.IADD R85, R85, 0x1, -R202 ;  /* 0x0000000155557824 */ /* 0x000fe200078e0aca */
[----:B------:R-:W-:Y:S01]  /*a860*/  BSSY B0, `(.L_x_3851) ;  /* 0x0000036000007945 */ /* 0x000fe20003800000 */
[----:B------:R-:W-:Y:S02]  /*a870*/  IMAD R31, R31, UR4, RZ ;  /* 0x000000041f1f7c24 */ /* 0x000fe4000f8e02ff */
[----:B----4-:R-:W-:-:S04]  /*a880*/  IMAD.WIDE.U32 R12, R26, UR4, RZ ;  /* 0x000000041a0c7c25 */ /* 0x010fc8000f8e00ff */
        /* <DEDUP_REMOVED lines=15> */
[----:B------:R0:W4:Y:S01]  /*a980*/  SHFL.IDX PT, R36, R21, RZ, 0x1c1f ;  /* 0x001c1fff15247589 */ /* 0x00012200000e0000 */
[----:B------:R-:W-:-:S03]  /*a990*/  ISETP.GE.AND P2, PT, R85, 0x1, PT ;  /* 0x000000015500780c */ /* 0x000fc60003f46270 */
[----:B------:R0:W0:Y:S10]  /*a9a0*/  SHFL.IDX PT, R37, R11, RZ, 0x1c1f ;  /* 0x001c1fff0b257589 */ /* 0x00003400000e0000 */
[----:B------:R-:W-:Y:S05]  /*a9b0*/  @!P2 BRA `(.L_x_3852) ;  /* 0x000000000080a947 */ /* 0x000fea0003800000 */
[----:B------:R-:W-:Y:S02]  /*a9c0*/  ISETP.GE.AND P5, PT, R16, UR58, PT ;  /* 0x0000003a10007c0c */ /* 0x000fe4000bfa6270 */
[----:B------:R-:W-:-:S11]  /*a9d0*/  ISETP.GE.AND P4, PT, R23, UR58, PT ;  /* 0x0000003a17007c0c */ /* 0x000fd6000bf86270 */
[----:B------:R-:W5:Y:S01]  /*a9e0*/  @!P5 LDS.128 R12, [R27] ;  /* 0x000000001b0cd984 */ /* 0x000f620000000c00 */
[----:B----4-:R-:W-:-:S04]  /*a9f0*/  @!P5 LEA R38, P2, R16, R36, 0x1 ;  /* 0x000000241026d211 */ /* 0x010fc800078408ff */
[----:B0-----:R-:W-:Y:S02]  /*aa00*/  @!P5 LEA.HI.X R39, R16, R37, R17, 0x1, P2 ;  /* 0x000000251027d211 */ /* 0x001fe400010f0c11 */
[----:B------:R-:W-:-:S04]  /*aa10*/  @!P4 LEA R34, P2, R23, R36, 0x1 ;  /* 0x000000241722c211 */ /* 0x000fc800078408ff */
[----:B------:R-:W-:Y:S02]  /*aa20*/  @!P4 LEA.HI.X R35, R23, R37, R201, 0x1, P2 ;  /* 0x000000251723c211 */ /* 0x000fe400010f0cc9 */
[----:B------:R-:W-:-:S13]  /*aa30*/  ISETP.GE.AND P2, PT, R22, UR58, PT ;  /* 0x0000003a16007c0c */ /* 0x000fda000bf46270 */
[----:B------:R-:W-:-:S04]  /*aa40*/  @!P2 LEA R32, P6, R22, R36, 0x1 ;  /* 0x000000241620a211 */ /* 0x000fc800078c08ff */
[----:B------:R-:W-:Y:S01]  /*aa50*/  @!P2 LEA.HI.X R33, R22, R37, R200, 0x1, P6 ;  /* 0x000000251621a211 */ /* 0x000fe200030f0cc8 */
[----:B-----5:R0:W-:Y:S01]  /*aa60*/  @!P5 ST.E.128 desc[UR56][R38.64], R12 ;  /* 0x0000000c2600d985 */ /* 0x0201e2000c101d38 */
[----:B------:R-:W-:-:S13]  /*aa70*/  ISETP.GE.AND P5, PT, R194, UR58, PT ;  /* 0x0000003ac2007c0c */ /* 0x000fda000bfa6270 */
[----:B------:R-:W4:Y:S01]  /*aa80*/  @!P5 LDS.128 R12, [R28] ;  /* 0x000000001c0cd984 */ /* 0x000f220000000c00 */
[----:B------:R-:W-:-:S04]  /*aa90*/  @!P5 IMAD.SHL.U32 R31, R195, 0x8, RZ ;  /* 0x00000008c31fd824 */ /* 0x000fc800078e00ff */
[----:B0-----:R-:W-:-:S05]  /*aaa0*/  @!P5 IMAD.WIDE R38, R31, 0x2, R36 ;  /* 0x000000021f26d825 */ /* 0x001fca00078e0224 */
[----:B----4-:R0:W-:Y:S01]  /*aab0*/  @!P5 ST.E.128 desc[UR56][R38.64], R12 ;  /* 0x0000000c2600d985 */ /* 0x0101e2000c101d38 */
[----:B------:R-:W-:-:S13]  /*aac0*/  ISETP.GE.AND P5, PT, R193, UR58, PT ;  /* 0x0000003ac1007c0c */ /* 0x000fda000bfa6270 */
[----:B------:R-:W4:Y:S01]  /*aad0*/  @!P5 LDS.128 R12, [R27+0x3000] ;  /* 0x003000001b0cd984 */ /* 0x000f220000000c00 */
[----:B------:R-:W-:Y:S01]  /*aae0*/  @!P5 IMAD.SHL.U32 R31, R198, 0x8, RZ ;  /* 0x00000008c61fd824 */ /* 0x000fe200078e00ff */
[----:B0-----:R-:W-:Y:S01]  /*aaf0*/  @!P5 MOV R38, R36 ;  /* 0x000000240026d202 */ /* 0x001fe20000000f00 */
[----:B------:R-:W-:-:S04]  /*ab00*/  @!P5 IMAD.MOV.U32 R39, RZ, RZ, R37 ;  /* 0x000000ffff27d224 */ /* 0x000fc800078e0025 */
[----:B------:R-:W-:-:S05]  /*ab10*/  @!P5 IMAD.WIDE R38, R31, 0x2, R38 ;  /* 0x000000021f26d825 */ /* 0x000fca00078e0226 */
[----:B----4-:R-:W-:Y:S01]  /*ab20*/  @!P5 ST.E.128 desc[UR56][R38.64], R12 ;  /* 0x0000000c2600d985 */ /* 0x010fe2000c101d38 */
[----:B------:R-:W-:-:S03]  /*ab30*/  ISETP.GE.AND P5, PT, R192, UR58, PT ;  /* 0x0000003ac0007c0c */ /* 0x000fc6000bfa6270 */
[----:B------:R-:W0:Y:S10]  /*ab40*/  @!P4 LDS.128 R12, [R28+0x3000] ;  /* 0x003000001c0cc984 */ /* 0x000e340000000c00 */
[----:B------:R-:W-:-:S04]  /*ab50*/  @!P5 LEA R36, P6, R192, R36, 0x1 ;  /* 0x00000024c024d211 */ /* 0x000fc800078c08ff */
[----:B------:R-:W-:Y:S01]  /*ab60*/  @!P5 LEA.HI.X R37, R192, R37, R199, 0x1, P6 ;  /* 0x00000025c025d211 */ /* 0x000fe200030f0cc7 */
[----:B0-----:R-:W-:Y:S04]  /*ab70*/  @!P4 ST.E.128 desc[UR56][R34.64], R12 ;  /* 0x0000000c2200c985 */ /* 0x001fe8000c101d38 */
[----:B------:R-:W0:Y:S04]  /*ab80*/  @!P2 LDS.128 R12, [R27+0x6000] ;  /* 0x006000001b0ca984 */ /* 0x000e280000000c00 */
[----:B0-----:R-:W-:Y:S04]  /*ab90*/  @!P2 ST.E.128 desc[UR56][R32.64], R12 ;  /* 0x0000000c2000a985 */ /* 0x001fe8000c101d38 */
[----:B------:R-:W0:Y:S04]  /*aba0*/  @!P5 LDS.128 R12, [R28+0x6000] ;  /* 0x006000001c0cd984 */ /* 0x000e280000000c00 */
[----:B0-----:R0:W-:Y:S02]  /*abb0*/  @!P5 ST.E.128 desc[UR56][R36.64], R12 ;  /* 0x0000000c2400d985 */ /* 0x0011e4000c101d38 */
.L_x_3852:
[----:B------:R-:W-:Y:S05]  /*abc0*/  BSYNC B0 ;  /* 0x0000000000007941 */ /* 0x000fea0003800000 */
.L_x_3851:
[----:B------:R-:W-:Y:S01]  /*abd0*/  ISETP.GE.AND P2, PT, R85, 0x41, PT ;  /* 0x000000415500780c */ /* 0x000fe20003f46270 */
[----:B0-----:R0:W0:Y:S01]  /*abe0*/  SHFL.IDX PT, R37, R11, 0x1, 0x1c1f ;  /* 0x003c1f000b257f89 */ /* 0x00102200000e0000 */
[----:B------:R-:W-:Y:S03]  /*abf0*/  BSSY B0, `(.L_x_3853) ;  /* 0x0000023000007945 */ /* 0x000fe60003800000 */
[----:B----4-:R4:W0:Y:S08]  /*ac00*/  SHFL.IDX PT, R36, R21, 0x1, 0x1c1f ;  /* 0x003c1f0015247f89 */ /* 0x01083000000e0000 */
[----:B----4-:R-:W-:Y:S05]  /*ac10*/  @!P2 BRA `(.L_x_3854) ;  /* 0x000000000080a947 */ /* 0x010fea0003800000 */
[----:B------:R-:W-:Y:S02]  /*ac20*/  ISETP.GE.AND P5, PT, R16, UR58, PT ;  /* 0x0000003a10007c0c */ /* 0x000fe4000bfa6270 */
[----:B------:R-:W-:-:S11]  /*ac30*/  ISETP.GE.AND P4, PT, R23, UR58, PT ;  /* 0x0000003a17007c0c */ /* 0x000fd6000bf86270 */
[----:B------:R-:W4:Y:S01]  /*ac40*/  @!P5 LDS.128 R12, [R27+0x2000] ;  /* 0x002000001b0cd984 */ /* 0x000f220000000c00 */
[----:B0-----:R-:W-:-:S04]  /*ac50*/  @!P5 LEA R38, P2, R16, R36, 0x1 ;  /* 0x000000241026d211 */ /* 0x001fc800078408ff */
[----:B------:R-:W-:Y:S02]  /*ac60*/  @!P5 LEA.HI.X R39, R16, R37, R17, 0x1, P2 ;  /* 0x000000251027d211 */ /* 0x000fe400010f0c11 */
[----:B------:R-:W-:-:S04]  /*ac70*/  @!P4 LEA R34, P2, R23, R36, 0x1 ;  /* 0x000000241722c211 */ /* 0x000fc800078408ff */
[----:B------:R-:W-:Y:S02]  /*ac80*/  @!P4 LEA.HI.X R35, R23, R37, R201, 0x1, P2 ;  /* 0x000000251723c211 */ /* 0x000fe400010f0cc9 */
[----:B------:R-:W-:-:S13]  /*ac90*/  ISETP.GE.AND P2, PT, R22, UR58, PT ;  /* 0x0000003a16007c0c */ /* 0x000fda000bf46270 */
[----:B------:R-:W-:-:S04]  /*aca0*/  @!P2 LEA R32, P6, R22, R36, 0x1 ;  /* 0x000000241620a211 */ /* 0x000fc800078c08ff */
[----:B------:R-:W-:Y:S01]  /*acb0*/  @!P2 LEA.HI.X R33, R22, R37, R200, 0x1, P6 ;  /* 0x000000251621a211 */ /* 0x000fe200030f0cc8 */
[----:B----4-:R0:W-:Y:S01]  /*acc0*/  @!P5 ST.E.128 desc[UR56][R38.64], R12 ;  /* 0x0000000c2600d985 */ /* 0x0101e2000c101d38 */
[----:B------:R-:W-:-:S13]  /*acd0*/  ISETP.GE.AND P5, PT, R194, UR58, PT ;  /* 0x0000003ac2007c0c */ /* 0x000fda000bfa6270 */
[----:B------:R-:W4:Y:S01]  /*ace0*/  @!P5 LDS.128 R12, [R28+0x2000] ;  /* 0x002000001c0cd984 */ /* 0x000f220000000c00 */
[----:B------:R-:W-:-:S04]  /*acf0*/  @!P5 IMAD.SHL.U32 R11, R195, 0x8, RZ ;  /* 0x00000008c30bd824 */ /* 0x000fc800078e00ff */
[----:B0-----:R-:W-:-:S05]  /*ad00*/  @!P5 IMAD.WIDE R38, R11, 0x2, R36 ;  /* 0x000000020b26d825 */ /* 0x001fca00078e0224 */
[----:B----4-:R0:W-:Y:S01]  /*ad10*/  @!P5 ST.E.128 desc[UR56][R38.64], R12 ;  /* 0x0000000c2600d985 */ /* 0x0101e2000c101d38 */
[----:B------:R-:W-:-:S13]  /*ad20*/  ISETP.GE.AND P5, PT, R193, UR58, PT ;  /* 0x0000003ac1007c0c */ /* 0x000fda000bfa6270 */
[----:B------:R-:W4:Y:S01]  /*ad30*/  @!P5 LDS.128 R12, [R27+0x5000] ;  /* 0x005000001b0cd984 */ /* 0x000f220000000c00 */
[----:B------:R-:W-:Y:S02]  /*ad40*/  @!P5 IMAD.SHL.U32 R11, R198, 0x8, RZ ;  /* 0x00000008c60bd824 */ /* 0x000fe400078e00ff */
[----:B0-----:R-:W-:Y:S02]  /*ad50*/  @!P5 IMAD.MOV.U32 R38, RZ, RZ, R36 ;  /* 0x000000ffff26d224 */ /* 0x001fe400078e0024 */
[----:B------:R-:W-:Y:S02]  /*ad60*/  @!P5 IMAD.MOV.U32 R39, RZ, RZ, R37 ;  /* 0x000000ffff27d224 */ /* 0x000fe400078e0025 */
        /* <DEDUP_REMOVED lines=11> */
.L_x_3854:
[----:B------:R-:W-:Y:S05]  /*ae20*/  BSYNC B0 ;  /* 0x0000000000007941 */ /* 0x000fea0003800000 */
.L_x_3853:
[----:B0-----:R-:W5:Y:S01]  /*ae30*/  LDL R11, [R1] ;  /* 0x00000000010b7983 */ /* 0x001f620000100800 */
[----:B-1-3--:R-:W-:Y:S01]  /*ae40*/  @!P3 VIADD R86, R86, 0x308c0 ;  /* 0x000308c05656b836 */ /* 0x00afe20000000000 */
[----:B------:R-:W-:Y:S01]  /*ae50*/  PLOP3.LUT P2, PT, PT, PT, PT, 0x8, 0x0 ;  /* 0x000000000000781c */ /* 0x000fe20003f4e170 */
[----:B------:R-:W-:Y:S01]  /*ae60*/  VIADD R19, R19, 0x1 ;  /* 0x0000000113137836 */ /* 0x000fe20000000000 */
[----:B------:R-:W-:Y:S01]  /*ae70*/  @!PT LDS RZ, [RZ] ;  /* 0x00000000fffff984 */ /* 0x000fe20000000800 */
[----:B------:R-:W-:Y:S01]  /*ae80*/  @!PT LDS RZ, [RZ] ;  /* 0x00000000fffff984 */ /* 0x000fe20000000800 */
[----:B------:R-:W-:Y:S01]  /*ae90*/  @!PT LDS RZ, [RZ] ;  /* 0x00000000fffff984 */ /* 0x000fe20000000800 */
[----:B------:R-:W-:Y:S01]  /*aea0*/  @!PT LDS RZ, [RZ] ;  /* 0x00000000fffff984 */ /* 0x000fe20000000800 */
[----:B------:R0:W-:Y:S06]  /*aeb0*/  MEMBAR.ALL.CTA ;  /* 0x0000000000007992 */ /* 0x0001ec0000008000 */
[----:B0-----:R-:W0:Y:S01]  /*aec0*/  FENCE.VIEW.ASYNC.S ;  /* 0x00000000000073c6 */ /* 0x001e220000000000 */
[----:B------:R-:W-:Y:S01]  /*aed0*/  @!P3 PRMT R86, RZ, 0x654, R86 ;  /* 0x00000654ff56b816 */ /* 0x000fe20000000056 */
[----:B0-----:R0:W-:Y:S06]  /*aee0*/  BAR.SYNC.DEFER_BLOCKING R137, 0x80 ;  /* 0x000200890000751d */ /* 0x0011ec0000010000 */
[----:B------:R0:W-:Y:S01]  /*aef0*/  @!P3 SYNCS.ARRIVE.TRANS64.RED.A1T0 RZ, [R86+URZ], RZ ;  /* 0x000000ff56ffb9a7 */ /* 0x0001e2000810043f */
[----:B------:R-:W-:-:S04]  /*af00*/  ISETP.NE.AND P3, PT, R19, 0x2, PT ;  /* 0x000000021300780c */ /* 0x000fc80003f65270 */
[----:B----4-:R-:W-:Y:S02]  /*af10*/  SEL R12, RZ, 0x1, P3 ;  /* 0x00000001ff0c7807 */ /* 0x010fe40001800000 */
[----:B------:R-:W-:Y:S02]  /*af20*/  SEL R19, R19, RZ, P3 ;  /* 0x000000ff13137207 */ /* 0x000fe40001800000 */
[----:B------:R-:W-:Y:S02]  /*af30*/  LOP3.LUT R203, R203, R12, RZ, 0x3c, !PT ;  /* 0x0000000ccbcb7212 */ /* 0x000fe400078e3cff */
[----:B-----5:R-:W-:-:S13]  /*af40*/  LOP3.LUT P4, RZ, R11, 0x2, RZ, 0xc0, !PT ;  /* 0x000000020bff7812 */ /* 0x020fda000788c0ff */
[----:B0-----:R-:W-:Y:S05]  /*af50*/  @P4 BRA `(.L_x_3855) ;  /* 0xffffff7400904947 */ /* 0x001fea000383ffff */
.L_x_3745:
[----:B------:R-:W-:Y:S01]  /*af60*/  BSSY B0, `(.L_x_3856) ;  /* 0x000003a000007945 */ /* 0x000fe20003800000 */
[----:B------:R-:W-:Y:S02]  /*af70*/  ISETP.GE.AND P1, PT, R141, 0x1, PT ;  /* 0x000000018d00780c */ /* 0x000fe40003f26270 */
[----:B------:R-:W-:Y:S02]  /*af80*/  CS2R R2, SRZ ;  /* 0x0000000000027805 */ /* 0x000fe4000001ff00 */
[----:B------:R-:W-:Y:S02]  /*af90*/  PLOP3.LUT P0, PT, PT, PT, PT, 0x80, 0x0 ;  /* 0x000000000000781c */ /* 0x000fe40003f0f070 */
[----:B--2---:R-:W-:Y:S02]  /*afa0*/  CS2R R118, SRZ ;  /* 0x0000000000767805 */ /* 0x004fe4000001ff00 */
[----:B------:R-:W-:Y:S02]  /*afb0*/  CS2R R116, SRZ ;  /* 0x0000000000747805 */ /* 0x000fe4000001ff00 */
[----:B------:R-:W-:-:S02]  /*afc0*/  CS2R R114, SRZ ;  /* 0x0000000000727805 */ /* 0x000fc4000001ff00 */
[----:B------:R-:W-:Y:S02]  /*afd0*/  CS2R R112, SRZ ;  /* 0x0000000000707805 */ /* 0x000fe4000001ff00 */
[----:B------:R-:W-:Y:S01]  /*afe0*/  CS2R R106, SRZ ;  /* 0x00000000006a7805 */ /* 0x000fe2000001ff00 */
[----:B------:R-:W-:Y:S01]  /*aff0*/  IMAD.MOV.U32 R110, RZ, RZ, RZ ;  /* 0x000000ffff6e7224 */ /* 0x000fe200078e00ff */
[----:B------:R-:W-:Y:S02]  /*b000*/  CS2R R108, SRZ ;  /* 0x00000000006c7805 */ /* 0x000fe4000001ff00 */
[----:B------:R-:W-:Y:S02]  /*b010*/  CS2R R54, SRZ ;  /* 0x0000000000367805 */ /* 0x000fe4000001ff00 */
[----:B------:R-:W-:Y:S01]  /*b020*/  CS2R R104, SRZ ;  /* 0x0000000000687805 */ /* 0x000fe2000001ff00 */
[----:B------:R-:W-:Y:S01]  /*b030*/  IMAD.MOV.U32 R103, RZ, RZ, RZ ;  /* 0x000000ffff677224 */ /* 0x000fe200078e00ff */
[----:B------:R-:W-:-:S02]  /*b040*/  CS2R R98, SRZ ;  /* 0x0000000000627805 */ /* 0x000fc4000001ff00 */
[----:B------:R-:W-:Y:S02]  /*b050*/  CS2R R100, SRZ ;  /* 0x0000000000647805 */ /* 0x000fe4000001ff00 */
        /* <DEDUP_REMOVED lines=37> */
[----:B------:R-:W-:Y:S02]  /*b2b0*/  IMAD.MOV.U32 R4, RZ, RZ, RZ ;  /* 0x000000ffff047224 */ /* 0x000fe400078e00ff */
[----:B------:R-:W-:Y:S01]  /*b2c0*/  IMAD.MOV.U32 R0, RZ, RZ, RZ ;  /* 0x000000ffff007224 */ /* 0x000fe200078e00ff */
[----:B------:R-:W-:Y:S06]  /*b2d0*/  @P2 BRA `(.L_x_3857) ;  /* 0x0000000000082947 */ /* 0x000fec0003800000 */
[----:B------:R-:W0:Y:S02]  /*b2e0*/  FENCE.VIEW.ASYNC.G ;  /* 0x00000000000073c6 */ /* 0x000e240000000100 */
[----:B0-----:R-:W-:Y:S06]  /*b2f0*/  BAR.ARV 0xc, 0x180 ;  /* 0x0306000000007b1d */ /* 0x001fec0000002000 */
.L_x_3857:
[----:B------:R-:W-:Y:S05]  /*b300*/  BSYNC B0 ;  /* 0x0000000000007941 */ /* 0x000fea0003800000 */
.L_x_3856:
[----:B------:R-:W-:Y:S01]  /*b310*/  CS2R R24, SRZ ;  /* 0x0000000000187805 */ /* 0x000fe2000001ff00 */
[----:B------:R-:W-:Y:S06]  /*b320*/  @!P1 BRA `(.L_x_3858) ;  /* 0x000000b800609947 */ /* 0x000fec0003800000 */
[----:B------:R-:W0:Y:S01]  /*b330*/  S2R R6, SR_TID.X ;  /* 0x0000000000067919 */ /* 0x000e220000002100 */
[----:B------:R-:W-:-:S06]  /*b340*/  ULOP3.LUT UP0, URZ, UR60, 0x1bf, URZ, 0xc0, !UPT ;  /* 0x000001bf3c3f7892 */ /* 0x000fcc000f80c03f */
[----:B------:R-:W-:Y:S02]  /*b350*/  PLOP3.LUT P0, PT, PT, PT, UP0, 0x80, 0x0 ;  /* 0x000000000000781c */ /* 0x000fe40003f0f008 */
[----:B0-----:R-:W-:-:S04]  /*b360*/  IADD3 R6, R6, -0x80, RZ ;  /* 0xffffff8006067810 */ /* 0x001fc80007ffe0ff */
[----:B------:R-:W-:-:S04]  /*b370*/  SHF.R.S32.HI R5, RZ, 0x1f, R6 ;  /* 0x0000001fff057819 */ /* 0x000fc80000011406 */
[----:B------:R-:W-:-:S04]  /*b380*/  LEA.HI R5, R5, R6, RZ, 0x7 ;  /* 0x0000000605057211 */ /* 0x000fc800078f38ff */
[----:B------:R-:W-:-:S05]  /*b390*/  SHF.R.S32.HI R5, RZ, 0x7, R5 ;  /* 0x00000007ff057819 */ /* 0x000fca0000011405 */
[----:B------:R-:W0:Y:S02]  /*b3a0*/  SHFL.IDX PT, R0, R5, RZ, 0x1f ;  /* 0x00001fff05007589 */ /* 0x000e2400000e0000 */
[----:B0-----:R-:W-:-:S04]  /*b3b0*/  LEA.HI R2, R0, R0, RZ, 0x1 ;  /* 0x0000000000027211 */ /* 0x001fc800078f08ff */
[----:B------:R-:W-:-:S05]  /*b3c0*/  LOP3.LUT R3, R2, 0x1e, RZ, 0xc0, !PT ;  /* 0x0000001e02037812 */ /* 0x000fca00078ec0ff */
[----:B------:R-:W-:-:S05]  /*b3d0*/  IMAD.IADD R3, R0, 0x1, -R3 ;  /* 0x0000000100037824 */ /* 0x000fca00078e0a03 */
[----:B------:R-:W-:-:S04]  /*b3e0*/  LEA R3, R3, UR60, 0xd ;  /* 0x0000003c03037c11 */ /* 0x000fc8000f8e68ff */
        /* <DEDUP_REMOVED lines=19> */
.L_x_3859:
        /* <DEDUP_REMOVED lines=13> */
.L_x_3863:
[----:B-1----:R1:W2:Y:S02]  /*b5f0*/  SYNCS.PHASECHK.TRANS64.TRYWAIT P0, [R18+URZ+0x30800], R3 ;  /* 0x03080003120075a7 */ /* 0x0022a4000800017f */
[----:B--2---:R-:W-:Y:S05]  /*b600*/  @!P0 NANOSLEEP.SYNCS 0x989680 ;  /* 0x009896800000895d */ /* 0x004fea0003900000 */
[----:B------:R-:W2:Y:S02]  /*b610*/  @!P0 SYNCS.PHASECHK.TRANS64 P0, [R18+URZ+0x30800], R3 ;  /* 0x03080003120085a7 */ /* 0x000ea4000800007f */
[----:B--2---:R-:W-:Y:S05]  /*b620*/  @!P0 BRA `(.L_x_3863) ;  /* 0xfffffffc00f08947 */ /* 0x004fea000383ffff */
.L_x_3862:
[----:B------:R-:W-:Y:S05]  /*b630*/  BSYNC B0 ;  /* 0x0000000000007941 */ /* 0x000fea0003800000 */
.L_x_3861:
[----:B------:R-:W-:Y:S05]  /*b640*/  BRA `(.L_x_3864) ;  /* 0x0000005800ac7947 */ /* 0x000fea0003800000 */
.L_x_3860:
[----:B-----5:R-:W-:Y:S01]  /*b650*/  SHF.R.S32.HI R0, RZ, 0x1f, R136 ;  /* 0x0000001fff007819 */ /* 0x020fe20000011488 */
[----:B------:R-:W-:Y:S01]  /*b660*/  ULOP3.LUT UP0, URZ, UR60, 0x3ff, URZ, 0xc0, !UPT ;  /* 0x000003ff3c3f7892 */ /* 0x000fe2000f80c03f */
[----:B------:R-:W-:Y:S01]  /*b670*/  ULDC.64 UR4, c[0x0][0x3f8] ;  /* 0x0000fe0000047ab9 */ /* 0x000fe20000000a00 */
[----:B------:R-:W-:Y:S02]  /*b680*/  ULDC.64 UR6, c[0x0][0x408] ;  /* 0x0001020000067ab9 */ /* 0x000fe40000000a00 */
[C---:B------:R-:W-:Y:S02]  /*b690*/  IMAD R3, R0.reuse, UR4, RZ ;  /* 0x0000000400037c24 */ /* 0x040fe4000f8e02ff */
[----:B------:R-:W-:Y:S01]  /*b6a0*/  IMAD R7, R0, UR6, RZ ;  /* 0x0000000600077c24 */ /* 0x000fe2000f8e02ff */
[----:B------:R-:W-:Y:S01]  /*b6b0*/  PLOP3.LUT P2, PT, PT, PT, UP0, 0x80, 0x0 ;  /* 0x000000000000781c */ /* 0x000fe20003f4f008 */
[----:B------:R-:W-:-:S04]  /*b6c0*/  IMAD.WIDE.U32 R4, R136, UR4, RZ ;  /* 0x0000000488047c25 */ /* 0x000fc8000f8e00ff */
        /* <DEDUP_REMOVED lines=10> */
[----:B------:R-:W-:Y:S01]  /*b770*/  LEA.HI.X R27, R136, UR7, R27, 0x1, P1 ;  /* 0x00000007881b7c11 */ /* 0x000fe200088f0c1b */
        /* <DEDUP_REMOVED lines=17> */
.L_x_3865:
[----:B------:R-:W-:Y:S01]  /*b890*/  ULDC.U8 UR4, c[0x0][0x410] ;  /* 0x0001040000047ab9 */ /* 0x000fe20000000000 */
[----:B------:R-:W-:Y:S01]  /*b8a0*/  BSSY B0, `(.L_x_3866) ;  /* 0x000057d000007945 */ /* 0x000fe20003800000 */
[----:B------:R-:W-:Y:S01]  /*b8b0*/  ISETP.NE.AND P0, PT, RZ, UR4, PT ;  /* 0x00000004ff007c0c */ /* 0x000fe2000bf05270 */
[----:B------:R-:W-:-:S12]  /*b8c0*/  IMAD R6, R29, 0x80, R202 ;  /* 0x000000801d067824 */ /* 0x000fd800078e02ca */
[----:B------:R-:W-:Y:S05]  /*b8d0*/  @!P0 BRA `(.L_x_3867) ;  /* 0x0000002800cc8947 */ /* 0x000fea0003800000 */
[----:B------:R-:W-:-:S03]  /*b8e0*/  UMOV UR4, 0xffffffff ;  /* 0xffffffff00047882 */ /* 0x000fc60000000000 */
[----:B------:R-:W-:Y:S05]  /*b8f0*/  BRA.DIV UR4, `(.L_x_3868) ;  /* 0x0000014e04a47947 */ /* 0x000fea000b800000 */
[----:B------:R0:W1:Y:S04]  /*b900*/  SHFL.IDX PT, R3, R25, RZ, 0x1c1f ;  /* 0x001c1fff19037589 */ /* 0x00006800000e0000 */
[----:B------:R0:W2:Y:S04]  /*b910*/  SHFL.IDX PT, R0, R24, RZ, 0x1c1f ;  /* 0x001c1fff18007589 */ /* 0x0000a800000e0000 */
[----:B------:R0:W3:Y:S04]  /*b920*/  SHFL.IDX PT, R5, R27, RZ, 0x1c1f ;  /* 0x001c1fff1b057589 */ /* 0x0000e800000e0000 */
[----:B------:R0:W4:Y:S02]  /*b930*/  SHFL.IDX PT, R14, R26, RZ, 0x1c1f ;  /* 0x001c1fff1a0e7589 */ /* 0x00012400000e0000 */
.L_x_4114:
[----:B------:R-:W-:Y:S01]  /*b940*/  ULDC UR4, c[0x0][0x448] ;  /* 0x0001120000047ab9 */ /* 0x000fe20000000800 */
[----:B------:R-:W-:Y:S01]  /*b950*/  LOP3.LUT R7, R215, 0x18, R16, 0xf8, !PT ;  /* 0x00000018d7077812 */ /* 0x000fe200078ef810 */
[----:B------:R-:W-:Y:S01]  /*b960*/  IMAD R50, R140, UR4, RZ ;  /* 0x000000048c327c24 */ /* 0x000fe2000f8e02ff */
[----:B------:R-:W-:Y:S01]  /*b970*/  BSSY B1, `(.L_x_3869) ;  /* 0x0000058000017945 */ /* 0x000fe20003800000 */
[----:B------:R-:W-:Y:S02]  /*b980*/  LOP3.LUT P0, RZ, R223, 0x4, RZ, 0xc0, !PT ;  /* 0x00000004dfff7812 */ /* 0x000fe4000780c0ff */
[----:B------:R-:W-:Y:S02]  /*b990*/  CS2R R30, SRZ ;  /* 0x00000000001e7805 */ /* 0x000fe4000001ff00 */
[----:B------:R-:W-:Y:S02]  /*b9a0*/  LOP3.LUT R4, R7, R216, RZ, 0x3c, !PT ;  /* 0x000000d807047212 */ /* 0x000fe400078e3cff */
[----:B------:R-:W-:-:S02]  /*b9b0*/  CS2R R32, SRZ ;  /* 0x0000000000207805 */ /* 0x000fc4000001ff00 */
[----:B------:R-:W-:Y:S01]  /*b9c0*/  ISETP.GE.AND P1, PT, R6, R50, PT ;  /* 0x000000320600720c */ /* 0x000fe20003f26270 */
[----:B------:R-:W-:Y:S01]  /*b9d0*/  IMAD R50, R29, -0x80, R50 ;  /* 0xffffff801d327824 */ /* 0x000fe200078e0232 */
[----:B------:R-:W-:Y:S01]  /*b9e0*/  CS2R R28, SRZ ;  /* 0x00000000001c7805 */ /* 0x000fe2000001ff00 */
[----:B------:R-:W-:Y:S01]  /*b9f0*/  IMAD.IADD R9, R217, 0x1, R4 ;  /* 0x00000001d9097824 */ /* 0x000fe200078e0204 */
[----:B------:R-:W-:Y:S02]  /*ba00*/  CS2R R34, SRZ ;  /* 0x0000000000227805 */ /* 0x000fe4000001ff00 */
[----:B------:R-:W-:Y:S02]  /*ba10*/  CS2R R36, SRZ ;  /* 0x0000000000247805 */ /* 0x000fe4000001ff00 */
[----:B------:R-:W-:Y:S01]  /*ba20*/  CS2R R38, SRZ ;  /* 0x0000000000267805 */ /* 0x000fe2000001ff00 */
[----:B------:R-:W-:Y:S01]  /*ba30*/  IMAD R9, R9, 0x2, R18 ;  /* 0x0000000209097824 */ /* 0x000fe200078e0212 */
[----:B------:R-:W-:-:S02]  /*ba40*/  CS2R R20, SRZ ;  /* 0x0000000000147805 */ /* 0x000fc4000001ff00 */
[----:B0-----:R-:W-:Y:S02]  /*ba50*/  CS2R R24, SRZ ;  /* 0x0000000000187805 */ /* 0x001fe4000001ff00 */
[----:B------:R-:W-:Y:S02]  /*ba60*/  CS2R R12, SRZ ;  /* 0x00000000000c7805 */ /* 0x000fe4000001ff00 */
[----:B------:R-:W-:Y:S02]  /*ba70*/  CS2R R10, SRZ ;  /* 0x00000000000a7805 */ /* 0x000fe4000001ff00 */
[----:B------:R-:W-:Y:S01]  /*ba80*/  CS2R R6, SRZ ;  /* 0x0000000000067805 */ /* 0x000fe2000001ff00 */
[C---:B------:R-:W-:Y:S01]  /*ba90*/  VIADD R51, R9.reuse, 0x12400 ;  /* 0x0001240009337836 */ /* 0x040fe20000000000 */
[----:B------:R-:W-:Y:S01]  /*baa0*/  CS2R R26, SRZ ;  /* 0x00000000001a7805 */ /* 0x000fe2000001ff00 */
[----:B------:R-:W-:Y:S01]  /*bab0*/  VIADD R8, R9, 0x12440 ;  /* 0x0001244009087836 */ /* 0x000fe20000000000 */
[----:B------:R-:W-:Y:S06]  /*bac0*/  @P1 BRA `(.L_x_3870) ;  /* 0x0000000400081947 */ /* 0x000fec0003800000 */
[----:B------:R-:W1:Y:S01]  /*bad0*/  LDL R41, [R1+0x48] ;  /* 0x0000480001297983 */ /* 0x000e620000100800 */
[----:B------:R-:W-:-:S03]  /*bae0*/  ULDC UR4, c[0x0][0x3f4] ;  /* 0x0000fd0000047ab9 */ /* 0x000fc60000000800 */
[----:B------:R-:W3:Y:S04]  /*baf0*/  LDL R40, [R1+0x4c] ;  /* 0x00004c0001287983 */ /* 0x000ee80000100800 */
[----:B------:R-:W3:Y:S01]  /*bb00*/  LDL R15, [R1+0x50] ;  /* 0x00005000010f7983 */ /* 0x000ee20000100800 */
[C---:B------:R-:W-:Y:S01]  /*bb10*/  ISETP.GE.AND P4, PT, R207.reuse, UR4, PT ;  /* 0x00000004cf007c0c */ /* 0x040fe2000bf86270 */
[----:B------:R-:W-:Y:S01]  /*bb20*/  IMAD.SHL.U32 R21, R207, 0x2, RZ ;  /* 0x00000002cf157824 */ /* 0x000fe200078e00ff */
[C---:B------:R-:W-:Y:S01]  /*bb30*/  ISETP.GE.AND P2, PT, R205.reuse, UR4, PT ;  /* 0x00000004cd007c0c */ /* 0x040fe2000bf46270 */
[----:B------:R-:W3:Y:S01]  /*bb40*/  LDL R53, [R1+0x54] ;  /* 0x0000540001357983 */ /* 0x000ee20000100800 */
[----:B------:R-:W-:Y:S02]  /*bb50*/  CS2R R36, SRZ ;  /* 0x0000000000247805 */ /* 0x000fe4000001ff00 */
[----:B------:R-:W-:Y:S01]  /*bb60*/  CS2R R6, SRZ ;  /* 0x0000000000067805 */ /* 0x000fe2000001ff00 */
[----:B------:R-:W-:Y:S01]  /*bb70*/  IMAD.SHL.U32 R27, R205, 0x2, RZ ;  /* 0x00000002cd1b7824 */ /* 0x000fe200078e00ff */
[----:B------:R-:W3:Y:S05]  /*bb80*/  LDL R52, [R1+0x58] ;  /* 0x0000580001347983 */ /* 0x000eea0000100800 */
[----:B--2---:R-:W-:-:S02]  /*bb90*/  @!P4 IADD3 R12, P1, R0, R21, RZ ;  /* 0x00000015000cc210 */ /* 0x004fc40007f3e0ff */
[----:B----4-:R-:W-:Y:S02]  /*bba0*/  @!P4 IADD3 R20, P3, R14, R21, RZ ;  /* 0x000000150e14c210 */ /* 0x010fe40007f7e0ff */
[----:B------:R-:W-:Y:S02]  /*bbb0*/  CS2R R34, SRZ ;  /* 0x0000000000227805 */ /* 0x000fe4000001ff00 */
[----:B------:R-:W-:Y:S02]  /*bbc0*/  CS2R R10, SRZ ;  /* 0x00000000000a7805 */ /* 0x000fe4000001ff00 */
[----:B------:R-:W-:Y:S01]  /*bbd0*/  CS2R R32, SRZ ;  /* 0x0000000000207805 */ /* 0x000fe2000001ff00 */
[----:B------:R-:W-:Y:S01]  /*bbe0*/  IMAD.SHL.U32 R47, R208, 0x2, RZ ;  /* 0x00000002d02f7824 */ /* 0x000fe200078e00ff */
[----:B------:R-:W-:Y:S02]  /*bbf0*/  CS2R R28, SRZ ;  /* 0x00000000001c7805 */ /* 0x000fe4000001ff00 */
[----:B------:R-:W-:Y:S01]  /*bc00*/  CS2R R38, SRZ ;  /* 0x0000000000267805 */ /* 0x000fe2000001ff00 */
[--C-:B-1----:R-:W-:Y:S01]  /*bc10*/  @!P4 IMAD.X R13, R3, 0x1, R41.reuse, P1 ;  /* 0x00000001030dc824 */ /* 0x102fe200008e0629 */
[----:B------:R-:W-:Y:S01]  /*bc20*/  ISETP.GE.AND P1, PT, R206, UR4, PT ;  /* 0x00000004ce007c0c */ /* 0x000fe2000bf26270 */
[----:B---3--:R-:W-:Y:S01]  /*bc30*/  @!P4 IMAD.X R21, R5, 0x1, R41, P3 ;  /* 0x000000010515c824 */ /* 0x008fe200018e0629 */
[----:B------:R-:W-:-:S02]  /*bc40*/  @!P2 IADD3 R24, P3, R0, R27, RZ ;  /* 0x0000001b0018a210 */ /* 0x000fc40007f7e0ff */
[----:B------:R0:W5:Y:S01]  /*bc50*/  @!P4 LD.E.64 R36, desc[UR56][R12.64] ;  /* 0x000000380c24c980 */ /* 0x000162000c101b00 */
[----:B------:R-:W-:-:S03]  /*bc60*/  IMAD.SHL.U32 R41, R206, 0x2, RZ ;  /* 0x00000002ce297824 */ /* 0x000fc600078e00ff */
[----:B------:R1:W5:Y:S01]  /*bc70*/  @!P4 LD.E.64 R6, desc[UR56][R20.64] ;  /* 0x000000381406c980 */ /* 0x000362000c101b00 */
[----:B------:R-:W-:Y:S02]  /*bc80*/  @!P2 IADD3 R26, P4, R14, R27, RZ ;  /* 0x0000001b0e1aa210 */ /* 0x000fe40007f9e0ff */
[----:B------:R-:W-:Y:S02]  /*bc90*/  @!P2 IADD3.X R25, R3, R40, RZ, P3, !PT ;  /* 0x000000280319a210 */ /* 0x000fe40001ffe4ff */
[-C--:B------:R-:W-:Y:S01]  /*bca0*/  @!P1 IADD3 R30, P3, R0, R41.reuse, RZ ;  /* 0x00000029001e9210 */ /* 0x080fe20007f7e0ff */
[----:B------:R-:W-:Y:S01]  /*bcb0*/  @!P2 IMAD.X R27, R5, 0x1, R40, P4 ;  /* 0x00000001051ba824 */ /* 0x000fe200020e0628 */
[----:B------:R-:W-:Y:S01]  /*bcc0*/  @!P1 IADD3 R40, P4, R14, R41, RZ ;  /* 0x000000290e289210 */ /* 0x000fe20007f9e0ff */
[----:B------:R-:W5:Y:S01]  /*bcd0*/  @!P2 LD.E.64 R34, desc[UR56][R24.64] ;  /* 0x000000381822a980 */ /* 0x000f62000c101b00 */
[----:B0-----:R-:W-:Y:S01]  /*bce0*/  CS2R R12, SRZ ;  /* 0x00000000000c7805 */ /* 0x001fe2000001ff00 */
[----:B------:R-:W-:-:S02]  /*bcf0*/  @!P1 IMAD.X R31, R3, 0x1, R15, P3 ;  /* 0x00000001031f9824 */ /* 0x000fc400018e060f */
[----:B------:R-:W5:Y:S01]  /*bd00*/  @!P2 LD.E.64 R10, desc[UR56][R26.64] ;  /* 0x000000381a0aa980 */ /* 0x000f62000c101b00 */
[----:B------:R-:W-:Y:S01]  /*bd10*/  ISETP.GE.AND P2, PT, R208, UR4, PT ;  /* 0x00000004d0007c0c */ /* 0x000fe2000bf46270 */
[----:B------:R-:W-:Y:S01]  /*bd20*/  @!P1 IMAD.X R41, R5, 0x1, R15, P4 ;  /* 0x0000000105299824 */ /* 0x000fe200020e060f */
[----:B------:R-:W-:Y:S01]  /*bd30*/  ISETP.GE.AND P3, PT, R196, UR4, PT ;  /* 0x00000004c4007c0c */ /* 0x000fe2000bf66270 */
[----:B------:R-:W5:Y:S04]  /*bd40*/  @!P1 LD.E.64 R32, desc[UR56][R30.64] ;  /* 0x000000381e209980 */ /* 0x000f68000c101b00 */
[----:B------:R0:W5:Y:S01]  /*bd50*/  @!P1 LD.E.64 R12, desc[UR56][R40.64] ;  /* 0x00000038280c9980 */ /* 0x000162000c101b00 */
[C---:B------:R-:W-:Y:S01]  /*bd60*/  ISETP.GE.AND P1, PT, R209.reuse, UR4, PT ;  /* 0x00000004d1007c0c */ /* 0x040fe2000bf26270 */
[----:B------:R-:W-:-:S04]  /*bd70*/  IMAD.SHL.U32 R15, R209, 0x2, RZ ;  /* 0x00000002d10f7824 */ /* 0x000fc800078e00ff */
[-C--:B------:R-:W-:Y:S02]  /*bd80*/  @!P2 IADD3 R44, P5, R0, R47.reuse, RZ ;  /* 0x0000002f002ca210 */ /* 0x080fe40007fbe0ff */
[C---:B------:R-:W-:Y:S01]  /*bd90*/  @!P2 IADD3 R46, P4, R14.reuse, R47, RZ ;  /* 0x0000002f0e2ea210 */ /* 0x040fe20007f9e0ff */
[----:B-1----:R-:W-:Y:S02]  /*bda0*/  @!P3 IMAD.MOV.U32 R20, RZ, RZ, R0 ;  /* 0x000000ffff14b224 */ /* 0x002fe400078e0000 */
[----:B------:R-:W-:Y:S02]  /*bdb0*/  @!P3 IMAD.MOV.U32 R21, RZ, RZ, R3 ;  /* 0x000000ffff15b224 */ /* 0x000fe400078e0003 */
[----:B------:R-:W-:Y:S01]  /*bdc0*/  @!P3 IMAD.MOV.U32 R4, RZ, RZ, R14 ;  /* 0x000000ffff04b224 */ /* 0x000fe200078e000e */
[-C--:B------:R-:W-:Y:S01]  /*bdd0*/  @!P1 IADD3 R14, P6, R14, R15.reuse, RZ ;  /* 0x0000000f0e0e9210 */ /* 0x080fe20007fde0ff */
[----:B------:R-:W-:Y:S01]  /*bde0*/  @!P2 IMAD.X R45, R3, 0x1, R53, P5 ;  /* 0x00000001032da824 */ /* 0x000fe200028e0635 */
[----:B------:R-:W-:Y:S01]  /*bdf0*/  @!P1 IADD3 R48, P5, R0, R15, RZ ;  /* 0x0000000f00309210 */ /* 0x000fe20007fbe0ff */
[----:B0-----:R-:W-:Y:S01]  /*be00*/  @!P3 IMAD.WIDE R40, R196, 0x2, R20 ;  /* 0x00000002c428b825 */ /* 0x001fe200078e0214 */
[----:B------:R-:W-:-:S02]  /*be10*/  CS2R R26, SRZ ;  /* 0x00000000001a7805 */ /* 0x000fc4000001ff00 */
[----:B------:R-:W-:Y:S02]  /*be20*/  CS2R R24, SRZ ;  /* 0x0000000000187805 */ /* 0x000fe4000001ff00 */
[----:B------:R-:W-:Y:S02]  /*be30*/  CS2R R30, SRZ ;  /* 0x00000000001e7805 */ /* 0x000fe4000001ff00 */
[----:B------:R-:W-:Y:S01]  /*be40*/  CS2R R20, SRZ ;  /* 0x0000000000147805 */ /* 0x000fe2000001ff00 */
[----:B------:R-:W-:Y:S01]  /*be50*/  @!P3 IMAD.WIDE R42, R196, 0x2, R4 ;  /* 0x00000002c42ab825 */ /* 0x000fe200078e0204 */
[----:B------:R0:W5:Y:S03]  /*be60*/  @!P3 LD.E.64 R38, desc[UR56][R40.64] ;  /* 0x000000382826b980 */ /* 0x000166000c101b00 */
[----:B------:R-:W-:Y:S01]  /*be70*/  @!P2 IMAD.X R47, R5, 0x1, R53, P4 ;  /* 0x00000001052fa824 */ /* 0x000fe200020e0635 */
[----:B------:R0:W5:Y:S01]  /*be80*/  @!P3 LD.E.64 R26, desc[UR56][R42.64] ;  /* 0x000000382a1ab980 */ /* 0x000162000c101b00 */
[----:B------:R-:W-:-:S02]  /*be90*/  @!P1 IMAD.X R49, R3, 0x1, R52, P5 ;  /* 0x0000000103319824 */ /* 0x000fc400028e0634 */
[----:B------:R-:W-:Y:S01]  /*bea0*/  @!P1 IMAD.X R15, R5, 0x1, R52, P6 ;  /* 0x00000001050f9824 */ /* 0x000fe200030e0634 */
[----:B------:R0:W5:Y:S04]  /*beb0*/  @!P2 LD.E.64 R28, desc[UR56][R44.64] ;  /* 0x000000382c1ca980 */ /* 0x000168000c101b00 */
[----:B------:R0:W5:Y:S04]  /*bec0*/  @!P2 LD.E.64 R24, desc[UR56][R46.64] ;  /* 0x000000382e18a980 */ /* 0x000168000c101b00 */
[----:B------:R0:W5:Y:S04]  /*bed0*/  @!P1 LD.E.64 R30, desc[UR56][R48.64] ;  /* 0x00000038301e9980 */ /* 0x000168000c101b00 */
[----:B------:R0:W5:Y:S02]  /*bee0*/  @!P1 LD.E.64 R20, desc[UR56][R14.64] ;  /* 0x000000380e149980 */ /* 0x000164000c101b00 */
.L_x_3870:
[----:B------:R-:W-:Y:S05]  /*bef0*/  BSYNC B1 ;  /* 0x0000000000017941 */ /* 0x000fea0003800000 */
.L_x_3869:
[----:B0-----:R-:W2:Y:S01]  /*bf00*/  LDL R43, [R1+0x4] ;  /* 0x00000400012b7983 */ /* 0x001ea20000100800 */
[----:B------:R-:W-:Y:S01]  /*bf10*/  @P0 VIADD R8, R51, 0xffffffc0 ;  /* 0xffffffc033080836 */ /* 0x000fe20000000000 */
[----:B-----5:R-:W-:Y:S01]  /*bf20*/  SHF.R.U64 R70, R38, 0x10, R39 ;  /* 0x0000001026467819 */ /* 0x020fe20000001227 */
[----:B------:R-:W-:Y:S01]  /*bf30*/  IMAD.MOV.U32 R40, RZ, RZ, R37 ;  /* 0x000000ffff287224 */ /* 0x000fe200078e0025 */
[----:B------:R-:W-:Y:S01]  /*bf40*/  MOV R42, R39 ;  /* 0x00000027002a7202 */ /* 0x000fe20000000f00 */
        /* <DEDUP_REMOVED lines=8> */
[--C-:B------:R-:W-:Y:S01]  /*bfd0*/  IMAD.MOV.U32 R36, RZ, RZ, R33.reuse ;  /* 0x000000ffff247224 */ /* 0x100fe200078e0021 */
[----:B------:R-:W-:Y:S01]  /*bfe0*/  SHF.R.U32.HI R65, RZ, 0x10, R33 ;  /* 0x00000010ff417819 */ /* 0x000fe20000011621 */
[--C-:B----4-:R-:W-:Y:S01]  /*bff0*/  IMAD.MOV.U32 R14, RZ, RZ, R29.reuse ;  /* 0x000000ffff0e7224 */ /* 0x110fe200078e001d */
[----:B------:R-:W-:Y:S01]  /*c000*/  SHF.R.U64 R63, R28, 0x10, R29 ;  /* 0x000000101c3f7819 */ /* 0x000fe2000000121d */
[----:B------:R-:W-:Y:S01]  /*c010*/  IMAD.MOV.U32 R38, RZ, RZ, R35 ;  /* 0x000000ffff267224 */ /* 0x000fe200078e0023 */
[----:B------:R-:W-:Y:S01]  /*c020*/  SHF.R.U32.HI R61, RZ, 0x10, R29 ;  /* 0x00000010ff3d7819 */ /* 0x000fe2000001161d */
[----:B------:R-:W-:Y:S01]  /*c030*/  IMAD.MOV.U32 R4, RZ, RZ, R28 ;  /* 0x000000ffff047224 */ /* 0x000fe200078e001c */
[--C-:B------:R-:W-:Y:S01]  /*c040*/  SHF.R.U64 R59, R30, 0x10, R31.reuse ;  /* 0x000000101e3b7819 */ /* 0x100fe2000000121f */
[----:B-1----:R-:W-:Y:S01]  /*c050*/  IMAD.MOV.U32 R3, RZ, RZ, R31 ;  /* 0x000000ffff037224 */ /* 0x002fe200078e001f */
[--C-:B------:R-:W-:Y:S01]  /*c060*/  SHF.R.U64 R66, R34, 0x10, R35.reuse ;  /* 0x0000001022427819 */ /* 0x100fe20000001223 */
[----:B------:R-:W-:Y:S01]  /*c070*/  IMAD.MOV.U32 R45, RZ, RZ, R26 ;  /* 0x000000ffff2d7224 */ /* 0x000fe200078e001a */
[----:B------:R-:W-:Y:S01]  /*c080*/  SHF.R.U32.HI R67, RZ, 0x10, R35 ;  /* 0x00000010ff437819 */ /* 0x000fe20000011623 */
[----:B------:R-:W-:Y:S01]  /*c090*/  IMAD.MOV.U32 R46, RZ, RZ, R27 ;  /* 0x000000ffff2e7224 */ /* 0x000fe200078e001b */
[----:B------:R-:W-:Y:S01]  /*c0a0*/  SHF.R.U32.HI R62, RZ, 0x10, R31 ;  /* 0x00000010ff3e7819 */ /* 0x000fe2000001161f */
[----:B------:R-:W-:Y:S01]  /*c0b0*/  IMAD.MOV.U32 R32, RZ, RZ, R6 ;  /* 0x000000ffff207224 */ /* 0x000fe200078e0006 */
[----:B------:R-:W-:Y:S01]  /*c0c0*/  SHF.R.U64 R60, R26, 0x10, R27 ;  /* 0x000000101a3c7819 */ /* 0x000fe2000000121b */
[----:B------:R-:W-:Y:S01]  /*c0d0*/  IMAD.MOV.U32 R33, RZ, RZ, R7 ;  /* 0x000000ffff217224 */ /* 0x000fe200078e0007 */
[----:B------:R-:W-:Y:S01]  /*c0e0*/  SHF.R.U32.HI R57, RZ, 0x10, R27 ;  /* 0x00000010ff397819 */ /* 0x000fe2000001161b */
[----:B------:R-:W-:Y:S01]  /*c0f0*/  IMAD.MOV.U32 R29, RZ, RZ, R11 ;  /* 0x000000ffff1d7224 */ /* 0x000fe200078e000b */
[----:B------:R-:W-:Y:S01]  /*c100*/  SHF.R.U64 R55, R6, 0x10, R7 ;  /* 0x0000001006377819 */ /* 0x000fe20000001207 */
[----:B------:R-:W-:Y:S01]  /*c110*/  IMAD.MOV.U32 R44, RZ, RZ, R13 ;  /* 0x000000ffff2c7224 */ /* 0x000fe200078e000d */
[----:B------:R-:W-:Y:S01]  /*c120*/  SHF.R.U32.HI R58, RZ, 0x10, R7 ;  /* 0x00000010ff3a7819 */ /* 0x000fe20000011607 */
[----:B------:R-:W-:Y:S01]  /*c130*/  BSSY B1, `(.L_x_3871) ;  /* 0x000002c000017945 */ /* 0x000fe20003800000 */
[----:B------:R-:W-:Y:S01]  /*c140*/  MOV R28, R10 ;  /* 0x0000000a001c7202 */ /* 0x000fe20000000f00 */
[----:B------:R-:W-:Y:S01]  /*c150*/  IMAD.MOV.U32 R6, RZ, RZ, R24 ;  /* 0x000000ffff067224 */ /* 0x000fe200078e0018 */
[----:B------:R-:W-:Y:S01]  /*c160*/  SHF.R.U64 R53, R10, 0x10, R11 ;  /* 0x000000100a357819 */ /* 0x000fe2000000120b */
[----:B------:R-:W-:Y:S01]  /*c170*/  IMAD.MOV.U32 R7, RZ, RZ, R25 ;  /* 0x000000ffff077224 */ /* 0x000fe200078e0019 */
[----:B------:R-:W-:Y:S01]  /*c180*/  SHF.R.U32.HI R56, RZ, 0x10, R11 ;  /* 0x00000010ff387819 */ /* 0x000fe2000001160b */
[----:B------:R-:W-:Y:S01]  /*c190*/  IMAD.MOV.U32 R11, RZ, RZ, R21 ;  /* 0x000000ffff0b7224 */ /* 0x000fe200078e0015 */
[--C-:B------:R-:W-:Y:S01]  /*c1a0*/  SHF.R.U64 R54, R12, 0x10, R13.reuse ;  /* 0x000000100c367819 */ /* 0x100fe2000000120d */
[----:B------:R-:W-:Y:S01]  /*c1b0*/  IMAD.MOV.U32 R10, RZ, RZ, R20 ;  /* 0x000000ffff0a7224 */ /* 0x000fe200078e0014 */
[----:B------:R-:W-:-:S02]  /*c1c0*/  SHF.R.U32.HI R51, RZ, 0x10, R13 ;  /* 0x00000010ff337819 */ /* 0x000fc4000001160d */
[--C-:B------:R-:W-:Y:S02]  /*c1d0*/  SHF.R.U64 R47, R20, 0x10, R21.reuse ;  /* 0x00000010142f7819 */ /* 0x100fe40000001215 */
[----:B------:R-:W-:Y:S02]  /*c1e0*/  SHF.R.U32.HI R48, RZ, 0x10, R21 ;  /* 0x00000010ff307819 */ /* 0x000fe40000011615 */
[--C-:B------:R-:W-:Y:S02]  /*c1f0*/  SHF.R.U64 R49, R24, 0x10, R25.reuse ;  /* 0x0000001018317819 */ /* 0x100fe40000001219 */
[----:B------:R-:W-:Y:S02]  /*c200*/  SHF.R.U32.HI R52, RZ, 0x10, R25 ;  /* 0x00000010ff347819 */ /* 0x000fe40000011619 */
[----:B------:R-:W-:Y:S02]  /*c210*/  PRMT R26, R37, 0x5410, R66 ;  /* 0x00005410251a7816 */ /* 0x000fe40000000042 */
[----:B------:R-:W-:-:S02]  /*c220*/  PRMT R21, R36, 0x5410, R65 ;  /* 0x0000541024157816 */ /* 0x000fc40000000041 */
[----:B------:R-:W-:Y:S02]  /*c230*/  PRMT R34, R41, 0x5410, R70 ;  /* 0x0000541029227816 */ /* 0x000fe40000000046 */
[----:B------:R-:W-:Y:S02]  /*c240*/  PRMT R35, R42, 0x5410, R71 ;  /* 0x000054102a237816 */ /* 0x000fe40000000047 */
[----:B------:R-:W-:Y:S02]  /*c250*/  PRMT R31, R40, 0x5410, R69 ;  /* 0x00005410281f7816 */ /* 0x000fe40000000045 */
        /* <DEDUP_REMOVED lines=11> */
[----:B--2---:R-:W-:-:S04]  /*c310*/  LEA.HI R0, R43, R43, RZ, 0x1 ;  /* 0x0000002b2b007211 */ /* 0x004fc800078f08ff */
[----:B---3--:R-:W-:Y:S01]  /*c320*/  LOP3.LUT R5, R0, 0xfffffffe, RZ, 0xc0, !PT ;  /* 0xfffffffe00057812 */ /* 0x008fe200078ec0ff */
[----:B------:R-:W-:Y:S01]  /*c330*/  IMAD.MOV.U32 R0, RZ, RZ, R30 ;  /* 0x000000ffff007224 */ /* 0x000fe200078e001e */
[----:B------:R-:W-:Y:S02]  /*c340*/  PRMT R30, R39, 0x5410, R68 ;  /* 0x00005410271e7816 */ /* 0x000fe40000000044 */
[----:B------:R-:W-:Y:S01]  /*c350*/  VIMNMX R39, R50, 0x80, PT ;  /* 0x0000008032277848 */ /* 0x000fe20003fe0100 */
[----:B------:R-:W-:Y:S01]  /*c360*/  IMAD.IADD R5, R43, 0x1, -R5 ;  /* 0x000000012b057824 */ /* 0x000fe200078e0a05 */
[----:B------:R-:W-:Y:S01]  /*c370*/  PRMT R0, R0, 0x5410, R59 ;  /* 0x0000541000007816 */ /* 0x000fe2000000003b */
[----:B------:R-:W-:Y:S01]  /*c380*/  IMAD.MOV.U32 R43, RZ, RZ, R12 ;  /* 0x000000ffff2b7224 */ /* 0x000fe200078e000c */
[----:B------:R-:W-:Y:S02]  /*c390*/  PRMT R12, R4, 0x5410, R63 ;  /* 0x00005410040c7816 */ /* 0x000fe4000000003f */
[----:B------:R-:W-:-:S02]  /*c3a0*/  SHF.L.U32 R5, R5, 0x1f, RZ ;  /* 0x0000001f05057819 */ /* 0x000fc400000006ff */
[----:B------:R-:W-:Y:S02]  /*c3b0*/  ISETP.GE.AND P1, PT, R202, R39, PT ;  /* 0x00000027ca00720c */ /* 0x000fe40003f26270 */
[----:B------:R-:W0:Y:S01]  /*c3c0*/  SYNCS.PHASECHK.TRANS64.TRYWAIT P0, [R18+URZ+0x30800], R5 ;  /* 0x03080005120075a7 */ /* 0x000e22000800017f */
[----:B------:R-:W-:Y:S01]  /*c3d0*/  PRMT R24, R43, 0x5410, R54 ;  /* 0x000054102b187816 */ /* 0x000fe20000000036 */
[----:B0-----:R-:W-:Y:S09]  /*c3e0*/  @!P0 BRA `(.L_x_3872) ;  /* 0x0000014400588947 */ /* 0x001ff20003800000 */
.L_x_4115:
[----:B------:R-:W-:Y:S05]  /*c3f0*/  BSYNC B1 ;  /* 0x0000000000017941 */ /* 0x000fea0003800000 */
.L_x_3871:
[----:B------:R-:W-:Y:S01]  /*c400*/  BSSY B1, `(.L_x_3873) ;  /* 0x0000101000017945 */ /* 0x000fe20003800000 */
[----:B------:R-:W-:Y:S02]  /*c410*/  PRMT R14, R6, 0x5410, R49 ;  /* 0x00005410060e7816 */ /* 0x000fe40000000031 */
[----:B------:R-:W-:Y:S02]  /*c420*/  PRMT R15, R7, 0x5410, R52 ;  /* 0x00005410070f7816 */ /* 0x000fe40000000034 */
        /* <DEDUP_REMOVED lines=8> */
[-C--:B------:R-:W-:Y:S02]  /*c4b0*/  ISETP.GE.AND P3, PT, R206, R4.reuse, PT ;  /* 0x00000004ce00720c */ /* 0x080fe40003f66270 */
[----:B------:R-:W-:-:S02]  /*c4c0*/  ISETP.GE.AND P4, PT, R208, R4, PT ;  /* 0x00000004d000720c */ /* 0x000fc40003f86270 */
[----:B------:R-:W-:-:S03]  /*c4d0*/  ISETP.GE.AND P5, PT, R209, R4, PT ;  /* 0x00000004d100720c */ /* 0x000fc60003fa6270 */
[----:B------:R-:W-:Y:S10]  /*c4e0*/  @P0 BRA `(.L_x_3876) ;  /* 0x0000000000980947 */ /* 0x000ff40003800000 */
[----:B0-----:R-:W0:Y:S01]  /*c4f0*/  LDS.128 R4, [R9+0x12400] ;  /* 0x0124000009047984 */ /* 0x001e220000000c00 */
[----:B------:R-:W-:Y:S01]  /*c500*/  IMAD.U32 R45, R36, 0x10000, RZ ;  /* 0x00010000242d7824 */ /* 0x000fe200078e00ff */
[C---:B------:R-:W-:Y:S01]  /*c510*/  LOP3.LUT R44, R34.reuse, 0xffff0000, RZ, 0xc0, !PT ;  /* 0xffff0000222c7812 */ /* 0x040fe200078ec0ff */
[----:B------:R-:W-:Y:S01]  /*c520*/  IMAD.U32 R43, R34, 0x10000, RZ ;  /* 0x00010000222b7824 */ /* 0x000fe200078e00ff */
        /* <DEDUP_REMOVED lines=10> */
[C---:B------:R-:W-:Y:S01]  /*c5d0*/  FMUL.FTZ R49, R5.reuse, R46 ;  /* 0x0000002e05317220 */ /* 0x040fe20000410000 */
[C---:B------:R-:W-:Y:S01]  /*c5e0*/  FFMA.FTZ R47, R38.reuse, R43, -R47 ;  /* 0x0000002b262f7223 */ /* 0x040fe2000001082f */
[----:B------:R-:W-:Y:S01]  /*c5f0*/  FFMA.FTZ R48, R38, R45, R4 ;  /* 0x0000002d26307223 */ /* 0x000fe20000010004 */
[-C--:B------:R-:W-:Y:S01]  /*c600*/  FMUL.FTZ R45, R5, R44.reuse ;  /* 0x0000002c052d7220 */ /* 0x080fe20000410000 */
[----:B------:R-:W-:Y:S01]  /*c610*/  LOP3.LUT R7, R7, 0xffff0000, RZ, 0xc0, !PT ;  /* 0xffff000007077812 */ /* 0x000fe200078ec0ff */
[C---:B------:R-:W-:Y:S01]  /*c620*/  IMAD.U32 R38, R37.reuse, 0x10000, RZ ;  /* 0x0001000025267824 */ /* 0x040fe200078e00ff */
[----:B------:R-:W-:Y:S01]  /*c630*/  LOP3.LUT R43, R37, 0xffff0000, RZ, 0xc0, !PT ;  /* 0xffff0000252b7812 */ /* 0x000fe200078ec0ff */
[C---:B------:R-:W-:Y:S01]  /*c640*/  IMAD.U32 R4, R35.reuse, 0x10000, RZ ;  /* 0x0001000023047824 */ /* 0x040fe200078e00ff */
[----:B------:R-:W-:Y:S01]  /*c650*/  LOP3.LUT R5, R35, 0xffff0000, RZ, 0xc0, !PT ;  /* 0xffff000023057812 */ /* 0x000fe200078ec0ff */
        /* <DEDUP_REMOVED lines=15> */
.L_x_3876:
[----:B------:R-:W-:Y:S05]  /*c750*/  BSYNC B2 ;  /* 0x0000000000027941 */ /* 0x000fea0003800000 */
.L_x_3875:
[----:B------:R-:W-:Y:S04]  /*c760*/  BSSY B2, `(.L_x_3877) ;  /* 0x0000028000027945 */ /* 0x000fe80003800000 */
[----:B------:R-:W-:Y:S05]  /*c770*/  @P1 BRA `(.L_x_3878) ;  /* 0x0000000000981947 */ /* 0x000fea0003800000 */
[----:B01----:R-:W0:Y:S01]  /*c780*/  LDS.128 R4, [R8] ;  /* 0x0000000008047984 */ /* 0x003e220000000c00 */
[----:B------:R-:W-:Y:S01]  /*c790*/  IMAD.U32 R45, R32, 0x10000, RZ ;  /* 0x00010000202d7824 */ /* 0x000fe200078e00ff */
[C---:B------:R-:W-:Y:S01]  /*c7a0*/  LOP3.LUT R44, R30.reuse, 0xffff0000, RZ, 0xc0, !PT ;  /* 0xffff00001e2c7812 */ /* 0x040fe200078ec0ff */
[----:B------:R-:W-:Y:S01]  /*c7b0*/  IMAD.U32 R43, R30, 0x10000, RZ ;  /* 0x000100001e2b7824 */ /* 0x000fe200078e00ff */
[----:B------:R-:W-:Y:S02]  /*c7c0*/  LOP3.LUT R46, R32, 0xffff0000, RZ, 0xc0, !PT ;  /* 0xffff0000202e7812 */ /* 0x000fe400078ec0ff */
[C---:B0-----:R-:W-:Y:S01]  /*c7d0*/  SHF.L.U32 R38, R4.reuse, 0x10, RZ ;  /* 0x0000001004267819 */ /* 0x041fe200000006ff */
[C---:B------:R-:W-:Y:S01]  /*c7e0*/  IMAD.U32 R40, R5.reuse, 0x10000, RZ ;  /* 0x0001000005287824 */ /* 0x040fe200078e00ff */
[----:B------:R-:W-:Y:S01]  /*c7f0*/  LOP3.LUT R4, R4, 0xffff0000, RZ, 0xc0, !PT ;  /* 0xffff000004047812 */ /* 0x000fe200078ec0ff */
[C---:B------:R-:W-:Y:S01]  /*c800*/  IMAD.U32 R41, R6.reuse, 0x10000, RZ ;  /* 0x0001000006297824 */ /* 0x040fe200078e00ff */
[----:B------:R-:W-:Y:S01]  /*c810*/  LOP3.LUT R5, R5, 0xffff0000, RZ, 0xc0, !PT ;  /* 0xffff000005057812 */ /* 0x000fe200078ec0ff */
[----:B------:R-:W-:Y:S01]  /*c820*/  IMAD.U32 R42, R7, 0x10000, RZ ;  /* 0x00010000072a7824 */ /* 0x000fe200078e00ff */
[----:B------:R-:W-:Y:S01]  /*c830*/  LOP3.LUT R6, R6, 0xffff0000, RZ, 0xc0, !PT ;  /* 0xffff000006067812 */ /* 0x000fe200078ec0ff */
[C---:B------:R-:W-:Y:S01]  /*c840*/  FMUL.FTZ R47, R4.reuse, R45 ;  /* 0x0000002d042f7220 */ /* 0x040fe20000410000 */
[-C--:B------:R-:W-:Y:S01]  /*c850*/  FMUL.FTZ R4, R4, R43.reuse ;  /* 0x0000002b04047220 */ /* 0x080fe20000410000 */
[----:B------:R-:W-:Y:S01]  /*c860*/  FMUL.FTZ R49, R5, R46 ;  /* 0x0000002e05317220 */ /* 0x000fe20000410000 */
[----:B------:R-:W-:Y:S01]  /*c870*/  LOP3.LUT R7, R7, 0xffff0000, RZ, 0xc0, !PT ;  /* 0xffff000007077812 */ /* 0x000fe200078ec0ff */
[C---:B------:R-:W-:Y:S01]  /*c880*/  FFMA.FTZ R47, R38.reuse, R43, -R47 ;  /* 0x0000002b262f7223 */ /* 0x040fe2000001082f */
[----:B------:R-:W-:Y:S01]  /*c890*/  FFMA.FTZ R48, R38, R45, R4 ;  /* 0x0000002d26307223 */ /* 0x000fe20000010004 */
[----:B------:R-:W-:Y:S01]  /*c8a0*/  FMUL.FTZ R45, R5, R44 ;  /* 0x0000002c052d7220 */ /* 0x000fe20000410000 */
[C---:B------:R-:W-:Y:S01]  /*c8b0*/  LOP3.LUT R43, R33.reuse, 0xffff0000, RZ, 0xc0, !PT ;  /* 0xffff0000212b7812 */ /* 0x040fe200078ec0ff */
[----:B------:R-:W-:Y:S01]  /*c8c0*/  IMAD.U32 R38, R33, 0x10000, RZ ;  /* 0x0001000021267824 */ /* 0x000fe200078e00ff */
[C---:B------:R-:W-:Y:S01]  /*c8d0*/  LOP3.LUT R5, R31.reuse, 0xffff0000, RZ, 0xc0, !PT ;  /* 0xffff00001f057812 */ /* 0x040fe200078ec0ff */
[----:B------:R-:W-:-:S02]  /*c8e0*/  IMAD.U32 R4, R31, 0x10000, RZ ;  /* 0x000100001f047824 */ /* 0x000fc400078e00ff */
        /* <DEDUP_REMOVED lines=15> */
.L_x_3878:
[----:B------:R-:W-:Y:S05]  /*c9e0*/  BSYNC B2 ;  /* 0x0000000000027941 */ /* 0x000fea0003800000 */
.L_x_3877:
[----:B------:R-:W-:Y:S04]  /*c9f0*/  BSSY B2, `(.L_x_3879) ;  /* 0x0000028000027945 */ /* 0x000fe80003800000 */
[----:B------:R-:W-:Y:S05]  /*ca00*/  @P2 BRA `(.L_x_3880) ;  /* 0x0000000000982947 */ /* 0x000fea0003800000 */
[----:B012---:R-:W0:Y:S01]  /*ca10*/  LDS.128 R4, [R9+0x16400] ;  /* 0x0164000009047984 */ /* 0x007e220000000c00 */
        /* <DEDUP_REMOVED lines=37> */
.L_x_3880:
[----:B------:R-:W-:Y:S05]  /*cc70*/  BSYNC B2 ;  /* 0x0000000000027941 */ /* 0x000fea0003800000 */
.L_x_3879:
[----:B------:R-:W-:Y:S04]  /*cc80*/  BSSY B2, `(.L_x_3881) ;  /* 0x0000028000027945 */ /* 0x000fe80003800000 */
[----:B------:R-:W-:Y:S05]  /*cc90*/  @P3 BRA `(.L_x_3882) ;  /* 0x0000000000983947 */ /* 0x000fea0003800000 */
[----:B0123--:R-:W0:Y:S01]  /*cca0*/  LDS.128 R4, [R8+0x4000] ;  /* 0x0040000008047984 */ /* 0x00fe220000000c00 */
        /* <DEDUP_REMOVED lines=37> */
.L_x_3882:
[----:B------:R-:W-:Y:S05]  /*cf00*/  BSYNC B2 ;  /* 0x0000000000027941 */ /* 0x000fea0003800000 */
.L_x_3881:
[----:B------:R-:W-:Y:S04]  /*cf10*/  BSSY B2, `(.L_x_3883) ;  /* 0x0000028000027945 */ /* 0x000fe80003800000 */
[----:B------:R-:W-:Y:S05]  /*cf20*/  @P4 BRA `(.L_x_3884) ;  /* 0x0000000000984947 */ /* 0x000fea0003800000 */
[----:B01234-:R-:W0:Y:S01]  /*cf30*/  LDS.128 R4, [R9+0x1a400] ;  /* 0x01a4000009047984 */ /* 0x01fe220000000c00 */
        /* <DEDUP_REMOVED lines=37> */
.L_x_3884:
[----:B------:R-:W-:Y:S05]  /*d190*/  BSYNC B2 ;  /* 0x0000000000027941 */ /* 0x000fea0003800000 */
.L_x_3883:
[----:B------:R-:W-:Y:S05]  /*d1a0*/  @P5 BRA `(.L_x_3874) ;  /* 0x0000000000985947 */ /* 0x000fea0003800000 */
[----:B01234-:R-:W0:Y:S01]  /*d1b0*/  LDS.128 R4, [R8+0x8000] ;  /* 0x0080000008047984 */ /* 0x01fe220000000c00 */
        /* <DEDUP_REMOVED lines=37> */
.L_x_3874:
[----:B------:R-:W-:Y:S05]  /*d410*/  BSYNC B1 ;  /* 0x0000000000017941 */ /* 0x000fea0003800000 */
.L_x_3873:
[----:B01234-:R-:W-:-:S05]  /*d420*/  VIADD R4, R202, 0x40 ;  /* 0x00000040ca047836 */ /* 0x01ffca0000000000 */
[----:B------:R-:W-:-:S13]  /*d430*/  ISETP.GE.AND P0, PT, R4, R39, PT ;  /* 0x000000270400720c */ /* 0x000fda0003f06270 */
[----:B------:R-:W-:Y:S05]  /*d440*/  @P0 BRA `(.L_x_3885) ;  /* 0x0000003c00080947 */ /* 0x000fea0003800000 */
[----:B------:R-:W0:Y:S01]  /*d450*/  LDC R4, c[0x0][0x3f4] ;  /* 0x0000fd00ff047b82 */ /* 0x000e220000000800 */
[----:B------:R-:W-:Y:S01]  /*d460*/  BSSY B1, `(.L_x_3886) ;  /* 0x000002e000017945 */ /* 0x000fe20003800000 */
[-C--:B0-----:R-:W-:Y:S02]  /*d470*/  ISETP.GE.AND P0, PT, R196, R4.reuse, PT ;  /* 0x00000004c400720c */ /* 0x081fe40003f06270 */
[-C--:B------:R-:W-:Y:S02]  /*d480*/  ISETP.GE.AND P1, PT, R207, R4.reuse, PT ;  /* 0x00000004cf00720c */ /* 0x080fe40003f26270 */
[-C--:B------:R-:W-:Y:S02]  /*d490*/  ISETP.GE.AND P2, PT, R205, R4.reuse, PT ;  /* 0x00000004cd00720c */ /* 0x080fe40003f46270 */
[-C--:B------:R-:W-:Y:S02]  /*d4a0*/  ISETP.GE.AND P3, PT, R206, R4.reuse, PT ;  /* 0x00000004ce00720c */ /* 0x080fe40003f66270 */
[----:B------:R-:W-:-:S02]  /*d4b0*/  ISETP.GE.AND P4, PT, R208, R4, PT ;  /* 0x00000004d000720c */ /* 0x000fc40003f86270 */
[----:B------:R-:W-:-:S03]  /*d4c0*/  ISETP.GE.AND P5, PT, R209, R4, PT ;  /* 0x00000004d100720c */ /* 0x000fc60003fa6270 */
[----:B------:R-:W-:Y:S10]  /*d4d0*/  @P0 BRA `(.L_x_3887) ;  /* 0x0000000000980947 */ /* 0x000ff40003800000 */
[----:B------:R-:W0:Y:S01]  /*d4e0*/  LDS.128 R4, [R9+0x14400] ;  /* 0x0144000009047984 */ /* 0x000e220000000c00 */
[----:B------:R-:W-:Y:S01]  /*d4f0*/  IMAD.U32 R42, R34, 0x10000, RZ ;  /* 0x00010000222a7824 */ /* 0x000fe200078e00ff */
[C---:B------:R-:W-:Y:S01]  /*d500*/  LOP3.LUT R47, R36.reuse, 0xffff0000, RZ, 0xc0, !PT ;  /* 0xffff0000242f7812 */ /* 0x040fe200078ec0ff */
        /* <DEDUP_REMOVED lines=16> */
[-C--:B------:R-:W-:Y:S01]  /*d610*/  FFMA.FTZ R5, R45, R39.reuse, -R40 ;  /* 0x000000272d057223 */ /* 0x080fe20000010828 */
[----:B------:R-:W-:Y:S01]  /*d620*/  LOP3.LUT R6, R6, 0xffff0000, RZ, 0xc0, !PT ;  /* 0xffff000006067812 */ /* 0x000fe200078ec0ff */
[----:B------:R-:W-:Y:S01]  /*d630*/  IMAD.U32 R44, R37, 0x10000, RZ ;  /* 0x00010000252c7824 */ /* 0x000fe200078e00ff */
[----:B------:R-:W-:Y:S01]  /*d640*/  SHF.L.U32 R40, R35, 0x10, RZ ;  /* 0x0000001023287819 */ /* 0x000fe200000006ff */
[----:B------:R-:W-:Y:S01]  /*d650*/  FFMA.FTZ R38, R47, R39, R38 ;  /* 0x000000272f267223 */ /* 0x000fe20000010026 */
[----:B------:R-:W-:Y:S01]  /*d660*/  LOP3.LUT R42, R35, 0xffff0000, RZ, 0xc0, !PT ;  /* 0xffff0000232a7812 */ /* 0x000fe200078ec0ff */
[-C--:B------:R-:W-:Y:S01]  /*d670*/  FMUL.FTZ R39, R46, R7.reuse ;  /* 0x000000072e277220 */ /* 0x080fe20000410000 */
[-C--:B------:R-:W-:Y:S01]  /*d680*/  FMUL.FTZ R35, R44, R6.reuse ;  /* 0x000000062c237220 */ /* 0x080fe20000410000 */
[----:B------:R-:W-:Y:S01]  /*d690*/  FMUL.FTZ R37, R40, R6 ;  /* 0x0000000628257220 */ /* 0x000fe20000410000 */
[----:B------:R-:W-:Y:S01]  /*d6a0*/  F2FP.BF16.F32.PACK_AB R4, R43, R4 ;  /* 0x000000042b04723e */ /* 0x000fe200000010ff */
[C---:B------:R-:W-:Y:S01]  /*d6b0*/  FMUL.FTZ R41, R42.reuse, R7 ;  /* 0x000000072a297220 */ /* 0x040fe20000410000 */
[----:B------:R-:W-:Y:S01]  /*d6c0*/  FFMA.FTZ R7, R42, R36, -R39 ;  /* 0x000000242a077223 */ /* 0x000fe20000010827 */
[-C--:B------:R-:W-:Y:S01]  /*d6d0*/  FFMA.FTZ R6, R40, R34.reuse, -R35 ;  /* 0x0000002228067223 */ /* 0x080fe20000010823 */
[----:B------:R-:W-:Y:S01]  /*d6e0*/  FFMA.FTZ R37, R44, R34, R37 ;  /* 0x000000222c257223 */ /* 0x000fe20000010025 */
[----:B------:R-:W-:Y:S01]  /*d6f0*/  FFMA.FTZ R36, R46, R36, R41 ;  /* 0x000000242e247223 */ /* 0x000fe20000010029 */
[----:B------:R-:W-:-:S03]  /*d700*/  F2FP.BF16.F32.PACK_AB R5, R38, R5 ;  /* 0x000000052605723e */ /* 0x000fc600000010ff */
[----:B------:R-:W-:Y:S02]  /*d710*/  F2FP.BF16.F32.PACK_AB R6, R37, R6 ;  /* 0x000000062506723e */ /* 0x000fe400000010ff */
[----:B------:R-:W-:-:S05]  /*d720*/  F2FP.BF16.F32.PACK_AB R7, R36, R7 ;  /* 0x000000072407723e */ /* 0x000fca00000010ff */
[----:B------:R0:W-:Y:S02]  /*d730*/  STS.128 [R9+0x14400], R4 ;  /* 0x0144000409007388 */ /* 0x0001e40000000c00 */
.L_x_3887:
[----:B------:R-:W-:Y:S05]  /*d740*/  BSYNC B1 ;  /* 0x0000000000017941 */ /* 0x000fea0003800000 */
.L_x_3886:
[----:B------:R-:W-:Y:S04]  /*d750*/  BSSY B1, `(.L_x_3888) ;  /* 0x0000028000017945 */ /* 0x000fe80003800000 */
[----:B------:R-:W-:Y:S05]  /*d760*/  @P1 BRA `(.L_x_3889) ;  /* 0x0000000000981947 */ /* 0x000fea0003800000 */
[----:B0-----:R-:W0:Y:S01]  /*d770*/  LDS.128 R4, [R8+0x2000] ;  /* 0x0020000008047984 */ /* 0x001e220000000c00 */
        /* <DEDUP_REMOVED lines=19> */
[-C--:B------:R-:W-:Y:S01]  /*d8b0*/  FFMA.FTZ R5, R41, R35.reuse, -R36 ;  /* 0x0000002329057223 */ /* 0x080fe20000010824 */
[----:B------:R-:W-:Y:S01]  /*d8c0*/  LOP3.LUT R38, R31, 0xffff0000, RZ, 0xc0, !PT ;  /* 0xffff00001f267812 */ /* 0x000fe200078ec0ff */
[----:B------:R-:W-:Y:S02]  /*d8d0*/  IMAD.U32 R40, R33, 0x10000, RZ ;  /* 0x0001000021287824 */ /* 0x000fe400078e00ff */
[----:B------:R-:W-:Y:S01]  /*d8e0*/  FFMA.FTZ R34, R43, R35, R34 ;  /* 0x000000232b227223 */ /* 0x000fe20000010022 */
[----:B------:R-:W-:Y:S02]  /*d8f0*/  IMAD.U32 R36, R31, 0x10000, RZ ;  /* 0x000100001f247824 */ /* 0x000fe400078e00ff */
[-C--:B------:R-:W-:Y:S01]  /*d900*/  FMUL.FTZ R35, R42, R7.reuse ;  /* 0x000000072a237220 */ /* 0x080fe20000410000 */
[-C--:B------:R-:W-:Y:S01]  /*d910*/  FMUL.FTZ R31, R40, R6.reuse ;  /* 0x00000006281f7220 */ /* 0x080fe20000410000 */
        /* <DEDUP_REMOVED lines=11> */
.L_x_3889:
[----:B------:R-:W-:Y:S05]  /*d9d0*/  BSYNC B1 ;  /* 0x0000000000017941 */ /* 0x000fea0003800000 */
.L_x_3888:
[----:B------:R-:W-:Y:S04]  /*d9e0*/  BSSY B1, `(.L_x_3890) ;  /* 0x0000028000017945 */ /* 0x000fe80003800000 */
[----:B------:R-:W-:Y:S05]  /*d9f0*/  @P2 BRA `(.L_x_3891) ;  /* 0x0000000000982947 */ /* 0x000fea0003800000 */
[----:B01----:R-:W0:Y:S01]  /*da00*/  LDS.128 R4, [R9+0x18400] ;  /* 0x0184000009047984 */ /* 0x003e220000000c00 */
        /* <DEDUP_REMOVED lines=37> */
.L_x_3891:
[----:B------:R-:W-:Y:S05]  /*dc60*/  BSYNC B1 ;  /* 0x0000000000017941 */ /* 0x000fea0003800000 */
.L_x_3890:
[----:B------:R-:W-:Y:S04]  /*dc70*/  BSSY B1, `(.L_x_3892) ;  /* 0x0000028000017945 */ /* 0x000fe80003800000 */
[----:B------:R-:W-:Y:S05]  /*dc80*/  @P3 BRA `(.L_x_3893) ;  /* 0x0000000000983947 */ /* 0x000fea0003800000 */
[----:B012---:R-:W0:Y:S01]  /*dc90*/  LDS.128 R4, [R8+0x6000] ;  /* 0x0060000008047984 */ /* 0x007e220000000c00 */
        /* <DEDUP_REMOVED lines=37> */
.L_x_3893:
[----:B------:R-:W-:Y:S05]  /*def0*/  BSYNC B1 ;  /* 0x0000000000017941 */ /* 0x000fea0003800000 */
.L_x_3892:
[----:B------:R-:W-:Y:S04]  /*df00*/  BSSY B1, `(.L_x_3894) ;  /* 0x0000028000017945 */ /* 0x000fe80003800000 */
[----:B------:R-:W-:Y:S05]  /*df10*/  @P4 BRA `(.L_x_3895) ;  /* 0x0000000000984947 */ /* 0x000fea0003800000 */
[----:B0123--:R-:W0:Y:S01]  /*df20*/  LDS.128 R4, [R9+0x1c400] ;  /* 0x01c4000009047984 */ /* 0x00fe220000000c00 */
        /* <DEDUP_REMOVED lines=37> */
.L_x_3895:
[----:B------:R-:W-:Y:S05]  /*e180*/  BSYNC B1 ;  /* 0x0000000000017941 */ /* 0x000fea0003800000 */
.L_x_3894:
[----:B------:R-:W-:Y:S05]  /*e190*/  @P5 BRA `(.L_x_3885) ;  /* 0x0000002c00b45947 */ /* 0x000fea0003800000 */
[----:B01234-:R-:W0:Y:S01]  /*e1a0*/  LDS.128 R4, [R8+0xa000] ;  /* 0x00a0000008047984 */ /* 0x01fe220000000c00 */
[C---:B------:R-:W-:Y:S01]  /*e1b0*/  IMAD.U32 R21, R10.reuse, 0x10000, RZ ;  /* 0x000100000a157824 */ /* 0x040fe200078e00ff */
        /* <DEDUP_REMOVED lines=16> */
[----:B------:R-:W-:Y:S01]  /*e2c0*/  FMUL.FTZ R15, R24, R5 ;  /* 0x00000005180f7220 */ /* 0x000fe20000410000 */
        /* <DEDUP_REMOVED lines=20> */
.L_x_3867:
[----:B------:R-:W-:-:S03]  /*e410*/  UMOV UR4, 0xffffffff ;  /* 0xffffffff00047882 */ /* 0x000fc60000000000 */
[----:B------:R-:W-:Y:S05]  /*e420*/  BRA.DIV UR4, `(.L_x_3896) ;  /* 0x00000126045c7947 */ /* 0x000fea000b800000 */
[----:B------:R0:W1:Y:S04]  /*e430*/  SHFL.IDX PT, R3, R25, RZ, 0x1c1f ;  /* 0x001c1fff19037589 */ /* 0x00006800000e0000 */
[----:B------:R0:W2:Y:S04]  /*e440*/  SHFL.IDX PT, R0, R24, RZ, 0x1c1f ;  /* 0x001c1fff18007589 */ /* 0x0000a800000e0000 */
[----:B------:R0:W3:Y:S04]  /*e450*/  SHFL.IDX PT, R21, R27, RZ, 0x1c1f ;  /* 0x001c1fff1b157589 */ /* 0x0000e800000e0000 */
[----:B------:R0:W4:Y:S02]  /*e460*/  SHFL.IDX PT, R20, R26, RZ, 0x1c1f ;  /* 0x001c1fff1a147589 */ /* 0x00012400000e0000 */
.L_x_4121:
[----:B------:R-:W-:Y:S01]  /*e470*/  ULDC UR4, c[0x0][0x448] ;  /* 0x0001120000047ab9 */ /* 0x000fe20000000800 */
[----:B------:R-:W-:Y:S01]  /*e480*/  BSSY B1, `(.L_x_3897) ;  /* 0x0000035000017945 */ /* 0x000fe20003800000 */
[----:B------:R-:W-:Y:S01]  /*e490*/  IMAD R48, R140, UR4, RZ ;  /* 0x000000048c307c24 */ /* 0x000fe2000f8e02ff */
[----:B------:R-:W-:Y:S02]  /*e4a0*/  CS2R R4, SRZ ;  /* 0x0000000000047805 */ /* 0x000fe4000001ff00 */
[----:B------:R-:W-:Y:S02]  /*e4b0*/  CS2R R8, SRZ ;  /* 0x0000000000087805 */ /* 0x000fe4000001ff00 */
[----:B------:R-:W-:Y:S02]  /*e4c0*/  CS2R R10, SRZ ;  /* 0x00000000000a7805 */ /* 0x000fe4000001ff00 */
[----:B------:R-:W-:Y:S02]  /*e4d0*/  CS2R R12, SRZ ;  /* 0x00000000000c7805 */ /* 0x000fe4000001ff00 */
[----:B------:R-:W-:Y:S01]  /*e4e0*/  ISETP.GE.AND P0, PT, R6, R48, PT ;  /* 0x000000300600720c */ /* 0x000fe20003f06270 */
[----:B------:R-:W-:Y:S01]  /*e4f0*/  IMAD R48, R29, -0x80, R48 ;  /* 0xffffff801d307824 */ /* 0x000fe200078e0230 */
[----:B------:R-:W-:-:S02]  /*e500*/  CS2R R6, SRZ ;  /* 0x0000000000067805 */ /* 0x000fc4000001ff00 */
[----:B------:R-:W-:Y:S02]  /*e510*/  CS2R R14, SRZ ;  /* 0x00000000000e7805 */ /* 0x000fe4000001ff00 */
[----:B0-----:R-:W-:Y:S02]  /*e520*/  CS2R R24, SRZ ;  /* 0x0000000000187805 */ /* 0x001fe4000001ff00 */
[----:B------:R-:W-:Y:S02]  /*e530*/  CS2R R26, SRZ ;  /* 0x00000000001a7805 */ /* 0x000fe4000001ff00 */
[----:B------:R-:W-:Y:S02]  /*e540*/  CS2R R28, SRZ ;  /* 0x00000000001c7805 */ /* 0x000fe4000001ff00 */
[----:B------:R-:W-:Y:S02]  /*e550*/  CS2R R30, SRZ ;  /* 0x00000000001e7805 */ /* 0x000fe4000001ff00 */
[----:B------:R-:W-:-:S02]  /*e560*/  CS2R R32, SRZ ;  /* 0x0000000000207805 */ /* 0x000fc4000001ff00 */
[----:B------:R-:W-:Y:S01]  /*e570*/  CS2R R34, SRZ ;  /* 0x0000000000227805 */ /* 0x000fe2000001ff00 */
[----:B------:R-:W-:Y:S06]  /*e580*/  @P0 BRA `(.L_x_3898) ;  /* 0x0000000000900947 */ /* 0x000fec0003800000 */
[----:B------:R-:W-:Y:S01]  /*e590*/  ULDC UR4, c[0x0][0x3f4] ;  /* 0x0000fd0000047ab9 */ /* 0x000fe20000000800 */
[----:B--2---:R-:W-:Y:S01]  /*e5a0*/  IMAD.MOV.U32 R4, RZ, RZ, R0 ;  /* 0x000000ffff047224 */ /* 0x004fe200078e0000 */
[----:B------:R-:W-:Y:S01]  /*e5b0*/  ISETP.GE.AND P2, PT, R16, UR4, PT ;  /* 0x0000000410007c0c */ /* 0x000fe2000bf46270 */
[----:B-1----:R-:W-:Y:S01]  /*e5c0*/  IMAD.MOV.U32 R5, RZ, RZ, R3 ;  /* 0x000000ffff057224 */ /* 0x002fe200078e0003 */
[----:B------:R-:W-:Y:S02]  /*e5d0*/  ISETP.GE.AND P3, PT, R194, UR4, PT ;  /* 0x00000004c2007c0c */ /* 0x000fe4000bf66270 */
[----:B------:R-:W-:Y:S02]  /*e5e0*/  CS2R R28, SRZ ;  /* 0x00000000001c7805 */ /* 0x000fe4000001ff00 */
[----:B------:R-:W-:Y:S02]  /*e5f0*/  ISETP.GE.AND P4, PT, R193, UR4, PT ;  /* 0x00000004c1007c0c */ /* 0x000fe4000bf86270 */
[----:B------:R-:W-:-:S02]  /*e600*/  CS2R R30, SRZ ;  /* 0x00000000001e7805 */ /* 0x000fc4000001ff00 */
[----:B------:R-:W-:Y:S02]  /*e610*/  CS2R R8, SRZ ;  /* 0x0000000000087805 */ /* 0x000fe4000001ff00 */
[----:B------:R-:W-:Y:S02]  /*e620*/  CS2R R10, SRZ ;  /* 0x00000000000a7805 */ /* 0x000fe4000001ff00 */
[----:B------:R-:W-:Y:S02]  /*e630*/  CS2R R32, SRZ ;  /* 0x0000000000207805 */ /* 0x000fe4000001ff00 */
[----:B------:R-:W-:Y:S01]  /*e640*/  CS2R R34, SRZ ;  /* 0x0000000000227805 */ /* 0x000fe2000001ff00 */
[----:B------:R-:W-:Y:S02]  /*e650*/  @!P2 IMAD.SHL.U32 R47, R16, 0x2, RZ ;  /* 0x00000002102fa824 */ /* 0x000fe400078e00ff */
[----:B------:R-:W-:Y:S02]  /*e660*/  @!P3 IMAD.SHL.U32 R39, R195, 0x8, RZ ;  /* 0x00000008c327b824 */ /* 0x000fe400078e00ff */
[----:B------:R-:W-:Y:S01]  /*e670*/  @!P4 IMAD.SHL.U32 R43, R198, 0x8, RZ ;  /* 0x00000008c62bc824 */ /* 0x000fe200078e00ff */
[-C--:B------:R-:W-:Y:S01]  /*e680*/  @!P2 IADD3 R44, P0, R0, R47.reuse, RZ ;  /* 0x0000002f002ca210 */ /* 0x080fe20007f1e0ff */
[----:B------:R-:W-:Y:S01]  /*e690*/  @!P3 IMAD.WIDE R36, R39, 0x2, R4 ;  /* 0x000000022724b825 */ /* 0x000fe200078e0204 */
[----:B----4-:R-:W-:-:S02]  /*e6a0*/  @!P2 IADD3 R46, P1, R20, R47, RZ ;  /* 0x0000002f142ea210 */ /* 0x010fc40007f3e0ff */
[----:B------:R-:W-:Y:S01]  /*e6b0*/  @!P2 SHF.L.U64.HI R0, R16, 0x1, R17 ;  /* 0x000000011000a819 */ /* 0x000fe20000010211 */
[----:B------:R-:W-:Y:S01]  /*e6c0*/  @!P4 IMAD.WIDE R40, R43, 0x2, R4 ;  /* 0x000000022b28c825 */ /* 0x000fe200078e0204 */
[----:B------:R-:W-:Y:S02]  /*e6d0*/  CS2R R12, SRZ ;  /* 0x00000000000c7805 */ /* 0x000fe4000001ff00 */
[----:B------:R-:W-:Y:S02]  /*e6e0*/  CS2R R14, SRZ ;  /* 0x00000000000e7805 */ /* 0x000fe4000001ff00 */
[----:B------:R-:W-:Y:S02]  /*e6f0*/  CS2R R24, SRZ ;  /* 0x0000000000187805 */ /* 0x000fe4000001ff00 */
[----:B------:R-:W-:Y:S02]  /*e700*/  CS2R R26, SRZ ;  /* 0x00000000001a7805 */ /* 0x000fe4000001ff00 */
[----:B------:R-:W-:-:S02]  /*e710*/  CS2R R4, SRZ ;  /* 0x0000000000047805 */ /* 0x000fc4000001ff00 */
[----:B------:R-:W-:Y:S01]  /*e720*/  CS2R R6, SRZ ;  /* 0x0000000000067805 */ /* 0x000fe2000001ff00 */
[--C-:B---3--:R-:W-:Y:S01]  /*e730*/  @!P3 IMAD.WIDE R38, R39, 0x2, R20.reuse ;  /* 0x000000022726b825 */ /* 0x108fe200078e0214 */
[----:B------:R0:W5:Y:S03]  /*e740*/  @!P3 LD.E.128 R28, desc[UR56][R36.64] ;  /* 0x00000038241cb980 */ /* 0x000166000c101d00 */
[----:B------:R-:W-:Y:S01]  /*e750*/  @!P4 IMAD.WIDE R42, R43, 0x2, R20 ;  /* 0x000000022b2ac825 */ /* 0x000fe200078e0214 */
[----:B------:R0:W5:Y:S03]  /*e760*/  @!P3 LD.E.128 R8, desc[UR56][R38.64] ;  /* 0x000000382608b980 */ /* 0x000166000c101d00 */
[--C-:B------:R-:W-:Y:S01]  /*e770*/  @!P2 IMAD.X R45, R3, 0x1, R0.reuse, P0 ;  /* 0x00000001032da824 */ /* 0x100fe200000e0600 */
[----:B------:R0:W5:Y:S01]  /*e780*/  @!P4 LD.E.128 R32, desc[UR56][R40.64] ;  /* 0x000000382820c980 */ /* 0x000162000c101d00 */
[----:B------:R-:W-:-:S03]  /*e790*/  @!P2 IMAD.X R47, R21, 0x1, R0, P1 ;  /* 0x00000001152fa824 */ /* 0x000fc600008e0600 */
[----:B------:R0:W5:Y:S04]  /*e7a0*/  @!P4 LD.E.128 R12, desc[UR56][R42.64] ;  /* 0x000000382a0cc980 */ /* 0x000168000c101d00 */
[----:B------:R0:W5:Y:S04]  /*e7b0*/  @!P2 LD.E.128 R24, desc[UR56][R44.64] ;  /* 0x000000382c18a980 */ /* 0x000168000c101d00 */
[----:B------:R0:W5:Y:S02]  /*e7c0*/  @!P2 LD.E.128 R4, desc[UR56][R46.64] ;  /* 0x000000382e04a980 */ /* 0x000164000c101d00 */
.L_x_3898:
[----:B------:R-:W-:Y:S05]  /*e7d0*/  BSYNC B1 ;  /* 0x0000000000017941 */ /* 0x000fea0003800000 */
.L_x_3897:
[----:B---3--:R-:W4:Y:S01]  /*e7e0*/  LDL R21, [R1+0x4] ;  /* 0x0000040001157983 */ /* 0x008f220000100800 */
[--C-:B-----5:R-:W-:Y:S01]  /*e7f0*/  SHF.R.U64 R53, R4, 0x10, R5.reuse ;  /* 0x0000001004357819 */ /* 0x120fe20000001205 */
[--C-:B0-----:R-:W-:Y:S01]  /*e800*/  IMAD.MOV.U32 R37, RZ, RZ, R5.reuse ;  /* 0x000000ffff257224 */ /* 0x101fe200078e0005 */
[----:B------:R-:W-:Y:S01]  /*e810*/  SHF.R.U32.HI R52, RZ, 0x10, R5 ;  /* 0x00000010ff347819 */ /* 0x000fe20000011605 */
[--C-:B-1----:R-:W-:Y:S01]  /*e820*/  IMAD.MOV.U32 R3, RZ, RZ, R25.reuse ;  /* 0x000000ffff037224 */ /* 0x102fe200078e0019 */
[----:B------:R-:W-:Y:S01]  /*e830*/  SHF.R.U64 R65, R24, 0x10, R25 ;  /* 0x0000001018417819 */ /* 0x000fe20000001219 */
[----:B------:R-:W-:Y:S01]  /*e840*/  IMAD.MOV.U32 R41, RZ, RZ, R31 ;  /* 0x000000ffff297224 */ /* 0x000fe200078e001f */
[----:B------:R-:W-:Y:S01]  /*e850*/  SHF.R.U32.HI R64, RZ, 0x10, R25 ;  /* 0x00000010ff407819 */ /* 0x000fe20000011619 */
[--C-:B------:R-:W-:Y:S01]  /*e860*/  IMAD.MOV.U32 R25, RZ, RZ, R27.reuse ;  /* 0x000000ffff197224 */ /* 0x100fe200078e001b */
[----:B------:R-:W-:Y:S01]  /*e870*/  SHF.R.U64 R63, R26, 0x10, R27 ;  /* 0x000000101a3f7819 */ /* 0x000fe2000000121b */
[----:B------:R-:W-:Y:S01]  /*e880*/  IMAD.MOV.U32 R45, RZ, RZ, R35 ;  /* 0x000000ffff2d7224 */ /* 0x000fe200078e0023 */
[----:B------:R-:W-:Y:S01]  /*e890*/  SHF.R.U32.HI R62, RZ, 0x10, R27 ;  /* 0x00000010ff3e7819 */ /* 0x000fe2000001161b */
[--C-:B------:R-:W-:Y:S01]  /*e8a0*/  IMAD.MOV.U32 R27, RZ, RZ, R29.reuse ;  /* 0x000000ffff1b7224 */ /* 0x100fe200078e001d */
[----:B------:R-:W-:Y:S01]  /*e8b0*/  SHF.R.U32.HI R60, RZ, 0x10, R29 ;  /* 0x00000010ff3c7819 */ /* 0x000fe2000001161d */
[----:B------:R-:W-:Y:S01]  /*e8c0*/  IMAD.MOV.U32 R40, RZ, RZ, R30 ;  /* 0x000000ffff287224 */ /* 0x000fe200078e001e */
[----:B------:R-:W-:Y:S01]  /*e8d0*/  SHF.R.U32.HI R58, RZ, 0x10, R31 ;  /* 0x00000010ff3a7819 */ /* 0x000fe2000001161f */
[----:B------:R-:W-:Y:S01]  /*e8e0*/  IMAD.MOV.U32 R42, RZ, RZ, R32 ;  /* 0x000000ffff2a7224 */ /* 0x000fe200078e0020 */
[----:B--2---:R-:W-:Y:S01]  /*e8f0*/  MOV R0, R24 ;  /* 0x0000001800007202 */ /* 0x004fe20000000f00 */
[----:B------:R-:W-:Y:S01]  /*e900*/  IMAD.MOV.U32 R24, RZ, RZ, R26 ;  /* 0x000000ffff187224 */ /* 0x000fe200078e001a */
[--C-:B------:R-:W-:Y:S01]  /*e910*/  SHF.R.U64 R55, R34, 0x10, R35.reuse ;  /* 0x0000001022377819 */ /* 0x100fe20000001223 */
[----:B------:R-:W-:Y:S01]  /*e920*/  IMAD.MOV.U32 R26, RZ, RZ, R28 ;  /* 0x000000ffff1a7224 */ /* 0x000fe200078e001c */
[----:B------:R-:W-:Y:S01]  /*e930*/  SHF.R.U32.HI R54, RZ, 0x10, R35 ;  /* 0x00000010ff367819 */ /* 0x000fe20000011623 */
[----:B------:R-:W-:Y:S01]  /*e940*/  IMAD.MOV.U32 R43, RZ, RZ, R33 ;  /* 0x000000ffff2b7224 */ /* 0x000fe200078e0021 */
[----:B------:R-:W-:Y:S01]  /*e950*/  PRMT R35, R25, 0x5410, R62 ;  /* 0x0000541019237816 */ /* 0x000fe2000000003e */
[----:B------:R-:W-:Y:S01]  /*e960*/  IMAD.MOV.U32 R44, RZ, RZ, R34 ;  /* 0x000000ffff2c7224 */ /* 0x000fe200078e0022 */
[----:B------:R-:W-:Y:S01]  /*e970*/  SHF.R.U64 R61, R28, 0x10, R29 ;  /* 0x000000101c3d7819 */ /* 0x000fe2000000121d */
[----:B------:R-:W-:Y:S01]  /*e980*/  IMAD.MOV.U32 R36, RZ, RZ, R4 ;  /* 0x000000ffff247224 */ /* 0x000fe200078e0004 */
[----:B------:R-:W-:Y:S01]  /*e990*/  SHF.R.U64 R59, R30, 0x10, R31 ;  /* 0x000000101e3b7819 */ /* 0x000fe2000000121f */
[----:B------:R-:W-:Y:S01]  /*e9a0*/  IMAD.MOV.U32 R38, RZ, RZ, R6 ;  /* 0x000000ffff267224 */ /* 0x000fe200078e0006 */
[----:B------:R-:W-:Y:S01]  /*e9b0*/  PRMT R25, R27, 0x5410, R60 ;  /* 0x000054101b197816 */ /* 0x000fe2000000003c */
[----:B------:R-:W-:Y:S01]  /*e9c0*/  IMAD.MOV.U32 R28, RZ, RZ, R8 ;  /* 0x000000ffff1c7224 */ /* 0x000fe200078e0008 */
[----:B------:R-:W-:Y:S01]  /*e9d0*/  SHF.R.U64 R47, R10, 0x10, R11 ;  /* 0x000000100a2f7819 */ /* 0x000fe2000000120b */
[----:B------:R-:W-:Y:S01]  /*e9e0*/  IMAD.MOV.U32 R29, RZ, RZ, R9 ;  /* 0x000000ffff1d7224 */ /* 0x000fe200078e0009 */
[----:B------:R-:W-:Y:S01]  /*e9f0*/  PRMT R27, R41, 0x5410, R58 ;  /* 0x00005410291b7816 */ /* 0x000fe2000000003a */
[----:B------:R-:W-:Y:S01]  /*ea00*/  IMAD.MOV.U32 R30, RZ, RZ, R10 ;  /* 0x000000ffff1e7224 */ /* 0x000fe200078e000a */
[----:B------:R-:W-:Y:S01]  /*ea10*/  SHF.R.U64 R57, R32, 0x10, R33 ;  /* 0x0000001020397819 */ /* 0x000fe20000001221 */
[----:B------:R-:W-:Y:S01]  /*ea20*/  IMAD.MOV.U32 R31, RZ, RZ, R11 ;  /* 0x000000ffff1f7224 */ /* 0x000fe200078e000b */
[----:B------:R-:W-:Y:S01]  /*ea30*/  SHF.R.U32.HI R56, RZ, 0x10, R33 ;  /* 0x00000010ff387819 */ /* 0x000fe20000011621 */
[----:B------:R-:W-:Y:S01]  /*ea40*/  BSSY B1, `(.L_x_3899) ;  /* 0x0000028000017945 */ /* 0x000fe20003800000 */
[----:B------:R-:W-:Y:S01]  /*ea50*/  SHF.R.U64 R51, R6, 0x10, R7 ;  /* 0x0000001006337819 */ /* 0x000fe20000001207 */
[----:B------:R-:W-:Y:S01]  /*ea60*/  IMAD.MOV.U32 R4, RZ, RZ, R12 ;  /* 0x000000ffff047224 */ /* 0x000fe200078e000c */
[----:B------:R-:W-:Y:S01]  /*ea70*/  MOV R39, R7 ;  /* 0x0000000700277202 */ /* 0x000fe20000000f00 */
[----:B------:R-:W-:Y:S01]  /*ea80*/  IMAD.MOV.U32 R6, RZ, RZ, R13 ;  /* 0x000000ffff067224 */ /* 0x000fe200078e000d */
[----:B------:R-:W-:-:S02]  /*ea90*/  SHF.R.U32.HI R50, RZ, 0x10, R7 ;  /* 0x00000010ff327819 */ /* 0x000fc40000011607 */
[--C-:B------:R-:W-:Y:S02]  /*eaa0*/  SHF.R.U64 R49, R8, 0x10, R9.reuse ;  /* 0x0000001008317819 */ /* 0x100fe40000001209 */
[----:B------:R-:W-:Y:S02]  /*eab0*/  SHF.R.U32.HI R46, RZ, 0x10, R9 ;  /* 0x00000010ff2e7819 */ /* 0x000fe40000011609 */
[----:B------:R-:W-:Y:S02]  /*eac0*/  SHF.R.U32.HI R10, RZ, 0x10, R11 ;  /* 0x00000010ff0a7819 */ /* 0x000fe4000001160b */
[----:B------:R-:W-:Y:S02]  /*ead0*/  VIMNMX R41, R48, 0x80, PT ;  /* 0x0000008030297848 */ /* 0x000fe40003fe0100 */
[----:B------:R-:W-:Y:S02]  /*eae0*/  PRMT R34, R24, 0x5410, R63 ;  /* 0x0000541018227816 */ /* 0x000fe4000000003f */
[----:B------:R-:W-:-:S02]  /*eaf0*/  SHF.R.U64 R11, R12, 0x10, R13 ;  /* 0x000000100c0b7819 */ /* 0x000fc4000000120d */
[----:B------:R-:W-:Y:S02]  /*eb00*/  SHF.R.U32.HI R9, RZ, 0x10, R13 ;  /* 0x00000010ff097819 */ /* 0x000fe4000001160d */
[----:B------:R-:W-:Y:S02]  /*eb10*/  PRMT R32, R0, 0x5410, R65 ;  /* 0x0000541000207816 */ /* 0x000fe40000000041 */
[----:B------:R-:W-:Y:S02]  /*eb20*/  PRMT R33, R3, 0x5410, R64 ;  /* 0x0000541003217816 */ /* 0x000fe40000000040 */
[----:B------:R-:W-:Y:S02]  /*eb30*/  PRMT R24, R26, 0x5410, R61 ;  /* 0x000054101a187816 */ /* 0x000fe4000000003d */
[--C-:B------:R-:W-:Y:S02]  /*eb40*/  SHF.R.U64 R7, R14, 0x10, R15.reuse ;  /* 0x000000100e077819 */ /* 0x100fe4000000120f */
[----:B------:R-:W-:-:S02]  /*eb50*/  SHF.R.U32.HI R8, RZ, 0x10, R15 ;  /* 0x00000010ff087819 */ /* 0x000fc4000001160f */
[----:B------:R-:W-:Y:S02]  /*eb60*/  PRMT R26, R40, 0x5410, R59 ;  /* 0x00005410281a7816 */ /* 0x000fe4000000003b */
[----:B------:R-:W-:Y:S02]  /*eb70*/  PRMT R0, R42, 0x5410, R57 ;  /* 0x000054102a007816 */ /* 0x000fe40000000039 */
[----:B------:R-:W-:Y:S02]  /*eb80*/  PRMT R3, R43, 0x5410, R56 ;  /* 0x000054102b037816 */ /* 0x000fe40000000038 */
[----:B------:R-:W-:Y:S02]  /*eb90*/  PRMT R12, R44, 0x5410, R55 ;  /* 0x000054102c0c7816 */ /* 0x000fe40000000037 */
[----:B------:R-:W-:Y:S02]  /*eba0*/  PRMT R13, R45, 0x5410, R54 ;  /* 0x000054102d0d7816 */ /* 0x000fe40000000036 */
[----:B------:R-:W-:-:S02]  /*ebb0*/  PRMT R36, R36, 0x5410, R53 ;  /* 0x0000541024247816 */ /* 0x000fc40000000035 */
[----:B------:R-:W-:Y:S02]  /*ebc0*/  ISETP.GE.AND P1, PT, R202, R41, PT ;  /* 0x00000029ca00720c */ /* 0x000fe40003f26270 */
[----:B------:R-:W-:Y:S02]  /*ebd0*/  PRMT R37, R37, 0x5410, R52 ;  /* 0x0000541025257816 */ /* 0x000fe40000000034 */
[----:B------:R-:W-:Y:S02]  /*ebe0*/  PRMT R38, R38, 0x5410, R51 ;  /* 0x0000541026267816 */ /* 0x000fe40000000033 */
[----:B------:R-:W-:Y:S02]  /*ebf0*/  PRMT R39, R39, 0x5410, R50 ;  /* 0x0000541027277816 */ /* 0x000fe40000000032 */
[----:B------:R-:W-:Y:S02]  /*ec00*/  PRMT R28, R28, 0x5410, R49 ;  /* 0x000054101c1c7816 */ /* 0x000fe40000000031 */
[----:B------:R-:W-:-:S02]  /*ec10*/  PRMT R29, R29, 0x5410, R46 ;  /* 0x000054101d1d7816 */ /* 0x000fc4000000002e */
[----:B------:R-:W-:Y:S02]  /*ec20*/  PRMT R30, R30, 0x5410, R47 ;  /* 0x000054101e1e7816 */ /* 0x000fe4000000002f */
[----:B------:R-:W-:Y:S02]  /*ec30*/  PRMT R31, R31, 0x5410, R10 ;  /* 0x000054101f1f7816 */ /* 0x000fe4000000000a */
[----:B----4-:R-:W-:-:S04]  /*ec40*/  LEA.HI R20, R21, R21, RZ, 0x1 ;  /* 0x0000001515147211 */ /* 0x010fc800078f08ff */
[----:B------:R-:W-:-:S05]  /*ec50*/  LOP3.LUT R20, R20, 0xfffffffe, RZ, 0xc0, !PT ;  /* 0xfffffffe14147812 */ /* 0x000fca00078ec0ff */
[----:B------:R-:W-:Y:S02]  /*ec60*/  IMAD.IADD R20, R21, 0x1, -R20 ;  /* 0x0000000115147824 */ /* 0x000fe400078e0a14 */
[----:B------:R-:W-:-:S03]  /*ec70*/  IMAD.MOV.U32 R21, RZ, RZ, R15 ;  /* 0x000000ffff157224 */ /* 0x000fc600078e000f */
[----:B------:R-:W-:Y:S01]  /*ec80*/  SHF.L.U32 R5, R20, 0x1f, RZ ;  /* 0x0000001f14057819 */ /* 0x000fe200000006ff */
[----:B------:R-:W-:-:S03]  /*ec90*/  IMAD.MOV.U32 R20, RZ, RZ, R14 ;  /* 0x000000ffff147224 */ /* 0x000fc600078e000e */
[----:B------:R-:W0:Y:S02]  /*eca0*/  SYNCS.PHASECHK.TRANS64.TRYWAIT P0, [R18+URZ+0x30800], R5 ;  /* 0x03080005120075a7 */ /* 0x000e24000800017f */
[----:B0-----:R-:W-:Y:S05]  /*ecb0*/  @!P0 BRA `(.L_x_3900) ;  /* 0x0000011c00ac8947 */ /* 0x001fea0003800000 */
.L_x_4122:
[----:B------:R-:W-:Y:S05]  /*ecc0*/  BSYNC B1 ;  /* 0x0000000000017941 */ /* 0x000fea0003800000 */
.L_x_3899:
        /* <DEDUP_REMOVED lines=10> */
[----:B------:R-:W-:-:S09]  /*ed70*/  ISETP.GE.AND P2, PT, R193, R43, PT ;  /* 0x0000002bc100720c */ /* 0x000fd20003f46270 */
[----:B------:R-:W-:Y:S05]  /*ed80*/  @P0 BRA `(.L_x_3904) ;  /* 0x0000000400800947 */ /* 0x000fea0003800000 */
[----:B------:R-:W1:Y:S01]  /*ed90*/  S2R R40, SR_TID.X ;  /* 0x0000000000287919 */ /* 0x000e620000002100 */
[----:B0-----:R-:W-:Y:S01]  /*eda0*/  LOP3.LUT R5, R215, 0x38, R16, 0xf8, !PT ;  /* 0x00000038d7057812 */ /* 0x001fe200078ef810 */
[C---:B------:R-:W-:Y:S01]  /*edb0*/  IMAD.U32 R53, R36.reuse, 0x10000, RZ ;  /* 0x0001000024357824 */ /* 0x040fe200078e00ff */
[----:B------:R-:W-:Y:S01]  /*edc0*/  LOP3.LUT R55, R36, 0xffff0000, RZ, 0xc0, !PT ;  /* 0xffff000024377812 */ /* 0x000fe200078ec0ff */
[----:B------:R-:W-:Y:S01]  /*edd0*/  IMAD.U32 R51, R32, 0x10000, RZ ;  /* 0x0001000020337824 */ /* 0x000fe200078e00ff */
[----:B------:R-:W-:-:S05]  /*ede0*/  LOP3.LUT R4, R5, R216, RZ, 0x3c, !PT ;  /* 0x000000d805047212 */ /* 0x000fca00078e3cff */
[----:B------:R-:W-:-:S04]  /*edf0*/  IMAD.IADD R5, R217, 0x1, R4 ;  /* 0x00000001d9057824 */ /* 0x000fc800078e0204 */
[----:B------:R-:W-:Y:S02]  /*ee00*/  IMAD R58, R5, 0x2, R18 ;  /* 0x00000002053a7824 */ /* 0x000fe400078e0212 */
[----:B-1----:R-:W-:-:S05]  /*ee10*/  VIADD R40, R40, 0xffffff80 ;  /* 0xffffff8028287836 */ /* 0x002fca0000000000 */
[----:B------:R-:W-:-:S04]  /*ee20*/  SHF.R.S32.HI R10, RZ, 0x1f, R40 ;  /* 0x0000001fff0a7819 */ /* 0x000fc80000011428 */
[----:B------:R-:W-:-:S04]  /*ee30*/  LEA.HI R10, R10, R40, RZ, 0x2 ;  /* 0x000000280a0a7211 */ /* 0x000fc800078f10ff */
[----:B------:R-:W-:-:S05]  /*ee40*/  LOP3.LUT R10, R10, 0xfffffffc, RZ, 0xc0, !PT ;  /* 0xfffffffc0a0a7812 */ /* 0x000fca00078ec0ff */
[----:B------:R-:W-:-:S05]  /*ee50*/  IMAD.IADD R10, R40, 0x1, -R10 ;  /* 0x00000001280a7824 */ /* 0x000fca00078e0a0a */
[----:B------:R-:W-:-:S04]  /*ee60*/  LEA.HI R6, R43, R10, RZ, 0x1d ;  /* 0x0000000a2b067211 */ /* 0x000fc800078fe8ff */
        /* <DEDUP_REMOVED lines=8> */
[----:B------:R-:W0:Y:S03]  /*eef0*/  LDS.128 R4, [R58+0x12400] ;  /* 0x012400003a047984 */ /* 0x000e260000000c00 */
        /* <DEDUP_REMOVED lines=17> */
[----:B------:R-:W-:Y:S01]  /*f010*/  FFMA.FTZ R57, R40, R51, -R57 ;  /* 0x0000003328397223 */ /* 0x000fe20000010839 */
        /* <DEDUP_REMOVED lines=12> */
[----:B------:R-:W-:Y:S01]  /*f0e0*/  FFMA.FTZ R54, R42, R40, -R51 ;  /* 0x000000282a367223 */ /* 0x000fe20000010833 */
[----:B------:R-:W-:Y:S02]  /*f0f0*/  IMAD.U32 R47, R34, 0x10000, RZ ;  /* 0x00010000222f7824 */ /* 0x000fe400078e00ff */
        /* <DEDUP_REMOVED lines=12> */
[----:B------:R-:W-:Y:S01]  /*f1c0*/  FFMA.FTZ R65, R44, R53, R65 ;  /* 0x000000352c417223 */ /* 0x000fe20000010041 */
[C---:B------:R-:W-:Y:S01]  /*f1d0*/  FFMA.FTZ R44, R6.reuse, R55, R10 ;  /* 0x00000037062c7223 */ /* 0x040fe2000001000a */
[-C--:B------:R-:W-:Y:S01]  /*f1e0*/  FFMA.FTZ R46, R45, R4.reuse, -R8 ;  /* 0x000000042d2e7223 */ /* 0x080fe20000010808 */
[----:B------:R-:W-:Y:S01]  /*f1f0*/  LOP3.LUT R11, R11, 0xffff0000, RZ, 0xc0, !PT ;  /* 0xffff00000b0b7812 */ /* 0x000fe200078ec0ff */
[----:B------:R-:W-:Y:S01]  /*f200*/  FFMA.FTZ R42, R6, R51, -R47 ;  /* 0x00000033062a7223 */ /* 0x000fe2000001082f */
        /* <DEDUP_REMOVED lines=20> */
[----:B------:R1:W-:Y:S01]  /*f350*/  STS.128 [R58+0x12400], R4 ;  /* 0x012400043a007388 */ /* 0x0003e20000000c00 */
[----:B------:R-:W-:Y:S02]  /*f360*/  F2FP.BF16.F32.PACK_AB R9, R40, R61 ;  /* 0x0000003d2809723e */ /* 0x000fe400000010ff */
[----:B------:R-:W-:-:S05]  /*f370*/  F2FP.BF16.F32.PACK_AB R11, R47, R48 ;  /* 0x000000302f0b723e */ /* 0x000fca00000010ff */
[----:B------:R1:W-:Y:S02]  /*f380*/  STS.128 [R60+0x12400], R8 ;  /* 0x012400083c007388 */ /* 0x0003e40000000c00 */
.L_x_3904:
[----:B------:R-:W-:Y:S05]  /*f390*/  BSYNC B2 ;  /* 0x0000000000027941 */ /* 0x000fea0003800000 */
.L_x_3903:
[----:B------:R-:W-:Y:S04]  /*f3a0*/  BSSY B2, `(.L_x_3905) ;  /* 0x0000059000027945 */ /* 0x000fe80003800000 */
[----:B------:R-:W-:Y:S05]  /*f3b0*/  @P1 BRA `(.L_x_3906) ;  /* 0x00000004005c1947 */ /* 0x000fea0003800000 */
[----:B-1----:R-:W2:Y:S01]  /*f3c0*/  LDL R60, [R1+0x6c] ;  /* 0x00006c00013c7983 */ /* 0x002ea20000100800 */
[----:B------:R-:W-:Y:S01]  /*f3d0*/  LEA.HI R4, R43, R195, RZ, 0x1d ;  /* 0x000000c32b047211 */ /* 0x000fe200078fe8ff */
[C---:B------:R-:W-:Y:S01]  /*f3e0*/  IMAD.U32 R52, R28.reuse, 0x10000, RZ ;  /* 0x000100001c347824 */ /* 0x040fe200078e00ff */
[----:B------:R-:W-:Y:S01]  /*f3f0*/  LOP3.LUT R53, R28, 0xffff0000, RZ, 0xc0, !PT ;  /* 0xffff00001c357812 */ /* 0x000fe200078ec0ff */
[----:B------:R-:W-:Y:S01]  /*f400*/  IMAD.U32 R51, R24, 0x10000, RZ ;  /* 0x0001000018337824 */ /* 0x000fe200078e00ff */
[----:B0-----:R-:W-:Y:S02]  /*f410*/  SHF.R.S32.HI R5, RZ, 0x1f, R4 ;  /* 0x0000001fff057819 */ /* 0x001fe40000011404 */
[----:B------:R-:W-:Y:S02]  /*f420*/  SHF.L.U32 R6, R4, 0x3, RZ ;  /* 0x0000000304067819 */ /* 0x000fe400000006ff */
[----:B------:R-:W-:Y:S02]  /*f430*/  LEA.HI R4, R5, R4, RZ, 0x3 ;  /* 0x0000000405047211 */ /* 0x000fe400078f18ff */
[----:B------:R-:W-:-:S03]  /*f440*/  LOP3.LUT R5, R215, 0x38, R6, 0xf8, !PT ;  /* 0x00000038d7057812 */ /* 0x000fc600078ef806 */
[----:B------:R-:W-:Y:S01]  /*f450*/  IMAD.SHL.U32 R4, R4, 0x400, RZ ;  /* 0x0000040004047824 */ /* 0x000fe200078e00ff */
[----:B------:R-:W-:-:S04]  /*f460*/  LOP3.LUT R5, R5, R216, RZ, 0x3c, !PT ;  /* 0x000000d805057212 */ /* 0x000fc800078e3cff */
[----:B------:R-:W-:-:S04]  /*f470*/  LOP3.LUT R4, R4, 0x7fffe000, RZ, 0xc0, !PT ;  /* 0x7fffe00004047812 */ /* 0x000fc800078ec0ff */
[----:B------:R-:W-:-:S05]  /*f480*/  IADD3 R9, R5, R4, R217 ;  /* 0x0000000405097210 */ /* 0x000fca0007ffe0d9 */
[----:B------:R-:W-:-:S05]  /*f490*/  IMAD R40, R9, 0x2, R18 ;  /* 0x0000000209287824 */ /* 0x000fca00078e0212 */
[----:B------:R-:W0:Y:S02]  /*f4a0*/  LDS.128 R8, [R40+0x12400] ;  /* 0x0124000028087984 */ /* 0x000e240000000c00 */
[C---:B0-----:R-:W-:Y:S01]  /*f4b0*/  IMAD.U32 R47, R8.reuse, 0x10000, RZ ;  /* 0x00010000082f7824 */ /* 0x041fe200078e00ff */
[----:B------:R-:W-:Y:S01]  /*f4c0*/  LOP3.LUT R8, R8, 0xffff0000, RZ, 0xc0, !PT ;  /* 0xffff000008087812 */ /* 0x000fe200078ec0ff */
[C---:B------:R-:W-:Y:S01]  /*f4d0*/  IMAD.U32 R48, R9.reuse, 0x10000, RZ ;  /* 0x0001000009307824 */ /* 0x040fe200078e00ff */
[----:B------:R-:W-:Y:S01]  /*f4e0*/  LOP3.LUT R9, R9, 0xffff0000, RZ, 0xc0, !PT ;  /* 0xffff000009097812 */ /* 0x000fe200078ec0ff */
[C---:B------:R-:W-:Y:S01]  /*f4f0*/  FMUL.FTZ R55, R47.reuse, R52 ;  /* 0x000000342f377220 */ /* 0x040fe20000410000 */
[----:B------:R-:W-:Y:S01]  /*f500*/  FMUL.FTZ R57, R47, R51 ;  /* 0x000000332f397220 */ /* 0x000fe20000410000 */
[----:B------:R-:W-:Y:S01]  /*f510*/  LOP3.LUT R47, R24, 0xffff0000, RZ, 0xc0, !PT ;  /* 0xffff0000182f7812 */ /* 0x000fe200078ec0ff */
[----:B------:R-:W-:Y:S01]  /*f520*/  FMUL.FTZ R59, R8, R53 ;  /* 0x00000035083b7220 */ /* 0x000fe20000410000 */
[C---:B------:R-:W-:Y:S01]  /*f530*/  IMAD.U32 R49, R10.reuse, 0x10000, RZ ;  /* 0x000100000a317824 */ /* 0x040fe200078e00ff */
[----:B------:R-:W-:Y:S01]  /*f540*/  LOP3.LUT R10, R10, 0xffff0000, RZ, 0xc0, !PT ;  /* 0xffff00000a0a7812 */ /* 0x000fe200078ec0ff */
[----:B------:R-:W-:-:S02]  /*f550*/  IMAD.U32 R50, R11, 0x10000, RZ ;  /* 0x000100000b327824 */ /* 0x000fc400078e00ff */
        /* <DEDUP_REMOVED lines=8> */
[----:B------:R-:W-:Y:S01]  /*f5e0*/  FFMA.FTZ R54, R42, R51, -R55 ;  /* 0x000000332a367223 */ /* 0x000fe20000010837 */
[----:B------:R-:W-:-:S02]  /*f5f0*/  IMAD.U32 R55, R29, 0x10000, RZ ;  /* 0x000100001d377824 */ /* 0x000fc400078e00ff */
[----:B------:R-:W-:Y:S01]  /*f600*/  FFMA.FTZ R59, R4, R47, -R59 ;  /* 0x0000002f043b7223 */ /* 0x000fe2000001083b */
[----:B------:R-:W-:Y:S02]  /*f610*/  IMAD.U32 R51, R25, 0x10000, RZ ;  /* 0x0001000019337824 */ /* 0x000fe400078e00ff */
[----:B------:R-:W-:Y:S01]  /*f620*/  FFMA.FTZ R57, R42, R52, R57 ;  /* 0x000000342a397223 */ /* 0x000fe20000010039 */
[----:B------:R-:W-:Y:S01]  /*f630*/  FMUL.FTZ R47, R48, R55 ;  /* 0x00000037302f7220 */ /* 0x000fe20000410000 */
[----:B------:R-:W-:Y:S01]  /*f640*/  FFMA.FTZ R42, R4, R53, R61 ;  /* 0x00000035042a7223 */ /* 0x000fe2000001003d */
[-C--:B------:R-:W-:Y:S01]  /*f650*/  FMUL.FTZ R52, R48, R51.reuse ;  /* 0x0000003330347220 */ /* 0x080fe20000410000 */
[----:B------:R-:W-:Y:S01]  /*f660*/  SHF.L.U32 R4, R26, 0x10, RZ ;  /* 0x000000101a047819 */ /* 0x000fe200000006ff */
[----:B------:R-:W-:Y:S01]  /*f670*/  FFMA.FTZ R48, R44, R51, -R47 ;  /* 0x000000332c307223 */ /* 0x000fe2000001082f */
[----:B------:R-:W-:Y:S01]  /*f680*/  LOP3.LUT R51, R30, 0xffff0000, RZ, 0xc0, !PT ;  /* 0xffff00001e337812 */ /* 0x000fe200078ec0ff */
[----:B------:R-:W-:Y:S01]  /*f690*/  IMAD.U32 R45, R6, 0x10000, RZ ;  /* 0x00010000062d7824 */ /* 0x000fe200078e00ff */
[----:B------:R-:W-:Y:S01]  /*f6a0*/  LOP3.LUT R47, R26, 0xffff0000, RZ, 0xc0, !PT ;  /* 0xffff00001a2f7812 */ /* 0x000fe200078ec0ff */
[----:B------:R-:W-:Y:S01]  /*f6b0*/  FFMA.FTZ R52, R44, R55, R52 ;  /* 0x000000372c347223 */ /* 0x000fe20000010034 */
[----:B------:R-:W-:Y:S01]  /*f6c0*/  LOP3.LUT R6, R6, 0xffff0000, RZ, 0xc0, !PT ;  /* 0xffff000006067812 */ /* 0x000fe200078ec0ff */
[C---:B------:R-:W-:Y:S01]  /*f6d0*/  FMUL.FTZ R61, R10.reuse, R51 ;  /* 0x000000330a3d7220 */ /* 0x040fe20000410000 */
[C---:B------:R-:W-:Y:S01]  /*f6e0*/  FMUL.FTZ R44, R49.reuse, R8 ;  /* 0x00000008312c7220 */ /* 0x040fe20000410000 */
[----:B------:R-:W-:Y:S01]  /*f6f0*/  FMUL.FTZ R56, R49, R4 ;  /* 0x0000000431387220 */ /* 0x000fe20000410000 */
[----:B------:R-:W-:Y:S01]  /*f700*/  FMUL.FTZ R10, R10, R47 ;  /* 0x0000002f0a0a7220 */ /* 0x000fe20000410000 */
[----:B------:R-:W-:-:S02]  /*f710*/  IMAD.U32 R53, R31, 0x10000, RZ ;  /* 0x000100001f357824 */ /* 0x000fc400078e00ff */
[----:B------:R-:W-:Y:S01]  /*f720*/  FFMA.FTZ R55, R45, R4, -R44 ;  /* 0x000000042d377223 */ /* 0x000fe2000001082c */
[----:B------:R-:W-:Y:S02]  /*f730*/  IMAD.U32 R49, R27, 0x10000, RZ ;  /* 0x000100001b317824 */ /* 0x000fe400078e00ff */
[----:B------:R-:W-:Y:S01]  /*f740*/  FFMA.FTZ R56, R45, R8, R56 ;  /* 0x000000082d387223 */ /* 0x000fe20000010038 */
[C---:B------:R-:W-:Y:S01]  /*f750*/  FFMA.FTZ R58, R6.reuse, R47, -R61 ;  /* 0x0000002f063a7223 */ /* 0x040fe2000001083d */
[----:B------:R-:W-:Y:S01]  /*f760*/  FFMA.FTZ R51, R6, R51, R10 ;  /* 0x0000003306337223 */ /* 0x000fe2000001000a */
[----:B------:R-:W-:Y:S02]  /*f770*/  IMAD.U32 R46, R7, 0x10000, RZ ;  /* 0x00010000072e7824 */ /* 0x000fe400078e00ff */
[C---:B------:R-:W-:Y:S01]  /*f780*/  FMUL.FTZ R45, R50.reuse, R53 ;  /* 0x00000035322d7220 */ /* 0x040fe20000410000 */
[----:B------:R-:W-:Y:S01]  /*f790*/  FMUL.FTZ R47, R50, R49 ;  /* 0x00000031322f7220 */ /* 0x000fe20000410000 */
[----:B------:R-:W-:-:S02]  /*f7a0*/  LOP3.LUT R8, R29, 0xffff0000, RZ, 0xc0, !PT ;  /* 0xffff00001d087812 */ /* 0x000fc400078ec0ff */
[----:B------:R-:W-:Y:S01]  /*f7b0*/  LOP3.LUT R10, R31, 0xffff0000, RZ, 0xc0, !PT ;  /* 0xffff00001f0a7812 */ /* 0x000fe200078ec0ff */
[C---:B------:R-:W-:Y:S01]  /*f7c0*/  FFMA.FTZ R49, R46.reuse, R49, -R45 ;  /* 0x000000312e317223 */ /* 0x040fe2000001082d */
[----:B------:R-:W-:Y:S01]  /*f7d0*/  LOP3.LUT R4, R25, 0xffff0000, RZ, 0xc0, !PT ;  /* 0xffff000019047812 */ /* 0x000fe200078ec0ff */
[----:B------:R-:W-:Y:S01]  /*f7e0*/  FFMA.FTZ R47, R46, R53, R47 ;  /* 0x000000352e2f7223 */ /* 0x000fe2000001002f */
[----:B------:R-:W-:Y:S01]  /*f7f0*/  LOP3.LUT R6, R27, 0xffff0000, RZ, 0xc0, !PT ;  /* 0xffff00001b067812 */ /* 0x000fe200078ec0ff */
[----:B------:R-:W-:Y:S01]  /*f800*/  FMUL.FTZ R44, R9, R8 ;  /* 0x00000008092c7220 */ /* 0x000fe20000410000 */
        /* <DEDUP_REMOVED lines=18> */
.L_x_3906:
[----:B------:R-:W-:Y:S05]  /*f930*/  BSYNC B2 ;  /* 0x0000000000027941 */ /* 0x000fea0003800000 */
.L_x_3905:
[----:B------:R-:W-:Y:S05]  /*f940*/  @P2 BRA `(.L_x_3902) ;  /* 0x00000004005c2947 */ /* 0x000fea0003800000 */
[----:B-1----:R-:W3:Y:S01]  /*f950*/  LDL R58, [R1+0x64] ;  /* 0x00006400013a7983 */ /* 0x002ee20000100800 */
[----:B------:R-:W-:Y:S01]  /*f960*/  LEA.HI R43, R43, R198, RZ, 0x1d ;  /* 0x000000c62b2b7211 */ /* 0x000fe200078fe8ff */
[C---:B------:R-:W-:Y:S01]  /*f970*/  IMAD.U32 R53, R14.reuse, 0x10000, RZ ;  /* 0x000100000e357824 */ /* 0x040fe200078e00ff */
[----:B------:R-:W-:Y:S01]  /*f980*/  LOP3.LUT R55, R14, 0xffff0000, RZ, 0xc0, !PT ;  /* 0xffff00000e377812 */ /* 0x000fe200078ec0ff */
[----:B------:R-:W-:Y:S01]  /*f990*/  IMAD.U32 R51, R0, 0x10000, RZ ;  /* 0x0001000000337824 */ /* 0x000fe200078e00ff */
[----:B--2---:R-:W-:Y:S01]  /*f9a0*/  SHF.R.S32.HI R6, RZ, 0x1f, R43 ;  /* 0x0000001fff067819 */ /* 0x004fe2000001142b */
[----:B------:R-:W-:-:S03]  /*f9b0*/  IMAD.SHL.U32 R4, R43, 0x8, RZ ;  /* 0x000000082b047824 */ /* 0x000fc600078e00ff */
[----:B------:R-:W-:Y:S02]  /*f9c0*/  LEA.HI R6, R6, R43, RZ, 0x3 ;  /* 0x0000002b06067211 */ /* 0x000fe400078f18ff */
[----:B0-----:R-:W-:-:S03]  /*f9d0*/  LOP3.LUT R5, R215, 0x38, R4, 0xf8, !PT ;  /* 0x00000038d7057812 */ /* 0x001fc600078ef804 */
        /* <DEDUP_REMOVED lines=12> */
[----:B------:R-:W-:Y:S01]  /*faa0*/  SHF.L.U32 R46, R15, 0x10, RZ ;  /* 0x000000100f2e7819 */ /* 0x000fe200000006ff */
[----:B------:R-:W-:Y:S01]  /*fab0*/  FMUL.FTZ R61, R8, R55 ;  /* 0x00000037083d7220 */ /* 0x000fe20000410000 */
[C---:B------:R-:W-:Y:S01]  /*fac0*/  IMAD.U32 R48, R10.reuse, 0x10000, RZ ;  /* 0x000100000a307824 */ /* 0x040fe200078e00ff */
[----:B------:R-:W-:Y:S01]  /*fad0*/  LOP3.LUT R10, R10, 0xffff0000, RZ, 0xc0, !PT ;  /* 0xffff00000a0a7812 */ /* 0x000fe200078ec0ff */
[C---:B------:R-:W-:Y:S01]  /*fae0*/  IMAD.U32 R49, R11.reuse, 0x10000, RZ ;  /* 0x000100000b317824 */ /* 0x040fe200078e00ff */
[----:B------:R-:W-:Y:S01]  /*faf0*/  LOP3.LUT R11, R11, 0xffff0000, RZ, 0xc0, !PT ;  /* 0xffff00000b0b7812 */ /* 0x000fe200078ec0ff */
[----:B---3--:R-:W0:Y:S02]  /*fb00*/  LDS.128 R4, [R58] ;  /* 0x000000003a047984 */ /* 0x008e240000000c00 */
[C---:B0-----:R-:W-:Y:S01]  /*fb10*/  IMAD.U32 R42, R4.reuse, 0x10000, RZ ;  /* 0x00010000042a7824 */ /* 0x041fe200078e00ff */
[----:B------:R-:W-:Y:S01]  /*fb20*/  LOP3.LUT R4, R4, 0xffff0000, RZ, 0xc0, !PT ;  /* 0xffff000004047812 */ /* 0x000fe200078ec0ff */
[C---:B------:R-:W-:Y:S01]  /*fb30*/  IMAD.U32 R43, R5.reuse, 0x10000, RZ ;  /* 0x00010000052b7824 */ /* 0x040fe200078e00ff */
[----:B------:R-:W-:Y:S01]  /*fb40*/  LOP3.LUT R5, R5, 0xffff0000, RZ, 0xc0, !PT ;  /* 0xffff000005057812 */ /* 0x000fe200078ec0ff */
[----:B------:R-:W-:Y:S01]  /*fb50*/  FFMA.FTZ R57, R42, R51, -R57 ;  /* 0x000000332a397223 */ /* 0x000fe20000010839 */
[----:B------:R-:W-:Y:S01]  /*fb60*/  LOP3.LUT R51, R0, 0xffff0000, RZ, 0xc0, !PT ;  /* 0xffff000000337812 */ /* 0x000fe200078ec0ff */
[----:B------:R-:W-:Y:S01]  /*fb70*/  FFMA.FTZ R59, R42, R53, R59 ;  /* 0x000000352a3b7223 */ /* 0x000fe2000001003b */
[----:B------:R-:W-:-:S02]  /*fb80*/  IMAD.U32 R42, R3, 0x10000, RZ ;  /* 0x00010000032a7824 */ /* 0x000fc400078e00ff */
[----:B------:R-:W-:Y:S02]  /*fb90*/  IMAD.U32 R44, R6, 0x10000, RZ ;  /* 0x00010000062c7824 */ /* 0x000fe400078e00ff */
[-C--:B------:R-:W-:Y:S01]  /*fba0*/  FMUL.FTZ R53, R8, R51.reuse ;  /* 0x0000003308357220 */ /* 0x080fe20000410000 */
[----:B------:R-:W-:Y:S01]  /*fbb0*/  FFMA.FTZ R50, R4, R51, -R61 ;  /* 0x0000003304327223 */ /* 0x000fe2000001083d */
[C---:B------:R-:W-:Y:S01]  /*fbc0*/  FMUL.FTZ R8, R47.reuse, R46 ;  /* 0x0000002e2f087220 */ /* 0x040fe20000410000 */
[----:B------:R-:W-:Y:S02]  /*fbd0*/  IMAD.U32 R51, R20, 0x10000, RZ ;  /* 0x0001000014337824 */ /* 0x000fe400078e00ff */
[-C--:B------:R-:W-:Y:S01]  /*fbe0*/  FMUL.FTZ R61, R47, R42.reuse ;  /* 0x0000002a2f3d7220 */ /* 0x080fe20000410000 */
[----:B------:R-:W-:Y:S01]  /*fbf0*/  FFMA.FTZ R52, R4, R55, R53 ;  /* 0x0000003704347223 */ /* 0x000fe20000010035 */
[----:B------:R-:W-:Y:S01]  /*fc00*/  FFMA.FTZ R54, R43, R42, -R8 ;  /* 0x0000002a2b367223 */ /* 0x000fe20000010808 */
[----:B------:R-:W-:-:S02]  /*fc10*/  IMAD.U32 R47, R12, 0x10000, RZ ;  /* 0x000100000c2f7824 */ /* 0x000fc400078e00ff */
[----:B------:R-:W-:Y:S01]  /*fc20*/  FFMA.FTZ R61, R43, R46, R61 ;  /* 0x0000002e2b3d7223 */ /* 0x000fe2000001003d */
[----:B------:R-:W-:Y:S01]  /*fc30*/  FMUL.FTZ R55, R48, R51 ;  /* 0x0000003330377220 */ /* 0x000fe20000410000 */
[----:B------:R-:W-:Y:S01]  /*fc40*/  LOP3.LUT R53, R20, 0xffff0000, RZ, 0xc0, !PT ;  /* 0xffff000014357812 */ /* 0x000fe200078ec0ff */
[----:B------:R-:W-:Y:S01]  /*fc50*/  IMAD.U32 R42, R21, 0x10000, RZ ;  /* 0x00010000152a7824 */ /* 0x000fe200078e00ff */
[----:B------:R-:W-:Y:S01]  /*fc60*/  LOP3.LUT R43, R12, 0xffff0000, RZ, 0xc0, !PT ;  /* 0xffff00000c2b7812 */ /* 0x000fe200078ec0ff */
[-C--:B------:R-:W-:Y:S01]  /*fc70*/  FMUL.FTZ R63, R48, R47.reuse ;  /* 0x0000002f303f7220 */ /* 0x080fe20000410000 */
[----:B------:R-:W-:Y:S01]  /*fc80*/  LOP3.LUT R6, R6, 0xffff0000, RZ, 0xc0, !PT ;  /* 0xffff000006067812 */ /* 0x000fe200078ec0ff */
[----:B------:R-:W-:Y:S01]  /*fc90*/  FFMA.FTZ R55, R44, R47, -R55 ;  /* 0x0000002f2c377223 */ /* 0x000fe20000010837 */
[C---:B------:R-:W-:Y:S01]  /*fca0*/  FMUL.FTZ R47, R10.reuse, R53 ;  /* 0x000000350a2f7220 */ /* 0x040fe20000410000 */
[----:B------:R-:W-:Y:S02]  /*fcb0*/  IMAD.U32 R45, R7, 0x10000, RZ ;  /* 0x00010000072d7824 */ /* 0x000fe400078e00ff */
[----:B------:R-:W-:Y:S01]  /*fcc0*/  FMUL.FTZ R10, R10, R43 ;  /* 0x0000002b0a0a7220 */ /* 0x000fe20000410000 */
[----:B------:R-:W-:-:S02]  /*fcd0*/  IMAD.U32 R4, R13, 0x10000, RZ ;  /* 0x000100000d047824 */ /* 0x000fc400078e00ff */
[----:B------:R-:W-:Y:S01]  /*fce0*/  FMUL.FTZ R8, R49, R42 ;  /* 0x0000002a31087220 */ /* 0x000fe20000410000 */
[----:B------:R-:W-:Y:S01]  /*fcf0*/  FFMA.FTZ R63, R44, R51, R63 ;  /* 0x000000332c3f7223 */ /* 0x000fe2000001003f */
[C---:B------:R-:W-:Y:S01]  /*fd00*/  FFMA.FTZ R44, R6.reuse, R43, -R47 ;  /* 0x0000002b062c7223 */ /* 0x040fe2000001082f */
[----:B------:R-:W-:Y:S01]  /*fd10*/  FFMA.FTZ R46, R6, R53, R10 ;  /* 0x00000035062e7223 */ /* 0x000fe2000001000a */
[-C--:B------:R-:W-:Y:S01]  /*fd20*/  FFMA.FTZ R47, R45, R4.reuse, -R8 ;  /* 0x000000042d2f7223 */ /* 0x080fe20000010808 */
[----:B------:R-:W-:Y:S01]  /*fd30*/  FMUL.FTZ R48, R49, R4 ;  /* 0x0000000431307220 */ /* 0x000fe20000410000 */
[----:B------:R-:W-:Y:S02]  /*fd40*/  LOP3.LUT R8, R15, 0xffff0000, RZ, 0xc0, !PT ;  /* 0xffff00000f087812 */ /* 0x000fe400078ec0ff */
        /* <DEDUP_REMOVED lines=8> */
[----:B------:R-:W-:Y:S01]  /*fdd0*/  FFMA.FTZ R9, R5, R4, -R42 ;  /* 0x0000000405097223 */ /* 0x000fe2000001082a */
[-C--:B------:R-:W-:Y:S01]  /*fde0*/  FMUL.FTZ R11, R11, R6.reuse ;  /* 0x000000060b0b7220 */ /* 0x080fe20000410000 */
        /* <DEDUP_REMOVED lines=13> */
.L_x_3902:
[----:B------:R-:W-:Y:S05]  /*fec0*/  BSYNC B1 ;  /* 0x0000000000017941 */ /* 0x000fea0003800000 */
.L_x_3901:
[----:B-123--:R-:W-:-:S05]  /*fed0*/  VIADD R4, R202, 0x40 ;  /* 0x00000040ca047836 */ /* 0x00efca0000000000 */
[----:B------:R-:W-:-:S13]  /*fee0*/  ISETP.GE.AND P0, PT, R4, R41, PT ;  /* 0x000000290400720c */ /* 0x000fda0003f06270 */
[----:B------:R-:W-:Y:S05]  /*fef0*/  @P0 BRA `(.L_x_3885) ;  /* 0x00000010005c0947 */ /* 0x000fea0003800000 */
[----:B------:R-:W1:Y:S01]  /*ff00*/  LDC R41, c[0x0][0x3f4] ;  /* 0x0000fd00ff297b82 */ /* 0x000e620000000800 */
[----:B------:R-:W-:Y:S01]  /*ff10*/  BSSY B1, `(.L_x_3907) ;  /* 0x0000063000017945 */ /* 0x000fe20003800000 */
[----:B------:R-:W-:Y:S02]  /*ff20*/  SHF.R.U32.HI R56, RZ, 0x3, R204 ;  /* 0x00000003ff387819 */ /* 0x000fe400000116cc */
[-C--:B-1----:R-:W-:Y:S02]  /*ff30*/  ISETP.GE.AND P0, PT, R16, R41.reuse, PT ;  /* 0x000000291000720c */ /* 0x082fe40003f06270 */
[-C--:B------:R-:W-:Y:S02]  /*ff40*/  ISETP.GE.AND P1, PT, R194, R41.reuse, PT ;  /* 0x00000029c200720c */ /* 0x080fe40003f26270 */
[----:B------:R-:W-:-:S09]  /*ff50*/  ISETP.GE.AND P2, PT, R193, R41, PT ;  /* 0x00000029c100720c */ /* 0x000fd20003f46270 */
[----:B------:R-:W-:Y:S05]  /*ff60*/  @P0 BRA `(.L_x_3908) ;  /* 0x0000000400740947 */ /* 0x000fea0003800000 */
[----:B------:R-:W2:Y:S01]  /*ff70*/  LDL R58, [R1+0x68] ;  /* 0x00006800013a7983 */ /* 0x000ea20000100800 */
[----:B0-----:R-:W0:Y:S02]  /*ff80*/  S2R R5, SR_TID.X ;  /* 0x0000000000057919 */ /* 0x001e240000002100 */
[----:B0-----:R-:W-:-:S05]  /*ff90*/  VIADD R5, R5, 0xffffff80 ;  /* 0xffffff8005057836 */ /* 0x001fca0000000000 */
        /* <DEDUP_REMOVED lines=12> */
[----:B------:R-:W-:-:S05]  /*10060*/  IADD3 R9, R5, R7, R218 ;  /* 0x0000000705097210 */ /* 0x000fca0007ffe0da */
[----:B------:R-:W-:-:S05]  /*10070*/  IMAD R40, R9, 0x2, R18 ;  /* 0x0000000209287824 */ /* 0x000fca00078e0212 */
[----:B------:R-:W0:Y:S01]  /*10080*/  LDS.128 R8, [R40+0x12400] ;  /* 0x0124000028087984 */ /* 0x000e220000000c00 */
[----:B------:R-:W-:Y:S01]  /*10090*/  IMAD.U32 R50, R32, 0x10000, RZ ;  /* 0x0001000020327824 */ /* 0x000fe200078e00ff */
[C---:B------:R-:W-:Y:S01]  /*100a0*/  LOP3.LUT R54, R36.reuse, 0xffff0000, RZ, 0xc0, !PT ;  /* 0xffff000024367812 */ /* 0x040fe200078ec0ff */
[----:B------:R-:W-:Y:S01]  /*100b0*/  IMAD.U32 R52, R36, 0x10000, RZ ;  /* 0x0001000024347824 */ /* 0x000fe200078e00ff */
[----:B------:R-:W-:Y:S01]  /*100c0*/  LOP3.LUT R32, R32, 0xffff0000, RZ, 0xc0, !PT ;  /* 0xffff000020207812 */ /* 0x000fe200078ec0ff */
[----:B------:R-:W-:Y:S02]  /*100d0*/  IMAD.U32 R61, R37, 0x10000, RZ ;  /* 0x00010000253d7824 */ /* 0x000fe400078e00ff */
[----:B------:R-:W-:Y:S01]  /*100e0*/  IMAD.U32 R59, R33, 0x10000, RZ ;  /* 0x00010000213b7824 */ /* 0x000fe200078e00ff */
[----:B------:R-:W-:Y:S02]  /*100f0*/  LOP3.LUT R37, R37, 0xffff0000, RZ, 0xc0, !PT ;  /* 0xffff000025257812 */ /* 0x000fe400078ec0ff */
[----:B------:R-:W-:-:S02]  /*10100*/  LOP3.LUT R33, R33, 0xffff0000, RZ, 0xc0, !PT ;  /* 0xffff000021217812 */ /* 0x000fc400078ec0ff */
[C---:B0-----:R-:W-:Y:S02]  /*10110*/  SHF.L.U32 R46, R8.reuse, 0x10, RZ ;  /* 0x00000010082e7819 */ /* 0x041fe400000006ff */
[----:B------:R-:W-:Y:S01]  /*10120*/  LOP3.LUT R8, R8, 0xffff0000, RZ, 0xc0, !PT ;  /* 0xffff000008087812 */ /* 0x000fe200078ec0ff */
[----:B------:R-:W-:Y:S02]  /*10130*/  IMAD.U32 R47, R9, 0x10000, RZ ;  /* 0x00010000092f7824 */ /* 0x000fe400078e00ff */
[-C--:B------:R-:W-:Y:S01]  /*10140*/  FMUL.FTZ R51, R52, R46.reuse ;  /* 0x0000002e34337220 */ /* 0x080fe20000410000 */
[----:B------:R-:W-:Y:S01]  /*10150*/  FMUL.FTZ R53, R50, R46 ;  /* 0x0000002e32357220 */ /* 0x000fe20000410000 */
[-C--:B------:R-:W-:Y:S01]  /*10160*/  FMUL.FTZ R55, R54, R8.reuse ;  /* 0x0000000836377220 */ /* 0x080fe20000410000 */
[----:B------:R-:W-:Y:S01]  /*10170*/  FMUL.FTZ R57, R32, R8 ;  /* 0x0000000820397220 */ /* 0x000fe20000410000 */
[----:B------:R-:W-:Y:S02]  /*10180*/  IMAD.U32 R48, R10, 0x10000, RZ ;  /* 0x000100000a307824 */ /* 0x000fe400078e00ff */
[----:B------:R-:W-:Y:S01]  /*10190*/  FMUL.FTZ R36, R61, R47 ;  /* 0x0000002f3d247220 */ /* 0x000fe20000410000 */
[----:B------:R-:W-:Y:S01]  /*101a0*/  IMAD.U32 R46, R38, 0x10000, RZ ;  /* 0x00010000262e7824 */ /* 0x000fe200078e00ff */
[----:B------:R-:W-:-:S02]  /*101b0*/  LOP3.LUT R10, R10, 0xffff0000, RZ, 0xc0, !PT ;  /* 0xffff00000a0a7812 */ /* 0x000fc400078ec0ff */
[----:B------:R-:W-:Y:S01]  /*101c0*/  LOP3.LUT R38, R38, 0xffff0000, RZ, 0xc0, !PT ;  /* 0xffff000026267812 */ /* 0x000fe200078ec0ff */
[----:B------:R-:W-:Y:S01]  /*101d0*/  IMAD.U32 R49, R11, 0x10000, RZ ;  /* 0x000100000b317824 */ /* 0x000fe200078e00ff */
[----:B------:R-:W-:Y:S02]  /*101e0*/  LOP3.LUT R9, R9, 0xffff0000, RZ, 0xc0, !PT ;  /* 0xffff000009097812 */ /* 0x000fe400078ec0ff */
[----:B------:R-:W-:Y:S01]  /*101f0*/  LOP3.LUT R11, R11, 0xffff0000, RZ, 0xc0, !PT ;  /* 0xffff00000b0b7812 */ /* 0x000fe200078ec0ff */
[----:B--2---:R-:W0:Y:S02]  /*10200*/  LDS.128 R4, [R58] ;  /* 0x000000003a047984 */ /* 0x004e240000000c00 */
[C---:B0-----:R-:W-:Y:S01]  /*10210*/  IMAD.U32 R42, R4.reuse, 0x10000, RZ ;  /* 0x00010000042a7824 */ /* 0x041fe200078e00ff */
[----:B------:R-:W-:Y:S01]  /*10220*/  LOP3.LUT R4, R4, 0xffff0000, RZ, 0xc0, !PT ;  /* 0xffff000004047812 */ /* 0x000fe200078ec0ff */
[----:B------:R-:W-:Y:S02]  /*10230*/  IMAD.U32 R43, R5, 0x10000, RZ ;  /* 0x00010000052b7824 */ /* 0x000fe400078e00ff */
[-C--:B------:R-:W-:Y:S01]  /*10240*/  FFMA.FTZ R51, R50, R42.reuse, -R51 ;  /* 0x0000002a32337223 */ /* 0x080fe20000010833 */
[----:B------:R-:W-:Y:S01]  /*10250*/  FFMA.FTZ R53, R52, R42, R53 ;  /* 0x0000002a34357223 */ /* 0x000fe20000010035 */
[-C--:B------:R-:W-:Y:S01]  /*10260*/  FFMA.FTZ R8, R32, R4.reuse, -R55 ;  /* 0x0000000420087223 */ /* 0x080fe20000010837 */
[----:B------:R-:W-:Y:S01]  /*10270*/  FFMA.FTZ R32, R54, R4, R57 ;  /* 0x0000000436207223 */ /* 0x000fe20000010039 */
[----:B------:R-:W-:Y:S01]  /*10280*/  FMUL.FTZ R42, R59, R47 ;  /* 0x0000002f3b2a7220 */ /* 0x000fe20000410000 */
[C---:B------:R-:W-:Y:S01]  /*10290*/  IMAD.U32 R4, R34.reuse, 0x10000, RZ ;  /* 0x0001000022047824 */ /* 0x040fe200078e00ff */
[----:B------:R-:W-:Y:S01]  /*102a0*/  LOP3.LUT R34, R34, 0xffff0000, RZ, 0xc0, !PT ;  /* 0xffff000022227812 */ /* 0x000fe200078ec0ff */
[----:B------:R-:W-:-:S02]  /*102b0*/  IMAD.U32 R44, R6, 0x10000, RZ ;  /* 0x00010000062c7824 */ /* 0x000fc400078e00ff */
[-C--:B------:R-:W-:Y:S01]  /*102c0*/  FFMA.FTZ R36, R59, R43.reuse, -R36 ;  /* 0x0000002b3b247223 */ /* 0x080fe20000010824 */
[----:B------:R-:W-:Y:S01]  /*102d0*/  FFMA.FTZ R42, R61, R43, R42 ;  /* 0x0000002b3d2a7223 */ /* 0x000fe2000001002a */
[----:B------:R-:W-:Y:S01]  /*102e0*/  LOP3.LUT R6, R6, 0xffff0000, RZ, 0xc0, !PT ;  /* 0xffff000006067812 */ /* 0x000fe200078ec0ff */
[----:B------:R-:W-:Y:S01]  /*102f0*/  FMUL.FTZ R43, R46, R48 ;  /* 0x000000302e2b7220 */ /* 0x000fe20000410000 */
[----:B------:R-:W-:Y:S02]  /*10300*/  IMAD.U32 R61, R39, 0x10000, RZ ;  /* 0x00010000273d7824 */ /* 0x000fe400078e00ff */
[-C--:B------:R-:W-:Y:S01]  /*10310*/  FMUL.FTZ R55, R38, R10.reuse ;  /* 0x0000000a26377220 */ /* 0x080fe20000410000 */
[----:B------:R-:W-:Y:S01]  /*10320*/  FMUL.FTZ R57, R34, R10 ;  /* 0x0000000a22397220 */ /* 0x000fe20000410000 */
[----:B------:R-:W-:Y:S02]  /*10330*/  IMAD.U32 R59, R35, 0x10000, RZ ;  /* 0x00010000233b7824 */ /* 0x000fe400078e00ff */
[C---:B------:R-:W-:Y:S01]  /*10340*/  FMUL.FTZ R47, R4.reuse, R48 ;  /* 0x00000030042f7220 */ /* 0x040fe20000410000 */
[----:B------:R-:W-:Y:S01]  /*10350*/  FFMA.FTZ R43, R4, R44, -R43 ;  /* 0x0000002c042b7223 */ /* 0x000fe2000001082b */
[----:B------:R-:W-:-:S02]  /*10360*/  IMAD.U32 R45, R7, 0x10000, RZ ;  /* 0x00010000072d7824 */ /* 0x000fc400078e00ff */
[-C--:B------:R-:W-:Y:S01]  /*10370*/  FMUL.FTZ R4, R61, R49.reuse ;  /* 0x000000313d047220 */ /* 0x080fe20000410000 */
[-C--:B------:R-:W-:Y:S01]  /*10380*/  FFMA.FTZ R34, R34, R6.reuse, -R55 ;  /* 0x0000000622227223 */ /* 0x080fe20000010837 */
[----:B------:R-:W-:Y:S01]  /*10390*/  FFMA.FTZ R57, R38, R6, R57 ;  /* 0x0000000626397223 */ /* 0x000fe20000010039 */
[----:B------:R-:W-:Y:S01]  /*103a0*/  FMUL.FTZ R6, R59, R49 ;  /* 0x000000313b067220 */ /* 0x000fe20000410000 */
[----:B------:R-:W-:Y:S02]  /*103b0*/  LOP3.LUT R39, R39, 0xffff0000, RZ, 0xc0, !PT ;  /* 0xffff000027277812 */ /* 0x000fe400078ec0ff */
[----:B------:R-:W-:Y:S01]  /*103c0*/  LOP3.LUT R35, R35, 0xffff0000, RZ, 0xc0, !PT ;  /* 0xffff000023237812 */ /* 0x000fe200078ec0ff */
[-C--:B------:R-:W-:Y:S01]  /*103d0*/  FFMA.FTZ R38, R59, R45.reuse, -R4 ;  /* 0x0000002d3b267223 */ /* 0x080fe20000010804 */
[----:B------:R-:W-:Y:S01]  /*103e0*/  LOP3.LUT R5, R5, 0xffff0000, RZ, 0xc0, !PT ;  /* 0xffff000005057812 */ /* 0x000fe200078ec0ff */
[----:B------:R-:W-:Y:S01]  /*103f0*/  FFMA.FTZ R10, R46, R44, R47 ;  /* 0x0000002c2e0a7223 */ /* 0x000fe2000001002f */
[----:B------:R-:W-:Y:S01]  /*10400*/  LOP3.LUT R7, R7, 0xffff0000, RZ, 0xc0, !PT ;  /* 0xffff000007077812 */ /* 0x000fe200078ec0ff */
        /* <DEDUP_REMOVED lines=15> */
[----:B------:R-:W-:-:S02]  /*10500*/  F2FP.BF16.F32.PACK_AB R8, R32, R53 ;  /* 0x000000352008723e */ /* 0x000fc400000010ff */
[----:B------:R-:W-:Y:S01]  /*10510*/  F2FP.BF16.F32.PACK_AB R11, R46, R45 ;  /* 0x0000002d2e0b723e */ /* 0x000fe200000010ff */
[----:B------:R1:W-:Y:S04]  /*10520*/  STS.128 [R58], R4 ;  /* 0x000000043a007388 */ /* 0x0003e80000000c00 */
[----:B------:R1:W-:Y:S02]  /*10530*/  STS.128 [R40+0x12400], R8 ;  /* 0x0124000828007388 */ /* 0x0003e40000000c00 */
.L_x_3908:
[----:B------:R-:W-:Y:S05]  /*10540*/  BSYNC B1 ;  /* 0x0000000000017941 */ /* 0x000fea0003800000 */
.L_x_3907:
[----:B------:R-:W-:Y:S04]  /*10550*/  BSSY B1, `(.L_x_3909) ;  /* 0x0000059000017945 */ /* 0x000fe80003800000 */
[----:B------:R-:W-:Y:S05]  /*10560*/  @P1 BRA `(.L_x_3910) ;  /* 0x00000004005c1947 */ /* 0x000fea0003800000 */
[----:B------:R-:W2:Y:S01]  /*10570*/  LDL R50, [R1+0x60] ;  /* 0x0000600001327983 */ /* 0x000ea20000100800 */
[----:B-1----:R-:W-:Y:S01]  /*10580*/  LEA.HI R4, R41, R195, RZ, 0x1d ;  /* 0x000000c329047211 */ /* 0x002fe200078fe8ff */
[C---:B------:R-:W-:Y:S01]  /*10590*/  IMAD.U32 R45, R28.reuse, 0x10000, RZ ;  /* 0x000100001c2d7824 */ /* 0x040fe200078e00ff */
[----:B------:R-:W-:Y:S01]  /*105a0*/  LOP3.LUT R46, R28, 0xffff0000, RZ, 0xc0, !PT ;  /* 0xffff00001c2e7812 */ /* 0x000fe200078ec0ff */
[----:B------:R-:W-:Y:S01]  /*105b0*/  IMAD.U32 R43, R24, 0x10000, RZ ;  /* 0x00010000182b7824 */ /* 0x000fe200078e00ff */
[----:B------:R-:W-:Y:S01]  /*105c0*/  SHF.R.S32.HI R7, RZ, 0x1f, R4 ;  /* 0x0000001fff077819 */ /* 0x000fe20000011404 */
[----:B0-----:R-:W-:Y:S01]  /*105d0*/  IMAD.SHL.U32 R5, R4, 0x8, RZ ;  /* 0x0000000804057824 */ /* 0x001fe200078e00ff */
[----:B------:R-:W-:Y:S01]  /*105e0*/  LOP3.LUT R24, R24, 0xffff0000, RZ, 0xc0, !PT ;  /* 0xffff000018187812 */ /* 0x000fe200078ec0ff */
[----:B------:R-:W-:Y:S01]  /*105f0*/  IMAD.U32 R48, R29, 0x10000, RZ ;  /* 0x000100001d307824 */ /* 0x000fe200078e00ff */
[----:B------:R-:W-:Y:S01]  /*10600*/  LEA.HI R7, R7, R4, RZ, 0x3 ;  /* 0x0000000407077211 */ /* 0x000fe200078f18ff */
[----:B------:R-:W-:Y:S01]  /*10610*/  IMAD.U32 R44, R25, 0x10000, RZ ;  /* 0x00010000192c7824 */ /* 0x000fe200078e00ff */
[----:B------:R-:W-:Y:S01]  /*10620*/  LOP3.LUT R4, R204, 0x38, R5, 0xf8, !PT ;  /* 0x00000038cc047812 */ /* 0x000fe200078ef805 */
[C---:B------:R-:W-:Y:S01]  /*10630*/  IMAD.U32 R49, R30.reuse, 0x10000, RZ ;  /* 0x000100001e317824 */ /* 0x040fe200078e00ff */
[----:B------:R-:W-:Y:S01]  /*10640*/  LOP3.LUT R30, R30, 0xffff0000, RZ, 0xc0, !PT ;  /* 0xffff00001e1e7812 */ /* 0x000fe200078ec0ff */
[----:B------:R-:W-:Y:S01]  /*10650*/  IMAD.SHL.U32 R7, R7, 0x400, RZ ;  /* 0x0000040007077824 */ /* 0x000fe200078e00ff */
[----:B------:R-:W-:Y:S01]  /*10660*/  LOP3.LUT R5, R4, R56, RZ, 0x3c, !PT ;  /* 0x0000003804057212 */ /* 0x000fe200078e3cff */
[C---:B------:R-:W-:Y:S01]  /*10670*/  IMAD.U32 R47, R26.reuse, 0x10000, RZ ;  /* 0x000100001a2f7824 */ /* 0x040fe200078e00ff */
[----:B------:R-:W-:-:S02]  /*10680*/  LOP3.LUT R26, R26, 0xffff0000, RZ, 0xc0, !PT ;  /* 0xffff00001a1a7812 */ /* 0x000fc400078ec0ff */
[----:B------:R-:W-:Y:S02]  /*10690*/  LOP3.LUT R7, R7, 0x7fffe000, RZ, 0xc0, !PT ;  /* 0x7fffe00007077812 */ /* 0x000fe400078ec0ff */
[----:B------:R-:W-:Y:S02]  /*106a0*/  LOP3.LUT R29, R29, 0xffff0000, RZ, 0xc0, !PT ;  /* 0xffff00001d1d7812 */ /* 0x000fe400078ec0ff */
[----:B------:R-:W-:Y:S02]  /*106b0*/  IADD3 R9, R5, R7, R218 ;  /* 0x0000000705097210 */ /* 0x000fe40007ffe0da */
[----:B------:R-:W-:-:S03]  /*106c0*/  LOP3.LUT R25, R25, 0xffff0000, RZ, 0xc0, !PT ;  /* 0xffff000019197812 */ /* 0x000fc600078ec0ff */
[----:B------:R-:W-:-:S05]  /*106d0*/  IMAD R32, R9, 0x2, R18 ;  /* 0x0000000209207824 */ /* 0x000fca00078e0212 */
[----:B------:R-:W0:Y:S02]  /*106e0*/  LDS.128 R8, [R32+0x12400] ;  /* 0x0124000020087984 */ /* 0x000e240000000c00 */
[C---:B0-----:R-:W-:Y:S01]  /*106f0*/  IMAD.U32 R37, R8.reuse, 0x10000, RZ ;  /* 0x0001000008257824 */ /* 0x041fe200078e00ff */
[----:B------:R-:W-:Y:S01]  /*10700*/  LOP3.LUT R8, R8, 0xffff0000, RZ, 0xc0, !PT ;  /* 0xffff000008087812 */ /* 0x000fe200078ec0ff */
[C---:B------:R-:W-:Y:S01]  /*10710*/  IMAD.U32 R38, R9.reuse, 0x10000, RZ ;  /* 0x0001000009267824 */ /* 0x040fe200078e00ff */
[----:B------:R-:W-:Y:S01]  /*10720*/  LOP3.LUT R9, R9, 0xffff0000, RZ, 0xc0, !PT ;  /* 0xffff000009097812 */ /* 0x000fe200078ec0ff */
[-C--:B------:R-:W-:Y:S01]  /*10730*/  FMUL.FTZ R42, R45, R37.reuse ;  /* 0x000000252d2a7220 */ /* 0x080fe20000410000 */
[----:B------:R-:W-:Y:S01]  /*10740*/  FMUL.FTZ R28, R43, R37 ;  /* 0x000000252b1c7220 */ /* 0x000fe20000410000 */
[-C--:B------:R-:W-:Y:S01]  /*10750*/  FMUL.FTZ R37, R46, R8.reuse ;  /* 0x000000082e257220 */ /* 0x080fe20000410000 */
[C---:B------:R-:W-:Y:S01]  /*10760*/  IMAD.U32 R39, R10.reuse, 0x10000, RZ ;  /* 0x000100000a277824 */ /* 0x040fe200078e00ff */
[----:B------:R-:W-:Y:S01]  /*10770*/  LOP3.LUT R10, R10, 0xffff0000, RZ, 0xc0, !PT ;  /* 0xffff00000a0a7812 */ /* 0x000fe200078ec0ff */
[C---:B------:R-:W-:Y:S01]  /*10780*/  IMAD.U32 R40, R11.reuse, 0x10000, RZ ;  /* 0x000100000b287824 */ /* 0x040fe200078e00ff */
[----:B------:R-:W-:Y:S01]  /*10790*/  LOP3.LUT R11, R11, 0xffff0000, RZ, 0xc0, !PT ;  /* 0xffff00000b0b7812 */ /* 0x000fe200078ec0ff */
[----:B--2---:R-:W0:Y:S02]  /*107a0*/  LDS.128 R4, [R50] ;  /* 0x0000000032047984 */ /* 0x004e240000000c00 */
[C---:B0-----:R-:W-:Y:S01]  /*107b0*/  IMAD.U32 R33, R4.reuse, 0x10000, RZ ;  /* 0x0001000004217824 */ /* 0x041fe200078e00ff */
[----:B------:R-:W-:Y:S01]  /*107c0*/  LOP3.LUT R4, R4, 0xffff0000, RZ, 0xc0, !PT ;  /* 0xffff000004047812 */ /* 0x000fe200078ec0ff */
[----:B------:R-:W-:Y:S01]  /*107d0*/  IMAD.U32 R35, R6, 0x10000, RZ ;  /* 0x0001000006237824 */ /* 0x000fe200078e00ff */
[----:B------:R-:W-:Y:S01]  /*107e0*/  SHF.L.U32 R34, R5, 0x10, RZ ;  /* 0x0000001005227819 */ /* 0x000fe200000006ff */
[-C--:B------:R-:W-:Y:S01]  /*107f0*/  FFMA.FTZ R42, R43, R33.reuse, -R42 ;  /* 0x000000212b2a7223 */ /* 0x080fe2000001082a */
[----:B------:R-:W-:Y:S01]  /*10800*/  FFMA.FTZ R28, R45, R33, R28 ;  /* 0x000000212d1c7223 */ /* 0x000fe2000001001c */
[C---:B------:R-:W-:Y:S01]  /*10810*/  FMUL.FTZ R33, R24.reuse, R8 ;  /* 0x0000000818217220 */ /* 0x040fe20000410000 */
[----:B------:R-:W-:Y:S01]  /*10820*/  FFMA.FTZ R37, R24, R4, -R37 ;  /* 0x0000000418257223 */ /* 0x000fe20000010825 */
[-C--:B------:R-:W-:Y:S01]  /*10830*/  FMUL.FTZ R43, R48, R38.reuse ;  /* 0x00000026302b7220 */ /* 0x080fe20000410000 */
[----:B------:R-:W-:Y:S01]  /*10840*/  FMUL.FTZ R45, R44, R38 ;  /* 0x000000262c2d7220 */ /* 0x000fe20000410000 */
[----:B------:R-:W-:Y:S01]  /*10850*/  FFMA.FTZ R33, R46, R4, R33 ;  /* 0x000000042e217223 */ /* 0x000fe20000010021 */
[-C--:B------:R-:W-:Y:S01]  /*10860*/  FMUL.FTZ R4, R49, R39.reuse ;  /* 0x0000002731047220 */ /* 0x080fe20000410000 */
[-C--:B------:R-:W-:Y:S01]  /*10870*/  FFMA.FTZ R43, R44, R34.reuse, -R43 ;  /* 0x000000222c2b7223 */ /* 0x080fe2000001082b */
[----:B------:R-:W-:Y:S01]  /*10880*/  FFMA.FTZ R45, R48, R34, R45 ;  /* 0x00000022302d7223 */ /* 0x000fe2000001002d */
[C---:B------:R-:W-:Y:S01]  /*10890*/  FMUL.FTZ R24, R47.reuse, R39 ;  /* 0x000000272f187220 */ /* 0x040fe20000410000 */
[----:B------:R-:W-:Y:S01]  /*108a0*/  FFMA.FTZ R8, R47, R35, -R4 ;  /* 0x000000232f087223 */ /* 0x000fe20000010804 */
[----:B------:R-:W-:-:S02]  /*108b0*/  IMAD.U32 R34, R31, 0x10000, RZ ;  /* 0x000100001f227824 */ /* 0x000fc400078e00ff */
[-C--:B------:R-:W-:Y:S01]  /*108c0*/  FMUL.FTZ R39, R30, R10.reuse ;  /* 0x0000000a1e277220 */ /* 0x080fe20000410000 */
[----:B------:R-:W-:Y:S02]  /*108d0*/  IMAD.U32 R4, R27, 0x10000, RZ ;  /* 0x000100001b047824 */ /* 0x000fe400078e00ff */
[----:B------:R-:W-:Y:S01]  /*108e0*/  FMUL.FTZ R47, R26, R10 ;  /* 0x0000000a1a2f7220 */ /* 0x000fe20000410000 */
[----:B------:R-:W-:Y:S01]  /*108f0*/  LOP3.LUT R6, R6, 0xffff0000, RZ, 0xc0, !PT ;  /* 0xffff000006067812 */ /* 0x000fe200078ec0ff */
[----:B------:R-:W-:Y:S01]  /*10900*/  FFMA.FTZ R10, R49, R35, R24 ;  /* 0x00000023310a7223 */ /* 0x000fe20000010018 */
[----:B------:R-:W-:Y:S02]  /*10910*/  IMAD.U32 R36, R7, 0x10000, RZ ;  /* 0x0001000007247824 */ /* 0x000fe400078e00ff */
[-C--:B------:R-:W-:Y:S01]  /*10920*/  FMUL.FTZ R35, R34, R40.reuse ;  /* 0x0000002822237220 */ /* 0x080fe20000410000 */
[----:B------:R-:W-:Y:S01]  /*10930*/  LOP3.LUT R31, R31, 0xffff0000, RZ, 0xc0, !PT ;  /* 0xffff00001f1f7812 */ /* 0x000fe200078ec0ff */
[----:B------:R-:W-:Y:S01]  /*10940*/  FMUL.FTZ R49, R4, R40 ;  /* 0x0000002804317220 */ /* 0x000fe20000410000 */
[----:B------:R-:W-:Y:S01]  /*10950*/  LOP3.LUT R27, R27, 0xffff0000, RZ, 0xc0, !PT ;  /* 0xffff00001b1b7812 */ /* 0x000fe200078ec0ff */
[----:B------:R-:W-:Y:S01]  /*10960*/  FFMA.FTZ R47, R30, R6, R47 ;  /* 0x000000061e2f7223 */ /* 0x000fe2000001002f */
[----:B------:R-:W-:Y:S01]  /*10970*/  LOP3.LUT R5, R5, 0xffff0000, RZ, 0xc0, !PT ;  /* 0xffff000005057812 */ /* 0x000fe200078ec0ff */
[----:B------:R-:W-:Y:S01]  /*10980*/  FFMA.FTZ R35, R4, R36, -R35 ;  /* 0x0000002404237223 */ /* 0x000fe20000010823 */
[----:B------:R-:W-:Y:S01]  /*10990*/  LOP3.LUT R7, R7, 0xffff0000, RZ, 0xc0, !PT ;  /* 0xffff000007077812 */ /* 0x000fe200078ec0ff */
[----:B------:R-:W-:Y:S01]  /*109a0*/  FFMA.FTZ R39, R26, R6, -R39 ;  /* 0x000000061a277223 */ /* 0x000fe20000010827 */
        /* <DEDUP_REMOVED lines=19> */
.L_x_3910:
[----:B------:R-:W-:Y:S05]  /*10ae0*/  BSYNC B1 ;  /* 0x0000000000017941 */ /* 0x000fea0003800000 */
.L_x_3909:
[----:B------:R-:W-:Y:S05]  /*10af0*/  @P2 BRA `(.L_x_3885) ;  /* 0x00000004005c2947 */ /* 0x000fea0003800000 */
[----:B------:R-:W3:Y:S01]  /*10b00*/  LDL R42, [R1+0x5c] ;  /* 0x00005c00012a7983 */ /* 0x000ee20000100800 */
[----:B------:R-:W-:Y:S01]  /*10b10*/  LEA.HI R41, R41, R198, RZ, 0x1d ;  /* 0x000000c629297211 */ /* 0x000fe200078fe8ff */
[C---:B------:R-:W-:Y:S01]  /*10b20*/  IMAD.U32 R35, R14.reuse, 0x10000, RZ ;  /* 0x000100000e237824 */ /* 0x040fe200078e00ff */
[----:B------:R-:W-:Y:S01]  /*10b30*/  LOP3.LUT R38, R14, 0xffff0000, RZ, 0xc0, !PT ;  /* 0xffff00000e267812 */ /* 0x000fe200078ec0ff */
[C---:B------:R-:W-:Y:S01]  /*10b40*/  IMAD.U32 R33, R0.reuse, 0x10000, RZ ;  /* 0x0001000000217824 */ /* 0x040fe200078e00ff */
[----:B-12---:R-:W-:Y:S01]  /*10b50*/  SHF.R.S32.HI R4, RZ, 0x1f, R41 ;  /* 0x0000001fff047819 */ /* 0x006fe20000011429 */
[----:B0-----:R-:W-:Y:S01]  /*10b60*/  IMAD.SHL.U32 R5, R41, 0x8, RZ ;  /* 0x0000000829057824 */ /* 0x001fe200078e00ff */
[----:B------:R-:W-:Y:S01]  /*10b70*/  LOP3.LUT R0, R0, 0xffff0000, RZ, 0xc0, !PT ;  /* 0xffff000000007812 */ /* 0x000fe200078ec0ff */
[----:B------:R-:W-:Y:S01]  /*10b80*/  IMAD.U32 R40, R15, 0x10000, RZ ;  /* 0x000100000f287824 */ /* 0x000fe200078e00ff */
[----:B------:R-:W-:Y:S01]  /*10b90*/  LEA.HI R41, R4, R41, RZ, 0x3 ;  /* 0x0000002904297211 */ /* 0x000fe200078f18ff */
[----:B------:R-:W-:Y:S01]  /*10ba0*/  IMAD.U32 R36, R3, 0x10000, RZ ;  /* 0x0001000003247824 */ /* 0x000fe200078e00ff */
[----:B------:R-:W-:Y:S01]  /*10bb0*/  LOP3.LUT R4, R204, 0x38, R5, 0xf8, !PT ;  /* 0x00000038cc047812 */ /* 0x000fe200078ef805 */
[----:B------:R-:W-:Y:S01]  /*10bc0*/  IMAD.U32 R39, R20, 0x10000, RZ ;  /* 0x0001000014277824 */ /* 0x000fe200078e00ff */
[----:B------:R-:W-:Y:S01]  /*10bd0*/  SHF.L.U32 R41, R41, 0xa, RZ ;  /* 0x0000000a29297819 */ /* 0x000fe200000006ff */
[----:B------:R-:W-:Y:S01]  /*10be0*/  IMAD.U32 R37, R12, 0x10000, RZ ;  /* 0x000100000c257824 */ /* 0x000fe200078e00ff */
[----:B------:R-:W-:-:S02]  /*10bf0*/  LOP3.LUT R5, R4, R56, RZ, 0x3c, !PT ;  /* 0x0000003804057212 */ /* 0x000fc400078e3cff */
[----:B------:R-:W-:Y:S02]  /*10c00*/  LOP3.LUT R9, R41, 0x7fffe000, RZ, 0xc0, !PT ;  /* 0x7fffe00029097812 */ /* 0x000fe400078ec0ff */
[----:B------:R-:W-:Y:S02]  /*10c10*/  LOP3.LUT R12, R12, 0xffff0000, RZ, 0xc0, !PT ;  /* 0xffff00000c0c7812 */ /* 0x000fe400078ec0ff */
[----:B------:R-:W-:Y:S02]  /*10c20*/  IADD3 R9, R5, R9, R218 ;  /* 0x0000000905097210 */ /* 0x000fe40007ffe0da */
[----:B------:R-:W-:Y:S02]  /*10c30*/  LOP3.LUT R20, R20, 0xffff0000, RZ, 0xc0, !PT ;  /* 0xffff000014147812 */ /* 0x000fe400078ec0ff */
[----:B------:R-:W-:Y:S01]  /*10c40*/  LOP3.LUT R15, R15, 0xffff0000, RZ, 0xc0, !PT ;  /* 0xffff00000f0f7812 */ /* 0x000fe200078ec0ff */
[----:B------:R-:W-:Y:S01]  /*10c50*/  IMAD R24, R9, 0x2, R18 ;  /* 0x0000000209187824 */ /* 0x000fe200078e0212 */
[----:B------:R-:W-:-:S04]  /*10c60*/  LOP3.LUT R3, R3, 0xffff0000, RZ, 0xc0, !PT ;  /* 0xffff000003037812 */ /* 0x000fc800078ec0ff */
        /* <DEDUP_REMOVED lines=17> */
[-C--:B------:R-:W-:Y:S01]  /*10d80*/  FFMA.FTZ R34, R33, R25.reuse, -R34 ;  /* 0x0000001921227223 */ /* 0x080fe20000010822 */
[----:B------:R-:W-:Y:S01]  /*10d90*/  FFMA.FTZ R14, R35, R25, R14 ;  /* 0x00000019230e7223 */ /* 0x000fe2000001000e */
[----:B------:R-:W-:Y:S01]  /*10da0*/  FMUL.FTZ R25, R0, R8 ;  /* 0x0000000800197220 */ /* 0x000fe20000410000 */
[-C--:B------:R-:W-:Y:S01]  /*10db0*/  FMUL.FTZ R33, R40, R30.reuse ;  /* 0x0000001e28217220 */ /* 0x080fe20000410000 */
[----:B------:R-:W-:Y:S01]  /*10dc0*/  FMUL.FTZ R35, R36, R30 ;  /* 0x0000001e24237220 */ /* 0x000fe20000410000 */
[----:B------:R-:W-:Y:S01]  /*10dd0*/  FFMA.FTZ R29, R0, R4, -R29 ;  /* 0x00000004001d7223 */ /* 0x000fe2000001081d */
[----:B------:R-:W-:-:S02]  /*10de0*/  IMAD.U32 R27, R6, 0x10000, RZ ;  /* 0x00010000061b7824 */ /* 0x000fc400078e00ff */
[-C--:B------:R-:W-:Y:S01]  /*10df0*/  FMUL.FTZ R0, R39, R31.reuse ;  /* 0x0000001f27007220 */ /* 0x080fe20000410000 */
[----:B------:R-:W-:Y:S01]  /*10e00*/  FFMA.FTZ R25, R38, R4, R25 ;  /* 0x0000000426197223 */ /* 0x000fe20000010019 */
[-C--:B------:R-:W-:Y:S01]  /*10e10*/  FFMA.FTZ R33, R36, R26.reuse, -R33 ;  /* 0x0000001a24217223 */ /* 0x080fe20000010821 */
[----:B------:R-:W-:Y:S01]  /*10e20*/  FFMA.FTZ R35, R40, R26, R35 ;  /* 0x0000001a28237223 */ /* 0x000fe20000010023 */
[----:B------:R-:W-:Y:S01]  /*10e30*/  FMUL.FTZ R4, R37, R31 ;  /* 0x0000001f25047220 */ /* 0x000fe20000410000 */
[----:B------:R-:W-:Y:S01]  /*10e40*/  SHF.L.U32 R26, R21, 0x10, RZ ;  /* 0x00000010151a7819 */ /* 0x000fe200000006ff */
[-C--:B------:R-:W-:Y:S01]  /*10e50*/  FFMA.FTZ R8, R37, R27.reuse, -R0 ;  /* 0x0000001b25087223 */ /* 0x080fe20000010800 */
[----:B------:R-:W-:Y:S02]  /*10e60*/  IMAD.U32 R0, R13, 0x10000, RZ ;  /* 0x000100000d007824 */ /* 0x000fe400078e00ff */
[-C--:B------:R-:W-:Y:S01]  /*10e70*/  FMUL.FTZ R31, R20, R10.reuse ;  /* 0x0000000a141f7220 */ /* 0x080fe20000410000 */
[----:B------:R-:W-:Y:S01]  /*10e80*/  FMUL.FTZ R37, R12, R10 ;  /* 0x0000000a0c257220 */ /* 0x000fe20000410000 */
[----:B------:R-:W-:Y:S01]  /*10e90*/  LOP3.LUT R6, R6, 0xffff0000, RZ, 0xc0, !PT ;  /* 0xffff000006067812 */ /* 0x000fe200078ec0ff */
[----:B------:R-:W-:Y:S01]  /*10ea0*/  FFMA.FTZ R10, R39, R27, R4 ;  /* 0x0000001b270a7223 */ /* 0x000fe20000010004 */
[----:B------:R-:W-:-:S02]  /*10eb0*/  IMAD.U32 R28, R7, 0x10000, RZ ;  /* 0x00010000071c7824 */ /* 0x000fc400078e00ff */
[-C--:B------:R-:W-:Y:S01]  /*10ec0*/  FMUL.FTZ R27, R26, R32.reuse ;  /* 0x000000201a1b7220 */ /* 0x080fe20000410000 */
[----:B------:R-:W-:Y:S01]  /*10ed0*/  LOP3.LUT R21, R21, 0xffff0000, RZ, 0xc0, !PT ;  /* 0xffff000015157812 */ /* 0x000fe200078ec0ff */
[----:B------:R-:W-:Y:S01]  /*10ee0*/  FMUL.FTZ R39, R0, R32 ;  /* 0x0000002000277220 */ /* 0x000fe20000410000 */
[----:B------:R-:W-:Y:S01]  /*10ef0*/  LOP3.LUT R13, R13, 0xffff0000, RZ, 0xc0, !PT ;  /* 0xffff00000d0d7812 */ /* 0x000fe200078ec0ff */
[-C--:B------:R-:W-:Y:S01]  /*10f00*/  FFMA.FTZ R31, R12, R6.reuse, -R31 ;  /* 0x000000060c1f7223 */ /* 0x080fe2000001081f */
[----:B------:R-:W-:Y:S01]  /*10f10*/  LOP3.LUT R7, R7, 0xffff0000, RZ, 0xc0, !PT ;  /* 0xffff000007077812 */ /* 0x000fe200078ec0ff */
[----:B------:R-:W-:Y:S01]  /*10f20*/  FFMA.FTZ R37, R20, R6, R37 ;  /* 0x0000000614257223 */ /* 0x000fe20000010025 */
[-C--:B------:R-:W-:Y:S01]  /*10f30*/  FFMA.FTZ R27, R0, R28.reuse, -R27 ;  /* 0x0000001c001b7223 */ /* 0x080fe2000001081b */
        /* <DEDUP_REMOVED lines=19> */
.L_x_3885:
[----:B------:R-:W-:Y:S05]  /*11070*/  BSYNC B0 ;  /* 0x0000000000007941 */ /* 0x000fea0003800000 */
.L_x_3866:
[----:B------:R-:W-:Y:S01]  /*11080*/  @!PT LDS RZ, [RZ] ;  /* 0x00000000fffff984 */ /* 0x000fe20000000800 */
[----:B------:R-:W-:Y:S01]  /*11090*/  @!PT LDS RZ, [RZ] ;  /* 0x00000000fffff984 */ /* 0x000fe20000000800 */
[----:B------:R-:W-:Y:S01]  /*110a0*/  @!PT LDS RZ, [RZ] ;  /* 0x00000000fffff984 */ /* 0x000fe20000000800 */
[----:B------:R-:W-:Y:S01]  /*110b0*/  @!PT LDS RZ, [RZ] ;  /* 0x00000000fffff984 */ /* 0x000fe20000000800 */
[----:B------:R5:W-:Y:S06]  /*110c0*/  MEMBAR.ALL.CTA ;  /* 0x0000000000007992 */ /* 0x000bec0000008000 */
[----:B-----5:R-:W5:Y:S01]  /*110d0*/  FENCE.VIEW.ASYNC.S ;  /* 0x00000000000073c6 */ /* 0x020f620000000000 */
[----:B------:R-:W-:Y:S05]  /*110e0*/  WARPSYNC.ALL ;  /* 0x0000000000007948 */ /* 0x000fea0003800000 */
[----:B-----5:R-:W-:Y:S06]  /*110f0*/  BAR.SYNC.DEFER_BLOCKING 0xd, 0x100 ;  /* 0x0344000000007b1d */ /* 0x020fec0000010000 */
.L_x_3864:
[----:B------:R-:W-:-:S05]  /*11100*/  IMAD.U32 R0, RZ, RZ, UR59 ;  /* 0x0000003bff007e24 */ /* 0x000fca000f8e00ff */
[----:B------:R-:W-:-:S13]  /*11110*/  ISETP.NE.AND P0, PT, R0, 0x3, PT ;  /* 0x000000030000780c */ /* 0x000fda0003f05270 */
[----:B------:R-:W-:Y:S05]  /*11120*/  @!P0 BRA `(.L_x_3911) ;  /* 0x0000000000048947 */ /* 0x000fea0003800000 */
[----:B------:R-:W-:Y:S01]  /*11130*/  BPT.TRAP 0x1 ;  /* 0x000000040000795c */ /* 0x000fe20000300000 */
.L_x_3911:
[----:B01----:R-:W-:Y:S01]  /*11140*/  IMAD R3, R210, 0x8, R18 ;  /* 0x00000008d2037824 */ /* 0x003fe200078e0212 */
[----:B------:R-:W-:-:S04]  /*11150*/  SHF.L.U32 R0, R219, 0x1f, RZ ;  /* 0x0000001fdb007819 */ /* 0x000fc800000006ff */
[----:B------:R0:W1:Y:S01]  /*11160*/  SYNCS.PHASECHK.TRANS64.TRYWAIT P1, [R3+URZ+0x30830], R0 ;  /* 0x03083000030075a7 */ /* 0x000062000802017f */
[----:B------:R-:W-:Y:S05]  /*11170*/  @!P0 BRA `(.L_x_3912) ;  /* 0x0000000000048947 */ /* 0x000fea0003800000 */
[----:B------:R-:W-:Y:S01]  /*11180*/  BPT.TRAP 0x1 ;  /* 0x000000040000795c */ /* 0x000fe20000300000 */
.L_x_3912:
[----:B------:R-:W-:Y:S01]  /*11190*/  IMAD.MOV.U32 R119, RZ, RZ, RZ ;  /* 0x000000ffff777224 */ /* 0x000fe200078e00ff */
[----:B-1----:R-:W-:Y:S06]  /*111a0*/  @P1 BRA `(.L_x_3913) ;  /* 0x0000000000081947 */ /* 0x002fec0003800000 */
[----:B------:R-:W1:Y:S02]  /*111b0*/  SYNCS.PHASECHK.TRANS64.TRYWAIT P1, [R3+URZ+0x30830], R0 ;  /* 0x03083000030075a7 */ /* 0x000e64000802017f */
[----:B-1----:R-:W-:Y:S05]  /*111c0*/  @!P1 BRA `(.L_x_3914) ;  /* 0x000000f8007c9947 */ /* 0x002fea0003800000 */
.L_x_3913:
[----:B------:R-:W-:Y:S05]  /*111d0*/  WARPSYNC.ALL ;  /* 0x0000000000007948 */ /* 0x000fea0003800000 */
[----:B01----:R-:W-:Y:S01]  /*111e0*/  VIADD R0, R18, 0x1e400 ;  /* 0x0001e40012007836 */ /* 0x003fe20000000000 */
[----:B------:R-:W-:Y:S01]  /*111f0*/  R2UR UR4, R2 ;  /* 0x00000000020472ca */ /* 0x000fe200000e0000 */
[----:B--234-:R-:W-:Y:S01]  /*11200*/  IMAD.MOV.U32 R5, RZ, RZ, 0x40000040 ;  /* 0x40000040ff057424 */ /* 0x01cfe200078e00ff */
[----:B------:R-:W-:Y:S01]  /*11210*/  WARPGROUP.ARRIVE ;  /* 0x00000000000079c5 */ /* 0x000fe20000000000 */
[----:B------:R-:W-:Y:S01]  /*11220*/  UMOV UR9, 0x40000040 ;  /* 0x4000004000097882 */ /* 0x000fe20000000000 */
[----:B------:R-:W-:Y:S01]  /*11230*/  SHF.R.U32.HI R0, RZ, 0x4, R0 ;  /* 0x00000004ff007819 */ /* 0x000fe20000011600 */
[----:B------:R-:W-:Y:S01]  /*11240*/  IMAD.MOV.U32 R7, RZ, RZ, 0x40000040 ;  /* 0x40000040ff077424 */ /* 0x000fe200078e00ff */
[----:B------:R-:W-:Y:S01]  /*11250*/  R2UR UR11, R5 ;  /* 0x00000000050b72ca */ /* 0x000fe200000e0000 */
[----:B------:R-:W-:Y:S01]  /*11260*/  IMAD.U32 R9, RZ, RZ, UR9 ;  /* 0x00000009ff097e24 */ /* 0x000fe2000f8e00ff */
[----:B------:R-:W-:Y:S01]  /*11270*/  LOP3.LUT R0, R0, 0x3fff, RZ, 0xc0, !PT ;  /* 0x00003fff00007812 */ /* 0x000fe200078ec0ff */
[----:B------:R-:W-:Y:S01]  /*11280*/  UMOV UR53, 0x40000040 ;  /* 0x4000004000357882 */ /* 0x000fe20000000000 */
[----:B------:R-:W-:Y:S01]  /*11290*/  UMOV UR49, 0x40000040 ;  /* 0x4000004000317882 */ /* 0x000fe20000000000 */
[----:B------:R-:W-:Y:S01]  /*112a0*/  UMOV UR45, 0x40000040 ;  /* 0x40000040002d7882 */ /* 0x000fe20000000000 */
[----:B------:R-:W-:Y:S01]  /*112b0*/  LOP3.LUT R220, R0, 0x10000, RZ, 0xfc, !PT ;  /* 0x0001000000dc7812 */ /* 0x000fe200078efcff */
[----:B------:R-:W-:Y:S01]  /*112c0*/  ULOP3.LUT UR4, UR4, 0x10000, URZ, 0xfc, !UPT ;  /* 0x0001000004047892 */ /* 0x000fe2000f8efc3f */
[----:B------:R-:W-:Y:S01]  /*112d0*/  IMAD.MOV.U32 R5, RZ, RZ, 0x40000040 ;  /* 0x40000040ff057424 */ /* 0x000fe200078e00ff */
[----:B------:R-:W-:Y:S01]  /*112e0*/  UMOV UR41, 0x40000040 ;  /* 0x4000004000297882 */ /* 0x000fe20000000000 */
[----:B------:R-:W-:Y:S01]  /*112f0*/  UMOV UR37, 0x40000040 ;  /* 0x4000004000257882 */ /* 0x000fe20000000000 */
[----:B------:R-:W-:Y:S01]  /*11300*/  IMAD R4, R210, 0x900, R220 ;  /* 0x00000900d2047824 */ /* 0x000fe200078e02dc */
[----:B------:R-:W-:Y:S01]  /*11310*/  UIADD3 UR5, UR4, 0x2, URZ ;  /* 0x0000000204057890 */ /* 0x000fe2000fffe03f */
[----:B------:R-:W-:Y:S01]  /*11320*/  R2UR UR39, R5 ;  /* 0x00000000052772ca */ /* 0x000fe200000e0000 */
[----:B------:R-:W-:Y:S01]  /*11330*/  UMOV UR8, UR4 ;  /* 0x0000000400087c82 */ /* 0x000fe20008000000 */
[C---:B------:R-:W-:Y:S01]  /*11340*/  VIADD R6, R4.reuse, 0x2 ;  /* 0x0000000204067836 */ /* 0x040fe20000000000 */
[----:B------:R-:W-:Y:S01]  /*11350*/  R2UR UR10, R4 ;  /* 0x00000000040a72ca */ /* 0x000fe200000e0000 */
[----:B------:R-:W-:Y:S01]  /*11360*/  IMAD.U32 R8, RZ, RZ, UR8 ;  /* 0x00000008ff087e24 */ /* 0x000fe2000f8e00ff */
[----:B------:R-:W-:-:S02]  /*11370*/  UIADD3 UR52, UR4, 0x406, URZ ;  /* 0x0000040604347890 */ /* 0x000fc4000fffe03f */
[----:B------:R-:W-:Y:S02]  /*11380*/  UIADD3 UR48, UR4, 0x800, URZ ;  /* 0x0000080004307890 */ /* 0x000fe4000fffe03f */
[----:B------:R0:W-:Y:S01]  /*11390*/  STL.64 [R1+0x38], R8 ;  /* 0x0000380801007387 */ /* 0x0001e20000100a00 */
[----:B------:R-:W-:Y:S02]  /*113a0*/  UIADD3 UR44, UR4, 0x802, URZ ;  /* 0x00000802042c7890 */ /* 0x000fe4000fffe03f */
[----:B------:R-:W-:Y:S02]  /*113b0*/  UIADD3 UR40, UR4, 0x804, URZ ;  /* 0x0000080404287890 */ /* 0x000fe4000fffe03f */
[----:B------:R-:W-:Y:S02]  /*113c0*/  UIADD3 UR36, UR4, 0x806, URZ ;  /* 0x0000080604247890 */ /* 0x000fe4000fffe03f */
[----:B------:R-:W-:Y:S01]  /*113d0*/  HGMMA.64x96x16.F32.BF16 R24, gdesc[UR8], RZ, !UPT, gsb0 ;  /* 0x01600000081879f0 */ /* 0x000fe2000c0018ff */
[----:B------:R-:W-:Y:S01]  /*113e0*/  R2UR UR10, R6 ;  /* 0x00000000060a72ca */ /* 0x000fe200000e0000 */
[----:B------:R-:W-:Y:S01]  /*113f0*/  UMOV UR8, UR5 ;  /* 0x0000000500087c82 */ /* 0x000fe20008000000 */
[----:B------:R-:W-:Y:S01]  /*11400*/  R2UR UR11, R7 ;  /* 0x00000000070b72ca */ /* 0x000fe200000e0000 */
[----:B------:R-:W-:Y:S01]  /*11410*/  UMOV UR9, 0x40000040 ;  /* 0x4000004000097882 */ /* 0x000fe20000000000 */
[----:B------:R-:W-:Y:S01]  /*11420*/  VIADD R6, R4, 0x4 ;  /* 0x0000000404067836 */ /* 0x000fe20000000000 */
[----:B------:R-:W-:Y:S01]  /*11430*/  UIADD3 UR5, UR4, 0x4, URZ ;  /* 0x0000000404057890 */ /* 0x000fe2000fffe03f */
[----:B------:R-:W-:-:S02]  /*11440*/  IMAD.MOV.U32 R7, RZ, RZ, 0x40000040 ;  /* 0x40000040ff077424 */ /* 0x000fc400078e00ff */
[----:B0-----:R-:W-:Y:S02]  /*11450*/  IMAD.U32 R8, RZ, RZ, UR8 ;  /* 0x00000008ff087e24 */ /* 0x001fe4000f8e00ff */
[----:B------:R-:W-:-:S05]  /*11460*/  IMAD.U32 R9, RZ, RZ, UR9 ;  /* 0x00000009ff097e24 */ /* 0x000fca000f8e00ff */
[----:B------:R0:W-:Y:S01]  /*11470*/  STL.64 [R1+0x30], R8 ;  /* 0x0000300801007387 */ /* 0x0001e20000100a00 */
[----:B------:R-:W-:Y:S02]  /*11480*/  WARPGROUP.DEPBAR.LE gsb0, 0x0 ;  /* 0x00008000000079c5 */ /* 0x000fe40000010000 */
[----:B------:R-:W-:-:S06]  /*11490*/  WARPGROUP.ARRIVE ;  /* 0x00000000000079c5 */ /* 0x000fcc0000000000 */
[----:B------:R-:W-:Y:S01]  /*114a0*/  HGMMA.64x96x16.F32.BF16 R24, gdesc[UR8], R24, gsb0 ;  /* 0x01600000081879f0 */ /* 0x000fe20008001818 */
[----:B------:R-:W-:Y:S01]  /*114b0*/  R2UR UR10, R6 ;  /* 0x00000000060a72ca */ /* 0x000fe200000e0000 */
[----:B------:R-:W-:Y:S01]  /*114c0*/  UMOV UR8, UR5 ;  /* 0x0000000500087c82 */ /* 0x000fe20008000000 */
[----:B------:R-:W-:Y:S01]  /*114d0*/  R2UR UR11, R7 ;  /* 0x00000000070b72ca */ /* 0x000fe200000e0000 */
[----:B------:R-:W-:Y:S01]  /*114e0*/  UMOV UR9, 0x40000040 ;  /* 0x4000004000097882 */ /* 0x000fe20000000000 */
[----:B------:R-:W-:Y:S01]  /*114f0*/  VIADD R6, R4, 0x6 ;  /* 0x0000000604067836 */ /* 0x000fe20000000000 */
[----:B------:R-:W-:Y:S01]  /*11500*/  UIADD3 UR5, UR4, 0x6, URZ ;  /* 0x0000000604057890 */ /* 0x000fe2000fffe03f */
[----:B------:R-:W-:Y:S01]  /*11510*/  IMAD.MOV.U32 R7, RZ, RZ, 0x40000040 ;  /* 0x40000040ff077424 */ /* 0x000fe200078e00ff */
[----:B0-----:R-:W-:Y:S01]  /*11520*/  MOV R9, UR9 ;  /* 0x0000000900097c02 */ /* 0x001fe20008000f00 */
        /* <DEDUP_REMOVED lines=11> */
[----:B------:R-:W-:Y:S02]  /*115e0*/  IMAD.MOV.U32 R7, RZ, RZ, 0x40000040 ;  /* 0x40000040ff077424 */ /* 0x000fe400078e00ff */
        /* <DEDUP_REMOVED lines=37> */
[----:B0-----:R-:W-:Y:S01]  /*11840*/  MOV R9, UR9 ;  /* 0x0000000900097c02 */ /* 0x001fe20008000f00 */
[----:B------:R-:W-:Y:S02]  /*11850*/  IMAD.MOV.U32 R7, RZ, RZ, 0x40000040 ;  /* 0x40000040ff077424 */ /* 0x000fe400078e00ff */
[----:B------:R-:W-:Y:S01]  /*11860*/  IMAD.U32 R8, RZ, RZ, UR8 ;  /* 0x00000008ff087e24 */ /* 0x000fe2000f8e00ff */
[----:B------:R-:W-:Y:S01]  /*11870*/  R2UR UR54, R6 ;  /* 0x00000000063672ca */ /* 0x000fe200000e0000 */
[----:B------:R-:W-:Y:S01]  /*11880*/  VIADD R6, R4, 0x600 ;  /* 0x0000060004067836 */ /* 0x000fe20000000000 */
[----:B------:R-:W-:Y:S01]  /*11890*/  R2UR UR55, R7 ;  /* 0x00000000073772ca */ /* 0x000fe200000e0000 */
[----:B------:R-:W-:Y:S01]  /*118a0*/  IMAD.MOV.U32 R7, RZ, RZ, 0x40000040 ;  /* 0x40000040ff077424 */ /* 0x000fe200078e00ff */
[----:B------:R0:W-:Y:S02]  /*118b0*/  STL.64 [R1+0x8], R8 ;  /* 0x0000080801007387 */ /* 0x0001e40000100a00 */
[----:B------:R-:W-:Y:S01]  /*118c0*/  R2UR UR50, R6 ;  /* 0x00000000063272ca */ /* 0x000fe200000e0000 */
[----:B------:R-:W-:Y:S01]  /*118d0*/  VIADD R6, R4, 0x602 ;  /* 0x0000060204067836 */ /* 0x000fe20000000000 */
[----:B------:R-:W-:Y:S01]  /*118e0*/  R2UR UR51, R7 ;  /* 0x00000000073372ca */ /* 0x000fe200000e0000 */
[----:B------:R-:W-:-:S03]  /*118f0*/  IMAD.MOV.U32 R7, RZ, RZ, 0x40000040 ;  /* 0x40000040ff077424 */ /* 0x000fc600078e00ff */
[----:B------:R-:W-:Y:S01]  /*11900*/  R2UR UR46, R6 ;  /* 0x00000000062e72ca */ /* 0x000fe200000e0000 */
[C---:B------:R-:W-:Y:S01]  /*11910*/  VIADD R6, R4.reuse, 0x604 ;  /* 0x0000060404067836 */ /* 0x040fe20000000000 */
[----:B------:R-:W-:Y:S01]  /*11920*/  R2UR UR47, R7 ;  /* 0x00000000072f72ca */ /* 0x000fe200000e0000 */
[----:B------:R-:W-:Y:S02]  /*11930*/  IMAD.MOV.U32 R7, RZ, RZ, 0x40000040 ;  /* 0x40000040ff077424 */ /* 0x000fe400078e00ff */
[----:B------:R-:W-:Y:S01]  /*11940*/  VIADD R4, R4, 0x606 ;  /* 0x0000060604047836 */ /* 0x000fe20000000000 */
[----:B------:R-:W-:Y:S02]  /*11950*/  R2UR UR42, R6 ;  /* 0x00000000062a72ca */ /* 0x000fe400000e0000 */
[----:B------:R-:W-:Y:S02]  /*11960*/  R2UR UR43, R7 ;  /* 0x00000000072b72ca */ /* 0x000fe400000e0000 */
[----:B------:R-:W-:Y:S01]  /*11970*/  R2UR UR38, R4 ;  /* 0x00000000042672ca */ /* 0x000fe200000e0000 */
[----:B------:R-:W-:-:S02]  /*11980*/  WARPGROUP.DEPBAR.LE gsb0, 0x0 ;  /* 0x00008000000079c5 */ /* 0x000fc40000010000 */
        /* <DEDUP_REMOVED lines=18> */
[----:B0-----:R-:W-:Y:S05]  /*11ab0*/  @!P0 BRA `(.L_x_3915) ;  /* 0x0000000000048947 */ /* 0x001fea0003800000 */
[----:B------:R-:W-:Y:S01]  /*11ac0*/  BPT.TRAP 0x1 ;  /* 0x000000040000795c */ /* 0x000fe20000300000 */
.L_x_3915:
[----:B------:R-:W2:Y:S01]  /*11ad0*/  LDL R0, [R1+0x74] ;  /* 0x0000740001007983 */ /* 0x000ea20000100800 */
[----:B------:R-:W-:Y:S01]  /*11ae0*/  ULDC UR4, c[0x0][0x988] ;  /* 0x0002620000047ab9 */ /* 0x000fe20000000800 */
[----:B------:R-:W-:Y:S01]  /*11af0*/  P2R R12, PR, RZ, 0x1 ;  /* 0x00000001ff0c7803 */ /* 0x000fe20000000000 */
[----:B------:R-:W-:Y:S01]  /*11b00*/  ULDC UR38, c[0x0][0x988] ;  /* 0x0002620000267ab9 */ /* 0x000fe20000000800 */
[----:B------:R-:W-:Y:S01]  /*11b10*/  BSSY B0, `(.L_x_3916) ;  /* 0x00003f8000007945 */ /* 0x000fe20003800000 */
[-C--:B------:R-:W-:Y:S01]  /*11b20*/  MOV R118, R119.reuse ;  /* 0x0000007700767202 */ /* 0x080fe20000000f00 */
[--C-:B------:R-:W-:Y:S01]  /*11b30*/  IMAD.MOV.U32 R116, RZ, RZ, R119.reuse ;  /* 0x000000ffff747224 */ /* 0x100fe200078e0077 */
[-C--:B------:R-:W-:Y:S01]  /*11b40*/  MOV R102, R119.reuse ;  /* 0x0000007700667202 */ /* 0x080fe20000000f00 */
[--C-:B------:R-:W-:Y:S01]  /*11b50*/  IMAD.MOV.U32 R114, RZ, RZ, R119.reuse ;  /* 0x000000ffff727224 */ /* 0x100fe200078e0077 */
[----:B------:R-:W-:Y:S01]  /*11b60*/  MOV R86, R119 ;  /* 0x0000007700567202 */ /* 0x000fe20000000f00 */
[----:B------:R-:W-:-:S02]  /*11b70*/  IMAD.MOV.U32 R112, RZ, RZ, R119 ;  /* 0x000000ffff707224 */ /* 0x000fc400078e0077 */
[--C-:B------:R-:W-:Y:S02]  /*11b80*/  IMAD.MOV.U32 R110, RZ, RZ, R119.reuse ;  /* 0x000000ffff6e7224 */ /* 0x100fe400078e0077 */
[--C-:B------:R-:W-:Y:S02]  /*11b90*/  IMAD.MOV.U32 R108, RZ, RZ, R119.reuse ;  /* 0x000000ffff6c7224 */ /* 0x100fe400078e0077 */
[--C-:B------:R-:W-:Y:S02]  /*11ba0*/  IMAD.MOV.U32 R106, RZ, RZ, R119.reuse ;  /* 0x000000ffff6a7224 */ /* 0x100fe400078e0077 */
[--C-:B------:R-:W-:Y:S02]  /*11bb0*/  IMAD.MOV.U32 R104, RZ, RZ, R119.reuse ;  /* 0x000000ffff687224 */ /* 0x100fe400078e0077 */
[--C-:B------:R-:W-:Y:S02]  /*11bc0*/  IMAD.MOV.U32 R100, RZ, RZ, R119.reuse ;  /* 0x000000ffff647224 */ /* 0x100fe400078e0077 */
        /* <DEDUP_REMOVED lines=13> */
[----:B--2---:R-:W-:-:S04]  /*11ca0*/  IMAD.IADD R5, R0, 0x1, R141 ;  /* 0x0000000100057824 */ /* 0x004fc800078e028d */
[----:B------:R-:W-:-:S05]  /*11cb0*/  IMAD R5, R142, -0x60, R5 ;  /* 0xffffffa08e057824 */ /* 0x000fca00078e0205 */
        /* <DEDUP_REMOVED lines=33> */
[----:B------:R-:W-:Y:S02]  /*11ed0*/  ISETP.GT.AND P2, PT, R5, 0x28, PT ;  /* 0x000000280500780c */ /* 0x000fe40003f44270 */
        /* <DEDUP_REMOVED lines=28> */
[----:B------:R-:W-:Y:S02]  /*120a0*/  ISETP.GT.AND P2, PT, R5, 0x40, PT ;  /* 0x000000400500780c */ /* 0x000fe40003f44270 */
[----:B------:R-:W-:Y:S02]  /*120b0*/  FSEL R101, R53, -INF , P3 ;  /* 0xff80000035657808 */ /* 0x000fe40001800000 */
[----:B------:R-:W-:Y:S02]  /*120c0*/  FMNMX.FTZ R0, R99, R0, !PT ;  /* 0x0000000063007209 */ /* 0x000fe40007810000 */
[----:B------:R-:W-:Y:S02]  /*120d0*/  FSEL R47, R47, -INF , P1 ;  /* 0xff8000002f2f7808 */ /* 0x000fe40000800000 */
[----:B------:R-:W-:-:S02]  /*120e0*/  ISETP.GT.AND P1, PT, R5, 0x41, PT ;  /* 0x000000410500780c */ /* 0x000fc40003f24270 */
[----:B------:R-:W-:Y:S01]  /*120f0*/  FSEL R103, R56, -INF , P2 ;  /* 0xff80000038677808 */ /* 0x000fe20001000000 */
[--C-:B------:R-:W-:Y:S01]  /*12100*/  IMAD.MOV.U32 R56, RZ, RZ, R119.reuse ;  /* 0x000000ffff387224 */ /* 0x100fe200078e0077 */
        /* <DEDUP_REMOVED lines=30> */
[----:B------:R-:W-:Y:S02]  /*122f0*/  FSEL R117, R69, -INF , P1 ;  /* 0xff80000045757808 */ /* 0x000fe40000800000 */
[----:B------:R-:W-:Y:S02]  /*12300*/  FMNMX.FTZ R0, R115, R0, !PT ;  /* 0x0000000073007209 */ /* 0x000fe40007810000 */
[----:B------:R-:W-:Y:S01]  /*12310*/  FSEL R53, R62, -INF , P6 ;  /* 0xff8000003e357808 */ /* 0x000fe20003000000 */
[----:B------:R-:W-:Y:S01]  /*12320*/  IMAD.MOV.U32 R62, RZ, RZ, R119 ;  /* 0x000000ffff3e7224 */ /* 0x000fe200078e0077 */
[----:B------:R-:W-:Y:S01]  /*12330*/  FMNMX.FTZ R6, R117, R0, !PT ;  /* 0x0000000075067209 */ /* 0x000fe20007810000 */
[----:B------:R-:W-:Y:S01]  /*12340*/  IMAD.U32 R0, RZ, RZ, UR4 ;  /* 0x00000004ff007e24 */ /* 0x000fe2000f8e00ff */
[----:B------:R-:W-:-:S02]  /*12350*/  FSEL R63, R63, -INF , P5 ;  /* 0xff8000003f3f7808 */ /* 0x000fc40002800000 */
[----:B------:R-:W-:Y:S01]  /*12360*/  FSEL R61, R66, -INF , P4 ;  /* 0xff800000423d7808 */ /* 0x000fe20002000000 */
[----:B------:R-:W0:Y:S01]  /*12370*/  SHFL.BFLY PT, R5, R6, 0x2, 0x1f ;  /* 0x0c401f0006057f89 */ /* 0x000e2200000e0000 */
[----:B------:R-:W-:Y:S01]  /*12380*/  FSEL R67, R67, -INF , P3 ;  /* 0xff80000043437808 */ /* 0x000fe20001800000 */
[----:B------:R-:W-:Y:S01]  /*12390*/  IMAD.MOV.U32 R66, RZ, RZ, R119 ;  /* 0x000000ffff427224 */ /* 0x000fe200078e0077 */
[----:B------:R-:W-:Y:S02]  /*123a0*/  FSEL R65, R70, -INF , P2 ;  /* 0xff80000046417808 */ /* 0x000fe40001000000 */
[----:B------:R-:W-:Y:S02]  /*123b0*/  FSEL R71, R71, -INF , P1 ;  /* 0xff80000047477808 */ /* 0x000fe40000800000 */
[-C--:B------:R-:W-:Y:S02]  /*123c0*/  MOV R70, R119.reuse ;  /* 0x0000007700467202 */ /* 0x080fe40000000f00 */
[----:B------:R-:W-:-:S02]  /*123d0*/  MOV R54, R119 ;  /* 0x0000007700367202 */ /* 0x000fc40000000f00 */
[----:B------:R-:W-:Y:S02]  /*123e0*/  MOV R38, R119 ;  /* 0x0000007700267202 */ /* 0x000fe40000000f00 */
[----:B0-----:R-:W-:-:S05]  /*123f0*/  FMNMX.FTZ R8, R6, R5, !PT ;  /* 0x0000000506087209 */ /* 0x001fca0007810000 */
        /* <DEDUP_REMOVED lines=10> */
[-CC-:B------:R-:W-:Y:S01]  /*124a0*/  FFMA.FTZ R190, R81, R0.reuse, -R10.reuse ;  /* 0x0000000051be7223 */ /* 0x180fe2000001080a */
[--C-:B------:R-:W-:Y:S01]  /*124b0*/  FFMA.FTZ R41, R83, R0, -R10.reuse ;  /* 0x0000000053297223 */ /* 0x100fe2000001080a */
[----:B------:R-:W-:Y:S01]  /*124c0*/  FMNMX.FTZ R4, R31, R4, !PT ;  /* 0x000000041f047209 */ /* 0x000fe20007810000 */
[----:B------:R-:W-:Y:S01]  /*124d0*/  MUFU.EX2 R188, R188 ;  /* 0x000000bc00bc7308 */ /* 0x000fe20000000800 */
[-CC-:B------:R-:W-:Y:S01]  /*124e0*/  FFMA.FTZ R184, R85, R0.reuse, -R10.reuse ;  /* 0x0000000055b87223 */ /* 0x180fe2000001080a */
[--C-:B------:R-:W-:Y:S01]  /*124f0*/  FFMA.FTZ R45, R87, R0, -R10.reuse ;  /* 0x00000000572d7223 */ /* 0x100fe2000001080a */
[----:B------:R-:W-:Y:S01]  /*12500*/  FMNMX.FTZ R4, R11, R4, !PT ;  /* 0x000000040b047209 */ /* 0x000fe20007810000 */
[-CC-:B------:R-:W-:Y:S01]  /*12510*/  FFMA.FTZ R186, R89, R0.reuse, -R10.reuse ;  /* 0x0000000059ba7223 */ /* 0x180fe2000001080a */
[-CC-:B------:R-:W-:Y:S01]  /*12520*/  FFMA.FTZ R49, R91, R0.reuse, -R10.reuse ;  /* 0x000000005b317223 */ /* 0x180fe2000001080a */
[--C-:B------:R-:W-:Y:S01]  /*12530*/  FFMA.FTZ R182, R73, R0, -R10.reuse ;  /* 0x0000000049b67223 */ /* 0x100fe2000001080a */
[----:B------:R-:W-:Y:S01]  /*12540*/  FMNMX.FTZ R4, R35, R4, !PT ;  /* 0x0000000423047209 */ /* 0x000fe20007810000 */
[----:B------:R-:W0:Y:S01]  /*12550*/  MUFU.EX2 R37, R37 ;  /* 0x0000002500257308 */ /* 0x000e220000000800 */
[-CC-:B------:R-:W-:Y:S01]  /*12560*/  FFMA.FTZ R69, R75, R0.reuse, -R10.reuse ;  /* 0x000000004b457223 */ /* 0x180fe2000001080a */
[--C-:B------:R-:W-:Y:S01]  /*12570*/  FFMA.FTZ R176, R77, R0, -R10.reuse ;  /* 0x000000004db07223 */ /* 0x100fe2000001080a */
[----:B------:R-:W-:Y:S01]  /*12580*/  FMNMX.FTZ R4, R13, R4, !PT ;  /* 0x000000040d047209 */ /* 0x000fe20007810000 */
[-CC-:B------:R-:W-:Y:S01]  /*12590*/  FFMA.FTZ R180, R93, R0.reuse, -R10.reuse ;  /* 0x000000005db47223 */ /* 0x180fe2000001080a */
[-CC-:B------:R-:W-:Y:S01]  /*125a0*/  FFMA.FTZ R57, R95, R0.reuse, -R10.reuse ;  /* 0x000000005f397223 */ /* 0x180fe2000001080a */
[--C-:B------:R-:W-:Y:S01]  /*125b0*/  FFMA.FTZ R73, R97, R0, -R10.reuse ;  /* 0x0000000061497223 */ /* 0x100fe2000001080a */
[----:B------:R-:W-:Y:S01]  /*125c0*/  FMNMX.FTZ R4, R39, R4, !PT ;  /* 0x0000000427047209 */ /* 0x000fe20007810000 */
[----:B------:R-:W1:Y:S01]  /*125d0*/  MUFU.EX2 R190, R190 ;  /* 0x000000be00be7308 */ /* 0x000e620000000800 */
[-CC-:B------:R-:W-:Y:S01]  /*125e0*/  FFMA.FTZ R178, R99, R0.reuse, -R10.reuse ;  /* 0x0000000063b27223 */ /* 0x180fe2000001080a */
[--C-:B------:R-:W-:Y:S01]  /*125f0*/  FFMA.FTZ R75, R101, R0, -R10.reuse ;  /* 0x00000000654b7223 */ /* 0x100fe2000001080a */
[----:B------:R-:W-:Y:S01]  /*12600*/  FMNMX.FTZ R4, R15, R4, !PT ;  /* 0x000000040f047209 */ /* 0x000fe20007810000 */
[-CC-:B------:R-:W-:Y:S01]  /*12610*/  FFMA.FTZ R172, R103, R0.reuse, -R10.reuse ;  /* 0x0000000067ac7223 */ /* 0x180fe2000001080a */
[-CC-:B------:R-:W-:Y:S01]  /*12620*/  FFMA.FTZ R77, R105, R0.reuse, -R10.reuse ;  /* 0x00000000694d7223 */ /* 0x180fe2000001080a */
[--C-:B------:R-:W-:Y:S01]  /*12630*/  FFMA.FTZ R174, R107, R0, -R10.reuse ;  /* 0x000000006bae7223 */ /* 0x100fe2000001080a */
[----:B------:R-:W-:Y:S01]  /*12640*/  FMNMX.FTZ R4, R43, R4, !PT ;  /* 0x000000042b047209 */ /* 0x000fe20007810000 */
[----:B------:R-:W2:Y:S01]  /*12650*/  MUFU.EX2 R41, R41 ;  /* 0x0000002900297308 */ /* 0x000ea20000000800 */
[-CC-:B------:R-:W-:Y:S01]  /*12660*/  FFMA.FTZ R168, R111, R0.reuse, -R10.reuse ;  /* 0x000000006fa87223 */ /* 0x180fe2000001080a */
[--C-:B------:R-:W-:Y:S01]  /*12670*/  FFMA.FTZ R113, R113, R0, -R10.reuse ;  /* 0x0000000071717223 */ /* 0x100fe2000001080a */
[----:B------:R-:W-:Y:S01]  /*12680*/  FMNMX.FTZ R4, R21, R4, !PT ;  /* 0x0000000415047209 */ /* 0x000fe20007810000 */
[-CC-:B------:R-:W-:Y:S01]  /*12690*/  FFMA.FTZ R170, R115, R0.reuse, -R10.reuse ;  /* 0x0000000073aa7223 */ /* 0x180fe2000001080a */
[----:B------:R-:W-:Y:S01]  /*126a0*/  FFMA.FTZ R83, R117, R0, -R10 ;  /* 0x0000000075537223 */ /* 0x000fe2000001080a */
[--C-:B------:R-:W-:Y:S01]  /*126b0*/  IMAD.MOV.U32 R117, RZ, RZ, R119.reuse ;  /* 0x000000ffff757224 */ /* 0x100fe200078e0077 */
[----:B------:R-:W-:Y:S01]  /*126c0*/  FMNMX.FTZ R4, R47, R4, !PT ;  /* 0x000000042f047209 */ /* 0x000fe20007810000 */
[----:B------:R-:W3:Y:S01]  /*126d0*/  MUFU.EX2 R184, R184 ;  /* 0x000000b800b87308 */ /* 0x000ee20000000800 */
[----:B------:R-:W-:-:S02]  /*126e0*/  IMAD.MOV.U32 R115, RZ, RZ, R119 ;  /* 0x000000ffff737224 */ /* 0x000fc400078e0077 */
[----:B------:R-:W-:Y:S01]  /*126f0*/  FMNMX.FTZ R4, R25, R4, !PT ;  /* 0x0000000419047209 */ /* 0x000fe20007810000 */
[--C-:B------:R-:W-:Y:S02]  /*12700*/  IMAD.MOV.U32 R111, RZ, RZ, R119.reuse ;  /* 0x000000ffff6f7224 */ /* 0x100fe400078e0077 */
[--C-:B------:R-:W-:Y:S01]  /*12710*/  IMAD.MOV.U32 R107, RZ, RZ, R119.reuse ;  /* 0x000000ffff6b7224 */ /* 0x100fe200078e0077 */
[----:B------:R-:W-:Y:S01]  /*12720*/  FMNMX.FTZ R4, R51, R4, !PT ;  /* 0x0000000433047209 */ /* 0x000fe20007810000 */
[----:B------:R-:W4:Y:S01]  /*12730*/  MUFU.EX2 R45, R45 ;  /* 0x0000002d002d7308 */ /* 0x000f220000000800 */
[--C-:B------:R-:W-:Y:S02]  /*12740*/  IMAD.MOV.U32 R105, RZ, RZ, R119.reuse ;  /* 0x000000ffff697224 */ /* 0x100fe400078e0077 */
[----:B------:R-:W-:Y:S01]  /*12750*/  FMNMX.FTZ R4, R29, R4, !PT ;  /* 0x000000041d047209 */ /* 0x000fe20007810000 */
[--C-:B------:R-:W-:Y:S02]  /*12760*/  IMAD.MOV.U32 R103, RZ, RZ, R119.reuse ;  /* 0x000000ffff677224 */ /* 0x100fe400078e0077 */
[--C-:B------:R-:W-:Y:S01]  /*12770*/  IMAD.MOV.U32 R101, RZ, RZ, R119.reuse ;  /* 0x000000ffff657224 */ /* 0x100fe200078e0077 */
[----:B------:R-:W-:Y:S01]  /*12780*/  FMNMX.FTZ R4, R55, R4, !PT ;  /* 0x0000000437047209 */ /* 0x000fe20007810000 */
[----:B------:R-:W4:Y:S01]  /*12790*/  MUFU.EX2 R186, R186 ;  /* 0x000000ba00ba7308 */ /* 0x000f220000000800 */
        /* <DEDUP_REMOVED lines=11> */
[----:B------:R-:W-:Y:S01]  /*12850*/  MUFU.EX2 R180, R180 ;  /* 0x000000b400b47308 */ /* 0x000fe20000000800 */
[----:B------:R-:W-:-:S02]  /*12860*/  IMAD.MOV.U32 R87, RZ, RZ, R119 ;  /* 0x000000ffff577224 */ /* 0x000fc400078e0077 */
[----:B------:R-:W-:Y:S01]  /*12870*/  FMNMX.FTZ R4, R61, R4, !PT ;  /* 0x000000043d047209 */ /* 0x000fe20007810000 */
[----:B------:R-:W-:-:S03]  /*12880*/  IMAD.MOV.U32 R85, RZ, RZ, R119 ;  /* 0x000000ffff557224 */ /* 0x000fc600078e0077 */
[----:B------:R-:W-:Y:S01]  /*12890*/  FMNMX.FTZ R4, R67, R4, !PT ;  /* 0x0000000443047209 */ /* 0x000fe20007810000 */
[----:B------:R-:W-:Y:S03]  /*128a0*/  MUFU.EX2 R57, R57 ;  /* 0x0000003900397308 */ /* 0x000fe60000000800 */
[----:B------:R-:W-:-:S04]  /*128b0*/  FMNMX.FTZ R4, R65, R4, !PT ;  /* 0x0000000441047209 */ /* 0x000fc80007810000 */
[----:B------:R-:W-:Y:S01]  /*128c0*/  FMNMX.FTZ R4, R71, R4, !PT ;  /* 0x0000000447047209 */ /* 0x000fe20007810000 */
[----:B------:R-:W-:Y:S04]  /*128d0*/  MUFU.EX2 R182, R182 ;  /* 0x000000b600b67308 */ /* 0x000fe80000000800 */
[----:B------:R-:W0:Y:S04]  /*128e0*/  SHFL.BFLY PT, R79, R4, 0x2, 0x1f ;  /* 0x0c401f00044f7f89 */ /* 0x000e2800000e0000 */
[----:B------:R-:W-:Y:S08]  /*128f0*/  MUFU.EX2 R69, R69 ;  /* 0x0000004500457308 */ /* 0x000ff00000000800 */
[----:B------:R-:W-:Y:S08]  /*12900*/  MUFU.EX2 R176, R176 ;  /* 0x000000b000b07308 */ /* 0x000ff00000000800 */
[----:B------:R-:W-:Y:S01]  /*12910*/  MUFU.EX2 R73, R73 ;  /* 0x0000004900497308 */ /* 0x000fe20000000800 */
[----:B0-----:R-:W-:Y:S01]  /*12920*/  FMNMX.FTZ R2, R4, R79, !PT ;  /* 0x0000004f04027209 */ /* 0x001fe20007810000 */
[----:B------:R-:W-:Y:S01]  /*12930*/  FFMA.FTZ R79, R109, R0, -R10 ;  /* 0x000000006d4f7223 */ /* 0x000fe2000001080a */
[----:B------:R-:W-:-:S05]  /*12940*/  IMAD.MOV.U32 R109, RZ, RZ, R119 ;  /* 0x000000ffff6d7224 */ /* 0x000fca00078e0077 */
[----:B------:R-:W-:Y:S01]  /*12950*/  MUFU.EX2 R178, R178 ;  /* 0x000000b200b27308 */ /* 0x000fe20000000800 */
[----:B------:R-:W0:Y:S07]  /*12960*/  SHFL.BFLY PT, R81, R2, 0x1, 0x1f ;  /* 0x0c201f0002517f89 */ /* 0x000e2e00000e0000 */
[----:B------:R-:W-:Y:S08]  /*12970*/  MUFU.EX2 R75, R75 ;  /* 0x0000004b004b7308 */ /* 0x000ff00000000800 */
[----:B------:R-:W-:Y:S08]  /*12980*/  MUFU.EX2 R172, R172 ;  /* 0x000000ac00ac7308 */ /* 0x000ff00000000800 */
[----:B------:R-:W-:Y:S01]  /*12990*/  MUFU.EX2 R77, R77 ;  /* 0x0000004d004d7308 */ /* 0x000fe20000000800 */
[----:B0-----:R-:W-:-:S04]  /*129a0*/  FMNMX.FTZ R4, R2, R81, !PT ;  /* 0x0000005102047209 */ /* 0x001fc80007810000 */
[C---:B------:R-:W-:Y:S01]  /*129b0*/  FSETP.NEU.FTZ.AND P1, PT, R4.reuse, -INF , PT ;  /* 0xff8000000400780b */ /* 0x040fe20003f3d000 */
[----:B------:R-:W-:Y:S02]  /*129c0*/  FMUL.FTZ R2, R4, R0 ;  /* 0x0000000004027220 */ /* 0x000fe40000410000 */
[----:B------:R-:W-:Y:S03]  /*129d0*/  MUFU.EX2 R174, R174 ;  /* 0x000000ae00ae7308 */ /* 0x000fe60000000800 */
[----:B------:R-:W-:Y:S02]  /*129e0*/  FSEL R12, R2, RZ, P1 ;  /* 0x000000ff020c7208 */ /* 0x000fe40000800000 */
[----:B------:R-:W-:-:S03]  /*129f0*/  ISETP.GE.AND P1, PT, R141, 0x61, PT ;  /* 0x000000618d00780c */ /* 0x000fc60003f26270 */
[-CC-:B------:R-:W-:Y:S01]  /*12a00*/  FFMA.FTZ R189, R7, R0.reuse, -R12.reuse ;  /* 0x0000000007bd7223 */ /* 0x180fe2000001080c */
[-CC-:B------:R-:W-:Y:S01]  /*12a10*/  FFMA.FTZ R2, R27, R0.reuse, -R12.reuse ;  /* 0x000000001b027223 */ /* 0x180fe2000001080c */
[-CC-:B------:R-:W-:Y:S01]  /*12a20*/  FFMA.FTZ R191, R9, R0.reuse, -R12.reuse ;  /* 0x0000000009bf7223 */ /* 0x180fe2000001080c */
[-CC-:B------:R-:W-:Y:S01]  /*12a30*/  FFMA.FTZ R6, R31, R0.reuse, -R12.reuse ;  /* 0x000000001f067223 */ /* 0x180fe2000001080c */
[----:B------:R-:W-:Y:S01]  /*12a40*/  FADD.FTZ R7, R188, R37 ;  /* 0x00000025bc077221 */ /* 0x000fe20000010000 */
[-CC-:B------:R-:W-:Y:S01]  /*12a50*/  FFMA.FTZ R185, R11, R0.reuse, -R12.reuse ;  /* 0x000000000bb97223 */ /* 0x180fe2000001080c */
[----:B------:R-:W-:Y:S01]  /*12a60*/  MUFU.EX2 R189, R189 ;  /* 0x000000bd00bd7308 */ /* 0x000fe20000000800 */
[-CC-:B------:R-:W-:Y:S01]  /*12a70*/  FFMA.FTZ R8, R35, R0.reuse, -R12.reuse ;  /* 0x0000000023087223 */ /* 0x180fe2000001080c */
[----:B-1----:R-:W-:Y:S01]  /*12a80*/  FADD.FTZ R10, R190, R7 ;  /* 0x00000007be0a7221 */ /* 0x002fe20000010000 */
[-CC-:B------:R-:W-:Y:S01]  /*12a90*/  FFMA.FTZ R187, R13, R0.reuse, -R12.reuse ;  /* 0x000000000dbb7223 */ /* 0x180fe2000001080c */
[-CC-:B------:R-:W-:Y:S01]  /*12aa0*/  FFMA.FTZ R39, R39, R0.reuse, -R12.reuse ;  /* 0x0000000027277223 */ /* 0x180fe2000001080c */
[-C--:B------:R-:W-:Y:S01]  /*12ab0*/  FFMA.FTZ R15, R15, R0.reuse, -R12 ;  /* 0x000000000f0f7223 */ /* 0x080fe2000001080c */
[----:B--2---:R-:W-:Y:S01]  /*12ac0*/  FADD.FTZ R7, R41, R10 ;  /* 0x0000000a29077221 */ /* 0x004fe20000010000 */
[-CC-:B------:R-:W-:Y:S01]  /*12ad0*/  FFMA.FTZ R43, R43, R0.reuse, -R12.reuse ;  /* 0x000000002b2b7223 */ /* 0x180fe2000001080c */
[----:B------:R-:W0:Y:S01]  /*12ae0*/  MUFU.EX2 R2, R2 ;  /* 0x0000000200027308 */ /* 0x000e220000000800 */
[-CC-:B------:R-:W-:Y:S01]  /*12af0*/  FFMA.FTZ R21, R21, R0.reuse, -R12.reuse ;  /* 0x0000000015157223 */ /* 0x180fe2000001080c */
[----:B---3--:R-:W-:Y:S01]  /*12b00*/  FADD.FTZ R28, R184, R7 ;  /* 0x00000007b81c7221 */ /* 0x008fe20000010000 */
[-CC-:B------:R-:W-:Y:S01]  /*12b10*/  FFMA.FTZ R47, R47, R0.reuse, -R12.reuse ;  /* 0x000000002f2f7223 */ /* 0x180fe2000001080c */
[-CC-:B------:R-:W-:Y:S01]  /*12b20*/  FFMA.FTZ R25, R25, R0.reuse, -R12.reuse ;  /* 0x0000000019197223 */ /* 0x180fe2000001080c */
[-C--:B------:R-:W-:Y:S01]  /*12b30*/  FFMA.FTZ R51, R51, R0.reuse, -R12 ;  /* 0x0000000033337223 */ /* 0x080fe2000001080c */
[----:B----4-:R-:W-:Y:S01]  /*12b40*/  FADD.FTZ R9, R45, R28 ;  /* 0x0000001c2d097221 */ /* 0x010fe20000010000 */
[-CC-:B------:R-:W-:Y:S01]  /*12b50*/  FFMA.FTZ R29, R29, R0.reuse, -R12.reuse ;  /* 0x000000001d1d7223 */ /* 0x180fe2000001080c */
[----:B------:R-:W1:Y:S01]  /*12b60*/  MUFU.EX2 R191, R191 ;  /* 0x000000bf00bf7308 */ /* 0x000e620000000800 */
[-CC-:B------:R-:W-:Y:S01]  /*12b70*/  FFMA.FTZ R55, R55, R0.reuse, -R12.reuse ;  /* 0x0000000037377223 */ /* 0x180fe2000001080c */
[----:B------:R-:W-:Y:S01]  /*12b80*/  FADD.FTZ R30, R186, R9 ;  /* 0x00000009ba1e7221 */ /* 0x000fe20000010000 */
[-CC-:B------:R-:W-:Y:S01]  /*12b90*/  FFMA.FTZ R33, R33, R0.reuse, -R12.reuse ;  /* 0x0000000021217223 */ /* 0x180fe2000001080c */
[-CC-:B------:R-:W-:Y:S01]  /*12ba0*/  FFMA.FTZ R59, R59, R0.reuse, -R12.reuse ;  /* 0x000000003b3b7223 */ /* 0x180fe2000001080c */
[-C--:B------:R-:W-:Y:S01]  /*12bb0*/  FFMA.FTZ R53, R53, R0.reuse, -R12 ;  /* 0x0000000035357223 */ /* 0x080fe2000001080c */
[----:B------:R-:W-:Y:S01]  /*12bc0*/  FADD.FTZ R9, R49, R30 ;  /* 0x0000001e31097221 */ /* 0x000fe20000010000 */
[-C--:B------:R-:W-:Y:S01]  /*12bd0*/  FFMA.FTZ R63, R63, R0.reuse, -R12 ;  /* 0x000000003f3f7223 */ /* 0x080fe2000001080c */
[----:B------:R-:W2:Y:S01]  /*12be0*/  MUFU.EX2 R6, R6 ;  /* 0x0000000600067308 */ /* 0x000ea20000000800 */
[----:B0-----:R-:W-:Y:S01]  /*12bf0*/  FADD.FTZ R10, R189, R2 ;  /* 0x00000002bd0a7221 */ /* 0x001fe20000010000 */
[-CC-:B------:R-:W-:Y:S01]  /*12c00*/  FFMA.FTZ R61, R61, R0.reuse, -R12.reuse ;  /* 0x000000003d3d7223 */ /* 0x180fe2000001080c */
[-CC-:B------:R-:W-:Y:S01]  /*12c10*/  FFMA.FTZ R67, R67, R0.reuse, -R12.reuse ;  /* 0x0000000043437223 */ /* 0x180fe2000001080c */
[-CC-:B------:R-:W-:Y:S01]  /*12c20*/  FFMA.FTZ R65, R65, R0.reuse, -R12.reuse ;  /* 0x0000000041417223 */ /* 0x180fe2000001080c */
[----:B------:R-:W-:Y:S01]  /*12c30*/  FFMA.FTZ R71, R71, R0, -R12 ;  /* 0x0000000047477223 */ /* 0x000fe2000001080c */
[----:B------:R-:W-:Y:S01]  /*12c40*/  F2FP.BF16.F32.PACK_AB R189, R2, R189 ;  /* 0x000000bd02bd723e */ /* 0x000fe200000010ff */
[--C-:B------:R-:W-:Y:S01]  /*12c50*/  IMAD.MOV.U32 R35, RZ, RZ, R119.reuse ;  /* 0x000000ffff237224 */ /* 0x100fe200078e0077 */
[----:B------:R-:W0:Y:S01]  /*12c60*/  MUFU.EX2 R185, R185 ;  /* 0x000000b900b97308 */ /* 0x000e220000000800 */
[----:B-1----:R-:W-:Y:S01]  /*12c70*/  FADD.FTZ R7, R191, R10 ;  /* 0x0000000abf077221 */ /* 0x002fe20000010000 */
[----:B------:R-:W-:Y:S01]  /*12c80*/  F2FP.BF16.F32.PACK_AB R188, R37, R188 ;  /* 0x000000bc25bc723e */ /* 0x000fe200000010ff */
[--C-:B------:R-:W-:Y:S01]  /*12c90*/  IMAD.MOV.U32 R37, RZ, RZ, R119.reuse ;  /* 0x000000ffff257224 */ /* 0x100fe200078e0077 */
[----:B------:R-:W-:Y:S01]  /*12ca0*/  F2FP.BF16.F32.PACK_AB R190, R41, R190 ;  /* 0x000000be29be723e */ /* 0x000fe200000010ff */
[--C-:B------:R-:W-:Y:S01]  /*12cb0*/  IMAD.MOV.U32 R41, RZ, RZ, R119.reuse ;  /* 0x000000ffff297224 */ /* 0x100fe200078e0077 */
[----:B------:R-:W-:Y:S01]  /*12cc0*/  F2FP.BF16.F32.PACK_AB R184, R45, R184 ;  /* 0x000000b82db8723e */ /* 0x000fe200000010ff */
[----:B------:R-:W-:Y:S01]  /*12cd0*/  IMAD.MOV.U32 R45, RZ, RZ, R119 ;  /* 0x000000ffff2d7224 */ /* 0x000fe200078e0077 */
[----:B------:R-:W1:Y:S01]  /*12ce0*/  MUFU.EX2 R8, R8 ;  /* 0x0000000800087308 */ /* 0x000e620000000800 */
[C---:B--2---:R-:W-:Y:S01]  /*12cf0*/  FADD.FTZ R10, R6.reuse, R7 ;  /* 0x00000007060a7221 */ /* 0x044fe20000010000 */
[----:B------:R-:W-:Y:S01]  /*12d00*/  F2FP.BF16.F32.PACK_AB R191, R6, R191 ;  /* 0x000000bf06bf723e */ /* 0x000fe200000010ff */
[--C-:B------:R-:W-:Y:S01]  /*12d10*/  IMAD.MOV.U32 R31, RZ, RZ, R119.reuse ;  /* 0x000000ffff1f7224 */ /* 0x100fe200078e0077 */
[----:B------:R-:W-:Y:S01]  /*12d20*/  F2FP.BF16.F32.PACK_AB R186, R49, R186 ;  /* 0x000000ba31ba723e */ /* 0x000fe200000010ff */
[----:B------:R-:W-:-:S02]  /*12d30*/  IMAD.MOV.U32 R49, RZ, RZ, R119 ;  /* 0x000000ffff317224 */ /* 0x000fc400078e0077 */
[----:B------:R-:W-:Y:S01]  /*12d40*/  IMAD.MOV.U32 R27, RZ, RZ, R119 ;  /* 0x000000ffff1b7224 */ /* 0x000fe200078e0077 */
[----:B------:R-:W2:Y:S01]  /*12d50*/  MUFU.EX2 R187, R187 ;  /* 0x000000bb00bb7308 */ /* 0x000ea20000000800 */
[----:B0-----:R-:W-:Y:S01]  /*12d60*/  FADD.FTZ R7, R185, R10 ;  /* 0x0000000ab9077221 */ /* 0x001fe20000010000 */
[----:B------:R-:W-:Y:S01]  /*12d70*/  FADD.FTZ R10, R180, R9 ;  /* 0x00000009b40a7221 */ /* 0x000fe20000010000 */
[----:B------:R-:W-:-:S05]  /*12d80*/  F2FP.BF16.F32.PACK_AB R180, R57, R180 ;  /* 0x000000b439b4723e */ /* 0x000fca00000010ff */
[----:B------:R0:W3:Y:S01]  /*12d90*/  MUFU.EX2 R14, R39 ;  /* 0x00000027000e7308 */ /* 0x0000e20000000800 */
[C---:B-1----:R-:W-:Y:S01]  /*12da0*/  FADD.FTZ R30, R8.reuse, R7 ;  /* 0x00000007081e7221 */ /* 0x042fe20000010000 */
[----:B------:R-:W-:Y:S01]  /*12db0*/  FADD.FTZ R7, R57, R10 ;  /* 0x0000000a39077221 */ /* 0x000fe20000010000 */
[----:B------:R-:W-:Y:S01]  /*12dc0*/  VIADD R10, R3, 0x30840 ;  /* 0x00030840030a7836 */ /* 0x000fe20000000000 */
[----:B------:R-:W-:Y:S01]  /*12dd0*/  F2FP.BF16.F32.PACK_AB R185, R8, R185 ;  /* 0x000000b908b9723e */ /* 0x000fe200000010ff */
[----:B------:R-:W-:Y:S02]  /*12de0*/  IMAD.MOV.U32 R57, RZ, RZ, R119 ;  /* 0x000000ffff397224 */ /* 0x000fe400078e0077 */
[----:B------:R-:W-:Y:S01]  /*12df0*/  FADD.FTZ R34, R182, R7 ;  /* 0x00000007b6227221 */ /* 0x000fe20000010000 */
[----:B------:R-:W-:Y:S01]  /*12e00*/  F2FP.BF16.F32.PACK_AB R182, R69, R182 ;  /* 0x000000b645b6723e */ /* 0x000fe200000010ff */
[----:B------:R-:W1:Y:S01]  /*12e10*/  MUFU.EX2 R15, R15 ;  /* 0x0000000f000f7308 */ /* 0x000e620000000800 */
[----:B--2---:R-:W-:Y:S01]  /*12e20*/  FADD.FTZ R3, R187, R30 ;  /* 0x0000001ebb037221 */ /* 0x004fe20000010000 */
[----:B------:R-:W-:Y:S01]  /*12e30*/  PRMT R10, R221, 0x654, R10 ;  /* 0x00000654dd0a7816 */ /* 0x000fe2000000000a */
[----:B------:R-:W-:Y:S01]  /*12e40*/  FADD.FTZ R7, R69, R34 ;  /* 0x0000002245077221 */ /* 0x000fe20000010000 */
[----:B------:R-:W-:-:S02]  /*12e50*/  IMAD.MOV.U32 R69, RZ, RZ, R119 ;  /* 0x000000ffff457224 */ /* 0x000fc400078e0077 */
[----:B------:R2:W-:Y:S01]  /*12e60*/  SYNCS.ARRIVE.TRANS64.RED.A1T0 RZ, [R10+URZ], RZ ;  /* 0x000000ff0aff79a7 */ /* 0x0005e2000810043f */
[----:B0-----:R-:W-:Y:S01]  /*12e70*/  IMAD.MOV.U32 R39, RZ, RZ, R119 ;  /* 0x000000ffff277224 */ /* 0x001fe200078e0077 */
[----:B------:R0:W2:Y:S01]  /*12e80*/  MUFU.EX2 R20, R43 ;  /* 0x0000002b00147308 */ /* 0x0000a20000000800 */
[C---:B---3--:R-:W-:Y:S01]  /*12e90*/  FADD.FTZ R32, R14.reuse, R3 ;  /* 0x000000030e207221 */ /* 0x048fe20000010000 */
[----:B------:R-:W-:-:S06]  /*12ea0*/  F2FP.BF16.F32.PACK_AB R187, R14, R187 ;  /* 0x000000bb0ebb723e */ /* 0x000fcc00000010ff */
[----:B------:R-:W3:Y:S01]  /*12eb0*/  MUFU.EX2 R21, R21 ;  /* 0x0000001500157308 */ /* 0x000ee20000000800 */
[----:B-1----:R-:W-:Y:S01]  /*12ec0*/  FADD.FTZ R3, R15, R32 ;  /* 0x000000200f037221 */ /* 0x002fe20000010000 */
[----:B------:R-:W-:Y:S01]  /*12ed0*/  FADD.FTZ R32, R176, R7 ;  /* 0x00000007b0207221 */ /* 0x000fe20000010000 */
[C---:B------:R-:W-:Y:S01]  /*12ee0*/  F2FP.BF16.F32.PACK_AB R176, R73.reuse, R176 ;  /* 0x000000b049b0723e */ /* 0x040fe200000010ff */
[--C-:B0-----:R-:W-:Y:S02]  /*12ef0*/  IMAD.MOV.U32 R43, RZ, RZ, R119.reuse ;  /* 0x000000ffff2b7224 */ /* 0x101fe400078e0077 */
[----:B------:R-:W-:Y:S01]  /*12f00*/  FADD.FTZ R7, R73, R32 ;  /* 0x0000002049077221 */ /* 0x000fe20000010000 */
[----:B------:R-:W-:Y:S01]  /*12f10*/  IMAD.MOV.U32 R73, RZ, RZ, R119 ;  /* 0x000000ffff497224 */ /* 0x000fe200078e0077 */
[----:B------:R0:W1:Y:S01]  /*12f20*/  MUFU.EX2 R24, R47 ;  /* 0x0000002f00187308 */ /* 0x0000620000000800 */
[----:B--2---:R-:W-:Y:S01]  /*12f30*/  FADD.FTZ R10, R20, R3 ;  /* 0x00000003140a7221 */ /* 0x004fe20000010000 */
[----:B------:R-:W-:Y:S01]  /*12f40*/  FADD.FTZ R34, R178, R7 ;  /* 0x00000007b2227221 */ /* 0x000fe20000010000 */
[----:B------:R-:W-:-:S02]  /*12f50*/  F2FP.BF16.F32.PACK_AB R178, R75, R178 ;  /* 0x000000b24bb2723e */ /* 0x000fc400000010ff */
[----:B------:R-:W-:Y:S01]  /*12f60*/  F2FP.BF16.F32.PACK_AB R181, R20, R15 ;  /* 0x0000000f14b5723e */ /* 0x000fe200000010ff */
[----:B------:R-:W-:Y:S01]  /*12f70*/  FADD.FTZ R7, R75, R34 ;  /* 0x000000224b077221 */ /* 0x000fe20000010000 */
[--C-:B------:R-:W-:Y:S01]  /*12f80*/  IMAD.MOV.U32 R75, RZ, RZ, R119.reuse ;  /* 0x000000ffff4b7224 */ /* 0x100fe200078e0077 */
[----:B------:R-:W2:Y:S01]  /*12f90*/  MUFU.EX2 R25, R25 ;  /* 0x0000001900197308 */ /* 0x000ea20000000800 */
[----:B---3--:R-:W-:Y:S01]  /*12fa0*/  FADD.FTZ R3, R21, R10 ;  /* 0x0000000a15037221 */ /* 0x008fe20000010000 */
[----:B0-----:R-:W-:-:S06]  /*12fb0*/  IMAD.MOV.U32 R47, RZ, RZ, R119 ;  /* 0x000000ffff2f7224 */ /* 0x001fcc00078e0077 */
[----:B------:R0:W3:Y:S01]  /*12fc0*/  MUFU.EX2 R26, R51 ;  /* 0x00000033001a7308 */ /* 0x0000e20000000800 */
[C---:B-1----:R-:W-:Y:S01]  /*12fd0*/  FADD.FTZ R32, R24.reuse, R3 ;  /* 0x0000000318207221 */ /* 0x042fe20000010000 */
[----:B------:R-:W-:Y:S01]  /*12fe0*/  F2FP.BF16.F32.PACK_AB R183, R24, R21 ;  /* 0x0000001518b7723e */ /* 0x000fe200000010ff */
[----:B------:R-:W-:-:S05]  /*12ff0*/  IMAD.MOV.U32 R24, RZ, RZ, R119 ;  /* 0x000000ffff187224 */ /* 0x000fca00078e0077 */
[----:B------:R-:W1:Y:S01]  /*13000*/  MUFU.EX2 R29, R29 ;  /* 0x0000001d001d7308 */ /* 0x000e620000000800 */
[----:B--2---:R-:W-:Y:S01]  /*13010*/  FADD.FTZ R3, R25, R32 ;  /* 0x0000002019037221 */ /* 0x004fe20000010000 */
[----:B------:R-:W-:Y:S01]  /*13020*/  FADD.FTZ R32, R172, R7 ;  /* 0x00000007ac207221 */ /* 0x000fe20000010000 */
[C---:B------:R-:W-:Y:S01]  /*13030*/  F2FP.BF16.F32.PACK_AB R172, R77.reuse, R172 ;  /* 0x000000ac4dac723e */ /* 0x040fe200000010ff */
[--C-:B0-----:R-:W-:Y:S02]  /*13040*/  IMAD.MOV.U32 R51, RZ, RZ, R119.reuse ;  /* 0x000000ffff337224 */ /* 0x101fe400078e0077 */
[----:B------:R-:W-:Y:S01]  /*13050*/  FADD.FTZ R7, R77, R32 ;  /* 0x000000204d077221 */ /* 0x000fe20000010000 */
[----:B------:R-:W-:Y:S01]  /*13060*/  IMAD.MOV.U32 R77, RZ, RZ, R119 ;  /* 0x000000ffff4d7224 */ /* 0x000fe200078e0077 */
[----:B------:R0:W2:Y:S01]  /*13070*/  MUFU.EX2 R28, R55 ;  /* 0x00000037001c7308 */ /* 0x0000a20000000800 */
[----:B---3--:R-:W-:Y:S01]  /*13080*/  FADD.FTZ R12, R26, R3 ;  /* 0x000000031a0c7221 */ /* 0x008fe20000010000 */
[----:B------:R-:W-:Y:S01]  /*13090*/  FADD.FTZ R34, R174, R7 ;  /* 0x00000007ae227221 */ /* 0x000fe20000010000 */
[----:B------:R-:W-:Y:S01]  /*130a0*/  F2FP.BF16.F32.PACK_AB R177, R26, R25 ;  /* 0x000000191ab1723e */ /* 0x000fe200000010ff */
[----:B------:R-:W-:-:S02]  /*130b0*/  IMAD.MOV.U32 R26, RZ, RZ, R119 ;  /* 0x000000ffff1a7224 */ /* 0x000fc400078e0077 */
[--C-:B------:R-:W-:Y:S02]  /*130c0*/  IMAD.MOV.U32 R25, RZ, RZ, R119.reuse ;  /* 0x000000ffff197224 */ /* 0x100fe400078e0077 */
[----:B------:R-:W3:Y:S01]  /*130d0*/  MUFU.EX2 R33, R33 ;  /* 0x0000002100217308 */ /* 0x000ee20000000800 */
[----:B-1----:R-:W-:Y:S01]  /*130e0*/  FADD.FTZ R3, R29, R12 ;  /* 0x0000000c1d037221 */ /* 0x002fe20000010000 */
[----:B0-----:R-:W-:-:S06]  /*130f0*/  IMAD.MOV.U32 R55, RZ, RZ, R119 ;  /* 0x000000ffff377224 */ /* 0x001fcc00078e0077 */
[----:B------:R-:W0:Y:S01]  /*13100*/  MUFU.EX2 R79, R79 ;  /* 0x0000004f004f7308 */ /* 0x000e220000000800 */
[C---:B--2---:R-:W-:Y:S01]  /*13110*/  FADD.FTZ R32, R28.reuse, R3 ;  /* 0x000000031c207221 */ /* 0x044fe20000010000 */
[----:B------:R-:W-:Y:S01]  /*13120*/  F2FP.BF16.F32.PACK_AB R179, R28, R29 ;  /* 0x0000001d1cb3723e */ /* 0x000fe200000010ff */
[--C-:B------:R-:W-:Y:S02]  /*13130*/  IMAD.MOV.U32 R29, RZ, RZ, R119.reuse ;  /* 0x000000ffff1d7224 */ /* 0x100fe400078e0077 */
[----:B------:R-:W-:-:S03]  /*13140*/  IMAD.MOV.U32 R28, RZ, RZ, R119 ;  /* 0x000000ffff1c7224 */ /* 0x000fc600078e0077 */
[----:B------:R1:W2:Y:S01]  /*13150*/  MUFU.EX2 R30, R59 ;  /* 0x0000003b001e7308 */ /* 0x0002a20000000800 */
[----:B---3--:R-:W-:-:S07]  /*13160*/  FADD.FTZ R3, R33, R32 ;  /* 0x0000002021037221 */ /* 0x008fce0000010000 */
[----:B------:R-:W3:Y:S01]  /*13170*/  MUFU.EX2 R168, R168 ;  /* 0x000000a800a87308 */ /* 0x000ee20000000800 */
[C---:B0-----:R-:W-:Y:S01]  /*13180*/  FADD.FTZ R7, R79.reuse, R34 ;  /* 0x000000224f077221 */ /* 0x041fe20000010000 */
[----:B------:R-:W-:Y:S01]  /*13190*/  F2FP.BF16.F32.PACK_AB R174, R79, R174 ;  /* 0x000000ae4fae723e */ /* 0x000fe200000010ff */
[--C-:B------:R-:W-:Y:S02]  /*131a0*/  IMAD.MOV.U32 R79, RZ, RZ, R119.reuse ;  /* 0x000000ffff4f7224 */ /* 0x100fe400078e0077 */
[----:B-1----:R-:W-:-:S03]  /*131b0*/  IMAD.MOV.U32 R59, RZ, RZ, R119 ;  /* 0x000000ffff3b7224 */ /* 0x002fc600078e0077 */
[----:B------:R-:W0:Y:S01]  /*131c0*/  MUFU.EX2 R53, R53 ;  /* 0x0000003500357308 */ /* 0x000e220000000800 */
[C---:B--2---:R-:W-:Y:S01]  /*131d0*/  FADD.FTZ R32, R30.reuse, R3 ;  /* 0x000000031e207221 */ /* 0x044fe20000010000 */
[----:B------:R-:W-:Y:S01]  /*131e0*/  F2FP.BF16.F32.PACK_AB R173, R30, R33 ;  /* 0x000000211ead723e */ /* 0x000fe200000010ff */
[--C-:B------:R-:W-:Y:S02]  /*131f0*/  IMAD.MOV.U32 R33, RZ, RZ, R119.reuse ;  /* 0x000000ffff217224 */ /* 0x100fe400078e0077 */
[----:B------:R-:W-:-:S03]  /*13200*/  IMAD.MOV.U32 R30, RZ, RZ, R119 ;  /* 0x000000ffff1e7224 */ /* 0x000fc600078e0077 */
[----:B------:R1:W2:Y:S01]  /*13210*/  MUFU.EX2 R81, R113 ;  /* 0x0000007100517308 */ /* 0x0002a20000000800 */
[----:B---3--:R-:W-:-:S07]  /*13220*/  FADD.FTZ R34, R168, R7 ;  /* 0x00000007a8227221 */ /* 0x008fce0000010000 */
[----:B------:R3:W4:Y:S01]  /*13230*/  MUFU.EX2 R10, R63 ;  /* 0x0000003f000a7308 */ /* 0x0007220000000800 */
[----:B0-----:R-:W-:Y:S01]  /*13240*/  FADD.FTZ R3, R53, R32 ;  /* 0x0000002035037221 */ /* 0x001fe20000010000 */
[----:B-1----:R-:W-:-:S06]  /*13250*/  IMAD.MOV.U32 R113, RZ, RZ, R119 ;  /* 0x000000ffff717224 */ /* 0x002fcc00078e0077 */
[----:B------:R-:W0:Y:S01]  /*13260*/  MUFU.EX2 R61, R61 ;  /* 0x0000003d003d7308 */ /* 0x000e220000000800 */
[C---:B--2---:R-:W-:Y:S01]  /*13270*/  FADD.FTZ R7, R81.reuse, R34 ;  /* 0x0000002251077221 */ /* 0x044fe20000010000 */
[----:B------:R-:W-:Y:S01]  /*13280*/  F2FP.BF16.F32.PACK_AB R168, R81, R168 ;  /* 0x000000a851a8723e */ /* 0x000fe200000010ff */
[--C-:B------:R-:W-:Y:S02]  /*13290*/  IMAD.MOV.U32 R81, RZ, RZ, R119.reuse ;  /* 0x000000ffff517224 */ /* 0x100fe400078e0077 */
[----:B---3--:R-:W-:-:S03]  /*132a0*/  IMAD.MOV.U32 R63, RZ, RZ, R119 ;  /* 0x000000ffff3f7224 */ /* 0x008fc600078e0077 */
[----:B------:R1:W2:Y:S01]  /*132b0*/  MUFU.EX2 R12, R67 ;  /* 0x00000043000c7308 */ /* 0x0002a20000000800 */
[C---:B----4-:R-:W-:Y:S01]  /*132c0*/  FADD.FTZ R34, R10.reuse, R3 ;  /* 0x000000030a227221 */ /* 0x050fe20000010000 */
[----:B------:R-:W-:Y:S01]  /*132d0*/  F2FP.BF16.F32.PACK_AB R175, R10, R53 ;  /* 0x000000350aaf723e */ /* 0x000fe200000010ff */
[----:B------:R-:W-:-:S05]  /*132e0*/  IMAD.MOV.U32 R53, RZ, RZ, R119 ;  /* 0x000000ffff357224 */ /* 0x000fca00078e0077 */
        /* <DEDUP_REMOVED lines=8> */
[----:B------:R-:W1:Y:S01]  /*13370*/  MUFU.EX2 R83, R83 ;  /* 0x0000005300537308 */ /* 0x000e620000000800 */
[----:B---3--:R-:W-:-:S07]  /*13380*/  FADD.FTZ R214, R170, R7 ;  /* 0x00000007aad67221 */ /* 0x008fce0000010000 */
[----:B------:R2:W3:Y:S01]  /*13390*/  MUFU.EX2 R32, R71 ;  /* 0x0000004700207308 */ /* 0x0004e20000000800 */
[----:B0-----:R-:W-:Y:S01]  /*133a0*/  FADD.FTZ R3, R65, R2 ;  /* 0x0000000241037221 */ /* 0x001fe20000010000 */
[----:B------:R-:W-:Y:S02]  /*133b0*/  IMAD.MOV.U32 R2, RZ, RZ, 0x3f800000 ;  /* 0x3f800000ff027424 */ /* 0x000fe400078e00ff */
[C---:B-1----:R-:W-:Y:S01]  /*133c0*/  FADD.FTZ R214, R83.reuse, R214 ;  /* 0x000000d653d67221 */ /* 0x042fe20000010000 */
[----:B------:R-:W-:Y:S01]  /*133d0*/  F2FP.BF16.F32.PACK_AB R170, R83, R170 ;  /* 0x000000aa53aa723e */ /* 0x000fe200000010ff */
[--C-:B------:R-:W-:Y:S02]  /*133e0*/  IMAD.MOV.U32 R83, RZ, RZ, R119.reuse ;  /* 0x000000ffff537224 */ /* 0x100fe400078e0077 */
[----:B--2---:R-:W-:Y:S02]  /*133f0*/  IMAD.MOV.U32 R71, RZ, RZ, R119 ;  /* 0x000000ffff477224 */ /* 0x004fe400078e0077 */
[C---:B---3--:R-:W-:Y:S01]  /*13400*/  FADD.FTZ R6, R32.reuse, R3 ;  /* 0x0000000320067221 */ /* 0x048fe20000010000 */
[----:B------:R-:W-:Y:S01]  /*13410*/  F2FP.BF16.F32.PACK_AB R171, R32, R65 ;  /* 0x0000004120ab723e */ /* 0x000fe200000010ff */
[----:B------:R-:W-:-:S02]  /*13420*/  IMAD.MOV.U32 R3, RZ, RZ, 0x3f800000 ;  /* 0x3f800000ff037424 */ /* 0x000fc400078e00ff */
[--C-:B------:R-:W-:Y:S02]  /*13430*/  IMAD.MOV.U32 R65, RZ, RZ, R119.reuse ;  /* 0x000000ffff417224 */ /* 0x100fe400078e0077 */
[----:B------:R-:W-:Y:S01]  /*13440*/  IMAD.MOV.U32 R32, RZ, RZ, R119 ;  /* 0x000000ffff207224 */ /* 0x000fe200078e0077 */
[----:B------:R-:W-:Y:S06]  /*13450*/  @!P1 BRA `(.L_x_3917) ;  /* 0x00000024008c9947 */ /* 0x000fec0003800000 */
[----:B------:R-:W-:Y:S01]  /*13460*/  VIADD R9, R142, 0xfffffffe ;  /* 0xfffffffe8e097836 */ /* 0x000fe20000000000 */
[----:B------:R-:W-:Y:S01]  /*13470*/  MOV R8, R4 ;  /* 0x0000000400087202 */ /* 0x000fe20000000f00 */
[----:B------:R-:W-:Y:S01]  /*13480*/  IMAD.MOV.U32 R7, RZ, RZ, R5 ;  /* 0x000000ffff077224 */ /* 0x000fe200078e0005 */
[----:B------:R-:W-:Y:S01]  /*13490*/  CS2R R118, SRZ ;  /* 0x0000000000767805 */ /* 0x000fe2000001ff00 */
[----:B------:R-:W-:Y:S01]  /*134a0*/  IMAD.MOV.U32 R11, RZ, RZ, R219 ;  /* 0x000000ffff0b7224 */ /* 0x000fe200078e00db */
[----:B------:R-:W-:Y:S01]  /*134b0*/  CS2R R114, SRZ ;  /* 0x0000000000727805 */ /* 0x000fe2000001ff00 */
[----:B------:R-:W-:Y:S01]  /*134c0*/  IMAD.MOV.U32 R12, RZ, RZ, R210 ;  /* 0x000000ffff0c7224 */ /* 0x000fe200078e00d2 */
[----:B------:R-:W-:Y:S01]  /*134d0*/  CS2R R110, SRZ ;  /* 0x00000000006e7805 */ /* 0x000fe2000001ff00 */
[----:B------:R-:W-:Y:S01]  /*134e0*/  IMAD.MOV.U32 R2, RZ, RZ, 0x3f800000 ;  /* 0x3f800000ff027424 */ /* 0x000fe200078e00ff */
        /* <DEDUP_REMOVED lines=44> */
[----:B------:R-:W-:-:S07]  /*137b0*/  CS2R R24, SRZ ;  /* 0x0000000000187805 */ /* 0x000fce000001ff00 */
.L_x_3930:
[----:B------:R-:W-:-:S04]  /*137c0*/  ISETP.NE.AND P1, PT, R12, 0x1, PT ;  /* 0x000000010c00780c */ /* 0x000fc80003f25270 */
[----:B------:R-:W-:-:S04]  /*137d0*/  SEL R0, RZ, 0x1, P1 ;  /* 0x00000001ff007807 */ /* 0x000fc80000800000 */
[----:B------:R-:W-:Y:S01]  /*137e0*/  LOP3.LUT R219, R11, R0, RZ, 0x3c, !PT ;  /* 0x000000000bdb7212 */ /* 0x000fe200078e3cff */
[----:B------:R-:W-:Y:S06]  /*137f0*/  @!P0 BRA `(.L_x_3918) ;  /* 0x0000000000048947 */ /* 0x000fec0003800000 */
[----:B------:R-:W-:Y:S01]  /*13800*/  BPT.TRAP 0x1 ;  /* 0x000000040000795c */ /* 0x000fe20000300000 */
.L_x_3918:
        /* <DEDUP_REMOVED lines=8> */
.L_x_3919:
[----:B------:R-:W-:Y:S01]  /*13890*/  IMAD R126, R210, 0x900, R220 ;  /* 0x00000900d27e7824 */ /* 0x000fe200078e02dc */
[----:B------:R-:W-:Y:S03]  /*138a0*/  BSSY B1, `(.L_x_3920) ;  /* 0x0000006000017945 */ /* 0x000fe60003800000 */
[C---:B------:R-:W-:Y:S02]  /*138b0*/  VIADD R124, R126.reuse, 0x2 ;  /* 0x000000027e7c7836 */ /* 0x040fe40000000000 */
[----:B------:R-:W-:Y:S01]  /*138c0*/  VIADD R123, R126, 0x4 ;  /* 0x000000047e7b7836 */ /* 0x000fe20000000000 */
[----:B-1----:R-:W-:Y:S06]  /*138d0*/  @P1 BRA `(.L_x_3921) ;  /* 0x0000000000081947 */ /* 0x002fec0003800000 */
[----:B------:R-:W1:Y:S02]  /*138e0*/  SYNCS.PHASECHK.TRANS64.TRYWAIT P1, [R10+URZ+0x30830], R5 ;  /* 0x030830050a0075a7 */ /* 0x000e64000802017f */
[----:B-1----:R-:W-:Y:S05]  /*138f0*/  @!P1 BRA `(.L_x_3922) ;  /* 0x000000d000c49947 */ /* 0x002fea0003800000 */
.L_x_3921:
[----:B------:R-:W-:Y:S05]  /*13900*/  BSYNC B1 ;  /* 0x0000000000017941 */ /* 0x000fea0003800000 */
.L_x_3920:
[----:B------:R-:W2:Y:S04]  /*13910*/  LDL.64 R128, [R1+0x38] ;  /* 0x0000380001807983 */ /* 0x000ea80000100a00 */
[----:B------:R3:W-:Y:S04]  /*13920*/  STL.64 [R1+0x90], R8 ;  /* 0x0000900801007387 */ /* 0x0007e80000100a00 */
[----:B---3--:R-:W3:Y:S01]  /*13930*/  LDL.64 R8, [R1+0x30] ;  /* 0x0000300001087983 */ /* 0x008ee20000100a00 */
[-C--:B------:R-:W-:Y:S01]  /*13940*/  FMUL.FTZ R24, R24, R3.reuse ;  /* 0x0000000318187220 */ /* 0x080fe20000410000 */
[-C--:B------:R-:W-:Y:S01]  /*13950*/  FMUL.FTZ R25, R25, R3.reuse ;  /* 0x0000000319197220 */ /* 0x080fe20000410000 */
[-C--:B------:R-:W-:Y:S01]  /*13960*/  FMUL.FTZ R28, R28, R3.reuse ;  /* 0x000000031c1c7220 */ /* 0x080fe20000410000 */
[----:B------:R4:W-:Y:S01]  /*13970*/  STL.64 [R1+0x88], R6 ;  /* 0x0000880601007387 */ /* 0x0009e20000100a00 */
        /* <DEDUP_REMOVED lines=93> */
[----:B------:R-:W-:Y:S01]  /*13f50*/  IMAD.MOV.U32 R120, RZ, RZ, R126 ;  /* 0x000000ffff787224 */ /* 0x000fe200078e007e */
[----:B------:R-:W3:Y:S01]  /*13f60*/  LDL.64 R2, [R1+0x28] ;  /* 0x0000280001027983 */ /* 0x000ee20000100a00 */
[----:B------:R-:W-:Y:S01]  /*13f70*/  VIADD R122, R126, 0x6 ;  /* 0x000000067e7a7836 */ /* 0x000fe20000000000 */
[----:B------:R-:W-:Y:S01]  /*13f80*/  MOV R15, UR38 ;  /* 0x00000026000f7c02 */ /* 0x000fe20008000f00 */
[----:B------:R-:W-:Y:S01]  /*13f90*/  IMAD.MOV.U32 R121, RZ, RZ, 0x40000040 ;  /* 0x40000040ff797424 */ /* 0x000fe200078e00ff */
[----:B------:R-:W-:Y:S01]  /*13fa0*/  R2UR UR46, R120 ;  /* 0x00000000782e72ca */ /* 0x000fe200000e0000 */
[----:B------:R-:W-:Y:S01]  /*13fb0*/  IMAD.MOV.U32 R120, RZ, RZ, R124 ;  /* 0x000000ffff787224 */ /* 0x000fe200078e007c */
[----:B01----:R-:W-:Y:S01]  /*13fc0*/  MOV R5, UR58 ;  /* 0x0000003a00057c02 */ /* 0x003fe20008000f00 */
[----:B------:R-:W-:Y:S01]  /*13fd0*/  VIADD R124, R126, 0x304 ;  /* 0x000003047e7c7836 */ /* 0x000fe20000000000 */
[----:B------:R-:W-:Y:S01]  /*13fe0*/  R2UR UR58, R122 ;  /* 0x000000007a3a72ca */ /* 0x000fe200000e0000 */
[----:B------:R-:W-:Y:S01]  /*13ff0*/  IMAD.MOV.U32 R125, RZ, RZ, 0x40000040 ;  /* 0x40000040ff7d7424 */ /* 0x000fe200078e00ff */
[----:B------:R-:W-:Y:S01]  /*14000*/  R2UR UR42, R120 ;  /* 0x00000000782a72ca */ /* 0x000fe200000e0000 */
[----:B------:R-:W-:Y:S01]  /*14010*/  IMAD.MOV.U32 R120, RZ, RZ, R123 ;  /* 0x000000ffff787224 */ /* 0x000fe200078e007b */
[----:B------:R-:W-:Y:S01]  /*14020*/  IADD3 R122, R126, 0x302, RZ ;  /* 0x000003027e7a7810 */ /* 0x000fe20007ffe0ff */
[----:B------:R-:W-:Y:S01]  /*14030*/  IMAD.MOV.U32 R123, RZ, RZ, 0x40000040 ;  /* 0x40000040ff7b7424 */ /* 0x000fe200078e00ff */
[----:B------:R-:W-:Y:S01]  /*14040*/  MOV R213, UR45 ;  /* 0x0000002d00d57c02 */ /* 0x000fe20008000f00 */
[----:B----4-:R-:W4:Y:S01]  /*14050*/  LDL.64 R6, [R1+0x20] ;  /* 0x0000200001067983 */ /* 0x010f220000100a00 */
[----:B------:R-:W-:Y:S01]  /*14060*/  R2UR UR38, R120 ;  /* 0x00000000782672ca */ /* 0x000fe200000e0000 */
[----:B------:R-:W-:Y:S01]  /*14070*/  VIADD R120, R126, 0x300 ;  /* 0x000003007e787836 */ /* 0x000fe20000000000 */
[----:B------:R-:W-:Y:S01]  /*14080*/  R2UR UR30, R122 ;  /* 0x000000007a1e72ca */ /* 0x000fe200000e0000 */
[----:B------:R-:W-:Y:S01]  /*14090*/  VIADD R122, R126, 0x600 ;  /* 0x000006007e7a7836 */ /* 0x000fe20000000000 */
[----:B------:R-:W-:-:S02]  /*140a0*/  MOV R0, UR44 ;  /* 0x0000002c00007c02 */ /* 0x000fc40008000f00 */
[----:B------:R-:W-:Y:S01]  /*140b0*/  R2UR UR34, R120 ;  /* 0x00000000782272ca */ /* 0x000fe200000e0000 */
[----:B------:R-:W-:Y:S01]  /*140c0*/  VIADD R120, R126, 0x306 ;  /* 0x000003067e787836 */ /* 0x000fe20000000000 */
[----:B------:R-:W-:Y:S02]  /*140d0*/  R2UR UR47, R121 ;  /* 0x00000000792f72ca */ /* 0x000fe400000e0000 */
[----:B------:R-:W-:Y:S01]  /*140e0*/  R2UR UR26, R124 ;  /* 0x000000007c1a72ca */ /* 0x000fe200000e0000 */
[----:B------:R-:W-:Y:S01]  /*140f0*/  VIADD R124, R126, 0x602 ;  /* 0x000006027e7c7836 */ /* 0x000fe20000000000 */
[----:B------:R-:W-:Y:S01]  /*14100*/  R2UR UR22, R120 ;  /* 0x00000000781672ca */ /* 0x000fe200000e0000 */
[----:B------:R-:W-:Y:S01]  /*14110*/  VIADD R120, R126, 0x604 ;  /* 0x000006047e787836 */ /* 0x000fe20000000000 */
[----:B------:R-:W-:Y:S01]  /*14120*/  R2UR UR18, R122 ;  /* 0x000000007a1272ca */ /* 0x000fe200000e0000 */
[----:B------:R-:W-:Y:S01]  /*14130*/  VIADD R122, R126, 0x606 ;  /* 0x000006067e7a7836 */ /* 0x000fe20000000000 */
[----:B------:R-:W-:-:S02]  /*14140*/  MOV R4, UR59 ;  /* 0x0000003b00047c02 */ /* 0x000fc40008000f00 */
[C---:B------:R-:W-:Y:S02]  /*14150*/  R2UR UR43, R121.reuse ;  /* 0x00000000792b72ca */ /* 0x040fe400000e0000 */
[----:B------:R-:W-:Y:S02]  /*14160*/  R2UR UR39, R121 ;  /* 0x00000000792772ca */ /* 0x000fe400000e0000 */
[----:B------:R-:W-:Y:S02]  /*14170*/  R2UR UR59, R123 ;  /* 0x000000007b3b72ca */ /* 0x000fe400000e0000 */
[----:B------:R-:W-:Y:S02]  /*14180*/  R2UR UR35, R121 ;  /* 0x00000000792372ca */ /* 0x000fe400000e0000 */
[----:B------:R-:W-:Y:S02]  /*14190*/  R2UR UR31, R123 ;  /* 0x000000007b1f72ca */ /* 0x000fe400000e0000 */
[----:B------:R-:W-:-:S02]  /*141a0*/  R2UR UR27, R125 ;  /* 0x000000007d1b72ca */ /* 0x000fc400000e0000 */
[----:B------:R-:W-:Y:S02]  /*141b0*/  R2UR UR23, R121 ;  /* 0x00000000791772ca */ /* 0x000fe400000e0000 */
[----:B------:R-:W-:Y:S02]  /*141c0*/  R2UR UR19, R123 ;  /* 0x000000007b1372ca */ /* 0x000fe400000e0000 */
[----:B------:R-:W-:Y:S02]  /*141d0*/  R2UR UR14, R124 ;  /* 0x000000007c0e72ca */ /* 0x000fe400000e0000 */
[----:B------:R-:W-:Y:S02]  /*141e0*/  R2UR UR15, R125 ;  /* 0x000000007d0f72ca */ /* 0x000fe400000e0000 */
[----:B------:R-:W-:Y:S02]  /*141f0*/  R2UR UR6, R120 ;  /* 0x00000000780672ca */ /* 0x000fe400000e0000 */
[----:B------:R-:W-:-:S02]  /*14200*/  R2UR UR7, R121 ;  /* 0x00000000790772ca */ /* 0x000fc400000e0000 */
[----:B------:R-:W-:Y:S02]  /*14210*/  R2UR UR10, R122 ;  /* 0x000000007a0a72ca */ /* 0x000fe400000e0000 */
[----:B------:R-:W-:Y:S02]  /*14220*/  R2UR UR11, R123 ;  /* 0x000000007b0b72ca */ /* 0x000fe400000e0000 */
[----:B------:R-:W-:Y:S02]  /*14230*/  MOV R211, UR41 ;  /* 0x0000002900d37c02 */ /* 0x000fe40008000f00 */
[----:B------:R-:W-:Y:S02]  /*14240*/  MOV R212, UR40 ;  /* 0x0000002800d47c02 */ /* 0x000fe40008000f00 */
[----:B------:R-:W-:Y:S02]  /*14250*/  MOV R20, UR37 ;  /* 0x0000002500147c02 */ /* 0x000fe40008000f00 */
[----:B------:R-:W-:-:S02]  /*14260*/  MOV R21, UR36 ;  /* 0x0000002400157c02 */ /* 0x000fc40008000f00 */
[----:B------:R-:W-:Y:S02]  /*14270*/  MOV R13, UR57 ;  /* 0x00000039000d7c02 */ /* 0x000fe40008000f00 */
[----:B------:R-:W-:Y:S02]  /*14280*/  MOV R14, UR56 ;  /* 0x00000038000e7c02 */ /* 0x000fe40008000f00 */
[----:B--2---:R-:W-:Y:S02]  /*14290*/  R2UR UR44, R128 ;  /* 0x00000000802c72ca */ /* 0x004fe400000e0000 */
[----:B------:R-:W-:Y:S02]  /*142a0*/  R2UR UR45, R129 ;  /* 0x00000000812d72ca */ /* 0x000fe400000e0000 */
[----:B-----5:R-:W-:-:S11]  /*142b0*/  WARPGROUP.ARRIVE ;  /* 0x00000000000079c5 */ /* 0x020fd60000000000 */
[----:B------:R-:W-:Y:S01]  /*142c0*/  HGMMA.64x96x16.F32.BF16 R120, gdesc[UR44], RZ, !UPT, gsb0 ;  /* 0x016000002c7879f0 */ /* 0x000fe2000c0018ff */
[----:B---3--:R-:W-:Y:S02]  /*142d0*/  R2UR UR40, R8 ;  /* 0x00000000082872ca */ /* 0x008fe400000e0000 */
[----:B------:R-:W-:Y:S02]  /*142e0*/  R2UR UR41, R9 ;  /* 0x00000000092972ca */ /* 0x000fe400000e0000 */
[----:B------:R0:W5:Y:S01]  /*142f0*/  LDL.LU.64 R8, [R1+0x90] ;  /* 0x0000900001087983 */ /* 0x0001620000300a00 */
[----:B------:R-:W-:Y:S02]  /*14300*/  WARPGROUP.DEPBAR.LE gsb0, 0x0 ;  /* 0x00008000000079c5 */ /* 0x000fe40000010000 */
[----:B------:R-:W-:-:S08]  /*14310*/  WARPGROUP.ARRIVE ;  /* 0x00000000000079c5 */ /* 0x000fd00000000000 */
[----:B------:R-:W-:Y:S01]  /*14320*/  HGMMA.64x96x16.F32.BF16 R120, gdesc[UR40], R120, gsb0 ;  /* 0x01600000287879f0 */ /* 0x000fe20008001878 */
[----:B------:R-:W-:Y:S02]  /*14330*/  R2UR UR36, R2 ;  /* 0x00000000022472ca */ /* 0x000fe400000e0000 */
[----:B------:R-:W-:Y:S02]  /*14340*/  R2UR UR37, R3 ;  /* 0x00000000032572ca */ /* 0x000fe400000e0000 */
[----:B------:R-:W-:Y:S01]  /*14350*/  R2UR UR45, R213 ;  /* 0x00000000d52d72ca */ /* 0x000fe200000e0000 */
[----:B------:R-:W2:Y:S01]  /*14360*/  LDL.64 R2, [R1+0x8] ;  /* 0x0000080001027983 */ /* 0x000ea20000100a00 */
[----:B------:R-:W-:Y:S02]  /*14370*/  WARPGROUP.DEPBAR.LE gsb0, 0x0 ;  /* 0x00008000000079c5 */ /* 0x000fe40000010000 */
[----:B------:R-:W-:-:S07]  /*14380*/  WARPGROUP.ARRIVE ;  /* 0x00000000000079c5 */ /* 0x000fce0000000000 */
[----:B------:R-:W-:Y:S01]  /*14390*/  HGMMA.64x96x16.F32.BF16 R120, gdesc[UR36], R120, gsb0 ;  /* 0x01600000247879f0 */ /* 0x000fe20008001878 */
[----:B------:R-:W-:Y:S02]  /*143a0*/  R2UR UR37, R20 ;  /* 0x00000000142572ca */ /* 0x000fe400000e0000 */
[----:B------:R-:W-:Y:S02]  /*143b0*/  R2UR UR36, R21 ;  /* 0x00000000152472ca */ /* 0x000fe400000e0000 */
[----:B------:R-:W3:Y:S01]  /*143c0*/  LDL.64 R20, [R1+0x18] ;  /* 0x0000180001147983 */ /* 0x000ee20000100a00 */
[----:B------:R-:W-:-:S03]  /*143d0*/  R2UR UR40, R212 ;  /* 0x00000000d42872ca */ /* 0x000fc600000e0000 */
[----:B------:R-:W2:Y:S01]  /*143e0*/  LDL.64 R212, [R1+0x10] ;  /* 0x0000100001d47983 */ /* 0x000ea20000100a00 */
[----:B----4-:R-:W-:Y:S02]  /*143f0*/  R2UR UR56, R6 ;  /* 0x00000000063872ca */ /* 0x010fe400000e0000 */
[----:B------:R-:W-:Y:S01]  /*14400*/  R2UR UR57, R7 ;  /* 0x00000000073972ca */ /* 0x000fe200000e0000 */
[----:B------:R-:W-:Y:S01]  /*14410*/  UMOV UR20, UR52 ;  /* 0x0000003400147c82 */ /* 0x000fe20008000000 */
[----:B------:R-:W-:Y:S01]  /*14420*/  UMOV UR21, UR53 ;  /* 0x0000003500157c82 */ /* 0x000fe20008000000 */
[----:B------:R-:W-:Y:S01]  /*14430*/  UMOV UR16, UR48 ;  /* 0x0000003000107c82 */ /* 0x000fe20008000000 */
[----:B------:R-:W-:Y:S01]  /*14440*/  UMOV UR17, UR49 ;  /* 0x0000003100117c82 */ /* 0x000fe20008000000 */
[----:B------:R-:W-:Y:S01]  /*14450*/  R2UR UR44, R0 ;  /* 0x00000000002c72ca */ /* 0x000fe200000e0000 */
[----:B------:R0:W5:Y:S01]  /*14460*/  LDL.LU.64 R6, [R1+0x88] ;  /* 0x0000880001067983 */ /* 0x0001620000300a00 */
[----:B------:R-:W-:-:S02]  /*14470*/  WARPGROUP.DEPBAR.LE gsb0, 0x0 ;  /* 0x00008000000079c5 */ /* 0x000fc40000010000 */
[----:B------:R-:W-:-:S06]  /*14480*/  WARPGROUP.ARRIVE ;  /* 0x00000000000079c5 */ /* 0x000fcc0000000000 */
[----:B------:R-:W-:Y:S03]  /*14490*/  HGMMA.64x96x16.F32.BF16 R120, gdesc[UR56], R120, gsb0 ;  /* 0x01600000387879f0 */ /* 0x000fe60008001878 */
[----:B------:R-:W-:Y:S02]  /*144a0*/  WARPGROUP.DEPBAR.LE gsb0, 0x0 ;  /* 0x00008000000079c5 */ /* 0x000fe40000010000 */
[----:B------:R-:W-:Y:S01]  /*144b0*/  WARPGROUP.ARRIVE ;  /* 0x00000000000079c5 */ /* 0x000fe20000000000 */
[----:B---3--:R-:W-:Y:S02]  /*144c0*/  R2UR UR32, R20 ;  /* 0x00000000142072ca */ /* 0x008fe400000e0000 */
[----:B------:R-:W-:-:S13]  /*144d0*/  R2UR UR33, R21 ;  /* 0x00000000152172ca */ /* 0x000fda00000e0000 */
[----:B------:R-:W-:Y:S01]  /*144e0*/  HGMMA.64x96x16.F32.BF16 R120, gdesc[UR32], R120, gsb0 ;  /* 0x01600000207879f0 */ /* 0x000fe20008001878 */
[----:B--2---:R-:W-:Y:S02]  /*144f0*/  R2UR UR28, R212 ;  /* 0x00000000d41c72ca */ /* 0x004fe400000e0000 */
[----:B------:R-:W-:Y:S02]  /*14500*/  R2UR UR29, R213 ;  /* 0x00000000d51d72ca */ /* 0x000fe400000e0000 */
[----:B------:R-:W-:Y:S02]  /*14510*/  R2UR UR24, R2 ;  /* 0x00000000021872ca */ /* 0x000fe400000e0000 */
[----:B------:R-:W-:Y:S01]  /*14520*/  R2UR UR25, R3 ;  /* 0x00000000031972ca */ /* 0x000fe200000e0000 */
        /* <DEDUP_REMOVED lines=11> */
[----:B------:R-:W-:Y:S01]  /*145e0*/  HGMMA.64x96x16.F32.BF16 R120, gdesc[UR16], R120, gsb0 ;  /* 0x01600000107879f0 */ /* 0x000fe20008001878 */
[----:B------:R-:W-:Y:S01]  /*145f0*/  UMOV UR12, UR44 ;  /* 0x0000002c000c7c82 */ /* 0x000fe20008000000 */
[----:B------:R-:W-:Y:S01]  /*14600*/  UMOV UR13, UR45 ;  /* 0x0000002d000d7c82 */ /* 0x000fe20008000000 */
[----:B------:R-:W-:Y:S01]  /*14610*/  R2UR UR41, R211 ;  /* 0x00000000d32972ca */ /* 0x000fe200000e0000 */
[----:B------:R-:W-:Y:S02]  /*14620*/  WARPGROUP.DEPBAR.LE gsb0, 0x0 ;  /* 0x00008000000079c5 */ /* 0x000fe40000010000 */
[----:B------:R-:W-:-:S06]  /*14630*/  WARPGROUP.ARRIVE ;  /* 0x00000000000079c5 */ /* 0x000fcc0000000000 */
[----:B------:R-:W-:Y:S01]  /*14640*/  HGMMA.64x96x16.F32.BF16 R120, gdesc[UR12], R120, gsb0 ;  /* 0x016000000c7879f0 */ /* 0x000fe20008001878 */
[----:B------:R-:W-:-:S03]  /*14650*/  UMOV UR4, UR40 ;  /* 0x0000002800047c82 */ /* 0x000fc60008000000 */
[----:B------:R-:W-:Y:S01]  /*14660*/  UMOV UR5, UR41 ;  /* 0x0000002900057c82 */ /* 0x000fe20008000000 */
        /* <DEDUP_REMOVED lines=9> */
[----:B------:R-:W-:Y:S02]  /*14700*/  R2UR UR59, R4 ;  /* 0x00000000043b72ca */ /* 0x000fe400000e0000 */
[----:B------:R-:W-:Y:S02]  /*14710*/  R2UR UR58, R5 ;  /* 0x00000000053a72ca */ /* 0x000fe400000e0000 */
[----:B------:R-:W-:Y:S02]  /*14720*/  R2UR UR57, R13 ;  /* 0x000000000d3972ca */ /* 0x000fe400000e0000 */
[----:B------:R-:W-:Y:S01]  /*14730*/  R2UR UR56, R14 ;  /* 0x000000000e3872ca */ /* 0x000fe200000e0000 */
[----:B------:R-:W-:Y:S02]  /*14740*/  WARPGROUP.DEPBAR.LE gsb0, 0x0 ;  /* 0x00008000000079c5 */ /* 0x000fe40000010000 */
[----:B0-----:R-:W-:-:S12]  /*14750*/  @!P0 BRA `(.L_x_3923) ;  /* 0x0000000000048947 */ /* 0x001fd80003800000 */
[----:B------:R-:W-:Y:S01]  /*14760*/  BPT.TRAP 0x1 ;  /* 0x000000040000795c */ /* 0x000fe20000300000 */
.L_x_3923:
[----:B------:R-:W-:Y:S01]  /*14770*/  SHF.L.U32 R0, R11, 0x1f, RZ ;  /* 0x0000001f0b007819 */ /* 0x000fe200000006ff */
[----:B------:R-:W-:-:S04]  /*14780*/  IMAD R11, R12, 0x8, R18 ;  /* 0x000000080c0b7824 */ /* 0x000fc800078e0212 */
[----:B------:R0:W1:Y:S01]  /*14790*/  SYNCS.PHASECHK.TRANS64.TRYWAIT P1, [R11+URZ+0x30850], R0 ;  /* 0x030850000b0075a7 */ /* 0x000062000802017f */
[----:B------:R-:W-:Y:S05]  /*147a0*/  @!P0 BRA `(.L_x_3924) ;  /* 0x0000000000048947 */ /* 0x000fea0003800000 */
[----:B------:R-:W-:Y:S01]  /*147b0*/  BPT.TRAP 0x1 ;  /* 0x000000040000795c */ /* 0x000fe20000300000 */
.L_x_3924:
[----:B------:R-:W-:Y:S04]  /*147c0*/  BSSY B1, `(.L_x_3925) ;  /* 0x0000004000017945 */ /* 0x000fe80003800000 */
[----:B-1----:R-:W-:Y:S05]  /*147d0*/  @P1 BRA `(.L_x_3926) ;  /* 0x0000000000081947 */ /* 0x002fea0003800000 */
[----:B------:R-:W1:Y:S02]  /*147e0*/  SYNCS.PHASECHK.TRANS64.TRYWAIT P1, [R11+URZ+0x30850], R0 ;  /* 0x030850000b0075a7 */ /* 0x000e64000802017f */
[----:B-1----:R-:W-:Y:S05]  /*147f0*/  @!P1 BRA `(.L_x_3927) ;  /* 0x000000c400189947 */ /* 0x002fea0003800000 */
.L_x_3926:
[----:B------:R-:W-:Y:S05]  /*14800*/  BSYNC B1 ;  /* 0x0000000000017941 */ /* 0x000fea0003800000 */
.L_x_3925:
        /* <DEDUP_REMOVED lines=12> */
[----:B------:R-:W-:Y:S01]  /*148d0*/  HGMMA.64x192x16.F32.BF16 R24, R188, gdesc[UR4].tnspB, R24, gsb0 ;  /* 0x42e00004bc187df0 */ /* 0x000fe20008001818 */
[----:B------:R-:W-:Y:S01]  /*148e0*/  R2UR UR6, R4 ;  /* 0x00000000040672ca */ /* 0x000fe200000e0000 */
[----:B------:R-:W-:Y:S01]  /*148f0*/  VIADD R4, R2, 0x100 ;  /* 0x0000010002047836 */ /* 0x000fe20000000000 */
[----:B------:R-:W-:Y:S01]  /*14900*/  R2UR UR7, R5 ;  /* 0x00000000050772ca */ /* 0x000fe200000e0000 */
[----:B------:R-:W-:Y:S01]  /*14910*/  IMAD.MOV.U32 R5, RZ, RZ, 0x40000040 ;  /* 0x40000040ff057424 */ /* 0x000fe200078e00ff */
[----:B------:R-:W-:Y:S02]  /*14920*/  WARPGROUP.DEPBAR.LE gsb0, 0x0 ;  /* 0x00008000000079c5 */ /* 0x000fe40000010000 */
[----:B------:R-:W-:-:S13]  /*14930*/  WARPGROUP.ARRIVE ;  /* 0x00000000000079c5 */ /* 0x000fda0000000000 */
[----:B------:R-:W-:Y:S01]  /*14940*/  HGMMA.64x192x16.F32.BF16 R24, R184, gdesc[UR4].tnspB, R24, gsb0 ;  /* 0x42e00004b8187df0 */ /* 0x000fe20008001818 */
[----:B------:R-:W-:Y:S01]  /*14950*/  R2UR UR6, R4 ;  /* 0x00000000040672ca */ /* 0x000fe200000e0000 */
[----:B------:R-:W-:Y:S01]  /*14960*/  VIADD R4, R2, 0x180 ;  /* 0x0000018002047836 */ /* 0x000fe20000000000 */
[----:B------:R-:W-:Y:S02]  /*14970*/  R2UR UR7, R5 ;  /* 0x00000000050772ca */ /* 0x000fe400000e0000 */
[----:B------:R-:W-:Y:S01]  /*14980*/  MOV R5, 0x40000040 ;  /* 0x4000004000057802 */ /* 0x000fe20000000f00 */
[----:B------:R-:W-:Y:S02]  /*14990*/  WARPGROUP.DEPBAR.LE gsb0, 0x0 ;  /* 0x00008000000079c5 */ /* 0x000fe40000010000 */
[----:B------:R-:W-:-:S12]  /*149a0*/  WARPGROUP.ARRIVE ;  /* 0x00000000000079c5 */ /* 0x000fd80000000000 */
[----:B------:R-:W-:Y:S01]  /*149b0*/  HGMMA.64x192x16.F32.BF16 R24, R180, gdesc[UR4].tnspB, R24, gsb0 ;  /* 0x42e00004b4187df0 */ /* 0x000fe20008001818 */
[----:B------:R-:W-:Y:S01]  /*149c0*/  R2UR UR6, R4 ;  /* 0x00000000040672ca */ /* 0x000fe200000e0000 */
[C---:B------:R-:W-:Y:S01]  /*149d0*/  VIADD R4, R2.reuse, 0x200 ;  /* 0x0000020002047836 */ /* 0x040fe20000000000 */
[----:B------:R-:W-:Y:S01]  /*149e0*/  R2UR UR7, R5 ;  /* 0x00000000050772ca */ /* 0x000fe200000e0000 */
[----:B------:R-:W-:Y:S02]  /*149f0*/  IMAD.MOV.U32 R5, RZ, RZ, 0x40000040 ;  /* 0x40000040ff057424 */ /* 0x000fe400078e00ff */
[----:B------:R-:W-:Y:S01]  /*14a00*/  VIADD R2, R2, 0x280 ;  /* 0x0000028002027836 */ /* 0x000fe20000000000 */
[----:B------:R-:W-:Y:S02]  /*14a10*/  WARPGROUP.DEPBAR.LE gsb0, 0x0 ;  /* 0x00008000000079c5 */ /* 0x000fe40000010000 */
[----:B------:R-:W-:-:S11]  /*14a20*/  WARPGROUP.ARRIVE ;  /* 0x00000000000079c5 */ /* 0x000fd60000000000 */
[----:B------:R-:W-:Y:S01]  /*14a30*/  HGMMA.64x192x16.F32.BF16 R24, R176, gdesc[UR4].tnspB, R24, gsb0 ;  /* 0x42e00004b0187df0 */ /* 0x000fe20008001818 */
[----:B------:R-:W-:Y:S02]  /*14a40*/  R2UR UR6, R4 ;  /* 0x00000000040672ca */ /* 0x000fe400000e0000 */
[----:B------:R-:W-:Y:S01]  /*14a50*/  R2UR UR7, R5 ;  /* 0x00000000050772ca */ /* 0x000fe200000e0000 */
[----:B------:R-:W-:Y:S02]  /*14a60*/  WARPGROUP.DEPBAR.LE gsb0, 0x0 ;  /* 0x00008000000079c5 */ /* 0x000fe40000010000 */
[----:B------:R-:W-:-:S14]  /*14a70*/  WARPGROUP.ARRIVE ;  /* 0x00000000000079c5 */ /* 0x000fdc0000000000 */
[----:B------:R-:W-:Y:S01]  /*14a80*/  HGMMA.64x192x16.F32.BF16 R24, R172, gdesc[UR4].tnspB, R24, gsb0 ;  /* 0x42e00004ac187df0 */ /* 0x000fe20008001818 */
[----:B------:R-:W-:Y:S02]  /*14a90*/  R2UR UR6, R2 ;  /* 0x00000000020672ca */ /* 0x000fe400000e0000 */
[----:B------:R-:W-:Y:S01]  /*14aa0*/  R2UR UR7, R3 ;  /* 0x00000000030772ca */ /* 0x000fe200000e0000 */
[----:B------:R-:W-:Y:S02]  /*14ab0*/  WARPGROUP.DEPBAR.LE gsb0, 0x0 ;  /* 0x00008000000079c5 */ /* 0x000fe40000010000 */
[----:B------:R-:W-:-:S14]  /*14ac0*/  WARPGROUP.ARRIVE ;  /* 0x00000000000079c5 */ /* 0x000fdc0000000000 */
[----:B------:R-:W-:Y:S03]  /*14ad0*/  HGMMA.64x192x16.F32.BF16 R24, R168, gdesc[UR4].tnspB, R24, gsb0 ;  /* 0x42e00004a8187df0 */ /* 0x000fe60008001818 */
[----:B------:R-:W-:Y:S02]  /*14ae0*/  WARPGROUP.DEPBAR.LE gsb0, 0x0 ;  /* 0x00008000000079c5 */ /* 0x000fe40000010000 */
[----:B------:R-:W-:Y:S05]  /*14af0*/  @!P0 BRA `(.L_x_3928) ;  /* 0x0000000000048947 */ /* 0x000fea0003800000 */
[----:B------:R-:W-:Y:S01]  /*14b00*/  BPT.TRAP 0x1 ;  /* 0x000000040000795c */ /* 0x000fe20000300000 */
.L_x_3928:
[----:B-----5:R-:W-:Y:S02]  /*14b10*/  FMNMX.FTZ R5, R120, R7, !PT ;  /* 0x0000000778057209 */ /* 0x020fe40007810000 */
        /* <DEDUP_REMOVED lines=54> */
[----:B-1----:R-:W-:Y:S01]  /*14e80*/  FMNMX.FTZ R4, R4, R0, !PT ;  /* 0x0000000004047209 */ /* 0x002fe20007810000 */
[----:B------:R-:W-:Y:S02]  /*14e90*/  IMAD.U32 R0, RZ, RZ, UR38 ;  /* 0x00000026ff007e24 */ /* 0x000fe4000f8e00ff */
[----:B------:R-:W-:-:S02]  /*14ea0*/  FADD.FTZ R3, -R5, R7 ;  /* 0x0000000705037221 */ /* 0x000fc40000010100 */
[-C--:B------:R-:W-:Y:S01]  /*14eb0*/  FMUL.FTZ R7, R5, R0.reuse ;  /* 0x0000000005077220 */ /* 0x080fe20000410000 */
[----:B------:R-:W-:Y:S01]  /*14ec0*/  FADD.FTZ R2, -R4, R8 ;  /* 0x0000000804027221 */ /* 0x000fe20000010100 */
[-C--:B------:R-:W-:Y:S02]  /*14ed0*/  FMUL.FTZ R3, R3, R0.reuse ;  /* 0x0000000003037220 */ /* 0x080fe40000410000 */
[-CC-:B------:R-:W-:Y:S01]  /*14ee0*/  FFMA.FTZ R190, R124, R0.reuse, -R7.reuse ;  /* 0x000000007cbe7223 */ /* 0x180fe20000010807 */
[-CC-:B------:R-:W-:Y:S01]  /*14ef0*/  FFMA.FTZ R124, R125, R0.reuse, -R7.reuse ;  /* 0x000000007d7c7223 */ /* 0x180fe20000010807 */
[-C--:B------:R-:W-:Y:S01]  /*14f00*/  FMUL.FTZ R125, R4, R0.reuse ;  /* 0x00000000047d7220 */ /* 0x080fe20000410000 */
[-CC-:B------:R-:W-:Y:S01]  /*14f10*/  FFMA.FTZ R188, R120, R0.reuse, -R7.reuse ;  /* 0x0000000078bc7223 */ /* 0x180fe20000010807 */
[-C--:B------:R-:W-:Y:S01]  /*14f20*/  FMUL.FTZ R2, R2, R0.reuse ;  /* 0x0000000002027220 */ /* 0x080fe20000410000 */
[-C--:B------:R-:W-:Y:S01]  /*14f30*/  FFMA.FTZ R169, R121, R0.reuse, -R7 ;  /* 0x0000000079a97223 */ /* 0x080fe20000010807 */
[-C--:B------:R-:W-:Y:S01]  /*14f40*/  FFMA.FTZ R189, R122, R0.reuse, -R125 ;  /* 0x000000007abd7223 */ /* 0x080fe2000001087d */
[-C--:B------:R-:W-:Y:S01]  /*14f50*/  FFMA.FTZ R184, R128, R0.reuse, -R7 ;  /* 0x0000000080b87223 */ /* 0x080fe20000010807 */
[-CC-:B------:R-:W-:Y:S01]  /*14f60*/  FFMA.FTZ R128, R123, R0.reuse, -R125.reuse ;  /* 0x000000007b807223 */ /* 0x180fe2000001087d */
[----:B------:R-:W-:Y:S01]  /*14f70*/  MUFU.EX2 R3, R3 ;  /* 0x0000000300037308 */ /* 0x000fe20000000800 */
[-CC-:B------:R-:W-:Y:S01]  /*14f80*/  FFMA.FTZ R191, R126, R0.reuse, -R125.reuse ;  /* 0x000000007ebf7223 */ /* 0x180fe2000001087d */
[-CC-:B------:R-:W-:Y:S01]  /*14f90*/  FFMA.FTZ R127, R127, R0.reuse, -R125.reuse ;  /* 0x000000007f7f7223 */ /* 0x180fe2000001087d */
[-C--:B------:R-:W-:Y:S01]  /*14fa0*/  FFMA.FTZ R185, R130, R0.reuse, -R125 ;  /* 0x0000000082b97223 */ /* 0x080fe2000001087d */
[-C--:B------:R-:W-:Y:S01]  /*14fb0*/  FFMA.FTZ R121, R129, R0.reuse, -R7 ;  /* 0x0000000081797223 */ /* 0x080fe20000010807 */
[-C--:B------:R-:W-:Y:S01]  /*14fc0*/  FFMA.FTZ R126, R131, R0.reuse, -R125 ;  /* 0x00000000837e7223 */ /* 0x080fe2000001087d */
[-C--:B------:R-:W-:Y:S01]  /*14fd0*/  FFMA.FTZ R186, R132, R0.reuse, -R7 ;  /* 0x0000000084ba7223 */ /* 0x080fe20000010807 */
[-CC-:B------:R-:W-:Y:S01]  /*14fe0*/  FFMA.FTZ R187, R134, R0.reuse, -R125.reuse ;  /* 0x0000000086bb7223 */ /* 0x180fe2000001087d */
[----:B------:R-:W0:Y:S01]  /*14ff0*/  MUFU.EX2 R188, R188 ;  /* 0x000000bc00bc7308 */ /* 0x000e220000000800 */
[-C--:B------:R-:W-:Y:S01]  /*15000*/  FFMA.FTZ R123, R135, R0.reuse, -R125 ;  /* 0x00000000877b7223 */ /* 0x080fe2000001087d */
[-CC-:B------:R-:W-:Y:S01]  /*15010*/  FFMA.FTZ R120, R133, R0.reuse, -R7.reuse ;  /* 0x0000000085787223 */ /* 0x180fe20000010807 */
[-C--:B------:R-:W-:Y:S01]  /*15020*/  FFMA.FTZ R180, R136, R0.reuse, -R7 ;  /* 0x0000000088b47223 */ /* 0x080fe20000010807 */
[-C--:B------:R-:W-:Y:S01]  /*15030*/  FFMA.FTZ R181, R138, R0.reuse, -R125 ;  /* 0x000000008ab57223 */ /* 0x080fe2000001087d */
[-C--:B------:R-:W-:Y:S01]  /*15040*/  FFMA.FTZ R21, R137, R0.reuse, -R7 ;  /* 0x0000000089157223 */ /* 0x080fe20000010807 */
[-C--:B------:R-:W-:Y:S01]  /*15050*/  FFMA.FTZ R122, R139, R0.reuse, -R125 ;  /* 0x000000008b7a7223 */ /* 0x080fe2000001087d */
[-C--:B------:R-:W-:Y:S01]  /*15060*/  FFMA.FTZ R182, R140, R0.reuse, -R7 ;  /* 0x000000008cb67223 */ /* 0x080fe20000010807 */
[----:B------:R-:W-:Y:S01]  /*15070*/  MUFU.EX2 R2, R2 ;  /* 0x0000000200027308 */ /* 0x000fe20000000800 */
[-C--:B------:R-:W-:Y:S01]  /*15080*/  FFMA.FTZ R183, R142, R0.reuse, -R125 ;  /* 0x000000008eb77223 */ /* 0x080fe2000001087d */
[-C--:B------:R-:W-:Y:S01]  /*15090*/  FFMA.FTZ R20, R141, R0.reuse, -R7 ;  /* 0x000000008d147223 */ /* 0x080fe20000010807 */
[-C--:B------:R-:W-:Y:S01]  /*150a0*/  FFMA.FTZ R143, R143, R0.reuse, -R125 ;  /* 0x000000008f8f7223 */ /* 0x080fe2000001087d */
[-C--:B------:R-:W-:Y:S01]  /*150b0*/  FFMA.FTZ R176, R144, R0.reuse, -R7 ;  /* 0x0000000090b07223 */ /* 0x080fe20000010807 */
[----:B------:R-:W-:Y:S01]  /*150c0*/  FFMA.FTZ R177, R146, R0, -R125 ;  /* 0x0000000092b17223 */ /* 0x000fe2000001087d */
[----:B------:R-:W-:-:S02]  /*150d0*/  VIADD R129, R10, 0x30840 ;  /* 0x000308400a817836 */ /* 0x000fc40000000000 */
[----:B------:R-:W-:Y:S01]  /*150e0*/  FFMA.FTZ R15, R145, R0, -R7 ;  /* 0x00000000910f7223 */ /* 0x000fe20000010807 */
[----:B------:R-:W1:Y:S01]  /*150f0*/  MUFU.EX2 R189, R189 ;  /* 0x000000bd00bd7308 */ /* 0x000e620000000800 */
[----:B0-----:R-:W-:Y:S01]  /*15100*/  FFMA.FTZ R214, R3, R214, R188 ;  /* 0x000000d603d67223 */ /* 0x001fe200000100bc */
[-C--:B------:R-:W-:Y:S01]  /*15110*/  FFMA.FTZ R132, R147, R0.reuse, -R125 ;  /* 0x0000000093847223 */ /* 0x080fe2000001087d */
[-C--:B------:R-:W-:Y:S01]  /*15120*/  FFMA.FTZ R178, R148, R0.reuse, -R7 ;  /* 0x0000000094b27223 */ /* 0x080fe20000010807 */
[-C--:B------:R-:W-:Y:S01]  /*15130*/  FFMA.FTZ R179, R150, R0.reuse, -R125 ;  /* 0x0000000096b37223 */ /* 0x080fe2000001087d */
[-C--:B------:R-:W-:Y:S01]  /*15140*/  FFMA.FTZ R14, R149, R0.reuse, -R7 ;  /* 0x00000000950e7223 */ /* 0x080fe20000010807 */
[-C--:B------:R-:W-:Y:S01]  /*15150*/  FFMA.FTZ R134, R151, R0.reuse, -R125 ;  /* 0x0000000097867223 */ /* 0x080fe2000001087d */
[-C--:B------:R-:W-:Y:S01]  /*15160*/  FFMA.FTZ R172, R152, R0.reuse, -R7 ;  /* 0x0000000098ac7223 */ /* 0x080fe20000010807 */
[----:B------:R-:W0:Y:S01]  /*15170*/  MUFU.EX2 R169, R169 ;  /* 0x000000a900a97308 */ /* 0x000e220000000800 */
[-C--:B------:R-:W-:Y:S01]  /*15180*/  FFMA.FTZ R173, R154, R0.reuse, -R125 ;  /* 0x000000009aad7223 */ /* 0x080fe2000001087d */
[-C--:B------:R-:W-:Y:S01]  /*15190*/  FFMA.FTZ R13, R153, R0.reuse, -R7 ;  /* 0x00000000990d7223 */ /* 0x080fe20000010807 */
[-C--:B------:R-:W-:Y:S01]  /*151a0*/  FFMA.FTZ R133, R155, R0.reuse, -R125 ;  /* 0x000000009b857223 */ /* 0x080fe2000001087d */
[-C--:B------:R-:W-:Y:S01]  /*151b0*/  FFMA.FTZ R174, R156, R0.reuse, -R7 ;  /* 0x000000009cae7223 */ /* 0x080fe20000010807 */
[-C--:B------:R-:W-:Y:S01]  /*151c0*/  FFMA.FTZ R175, R158, R0.reuse, -R125 ;  /* 0x000000009eaf7223 */ /* 0x080fe2000001087d */
[----:B------:R-:W-:Y:S01]  /*151d0*/  FFMA.FTZ R12, R157, R0, -R7 ;  /* 0x000000009d0c7223 */ /* 0x000fe20000010807 */
[----:B------:R-:W-:Y:S01]  /*151e0*/  PRMT R129, R221, 0x654, R129 ;  /* 0x00000654dd817816 */ /* 0x000fe20000000081 */
[----:B------:R-:W2:Y:S01]  /*151f0*/  MUFU.EX2 R128, R128 ;  /* 0x0000008000807308 */ /* 0x000ea20000000800 */
[----:B-1----:R-:W-:Y:S01]  /*15200*/  FFMA.FTZ R6, R2, R6, R189 ;  /* 0x0000000602067223 */ /* 0x002fe200000100bd */
[-C--:B------:R-:W-:Y:S01]  /*15210*/  FFMA.FTZ R131, R159, R0.reuse, -R125 ;  /* 0x000000009f837223 */ /* 0x080fe2000001087d */
[-CC-:B------:R-:W-:Y:S01]  /*15220*/  FFMA.FTZ R168, R160, R0.reuse, -R7.reuse ;  /* 0x00000000a0a87223 */ /* 0x180fe20000010807 */
[----:B------:R1:W-:Y:S01]  /*15230*/  SYNCS.ARRIVE.TRANS64.RED.A1T0 RZ, [R129+URZ], RZ ;  /* 0x000000ff81ff79a7 */ /* 0x0003e2000810043f */
[-C--:B------:R-:W-:Y:S01]  /*15240*/  FFMA.FTZ R8, R161, R0.reuse, -R7 ;  /* 0x00000000a1087223 */ /* 0x080fe20000010807 */
[-C--:B------:R-:W-:Y:S01]  /*15250*/  FFMA.FTZ R130, R163, R0.reuse, -R125 ;  /* 0x00000000a3827223 */ /* 0x080fe2000001087d */
[-C--:B------:R-:W-:Y:S01]  /*15260*/  FFMA.FTZ R170, R164, R0.reuse, -R7 ;  /* 0x00000000a4aa7223 */ /* 0x080fe20000010807 */
[----:B------:R-:W3:Y:S01]  /*15270*/  MUFU.EX2 R190, R190 ;  /* 0x000000be00be7308 */ /* 0x000ee20000000800 */
[----:B0-----:R-:W-:Y:S01]  /*15280*/  FADD.FTZ R214, R169, R214 ;  /* 0x000000d6a9d67221 */ /* 0x001fe20000010000 */
[-C--:B------:R-:W-:Y:S01]  /*15290*/  FFMA.FTZ R171, R166, R0.reuse, -R125 ;  /* 0x00000000a6ab7223 */ /* 0x080fe2000001087d */
[-C--:B------:R-:W-:Y:S01]  /*152a0*/  FFMA.FTZ R7, R165, R0.reuse, -R7 ;  /* 0x00000000a5077223 */ /* 0x080fe20000010807 */
[-CC-:B-1----:R-:W-:Y:S01]  /*152b0*/  FFMA.FTZ R129, R162, R0.reuse, -R125.reuse ;  /* 0x00000000a2817223 */ /* 0x182fe2000001087d */
[----:B------:R-:W-:-:S03]  /*152c0*/  FFMA.FTZ R125, R167, R0, -R125 ;  /* 0x00000000a77d7223 */ /* 0x000fc6000001087d */
[----:B------:R-:W0:Y:S01]  /*152d0*/  MUFU.EX2 R191, R191 ;  /* 0x000000bf00bf7308 */ /* 0x000e220000000800 */
[----:B--2---:R-:W-:-:S07]  /*152e0*/  FADD.FTZ R135, R128, R6 ;  /* 0x0000000680877221 */ /* 0x004fce0000010000 */
[----:B------:R-:W1:Y:S01]  /*152f0*/  MUFU.EX2 R124, R124 ;  /* 0x0000007c007c7308 */ /* 0x000e620000000800 */
[----:B---3--:R-:W-:-:S07]  /*15300*/  FADD.FTZ R6, R190, R214 ;  /* 0x000000d6be067221 */ /* 0x008fce0000010000 */
        /* <DEDUP_REMOVED lines=82> */
[----:B--2---:R-:W-:-:S03]  /*15830*/  FADD.FTZ R214, R7, R6 ;  /* 0x0000000607d67221 */ /* 0x004fc60000010000 */
[----:B0-----:R-:W-:Y:S01]  /*15840*/  FADD.FTZ R6, R125, R135 ;  /* 0x000000877d067221 */ /* 0x001fe20000010000 */
[----:B------:R-:W-:Y:S06]  /*15850*/  @!P0 BRA `(.L_x_3929) ;  /* 0x0000000000048947 */ /* 0x000fec0003800000 */
[----:B------:R-:W-:Y:S01]  /*15860*/  BPT.TRAP 0x1 ;  /* 0x000000040000795c */ /* 0x000fe20000300000 */
.L_x_3929:
[----:B------:R-:W-:Y:S01]  /*15870*/  ISETP.GT.AND P1, PT, R9, RZ, PT ;  /* 0x000000ff0900720c */ /* 0x000fe20003f24270 */
[----:B------:R-:W-:Y:S01]  /*15880*/  VIADD R11, R11, 0x30860 ;  /* 0x000308600b0b7836 */ /* 0x000fe20000000000 */
[----:B------:R-:W-:Y:S01]  /*15890*/  F2FP.BF16.F32.PACK_AB R188, R169, R188 ;  /* 0x000000bca9bc723e */ /* 0x000fe200000010ff */
[----:B------:R-:W-:Y:S01]  /*158a0*/  VIADD R9, R9, 0xffffffff ;  /* 0xffffffff09097836 */ /* 0x000fe20000000000 */
[----:B------:R-:W-:Y:S01]  /*158b0*/  F2FP.BF16.F32.PACK_AB R174, R12, R174 ;  /* 0x000000ae0cae723e */ /* 0x000fe200000010ff */
[----:B------:R-:W-:Y:S01]  /*158c0*/  IMAD.MOV.U32 R12, RZ, RZ, R210 ;  /* 0x000000ffff0c7224 */ /* 0x000fe200078e00d2 */
[----:B------:R-:W-:Y:S02]  /*158d0*/  PRMT R11, R221, 0x654, R11 ;  /* 0x00000654dd0b7816 */ /* 0x000fe4000000000b */
[----:B------:R-:W-:Y:S01]  /*158e0*/  F2FP.BF16.F32.PACK_AB R168, R8, R168 ;  /* 0x000000a808a8723e */ /* 0x000fe200000010ff */
[----:B------:R-:W-:Y:S01]  /*158f0*/  IMAD.MOV.U32 R8, RZ, RZ, R4 ;  /* 0x000000ffff087224 */ /* 0x000fe200078e0004 */
[----:B------:R0:W-:Y:S01]  /*15900*/  SYNCS.ARRIVE.TRANS64.RED.A1T0 RZ, [R11+URZ], RZ ;  /* 0x000000ff0bff79a7 */ /* 0x0001e2000810043f */
[----:B------:R-:W-:Y:S01]  /*15910*/  F2FP.BF16.F32.PACK_AB R170, R7, R170 ;  /* 0x000000aa07aa723e */ /* 0x000fe200000010ff */
[----:B------:R-:W-:Y:S01]  /*15920*/  IMAD.MOV.U32 R7, RZ, RZ, R5 ;  /* 0x000000ffff077224 */ /* 0x000fe200078e0005 */
[----:B------:R-:W-:-:S02]  /*15930*/  F2FP.BF16.F32.PACK_AB R189, R128, R189 ;  /* 0x000000bd80bd723e */ /* 0x000fc400000010ff */
[----:B------:R-:W-:Y:S02]  /*15940*/  F2FP.BF16.F32.PACK_AB R190, R124, R190 ;  /* 0x000000be7cbe723e */ /* 0x000fe400000010ff */
[----:B------:R-:W-:Y:S01]  /*15950*/  F2FP.BF16.F32.PACK_AB R191, R127, R191 ;  /* 0x000000bf7fbf723e */ /* 0x000fe200000010ff */
[----:B0-----:R-:W-:Y:S01]  /*15960*/  IMAD.MOV.U32 R11, RZ, RZ, R219 ;  /* 0x000000ffff0b7224 */ /* 0x001fe200078e00db */
        /* <DEDUP_REMOVED lines=17> */
[----:B------:R-:W-:Y:S06]  /*15a80*/  @P1 BRA `(.L_x_3930) ;  /* 0xffffffdc004c1947 */ /* 0x000fec000383ffff */
.L_x_3917:
[----:B------:R-:W-:Y:S05]  /*15a90*/  BSYNC B0 ;  /* 0x0000000000007941 */ /* 0x000fea0003800000 */
.L_x_3916:
        /* <DEDUP_REMOVED lines=99> */
.L_x_3931:
[----:B------:R-:W-:Y:S01]  /*160d0*/  IMAD R8, R210, 0x8, R18 ;  /* 0x00000008d2087824 */ /* 0x000fe200078e0212 */
[----:B------:R-:W-:-:S04]  /*160e0*/  SHF.L.U32 R3, R219, 0x1f, RZ ;  /* 0x0000001fdb037819 */ /* 0x000fc800000006ff */
[----:B------:R0:W1:Y:S01]  /*160f0*/  SYNCS.PHASECHK.TRANS64.TRYWAIT P1, [R8+URZ+0x30850], R3 ;  /* 0x03085003080075a7 */ /* 0x000062000802017f */
[----:B------:R-:W-:Y:S05]  /*16100*/  @!P0 BRA `(.L_x_3932) ;  /* 0x0000000000048947 */ /* 0x000fea0003800000 */
[----:B------:R-:W-:Y:S01]  /*16110*/  BPT.TRAP 0x1 ;  /* 0x000000040000795c */ /* 0x000fe20000300000 */
.L_x_3932:
        /* <DEDUP_REMOVED lines=9> */
.L_x_3934:
[----:B------:R-:W-:Y:S05]  /*161b0*/  BSYNC B0 ;  /* 0x0000000000007941 */ /* 0x000fea0003800000 */
.L_x_3933:
[----:B------:R-:W-:Y:S01]  /*161c0*/  IMAD.MOV.U32 R2, RZ, RZ, R7 ;  /* 0x000000ffff027224 */ /* 0x000fe200078e0007 */
[----:B01----:R-:W-:Y:S01]  /*161d0*/  MOV R3, 0x40000040 ;  /* 0x4000004000037802 */ /* 0x003fe20000000f00 */
[----:B------:R-:W-:-:S03]  /*161e0*/  WARPGROUP.ARRIVE ;  /* 0x00000000000079c5 */ /* 0x000fc60000000000 */
[----:B------:R-:W-:Y:S01]  /*161f0*/  R2UR UR6, R2 ;  /* 0x00000000020672ca */ /* 0x000fe200000e0000 */
[----:B------:R-:W-:Y:S01]  /*16200*/  VIADD R2, R7, 0x80 ;  /* 0x0000008007027836 */ /* 0x000fe20000000000 */
[----:B------:R-:W-:Y:S01]  /*16210*/  R2UR UR7, R3 ;  /* 0x00000000030772ca */ /* 0x000fe200000e0000 */
[----:B------:R-:W-:-:S12]  /*16220*/  IMAD.MOV.U32 R3, RZ, RZ, 0x40000040 ;  /* 0x40000040ff037424 */ /* 0x000fd800078e00ff */
        /* <DEDUP_REMOVED lines=26> */
[----:B------:R-:W0:Y:S02]  /*163d0*/  SHFL.BFLY PT, R7, R6, 0x2, 0x1f ;  /* 0x0c401f0006077f89 */ /* 0x000e2400000e0000 */
[----:B0-----:R-:W-:Y:S01]  /*163e0*/  FADD.FTZ R9, R7, R6 ;  /* 0x0000000607097221 */ /* 0x001fe20000010000 */
[----:B------:R-:W-:-:S04]  /*163f0*/  CS2R R6, SRZ ;  /* 0x0000000000067805 */ /* 0x000fc8000001ff00 */
[----:B------:R-:W0:Y:S02]  /*16400*/  SHFL.BFLY PT, R10, R9, 0x1, 0x1f ;  /* 0x0c201f00090a7f89 */ /* 0x000e2400000e0000 */
[----:B0-----:R-:W-:-:S05]  /*16410*/  FADD.FTZ R14, R9, R10 ;  /* 0x0000000a090e7221 */ /* 0x001fca0000010000 */
[----:B------:R-:W-:-:S13]  /*16420*/  FSETP.NE.FTZ.AND P2, PT, R14, RZ, PT ;  /* 0x000000ff0e00720b */ /* 0x000fda0003f55000 */
[----:B------:R-:W0:Y:S08]  /*16430*/  @P2 MUFU.LG2 R12, R14 ;  /* 0x0000000e000c2308 */ /* 0x000e300000000c00 */
[----:B------:R-:W-:Y:S01]  /*16440*/  @P2 MUFU.RCP R6, R14 ;  /* 0x0000000e00062308 */ /* 0x000fe20000001000 */
[----:B0-----:R-:W-:Y:S01]  /*16450*/  @P2 FMUL.FTZ R9, R12, 0.69314718246459960938 ;  /* 0x3f3172180c092820 */ /* 0x001fe20000410000 */
[----:B------:R-:W-:-:S02]  /*16460*/  WARPGROUP.DEPBAR.LE gsb0, 0x0 ;  /* 0x00008000000079c5 */ /* 0x000fc40000010000 */
[----:B------:R-:W-:-:S06]  /*16470*/  WARPGROUP.ARRIVE ;  /* 0x00000000000079c5 */ /* 0x000fcc0000000000 */
[----:B------:R-:W-:Y:S01]  /*16480*/  HGMMA.64x192x16.F32.BF16 R24, R172, gdesc[UR4].tnspB, R24, gsb0 ;  /* 0x42e00004ac187df0 */ /* 0x000fe20008001818 */
[----:B------:R-:W-:Y:S02]  /*16490*/  R2UR UR6, R2 ;  /* 0x00000000020672ca */ /* 0x000fe400000e0000 */
[----:B------:R-:W-:Y:S02]  /*164a0*/  R2UR UR7, R3 ;  /* 0x00000000030772ca */ /* 0x000fe400000e0000 */
[----:B------:R-:W0:Y:S02]  /*164b0*/  SHFL.BFLY PT, R3, R214, 0x2, 0x1f ;  /* 0x0c401f00d6037f89 */ /* 0x000e2400000e0000 */
[----:B0-----:R-:W-:-:S05]  /*164c0*/  FADD.FTZ R3, R3, R214 ;  /* 0x000000d603037221 */ /* 0x001fca0000010000 */
[----:B------:R-:W0:Y:S02]  /*164d0*/  SHFL.BFLY PT, R2, R3, 0x1, 0x1f ;  /* 0x0c201f0003027f89 */ /* 0x000e2400000e0000 */
[----:B0-----:R-:W-:Y:S01]  /*164e0*/  FADD.FTZ R13, R3, R2 ;  /* 0x00000002030d7221 */ /* 0x001fe20000010000 */
[----:B------:R-:W-:Y:S02]  /*164f0*/  IMAD.MOV.U32 R2, RZ, RZ, -0x800000 ;  /* 0xff800000ff027424 */ /* 0x000fe400078e00ff */
[----:B------:R-:W-:Y:S02]  /*16500*/  IMAD.MOV.U32 R3, RZ, RZ, -0x800000 ;  /* 0xff800000ff037424 */ /* 0x000fe400078e00ff */
[----:B------:R-:W-:-:S13]  /*16510*/  FSETP.NE.FTZ.AND P1, PT, R13, RZ, PT ;  /* 0x000000ff0d00720b */ /* 0x000fda0003f35000 */
[----:B------:R-:W0:Y:S01]  /*16520*/  @P1 MUFU.LG2 R11, R13 ;  /* 0x0000000d000b1308 */ /* 0x000e220000000c00 */
[C---:B------:R-:W-:Y:S01]  /*16530*/  @P1 FMUL.FTZ R10, R0.reuse, 0.69314718246459960938 ;  /* 0x3f317218000a1820 */ /* 0x040fe20000410000 */
[----:B------:R-:W-:-:S04]  /*16540*/  @P2 FMUL.FTZ R0, R0, 0.69314718246459960938 ;  /* 0x3f31721800002820 */ /* 0x000fc80000410000 */
[----:B------:R-:W-:Y:S02]  /*16550*/  @P2 FFMA.FTZ R3, R0, R4, R9 ;  /* 0x0000000400032223 */ /* 0x000fe40000010009 */
[----:B------:R1:W2:Y:S01]  /*16560*/  @P1 MUFU.RCP R7, R13 ;  /* 0x0000000d00071308 */ /* 0x0002a20000001000 */
[----:B0-----:R-:W-:-:S04]  /*16570*/  @P1 FMUL.FTZ R11, R11, 0.69314718246459960938 ;  /* 0x3f3172180b0b1820 */ /* 0x001fc80000410000 */
[----:B------:R-:W-:Y:S01]  /*16580*/  @P1 FFMA.FTZ R2, R10, R5, R11 ;  /* 0x000000050a021223 */ /* 0x000fe2000001000b */
[----:B------:R-:W-:Y:S02]  /*16590*/  WARPGROUP.DEPBAR.LE gsb0, 0x0 ;  /* 0x00008000000079c5 */ /* 0x000fe40000010000 */
[----:B------:R-:W-:-:S06]  /*165a0*/  WARPGROUP.ARRIVE ;  /* 0x00000000000079c5 */ /* 0x000fcc0000000000 */
[----:B------:R-:W-:Y:S03]  /*165b0*/  HGMMA.64x192x16.F32.BF16 R24, R168, gdesc[UR4].tnspB, R24, gsb0 ;  /* 0x42e00004a8187df0 */ /* 0x000fe60008001818 */
[----:B------:R-:W-:Y:S02]  /*165c0*/  WARPGROUP.DEPBAR.LE gsb0, 0x0 ;  /* 0x00008000000079c5 */ /* 0x000fe40000010000 */
[----:B-12---:R-:W-:Y:S05]  /*165d0*/  @!P0 BRA `(.L_x_3936) ;  /* 0x0000000000048947 */ /* 0x006fea0003800000 */
[----:B------:R-:W-:Y:S01]  /*165e0*/  BPT.TRAP 0x1 ;  /* 0x000000040000795c */ /* 0x000fe20000300000 */
.L_x_3936:
[----:B------:R-:W2:Y:S01]  /*165f0*/  LDL.LU R5, [R1+0x4] ;  /* 0x0000040001057983 */ /* 0x000ea20000300800 */
[----:B------:R-:W-:Y:S02]  /*16600*/  VIADD R8, R8, 0x30860 ;  /* 0x0003086008087836 */ /* 0x000fe40000000000 */
[-C--:B------:R-:W-:Y:S01]  /*16610*/  FMUL.FTZ R130, R59, R6.reuse ;  /* 0x000000063b827220 */ /* 0x080fe20000410000 */
[----:B------:R-:W-:Y:S02]  /*16620*/  VIADD R210, R210, 0x1 ;  /* 0x00000001d2d27836 */ /* 0x000fe40000000000 */
[-C--:B------:R-:W-:Y:S01]  /*16630*/  FMUL.FTZ R128, R67, R6.reuse ;  /* 0x0000000643807220 */ /* 0x080fe20000410000 */
[-C--:B------:R-:W-:Y:S01]  /*16640*/  FMUL.FTZ R131, R55, R6.reuse ;  /* 0x0000000637837220 */ /* 0x080fe20000410000 */
[----:B------:R-:W-:Y:S01]  /*16650*/  PRMT R8, R221, 0x654, R8 ;  /* 0x00000654dd087816 */ /* 0x000fe20000000008 */
[-C--:B------:R-:W-:Y:S01]  /*16660*/  FMUL.FTZ R59, R62, R6.reuse ;  /* 0x000000063e3b7220 */ /* 0x080fe20000410000 */
[----:B------:R-:W-:Y:S01]  /*16670*/  ISETP.NE.AND P1, PT, R210, 0x2, PT ;  /* 0x00000002d200780c */ /* 0x000fe20003f25270 */
[-C--:B------:R-:W-:Y:S01]  /*16680*/  FMUL.FTZ R129, R63, R6.reuse ;  /* 0x000000063f817220 */ /* 0x080fe20000410000 */
[----:B------:R0:W-:Y:S01]  /*16690*/  SYNCS.ARRIVE.TRANS64.RED.A1T0 RZ, [R8+URZ], RZ ;  /* 0x000000ff08ff79a7 */ /* 0x0001e2000810043f */
[-C--:B------:R-:W-:Y:S01]  /*166a0*/  FMUL.FTZ R67, R70, R6.reuse ;  /* 0x0000000646437220 */ /* 0x080fe20000410000 */
[-C--:B------:R-:W-:Y:S01]  /*166b0*/  FMUL.FTZ R127, R71, R6.reuse ;  /* 0x00000006477f7220 */ /* 0x080fe20000410000 */
[-C--:B------:R-:W-:Y:S01]  /*166c0*/  FMUL.FTZ R71, R75, R6.reuse ;  /* 0x000000064b477220 */ /* 0x080fe20000410000 */
[-C--:B------:R-:W-:Y:S01]  /*166d0*/  FMUL.FTZ R70, R83, R6.reuse ;  /* 0x0000000653467220 */ /* 0x080fe20000410000 */
[-C--:B------:R-:W-:Y:S01]  /*166e0*/  FMUL.FTZ R63, R91, R6.reuse ;  /* 0x000000065b3f7220 */ /* 0x080fe20000410000 */
[-C--:B------:R-:W-:Y:S01]  /*166f0*/  FMUL.FTZ R62, R99, R6.reuse ;  /* 0x00000006633e7220 */ /* 0x080fe20000410000 */
[-C--:B------:R-:W-:Y:S01]  /*16700*/  FMUL.FTZ R55, R107, R6.reuse ;  /* 0x000000066b377220 */ /* 0x080fe20000410000 */
[----:B0-----:R-:W-:Y:S01]  /*16710*/  SEL R8, RZ, 0x1, P1 ;  /* 0x00000001ff087807 */ /* 0x001fe20000800000 */
        /* <DEDUP_REMOVED lines=86> */
[----:B------:R-:W-:Y:S01]  /*16c80*/  SEL R210, R210, RZ, P1 ;  /* 0x000000ffd2d27207 */ /* 0x000fe20000800000 */
[----:B--2---:R-:W-:-:S05]  /*16c90*/  VIADD R5, R5, 0x1 ;  /* 0x0000000105057836 */ /* 0x004fca0000000000 */
[----:B------:R0:W-:Y:S02]  /*16ca0*/  STL [R1+0x4], R5 ;  /* 0x0000040501007387 */ /* 0x0001e40000100800 */
.L_x_3858:
[----:B------:R-:W1:Y:S08]  /*16cb0*/  S2UR UR4, SR_CgaCtaId ;  /* 0x00000000000479c3 */ /* 0x000e700000008800 */
[----:B------:R-:W-:Y:S01]  /*16cc0*/  BAR.SYNC.DEFER_BLOCKING 0x5, 0x180 ;  /* 0x0146000000007b1d */ /* 0x000fe20000010000 */
[----:B------:R-:W-:-:S05]  /*16cd0*/  MOV R18, 0x400 ;  /* 0x0000040000127802 */ /* 0x000fca0000000f00 */
[----:B------:R-:W-:Y:S01]  /*16ce0*/  BSSY B0, `(.L_x_3937) ;  /* 0x0000272000007945 */ /* 0x000fe20003800000 */
[----:B-1----:R-:W-:-:S04]  /*16cf0*/  MOV R221, UR4 ;  /* 0x0000000400dd7c02 */ /* 0x002fc80008000f00 */
[----:B------:R-:W-:-:S05]  /*16d00*/  LEA R18, R221, R18, 0x18 ;  /* 0x00000012dd127211 */ /* 0x000fca00078ec0ff */
[----:B------:R1:W2:Y:S01]  /*16d10*/  LDS.128 R28, [R18+0x308d0] ;  /* 0x0308d000121c7984 */ /* 0x0002a20000000c00 */
[----:B------:R-:W-:Y:S06]  /*16d20*/  BAR.ARV 0x4, 0x180 ;  /* 0x0106000000007b1d */ /* 0x000fec0000002000 */
[----:B------:R-:W-:Y:S05]  /*16d30*/  @P0 BRA `(.L_x_3938) ;  /* 0x0000001800940947 */ /* 0x000fea0003800000 */
[----:B------:R-:W3:Y:S01]  /*16d40*/  LDL R8, [R1+0x7c] ;  /* 0x00007c0001087983 */ /* 0x000ee20000100800 */
[----:B------:R-:W-:Y:S01]  /*16d50*/  F2FP.BF16.F32.PACK_AB R24, R25, R24 ;  /* 0x000000181918723e */ /* 0x000fe200000010ff */
[----:B------:R-:W-:Y:S01]  /*16d60*/  ULDC.64 UR4, c[0x0][0xc00] ;  /* 0x0003000000047ab9 */ /* 0x000fe20000000a00 */
[----:B------:R-:W-:Y:S01]  /*16d70*/  F2FP.BF16.F32.PACK_AB R25, R139, R126 ;  /* 0x0000007e8b19723e */ /* 0x000fe200000010ff */
[----:B0-----:R-:W0:Y:S01]  /*16d80*/  S2R R5, SR_SWINHI ;  /* 0x0000000000057919 */ /* 0x001e220000002f00 */
        /* <DEDUP_REMOVED lines=16> */
[----:B------:R-:W-:Y:S02]  /*16e90*/  MOV R6, R18 ;  /* 0x0000001200067202 */ /* 0x000fe40000000f00 */
[----:B0-----:R-:W-:Y:S02]  /*16ea0*/  MOV R7, R5 ;  /* 0x0000000500077202 */ /* 0x001fe40000000f00 */
        /* <DEDUP_REMOVED lines=23> */
[----:B---3--:R-:W-:-:S03]  /*17020*/  IMAD.WIDE R26, R8, 0x2, R6 ;  /* 0x00000002081a7825 */ /* 0x008fc600078e0206 */
[C---:B------:R-:W-:Y:S02]  /*17030*/  IADD3 R111, P2, R26.reuse, 0x20, RZ ;  /* 0x000000201a6f7810 */ /* 0x040fe40007f5e0ff */
[C---:B------:R-:W-:Y:S02]  /*17040*/  IADD3 R141, P1, R26.reuse, 0x40, RZ ;  /* 0x000000401a8d7810 */ /* 0x040fe40007f3e0ff */
[----:B------:R-:W-:Y:S01]  /*17050*/  LOP3.LUT R8, R111, 0x380, RZ, 0xc0, !PT ;  /* 0x000003806f087812 */ /* 0x000fe200078ec0ff */
[--C-:B------:R-:W-:Y:S01]  /*17060*/  IMAD.X R9, RZ, RZ, R27.reuse, P2 ;  /* 0x000000ffff097224 */ /* 0x100fe200010e061b */
[----:B------:R-:W-:Y:S01]  /*17070*/  IADD3 R145, P5, R26, 0x4000, RZ ;  /* 0x000040001a917810 */ /* 0x000fe20007fbe0ff */
[--C-:B------:R-:W-:Y:S01]  /*17080*/  IMAD.X R11, RZ, RZ, R27.reuse, P1 ;  /* 0x000000ffff0b7224 */ /* 0x100fe200008e061b */
[----:B------:R-:W-:Y:S02]  /*17090*/  SHF.R.U64 R8, R8, 0x3, RZ ;  /* 0x0000000308087819 */ /* 0x000fe400000012ff */
[----:B------:R-:W-:Y:S01]  /*170a0*/  IADD3 R20, P0, R26, 0x4020, RZ ;  /* 0x000040201a147810 */ /* 0x000fe20007f1e0ff */
[----:B------:R-:W-:Y:S01]  /*170b0*/  IMAD.X R15, RZ, RZ, R27, P5 ;  /* 0x000000ffff0f7224 */ /* 0x000fe200028e061b */
[----:B------:R-:W-:-:S02]  /*170c0*/  LOP3.LUT R10, R141, 0x380, RZ, 0xc0, !PT ;  /* 0x000003808d0a7812 */ /* 0x000fc400078ec0ff */
[----:B------:R-:W-:Y:S01]  /*170d0*/  IADD3 R143, P6, R26, 0x60, RZ ;  /* 0x000000601a8f7810 */ /* 0x000fe20007fde0ff */
[--C-:B------:R-:W-:Y:S01]  /*170e0*/  IMAD.X R21, RZ, RZ, R27.reuse, P0 ;  /* 0x000000ffff157224 */ /* 0x100fe200000e061b */
[----:B------:R-:W-:Y:S02]  /*170f0*/  LOP3.LUT R14, R145, 0x380, RZ, 0xc0, !PT ;  /* 0x00000380910e7812 */ /* 0x000fe400078ec0ff */
[----:B------:R-:W-:Y:S01]  /*17100*/  LOP3.LUT R8, R8, R111, RZ, 0x3c, !PT ;  /* 0x0000006f08087212 */ /* 0x000fe200078e3cff */
[----:B------:R-:W-:Y:S01]  /*17110*/  IMAD.X R13, RZ, RZ, R27, P6 ;  /* 0x000000ffff0d7224 */ /* 0x000fe200030e061b */
[----:B------:R-:W-:Y:S02]  /*17120*/  LOP3.LUT R111, R20, 0x380, RZ, 0xc0, !PT ;  /* 0x00000380146f7812 */ /* 0x000fe400078ec0ff */
[----:B------:R-:W-:Y:S02]  /*17130*/  SHF.R.U64 R10, R10, 0x3, RZ ;  /* 0x000000030a0a7819 */ /* 0x000fe400000012ff */
[----:B------:R-:W-:-:S02]  /*17140*/  IADD3 R34, P4, R26, 0x4040, RZ ;  /* 0x000040401a227810 */ /* 0x000fc40007f9e0ff */
[----:B------:R-:W-:Y:S02]  /*17150*/  SHF.R.U64 R14, R14, 0x3, RZ ;  /* 0x000000030e0e7819 */ /* 0x000fe400000012ff */
[C---:B------:R-:W-:Y:S01]  /*17160*/  IADD3 R42, P2, R26.reuse, 0x8000, RZ ;  /* 0x000080001a2a7810 */ /* 0x040fe20007f5e0ff */
[--C-:B------:R-:W-:Y:S01]  /*17170*/  IMAD.X R35, RZ, RZ, R27.reuse, P4 ;  /* 0x000000ffff237224 */ /* 0x100fe200020e061b */
[----:B------:R-:W-:Y:S02]  /*17180*/  SHF.R.U64 R111, R111, 0x3, RZ ;  /* 0x000000036f6f7819 */ /* 0x000fe400000012ff */
[C---:B--2---:R-:W-:Y:S01]  /*17190*/  IADD3 R28, P1, R26.reuse, 0x8020, RZ ;  /* 0x000080201a1c7810 */ /* 0x044fe20007f3e0ff */
[--C-:B------:R-:W-:Y:S01]  /*171a0*/  IMAD.X R43, RZ, RZ, R27.reuse, P2 ;  /* 0x000000ffff2b7224 */ /* 0x100fe200010e061b */
[C---:B------:R-:W-:Y:S02]  /*171b0*/  IADD3 R50, P6, R26.reuse, 0x8040, RZ ;  /* 0x000080401a327810 */ /* 0x040fe40007fde0ff */
[----:B------:R-:W-:Y:S01]  /*171c0*/  LOP3.LUT R12, R143, 0x380, RZ, 0xc0, !PT ;  /* 0x000003808f0c7812 */ /* 0x000fe200078ec0ff */
[--C-:B------:R-:W-:Y:S01]  /*171d0*/  IMAD.X R47, RZ, RZ, R27.reuse, P1 ;  /* 0x000000ffff2f7224 */ /* 0x100fe200008e061b */
[----:B------:R-:W-:Y:S01]  /*171e0*/  LOP3.LUT R5, R26, 0x380, RZ, 0xc0, !PT ;  /* 0x000003801a057812 */ /* 0x000fe200078ec0ff */
[----:B------:R-:W-:Y:S01]  /*171f0*/  IMAD.X R51, RZ, RZ, R27, P6 ;  /* 0x000000ffff337224 */ /* 0x000fe200030e061b */
[----:B------:R-:W-:-:S02]  /*17200*/  LOP3.LUT R10, R10, R141, RZ, 0x3c, !PT ;  /* 0x0000008d0a0a7212 */ /* 0x000fc400078e3cff */
[----:B------:R-:W-:Y:S02]  /*17210*/  LOP3.LUT R14, R14, R145, RZ, 0x3c, !PT ;  /* 0x000000910e0e7212 */ /* 0x000fe400078e3cff */
[----:B------:R-:W-:Y:S02]  /*17220*/  LOP3.LUT R141, R34, 0x380, RZ, 0xc0, !PT ;  /* 0x00000380228d7812 */ /* 0x000fe400078ec0ff */
[----:B------:R-:W-:Y:S02]  /*17230*/  LOP3.LUT R145, R42, 0x380, RZ, 0xc0, !PT ;  /* 0x000003802a917812 */ /* 0x000fe400078ec0ff */
[----:B------:R-:W-:Y:S02]  /*17240*/  LOP3.LUT R20, R111, R20, RZ, 0x3c, !PT ;  /* 0x000000146f147212 */ /* 0x000fe400078e3cff */
[----:B------:R-:W-:Y:S02]  /*17250*/  SHF.R.U64 R12, R12, 0x3, RZ ;  /* 0x000000030c0c7819 */ /* 0x000fe400000012ff */
[----:B------:R-:W-:-:S02]  /*17260*/  LOP3.LUT R111, R28, 0x380, RZ, 0xc0, !PT ;  /* 0x000003801c6f7812 */ /* 0x000fc400078ec0ff */
[----:B------:R-:W-:Y:S02]  /*17270*/  LOP3.LUT R139, R50, 0x380, RZ, 0xc0, !PT ;  /* 0x00000380328b7812 */ /* 0x000fe400078ec0ff */
[C---:B------:R-:W-:Y:S02]  /*17280*/  IADD3 R38, P3, R26.reuse, 0x4060, RZ ;  /* 0x000040601a267810 */ /* 0x040fe40007f7e0ff */
[----:B------:R-:W-:Y:S02]  /*17290*/  SHF.R.U64 R5, R5, 0x3, RZ ;  /* 0x0000000305057819 */ /* 0x000fe400000012ff */
[----:B------:R-:W-:Y:S01]  /*172a0*/  SHF.R.U64 R141, R141, 0x3, RZ ;  /* 0x000000038d8d7819 */ /* 0x000fe200000012ff */
[----:B------:R-:W-:Y:S01]  /*172b0*/  IMAD.X R39, RZ, RZ, R27, P3 ;  /* 0x000000ffff277224 */ /* 0x000fe200018e061b */
[----:B------:R-:W-:Y:S02]  /*172c0*/  SHF.R.U64 R145, R145, 0x3, RZ ;  /* 0x0000000391917819 */ /* 0x000fe400000012ff */
[----:B------:R-:W-:-:S02]  /*172d0*/  IADD3 R78, P5, R26, 0x8060, RZ ;  /* 0x000080601a4e7810 */ /* 0x000fc40007fbe0ff */
[----:B------:R-:W-:Y:S02]  /*172e0*/  LOP3.LUT R12, R12, R143, RZ, 0x3c, !PT ;  /* 0x0000008f0c0c7212 */ /* 0x000fe400078e3cff */
[----:B------:R-:W-:Y:S02]  /*172f0*/  SHF.R.U64 R111, R111, 0x3, RZ ;  /* 0x000000036f6f7819 */ /* 0x000fe400000012ff */
[----:B------:R-:W-:Y:S02]  /*17300*/  SHF.R.U64 R139, R139, 0x3, RZ ;  /* 0x000000038b8b7819 */ /* 0x000fe400000012ff */
[----:B------:R-:W-:Y:S01]  /*17310*/  LOP3.LUT R26, R5, R26, RZ, 0x3c, !PT ;  /* 0x0000001a051a7212 */ /* 0x000fe200078e3cff */
[----:B------:R-:W-:Y:S01]  /*17320*/  IMAD.X R5, RZ, RZ, R27, P5 ;  /* 0x000000ffff057224 */ /* 0x000fe200028e061b */
[----:B------:R-:W-:Y:S02]  /*17330*/  LOP3.LUT R143, R38, 0x380, RZ, 0xc0, !PT ;  /* 0x00000380268f7812 */ /* 0x000fe400078ec0ff */
[----:B------:R-:W-:-:S02]  /*17340*/  LOP3.LUT R34, R141, R34, RZ, 0x3c, !PT ;  /* 0x000000228d227212 */ /* 0x000fc400078e3cff */
[----:B------:R-:W-:Y:S02]  /*17350*/  LOP3.LUT R42, R145, R42, RZ, 0x3c, !PT ;  /* 0x0000002a912a7212 */ /* 0x000fe400078e3cff */
[----:B------:R-:W-:Y:S02]  /*17360*/  LOP3.LUT R46, R111, R28, RZ, 0x3c, !PT ;  /* 0x0000001c6f2e7212 */ /* 0x000fe400078e3cff */
[----:B------:R-:W-:Y:S02]  /*17370*/  LOP3.LUT R50, R139, R50, RZ, 0x3c, !PT ;  /* 0x000000328b327212 */ /* 0x000fe400078e3cff */
[----:B------:R-:W-:Y:S02]  /*17380*/  SHF.R.U64 R143, R143, 0x3, RZ ;  /* 0x000000038f8f7819 */ /* 0x000fe400000012ff */
        /* <DEDUP_REMOVED lines=9> */
[----:B------:R-:W-:Y:S02]  /*17420*/  MOV R11, R10 ;  /* 0x0000000a000b7202 */ /* 0x000fe40000000f00 */
[----:B------:R-:W-:Y:S01]  /*17430*/  MOV R0, R50 ;  /* 0x0000003200007202 */ /* 0x000fe20000000f00 */
[----:B------:R0:W-:Y:S01]  /*17440*/  STSM.16.M88.4 [R28], R32 ;  /* 0x000000201c007844 */ /* 0x0001e20000000200 */
[----:B------:R-:W-:Y:S02]  /*17450*/  F2FP.BF16.F32.PACK_AB R42, R45, R44 ;  /* 0x0000002c2d2a723e */ /* 0x000fe400000010ff */
[----:B------:R-:W-:Y:S02]  /*17460*/  F2FP.BF16.F32.PACK_AB R43, R133, R121 ;  /* 0x00000079852b723e */ /* 0x000fe400000010ff */
[----:B------:R-:W-:Y:S02]  /*17470*/  LOP3.LUT R38, R143, R38, RZ, 0x3c, !PT ;  /* 0x000000268f267212 */ /* 0x000fe400078e3cff */
[----:B------:R-:W-:Y:S01]  /*17480*/  MOV R12, R12 ;  /* 0x0000000c000c7202 */ /* 0x000fe20000000f00 */
[----:B------:R-:W-:Y:S01]  /*17490*/  STSM.16.M88.4 [R11], R40 ;  /* 0x000000280b007844 */ /* 0x000fe20000000200 */
[----:B------:R-:W-:-:S02]  /*174a0*/  F2FP.BF16.F32.PACK_AB R50, R53, R52 ;  /* 0x000000343532723e */ /* 0x000fc400000010ff */
[----:B------:R-:W-:Y:S02]  /*174b0*/  F2FP.BF16.F32.PACK_AB R51, R131, R54 ;  /* 0x000000368333723e */ /* 0x000fe400000010ff */
[----:B------:R-:W-:Y:S02]  /*174c0*/  MOV R14, R14 ;  /* 0x0000000e000e7202 */ /* 0x000fe40000000f00 */
[----:B------:R-:W-:Y:S01]  /*174d0*/  LOP3.LUT R141, R78, 0x380, RZ, 0xc0, !PT ;  /* 0x000003804e8d7812 */ /* 0x000fe200078ec0ff */
[----:B------:R-:W-:Y:S01]  /*174e0*/  STSM.16.M88.4 [R12], R48 ;  /* 0x000000300c007844 */ /* 0x000fe20000000200 */
[----:B------:R-:W-:Y:S01]  /*174f0*/  MOV R20, R20 ;  /* 0x0000001400147202 */ /* 0x000fe20000000f00 */
[----:B0-----:R-:W0:Y:S01]  /*17500*/  LDC R28, c[0x0][0xbe8] ;  /* 0x0002fa00ff1c7b82 */ /* 0x001e220000000800 */
[----:B------:R-:W-:Y:S01]  /*17510*/  MOV R38, R38 ;  /* 0x0000002600267202 */ /* 0x000fe20000000f00 */
[----:B------:R-:W-:Y:S01]  /*17520*/  STSM.16.M88.4 [R14], R56 ;  /* 0x000000380e007844 */ /* 0x000fe20000000200 */
[----:B------:R-:W-:-:S02]  /*17530*/  SHF.R.U64 R141, R141, 0x3, RZ ;  /* 0x000000038d8d7819 */ /* 0x000fc400000012ff */
[----:B------:R-:W-:Y:S01]  /*17540*/  ISETP.NE.U32.AND P0, PT, RZ, UR4, PT ;  /* 0x00000004ff007c0c */ /* 0x000fe2000bf05070 */
[----:B------:R2:W-:Y:S01]  /*17550*/  STSM.16.M88.4 [R20], R64 ;  /* 0x0000004014007844 */ /* 0x0005e20000000200 */
[----:B------:R-:W-:Y:S02]  /*17560*/  LOP3.LUT R4, R141, R78, RZ, 0x3c, !PT ;  /* 0x0000004e8d047212 */ /* 0x000fe400078e3cff */
[----:B------:R-:W-:Y:S01]  /*17570*/  MOV R46, R46 ;  /* 0x0000002e002e7202 */ /* 0x000fe20000000f00 */
[----:B------:R-:W-:Y:S01]  /*17580*/  STSM.16.M88.4 [R9], R72 ;  /* 0x0000004809007844 */ /* 0x000fe20000000200 */
[----:B------:R-:W-:Y:S02]  /*17590*/  MOV R10, R4 ;  /* 0x00000004000a7202 */ /* 0x000fe40000000f00 */
[----:B------:R-:W-:Y:S01]  /*175a0*/  ISETP.NE.AND.EX P0, PT, RZ, UR5, PT, P0 ;  /* 0x00000005ff007c0c */ /* 0x000fe2000bf05300 */
[----:B------:R-:W-:Y:S04]  /*175b0*/  STSM.16.M88.4 [R38], R80 ;  /* 0x0000005026007844 */ /* 0x000fe80000000200 */
[----:B------:R3:W-:Y:S04]  /*175c0*/  STSM.16.M88.4 [R8], R88 ;  /* 0x0000005808007844 */ /* 0x0007e80000000200 */
[----:B------:R4:W-:Y:S01]  /*175d0*/  STSM.16.M88.4 [R46], R96 ;  /* 0x000000602e007844 */ /* 0x0009e20000000200 */
[----:B--2---:R-:W-:-:S03]  /*175e0*/  IMAD.MOV.U32 R20, RZ, RZ, RZ ;  /* 0x000000ffff147224 */ /* 0x004fc600078e00ff */
[----:B------:R4:W-:Y:S04]  /*175f0*/  STSM.16.M88.4 [R0], R104 ;  /* 0x0000006800007844 */ /* 0x0009e80000000200 */
[----:B------:R4:W-:Y:S01]  /*17600*/  STSM.16.M88.4 [R10], R112 ;  /* 0x000000700a007844 */ /* 0x0009e20000000200 */
[----:B------:R-:W-:Y:S01]  /*17610*/  BAR.SYNC.DEFER_BLOCKING 0x1, 0x100 ;  /* 0x0044000000007b1d */ /* 0x000fe20000010000 */
[----:B---3--:R-:W-:-:S04]  /*17620*/  IADD3 R8, P1, R227, UR4, RZ ;  /* 0x00000004e3087c10 */ /* 0x008fc8000ff3e0ff */
[----:B------:R-:W-:Y:S01]  /*17630*/  IADD3.X R9, R228, UR5, RZ, P1, !PT ;  /* 0x00000005e4097c10 */ /* 0x000fe20008ffe4ff */
[----:B------:R-:W-:Y:S02]  /*17640*/  ULDC.64 UR4, c[0x0][0xc08] ;  /* 0x0003020000047ab9 */ /* 0x000fe40000000a00 */
[----:B------:R-:W-:-:S04]  /*17650*/  ISETP.NE.U32.AND P2, PT, RZ, UR4, PT ;  /* 0x00000004ff007c0c */ /* 0x000fc8000bf45070 */
[----:B------:R-:W-:Y:S01]  /*17660*/  ISETP.NE.AND.EX P2, PT, RZ, UR5, PT, P2 ;  /* 0x00000005ff007c0c */ /* 0x000fe2000bf45320 */
[----:B------:R4:W5:-:S12]  /*17670*/  @P0 LDG.E R20, desc[UR56][R8.64] ;  /* 0x0000003808140981 */ /* 0x000958000c1e1900 */
[----:B------:R-:W-:Y:S01]  /*17680*/  @P2 IADD3 R4, P3, R227, UR4, RZ ;  /* 0x00000004e3042c10 */ /* 0x000fe2000ff7e0ff */
[----:B------:R-:W-:Y:S01]  /*17690*/  ULDC UR4, c[0x0][0xa88] ;  /* 0x0002a20000047ab9 */ /* 0x000fe20000000800 */
[----:B0-----:R-:W-:Y:S01]  /*176a0*/  ISETP.NE.AND P1, PT, R28, 0x1, PT ;  /* 0x000000011c00780c */ /* 0x001fe20003f25270 */
[----:B------:R-:W-:Y:S01]  /*176b0*/  IMAD.U32 R65, RZ, RZ, UR4 ;  /* 0x00000004ff417e24 */ /* 0x000fe2000f8e00ff */
[----:B------:R-:W-:-:S05]  /*176c0*/  @P2 IADD3.X R5, R228, UR5, RZ, P3, !PT ;  /* 0x00000005e4052c10 */ /* 0x000fca0009ffe4ff */
[----:B------:R4:W5:Y:S06]  /*176d0*/  @P2 LDG.E R65, desc[UR56][R4.64] ;  /* 0x0000003804412981 */ /* 0x00096c000c1e1900 */
[----:B------:R-:W0:Y:S08]  /*176e0*/  @P1 LDC R11, c[0x0][0xbec] ;  /* 0x0002fb00ff0b1b82 */ /* 0x000e300000000800 */
[----:B------:R-:W2:Y:S01]  /*176f0*/  @P1 LDC R15, c[0x0][0xbf0] ;  /* 0x0002fc00ff0f1b82 */ /* 0x000ea20000000800 */
[----:B----4-:R-:W-:Y:S05]  /*17700*/  @P2 BRA `(.L_x_3939) ;  /* 0x0000000000102947 */ /* 0x010fea0003800000 */
[----:B------:R-:W-:Y:S05]  /*17710*/  @!P0 BRA `(.L_x_3939) ;  /* 0x00000000000c8947 */ /* 0x000fea0003800000 */
[----:B------:R-:W3:Y:S04]  /*17720*/  LDG.E R0, desc[UR56][R8.64] ;  /* 0x0000003808007981 */ /* 0x000ee8000c1e1900 */
[----:B-----5:R-:W3:Y:S02]  /*17730*/  LDG.E R65, desc[UR56][R8.64+0x4] ;  /* 0x0000043808417981 */ /* 0x020ee4000c1e1900 */
[----:B---3--:R-:W-:-:S07]  /*17740*/  IMAD.IADD R65, R65, 0x1, -R0 ;  /* 0x0000000141417824 */ /* 0x008fce00078e0a00 */
.L_x_3939:
[----:B------:R-:W3:Y:S01]  /*17750*/  LDL R0, [R1+0x78] ;  /* 0x0000780001007983 */ /* 0x000ee20000100800 */
[----:B------:R-:W-:Y:S01]  /*17760*/  SHF.R.S32.HI R64, RZ, 0x1f, R226 ;  /* 0x0000001fff407819 */ /* 0x000fe200000114e2 */
[----:B------:R-:W-:Y:S01]  /*17770*/  ULDC.64 UR4, c[0x0][0xb90] ;  /* 0x0002e40000047ab9 */ /* 0x000fe20000000a00 */
[----:B------:R-:W4:Y:S01]  /*17780*/  S2R R34, SR_TID.X ;  /* 0x0000000000227919 */ /* 0x000f220000002100 */
[----:B-----5:R-:W-:Y:S02]  /*17790*/  SHF.R.S32.HI R21, RZ, 0x1f, R20 ;  /* 0x0000001fff157819 */ /* 0x020fe40000011414 */
[----:B------:R-:W-:Y:S01]  /*177a0*/  SEL R229, R229, RZ, !P0 ;  /* 0x000000ffe5e57207 */ /* 0x000fe20004000000 */
[----:B------:R-:W2:Y:S01]  /*177b0*/  LDL.LU R8, [R1+0x44] ;  /* 0x0000440001087983 */ /* 0x000ea20000300800 */
[----:B------:R-:W-:Y:S01]  /*177c0*/  IMAD R65, R65, R28, RZ ;  /* 0x0000001c41417224 */ /* 0x000fe200078e02ff */
[----:B------:R-:W1:Y:S02]  /*177d0*/  @P1 LDC R67, c[0x0][0xbec] ;  /* 0x0002fb00ff431b82 */ /* 0x000e640000000800 */
[----:B------:R-:W3:Y:S01]  /*177e0*/  LDL.LU R66, [R1+0x40] ;  /* 0x0000400001427983 */ /* 0x000ee20000300800 */
[----:B------:R-:W-:-:S03]  /*177f0*/  IMAD R5, R64, UR4, RZ ;  /* 0x0000000440057c24 */ /* 0x000fc6000f8e02ff */
[----:B------:R-:W2:Y:S01]  /*17800*/  LDL R26, [R1+0x70] ;  /* 0x00007000011a7983 */ /* 0x000ea20000100800 */
[C---:B------:R-:W-:Y:S01]  /*17810*/  IMAD R13, R226.reuse, UR5, R5 ;  /* 0x00000005e20d7c24 */ /* 0x040fe2000f8e0205 */
[----:B------:R-:W1:Y:S01]  /*17820*/  @P1 LDC R69, c[0x0][0xbf0] ;  /* 0x0002fc00ff451b82 */ /* 0x000e620000000800 */
[----:B------:R-:W-:Y:S01]  /*17830*/  IMAD.WIDE.U32 R4, R226, UR4, R20 ;  /* 0x00000004e2047c25 */ /* 0x000fe2000f8e0014 */
[----:B------:R-:W-:-:S03]  /*17840*/  ULDC.64 UR4, c[0x0][0xb98] ;  /* 0x0002e60000047ab9 */ /* 0x000fc60000000a00 */
[----:B------:R-:W-:Y:S01]  /*17850*/  IMAD.IADD R5, R5, 0x1, R13 ;  /* 0x0000000105057824 */ /* 0x000fe200078e020d */
[----:B----4-:R-:W-:-:S04]  /*17860*/  IADD3 R34, R34, -0x80, RZ ;  /* 0xffffff8022227810 */ /* 0x010fc80007ffe0ff */
[----:B------:R-:W-:-:S04]  /*17870*/  SHF.R.S32.HI R68, RZ, 0x1f, R34 ;  /* 0x0000001fff447819 */ /* 0x000fc80000011422 */
[----:B------:R-:W-:-:S04]  /*17880*/  LEA.HI R68, R68, R34, RZ, 0x3 ;  /* 0x0000002244447211 */ /* 0x000fc800078f18ff */
[----:B------:R-:W-:Y:S01]  /*17890*/  SHF.R.S32.HI R68, RZ, 0x3, R68 ;  /* 0x00000003ff447819 */ /* 0x000fe20000011444 */
[----:B------:R-:W-:Y:S01]  /*178a0*/  IMAD.WIDE.U32 R4, R229, UR4, R4 ;  /* 0x00000004e5047c25 */ /* 0x000fe2000f8e0004 */
[----:B------:R-:W-:-:S04]  /*178b0*/  SHF.R.S32.HI R27, RZ, 0x1f, R34 ;  /* 0x0000001fff1b7819 */ /* 0x000fc80000011422 */
[----:B------:R-:W-:-:S04]  /*178c0*/  LEA.HI R27, R27, R34, RZ, 0x7 ;  /* 0x000000221b1b7211 */ /* 0x000fc800078f38ff */
[----:B------:R-:W-:-:S05]  /*178d0*/  LOP3.LUT R27, R27, 0xffffff80, RZ, 0xc0, !PT ;  /* 0xffffff801b1b7812 */ /* 0x000fca00078ec0ff */
[----:B------:R-:W-:Y:S02]  /*178e0*/  IMAD.IADD R27, R34, 0x1, -R27 ;  /* 0x00000001221b7824 */ /* 0x000fe400078e0a1b */
[----:B------:R-:W-:Y:S01]  /*178f0*/  VIADD R70, R222, 0x40 ;  /* 0x00000040de467836 */ /* 0x000fe20000000000 */
[----:B------:R-:W-:Y:S01]  /*17900*/  BSSY B1, `(.L_x_3940) ;  /* 0x00000b0000017945 */ /* 0x000fe20003800000 */
[----:B------:R-:W-:-:S03]  /*17910*/  SHF.R.S32.HI R72, RZ, 0x1f, R224 ;  /* 0x0000001fff487819 */ /* 0x000fc600000114e0 */
[----:B------:R-:W-:Y:S01]  /*17920*/  SHF.R.S32.HI R71, RZ, 0x1f, R70 ;  /* 0x0000001fff477819 */ /* 0x000fe20000011446 */
[----:B---3--:R-:W-:-:S04]  /*17930*/  IMAD R10, R66, 0x80, R0 ;  /* 0x00000080420a7824 */ /* 0x008fc800078e0200 */
[----:B0-----:R-:W-:-:S04]  /*17940*/  @P1 IMAD.HI.U32 R0, R10, R11, RZ ;  /* 0x0000000b0a001227 */ /* 0x001fc800078e00ff */
[----:B------:R-:W-:Y:S01]  /*17950*/  IMAD.MOV.U32 R9, RZ, RZ, R10 ;  /* 0x000000ffff097224 */ /* 0x000fe200078e000a */
[----:B--2---:R-:W-:Y:S01]  /*17960*/  @P1 SHF.R.U32.HI R9, RZ, R15, R0 ;  /* 0x0000000fff091219 */ /* 0x004fe20000011600 */
[----:B------:R-:W-:Y:S01]  /*17970*/  IMAD R11, R68, 0x40, R222 ;  /* 0x00000040440b7824 */ /* 0x000fe200078e02de */
[----:B------:R-:W-:-:S03]  /*17980*/  SEL R0, R8, RZ, !P0 ;  /* 0x000000ff08007207 */ /* 0x000fc60004000000 */
[----:B------:R-:W-:Y:S02]  /*17990*/  IMAD.MOV R13, RZ, RZ, -R9 ;  /* 0x000000ffff0d7224 */ /* 0x000fe400078e0a09 */
[----:B------:R-:W-:-:S04]  /*179a0*/  IMAD.WIDE R6, R11, 0x2, R6 ;  /* 0x000000020b067825 */ /* 0x000fc800078e0206 */
[----:B------:R-:W-:Y:S02]  /*179b0*/  IMAD R8, R0, UR4, RZ ;  /* 0x0000000400087c24 */ /* 0x000fe4000f8e02ff */
[----:B------:R-:W-:Y:S01]  /*179c0*/  IMAD R11, R28, R13, R10 ;  /* 0x0000000d1c0b7224 */ /* 0x000fe200078e020a */
[----:B------:R-:W-:Y:S01]  /*179d0*/  SHF.R.S32.HI R13, RZ, 0x1f, R9 ;  /* 0x0000001fff0d7819 */ /* 0x000fe20000011409 */
[----:B------:R-:W-:Y:S01]  /*179e0*/  IMAD R10, R229, UR5, R8 ;  /* 0x00000005e50a7c24 */ /* 0x000fe2000f8e0208 */
[----:B------:R-:W-:Y:S01]  /*179f0*/  IADD3 R4, P0, R9, R4, RZ ;  /* 0x0000000409047210 */ /* 0x000fe20007f1e0ff */
[----:B------:R-:W-:Y:S01]  /*17a00*/  ULDC.64 UR4, c[0x0][0xb88] ;  /* 0x0002e20000047ab9 */ /* 0x000fe20000000a00 */
[----:B------:R-:W-:Y:S02]  /*17a10*/  SHF.R.S32.HI R8, RZ, 0x1f, R11 ;  /* 0x0000001fff087819 */ /* 0x000fe4000001140b */
[----:B------:R-:W-:-:S03]  /*17a20*/  IADD3.X R5, R13, R5, R10, P0, !PT ;  /* 0x000000050d057210 */ /* 0x000fc600007fe40a */
[----:B------:R-:W-:Y:S01]  /*17a30*/  IMAD R10, R8, UR4, RZ ;  /* 0x00000004080a7c24 */ /* 0x000fe2000f8e02ff */
[----:B------:R-:W-:Y:S01]  /*17a40*/  IADD3 R9, P2, R6, 0x1000, RZ ;  /* 0x0000100006097810 */ /* 0x000fe20007f5e0ff */
[----:B------:R-:W-:-:S04]  /*17a50*/  IMAD.WIDE.U32 R4, R11, UR4, R4 ;  /* 0x000000040b047c25 */ /* 0x000fc8000f8e0004 */
[----:B------:R-:W-:Y:S01]  /*17a60*/  IMAD R15, R11, UR5, R10 ;  /* 0x000000050b0f7c24 */ /* 0x000fe2000f8e020a */
[----:B------:R-:W-:Y:S01]  /*17a70*/  ULDC.64 UR4, c[0x0][0xb50] ;  /* 0x0002d40000047ab9 */ /* 0x000fe20000000a00 */
[----:B------:R-:W-:Y:S02]  /*17a80*/  LOP3.LUT R8, R9, 0x380, RZ, 0xc0, !PT ;  /* 0x0000038009087812 */ /* 0x000fe400078ec0ff */
[----:B------:R-:W-:Y:S01]  /*17a90*/  IMAD.IADD R5, R5, 0x1, R15 ;  /* 0x0000000105057824 */ /* 0x000fe200078e020f */
[----:B------:R-:W-:Y:S02]  /*17aa0*/  LEA R10, P0, R4, UR4, 0x2 ;  /* 0x00000004040a7c11 */ /* 0x000fe4000f8010ff */
[----:B------:R-:W-:Y:S02]  /*17ab0*/  SHF.R.U64 R8, R8, 0x3, RZ ;  /* 0x0000000308087819 */ /* 0x000fe400000012ff */
[----:B------:R-:W-:Y:S01]  /*17ac0*/  LEA.HI.X R14, R4, UR5, R5, 0x2, P0 ;  /* 0x00000005040e7c11 */ /* 0x000fe200080f1405 */
[----:B------:R-:W-:Y:S01]  /*17ad0*/  SHFL.IDX PT, R54, R10, RZ, 0x1c1f ;  /* 0x001c1fff0a367589 */ /* 0x000fe200000e0000 */
[----:B------:R-:W-:Y:S01]  /*17ae0*/  IADD3 R37, P0, R6, 0x5000, RZ ;  /* 0x0000500006257810 */ /* 0x000fe20007f1e0ff */
[----:B------:R-:W-:Y:S01]  /*17af0*/  IMAD R26, R66, 0x80, R26 ;  /* 0x00000080421a7824 */ /* 0x000fe200078e021a */
[----:B------:R-:W-:Y:S01]  /*17b00*/  LOP3.LUT R8, R8, R9, RZ, 0x3c, !PT ;  /* 0x0000000908087212 */ /* 0x000fe200078e3cff */
[----:B------:R-:W-:Y:S01]  /*17b10*/  IMAD.X R9, RZ, RZ, R7, P2 ;  /* 0x000000ffff097224 */ /* 0x000fe200010e0607 */
[----:B------:R-:W-:Y:S01]  /*17b20*/  LOP3.LUT R36, R37, 0x380, RZ, 0xc0, !PT ;  /* 0x0000038025247812 */ /* 0x000fe200078ec0ff */
[----:B------:R-:W-:Y:S01]  /*17b30*/  SHFL.IDX PT, R58, R10, 0x1, 0x1c1f ;  /* 0x003c1f000a3a7f89 */ /* 0x000fe200000e0000 */
[----:B------:R-:W-:Y:S01]  /*17b40*/  IADD3 R45, P2, R6, 0x7000, RZ ;  /* 0x00007000062d7810 */ /* 0x000fe20007f5e0ff */
[----:B------:R-:W-:Y:S01]  /*17b50*/  ULDC.64 UR4, c[0x0][0xaa0] ;  /* 0x0002a80000047ab9 */ /* 0x000fe20000000a00 */
[----:B------:R-:W-:Y:S01]  /*17b60*/  SHF.R.U64 R36, R36, 0x3, RZ ;  /* 0x0000000324247819 */ /* 0x000fe200000012ff */
[----:B------:R-:W0:Y:S01]  /*17b70*/  SHFL.IDX PT, R55, R14, RZ, 0x1c1f ;  /* 0x001c1fff0e377589 */ /* 0x000e2200000e0000 */
[----:B------:R-:W-:-:S03]  /*17b80*/  LOP3.LUT R44, R45, 0x380, RZ, 0xc0, !PT ;  /* 0x000003802d2c7812 */ /* 0x000fc600078ec0ff */
[----:B------:R-:W2:Y:S01]  /*17b90*/  SHFL.IDX PT, R59, R14, 0x1, 0x1c1f ;  /* 0x003c1f000e3b7f89 */ /* 0x000ea200000e0000 */
[----:B------:R-:W-:Y:S01]  /*17ba0*/  LOP3.LUT R36, R36, R37, RZ, 0x3c, !PT ;  /* 0x0000002524247212 */ /* 0x000fe200078e3cff */
[--C-:B------:R-:W-:Y:S01]  /*17bb0*/  IMAD.X R37, RZ, RZ, R7.reuse, P0 ;  /* 0x000000ffff257224 */ /* 0x100fe200000e0607 */
[----:B------:R-:W-:Y:S01]  /*17bc0*/  SHF.R.U64 R44, R44, 0x3, RZ ;  /* 0x000000032c2c7819 */ /* 0x000fe200000012ff */
[----:B------:R-:W-:Y:S01]  /*17bd0*/  VIADD R4, R26, 0x8 ;  /* 0x000000081a047836 */ /* 0x000fe20000000000 */
[----:B------:R-:W-:Y:S02]  /*17be0*/  LOP3.LUT P0, RZ, R27, 0x3, RZ, 0xc0, !PT ;  /* 0x000000031bff7812 */ /* 0x000fe4000780c0ff */
[----:B------:R-:W-:Y:S01]  /*17bf0*/  LOP3.LUT R44, R44, R45, RZ, 0x3c, !PT ;  /* 0x0000002d2c2c7212 */ /* 0x000fe200078e3cff */
[----:B------:R-:W-:Y:S01]  /*17c00*/  IMAD.X R45, RZ, RZ, R7, P2 ;  /* 0x000000ffff2d7224 */ /* 0x000fe200010e0607 */
[-C--:B------:R-:W-:Y:S02]  /*17c10*/  ISETP.GE.OR P2, PT, R26, R65.reuse, P0 ;  /* 0x000000411a00720c */ /* 0x080fe40000746670 */
[----:B------:R-:W-:-:S02]  /*17c20*/  ISETP.GE.OR P0, PT, R4, R65, P0 ;  /* 0x000000410400720c */ /* 0x000fc40000706670 */
[----:B------:R-:W-:-:S09]  /*17c30*/  IADD3 R13, P6, R6, 0x2000, RZ ;  /* 0x00002000060d7810 */ /* 0x000fd20007fde0ff */
[----:B0-----:R-:W-:Y:S04]  /*17c40*/  @!P2 ST.E desc[UR56][R54.64], R2 ;  /* 0x000000023600a985 */ /* 0x001fe8000c101938 */
[----:B--2---:R0:W-:Y:S01]  /*17c50*/  @!P0 ST.E desc[UR56][R58.64], R3 ;  /* 0x000000033a008985 */ /* 0x0041e2000c101938 */
[C---:B------:R-:W-:Y:S02]  /*17c60*/  IADD3 R25, P5, R6.reuse, 0x3000, RZ ;  /* 0x0000300006197810 */ /* 0x040fe40007fbe0ff */
[C---:B------:R-:W-:Y:S01]  /*17c70*/  IADD3 R33, P4, R6.reuse, 0x4000, RZ ;  /* 0x0000400006217810 */ /* 0x040fe20007f9e0ff */
[----:B------:R-:W5:Y:S01]  /*17c80*/  LD.E.128 R36, desc[UR56][R36.64] ;  /* 0x0000003824247980 */ /* 0x000f62000c101d00 */
[----:B0-----:R-:W-:Y:S01]  /*17c90*/  IMAD R3, R21, UR4, RZ ;  /* 0x0000000415037c24 */ /* 0x001fe2000f8e02ff */
[----:B------:R-:W-:-:S02]  /*17ca0*/  IADD3 R41, P3, R6, 0x6000, RZ ;  /* 0x0000600006297810 */ /* 0x000fc40007f7e0ff */
[----:B------:R-:W5:Y:S01]  /*17cb0*/  LD.E.128 R44, desc[UR56][R44.64] ;  /* 0x000000382c2c7980 */ /* 0x000f62000c101d00 */
[C---:B------:R-:W-:Y:S02]  /*17cc0*/  IMAD R21, R20.reuse, UR5, R3 ;  /* 0x0000000514157c24 */ /* 0x040fe4000f8e0203 */
[----:B------:R-:W-:Y:S01]  /*17cd0*/  IMAD.WIDE.U32 R2, R20, UR4, RZ ;  /* 0x0000000414027c25 */ /* 0x000fe2000f8e00ff */
[----:B------:R-:W-:-:S03]  /*17ce0*/  ULDC.64 UR4, c[0x0][0xae8] ;  /* 0x0002ba0000047ab9 */ /* 0x000fc60000000a00 */
[----:B------:R-:W-:Y:S02]  /*17cf0*/  IMAD R20, R225, 0x20, R68 ;  /* 0x00000020e1147824 */ /* 0x000fe400078e0244 */
[----:B------:R-:W-:Y:S01]  /*17d00*/  IMAD.IADD R3, R3, 0x1, R21 ;  /* 0x0000000103037824 */ /* 0x000fe200078e0215 */
[----:B------:R-:W-:Y:S01]  /*17d10*/  LOP3.LUT R12, R13, 0x380, RZ, 0xc0, !PT ;  /* 0x000003800d0c7812 */ /* 0x000fe200078ec0ff */
[----:B------:R-:W-:Y:S01]  /*17d20*/  IMAD R21, R64, UR4, RZ ;  /* 0x0000000440157c24 */ /* 0x000fe2000f8e02ff */
[----:B------:R-:W-:Y:S01]  /*17d30*/  LOP3.LUT R24, R25, 0x380, RZ, 0xc0, !PT ;  /* 0x0000038019187812 */ /* 0x000fe200078ec0ff */
[----:B------:R-:W-:Y:S01]  /*17d40*/  IMAD R64, R66, 0x80, R20 ;  /* 0x0000008042407824 */ /* 0x000fe200078e0214 */
[----:B------:R-:W-:Y:S02]  /*17d50*/  LOP3.LUT R32, R33, 0x380, RZ, 0xc0, !PT ;  /* 0x0000038021207812 */ /* 0x000fe400078ec0ff */
[----:B------:R-:W-:Y:S01]  /*17d60*/  LOP3.LUT R40, R41, 0x380, RZ, 0xc0, !PT ;  /* 0x0000038029287812 */ /* 0x000fe200078ec0ff */
[----:B------:R-:W-:Y:S01]  /*17d70*/  IMAD R21, R226, UR5, R21 ;  /* 0x00000005e2157c24 */ /* 0x000fe2000f8e0215 */
[----:B------:R-:W-:Y:S01]  /*17d80*/  SHF.R.U64 R12, R12, 0x3, RZ ;  /* 0x000000030c0c7819 */ /* 0x000fe200000012ff */
[----:B------:R-:W-:Y:S01]  /*17d90*/  IMAD.WIDE.U32 R2, R226, UR4, R2 ;  /* 0x00000004e2027c25 */ /* 0x000fe2000f8e0002 */
[----:B------:R-:W-:Y:S01]  /*17da0*/  SHF.R.U64 R24, R24, 0x3, RZ ;  /* 0x0000000318187819 */ /* 0x000fe200000012ff */
[----:B------:R-:W-:Y:S01]  /*17db0*/  ULDC.64 UR4, c[0x0][0xaf0] ;  /* 0x0002bc0000047ab9 */ /* 0x000fe20000000a00 */
[----:B------:R-:W-:Y:S01]  /*17dc0*/  SHF.R.U64 R32, R32, 0x3, RZ ;  /* 0x0000000320207819 */ /* 0x000fe200000012ff */
[----:B-1----:R-:W-:Y:S01]  /*17dd0*/  @P1 IMAD.HI.U32 R20, R64, R67, RZ ;  /* 0x0000004340141227 */ /* 0x002fe200078e00ff */
[----:B------:R-:W-:-:S02]  /*17de0*/  SHF.R.U64 R40, R40, 0x3, RZ ;  /* 0x0000000328287819 */ /* 0x000fc400000012ff */
[----:B------:R-:W-:Y:S01]  /*17df0*/  LOP3.LUT R12, R12, R13, RZ, 0x3c, !PT ;  /* 0x0000000d0c0c7212 */ /* 0x000fe200078e3cff */
[----:B------:R-:W-:Y:S01]  /*17e00*/  IMAD.IADD R3, R3, 0x1, R21 ;  /* 0x0000000103037824 */ /* 0x000fe200078e0215 */
[----:B------:R-:W-:Y:S01]  /*17e10*/  LOP3.LUT R24, R24, R25, RZ, 0x3c, !PT ;  /* 0x0000001918187212 */ /* 0x000fe200078e3cff */
[----:B------:R-:W-:Y:S01]  /*17e20*/  IMAD.MOV.U32 R21, RZ, RZ, R64 ;  /* 0x000000ffff157224 */ /* 0x000fe200078e0040 */
[----:B------:R-:W-:Y:S01]  /*17e30*/  LOP3.LUT R32, R32, R33, RZ, 0x3c, !PT ;  /* 0x0000002120207212 */ /* 0x000fe200078e3cff */
[----:B------:R-:W-:Y:S01]  /*17e40*/  IMAD R0, R0, UR4, RZ ;  /* 0x0000000400007c24 */ /* 0x000fe2000f8e02ff */
[----:B------:R-:W-:Y:S01]  /*17e50*/  LOP3.LUT R40, R40, R41, RZ, 0x3c, !PT ;  /* 0x0000002928287212 */ /* 0x000fe200078e3cff */
[--C-:B------:R-:W-:Y:S01]  /*17e60*/  IMAD.X R13, RZ, RZ, R7.reuse, P6 ;  /* 0x000000ffff0d7224 */ /* 0x100fe200030e0607 */
[----:B------:R-:W-:Y:S01]  /*17e70*/  @P1 SHF.R.U32.HI R21, RZ, R69, R20 ;  /* 0x00000045ff151219 */ /* 0x000fe20000011614 */
[--C-:B------:R-:W-:Y:S01]  /*17e80*/  IMAD.X R25, RZ, RZ, R7.reuse, P5 ;  /* 0x000000ffff197224 */ /* 0x100fe200028e0607 */
[C---:B------:R-:W-:Y:S01]  /*17e90*/  IADD3 R49, P6, R6.reuse, 0x8000, RZ ;  /* 0x0000800006317810 */ /* 0x040fe20007fde0ff */
[--C-:B------:R-:W-:Y:S01]  /*17ea0*/  IMAD.X R33, RZ, RZ, R7.reuse, P4 ;  /* 0x000000ffff217224 */ /* 0x100fe200020e0607 */
[C---:B------:R-:W-:Y:S01]  /*17eb0*/  IADD3 R53, P5, R6.reuse, 0x9000, RZ ;  /* 0x0000900006357810 */ /* 0x040fe20007fbe0ff */
[----:B------:R-:W-:Y:S01]  /*17ec0*/  IMAD.X R41, RZ, RZ, R7, P3 ;  /* 0x000000ffff297224 */ /* 0x000fe200018e0607 */
[C---:B------:R-:W-:Y:S01]  /*17ed0*/  IADD3 R57, P4, R6.reuse, 0xa000, RZ ;  /* 0x0000a00006397810 */ /* 0x040fe20007f9e0ff */
[C---:B------:R-:W-:Y:S01]  /*17ee0*/  IMAD R67, R229.reuse, UR5, R0 ;  /* 0x00000005e5437c24 */ /* 0x040fe2000f8e0200 */
[----:B------:R-:W-:Y:S01]  /*17ef0*/  IADD3 R5, P3, R6, 0xb000, RZ ;  /* 0x0000b00006057810 */ /* 0x000fe20007f7e0ff */
[----:B------:R-:W-:Y:S01]  /*17f00*/  IMAD.WIDE.U32 R2, R229, UR4, R2 ;  /* 0x00000004e5027c25 */ /* 0x000fe2000f8e0002 */
[--C-:B------:R-:W-:Y:S01]  /*17f10*/  SHF.R.S32.HI R0, RZ, 0x1f, R21.reuse ;  /* 0x0000001fff007819 */ /* 0x100fe20000011415 */
[----:B------:R-:W-:Y:S01]  /*17f20*/  ULDC.64 UR4, c[0x0][0xae0] ;  /* 0x0002b80000047ab9 */ /* 0x000fe20000000a00 */
[----:B------:R-:W-:Y:S01]  /*17f30*/  LOP3.LUT R48, R49, 0x380, RZ, 0xc0, !PT ;  /* 0x0000038031307812 */ /* 0x000fe200078ec0ff */
[----:B------:R-:W-:Y:S01]  /*17f40*/  IMAD.MOV R69, RZ, RZ, -R21 ;  /* 0x000000ffff457224 */ /* 0x000fe200078e0a15 */
[----:B------:R-:W-:Y:S01]  /*17f50*/  LOP3.LUT R52, R53, 0x380, RZ, 0xc0, !PT ;  /* 0x0000038035347812 */ /* 0x000fe200078ec0ff */
[----:B------:R-:W5:Y:S01]  /*17f60*/  LD.E.128 R12, desc[UR56][R12.64] ;  /* 0x000000380c0c7980 */ /* 0x000f62000c101d00 */
[----:B------:R-:W-:-:S02]  /*17f70*/  LOP3.LUT R56, R57, 0x380, RZ, 0xc0, !PT ;  /* 0x0000038039387812 */ /* 0x000fc400078ec0ff */
[----:B------:R-:W-:Y:S01]  /*17f80*/  LOP3.LUT R11, R6, 0x380, RZ, 0xc0, !PT ;  /* 0x00000380060b7812 */ /* 0x000fe200078ec0ff */
[----:B------:R-:W5:Y:S01]  /*17f90*/  LD.E.128 R24, desc[UR56][R24.64] ;  /* 0x0000003818187980 */ /* 0x000f62000c101d00 */
[----:B------:R-:W-:Y:S01]  /*17fa0*/  LOP3.LUT R4, R5, 0x380, RZ, 0xc0, !PT ;  /* 0x0000038005047812 */ /* 0x000fe200078ec0ff */
[----:B------:R-:W-:Y:S01]  /*17fb0*/  IMAD.IADD R3, R3, 0x1, R67 ;  /* 0x0000000103037824 */ /* 0x000fe200078e0243 */
[----:B------:R-:W-:Y:S01]  /*17fc0*/  SHF.R.U64 R48, R48, 0x3, RZ ;  /* 0x0000000330307819 */ /* 0x000fe200000012ff */
[----:B------:R-:W-:Y:S01]  /*17fd0*/  IMAD R0, R0, UR4, RZ ;  /* 0x0000000400007c24 */ /* 0x000fe2000f8e02ff */
[----:B------:R-:W-:Y:S01]  /*17fe0*/  SHF.R.U64 R52, R52, 0x3, RZ ;  /* 0x0000000334347819 */ /* 0x000fe200000012ff */
[----:B------:R-:W-:Y:S01]  /*17ff0*/  IMAD R67, R28, R69, R64 ;  /* 0x000000451c437224 */ /* 0x000fe200078e0240 */
[----:B------:R-:W-:Y:S01]  /*18000*/  SHF.R.U64 R56, R56, 0x3, RZ ;  /* 0x0000000338387819 */ /* 0x000fe200000012ff */
[----:B------:R-:W5:Y:S01]  /*18010*/  LD.E.128 R32, desc[UR56][R32.64] ;  /* 0x0000003820207980 */ /* 0x000f62000c101d00 */
[----:B------:R-:W-:-:S02]  /*18020*/  SHF.R.U64 R11, R11, 0x3, RZ ;  /* 0x000000030b0b7819 */ /* 0x000fc400000012ff */
[----:B------:R-:W-:Y:S01]  /*18030*/  SHF.R.U64 R4, R4, 0x3, RZ ;  /* 0x0000000304047819 */ /* 0x000fe200000012ff */
[C---:B------:R-:W-:Y:S01]  /*18040*/  IMAD R69, R21.reuse, UR5, R0 ;  /* 0x0000000515457c24 */ /* 0x040fe2000f8e0200 */
[----:B------:R-:W-:Y:S01]  /*18050*/  LOP3.LUT R48, R48, R49, RZ, 0x3c, !PT ;  /* 0x0000003130307212 */ /* 0x000fe200078e3cff */
[--C-:B------:R-:W-:Y:S01]  /*18060*/  IMAD.X R61, RZ, RZ, R7.reuse, P3 ;  /* 0x000000ffff3d7224 */ /* 0x100fe200018e0607 */
[----:B------:R-:W-:Y:S01]  /*18070*/  LOP3.LUT R52, R52, R53, RZ, 0x3c, !PT ;  /* 0x0000003534347212 */ /* 0x000fe200078e3cff */
[--C-:B------:R-:W-:Y:S01]  /*18080*/  IMAD.X R53, RZ, RZ, R7.reuse, P5 ;  /* 0x000000ffff357224 */ /* 0x100fe200028e0607 */
[----:B------:R-:W-:Y:S01]  /*18090*/  LOP3.LUT R56, R56, R57, RZ, 0x3c, !PT ;  /* 0x0000003938387212 */ /* 0x000fe200078e3cff */
[----:B------:R-:W-:Y:S01]  /*180a0*/  IMAD.X R57, RZ, RZ, R7, P4 ;  /* 0x000000ffff397224 */ /* 0x000fe200020e0607 */
[----:B------:R-:W-:Y:S01]  /*180b0*/  IADD3.X R49, RZ, R7, RZ, P6, !PT ;  /* 0x00000007ff317210 */ /* 0x000fe200037fe4ff */
[----:B------:R-:W-:Y:S01]  /*180c0*/  IMAD.WIDE.U32 R2, R21, UR4, R2 ;  /* 0x0000000415027c25 */ /* 0x000fe2000f8e0002 */
[----:B------:R-:W-:Y:S01]  /*180d0*/  LOP3.LUT R6, R11, R6, RZ, 0x3c, !PT ;  /* 0x000000060b067212 */ /* 0x000fe200078e3cff */
[----:B------:R-:W-:Y:S01]  /*180e0*/  ULDC.64 UR4, c[0x0][0xad8] ;  /* 0x0002b60000047ab9 */ /* 0x000fe20000000a00 */
[----:B------:R-:W-:Y:S01]  /*180f0*/  LOP3.LUT R60, R4, R5, RZ, 0x3c, !PT ;  /* 0x00000005043c7212 */ /* 0x000fe200078e3cff */
[----:B------:R-:W5:Y:S01]  /*18100*/  LD.E.128 R40, desc[UR56][R40.64] ;  /* 0x0000003828287980 */ /* 0x000f62000c101d00 */
[----:B------:R-:W-:Y:S01]  /*18110*/  SHF.R.S32.HI R0, RZ, 0x1f, R67 ;  /* 0x0000001fff007819 */ /* 0x000fe20000011443 */
[----:B------:R-:W-:-:S02]  /*18120*/  IMAD.IADD R3, R3, 0x1, R69 ;  /* 0x0000000103037824 */ /* 0x000fc400078e0245 */
[----:B------:R-:W5:Y:S02]  /*18130*/  LD.E.128 R4, desc[UR56][R6.64] ;  /* 0x0000003806047980 */ /* 0x000f64000c101d00 */
[----:B------:R-:W-:Y:S02]  /*18140*/  IMAD R0, R0, UR4, RZ ;  /* 0x0000000400007c24 */ /* 0x000fe4000f8e02ff */
[----:B------:R-:W5:Y:S01]  /*18150*/  LD.E.128 R8, desc[UR56][R8.64] ;  /* 0x0000003808087980 */ /* 0x000f62000c101d00 */
[----:B------:R-:W-:-:S03]  /*18160*/  IMAD R68, R66, 0x80, R68 ;  /* 0x0000008042447824 */ /* 0x000fc600078e0244 */
[----:B------:R-:W5:Y:S01]  /*18170*/  LD.E.128 R48, desc[UR56][R48.64] ;  /* 0x0000003830307980 */ /* 0x000f62000c101d00 */
[----:B------:R-:W-:-:S03]  /*18180*/  IMAD R21, R67, UR5, R0 ;  /* 0x0000000543157c24 */ /* 0x000fc6000f8e0200 */
[----:B------:R-:W5:Y:S01]  /*18190*/  LD.E.128 R52, desc[UR56][R52.64] ;  /* 0x0000003834347980 */ /* 0x000f62000c101d00 */
[----:B------:R-:W-:Y:S01]  /*181a0*/  IMAD.WIDE.U32 R2, R67, UR4, R2 ;  /* 0x0000000443027c25 */ /* 0x000fe2000f8e0002 */
[----:B------:R-:W-:Y:S02]  /*181b0*/  ULDC.64 UR4, c[0x0][0xa80] ;  /* 0x0002a00000047ab9 */ /* 0x000fe40000000a00 */
        /* <DEDUP_REMOVED lines=8> */
[----:B------:R-:W-:Y:S01]  /*18240*/  VIADD R28, R68, 0x40 ;  /* 0x00000040441c7836 */ /* 0x000fe20000000000 */
[----:B------:R-:W-:Y:S01]  /*18250*/  LEA R64, P2, R2, UR4, 0x1 ;  /* 0x0000000402407c11 */ /* 0x000fe2000f8408ff */
[----:B------:R-:W-:-:S03]  /*18260*/  IMAD.IADD R3, R3, 0x1, R21 ;  /* 0x0000000103037824 */ /* 0x000fc600078e0215 */
[-C--:B------:R-:W-:Y:S02]  /*18270*/  ISETP.GE.AND P0, PT, R28, R65.reuse, PT ;  /* 0x000000411c00720c */ /* 0x080fe40003f06270 */
[----:B------:R-:W-:Y:S02]  /*18280*/  LEA.HI.X R28, R2, UR5, R3, 0x1, P2 ;  /* 0x00000005021c7c11 */ /* 0x000fe400090f0c03 */
[----:B------:R-:W-:Y:S02]  /*18290*/  ISETP.GE.AND P2, PT, R68, R65, PT ;  /* 0x000000414400720c */ /* 0x000fe40003f46270 */
[----:B------:R-:W-:Y:S01]  /*182a0*/  IADD3 R0, R18, 0x30820, RZ ;  /* 0x0003082012007810 */ /* 0x000fe20007ffe0ff */
[----:B------:R-:W-:-:S03]  /*182b0*/  VIADD R20, R68, 0x20 ;  /* 0x0000002044147836 */ /* 0x000fc60000000000 */
[----:B------:R-:W-:Y:S01]  /*182c0*/  PRMT R0, RZ, 0x654, R0 ;  /* 0x00000654ff007816 */ /* 0x000fe20000000000 */
[----:B0-----:R0:W1:Y:S01]  /*182d0*/  SHFL.IDX PT, R21, R64, RZ, 0x181f ;  /* 0x00181fff40157589 */ /* 0x00106200000e0000 */
[----:B------:R-:W-:-:S03]  /*182e0*/  ISETP.GE.AND P1, PT, R20, R65, PT ;  /* 0x000000411400720c */ /* 0x000fc60003f26270 */
[----:B------:R0:W2:Y:S01]  /*182f0*/  SHFL.IDX PT, R67, R28, RZ, 0x181f ;  /* 0x00181fff1c437589 */ /* 0x0000a200000e0000 */
[----:B------:R0:W-:Y:S01]  /*18300*/  SYNCS.ARRIVE.TRANS64.RED.A1T0 RZ, [R0+URZ], RZ ;  /* 0x000000ff00ff79a7 */ /* 0x0001e2000810043f */
[----:B------:R-:W-:Y:S01]  /*18310*/  SHF.R.S32.HI R69, RZ, 0x1f, R222 ;  /* 0x0000001fff457819 */ /* 0x000fe200000114de */
[----:B------:R-:W-:Y:S07]  /*18320*/  @P2 BRA `(.L_x_3941) ;  /* 0x0000000000342947 */ /* 0x000fee0003800000 */
[----:B------:R-:W-:Y:S02]  /*18330*/  ULDC UR4, c[0x0][0xac8] ;  /* 0x0002b20000047ab9 */ /* 0x000fe40000000800 */
[----:B------:R-:W-:Y:S02]  /*18340*/  ISETP.GE.AND P4, PT, R222, UR4, PT ;  /* 0x00000004de007c0c */ /* 0x000fe4000bf86270 */
[----:B------:R-:W-:Y:S02]  /*18350*/  ISETP.GE.AND P3, PT, R70, UR4, PT ;  /* 0x0000000446007c0c */ /* 0x000fe4000bf66270 */
[----:B------:R-:W-:-:S09]  /*18360*/  ISETP.GE.AND P2, PT, R224, UR4, PT ;  /* 0x00000004e0007c0c */ /* 0x000fd2000bf46270 */
[-C--:B-1----:R-:W-:Y:S02]  /*18370*/  @!P4 LEA R2, P6, R222, R21.reuse, 0x1 ;  /* 0x00000015de02c211 */ /* 0x082fe400078c08ff */
[----:B------:R-:W-:Y:S02]  /*18380*/  @!P3 LEA R20, P5, R70, R21, 0x1 ;  /* 0x000000154614b211 */ /* 0x000fe400078a08ff */
[----:B--2---:R-:W-:Y:S02]  /*18390*/  @!P4 LEA.HI.X R3, R222, R67, R69, 0x1, P6 ;  /* 0x00000043de03c211 */ /* 0x004fe400030f0c45 */
[----:B------:R-:W-:Y:S02]  /*183a0*/  @!P2 LEA R66, P6, R224, R21, 0x1 ;  /* 0x00000015e042a211 */ /* 0x000fe400078c08ff */
[-C--:B------:R-:W-:Y:S01]  /*183b0*/  @!P3 LEA.HI.X R21, R70, R67.reuse, R71, 0x1, P5 ;  /* 0x000000434615b211 */ /* 0x080fe200028f0c47 */
[----:B-----5:R3:W-:Y:S01]  /*183c0*/  @!P4 ST.E.128 desc[UR56][R2.64], R4 ;  /* 0x000000040200c985 */ /* 0x0207e2000c101d38 */
[----:B------:R-:W-:-:S03]  /*183d0*/  @!P2 LEA.HI.X R67, R224, R67, R72, 0x1, P6 ;  /* 0x00000043e043a211 */ /* 0x000fc600030f0c48 */
[----:B------:R3:W-:Y:S04]  /*183e0*/  @!P3 ST.E.128 desc[UR56][R20.64], R32 ;  /* 0x000000201400b985 */ /* 0x0007e8000c101d38 */
[----:B------:R3:W-:Y:S02]  /*183f0*/  @!P2 ST.E.128 desc[UR56][R66.64], R48 ;  /* 0x000000304200a985 */ /* 0x0007e4000c101d38 */
.L_x_3941:
[----:B------:R-:W-:Y:S05]  /*18400*/  BSYNC B1 ;  /* 0x0000000000017941 */ /* 0x000fea0003800000 */
.L_x_3940:
[----:B---3-5:R3:W4:Y:S01]  /*18410*/  SHFL.IDX PT, R7, R28, 0x1, 0x181f ;  /* 0x00381f001c077f89 */ /* 0x02872200000e0000 */
[----:B------:R-:W-:Y:S03]  /*18420*/  BSSY B1, `(.L_x_3942) ;  /* 0x0000010000017945 */ /* 0x000fe60003800000 */
[----:B------:R3:W0:Y:S01]  /*18430*/  SHFL.IDX PT, R3, R64, 0x1, 0x181f ;  /* 0x00381f0040037f89 */ /* 0x00062200000e0000 */
[----:B------:R-:W-:Y:S05]  /*18440*/  @P1 BRA `(.L_x_3943) ;  /* 0x0000000000341947 */ /* 0x000fea0003800000 */
[----:B------:R-:W-:Y:S02]  /*18450*/  ULDC UR4, c[0x0][0xac8] ;  /* 0x0002b20000047ab9 */ /* 0x000fe40000000800 */
[----:B------:R-:W-:Y:S02]  /*18460*/  ISETP.GE.AND P4, PT, R222, UR4, PT ;  /* 0x00000004de007c0c */ /* 0x000fe4000bf86270 */
[----:B------:R-:W-:Y:S02]  /*18470*/  ISETP.GE.AND P5, PT, R70, UR4, PT ;  /* 0x0000000446007c0c */ /* 0x000fe4000bfa6270 */
[----:B------:R-:W-:-:S09]  /*18480*/  ISETP.GE.AND P6, PT, R224, UR4, PT ;  /* 0x00000004e0007c0c */ /* 0x000fd2000bfc6270 */
[-C--:B0-----:R-:W-:Y:S02]  /*18490*/  @!P4 LEA R2, P1, R222, R3.reuse, 0x1 ;  /* 0x00000003de02c211 */ /* 0x081fe400078208ff */
[-C--:B------:R-:W-:Y:S02]  /*184a0*/  @!P5 LEA R4, P2, R70, R3.reuse, 0x1 ;  /* 0x000000034604d211 */ /* 0x080fe400078408ff */
[----:B------:R-:W-:Y:S02]  /*184b0*/  @!P6 LEA R6, P3, R224, R3, 0x1 ;  /* 0x00000003e006e211 */ /* 0x000fe400078608ff */
[-C--:B----4-:R-:W-:Y:S02]  /*184c0*/  @!P4 LEA.HI.X R3, R222, R7.reuse, R69, 0x1, P1 ;  /* 0x00000007de03c211 */ /* 0x090fe400008f0c45 */
[-C--:B------:R-:W-:Y:S02]  /*184d0*/  @!P5 LEA.HI.X R5, R70, R7.reuse, R71, 0x1, P2 ;  /* 0x000000074605d211 */ /* 0x080fe400010f0c47 */
[----:B------:R-:W-:Y:S01]  /*184e0*/  @!P6 LEA.HI.X R7, R224, R7, R72, 0x1, P3 ;  /* 0x00000007e007e211 */ /* 0x000fe200018f0c48 */
[----:B------:R0:W-:Y:S04]  /*184f0*/  @!P4 ST.E.128 desc[UR56][R2.64], R8 ;  /* 0x000000080200c985 */ /* 0x0001e8000c101d38 */
[----:B------:R0:W-:Y:S04]  /*18500*/  @!P5 ST.E.128 desc[UR56][R4.64], R36 ;  /* 0x000000240400d985 */ /* 0x0001e8000c101d38 */
[----:B------:R0:W-:Y:S02]  /*18510*/  @!P6 ST.E.128 desc[UR56][R6.64], R52 ;  /* 0x000000340600e985 */ /* 0x0001e4000c101d38 */
.L_x_3943:
[----:B------:R-:W-:Y:S05]  /*18520*/  BSYNC B1 ;  /* 0x0000000000017941 */ /* 0x000fea0003800000 */
.L_x_3942:
[----:B0---4-:R0:W4:Y:S01]  /*18530*/  SHFL.IDX PT, R7, R28, 0x2, 0x181f ;  /* 0x00581f001c077f89 */ /* 0x01112200000e0000 */
        /* <DEDUP_REMOVED lines=16> */
.L_x_3945:
[----:B------:R-:W-:Y:S05]  /*18640*/  BSYNC B1 ;  /* 0x0000000000017941 */ /* 0x000fea0003800000 */
.L_x_3944:
[----:B------:R-:W-:Y:S01]  /*18650*/  VIADD R0, R68, 0x60 ;  /* 0x0000006044007836 */ /* 0x000fe20000000000 */
[----:B0---4-:R4:W0:Y:S04]  /*18660*/  SHFL.IDX PT, R7, R28, 0x3, 0x181f ;  /* 0x00781f001c077f89 */ /* 0x01182800000e0000 */
[----:B------:R-:W-:Y:S01]  /*18670*/  ISETP.GE.AND P0, PT, R0, R65, PT ;  /* 0x000000410000720c */ /* 0x000fe20003f06270 */
[----:B------:R4:W0:-:S12]  /*18680*/  SHFL.IDX PT, R9, R64, 0x3, 0x181f ;  /* 0x00781f0040097f89 */ /* 0x00081800000e0000 */
[----:B----4-:R-:W-:Y:S05]  /*18690*/  @P0 BRA `(.L_x_3946) ;  /* 0x0000000c00580947 */ /* 0x010fea0003800000 */
[----:B------:R-:W-:Y:S02]  /*186a0*/  ULDC UR4, c[0x0][0xac8] ;  /* 0x0002b20000047ab9 */ /* 0x000fe40000000800 */
[----:B------:R-:W-:Y:S02]  /*186b0*/  ISETP.GE.AND P2, PT, R222, UR4, PT ;  /* 0x00000004de007c0c */ /* 0x000fe4000bf46270 */
[----:B------:R-:W-:-:S11]  /*186c0*/  ISETP.GE.AND P3, PT, R70, UR4, PT ;  /* 0x0000000446007c0c */ /* 0x000fd6000bf66270 */
[-C--:B0-----:R-:W-:Y:S02]  /*186d0*/  @!P2 LEA R2, P0, R222, R9.reuse, 0x1 ;  /* 0x00000009de02a211 */ /* 0x081fe400078008ff */
[----:B------:R-:W-:Y:S02]  /*186e0*/  @!P3 LEA R4, P1, R70, R9, 0x1 ;  /* 0x000000094604b211 */ /* 0x000fe400078208ff */
[-C--:B------:R-:W-:Y:S02]  /*186f0*/  @!P2 LEA.HI.X R3, R222, R7.reuse, R69, 0x1, P0 ;  /* 0x00000007de03a211 */ /* 0x080fe400000f0c45 */
[----:B------:R-:W-:Y:S02]  /*18700*/  @!P3 LEA.HI.X R5, R70, R7, R71, 0x1, P1 ;  /* 0x000000074605b211 */ /* 0x000fe400008f0c47 */
[----:B------:R-:W-:Y:S01]  /*18710*/  ISETP.GE.AND P0, PT, R224, UR4, PT ;  /* 0x00000004e0007c0c */ /* 0x000fe2000bf06270 */
[----:B------:R4:W-:Y:S04]  /*18720*/  @!P2 ST.E.128 desc[UR56][R2.64], R24 ;  /* 0x000000180200a985 */ /* 0x0009e8000c101d38 */
[----:B------:R4:W-:Y:S08]  /*18730*/  @!P3 ST.E.128 desc[UR56][R4.64], R44 ;  /* 0x0000002c0400b985 */ /* 0x0009f0000c101d38 */
[----:B------:R-:W-:Y:S05]  /*18740*/  @P0 BRA `(.L_x_3946) ;  /* 0x0000000c002c0947 */ /* 0x000fea0003800000 */
[----:B----4-:R-:W-:-:S04]  /*18750*/  LEA R2, P0, R224, R9, 0x1 ;  /* 0x00000009e0027211 */ /* 0x010fc800078008ff */
[----:B------:R-:W-:-:S05]  /*18760*/  LEA.HI.X R3, R224, R7, R72, 0x1, P0 ;  /* 0x00000007e0037211 */ /* 0x000fca00000f0c48 */
[----:B------:R0:W-:Y:S01]  /*18770*/  ST.E.128 desc[UR56][R2.64], R60 ;  /* 0x0000003c02007985 */ /* 0x0001e2000c101d38 */
[----:B------:R-:W-:Y:S05]  /*18780*/  BRA `(.L_x_3946) ;  /* 0x0000000c001c7947 */ /* 0x000fea0003800000 */
.L_x_3938:
[----:B------:R-:W-:Y:S01]  /*18790*/  ULDC.64 UR4, c[0x0][0xc00] ;  /* 0x0003000000047ab9 */ /* 0x000fe20000000a00 */
[----:B------:R-:W-:Y:S01]  /*187a0*/  IMAD.MOV.U32 R6, RZ, RZ, RZ ;  /* 0x000000ffff067224 */ /* 0x000fe200078e00ff */
[----:B------:R-:W-:Y:S01]  /*187b0*/  ISETP.NE.U32.AND P0, PT, RZ, UR4, PT ;  /* 0x00000004ff007c0c */ /* 0x000fe2000bf05070 */
[----:B------:R-:W3:Y:S01]  /*187c0*/  LDC R21, c[0x0][0xbe8] ;  /* 0x0002fa00ff157b82 */ /* 0x000ee20000000800 */
[----:B------:R-:W-:Y:S02]  /*187d0*/  IADD3 R2, P1, R227, UR4, RZ ;  /* 0x00000004e3027c10 */ /* 0x000fe4000ff3e0ff */
[----:B------:R-:W-:Y:S02]  /*187e0*/  ISETP.NE.AND.EX P0, PT, RZ, UR5, PT, P0 ;  /* 0x00000005ff007c0c */ /* 0x000fe4000bf05300 */
[----:B------:R-:W-:Y:S01]  /*187f0*/  IADD3.X R3, R228, UR5, RZ, P1, !PT ;  /* 0x00000005e4037c10 */ /* 0x000fe20008ffe4ff */
[----:B------:R-:W-:Y:S02]  /*18800*/  ULDC.64 UR4, c[0x0][0xc08] ;  /* 0x0003020000047ab9 */ /* 0x000fe40000000a00 */
[----:B------:R-:W-:-:S04]  /*18810*/  ISETP.NE.U32.AND P1, PT, RZ, UR4, PT ;  /* 0x00000004ff007c0c */ /* 0x000fc8000bf25070 */
[----:B------:R-:W-:-:S04]  /*18820*/  ISETP.NE.AND.EX P1, PT, RZ, UR5, PT, P1 ;  /* 0x00000005ff007c0c */ /* 0x000fc8000bf25310 */
[----:B------:R4:W5:Y:S09]  /*18830*/  @P0 LDG.E R6, desc[UR56][R2.64] ;  /* 0x0000003802060981 */ /* 0x000972000c1e1900 */
[----:B------:R-:W-:Y:S01]  /*18840*/  @P1 IADD3 R4, P2, R227, UR4, RZ ;  /* 0x00000004e3041c10 */ /* 0x000fe2000ff5e0ff */
[----:B------:R-:W-:-:S02]  /*18850*/  ULDC UR4, c[0x0][0xa88] ;  /* 0x0002a20000047ab9 */ /* 0x000fc40000000800 */
[----:B------:R-:W-:Y:S01]  /*18860*/  IMAD.U32 R0, RZ, RZ, UR4 ;  /* 0x00000004ff007e24 */ /* 0x000fe2000f8e00ff */
[----:B0-----:R-:W-:-:S05]  /*18870*/  @P1 IADD3.X R5, R228, UR5, RZ, P2, !PT ;  /* 0x00000005e4051c10 */ /* 0x001fca00097fe4ff */
[----:B------:R4:W5:Y:S01]  /*18880*/  @P1 LDG.E R0, desc[UR56][R4.64] ;  /* 0x0000003804001981 */ /* 0x000962000c1e1900 */
[----:B---3--:R-:W-:Y:S01]  /*18890*/  ISETP.NE.AND P2, PT, R21, 0x1, PT ;  /* 0x000000011500780c */ /* 0x008fe20003f45270 */
[----:B------:R-:W0:-:S12]  /*188a0*/  S2R R24, SR_TID.X ;  /* 0x0000000000187919 */ /* 0x000e180000002100 */
[----:B------:R-:W3:Y:S08]  /*188b0*/  @P2 LDC R14, c[0x0][0xbec] ;  /* 0x0002fb00ff0e2b82 */ /* 0x000ef00000000800 */
[----:B------:R-:W1:Y:S01]  /*188c0*/  @P2 LDC R25, c[0x0][0xbf0] ;  /* 0x0002fc00ff192b82 */ /* 0x000e620000000800 */
[----:B0-----:R-:W-:-:S05]  /*188d0*/  VIADD R24, R24, 0xffffff80 ;  /* 0xffffff8018187836 */ /* 0x001fca0000000000 */
[----:B------:R-:W-:Y:S01]  /*188e0*/  ISETP.GE.AND P3, PT, R24, 0x80, PT ;  /* 0x000000801800780c */ /* 0x000fe20003f66270 */
[----:B----4-:R-:W-:-:S12]  /*188f0*/  @P1 BRA `(.L_x_3947) ;  /* 0x0000000000101947 */ /* 0x010fd80003800000 */
[----:B------:R-:W-:Y:S05]  /*18900*/  @!P0 BRA `(.L_x_3947) ;  /* 0x00000000000c8947 */ /* 0x000fea0003800000 */
[----:B------:R-:W4:Y:S04]  /*18910*/  LDG.E R5, desc[UR56][R2.64] ;  /* 0x0000003802057981 */ /* 0x000f28000c1e1900 */
[----:B-----5:R-:W4:Y:S02]  /*18920*/  LDG.E R0, desc[UR56][R2.64+0x4] ;  /* 0x0000043802007981 */ /* 0x020f24000c1e1900 */
[----:B----4-:R-:W-:-:S07]  /*18930*/  IMAD.IADD R0, R0, 0x1, -R5 ;  /* 0x0000000100007824 */ /* 0x010fce00078e0a05 */
.L_x_3947:
[----:B------:R-:W4:Y:S04]  /*18940*/  LDL.LU R2, [R1+0x44] ;  /* 0x0000440001027983 */ /* 0x000f280000300800 */
[----:B------:R0:W5:Y:S01]  /*18950*/  LDL R20, [R1+0x40] ;  /* 0x0000400001147983 */ /* 0x0001620000100800 */
[----:B------:R-:W-:Y:S01]  /*18960*/  BSSY B1, `(.L_x_3948) ;  /* 0x000002e000017945 */ /* 0x000fe20003800000 */
[----:B------:R-:W-:Y:S02]  /*18970*/  SHF.R.S32.HI R10, RZ, 0x1f, R226 ;  /* 0x0000001fff0a7819 */ /* 0x000fe400000114e2 */
[----:B------:R-:W-:Y:S02]  /*18980*/  SEL R229, R229, RZ, !P0 ;  /* 0x000000ffe5e57207 */ /* 0x000fe40004000000 */
[----:B-----5:R-:W-:-:S02]  /*18990*/  SHF.R.S32.HI R11, RZ, 0x1f, R6 ;  /* 0x0000001fff0b7819 */ /* 0x020fc40000011406 */
[----:B----4-:R-:W-:Y:S01]  /*189a0*/  SEL R12, R2, RZ, !P0 ;  /* 0x000000ff020c7207 */ /* 0x010fe20004000000 */
[----:B0-----:R-:W-:Y:S06]  /*189b0*/  @P3 BRA `(.L_x_3949) ;  /* 0x0000000000a03947 */ /* 0x001fec0003800000 */
[----:B------:R-:W0:Y:S01]  /*189c0*/  S2R R2, SR_TID.X ;  /* 0x0000000000027919 */ /* 0x000e220000002100 */
[----:B------:R-:W4:Y:S02]  /*189d0*/  LDC R9, c[0x0][0xbe8] ;  /* 0x0002fa00ff097b82 */ /* 0x000f240000000800 */
[----:B----4-:R-:W-:Y:S02]  /*189e0*/  IMAD R3, R0, R9, RZ ;  /* 0x0000000900037224 */ /* 0x010fe400078e02ff */
[----:B0-----:R-:W-:-:S04]  /*189f0*/  IMAD R2, R20, 0x80, R2 ;  /* 0x0000008014027824 */ /* 0x001fc800078e0202 */
[----:B------:R-:W-:-:S05]  /*18a00*/  VIADD R8, R2, 0xffffff80 ;  /* 0xffffff8002087836 */ /* 0x000fca0000000000 */
        /* <DEDUP_REMOVED lines=35> */
.L_x_3949:
[----:B------:R-:W-:Y:S05]  /*18c40*/  BSYNC B1 ;  /* 0x0000000000017941 */ /* 0x000fea0003800000 */
.L_x_3948:
[----:B------:R-:W-:Y:S01]  /*18c50*/  SHF.R.S32.HI R8, RZ, 0x1f, R24 ;  /* 0x0000001fff087819 */ /* 0x000fe20000011418 */
[----:B------:R-:W-:Y:S01]  /*18c60*/  ULDC.64 UR4, c[0x0][0xaa0] ;  /* 0x0002a80000047ab9 */ /* 0x000fe20000000a00 */
[----:B------:R-:W-:Y:S01]  /*18c70*/  BSSY B1, `(.L_x_3950) ;  /* 0x0000042000017945 */ /* 0x000fe20003800000 */
[----:B0-----:R-:W-:Y:S01]  /*18c80*/  IMAD R3, R11, UR4, RZ ;  /* 0x000000040b037c24 */ /* 0x001fe2000f8e02ff */
[----:B------:R-:W-:Y:S02]  /*18c90*/  LEA.HI R8, R8, R24, RZ, 0x3 ;  /* 0x0000001808087211 */ /* 0x000fe400078f18ff */
[----:B------:R-:W-:Y:S01]  /*18ca0*/  SHF.R.S32.HI R11, RZ, 0x1f, R224 ;  /* 0x0000001fff0b7819 */ /* 0x000fe200000114e0 */
[C---:B------:R-:W-:Y:S01]  /*18cb0*/  IMAD R5, R6.reuse, UR5, R3 ;  /* 0x0000000506057c24 */ /* 0x040fe2000f8e0203 */
[----:B------:R-:W-:Y:S01]  /*18cc0*/  SHF.R.S32.HI R8, RZ, 0x3, R8 ;  /* 0x00000003ff087819 */ /* 0x000fe20000011408 */
[----:B------:R-:W-:Y:S01]  /*18cd0*/  IMAD.WIDE.U32 R2, R6, UR4, RZ ;  /* 0x0000000406027c25 */ /* 0x000fe2000f8e00ff */
[----:B------:R-:W-:-:S02]  /*18ce0*/  ULDC.64 UR4, c[0x0][0xae8] ;  /* 0x0002ba0000047ab9 */ /* 0x000fc40000000a00 */
[----:B------:R-:W-:Y:S01]  /*18cf0*/  LEA R4, R225, R8, 0x5 ;  /* 0x00000008e1047211 */ /* 0x000fe200078e28ff */
[----:B------:R-:W-:Y:S02]  /*18d00*/  IMAD.IADD R3, R3, 0x1, R5 ;  /* 0x0000000103037824 */ /* 0x000fe400078e0205 */
[----:B------:R-:W-:Y:S02]  /*18d10*/  IMAD R7, R10, UR4, RZ ;  /* 0x000000040a077c24 */ /* 0x000fe4000f8e02ff */
[----:B------:R-:W-:Y:S02]  /*18d20*/  IMAD R9, R20, 0x80, R4 ;  /* 0x0000008014097824 */ /* 0x000fe400078e0204 */
[----:B------:R-:W-:Y:S02]  /*18d30*/  IMAD R7, R226, UR5, R7 ;  /* 0x00000005e2077c24 */ /* 0x000fe4000f8e0207 */
[----:B---3--:R-:W-:-:S04]  /*18d40*/  @P2 IMAD.HI.U32 R4, R9, R14, RZ ;  /* 0x0000000e09042227 */ /* 0x008fc800078e00ff */
[----:B------:R-:W-:Y:S01]  /*18d50*/  IMAD.WIDE.U32 R2, R226, UR4, R2 ;  /* 0x00000004e2027c25 */ /* 0x000fe2000f8e0002 */
[----:B------:R-:W-:-:S03]  /*18d60*/  ULDC.64 UR4, c[0x0][0xaf0] ;  /* 0x0002bc0000047ab9 */ /* 0x000fc60000000a00 */
[----:B------:R-:W-:Y:S01]  /*18d70*/  IMAD.MOV.U32 R5, RZ, RZ, R9 ;  /* 0x000000ffff057224 */ /* 0x000fe200078e0009 */
[----:B-1----:R-:W-:Y:S01]  /*18d80*/  @P2 SHF.R.U32.HI R5, RZ, R25, R4 ;  /* 0x00000019ff052219 */ /* 0x002fe20000011604 */
        /* <DEDUP_REMOVED lines=16> */
[----:B------:R-:W-:Y:S01]  /*18e90*/  IMAD R6, R20, 0x80, R8 ;  /* 0x0000008014067824 */ /* 0x000fe200078e0208 */
[----:B------:R-:W-:Y:S01]  /*18ea0*/  SHF.R.S32.HI R8, RZ, 0x1f, R222 ;  /* 0x0000001fff087819 */ /* 0x000fe200000114de */
[----:B------:R-:W-:Y:S02]  /*18eb0*/  IMAD R21, R0, R21, RZ ;  /* 0x0000001500157224 */ /* 0x000fe400078e02ff */
[C---:B------:R-:W-:Y:S02]  /*18ec0*/  IMAD R5, R7.reuse, UR5, R4 ;  /* 0x0000000507057c24 */ /* 0x040fe4000f8e0204 */
[----:B------:R-:W-:Y:S01]  /*18ed0*/  IMAD.WIDE.U32 R2, R7, UR4, R2 ;  /* 0x0000000407027c25 */ /* 0x000fe2000f8e0002 */
[----:B------:R-:W-:Y:S01]  /*18ee0*/  ISETP.GE.AND P2, PT, R6, R21, PT ;  /* 0x000000150600720c */ /* 0x000fe20003f46270 */
[----:B------:R-:W-:-:S02]  /*18ef0*/  ULDC.64 UR4, c[0x0][0xa80] ;  /* 0x0002a00000047ab9 */ /* 0x000fc40000000a00 */
[----:B------:R-:W-:Y:S01]  /*18f00*/  IMAD.IADD R3, R3, 0x1, R5 ;  /* 0x0000000103037824 */ /* 0x000fe200078e0205 */
[----:B------:R-:W-:Y:S01]  /*18f10*/  LEA R4, P3, R2, UR4, 0x1 ;  /* 0x0000000402047c11 */ /* 0x000fe2000f8608ff */
[----:B------:R-:W-:Y:S02]  /*18f20*/  VIADD R0, R6, 0x20 ;  /* 0x0000002006007836 */ /* 0x000fe40000000000 */
[----:B------:R-:W-:Y:S01]  /*18f30*/  VIADD R10, R222, 0x40 ;  /* 0x00000040de0a7836 */ /* 0x000fe20000000000 */
[----:B------:R-:W-:Y:S01]  /*18f40*/  LEA.HI.X R5, R2, UR5, R3, 0x1, P3 ;  /* 0x0000000502057c11 */ /* 0x000fe200098f0c03 */
[----:B------:R0:W1:Y:S01]  /*18f50*/  SHFL.IDX PT, R7, R4, RZ, 0x181f ;  /* 0x00181fff04077589 */ /* 0x00006200000e0000 */
[-C--:B------:R-:W-:Y:S01]  /*18f60*/  ISETP.GE.AND P1, PT, R0, R21.reuse, PT ;  /* 0x000000150000720c */ /* 0x080fe20003f26270 */
[----:B------:R-:W-:Y:S01]  /*18f70*/  VIADD R0, R6, 0x40 ;  /* 0x0000004006007836 */ /* 0x000fe20000000000 */
[----:B------:R-:W-:Y:S01]  /*18f80*/  SHF.R.S32.HI R9, RZ, 0x1f, R10 ;  /* 0x0000001fff097819 */ /* 0x000fe2000001140a */
[----:B------:R0:W3:Y:S03]  /*18f90*/  SHFL.IDX PT, R3, R5, RZ, 0x181f ;  /* 0x00181fff05037589 */ /* 0x0000e600000e0000 */
[----:B------:R-:W-:Y:S01]  /*18fa0*/  ISETP.GE.AND P0, PT, R0, R21, PT ;  /* 0x000000150000720c */ /* 0x000fe20003f06270 */
[----:B------:R-:W-:-:S12]  /*18fb0*/  @P2 BRA `(.L_x_3951) ;  /* 0x0000000000342947 */ /* 0x000fd80003800000 */
[----:B------:R-:W-:Y:S02]  /*18fc0*/  ULDC UR4, c[0x0][0xac8] ;  /* 0x0002b20000047ab9 */ /* 0x000fe40000000800 */
[----:B------:R-:W-:Y:S02]  /*18fd0*/  ISETP.GE.AND P4, PT, R222, UR4, PT ;  /* 0x00000004de007c0c */ /* 0x000fe4000bf86270 */
[----:B------:R-:W-:Y:S02]  /*18fe0*/  ISETP.GE.AND P3, PT, R10, UR4, PT ;  /* 0x000000040a007c0c */ /* 0x000fe4000bf66270 */
[----:B------:R-:W-:-:S09]  /*18ff0*/  ISETP.GE.AND P2, PT, R224, UR4, PT ;  /* 0x00000004e0007c0c */ /* 0x000fd2000bf46270 */
[-C--:B-1----:R-:W-:Y:S02]  /*19000*/  @!P4 LEA R12, P6, R222, R7.reuse, 0x1 ;  /* 0x00000007de0cc211 */ /* 0x082fe400078c08ff */
[----:B------:R-:W-:Y:S02]  /*19010*/  @!P3 LEA R14, P5, R10, R7, 0x1 ;  /* 0x000000070a0eb211 */ /* 0x000fe400078a08ff */
[----:B---3--:R-:W-:Y:S02]  /*19020*/  @!P4 LEA.HI.X R13, R222, R3, R8, 0x1, P6 ;  /* 0x00000003de0dc211 */ /* 0x008fe400030f0c08 */
[----:B------:R-:W-:Y:S02]  /*19030*/  @!P2 LEA R2, P6, R224, R7, 0x1 ;  /* 0x00000007e002a211 */ /* 0x000fe400078c08ff */
[-C--:B------:R-:W-:Y:S01]  /*19040*/  @!P3 LEA.HI.X R15, R10, R3.reuse, R9, 0x1, P5 ;  /* 0x000000030a0fb211 */ /* 0x080fe200028f0c09 */
[----:B------:R4:W-:Y:S01]  /*19050*/  @!P4 ST.E.128 desc[UR56][R12.64], RZ ;  /* 0x000000ff0c00c985 */ /* 0x0009e2000c101d38 */
[----:B------:R-:W-:-:S03]  /*19060*/  @!P2 LEA.HI.X R3, R224, R3, R11, 0x1, P6 ;  /* 0x00000003e003a211 */ /* 0x000fc600030f0c0b */
[----:B------:R4:W-:Y:S04]  /*19070*/  @!P3 ST.E.128 desc[UR56][R14.64], RZ ;  /* 0x000000ff0e00b985 */ /* 0x0009e8000c101d38 */
[----:B------:R4:W-:Y:S02]  /*19080*/  @!P2 ST.E.128 desc[UR56][R2.64], RZ ;  /* 0x000000ff0200a985 */ /* 0x0009e4000c101d38 */
.L_x_3951:
[----:B------:R-:W-:Y:S05]  /*19090*/  BSYNC B1 ;  /* 0x0000000000017941 */ /* 0x000fea0003800000 */
.L_x_3950:
[----:B---34-:R3:W4:Y:S01]  /*190a0*/  SHFL.IDX PT, R3, R5, 0x1, 0x181f ;  /* 0x00381f0005037f89 */ /* 0x01872200000e0000 */
[----:B------:R-:W-:Y:S03]  /*190b0*/  BSSY B1, `(.L_x_3952) ;  /* 0x0000010000017945 */ /* 0x000fe60003800000 */
[----:B-1----:R3:W1:Y:S01]  /*190c0*/  SHFL.IDX PT, R7, R4, 0x1, 0x181f ;  /* 0x00381f0004077f89 */ /* 0x00266200000e0000 */
[----:B------:R-:W-:Y:S05]  /*190d0*/  @P1 BRA `(.L_x_3953) ;  /* 0x0000000000341947 */ /* 0x000fea0003800000 */
[----:B------:R-:W-:Y:S02]  /*190e0*/  ULDC UR4, c[0x0][0xac8] ;  /* 0x0002b20000047ab9 */ /* 0x000fe40000000800 */
[----:B------:R-:W-:Y:S02]  /*190f0*/  ISETP.GE.AND P4, PT, R222, UR4, PT ;  /* 0x00000004de007c0c */ /* 0x000fe4000bf86270 */
[----:B------:R-:W-:Y:S02]  /*19100*/  ISETP.GE.AND P5, PT, R10, UR4, PT ;  /* 0x000000040a007c0c */ /* 0x000fe4000bfa6270 */
[----:B------:R-:W-:-:S09]  /*19110*/  ISETP.GE.AND P6, PT, R224, UR4, PT ;  /* 0x00000004e0007c0c */ /* 0x000fd2000bfc6270 */
[-C--:B-1----:R-:W-:Y:S02]  /*19120*/  @!P4 LEA R12, P1, R222, R7.reuse, 0x1 ;  /* 0x00000007de0cc211 */ /* 0x082fe400078208ff */
[-C--:B------:R-:W-:Y:S02]  /*19130*/  @!P5 LEA R14, P2, R10, R7.reuse, 0x1 ;  /* 0x000000070a0ed211 */ /* 0x080fe400078408ff */
[----:B------:R-:W-:Y:S02]  /*19140*/  @!P6 LEA R2, P3, R224, R7, 0x1 ;  /* 0x00000007e002e211 */ /* 0x000fe400078608ff */
[-C--:B----4-:R-:W-:Y:S02]  /*19150*/  @!P4 LEA.HI.X R13, R222, R3.reuse, R8, 0x1, P1 ;  /* 0x00000003de0dc211 */ /* 0x090fe400008f0c08 */
[-C--:B------:R-:W-:Y:S02]  /*19160*/  @!P5 LEA.HI.X R15, R10, R3.reuse, R9, 0x1, P2 ;  /* 0x000000030a0fd211 */ /* 0x080fe400010f0c09 */
[----:B------:R-:W-:Y:S01]  /*19170*/  @!P6 LEA.HI.X R3, R224, R3, R11, 0x1, P3 ;  /* 0x00000003e003e211 */ /* 0x000fe200018f0c0b */
[----:B------:R1:W-:Y:S04]  /*19180*/  @!P4 ST.E.128 desc[UR56][R12.64], RZ ;  /* 0x000000ff0c00c985 */ /* 0x0003e8000c101d38 */
[----:B------:R1:W-:Y:S04]  /*19190*/  @!P5 ST.E.128 desc[UR56][R14.64], RZ ;  /* 0x000000ff0e00d985 */ /* 0x0003e8000c101d38 */
[----:B------:R1:W-:Y:S02]  /*191a0*/  @!P6 ST.E.128 desc[UR56][R2.64], RZ ;  /* 0x000000ff0200e985 */ /* 0x0003e4000c101d38 */
.L_x_3953:
[----:B------:R-:W-:Y:S05]  /*191b0*/  BSYNC B1 ;  /* 0x0000000000017941 */ /* 0x000fea0003800000 */
.L_x_3952:
[----:B-1--4-:R1:W4:Y:S01]  /*191c0*/  SHFL.IDX PT, R3, R5, 0x2, 0x181f ;  /* 0x00581f0005037f89 */ /* 0x01232200000e0000 */
        /* <DEDUP_REMOVED lines=16> */
.L_x_3955:
[----:B------:R-:W-:Y:S05]  /*192d0*/  BSYNC B1 ;  /* 0x0000000000017941 */ /* 0x000fea0003800000 */
.L_x_3954:
[----:B------:R-:W-:Y:S01]  /*192e0*/  VIADD R0, R6, 0x60 ;  /* 0x0000006006007836 */ /* 0x000fe20000000000 */
[----:B01-3--:R-:W0:Y:S04]  /*192f0*/  SHFL.IDX PT, R5, R5, 0x3, 0x181f ;  /* 0x00781f0005057f89 */ /* 0x00be2800000e0000 */
[----:B------:R-:W-:Y:S01]  /*19300*/  ISETP.GE.AND P0, PT, R0, R21, PT ;  /* 0x000000150000720c */ /* 0x000fe20003f06270 */
[----:B----4-:R1:W3:-:S12]  /*19310*/  SHFL.IDX PT, R3, R4, 0x3, 0x181f ;  /* 0x00781f0004037f89 */ /* 0x0102d800000e0000 */
[----:B-1----:R-:W-:Y:S05]  /*19320*/  @P0 BRA `(.L_x_3946) ;  /* 0x0000000000340947 */ /* 0x002fea0003800000 */
[----:B------:R-:W-:Y:S02]  /*19330*/  ULDC UR4, c[0x0][0xac8] ;  /* 0x0002b20000047ab9 */ /* 0x000fe40000000800 */
[----:B------:R-:W-:Y:S02]  /*19340*/  ISETP.GE.AND P3, PT, R222, UR4, PT ;  /* 0x00000004de007c0c */ /* 0x000fe4000bf66270 */
[----:B------:R-:W-:Y:S02]  /*19350*/  ISETP.GE.AND P4, PT, R10, UR4, PT ;  /* 0x000000040a007c0c */ /* 0x000fe4000bf86270 */
[----:B------:R-:W-:-:S09]  /*19360*/  ISETP.GE.AND P5, PT, R224, UR4, PT ;  /* 0x00000004e0007c0c */ /* 0x000fd2000bfa6270 */
[-C--:B---3--:R-:W-:Y:S02]  /*19370*/  @!P3 LEA R6, P0, R222, R3.reuse, 0x1 ;  /* 0x00000003de06b211 */ /* 0x088fe400078008ff */
[-C--:B------:R-:W-:Y:S02]  /*19380*/  @!P4 LEA R12, P1, R10, R3.reuse, 0x1 ;  /* 0x000000030a0cc211 */ /* 0x080fe400078208ff */
[----:B------:R-:W-:Y:S02]  /*19390*/  @!P5 LEA R2, P2, R224, R3, 0x1 ;  /* 0x00000003e002d211 */ /* 0x000fe400078408ff */
[-C--:B0-----:R-:W-:Y:S02]  /*193a0*/  @!P3 LEA.HI.X R7, R222, R5.reuse, R8, 0x1, P0 ;  /* 0x00000005de07b211 */ /* 0x081fe400000f0c08 */
[-C--:B------:R-:W-:Y:S02]  /*193b0*/  @!P4 LEA.HI.X R13, R10, R5.reuse, R9, 0x1, P1 ;  /* 0x000000050a0dc211 */ /* 0x080fe400008f0c09 */
[----:B------:R-:W-:Y:S01]  /*193c0*/  @!P5 LEA.HI.X R3, R224, R5, R11, 0x1, P2 ;  /* 0x00000005e003d211 */ /* 0x000fe200010f0c0b */
[----:B------:R1:W-:Y:S04]  /*193d0*/  @!P3 ST.E.128 desc[UR56][R6.64], RZ ;  /* 0x000000ff0600b985 */ /* 0x0003e8000c101d38 */
[----:B------:R1:W-:Y:S04]  /*193e0*/  @!P4 ST.E.128 desc[UR56][R12.64], RZ ;  /* 0x000000ff0c00c985 */ /* 0x0003e8000c101d38 */
[----:B------:R1:W-:Y:S02]  /*193f0*/  @!P5 ST.E.128 desc[UR56][R2.64], RZ ;  /* 0x000000ff0200d985 */ /* 0x0003e4000c101d38 */
.L_x_3946:
[----:B------:R-:W-:Y:S05]  /*19400*/  BSYNC B0 ;  /* 0x0000000000007941 */ /* 0x000fea0003800000 */
.L_x_3937:
[----:B------:R-:W-:Y:S02]  /*19410*/  ULDC UR4, c[0x0][0xc3c] ;  /* 0x00030f0000047ab9 */ /* 0x000fe40000000800 */
[----:B--2---:R-:W-:-:S13]  /*19420*/  ISETP.GE.AND P0, PT, R31, UR4, PT ;  /* 0x000000041f007c0c */ /* 0x004fda000bf06270 */
[----:B------:R-:W-:Y:S05]  /*19430*/  @!P0 BRA `(.L_x_3956) ;  /* 0xfffffe7c00d08947 */ /* 0x000fea000383ffff */
[----:B------:R-:W-:Y:S05]  /*19440*/  BRA `(.L_x_3741) ;  /* 0x0000006800b07947 */ /* 0x000fea0003800000 */
.L_x_3739:
[----:B------:R-:W-:-:S08]  /*19450*/  NOP ;  /* 0x0000000000007918 */ /* 0x000fd00000000000 */
[----:B------:R-:W0:-:S00]  /*19460*/  USETMAXREG.DEALLOC.CTAPOOL 0x28 ;  /* 0x00000028000079c8 */ /* 0x000e0000080e0500 */
[----:B0-----:R-:W2:Y:S01]  /*19470*/  LDL.LU R3, [R1] ;  /* 0x0000000001037983 */ /* 0x001ea20000300800 */
[----:B------:R-:W-:Y:S01]  /*19480*/  LOP3.LUT R2, R2, 0x3, RZ, 0xc0, !PT ;  /* 0x0000000302027812 */ /* 0x000fe200078ec0ff */
[----:B------:R-:W-:-:S05]  /*19490*/  IMAD.MOV.U32 R4, RZ, RZ, RZ ;  /* 0x000000ffff047224 */ /* 0x000fca00078e00ff */
[----:B------:R-:W0:Y:S02]  /*194a0*/  SHFL.IDX PT, R2, R2, RZ, 0x1f ;  /* 0x00001fff02027589 */ /* 0x000e2400000e0000 */
[----:B0-----:R-:W-:Y:S02]  /*194b0*/  ISETP.NE.AND P0, PT, R2, RZ, PT ;  /* 0x000000ff0200720c */ /* 0x001fe40003f05270 */
[----:B--2---:R-:W-:-:S11]  /*194c0*/  LOP3.LUT R3, R3, 0xffffffdf, RZ, 0xc0, !PT ;  /* 0xffffffdf03037812 */ /* 0x004fd600078ec0ff */
[----:B------:R-:W-:-:S05]  /*194d0*/  @P0 LOP3.LUT R3, R3, 0x20, RZ, 0xfc, !PT ;  /* 0x0000002003030812 */ /* 0x000fca00078efcff */
[----:B------:R0:W-:Y:S01]  /*194e0*/  STL [R1], R3 ;  /* 0x0000000301007387 */ /* 0x0001e20000100800 */
[----:B------:R-:W-:Y:S05]  /*194f0*/  @!P0 BRA `(.L_x_3957) ;  /* 0x00000000001c8947 */ /* 0x000fea0003800000 */
[----:B------:R-:W1:Y:S08]  /*19500*/  S2UR UR5, SR_CgaCtaId ;  /* 0x00000000000579c3 */ /* 0x000e700000008800 */
[----:B------:R-:W-:Y:S06]  /*19510*/  BAR.SYNC.DEFER_BLOCKING 0x5, 0x180 ;  /* 0x0146000000007b1d */ /* 0x000fec0000010000 */
[----:B------:R-:W-:-:S02]  /*19520*/  UMOV UR4, 0x400 ;  /* 0x0000040000047882 */ /* 0x000fc40000000000 */
[----:B-1----:R-:W-:-:S09]  /*19530*/  ULEA UR4, UR5, UR4, 0x18 ;  /* 0x0000000405047291 */ /* 0x002fd2000f8ec03f */
[----:B------:R-:W1:Y:S01]  /*19540*/  LDS.128 R16, [UR4+0x308d0] ;  /* 0x0308d004ff107984 */ /* 0x000e620008000c00 */
[----:B------:R-:W-:Y:S06]  /*19550*/  BAR.ARV 0x4, 0x180 ;  /* 0x0106000000007b1d */ /* 0x000fec0000002000 */
[----:B------:R-:W-:Y:S05]  /*19560*/  BRA `(.L_x_3958) ;  /* 0x0000000400fc7947 */ /* 0x000fea0003800000 */
.L_x_3957:
[----:B------:R-:W-:Y:S01]  /*19570*/  LOP3.LUT R5, R0, 0x1f, RZ, 0xc0, !PT ;  /* 0x0000001f00057812 */ /* 0x000fe200078ec0ff */
[----:B------:R-:W-:Y:S01]  /*19580*/  ULDC UR4, c[0x0][0xc3c] ;  /* 0x00030f0000047ab9 */ /* 0x000fe20000000800 */
[----:B------:R-:W1:Y:S01]  /*19590*/  S2UR UR6, SR_CTAID.X ;  /* 0x00000000000679c3 */ /* 0x000e620000002500 */
[----:B------:R-:W-:Y:S01]  /*195a0*/  ULDC UR5, c[0x0][0xc38] ;  /* 0x00030e0000057ab9 */ /* 0x000fe20000000800 */
[----:B------:R-:W-:-:S04]  /*195b0*/  ISETP.NE.AND P0, PT, R5, 0x1f, PT ;  /* 0x0000001f0500780c */ /* 0x000fc80003f05270 */
[----:B------:R-:W-:-:S13]  /*195c0*/  ISETP.GE.OR P1, PT, R5, UR4, !P0 ;  /* 0x0000000405007c0c */ /* 0x000fda000c726670 */
[----:B0-----:R-:W0:Y:S02]  /*195d0*/  @!P1 LDC.64 R2, c[0x0][0xc80] ;  /* 0x00032000ff029b82 */ /* 0x001e240000000a00 */
        /* <DEDUP_REMOVED lines=29> */
[----:B------:R-:W0:Y:S01]  /*197b0*/  LDC R10, c[0x0][0xc3c] ;  /* 0x00030f00ff0a7b82 */ /* 0x000e220000000800 */
[----:B------:R-:W-:Y:S01]  /*197c0*/  IMAD.MOV.U32 R6, RZ, RZ, R3 ;  /* 0x000000ffff067224 */ /* 0x000fe200078e0003 */
[----:B------:R-:W-:Y:S01]  /*197d0*/  UMOV UR4, URZ ;  /* 0x0000003f00047c82 */ /* 0x000fe20008000000 */
[----:B------:R-:W-:Y:S01]  /*197e0*/  ULDC UR7, c[0x0][0xc3c] ;  /* 0x00030f0000077ab9 */ /* 0x000fe20000000800 */
[----:B------:R-:W-:-:S05]  /*197f0*/  ULDC UR5, c[0x0][0xc38] ;  /* 0x00030e0000057ab9 */ /* 0x000fca0000000800 */
.L_x_3963:
        /* <DEDUP_REMOVED lines=12> */
.L_x_3962:
[----:B------:R-:W-:Y:S05]  /*198c0*/  BSYNC B0 ;  /* 0x0000000000007941 */ /* 0x000fea0003800000 */
.L_x_3961:
        /* <DEDUP_REMOVED lines=20> */
[----:B------:R-:W-:-:S07]  /*19a10*/  MOV R7, R9 ;  /* 0x0000000900077202 */ /* 0x000fce0000000f00 */
.L_x_3959:
        /* <DEDUP_REMOVED lines=15> */
.L_x_3964:
        /* <DEDUP_REMOVED lines=28> */
.L_x_3960:
[----:B------:R-:W-:Y:S01]  /*19cd0*/  MOV R17, RZ ;  /* 0x000000ff00117202 */ /* 0x000fe20000000f00 */
[----:B------:R-:W-:Y:S02]  /*19ce0*/  IMAD.U32 R16, RZ, RZ, UR6 ;  /* 0x00000006ff107e24 */ /* 0x000fe4000f8e00ff */
[----:B------:R-:W-:-:S07]  /*19cf0*/  IMAD.MOV.U32 R18, RZ, RZ, RZ ;  /* 0x000000ffff127224 */ /* 0x000fce00078e00ff */
.L_x_3965:
[----:B------:R-:W-:-:S13]  /*19d00*/  ISETP.NE.AND P0, PT, R5, RZ, PT ;  /* 0x000000ff0500720c */ /* 0x000fda0003f05270 */
[----:B------:R-:W0:Y:S01]  /*19d10*/  @!P0 S2R R3, SR_CgaCtaId ;  /* 0x0000000000038919 */ /* 0x000e220000008800 */
[----:B------:R-:W-:-:S04]  /*19d20*/  @!P0 MOV R2, 0x400 ;  /* 0x0000040000028802 */ /* 0x000fc80000000f00 */
[----:B0-----:R-:W-:-:S05]  /*19d30*/  @!P0 LEA R2, R3, R2, 0x18 ;  /* 0x0000000203028211 */ /* 0x001fca00078ec0ff */
[----:B------:R2:W-:Y:S01]  /*19d40*/  @!P0 STS.128 [R2+0x308d0], R16 ;  /* 0x0308d01002008388 */ /* 0x0005e20000000c00 */
[----:B------:R-:W-:Y:S06]  /*19d50*/  BAR.ARV 0x5, 0x180 ;  /* 0x0146000000007b1d */ /* 0x000fec0000002000 */
.L_x_3958:
[----:B------:R3:W-:Y:S01]  /*19d60*/  STL [R1+0x28], RZ ;  /* 0x000028ff01007387 */ /* 0x0007e20000100800 */
[----:B------:R-:W-:Y:S01]  /*19d70*/  ULDC UR4, c[0x0][0xc3c] ;  /* 0x00030f0000047ab9 */ /* 0x000fe20000000800 */
[----:B------:R-:W-:Y:S01]  /*19d80*/  IMAD.MOV.U32 R28, RZ, RZ, 0x1 ;  /* 0x00000001ff1c7424 */ /* 0x000fe200078e00ff */
[----:B-1----:R-:W-:Y:S01]  /*19d90*/  ISETP.GE.AND P0, PT, R19, UR4, PT ;  /* 0x0000000413007c0c */ /* 0x002fe2000bf06270 */
[----:B------:R-:W-:-:S12]  /*19da0*/  IMAD.MOV.U32 R26, RZ, RZ, RZ ;  /* 0x000000ffff1a7224 */ /* 0x000fd800078e00ff */
[----:B---3--:R-:W-:Y:S05]  /*19db0*/  @P0 BRA `(.L_x_3966) ;  /* 0x0000005c00780947 */ /* 0x008fea0003800000 */
[----:B------:R-:W1:Y:S01]  /*19dc0*/  S2UR UR5, SR_CgaCtaId ;  /* 0x00000000000579c3 */ /* 0x000e620000008800 */
[C---:B------:R-:W-:Y:S01]  /*19dd0*/  IMAD.SHL.U32 R33, R0.reuse, 0x8, RZ ;  /* 0x0000000800217824 */ /* 0x040fe200078e00ff */
[----:B------:R-:W-:Y:S01]  /*19de0*/  LOP3.LUT R4, R0, 0x7f, RZ, 0xc0, !PT ;  /* 0x0000007f00047812 */ /* 0x000fe200078ec0ff */
[----:B------:R-:W-:Y:S01]  /*19df0*/  UMOV UR4, 0x400 ;  /* 0x0000040000047882 */ /* 0x000fe20000000000 */
[----:B------:R3:W-:Y:S01]  /*19e00*/  STL [R1+0x28], RZ ;  /* 0x000028ff01007387 */ /* 0x0007e20000100800 */
[----:B------:R-:W-:Y:S01]  /*19e10*/  BSSY B8, `(.L_x_3966) ;  /* 0x00005d8000087945 */ /* 0x000fe20003800000 */
[C---:B0-----:R-:W-:Y:S01]  /*19e20*/  LOP3.LUT R3, R33.reuse, 0x1f8, RZ, 0xc0, !PT ;  /* 0x000001f821037812 */ /* 0x041fe200078ec0ff */
[----:B------:R-:W-:Y:S01]  /*19e30*/  IMAD.SHL.U32 R37, R4, 0x8, RZ ;  /* 0x0000000804257824 */ /* 0x000fe200078e00ff */
[----:B------:R-:W-:Y:S01]  /*19e40*/  LOP3.LUT R33, R33, 0x38, RZ, 0xc0, !PT ;  /* 0x0000003821217812 */ /* 0x000fe200078ec0ff */
[----:B------:R-:W-:Y:S01]  /*19e50*/  IMAD.MOV.U32 R29, RZ, RZ, 0x1 ;  /* 0x00000001ff1d7424 */ /* 0x000fe200078e00ff */
[----:B--2---:R-:W-:Y:S01]  /*19e60*/  LOP3.LUT R2, R3, 0x38, R0, 0x78, !PT ;  /* 0x0000003803027812 */ /* 0x004fe200078e7800 */
[----:B------:R-:W-:Y:S01]  /*19e70*/  IMAD.SHL.U32 R0, R0, 0x10, RZ ;  /* 0x0000001000007824 */ /* 0x000fe200078e00ff */
[----:B------:R-:W-:Y:S01]  /*19e80*/  CS2R R26, SRZ ;  /* 0x00000000001a7805 */ /* 0x000fe2000001ff00 */
[----:B------:R-:W-:Y:S01]  /*19e90*/  IMAD.MOV.U32 R28, RZ, RZ, 0x1 ;  /* 0x00000001ff1c7424 */ /* 0x000fe200078e00ff */
[----:B------:R-:W-:Y:S01]  /*19ea0*/  LOP3.LUT R37, R2, 0x200, R37, 0xf8, !PT ;  /* 0x0000020002257812 */ /* 0x000fe200078ef825 */
[----:B------:R-:W-:Y:S01]  /*19eb0*/  ULOP3.LUT UR39, UR61, 0x2, URZ, 0xfc, !UPT ;  /* 0x000000023d277892 */ /* 0x000fe2000f8efc3f */
[----:B------:R-:W-:Y:S01]  /*19ec0*/  SHF.R.U32.HI R2, RZ, 0x3, R4 ;  /* 0x00000003ff027819 */ /* 0x000fe20000011604 */
[----:B------:R-:W-:Y:S01]  /*19ed0*/  ULDC.64 UR36, c[0x0][0x198] ;  /* 0x0000660000247ab9 */ /* 0x000fe20000000a00 */
[----:B------:R-:W-:Y:S01]  /*19ee0*/  LOP3.LUT R36, R33, 0x40, RZ, 0xfc, !PT ;  /* 0x0000004021247812 */ /* 0x000fe200078efcff */
[----:B------:R-:W-:Y:S01]  /*19ef0*/  ULDC UR38, c[0x0][0xc] ;  /* 0x0000030000267ab9 */ /* 0x000fe20000000800 */
[----:B------:R-:W-:-:S02]  /*19f00*/  LOP3.LUT R0, R2, 0x70, R0, 0xf8, !PT ;  /* 0x0000007002007812 */ /* 0x000fc400078ef800 */
[----:B------:R-:W-:Y:S01]  /*19f10*/  LOP3.LUT R35, R33, 0x80, RZ, 0xfc, !PT ;  /* 0x0000008021237812 */ /* 0x000fe200078efcff */
[----:B-1----:R-:W-:-:S06]  /*19f20*/  ULEA UR4, UR5, UR4, 0x18 ;  /* 0x0000000405047291 */ /* 0x002fcc000f8ec03f */
[----:B------:R-:W-:-:S04]  /*19f30*/  IMAD.U32 R22, RZ, RZ, UR4 ;  /* 0x00000004ff167e24 */ /* 0x000fc8000f8e00ff */
[----:B------:R-:W-:-:S05]  /*19f40*/  IMAD R0, R37, 0x2, R22 ;  /* 0x0000000225007824 */ /* 0x000fca00078e0216 */
[----:B------:R3:W-:Y:S02]  /*19f50*/  STL [R1+0x4], R0 ;  /* 0x0000040001007387 */ /* 0x0007e40000100800 */
.L_x_4069:
[----:B0-----:R-:W0:Y:S02]  /*19f60*/  LDC.64 R30, c[0x0][0xc88] ;  /* 0x00032200ff1e7b82 */ /* 0x001e240000000a00 */
[----:B0-----:R-:W-:-:S06]  /*19f70*/  IMAD.WIDE R30, R19, 0x4, R30 ;  /* 0x00000004131e7825 */ /* 0x001fcc00078e021e */
[----:B------:R-:W3:Y:S01]  /*19f80*/  LDG.E R30, desc[UR56][R30.64] ;  /* 0x000000381e1e7981 */ /* 0x000ee2000c1e1900 */
[----:B------:R-:W-:Y:S05]  /*19f90*/  YIELD ;  /* 0x0000000000007946 */ /* 0x000fea0003800000 */
[----:B------:R-:W-:Y:S01]  /*19fa0*/  ULDC.64 UR4, c[0x0][0xa28] ;  /* 0x00028a0000047ab9 */ /* 0x000fe20000000a00 */
[----:B------:R-:W-:Y:S01]  /*19fb0*/  ULDC.64 UR8, c[0x0][0xa18] ;  /* 0x0002860000087ab9 */ /* 0x000fe20000000a00 */
[----:B------:R-:W-:Y:S01]  /*19fc0*/  ISETP.NE.U32.AND P0, PT, RZ, UR4, PT ;  /* 0x00000004ff007c0c */ /* 0x000fe2000bf05070 */
[----:B------:R-:W-:Y:S01]  /*19fd0*/  IMAD.MOV.U32 R9, RZ, RZ, RZ ;  /* 0x000000ffff097224 */ /* 0x000fe200078e00ff */
[----:B------:R-:W-:-:S02]  /*19fe0*/  ULDC.64 UR6, c[0x0][0xa10] ;  /* 0x0002840000067ab9 */ /* 0x000fc40000000a00 */
[----:B------:R-:W-:Y:S02]  /*19ff0*/  ISETP.NE.AND.EX P0, PT, RZ, UR5, PT, P0 ;  /* 0x00000005ff007c0c */ /* 0x000fe4000bf05300 */
[----:B------:R-:W-:-:S04]  /*1a000*/  ISETP.NE.U32.AND P2, PT, RZ, UR8, PT ;  /* 0x00000008ff007c0c */ /* 0x000fc8000bf45070 */
[----:B------:R-:W-:Y:S01]  /*1a010*/  ISETP.NE.AND.EX P2, PT, RZ, UR9, PT, P2 ;  /* 0x00000009ff007c0c */ /* 0x000fe2000bf45320 */
[----:B------:R-:W-:Y:S01]  /*1a020*/  IMAD.MOV.U32 R34, RZ, RZ, RZ ;  /* 0x000000ffff227224 */ /* 0x000fe200078e00ff */
[----:B---3--:R-:W-:-:S05]  /*1a030*/  SHF.R.S32.HI R0, RZ, 0x1f, R30 ;  /* 0x0000001fff007819 */ /* 0x008fca000001141e */
[C---:B------:R-:W-:Y:S01]  /*1a040*/  @P0 LEA R2, P1, R30.reuse, UR4, 0x2 ;  /* 0x000000041e020c11 */ /* 0x040fe2000f8210ff */
[C---:B------:R-:W-:Y:S01]  /*1a050*/  IMAD.SHL.U32 R23, R30.reuse, 0x4, RZ ;  /* 0x000000041e177824 */ /* 0x040fe200078e00ff */
[C-C-:B------:R-:W-:Y:S01]  /*1a060*/  SHF.L.U64.HI R24, R30.reuse, 0x2, R0.reuse ;  /* 0x000000021e187819 */ /* 0x140fe20000010200 */
[----:B------:R0:W-:Y:S01]  /*1a070*/  STL [R1+0x18], R0 ;  /* 0x0000180001007387 */ /* 0x0001e20000100800 */
[----:B------:R-:W-:Y:S01]  /*1a080*/  @P0 LEA.HI.X R3, R30, UR5, R0, 0x2, P1 ;  /* 0x000000051e030c11 */ /* 0x000fe200088f1400 */
[----:B------:R-:W-:-:S04]  /*1a090*/  ULDC.64 UR4, c[0x0][0xa00] ;  /* 0x0002800000047ab9 */ /* 0x000fc80000000a00 */
[----:B--2---:R1:W2:Y:S01]  /*1a0a0*/  @P0 LDG.E R9, desc[UR56][R2.64] ;  /* 0x0000003802090981 */ /* 0x0042a2000c1e1900 */
[----:B------:R-:W-:Y:S02]  /*1a0b0*/  ISETP.NE.U32.AND P0, PT, RZ, UR4, PT ;  /* 0x00000004ff007c0c */ /* 0x000fe4000bf05070 */
        /* <DEDUP_REMOVED lines=9> */
[----:B------:R-:W-:Y:S02]  /*1a150*/  @P2 IADD3 R6, P3, R23, UR8, RZ ;  /* 0x0000000817062c10 */ /* 0x000fe4000ff7e0ff */
[----:B------:R-:W-:Y:S01]  /*1a160*/  MOV R8, UR4 ;  /* 0x0000000400087c02 */ /* 0x000fe20008000f00 */
[----:B------:R-:W5:Y:S01]  /*1a170*/  @P0 LDG.E R34, desc[UR56][R2.64] ;  /* 0x0000003802220981 */ /* 0x000f62000c1e1900 */
[----:B------:R-:W-:Y:S01]  /*1a180*/  @P2 IADD3.X R7, R24, UR9, RZ, P3, !PT ;  /* 0x0000000918072c10 */ /* 0x000fe20009ffe4ff */
[----:B------:R-:W-:Y:S02]  /*1a190*/  ULDC.64 UR4, c[0x0][0x418] ;  /* 0x0001060000047ab9 */ /* 0x000fe40000000a00 */
        /* <DEDUP_REMOVED lines=15> */
[----:B------:R-:W2:Y:S04]  /*1a290*/  LDG.E R10, desc[UR56][R2.64] ;  /* 0x00000038020a7981 */ /* 0x000ea8000c1e1900 */
[----:B------:R-:W2:Y:S02]  /*1a2a0*/  LDG.E R7, desc[UR56][R2.64+0x4] ;  /* 0x0000043802077981 */ /* 0x000ea4000c1e1900 */
[----:B--2---:R-:W-:-:S05]  /*1a2b0*/  IMAD.IADD R2, R7, 0x1, -R10 ;  /* 0x0000000107027824 */ /* 0x004fca00078e0a0a */
[----:B------:R0:W-:Y:S02]  /*1a2c0*/  STL [R1+0x20], R2 ;  /* 0x0000200201007387 */ /* 0x0001e40000100800 */
.L_x_3967:
[----:B------:R-:W-:Y:S01]  /*1a2d0*/  ULDC.64 UR4, c[0x0][0xa20] ;  /* 0x0002880000047ab9 */ /* 0x000fe20000000a00 */
[----:B------:R-:W-:Y:S01]  /*1a2e0*/  IMAD.MOV.U32 R32, RZ, RZ, R30 ;  /* 0x000000ffff207224 */ /* 0x000fe200078e001e */
[----:B------:R-:W-:-:S04]  /*1a2f0*/  ISETP.NE.U32.AND P0, PT, RZ, UR4, PT ;  /* 0x00000004ff007c0c */ /* 0x000fc8000bf05070 */
[----:B------:R-:W-:-:S13]  /*1a300*/  ISETP.NE.AND.EX P0, PT, RZ, UR5, PT, P0 ;  /* 0x00000005ff007c0c */ /* 0x000fda000bf05300 */
[----:B------:R-:W-:Y:S05]  /*1a310*/  @!P0 BRA `(.L_x_3968) ;  /* 0x0000000000108947 */ /* 0x000fea0003800000 */
[----:B0-----:R-:W-:-:S04]  /*1a320*/  IADD3 R2, P0, R23, UR4, RZ ;  /* 0x0000000417027c10 */ /* 0x001fc8000ff1e0ff */
[----:B------:R-:W-:-:S05]  /*1a330*/  IADD3.X R3, R24, UR5, RZ, P0, !PT ;  /* 0x0000000518037c10 */ /* 0x000fca00087fe4ff */
[----:B------:R0:W5:Y:S01]  /*1a340*/  LDG.E R8, desc[UR56][R2.64] ;  /* 0x0000003802087981 */ /* 0x000162000c1e1900 */
[----:B------:R-:W-:Y:S05]  /*1a350*/  BRA `(.L_x_3969) ;  /* 0x0000000000247947 */ /* 0x000fea0003800000 */
.L_x_3968:
        /* <DEDUP_REMOVED lines=9> */
.L_x_3969:
[----:B0-----:R-:W2:Y:S04]  /*1a3f0*/  @P1 LDG.E R3, desc[UR56][R4.64] ;  /* 0x0000003804031981 */ /* 0x001ea8000c1e1900 */
[----:B------:R-:W2:Y:S01]  /*1a400*/  @P1 LDG.E R2, desc[UR56][R4.64+0x4] ;  /* 0x0000043804021981 */ /* 0x000ea2000c1e1900 */
        /* <DEDUP_REMOVED lines=8> */
[----:B------:R-:W-:Y:S01]  /*1a490*/  LEA.HI.SX32 R4, R2, R7, 0x1c ;  /* 0x0000000702047211 */ /* 0x000fe200078fe2ff */
[----:B------:R-:W-:-:S04]  /*1a4a0*/  IMAD.MOV R2, RZ, RZ, -R3 ;  /* 0x000000ffff027224 */ /* 0x000fc800078e0a03 */
[----:B------:R-:W-:Y:S01]  /*1a4b0*/  IMAD R7, R4, 0x60, -R3 ;  /* 0x0000006004077824 */ /* 0x000fe200078e0a03 */
[----:B------:R-:W-:Y:S01]  /*1a4c0*/  VIMNMX R2, RZ, R2, !PT ;  /* 0x00000002ff027248 */ /* 0x000fe20007fe0100 */
[----:B------:R0:W-:Y:S03]  /*1a4d0*/  STL [R1+0x24], R4 ;  /* 0x0000240401007387 */ /* 0x0001e60000100800 */
[----:B------:R-:W-:-:S04]  /*1a4e0*/  VIMNMX R7, R7, R6, PT ;  /* 0x0000000607077248 */ /* 0x000fc80003fe0100 */
[----:B------:R-:W-:Y:S01]  /*1a4f0*/  ISETP.GT.AND P0, PT, R7, R2, PT ;  /* 0x000000020700720c */ /* 0x000fe20003f04270 */
[----:B------:R-:W-:-:S05]  /*1a500*/  IMAD.WIDE.U32 R2, R2, -0x55555555, RZ ;  /* 0xaaaaaaab02027825 */ /* 0x000fca00078e00ff */
[----:B0-----:R-:W-:-:S05]  /*1a510*/  SHF.R.U32.HI R4, RZ, 0x6, R3 ;  /* 0x00000006ff047819 */ /* 0x001fca0000011603 */
        /* <DEDUP_REMOVED lines=15> */
.L_x_4125:
[----:B-1----:R-:W-:Y:S02]  /*1a610*/  ISETP.NE.AND P0, PT, R14, RZ, PT ;  /* 0x000000ff0e00720c */ /* 0x002fe40003f05270 */
[----:B------:R-:W-:-:S11]  /*1a620*/  PLOP3.LUT P6, PT, PT, PT, PT, 0x8, 0x0 ;  /* 0x000000000000781c */ /* 0x000fd60003fce170 */
[----:B------:R-:W-:Y:S05]  /*1a630*/  @P0 BRA `(.L_x_3973) ;  /* 0x00000000000c0947 */ /* 0x000fea0003800000 */
[----:B------:R-:W-:-:S03]  /*1a640*/  UMOV UR4, 0xffffffff ;  /* 0xffffffff00047882 */ /* 0x000fc60000000000 */
[----:B------:R-:W-:Y:S05]  /*1a650*/  BRA.DIV UR4, `(.L_x_3974) ;  /* 0x0000006604dc7947 */ /* 0x000fea000b800000 */
[----:B------:R-:W-:-:S13]  /*1a660*/  ELECT P6, URZ, PT ;  /* 0x00000000003f782f */ /* 0x000fda00038c0000 */
.L_x_3973:
        /* <DEDUP_REMOVED lines=9> */
.L_x_4128:
[----:B------:R-:W-:Y:S05]  /*1a700*/  BSYNC B1 ;  /* 0x0000000000017941 */ /* 0x000fea0003800000 */
.L_x_3975:
        /* <DEDUP_REMOVED lines=10> */
.L_x_4129:
[----:B------:R-:W-:Y:S05]  /*1a7b0*/  BSYNC B2 ;  /* 0x0000000000027941 */ /* 0x000fea0003800000 */
.L_x_3979:
[----:B------:R-:W-:Y:S04]  /*1a7c0*/  BSSY B2, `(.L_x_3981) ;  /* 0x0000009000027945 */ /* 0x000fe80003800000 */
[----:B------:R-:W-:Y:S05]  /*1a7d0*/  @P1 BRA `(.L_x_3982) ;  /* 0x00000000001c1947 */ /* 0x000fea0003800000 */
[----:B------:R-:W2:Y:S01]  /*1a7e0*/  S2R R6, SR_TID.X ;  /* 0x0000000000067919 */ /* 0x000ea20000002100 */
[----:B0-----:R-:W-:-:S04]  /*1a7f0*/  MOV R5, 0x9000 ;  /* 0x0000900000057802 */ /* 0x001fc80000000f00 */
[----:B------:R3:W-:Y:S01]  /*1a800*/  SYNCS.ARRIVE.TRANS64 RZ, [R9+URZ+0x30890], R5 ;  /* 0x0308900509ff79a7 */ /* 0x0007e2000800003f */
[----:B--2---:R-:W-:-:S04]  /*1a810*/  LOP3.LUT R6, R6, 0x1f, RZ, 0xc0, !PT ;  /* 0x0000001f06067812 */ /* 0x004fc800078ec0ff */
[----:B------:R-:W-:-:S13]  /*1a820*/  ISETP.NE.AND P0, PT, R6, RZ, PT ;  /* 0x000000ff0600720c */ /* 0x000fda0003f05270 */
[----:B---3--:R-:W-:Y:S05]  /*1a830*/  @!P0 BRA `(.L_x_3982) ;  /* 0x0000000000048947 */ /* 0x008fea0003800000 */
[----:B------:R-:W-:Y:S01]  /*1a840*/  BPT.TRAP 0x1 ;  /* 0x000000040000795c */ /* 0x000fe20000300000 */
.L_x_3982:
[----:B------:R-:W-:Y:S05]  /*1a850*/  BSYNC B2 ;  /* 0x0000000000027941 */ /* 0x000fea0003800000 */
.L_x_3981:
        /* <DEDUP_REMOVED lines=12> */
.L_x_3983:
        /* <DEDUP_REMOVED lines=16> */
.L_x_3984:
        /* <DEDUP_REMOVED lines=16> */
.L_x_3985:
        /* <DEDUP_REMOVED lines=13> */
.L_x_4130:
[----:B------:R-:W-:Y:S05]  /*1abf0*/  BSYNC B2 ;  /* 0x0000000000027941 */ /* 0x000fea0003800000 */
.L_x_3986:
        /* <DEDUP_REMOVED lines=11> */
.L_x_3989:
[----:B------:R-:W-:Y:S05]  /*1acb0*/  BSYNC B2 ;  /* 0x0000000000027941 */ /* 0x000fea0003800000 */
.L_x_3988:
        /* <DEDUP_REMOVED lines=8> */
.L_x_3990:
        /* <DEDUP_REMOVED lines=15> */
.L_x_3991:
        /* <DEDUP_REMOVED lines=10> */
[----:B------:R-:W-:Y:S02]  /*1aed0*/  R2UR UR10, R12 ;  /* 0x000000000c0a72ca */ /* 0x000fe400000e0000 */
[----:B------:R-:W-:Y:S02]  /*1aee0*/  R2UR UR6, R10 ;  /* 0x000000000a0672ca */ /* 0x000fe400000e0000 */
[----:B------:R-:W-:Y:S02]  /*1aef0*/  R2UR UR7, R11 ;  /* 0x000000000b0772ca */ /* 0x000fe400000e0000 */
[----:B------:R-:W-:Y:S02]  /*1af00*/  PLOP3.LUT P0, PT, PT, PT, PT, 0x80, 0x0 ;  /* 0x000000000000781c */ /* 0x000fe40003f0f070 */
[----:B------:R-:W-:-:S11]  /*1af10*/  IADD3 R7, R7, 0x6400, RZ ;  /* 0x0000640007077810 */ /* 0x000fd60007ffe0ff */
.L_x_3992:
        /* <DEDUP_REMOVED lines=10> */
.L_x_3978:
[----:B------:R-:W-:Y:S05]  /*1afc0*/  BSYNC B1 ;  /* 0x0000000000017941 */ /* 0x000fea0003800000 */
.L_x_3977:
        /* <DEDUP_REMOVED lines=9> */
.L_x_4009:
        /* <DEDUP_REMOVED lines=11> */
.L_x_4131:
[----:B------:R-:W-:Y:S05]  /*1b110*/  BSYNC B2 ;  /* 0x0000000000027941 */ /* 0x000fea0003800000 */
.L_x_3995:
        /* <DEDUP_REMOVED lines=9> */
.L_x_3998:
[----:B------:R-:W-:Y:S05]  /*1b1b0*/  BSYNC B2 ;  /* 0x0000000000027941 */ /* 0x000fea0003800000 */
.L_x_3997:
        /* <DEDUP_REMOVED lines=11> */
.L_x_3999:
        /* <DEDUP_REMOVED lines=16> */
.L_x_4000:
        /* <DEDUP_REMOVED lines=16> */
.L_x_4001:
        /* <DEDUP_REMOVED lines=13> */
.L_x_4132:
[----:B------:R-:W-:Y:S05]  /*1b540*/  BSYNC B2 ;  /* 0x0000000000027941 */ /* 0x000fea0003800000 */
.L_x_4002:
        /* <DEDUP_REMOVED lines=11> */
.L_x_4005:
[----:B------:R-:W-:Y:S05]  /*1b600*/  BSYNC B2 ;  /* 0x0000000000027941 */ /* 0x000fea0003800000 */
.L_x_4004:
[----:B------:R-:W-:Y:S01]  /*1b610*/  R2UR UR10, R12 ;  /* 0x000000000c0a72ca */ /* 0x000fe200000e0000 */
[----:B------:R-:W-:Y:S01]  /*1b620*/  UIADD3 UR4, UP0, UR36, 0x670, URZ ;  /* 0x0000067024047890 */ /* 0x000fe2000ff1e03f */
[----:B------:R-:W-:Y:S01]  /*1b630*/  R2UR UR6, R10 ;  /* 0x000000000a0672ca */ /* 0x000fe200000e0000 */
[----:B------:R-:W-:Y:S01]  /*1b640*/  VIADD R3, R6, 0x400 ;  /* 0x0000040006037836 */ /* 0x000fe20000000000 */
[----:B------:R-:W-:Y:S01]  /*1b650*/  R2UR UR7, R11 ;  /* 0x000000000b0772ca */ /* 0x000fe200000e0000 */
[----:B------:R-:W-:Y:S01]  /*1b660*/  UIADD3.X UR5, URZ, UR37, URZ, UP0, !UPT ;  /* 0x000000253f057290 */ /* 0x000fe200087fe43f */
[----:B------:R-:W-:Y:S02]  /*1b670*/  PLOP3.LUT P1, PT, PT, PT, PT, 0x80, 0x0 ;  /* 0x000000000000781c */ /* 0x000fe40003f2f070 */
[----:B01----:R-:W-:-:S11]  /*1b680*/  IADD3 R8, R8, 0x308b0, RZ ;  /* 0x000308b008087810 */ /* 0x003fd60007ffe0ff */
.L_x_4006:
        /* <DEDUP_REMOVED lines=15> */
.L_x_4007:
        /* <DEDUP_REMOVED lines=15> */
.L_x_4008:
        /* <DEDUP_REMOVED lines=10> */
.L_x_3994:
[----:B------:R-:W-:Y:S05]  /*1b910*/  BSYNC B1 ;  /* 0x0000000000017941 */ /* 0x000fea0003800000 */
.L_x_3993:
        /* <DEDUP_REMOVED lines=8> */
.L_x_3971:
[----:B------:R-:W-:Y:S05]  /*1b9a0*/  BSYNC B0 ;  /* 0x0000000000007941 */ /* 0x000fea0003800000 */
.L_x_3970:
        /* <DEDUP_REMOVED lines=23> */
.L_x_4011:
        /* <DEDUP_REMOVED lines=8> */
[----:B------:R-:W-:Y:S01]  /*1bba0*/  IMAD.U32 R4, RZ, RZ, UR6 ;  /* 0x00000006ff047e24 */ /* 0x000fe2000f8e00ff */
[----:B------:R-:W-:Y:S01]  /*1bbb0*/  MOV R13, RZ ;  /* 0x000000ff000d7202 */ /* 0x000fe20000000f00 */
[----:B------:R-:W1:Y:S01]  /*1bbc0*/  LDC.64 R2, c[0x4][R2] ;  /* 0x0100000002027b82 */ /* 0x000e620000000a00 */
[----:B0-----:R-:W-:Y:S02]  /*1bbd0*/  IMAD.U32 R5, RZ, RZ, UR7 ;  /* 0x00000007ff057e24 */ /* 0x001fe4000f8e00ff */
[----:B------:R-:W-:Y:S02]  /*1bbe0*/  IMAD.U32 R6, RZ, RZ, UR8 ;  /* 0x00000008ff067e24 */ /* 0x000fe4000f8e00ff */
[----:B------:R-:W-:-:S02]  /*1bbf0*/  IMAD.U32 R7, RZ, RZ, UR9 ;  /* 0x00000009ff077e24 */ /* 0x000fc4000f8e00ff */
[----:B------:R-:W-:Y:S02]  /*1bc00*/  IMAD.U32 R10, RZ, RZ, UR4 ;  /* 0x00000004ff0a7e24 */ /* 0x000fe4000f8e00ff */
[----:B------:R-:W-:Y:S02]  /*1bc10*/  IMAD.U32 R11, RZ, RZ, UR5 ;  /* 0x00000005ff0b7e24 */ /* 0x000fe4000f8e00ff */
[----:B------:R-:W-:Y:S02]  /*1bc20*/  IMAD.MOV.U32 R8, RZ, RZ, 0x70 ;  /* 0x00000070ff087424 */ /* 0x000fe400078e00ff */
[----:B------:R-:W-:-:S07]  /*1bc30*/  IMAD.MOV.U32 R12, RZ, RZ, 0x1 ;  /* 0x00000001ff0c7424 */ /* 0x000fce00078e00ff */
[----:B------:R-:W-:-:S07]  /*1bc40*/  LEPC R20, `(.L_x_4014) ;  /* 0x000000001014794e */ /* 0x000fce0000000000 */
[----:B-1----:R-:W-:Y:S05]  /*1bc50*/  CALL.ABS.NOINC R2 ;  /* 0x0000000002007343 */ /* 0x002fea0003c00000 */
.L_x_4014:
[----:B------:R-:W-:Y:S05]  /*1bc60*/  BSYNC B6 ;  /* 0x0000000000067941 */ /* 0x000fea0003800000 */
.L_x_4013:
        /* <DEDUP_REMOVED lines=10> */
[----:B0-----:R-:W-:Y:S02]  /*1bd10*/  IMAD.U32 R5, RZ, RZ, UR7 ;  /* 0x00000007ff057e24 */ /* 0x001fe4000f8e00ff */
[----:B------:R-:W-:Y:S02]  /*1bd20*/  IMAD.U32 R6, RZ, RZ, UR8 ;  /* 0x00000008ff067e24 */ /* 0x000fe4000f8e00ff */
[----:B------:R-:W-:-:S02]  /*1bd30*/  IMAD.U32 R7, RZ, RZ, UR9 ;  /* 0x00000009ff077e24 */ /* 0x000fc4000f8e00ff */
[----:B------:R-:W-:Y:S02]  /*1bd40*/  IMAD.U32 R10, RZ, RZ, UR4 ;  /* 0x00000004ff0a7e24 */ /* 0x000fe4000f8e00ff */
[----:B------:R-:W-:Y:S02]  /*1bd50*/  IMAD.U32 R11, RZ, RZ, UR5 ;  /* 0x00000005ff0b7e24 */ /* 0x000fe4000f8e00ff */
[----:B------:R-:W-:Y:S02]  /*1bd60*/  IMAD.MOV.U32 R8, RZ, RZ, 0x70 ;  /* 0x00000070ff087424 */ /* 0x000fe400078e00ff */
[----:B------:R-:W-:Y:S02]  /*1bd70*/  IMAD.MOV.U32 R12, RZ, RZ, 0x1 ;  /* 0x00000001ff0c7424 */ /* 0x000fe400078e00ff */
[----:B-1----:R-:W-:-:S07]  /*1bd80*/  IMAD.MOV.U32 R13, RZ, RZ, RZ ;  /* 0x000000ffff0d7224 */ /* 0x002fce00078e00ff */
[----:B------:R-:W-:-:S07]  /*1bd90*/  LEPC R20, `(.L_x_4017) ;  /* 0x000000001014794e */ /* 0x000fce0000000000 */
[----:B--2---:R-:W-:Y:S05]  /*1bda0*/  CALL.ABS.NOINC R2 ;  /* 0x0000000002007343 */ /* 0x004fea0003c00000 */
.L_x_4017:
        /* <DEDUP_REMOVED lines=15> */
.L_x_4016:
[----:B------:R-:W-:Y:S05]  /*1bea0*/  BSYNC B6 ;  /* 0x0000000000067941 */ /* 0x000fea0003800000 */
.L_x_4015:
[----:B------:R-:W2:Y:S01]  /*1beb0*/  LDL R25, [R1+0x24] ;  /* 0x0000240001197983 */ /* 0x000ea20000100800 */
[----:B------:R-:W-:Y:S01]  /*1bec0*/  ULDC.64 UR4, c[0x0][0x9f8] ;  /* 0x00027e0000047ab9 */ /* 0x000fe20000000a00 */
[----:B------:R-:W1:Y:S01]  /*1bed0*/  LDC R0, c[0x0][0x430] ;  /* 0x00010c00ff007b82 */ /* 0x000e620000000800 */
[----:B------:R-:W-:Y:S01]  /*1bee0*/  ISETP.NE.U32.AND P0, PT, RZ, UR4, PT ;  /* 0x00000004ff007c0c */ /* 0x000fe2000bf05070 */
[----:B------:R-:W3:Y:S03]  /*1bef0*/  LDL R21, [R1+0xc] ;  /* 0x00000c0001157983 */ /* 0x000ee60000100800 */
[----:B------:R-:W-:Y:S01]  /*1bf00*/  ISETP.NE.AND.EX P0, PT, RZ, UR5, PT, P0 ;  /* 0x00000005ff007c0c */ /* 0x000fe2000bf05300 */
[----:B------:R-:W4:Y:S01]  /*1bf10*/  LDL.LU R8, [R1] ;  /* 0x0000000001087983 */ /* 0x000f220000300800 */
[----:B------:R-:W0:Y:S11]  /*1bf20*/  S2R R20, SR_TID.X ;  /* 0x0000000000147919 */ /* 0x000e360000002100 */
[----:B------:R-:W-:Y:S01]  /*1bf30*/  @P0 IADD3 R2, P1, R23, UR4, RZ ;  /* 0x0000000417020c10 */ /* 0x000fe2000ff3e0ff */
[----:B------:R-:W-:-:S03]  /*1bf40*/  ULDC UR4, c[0x0][0x2f4] ;  /* 0x0000bd0000047ab9 */ /* 0x000fc60000000800 */
[----:B------:R-:W-:-:S05]  /*1bf50*/  @P0 IADD3.X R3, R24, UR5, RZ, P1, !PT ;  /* 0x0000000518030c10 */ /* 0x000fca0008ffe4ff */
[----:B------:R3:W4:Y:S01]  /*1bf60*/  @P0 LDG.E R32, desc[UR56][R2.64] ;  /* 0x0000003802200981 */ /* 0x000722000c1e1900 */
[----:B0-----:R-:W-:-:S04]  /*1bf70*/  LOP3.LUT R20, R20, 0x7f, RZ, 0xc0, !PT ;  /* 0x0000007f14147812 */ /* 0x001fc800078ec0ff */
[----:B------:R-:W-:Y:S02]  /*1bf80*/  SHF.R.U32.HI R4, RZ, 0x3, R20 ;  /* 0x00000003ff047819 */ /* 0x000fe40000011614 */
[----:B------:R-:W0:Y:S01]  /*1bf90*/  S2R R20, SR_TID.X ;  /* 0x0000000000147919 */ /* 0x000e220000002100 */
[----:B-1----:R-:W-:-:S13]  /*1bfa0*/  ISETP.NE.AND P1, PT, R0, 0x1, PT ;  /* 0x000000010000780c */ /* 0x002fda0003f25270 */
[----:B------:R-:W1:Y:S01]  /*1bfb0*/  @P1 LDC R6, c[0x0][0x438] ;  /* 0x00010e00ff061b82 */ /* 0x000e620000000800 */
[----:B0-----:R-:W-:-:S05]  /*1bfc0*/  IMAD.SHL.U32 R20, R20, 0x10, RZ ;  /* 0x0000001014147824 */ /* 0x001fca00078e00ff */
[----:B------:R-:W-:Y:S02]  /*1bfd0*/  LOP3.LUT R20, R4, 0x70, R20, 0xf8, !PT ;  /* 0x0000007004147812 */ /* 0x000fe400078ef814 */
[----:B------:R-:W0:Y:S01]  /*1bfe0*/  @P1 LDC R4, c[0x0][0x434] ;  /* 0x00010d00ff041b82 */ /* 0x000e220000000800 */
[----:B------:R-:W-:Y:S01]  /*1bff0*/  ISETP.GE.AND P3, PT, R33, UR4, PT ;  /* 0x0000000421007c0c */ /* 0x000fe2000bf66270 */
[----:B------:R-:W-:Y:S01]  /*1c000*/  UMOV UR5, 0xffffffff ;  /* 0xffffffff00057882 */ /* 0x000fe20000000000 */
[----:B--2---:R-:W-:-:S04]  /*1c010*/  VIADD R25, R25, 0xffffffff ;  /* 0xffffffff19197836 */ /* 0x004fc80000000000 */
[----:B------:R-:W-:-:S05]  /*1c020*/  IMAD R5, R25, 0x60, R20 ;  /* 0x0000006019057824 */ /* 0x000fca00078e0214 */
[----:B------:R-:W-:-:S04]  /*1c030*/  ISETP.GE.AND P0, PT, R5, R31, PT ;  /* 0x0000001f0500720c */ /* 0x000fc80003f06270 */
[----:B------:R-:W-:Y:S01]  /*1c040*/  ISETP.GT.U32.OR P0, PT, R20, 0x5f, P0 ;  /* 0x0000005f1400780c */ /* 0x000fe20000704470 */
[----:B---3--:R-:W-:-:S04]  /*1c050*/  IMAD.IADD R5, R5, 0x1, R21 ;  /* 0x0000000105057824 */ /* 0x008fc800078e0215 */
[----:B0-----:R-:W-:-:S08]  /*1c060*/  @P1 IMAD.HI.U32 R7, R5, R4, RZ ;  /* 0x0000000405071227 */ /* 0x001fd000078e00ff */
[----:B------:R-:W0:Y:S01]  /*1c070*/  @!P0 LDC.64 R2, c[0x0][0x428] ;  /* 0x00010a00ff028b82 */ /* 0x000e220000000a00 */
[----:B------:R-:W-:Y:S01]  /*1c080*/  IMAD.MOV.U32 R4, RZ, RZ, R5 ;  /* 0x000000ffff047224 */ /* 0x000fe200078e0005 */
[----:B-1----:R-:W-:Y:S02]  /*1c090*/  @P1 SHF.R.U32.HI R4, RZ, R6, R7 ;  /* 0x00000006ff041219 */ /* 0x002fe40000011607 */
[----:B----4-:R-:W-:-:S03]  /*1c0a0*/  SHF.R.S32.HI R9, RZ, 0x1f, R32 ;  /* 0x0000001fff097819 */ /* 0x010fc60000011420 */
[----:B------:R-:W-:-:S04]  /*1c0b0*/  IMAD.MOV R6, RZ, RZ, -R4 ;  /* 0x000000ffff067224 */ /* 0x000fc800078e0a04 */
[----:B------:R-:W-:Y:S01]  /*1c0c0*/  IMAD R0, R0, R6, R5 ;  /* 0x0000000600007224 */ /* 0x000fe200078e0205 */
[--C-:B------:R-:W-:Y:S01]  /*1c0d0*/  @!P0 SHF.R.S32.HI R5, RZ, 0x1f, R4.reuse ;  /* 0x0000001fff058819 */ /* 0x100fe20000011404 */
        /* <DEDUP_REMOVED lines=11> */
[----:B------:R-:W-:Y:S02]  /*1c190*/  ISETP.NE.AND P2, PT, R7, 0x3, PT ;  /* 0x000000030700780c */ /* 0x000fe40003f45270 */
[----:B------:R-:W-:-:S09]  /*1c1a0*/  LOP3.LUT R8, R8, 0xfffffff7, RZ, 0xc0, !PT ;  /* 0xfffffff708087812 */ /* 0x000fd200078ec0ff */
[----:B------:R-:W-:-:S04]  /*1c1b0*/  @P0 LOP3.LUT R8, R8, 0x8, RZ, 0xfc, !PT ;  /* 0x0000000808080812 */ /* 0x000fc800078efcff */
[----:B------:R-:W-:-:S04]  /*1c1c0*/  LOP3.LUT R8, R8, 0xffffffef, RZ, 0xc0, !PT ;  /* 0xffffffef08087812 */ /* 0x000fc800078ec0ff */
[----:B------:R-:W-:-:S04]  /*1c1d0*/  @P2 LOP3.LUT R8, R8, 0x10, RZ, 0xfc, !PT ;  /* 0x0000001008082812 */ /* 0x000fc800078efcff */
[----:B------:R-:W-:Y:S02]  /*1c1e0*/  LOP3.LUT R8, R8, 0xfffffffb, RZ, 0xc0, !PT ;  /* 0xfffffffb08087812 */ /* 0x000fe400078ec0ff */
[----:B------:R-:W-:Y:S02]  /*1c1f0*/  ISETP.GE.AND P1, PT, R36, UR4, PT ;  /* 0x0000000424007c0c */ /* 0x000fe4000bf26270 */
[----:B------:R-:W-:Y:S02]  /*1c200*/  @P3 LOP3.LUT R8, R8, 0x4, RZ, 0xfc, !PT ;  /* 0x0000000408083812 */ /* 0x000fe400078efcff */
[----:B------:R-:W-:Y:S02]  /*1c210*/  ISETP.GE.AND P0, PT, R35, UR4, PT ;  /* 0x0000000423007c0c */ /* 0x000fe4000bf06270 */
[----:B------:R-:W-:-:S04]  /*1c220*/  LOP3.LUT R8, R8, 0xfffffffe, RZ, 0xc0, !PT ;  /* 0xfffffffe08087812 */ /* 0x000fc800078ec0ff */
[----:B------:R-:W-:-:S04]  /*1c230*/  LOP3.LUT R8, R8, 0xfffffffd, RZ, 0xc0, !PT ;  /* 0xfffffffd08087812 */ /* 0x000fc800078ec0ff */
[----:B------:R-:W-:Y:S01]  /*1c240*/  @P1 LOP3.LUT R8, R8, 0x2, RZ, 0xfc, !PT ;  /* 0x0000000208081812 */ /* 0x000fe200078efcff */
[----:B------:R0:W-:Y:S03]  /*1c250*/  STL [R1+0x10], R9 ;  /* 0x0000100901007387 */ /* 0x0001e60000100800 */
[----:B------:R-:W-:Y:S01]  /*1c260*/  @P0 LOP3.LUT R8, R8, 0x1, RZ, 0xfc, !PT ;  /* 0x0000000108080812 */ /* 0x000fe200078efcff */
[----:B------:R0:W-:Y:S04]  /*1c270*/  STL [R1+0x38], R7 ;  /* 0x0000380701007387 */ /* 0x0001e80000100800 */
[----:B------:R0:W-:Y:S01]  /*1c280*/  STL [R1], R8 ;  /* 0x0000000801007387 */ /* 0x0001e20000100800 */
[----:B------:R-:W-:Y:S05]  /*1c290*/  BRA.DIV UR5, `(.L_x_4018) ;  /* 0x0000004e05507947 */ /* 0x000fea000b800000 */
.L_x_4135:
[----:B------:R-:W-:Y:S01]  /*1c2a0*/  SHF.R.S32.HI R31, RZ, 0x1f, R18 ;  /* 0x0000001fff1f7819 */ /* 0x000fe20000011412 */
[----:B------:R-:W-:Y:S06]  /*1c2b0*/  @!P2 BRA `(.L_x_4019) ;  /* 0x000000000004a947 */ /* 0x000fec0003800000 */
[----:B------:R-:W-:Y:S01]  /*1c2c0*/  BPT.TRAP 0x1 ;  /* 0x000000040000795c */ /* 0x000fe20000300000 */
.L_x_4019:
[----:B------:R-:W-:Y:S01]  /*1c2d0*/  SHF.R.S32.HI R5, RZ, 0x1f, R0 ;  /* 0x0000001fff057819 */ /* 0x000fe20000011400 */
[----:B------:R-:W-:Y:S01]  /*1c2e0*/  ULDC.64 UR4, c[0x0][0x328] ;  /* 0x0000ca0000047ab9 */ /* 0x000fe20000000a00 */
[----:B------:R-:W-:Y:S03]  /*1c2f0*/  BSSY B0, `(.L_x_4020) ;  /* 0x0000017000007945 */ /* 0x000fe60003800000 */
[----:B0-----:R-:W-:-:S04]  /*1c300*/  IMAD R3, R5, UR4, RZ ;  /* 0x0000000405037c24 */ /* 0x001fc8000f8e02ff */
        /* <DEDUP_REMOVED lines=21> */
.L_x_4136:
[----:B------:R-:W-:Y:S05]  /*1c460*/  BSYNC B0 ;  /* 0x0000000000007941 */ /* 0x000fea0003800000 */
.L_x_4020:
[----:B------:R-:W2:Y:S01]  /*1c470*/  LDL R3, [R1] ;  /* 0x0000000001037983 */ /* 0x000ea20000100800 */
[----:B------:R-:W-:-:S03]  /*1c480*/  ULDC.64 UR4, c[0x0][0x300] ;  /* 0x0000c00000047ab9 */ /* 0x000fc60000000a00 */
[----:B------:R-:W3:Y:S01]  /*1c490*/  LDL R9, [R1+0x8] ;  /* 0x0000080001097983 */ /* 0x000ee20000100800 */
[----:B------:R-:W-:Y:S01]  /*1c4a0*/  IMAD R5, R5, UR4, RZ ;  /* 0x0000000405057c24 */ /* 0x000fe2000f8e02ff */
[----:B------:R-:W1:Y:S03]  /*1c4b0*/  S2R R8, SR_TID.X ;  /* 0x0000000000087919 */ /* 0x000e660000002100 */
[----:B------:R-:W-:Y:S01]  /*1c4c0*/  IMAD R5, R0, UR5, R5 ;  /* 0x0000000500057c24 */ /* 0x000fe2000f8e0205 */
[----:B-1----:R-:W-:-:S04]  /*1c4d0*/  LOP3.LUT R8, R8, 0x7f, RZ, 0xc0, !PT ;  /* 0x0000007f08087812 */ /* 0x002fc800078ec0ff */
[----:B------:R-:W-:Y:S02]  /*1c4e0*/  SHF.R.U32.HI R8, RZ, 0x3, R8 ;  /* 0x00000003ff087819 */ /* 0x000fe40000011608 */
[C---:B--2---:R-:W-:Y:S02]  /*1c4f0*/  LOP3.LUT P4, RZ, R3.reuse, 0x4, RZ, 0xc0, !PT ;  /* 0x0000000403ff7812 */ /* 0x044fe4000788c0ff */
[C---:B------:R-:W-:Y:S02]  /*1c500*/  LOP3.LUT P3, RZ, R3.reuse, 0x2, RZ, 0xc0, !PT ;  /* 0x0000000203ff7812 */ /* 0x040fe4000786c0ff */
[----:B------:R-:W-:Y:S01]  /*1c510*/  LOP3.LUT P2, RZ, R3, 0x1, RZ, 0xc0, !PT ;  /* 0x0000000103ff7812 */ /* 0x000fe2000784c0ff */
[----:B0-----:R-:W-:Y:S01]  /*1c520*/  IMAD.WIDE.U32 R2, R0, UR4, RZ ;  /* 0x0000000400027c25 */ /* 0x001fe2000f8e00ff */
[----:B------:R-:W-:-:S03]  /*1c530*/  ULDC.64 UR4, c[0x0][0x310] ;  /* 0x0000c40000047ab9 */ /* 0x000fc60000000a00 */
[----:B------:R-:W-:Y:S02]  /*1c540*/  IMAD.IADD R3, R3, 0x1, R5 ;  /* 0x0000000103037824 */ /* 0x000fe400078e0205 */
[----:B------:R-:W-:Y:S02]  /*1c550*/  IMAD R6, R6, UR4, RZ ;  /* 0x0000000406067c24 */ /* 0x000fe4000f8e02ff */
[----:B------:R-:W-:-:S04]  /*1c560*/  IMAD.WIDE.U32 R2, R4, UR4, R2 ;  /* 0x0000000404027c25 */ /* 0x000fc8000f8e0002 */
[----:B------:R-:W-:Y:S01]  /*1c570*/  IMAD R6, R4, UR5, R6 ;  /* 0x0000000504067c24 */ /* 0x000fe2000f8e0206 */
[----:B------:R-:W-:Y:S01]  /*1c580*/  ULDC.64 UR4, c[0x0][0x308] ;  /* 0x0000c20000047ab9 */ /* 0x000fe20000000a00 */
[----:B------:R-:W-:Y:S02]  /*1c590*/  IMAD R5, R26, 0x4800, R37 ;  /* 0x000048001a057824 */ /* 0x000fe400078e0225 */
[----:B------:R-:W-:Y:S02]  /*1c5a0*/  IMAD.IADD R3, R3, 0x1, R6 ;  /* 0x0000000103037824 */ /* 0x000fe400078e0206 */
[----:B------:R-:W-:Y:S02]  /*1c5b0*/  IMAD R0, R31, UR4, RZ ;  /* 0x000000041f007c24 */ /* 0x000fe4000f8e02ff */
[----:B------:R-:W-:-:S04]  /*1c5c0*/  IMAD.WIDE.U32 R2, R18, UR4, R2 ;  /* 0x0000000412027c25 */ /* 0x000fc8000f8e0002 */
[----:B------:R-:W-:Y:S01]  /*1c5d0*/  IMAD R0, R18, UR5, R0 ;  /* 0x0000000512007c24 */ /* 0x000fe2000f8e0200 */
[----:B------:R-:W-:Y:S01]  /*1c5e0*/  ULDC.64 UR4, c[0x0][0x2e8] ;  /* 0x0000ba0000047ab9 */ /* 0x000fe20000000a00 */
[----:B---3--:R-:W-:Y:S01]  /*1c5f0*/  IMAD R6, R25, -0x60, R9 ;  /* 0xffffffa019067824 */ /* 0x008fe200078e0209 */
[----:B------:R-:W-:Y:S01]  /*1c600*/  LEA R4, P0, R2, UR4, 0x1 ;  /* 0x0000000402047c11 */ /* 0x000fe2000f8008ff */
[----:B------:R-:W-:Y:S01]  /*1c610*/  IMAD.IADD R0, R3, 0x1, R0 ;  /* 0x0000000103007824 */ /* 0x000fe200078e0200 */
[----:B------:R-:W-:Y:S01]  /*1c620*/  UMOV UR4, 0xffffffff ;  /* 0xffffffff00047882 */ /* 0x000fe20000000000 */
[----:B------:R-:W-:-:S03]  /*1c630*/  IMAD.IADD R6, R6, 0x1, -R8 ;  /* 0x0000000106067824 */ /* 0x000fc600078e0a08 */
[----:B------:R-:W-:Y:S02]  /*1c640*/  LEA.HI.X R0, R2, UR5, R0, 0x1, P0 ;  /* 0x0000000502007c11 */ /* 0x000fe400080f0c00 */
[----:B------:R-:W-:Y:S01]  /*1c650*/  ISETP.GE.AND P0, PT, R6, 0x1, PT ;  /* 0x000000010600780c */ /* 0x000fe20003f06270 */
[----:B------:R-:W-:-:S12]  /*1c660*/  BRA.DIV UR4, `(.L_x_4022) ;  /* 0x0000004a04a47947 */ /* 0x000fd8000b800000 */
[----:B------:R-:W0:Y:S01]  /*1c670*/  SHFL.IDX PT, R3, R4, RZ, 0x181f ;  /* 0x00181fff04037589 */ /* 0x000e2200000e0000 */
[----:B------:R-:W-:-:S03]  /*1c680*/  @P0 IMAD R8, R5, 0x2, R22 ;  /* 0x0000000205080824 */ /* 0x000fc600078e0216 */
[----:B------:R-:W1:Y:S01]  /*1c690*/  SHFL.IDX PT, R2, R0, RZ, 0x181f ;  /* 0x00181fff00027589 */ /* 0x000e6200000e0000 */
[----:B0-----:R-:W-:-:S05]  /*1c6a0*/  @P0 LEA R3, P1, R33, R3, 0x1 ;  /* 0x0000000321030211 */ /* 0x001fca00078208ff */
[----:B-1----:R-:W-:Y:S01]  /*1c6b0*/  @P0 IMAD.X R2, RZ, RZ, R2, P1 ;  /* 0x000000ffff020224 */ /* 0x002fe200008e0602 */
[----:B------:R-:W-:-:S04]  /*1c6c0*/  ISETP.GE.AND P1, PT, R6, 0x11, PT ;  /* 0x000000110600780c */ /* 0x000fc80003f26270 */
        /* <DEDUP_REMOVED lines=44> */
[----:B------:R-:W-:Y:S01]  /*1c990*/  @P1 LEA R8, R5, R22, 0x1 ;  /* 0x0000001605081211 */ /* 0x000fe200078e08ff */
        /* <DEDUP_REMOVED lines=11> */
.L_x_4150:
        /* <DEDUP_REMOVED lines=12> */
.L_x_4023:
        /* <DEDUP_REMOVED lines=11> */
.L_x_4024:
[----:B-1----:R1:W5:Y:S01]  /*1cbc0*/  LDL.LU R3, [R1+0x18] ;  /* 0x0000180001037983 */ /* 0x0023620000300800 */
[----:B------:R1:W-:Y:S02]  /*1cbd0*/  SYNCS.ARRIVE.TRANS64.A1T0 RZ, [R7+URZ+0x30830], RZ ;  /* 0x030830ff07ff79a7 */ /* 0x0003e4000810003f */
[----:B------:R-:W-:Y:S05]  /*1cbe0*/  WARPSYNC.ALL ;  /* 0x0000000000007948 */ /* 0x000fea0003800000 */
[----:B------:R-:W-:Y:S01]  /*1cbf0*/  ULDC.64 UR6, c[0x0][0xa00] ;  /* 0x0002800000067ab9 */ /* 0x000fe20000000a00 */
[----:B------:R-:W-:Y:S01]  /*1cc00*/  ULDC.64 UR4, c[0x0][0x298] ;  /* 0x0000a60000047ab9 */ /* 0x000fe20000000a00 */
[----:B------:R-:W-:Y:S01]  /*1cc10*/  BAR.SYNC.DEFER_BLOCKING 0x8, 0x180 ;  /* 0x0206000000007b1d */ /* 0x000fe20000010000 */
[----:B------:R-:W-:Y:S01]  /*1cc20*/  ISETP.NE.U32.AND P0, PT, RZ, UR6, PT ;  /* 0x00000006ff007c0c */ /* 0x000fe2000bf05070 */
[----:B0-----:R-:W-:Y:S01]  /*1cc30*/  IMAD.WIDE.U32 R4, R34, UR4, RZ ;  /* 0x0000000422047c25 */ /* 0x001fe2000f8e00ff */
[----:B------:R-:W-:-:S02]  /*1cc40*/  SHF.R.S32.HI R0, RZ, 0x1f, R34 ;  /* 0x0000001fff007819 */ /* 0x000fc40000011422 */
[----:B------:R-:W-:Y:S01]  /*1cc50*/  ISETP.NE.AND.EX P0, PT, RZ, UR7, PT, P0 ;  /* 0x00000007ff007c0c */ /* 0x000fe2000bf05300 */
[----:B------:R-:W-:Y:S01]  /*1cc60*/  VIADD R2, R22, 0x12400 ;  /* 0x0001240016027836 */ /* 0x000fe20000000000 */
[----:B------:R-:W-:Y:S01]  /*1cc70*/  BSSY B6, `(.L_x_4025) ;  /* 0x000001a000067945 */ /* 0x000fe20003800000 */
[----:B------:R-:W-:Y:S01]  /*1cc80*/  IMAD R0, R0, UR4, RZ ;  /* 0x0000000400007c24 */ /* 0x000fe2000f8e02ff */
[----:B------:R-:W-:-:S03]  /*1cc90*/  SEL R30, R30, RZ, !P0 ;  /* 0x000000ff1e1e7207 */ /* 0x000fc60004000000 */
[----:B------:R-:W-:-:S04]  /*1cca0*/  IMAD R0, R34, UR5, R0 ;  /* 0x0000000522007c24 */ /* 0x000fc8000f8e0200 */
[----:B------:R-:W-:Y:S01]  /*1ccb0*/  IMAD.IADD R34, R5, 0x1, R0 ;  /* 0x0000000105227824 */ /* 0x000fe200078e0200 */
[----:B-----5:R-:W-:Y:S02]  /*1ccc0*/  SEL R3, R3, RZ, !P0 ;  /* 0x000000ff03037207 */ /* 0x020fe40004000000 */
[----:B------:R-:W-:-:S03]  /*1ccd0*/  LOP3.LUT P0, RZ, R2, 0x3ff, RZ, 0xc0, !PT ;  /* 0x000003ff02ff7812 */ /* 0x000fc6000780c0ff */
[----:B------:R0:W-:Y:S04]  /*1cce0*/  STL [R1+0x2c], R3 ;  /* 0x00002c0301007387 */ /* 0x0001e80000100800 */
[----:B------:R0:W-:Y:S06]  /*1ccf0*/  STL.64 [R1+0x18], R4 ;  /* 0x0000180401007387 */ /* 0x0001ec0000100a00 */
[----:B------:R-:W-:Y:S05]  /*1cd00*/  @!P0 BRA `(.L_x_4026) ;  /* 0x0000000000408947 */ /* 0x000fea0003800000 */
[----:B------:R-:W-:Y:S01]  /*1cd10*/  MOV R2, 0x0 ;  /* 0x0000000000027802 */ /* 0x000fe20000000f00 */
[----:B------:R-:W-:Y:S01]  /*1cd20*/  ULDC.64 UR4, c[0x4][0x138] ;  /* 0x01004e0000047ab9 */ /* 0x000fe20000000a00 */
[----:B------:R-:W-:Y:S01]  /*1cd30*/  ULDC.64 UR6, c[0x4][0x140] ;  /* 0x0100500000067ab9 */ /* 0x000fe20000000a00 */
[----:B------:R-:W-:Y:S01]  /*1cd40*/  ULDC.64 UR8, c[0x4][0x88] ;  /* 0x0100220000087ab9 */ /* 0x000fe20000000a00 */
[----:B0-----:R-:W-:Y:S02]  /*1cd50*/  IMAD.U32 R4, RZ, RZ, UR4 ;  /* 0x00000004ff047e24 */ /* 0x001fe4000f8e00ff */
[----:B------:R-:W0:Y:S01]  /*1cd60*/  LDC.64 R2, c[0x4][R2] ;  /* 0x0100000002027b82 */ /* 0x000e220000000a00 */
[----:B------:R-:W-:Y:S02]  /*1cd70*/  IMAD.U32 R5, RZ, RZ, UR5 ;  /* 0x00000005ff057e24 */ /* 0x000fe4000f8e00ff */
[----:B------:R-:W-:Y:S02]  /*1cd80*/  IMAD.U32 R6, RZ, RZ, UR6 ;  /* 0x00000006ff067e24 */ /* 0x000fe4000f8e00ff */
[----:B-1----:R-:W-:-:S02]  /*1cd90*/  IMAD.U32 R7, RZ, RZ, UR7 ;  /* 0x00000007ff077e24 */ /* 0x002fc4000f8e00ff */
[----:B------:R-:W-:Y:S02]  /*1cda0*/  IMAD.U32 R10, RZ, RZ, UR8 ;  /* 0x00000008ff0a7e24 */ /* 0x000fe4000f8e00ff */
[----:B------:R-:W-:Y:S02]  /*1cdb0*/  IMAD.U32 R11, RZ, RZ, UR9 ;  /* 0x00000009ff0b7e24 */ /* 0x000fe4000f8e00ff */
[----:B------:R-:W-:Y:S02]  /*1cdc0*/  IMAD.MOV.U32 R8, RZ, RZ, 0x70 ;  /* 0x00000070ff087424 */ /* 0x000fe400078e00ff */
[----:B------:R-:W-:Y:S02]  /*1cdd0*/  IMAD.MOV.U32 R12, RZ, RZ, 0x1 ;  /* 0x00000001ff0c7424 */ /* 0x000fe400078e00ff */
[----:B------:R-:W-:-:S07]  /*1cde0*/  IMAD.MOV.U32 R13, RZ, RZ, RZ ;  /* 0x000000ffff0d7224 */ /* 0x000fce00078e00ff */
[----:B------:R-:W-:-:S07]  /*1cdf0*/  LEPC R20, `(.L_x_4026) ;  /* 0x000000001014794e */ /* 0x000fce0000000000 */
[----:B0-----:R-:W-:Y:S05]  /*1ce00*/  CALL.ABS.NOINC R2 ;  /* 0x0000000002007343 */ /* 0x001fea0003c00000 */
.L_x_4026:
[----:B------:R-:W-:Y:S05]  /*1ce10*/  BSYNC B6 ;  /* 0x0000000000067941 */ /* 0x000fea0003800000 */
.L_x_4025:
[----:B------:R-:W2:Y:S01]  /*1ce20*/  LDL.LU R20, [R1+0x2c] ;  /* 0x00002c0001147983 */ /* 0x000ea20000300800 */
[----:B------:R-:W-:Y:S01]  /*1ce30*/  ULDC.64 UR4, c[0x0][0x2d8] ;  /* 0x0000b60000047ab9 */ /* 0x000fe20000000a00 */
[----:B------:R-:W3:Y:S02]  /*1ce40*/  LDC R8, c[0x0][0x448] ;  /* 0x00011200ff087b82 */ /* 0x000ee40000000800 */
[----:B0-----:R-:W4:Y:S01]  /*1ce50*/  LDL.LU.64 R2, [R1+0x18] ;  /* 0x0000180001027983 */ /* 0x001f220000300a00 */
[----:B------:R-:W-:Y:S02]  /*1ce60*/  IMAD.SHL.U32 R4, R17, 0x80, RZ ;  /* 0x0000008011047824 */ /* 0x000fe400078e00ff */
[----:B------:R-:W-:Y:S01]  /*1ce70*/  IMAD R0, R31, UR4, RZ ;  /* 0x000000041f007c24 */ /* 0x000fe2000f8e02ff */
[----:B------:R0:W5:Y:S03]  /*1ce80*/  LDL R17, [R1+0x20] ;  /* 0x0000200001117983 */ /* 0x0001660000100800 */
[----:B------:R-:W-:Y:S01]  /*1ce90*/  IMAD R5, R18, UR5, R0 ;  /* 0x0000000512057c24 */ /* 0x000fe2000f8e0200 */
[----:B------:R0:W5:Y:S01]  /*1cea0*/  LDL R9, [R1+0x4] ;  /* 0x0000040001097983 */ /* 0x0001620000100800 */
[----:B---3--:R-:W-:Y:S01]  /*1ceb0*/  ISETP.NE.AND P0, PT, R8, 0x1, PT ;  /* 0x000000010800780c */ /* 0x008fe20003f05270 */
[----:B----4-:R-:W-:-:S02]  /*1cec0*/  IMAD.MOV.U32 R3, RZ, RZ, R34 ;  /* 0x000000ffff037224 */ /* 0x010fc400078e0022 */
[----:B------:R-:W-:Y:S01]  /*1ced0*/  IMAD.WIDE.U32 R2, R18, UR4, R2 ;  /* 0x0000000412027c25 */ /* 0x000fe2000f8e0002 */
[----:B------:R-:W-:-:S04]  /*1cee0*/  ULDC.64 UR4, c[0x0][0x2e0] ;  /* 0x0000b80000047ab9 */ /* 0x000fc80000000a00 */
[----:B------:R-:W-:Y:S01]  /*1cef0*/  IADD3 R3, R3, R5, RZ ;  /* 0x0000000503037210 */ /* 0x000fe20007ffe0ff */
[----:B--2---:R-:W-:Y:S02]  /*1cf00*/  IMAD R5, R20, UR4, RZ ;  /* 0x0000000414057c24 */ /* 0x004fe4000f8e02ff */
[----:B------:R-:W2:Y:S02]  /*1cf10*/  S2R R20, SR_TID.X ;  /* 0x0000000000147919 */ /* 0x000ea40000002100 */
[C---:B------:R-:W-:Y:S02]  /*1cf20*/  IMAD R0, R30.reuse, UR5, R5 ;  /* 0x000000051e007c24 */ /* 0x040fe4000f8e0205 */
[----:B------:R-:W-:Y:S01]  /*1cf30*/  IMAD.WIDE.U32 R2, R30, UR4, R2 ;  /* 0x000000041e027c25 */ /* 0x000fe2000f8e0002 */
[----:B------:R-:W1:Y:S01]  /*1cf40*/  @P0 LDC R5, c[0x0][0x44c] ;  /* 0x00011300ff050b82 */ /* 0x000e620000000800 */
[----:B------:R-:W-:Y:S02]  /*1cf50*/  ULDC.64 UR4, c[0x0][0x2d0] ;  /* 0x0000b40000047ab9 */ /* 0x000fe40000000a00 */
[----:B------:R-:W-:-:S05]  /*1cf60*/  IMAD.IADD R3, R3, 0x1, R0 ;  /* 0x0000000103037824 */ /* 0x000fca00078e0200 */
[----:B------:R-:W3:Y:S01]  /*1cf70*/  @P0 LDC R0, c[0x0][0x450] ;  /* 0x00011400ff000b82 */ /* 0x000ee20000000800 */
[----:B--2---:R-:W-:-:S04]  /*1cf80*/  LOP3.LUT R20, R20, 0x7f, RZ, 0xc0, !PT ;  /* 0x0000007f14147812 */ /* 0x004fc800078ec0ff */
[----:B------:R-:W-:Y:S02]  /*1cf90*/  SHF.R.U32.HI R21, RZ, 0x3, R20 ;  /* 0x00000003ff157819 */ /* 0x000fe40000011614 */
[----:B------:R-:W2:Y:S02]  /*1cfa0*/  S2R R20, SR_TID.X ;  /* 0x0000000000147919 */ /* 0x000ea40000002100 */
[----:B--2---:R-:W-:-:S05]  /*1cfb0*/  IMAD.SHL.U32 R20, R20, 0x10, RZ ;  /* 0x0000001014147824 */ /* 0x004fca00078e00ff */
[----:B------:R-:W-:-:S04]  /*1cfc0*/  LOP3.LUT R20, R21, 0x70, R20, 0xf8, !PT ;  /* 0x0000007015147812 */ /* 0x000fc800078ef814 */
[----:B------:R-:W-:-:S05]  /*1cfd0*/  LOP3.LUT R6, R20, R4, RZ, 0xfc, !PT ;  /* 0x0000000414067212 */ /* 0x000fca00078efcff */
[----:B-1----:R-:W-:-:S04]  /*1cfe0*/  @P0 IMAD.HI.U32 R7, R6, R5, RZ ;  /* 0x0000000506070227 */ /* 0x002fc800078e00ff */
[----:B------:R-:W-:Y:S01]  /*1cff0*/  IMAD.MOV.U32 R5, RZ, RZ, R6 ;  /* 0x000000ffff057224 */ /* 0x000fe200078e0006 */
[----:B---3--:R-:W-:-:S05]  /*1d000*/  @P0 SHF.R.U32.HI R5, RZ, R0, R7 ;  /* 0x00000000ff050219 */ /* 0x008fca0000011607 */
[--C-:B------:R-:W-:Y:S01]  /*1d010*/  IMAD.MOV R0, RZ, RZ, -R5.reuse ;  /* 0x000000ffff007224 */ /* 0x100fe200078e0a05 */
[----:B------:R-:W1:Y:S03]  /*1d020*/  S2R R20, SR_TID.X ;  /* 0x0000000000147919 */ /* 0x000e660000002100 */
[----:B------:R-:W-:Y:S01]  /*1d030*/  IMAD R0, R8, R0, R6 ;  /* 0x0000000008007224 */ /* 0x000fe200078e0206 */
[----:B------:R-:W-:Y:S01]  /*1d040*/  SHF.R.S32.HI R6, RZ, 0x1f, R5 ;  /* 0x0000001fff067819 */ /* 0x000fe20000011405 */
[----:B------:R-:W-:-:S04]  /*1d050*/  IMAD.WIDE.U32 R2, R5, UR4, R2 ;  /* 0x0000000405027c25 */ /* 0x000fc8000f8e0002 */
[----:B------:R-:W-:-:S04]  /*1d060*/  IMAD R6, R6, UR4, RZ ;  /* 0x0000000406067c24 */ /* 0x000fc8000f8e02ff */
[----:B------:R-:W-:Y:S01]  /*1d070*/  IMAD R5, R5, UR5, R6 ;  /* 0x0000000505057c24 */ /* 0x000fe2000f8e0206 */
[----:B------:R-:W-:-:S03]  /*1d080*/  ULDC.64 UR4, c[0x0][0x2c8] ;  /* 0x0000b20000047ab9 */ /* 0x000fc60000000a00 */
[----:B------:R-:W-:Y:S01]  /*1d090*/  IMAD.IADD R3, R3, 0x1, R5 ;  /* 0x0000000103037824 */ /* 0x000fe200078e0205 */
[----:B------:R-:W-:-:S05]  /*1d0a0*/  SHF.R.S32.HI R5, RZ, 0x1f, R0 ;  /* 0x0000001fff057819 */ /* 0x000fca0000011400 */
[----:B------:R-:W-:Y:S02]  /*1d0b0*/  IMAD R5, R5, UR4, RZ ;  /* 0x0000000405057c24 */ /* 0x000fe4000f8e02ff */
[----:B------:R-:W-:-:S04]  /*1d0c0*/  IMAD.WIDE.U32 R2, R0, UR4, R2 ;  /* 0x0000000400027c25 */ /* 0x000fc8000f8e0002 */
[----:B------:R-:W-:Y:S01]  /*1d0d0*/  IMAD R5, R0, UR5, R5 ;  /* 0x0000000500057c24 */ /* 0x000fe2000f8e0205 */
[----:B------:R-:W-:Y:S02]  /*1d0e0*/  ULDC.64 UR4, c[0x0][0x280] ;  /* 0x0000a00000047ab9 */ /* 0x000fe40000000a00 */
[----:B------:R-:W-:Y:S01]  /*1d0f0*/  LEA R0, P0, R2, UR4, 0x1 ;  /* 0x0000000402007c11 */ /* 0x000fe2000f8008ff */
[----:B------:R-:W-:Y:S01]  /*1d100*/  IMAD.IADD R5, R3, 0x1, R5 ;  /* 0x0000000103057824 */ /* 0x000fe200078e0205 */
[----:B------:R-:W-:Y:S01]  /*1d110*/  ULDC UR4, c[0x0][0x2b8] ;  /* 0x0000ae0000047ab9 */ /* 0x000fe20000000800 */
[----:B-1----:R-:W-:-:S03]  /*1d120*/  LOP3.LUT R20, R20, 0x7f, RZ, 0xc0, !PT ;  /* 0x0000007f14147812 */ /* 0x002fc600078ec0ff */
[----:B------:R-:W-:Y:S01]  /*1d130*/  LEA.HI.X R5, R2, UR5, R5, 0x1, P0 ;  /* 0x0000000502057c11 */ /* 0x000fe200080f0c05 */
[----:B------:R-:W-:Y:S01]  /*1d140*/  UMOV UR5, 0xffffffff ;  /* 0xffffffff00057882 */ /* 0x000fe20000000000 */
[----:B------:R-:W-:Y:S02]  /*1d150*/  ISETP.GE.AND P3, PT, R33, UR4, PT ;  /* 0x0000000421007c0c */ /* 0x000fe4000bf66270 */
[----:B------:R-:W-:Y:S02]  /*1d160*/  ISETP.GE.AND P2, PT, R36, UR4, PT ;  /* 0x0000000424007c0c */ /* 0x000fe4000bf46270 */
[----:B------:R-:W-:Y:S02]  /*1d170*/  ISETP.GE.AND P0, PT, R35, UR4, PT ;  /* 0x0000000423007c0c */ /* 0x000fe4000bf06270 */
[----:B------:R-:W-:Y:S01]  /*1d180*/  SHF.R.U32.HI R10, RZ, 0x3, R20 ;  /* 0x00000003ff0a7819 */ /* 0x000fe20000011614 */
[----:B0-----:R-:W-:Y:S10]  /*1d190*/  BRA.DIV UR5, `(.L_x_4027) ;  /* 0x0000004a050c7947 */ /* 0x001ff4000b800000 */
        /* <DEDUP_REMOVED lines=62> */
[----:B------:R-:W0:Y:S01]  /*1d580*/  SHFL.IDX PT, R14, R0, 0x6, 0x181f ;  /* 0x00d81f00000e7f89 */ /* 0x000e2200000e0000 */
[----:B------:R-:W-:Y:S01]  /*1d590*/  @!P1 MOV R3, R7 ;  /* 0x0000000700039202 */ /* 0x000fe20000000f00 */
[----:B------:R-:W-:-:S04]  /*1d5a0*/  VIADD R7, R4, 0x60 ;  /* 0x0000006004077836 */ /* 0x000fc80000000000 */
        /* <DEDUP_REMOVED lines=14> */
.L_x_4167:
[----:B-1----:R-:W-:Y:S01]  /*1d690*/  VIADD R3, R4, 0x70 ;  /* 0x0000007004037836 */ /* 0x002fe20000000000 */
[----:B------:R-:W-:Y:S04]  /*1d6a0*/  BSSY B0, `(.L_x_4028) ;  /* 0x000000b000007945 */ /* 0x000fe80003800000 */
        /* <DEDUP_REMOVED lines=10> */
.L_x_4029:
[----:B------:R-:W-:Y:S05]  /*1d750*/  BSYNC B0 ;  /* 0x0000000000007941 */ /* 0x000fea0003800000 */
.L_x_4028:
[----:B------:R-:W-:Y:S01]  /*1d760*/  NOP ;  /* 0x0000000000007918 */ /* 0x000fe20000000000 */
[----:B------:R-:W-:-:S13]  /*1d770*/  PLOP3.LUT P0, PT, PT, PT, PT, 0x80, 0x0 ;  /* 0x000000000000781c */ /* 0x000fda0003f0f070 */
.L_x_4030:
        /* <DEDUP_REMOVED lines=18> */
.L_x_4168:
[----:B------:R-:W-:Y:S05]  /*1d8a0*/  BSYNC B0 ;  /* 0x0000000000007941 */ /* 0x000fea0003800000 */
.L_x_4031:
[----:B------:R-:W3:Y:S01]  /*1d8b0*/  LDL R0, [R1+0x8] ;  /* 0x0000080001007983 */ /* 0x000ee20000100800 */
[----:B------:R-:W-:Y:S01]  /*1d8c0*/  BSSY B0, `(.L_x_4033) ;  /* 0x000010f000007945 */ /* 0x000fe20003800000 */
[----:B---3--:R-:W-:-:S13]  /*1d8d0*/  ISETP.GE.AND P0, PT, R0, 0x61, PT ;  /* 0x000000610000780c */ /* 0x008fda0003f06270 */
[----:B------:R-:W-:Y:S05]  /*1d8e0*/  @!P0 BRA `(.L_x_4034) ;  /* 0x0000001000308947 */ /* 0x000fea0003800000 */
[----:B------:R-:W3:Y:S01]  /*1d8f0*/  LDL.LU R0, [R1+0x24] ;  /* 0x0000240001007983 */ /* 0x000ee20000300800 */
[----:B------:R-:W-:Y:S01]  /*1d900*/  ULDC UR4, c[0x0][0x2f4] ;  /* 0x0000bd0000047ab9 */ /* 0x000fe20000000800 */
[----:B------:R-:W-:Y:S01]  /*1d910*/  IMAD.MOV.U32 R17, RZ, RZ, R28 ;  /* 0x000000ffff117224 */ /* 0x000fe200078e001c */
[----:B------:R-:W-:Y:S01]  /*1d920*/  ISETP.GE.AND P3, PT, R33, UR4, PT ;  /* 0x0000000421007c0c */ /* 0x000fe2000bf66270 */
[----:B------:R-:W-:Y:S01]  /*1d930*/  IMAD.MOV.U32 R10, RZ, RZ, R26 ;  /* 0x000000ffff0a7224 */ /* 0x000fe200078e001a */
[----:B------:R-:W-:Y:S01]  /*1d940*/  ISETP.GE.AND P2, PT, R36, UR4, PT ;  /* 0x0000000424007c0c */ /* 0x000fe2000bf46270 */
[----:B------:R-:W-:Y:S01]  /*1d950*/  IMAD.MOV.U32 R30, RZ, RZ, R25 ;  /* 0x000000ffff1e7224 */ /* 0x000fe200078e0019 */
[----:B------:R-:W-:Y:S01]  /*1d960*/  ISETP.GE.AND P1, PT, R35, UR4, PT ;  /* 0x0000000423007c0c */ /* 0x000fe2000bf26270 */
[----:B---3--:R-:W-:-:S12]  /*1d970*/  VIADD R6, R0, 0xfffffffe ;  /* 0xfffffffe00067836 */ /* 0x008fd80000000000 */
.L_x_4047:
[----:B------:R-:W3:Y:S01]  /*1d980*/  LDL R4, [R1+0xc] ;  /* 0x00000c0001047983 */ /* 0x000ee20000100800 */
[----:B------:R-:W1:Y:S03]  /*1d990*/  LDC R7, c[0x0][0x430] ;  /* 0x00010c00ff077b82 */ /* 0x000e660000000800 */
[----:B------:R-:W4:Y:S04]  /*1d9a0*/  LDL R8, [R1+0x10] ;  /* 0x0000100001087983 */ /* 0x000f280000100800 */
[----:B------:R-:W2:Y:S01]  /*1d9b0*/  LDL R11, [R1+0x38] ;  /* 0x00003800010b7983 */ /* 0x000ea20000100800 */
[----:B------:R-:W0:Y:S02]  /*1d9c0*/  S2R R0, SR_TID.X ;  /* 0x0000000000007919 */ /* 0x000e240000002100 */
[----:B0-----:R-:W-:-:S04]  /*1d9d0*/  LOP3.LUT R0, R0, 0x7f, RZ, 0xc0, !PT ;  /* 0x0000007f00007812 */ /* 0x001fc800078ec0ff */
[----:B------:R-:W-:Y:S02]  /*1d9e0*/  SHF.R.U32.HI R2, RZ, 0x3, R0 ;  /* 0x00000003ff027819 */ /* 0x000fe40000011600 */
[----:B------:R-:W0:Y:S01]  /*1d9f0*/  S2R R0, SR_TID.X ;  /* 0x0000000000007919 */ /* 0x000e220000002100 */
[----:B-1----:R-:W-:-:S13]  /*1da00*/  ISETP.NE.AND P0, PT, R7, 0x1, PT ;  /* 0x000000010700780c */ /* 0x002fda0003f05270 */
[----:B------:R-:W1:Y:S01]  /*1da10*/  @P0 LDC R3, c[0x0][0x438] ;  /* 0x00010e00ff030b82 */ /* 0x000e620000000800 */
[----:B0-----:R-:W-:-:S05]  /*1da20*/  IMAD.SHL.U32 R0, R0, 0x10, RZ ;  /* 0x0000001000007824 */ /* 0x001fca00078e00ff */
[----:B------:R-:W-:Y:S02]  /*1da30*/  LOP3.LUT R0, R2, 0x70, R0, 0xf8, !PT ;  /* 0x0000007002007812 */ /* 0x000fe400078ef800 */
[----:B------:R-:W0:Y:S02]  /*1da40*/  @P0 LDC R2, c[0x0][0x434] ;  /* 0x00010d00ff020b82 */ /* 0x000e240000000800 */
[----:B------:R-:W-:Y:S01]  /*1da50*/  ISETP.GT.U32.AND P4, PT, R0, 0x5f, PT ;  /* 0x0000005f0000780c */ /* 0x000fe20003f84070 */
[----:B------:R-:W-:Y:S01]  /*1da60*/  VIADD R26, R10, 0x1 ;  /* 0x000000010a1a7836 */ /* 0x000fe20000000000 */
[----:B------:R-:W-:Y:S05]  /*1da70*/  YIELD ;  /* 0x0000000000007946 */ /* 0x000fea0003800000 */
[----:B------:R-:W-:-:S02]  /*1da80*/  IMAD.MOV.U32 R25, RZ, RZ, R6 ;  /* 0x000000ffff197224 */ /* 0x000fc400078e0006 */
[----:B---3--:R-:W-:-:S04]  /*1da90*/  IMAD R9, R6, 0x60, R4 ;  /* 0x0000006006097824 */ /* 0x008fc800078e0204 */
[----:B------:R-:W4:Y:S01]  /*1daa0*/  @!P4 LDC.64 R4, c[0x0][0x428] ;  /* 0x00010a00ff04cb82 */ /* 0x000f220000000a00 */
[----:B------:R-:W-:-:S04]  /*1dab0*/  IMAD.IADD R9, R0, 0x1, R9 ;  /* 0x0000000100097824 */ /* 0x000fc800078e0209 */
[----:B0-----:R-:W-:Y:S01]  /*1dac0*/  @P0 IMAD.HI.U32 R2, R9, R2, RZ ;  /* 0x0000000209020227 */ /* 0x001fe200078e00ff */
[----:B------:R-:W-:-:S04]  /*1dad0*/  MOV R0, R9 ;  /* 0x0000000900007202 */ /* 0x000fc80000000f00 */
[----:B-1----:R-:W-:-:S04]  /*1dae0*/  @P0 SHF.R.U32.HI R0, RZ, R3, R2 ;  /* 0x00000003ff000219 */ /* 0x002fc80000011602 */
[--C-:B------:R-:W-:Y:S01]  /*1daf0*/  @!P4 SHF.R.S32.HI R3, RZ, 0x1f, R0.reuse ;  /* 0x0000001fff03c819 */ /* 0x100fe20000011400 */
[----:B------:R-:W-:Y:S02]  /*1db00*/  @!P4 IMAD.MOV.U32 R2, RZ, RZ, R0 ;  /* 0x000000ffff02c224 */ /* 0x000fe400078e0000 */
[-C--:B----4-:R-:W-:Y:S02]  /*1db10*/  @!P4 IMAD R8, R8, R4.reuse, RZ ;  /* 0x000000040808c224 */ /* 0x090fe400078e02ff */
[----:B------:R-:W-:-:S04]  /*1db20*/  @!P4 IMAD.WIDE.U32 R2, R32, R4, R2 ;  /* 0x000000042002c225 */ /* 0x000fc800078e0002 */
[----:B------:R-:W-:Y:S02]  /*1db30*/  @!P4 IMAD R8, R32, R5, R8 ;  /* 0x000000052008c224 */ /* 0x000fe400078e0208 */
[----:B------:R-:W0:Y:S01]  /*1db40*/  @!P4 LDC.64 R4, c[0x0][0x418] ;  /* 0x00010600ff04cb82 */ /* 0x000e220000000a00 */
[----:B------:R-:W-:Y:S02]  /*1db50*/  IMAD.MOV R0, RZ, RZ, -R0 ;  /* 0x000000ffff007224 */ /* 0x000fe400078e0a00 */
[----:B------:R-:W-:Y:S02]  /*1db60*/  @!P4 IMAD.IADD R3, R8, 0x1, R3 ;  /* 0x000000010803c824 */ /* 0x000fe400078e0203 */
[----:B------:R-:W-:Y:S02]  /*1db70*/  IMAD R9, R7, R0, R9 ;  /* 0x0000000007097224 */ /* 0x000fe400078e0209 */
[----:B------:R-:W-:Y:S01]  /*1db80*/  IMAD.MOV.U32 R0, RZ, RZ, RZ ;  /* 0x000000ffff007224 */ /* 0x000fe200078e00ff */
[----:B0-----:R-:W-:-:S04]  /*1db90*/  @!P4 LEA R4, P0, R2, R4, 0x2 ;  /* 0x000000040204c211 */ /* 0x001fc800078010ff */
[----:B------:R-:W-:-:S05]  /*1dba0*/  @!P4 LEA.HI.X R5, R2, R5, R3, 0x2, P0 ;  /* 0x000000050205c211 */ /* 0x000fca00000f1403 */
[----:B------:R0:W5:Y:S01]  /*1dbb0*/  @!P4 LDG.E R0, desc[UR56][R4.64] ;  /* 0x000000380400c981 */ /* 0x000162000c1e1900 */
[----:B--2---:R-:W-:Y:S02]  /*1dbc0*/  ISETP.NE.AND P4, PT, R11, 0x3, PT ;  /* 0x000000030b00780c */ /* 0x004fe40003f85270 */
[----:B------:R-:W-:-:S04]  /*1dbd0*/  ISETP.NE.AND P0, PT, R26, 0x2, PT ;  /* 0x000000021a00780c */ /* 0x000fc80003f05270 */
[----:B------:R-:W-:Y:S02]  /*1dbe0*/  SEL R28, RZ, 0x1, P0 ;  /* 0x00000001ff1c7807 */ /* 0x000fe40000000000 */
[----:B------:R-:W-:Y:S02]  /*1dbf0*/  SEL R26, R26, RZ, P0 ;  /* 0x000000ff1a1a7207 */ /* 0x000fe40000000000 */
[----:B------:R-:W-:-:S03]  /*1dc00*/  LOP3.LUT R28, R17, R28, RZ, 0x3c, !PT ;  /* 0x0000001c111c7212 */ /* 0x000fc600078e3cff */
[----:B0-----:R-:W-:Y:S05]  /*1dc10*/  @!P4 BRA `(.L_x_4035) ;  /* 0x000000000004c947 */ /* 0x001fea0003800000 */
[----:B------:R-:W-:Y:S01]  /*1dc20*/  BPT.TRAP 0x1 ;  /* 0x000000040000795c */ /* 0x000fe20000300000 */
.L_x_4035:
[----:B------:R-:W-:Y:S01]  /*1dc30*/  IMAD R7, R26, 0x8, R22 ;  /* 0x000000081a077824 */ /* 0x000fe200078e0216 */
[----:B------:R-:W-:Y:S01]  /*1dc40*/  SHF.L.U32 R2, R28, 0x1f, RZ ;  /* 0x0000001f1c027819 */ /* 0x000fe200000006ff */
[----:B------:R-:W-:Y:S03]  /*1dc50*/  BSSY B1, `(.L_x_4036) ;  /* 0x0000003000017945 */ /* 0x000fe60003800000 */
[----:B------:R-:W0:Y:S02]  /*1dc60*/  SYNCS.PHASECHK.TRANS64.TRYWAIT P0, [R7+URZ+0x30840], R2 ;  /* 0x03084002070075a7 */ /* 0x000e24000800017f */
[----:B0-----:R-:W-:Y:S05]  /*1dc70*/  @!P0 BRA `(.L_x_4037) ;  /* 0x0000004800048947 */ /* 0x001fea0003800000 */
.L_x_4169:
[----:B------:R-:W-:Y:S05]  /*1dc80*/  BSYNC B1 ;  /* 0x0000000000017941 */ /* 0x000fea0003800000 */
.L_x_4036:
[----:B------:R-:W2:Y:S01]  /*1dc90*/  LDL R3, [R1] ;  /* 0x0000000001037983 */ /* 0x000ea20000100800 */
[----:B------:R-:W-:Y:S01]  /*1dca0*/  SHF.R.S32.HI R20, RZ, 0x1f, R9 ;  /* 0x0000001fff147819 */ /* 0x000fe20000011409 */
[----:B------:R-:W-:Y:S01]  /*1dcb0*/  ULDC.64 UR4, c[0x0][0x300] ;  /* 0x0000c00000047ab9 */ /* 0x000fe20000000a00 */
[----:B-----5:R-:W-:Y:S01]  /*1dcc0*/  SHF.R.S32.HI R21, RZ, 0x1f, R0 ;  /* 0x0000001fff157819 */ /* 0x020fe20000011400 */
[----:B------:R-:W-:Y:S02]  /*1dcd0*/  IMAD R5, R26, 0x4800, R37 ;  /* 0x000048001a057824 */ /* 0x000fe400078e0225 */
[----:B------:R-:W-:-:S04]  /*1dce0*/  IMAD R4, R20, UR4, RZ ;  /* 0x0000000414047c24 */ /* 0x000fc8000f8e02ff */
[----:B------:R-:W-:Y:S01]  /*1dcf0*/  IMAD R4, R9, UR5, R4 ;  /* 0x0000000509047c24 */ /* 0x000fe2000f8e0204 */
[C---:B--2---:R-:W-:Y:S02]  /*1dd00*/  LOP3.LUT P5, RZ, R3.reuse, 0x2, RZ, 0xc0, !PT ;  /* 0x0000000203ff7812 */ /* 0x044fe400078ac0ff */
[----:B------:R-:W-:Y:S01]  /*1dd10*/  LOP3.LUT P4, RZ, R3, 0x1, RZ, 0xc0, !PT ;  /* 0x0000000103ff7812 */ /* 0x000fe2000788c0ff */
[----:B0-----:R-:W-:Y:S01]  /*1dd20*/  IMAD.WIDE.U32 R2, R9, UR4, RZ ;  /* 0x0000000409027c25 */ /* 0x001fe2000f8e00ff */
        /* <DEDUP_REMOVED lines=16> */
[----:B------:R-:W2:Y:S01]  /*1de30*/  LDL R3, [R1] ;  /* 0x0000000001037983 */ /* 0x000ea20000100800 */
[----:B------:R-:W-:Y:S02]  /*1de40*/  IMAD.SHL.U32 R4, R33, 0x2, RZ ;  /* 0x0000000221047824 */ /* 0x000fe400078e00ff */
[----:B------:R-:W-:Y:S01]  /*1de50*/  IMAD R5, R5, 0x2, R22 ;  /* 0x0000000205057824 */ /* 0x000fe200078e0216 */
[----:B------:R-:W0:Y:S04]  /*1de60*/  SHFL.IDX PT, R2, R8, RZ, 0x181f ;  /* 0x00181fff08027589 */ /* 0x000e2800000e0000 */
[----:B------:R-:W-:Y:S01]  /*1de70*/  SHFL.IDX PT, R34, R6, 0x2, 0x181f ;  /* 0x00581f0006227f89 */ /* 0x000fe200000e0000 */
[----:B0-----:R-:W-:Y:S02]  /*1de80*/  IADD3 R2, P0, R2, R4, RZ ;  /* 0x0000000402027210 */ /* 0x001fe40007f1e0ff */
[----:B--2---:R-:W-:-:S02]  /*1de90*/  LOP3.LUT P6, RZ, R3, 0x4, RZ, 0xc0, !PT ;  /* 0x0000000403ff7812 */ /* 0x004fc400078cc0ff */
[----:B------:R-:W0:Y:S02]  /*1dea0*/  SHFL.IDX PT, R3, R6, RZ, 0x181f ;  /* 0x00181fff06037589 */ /* 0x000e2400000e0000 */
[----:B0-----:R-:W-:-:S09]  /*1deb0*/  IMAD.X R3, RZ, RZ, R3, P0 ;  /* 0x000000ffff037224 */ /* 0x001fd200000e0603 */
[----:B------:R-:W-:Y:S04]  /*1dec0*/  LDGSTS.E.BYPASS.LTC128B.128 [R5+0x1e400], desc[UR56][R2.64], !P6 ;  /* 0x1e40000002057fae */ /* 0x000fe8000f101d78 */
[----:B------:R-:W-:Y:S04]  /*1ded0*/  LDGSTS.E.BYPASS.LTC128B.128 [R5+0x21400], desc[UR56][R2.64+0x80], !P5 ;  /* 0x2140008002057fae */ /* 0x000fe8000e901d78 */
[----:B------:R0:W-:Y:S04]  /*1dee0*/  LDGSTS.E.BYPASS.LTC128B.128 [R5+0x24400], desc[UR56][R2.64+0x100], !P4 ;  /* 0x2440010002057fae */ /* 0x0001e8000e101d78 */
[----:B0-----:R-:W0:Y:S04]  /*1def0*/  SHFL.IDX PT, R2, R8, 0x1, 0x181f ;  /* 0x00381f0008027f89 */ /* 0x001e2800000e0000 */
[----:B------:R-:W1:Y:S01]  /*1df00*/  SHFL.IDX PT, R3, R6, 0x1, 0x181f ;  /* 0x00381f0006037f89 */ /* 0x000e6200000e0000 */
[----:B0-----:R-:W-:-:S05]  /*1df10*/  IADD3 R2, P0, R2, R4, RZ ;  /* 0x0000000402027210 */ /* 0x001fca0007f1e0ff */
[----:B-1----:R-:W-:-:S05]  /*1df20*/  IMAD.X R3, RZ, RZ, R3, P0 ;  /* 0x000000ffff037224 */ /* 0x002fca00000e0603 */
        /* <DEDUP_REMOVED lines=25> */
.L_x_4183:
[----:B------:R-:W3:Y:S01]  /*1e0c0*/  LDL R3, [R1] ;  /* 0x0000000001037983 */ /* 0x000ee20000100800 */
[----:B--2---:R-:W-:Y:S02]  /*1e0d0*/  IADD3 R2, P0, R2, R4, RZ ;  /* 0x0000000402027210 */ /* 0x004fe40007f1e0ff */
[----:B---3--:R-:W-:-:S03]  /*1e0e0*/  LOP3.LUT P6, RZ, R3, 0x4, RZ, 0xc0, !PT ;  /* 0x0000000403ff7812 */ /* 0x008fc600078cc0ff */
[----:B------:R-:W-:Y:S01]  /*1e0f0*/  IMAD.X R3, RZ, RZ, R34, P0 ;  /* 0x000000ffff037224 */ /* 0x000fe200000e0622 */
[----:B------:R-:W-:-:S09]  /*1e100*/  PLOP3.LUT P0, PT, PT, PT, PT, 0x80, 0x0 ;  /* 0x000000000000781c */ /* 0x000fd20003f0f070 */
[----:B------:R-:W-:Y:S01]  /*1e110*/  @!PT LDS RZ, [RZ] ;  /* 0x00000000fffff984 */ /* 0x000fe20000000800 */
[----:B------:R-:W-:Y:S01]  /*1e120*/  @!PT LDS RZ, [RZ] ;  /* 0x00000000fffff984 */ /* 0x000fe20000000800 */
[----:B------:R-:W-:Y:S01]  /*1e130*/  @!PT LDS RZ, [RZ] ;  /* 0x00000000fffff984 */ /* 0x000fe20000000800 */
[----:B------:R1:W-:Y:S04]  /*1e140*/  LDGSTS.E.BYPASS.LTC128B.128 [R5+0x20c00], desc[UR56][R2.64], !P6 ;  /* 0x20c0000002057fae */ /* 0x0003e8000f101d78 */
[----:B------:R1:W-:Y:S04]  /*1e150*/  LDGSTS.E.BYPASS.LTC128B.128 [R5+0x23c00], desc[UR56][R2.64+0x80], !P5 ;  /* 0x23c0008002057fae */ /* 0x0003e8000e901d78 */
[----:B------:R1:W-:Y:S01]  /*1e160*/  LDGSTS.E.BYPASS.LTC128B.128 [R5+0x26c00], desc[UR56][R2.64+0x100], !P4 ;  /* 0x26c0010002057fae */ /* 0x0003e2000e101d78 */
[----:B------:R-:W-:Y:S01]  /*1e170*/  NOP ;  /* 0x0000000000007918 */ /* 0x000fe20000000000 */
.L_x_4039:
        /* <DEDUP_REMOVED lines=11> */
.L_x_4040:
[----:B------:R1:W-:Y:S01]  /*1e230*/  SYNCS.ARRIVE.TRANS64.A1T0 RZ, [R7+URZ+0x30830], RZ ;  /* 0x030830ff07ff79a7 */ /* 0x0003e2000810003f */
[----:B------:R-:W-:Y:S05]  /*1e240*/  @!P5 BRA `(.L_x_4041) ;  /* 0x000000000004d947 */ /* 0x000fea0003800000 */
[----:B------:R-:W-:Y:S01]  /*1e250*/  BPT.TRAP 0x1 ;  /* 0x000000040000795c */ /* 0x000fe20000300000 */
.L_x_4041:
[----:B------:R-:W-:Y:S01]  /*1e260*/  SHF.L.U32 R2, R17, 0x1f, RZ ;  /* 0x0000001f11027819 */ /* 0x000fe200000006ff */
[----:B0-----:R-:W-:Y:S01]  /*1e270*/  IMAD R6, R10, 0x8, R22 ;  /* 0x000000080a067824 */ /* 0x001fe200078e0216 */
[----:B------:R-:W-:Y:S03]  /*1e280*/  BSSY B1, `(.L_x_4042) ;  /* 0x0000003000017945 */ /* 0x000fe60003800000 */
[----:B------:R-:W0:Y:S02]  /*1e290*/  SYNCS.PHASECHK.TRANS64.TRYWAIT P0, [R6+URZ+0x30860], R2 ;  /* 0x03086002060075a7 */ /* 0x000e24000800017f */
[----:B0-----:R-:W-:Y:S05]  /*1e2a0*/  @!P0 BRA `(.L_x_4043) ;  /* 0x0000004800888947 */ /* 0x001fea0003800000 */
.L_x_4184:
[----:B------:R-:W-:Y:S05]  /*1e2b0*/  BSYNC B1 ;  /* 0x0000000000017941 */ /* 0x000fea0003800000 */
.L_x_4042:
[----:B------:R-:W1:Y:S01]  /*1e2c0*/  LDL R5, [R1+0x8] ;  /* 0x0000080001057983 */ /* 0x000e620000100800 */
[----:B------:R-:W2:Y:S01]  /*1e2d0*/  S2R R3, SR_TID.X ;  /* 0x0000000000037919 */ /* 0x000ea20000002100 */
[----:B------:R-:W-:Y:S01]  /*1e2e0*/  UMOV UR4, 0xffffffff ;  /* 0xffffffff00047882 */ /* 0x000fe20000000000 */
[----:B--2---:R-:W-:-:S04]  /*1e2f0*/  LOP3.LUT R3, R3, 0x7f, RZ, 0xc0, !PT ;  /* 0x0000007f03037812 */ /* 0x004fc800078ec0ff */
[----:B------:R-:W-:Y:S01]  /*1e300*/  SHF.R.U32.HI R3, RZ, 0x3, R3 ;  /* 0x00000003ff037819 */ /* 0x000fe20000011603 */
[----:B-1----:R-:W-:Y:S02]  /*1e310*/  IMAD R7, R30, -0x60, R5 ;  /* 0xffffffa01e077824 */ /* 0x002fe400078e0205 */
[----:B------:R-:W-:Y:S02]  /*1e320*/  IMAD R5, R10, 0x4800, R37 ;  /* 0x000048000a057824 */ /* 0x000fe400078e0225 */
[----:B------:R-:W-:Y:S01]  /*1e330*/  IMAD.IADD R7, R7, 0x1, -R3 ;  /* 0x0000000107077824 */ /* 0x000fe200078e0a03 */
        /* <DEDUP_REMOVED lines=53> */
[----:B--2---:R1:W-:Y:S02]  /*1e690*/  LDGSTS.E.BYPASS.LTC128B.128 [R5+0x8400], desc[UR56][R2.64+0x100], !P0 ;  /* 0x0840010002057fae */ /* 0x0043e4000c101d78 */
.L_x_4198:
        /* <DEDUP_REMOVED lines=28> */
[----:B------:R-:W-:-:S04]  /*1e860*/  LEA R23, P0, R2, UR4, 0x1 ;  /* 0x0000000402177c11 */ /* 0x000fc8000f8008ff */
[----:B------:R-:W-:Y:S02]  /*1e870*/  LEA.HI.X R24, R2, UR5, R3, 0x1, P0 ;  /* 0x0000000502187c11 */ /* 0x000fe400080f0c03 */
[----:B------:R-:W-:-:S13]  /*1e880*/  PLOP3.LUT P0, PT, PT, PT, PT, 0x80, 0x0 ;  /* 0x000000000000781c */ /* 0x000fda0003f0f070 */
.L_x_4045:
        /* <DEDUP_REMOVED lines=11> */
.L_x_4046:
[C---:B------:R-:W-:Y:S01]  /*1e940*/  ISETP.GT.AND P0, PT, R25.reuse, RZ, PT ;  /* 0x000000ff1900720c */ /* 0x040fe20003f04270 */
[----:B------:R0:W-:Y:S01]  /*1e950*/  SYNCS.ARRIVE.TRANS64.A1T0 RZ, [R6+URZ+0x30850], RZ ;  /* 0x030850ff06ff79a7 */ /* 0x0001e2000810003f */
[----:B------:R-:W-:Y:S02]  /*1e960*/  IMAD.MOV.U32 R17, RZ, RZ, R28 ;  /* 0x000000ffff117224 */ /* 0x000fe400078e001c */
[----:B------:R-:W-:Y:S02]  /*1e970*/  IMAD.MOV.U32 R10, RZ, RZ, R26 ;  /* 0x000000ffff0a7224 */ /* 0x000fe400078e001a */
[----:B------:R-:W-:Y:S02]  /*1e980*/  IMAD.MOV.U32 R30, RZ, RZ, R25 ;  /* 0x000000ffff1e7224 */ /* 0x000fe400078e0019 */
[----:B0-----:R-:W-:-:S05]  /*1e990*/  VIADD R6, R25, 0xffffffff ;  /* 0xffffffff19067836 */ /* 0x001fca0000000000 */
[----:B------:R-:W-:Y:S05]  /*1e9a0*/  @P0 BRA `(.L_x_4047) ;  /* 0xffffffec00f40947 */ /* 0x000fea000383ffff */
.L_x_4034:
[----:B------:R-:W-:Y:S05]  /*1e9b0*/  BSYNC B0 ;  /* 0x0000000000007941 */ /* 0x000fea0003800000 */
.L_x_4033:
        /* <DEDUP_REMOVED lines=17> */
.L_x_4049:
[----:B------:R-:W-:Y:S05]  /*1ead0*/  BSYNC B0 ;  /* 0x0000000000007941 */ /* 0x000fea0003800000 */
.L_x_4048:
[----:B------:R-:W3:Y:S02]  /*1eae0*/  LDL R0, [R1+0x38] ;  /* 0x0000380001007983 */ /* 0x000ee40000100800 */
[----:B---3--:R-:W-:-:S13]  /*1eaf0*/  ISETP.NE.AND P0, PT, R0, 0x3, PT ;  /* 0x000000030000780c */ /* 0x008fda0003f05270 */
[----:B------:R-:W-:Y:S05]  /*1eb00*/  @!P0 BRA `(.L_x_4050) ;  /* 0x0000000000048947 */ /* 0x000fea0003800000 */
[----:B------:R-:W-:Y:S01]  /*1eb10*/  BPT.TRAP 0x1 ;  /* 0x000000040000795c */ /* 0x000fe20000300000 */
.L_x_4050:
[----:B------:R-:W3:Y:S01]  /*1eb20*/  LDL.LU R2, [R1+0x8] ;  /* 0x0000080001027983 */ /* 0x000ee20000300800 */
[----:B------:R-:W-:Y:S01]  /*1eb30*/  IMAD R0, R26, 0x8, R22 ;  /* 0x000000081a007824 */ /* 0x000fe200078e0216 */
[----:B0-----:R-:W-:Y:S01]  /*1eb40*/  SHF.L.U32 R3, R28, 0x1f, RZ ;  /* 0x0000001f1c037819 */ /* 0x001fe200000006ff */
[----:B------:R-:W-:Y:S03]  /*1eb50*/  BSSY B0, `(.L_x_4051) ;  /* 0x0000004000007945 */ /* 0x000fe60003800000 */
[----:B------:R-:W0:Y:S01]  /*1eb60*/  SYNCS.PHASECHK.TRANS64.TRYWAIT P0, [R0+URZ+0x30860], R3 ;  /* 0x03086003000075a7 */ /* 0x000e22000800017f */
[----:B---3--:R-:W-:Y:S01]  /*1eb70*/  IMAD R6, R25, -0x60, R2 ;  /* 0xffffffa019067824 */ /* 0x008fe200078e0202 */
[----:B0-----:R-:W-:Y:S06]  /*1eb80*/  @!P0 BRA `(.L_x_4052) ;  /* 0x0000004800748947 */ /* 0x001fec0003800000 */
.L_x_4199:
[----:B------:R-:W-:Y:S05]  /*1eb90*/  BSYNC B0 ;  /* 0x0000000000007941 */ /* 0x000fea0003800000 */
.L_x_4051:
        /* <DEDUP_REMOVED lines=12> */
[----:B------:R-:W-:Y:S01]  /*1ec60*/  IMAD R4, R7, 0x2, R22 ;  /* 0x0000000207047824 */ /* 0x000fe200078e0216 */
[----:B------:R-:W-:Y:S02]  /*1ec70*/  ISETP.GE.AND P1, PT, R36, UR4, PT ;  /* 0x0000000424007c0c */ /* 0x000fe4000bf26270 */
[C---:B------:R-:W-:Y:S01]  /*1ec80*/  ISETP.LT.OR P4, PT, R6.reuse, 0x1, P2 ;  /* 0x000000010600780c */ /* 0x040fe20001781670 */
[----:B------:R-:W-:Y:S01]  /*1ec90*/  SHFL.IDX PT, R7, R24, 0x1, 0x181f ;  /* 0x00381f0018077f89 */ /* 0x000fe200000e0000 */
[----:B------:R-:W-:-:S02]  /*1eca0*/  ISETP.LT.OR P3, PT, R6, 0x1, P1 ;  /* 0x000000010600780c */ /* 0x000fc40000f61670 */
        /* <DEDUP_REMOVED lines=48> */
.L_x_4213:
[C---:B------:R-:W-:Y:S02]  /*1efb0*/  ISETP.LT.OR P2, PT, R6.reuse, 0x51, P2 ;  /* 0x000000510600780c */ /* 0x040fe40001741670 */
[C---:B------:R-:W-:Y:S02]  /*1efc0*/  ISETP.LT.OR P1, PT, R6.reuse, 0x51, P1 ;  /* 0x000000510600780c */ /* 0x040fe40000f21670 */
[----:B------:R-:W-:Y:S02]  /*1efd0*/  ISETP.LT.OR P0, PT, R6, 0x51, P0 ;  /* 0x000000510600780c */ /* 0x000fe40000701670 */
[----:B0--3--:R-:W-:-:S05]  /*1efe0*/  IADD3 R2, P3, R14, R5, RZ ;  /* 0x000000050e027210 */ /* 0x009fca0007f7e0ff */
[----:B------:R-:W-:-:S05]  /*1eff0*/  IMAD.X R3, RZ, RZ, R24, P3 ;  /* 0x000000ffff037224 */ /* 0x000fca00018e0618 */
        /* <DEDUP_REMOVED lines=8> */
.L_x_4054:
[----:B------:R-:W-:Y:S02]  /*1f080*/  PLOP3.LUT P1, PT, P1, P0, PT, 0xa2, 0x0 ;  /* 0x000000000000781c */ /* 0x000fe40000f21472 */
[----:B------:R-:W-:-:S08]  /*1f090*/  @P0 R2UR P1, UR4, R0 ;  /* 0x00000000000402ca */ /* 0x000fd00000020000 */
[----:B------:R-:W-:-:S05]  /*1f0a0*/  @P0 PLOP3.LUT P0, PT, P1, PT, PT, 0x80, 0x0 ;  /* 0x000000000000081c */ /* 0x000fca0000f0f070 */
[----:B------:R-:W-:Y:S01]  /*1f0b0*/  @!P1 SYNCS.ARRIVE.TRANS64.RED.A0T1 RZ, [UR4+0x30850], RZ ;  /* 0x030850ffffff99a7 */ /* 0x000fe20008200404 */
[----:B------:R-:W-:Y:S07]  /*1f0c0*/  @!P1 ARRIVES.LDGSTSBAR.64.TRANSCNT [UR4+0x30850] ;  /* 0x03085000ff0099b0 */ /* 0x000fee0008000a84 */
[----:B------:R-:W-:Y:S05]  /*1f0d0*/  @P0 BRA.U.ANY `(.L_x_4054) ;  /* 0xfffffffd00e80947 */ /* 0x000fea000393ffff */
[----:B------:R-:W-:Y:S01]  /*1f0e0*/  NOP ;  /* 0x0000000000007918 */ /* 0x000fe20000000000 */
[----:B0-----:R-:W2:Y:S02]  /*1f0f0*/  LDL.LU R2, [R1+0x38] ;  /* 0x0000380001027983 */ /* 0x001ea40000300800 */
[----:B--2---:R-:W-:-:S13]  /*1f100*/  ISETP.NE.AND P2, PT, R2, 0x3, PT ;  /* 0x000000030200780c */ /* 0x004fda0003f45270 */
[----:B------:R-:W-:Y:S05]  /*1f110*/  @!P2 BRA `(.L_x_4055) ;  /* 0x000000000004a947 */ /* 0x000fea0003800000 */
[----:B------:R-:W-:Y:S01]  /*1f120*/  BPT.TRAP 0x1 ;  /* 0x000000040000795c */ /* 0x000fe20000300000 */
.L_x_4055:
[----:B------:R1:W-:Y:S01]  /*1f130*/  SYNCS.ARRIVE.TRANS64.A1T0 RZ, [R0+URZ+0x30850], RZ ;  /* 0x030850ff00ff79a7 */ /* 0x0003e2000810003f */
[----:B------:R-:W-:-:S04]  /*1f140*/  IADD3 R26, R26, 0x1, RZ ;  /* 0x000000011a1a7810 */ /* 0x000fc80007ffe0ff */
[----:B------:R-:W-:-:S04]  /*1f150*/  ISETP.NE.AND P0, PT, R26, 0x2, PT ;  /* 0x000000021a00780c */ /* 0x000fc80003f05270 */
[----:B------:R-:W-:Y:S02]  /*1f160*/  SEL R3, RZ, 0x1, P0 ;  /* 0x00000001ff037807 */ /* 0x000fe40000000000 */
[----:B------:R-:W-:Y:S02]  /*1f170*/  SEL R26, R26, RZ, P0 ;  /* 0x000000ff1a1a7207 */ /* 0x000fe40000000000 */
[----:B-1----:R-:W-:-:S07]  /*1f180*/  LOP3.LUT R28, R28, R3, RZ, 0x3c, !PT ;  /* 0x000000031c1c7212 */ /* 0x002fce00078e3cff */
.L_x_4012:
[----:B------:R-:W-:Y:S05]  /*1f190*/  BSYNC B7 ;  /* 0x0000000000077941 */ /* 0x000fea0003800000 */
.L_x_4010:
[----:B------:R-:W2:Y:S02]  /*1f1a0*/  LDL R0, [R1] ;  /* 0x0000000001007983 */ /* 0x000ea40000100800 */
[----:B--2---:R-:W-:-:S13]  /*1f1b0*/  LOP3.LUT P0, RZ, R0, 0x20, RZ, 0xc0, !PT ;  /* 0x0000002000ff7812 */ /* 0x004fda000780c0ff */
[----:B------:R-:W-:Y:S05]  /*1f1c0*/  @!P0 BRA `(.L_x_4056) ;  /* 0x0000000000248947 */ /* 0x000fea0003800000 */
[----:B------:R-:W-:Y:S05]  /*1f1d0*/  WARPSYNC.ALL ;  /* 0x0000000000007948 */ /* 0x000fea0003800000 */
[----:B------:R-:W1:Y:S08]  /*1f1e0*/  S2UR UR5, SR_CgaCtaId ;  /* 0x00000000000579c3 */ /* 0x000e700000008800 */
[----:B------:R-:W-:Y:S06]  /*1f1f0*/  BAR.SYNC.DEFER_BLOCKING 0x5, 0x180 ;  /* 0x0146000000007b1d */ /* 0x000fec0000010000 */
[----:B------:R-:W-:-:S02]  /*1f200*/  UMOV UR4, 0x400 ;  /* 0x0000040000047882 */ /* 0x000fc40000000000 */
[----:B-1----:R-:W-:-:S06]  /*1f210*/  ULEA UR4, UR5, UR4, 0x18 ;  /* 0x0000000405047291 */ /* 0x002fcc000f8ec03f */
[----:B0-----:R-:W-:-:S05]  /*1f220*/  IMAD.U32 R22, RZ, RZ, UR4 ;  /* 0x00000004ff167e24 */ /* 0x001fca000f8e00ff */
[----:B------:R0:W1:Y:S01]  /*1f230*/  LDS.128 R16, [R22+0x308d0] ;  /* 0x0308d00016107984 */ /* 0x0000620000000c00 */
[----:B------:R-:W-:Y:S06]  /*1f240*/  BAR.ARV 0x4, 0x180 ;  /* 0x0106000000007b1d */ /* 0x000fec0000002000 */
[----:B------:R-:W-:Y:S05]  /*1f250*/  BRA `(.L_x_4057) ;  /* 0x0000000800407947 */ /* 0x000fea0003800000 */
.L_x_4056:
[----:B------:R-:W1:Y:S01]  /*1f260*/  S2R R8, SR_TID.X ;  /* 0x0000000000087919 */ /* 0x000e620000002100 */
[----:B------:R-:W-:Y:S01]  /*1f270*/  UMOV UR4, 0xffffffff ;  /* 0xffffffff00047882 */ /* 0x000fe20000000000 */
[----:B-1----:R-:W-:-:S04]  /*1f280*/  LOP3.LUT R8, R8, 0x1f, RZ, 0xc0, !PT ;  /* 0x0000001f08087812 */ /* 0x002fc800078ec0ff */
[----:B------:R-:W-:Y:S01]  /*1f290*/  ISETP.NE.AND P0, PT, R8, 0x1f, PT ;  /* 0x0000001f0800780c */ /* 0x000fe20003f05270 */
[----:B------:R-:W-:-:S12]  /*1f2a0*/  BRA.DIV UR4, `(.L_x_4058) ;  /* 0x0000004a04c47947 */ /* 0x000fd8000b800000 */
[----:B0-----:R-:W-:Y:S01]  /*1f2b0*/  IMAD.IADD R5, R19, 0x1, R8 ;  /* 0x0000000113057824 */ /* 0x001fe200078e0208 */
        /* <DEDUP_REMOVED lines=30> */
.L_x_4223:
[----:B------:R-:W-:Y:S02]  /*1f4a0*/  ULDC UR4, c[0x0][0xc38] ;  /* 0x00030e0000047ab9 */ /* 0x000fe40000000800 */
[----:B------:R-:W-:-:S04]  /*1f4b0*/  IMAD.U32 R7, RZ, RZ, UR4 ;  /* 0x00000004ff077e24 */ /* 0x000fc8000f8e00ff */
[----:B-1----:R-:W-:-:S04]  /*1f4c0*/  IMAD R3, R14, R7, RZ ;  /* 0x000000070e037224 */ /* 0x002fc800078e02ff */
[----:B------:R-:W-:-:S05]  /*1f4d0*/  IMAD.IADD R8, R0, 0x1, R3 ;  /* 0x0000000100087824 */ /* 0x000fca00078e0203 */
[----:B------:R-:W-:-:S13]  /*1f4e0*/  ISETP.GT.AND P6, PT, R8, R5, PT ;  /* 0x000000050800720c */ /* 0x000fda0003fc4270 */
[----:B------:R-:W-:Y:S05]  /*1f4f0*/  @P6 BRA `(.L_x_4059) ;  /* 0x00000000009c6947 */ /* 0x000fea0003800000 */
.L_x_4064:
        /* <DEDUP_REMOVED lines=14> */
.L_x_4062:
[----:B------:R-:W-:Y:S05]  /*1f5e0*/  BSYNC B0 ;  /* 0x0000000000007941 */ /* 0x000fea0003800000 */
.L_x_4061:
[----:B------:R-:W-:-:S03]  /*1f5f0*/  UMOV UR4, 0xffffffff ;  /* 0xffffffff00047882 */ /* 0x000fc60000000000 */
[----:B------:R-:W-:Y:S05]  /*1f600*/  BRA.DIV UR4, `(.L_x_4063) ;  /* 0x0000004e04107947 */ /* 0x000fea000b800000 */
[----:B-----5:R-:W2:Y:S02]  /*1f610*/  SHFL.UP PT, R14, R4, 0x1, RZ ;  /* 0x04200000040e7989 */ /* 0x020ea400000e00ff */
[----:B--2---:R-:W-:-:S04]  /*1f620*/  SEL R13, R14, RZ, P1 ;  /* 0x000000ff0e0d7207 */ /* 0x004fc80000800000 */
[----:B------:R-:W-:-:S05]  /*1f630*/  IADD3 R13, R4, R13, RZ ;  /* 0x0000000d040d7210 */ /* 0x000fca0007ffe0ff */
        /* <DEDUP_REMOVED lines=13> */
.L_x_4231:
[----:B------:R-:W-:Y:S02]  /*1f710*/  ULDC UR4, c[0x0][0xc38] ;  /* 0x00030e0000047ab9 */ /* 0x000fe40000000800 */
[----:B------:R-:W-:-:S04]  /*1f720*/  IMAD.U32 R7, RZ, RZ, UR4 ;  /* 0x00000004ff077e24 */ /* 0x000fc8000f8e00ff */
[----:B-1----:R-:W-:-:S04]  /*1f730*/  IMAD R3, R14, R7, RZ ;  /* 0x000000070e037224 */ /* 0x002fc800078e02ff */
[----:B------:R-:W-:-:S05]  /*1f740*/  IMAD.IADD R8, R3, 0x1, R8 ;  /* 0x0000000103087824 */ /* 0x000fca00078e0208 */
[----:B------:R-:W-:-:S13]  /*1f750*/  ISETP.GT.AND P6, PT, R8, R5, PT ;  /* 0x000000050800720c */ /* 0x000fda0003fc4270 */
[----:B------:R-:W-:Y:S05]  /*1f760*/  @!P6 BRA `(.L_x_4064) ;  /* 0xfffffffc0064e947 */ /* 0x000fea000383ffff */
.L_x_4059:
        /* <DEDUP_REMOVED lines=8> */
.L_x_4235:
[----:B------:R-:W-:Y:S01]  /*1f7f0*/  ISETP.NE.AND P0, PT, R2, RZ, PT ;  /* 0x000000ff0200720c */ /* 0x000fe20003f05270 */
[----:B------:R-:W-:-:S12]  /*1f800*/  IMAD.MOV.U32 R14, RZ, RZ, RZ ;  /* 0x000000ffff0e7224 */ /* 0x000fd800078e00ff */
[----:B------:R-:W-:Y:S05]  /*1f810*/  @!P0 BRA `(.L_x_4066) ;  /* 0x0000000000108947 */ /* 0x000fea0003800000 */
[----:B------:R-:W-:Y:S01]  /*1f820*/  UMOV UR4, 0xffffffff ;  /* 0xffffffff00047882 */ /* 0x000fe20000000000 */
[----:B------:R-:W-:Y:S02]  /*1f830*/  VIADD R12, R0, 0xffffffff ;  /* 0xffffffff000c7836 */ /* 0x000fe40000000000 */
[----:B------:R-:W-:Y:S05]  /*1f840*/  BRA.DIV UR4, `(.L_x_4067) ;  /* 0x0000004e04847947 */ /* 0x000fea000b800000 */
[----:B------:R3:W4:Y:S02]  /*1f850*/  SHFL.IDX PT, R14, R6, R12, 0x1f ;  /* 0x00001f0c060e7589 */ /* 0x00072400000e0000 */
.L_x_4066:
        /* <DEDUP_REMOVED lines=20> */
[-C--:B------:R-:W-:Y:S01]  /*1f9a0*/  @!P1 IADD3 R5, R5, -R6.reuse, RZ ;  /* 0x8000000605059210 */ /* 0x080fe20007ffe0ff */
        /* <DEDUP_REMOVED lines=10> */
.L_x_4060:
[----:B------:R-:W-:Y:S01]  /*1fa50*/  UMOV UR4, URZ ;  /* 0x0000003f00047c82 */ /* 0x000fe20008000000 */
[----:B------:R-:W-:Y:S01]  /*1fa60*/  UMOV UR5, URZ ;  /* 0x0000003f00057c82 */ /* 0x000fe20008000000 */
[----:B------:R-:W-:Y:S01]  /*1fa70*/  ULDC UR6, c[0x0][0xc3c] ;  /* 0x00030f0000067ab9 */ /* 0x000fe20000000800 */
[----:B------:R-:W-:Y:S02]  /*1fa80*/  IMAD.MOV.U32 R16, RZ, RZ, R5 ;  /* 0x000000ffff107224 */ /* 0x000fe400078e0005 */
[----:B------:R-:W-:Y:S02]  /*1fa90*/  IMAD.U32 R17, RZ, RZ, UR4 ;  /* 0x00000004ff117e24 */ /* 0x000fe4000f8e00ff */
[----:B------:R-:W-:Y:S02]  /*1faa0*/  IMAD.U32 R18, RZ, RZ, UR5 ;  /* 0x00000005ff127e24 */ /* 0x000fe4000f8e00ff */
[----:B------:R-:W-:-:S07]  /*1fab0*/  IMAD.U32 R19, RZ, RZ, UR6 ;  /* 0x00000006ff137e24 */ /* 0x000fce000f8e00ff */
.L_x_4068:
        /* <DEDUP_REMOVED lines=10> */
.L_x_4057:
[----:B------:R-:W-:Y:S02]  /*1fb60*/  ULDC UR4, c[0x0][0xc3c] ;  /* 0x00030f0000047ab9 */ /* 0x000fe40000000800 */
[----:B-1----:R-:W-:-:S13]  /*1fb70*/  ISETP.GE.AND P0, PT, R19, UR4, PT ;  /* 0x0000000413007c0c */ /* 0x002fda000bf06270 */
[----:B------:R-:W-:Y:S05]  /*1fb80*/  @!P0 BRA `(.L_x_4069) ;  /* 0xffffffa000f48947 */ /* 0x000fea000383ffff */
[----:B------:R-:W-:Y:S05]  /*1fb90*/  BSYNC B8 ;  /* 0x0000000000087941 */ /* 0x000fea0003800000 */
.L_x_3966:
[----:B------:R-:W3:Y:S01]  /*1fba0*/  LDL.LU R0, [R1+0x28] ;  /* 0x0000280001007983 */ /* 0x000ee20000300800 */
[----:B------:R-:W-:Y:S01]  /*1fbb0*/  BSSY B0, `(.L_x_4070) ;  /* 0x000000b000007945 */ /* 0x000fe20003800000 */
[----:B------:R-:W1:Y:S01]  /*1fbc0*/  S2R R5, SR_CgaCtaId ;  /* 0x0000000000057919 */ /* 0x000e620000008800 */
[----:B---3--:R-:W-:-:S05]  /*1fbd0*/  VIADD R0, R0, 0x1 ;  /* 0x0000000100007836 */ /* 0x008fca0000000000 */
[----:B--2---:R-:W-:-:S04]  /*1fbe0*/  LEA.HI R2, R0, R0, RZ, 0x1 ;  /* 0x0000000000027211 */ /* 0x004fc800078f08ff */
[----:B0-----:R-:W-:Y:S02]  /*1fbf0*/  LOP3.LUT R3, R2, 0xfffffffe, RZ, 0xc0, !PT ;  /* 0xfffffffe02037812 */ /* 0x001fe400078ec0ff */
[----:B------:R-:W-:-:S03]  /*1fc00*/  MOV R2, 0x400 ;  /* 0x0000040000027802 */ /* 0x000fc60000000f00 */
[----:B------:R-:W-:Y:S01]  /*1fc10*/  IMAD.IADD R0, R0, 0x1, -R3 ;  /* 0x0000000100007824 */ /* 0x000fe200078e0a03 */
[----:B-1----:R-:W-:-:S04]  /*1fc20*/  LEA R7, R5, R2, 0x18 ;  /* 0x0000000205077211 */ /* 0x002fc800078ec0ff */
[----:B------:R-:W-:-:S04]  /*1fc30*/  SHF.L.U32 R0, R0, 0x1f, RZ ;  /* 0x0000001f00007819 */ /* 0x000fc800000006ff */
[----:B------:R-:W0:Y:S02]  /*1fc40*/  SYNCS.PHASECHK.TRANS64.TRYWAIT P0, [R7+URZ+0x30820], R0 ;  /* 0x03082000070075a7 */ /* 0x000e24000800017f */
[----:B0-----:R-:W-:Y:S05]  /*1fc50*/  @!P0 BRA `(.L_x_4071) ;  /* 0x0000004800a48947 */ /* 0x001fea0003800000 */
.L_x_4238:
[----:B------:R-:W-:Y:S05]  /*1fc60*/  BSYNC B0 ;  /* 0x0000000000007941 */ /* 0x000fea0003800000 */
.L_x_4070:
[----:B------:R-:W-:-:S03]  /*1fc70*/  UMOV UR4, 0xffffffff ;  /* 0xffffffff00047882 */ /* 0x000fc60000000000 */
[----:B------:R-:W-:Y:S05]  /*1fc80*/  BRA.DIV UR4, `(.L_x_4072) ;  /* 0x0000004a04ac7947 */ /* 0x000fea000b800000 */
[----:B0-----:R-:W0:Y:S02]  /*1fc90*/  S2R R0, SR_TID.X ;  /* 0x0000000000007919 */ /* 0x001e240000002100 */
[----:B0-----:R-:W-:-:S04]  /*1fca0*/  SHF.R.U32.HI R0, RZ, 0x5, R0 ;  /* 0x00000005ff007819 */ /* 0x001fc80000011600 */
[----:B------:R-:W-:-:S05]  /*1fcb0*/  LOP3.LUT R0, R0, 0x3, RZ, 0xc0, !PT ;  /* 0x0000000300007812 */ /* 0x000fca00078ec0ff */
[----:B------:R0:W1:Y:S02]  /*1fcc0*/  SHFL.IDX PT, R14, R0, RZ, 0x1f ;  /* 0x00001fff000e7589 */ /* 0x00006400000e0000 */
.L_x_4241:
[----:B-1----:R-:W-:-:S13]  /*1fcd0*/  ISETP.NE.AND P0, PT, R14, RZ, PT ;  /* 0x000000ff0e00720c */ /* 0x002fda0003f05270 */
[----:B------:R-:W-:Y:S05]  /*1fce0*/  @P0 BRA `(.L_x_3741) ;  /* 0x0000000000880947 */ /* 0x000fea0003800000 */
[----:B------:R-:W-:-:S03]  /*1fcf0*/  UMOV UR4, 0xffffffff ;  /* 0xffffffff00047882 */ /* 0x000fc60000000000 */
[----:B------:R-:W-:Y:S05]  /*1fd00*/  BRA.DIV UR4, `(.L_x_4073) ;  /* 0x0000004a04c07947 */ /* 0x000fea000b800000 */
[----:B------:R-:W-:-:S13]  /*1fd10*/  ELECT P6, URZ, PT ;  /* 0x00000000003f782f */ /* 0x000fda00038c0000 */
.L_x_4244:
[----:B------:R-:W-:Y:S05]  /*1fd20*/  @!P6 BRA `(.L_x_3741) ;  /* 0x000000000078e947 */ /* 0x000fea0003800000 */
[----:B------:R-:W-:-:S06]  /*1fd30*/  ULOP3.LUT UR4, UR61, 0x2, URZ, 0xfc, !UPT ;  /* 0x000000023d047892 */ /* 0x000fcc000f8efc3f */
[----:B0-----:R-:W-:-:S05]  /*1fd40*/  IMAD.U32 R0, RZ, RZ, UR4 ;  /* 0x00000004ff007e24 */ /* 0x001fca000f8e00ff */
[----:B------:R-:W-:-:S13]  /*1fd50*/  ISETP.NE.AND P0, PT, R0, 0x3, PT ;  /* 0x000000030000780c */ /* 0x000fda0003f05270 */
[----:B------:R-:W-:Y:S05]  /*1fd60*/  @!P0 BRA `(.L_x_4074) ;  /* 0x0000000000048947 */ /* 0x000fea0003800000 */
[----:B------:R-:W-:Y:S01]  /*1fd70*/  BPT.TRAP 0x1 ;  /* 0x000000040000795c */ /* 0x000fe20000300000 */
.L_x_4074:
[----:B------:R-:W-:Y:S01]  /*1fd80*/  IMAD R5, R26, 0x8, R7 ;  /* 0x000000081a057824 */ /* 0x000fe200078e0207 */
[----:B------:R-:W-:Y:S02]  /*1fd90*/  SHF.L.U32 R0, R28, 0x1f, RZ ;  /* 0x0000001f1c007819 */ /* 0x000fe400000006ff */
[----:B------:R-:W-:Y:S02]  /*1fda0*/  IADD3 R26, R26, 0x1, RZ ;  /* 0x000000011a1a7810 */ /* 0x000fe40007ffe0ff */
[----:B------:R-:W0:Y:S02]  /*1fdb0*/  SYNCS.PHASECHK.TRANS64.TRYWAIT P1, [R5+URZ+0x30840], R0 ;  /* 0x03084000050075a7 */ /* 0x000e24000802017f */
[----:B------:R-:W-:-:S04]  /*1fdc0*/  ISETP.NE.AND P2, PT, R26, 0x2, PT ;  /* 0x000000021a00780c */ /* 0x000fc80003f45270 */
[----:B------:R-:W-:Y:S01]  /*1fdd0*/  SEL R3, RZ, 0x1, P2 ;  /* 0x00000001ff037807 */ /* 0x000fe20001000000 */
[----:B0-----:R-:W-:Y:S08]  /*1fde0*/  @!P1 BRA `(.L_x_4075) ;  /* 0x0000004800a89947 */ /* 0x001ff00003800000 */
.L_x_4245:
[----:B------:R-:W-:Y:S02]  /*1fdf0*/  SEL R26, R26, RZ, P2 ;  /* 0x000000ff1a1a7207 */ /* 0x000fe40001000000 */
[----:B------:R-:W-:Y:S01]  /*1fe00*/  LOP3.LUT R2, R28, R3, RZ, 0x3c, !PT ;  /* 0x000000031c027212 */ /* 0x000fe200078e3cff */
[----:B------:R-:W-:Y:S06]  /*1fe10*/  @!P0 BRA `(.L_x_4076) ;  /* 0x0000000000048947 */ /* 0x000fec0003800000 */
[----:B------:R-:W-:Y:S01]  /*1fe20*/  BPT.TRAP 0x1 ;  /* 0x000000040000795c */ /* 0x000fe20000300000 */
.L_x_4076:
[----:B------:R-:W-:Y:S01]  /*1fe30*/  IMAD R3, R26, 0x8, R7 ;  /* 0x000000081a037824 */ /* 0x000fe200078e0207 */
[----:B------:R-:W-:-:S04]  /*1fe40*/  SHF.L.U32 R2, R2, 0x1f, RZ ;  /* 0x0000001f02027819 */ /* 0x000fc800000006ff */
[----:B------:R-:W1:Y:S02]  /*1fe50*/  SYNCS.PHASECHK.TRANS64.TRYWAIT P1, [R3+URZ+0x30840], R2 ;  /* 0x03084002030075a7 */ /* 0x000e64000802017f */
[----:B-1----:R-:W-:Y:S05]  /*1fe60*/  @!P1 BRA `(.L_x_4077) ;  /* 0x00000048009c9947 */ /* 0x002fea0003800000 */
.L_x_4246:
[----:B------:R-:W-:Y:S05]  /*1fe70*/  @!P0 BRA `(.L_x_4078) ;  /* 0x0000000000048947 */ /* 0x000fea0003800000 */
[----:B------:R-:W-:Y:S01]  /*1fe80*/  BPT.TRAP 0x1 ;  /* 0x000000040000795c */ /* 0x000fe20000300000 */
.L_x_4078:
[----:B------:R-:W2:Y:S02]  /*1fe90*/  SYNCS.PHASECHK.TRANS64.TRYWAIT P1, [R5+URZ+0x30860], R0 ;  /* 0x03086000050075a7 */ /* 0x000ea4000802017f */
[----:B--2---:R-:W-:Y:S05]  /*1fea0*/  @!P1 BRA `(.L_x_4079) ;  /* 0x0000004800a09947 */ /* 0x004fea0003800000 */
.L_x_4247:
[----:B------:R-:W-:Y:S05]  /*1feb0*/  @!P0 BRA `(.L_x_4080) ;  /* 0x0000000000048947 */ /* 0x000fea0003800000 */
[----:B------:R-:W-:Y:S01]  /*1fec0*/  BPT.TRAP 0x1 ;  /* 0x000000040000795c */ /* 0x000fe20000300000 */
.L_x_4080:
[----:B---3--:R3:W4:Y:S02]  /*1fed0*/  SYNCS.PHASECHK.TRANS64.TRYWAIT P0, [R3+URZ+0x30860], R2 ;  /* 0x03086002030075a7 */ /* 0x008724000800017f */
[----:B----4-:R-:W-:Y:S05]  /*1fee0*/  @!P0 NANOSLEEP.SYNCS 0x989680 ;  /* 0x009896800000895d */ /* 0x010fea0003900000 */
[----:B------:R-:W4:Y:S02]  /*1fef0*/  @!P0 SYNCS.PHASECHK.TRANS64 P0, [R3+URZ+0x30860], R2 ;  /* 0x03086002030085a7 */ /* 0x000f24000800007f */
[----:B----4-:R-:W-:Y:S05]  /*1ff00*/  @!P0 BRA `(.L_x_4080) ;  /* 0xfffffffc00f08947 */ /* 0x010fea000383ffff */
.L_x_3741:
[----:B------:R-:W-:Y:S05]  /*1ff10*/  BSYNC B9 ;  /* 0x0000000000097941 */ /* 0x000fea0003800000 */
.L_x_3738:
[----:B------:R-:W-:Y:S05]  /*1ff20*/  EXIT ;  /* 0x000000000000794d */ /* 0x000fea0003800000 */
.L_x_3759:
[----:B0-----:R0:W1:Y:S02]  /*1ff30*/  SYNCS.PHASECHK.TRANS64.TRYWAIT P5, [R86+URZ+0x30890], R87 ;  /* 0x03089057560075a7 */ /* 0x00106400080a017f */
[----:B-1----:R-:W-:Y:S05]  /*1ff40*/  @!P5 NANOSLEEP.SYNCS 0x989680 ;  /* 0x009896800000d95d */ /* 0x002fea0003900000 */
[----:B------:R-:W1:Y:S02]  /*1ff50*/  @!P5 SYNCS.PHASECHK.TRANS64 P5, [R86+URZ+0x30890], R87 ;  /* 0x030890575600d5a7 */ /* 0x000e6400080a007f */
[----:B-1----:R-:W-:Y:S05]  /*1ff60*/  @!P5 BRA `(.L_x_3759) ;  /* 0xfffffffc00f0d947 */ /* 0x002fea000383ffff */
[----:B------:R-:W-:Y:S05]  /*1ff70*/  BRA `(.L_x_4081) ;  /* 0xfffffe38001c7947 */ /* 0x000fea000383ffff */
.L_x_3760:
        /* <DEDUP_REMOVED lines=8> */
.L_x_4083:
[----:B------:R-:W-:Y:S05]  /*20000*/  BSYNC B1 ;  /* 0x0000000000017941 */ /* 0x000fea0003800000 */
.L_x_4082:
        /* <DEDUP_REMOVED lines=8> */
.L_x_4084:
[----:B------:R-:W-:Y:S01]  /*20090*/  IMAD.MOV.U32 R11, RZ, RZ, R14 ;  /* 0x000000ffff0b7224 */ /* 0x000fe200078e000e */
[----:B------:R-:W-:Y:S06]  /*200a0*/  BRA `(.L_x_4085) ;  /* 0xfffffe3400e47947 */ /* 0x000fec000383ffff */
.L_x_3785:
[----:B------:R-:W-:Y:S01]  /*200b0*/  BSSY B1, `(.L_x_4086) ;  /* 0x0000008000017945 */ /* 0x000fe20003800000 */
[----:B0---4-:R-:W-:Y:S01]  /*200c0*/  IMAD.MOV.U32 R13, RZ, RZ, R118 ;  /* 0x000000ffff0d7224 */ /* 0x011fe200078e0076 */
[----:B------:R-:W-:Y:S01]  /*200d0*/  MOV R15, 0xffffffff ;  /* 0xffffffff000f7802 */ /* 0x000fe20000000f00 */
[----:B------:R-:W-:Y:S02]  /*200e0*/  IMAD.MOV.U32 R12, RZ, RZ, 0x1 ;  /* 0x00000001ff0c7424 */ /* 0x000fe400078e00ff */
[----:B---3--:R-:W-:-:S07]  /*200f0*/  IMAD.MOV.U32 R11, RZ, RZ, 0x1c1f ;  /* 0x00001c1fff0b7424 */ /* 0x008fce00078e00ff */
[----:B-12---:R-:W-:Y:S05]  /*20100*/  WARPSYNC.COLLECTIVE R15, `(.L_x_4087) ;  /* 0x000000000f087348 */ /* 0x006fea0003c00000 */
[----:B------:R0:W3:Y:S02]  /*20110*/  SHFL.IDX P6, R14, R13, R12, R11 ;  /* 0x0000000c0d0e7389 */ /* 0x0000e400000c000b */
[----:B0123--:R-:W-:Y:S01]  /*20120*/  ENDCOLLECTIVE ;  /* 0x000000000000791b */ /* 0x00ffe20003800000 */
.L_x_4087:
[----:B------:R-:W-:Y:S05]  /*20130*/  BSYNC B1 ;  /* 0x0000000000017941 */ /* 0x000fea0003800000 */
.L_x_4086:
        /* <DEDUP_REMOVED lines=8> */
.L_x_4088:
[----:B------:R-:W-:Y:S01]  /*201c0*/  IMAD.MOV.U32 R58, RZ, RZ, R14 ;  /* 0x000000ffff3a7224 */ /* 0x000fe200078e000e */
[----:B------:R-:W-:Y:S06]  /*201d0*/  BRA `(.L_x_4089) ;  /* 0xfffffe4c00107947 */ /* 0x000fec000383ffff */
.L_x_3815:
[----:B-1----:R1:W2:Y:S02]  /*201e0*/  SYNCS.PHASECHK.TRANS64.TRYWAIT P5, [R86+URZ+0x30890], R87 ;  /* 0x03089057560075a7 */ /* 0x0022a400080a017f */
[----:B--2---:R-:W-:Y:S05]  /*201f0*/  @!P5 NANOSLEEP.SYNCS 0x989680 ;  /* 0x009896800000d95d */ /* 0x004fea0003900000 */
[----:B------:R-:W2:Y:S02]  /*20200*/  @!P5 SYNCS.PHASECHK.TRANS64 P5, [R86+URZ+0x30890], R87 ;  /* 0x030890575600d5a7 */ /* 0x000ea400080a007f */
[----:B--2---:R-:W-:Y:S05]  /*20210*/  @!P5 BRA `(.L_x_3815) ;  /* 0xfffffffc00f0d947 */ /* 0x004fea000383ffff */
[----:B------:R-:W-:Y:S05]  /*20220*/  BRA `(.L_x_4090) ;  /* 0xfffffe6c00507947 */ /* 0x000fea000383ffff */
.L_x_3816:
        /* <DEDUP_REMOVED lines=8> */
.L_x_4092:
[----:B------:R-:W-:Y:S05]  /*202b0*/  BSYNC B1 ;  /* 0x0000000000017941 */ /* 0x000fea0003800000 */
.L_x_4091:
        /* <DEDUP_REMOVED lines=8> */
.L_x_4093:
[----:B------:R-:W-:Y:S01]  /*20340*/  IMAD.MOV.U32 R11, RZ, RZ, R14 ;  /* 0x000000ffff0b7224 */ /* 0x000fe200078e000e */
[----:B------:R-:W-:Y:S06]  /*20350*/  BRA `(.L_x_4094) ;  /* 0xfffffe6c001c7947 */ /* 0x000fec000383ffff */
.L_x_3829:
[----:B------:R-:W-:Y:S01]  /*20360*/  BSSY B1, `(.L_x_4095) ;  /* 0x0000008000017945 */ /* 0x000fe20003800000 */
[----:B--234-:R-:W-:Y:S02]  /*20370*/  IMAD.MOV.U32 R13, RZ, RZ, R118 ;  /* 0x000000ffff0d7224 */ /* 0x01cfe400078e0076 */
[----:B------:R-:W-:Y:S02]  /*20380*/  IMAD.MOV.U32 R12, RZ, RZ, 0x1 ;  /* 0x00000001ff0c7424 */ /* 0x000fe400078e00ff */
[----:B------:R-:W-:Y:S02]  /*20390*/  IMAD.MOV.U32 R11, RZ, RZ, 0x1c1f ;  /* 0x00001c1fff0b7424 */ /* 0x000fe400078e00ff */
[----:B------:R-:W-:-:S07]  /*203a0*/  IMAD.MOV.U32 R15, RZ, RZ, -0x1 ;  /* 0xffffffffff0f7424 */ /* 0x000fce00078e00ff */
[----:B01----:R-:W-:Y:S05]  /*203b0*/  WARPSYNC.COLLECTIVE R15, `(.L_x_4096) ;  /* 0x000000000f087348 */ /* 0x003fea0003c00000 */
[----:B------:R2:W3:Y:S02]  /*203c0*/  SHFL.IDX P6, R14, R13, R12, R11 ;  /* 0x0000000c0d0e7389 */ /* 0x0004e400000c000b */
[----:B0123--:R-:W-:Y:S01]  /*203d0*/  ENDCOLLECTIVE ;  /* 0x000000000000791b */ /* 0x00ffe20003800000 */
.L_x_4096:
[----:B------:R-:W-:Y:S05]  /*203e0*/  BSYNC B1 ;  /* 0x0000000000017941 */ /* 0x000fea0003800000 */
.L_x_4095:
        /* <DEDUP_REMOVED lines=8> */
.L_x_4097:
[----:B------:R-:W-:Y:S01]  /*20470*/  IMAD.MOV.U32 R36, RZ, RZ, R14 ;  /* 0x000000ffff247224 */ /* 0x000fe200078e000e */
[----:B------:R-:W-:Y:S06]  /*20480*/  BRA `(.L_x_4098) ;  /* 0xfffffe8000cc7947 */ /* 0x000fec000383ffff */
.L_x_3842:
[----:B0-----:R0:W1:Y:S02]  /*20490*/  SYNCS.PHASECHK.TRANS64.TRYWAIT P3, [R86+URZ+0x30890], R87 ;  /* 0x03089057560075a7 */ /* 0x001064000806017f */
[----:B-1----:R-:W-:Y:S05]  /*204a0*/  @!P3 NANOSLEEP.SYNCS 0x989680 ;  /* 0x009896800000b95d */ /* 0x002fea0003900000 */
[----:B------:R-:W1:Y:S02]  /*204b0*/  @!P3 SYNCS.PHASECHK.TRANS64 P3, [R86+URZ+0x30890], R87 ;  /* 0x030890575600b5a7 */ /* 0x000e64000806007f */
[----:B-1----:R-:W-:Y:S05]  /*204c0*/  @!P3 BRA `(.L_x_3842) ;  /* 0xfffffffc00f0b947 */ /* 0x002fea000383ffff */
[----:B------:R-:W-:Y:S05]  /*204d0*/  BRA `(.L_x_4099) ;  /* 0xfffffe9800cc7947 */ /* 0x000fea000383ffff */
.L_x_3843:
        /* <DEDUP_REMOVED lines=8> */
.L_x_4101:
[----:B------:R-:W-:Y:S05]  /*20560*/  BSYNC B1 ;  /* 0x0000000000017941 */ /* 0x000fea0003800000 */
.L_x_4100:
        /* <DEDUP_REMOVED lines=8> */
.L_x_4102:
[----:B------:R-:W-:Y:S01]  /*205f0*/  IMAD.MOV.U32 R38, RZ, RZ, R14 ;  /* 0x000000ffff267224 */ /* 0x000fe200078e000e */
[----:B------:R-:W-:Y:S06]  /*20600*/  BRA `(.L_x_4103) ;  /* 0xfffffe9800f07947 */ /* 0x000fec000383ffff */
.L_x_3846:
        /* <DEDUP_REMOVED lines=8> */
.L_x_4105:
[----:B------:R-:W-:Y:S05]  /*20690*/  BSYNC B1 ;  /* 0x0000000000017941 */ /* 0x000fea0003800000 */
.L_x_4104:
        /* <DEDUP_REMOVED lines=8> */
.L_x_4106:
[----:B------:R-:W-:Y:S01]  /*20720*/  IMAD.MOV.U32 R38, RZ, RZ, R14 ;  /* 0x000000ffff267224 */ /* 0x000fe200078e000e */
[----:B------:R-:W-:Y:S06]  /*20730*/  BRA `(.L_x_4107) ;  /* 0xfffffe9c004c7947 */ /* 0x000fec000383ffff */
.L_x_3850:
[----:B---3--:R3:W0:Y:S02]  /*20740*/  SYNCS.PHASECHK.TRANS64.TRYWAIT P2, [R86+URZ+0x308b0], R87 ;  /* 0x0308b057560075a7 */ /* 0x008624000804017f */
[----:B0-----:R-:W-:Y:S05]  /*20750*/  @!P2 NANOSLEEP.SYNCS 0x989680 ;  /* 0x009896800000a95d */ /* 0x001fea0003900000 */
[----:B------:R-:W0:Y:S02]  /*20760*/  @!P2 SYNCS.PHASECHK.TRANS64 P2, [R86+URZ+0x308b0], R87 ;  /* 0x0308b0575600a5a7 */ /* 0x000e24000804007f */
[----:B0-----:R-:W-:Y:S05]  /*20770*/  @!P2 BRA `(.L_x_3850) ;  /* 0xfffffffc00f0a947 */ /* 0x001fea000383ffff */
[----:B------:R-:W-:Y:S05]  /*20780*/  BRA `(.L_x_4108) ;  /* 0xfffffea000287947 */ /* 0x000fea000383ffff */
.L_x_3868:
        /* <DEDUP_REMOVED lines=8> */
.L_x_4110:
[----:B------:R-:W-:Y:S05]  /*20810*/  BSYNC B1 ;  /* 0x0000000000017941 */ /* 0x000fea0003800000 */
.L_x_4109:
        /* <DEDUP_REMOVED lines=8> */
.L_x_4111:
[----:B------:R-:W-:Y:S02]  /*208a0*/  IMAD.MOV.U32 R13, RZ, RZ, R27 ;  /* 0x000000ffff0d7224 */ /* 0x000fe400078e001b */
[----:B------:R-:W-:-:S07]  /*208b0*/  IMAD.MOV.U32 R0, RZ, RZ, R14 ;  /* 0x000000ffff007224 */ /* 0x000fce00078e000e */
[----:B------:R-:W-:Y:S05]  /*208c0*/  WARPSYNC.COLLECTIVE R15, `(.L_x_4112) ;  /* 0x000000000f087348 */ /* 0x000fea0003c00000 */
[----:B------:R0:W1:Y:S02]  /*208d0*/  SHFL.IDX P6, R14, R13, R12, R11 ;  /* 0x0000000c0d0e7389 */ /* 0x00006400000c000b */
[----:B01----:R-:W-:Y:S01]  /*208e0*/  ENDCOLLECTIVE ;  /* 0x000000000000791b */ /* 0x003fe20003800000 */
.L_x_4112:
[----:B------:R-:W-:Y:S02]  /*208f0*/  IMAD.MOV.U32 R13, RZ, RZ, R26 ;  /* 0x000000ffff0d7224 */ /* 0x000fe400078e001a */
[----:B------:R-:W-:-:S07]  /*20900*/  IMAD.MOV.U32 R5, RZ, RZ, R14 ;  /* 0x000000ffff057224 */ /* 0x000fce00078e000e */
[----:B------:R-:W-:Y:S05]  /*20910*/  WARPSYNC.COLLECTIVE R15, `(.L_x_4113) ;  /* 0x000000000f087348 */ /* 0x000fea0003c00000 */
[----:B------:R0:W1:Y:S02]  /*20920*/  SHFL.IDX P6, R14, R13, R12, R11 ;  /* 0x0000000c0d0e7389 */ /* 0x00006400000c000b */
[----:B01----:R-:W-:Y:S01]  /*20930*/  ENDCOLLECTIVE ;  /* 0x000000000000791b */ /* 0x003fe20003800000 */
.L_x_4113:
[----:B------:R-:W-:Y:S05]  /*20940*/  BRA `(.L_x_4114) ;  /* 0xfffffeac00fc7947 */ /* 0x000fea000383ffff */
.L_x_3872:
[----:B0-----:R0:W1:Y:S02]  /*20950*/  SYNCS.PHASECHK.TRANS64.TRYWAIT P0, [R18+URZ+0x30800], R5 ;  /* 0x03080005120075a7 */ /* 0x001064000800017f */
[----:B-1----:R-:W-:Y:S05]  /*20960*/  @!P0 NANOSLEEP.SYNCS 0x989680 ;  /* 0x009896800000895d */ /* 0x002fea0003900000 */
[----:B------:R-:W1:Y:S02]  /*20970*/  @!P0 SYNCS.PHASECHK.TRANS64 P0, [R18+URZ+0x30800], R5 ;  /* 0x03080005120085a7 */ /* 0x000e64000800007f */
[----:B-1----:R-:W-:Y:S05]  /*20980*/  @!P0 BRA `(.L_x_3872) ;  /* 0xfffffffc00f08947 */ /* 0x002fea000383ffff */
[----:B------:R-:W-:Y:S05]  /*20990*/  BRA `(.L_x_4115) ;  /* 0xfffffeb800947947 */ /* 0x000fea000383ffff */
.L_x_3896:
        /* <DEDUP_REMOVED lines=8> */
.L_x_4117:
[----:B------:R-:W-:Y:S05]  /*20a20*/  BSYNC B1 ;  /* 0x0000000000017941 */ /* 0x000fea0003800000 */
.L_x_4116:
        /* <DEDUP_REMOVED lines=8> */
.L_x_4118:
[----:B------:R-:W-:Y:S02]  /*20ab0*/  IMAD.MOV.U32 R13, RZ, RZ, R27 ;  /* 0x000000ffff0d7224 */ /* 0x000fe400078e001b */
[----:B------:R-:W-:-:S07]  /*20ac0*/  IMAD.MOV.U32 R0, RZ, RZ, R14 ;  /* 0x000000ffff007224 */ /* 0x000fce00078e000e */
[----:B------:R-:W-:Y:S05]  /*20ad0*/  WARPSYNC.COLLECTIVE R15, `(.L_x_4119) ;  /* 0x000000000f087348 */ /* 0x000fea0003c00000 */
[----:B------:R0:W1:Y:S02]  /*20ae0*/  SHFL.IDX P6, R14, R13, R12, R11 ;  /* 0x0000000c0d0e7389 */ /* 0x00006400000c000b */
[----:B01----:R-:W-:Y:S01]  /*20af0*/  ENDCOLLECTIVE ;  /* 0x000000000000791b */ /* 0x003fe20003800000 */
.L_x_4119:
[----:B------:R-:W-:Y:S02]  /*20b00*/  IMAD.MOV.U32 R13, RZ, RZ, R26 ;  /* 0x000000ffff0d7224 */ /* 0x000fe400078e001a */
[----:B------:R-:W-:-:S07]  /*20b10*/  IMAD.MOV.U32 R21, RZ, RZ, R14 ;  /* 0x000000ffff157224 */ /* 0x000fce00078e000e */
[----:B------:R-:W-:Y:S05]  /*20b20*/  WARPSYNC.COLLECTIVE R15, `(.L_x_4120) ;  /* 0x000000000f087348 */ /* 0x000fea0003c00000 */
[----:B------:R0:W1:Y:S02]  /*20b30*/  SHFL.IDX P6, R14, R13, R12, R11 ;  /* 0x0000000c0d0e7389 */ /* 0x00006400000c000b */
[----:B01----:R-:W-:Y:S01]  /*20b40*/  ENDCOLLECTIVE ;  /* 0x000000000000791b */ /* 0x003fe20003800000 */
.L_x_4120:
[----:B------:R-:W-:Y:S01]  /*20b50*/  IMAD.MOV.U32 R20, RZ, RZ, R14 ;  /* 0x000000ffff147224 */ /* 0x000fe200078e000e */
[----:B------:R-:W-:Y:S06]  /*20b60*/  BRA `(.L_x_4121) ;  /* 0xfffffed800407947 */ /* 0x000fec000383ffff */
.L_x_3900:
[----:B0-----:R0:W1:Y:S02]  /*20b70*/  SYNCS.PHASECHK.TRANS64.TRYWAIT P0, [R18+URZ+0x30800], R5 ;  /* 0x03080005120075a7 */ /* 0x001064000800017f */
[----:B-1----:R-:W-:Y:S05]  /*20b80*/  @!P0 NANOSLEEP.SYNCS 0x989680 ;  /* 0x009896800000895d */ /* 0x002fea0003900000 */
[----:B------:R-:W1:Y:S02]  /*20b90*/  @!P0 SYNCS.PHASECHK.TRANS64 P0, [R18+URZ+0x30800], R5 ;  /* 0x03080005120085a7 */ /* 0x000e64000800007f */
[----:B-1----:R-:W-:Y:S05]  /*20ba0*/  @!P0 BRA `(.L_x_3900) ;  /* 0xfffffffc00f08947 */ /* 0x002fea000383ffff */
[----:B------:R-:W-:Y:S05]  /*20bb0*/  BRA `(.L_x_4122) ;  /* 0xfffffee000407947 */ /* 0x000fea000383ffff */
.L_x_3914:
[----:B-1----:R1:W0:Y:S02]  /*20bc0*/  SYNCS.PHASECHK.TRANS64.TRYWAIT P1, [R3+URZ+0x30830], R0 ;  /* 0x03083000030075a7 */ /* 0x002224000802017f */
[----:B0-----:R-:W-:Y:S05]  /*20bd0*/  @!P1 NANOSLEEP.SYNCS 0x989680 ;  /* 0x009896800000995d */ /* 0x001fea0003900000 */
[----:B------:R-:W0:Y:S02]  /*20be0*/  @!P1 SYNCS.PHASECHK.TRANS64 P1, [R3+URZ+0x30830], R0 ;  /* 0x03083000030095a7 */ /* 0x000e24000802007f */
[----:B0-----:R-:W-:Y:S05]  /*20bf0*/  @!P1 BRA `(.L_x_3914) ;  /* 0xfffffffc00f09947 */ /* 0x001fea000383ffff */
[----:B------:R-:W-:Y:S05]  /*20c00*/  BRA `(.L_x_3913) ;  /* 0xffffff0400707947 */ /* 0x000fea000383ffff */
.L_x_3922:
[----:B-1----:R1:W2:Y:S02]  /*20c10*/  SYNCS.PHASECHK.TRANS64.TRYWAIT P1, [R10+URZ+0x30830], R5 ;  /* 0x030830050a0075a7 */ /* 0x0022a4000802017f */
[----:B--2---:R-:W-:Y:S05]  /*20c20*/  @!P1 NANOSLEEP.SYNCS 0x989680 ;  /* 0x009896800000995d */ /* 0x004fea0003900000 */
[----:B------:R-:W2:Y:S02]  /*20c30*/  @!P1 SYNCS.PHASECHK.TRANS64 P1, [R10+URZ+0x30830], R5 ;  /* 0x030830050a0095a7 */ /* 0x000ea4000802007f */
[----:B--2---:R-:W-:Y:S05]  /*20c40*/  @!P1 BRA `(.L_x_3922) ;  /* 0xfffffffc00f09947 */ /* 0x004fea000383ffff */
[----:B------:R-:W-:Y:S05]  /*20c50*/  BRA `(.L_x_3921) ;  /* 0xffffff2c00287947 */ /* 0x000fea000383ffff */
.L_x_3927:
[----:B-1----:R1:W2:Y:S02]  /*20c60*/  SYNCS.PHASECHK.TRANS64.TRYWAIT P1, [R11+URZ+0x30850], R0 ;  /* 0x030850000b0075a7 */ /* 0x0022a4000802017f */
[----:B--2---:R-:W-:Y:S05]  /*20c70*/  @!P1 NANOSLEEP.SYNCS 0x989680 ;  /* 0x009896800000995d */ /* 0x004fea0003900000 */
[----:B------:R-:W2:Y:S02]  /*20c80*/  @!P1 SYNCS.PHASECHK.TRANS64 P1, [R11+URZ+0x30850], R0 ;  /* 0x030850000b0095a7 */ /* 0x000ea4000802007f */
[----:B--2---:R-:W-:Y:S05]  /*20c90*/  @!P1 BRA `(.L_x_3927) ;  /* 0xfffffffc00f09947 */ /* 0x004fea000383ffff */
[----:B------:R-:W-:Y:S05]  /*20ca0*/  BRA `(.L_x_3926) ;  /* 0xffffff3800d47947 */ /* 0x000fea000383ffff */
.L_x_3935:
[----:B-1----:R1:W2:Y:S02]  /*20cb0*/  SYNCS.PHASECHK.TRANS64.TRYWAIT P1, [R8+URZ+0x30850], R3 ;  /* 0x03085003080075a7 */ /* 0x0022a4000802017f */
[----:B--2---:R-:W-:Y:S05]  /*20cc0*/  @!P1 NANOSLEEP.SYNCS 0x989680 ;  /* 0x009896800000995d */ /* 0x004fea0003900000 */
[----:B------:R-:W2:Y:S02]  /*20cd0*/  @!P1 SYNCS.PHASECHK.TRANS64 P1, [R8+URZ+0x30850], R3 ;  /* 0x03085003080095a7 */ /* 0x000ea4000802007f */
[----:B--2---:R-:W-:Y:S05]  /*20ce0*/  @!P1 BRA `(.L_x_3935) ;  /* 0xfffffffc00f09947 */ /* 0x004fea000383ffff */
[----:B------:R-:W-:Y:S05]  /*20cf0*/  BRA `(.L_x_3934) ;  /* 0xffffff54002c7947 */ /* 0x000fea000383ffff */
.L_x_3972:
        /* <DEDUP_REMOVED lines=11> */
.L_x_4124:
[----:B------:R-:W-:Y:S05]  /*20db0*/  BSYNC B1 ;  /* 0x0000000000017941 */ /* 0x000fea0003800000 */
.L_x_4123:
[----:B------:R-:W-:Y:S05]  /*20dc0*/  BRA `(.L_x_4125) ;  /* 0xffffff9800107947 */ /* 0x000fea000383ffff */
.L_x_3974:
[----:B------:R-:W-:Y:S01]  /*20dd0*/  BSSY B1, `(.L_x_4126) ;  /* 0x0000006000017945 */ /* 0x000fe20003800000 */
[----:B------:R-:W-:-:S07]  /*20de0*/  IMAD.MOV.U32 R15, RZ, RZ, -0x1 ;  /* 0xffffffffff0f7424 */ /* 0x000fce00078e00ff */
[----:B0-----:R-:W-:Y:S05]  /*20df0*/  WARPSYNC.COLLECTIVE R15, `(.L_x_4127) ;  /* 0x000000000f0c7348 */ /* 0x001fea0003c00000 */
[----:B------:R-:W-:Y:S02]  /*20e00*/  ELECT P6, UR62, PT ;  /* 0x00000000003e782f */ /* 0x000fe400038c0000 */
[----:B------:R-:W-:Y:S01]  /*20e10*/  MOV R14, UR62 ;  /* 0x0000003e000e7c02 */ /* 0x000fe20008000f00 */
[----:B0-----:R-:W-:Y:S10]  /*20e20*/  ENDCOLLECTIVE ;  /* 0x000000000000791b */ /* 0x001ff40003800000 */
.L_x_4127:
[----:B------:R-:W-:Y:S05]  /*20e30*/  BSYNC B1 ;  /* 0x0000000000017941 */ /* 0x000fea0003800000 */
.L_x_4126:
[----:B------:R-:W-:Y:S05]  /*20e40*/  BRA `(.L_x_3973) ;  /* 0xffffff9800087947 */ /* 0x000fea000383ffff */
.L_x_3976:
[----:B0-----:R0:W1:Y:S02]  /*20e50*/  SYNCS.PHASECHK.TRANS64.TRYWAIT P0, [R22+URZ+0x30820], R5 ;  /* 0x03082005160075a7 */ /* 0x001064000800017f */
[----:B-1----:R-:W-:Y:S05]  /*20e60*/  @!P0 NANOSLEEP.SYNCS 0x989680 ;  /* 0x009896800000895d */ /* 0x002fea0003900000 */
[----:B------:R-:W1:Y:S02]  /*20e70*/  @!P0 SYNCS.PHASECHK.TRANS64 P0, [R22+URZ+0x30820], R5 ;  /* 0x03082005160085a7 */ /* 0x000e64000800007f */
[----:B-1----:R-:W-:Y:S05]  /*20e80*/  @!P0 BRA `(.L_x_3976) ;  /* 0xfffffffc00f08947 */ /* 0x002fea000383ffff */
[----:B------:R-:W-:Y:S05]  /*20e90*/  BRA `(.L_x_4128) ;  /* 0xffffff9800187947 */ /* 0x000fea000383ffff */
.L_x_3980:
[----:B-1----:R1:W2:Y:S02]  /*20ea0*/  SYNCS.PHASECHK.TRANS64.TRYWAIT P0, [R9+URZ+0x308a0], R8 ;  /* 0x0308a008090075a7 */ /* 0x0022a4000800017f */
[----:B--2---:R-:W-:Y:S05]  /*20eb0*/  @!P0 NANOSLEEP.SYNCS 0x989680 ;  /* 0x009896800000895d */ /* 0x004fea0003900000 */
[----:B------:R-:W2:Y:S02]  /*20ec0*/  @!P0 SYNCS.PHASECHK.TRANS64 P0, [R9+URZ+0x308a0], R8 ;  /* 0x0308a008090085a7 */ /* 0x000ea4000800007f */
[----:B--2---:R-:W-:Y:S05]  /*20ed0*/  @!P0 BRA `(.L_x_3980) ;  /* 0xfffffffc00f08947 */ /* 0x004fea000383ffff */
[----:B------:R-:W-:Y:S05]  /*20ee0*/  BRA `(.L_x_4129) ;  /* 0xffffff9800307947 */ /* 0x000fea000383ffff */
.L_x_3987:
[----:B0-----:R0:W2:Y:S02]  /*20ef0*/  SYNCS.PHASECHK.TRANS64.TRYWAIT P0, [R9+URZ+0x308c0], R8 ;  /* 0x0308c008090075a7 */ /* 0x0010a4000800017f */
[----:B--2---:R-:W-:Y:S05]  /*20f00*/  @!P0 NANOSLEEP.SYNCS 0x989680 ;  /* 0x009896800000895d */ /* 0x004fea0003900000 */
[----:B------:R-:W2:Y:S02]  /*20f10*/  @!P0 SYNCS.PHASECHK.TRANS64 P0, [R9+URZ+0x308c0], R8 ;  /* 0x0308c008090085a7 */ /* 0x000ea4000800007f */
[----:B--2---:R-:W-:Y:S05]  /*20f20*/  @!P0 BRA `(.L_x_3987) ;  /* 0xfffffffc00f08947 */ /* 0x004fea000383ffff */
[----:B------:R-:W-:Y:S05]  /*20f30*/  BRA `(.L_x_4130) ;  /* 0xffffff9c002c7947 */ /* 0x000fea000383ffff */
.L_x_3996:
[----:B-1----:R1:W2:Y:S02]  /*20f40*/  SYNCS.PHASECHK.TRANS64.TRYWAIT P1, [R8+URZ+0x308a0], R7 ;  /* 0x0308a007080075a7 */ /* 0x0022a4000802017f */
[----:B--2---:R-:W-:Y:S05]  /*20f50*/  @!P1 NANOSLEEP.SYNCS 0x989680 ;  /* 0x009896800000995d */ /* 0x004fea0003900000 */
[----:B------:R-:W2:Y:S02]  /*20f60*/  @!P1 SYNCS.PHASECHK.TRANS64 P1, [R8+URZ+0x308a0], R7 ;  /* 0x0308a007080095a7 */ /* 0x000ea4000802007f */
[----:B--2---:R-:W-:Y:S05]  /*20f70*/  @!P1 BRA `(.L_x_3996) ;  /* 0xfffffffc00f09947 */ /* 0x004fea000383ffff */
[----:B------:R-:W-:Y:S05]  /*20f80*/  BRA `(.L_x_4131) ;  /* 0xffffffa000607947 */ /* 0x000fea000383ffff */
.L_x_4003:
[----:B0-----:R0:W2:Y:S02]  /*20f90*/  SYNCS.PHASECHK.TRANS64.TRYWAIT P1, [R8+URZ+0x308c0], R7 ;  /* 0x0308c007080075a7 */ /* 0x0010a4000802017f */
[----:B--2---:R-:W-:Y:S05]  /*20fa0*/  @!P1 NANOSLEEP.SYNCS 0x989680 ;  /* 0x009896800000995d */ /* 0x004fea0003900000 */
[----:B------:R-:W2:Y:S02]  /*20fb0*/  @!P1 SYNCS.PHASECHK.TRANS64 P1, [R8+URZ+0x308c0], R7 ;  /* 0x0308c007080095a7 */ /* 0x000ea4000802007f */
[----:B--2---:R-:W-:Y:S05]  /*20fc0*/  @!P1 BRA `(.L_x_4003) ;  /* 0xfffffffc00f09947 */ /* 0x004fea000383ffff */
[----:B------:R-:W-:Y:S05]  /*20fd0*/  BRA `(.L_x_4132) ;  /* 0xffffffa400587947 */ /* 0x000fea000383ffff */
.L_x_4018:
[----:B0-----:R-:W0:Y:S01]  /*20fe0*/  S2R R8, SR_TID.X ;  /* 0x0000000000087919 */ /* 0x001e220000002100 */
        /* <DEDUP_REMOVED lines=10> */
.L_x_4134:
[----:B------:R-:W-:Y:S05]  /*21090*/  BSYNC B0 ;  /* 0x0000000000007941 */ /* 0x000fea0003800000 */
.L_x_4133:
[----:B------:R-:W-:Y:S05]  /*210a0*/  BRA `(.L_x_4135) ;  /* 0xffffffb0007c7947 */ /* 0x000fea000383ffff */
.L_x_4021:
[----:B0-----:R0:W1:Y:S02]  /*210b0*/  SYNCS.PHASECHK.TRANS64.TRYWAIT P0, [R7+URZ+0x30840], R2 ;  /* 0x03084002070075a7 */ /* 0x001064000800017f */
[----:B-1----:R-:W-:Y:S05]  /*210c0*/  @!P0 NANOSLEEP.SYNCS 0x989680 ;  /* 0x009896800000895d */ /* 0x002fea0003900000 */
[----:B------:R-:W1:Y:S02]  /*210d0*/  @!P0 SYNCS.PHASECHK.TRANS64 P0, [R7+URZ+0x30840], R2 ;  /* 0x03084002070085a7 */ /* 0x000e64000800007f */
[----:B-1----:R-:W-:Y:S05]  /*210e0*/  @!P0 BRA `(.L_x_4021) ;  /* 0xfffffffc00f08947 */ /* 0x002fea000383ffff */
[----:B------:R-:W-:Y:S05]  /*210f0*/  BRA `(.L_x_4136) ;  /* 0xffffffb000d87947 */ /* 0x000fea000383ffff */
.L_x_4022:
        /* <DEDUP_REMOVED lines=8> */
.L_x_4138:
[----:B------:R-:W-:Y:S05]  /*21180*/  BSYNC B0 ;  /* 0x0000000000007941 */ /* 0x000fea0003800000 */
.L_x_4137:
[----:B------:R-:W-:Y:S01]  /*21190*/  IMAD.MOV.U32 R13, RZ, RZ, R4 ;  /* 0x000000ffff0d7224 */ /* 0x000fe200078e0004 */
[----:B------:R-:W-:Y:S01]  /*211a0*/  MOV R11, 0x181f ;  /* 0x0000181f000b7802 */ /* 0x000fe20000000f00 */
[----:B------:R-:W-:Y:S02]  /*211b0*/  IMAD.MOV.U32 R12, RZ, RZ, RZ ;  /* 0x000000ffff0c7224 */ /* 0x000fe400078e00ff */
[----:B------:R-:W-:Y:S02]  /*211c0*/  IMAD.MOV.U32 R15, RZ, RZ, -0x1 ;  /* 0xffffffffff0f7424 */ /* 0x000fe400078e00ff */
[----:B------:R-:W-:Y:S02]  /*211d0*/  IMAD.MOV.U32 R2, RZ, RZ, R14 ;  /* 0x000000ffff027224 */ /* 0x000fe400078e000e */
[----:B------:R-:W-:-:S07]  /*211e0*/  @P0 IMAD R8, R5, 0x2, R22 ;  /* 0x0000000205080824 */ /* 0x000fce00078e0216 */
[----:B------:R-:W-:Y:S05]  /*211f0*/  WARPSYNC.COLLECTIVE R15, `(.L_x_4139) ;  /* 0x000000000f087348 */ /* 0x000fea0003c00000 */
[----:B------:R0:W1:Y:S02]  /*21200*/  SHFL.IDX P6, R14, R13, R12, R11 ;  /* 0x0000000c0d0e7389 */ /* 0x00006400000c000b */
[----:B01----:R-:W-:Y:S01]  /*21210*/  ENDCOLLECTIVE ;  /* 0x000000000000791b */ /* 0x003fe20003800000 */
.L_x_4139:
[----:B------:R-:W-:Y:S02]  /*21220*/  IMAD.MOV.U32 R13, RZ, RZ, R0 ;  /* 0x000000ffff0d7224 */ /* 0x000fe400078e0000 */
[----:B------:R-:W-:Y:S02]  /*21230*/  IMAD.MOV.U32 R12, RZ, RZ, 0x1 ;  /* 0x00000001ff0c7424 */ /* 0x000fe400078e00ff */
[----:B------:R-:W-:-:S07]  /*21240*/  IMAD.MOV.U32 R3, RZ, RZ, R14 ;  /* 0x000000ffff037224 */ /* 0x000fce00078e000e */
[----:B------:R-:W-:Y:S05]  /*21250*/  WARPSYNC.COLLECTIVE R15, `(.L_x_4140) ;  /* 0x000000000f087348 */ /* 0x000fea0003c00000 */
[----:B------:R0:W1:Y:S02]  /*21260*/  SHFL.IDX P6, R14, R13, R12, R11 ;  /* 0x0000000c0d0e7389 */ /* 0x00006400000c000b */
[----:B01----:R-:W-:Y:S01]  /*21270*/  ENDCOLLECTIVE ;  /* 0x000000000000791b */ /* 0x003fe20003800000 */
.L_x_4140:
[----:B------:R-:W-:-:S05]  /*21280*/  @P0 LEA R3, P1, R33, R3, 0x1 ;  /* 0x0000000321030211 */ /* 0x000fca00078208ff */
[----:B------:R-:W-:Y:S01]  /*21290*/  @P0 IMAD.X R2, RZ, RZ, R2, P1 ;  /* 0x000000ffff020224 */ /* 0x000fe200008e0602 */
[----:B------:R-:W-:-:S04]  /*212a0*/  ISETP.GE.AND P1, PT, R6, 0x11, PT ;  /* 0x000000110600780c */ /* 0x000fc80003f26270 */
        /* <DEDUP_REMOVED lines=14> */
.L_x_4141:
[----:B------:R-:W-:Y:S02]  /*21390*/  @P1 IMAD R8, R5, 0x2, R22 ;  /* 0x0000000205081824 */ /* 0x000fe400078e0216 */
[----:B------:R-:W-:Y:S02]  /*213a0*/  IMAD.MOV.U32 R13, RZ, RZ, R0 ;  /* 0x000000ffff0d7224 */ /* 0x000fe400078e0000 */
[----:B------:R-:W-:Y:S02]  /*213b0*/  IMAD.MOV.U32 R12, RZ, RZ, 0x2 ;  /* 0x00000002ff0c7424 */ /* 0x000fe400078e00ff */
[----:B------:R-:W-:-:S07]  /*213c0*/  IMAD.MOV.U32 R3, RZ, RZ, R14 ;  /* 0x000000ffff037224 */ /* 0x000fce00078e000e */
[----:B------:R-:W-:Y:S05]  /*213d0*/  WARPSYNC.COLLECTIVE R15, `(.L_x_4142) ;  /* 0x000000000f087348 */ /* 0x000fea0003c00000 */
[----:B------:R0:W1:Y:S02]  /*213e0*/  SHFL.IDX P6, R14, R13, R12, R11 ;  /* 0x0000000c0d0e7389 */ /* 0x00006400000c000b */
[----:B01----:R-:W-:Y:S01]  /*213f0*/  ENDCOLLECTIVE ;  /* 0x000000000000791b */ /* 0x003fe20003800000 */
.L_x_4142:
        /* <DEDUP_REMOVED lines=17> */
.L_x_4143:
[----:B------:R-:W-:Y:S02]  /*21510*/  @P1 IMAD R8, R5, 0x2, R22 ;  /* 0x0000000205081824 */ /* 0x000fe400078e0216 */
[----:B------:R-:W-:Y:S02]  /*21520*/  IMAD.MOV.U32 R13, RZ, RZ, R0 ;  /* 0x000000ffff0d7224 */ /* 0x000fe400078e0000 */
[----:B------:R-:W-:Y:S02]  /*21530*/  IMAD.MOV.U32 R12, RZ, RZ, 0x3 ;  /* 0x00000003ff0c7424 */ /* 0x000fe400078e00ff */
[----:B------:R-:W-:-:S07]  /*21540*/  IMAD.MOV.U32 R3, RZ, RZ, R14 ;  /* 0x000000ffff037224 */ /* 0x000fce00078e000e */
[----:B------:R-:W-:Y:S05]  /*21550*/  WARPSYNC.COLLECTIVE R15, `(.L_x_4144) ;  /* 0x000000000f087348 */ /* 0x000fea0003c00000 */
[----:B------:R0:W1:Y:S02]  /*21560*/  SHFL.IDX P6, R14, R13, R12, R11 ;  /* 0x0000000c0d0e7389 */ /* 0x00006400000c000b */
[----:B01----:R-:W-:Y:S01]  /*21570*/  ENDCOLLECTIVE ;  /* 0x000000000000791b */ /* 0x003fe20003800000 */
.L_x_4144:
        /* <DEDUP_REMOVED lines=17> */
.L_x_4145:
[----:B------:R-:W-:Y:S02]  /*21690*/  @P1 IMAD R8, R5, 0x2, R22 ;  /* 0x0000000205081824 */ /* 0x000fe400078e0216 */
[----:B------:R-:W-:Y:S02]  /*216a0*/  IMAD.MOV.U32 R13, RZ, RZ, R0 ;  /* 0x000000ffff0d7224 */ /* 0x000fe400078e0000 */
[----:B------:R-:W-:Y:S02]  /*216b0*/  IMAD.MOV.U32 R12, RZ, RZ, 0x4 ;  /* 0x00000004ff0c7424 */ /* 0x000fe400078e00ff */
[----:B------:R-:W-:-:S07]  /*216c0*/  IMAD.MOV.U32 R3, RZ, RZ, R14 ;  /* 0x000000ffff037224 */ /* 0x000fce00078e000e */
[----:B------:R-:W-:Y:S05]  /*216d0*/  WARPSYNC.COLLECTIVE R15, `(.L_x_4146) ;  /* 0x000000000f087348 */ /* 0x000fea0003c00000 */
[----:B------:R0:W1:Y:S02]  /*216e0*/  SHFL.IDX P6, R14, R13, R12, R11 ;  /* 0x0000000c0d0e7389 */ /* 0x00006400000c000b */
[----:B01----:R-:W-:Y:S01]  /*216f0*/  ENDCOLLECTIVE ;  /* 0x000000000000791b */ /* 0x003fe20003800000 */
.L_x_4146:
        /* <DEDUP_REMOVED lines=17> */
.L_x_4147:
[----:B------:R-:W-:Y:S02]  /*21810*/  @P1 IMAD R8, R5, 0x2, R22 ;  /* 0x0000000205081824 */ /* 0x000fe400078e0216 */
[----:B------:R-:W-:Y:S02]  /*21820*/  IMAD.MOV.U32 R13, RZ, RZ, R0 ;  /* 0x000000ffff0d7224 */ /* 0x000fe400078e0000 */
[----:B------:R-:W-:Y:S01]  /*21830*/  IMAD.MOV.U32 R12, RZ, RZ, 0x5 ;  /* 0x00000005ff0c7424 */ /* 0x000fe200078e00ff */
[----:B------:R-:W-:-:S07]  /*21840*/  MOV R3, R14 ;  /* 0x0000000e00037202 */ /* 0x000fce0000000f00 */
[----:B------:R-:W-:Y:S05]  /*21850*/  WARPSYNC.COLLECTIVE R15, `(.L_x_4148) ;  /* 0x000000000f087348 */ /* 0x000fea0003c00000 */
[----:B------:R0:W1:Y:S02]  /*21860*/  SHFL.IDX P6, R14, R13, R12, R11 ;  /* 0x0000000c0d0e7389 */ /* 0x00006400000c000b */
[----:B01----:R-:W-:Y:S01]  /*21870*/  ENDCOLLECTIVE ;  /* 0x000000000000791b */ /* 0x003fe20003800000 */
.L_x_4148:
[----:B------:R-:W-:-:S05]  /*21880*/  @P1 LEA R3, P0, R33, R3, 0x1 ;  /* 0x0000000321031211 */ /* 0x000fca00078008ff */
[----:B------:R-:W-:-:S05]  /*21890*/  @P1 IMAD.X R2, RZ, RZ, R2, P0 ;  /* 0x000000ffff021224 */ /* 0x000fca00000e0602 */
[----:B------:R-:W-:Y:S01]  /*218a0*/  @P1 LOP3.LUT R3, R3, R2, RZ, 0x3c, !PT ;  /* 0x0000000203031212 */ /* 0x000fe200078e3cff */
[----:B------:R-:W-:-:S03]  /*218b0*/  IMAD.MOV.U32 R13, RZ, RZ, R4 ;  /* 0x000000ffff0d7224 */ /* 0x000fc600078e0004 */
[----:B------:R-:W-:-:S04]  /*218c0*/  @P1 LOP3.LUT R2, R3, R2, RZ, 0x3c, !PT ;  /* 0x0000000203021212 */ /* 0x000fc800078e3cff */
[----:B------:R-:W-:Y:S01]  /*218d0*/  @P1 LOP3.LUT R3, R3, R2, RZ, 0x3c, !PT ;  /* 0x0000000203031212 */ /* 0x000fe200078e3cff */
[----:B------:R-:W-:-:S04]  /*218e0*/  IMAD.MOV.U32 R0, RZ, RZ, R14 ;  /* 0x000000ffff007224 */ /* 0x000fc800078e000e */
[----:B------:R-:W-:Y:S01]  /*218f0*/  @!PT LDS RZ, [RZ] ;  /* 0x00000000fffff984 */ /* 0x000fe20000000800 */
[----:B------:R-:W-:Y:S01]  /*21900*/  @!PT LDS RZ, [RZ] ;  /* 0x00000000fffff984 */ /* 0x000fe20000000800 */
[----:B------:R-:W-:Y:S01]  /*21910*/  @!PT LDS RZ, [RZ] ;  /* 0x00000000fffff984 */ /* 0x000fe20000000800 */
[----:B------:R0:W-:Y:S03]  /*21920*/  @P1 LDGSTS.E.BYPASS.LTC128B.128 [R8+0x20400], desc[UR56][R2.64], !P4 ;  /* 0x2040000002081fae */ /* 0x0001e6000e101d78 */
[----:B0-----:R-:W-:Y:S05]  /*21930*/  WARPSYNC.COLLECTIVE R15, `(.L_x_4149) ;  /* 0x000000000f087348 */ /* 0x001fea0003c00000 */
[----:B------:R1:W2:Y:S02]  /*21940*/  SHFL.IDX P6, R14, R13, R12, R11 ;  /* 0x0000000c0d0e7389 */ /* 0x0002a400000c000b */
[----:B012---:R-:W-:Y:S01]  /*21950*/  ENDCOLLECTIVE ;  /* 0x000000000000791b */ /* 0x007fe20003800000 */
.L_x_4149:
[----:B------:R-:W-:Y:S01]  /*21960*/  @!PT LDS RZ, [RZ] ;  /* 0x00000000fffff984 */ /* 0x000fe20000000800 */
[----:B------:R-:W-:Y:S01]  /*21970*/  @!PT LDS RZ, [RZ] ;  /* 0x00000000fffff984 */ /* 0x000fe20000000800 */
[----:B------:R-:W-:Y:S01]  /*21980*/  @!PT LDS RZ, [RZ] ;  /* 0x00000000fffff984 */ /* 0x000fe20000000800 */
[----:B------:R-:W-:Y:S04]  /*21990*/  @P1 LDGSTS.E.BYPASS.LTC128B.128 [R8+0x23400], desc[UR56][R2.64+0x80], !P3 ;  /* 0x2340008002081fae */ /* 0x000fe8000d901d78 */
[----:B------:R0:W-:Y:S02]  /*219a0*/  @P1 LDGSTS.E.BYPASS.LTC128B.128 [R8+0x26400], desc[UR56][R2.64+0x100], !P2 ;  /* 0x2640010002081fae */ /* 0x0001e4000d101d78 */
[----:B0-----:R-:W-:Y:S01]  /*219b0*/  IMAD.MOV.U32 R2, RZ, RZ, R14 ;  /* 0x000000ffff027224 */ /* 0x001fe200078e000e */
[----:B------:R-:W-:Y:S06]  /*219c0*/  BRA `(.L_x_4150) ;  /* 0xffffffb000207947 */ /* 0x000fec000383ffff */
.L_x_4027:
        /* <DEDUP_REMOVED lines=9> */
.L_x_4151:
[C---:B------:R-:W-:Y:S01]  /*21a60*/  VIADD R7, R4.reuse, 0x10 ;  /* 0x0000001004077836 */ /* 0x040fe20000000000 */
[----:B------:R-:W-:Y:S01]  /*21a70*/  ISETP.GE.AND P1, PT, R4, R6, PT ;  /* 0x000000060400720c */ /* 0x000fe20003f26270 */
[----:B------:R-:W-:Y:S02]  /*21a80*/  IMAD.MOV.U32 R13, RZ, RZ, R0 ;  /* 0x000000ffff0d7224 */ /* 0x000fe400078e0000 */
[----:B------:R-:W-:-:S10]  /*21a90*/  IMAD.MOV.U32 R2, RZ, RZ, R14 ;  /* 0x000000ffff027224 */ /* 0x000fd400078e000e */
[----:B------:R-:W-:Y:S05]  /*21aa0*/  WARPSYNC.COLLECTIVE R15, `(.L_x_4152) ;  /* 0x000000000f087348 */ /* 0x000fea0003c00000 */
[----:B------:R0:W1:Y:S02]  /*21ab0*/  SHFL.IDX P6, R14, R13, R12, R11 ;  /* 0x0000000c0d0e7389 */ /* 0x00006400000c000b */
[----:B01----:R-:W-:Y:S01]  /*21ac0*/  ENDCOLLECTIVE ;  /* 0x000000000000791b */ /* 0x003fe20003800000 */
.L_x_4152:
        /* <DEDUP_REMOVED lines=8> */
.L_x_4153:
[----:B------:R-:W-:Y:S01]  /*21b50*/  @!PT LDS RZ, [RZ] ;  /* 0x00000000fffff984 */ /* 0x000fe20000000800 */
[----:B------:R-:W-:Y:S01]  /*21b60*/  @!PT LDS RZ, [RZ] ;  /* 0x00000000fffff984 */ /* 0x000fe20000000800 */
[----:B------:R-:W-:Y:S01]  /*21b70*/  @!PT LDS RZ, [RZ] ;  /* 0x00000000fffff984 */ /* 0x000fe20000000800 */
[----:B------:R-:W-:Y:S04]  /*21b80*/  @!P1 LDGSTS.E.BYPASS.LTC128B.128 [R9+0x12400], desc[UR56][R2.64], !P3 ;  /* 0x1240000002099fae */ /* 0x000fe8000d901d78 */
[----:B------:R-:W-:Y:S04]  /*21b90*/  @!P1 LDGSTS.E.BYPASS.LTC128B.128 [R9+0x16400], desc[UR56][R2.64+0x80], !P2 ;  /* 0x1640008002099fae */ /* 0x000fe8000d101d78 */
[----:B------:R0:W-:Y:S01]  /*21ba0*/  @!P1 LDGSTS.E.BYPASS.LTC128B.128 [R9+0x1a400], desc[UR56][R2.64+0x100], !P0 ;  /* 0x1a40010002099fae */ /* 0x0001e2000c101d78 */
[----:B------:R-:W-:Y:S01]  /*21bb0*/  ISETP.GE.AND P1, PT, R7, R6, PT ;  /* 0x000000060700720c */ /* 0x000fe20003f26270 */
[----:B------:R-:W-:-:S02]  /*21bc0*/  IMAD.MOV.U32 R13, RZ, RZ, R0 ;  /* 0x000000ffff0d7224 */ /* 0x000fc400078e0000 */
[----:B0-----:R-:W-:-:S10]  /*21bd0*/  IMAD.MOV.U32 R2, RZ, RZ, R14 ;  /* 0x000000ffff027224 */ /* 0x001fd400078e000e */
[----:B------:R-:W-:Y:S05]  /*21be0*/  WARPSYNC.COLLECTIVE R15, `(.L_x_4154) ;  /* 0x000000000f087348 */ /* 0x000fea0003c00000 */
[----:B------:R0:W1:Y:S02]  /*21bf0*/  SHFL.IDX P6, R14, R13, R12, R11 ;  /* 0x0000000c0d0e7389 */ /* 0x00006400000c000b */
[----:B01----:R-:W-:Y:S01]  /*21c00*/  ENDCOLLECTIVE ;  /* 0x000000000000791b */ /* 0x003fe20003800000 */
.L_x_4154:
        /* <DEDUP_REMOVED lines=8> */
.L_x_4155:
        /* <DEDUP_REMOVED lines=14> */
.L_x_4156:
        /* <DEDUP_REMOVED lines=8> */
.L_x_4157:
        /* <DEDUP_REMOVED lines=14> */
.L_x_4158:
        /* <DEDUP_REMOVED lines=8> */
.L_x_4159:
        /* <DEDUP_REMOVED lines=14> */
.L_x_4160:
        /* <DEDUP_REMOVED lines=8> */
.L_x_4161:
        /* <DEDUP_REMOVED lines=14> */
.L_x_4162:
        /* <DEDUP_REMOVED lines=8> */
.L_x_4163:
        /* <DEDUP_REMOVED lines=9> */
[----:B------:R-:W-:Y:S02]  /*222a0*/  ISETP.GE.AND P1, PT, R7, R6, PT ;  /* 0x000000060700720c */ /* 0x000fe40003f26270 */
[----:B0-----:R-:W-:-:S11]  /*222b0*/  MOV R2, R14 ;  /* 0x0000000e00027202 */ /* 0x001fd60000000f00 */
[----:B------:R-:W-:Y:S05]  /*222c0*/  WARPSYNC.COLLECTIVE R15, `(.L_x_4164) ;  /* 0x000000000f087348 */ /* 0x000fea0003c00000 */
[----:B------:R0:W1:Y:S02]  /*222d0*/  SHFL.IDX P6, R14, R13, R12, R11 ;  /* 0x0000000c0d0e7389 */ /* 0x00006400000c000b */
[----:B01----:R-:W-:Y:S01]  /*222e0*/  ENDCOLLECTIVE ;  /* 0x000000000000791b */ /* 0x003fe20003800000 */
.L_x_4164:
        /* <DEDUP_REMOVED lines=8> */
.L_x_4165:
        /* <DEDUP_REMOVED lines=12> */
.L_x_4166:
[----:B------:R-:W-:Y:S05]  /*22430*/  BRA `(.L_x_4167) ;  /* 0xffffffb000947947 */ /* 0x000fea000383ffff */
.L_x_4032:
[----:B0-----:R0:W1:Y:S02]  /*22440*/  SYNCS.PHASECHK.TRANS64.TRYWAIT P0, [R22+URZ+0x30820], R3 ;  /* 0x03082003160075a7 */ /* 0x001064000800017f */
[----:B-1----:R-:W-:Y:S05]  /*22450*/  @!P0 NANOSLEEP.SYNCS 0x989680 ;  /* 0x009896800000895d */ /* 0x002fea0003900000 */
[----:B------:R-:W1:Y:S02]  /*22460*/  @!P0 SYNCS.PHASECHK.TRANS64 P0, [R22+URZ+0x30820], R3 ;  /* 0x03082003160085a7 */ /* 0x000e64000800007f */
[----:B-1----:R-:W-:Y:S05]  /*22470*/  @!P0 BRA `(.L_x_4032) ;  /* 0xfffffffc00f08947 */ /* 0x002fea000383ffff */
[----:B------:R-:W-:Y:S05]  /*22480*/  BRA `(.L_x_4168) ;  /* 0xffffffb400047947 */ /* 0x000fea000383ffff */
.L_x_4037:
[----:B0-----:R0:W1:Y:S02]  /*22490*/  SYNCS.PHASECHK.TRANS64.TRYWAIT P0, [R7+URZ+0x30840], R2 ;  /* 0x03084002070075a7 */ /* 0x001064000800017f */
[----:B-1----:R-:W-:Y:S05]  /*224a0*/  @!P0 NANOSLEEP.SYNCS 0x989680 ;  /* 0x009896800000895d */ /* 0x002fea0003900000 */
[----:B------:R-:W1:Y:S02]  /*224b0*/  @!P0 SYNCS.PHASECHK.TRANS64 P0, [R7+URZ+0x30840], R2 ;  /* 0x03084002070085a7 */ /* 0x000e64000800007f */
[----:B-1----:R-:W-:Y:S05]  /*224c0*/  @!P0 BRA `(.L_x_4037) ;  /* 0xfffffffc00f08947 */ /* 0x002fea000383ffff */
[----:B------:R-:W-:Y:S05]  /*224d0*/  BRA `(.L_x_4169) ;  /* 0xffffffb400e87947 */ /* 0x000fea000383ffff */
.L_x_4038:
        /* <DEDUP_REMOVED lines=8> */
.L_x_4171:
[----:B------:R-:W-:Y:S05]  /*22560*/  BSYNC B1 ;  /* 0x0000000000017941 */ /* 0x000fea0003800000 */
.L_x_4170:
[----:B------:R0:W-:Y:S04]  /*22570*/  STL [R1+0x80], R0 ;  /* 0x0000800001007387 */ /* 0x0001e80000100800 */
[----:B0-----:R0:W5:Y:S01]  /*22580*/  LDL.LU R0, [R1] ;  /* 0x0000000001007983 */ /* 0x0011620000300800 */
[----:B------:R-:W-:Y:S01]  /*22590*/  IMAD.MOV.U32 R13, RZ, RZ, R8 ;  /* 0x000000ffff0d7224 */ /* 0x000fe200078e0008 */
[----:B------:R-:W-:Y:S01]  /*225a0*/  MOV R12, RZ ;  /* 0x000000ff000c7202 */ /* 0x000fe20000000f00 */
[----:B------:R-:W-:Y:S02]  /*225b0*/  IMAD.MOV.U32 R11, RZ, RZ, 0x181f ;  /* 0x0000181fff0b7424 */ /* 0x000fe400078e00ff */
[----:B------:R-:W-:Y:S02]  /*225c0*/  IMAD.MOV.U32 R15, RZ, RZ, -0x1 ;  /* 0xffffffffff0f7424 */ /* 0x000fe400078e00ff */
[----:B------:R-:W-:-:S02]  /*225d0*/  IMAD.MOV.U32 R3, RZ, RZ, R14 ;  /* 0x000000ffff037224 */ /* 0x000fc400078e000e */
[----:B0-----:R-:W-:-:S07]  /*225e0*/  IMAD.SHL.U32 R4, R33, 0x2, RZ ;  /* 0x0000000221047824 */ /* 0x001fce00078e00ff */
[----:B-----5:R-:W-:Y:S05]  /*225f0*/  WARPSYNC.COLLECTIVE R15, `(.L_x_4172) ;  /* 0x000000000f087348 */ /* 0x020fea0003c00000 */
[----:B------:R0:W1:Y:S02]  /*22600*/  SHFL.IDX P6, R14, R13, R12, R11 ;  /* 0x0000000c0d0e7389 */ /* 0x00006400000c000b */
[----:B01---5:R-:W-:Y:S01]  /*22610*/  ENDCOLLECTIVE ;  /* 0x000000000000791b */ /* 0x023fe20003800000 */
.L_x_4172:
[----:B------:R-:W-:Y:S02]  /*22620*/  IMAD R5, R5, 0x2, R22 ;  /* 0x0000000205057824 */ /* 0x000fe400078e0216 */
[----:B------:R-:W-:Y:S02]  /*22630*/  IMAD.MOV.U32 R13, RZ, RZ, R6 ;  /* 0x000000ffff0d7224 */ /* 0x000fe400078e0006 */
[----:B------:R-:W-:Y:S02]  /*22640*/  IMAD.MOV.U32 R12, RZ, RZ, 0x1 ;  /* 0x00000001ff0c7424 */ /* 0x000fe400078e00ff */
[----:B------:R-:W-:-:S07]  /*22650*/  IMAD.MOV.U32 R2, RZ, RZ, R14 ;  /* 0x000000ffff027224 */ /* 0x000fce00078e000e */
[----:B------:R-:W-:Y:S05]  /*22660*/  WARPSYNC.COLLECTIVE R15, `(.L_x_4173) ;  /* 0x000000000f087348 */ /* 0x000fea0003c00000 */
[----:B------:R0:W1:Y:S02]  /*22670*/  SHFL.IDX P6, R14, R13, R12, R11 ;  /* 0x0000000c0d0e7389 */ /* 0x00006400000c000b */
[----:B01----:R-:W-:Y:S01]  /*22680*/  ENDCOLLECTIVE ;  /* 0x000000000000791b */ /* 0x003fe20003800000 */
.L_x_4173:
[----:B------:R-:W-:-:S05]  /*22690*/  IADD3 R2, P0, R2, R4, RZ ;  /* 0x0000000402027210 */ /* 0x000fca0007f1e0ff */
[----:B------:R-:W-:Y:S02]  /*226a0*/  IMAD.X R3, RZ, RZ, R3, P0 ;  /* 0x000000ffff037224 */ /* 0x000fe400000e0603 */
[----:B------:R-:W-:Y:S01]  /*226b0*/  IMAD.MOV.U32 R13, RZ, RZ, R8 ;  /* 0x000000ffff0d7224 */ /* 0x000fe200078e0008 */
[----:B------:R-:W-:-:S04]  /*226c0*/  LOP3.LUT R0, R0, 0xffffffbf, RZ, 0xc0, !PT ;  /* 0xffffffbf00007812 */ /* 0x000fc800078ec0ff */
[----:B------:R-:W-:-:S04]  /*226d0*/  @P1 LOP3.LUT R0, R0, 0x40, RZ, 0xfc, !PT ;  /* 0x0000004000001812 */ /* 0x000fc800078efcff */
[----:B------:R-:W-:Y:S01]  /*226e0*/  LOP3.LUT P1, RZ, R0, 0x4, RZ, 0xc0, !PT ;  /* 0x0000000400ff7812 */ /* 0x000fe2000782c0ff */
[----:B------:R0:W-:-:S12]  /*226f0*/  STL [R1], R0 ;  /* 0x0000000001007387 */ /* 0x0001d80000100800 */
[----:B------:R-:W-:Y:S01]  /*22700*/  @!PT LDS RZ, [RZ] ;  /* 0x00000000fffff984 */ /* 0x000fe20000000800 */
[----:B------:R-:W-:Y:S01]  /*22710*/  @!PT LDS RZ, [RZ] ;  /* 0x00000000fffff984 */ /* 0x000fe20000000800 */
[----:B------:R-:W-:Y:S01]  /*22720*/  @!PT LDS RZ, [RZ] ;  /* 0x00000000fffff984 */ /* 0x000fe20000000800 */
[----:B------:R-:W-:Y:S04]  /*22730*/  LDGSTS.E.BYPASS.LTC128B.128 [R5+0x1e400], desc[UR56][R2.64], !P1 ;  /* 0x1e40000002057fae */ /* 0x000fe8000c901d78 */
[----:B------:R-:W-:Y:S04]  /*22740*/  LDGSTS.E.BYPASS.LTC128B.128 [R5+0x21400], desc[UR56][R2.64+0x80], !P5 ;  /* 0x2140008002057fae */ /* 0x000fe8000e901d78 */
[----:B------:R1:W-:Y:S02]  /*22750*/  LDGSTS.E.BYPASS.LTC128B.128 [R5+0x24400], desc[UR56][R2.64+0x100], !P4 ;  /* 0x2440010002057fae */ /* 0x0003e4000e101d78 */
[----:B01----:R-:W-:-:S07]  /*22760*/  IMAD.MOV.U32 R3, RZ, RZ, R14 ;  /* 0x000000ffff037224 */ /* 0x003fce00078e000e */
[----:B------:R-:W-:Y:S05]  /*22770*/  WARPSYNC.COLLECTIVE R15, `(.L_x_4174) ;  /* 0x000000000f087348 */ /* 0x000fea0003c00000 */
[----:B------:R0:W1:Y:S02]  /*22780*/  SHFL.IDX P6, R14, R13, R12, R11 ;  /* 0x0000000c0d0e7389 */ /* 0x00006400000c000b */
[----:B01----:R-:W-:Y:S01]  /*22790*/  ENDCOLLECTIVE ;  /* 0x000000000000791b */ /* 0x003fe20003800000 */
.L_x_4174:
[----:B------:R-:W-:Y:S02]  /*227a0*/  IMAD.MOV.U32 R13, RZ, RZ, R6 ;  /* 0x000000ffff0d7224 */ /* 0x000fe400078e0006 */
[----:B------:R-:W-:Y:S02]  /*227b0*/  IMAD.MOV.U32 R12, RZ, RZ, 0x2 ;  /* 0x00000002ff0c7424 */ /* 0x000fe400078e00ff */
[----:B------:R-:W-:-:S07]  /*227c0*/  IMAD.MOV.U32 R2, RZ, RZ, R14 ;  /* 0x000000ffff027224 */ /* 0x000fce00078e000e */
[----:B------:R-:W-:Y:S05]  /*227d0*/  WARPSYNC.COLLECTIVE R15, `(.L_x_4175) ;  /* 0x000000000f087348 */ /* 0x000fea0003c00000 */
[----:B------:R0:W1:Y:S02]  /*227e0*/  SHFL.IDX P6, R14, R13, R12, R11 ;  /* 0x0000000c0d0e7389 */ /* 0x00006400000c000b */
[----:B01----:R-:W-:Y:S01]  /*227f0*/  ENDCOLLECTIVE ;  /* 0x000000000000791b */ /* 0x003fe20003800000 */
.L_x_4175:
        /* <DEDUP_REMOVED lines=13> */
.L_x_4176:
[----:B------:R-:W-:Y:S02]  /*228d0*/  IMAD.MOV.U32 R13, RZ, RZ, R6 ;  /* 0x000000ffff0d7224 */ /* 0x000fe400078e0006 */
[----:B------:R-:W-:Y:S02]  /*228e0*/  IMAD.MOV.U32 R12, RZ, RZ, 0x3 ;  /* 0x00000003ff0c7424 */ /* 0x000fe400078e00ff */
[----:B------:R-:W-:-:S07]  /*228f0*/  IMAD.MOV.U32 R2, RZ, RZ, R14 ;  /* 0x000000ffff027224 */ /* 0x000fce00078e000e */
[----:B------:R-:W-:Y:S05]  /*22900*/  WARPSYNC.COLLECTIVE R15, `(.L_x_4177) ;  /* 0x000000000f087348 */ /* 0x000fea0003c00000 */
[----:B------:R0:W1:Y:S02]  /*22910*/  SHFL.IDX P6, R14, R13, R12, R11 ;  /* 0x0000000c0d0e7389 */ /* 0x00006400000c000b */
[----:B01----:R-:W-:Y:S01]  /*22920*/  ENDCOLLECTIVE ;  /* 0x000000000000791b */ /* 0x003fe20003800000 */
.L_x_4177:
        /* <DEDUP_REMOVED lines=13> */
.L_x_4178:
[----:B------:R-:W-:Y:S02]  /*22a00*/  IMAD.MOV.U32 R13, RZ, RZ, R6 ;  /* 0x000000ffff0d7224 */ /* 0x000fe400078e0006 */
[----:B------:R-:W-:Y:S02]  /*22a10*/  IMAD.MOV.U32 R12, RZ, RZ, 0x4 ;  /* 0x00000004ff0c7424 */ /* 0x000fe400078e00ff */
[----:B------:R-:W-:-:S07]  /*22a20*/  IMAD.MOV.U32 R2, RZ, RZ, R14 ;  /* 0x000000ffff027224 */ /* 0x000fce00078e000e */
[----:B------:R-:W-:Y:S05]  /*22a30*/  WARPSYNC.COLLECTIVE R15, `(.L_x_4179) ;  /* 0x000000000f087348 */ /* 0x000fea0003c00000 */
[----:B------:R0:W1:Y:S02]  /*22a40*/  SHFL.IDX P6, R14, R13, R12, R11 ;  /* 0x0000000c0d0e7389 */ /* 0x00006400000c000b */
[----:B01----:R-:W-:Y:S01]  /*22a50*/  ENDCOLLECTIVE ;  /* 0x000000000000791b */ /* 0x003fe20003800000 */
.L_x_4179:
        /* <DEDUP_REMOVED lines=13> */
.L_x_4180:
[----:B------:R-:W-:-:S05]  /*22b30*/  IMAD.MOV.U32 R2, RZ, RZ, R14 ;  /* 0x000000ffff027224 */ /* 0x000fca00078e000e */
[----:B------:R-:W-:-:S04]  /*22b40*/  IADD3 R2, P0, R2, R4, RZ ;  /* 0x0000000402027210 */ /* 0x000fc80007f1e0ff */
[----:B------:R-:W-:-:S05]  /*22b50*/  IADD3.X R3, RZ, R34, RZ, P0, !PT ;  /* 0x00000022ff037210 */ /* 0x000fca00007fe4ff */
[----:B------:R-:W-:Y:S01]  /*22b60*/  @!PT LDS RZ, [RZ] ;  /* 0x00000000fffff984 */ /* 0x000fe20000000800 */
[----:B------:R-:W-:Y:S01]  /*22b70*/  @!PT LDS RZ, [RZ] ;  /* 0x00000000fffff984 */ /* 0x000fe20000000800 */
[----:B------:R-:W-:Y:S01]  /*22b80*/  @!PT LDS RZ, [RZ] ;  /* 0x00000000fffff984 */ /* 0x000fe20000000800 */
[----:B------:R0:W-:Y:S01]  /*22b90*/  LDGSTS.E.BYPASS.LTC128B.128 [R5+0x20400], desc[UR56][R2.64], !P1 ;  /* 0x2040000002057fae */ /* 0x0001e2000c901d78 */
[----:B------:R-:W-:-:S03]  /*22ba0*/  LOP3.LUT P1, RZ, R0, 0x40, RZ, 0xc0, !PT ;  /* 0x0000004000ff7812 */ /* 0x000fc6000782c0ff */
[----:B------:R0:W5:Y:S01]  /*22bb0*/  LDL.LU R0, [R1+0x80] ;  /* 0x0000800001007983 */ /* 0x0001620000300800 */
[----:B------:R-:W-:Y:S02]  /*22bc0*/  IMAD.MOV.U32 R13, RZ, RZ, R6 ;  /* 0x000000ffff0d7224 */ /* 0x000fe400078e0006 */
[----:B------:R-:W-:Y:S01]  /*22bd0*/  IMAD.MOV.U32 R12, RZ, RZ, 0x5 ;  /* 0x00000005ff0c7424 */ /* 0x000fe200078e00ff */
[----:B------:R0:W-:Y:S06]  /*22be0*/  LDGSTS.E.BYPASS.LTC128B.128 [R5+0x23400], desc[UR56][R2.64+0x80], !P5 ;  /* 0x2340008002057fae */ /* 0x0001ec000e901d78 */
[----:B0----5:R-:W-:Y:S05]  /*22bf0*/  WARPSYNC.COLLECTIVE R15, `(.L_x_4181) ;  /* 0x000000000f087348 */ /* 0x021fea0003c00000 */
[----:B------:R1:W2:Y:S02]  /*22c00*/  SHFL.IDX P6, R14, R13, R12, R11 ;  /* 0x0000000c0d0e7389 */ /* 0x0002a400000c000b */
[----:B012--5:R-:W-:Y:S01]  /*22c10*/  ENDCOLLECTIVE ;  /* 0x000000000000791b */ /* 0x027fe20003800000 */
.L_x_4181:
[----:B------:R-:W-:Y:S01]  /*22c20*/  @!PT LDS RZ, [RZ] ;  /* 0x00000000fffff984 */ /* 0x000fe20000000800 */
[----:B------:R-:W-:Y:S01]  /*22c30*/  @!PT LDS RZ, [RZ] ;  /* 0x00000000fffff984 */ /* 0x000fe20000000800 */
[----:B------:R-:W-:Y:S01]  /*22c40*/  @!PT LDS RZ, [RZ] ;  /* 0x00000000fffff984 */ /* 0x000fe20000000800 */
[----:B------:R0:W-:Y:S01]  /*22c50*/  LDGSTS.E.BYPASS.LTC128B.128 [R5+0x26400], desc[UR56][R2.64+0x100], !P4 ;  /* 0x2640010002057fae */ /* 0x0001e2000e101d78 */
[----:B------:R-:W-:Y:S02]  /*22c60*/  IMAD.MOV.U32 R13, RZ, RZ, R8 ;  /* 0x000000ffff0d7224 */ /* 0x000fe400078e0008 */
[----:B------:R-:W-:-:S07]  /*22c70*/  IMAD.MOV.U32 R34, RZ, RZ, R14 ;  /* 0x000000ffff227224 */ /* 0x000fce00078e000e */
[----:B0-----:R-:W-:Y:S05]  /*22c80*/  WARPSYNC.COLLECTIVE R15, `(.L_x_4182) ;  /* 0x000000000f087348 */ /* 0x001fea0003c00000 */
[----:B------:R1:W2:Y:S02]  /*22c90*/  SHFL.IDX P6, R14, R13, R12, R11 ;  /* 0x0000000c0d0e7389 */ /* 0x0002a400000c000b */
[----:B012---:R-:W-:Y:S01]  /*22ca0*/  ENDCOLLECTIVE ;  /* 0x000000000000791b */ /* 0x007fe20003800000 */
.L_x_4182:
[----:B------:R-:W-:Y:S01]  /*22cb0*/  IMAD.MOV.U32 R2, RZ, RZ, R14 ;  /* 0x000000ffff027224 */ /* 0x000fe200078e000e */
[----:B------:R-:W-:Y:S06]  /*22cc0*/  BRA `(.L_x_4183) ;  /* 0xffffffb000fc7947 */ /* 0x000fec000383ffff */
.L_x_4043:
[----:B0-----:R0:W2:Y:S02]  /*22cd0*/  SYNCS.PHASECHK.TRANS64.TRYWAIT P0, [R6+URZ+0x30860], R2 ;  /* 0x03086002060075a7 */ /* 0x0010a4000800017f */
[----:B--2---:R-:W-:Y:S05]  /*22ce0*/  @!P0 NANOSLEEP.SYNCS 0x989680 ;  /* 0x009896800000895d */ /* 0x004fea0003900000 */
[----:B------:R-:W2:Y:S02]  /*22cf0*/  @!P0 SYNCS.PHASECHK.TRANS64 P0, [R6+URZ+0x30860], R2 ;  /* 0x03086002060085a7 */ /* 0x000ea4000800007f */
[----:B--2---:R-:W-:Y:S05]  /*22d00*/  @!P0 BRA `(.L_x_4043) ;  /* 0xfffffffc00f08947 */ /* 0x004fea000383ffff */
[----:B------:R-:W-:Y:S05]  /*22d10*/  BRA `(.L_x_4184) ;  /* 0xffffffb400647947 */ /* 0x000fea000383ffff */
.L_x_4044:
        /* <DEDUP_REMOVED lines=8> */
.L_x_4186:
[----:B------:R-:W-:Y:S05]  /*22da0*/  BSYNC B1 ;  /* 0x0000000000017941 */ /* 0x000fea0003800000 */
.L_x_4185:
        /* <DEDUP_REMOVED lines=9> */
.L_x_4187:
[----:B------:R-:W-:Y:S02]  /*22e40*/  IMAD.MOV.U32 R13, RZ, RZ, R24 ;  /* 0x000000ffff0d7224 */ /* 0x000fe400078e0018 */
[----:B------:R-:W-:Y:S01]  /*22e50*/  IMAD.MOV.U32 R12, RZ, RZ, 0x1 ;  /* 0x00000001ff0c7424 */ /* 0x000fe200078e00ff */
[----:B------:R-:W-:-:S07]  /*22e60*/  MOV R2, R14 ;  /* 0x0000000e00027202 */ /* 0x000fce0000000f00 */
[----:B------:R-:W-:Y:S05]  /*22e70*/  WARPSYNC.COLLECTIVE R15, `(.L_x_4188) ;  /* 0x000000000f087348 */ /* 0x000fea0003c00000 */
[----:B------:R0:W1:Y:S02]  /*22e80*/  SHFL.IDX P6, R14, R13, R12, R11 ;  /* 0x0000000c0d0e7389 */ /* 0x00006400000c000b */
[----:B01----:R-:W-:Y:S01]  /*22e90*/  ENDCOLLECTIVE ;  /* 0x000000000000791b */ /* 0x003fe20003800000 */
.L_x_4188:
        /* <DEDUP_REMOVED lines=16> */
.L_x_4189:
[----:B------:R-:W-:Y:S02]  /*22fa0*/  IMAD.MOV.U32 R13, RZ, RZ, R24 ;  /* 0x000000ffff0d7224 */ /* 0x000fe400078e0018 */
[----:B------:R-:W-:Y:S02]  /*22fb0*/  IMAD.MOV.U32 R12, RZ, RZ, 0x2 ;  /* 0x00000002ff0c7424 */ /* 0x000fe400078e00ff */
[----:B------:R-:W-:-:S07]  /*22fc0*/  IMAD.MOV.U32 R2, RZ, RZ, R14 ;  /* 0x000000ffff027224 */ /* 0x000fce00078e000e */
[----:B------:R-:W-:Y:S05]  /*22fd0*/  WARPSYNC.COLLECTIVE R15, `(.L_x_4190) ;  /* 0x000000000f087348 */ /* 0x000fea0003c00000 */
[----:B------:R0:W1:Y:S02]  /*22fe0*/  SHFL.IDX P6, R14, R13, R12, R11 ;  /* 0x0000000c0d0e7389 */ /* 0x00006400000c000b */
[----:B01----:R-:W-:Y:S01]  /*22ff0*/  ENDCOLLECTIVE ;  /* 0x000000000000791b */ /* 0x003fe20003800000 */
.L_x_4190:
        /* <DEDUP_REMOVED lines=16> */
.L_x_4191:
[----:B------:R-:W-:Y:S01]  /*23100*/  MOV R13, R24 ;  /* 0x00000018000d7202 */ /* 0x000fe20000000f00 */
[----:B------:R-:W-:Y:S02]  /*23110*/  IMAD.MOV.U32 R12, RZ, RZ, 0x3 ;  /* 0x00000003ff0c7424 */ /* 0x000fe400078e00ff */
[----:B------:R-:W-:-:S07]  /*23120*/  IMAD.MOV.U32 R2, RZ, RZ, R14 ;  /* 0x000000ffff027224 */ /* 0x000fce00078e000e */
[----:B------:R-:W-:Y:S05]  /*23130*/  WARPSYNC.COLLECTIVE R15, `(.L_x_4192) ;  /* 0x000000000f087348 */ /* 0x000fea0003c00000 */
[----:B------:R0:W1:Y:S02]  /*23140*/  SHFL.IDX P6, R14, R13, R12, R11 ;  /* 0x0000000c0d0e7389 */ /* 0x00006400000c000b */
[----:B01----:R-:W-:Y:S01]  /*23150*/  ENDCOLLECTIVE ;  /* 0x000000000000791b */ /* 0x003fe20003800000 */
.L_x_4192:
        /* <DEDUP_REMOVED lines=16> */
.L_x_4193:
[----:B------:R-:W-:Y:S02]  /*23260*/  IMAD.MOV.U32 R13, RZ, RZ, R24 ;  /* 0x000000ffff0d7224 */ /* 0x000fe400078e0018 */
[----:B------:R-:W-:Y:S02]  /*23270*/  IMAD.MOV.U32 R12, RZ, RZ, 0x4 ;  /* 0x00000004ff0c7424 */ /* 0x000fe400078e00ff */
[----:B------:R-:W-:-:S07]  /*23280*/  IMAD.MOV.U32 R2, RZ, RZ, R14 ;  /* 0x000000ffff027224 */ /* 0x000fce00078e000e */
[----:B------:R-:W-:Y:S05]  /*23290*/  WARPSYNC.COLLECTIVE R15, `(.L_x_4194) ;  /* 0x000000000f087348 */ /* 0x000fea0003c00000 */
[----:B------:R0:W1:Y:S02]  /*232a0*/  SHFL.IDX P6, R14, R13, R12, R11 ;  /* 0x0000000c0d0e7389 */ /* 0x00006400000c000b */
[----:B01----:R-:W-:Y:S01]  /*232b0*/  ENDCOLLECTIVE ;  /* 0x000000000000791b */ /* 0x003fe20003800000 */
.L_x_4194:
        /* <DEDUP_REMOVED lines=16> */
.L_x_4195:
[----:B------:R-:W-:Y:S02]  /*233c0*/  IMAD.MOV.U32 R13, RZ, RZ, R24 ;  /* 0x000000ffff0d7224 */ /* 0x000fe400078e0018 */
[----:B------:R-:W-:Y:S02]  /*233d0*/  IMAD.MOV.U32 R12, RZ, RZ, 0x5 ;  /* 0x00000005ff0c7424 */ /* 0x000fe400078e00ff */
[----:B------:R-:W-:-:S07]  /*233e0*/  IMAD.MOV.U32 R2, RZ, RZ, R14 ;  /* 0x000000ffff027224 */ /* 0x000fce00078e000e */
[----:B------:R-:W-:Y:S05]  /*233f0*/  WARPSYNC.COLLECTIVE R15, `(.L_x_4196) ;  /* 0x000000000f087348 */ /* 0x000fea0003c00000 */
[----:B------:R0:W1:Y:S02]  /*23400*/  SHFL.IDX P6, R14, R13, R12, R11 ;  /* 0x0000000c0d0e7389 */ /* 0x00006400000c000b */
[----:B01----:R-:W-:Y:S01]  /*23410*/  ENDCOLLECTIVE ;  /* 0x000000000000791b */ /* 0x003fe20003800000 */
.L_x_4196:
        /* <DEDUP_REMOVED lines=13> */
.L_x_4197:
[----:B------:R-:W-:Y:S01]  /*234f0*/  @!PT LDS RZ, [RZ] ;  /* 0x00000000fffff984 */ /* 0x000fe20000000800 */
[----:B------:R-:W-:Y:S01]  /*23500*/  @!PT LDS RZ, [RZ] ;  /* 0x00000000fffff984 */ /* 0x000fe20000000800 */
[----:B------:R-:W-:Y:S01]  /*23510*/  @!PT LDS RZ, [RZ] ;  /* 0x00000000fffff984 */ /* 0x000fe20000000800 */
[----:B------:R0:W-:Y:S01]  /*23520*/  LDGSTS.E.BYPASS.LTC128B.128 [R5+0x5400], desc[UR56][R2.64+0x80], !P0 ;  /* 0x0540008002057fae */ /* 0x0001e2000c101d78 */
[----:B------:R-:W-:-:S13]  /*23530*/  ISETP.LT.OR P0, PT, R7, 0x41, P1 ;  /* 0x000000410700780c */ /* 0x000fda0000f01670 */
[----:B------:R0:W-:Y:S01]  /*23540*/  LDGSTS.E.BYPASS.LTC128B.128 [R5+0x8400], desc[UR56][R2.64+0x100], !P0 ;  /* 0x0840010002057fae */ /* 0x0001e2000c101d78 */
[----:B------:R-:W-:Y:S05]  /*23550*/  BRA `(.L_x_4198) ;  /* 0xffffffb000507947 */ /* 0x000fea000383ffff */
.L_x_4052:
[----:B0-----:R0:W1:Y:S02]  /*23560*/  SYNCS.PHASECHK.TRANS64.TRYWAIT P0, [R0+URZ+0x30860], R3 ;  /* 0x03086003000075a7 */ /* 0x001064000800017f */
[----:B-1----:R-:W-:Y:S05]  /*23570*/  @!P0 NANOSLEEP.SYNCS 0x989680 ;  /* 0x009896800000895d */ /* 0x002fea0003900000 */
[----:B------:R-:W1:Y:S02]  /*23580*/  @!P0 SYNCS.PHASECHK.TRANS64 P0, [R0+URZ+0x30860], R3 ;  /* 0x03086003000085a7 */ /* 0x000e64000800007f */
[----:B-1----:R-:W-:Y:S05]  /*23590*/  @!P0 BRA `(.L_x_4052) ;  /* 0xfffffffc00f08947 */ /* 0x002fea000383ffff */
[----:B------:R-:W-:Y:S05]  /*235a0*/  BRA `(.L_x_4199) ;  /* 0xffffffb400787947 */ /* 0x000fea000383ffff */
.L_x_4053:
[----:B------:R-:W-:Y:S01]  /*235b0*/  BSSY B0, `(.L_x_4200) ;  /* 0x0000008000007945 */ /* 0x000fe20003800000 */
[----:B------:R-:W-:Y:S02]  /*235c0*/  IMAD.MOV.U32 R13, RZ, RZ, R24 ;  /* 0x000000ffff0d7224 */ /* 0x000fe400078e0018 */
[----:B------:R-:W-:Y:S02]  /*235d0*/  IMAD.MOV.U32 R12, RZ, RZ, RZ ;  /* 0x000000ffff0c7224 */ /* 0x000fe400078e00ff */
[----:B------:R-:W-:Y:S02]  /*235e0*/  IMAD.MOV.U32 R11, RZ, RZ, 0x181f ;  /* 0x0000181fff0b7424 */ /* 0x000fe400078e00ff */
[----:B------:R-:W-:-:S07]  /*235f0*/  IMAD.MOV.U32 R15, RZ, RZ, -0x1 ;  /* 0xffffffffff0f7424 */ /* 0x000fce00078e00ff */
[----:B0-2---:R-:W-:Y:S05]  /*23600*/  WARPSYNC.COLLECTIVE R15, `(.L_x_4201) ;  /* 0x000000000f087348 */ /* 0x005fea0003c00000 */
[----:B--2---:R1:W2:Y:S02]  /*23610*/  SHFL.IDX P6, R14, R13, R12, R11 ;  /* 0x0000000c0d0e7389 */ /* 0x0042a400000c000b */
[----:B012---:R-:W-:Y:S01]  /*23620*/  ENDCOLLECTIVE ;  /* 0x000000000000791b */ /* 0x007fe20003800000 */
.L_x_4201:
[----:B------:R-:W-:Y:S05]  /*23630*/  BSYNC B0 ;  /* 0x0000000000007941 */ /* 0x000fea0003800000 */
.L_x_4200:
        /* <DEDUP_REMOVED lines=9> */
.L_x_4202:
        /* <DEDUP_REMOVED lines=14> */
.L_x_4203:
        /* <DEDUP_REMOVED lines=13> */
.L_x_4204:
[----:B------:R-:W-:Y:S02]  /*23880*/  IMAD.MOV.U32 R13, RZ, RZ, R24 ;  /* 0x000000ffff0d7224 */ /* 0x000fe400078e0018 */
[----:B------:R-:W-:Y:S01]  /*23890*/  IMAD.MOV.U32 R12, RZ, RZ, 0x2 ;  /* 0x00000002ff0c7424 */ /* 0x000fe200078e00ff */
[----:B------:R-:W-:-:S13]  /*238a0*/  IADD3 R2, P4, R14, R5, RZ ;  /* 0x000000050e027210 */ /* 0x000fda0007f9e0ff */
[----:B------:R-:W-:Y:S05]  /*238b0*/  WARPSYNC.COLLECTIVE R15, `(.L_x_4205) ;  /* 0x000000000f087348 */ /* 0x000fea0003c00000 */
[----:B------:R0:W1:Y:S02]  /*238c0*/  SHFL.IDX P6, R14, R13, R12, R11 ;  /* 0x0000000c0d0e7389 */ /* 0x00006400000c000b */
[----:B01----:R-:W-:Y:S01]  /*238d0*/  ENDCOLLECTIVE ;  /* 0x000000000000791b */ /* 0x003fe20003800000 */
.L_x_4205:
        /* <DEDUP_REMOVED lines=15> */
.L_x_4206:
[----:B------:R-:W-:Y:S02]  /*239d0*/  IMAD.MOV.U32 R13, RZ, RZ, R24 ;  /* 0x000000ffff0d7224 */ /* 0x000fe400078e0018 */
[----:B------:R-:W-:Y:S01]  /*239e0*/  IMAD.MOV.U32 R12, RZ, RZ, 0x3 ;  /* 0x00000003ff0c7424 */ /* 0x000fe200078e00ff */
[----:B------:R-:W-:-:S13]  /*239f0*/  IADD3 R2, P4, R14, R5, RZ ;  /* 0x000000050e027210 */ /* 0x000fda0007f9e0ff */
[----:B------:R-:W-:Y:S05]  /*23a00*/  WARPSYNC.COLLECTIVE R15, `(.L_x_4207) ;  /* 0x000000000f087348 */ /* 0x000fea0003c00000 */
[----:B------:R0:W1:Y:S02]  /*23a10*/  SHFL.IDX P6, R14, R13, R12, R11 ;  /* 0x0000000c0d0e7389 */ /* 0x00006400000c000b */
[----:B01----:R-:W-:Y:S01]  /*23a20*/  ENDCOLLECTIVE ;  /* 0x000000000000791b */ /* 0x003fe20003800000 */
.L_x_4207:
        /* <DEDUP_REMOVED lines=15> */
.L_x_4208:
[----:B------:R-:W-:Y:S02]  /*23b20*/  IMAD.MOV.U32 R13, RZ, RZ, R24 ;  /* 0x000000ffff0d7224 */ /* 0x000fe400078e0018 */
[----:B------:R-:W-:Y:S01]  /*23b30*/  IMAD.MOV.U32 R12, RZ, RZ, 0x4 ;  /* 0x00000004ff0c7424 */ /* 0x000fe200078e00ff */
[----:B------:R-:W-:-:S13]  /*23b40*/  IADD3 R2, P4, R14, R5, RZ ;  /* 0x000000050e027210 */ /* 0x000fda0007f9e0ff */
[----:B------:R-:W-:Y:S05]  /*23b50*/  WARPSYNC.COLLECTIVE R15, `(.L_x_4209) ;  /* 0x000000000f087348 */ /* 0x000fea0003c00000 */
[----:B------:R0:W1:Y:S02]  /*23b60*/  SHFL.IDX P6, R14, R13, R12, R11 ;  /* 0x0000000c0d0e7389 */ /* 0x00006400000c000b */
[----:B01----:R-:W-:Y:S01]  /*23b70*/  ENDCOLLECTIVE ;  /* 0x000000000000791b */ /* 0x003fe20003800000 */
.L_x_4209:
        /* <DEDUP_REMOVED lines=10> */
[----:B------:R-:W-:Y:S02]  /*23c20*/  ISETP.LT.OR P3, PT, R6, 0x41, P2 ;  /* 0x000000410600780c */ /* 0x000fe40001761670 */
[----:B------:R-:W-:-:S11]  /*23c30*/  MOV R7, R14 ;  /* 0x0000000e00077202 */ /* 0x000fd60000000f00 */
[----:B0-----:R-:W-:Y:S05]  /*23c40*/  WARPSYNC.COLLECTIVE R15, `(.L_x_4210) ;  /* 0x000000000f087348 */ /* 0x001fea0003c00000 */
[----:B------:R1:W2:Y:S02]  /*23c50*/  SHFL.IDX P6, R14, R13, R12, R11 ;  /* 0x0000000c0d0e7389 */ /* 0x0002a400000c000b */
[----:B012---:R-:W-:Y:S01]  /*23c60*/  ENDCOLLECTIVE ;  /* 0x000000000000791b */ /* 0x007fe20003800000 */
.L_x_4210:
[----:B------:R-:W-:Y:S02]  /*23c70*/  IMAD.MOV.U32 R13, RZ, RZ, R24 ;  /* 0x000000ffff0d7224 */ /* 0x000fe400078e0018 */
[----:B------:R-:W-:Y:S01]  /*23c80*/  IMAD.MOV.U32 R12, RZ, RZ, 0x5 ;  /* 0x00000005ff0c7424 */ /* 0x000fe200078e00ff */
[----:B------:R-:W-:-:S13]  /*23c90*/  IADD3 R2, P4, R14, R5, RZ ;  /* 0x000000050e027210 */ /* 0x000fda0007f9e0ff */
[----:B------:R-:W-:Y:S05]  /*23ca0*/  WARPSYNC.COLLECTIVE R15, `(.L_x_4211) ;  /* 0x000000000f087348 */ /* 0x000fea0003c00000 */
[----:B------:R0:W1:Y:S02]  /*23cb0*/  SHFL.IDX P6, R14, R13, R12, R11 ;  /* 0x0000000c0d0e7389 */ /* 0x00006400000c000b */
[----:B01----:R-:W-:Y:S01]  /*23cc0*/  ENDCOLLECTIVE ;  /* 0x000000000000791b */ /* 0x003fe20003800000 */
.L_x_4211:
        /* <DEDUP_REMOVED lines=14> */
.L_x_4212:
[----:B------:R-:W-:Y:S05]  /*23db0*/  BRA `(.L_x_4213) ;  /* 0xffffffb0007c7947 */ /* 0x000fea000383ffff */
.L_x_4058:
        /* <DEDUP_REMOVED lines=8> */
.L_x_4215:
[----:B------:R-:W-:Y:S05]  /*23e40*/  BSYNC B0 ;  /* 0x0000000000007941 */ /* 0x000fea0003800000 */
.L_x_4214:
        /* <DEDUP_REMOVED lines=9> */
.L_x_4216:
        /* <DEDUP_REMOVED lines=18> */
.L_x_4217:
[----:B------:R-:W-:Y:S01]  /*24000*/  IMAD.MOV.U32 R12, RZ, RZ, 0x2 ;  /* 0x00000002ff0c7424 */ /* 0x000fe200078e00ff */
[----:B------:R-:W-:-:S05]  /*24010*/  SEL R7, R14, RZ, P1 ;  /* 0x000000ff0e077207 */ /* 0x000fca0000800000 */
[----:B------:R-:W-:-:S04]  /*24020*/  IMAD.IADD R6, R4, 0x1, R7 ;  /* 0x0000000104067824 */ /* 0x000fc800078e0207 */
[----:B------:R-:W-:-:S07]  /*24030*/  IMAD.MOV.U32 R13, RZ, RZ, R6 ;  /* 0x000000ffff0d7224 */ /* 0x000fce00078e0006 */
[----:B------:R-:W-:Y:S05]  /*24040*/  WARPSYNC.COLLECTIVE R15, `(.L_x_4218) ;  /* 0x000000000f087348 */ /* 0x000fea0003c00000 */
[----:B------:R0:W1:Y:S02]  /*24050*/  SHFL.UP P6, R14, R13, R12, R11 ;  /* 0x0400000c0d0e7389 */ /* 0x00006400000c000b */
[----:B01----:R-:W-:Y:S01]  /*24060*/  ENDCOLLECTIVE ;  /* 0x000000000000791b */ /* 0x003fe20003800000 */
.L_x_4218:
[----:B------:R-:W-:Y:S01]  /*24070*/  IMAD.MOV.U32 R12, RZ, RZ, 0x4 ;  /* 0x00000004ff0c7424 */ /* 0x000fe200078e00ff */
[----:B------:R-:W-:-:S05]  /*24080*/  SEL R7, R14, RZ, P2 ;  /* 0x000000ff0e077207 */ /* 0x000fca0001000000 */
[----:B------:R-:W-:-:S04]  /*24090*/  IMAD.IADD R7, R6, 0x1, R7 ;  /* 0x0000000106077824 */ /* 0x000fc800078e0207 */
[----:B------:R-:W-:-:S07]  /*240a0*/  IMAD.MOV.U32 R13, RZ, RZ, R7 ;  /* 0x000000ffff0d7224 */ /* 0x000fce00078e0007 */
[----:B------:R-:W-:Y:S05]  /*240b0*/  WARPSYNC.COLLECTIVE R15, `(.L_x_4219) ;  /* 0x000000000f087348 */ /* 0x000fea0003c00000 */
[----:B------:R0:W1:Y:S02]  /*240c0*/  SHFL.UP P6, R14, R13, R12, R11 ;  /* 0x0400000c0d0e7389 */ /* 0x00006400000c000b */
[----:B01----:R-:W-:Y:S01]  /*240d0*/  ENDCOLLECTIVE ;  /* 0x000000000000791b */ /* 0x003fe20003800000 */
.L_x_4219:
[----:B------:R-:W-:Y:S02]  /*240e0*/  MOV R12, 0x8 ;  /* 0x00000008000c7802 */ /* 0x000fe40000000f00 */
[----:B------:R-:W-:-:S05]  /*240f0*/  SEL R2, R14, RZ, P3 ;  /* 0x000000ff0e027207 */ /* 0x000fca0001800000 */
[----:B------:R-:W-:-:S04]  /*24100*/  IMAD.IADD R2, R7, 0x1, R2 ;  /* 0x0000000107027824 */ /* 0x000fc800078e0202 */
[----:B------:R-:W-:-:S07]  /*24110*/  IMAD.MOV.U32 R13, RZ, RZ, R2 ;  /* 0x000000ffff0d7224 */ /* 0x000fce00078e0002 */
[----:B------:R-:W-:Y:S05]  /*24120*/  WARPSYNC.COLLECTIVE R15, `(.L_x_4220) ;  /* 0x000000000f087348 */ /* 0x000fea0003c00000 */
[----:B------:R0:W1:Y:S02]  /*24130*/  SHFL.UP P6, R14, R13, R12, R11 ;  /* 0x0400000c0d0e7389 */ /* 0x00006400000c000b */
[----:B01----:R-:W-:Y:S01]  /*24140*/  ENDCOLLECTIVE ;  /* 0x000000000000791b */ /* 0x003fe20003800000 */
.L_x_4220:
[----:B------:R-:W-:Y:S01]  /*24150*/  IMAD.MOV.U32 R12, RZ, RZ, 0x10 ;  /* 0x00000010ff0c7424 */ /* 0x000fe200078e00ff */
[----:B------:R-:W-:-:S05]  /*24160*/  SEL R3, R14, RZ, P4 ;  /* 0x000000ff0e037207 */ /* 0x000fca0002000000 */
[----:B------:R-:W-:-:S04]  /*24170*/  IMAD.IADD R3, R2, 0x1, R3 ;  /* 0x0000000102037824 */ /* 0x000fc800078e0203 */
[----:B------:R-:W-:-:S07]  /*24180*/  IMAD.MOV.U32 R13, RZ, RZ, R3 ;  /* 0x000000ffff0d7224 */ /* 0x000fce00078e0003 */
[----:B------:R-:W-:Y:S05]  /*24190*/  WARPSYNC.COLLECTIVE R15, `(.L_x_4221) ;  /* 0x000000000f087348 */ /* 0x000fea0003c00000 */
[----:B------:R0:W1:Y:S02]  /*241a0*/  SHFL.UP P6, R14, R13, R12, R11 ;  /* 0x0400000c0d0e7389 */ /* 0x00006400000c000b */
[----:B01----:R-:W-:Y:S01]  /*241b0*/  ENDCOLLECTIVE ;  /* 0x000000000000791b */ /* 0x003fe20003800000 */
.L_x_4221:
        /* <DEDUP_REMOVED lines=8> */
.L_x_4222:
[----:B------:R-:W-:Y:S05]  /*24240*/  BRA `(.L_x_4223) ;  /* 0xffffffb000947947 */ /* 0x000fea000383ffff */
.L_x_4063:
        /* <DEDUP_REMOVED lines=8> */
.L_x_4225:
[----:B------:R-:W-:Y:S05]  /*242d0*/  BSYNC B0 ;  /* 0x0000000000007941 */ /* 0x000fea0003800000 */
.L_x_4224:
        /* <DEDUP_REMOVED lines=8> */
.L_x_4226:
[----:B------:R-:W-:Y:S01]  /*24360*/  IMAD.MOV.U32 R12, RZ, RZ, 0x4 ;  /* 0x00000004ff0c7424 */ /* 0x000fe200078e00ff */
[----:B------:R-:W-:-:S05]  /*24370*/  SEL R0, R14, RZ, P2 ;  /* 0x000000ff0e007207 */ /* 0x000fca0001000000 */
[----:B------:R-:W-:-:S04]  /*24380*/  IMAD.IADD R0, R13, 0x1, R0 ;  /* 0x000000010d007824 */ /* 0x000fc800078e0200 */
[----:B------:R-:W-:-:S07]  /*24390*/  IMAD.MOV.U32 R13, RZ, RZ, R0 ;  /* 0x000000ffff0d7224 */ /* 0x000fce00078e0000 */
[----:B------:R-:W-:Y:S05]  /*243a0*/  WARPSYNC.COLLECTIVE R15, `(.L_x_4227) ;  /* 0x000000000f087348 */ /* 0x000fea0003c00000 */
[----:B------:R0:W1:Y:S02]  /*243b0*/  SHFL.UP P6, R14, R13, R12, R11 ;  /* 0x0400000c0d0e7389 */ /* 0x00006400000c000b */
[----:B01----:R-:W-:Y:S01]  /*243c0*/  ENDCOLLECTIVE ;  /* 0x000000000000791b */ /* 0x003fe20003800000 */
.L_x_4227:
[----:B------:R-:W-:Y:S01]  /*243d0*/  IMAD.MOV.U32 R12, RZ, RZ, 0x8 ;  /* 0x00000008ff0c7424 */ /* 0x000fe200078e00ff */
[----:B------:R-:W-:-:S05]  /*243e0*/  SEL R3, R14, RZ, P3 ;  /* 0x000000ff0e037207 */ /* 0x000fca0001800000 */
[----:B------:R-:W-:-:S04]  /*243f0*/  IMAD.IADD R2, R0, 0x1, R3 ;  /* 0x0000000100027824 */ /* 0x000fc800078e0203 */
[----:B------:R-:W-:-:S07]  /*24400*/  IMAD.MOV.U32 R13, RZ, RZ, R2 ;  /* 0x000000ffff0d7224 */ /* 0x000fce00078e0002 */
[----:B------:R-:W-:Y:S05]  /*24410*/  WARPSYNC.COLLECTIVE R15, `(.L_x_4228) ;  /* 0x000000000f087348 */ /* 0x000fea0003c00000 */
[----:B------:R0:W1:Y:S02]  /*24420*/  SHFL.UP P6, R14, R13, R12, R11 ;  /* 0x0400000c0d0e7389 */ /* 0x00006400000c000b */
[----:B01----:R-:W-:Y:S01]  /*24430*/  ENDCOLLECTIVE ;  /* 0x000000000000791b */ /* 0x003fe20003800000 */
.L_x_4228:
[----:B------:R-:W-:Y:S01]  /*24440*/  IMAD.MOV.U32 R12, RZ, RZ, 0x10 ;  /* 0x00000010ff0c7424 */ /* 0x000fe200078e00ff */
[----:B------:R-:W-:-:S05]  /*24450*/  SEL R3, R14, RZ, P4 ;  /* 0x000000ff0e037207 */ /* 0x000fca0002000000 */
[----:B------:R-:W-:-:S04]  /*24460*/  IMAD.IADD R3, R2, 0x1, R3 ;  /* 0x0000000102037824 */ /* 0x000fc800078e0203 */
[----:B------:R-:W-:-:S07]  /*24470*/  IMAD.MOV.U32 R13, RZ, RZ, R3 ;  /* 0x000000ffff0d7224 */ /* 0x000fce00078e0003 */
[----:B------:R-:W-:Y:S05]  /*24480*/  WARPSYNC.COLLECTIVE R15, `(.L_x_4229) ;  /* 0x000000000f087348 */ /* 0x000fea0003c00000 */
[----:B------:R0:W1:Y:S02]  /*24490*/  SHFL.UP P6, R14, R13, R12, R11 ;  /* 0x0400000c0d0e7389 */ /* 0x00006400000c000b */
[----:B01----:R-:W-:Y:S01]  /*244a0*/  ENDCOLLECTIVE ;  /* 0x000000000000791b */ /* 0x003fe20003800000 */
.L_x_4229:
        /* <DEDUP_REMOVED lines=8> */
.L_x_4230:
[----:B------:R-:W-:Y:S05]  /*24530*/  BRA `(.L_x_4231) ;  /* 0xffffffb000747947 */ /* 0x000fea000383ffff */
.L_x_4065:
[----:B------:R-:W-:Y:S01]  /*24540*/  BSSY B0, `(.L_x_4232) ;  /* 0x0000006000007945 */ /* 0x000fe20003800000 */
[----:B------:R-:W-:Y:S01]  /*24550*/  PLOP3.LUT P6, PT, P6, PT, PT, 0x8, 0x0 ;  /* 0x000000000000781c */ /* 0x000fe200037ce170 */
[----:B------:R-:W-:-:S12]  /*24560*/  IMAD.MOV.U32 R15, RZ, RZ, -0x1 ;  /* 0xffffffffff0f7424 */ /* 0x000fd800078e00ff */
[----:B0-----:R-:W-:Y:S05]  /*24570*/  WARPSYNC.COLLECTIVE R15, `(.L_x_4233) ;  /* 0x000000000f087348 */ /* 0x001fea0003c00000 */
[----:B------:R-:W-:Y:S01]  /*24580*/  VOTE.ANY R14, PT, P6 ;  /* 0x00000000000e7806 */ /* 0x000fe200030e0100 */
[----:B0-----:R-:W-:Y:S06]  /*24590*/  ENDCOLLECTIVE ;  /* 0x000000000000791b */ /* 0x001fec0003800000 */
.L_x_4233:
[----:B------:R-:W-:Y:S05]  /*245a0*/  BSYNC B0 ;  /* 0x0000000000007941 */ /* 0x000fea0003800000 */
.L_x_4232:
[----:B------:R-:W-:Y:S01]  /*245b0*/  MOV R2, R14 ;  /* 0x0000000e00027202 */ /* 0x000fe20000000f00 */
[----:B------:R-:W-:Y:S02]  /*245c0*/  IMAD.MOV.U32 R13, RZ, RZ, R4 ;  /* 0x000000ffff0d7224 */ /* 0x000fe400078e0004 */
[----:B------:R-:W-:Y:S01]  /*245d0*/  IMAD.MOV.U32 R11, RZ, RZ, 0x1f ;  /* 0x0000001fff0b7424 */ /* 0x000fe200078e00ff */
[----:B------:R-:W0:Y:S01]  /*245e0*/  POPC R0, R2 ;  /* 0x0000000200007309 */ /* 0x000e220000000000 */
[----:B------:R-:W-:Y:S02]  /*245f0*/  IMAD.MOV.U32 R15, RZ, RZ, -0x1 ;  /* 0xffffffffff0f7424 */ /* 0x000fe400078e00ff */
[----:B0-----:R-:W-:-:S07]  /*24600*/  IMAD.MOV.U32 R12, RZ, RZ, R0 ;  /* 0x000000ffff0c7224 */ /* 0x001fce00078e0000 */
[----:B------:R-:W-:Y:S05]  /*24610*/  WARPSYNC.COLLECTIVE R15, `(.L_x_4234) ;  /* 0x000000000f087348 */ /* 0x000fea0003c00000 */
[----:B------:R0:W1:Y:S02]  /*24620*/  SHFL.IDX P6, R14, R13, R12, R11 ;  /* 0x0000000c0d0e7389 */ /* 0x00006400000c000b */
[----:B01----:R-:W-:Y:S01]  /*24630*/  ENDCOLLECTIVE ;  /* 0x000000000000791b */ /* 0x003fe20003800000 */
.L_x_4234:
[----:B------:R-:W-:Y:S01]  /*24640*/  IMAD.MOV.U32 R4, RZ, RZ, R14 ;  /* 0x000000ffff047224 */ /* 0x000fe200078e000e */
[----:B------:R-:W-:Y:S06]  /*24650*/  BRA `(.L_x_4235) ;  /* 0xffffffb000647947 */ /* 0x000fec000383ffff */
.L_x_4067:
[----:B------:R-:W-:Y:S01]  /*24660*/  BSSY B0, `(.L_x_4236) ;  /* 0x0000007000007945 */ /* 0x000fe20003800000 */
[----:B------:R-:W-:Y:S02]  /*24670*/  IMAD.MOV.U32 R13, RZ, RZ, R6 ;  /* 0x000000ffff0d7224 */ /* 0x000fe400078e0006 */
[----:B------:R-:W-:Y:S02]  /*24680*/  IMAD.MOV.U32 R11, RZ, RZ, 0x1f ;  /* 0x0000001fff0b7424 */ /* 0x000fe400078e00ff */
[----:B------:R-:W-:-:S07]  /*24690*/  IMAD.MOV.U32 R15, RZ, RZ, -0x1 ;  /* 0xffffffffff0f7424 */ /* 0x000fce00078e00ff */
[----:B012---:R-:W-:Y:S05]  /*246a0*/  WARPSYNC.COLLECTIVE R15, `(.L_x_4237) ;  /* 0x000000000f087348 */ /* 0x007fea0003c00000 */
[----:B------:R3:W4:Y:S02]  /*246b0*/  SHFL.IDX P6, R14, R13, R12, R11 ;  /* 0x0000000c0d0e7389 */ /* 0x00072400000c000b */
[----:B01234-:R-:W-:Y:S01]  /*246c0*/  ENDCOLLECTIVE ;  /* 0x000000000000791b */ /* 0x01ffe20003800000 */
.L_x_4237:
[----:B------:R-:W-:Y:S05]  /*246d0*/  BSYNC B0 ;  /* 0x0000000000007941 */ /* 0x000fea0003800000 */
.L_x_4236:
[----:B------:R-:W-:Y:S05]  /*246e0*/  BRA `(.L_x_4066) ;  /* 0xffffffb0005c7947 */ /* 0x000fea000383ffff */
.L_x_4071:
[----:B0-----:R0:W1:Y:S02]  /*246f0*/  SYNCS.PHASECHK.TRANS64.TRYWAIT P0, [R7+URZ+0x30820], R0 ;  /* 0x03082000070075a7 */ /* 0x001064000800017f */
[----:B-1----:R-:W-:Y:S05]  /*24700*/  @!P0 NANOSLEEP.SYNCS 0x989680 ;  /* 0x009896800000895d */ /* 0x002fea0003900000 */
[----:B------:R-:W1:Y:S02]  /*24710*/  @!P0 SYNCS.PHASECHK.TRANS64 P0, [R7+URZ+0x30820], R0 ;  /* 0x03082000070085a7 */ /* 0x000e64000800007f */
[----:B-1----:R-:W-:Y:S05]  /*24720*/  @!P0 BRA `(.L_x_4071) ;  /* 0xfffffffc00f08947 */ /* 0x002fea000383ffff */
[----:B------:R-:W-:Y:S05]  /*24730*/  BRA `(.L_x_4238) ;  /* 0xffffffb400487947 */ /* 0x000fea000383ffff */
.L_x_4072:
        /* <DEDUP_REMOVED lines=8> */
[----:B0-----:R-:W-:Y:S05]  /*247c0*/  WARPSYNC.COLLECTIVE R15, `(.L_x_4240) ;  /* 0x000000000f087348 */ /* 0x001fea0003c00000 */
[----:B------:R1:W2:Y:S02]  /*247d0*/  SHFL.IDX P6, R14, R13, R12, R11 ;  /* 0x0000000c0d0e7389 */ /* 0x0002a400000c000b */
[----:B012---:R-:W-:Y:S01]  /*247e0*/  ENDCOLLECTIVE ;  /* 0x000000000000791b */ /* 0x007fe20003800000 */
.L_x_4240:
[----:B------:R-:W-:Y:S05]  /*247f0*/  BSYNC B0 ;  /* 0x0000000000007941 */ /* 0x000fea0003800000 */
.L_x_4239:
[----:B------:R-:W-:Y:S05]  /*24800*/  BRA `(.L_x_4241) ;  /* 0xffffffb400307947 */ /* 0x000fea000383ffff */
.L_x_4073:
[----:B------:R-:W-:Y:S01]  /*24810*/  BSSY B0, `(.L_x_4242) ;  /* 0x0000006000007945 */ /* 0x000fe20003800000 */
[----:B------:R-:W-:-:S07]  /*24820*/  IMAD.MOV.U32 R15, RZ, RZ, -0x1 ;  /* 0xffffffffff0f7424 */ /* 0x000fce00078e00ff */
[----:B0-----:R-:W-:Y:S05]  /*24830*/  WARPSYNC.COLLECTIVE R15, `(.L_x_4243) ;  /* 0x000000000f0c7348 */ /* 0x001fea0003c00000 */
[----:B------:R-:W-:Y:S02]  /*24840*/  ELECT P6, UR62, PT ;  /* 0x00000000003e782f */ /* 0x000fe400038c0000 */
[----:B------:R-:W-:Y:S01]  /*24850*/  MOV R14, UR62 ;  /* 0x0000003e000e7c02 */ /* 0x000fe20008000f00 */
[----:B0-----:R-:W-:Y:S10]  /*24860*/  ENDCOLLECTIVE ;  /* 0x000000000000791b */ /* 0x001ff40003800000 */
.L_x_4243:
[----:B------:R-:W-:Y:S05]  /*24870*/  BSYNC B0 ;  /* 0x0000000000007941 */ /* 0x000fea0003800000 */
.L_x_4242:
[----:B------:R-:W-:Y:S05]  /*24880*/  BRA `(.L_x_4244) ;  /* 0xffffffb400247947 */ /* 0x000fea000383ffff */
.L_x_4075:
[----:B0-----:R0:W1:Y:S02]  /*24890*/  SYNCS.PHASECHK.TRANS64.TRYWAIT P1, [R5+URZ+0x30840], R0 ;  /* 0x03084000050075a7 */ /* 0x001064000802017f */
[----:B-1----:R-:W-:Y:S05]  /*248a0*/  @!P1 NANOSLEEP.SYNCS 0x989680 ;  /* 0x009896800000995d */ /* 0x002fea0003900000 */
[----:B------:R-:W1:Y:S02]  /*248b0*/  @!P1 SYNCS.PHASECHK.TRANS64 P1, [R5+URZ+0x30840], R0 ;  /* 0x03084000050095a7 */ /* 0x000e64000802007f */
[----:B-1----:R-:W-:Y:S05]  /*248c0*/  @!P1 BRA `(.L_x_4075) ;  /* 0xfffffffc00f09947 */ /* 0x002fea000383ffff */
[----:B------:R-:W-:Y:S05]  /*248d0*/  BRA `(.L_x_4245) ;  /* 0xffffffb400447947 */ /* 0x000fea000383ffff */
.L_x_4077:
[----:B-1----:R1:W2:Y:S02]  /*248e0*/  SYNCS.PHASECHK.TRANS64.TRYWAIT P1, [R3+URZ+0x30840], R2 ;  /* 0x03084002030075a7 */ /* 0x0022a4000802017f */
[----:B--2---:R-:W-:Y:S05]  /*248f0*/  @!P1 NANOSLEEP.SYNCS 0x989680 ;  /* 0x009896800000995d */ /* 0x004fea0003900000 */
[----:B------:R-:W2:Y:S02]  /*24900*/  @!P1 SYNCS.PHASECHK.TRANS64 P1, [R3+URZ+0x30840], R2 ;  /* 0x03084002030095a7 */ /* 0x000ea4000802007f */
[----:B--2---:R-:W-:Y:S05]  /*24910*/  @!P1 BRA `(.L_x_4077) ;  /* 0xfffffffc00f09947 */ /* 0x004fea000383ffff */
[----:B------:R-:W-:Y:S05]  /*24920*/  BRA `(.L_x_4246) ;  /* 0xffffffb400507947 */ /* 0x000fea000383ffff */
.L_x_4079:
[----:B--2---:R2:W3:Y:S02]  /*24930*/  SYNCS.PHASECHK.TRANS64.TRYWAIT P1, [R5+URZ+0x30860], R0 ;  /* 0x03086000050075a7 */ /* 0x0044e4000802017f */
[----:B---3--:R-:W-:Y:S05]  /*24940*/  @!P1 NANOSLEEP.SYNCS 0x989680 ;  /* 0x009896800000995d */ /* 0x008fea0003900000 */
[----:B------:R-:W3:Y:S02]  /*24950*/  @!P1 SYNCS.PHASECHK.TRANS64 P1, [R5+URZ+0x30860], R0 ;  /* 0x03086000050095a7 */ /* 0x000ee4000802007f */
[----:B---3--:R-:W-:Y:S05]  /*24960*/  @!P1 BRA `(.L_x_4079) ;  /* 0xfffffffc00f09947 */ /* 0x008fea000383ffff */
[----:B------:R-:W-:Y:S05]  /*24970*/  BRA `(.L_x_4247) ;  /* 0xffffffb4004c7947 */ /* 0x000fea000383ffff */
.L_x_4248:
        /* <DEDUP_REMOVED lines=16> */
.L_x_15835:


//--------------------- .text._ZN7cutlass13device_kernelIN5flash11enable_sm90INS1_16FlashAttnFwdSm90INS1_25CollectiveMainloopFwdSm90ILi2EN4cute5tupleIJNS5_1CILi1EEES8_S8_EEENS6_IJNS7_ILi128EEENS7_ILi96EEENS7_ILi192EEEEEELi192ENS_10bfloat16_tEfNS_4arch4Sm90ELb0ELb1ELb0ELb0ELb1ELb0ELb0ELb1ELb1ELb1ELb0ELb0EEENS1_21CollectiveEpilogueFwdINS6_IJSA_SC_SB_EEES9_SE_SG_Li256ELb0ELb1ELb0ELb0EEENS1_30DynamicPersistentTileSchedulerILi256ELi128ELb0ELb1ELb1EEEEEEEEEvNT_6ParamsE --------------------------
	.section	.text._ZN7cutlass13device_kernelIN5flash11enable_sm90INS1_16FlashAttnFwdSm90INS1_25CollectiveMainloopFwdSm90ILi2EN4cute5tupleIJNS5_1CILi1EEES8_S8_EEENS6_IJNS7_ILi128EEENS7_ILi96EEENS7_ILi192EEEEEELi192ENS_10bfloat16_tEfNS_4arch4Sm90ELb0ELb1ELb0ELb0ELb1ELb0ELb0ELb1ELb1ELb1ELb0ELb0EEENS1_21CollectiveEpilogueFwdINS6_IJSA_SC_SB_EEES9_SE_SG_Li256ELb0ELb1ELb0ELb0EEENS1_30DynamicPersistentTileSchedulerILi256ELi128ELb0ELb1ELb1EEEEEEEEEvNT_6ParamsE,"ax",@progbits
	.align	128
.text._ZN7cutlass13device_kernelIN5flash11enable_sm90INS1_16FlashAttnFwdSm90INS1_25CollectiveMainloopFwdSm90ILi2EN4cute5tupleIJNS5_1CILi1EEES8_S8_EEENS6_IJNS7_ILi128EEENS7_ILi96EEENS7_ILi192EEEEEELi192ENS_10bfloat16_tEfNS_4arch4Sm90ELb0ELb1ELb0ELb0ELb1ELb0ELb0ELb1ELb1ELb1ELb0ELb0EEENS1_21CollectiveEpilogueFwdINS6_IJSA_SC_SB_EEES9_SE_SG_Li256ELb0ELb1ELb0ELb0EEENS1_30DynamicPersistentTileSchedulerILi256ELi128ELb0ELb1ELb1EEEEEEEEEvNT_6ParamsE:
        .type           _ZN7cutlass13device_kernelIN5flash11enable_sm90INS1_16FlashAttnFwdSm90INS1_25CollectiveMainloopFwdSm90ILi2EN4cute5tupleIJNS5_1CILi1EEES8_S8_EEENS6_IJNS7_ILi128EEENS7_ILi96EEENS7_ILi192EEEEEELi192ENS_10bfloat16_tEfNS_4arch4Sm90ELb0ELb1ELb0ELb0ELb1ELb0ELb0ELb1ELb1ELb1ELb0ELb0EEENS1_21CollectiveEpilogueFwdINS6_IJSA_SC_SB_EEES9_SE_SG_Li256ELb0ELb1ELb0ELb0EEENS1_30DynamicPersistentTileSchedulerILi256ELi128ELb0ELb1ELb1EEEEEEEEEvNT_6ParamsE,@function
        .size           _ZN7cutlass13device_kernelIN5flash11enable_sm90INS1_16FlashAttnFwdSm90INS1_25CollectiveMainloopFwdSm90ILi2EN4cute5tupleIJNS5_1CILi1EEES8_S8_EEENS6_IJNS7_ILi128EEENS7_ILi96EEENS7_ILi192EEEEEELi192ENS_10bfloat16_tEfNS_4arch4Sm90ELb0ELb1ELb0ELb0ELb1ELb0ELb0ELb1ELb1ELb1ELb0ELb0EEENS1_21CollectiveEpilogueFwdINS6_IJSA_SC_SB_EEES9_SE_SG_Li256ELb0ELb1ELb0ELb0EEENS1_30DynamicPersistentTileSchedulerILi256ELi128ELb0ELb1ELb1EEEEEEEEEvNT_6ParamsE,(.L_x_15836 - _ZN7cutlass13device_kernelIN5flash11enable_sm90INS1_16FlashAttnFwdSm90INS1_25CollectiveMainloopFwdSm90ILi2EN4cute5tupleIJNS5_1CILi1EEES8_S8_EEENS6_IJNS7_ILi128EEENS7_ILi96EEENS7_ILi192EEEEEELi192ENS_10bfloat16_tEfNS_4arch4Sm90ELb0ELb1ELb0ELb0ELb1ELb0ELb0ELb1ELb1ELb1ELb0ELb0EEENS1_21CollectiveEpilogueFwdINS6_IJSA_SC_SB_EEES9_SE_SG_Li256ELb0ELb1ELb0ELb0EEENS1_30DynamicPersistentTileSchedulerILi256ELi128ELb0ELb1ELb1EEEEEEEEEvNT_6ParamsE)
        .other          _ZN7cutlass13device_kernelIN5flash11enable_sm90INS1_16FlashAttnFwdSm90INS1_25CollectiveMainloopFwdSm90ILi2EN4cute5tupleIJNS5_1CILi1EEES8_S8_EEENS6_IJNS7_ILi128EEENS7_ILi96EEENS7_ILi192EEEEEELi192ENS_10bfloat16_tEfNS_4arch4Sm90ELb0ELb1ELb0ELb0ELb1ELb0ELb0ELb1ELb1ELb1ELb0ELb0EEENS1_21CollectiveEpilogueFwdINS6_IJSA_SC_SB_EEES9_SE_SG_Li256ELb0ELb1ELb0ELb0EEENS1_30DynamicPersistentTileSchedulerILi256ELi128ELb0ELb1ELb1EEEEEEEEEvNT_6ParamsE,@"STO_CUDA_ENTRY STV_DEFAULT"
_ZN7cutlass13device_kernelIN5flash11enable_sm90INS1_16FlashAttnFwdSm90INS1_25CollectiveMainloopFwdSm90ILi2EN4cute5tupleIJNS5_1CILi1EEES8_S8_EEENS6_IJNS7_ILi128EEENS7_ILi96EEENS7_ILi192EEEEEELi192ENS_10bfloat16_tEfNS_4arch4Sm90ELb0ELb1ELb0ELb0ELb1ELb0ELb0ELb1ELb1ELb1ELb0ELb0EEENS1_21CollectiveEpilogueFwdINS6_IJSA_SC_SB_EEES9_SE_SG_Li256ELb0ELb1ELb0ELb0EEENS1_30DynamicPersistentTileSchedulerILi256ELi128ELb0ELb1ELb1EEEEEEEEEvNT_6ParamsE:
        /* <DEDUP_REMOVED lines=45> */
.L_x_4249:
        /* <DEDUP_REMOVED lines=22> */
.L_x_4250:
        /* <DEDUP_REMOVED lines=18> */
.L_x_4251:
        /* <DEDUP_REMOVED lines=22> */
.L_x_4252:
        /* <DEDUP_REMOVED lines=23> */
.L_x_4253:
        /* <DEDUP_REMOVED lines=10> */
.L_x_4255:
        /* <DEDUP_REMOVED lines=24> */
[----:B------:R-:W-:Y:S02]  /*0a40*/  LEA.HI R6, R0, R207, RZ, 0x2 ;  /* 0x000000cf00067211 */ /* 0x000fe400078f10ff */
[----:B------:R-:W-:Y:S02]  /*0a50*/  LEA.HI R8, R9, R198, RZ, 0x2 ;  /* 0x000000c609087211 */ /* 0x000fe400078f10ff */
[----:B------:R-:W-:Y:S02]  /*0a60*/  LOP3.LUT R6, R6, 0xfffffffc, RZ, 0xc0, !PT ;  /* 0xfffffffc06067812 */ /* 0x000fe400078ec0ff */
[----:B------:R-:W-:-:S02]  /*0a70*/  SHF.R.S32.HI R10, RZ, 0x2, R8 ;  /* 0x00000002ff0a7819 */ /* 0x000fc40000011408 */
[----:B------:R-:W-:Y:S01]  /*0a80*/  SHF.R.S32.HI R11, RZ, 0x1f, R8 ;  /* 0x0000001fff0b7819 */ /* 0x000fe20000011408 */
[----:B------:R-:W-:Y:S01]  /*0a90*/  IMAD.IADD R6, R207, 0x1, -R6 ;  /* 0x00000001cf067824 */ /* 0x000fe200078e0a06 */
[----:B------:R-:W-:Y:S02]  /*0aa0*/  LEA.HI R9, R9, R198, RZ, 0x5 ;  /* 0x000000c609097211 */ /* 0x000fe400078f28ff */
[----:B------:R-:W-:Y:S02]  /*0ab0*/  LEA.HI R11, R11, R10, RZ, 0x3 ;  /* 0x0000000a0b0b7211 */ /* 0x000fe400078f18ff */
[----:B------:R-:W-:Y:S02]  /*0ac0*/  SHF.R.S32.HI R9, RZ, 0x5, R9 ;  /* 0x00000005ff097819 */ /* 0x000fe40000011409 */
[----:B------:R-:W-:Y:S02]  /*0ad0*/  LOP3.LUT R11, R11, 0xfffffff8, RZ, 0xc0, !PT ;  /* 0xfffffff80b0b7812 */ /* 0x000fe400078ec0ff */
[----:B------:R-:W-:-:S03]  /*0ae0*/  LOP3.LUT R3, R3, 0x3fffffe, RZ, 0xc0, !PT ;  /* 0x03fffffe03037812 */ /* 0x000fc600078ec0ff */
[----:B------:R-:W-:Y:S02]  /*0af0*/  IMAD.IADD R10, R10, 0x1, -R11 ;  /* 0x000000010a0a7824 */ /* 0x000fe400078e0a0b */
[----:B------:R-:W-:Y:S02]  /*0b00*/  IMAD.IADD R3, R200, 0x1, -R3 ;  /* 0x00000001c8037824 */ /* 0x000fe400078e0a03 */
[----:B------:R-:W-:-:S04]  /*0b10*/  IMAD R10, R9, 0x10, R10 ;  /* 0x00000010090a7824 */ /* 0x000fc800078e020a */
[----:B------:R-:W-:Y:S01]  /*0b20*/  IMAD R201, R3, 0x40, R10 ;  /* 0x0000004003c97824 */ /* 0x000fe200078e020a */
[----:B------:R-:W-:-:S05]  /*0b30*/  LOP3.LUT R3, R8, 0x7ffffffc, RZ, 0xc0, !PT ;  /* 0x7ffffffc08037812 */ /* 0x000fca00078ec0ff */
[----:B------:R-:W-:Y:S01]  /*0b40*/  IMAD.IADD R18, R198, 0x1, -R3 ;  /* 0x00000001c6127824 */ /* 0x000fe200078e0a03 */
[----:B--2---:R-:W-:Y:S02]  /*0b50*/  R2UR UR5, R2 ;  /* 0x00000000020572ca */ /* 0x004fe400000e0000 */
[CC--:B------:R-:W-:Y:S02]  /*0b60*/  LEA.HI R2, R0.reuse, R207.reuse, RZ, 0x4 ;  /* 0x000000cf00027211 */ /* 0x0c0fe400078f20ff */
[----:B------:R-:W-:Y:S02]  /*0b70*/  LEA.HI R0, R0, R207, RZ, 0x3 ;  /* 0x000000cf00007211 */ /* 0x000fe400078f18ff */
[C---:B------:R-:W-:Y:S02]  /*0b80*/  LOP3.LUT R4, R2.reuse, 0x3fffff0, RZ, 0xc0, !PT ;  /* 0x03fffff002047812 */ /* 0x040fe400078ec0ff */
[----:B------:R-:W-:Y:S02]  /*0b90*/  SHF.R.S32.HI R5, RZ, 0x4, R2 ;  /* 0x00000004ff057819 */ /* 0x000fe40000011402 */
[----:B------:R-:W-:Y:S01]  /*0ba0*/  SHF.R.S32.HI R196, RZ, 0x3, R0 ;  /* 0x00000003ffc47819 */ /* 0x000fe20000011400 */
[----:B------:R-:W-:Y:S01]  /*0bb0*/  IMAD.IADD R4, R207, 0x1, -R4 ;  /* 0x00000001cf047824 */ /* 0x000fe200078e0a04 */
[----:B------:R-:W-:Y:S01]  /*0bc0*/  LEA.HI R2, R2, R5, RZ, 0x1 ;  /* 0x0000000502027211 */ /* 0x000fe200078f08ff */
[----:B------:R-:W-:-:S02]  /*0bd0*/  ULOP3.LUT UR6, UR5, 0x1, URZ, 0xfc, !UPT ;  /* 0x0000000105067892 */ /* 0x000fc4000f8efc3f */
[----:B------:R-:W-:Y:S01]  /*0be0*/  IMAD R7, R4, 0x40, R7 ;  /* 0x0000004004077824 */ /* 0x000fe200078e0207 */
[----:B------:R-:W-:Y:S01]  /*0bf0*/  LOP3.LUT R2, R2, 0x1ffffffe, RZ, 0xc0, !PT ;  /* 0x1ffffffe02027812 */ /* 0x000fe200078ec0ff */
[----:B------:R-:W-:Y:S01]  /*0c00*/  UMOV UR5, URZ ;  /* 0x0000003f00057c82 */ /* 0x000fe20008000000 */
[----:B------:R-:W-:Y:S01]  /*0c10*/  LOP3.LUT R4, R0, 0xfffffff8, RZ, 0xc0, !PT ;  /* 0xfffffff800047812 */ /* 0x000fe200078ec0ff */
[----:B------:R-:W-:Y:S02]  /*0c20*/  IMAD.U32 R203, RZ, RZ, UR6 ;  /* 0x00000006ffcb7e24 */ /* 0x000fe4000f8e00ff */
[----:B------:R-:W-:Y:S01]  /*0c30*/  IMAD.IADD R2, R5, 0x1, -R2 ;  /* 0x0000000105027824 */ /* 0x000fe200078e0a02 */
[----:B------:R-:W-:Y:S01]  /*0c40*/  LEA.HI R5, R6, R6, RZ, 0x1 ;  /* 0x0000000606057211 */ /* 0x000fe200078f08ff */
[----:B------:R-:W-:Y:S02]  /*0c50*/  IMAD.IADD R193, R207, 0x1, -R4 ;  /* 0x00000001cfc17824 */ /* 0x000fe400078e0a04 */
[----:B------:R-:W-:Y:S01]  /*0c60*/  IMAD R202, R2, 0x8, R7 ;  /* 0x0000000802ca7824 */ /* 0x000fe200078e0207 */
[----:B------:R-:W-:Y:S01]  /*0c70*/  LOP3.LUT R5, R5, 0x1ffffffe, RZ, 0xc0, !PT ;  /* 0x1ffffffe05057812 */ /* 0x000fe200078ec0ff */
[----:B------:R-:W-:-:S02]  /*0c80*/  IMAD.SHL.U32 R22, R193, 0x8, RZ ;  /* 0x00000008c1167824 */ /* 0x000fc400078e00ff */
[----:B------:R-:W-:Y:S02]  /*0c90*/  IMAD.U32 R197, RZ, RZ, UR5 ;  /* 0x00000005ffc57e24 */ /* 0x000fe4000f8e00ff */
[C---:B------:R-:W-:Y:S01]  /*0ca0*/  VIADD R23, R22.reuse, 0x40 ;  /* 0x0000004016177836 */ /* 0x040fe20000000000 */
[----:B------:R-:W-:Y:S01]  /*0cb0*/  SHF.R.S32.HI R206, RZ, 0x1f, R22 ;  /* 0x0000001fffce7819 */ /* 0x000fe20000011416 */
[----:B------:R-:W-:Y:S02]  /*0cc0*/  VIADD R192, R22, 0x80 ;  /* 0x0000008016c07836 */ /* 0x000fe40000000000 */
[----:B------:R-:W-:Y:S01]  /*0cd0*/  IMAD.IADD R6, R6, 0x1, -R5 ;  /* 0x0000000106067824 */ /* 0x000fe200078e0a05 */
[----:B------:R-:W-:Y:S02]  /*0ce0*/  SHF.R.S32.HI R205, RZ, 0x1f, R23 ;  /* 0x0000001fffcd7819 */ /* 0x000fe40000011417 */
[----:B------:R-:W-:Y:S01]  /*0cf0*/  SHF.R.S32.HI R204, RZ, 0x1f, R192 ;  /* 0x0000001fffcc7819 */ /* 0x000fe200000114c0 */
[----:B------:R-:W-:-:S07]  /*0d00*/  IMAD R19, R6, 0x8, R201 ;  /* 0x0000000806137824 */ /* 0x000fce00078e02c9 */
.L_x_4360:
        /* <DEDUP_REMOVED lines=21> */
.L_x_4256:
[----:B------:R-:W-:Y:S01]  /*0e60*/  ULDC UR7, c[0x0][0xc54] ;  /* 0x0003150000077ab9 */ /* 0x000fe20000000800 */
[----:B------:R-:W-:Y:S01]  /*0e70*/  UMOV UR6, UR9 ;  /* 0x0000000900067c82 */ /* 0x000fe20008000000 */
[----:B------:R-:W-:-:S11]  /*0e80*/  UISETP.NE.AND UP0, UPT, UR7, 0x1, UPT ;  /* 0x000000010700788c */ /* 0x000fd6000bf05270 */
[----:B------:R-:W-:Y:S02]  /*0e90*/  @UP0 ULDC.64 UR10, c[0x0][0xc58] ;  /* 0x00031600000a0ab9 */ /* 0x000fe40000000a00 */
[----:B------:R-:W-:-:S04]  /*0ea0*/  UIMAD.WIDE.U32 UR4, UR9, UR10, URZ ;  /* 0x0000000a090472a5 */ /* 0x000fc8000f8e003f */
[----:B------:R-:W-:-:S04]  /*0eb0*/  @UP0 USHF.R.U32.HI UR6, URZ, UR11, UR5 ;  /* 0x0000000b3f060299 */ /* 0x000fc80008011605 */
[----:B------:R-:W-:-:S12]  /*0ec0*/  UIMAD UR4, UR6, UR7, URZ ;  /* 0x00000007060472a4 */ /* 0x000fd8000f8e023f */
.L_x_4257:
[----:B------:R-:W0:Y:S01]  /*0ed0*/  LDC R199, c[0x0][0x448] ;  /* 0x00011200ffc77b82 */ /* 0x000e220000000800 */
[----:B------:R-:W-:Y:S01]  /*0ee0*/  ULDC UR7, c[0x0][0xc48] ;  /* 0x0003120000077ab9 */ /* 0x000fe20000000800 */
[----:B------:R-:W-:Y:S01]  /*0ef0*/  ULOP3.LUT UR6, URZ, UR6, URZ, 0x33, !UPT ;  /* 0x000000063f067292 */ /* 0x000fe2000f8e333f */
[----:B------:R-:W-:Y:S01]  /*0f00*/  LOP3.LUT R16, R16, 0xffefffff, RZ, 0xc0, !PT ;  /* 0xffefffff10107812 */ /* 0x000fe200078ec0ff */
[----:B------:R-:W-:Y:S02]  /*0f10*/  UISETP.NE.AND UP0, UPT, UR7, 0x1, UPT ;  /* 0x000000010700788c */ /* 0x000fe4000bf05270 */
[----:B------:R-:W-:Y:S02]  /*0f20*/  UIADD3 UR4, UR9, -UR4, URZ ;  /* 0x8000000409047290 */ /* 0x000fe4000fffe03f */
[----:B------:R-:W1:Y:S01]  /*0f30*/  LDC.64 R8, c[0x0][0x9e0] ;  /* 0x00027800ff087b82 */ /* 0x000e620000000a00 */
[----:B------:R-:W-:Y:S01]  /*0f40*/  ULDC UR5, c[0x0][0xc3c] ;  /* 0x00030f0000057ab9 */ /* 0x000fe20000000800 */
[----:B------:R-:W-:Y:S01]  /*0f50*/  ULDC UR9, c[0x0][0xc54] ;  /* 0x0003150000097ab9 */ /* 0x000fe20000000800 */
[----:B------:R-:W-:-:S02]  /*0f60*/  UIADD3 UR6, UR6, UR5, URZ ;  /* 0x0000000506067290 */ /* 0x000fc4000fffe03f */
[----:B------:R-:W-:Y:S02]  /*0f70*/  UIMAD UR8, UR8, UR9, UR4 ;  /* 0x00000009080872a4 */ /* 0x000fe4000f8e0204 */
[----:B------:R-:W-:Y:S01]  /*0f80*/  USHF.L.U32 UR41, UR6, 0x7, URZ ;  /* 0x0000000706297899 */ /* 0x000fe2000800063f */
[----:B------:R-:W2:Y:S01]  /*0f90*/  LDC R75, c[0x0][0x288] ;  /* 0x0000a200ff4b7b82 */ /* 0x000ea20000000800 */
[----:B------:R-:W-:Y:S01]  /*0fa0*/  ULDC.64 UR10, c[0x0][0x418] ;  /* 0x00010600000a7ab9 */ /* 0x000fe20000000a00 */
[----:B------:R-:W-:Y:S01]  /*0fb0*/  @UP0 ULDC UR4, c[0x0][0xc4c] ;  /* 0x0003130000040ab9 */ /* 0x000fe20000000800 */
[----:B------:R-:W-:Y:S01]  /*0fc0*/  ISETP.NE.U32.AND P0, PT, RZ, UR10, PT ;  /* 0x0000000aff007c0c */ /* 0x000fe2000bf05070 */
[----:B------:R-:W-:Y:S02]  /*0fd0*/  UIMAD.WIDE.U32 UR4, UR8, UR4, URZ ;  /* 0x00000004080472a5 */ /* 0x000fe4000f8e003f */
[----:B------:R-:W-:Y:S01]  /*0fe0*/  UIADD3 UR6, UR41, 0x7f, URZ ;  /* 0x0000007f29067890 */ /* 0x000fe2000fffe03f */
[----:B------:R-:W-:Y:S01]  /*0ff0*/  ISETP.NE.AND.EX P0, PT, RZ, UR11, PT, P0 ;  /* 0x0000000bff007c0c */ /* 0x000fe2000bf05300 */
[----:B------:R-:W3:Y:S01]  /*1000*/  LDC R0, c[0x0][0x424] ;  /* 0x00010900ff007b82 */ /* 0x000ee20000000800 */
[----:B0-----:R-:W-:Y:S01]  /*1010*/  ISETP.NE.AND P2, PT, R199, 0x1, PT ;  /* 0x00000001c700780c */ /* 0x001fe20003f45270 */
[----:B------:R-:W-:Y:S01]  /*1020*/  @UP0 ULDC UR9, c[0x0][0xc50] ;  /* 0x0003140000090ab9 */ /* 0x000fe20000000800 */
[----:B------:R-:W-:Y:S01]  /*1030*/  UMOV UR12, UR8 ;  /* 0x00000008000c7c82 */ /* 0x000fe20008000000 */
[----:B------:R-:W-:Y:S01]  /*1040*/  @UP0 USHF.R.U32.HI UR12, URZ, UR9, UR5 ;  /* 0x000000093f0c0299 */ /* 0x000fe20008011605 */
[----:B------:R-:W-:-:S03]  /*1050*/  IMAD.U32 R2, RZ, RZ, UR6 ;  /* 0x00000006ff027e24 */ /* 0x000fc6000f8e00ff */
[----:B------:R-:W0:Y:S01]  /*1060*/  LDC R7, c[0x0][0x2f0] ;  /* 0x0000bc00ff077b82 */ /* 0x000e220000000800 */
[----:B-1----:R-:W-:Y:S01]  /*1070*/  ISETP.GE.AND P1, PT, R9, 0x1, PT ;  /* 0x000000010900780c */ /* 0x002fe20003f26270 */
[----:B------:R-:W-:Y:S02]  /*1080*/  UIADD3 UR4, -UR12, URZ, URZ ;  /* 0x0000003f0c047290 */ /* 0x000fe4000fffe13f */
[----:B------:R-:W-:Y:S02]  /*1090*/  IMAD.U32 R195, RZ, RZ, UR12 ;  /* 0x0000000cffc37e24 */ /* 0x000fe4000f8e00ff */
[----:B------:R-:W-:Y:S01]  /*10a0*/  UIMAD UR4, UR7, UR4, UR8 ;  /* 0x00000004070472a4 */ /* 0x000fe2000f8e0208 */
[----:B------:R-:W-:Y:S01]  /*10b0*/  @P2 LOP3.LUT R16, R16, 0x100000, RZ, 0xfc, !PT ;  /* 0x0010000010102812 */ /* 0x000fe200078efcff */
[----:B------:R-:W1:Y:S01]  /*10c0*/  @P2 LDC R3, c[0x0][0x44c] ;  /* 0x00011300ff032b82 */ /* 0x000e620000000800 */
[----:B--2---:R-:W-:Y:S02]  /*10d0*/  IADD3 R5, -R75, 0x1, RZ ;  /* 0x000000014b057810 */ /* 0x004fe40007ffe1ff */
[----:B------:R-:W-:Y:S01]  /*10e0*/  LOP3.LUT R16, R16, 0xfff7ffff, RZ, 0xc0, !PT ;  /* 0xfff7ffff10107812 */ /* 0x000fe200078ec0ff */
[----:B------:R-:W-:-:S03]  /*10f0*/  IMAD.U32 R194, RZ, RZ, UR4 ;  /* 0x00000004ffc27e24 */ /* 0x000fc6000f8e00ff */
[----:B------:R-:W-:Y:S01]  /*1100*/  @P1 LOP3.LUT R16, R16, 0x80000, RZ, 0xfc, !PT ;  /* 0x0008000010101812 */ /* 0x000fe200078efcff */
[----:B------:R-:W2:Y:S01]  /*1110*/  @P2 LDC R4, c[0x0][0x450] ;  /* 0x00011400ff042b82 */ /* 0x000ea20000000800 */
[----:B---3--:R-:W-:-:S05]  /*1120*/  SEL R0, R0, 0x1, P0 ;  /* 0x0000000100007807 */ /* 0x008fca0000000000 */
[CC--:B0-----:R-:W-:Y:S02]  /*1130*/  IMAD R5, R0.reuse, R7.reuse, R5 ;  /* 0x0000000700057224 */ /* 0x0c1fe400078e0205 */
[----:B------:R-:W-:Y:S02]  /*1140*/  IMAD R17, R0, R7, RZ ;  /* 0x0000000700117224 */ /* 0x000fe400078e02ff */
[----:B-1----:R-:W-:-:S05]  /*1150*/  @P2 IMAD.HI.U32 R3, R3, UR6, RZ ;  /* 0x0000000603032c27 */ /* 0x002fca000f8e00ff */
[----:B--2---:R-:W-:-:S05]  /*1160*/  @P2 SHF.R.U32.HI R2, RZ, R4, R3 ;  /* 0x00000004ff022219 */ /* 0x004fca0000011603 */
[----:B------:R-:W-:-:S04]  /*1170*/  IMAD.IADD R11, R5, 0x1, R2 ;  /* 0x00000001050b7824 */ /* 0x000fc800078e0202 */
[----:B------:R-:W-:Y:S01]  /*1180*/  IMAD.IADD R2, R11, 0x1, R8 ;  /* 0x000000010b027824 */ /* 0x000fe200078e0208 */
[----:B------:R-:W-:Y:S06]  /*1190*/  @!P1 BRA `(.L_x_4258) ;  /* 0x0000000000409947 */ /* 0x000fec0003800000 */
[C---:B------:R-:W-:Y:S01]  /*11a0*/  ISETP.GT.AND P0, PT, R11.reuse, RZ, PT ;  /* 0x000000ff0b00720c */ /* 0x040fe20003f04270 */
[----:B------:R-:W-:-:S12]  /*11b0*/  VIADD R3, R11, 0xffffffff ;  /* 0xffffffff0b037836 */ /* 0x000fd80000000000 */
        /* <DEDUP_REMOVED lines=8> */
.L_x_4259:
[----:B------:R-:W-:-:S13]  /*1240*/  ISETP.NE.AND P0, PT, R9, 0x1, PT ;  /* 0x000000010900780c */ /* 0x000fda0003f05270 */
[----:B------:R-:W0:Y:S02]  /*1250*/  @P0 LDC.64 R4, c[0x0][0x9e8] ;  /* 0x00027a00ff040b82 */ /* 0x000e240000000a00 */
[----:B0-----:R-:W-:-:S05]  /*1260*/  @P0 IMAD.HI.U32 R4, R3, R4, RZ ;  /* 0x0000000403040227 */ /* 0x001fca00078e00ff */
[----:B------:R-:W-:-:S07]  /*1270*/  @P0 SHF.R.U32.HI R3, RZ, R5, R4 ;  /* 0x00000005ff030219 */ /* 0x000fce0000011604 */
.L_x_4260:
[----:B------:R-:W-:-:S05]  /*1280*/  IMAD R3, R3, R9, R9 ;  /* 0x0000000903037224 */ /* 0x000fca00078e0209 */
[----:B------:R-:W-:-:S07]  /*1290*/  VIMNMX R2, R2, R3, PT ;  /* 0x0000000302027248 */ /* 0x000fce0003fe0100 */
.L_x_4258:
[----:B------:R-:W0:Y:S01]  /*12a0*/  @P2 LDC R3, c[0x0][0x44c] ;  /* 0x00011300ff032b82 */ /* 0x000e220000000800 */
[----:B------:R-:W-:Y:S01]  /*12b0*/  IMAD.U32 R4, RZ, RZ, UR41 ;  /* 0x00000029ff047e24 */ /* 0x000fe2000f8e00ff */
[----:B------:R-:W-:Y:S01]  /*12c0*/  ULDC UR4, c[0x0][0x9dc] ;  /* 0x0002770000047ab9 */ /* 0x000fe20000000800 */
[-C--:B------:R-:W-:Y:S02]  /*12d0*/  IMAD R75, R0, R7.reuse, -R75 ;  /* 0x00000007004b7224 */ /* 0x080fe400078e0a4b */
[----:B------:R-:W-:Y:S02]  /*12e0*/  VIADD R2, R2, 0x5f ;  /* 0x0000005f02027836 */ /* 0x000fe40000000000 */
[----:B------:R-:W-:Y:S01]  /*12f0*/  IMAD R0, R0, R7, 0x5f ;  /* 0x0000005f00007424 */ /* 0x000fe200078e0207 */
[----:B------:R-:W1:Y:S01]  /*1300*/  @P2 LDC R6, c[0x0][0x450] ;  /* 0x00011400ff062b82 */ /* 0x000e620000000800 */
[----:B------:R-:W-:-:S04]  /*1310*/  IMAD.HI R2, R2, 0x2aaaaaab, RZ ;  /* 0x2aaaaaab02027827 */ /* 0x000fc800078e02ff */
[----:B------:R-:W-:Y:S01]  /*1320*/  IMAD.HI R0, R0, 0x2aaaaaab, RZ ;  /* 0x2aaaaaab00007827 */ /* 0x000fe200078e02ff */
[----:B------:R-:W-:-:S04]  /*1330*/  SHF.R.U32.HI R5, RZ, 0x1f, R2 ;  /* 0x0000001fff057819 */ /* 0x000fc80000011602 */
[----:B------:R-:W-:Y:S01]  /*1340*/  LEA.HI.SX32 R74, R2, R5, 0x1c ;  /* 0x00000005024a7211 */ /* 0x000fe200078fe2ff */
[----:B0-----:R-:W-:-:S05]  /*1350*/  @P2 IMAD.HI.U32 R3, R3, UR41, RZ ;  /* 0x0000002903032c27 */ /* 0x001fca000f8e00ff */
[----:B-1----:R-:W-:Y:S02]  /*1360*/  @P2 SHF.R.U32.HI R4, RZ, R6, R3 ;  /* 0x00000006ff042219 */ /* 0x002fe40000011603 */
[----:B------:R-:W-:-:S03]  /*1370*/  SHF.R.U32.HI R3, RZ, 0x1f, R0 ;  /* 0x0000001fff037819 */ /* 0x000fc60000011600 */
[----:B------:R-:W-:Y:S01]  /*1380*/  IMAD.IADD R4, R75, 0x1, R4 ;  /* 0x000000014b047824 */ /* 0x000fe200078e0204 */
[----:B------:R-:W-:-:S03]  /*1390*/  LEA.HI.SX32 R3, R0, R3, 0x1c ;  /* 0x0000000300037211 */ /* 0x000fc600078fe2ff */
[----:B------:R-:W-:Y:S01]  /*13a0*/  VIADD R6, R4, -UR4 ;  /* 0x8000000404067c36 */ /* 0x000fe20008000000 */
[----:B------:R-:W-:-:S04]  /*13b0*/  VIMNMX R74, R3, R74, PT ;  /* 0x0000004a034a7248 */ /* 0x000fc80003fe0100 */
[----:B------:R-:W-:Y:S01]  /*13c0*/  R2UR UR4, R6 ;  /* 0x00000000060472ca */ /* 0x000fe200000e0000 */
[----:B------:R-:W-:-:S14]  /*13d0*/  @!P1 BRA `(.L_x_4261) ;  /* 0x0000000000449947 */ /* 0x000fdc0003800000 */
        /* <DEDUP_REMOVED lines=9> */
.L_x_4262:
[----:B------:R-:W-:-:S13]  /*1470*/  ISETP.NE.AND P0, PT, R9, 0x1, PT ;  /* 0x000000010900780c */ /* 0x000fda0003f05270 */
[----:B------:R-:W0:Y:S02]  /*1480*/  @P0 LDC.64 R2, c[0x0][0x9e8] ;  /* 0x00027a00ff020b82 */ /* 0x000e240000000a00 */
[----:B0-----:R-:W-:-:S05]  /*1490*/  @P0 IMAD.HI.U32 R0, R4, R2, RZ ;  /* 0x0000000204000227 */ /* 0x001fca00078e00ff */
[----:B------:R-:W-:-:S07]  /*14a0*/  @P0 SHF.R.U32.HI R4, RZ, R3, R0 ;  /* 0x00000003ff040219 */ /* 0x000fce0000011600 */
.L_x_4263:
[----:B------:R-:W-:-:S05]  /*14b0*/  IMAD R4, R4, R9, RZ ;  /* 0x0000000904047224 */ /* 0x000fca00078e02ff */
[----:B------:R-:W-:-:S13]  /*14c0*/  R2UR UR5, R4 ;  /* 0x00000000040572ca */ /* 0x000fda00000e0000 */
[----:B------:R-:W-:-:S04]  /*14d0*/  UISETP.LT.AND UP0, UPT, UR4, UR5, UPT ;  /* 0x000000050400728c */ /* 0x000fc8000bf01270 */
[----:B------:R-:W-:-:S12]  /*14e0*/  USEL UR4, UR4, UR5, !UP0 ;  /* 0x0000000504047287 */ /* 0x000fd8000c000000 */
.L_x_4261:
[----:B------:R-:W-:Y:S01]  /*14f0*/  UIMAD.WIDE UR4, UR4, 0x2aaaaaab, URZ ;  /* 0x2aaaaaab040478a5 */ /* 0x000fe2000f8e023f */
[----:B------:R-:W-:Y:S02]  /*1500*/  PLOP3.LUT P0, PT, PT, PT, PT, 0x80, 0x0 ;  /* 0x000000000000781c */ /* 0x000fe40003f0f070 */
[----:B------:R-:W-:Y:S01]  /*1510*/  CS2R R2, SRZ ;  /* 0x0000000000027805 */ /* 0x000fe2000001ff00 */
[----:B------:R-:W-:Y:S01]  /*1520*/  IMAD.MOV.U32 R0, RZ, RZ, RZ ;  /* 0x000000ffff007224 */ /* 0x000fe200078e00ff */
[----:B------:R-:W-:Y:S01]  /*1530*/  USHF.R.U32.HI UR4, URZ, 0x1f, UR5 ;  /* 0x0000001f3f047899 */ /* 0x000fe20008011605 */
[----:B------:R-:W-:Y:S02]  /*1540*/  CS2R R118, SRZ ;  /* 0x0000000000767805 */ /* 0x000fe4000001ff00 */
[----:B------:R-:W-:Y:S02]  /*1550*/  CS2R R116, SRZ ;  /* 0x0000000000747805 */ /* 0x000fe4000001ff00 */
[----:B------:R-:W-:Y:S01]  /*1560*/  CS2R R114, SRZ ;  /* 0x0000000000727805 */ /* 0x000fe2000001ff00 */
[----:B------:R-:W-:Y:S01]  /*1570*/  ULEA.HI.SX32 UR4, UR5, UR4, 0x1c ;  /* 0x0000000405047291 */ /* 0x000fe2000f8fe23f */
[----:B------:R-:W-:-:S02]  /*1580*/  CS2R R112, SRZ ;  /* 0x0000000000707805 */ /* 0x000fc4000001ff00 */
[----:B------:R-:W-:Y:S02]  /*1590*/  CS2R R110, SRZ ;  /* 0x00000000006e7805 */ /* 0x000fe4000001ff00 */
[----:B------:R-:W-:Y:S01]  /*15a0*/  CS2R R108, SRZ ;  /* 0x00000000006c7805 */ /* 0x000fe2000001ff00 */
[----:B------:R-:W-:Y:S01]  /*15b0*/  UISETP.LT.AND UP0, UPT, URZ, UR4, UPT ;  /* 0x000000043f00728c */ /* 0x000fe2000bf01270 */
[----:B------:R-:W-:Y:S02]  /*15c0*/  CS2R R106, SRZ ;  /* 0x00000000006a7805 */ /* 0x000fe4000001ff00 */
[----:B------:R-:W-:Y:S01]  /*15d0*/  CS2R R104, SRZ ;  /* 0x0000000000687805 */ /* 0x000fe2000001ff00 */
[----:B------:R-:W-:Y:S01]  /*15e0*/  IMAD.MOV.U32 R102, RZ, RZ, RZ ;  /* 0x000000ffff667224 */ /* 0x000fe200078e00ff */
[----:B------:R-:W-:Y:S01]  /*15f0*/  USEL UR60, URZ, UR4, !UP0 ;  /* 0x000000043f3c7287 */ /* 0x000fe2000c000000 */
[----:B------:R-:W-:Y:S02]  /*1600*/  CS2R R98, SRZ ;  /* 0x0000000000627805 */ /* 0x000fe4000001ff00 */
[----:B------:R-:W-:-:S02]  /*1610*/  CS2R R100, SRZ ;  /* 0x0000000000647805 */ /* 0x000fc4000001ff00 */
[----:B------:R-:W-:Y:S02]  /*1620*/  CS2R R94, SRZ ;  /* 0x00000000005e7805 */ /* 0x000fe4000001ff00 */
[----:B------:R-:W-:Y:S02]  /*1630*/  CS2R R96, SRZ ;  /* 0x0000000000607805 */ /* 0x000fe4000001ff00 */
[----:B------:R-:W-:Y:S02]  /*1640*/  CS2R R90, SRZ ;  /* 0x00000000005a7805 */ /* 0x000fe4000001ff00 */
[----:B------:R-:W-:Y:S02]  /*1650*/  ISETP.GT.AND P1, PT, R74, UR60, PT ;  /* 0x0000003c4a007c0c */ /* 0x000fe4000bf24270 */
        /* <DEDUP_REMOVED lines=32> */
[----:B------:R-:W-:Y:S01]  /*1860*/  CS2R R6, SRZ ;  /* 0x0000000000067805 */ /* 0x000fe2000001ff00 */
[----:B------:R-:W-:Y:S01]  /*1870*/  IMAD.MOV.U32 R33, RZ, RZ, RZ ;  /* 0x000000ffff217224 */ /* 0x000fe200078e00ff */
[----:B------:R-:W-:Y:S01]  /*1880*/  CS2R R4, SRZ ;  /* 0x0000000000047805 */ /* 0x000fe2000001ff00 */
[----:B------:R-:W-:Y:S01]  /*1890*/  IMAD.MOV.U32 R150, RZ, RZ, RZ ;  /* 0x000000ffff967224 */ /* 0x000fe200078e00ff */
        /* <DEDUP_REMOVED lines=32> */
.L_x_4265:
        /* <DEDUP_REMOVED lines=11> */
.L_x_4430:
[----:B------:R-:W-:Y:S05]  /*1b50*/  @!P0 BRA `(.L_x_4267) ;  /* 0x0000000000048947 */ /* 0x000fea0003800000 */
[----:B------:R-:W-:Y:S01]  /*1b60*/  BPT.TRAP 0x1 ;  /* 0x000000040000795c */ /* 0x000fe20000300000 */
.L_x_4267:
[----:B0-----:R-:W-:Y:S02]  /*1b70*/  IMAD.U32 R3, RZ, RZ, UR39 ;  /* 0x00000027ff037e24 */ /* 0x001fe4000f8e00ff */
[----:B------:R-:W-:-:S03]  /*1b80*/  IMAD.U32 R0, RZ, RZ, UR38 ;  /* 0x00000026ff007e24 */ /* 0x000fc6000f8e00ff */
[----:B------:R-:W-:Y:S02]  /*1b90*/  LEA R3, R3, UR40, 0x3 ;  /* 0x0000002803037c11 */ /* 0x000fe4000f8e18ff */
[----:B------:R-:W-:-:S04]  /*1ba0*/  SHF.L.U32 R0, R0, 0x1f, RZ ;  /* 0x0000001f00007819 */ /* 0x000fc800000006ff */
[----:B------:R0:W1:Y:S01]  /*1bb0*/  SYNCS.PHASECHK.TRANS64.TRYWAIT P1, [R3+URZ+0x30830], R0 ;  /* 0x03083000030075a7 */ /* 0x000062000802017f */
[----:B------:R-:W-:Y:S05]  /*1bc0*/  @!P0 BRA `(.L_x_4268) ;  /* 0x0000000000048947 */ /* 0x000fea0003800000 */
[----:B------:R-:W-:Y:S01]  /*1bd0*/  BPT.TRAP 0x1 ;  /* 0x000000040000795c */ /* 0x000fe20000300000 */
.L_x_4268:
[----:B-1----:R-:W-:Y:S05]  /*1be0*/  @P1 BRA `(.L_x_4269) ;  /* 0x0000000000081947 */ /* 0x002fea0003800000 */
[----:B------:R-:W1:Y:S02]  /*1bf0*/  SYNCS.PHASECHK.TRANS64.TRYWAIT P1, [R3+URZ+0x30830], R0 ;  /* 0x03083000030075a7 */ /* 0x000e64000802017f */
[----:B-1----:R-:W-:Y:S05]  /*1c00*/  @!P1 BRA `(.L_x_4270) ;  /* 0x0000012800a89947 */ /* 0x002fea0003800000 */
.L_x_4269:
        /* <DEDUP_REMOVED lines=14> */
[----:B------:R-:W-:Y:S02]  /*1cf0*/  UIMAD UR5, UR39, 0x900, UR42 ;  /* 0x00000900270578a4 */ /* 0x000fe4000f8e022a */
[----:B------:R-:W-:Y:S02]  /*1d00*/  UIADD3 UR6, UR4, 0x2, URZ ;  /* 0x0000000204067890 */ /* 0x000fe4000fffe03f */
[----:B------:R-:W-:Y:S01]  /*1d10*/  UIADD3 UR7, UR5, 0x2, URZ ;  /* 0x0000000205077890 */ /* 0x000fe2000fffe03f */
[----:B------:R-:W-:Y:S02]  /*1d20*/  UMOV UR8, UR4 ;  /* 0x0000000400087c82 */ /* 0x000fe40008000000 */
[----:B------:R-:W-:Y:S01]  /*1d30*/  UMOV UR10, UR5 ;  /* 0x00000005000a7c82 */ /* 0x000fe20008000000 */
[----:B------:R-:W-:Y:S01]  /*1d40*/  IMAD.U32 R8, RZ, RZ, UR8 ;  /* 0x00000008ff087e24 */ /* 0x000fe2000f8e00ff */
[----:B------:R-:W-:Y:S01]  /*1d50*/  HGMMA.64x96x16.F32.BF16 R24, gdesc[UR8], RZ, !UPT, gsb0 ;  /* 0x01600000081879f0 */ /* 0x000fe2000c0018ff */
        /* <DEDUP_REMOVED lines=38> */
[----:B------:R-:W-:Y:S02]  /*1fc0*/  WARPGROUP.DEPBAR.LE gsb0, 0x0 ;  /* 0x00008000000079c5 */ /* 0x000fe40000010000 */
        /* <DEDUP_REMOVED lines=39> */
.L_x_4271:
[----:B------:R-:W-:Y:S01]  /*2240*/  ISETP.NE.AND P2, PT, R199, 0x1, PT ;  /* 0x00000001c700780c */ /* 0x000fe20003f45270 */
[----:B01----:R-:W-:Y:S01]  /*2250*/  VIADD R0, R19, UR41 ;  /* 0x0000002913007c36 */ /* 0x003fe20008000000 */
[----:B------:R-:W-:Y:S01]  /*2260*/  R2UR UR4, R3 ;  /* 0x00000000030472ca */ /* 0x000fe200000e0000 */
[----:B------:R-:W0:Y:S01]  /*2270*/  LDC R11, c[0x0][0x288] ;  /* 0x0000a200ff0b7b82 */ /* 0x000e220000000800 */
[----:B------:R-:W-:Y:S01]  /*2280*/  LOP3.LUT P1, RZ, R16, 0x80000, RZ, 0xc0, !PT ;  /* 0x0008000010ff7812 */ /* 0x000fe2000782c0ff */
[----:B------:R-:W-:Y:S01]  /*2290*/  IMAD.MOV.U32 R2, RZ, RZ, R0 ;  /* 0x000000ffff027224 */ /* 0x000fe200078e0000 */
[----:B------:R-:W-:Y:S01]  /*22a0*/  ULDC UR58, c[0x0][0x9dc] ;  /* 0x00027700003a7ab9 */ /* 0x000fe20000000800 */
[----:B------:R-:W-:-:S06]  /*22b0*/  ULDC UR5, c[0x0][0x9e0] ;  /* 0x0002780000057ab9 */ /* 0x000fcc0000000800 */
[----:B------:R-:W1:Y:S02]  /*22c0*/  @P2 LDC R5, c[0x0][0x44c] ;  /* 0x00011300ff052b82 */ /* 0x000e640000000800 */
[----:B------:R-:W-:-:S04]  /*22d0*/  UIADD3 UR4, UR4, 0x30840, URZ ;  /* 0x0003084004047890 */ /* 0x000fc8000fffe03f */
[----:B------:R-:W-:Y:S02]  /*22e0*/  UPRMT UR4, UR61, 0x654, UR4 ;  /* 0x000006543d047896 */ /* 0x000fe40008000004 */
[----:B------:R-:W2:Y:S07]  /*22f0*/  @P2 LDC R4, c[0x0][0x450] ;  /* 0x00011400ff042b82 */ /* 0x000eae0000000800 */
[----:B------:R-:W-:Y:S01]  /*2300*/  SYNCS.ARRIVE.TRANS64.RED.A1T0 RZ, [UR4], RZ ;  /* 0x000000ffffff79a7 */ /* 0x000fe20008100404 */
[----:B------:R-:W-:Y:S01]  /*2310*/  ULOP3.LUT UR4, URZ, UR58, URZ, 0x33, !UPT ;  /* 0x0000003a3f047292 */ /* 0x000fe2000f8e333f */
[----:B-1----:R-:W-:-:S04]  /*2320*/  @P2 IMAD.HI.U32 R3, R0, R5, RZ ;  /* 0x0000000500032227 */ /* 0x002fc800078e00ff */
[----:B------:R-:W-:Y:S02]  /*2330*/  IMAD.MOV.U32 R5, RZ, RZ, -0x60 ;  /* 0xffffffa0ff057424 */ /* 0x000fe400078e00ff */
[C---:B------:R-:W-:Y:S01]  /*2340*/  IMAD R0, R74.reuse, -0x60, R17 ;  /* 0xffffffa04a007824 */ /* 0x040fe200078e0211 */
[----:B--2---:R-:W-:Y:S01]  /*2350*/  @P2 SHF.R.U32.HI R2, RZ, R4, R3 ;  /* 0x00000004ff022219 */ /* 0x004fe20000011603 */
[----:B------:R-:W-:Y:S02]  /*2360*/  IMAD R5, R74, R5, 0x61 ;  /* 0x000000614a057424 */ /* 0x000fe400078e0205 */
[----:B------:R-:W-:Y:S02]  /*2370*/  VIADD R3, R0, 0x60 ;  /* 0x0000006000037836 */ /* 0x000fe40000000000 */
[----:B------:R-:W1:Y:S01]  /*2380*/  SHFL.IDX PT, R72, R2, RZ, 0x1c1f ;  /* 0x001c1fff02487589 */ /* 0x000e6200000e0000 */
[C---:B------:R-:W-:Y:S02]  /*2390*/  IMAD R4, R18.reuse, -0x2, R5 ;  /* 0xfffffffe12047824 */ /* 0x040fe400078e0205 */
[----:B------:R-:W-:-:S02]  /*23a0*/  IMAD R10, R18, -0x2, R3 ;  /* 0xfffffffe120a7824 */ /* 0x000fc400078e0203 */
[----:B------:R-:W-:Y:S01]  /*23b0*/  VIADD R14, R5, 0xffffffff ;  /* 0xffffffff050e7836 */ /* 0x000fe20000000000 */
[C---:B0-----:R-:W-:Y:S01]  /*23c0*/  IADD3 R0, R4.reuse, -R11, R17 ;  /* 0x8000000b04007210 */ /* 0x041fe20007ffe011 */
[----:B------:R-:W-:-:S04]  /*23d0*/  VIADD R20, R4, 0xffffffff ;  /* 0xffffffff04147836 */ /* 0x000fc80000000000 */
[C---:B------:R-:W-:Y:S02]  /*23e0*/  VIADD R13, R0.reuse, UR5 ;  /* 0x00000005000d7c36 */ /* 0x040fe40008000000 */
[----:B------:R-:W-:-:S03]  /*23f0*/  VIADD R12, R0, UR4 ;  /* 0x00000004000c7c36 */ /* 0x000fc60008000000 */
[----:B-1----:R-:W-:Y:S01]  /*2400*/  VIADDMNMX R0, R72, R13, R10, PT ;  /* 0x0000000d48007246 */ /* 0x002fe2000380010a */
[----:B------:R-:W-:Y:S01]  /*2410*/  IMAD.IADD R3, R12, 0x1, R72 ;  /* 0x000000010c037824 */ /* 0x000fe200078e0248 */
[----:B------:R-:W-:Y:S06]  /*2420*/  @!P1 BRA `(.L_x_4272) ;  /* 0x00000000005c9947 */ /* 0x000fec0003800000 */
[----:B------:R-:W-:Y:S01]  /*2430*/  IADD3 R5, R17, -R11, R72 ;  /* 0x8000000b11057210 */ /* 0x000fe20007ffe048 */
        /* <DEDUP_REMOVED lines=12> */
.L_x_4274:
[----:B------:R-:W-:Y:S02]  /*2500*/  ULDC UR4, c[0x0][0x9e4] ;  /* 0x0002790000047ab9 */ /* 0x000fe40000000800 */
[----:B------:R-:W-:-:S05]  /*2510*/  IMAD.U32 R15, RZ, RZ, UR4 ;  /* 0x00000004ff0f7e24 */ /* 0x000fca000f8e00ff */
[----:B------:R-:W-:-:S13]  /*2520*/  ISETP.NE.AND P1, PT, R15, 0x1, PT ;  /* 0x000000010f00780c */ /* 0x000fda0003f25270 */
[----:B------:R-:W0:Y:S02]  /*2530*/  @P1 LDC.64 R72, c[0x0][0x9e8] ;  /* 0x00027a00ff481b82 */ /* 0x000e240000000a00 */
[----:B0-----:R-:W-:-:S05]  /*2540*/  @P1 IMAD.HI.U32 R4, R5, R72, RZ ;  /* 0x0000004805041227 */ /* 0x001fca00078e00ff */
[----:B------:R-:W-:-:S07]  /*2550*/  @P1 SHF.R.U32.HI R5, RZ, R73, R4 ;  /* 0x00000049ff051219 */ /* 0x000fce0000011604 */
.L_x_4275:
[----:B------:R-:W-:Y:S05]  /*2560*/  BSYNC B0 ;  /* 0x0000000000007941 */ /* 0x000fea0003800000 */
.L_x_4273:
[----:B------:R-:W-:-:S05]  /*2570*/  IMAD R5, R5, R15, R20 ;  /* 0x0000000f05057224 */ /* 0x000fca00078e0214 */
[----:B------:R-:W-:Y:S02]  /*2580*/  VIADDMNMX R0, R5, R15, R0, PT ;  /* 0x0000000f05007246 */ /* 0x000fe40003800100 */
[----:B------:R-:W-:-:S07]  /*2590*/  VIMNMX R3, R3, R5, !PT ;  /* 0x0000000503037248 */ /* 0x000fce0007fe0100 */
.L_x_4272:
[C---:B------:R-:W-:Y:S01]  /*25a0*/  ISETP.GE.AND P6, PT, R14.reuse, 0x9, PT ;  /* 0x000000090e00780c */ /* 0x040fe20003fc6270 */
[----:B------:R-:W0:Y:S01]  /*25b0*/  SHFL.IDX PT, R2, R2, 0x1, 0x1c1f ;  /* 0x003c1f0002027f89 */ /* 0x000e2200000e0000 */
[----:B------:R-:W-:Y:S02]  /*25c0*/  ISETP.GE.AND P1, PT, R14, 0x2, PT ;  /* 0x000000020e00780c */ /* 0x000fe40003f26270 */
[C---:B------:R-:W-:Y:S02]  /*25d0*/  ISETP.GT.AND P2, PT, R3.reuse, 0x8, !P6 ;  /* 0x000000080300780c */ /* 0x040fe40007744270 */
[----:B------:R-:W-:Y:S02]  /*25e0*/  ISETP.GT.AND P3, PT, R3, 0x1, !P1 ;  /* 0x000000010300780c */ /* 0x000fe40004f64270 */
[----:B------:R-:W-:Y:S02]  /*25f0*/  ISETP.LT.OR P2, PT, R0, 0x9, P2 ;  /* 0x000000090000780c */ /* 0x000fe40001741670 */
[----:B------:R-:W-:-:S02]  /*2600*/  ISETP.GE.AND P4, PT, R14, 0xa, PT ;  /* 0x0000000a0e00780c */ /* 0x000fc40003f86270 */
[----:B------:R-:W-:Y:S02]  /*2610*/  FSEL R21, R28, -INF , !P2 ;  /* 0xff8000001c157808 */ /* 0x000fe40005000000 */
[C---:B------:R-:W-:Y:S02]  /*2620*/  ISETP.LT.OR P3, PT, R0.reuse, 0x2, P3 ;  /* 0x000000020000780c */ /* 0x040fe40001f61670 */
        /* <DEDUP_REMOVED lines=88> */
[----:B------:R-:W-:Y:S02]  /*2bb0*/  P2R R28, PR, RZ, 0x10 ;  /* 0x00000010ff1c7803 */ /* 0x000fe40000000000 */
        /* <DEDUP_REMOVED lines=20> */
[----:B------:R-:W-:-:S13]  /*2d00*/  LOP3.LUT P5, RZ, R16, 0x80000, RZ, 0xc0, !PT ;  /* 0x0008000010ff7812 */ /* 0x000fda00078ac0ff */
[----:B------:R-:W-:Y:S05]  /*2d10*/  @!P5 BRA `(.L_x_4276) ;  /* 0x00000000005cd947 */ /* 0x000fea0003800000 */
        /* <DEDUP_REMOVED lines=13> */
.L_x_4278:
[----:B------:R-:W-:Y:S02]  /*2df0*/  ULDC UR4, c[0x0][0x9e4] ;  /* 0x0002790000047ab9 */ /* 0x000fe40000000800 */
[----:B------:R-:W-:-:S05]  /*2e00*/  IMAD.U32 R4, RZ, RZ, UR4 ;  /* 0x00000004ff047e24 */ /* 0x000fca000f8e00ff */
[----:B------:R-:W-:-:S13]  /*2e10*/  ISETP.NE.AND P5, PT, R4, 0x1, PT ;  /* 0x000000010400780c */ /* 0x000fda0003fa5270 */
[----:B------:R-:W0:Y:S02]  /*2e20*/  @P5 LDC.64 R12, c[0x0][0x9e8] ;  /* 0x00027a00ff0c5b82 */ /* 0x000e240000000a00 */
[----:B0-----:R-:W-:-:S05]  /*2e30*/  @P5 IMAD.HI.U32 R2, R5, R12, RZ ;  /* 0x0000000c05025227 */ /* 0x001fca00078e00ff */
[----:B------:R-:W-:-:S07]  /*2e40*/  @P5 SHF.R.U32.HI R5, RZ, R13, R2 ;  /* 0x0000000dff055219 */ /* 0x000fce0000011602 */
.L_x_4279:
[----:B------:R-:W-:Y:S05]  /*2e50*/  BSYNC B0 ;  /* 0x0000000000007941 */ /* 0x000fea0003800000 */
.L_x_4277:
[----:B------:R-:W-:-:S05]  /*2e60*/  IMAD R5, R5, R4, R20 ;  /* 0x0000000405057224 */ /* 0x000fca00078e0214 */
[----:B------:R-:W-:Y:S02]  /*2e70*/  VIADDMNMX R0, R5, R4, R0, PT ;  /* 0x0000000405007246 */ /* 0x000fe40003800100 */
[----:B------:R-:W-:-:S07]  /*2e80*/  VIMNMX R3, R3, R5, !PT ;  /* 0x0000000503037248 */ /* 0x000fce0007fe0100 */
.L_x_4276:
[C---:B------:R-:W-:Y:S01]  /*2e90*/  ISETP.GT.AND P1, PT, R3.reuse, 0x1, !P1 ;  /* 0x000000010300780c */ /* 0x040fe20004f24270 */
[----:B------:R-:W-:Y:S01]  /*2ea0*/  ULDC UR10, c[0x0][0x988] ;  /* 0x00026200000a7ab9 */ /* 0x000fe20000000800 */
[----:B------:R-:W-:Y:S02]  /*2eb0*/  ISETP.GT.AND P6, PT, R3, 0x8, !P6 ;  /* 0x000000080300780c */ /* 0x000fe400077c4270 */
[C---:B------:R-:W-:Y:S02]  /*2ec0*/  ISETP.LT.OR P1, PT, R0.reuse, 0x2, P1 ;  /* 0x000000020000780c */ /* 0x040fe40000f21670 */
[----:B------:R-:W-:Y:S02]  /*2ed0*/  ISETP.LT.OR P6, PT, R0, 0x9, P6 ;  /* 0x000000090000780c */ /* 0x000fe400037c1670 */
[----:B------:R-:W-:Y:S02]  /*2ee0*/  FSEL R27, R27, -INF , !P1 ;  /* 0xff8000001b1b7808 */ /* 0x000fe40004800000 */
[----:B------:R-:W-:-:S02]  /*2ef0*/  ISETP.NE.AND P1, PT, R28, RZ, PT ;  /* 0x000000ff1c00720c */ /* 0x000fc40003f25270 */
[----:B------:R-:W-:Y:S02]  /*2f00*/  FSEL R30, R30, -INF , !P6 ;  /* 0xff8000001e1e7808 */ /* 0x000fe40007000000 */
[----:B------:R-:W-:Y:S02]  /*2f10*/  ISETP.GT.AND P1, PT, R3, 0x9, !P1 ;  /* 0x000000090300780c */ /* 0x000fe40004f24270 */
[----:B------:R-:W-:Y:S02]  /*2f20*/  ISETP.NE.AND P6, PT, R76, RZ, PT ;  /* 0x000000ff4c00720c */ /* 0x000fe40003fc5270 */
[----:B------:R-:W-:Y:S02]  /*2f30*/  ISETP.LT.OR P1, PT, R0, 0xa, P1 ;  /* 0x0000000a0000780c */ /* 0x000fe40000f21670 */
[----:B------:R-:W-:Y:S02]  /*2f40*/  FMNMX.FTZ R2, R15, R25, !PT ;  /* 0x000000190f027209 */ /* 0x000fe40007810000 */
[----:B------:R-:W-:-:S02]  /*2f50*/  FSEL R31, R31, -INF , !P1 ;  /* 0xff8000001f1f7808 */ /* 0x000fc40004800000 */
[----:B------:R-:W-:Y:S02]  /*2f60*/  ISETP.NE.AND P1, PT, R72, RZ, PT ;  /* 0x000000ff4800720c */ /* 0x000fe40003f25270 */
[----:B------:R-:W-:Y:S02]  /*2f70*/  ISETP.NE.AND P5, PT, R36, RZ, PT ;  /* 0x000000ff2400720c */ /* 0x000fe40003fa5270 */
        /* <DEDUP_REMOVED lines=12> */
[----:B------:R-:W-:Y:S02]  /*3040*/  ISETP.GT.AND P1, PT, R3, 0x18, !P6 ;  /* 0x000000180300780c */ /* 0x000fe40007724270 */
[----:B------:R-:W-:Y:S02]  /*3050*/  FMNMX.FTZ R2, R37, R2, !PT ;  /* 0x0000000225027209 */ /* 0x000fe40007810000 */
[----:B------:R-:W-:Y:S02]  /*3060*/  ISETP.LT.OR P1, PT, R0, 0x19, P1 ;  /* 0x000000190000780c */ /* 0x000fe40000f21670 */
[----:B------:R-:W-:-:S02]  /*3070*/  FMNMX.FTZ R2, R79, R2, !PT ;  /* 0x000000024f027209 */ /* 0x000fc40007810000 */
[----:B------:R-:W-:Y:S02]  /*3080*/  FSEL R38, R38, -INF , !P1 ;  /* 0xff80000026267808 */ /* 0x000fe40004800000 */
        /* <DEDUP_REMOVED lines=29> */
[----:B------:R-:W-:Y:S02]  /*3260*/  FMNMX.FTZ R5, R65, R2, !PT ;  /* 0x0000000241057209 */ /* 0x000fe40007810000 */
[----:B------:R-:W-:Y:S02]  /*3270*/  ISETP.LT.OR P1, PT, R0, 0x2a, P1 ;  /* 0x0000002a0000780c */ /* 0x000fe40000f21670 */
[----:B------:R-:W-:Y:S02]  /*3280*/  FMNMX.FTZ R2, R68, R5, !PT ;  /* 0x0000000544027209 */ /* 0x000fe40007810000 */
[----:B------:R-:W-:Y:S02]  /*3290*/  FSEL R47, R47, -INF , !P1 ;  /* 0xff8000002f2f7808 */ /* 0x000fe40004800000 */
[----:B------:R-:W-:Y:S02]  /*32a0*/  ISETP.NE.AND P1, PT, R82, RZ, PT ;  /* 0x000000ff5200720c */ /* 0x000fe40003f25270 */
[----:B------:R-:W-:-:S02]  /*32b0*/  FMNMX.FTZ R2, R69, R2, !PT ;  /* 0x0000000245027209 */ /* 0x000fc40007810000 */
[----:B------:R-:W-:Y:S02]  /*32c0*/  ISETP.GT.AND P1, PT, R3, 0x30, !P1 ;  /* 0x000000300300780c */ /* 0x000fe40004f24270 */
[----:B------:R-:W-:Y:S01]  /*32d0*/  ISETP.NE.AND P6, PT, R87, RZ, PT ;  /* 0x000000ff5700720c */ /* 0x000fe20003fc5270 */
[----:B------:R-:W0:Y:S01]  /*32e0*/  SHFL.BFLY PT, R5, R2, 0x2, 0x1f ;  /* 0x0c401f0002057f89 */ /* 0x000e2200000e0000 */
[----:B------:R-:W-:Y:S02]  /*32f0*/  ISETP.LT.OR P1, PT, R0, 0x31, P1 ;  /* 0x000000310000780c */ /* 0x000fe40000f21670 */
[----:B------:R-:W-:Y:S02]  /*3300*/  ISETP.NE.AND P5, PT, R88, RZ, PT ;  /* 0x000000ff5800720c */ /* 0x000fe40003fa5270 */
[----:B------:R-:W-:Y:S02]  /*3310*/  FSEL R50, R50, -INF , !P1 ;  /* 0xff80000032327808 */ /* 0x000fe40004800000 */
[----:B------:R-:W-:-:S02]  /*3320*/  ISETP.NE.AND P1, PT, R83, RZ, PT ;  /* 0x000000ff5300720c */ /* 0x000fc40003f25270 */
[C---:B------:R-:W-:Y:S02]  /*3330*/  ISETP.GT.AND P4, PT, R3.reuse, RZ, !P4 ;  /* 0x000000ff0300720c */ /* 0x040fe40006784270 */
[----:B------:R-:W-:Y:S02]  /*3340*/  ISETP.GT.AND P1, PT, R3, 0x31, !P1 ;  /* 0x000000310300780c */ /* 0x000fe40004f24270 */
[C---:B------:R-:W-:Y:S02]  /*3350*/  ISETP.LT.OR P4, PT, R0.reuse, 0x1, P4 ;  /* 0x000000010000780c */ /* 0x040fe40002781670 */
[----:B------:R-:W-:Y:S02]  /*3360*/  ISETP.LT.OR P1, PT, R0, 0x32, P1 ;  /* 0x000000320000780c */ /* 0x000fe40000f21670 */
[----:B------:R-:W-:Y:S02]  /*3370*/  FSEL R26, R26, -INF , !P4 ;  /* 0xff8000001a1a7808 */ /* 0x000fe40006000000 */
[----:B------:R-:W-:-:S02]  /*3380*/  FSEL R51, R51, -INF , !P1 ;  /* 0xff80000033337808 */ /* 0x000fc40004800000 */
[----:B------:R-:W-:Y:S02]  /*3390*/  ISETP.NE.AND P1, PT, R84, RZ, PT ;  /* 0x000000ff5400720c */ /* 0x000fe40003f25270 */
[C---:B------:R-:W-:Y:S02]  /*33a0*/  ISETP.GT.AND P2, PT, R3.reuse, 0x51, !P2 ;  /* 0x000000510300780c */ /* 0x040fe40005744270 */
[C---:B------:R-:W-:Y:S02]  /*33b0*/  ISETP.GT.AND P1, PT, R3.reuse, 0x38, !P1 ;  /* 0x000000380300780c */ /* 0x040fe40004f24270 */
[----:B0-----:R-:W-:Y:S02]  /*33c0*/  FMNMX.FTZ R10, R2, R5, !PT ;  /* 0x00000005020a7209 */ /* 0x001fe40007810000 */
[----:B------:R-:W-:Y:S02]  /*33d0*/  ISETP.LT.OR P1, PT, R0, 0x39, P1 ;  /* 0x000000390000780c */ /* 0x000fe40000f21670 */
[----:B------:R-:W-:Y:S01]  /*33e0*/  ISETP.GT.AND P3, PT, R3, 0x58, !P3 ;  /* 0x000000580300780c */ /* 0x000fe20005f64270 */
[----:B------:R-:W0:Y:S01]  /*33f0*/  SHFL.BFLY PT, R5, R10, 0x1, 0x1f ;  /* 0x0c201f000a057f89 */ /* 0x000e2200000e0000 */
[----:B------:R-:W-:-:S02]  /*3400*/  FSEL R54, R54, -INF , !P1 ;  /* 0xff80000036367808 */ /* 0x000fc40004800000 */
[----:B------:R-:W-:Y:S02]  /*3410*/  ISETP.NE.AND P1, PT, R85, RZ, PT ;  /* 0x000000ff5500720c */ /* 0x000fe40003f25270 */
[C---:B------:R-:W-:Y:S02]  /*3420*/  ISETP.LT.OR P2, PT, R0.reuse, 0x52, P2 ;  /* 0x000000520000780c */ /* 0x040fe40001741670 */
[----:B------:R-:W-:Y:S02]  /*3430*/  ISETP.GT.AND P1, PT, R3, 0x39, !P1 ;  /* 0x000000390300780c */ /* 0x000fe40004f24270 */
[C---:B------:R-:W-:Y:S02]  /*3440*/  ISETP.LT.OR P3, PT, R0.reuse, 0x59, P3 ;  /* 0x000000590000780c */ /* 0x040fe40001f61670 */
[----:B------:R-:W-:Y:S02]  /*3450*/  ISETP.LT.OR P1, PT, R0, 0x3a, P1 ;  /* 0x0000003a0000780c */ /* 0x000fe40000f21670 */
[----:B------:R-:W-:-:S02]  /*3460*/  FSEL R67, R67, -INF , !P2 ;  /* 0xff80000043437808 */ /* 0x000fc40005000000 */
[----:B------:R-:W-:Y:S02]  /*3470*/  FSEL R55, R55, -INF , !P1 ;  /* 0xff80000037377808 */ /* 0x000fe40004800000 */
[----:B------:R-:W-:Y:S02]  /*3480*/  ISETP.NE.AND P1, PT, R86, RZ, PT ;  /* 0x000000ff5600720c */ /* 0x000fe40003f25270 */
[----:B------:R-:W-:Y:S02]  /*3490*/  FSEL R70, R70, -INF , !P3 ;  /* 0xff80000046467808 */ /* 0x000fe40005800000 */
[----:B------:R-:W-:Y:S02]  /*34a0*/  ISETP.GT.AND P1, PT, R3, 0x40, !P1 ;  /* 0x000000400300780c */ /* 0x000fe40004f24270 */
[----:B0-----:R-:W-:Y:S02]  /*34b0*/  FMNMX.FTZ R4, R10, R5, !PT ;  /* 0x000000050a047209 */ /* 0x001fe40007810000 */
[----:B------:R-:W-:-:S03]  /*34c0*/  ISETP.LT.OR P1, PT, R0, 0x41, P1 ;  /* 0x000000410000780c */ /* 0x000fc60000f21670 */
[----:B------:R-:W-:Y:S01]  /*34d0*/  FMUL.FTZ R5, R4, UR10 ;  /* 0x0000000a04057c20 */ /* 0x000fe20008410000 */
[----:B------:R-:W-:Y:S02]  /*34e0*/  FSEL R58, R58, -INF , !P1 ;  /* 0xff8000003a3a7808 */ /* 0x000fe40004800000 */
[----:B------:R-:W-:Y:S02]  /*34f0*/  ISETP.GT.AND P1, PT, R3, 0x41, !P6 ;  /* 0x000000410300780c */ /* 0x000fe40007724270 */
[----:B------:R-:W-:Y:S02]  /*3500*/  ISETP.NE.AND P6, PT, R90, RZ, PT ;  /* 0x000000ff5a00720c */ /* 0x000fe40003fc5270 */
[----:B------:R-:W-:-:S04]  /*3510*/  ISETP.LT.OR P1, PT, R0, 0x42, P1 ;  /* 0x000000420000780c */ /* 0x000fc80000f21670 */
[----:B------:R-:W-:Y:S02]  /*3520*/  FSEL R59, R59, -INF , !P1 ;  /* 0xff8000003b3b7808 */ /* 0x000fe40004800000 */
[----:B------:R-:W-:Y:S02]  /*3530*/  ISETP.GT.AND P1, PT, R3, 0x48, !P5 ;  /* 0x000000480300780c */ /* 0x000fe40006f24270 */
[----:B------:R-:W-:Y:S02]  /*3540*/  ISETP.NE.AND P5, PT, R89, RZ, PT ;  /* 0x000000ff5900720c */ /* 0x000fe40003fa5270 */
[----:B------:R-:W-:-:S04]  /*3550*/  ISETP.LT.OR P1, PT, R0, 0x49, P1 ;  /* 0x000000490000780c */ /* 0x000fc80000f21670 */
[----:B------:R-:W-:Y:S02]  /*3560*/  FSEL R62, R62, -INF , !P1 ;  /* 0xff8000003e3e7808 */ /* 0x000fe40004800000 */
[----:B------:R-:W-:-:S04]  /*3570*/  FSETP.NEU.FTZ.AND P1, PT, R4, -INF , PT ;  /* 0xff8000000400780b */ /* 0x000fc80003f3d000 */
[----:B------:R-:W-:Y:S02]  /*3580*/  FSEL R12, R5, RZ, P1 ;  /* 0x000000ff050c7208 */ /* 0x000fe40000800000 */
[----:B------:R-:W-:Y:S02]  /*3590*/  FMNMX.FTZ R5, R26, R27, !PT ;  /* 0x0000001b1a057209 */ /* 0x000fe40007810000 */
[----:B------:R-:W-:Y:S01]  /*35a0*/  ISETP.GT.AND P1, PT, R3, 0x49, !P5 ;  /* 0x000000490300780c */ /* 0x000fe20006f24270 */
[--C-:B------:R-:W-:Y:S01]  /*35b0*/  FFMA.FTZ R188, R15, UR10, -R12.reuse ;  /* 0x0000000a0fbc7c23 */ /* 0x100fe2000801080c */
[----:B------:R-:W-:Y:S01]  /*35c0*/  FMNMX.FTZ R2, R30, R5, !PT ;  /* 0x000000051e027209 */ /* 0x000fe20007810000 */
[--C-:B------:R-:W-:Y:S01]  /*35d0*/  FFMA.FTZ R10, R25, UR10, -R12.reuse ;  /* 0x0000000a190a7c23 */ /* 0x100fe2000801080c */
[----:B------:R-:W-:Y:S01]  /*35e0*/  ISETP.LT.OR P1, PT, R0, 0x4a, P1 ;  /* 0x0000004a0000780c */ /* 0x000fe20000f21670 */
[--C-:B------:R-:W-:Y:S01]  /*35f0*/  FFMA.FTZ R190, R21, UR10, -R12.reuse ;  /* 0x0000000a15be7c23 */ /* 0x100fe2000801080c */
[----:B------:R-:W-:Y:S01]  /*3600*/  FMNMX.FTZ R5, R31, R2, !PT ;  /* 0x000000021f057209 */ /* 0x000fe20007810000 */
[----:B------:R-:W-:Y:S01]  /*3610*/  MUFU.EX2 R188, R188 ;  /* 0x000000bc00bc7308 */ /* 0x000fe20000000800 */
[----:B------:R-:W-:Y:S01]  /*3620*/  FSEL R63, R63, -INF , !P1 ;  /* 0xff8000003f3f7808 */ /* 0x000fe20004800000 */
[--C-:B------:R-:W-:Y:S01]  /*3630*/  FFMA.FTZ R20, R73, UR10, -R12.reuse ;  /* 0x0000000a49147c23 */ /* 0x100fe2000801080c */
[----:B------:R-:W-:Y:S01]  /*3640*/  FMNMX.FTZ R2, R34, R5, !PT ;  /* 0x0000000522027209 */ /* 0x000fe20007810000 */
[--C-:B------:R-:W-:Y:S01]  /*3650*/  FFMA.FTZ R24, R77, UR10, -R12.reuse ;  /* 0x0000000a4d187c23 */ /* 0x100fe2000801080c */
[----:B------:R-:W-:Y:S01]  /*3660*/  ISETP.GT.AND P1, PT, R3, 0x50, !P6 ;  /* 0x000000500300780c */ /* 0x000fe20007724270 */
[--C-:B------:R-:W-:Y:S01]  /*3670*/  FFMA.FTZ R48, R48, UR10, -R12.reuse ;  /* 0x0000000a30307c23 */ /* 0x100fe2000801080c */
[----:B------:R-:W-:Y:S01]  /*3680*/  FMNMX.FTZ R13, R35, R2, !PT ;  /* 0x00000002230d7209 */ /* 0x000fe20007810000 */
[----:B------:R0:W1:Y:S01]  /*3690*/  MUFU.EX2 R5, R10 ;  /* 0x0000000a00057308 */ /* 0x0000620000000800 */
[----:B------:R-:W-:Y:S01]  /*36a0*/  ISETP.NE.AND P5, PT, R14, RZ, PT ;  /* 0x000000ff0e00720c */ /* 0x000fe20003fa5270 */
[--C-:B------:R-:W-:Y:S01]  /*36b0*/  FFMA.FTZ R14, R29, UR10, -R12.reuse ;  /* 0x0000000a1d0e7c23 */ /* 0x100fe2000801080c */
[----:B------:R-:W-:Y:S01]  /*36c0*/  FMNMX.FTZ R2, R38, R13, !PT ;  /* 0x0000000d26027209 */ /* 0x000fe20007810000 */
[--C-:B------:R-:W-:Y:S01]  /*36d0*/  FFMA.FTZ R49, R49, UR10, -R12.reuse ;  /* 0x0000000a31317c23 */ /* 0x100fe2000801080c */
[----:B------:R-:W-:Y:S01]  /*36e0*/  ISETP.LT.OR P1, PT, R0, 0x51, P1 ;  /* 0x000000510000780c */ /* 0x000fe20000f21670 */
[--C-:B------:R-:W-:Y:S01]  /*36f0*/  FFMA.FTZ R52, R52, UR10, -R12.reuse ;  /* 0x0000000a34347c23 */ /* 0x100fe2000801080c */
[----:B------:R-:W-:Y:S01]  /*3700*/  FMNMX.FTZ R13, R39, R2, !PT ;  /* 0x00000002270d7209 */ /* 0x000fe20007810000 */
[----:B------:R-:W-:Y:S01]  /*3710*/  MUFU.EX2 R190, R190 ;  /* 0x000000be00be7308 */ /* 0x000fe20000000800 */
[----:B------:R-:W-:Y:S01]  /*3720*/  ISETP.GT.AND P4, PT, R3, 0x59, !P5 ;  /* 0x000000590300780c */ /* 0x000fe20006f84270 */
[--C-:B0-----:R-:W-:Y:S01]  /*3730*/  FFMA.FTZ R10, R33, UR10, -R12.reuse ;  /* 0x0000000a210a7c23 */ /* 0x101fe2000801080c */
[----:B------:R-:W-:Y:S01]  /*3740*/  FMNMX.FTZ R2, R42, R13, !PT ;  /* 0x0000000d2a027209 */ /* 0x000fe20007810000 */
[--C-:B------:R-:W-:Y:S01]  /*3750*/  FFMA.FTZ R53, R53, UR10, -R12.reuse ;  /* 0x0000000a35357c23 */ /* 0x100fe2000801080c */
[----:B------:R-:W-:Y:S01]  /*3760*/  FSEL R66, R66, -INF , !P1 ;  /* 0xff80000042427808 */ /* 0x000fe20004800000 */
[--C-:B------:R-:W-:Y:S01]  /*3770*/  FFMA.FTZ R56, R56, UR10, -R12.reuse ;  /* 0x0000000a38387c23 */ /* 0x100fe2000801080c */
[----:B------:R-:W-:Y:S01]  /*3780*/  FMNMX.FTZ R13, R43, R2, !PT ;  /* 0x000000022b0d7209 */ /* 0x000fe20007810000 */
[----:B------:R0:W-:Y:S01]  /*3790*/  MUFU.EX2 R15, R14 ;  /* 0x0000000e000f7308 */ /* 0x0001e20000000800 */
[----:B------:R-:W-:Y:S01]  /*37a0*/  ISETP.LT.OR P4, PT, R0, 0x5a, P4 ;  /* 0x0000005a0000780c */ /* 0x000fe20002781670 */
[--C-:B------:R-:W-:Y:S01]  /*37b0*/  FFMA.FTZ R57, R57, UR10, -R12.reuse ;  /* 0x0000000a39397c23 */ /* 0x100fe2000801080c */
[----:B------:R-:W-:Y:S01]  /*37c0*/  FMNMX.FTZ R2, R46, R13, !PT ;  /* 0x0000000d2e027209 */ /* 0x000fe20007810000 */
[--C-:B------:R-:W-:Y:S01]  /*37d0*/  FFMA.FTZ R60, R60, UR10, -R12.reuse ;  /* 0x0000000a3c3c7c23 */ /* 0x100fe2000801080c */
[----:B------:R-:W-:Y:S01]  /*37e0*/  FSEL R71, R71, -INF , !P4 ;  /* 0xff80000047477808 */ /* 0x000fe20006000000 */
[--C-:B------:R-:W-:Y:S01]  /*37f0*/  FFMA.FTZ R61, R61, UR10, -R12.reuse ;  /* 0x0000000a3d3d7c23 */ /* 0x100fe2000801080c */
[----:B------:R-:W-:Y:S01]  /*3800*/  FMNMX.FTZ R13, R47, R2, !PT ;  /* 0x000000022f0d7209 */ /* 0x000fe20007810000 */
[----:B------:R-:W-:Y:S01]  /*3810*/  MUFU.EX2 R20, R20 ;  /* 0x0000001400147308 */ /* 0x000fe20000000800 */
[--C-:B0-----:R-:W-:Y:S01]  /*3820*/  FFMA.FTZ R14, R37, UR10, -R12.reuse ;  /* 0x0000000a250e7c23 */ /* 0x101fe2000801080c */
[----:B-1----:R-:W-:Y:S01]  /*3830*/  FADD.FTZ R37, R188, R5 ;  /* 0x00000005bc257221 */ /* 0x002fe20000010000 */
[----:B------:R-:W-:Y:S01]  /*3840*/  FMNMX.FTZ R2, R50, R13, !PT ;  /* 0x0000000d32027209 */ /* 0x000fe20007810000 */
[--C-:B------:R-:W-:Y:S01]  /*3850*/  FFMA.FTZ R64, R64, UR10, -R12.reuse ;  /* 0x0000000a40407c23 */ /* 0x100fe2000801080c */
[--C-:B------:R-:W-:Y:S01]  /*3860*/  FFMA.FTZ R65, R65, UR10, -R12.reuse ;  /* 0x0000000a41417c23 */ /* 0x100fe2000801080c */
[----:B------:R-:W-:Y:S01]  /*3870*/  FFMA.FTZ R68, R68, UR10, -R12 ;  /* 0x0000000a44447c23 */ /* 0x000fe2000801080c */
[----:B------:R-:W-:Y:S01]  /*3880*/  FMNMX.FTZ R13, R51, R2, !PT ;  /* 0x00000002330d7209 */ /* 0x000fe20007810000 */
[----:B------:R0:W1:Y:S01]  /*3890*/  MUFU.EX2 R21, R10 ;  /* 0x0000000a00157308 */ /* 0x0000620000000800 */
[----:B------:R-:W-:-:S02]  /*38a0*/  ISETP.NE.AND P5, PT, R199, 0x1, PT ;  /* 0x00000001c700780c */ /* 0x000fc40003fa5270 */
[----:B------:R-:W-:Y:S02]  /*38b0*/  FMNMX.FTZ R2, R54, R13, !PT ;  /* 0x0000000d36027209 */ /* 0x000fe40007810000 */
[----:B------:R-:W-:Y:S02]  /*38c0*/  F2FP.BF16.F32.PACK_AB R188, R5, R188 ;  /* 0x000000bc05bc723e */ /* 0x000fe400000010ff */
[----:B------:R-:W-:Y:S01]  /*38d0*/  FMNMX.FTZ R13, R55, R2, !PT ;  /* 0x00000002370d7209 */ /* 0x000fe20007810000 */
[----:B------:R-:W-:Y:S01]  /*38e0*/  MUFU.EX2 R24, R24 ;  /* 0x0000001800187308 */ /* 0x000fe20000000800 */
[----:B0-----:R-:W-:Y:S02]  /*38f0*/  FFMA.FTZ R10, R79, UR10, -R12 ;  /* 0x0000000a4f0a7c23 */ /* 0x001fe4000801080c */
[----:B------:R-:W-:-:S04]  /*3900*/  FMNMX.FTZ R2, R58, R13, !PT ;  /* 0x0000000d3a027209 */ /* 0x000fc80007810000 */
[----:B------:R-:W-:Y:S01]  /*3910*/  FMNMX.FTZ R13, R59, R2, !PT ;  /* 0x000000023b0d7209 */ /* 0x000fe20007810000 */
[----:B------:R0:W2:Y:S01]  /*3920*/  MUFU.EX2 R25, R14 ;  /* 0x0000000e00197308 */ /* 0x0000a20000000800 */
[----:B-1----:R-:W-:Y:S02]  /*3930*/  F2FP.BF16.F32.PACK_AB R184, R21, R20 ;  /* 0x0000001415b8723e */ /* 0x002fe400000010ff */
[----:B------:R-:W-:Y:S01]  /*3940*/  FMNMX.FTZ R2, R62, R13, !PT ;  /* 0x0000000d3e027209 */ /* 0x000fe20007810000 */
[----:B------:R-:W-:-:S03]  /*3950*/  FFMA.FTZ R13, R41, UR10, -R12 ;  /* 0x0000000a290d7c23 */ /* 0x000fc6000801080c */
[----:B------:R-:W-:Y:S01]  /*3960*/  FMNMX.FTZ R3, R63, R2, !PT ;  /* 0x000000023f037209 */ /* 0x000fe20007810000 */
[----:B------:R-:W-:Y:S01]  /*3970*/  MUFU.EX2 R10, R10 ;  /* 0x0000000a000a7308 */ /* 0x000fe20000000800 */
[--C-:B0-----:R-:W-:Y:S02]  /*3980*/  FFMA.FTZ R14, R45, UR10, -R12.reuse ;  /* 0x0000000a2d0e7c23 */ /* 0x101fe4000801080c */
[----:B------:R-:W-:Y:S01]  /*3990*/  FMNMX.FTZ R2, R66, R3, !PT ;  /* 0x0000000342027209 */ /* 0x000fe20007810000 */
[----:B------:R-:W0:Y:S03]  /*39a0*/  @P5 LDC R45, c[0x0][0x450] ;  /* 0x00011400ff2d5b82 */ /* 0x000e260000000800 */
[----:B------:R-:W-:Y:S01]  /*39b0*/  FMNMX.FTZ R3, R67, R2, !PT ;  /* 0x0000000243037209 */ /* 0x000fe20007810000 */
[--C-:B------:R-:W-:Y:S01]  /*39c0*/  FFMA.FTZ R2, R81, UR10, -R12.reuse ;  /* 0x0000000a51027c23 */ /* 0x100fe2000801080c */
[----:B------:R-:W1:Y:S01]  /*39d0*/  MUFU.EX2 R13, R13 ;  /* 0x0000000d000d7308 */ /* 0x000e620000000800 */
[----:B------:R-:W-:Y:S01]  /*39e0*/  FFMA.FTZ R12, R69, UR10, -R12 ;  /* 0x0000000a450c7c23 */ /* 0x000fe2000801080c */
[----:B------:R-:W-:-:S02]  /*39f0*/  FMNMX.FTZ R0, R70, R3, !PT ;  /* 0x0000000346007209 */ /* 0x000fc40007810000 */
[----:B--2---:R-:W-:Y:S02]  /*3a00*/  F2FP.BF16.F32.PACK_AB R186, R25, R24 ;  /* 0x0000001819ba723e */ /* 0x004fe400000010ff */
[----:B------:R-:W-:Y:S02]  /*3a10*/  FMNMX.FTZ R0, R71, R0, !PT ;  /* 0x0000000047007209 */ /* 0x000fe40007810000 */
[----:B------:R-:W-:Y:S03]  /*3a20*/  MUFU.EX2 R182, R2 ;  /* 0x0000000200b67308 */ /* 0x000fe60000000800 */
[----:B------:R-:W2:Y:S05]  /*3a30*/  SHFL.BFLY PT, R3, R0, 0x2, 0x1f ;  /* 0x0c401f0000037f89 */ /* 0x000eaa00000e0000 */
[----:B------:R-:W-:Y:S01]  /*3a40*/  MUFU.EX2 R33, R12 ;  /* 0x0000000c00217308 */ /* 0x000fe20000000800 */
[----:B-1----:R-:W-:-:S07]  /*3a50*/  F2FP.BF16.F32.PACK_AB R180, R13, R10 ;  /* 0x0000000a0db4723e */ /* 0x002fce00000010ff */
[----:B------:R1:W-:Y:S08]  /*3a60*/  MUFU.EX2 R29, R14 ;  /* 0x0000000e001d7308 */ /* 0x0003f00000000800 */
[----:B------:R-:W-:Y:S01]  /*3a70*/  MUFU.EX2 R48, R48 ;  /* 0x0000003000307308 */ /* 0x000fe20000000800 */
[----:B-1----:R-:W1:Y:S01]  /*3a80*/  @P5 LDC R14, c[0x0][0x44c] ;  /* 0x00011300ff0e5b82 */ /* 0x002e620000000800 */
[----:B--2---:R-:W-:-:S05]  /*3a90*/  FMNMX.FTZ R2, R0, R3, !PT ;  /* 0x0000000300027209 */ /* 0x004fca0007810000 */
[----:B------:R-:W2:Y:S01]  /*3aa0*/  SHFL.BFLY PT, R3, R2, 0x1, 0x1f ;  /* 0x0c201f0002037f89 */ /* 0x000ea200000e0000 */
[----:B------:R-:W3:Y:S08]  /*3ab0*/  MUFU.EX2 R49, R49 ;  /* 0x0000003100317308 */ /* 0x000ef00000000800 */
[----:B------:R-:W-:Y:S08]  /*3ac0*/  MUFU.EX2 R52, R52 ;  /* 0x0000003400347308 */ /* 0x000ff00000000800 */
[----:B------:R-:W4:Y:S01]  /*3ad0*/  MUFU.EX2 R53, R53 ;  /* 0x0000003500357308 */ /* 0x000f220000000800 */
[----:B-1----:R-:W-:Y:S01]  /*3ae0*/  @P5 IMAD.HI.U32 R28, R14, UR41, RZ ;  /* 0x000000290e1c5c27 */ /* 0x002fe2000f8e00ff */
[----:B---3--:R-:W-:-:S03]  /*3af0*/  F2FP.BF16.F32.PACK_AB R176, R49, R48 ;  /* 0x0000003031b0723e */ /* 0x008fc600000010ff */
[----:B------:R-:W-:Y:S01]  /*3b00*/  IMAD.U32 R14, RZ, RZ, UR41 ;  /* 0x00000029ff0e7e24 */ /* 0x000fe2000f8e00ff */
[----:B0-----:R-:W-:Y:S02]  /*3b10*/  @P5 SHF.R.U32.HI R14, RZ, R45, R28 ;  /* 0x0000002dff0e5219 */ /* 0x001fe4000001161c */
[----:B--2---:R-:W-:Y:S01]  /*3b20*/  FMNMX.FTZ R3, R2, R3, !PT ;  /* 0x0000000302037209 */ /* 0x004fe20007810000 */
[----:B------:R-:W-:Y:S01]  /*3b30*/  FADD.FTZ R2, R190, R37 ;  /* 0x00000025be027221 */ /* 0x000fe20000010000 */
[----:B------:R-:W-:Y:S01]  /*3b40*/  MUFU.EX2 R56, R56 ;  /* 0x0000003800387308 */ /* 0x000fe20000000800 */
[----:B------:R-:W-:Y:S01]  /*3b50*/  F2FP.BF16.F32.PACK_AB R190, R15, R190 ;  /* 0x000000be0fbe723e */ /* 0x000fe200000010ff */
[----:B------:R-:W-:Y:S02]  /*3b60*/  IMAD.IADD R75, R75, 0x1, R14 ;  /* 0x000000014b4b7824 */ /* 0x000fe400078e020e */
[C---:B------:R-:W-:Y:S01]  /*3b70*/  FMUL.FTZ R0, R3.reuse, UR10 ;  /* 0x0000000a03007c20 */ /* 0x040fe20008410000 */
[----:B------:R-:W-:Y:S01]  /*3b80*/  FSETP.NEU.FTZ.AND P1, PT, R3, -INF , PT ;  /* 0xff8000000300780b */ /* 0x000fe20003f3d000 */
[----:B------:R-:W-:Y:S01]  /*3b90*/  FADD.FTZ R37, R15, R2 ;  /* 0x000000020f257221 */ /* 0x000fe20000010000 */
[----:B------:R-:W-:Y:S01]  /*3ba0*/  LOP3.LUT P5, RZ, R16, 0x80000, RZ, 0xc0, !PT ;  /* 0x0008000010ff7812 */ /* 0x000fe200078ac0ff */
[----:B------:R-:W-:Y:S01]  /*3bb0*/  VIADD R14, R75, UR5 ;  /* 0x000000054b0e7c36 */ /* 0x000fe20008000000 */
[----:B------:R-:W-:Y:S01]  /*3bc0*/  FSEL R0, R0, RZ, P1 ;  /* 0x000000ff00007208 */ /* 0x000fe20000800000 */
[----:B------:R-:W-:Y:S01]  /*3bd0*/  FADD.FTZ R2, R20, R37 ;  /* 0x0000002514027221 */ /* 0x000fe20000010000 */
[----:B------:R-:W-:Y:S01]  /*3be0*/  MUFU.EX2 R57, R57 ;  /* 0x0000003900397308 */ /* 0x000fe20000000800 */
[----:B----4-:R-:W-:-:S02]  /*3bf0*/  F2FP.BF16.F32.PACK_AB R178, R53, R52 ;  /* 0x0000003435b2723e */ /* 0x010fc400000010ff */
        /* <DEDUP_REMOVED lines=8> */
[----:B------:R-:W-:Y:S01]  /*3c80*/  FFMA.FTZ R39, R39, UR10, -R0 ;  /* 0x0000000a27277c23 */ /* 0x000fe20008010800 */
[----:B------:R-:W-:Y:S01]  /*3c90*/  FADD.FTZ R41, R21, R2 ;  /* 0x0000000215297221 */ /* 0x000fe20000010000 */
[--C-:B------:R-:W-:Y:S01]  /*3ca0*/  FFMA.FTZ R42, R42, UR10, -R0.reuse ;  /* 0x0000000a2a2a7c23 */ /* 0x100fe20008010800 */
[--C-:B------:R-:W-:Y:S01]  /*3cb0*/  FFMA.FTZ R43, R43, UR10, -R0.reuse ;  /* 0x0000000a2b2b7c23 */ /* 0x100fe20008010800 */
[--C-:B------:R-:W-:Y:S01]  /*3cc0*/  FFMA.FTZ R46, R46, UR10, -R0.reuse ;  /* 0x0000000a2e2e7c23 */ /* 0x100fe20008010800 */
[--C-:B------:R-:W-:Y:S01]  /*3cd0*/  FFMA.FTZ R47, R47, UR10, -R0.reuse ;  /* 0x0000000a2f2f7c23 */ /* 0x100fe20008010800 */
[----:B------:R-:W0:Y:S01]  /*3ce0*/  MUFU.EX2 R27, R27 ;  /* 0x0000001b001b7308 */ /* 0x000e220000000800 */
[--C-:B------:R-:W-:Y:S01]  /*3cf0*/  FFMA.FTZ R50, R50, UR10, -R0.reuse ;  /* 0x0000000a32327c23 */ /* 0x100fe20008010800 */
[----:B------:R-:W-:Y:S01]  /*3d00*/  FADD.FTZ R12, R24, R41 ;  /* 0x00000029180c7221 */ /* 0x000fe20000010000 */
[--C-:B------:R-:W-:Y:S01]  /*3d10*/  FFMA.FTZ R51, R51, UR10, -R0.reuse ;  /* 0x0000000a33337c23 */ /* 0x100fe20008010800 */
[--C-:B------:R-:W-:Y:S01]  /*3d20*/  FFMA.FTZ R54, R54, UR10, -R0.reuse ;  /* 0x0000000a36367c23 */ /* 0x100fe20008010800 */
[----:B------:R-:W-:Y:S01]  /*3d30*/  FFMA.FTZ R55, R55, UR10, -R0 ;  /* 0x0000000a37377c23 */ /* 0x000fe20008010800 */
[----:B------:R-:W-:Y:S01]  /*3d40*/  FADD.FTZ R41, R25, R12 ;  /* 0x0000000c19297221 */ /* 0x000fe20000010000 */
[--C-:B------:R-:W-:Y:S01]  /*3d50*/  FFMA.FTZ R58, R58, UR10, -R0.reuse ;  /* 0x0000000a3a3a7c23 */ /* 0x100fe20008010800 */
[----:B------:R-:W1:Y:S01]  /*3d60*/  MUFU.EX2 R30, R30 ;  /* 0x0000001e001e7308 */ /* 0x000e620000000800 */
[--C-:B------:R-:W-:Y:S01]  /*3d70*/  FFMA.FTZ R59, R59, UR10, -R0.reuse ;  /* 0x0000000a3b3b7c23 */ /* 0x100fe20008010800 */
[----:B------:R-:W-:Y:S01]  /*3d80*/  FADD.FTZ R12, R10, R41 ;  /* 0x000000290a0c7221 */ /* 0x000fe20000010000 */
[--C-:B------:R-:W-:Y:S01]  /*3d90*/  FFMA.FTZ R62, R62, UR10, -R0.reuse ;  /* 0x0000000a3e3e7c23 */ /* 0x100fe20008010800 */
[--C-:B------:R-:W-:Y:S01]  /*3da0*/  FFMA.FTZ R63, R63, UR10, -R0.reuse ;  /* 0x0000000a3f3f7c23 */ /* 0x100fe20008010800 */
[----:B------:R-:W-:Y:S01]  /*3db0*/  FFMA.FTZ R66, R66, UR10, -R0 ;  /* 0x0000000a42427c23 */ /* 0x000fe20008010800 */
[----:B------:R-:W-:Y:S01]  /*3dc0*/  FADD.FTZ R41, R13, R12 ;  /* 0x0000000c0d297221 */ /* 0x000fe20000010000 */
[--C-:B------:R-:W-:Y:S01]  /*3dd0*/  FFMA.FTZ R67, R67, UR10, -R0.reuse ;  /* 0x0000000a43437c23 */ /* 0x100fe20008010800 */
[----:B------:R-:W2:Y:S01]  /*3de0*/  MUFU.EX2 R31, R31 ;  /* 0x0000001f001f7308 */ /* 0x000ea20000000800 */
[----:B0-----:R-:W-:Y:S01]  /*3df0*/  FADD.FTZ R37, R26, R27 ;  /* 0x0000001b1a257221 */ /* 0x001fe20000010000 */
[----:B------:R-:W-:Y:S01]  /*3e00*/  FADD.FTZ R12, R182, R41 ;  /* 0x00000029b60c7221 */ /* 0x000fe20000010000 */
[--C-:B------:R-:W-:Y:S01]  /*3e10*/  FFMA.FTZ R70, R70, UR10, -R0.reuse ;  /* 0x0000000a46467c23 */ /* 0x100fe20008010800 */
[----:B------:R-:W-:Y:S01]  /*3e20*/  FFMA.FTZ R0, R71, UR10, -R0 ;  /* 0x0000000a47007c23 */ /* 0x000fe20008010800 */
[----:B------:R-:W-:Y:S01]  /*3e30*/  R2UR UR11, R14 ;  /* 0x000000000e0b72ca */ /* 0x000fe200000e0000 */
[C---:B------:R-:W-:Y:S01]  /*3e40*/  FADD.FTZ R41, R29.reuse, R12 ;  /* 0x0000000c1d297221 */ /* 0x040fe20000010000 */
[----:B------:R-:W-:Y:S01]  /*3e50*/  F2FP.BF16.F32.PACK_AB R182, R29, R182 ;  /* 0x000000b61db6723e */ /* 0x000fe200000010ff */
[----:B------:R-:W0:Y:S01]  /*3e60*/  MUFU.EX2 R34, R34 ;  /* 0x0000002200227308 */ /* 0x000e220000000800 */
[----:B-1----:R-:W-:Y:S01]  /*3e70*/  FADD.FTZ R2, R30, R37 ;  /* 0x000000251e027221 */ /* 0x002fe20000010000 */
[----:B------:R-:W-:Y:S01]  /*3e80*/  FADD.FTZ R12, R48, R41 ;  /* 0x00000029300c7221 */ /* 0x000fe20000010000 */
[----:B------:R-:W-:Y:S01]  /*3e90*/  F2FP.BF16.F32.PACK_AB R172, R57, R56 ;  /* 0x0000003839ac723e */ /* 0x000fe200000010ff */
[----:B------:R-:W-:Y:S01]  /*3ea0*/  VIADD R14, R74, 0xfffffffe ;  /* 0xfffffffe4a0e7836 */ /* 0x000fe20000000000 */
[----:B------:R-:W-:Y:S01]  /*3eb0*/  F2FP.BF16.F32.PACK_AB R189, R27, R26 ;  /* 0x0000001a1bbd723e */ /* 0x000fe200000010ff */
[----:B------:R-:W-:-:S02]  /*3ec0*/  FADD.FTZ R41, R49, R12 ;  /* 0x0000000c31297221 */ /* 0x000fc40000010000 */
[----:B------:R-:W1:Y:S01]  /*3ed0*/  MUFU.EX2 R35, R35 ;  /* 0x0000002300237308 */ /* 0x000e620000000800 */
[C---:B--2---:R-:W-:Y:S01]  /*3ee0*/  FADD.FTZ R37, R31.reuse, R2 ;  /* 0x000000021f257221 */ /* 0x044fe20000010000 */
[----:B------:R-:W-:Y:S01]  /*3ef0*/  FADD.FTZ R12, R52, R41 ;  /* 0x00000029340c7221 */ /* 0x000fe20000010000 */
[----:B------:R-:W-:-:S03]  /*3f00*/  F2FP.BF16.F32.PACK_AB R191, R31, R30 ;  /* 0x0000001e1fbf723e */ /* 0x000fc600000010ff */
[----:B------:R-:W-:Y:S02]  /*3f10*/  FADD.FTZ R41, R53, R12 ;  /* 0x0000000c35297221 */ /* 0x000fe40000010000 */
[----:B------:R-:W2:Y:S01]  /*3f20*/  MUFU.EX2 R38, R38 ;  /* 0x0000002600267308 */ /* 0x000ea20000000800 */
[----:B0-----:R-:W-:Y:S01]  /*3f30*/  FADD.FTZ R2, R34, R37 ;  /* 0x0000002522027221 */ /* 0x001fe20000010000 */
[----:B------:R-:W-:-:S04]  /*3f40*/  FADD.FTZ R12, R56, R41 ;  /* 0x00000029380c7221 */ /* 0x000fc80000010000 */
[----:B------:R-:W-:Y:S02]  /*3f50*/  FADD.FTZ R15, R57, R12 ;  /* 0x0000000c390f7221 */ /* 0x000fe40000010000 */
        /* <DEDUP_REMOVED lines=44> */
[----:B0-----:R-:W-:-:S07]  /*4220*/  FADD.FTZ R2, R66, R5 ;  /* 0x0000000542027221 */ /* 0x001fce0000010000 */
[----:B------:R-:W0:Y:S01]  /*4230*/  MUFU.EX2 R65, R65 ;  /* 0x0000004100417308 */ /* 0x000e220000000800 */
[----:B-1----:R-:W-:-:S07]  /*4240*/  FADD.FTZ R10, R64, R13 ;  /* 0x0000000d400a7221 */ /* 0x002fce0000010000 */
[----:B------:R-:W1:Y:S01]  /*4250*/  MUFU.EX2 R70, R70 ;  /* 0x0000004600467308 */ /* 0x000e620000000800 */
[C---:B--2---:R-:W-:Y:S01]  /*4260*/  FADD.FTZ R5, R67.reuse, R2 ;  /* 0x0000000243057221 */ /* 0x044fe20000010000 */
[----:B------:R-:W-:-:S06]  /*4270*/  F2FP.BF16.F32.PACK_AB R169, R67, R66 ;  /* 0x0000004243a9723e */ /* 0x000fcc00000010ff */
[----:B------:R-:W2:Y:S01]  /*4280*/  MUFU.EX2 R68, R68 ;  /* 0x0000004400447308 */ /* 0x000ea20000000800 */
[C---:B0-----:R-:W-:Y:S01]  /*4290*/  FADD.FTZ R13, R65.reuse, R10 ;  /* 0x0000000a410d7221 */ /* 0x041fe20000010000 */
[----:B------:R-:W-:-:S06]  /*42a0*/  F2FP.BF16.F32.PACK_AB R168, R65, R64 ;  /* 0x0000004041a8723e */ /* 0x000fcc00000010ff */
[----:B------:R1:W0:Y:S02]  /*42b0*/  MUFU.EX2 R171, R0 ;  /* 0x0000000000ab7308 */ /* 0x0002240000000800 */
[----:B-1----:R-:W-:Y:S01]  /*42c0*/  FADD.FTZ R0, R70, R5 ;  /* 0x0000000546007221 */ /* 0x002fe20000010000 */
[----:B--2---:R-:W-:Y:S01]  /*42d0*/  FADD.FTZ R10, R68, R13 ;  /* 0x0000000d440a7221 */ /* 0x004fe20000010000 */
[----:B------:R-:W-:-:S03]  /*42e0*/  F2FP.BF16.F32.PACK_AB R170, R33, R68 ;  /* 0x0000004421aa723e */ /* 0x000fc600000010ff */
[----:B------:R-:W-:Y:S01]  /*42f0*/  FADD.FTZ R10, R33, R10 ;  /* 0x0000000a210a7221 */ /* 0x000fe20000010000 */
[C---:B0-----:R-:W-:Y:S01]  /*4300*/  FADD.FTZ R5, R171.reuse, R0 ;  /* 0x00000000ab057221 */ /* 0x041fe20000010000 */
[----:B------:R-:W-:Y:S01]  /*4310*/  F2FP.BF16.F32.PACK_AB R171, R171, R70 ;  /* 0x00000046abab723e */ /* 0x000fe200000010ff */
[----:B------:R-:W-:Y:S06]  /*4320*/  @!P5 BRA `(.L_x_4280) ;  /* 0x000000000054d947 */ /* 0x000fec0003800000 */
[C---:B------:R-:W-:Y:S01]  /*4330*/  ISETP.GT.AND P1, PT, R75.reuse, RZ, PT ;  /* 0x000000ff4b00720c */ /* 0x040fe20003f24270 */
[----:B------:R-:W-:-:S05]  /*4340*/  VIADD R0, R75, 0xffffffff ;  /* 0xffffffff4b007836 */ /* 0x000fca0000000000 */
[----:B------:R-:W-:-:S07]  /*4350*/  R2UR UR14, R0 ;  /* 0x00000000000e72ca */ /* 0x000fce00000e0000 */
[----:B------:R-:W-:Y:S08]  /*4360*/  @P1 BRA `(.L_x_4281) ;  /* 0x0000000000241947 */ /* 0x000ff00003800000 */
[----:B------:R-:W-:Y:S01]  /*4370*/  R2UR UR14, R75 ;  /* 0x000000004b0e72ca */ /* 0x000fe200000e0000 */
[----:B------:R-:W-:Y:S02]  /*4380*/  ULDC UR15, c[0x0][0x9e4] ;  /* 0x00027900000f7ab9 */ /* 0x000fe40000000800 */
[----:B------:R-:W-:-:S10]  /*4390*/  UISETP.NE.AND UP0, UPT, UR15, 0x1, UPT ;  /* 0x000000010f00788c */ /* 0x000fd4000bf05270 */
[----:B------:R-:W-:Y:S01]  /*43a0*/  UIADD3 UR14, -UR14, URZ, URZ ;  /* 0x0000003f0e0e7290 */ /* 0x000fe2000fffe13f */
[----:B------:R-:W-:-:S03]  /*43b0*/  @UP0 ULDC.64 UR4, c[0x0][0x9e8] ;  /* 0x00027a0000040ab9 */ /* 0x000fc60000000a00 */
[----:B------:R-:W-:-:S04]  /*43c0*/  UIMAD.WIDE.U32 UR6, UR14, UR4, URZ ;  /* 0x000000040e0672a5 */ /* 0x000fc8000f8e003f */
[----:B------:R-:W-:-:S04]  /*43d0*/  @UP0 USHF.R.U32.HI UR14, URZ, UR5, UR7 ;  /* 0x000000053f0e0299 */ /* 0x000fc80008011607 */
[----:B------:R-:W-:Y:S01]  /*43e0*/  ULOP3.LUT UR14, URZ, UR14, URZ, 0x33, !UPT ;  /* 0x0000000e3f0e7292 */ /* 0x000fe2000f8e333f */
[----:B------:R-:W-:Y:S11]  /*43f0*/  BRA `(.L_x_4282) ;  /* 0x0000000000147947 */ /* 0x000ff60003800000 */
.L_x_4281:
[----:B------:R-:W-:Y:S02]  /*4400*/  ULDC UR15, c[0x0][0x9e4] ;  /* 0x00027900000f7ab9 */ /* 0x000fe40000000800 */
[----:B------:R-:W-:-:S11]  /*4410*/  UISETP.NE.AND UP0, UPT, UR15, 0x1, UPT ;  /* 0x000000010f00788c */ /* 0x000fd6000bf05270 */
[----:B------:R-:W-:Y:S02]  /*4420*/  @UP0 ULDC.64 UR4, c[0x0][0x9e8] ;  /* 0x00027a0000040ab9 */ /* 0x000fe40000000a00 */
[----:B------:R-:W-:-:S04]  /*4430*/  UIMAD.WIDE.U32 UR6, UR14, UR4, URZ ;  /* 0x000000040e0672a5 */ /* 0x000fc8000f8e003f */
[----:B------:R-:W-:-:S12]  /*4440*/  @UP0 USHF.R.U32.HI UR14, URZ, UR5, UR7 ;  /* 0x000000053f0e0299 */ /* 0x000fd80008011607 */
.L_x_4282:
[----:B------:R-:W-:-:S04]  /*4450*/  UIMAD UR14, UR14, UR15, UR15 ;  /* 0x0000000f0e0e72a4 */ /* 0x000fc8000f8e020f */
[----:B------:R-:W-:-:S04]  /*4460*/  UISETP.LT.AND UP0, UPT, UR11, UR14, UPT ;  /* 0x0000000e0b00728c */ /* 0x000fc8000bf01270 */
[----:B------:R-:W-:-:S12]  /*4470*/  USEL UR11, UR11, UR14, UP0 ;  /* 0x0000000e0b0b7287 */ /* 0x000fd80008000000 */
.L_x_4280:
[----:B------:R-:W-:Y:S01]  /*4480*/  UIMAD.WIDE UR4, UR11, 0x2aaaaaab, URZ ;  /* 0x2aaaaaab0b0478a5 */ /* 0x000fe2000f8e023f */
[----:B------:R-:W-:Y:S01]  /*4490*/  IMAD.MOV.U32 R2, RZ, RZ, 0x3f800000 ;  /* 0x3f800000ff027424 */ /* 0x000fe200078e00ff */
[----:B------:R-:W-:Y:S01]  /*44a0*/  CS2R R118, SRZ ;  /* 0x0000000000767805 */ /* 0x000fe2000001ff00 */
[----:B------:R-:W-:Y:S01]  /*44b0*/  IMAD.MOV.U32 R0, RZ, RZ, 0x3f800000 ;  /* 0x3f800000ff007424 */ /* 0x000fe200078e00ff */
        /* <DEDUP_REMOVED lines=61> */
[----:B------:R-:W-:Y:S01]  /*4890*/  ULDC UR55, c[0x0][0x988] ;  /* 0x0002620000377ab9 */ /* 0x000fe20000000800 */
[----:B------:R-:W-:-:S05]  /*48a0*/  ULDC UR59, c[0x0][0x9e0] ;  /* 0x00027800003b7ab9 */ /* 0x000fca0000000800 */
.L_x_4302:
[----:B------:R-:W-:-:S04]  /*48b0*/  UISETP.NE.AND UP0, UPT, UR4, 0x1, UPT ;  /* 0x000000010400788c */ /* 0x000fc8000bf05270 */
[----:B------:R-:W-:-:S04]  /*48c0*/  USEL UR38, URZ, 0x1, UP0 ;  /* 0x000000013f267887 */ /* 0x000fc80008000000 */
[----:B------:R-:W-:Y:S01]  /*48d0*/  ULOP3.LUT UR38, UR7, UR38, URZ, 0x3c, !UPT ;  /* 0x0000002607267292 */ /* 0x000fe2000f8e3c3f */
[----:B------:R-:W-:Y:S11]  /*48e0*/  @!P0 BRA `(.L_x_4284) ;  /* 0x0000000000048947 */ /* 0x000ff60003800000 */
[----:B------:R-:W-:Y:S01]  /*48f0*/  BPT.TRAP 0x1 ;  /* 0x000000040000795c */ /* 0x000fe20000300000 */
.L_x_4284:
        /* <DEDUP_REMOVED lines=9> */
.L_x_4285:
[----:B-1----:R-:W-:Y:S05]  /*4990*/  @P1 BRA `(.L_x_4286) ;  /* 0x0000000000081947 */ /* 0x002fea0003800000 */
[----:B------:R-:W1:Y:S02]  /*49a0*/  SYNCS.PHASECHK.TRANS64.TRYWAIT P1, [UR6+0x30830], R3 ;  /* 0x03083003ff0075a7 */ /* 0x000e640008020146 */
[----:B-1----:R-:W-:Y:S05]  /*49b0*/  @!P1 BRA `(.L_x_4287) ;  /* 0x000000fc00509947 */ /* 0x002fea0003800000 */
.L_x_4286:
        /* <DEDUP_REMOVED lines=124> */
[----:B------:R-:W-:Y:S01]  /*5180*/  HGMMA.64x96x16.F32.BF16 R120, gdesc[UR48], R120, gsb0 ;  /* 0x01600000307879f0 */ /* 0x000fe20008001878 */
[----:B------:R-:W-:Y:S01]  /*5190*/  UIADD3 UR50, UR5, 0x4, URZ ;  /* 0x0000000405327890 */ /* 0x000fe2000fffe03f */
[----:B------:R-:W-:Y:S01]  /*51a0*/  FMUL.FTZ R119, R119, R2 ;  /* 0x0000000277777220 */ /* 0x000fe20000410000 */
[----:B------:R-:W-:Y:S01]  /*51b0*/  UMOV UR48, UR56 ;  /* 0x0000003800307c82 */ /* 0x000fe20008000000 */
[----:B------:R-:W-:Y:S01]  /*51c0*/  UMOV UR49, UR57 ;  /* 0x0000003900317c82 */ /* 0x000fe20008000000 */
[----:B------:R-:W-:Y:S01]  /*51d0*/  UMOV UR51, 0x40000040 ;  /* 0x4000004000337882 */ /* 0x000fe20000000000 */
[----:B------:R-:W-:-:S02]  /*51e0*/  WARPGROUP.DEPBAR.LE gsb0, 0x0 ;  /* 0x00008000000079c5 */ /* 0x000fc40000010000 */
        /* <DEDUP_REMOVED lines=36> */
.L_x_4288:
[----:B------:R-:W-:Y:S01]  /*5430*/  ULEA UR5, UR4, UR40, 0x3 ;  /* 0x0000002804057291 */ /* 0x000fe2000f8e183f */
[----:B------:R-:W-:-:S05]  /*5440*/  IMAD.U32 R0, RZ, RZ, UR7 ;  /* 0x00000007ff007e24 */ /* 0x000fca000f8e00ff */
[----:B------:R-:W-:-:S04]  /*5450*/  SHF.L.U32 R0, R0, 0x1f, RZ ;  /* 0x0000001f00007819 */ /* 0x000fc800000006ff */
[----:B------:R2:W3:Y:S01]  /*5460*/  SYNCS.PHASECHK.TRANS64.TRYWAIT P1, [UR5+0x30850], R0 ;  /* 0x03085000ff0075a7 */ /* 0x0004e20008020145 */
[----:B------:R-:W-:Y:S05]  /*5470*/  @!P0 BRA `(.L_x_4289) ;  /* 0x0000000000048947 */ /* 0x000fea0003800000 */
[----:B------:R-:W-:Y:S01]  /*5480*/  BPT.TRAP 0x1 ;  /* 0x000000040000795c */ /* 0x000fe20000300000 */
.L_x_4289:
[----:B---3--:R-:W-:Y:S05]  /*5490*/  @P1 BRA `(.L_x_4290) ;  /* 0x0000000000081947 */ /* 0x008fea0003800000 */
[----:B------:R-:W3:Y:S02]  /*54a0*/  SYNCS.PHASECHK.TRANS64.TRYWAIT P1, [UR5+0x30850], R0 ;  /* 0x03085000ff0075a7 */ /* 0x000ee40008020145 */
[----:B---3--:R-:W-:Y:S05]  /*54b0*/  @!P1 BRA `(.L_x_4291) ;  /* 0x000000f000a89947 */ /* 0x008fea0003800000 */
.L_x_4290:
        /* <DEDUP_REMOVED lines=37> */
.L_x_4292:
[----:B------:R-:W-:Y:S01]  /*5710*/  ISETP.NE.AND P2, PT, R199, 0x1, PT ;  /* 0x00000001c700780c */ /* 0x000fe20003f45270 */
[----:B------:R-:W-:Y:S01]  /*5720*/  VIADD R21, R19, UR41 ;  /* 0x0000002913157c36 */ /* 0x000fe20008000000 */
[----:B------:R-:W3:Y:S01]  /*5730*/  LDC R11, c[0x0][0x288] ;  /* 0x0000a200ff0b7b82 */ /* 0x000ee20000000800 */
[----:B------:R-:W-:Y:S01]  /*5740*/  IMAD R168, R14, -0x60, RZ ;  /* 0xffffffa00ea87824 */ /* 0x000fe200078e02ff */
[----:B------:R-:W-:Y:S01]  /*5750*/  UIADD3 UR6, UR6, 0x30840, URZ ;  /* 0x0003084006067890 */ /* 0x000fe2000fffe03f */
[----:B------:R-:W-:Y:S01]  /*5760*/  LOP3.LUT P1, RZ, R16, 0x80000, RZ, 0xc0, !PT ;  /* 0x0008000010ff7812 */ /* 0x000fe2000782c0ff */
[----:B------:R-:W-:Y:S02]  /*5770*/  ULOP3.LUT UR4, URZ, UR58, URZ, 0x33, !UPT ;  /* 0x0000003a3f047292 */ /* 0x000fe4000f8e333f */
[----:B------:R-:W-:-:S05]  /*5780*/  UPRMT UR6, UR61, 0x654, UR6 ;  /* 0x000006543d067896 */ /* 0x000fca0008000006 */
[----:B0-2---:R-:W0:Y:S08]  /*5790*/  @P2 LDC R0, c[0x0][0x44c] ;  /* 0x00011300ff002b82 */ /* 0x005e300000000800 */
[----:B-1----:R-:W1:Y:S01]  /*57a0*/  @P2 LDC R3, c[0x0][0x450] ;  /* 0x00011400ff032b82 */ /* 0x002e620000000800 */
[----:B------:R-:W-:Y:S01]  /*57b0*/  SYNCS.ARRIVE.TRANS64.RED.A1T0 RZ, [UR6], RZ ;  /* 0x000000ffffff79a7 */ /* 0x000fe20008100406 */
[----:B0-----:R-:W-:-:S05]  /*57c0*/  @P2 IMAD.HI.U32 R0, R21, R0, RZ ;  /* 0x0000000015002227 */ /* 0x001fca00078e00ff */
[----:B-1----:R-:W-:Y:S01]  /*57d0*/  @P2 SHF.R.U32.HI R21, RZ, R3, R0 ;  /* 0x00000003ff152219 */ /* 0x002fe20000011600 */
[----:B------:R-:W-:-:S04]  /*57e0*/  VIADD R3, R168, 0x1 ;  /* 0x00000001a8037836 */ /* 0x000fc80000000000 */
[----:B------:R-:W0:Y:S01]  /*57f0*/  SHFL.IDX PT, R2, R21, RZ, 0x1c1f ;  /* 0x001c1fff15027589 */ /* 0x000e2200000e0000 */
[----:B------:R-:W-:-:S05]  /*5800*/  IMAD R4, R18, -0x2, R3 ;  /* 0xfffffffe12047824 */ /* 0x000fca00078e0203 */
[C---:B---3--:R-:W-:Y:S01]  /*5810*/  IADD3 R0, R4.reuse, -R11, R17 ;  /* 0x8000000b04007210 */ /* 0x048fe20007ffe011 */
[----:B------:R-:W-:-:S04]  /*5820*/  VIADD R4, R4, 0xffffffff ;  /* 0xffffffff04047836 */ /* 0x000fc80000000000 */
[C---:B------:R-:W-:Y:S02]  /*5830*/  VIADD R169, R0.reuse, UR59 ;  /* 0x0000003b00a97c36 */ /* 0x040fe40008000000 */
[----:B------:R-:W-:Y:S02]  /*5840*/  VIADD R170, R0, UR4 ;  /* 0x0000000400aa7c36 */ /* 0x000fe40008000000 */
[--C-:B0-----:R-:W-:Y:S02]  /*5850*/  IMAD.IADD R0, R169, 0x1, R2.reuse ;  /* 0x00000001a9007824 */ /* 0x101fe400078e0202 */
[----:B------:R-:W-:Y:S01]  /*5860*/  IMAD.IADD R20, R170, 0x1, R2 ;  /* 0x00000001aa147824 */ /* 0x000fe200078e0202 */
[----:B------:R-:W-:Y:S06]  /*5870*/  @!P1 BRA `(.L_x_4293) ;  /* 0x0000000000549947 */ /* 0x000fec0003800000 */
[----:B------:R-:W-:Y:S01]  /*5880*/  IADD3 R15, R17, -R11, R2 ;  /* 0x8000000b110f7210 */ /* 0x000fe20007ffe002 */
[----:B------:R-:W-:Y:S03]  /*5890*/  BSSY B0, `(.L_x_4294) ;  /* 0x0000010000007945 */ /* 0x000fe60003800000 */
        /* <DEDUP_REMOVED lines=10> */
.L_x_4295:
[----:B------:R-:W-:-:S05]  /*5940*/  IMAD.U32 R171, RZ, RZ, UR54 ;  /* 0x00000036ffab7e24 */ /* 0x000fca000f8e00ff */
[----:B------:R-:W-:-:S13]  /*5950*/  ISETP.NE.AND P1, PT, R171, 0x1, PT ;  /* 0x00000001ab00780c */ /* 0x000fda0003f25270 */
[----:B------:R-:W0:Y:S02]  /*5960*/  @P1 LDC.64 R2, c[0x0][0x9e8] ;  /* 0x00027a00ff021b82 */ /* 0x000e240000000a00 */
[----:B0-----:R-:W-:-:S05]  /*5970*/  @P1 IMAD.HI.U32 R2, R15, R2, RZ ;  /* 0x000000020f021227 */ /* 0x001fca00078e00ff */
[----:B------:R-:W-:-:S07]  /*5980*/  @P1 SHF.R.U32.HI R15, RZ, R3, R2 ;  /* 0x00000003ff0f1219 */ /* 0x000fce0000011602 */
.L_x_4296:
[----:B------:R-:W-:Y:S05]  /*5990*/  BSYNC B0 ;  /* 0x0000000000007941 */ /* 0x000fea0003800000 */
.L_x_4294:
[----:B------:R-:W-:-:S05]  /*59a0*/  IMAD R15, R15, R171, R4 ;  /* 0x000000ab0f0f7224 */ /* 0x000fca00078e0204 */
[----:B------:R-:W-:Y:S02]  /*59b0*/  VIADDMNMX R0, R15, R171, R0, PT ;  /* 0x000000ab0f007246 */ /* 0x000fe40003800100 */
[----:B------:R-:W-:-:S07]  /*59c0*/  VIMNMX R20, R20, R15, !PT ;  /* 0x0000000f14147248 */ /* 0x000fce0007fe0100 */
.L_x_4293:
[C---:B------:R-:W-:Y:S01]  /*59d0*/  ISETP.GE.AND P1, PT, R168.reuse, 0x2, PT ;  /* 0x00000002a800780c */ /* 0x040fe20003f26270 */
[----:B------:R-:W0:Y:S01]  /*59e0*/  SHFL.IDX PT, R2, R21, 0x1, 0x1c1f ;  /* 0x003c1f0015027f89 */ /* 0x000e2200000e0000 */
[----:B------:R-:W-:Y:S02]  /*59f0*/  ISETP.GE.AND P2, PT, R168, 0x9, PT ;  /* 0x00000009a800780c */ /* 0x000fe40003f46270 */
[----:B------:R-:W-:Y:S02]  /*5a00*/  ISETP.GT.AND P4, PT, R20, 0x1, !P1 ;  /* 0x000000011400780c */ /* 0x000fe40004f84270 */
[----:B------:R-:W-:Y:S02]  /*5a10*/  ISETP.GE.AND P5, PT, R168, 0xa, PT ;  /* 0x0000000aa800780c */ /* 0x000fe40003fa6270 */
[----:B------:R-:W-:Y:S02]  /*5a20*/  ISETP.GT.AND P3, PT, R20, 0x8, !P2 ;  /* 0x000000081400780c */ /* 0x000fe40005764270 */
[----:B------:R-:W-:-:S02]  /*5a30*/  ISETP.LT.OR P4, PT, R0, 0x2, P4 ;  /* 0x000000020000780c */ /* 0x000fc40002781670 */
[----:B------:R-:W-:Y:S02]  /*5a40*/  ISETP.LT.OR P3, PT, R0, 0x9, P3 ;  /* 0x000000090000780c */ /* 0x000fe40001f61670 */
[----:B------:R-:W-:Y:S02]  /*5a50*/  FSEL R121, R121, -INF , !P4 ;  /* 0xff80000079797808 */ /* 0x000fe40006000000 */
[----:B------:R-:W-:Y:S02]  /*5a60*/  ISETP.GE.AND P4, PT, R168, 0x11, PT ;  /* 0x00000011a800780c */ /* 0x000fe40003f86270 */
[----:B------:R-:W-:Y:S02]  /*5a70*/  LOP3.LUT R16, R16, 0xfffffffb, RZ, 0xc0, !PT ;  /* 0xfffffffb10107812 */ /* 0x000fe400078ec0ff */
[----:B------:R-:W-:Y:S02]  /*5a80*/  FSEL R124, R124, -INF , !P3 ;  /* 0xff8000007c7c7808 */ /* 0x000fe40005800000 */
[----:B------:R-:W-:-:S02]  /*5a90*/  ISETP.GT.AND P3, PT, R20, 0x9, !P5 ;  /* 0x000000091400780c */ /* 0x000fc40006f64270 */
[----:B------:R-:W-:Y:S02]  /*5aa0*/  @P5 LOP3.LUT R16, R16, 0x4, RZ, 0xfc, !PT ;  /* 0x0000000410105812 */ /* 0x000fe400078efcff */
[----:B------:R-:W-:Y:S02]  /*5ab0*/  ISETP.LT.OR P3, PT, R0, 0xa, P3 ;  /* 0x0000000a0000780c */ /* 0x000fe40001f61670 */
[----:B------:R-:W-:Y:S02]  /*5ac0*/  LOP3.LUT R16, R16, 0xfffffff7, RZ, 0xc0, !PT ;  /* 0xfffffff710107812 */ /* 0x000fe400078ec0ff */
[----:B------:R-:W-:Y:S02]  /*5ad0*/  FSEL R125, R125, -INF , !P3 ;  /* 0xff8000007d7d7808 */ /* 0x000fe40005800000 */
[----:B------:R-:W-:Y:S02]  /*5ae0*/  @P4 LOP3.LUT R16, R16, 0x8, RZ, 0xfc, !PT ;  /* 0x0000000810104812 */ /* 0x000fe400078efcff */
[----:B------:R-:W-:-:S02]  /*5af0*/  ISETP.GT.AND P3, PT, R20, 0x10, !P4 ;  /* 0x000000101400780c */ /* 0x000fc40006764270 */
[----:B------:R-:W-:Y:S02]  /*5b00*/  ISETP.GE.AND P4, PT, R168, 0x12, PT ;  /* 0x00000012a800780c */ /* 0x000fe40003f86270 */
[----:B------:R-:W-:Y:S02]  /*5b10*/  ISETP.LT.OR P3, PT, R0, 0x11, P3 ;  /* 0x000000110000780c */ /* 0x000fe40001f61670 */
[----:B------:R-:W-:Y:S02]  /*5b20*/  LOP3.LUT R16, R16, 0xffffffef, RZ, 0xc0, !PT ;  /* 0xffffffef10107812 */ /* 0x000fe400078ec0ff */
[----:B------:R-:W-:Y:S02]  /*5b30*/  FSEL R128, R128, -INF , !P3 ;  /* 0xff80000080807808 */ /* 0x000fe40005800000 */
[----:B------:R-:W-:-:S04]  /*5b40*/  ISETP.GT.AND P3, PT, R20, 0x11, !P4 ;  /* 0x000000111400780c */ /* 0x000fc80006764270 */
[----:B------:R-:W-:Y:S02]  /*5b50*/  ISETP.LT.OR P3, PT, R0, 0x12, P3 ;  /* 0x000000120000780c */ /* 0x000fe40001f61670 */
[----:B------:R-:W-:Y:S02]  /*5b60*/  @P4 LOP3.LUT R16, R16, 0x10, RZ, 0xfc, !PT ;  /* 0x0000001010104812 */ /* 0x000fe400078efcff */
[----:B------:R-:W-:Y:S02]  /*5b70*/  ISETP.GE.AND P4, PT, R168, 0x19, PT ;  /* 0x00000019a800780c */ /* 0x000fe40003f86270 */
[----:B------:R-:W-:Y:S02]  /*5b80*/  LOP3.LUT R16, R16, 0xfffbffff, RZ, 0xc0, !PT ;  /* 0xfffbffff10107812 */ /* 0x000fe400078ec0ff */
[----:B------:R-:W-:Y:S02]  /*5b90*/  FSEL R129, R129, -INF , !P3 ;  /* 0xff80000081817808 */ /* 0x000fe40005800000 */
[----:B------:R-:W-:-:S04]  /*5ba0*/  ISETP.GT.AND P3, PT, R20, 0x18, !P4 ;  /* 0x000000181400780c */ /* 0x000fc80006764270 */
[----:B------:R-:W-:-:S03]  /*5bb0*/  ISETP.LT.OR P3, PT, R0, 0x19, P3 ;  /* 0x000000190000780c */ /* 0x000fc60001f61670 */
        /* <DEDUP_REMOVED lines=68> */
[----:B------:R-:W-:Y:S02]  /*6000*/  FSEL R153, R153, -INF , !P3 ;  /* 0xff80000099997808 */ /* 0x000fe40005800000 */
[----:B------:R-:W-:Y:S02]  /*6010*/  LOP3.LUT R16, R16, 0xffffffbf, RZ, 0xc0, !PT ;  /* 0xffffffbf10107812 */ /* 0x000fe400078ec0ff */
[----:B------:R-:W-:-:S04]  /*6020*/  ISETP.GT.AND P3, PT, R20, 0x48, !P4 ;  /* 0x000000481400780c */ /* 0x000fc80006764270 */
[----:B------:R-:W-:-:S03]  /*6030*/  ISETP.LT.OR P3, PT, R0, 0x49, P3 ;  /* 0x000000490000780c */ /* 0x000fc60001f61670 */
[----:B------:R-:W-:Y:S02]  /*6040*/  @P4 LOP3.LUT R16, R16, 0x40, RZ, 0xfc, !PT ;  /* 0x0000004010104812 */ /* 0x000fe400078efcff */
[----:B------:R-:W-:Y:S02]  /*6050*/  ISETP.GE.AND P4, PT, R168, 0x4a, PT ;  /* 0x0000004aa800780c */ /* 0x000fe40003f86270 */
[----:B------:R-:W-:Y:S02]  /*6060*/  FSEL R156, R156, -INF , !P3 ;  /* 0xff8000009c9c7808 */ /* 0x000fe40005800000 */
[----:B------:R-:W-:Y:S02]  /*6070*/  ISETP.GT.AND P3, PT, R20, 0x49, !P4 ;  /* 0x000000491400780c */ /* 0x000fe40006764270 */
[----:B------:R-:W-:Y:S02]  /*6080*/  LOP3.LUT R16, R16, 0xffffffdf, RZ, 0xc0, !PT ;  /* 0xffffffdf10107812 */ /* 0x000fe400078ec0ff */
[----:B------:R-:W-:-:S04]  /*6090*/  ISETP.LT.OR P3, PT, R0, 0x4a, P3 ;  /* 0x0000004a0000780c */ /* 0x000fc80001f61670 */
[----:B------:R-:W-:Y:S02]  /*60a0*/  FSEL R157, R157, -INF , !P3 ;  /* 0xff8000009d9d7808 */ /* 0x000fe40005800000 */
[----:B------:R-:W-:Y:S02]  /*60b0*/  ISETP.GE.AND P3, PT, R168, 0x51, PT ;  /* 0x00000051a800780c */ /* 0x000fe40003f66270 */
[----:B------:R-:W-:Y:S02]  /*60c0*/  @P4 LOP3.LUT R16, R16, 0x20, RZ, 0xfc, !PT ;  /* 0x0000002010104812 */ /* 0x000fe400078efcff */
[----:B------:R-:W-:Y:S02]  /*60d0*/  ISETP.GT.AND P4, PT, R20, 0x50, !P3 ;  /* 0x000000501400780c */ /* 0x000fe40005f84270 */
[----:B------:R-:W-:Y:S02]  /*60e0*/  LOP3.LUT R16, R16, 0xfffffffd, RZ, 0xc0, !PT ;  /* 0xfffffffd10107812 */ /* 0x000fe400078ec0ff */
        /* <DEDUP_REMOVED lines=10> */
[----:B------:R-:W-:-:S13]  /*6190*/  ISETP.GE.AND P6, PT, R168, 0x1, PT ;  /* 0x00000001a800780c */ /* 0x000fda0003fc6270 */
[----:B------:R-:W-:Y:S02]  /*61a0*/  @P6 LOP3.LUT R16, R16, 0x2, RZ, 0xfc, !PT ;  /* 0x0000000210106812 */ /* 0x000fe400078efcff */
[----:B------:R-:W-:Y:S02]  /*61b0*/  ISETP.GT.AND P6, PT, R20, RZ, !P6 ;  /* 0x000000ff1400720c */ /* 0x000fe400077c4270 */
[----:B------:R-:W-:Y:S02]  /*61c0*/  LOP3.LUT R16, R16, 0xfffffffe, RZ, 0xc0, !PT ;  /* 0xfffffffe10107812 */ /* 0x000fe400078ec0ff */
[----:B------:R-:W-:-:S04]  /*61d0*/  ISETP.LT.OR P6, PT, R0, 0x1, P6 ;  /* 0x000000010000780c */ /* 0x000fc800037c1670 */
[----:B------:R-:W-:Y:S02]  /*61e0*/  FSEL R15, R120, -INF , !P6 ;  /* 0xff800000780f7808 */ /* 0x000fe40007000000 */
[----:B------:R-:W-:-:S13]  /*61f0*/  ISETP.GE.AND P6, PT, R168, 0x5a, PT ;  /* 0x0000005aa800780c */ /* 0x000fda0003fc6270 */
[----:B------:R-:W-:Y:S02]  /*6200*/  @P6 LOP3.LUT R16, R16, 0x1, RZ, 0xfc, !PT ;  /* 0x0000000110106812 */ /* 0x000fe400078efcff */
[----:B------:R-:W-:Y:S01]  /*6210*/  ISETP.GT.AND P6, PT, R20, 0x59, !P6 ;  /* 0x000000591400780c */ /* 0x000fe200077c4270 */
[----:B0-----:R-:W-:-:S03]  /*6220*/  IMAD.IADD R20, R170, 0x1, R2 ;  /* 0x00000001aa147824 */ /* 0x001fc600078e0202 */
[----:B------:R-:W-:Y:S01]  /*6230*/  ISETP.LT.OR P6, PT, R0, 0x5a, P6 ;  /* 0x0000005a0000780c */ /* 0x000fe200037c1670 */
[----:B------:R-:W-:-:S03]  /*6240*/  IMAD.IADD R0, R169, 0x1, R2 ;  /* 0x00000001a9007824 */ /* 0x000fc600078e0202 */
[----:B------:R-:W-:Y:S02]  /*6250*/  FSEL R165, R165, -INF , !P6 ;  /* 0xff800000a5a57808 */ /* 0x000fe40007000000 */
[----:B------:R-:W-:-:S13]  /*6260*/  LOP3.LUT P6, RZ, R16, 0x80000, RZ, 0xc0, !PT ;  /* 0x0008000010ff7812 */ /* 0x000fda00078cc0ff */
[----:B------:R-:W-:Y:S05]  /*6270*/  @!P6 BRA `(.L_x_4297) ;  /* 0x000000000054e947 */ /* 0x000fea0003800000 */
        /* <DEDUP_REMOVED lines=12> */
.L_x_4299:
[----:B------:R-:W-:-:S05]  /*6340*/  IMAD.U32 R120, RZ, RZ, UR54 ;  /* 0x00000036ff787e24 */ /* 0x000fca000f8e00ff */
[----:B------:R-:W-:-:S13]  /*6350*/  ISETP.NE.AND P6, PT, R120, 0x1, PT ;  /* 0x000000017800780c */ /* 0x000fda0003fc5270 */
[----:B------:R-:W0:Y:S02]  /*6360*/  @P6 LDC.64 R2, c[0x0][0x9e8] ;  /* 0x00027a00ff026b82 */ /* 0x000e240000000a00 */
[----:B0-----:R-:W-:-:S05]  /*6370*/  @P6 IMAD.HI.U32 R2, R21, R2, RZ ;  /* 0x0000000215026227 */ /* 0x001fca00078e00ff */
[----:B------:R-:W-:-:S07]  /*6380*/  @P6 SHF.R.U32.HI R21, RZ, R3, R2 ;  /* 0x00000003ff156219 */ /* 0x000fce0000011602 */
.L_x_4300:
[----:B------:R-:W-:Y:S05]  /*6390*/  BSYNC B0 ;  /* 0x0000000000007941 */ /* 0x000fea0003800000 */
.L_x_4298:
[----:B------:R-:W-:-:S05]  /*63a0*/  IMAD R21, R21, R120, R4 ;  /* 0x0000007815157224 */ /* 0x000fca00078e0204 */
[----:B------:R-:W-:Y:S02]  /*63b0*/  VIADDMNMX R0, R21, R120, R0, PT ;  /* 0x0000007815007246 */ /* 0x000fe40003800100 */
[----:B------:R-:W-:-:S07]  /*63c0*/  VIMNMX R20, R20, R21, !PT ;  /* 0x0000001514147248 */ /* 0x000fce0007fe0100 */
.L_x_4297:
[C---:B------:R-:W-:Y:S01]  /*63d0*/  ISETP.GT.AND P1, PT, R20.reuse, 0x1, !P1 ;  /* 0x000000011400780c */ /* 0x040fe20004f24270 */
[----:B------:R-:W-:Y:S01]  /*63e0*/  UMOV UR10, UR55 ;  /* 0x00000037000a7c82 */ /* 0x000fe20008000000 */
[----:B------:R-:W-:Y:S02]  /*63f0*/  ISETP.GT.AND P2, PT, R20, 0x8, !P2 ;  /* 0x000000081400780c */ /* 0x000fe40005744270 */
[C---:B------:R-:W-:Y:S02]  /*6400*/  ISETP.LT.OR P1, PT, R0.reuse, 0x2, P1 ;  /* 0x000000020000780c */ /* 0x040fe40000f21670 */
[----:B------:R-:W-:Y:S02]  /*6410*/  ISETP.LT.OR P2, PT, R0, 0x9, P2 ;  /* 0x000000090000780c */ /* 0x000fe40001741670 */
[----:B------:R-:W-:Y:S02]  /*6420*/  FSEL R123, R123, -INF , !P1 ;  /* 0xff8000007b7b7808 */ /* 0x000fe40004800000 */
[----:B------:R-:W-:-:S02]  /*6430*/  LOP3.LUT P1, RZ, R16, 0x4, RZ, 0xc0, !PT ;  /* 0x0000000410ff7812 */ /* 0x000fc4000782c0ff */
[----:B------:R-:W-:Y:S02]  /*6440*/  FSEL R126, R126, -INF , !P2 ;  /* 0xff8000007e7e7808 */ /* 0x000fe40005000000 */
[----:B------:R-:W-:Y:S02]  /*6450*/  ISETP.GT.AND P1, PT, R20, 0x9, !P1 ;  /* 0x000000091400780c */ /* 0x000fe40004f24270 */
[----:B------:R-:W-:Y:S02]  /*6460*/  LOP3.LUT P2, RZ, R16, 0x20000, RZ, 0xc0, !PT ;  /* 0x0002000010ff7812 */ /* 0x000fe4000784c0ff */
[----:B------:R-:W-:Y:S02]  /*6470*/  ISETP.LT.OR P1, PT, R0, 0xa, P1 ;  /* 0x0000000a0000780c */ /* 0x000fe40000f21670 */
[----:B------:R-:W-:Y:S02]  /*6480*/  LOP3.LUT P6, RZ, R16, 0x10000, RZ, 0xc0, !PT ;  /* 0x0001000010ff7812 */ /* 0x000fe400078cc0ff */
[----:B------:R-:W-:-:S02]  /*6490*/  FSEL R127, R127, -INF , !P1 ;  /* 0xff8000007f7f7808 */ /* 0x000fc40004800000 */
[----:B------:R-:W-:Y:S02]  /*64a0*/  LOP3.LUT P1, RZ, R16, 0x8, RZ, 0xc0, !PT ;  /* 0x0000000810ff7812 */ /* 0x000fe4000782c0ff */
[----:B------:R-:W-:Y:S02]  /*64b0*/  FMNMX.FTZ R2, R15, R12, !PT ;  /* 0x0000000c0f027209 */ /* 0x000fe40007810000 */
[----:B------:R-:W-:Y:S02]  /*64c0*/  ISETP.GT.AND P1, PT, R20, 0x10, !P1 ;  /* 0x000000101400780c */ /* 0x000fe40004f24270 */
[----:B------:R-:W-:Y:S02]  /*64d0*/  FMNMX.FTZ R3, R121, R2, !PT ;  /* 0x0000000279037209 */ /* 0x000fe40007810000 */
[----:B------:R-:W-:Y:S02]  /*64e0*/  ISETP.LT.OR P1, PT, R0, 0x11, P1 ;  /* 0x000000110000780c */ /* 0x000fe40000f21670 */
[----:B------:R-:W-:-:S02]  /*64f0*/  FMNMX.FTZ R2, R124, R3, !PT ;  /* 0x000000037c027209 */ /* 0x000fc40007810000 */
[----:B------:R-:W-:Y:S02]  /*6500*/  FSEL R130, R130, -INF , !P1 ;  /* 0xff80000082827808 */ /* 0x000fe40004800000 */
[----:B------:R-:W-:Y:S02]  /*6510*/  LOP3.LUT P1, RZ, R16, 0x10, RZ, 0xc0, !PT ;  /* 0x0000001010ff7812 */ /* 0x000fe4000782c0ff */
[----:B------:R-:W-:Y:S02]  /*6520*/  FMNMX.FTZ R3, R125, R2, !PT ;  /* 0x000000027d037209 */ /* 0x000fe40007810000 */
[----:B------:R-:W-:Y:S02]  /*6530*/  ISETP.GT.AND P1, PT, R20, 0x11, !P1 ;  /* 0x000000111400780c */ /* 0x000fe40004f24270 */
[----:B------:R-:W-:Y:S02]  /*6540*/  FMNMX.FTZ R2, R128, R3, !PT ;  /* 0x0000000380027209 */ /* 0x000fe40007810000 */
[----:B------:R-:W-:-:S02]  /*6550*/  ISETP.LT.OR P1, PT, R0, 0x12, P1 ;  /* 0x000000120000780c */ /* 0x000fc40000f21670 */
[----:B------:R-:W-:Y:S02]  /*6560*/  FMNMX.FTZ R3, R129, R2, !PT ;  /* 0x0000000281037209 */ /* 0x000fe40007810000 */
[----:B------:R-:W-:Y:S02]  /*6570*/  FSEL R131, R131, -INF , !P1 ;  /* 0xff80000083837808 */ /* 0x000fe40004800000 */
[----:B------:R-:W-:Y:S02]  /*6580*/  LOP3.LUT P1, RZ, R16, 0x40000, RZ, 0xc0, !PT ;  /* 0x0004000010ff7812 */ /* 0x000fe4000782c0ff */
[----:B------:R-:W-:Y:S02]  /*6590*/  FMNMX.FTZ R2, R132, R3, !PT ;  /* 0x0000000384027209 */ /* 0x000fe40007810000 */
[----:B------:R-:W-:Y:S02]  /*65a0*/  ISETP.GT.AND P1, PT, R20, 0x18, !P1 ;  /* 0x000000181400780c */ /* 0x000fe40004f24270 */
[----:B------:R-:W-:-:S02]  /*65b0*/  FMNMX.FTZ R3, R133, R2, !PT ;  /* 0x0000000285037209 */ /* 0x000fc40007810000 */
[----:B------:R-:W-:Y:S02]  /*65c0*/  ISETP.LT.OR P1, PT, R0, 0x19, P1 ;  /* 0x000000190000780c */ /* 0x000fe40000f21670 */
[----:B------:R-:W-:Y:S02]  /*65d0*/  FMNMX.FTZ R2, R136, R3, !PT ;  /* 0x0000000388027209 */ /* 0x000fe40007810000 */
[----:B------:R-:W-:Y:S02]  /*65e0*/  FSEL R134, R134, -INF , !P1 ;  /* 0xff80000086867808 */ /* 0x000fe40004800000 */
        /* <DEDUP_REMOVED lines=24> */
[----:B------:R-:W-:Y:S02]  /*6770*/  LOP3.LUT P1, RZ, R16, 0x2000, RZ, 0xc0, !PT ;  /* 0x0000200010ff7812 */ /* 0x000fe4000782c0ff */
[----:B------:R-:W-:Y:S02]  /*6780*/  FMNMX.FTZ R3, R157, R2, !PT ;  /* 0x000000029d037209 */ /* 0x000fe40007810000 */
[----:B------:R-:W-:-:S02]  /*6790*/  ISETP.GT.AND P1, PT, R20, 0x29, !P1 ;  /* 0x000000291400780c */ /* 0x000fc40004f24270 */
[----:B------:R-:W-:Y:S02]  /*67a0*/  FMNMX.FTZ R2, R160, R3, !PT ;  /* 0x00000003a0027209 */ /* 0x000fe40007810000 */
[----:B------:R-:W-:Y:S02]  /*67b0*/  ISETP.LT.OR P1, PT, R0, 0x2a, P1 ;  /* 0x0000002a0000780c */ /* 0x000fe40000f21670 */
[C---:B------:R-:W-:Y:S02]  /*67c0*/  LOP3.LUT P2, RZ, R16.reuse, 0x40, RZ, 0xc0, !PT ;  /* 0x0000004010ff7812 */ /* 0x040fe4000784c0ff */
[----:B------:R-:W-:Y:S02]  /*67d0*/  FSEL R143, R143, -INF , !P1 ;  /* 0xff8000008f8f7808 */ /* 0x000fe40004800000 */
[----:B------:R-:W-:Y:S02]  /*67e0*/  LOP3.LUT P1, RZ, R16, 0x1000, RZ, 0xc0, !PT ;  /* 0x0000100010ff7812 */ /* 0x000fe4000782c0ff */
[----:B------:R-:W-:-:S02]  /*67f0*/  FMNMX.FTZ R3, R161, R2, !PT ;  /* 0x00000002a1037209 */ /* 0x000fc40007810000 */
[----:B------:R-:W-:Y:S02]  /*6800*/  ISETP.GT.AND P1, PT, R20, 0x30, !P1 ;  /* 0x000000301400780c */ /* 0x000fe40004f24270 */
[----:B------:R-:W-:Y:S02]  /*6810*/  FMNMX.FTZ R2, R164, R3, !PT ;  /* 0x00000003a4027209 */ /* 0x000fe40007810000 */
[----:B------:R-:W-:Y:S02]  /*6820*/  ISETP.LT.OR P1, PT, R0, 0x31, P1 ;  /* 0x000000310000780c */ /* 0x000fe40000f21670 */
[----:B------:R-:W-:Y:S02]  /*6830*/  FMNMX.FTZ R3, R165, R2, !PT ;  /* 0x00000002a5037209 */ /* 0x000fe40007810000 */
[----:B------:R-:W-:Y:S02]  /*6840*/  FSEL R146, R146, -INF , !P1 ;  /* 0xff80000092927808 */ /* 0x000fe40004800000 */
[C---:B------:R-:W-:Y:S01]  /*6850*/  LOP3.LUT P1, RZ, R16.reuse, 0x800, RZ, 0xc0, !PT ;  /* 0x0000080010ff7812 */ /* 0x040fe2000782c0ff */
[----:B------:R-:W0:Y:S01]  /*6860*/  SHFL.BFLY PT, R2, R3, 0x2, 0x1f ;  /* 0x0c401f0003027f89 */ /* 0x000e2200000e0000 */
[----:B------:R-:W-:-:S02]  /*6870*/  LOP3.LUT P6, RZ, R16, 0x20, RZ, 0xc0, !PT ;  /* 0x0000002010ff7812 */ /* 0x000fc400078cc0ff */
[C---:B------:R-:W-:Y:S02]  /*6880*/  ISETP.GT.AND P1, PT, R20.reuse, 0x31, !P1 ;  /* 0x000000311400780c */ /* 0x040fe40004f24270 */
[----:B------:R-:W-:Y:S02]  /*6890*/  ISETP.GT.AND P3, PT, R20, 0x50, !P3 ;  /* 0x000000501400780c */ /* 0x000fe40005f64270 */
[C---:B------:R-:W-:Y:S02]  /*68a0*/  ISETP.LT.OR P1, PT, R0.reuse, 0x32, P1 ;  /* 0x000000320000780c */ /* 0x040fe40000f21670 */
[----:B------:R-:W-:Y:S02]  /*68b0*/  ISETP.LT.OR P3, PT, R0, 0x51, P3 ;  /* 0x000000510000780c */ /* 0x000fe40001f61670 */
[----:B------:R-:W-:Y:S02]  /*68c0*/  FSEL R147, R147, -INF , !P1 ;  /* 0xff80000093937808 */ /* 0x000fe40004800000 */
[----:B------:R-:W-:-:S02]  /*68d0*/  LOP3.LUT P1, RZ, R16, 0x400, RZ, 0xc0, !PT ;  /* 0x0000040010ff7812 */ /* 0x000fc4000782c0ff */
[C---:B------:R-:W-:Y:S02]  /*68e0*/  ISETP.GT.AND P4, PT, R20.reuse, 0x51, !P4 ;  /* 0x000000511400780c */ /* 0x040fe40006784270 */
[----:B------:R-:W-:Y:S02]  /*68f0*/  ISETP.GT.AND P1, PT, R20, 0x38, !P1 ;  /* 0x000000381400780c */ /* 0x000fe40004f24270 */
[----:B------:R-:W-:Y:S02]  /*6900*/  FSEL R162, R162, -INF , !P3 ;  /* 0xff800000a2a27808 */ /* 0x000fe40005800000 */
[----:B------:R-:W-:Y:S02]  /*6910*/  ISETP.LT.OR P1, PT, R0, 0x39, P1 ;  /* 0x000000390000780c */ /* 0x000fe40000f21670 */
[----:B------:R-:W-:Y:S02]  /*6920*/  ISETP.GT.AND P5, PT, R20, 0x58, !P5 ;  /* 0x000000581400780c */ /* 0x000fe40006fa4270 */
[----:B------:R-:W-:-:S02]  /*6930*/  FSEL R150, R150, -INF , !P1 ;  /* 0xff80000096967808 */ /* 0x000fc40004800000 */
[----:B------:R-:W-:Y:S02]  /*6940*/  LOP3.LUT P1, RZ, R16, 0x200, RZ, 0xc0, !PT ;  /* 0x0000020010ff7812 */ /* 0x000fe4000782c0ff */
[----:B0-----:R-:W-:Y:S02]  /*6950*/  FMNMX.FTZ R21, R3, R2, !PT ;  /* 0x0000000203157209 */ /* 0x001fe40007810000 */
[----:B------:R-:W-:Y:S02]  /*6960*/  ISETP.GT.AND P1, PT, R20, 0x39, !P1 ;  /* 0x000000391400780c */ /* 0x000fe40004f24270 */
[C---:B------:R-:W-:Y:S01]  /*6970*/  ISETP.LT.OR P4, PT, R0.reuse, 0x52, P4 ;  /* 0x000000520000780c */ /* 0x040fe20002781670 */
[----:B------:R-:W0:Y:S01]  /*6980*/  SHFL.BFLY PT, R4, R21, 0x1, 0x1f ;  /* 0x0c201f0015047f89 */ /* 0x000e2200000e0000 */
[C---:B------:R-:W-:Y:S02]  /*6990*/  ISETP.LT.OR P1, PT, R0.reuse, 0x3a, P1 ;  /* 0x0000003a0000780c */ /* 0x040fe40000f21670 */
[----:B------:R-:W-:-:S02]  /*69a0*/  ISETP.LT.OR P5, PT, R0, 0x59, P5 ;  /* 0x000000590000780c */ /* 0x000fc40002fa1670 */
[----:B------:R-:W-:Y:S02]  /*69b0*/  FSEL R151, R151, -INF , !P1 ;  /* 0xff80000097977808 */ /* 0x000fe40004800000 */
[----:B------:R-:W-:Y:S02]  /*69c0*/  LOP3.LUT P1, RZ, R16, 0x100, RZ, 0xc0, !PT ;  /* 0x0000010010ff7812 */ /* 0x000fe4000782c0ff */
[----:B------:R-:W-:Y:S02]  /*69d0*/  FSEL R163, R163, -INF , !P4 ;  /* 0xff800000a3a37808 */ /* 0x000fe40006000000 */
[----:B------:R-:W-:Y:S02]  /*69e0*/  ISETP.GT.AND P1, PT, R20, 0x40, !P1 ;  /* 0x000000401400780c */ /* 0x000fe40004f24270 */
[----:B------:R-:W-:Y:S02]  /*69f0*/  FSEL R166, R166, -INF , !P5 ;  /* 0xff800000a6a67808 */ /* 0x000fe40006800000 */
[----:B------:R-:W-:-:S04]  /*6a00*/  ISETP.LT.OR P1, PT, R0, 0x41, P1 ;  /* 0x000000410000780c */ /* 0x000fc80000f21670 */
[----:B------:R-:W-:Y:S02]  /*6a10*/  FSEL R154, R154, -INF , !P1 ;  /* 0xff8000009a9a7808 */ /* 0x000fe40004800000 */
[----:B------:R-:W-:Y:S02]  /*6a20*/  LOP3.LUT P1, RZ, R16, 0x80, RZ, 0xc0, !PT ;  /* 0x0000008010ff7812 */ /* 0x000fe4000782c0ff */
[----:B0-----:R-:W-:Y:S02]  /*6a30*/  FMNMX.FTZ R4, R21, R4, !PT ;  /* 0x0000000415047209 */ /* 0x001fe40007810000 */
[----:B------:R-:W-:-:S03]  /*6a40*/  ISETP.GT.AND P1, PT, R20, 0x41, !P1 ;  /* 0x000000411400780c */ /* 0x000fc60004f24270 */
[----:B------:R-:W-:Y:S01]  /*6a50*/  FMUL.FTZ R2, R4, UR10 ;  /* 0x0000000a04027c20 */ /* 0x000fe20008410000 */
[----:B------:R-:W-:-:S04]  /*6a60*/  ISETP.LT.OR P1, PT, R0, 0x42, P1 ;  /* 0x000000420000780c */ /* 0x000fc80000f21670 */
[----:B------:R-:W-:Y:S02]  /*6a70*/  FSEL R155, R155, -INF , !P1 ;  /* 0xff8000009b9b7808 */ /* 0x000fe40004800000 */
[----:B------:R-:W-:-:S04]  /*6a80*/  ISETP.GT.AND P1, PT, R20, 0x48, !P2 ;  /* 0x000000481400780c */ /* 0x000fc80005724270 */
[----:B------:R-:W-:-:S04]  /*6a90*/  ISETP.LT.OR P1, PT, R0, 0x49, P1 ;  /* 0x000000490000780c */ /* 0x000fc80000f21670 */
[----:B------:R-:W-:Y:S02]  /*6aa0*/  FSEL R158, R158, -INF , !P1 ;  /* 0xff8000009e9e7808 */ /* 0x000fe40004800000 */
[----:B------:R-:W-:Y:S02]  /*6ab0*/  ISETP.GT.AND P1, PT, R20, 0x49, !P6 ;  /* 0x000000491400780c */ /* 0x000fe40007724270 */
[----:B------:R-:W-:Y:S02]  /*6ac0*/  LOP3.LUT P6, RZ, R16, 0x2, RZ, 0xc0, !PT ;  /* 0x0000000210ff7812 */ /* 0x000fe400078cc0ff */
[----:B------:R-:W-:-:S04]  /*6ad0*/  ISETP.LT.OR P1, PT, R0, 0x4a, P1 ;  /* 0x0000004a0000780c */ /* 0x000fc80000f21670 */
[----:B------:R-:W-:Y:S02]  /*6ae0*/  FSEL R159, R159, -INF , !P1 ;  /* 0xff8000009f9f7808 */ /* 0x000fe40004800000 */
[----:B------:R-:W-:Y:S02]  /*6af0*/  ISETP.GT.AND P1, PT, R20, RZ, !P6 ;  /* 0x000000ff1400720c */ /* 0x000fe40007724270 */
[----:B------:R-:W-:Y:S02]  /*6b00*/  LOP3.LUT P6, RZ, R16, 0x1, RZ, 0xc0, !PT ;  /* 0x0000000110ff7812 */ /* 0x000fe400078cc0ff */
[----:B------:R-:W-:Y:S02]  /*6b10*/  ISETP.LT.OR P1, PT, R0, 0x1, P1 ;  /* 0x000000010000780c */ /* 0x000fe40000f21670 */
[----:B------:R-:W-:Y:S02]  /*6b20*/  ISETP.GT.AND P2, PT, R20, 0x59, !P6 ;  /* 0x000000591400780c */ /* 0x000fe40007744270 */
[----:B------:R-:W-:-:S02]  /*6b30*/  FSEL R122, R122, -INF , !P1 ;  /* 0xff8000007a7a7808 */ /* 0x000fc40004800000 */
[----:B------:R-:W-:Y:S02]  /*6b40*/  ISETP.LT.OR P2, PT, R0, 0x5a, P2 ;  /* 0x0000005a0000780c */ /* 0x000fe40001741670 */
[----:B------:R-:W-:Y:S02]  /*6b50*/  FMNMX.FTZ R120, R122, R13, !PT ;  /* 0x0000000d7a787209 */ /* 0x000fe40007810000 */
[----:B------:R-:W-:Y:S02]  /*6b60*/  FSEL R167, R167, -INF , !P2 ;  /* 0xff800000a7a77808 */ /* 0x000fe40005000000 */
[----:B------:R-:W-:Y:S02]  /*6b70*/  FMNMX.FTZ R3, R123, R120, !PT ;  /* 0x000000787b037209 */ /* 0x000fe40007810000 */
[----:B------:R-:W-:Y:S02]  /*6b80*/  FSETP.NEU.FTZ.AND P1, PT, R4, -INF , PT ;  /* 0xff8000000400780b */ /* 0x000fe40003f3d000 */
[----:B------:R-:W-:-:S02]  /*6b90*/  FMNMX.FTZ R120, R126, R3, !PT ;  /* 0x000000037e787209 */ /* 0x000fc40007810000 */
[----:B------:R-:W-:Y:S02]  /*6ba0*/  FSEL R2, R2, RZ, P1 ;  /* 0x000000ff02027208 */ /* 0x000fe40000800000 */
[----:B------:R-:W-:-:S03]  /*6bb0*/  FMNMX.FTZ R3, R127, R120, !PT ;  /* 0x000000787f037209 */ /* 0x000fc60007810000 */
        /* <DEDUP_REMOVED lines=12> */
[----:B------:R-:W-:Y:S01]  /*6c80*/  FSEL R153, R4, RZ, P1 ;  /* 0x000000ff04997208 */ /* 0x000fe20000800000 */
        /* <DEDUP_REMOVED lines=19> */
[----:B------:R-:W-:Y:S01]  /*6dc0*/  FFMA.FTZ R2, R165, UR10, -R2 ;  /* 0x0000000aa5027c23 */ /* 0x000fe20008010802 */
[----:B------:R-:W-:Y:S01]  /*6dd0*/  MUFU.EX2 R15, R15 ;  /* 0x0000000f000f7308 */ /* 0x000fe20000000800 */
[----:B------:R-:W-:-:S04]  /*6de0*/  FMNMX.FTZ R120, R146, R3, !PT ;  /* 0x0000000392787209 */ /* 0x000fc80007810000 */
[----:B------:R-:W-:-:S03]  /*6df0*/  FMNMX.FTZ R3, R147, R120, !PT ;  /* 0x0000007893037209 */ /* 0x000fc60007810000 */
        /* <DEDUP_REMOVED lines=15> */
[----:B------:R-:W-:Y:S02]  /*6ef0*/  MUFU.EX2 R186, R186 ;  /* 0x000000ba00ba7308 */ /* 0x000fe40000000800 */
[----:B------:R-:W0:Y:S06]  /*6f00*/  SHFL.BFLY PT, R3, R0, 0x2, 0x1f ;  /* 0x0c401f0000037f89 */ /* 0x000e2c00000e0000 */
[----:B------:R-:W-:Y:S08]  /*6f10*/  MUFU.EX2 R121, R121 ;  /* 0x0000007900797308 */ /* 0x000ff00000000800 */
[----:B------:R-:W-:Y:S08]  /*6f20*/  MUFU.EX2 R180, R180 ;  /* 0x000000b400b47308 */ /* 0x000ff00000000800 */
[----:B------:R-:W-:Y:S01]  /*6f30*/  MUFU.EX2 R21, R21 ;  /* 0x0000001500157308 */ /* 0x000fe20000000800 */
[----:B0-----:R-:W-:-:S05]  /*6f40*/  FMNMX.FTZ R3, R0, R3, !PT ;  /* 0x0000000300037209 */ /* 0x001fca0007810000 */
[----:B------:R-:W0:Y:S02]  /*6f50*/  SHFL.BFLY PT, R0, R3, 0x1, 0x1f ;  /* 0x0c201f0003007f89 */ /* 0x000e2400000e0000 */
[----:B------:R-:W-:Y:S08]  /*6f60*/  MUFU.EX2 R182, R182 ;  /* 0x000000b600b67308 */ /* 0x000ff00000000800 */
[----:B------:R-:W-:Y:S08]  /*6f70*/  MUFU.EX2 R129, R129 ;  /* 0x0000008100817308 */ /* 0x000ff00000000800 */
[----:B------:R-:W-:Y:S01]  /*6f80*/  MUFU.EX2 R176, R176 ;  /* 0x000000b000b07308 */ /* 0x000fe20000000800 */
[----:B0-----:R-:W-:Y:S01]  /*6f90*/  FMNMX.FTZ R3, R3, R0, !PT ;  /* 0x0000000003037209 */ /* 0x001fe20007810000 */
[----:B------:R-:W-:-:S06]  /*6fa0*/  FADD.FTZ R0, -R153, R12 ;  /* 0x0000000c99007221 */ /* 0x000fcc0000010100 */
[----:B------:R-:W-:Y:S01]  /*6fb0*/  MUFU.EX2 R133, R133 ;  /* 0x0000008500857308 */ /* 0x000fe20000000800 */
[C---:B------:R-:W-:Y:S01]  /*6fc0*/  FSETP.NEU.FTZ.AND P1, PT, R3.reuse, -INF , PT ;  /* 0xff8000000300780b */ /* 0x040fe20003f3d000 */
[----:B------:R-:W-:Y:S01]  /*6fd0*/  FMUL.FTZ R12, R3, UR10 ;  /* 0x0000000a030c7c20 */ /* 0x000fe20008410000 */
[----:B------:R-:W-:-:S05]  /*6fe0*/  FMUL.FTZ R0, R0, UR10 ;  /* 0x0000000a00007c20 */ /* 0x000fca0008410000 */
[----:B------:R0:W-:Y:S01]  /*6ff0*/  MUFU.EX2 R153, R2 ;  /* 0x0000000200997308 */ /* 0x0001e20000000800 */
[----:B------:R-:W-:-:S05]  /*7000*/  FSEL R12, R12, RZ, P1 ;  /* 0x000000ff0c0c7208 */ /* 0x000fca0000800000 */
[--C-:B------:R-:W-:Y:S01]  /*7010*/  FFMA.FTZ R189, R122, UR10, -R12.reuse ;  /* 0x0000000a7abd7c23 */ /* 0x100fe2000801080c */
[--C-:B------:R-:W-:Y:S01]  /*7020*/  FFMA.FTZ R20, R123, UR10, -R12.reuse ;  /* 0x0000000a7b147c23 */ /* 0x100fe2000801080c */
[----:B------:R-:W1:Y:S01]  /*7030*/  MUFU.EX2 R0, R0 ;  /* 0x0000000000007308 */ /* 0x000e620000000800 */
[----:B0-----:R-:W-:Y:S01]  /*7040*/  FSEL R2, R3, RZ, P1 ;  /* 0x000000ff03027208 */ /* 0x001fe20000800000 */
[--C-:B------:R-:W-:Y:S01]  /*7050*/  FFMA.FTZ R191, R126, UR10, -R12.reuse ;  /* 0x0000000a7ebf7c23 */ /* 0x100fe2000801080c */
[--C-:B------:R-:W-:Y:S01]  /*7060*/  FFMA.FTZ R120, R127, UR10, -R12.reuse ;  /* 0x0000000a7f787c23 */ /* 0x100fe2000801080c */
[--C-:B------:R-:W-:Y:S01]  /*7070*/  FFMA.FTZ R185, R130, UR10, -R12.reuse ;  /* 0x0000000a82b97c23 */ /* 0x100fe2000801080c */
[--C-:B------:R-:W-:Y:S01]  /*7080*/  FFMA.FTZ R122, R131, UR10, -R12.reuse ;  /* 0x0000000a837a7c23 */ /* 0x100fe2000801080c */
[----:B------:R-:W-:Y:S01]  /*7090*/  FADD.FTZ R2, -R2, R13 ;  /* 0x0000000d02027221 */ /* 0x000fe20000010100 */
[--C-:B------:R-:W-:Y:S01]  /*70a0*/  FFMA.FTZ R187, R134, UR10, -R12.reuse ;  /* 0x0000000a86bb7c23 */ /* 0x100fe2000801080c */
[----:B------:R-:W-:Y:S01]  /*70b0*/  MUFU.EX2 R189, R189 ;  /* 0x000000bd00bd7308 */ /* 0x000fe20000000800 */
[--C-:B------:R-:W-:Y:S01]  /*70c0*/  FFMA.FTZ R124, R135, UR10, -R12.reuse ;  /* 0x0000000a877c7c23 */ /* 0x100fe2000801080c */
[----:B------:R-:W-:Y:S01]  /*70d0*/  FMUL.FTZ R2, R2, UR10 ;  /* 0x0000000a02027c20 */ /* 0x000fe20008410000 */
[--C-:B------:R-:W-:Y:S01]  /*70e0*/  FFMA.FTZ R181, R138, UR10, -R12.reuse ;  /* 0x0000000a8ab57c23 */ /* 0x100fe2000801080c */
[--C-:B------:R-:W-:Y:S01]  /*70f0*/  FFMA.FTZ R126, R139, UR10, -R12.reuse ;  /* 0x0000000a8b7e7c23 */ /* 0x100fe2000801080c */
[--C-:B------:R-:W-:Y:S01]  /*7100*/  FFMA.FTZ R183, R142, UR10, -R12.reuse ;  /* 0x0000000a8eb77c23 */ /* 0x100fe2000801080c */
[--C-:B------:R-:W-:Y:S01]  /*7110*/  FFMA.FTZ R128, R143, UR10, -R12.reuse ;  /* 0x0000000a8f807c23 */ /* 0x100fe2000801080c */
[--C-:B------:R-:W-:Y:S01]  /*7120*/  FFMA.FTZ R177, R146, UR10, -R12.reuse ;  /* 0x0000000a92b17c23 */ /* 0x100fe2000801080c */
[----:B------:R-:W0:Y:S01]  /*7130*/  MUFU.EX2 R2, R2 ;  /* 0x0000000200027308 */ /* 0x000e220000000800 */
[----:B-1----:R-:W-:Y:S01]  /*7140*/  FFMA.FTZ R13, R0, R10, R15 ;  /* 0x0000000a000d7223 */ /* 0x002fe2000001000f */
[--C-:B------:R-:W-:Y:S01]  /*7150*/  FFMA.FTZ R130, R147, UR10, -R12.reuse ;  /* 0x0000000a93827c23 */ /* 0x100fe2000801080c */
[--C-:B------:R-:W-:Y:S01]  /*7160*/  FFMA.FTZ R179, R150, UR10, -R12.reuse ;  /* 0x0000000a96b37c23 */ /* 0x100fe2000801080c */
[--C-:B------:R-:W-:Y:S01]  /*7170*/  FFMA.FTZ R132, R151, UR10, -R12.reuse ;  /* 0x0000000a97847c23 */ /* 0x100fe2000801080c */
        /* <DEDUP_REMOVED lines=8> */
[----:B------:R-:W-:-:S03]  /*7200*/  FADD.FTZ R13, R169, R134 ;  /* 0x00000086a90d7221 */ /* 0x000fc60000010000 */
[----:B------:R-:W2:Y:S01]  /*7210*/  MUFU.EX2 R191, R191 ;  /* 0x000000bf00bf7308 */ /* 0x000ea20000000800 */
[----:B0-----:R-:W-:Y:S01]  /*7220*/  FFMA.FTZ R5, R2, R5, R189 ;  /* 0x0000000502057223 */ /* 0x001fe200000100bd */
[----:B------:R-:W-:-:S04]  /*7230*/  FADD.FTZ R134, R184, R13 ;  /* 0x0000000db8867221 */ /* 0x000fc80000010000 */
[----:B------:R-:W-:Y:S01]  /*7240*/  FADD.FTZ R13, R125, R134 ;  /* 0x000000867d0d7221 */ /* 0x000fe20000010000 */
[----:B------:R-:W-:Y:S01]  /*7250*/  FFMA.FTZ R134, R155, UR10, -R12 ;  /* 0x0000000a9b867c23 */ /* 0x000fe2000801080c */
[----:B------:R-:W0:Y:S01]  /*7260*/  MUFU.EX2 R120, R120 ;  /* 0x0000007800787308 */ /* 0x000e220000000800 */
[----:B-1----:R-:W-:Y:S01]  /*7270*/  FADD.FTZ R10, R20, R5 ;  /* 0x00000005140a7221 */ /* 0x002fe20000010000 */
[----:B------:R-:W-:-:S04]  /*7280*/  FADD.FTZ R136, R186, R13 ;  /* 0x0000000dba887221 */ /* 0x000fc80000010000 */
[----:B------:R-:W-:Y:S02]  /*7290*/  FADD.FTZ R13, R121, R136 ;  /* 0x00000088790d7221 */ /* 0x000fe40000010000 */
[----:B------:R-:W1:Y:S01]  /*72a0*/  MUFU.EX2 R185, R185 ;  /* 0x000000b900b97308 */ /* 0x000e620000000800 */
[----:B--2---:R-:W-:Y:S01]  /*72b0*/  FADD.FTZ R5, R191, R10 ;  /* 0x0000000abf057221 */ /* 0x004fe20000010000 */
[----:B------:R-:W-:-:S04]  /*72c0*/  FADD.FTZ R136, R180, R13 ;  /* 0x0000000db4887221 */ /* 0x000fc80000010000 */
[----:B------:R-:W-:Y:S01]  /*72d0*/  FADD.FTZ R13, R21, R136 ;  /* 0x00000088150d7221 */ /* 0x000fe20000010000 */
[--C-:B------:R-:W-:Y:S01]  /*72e0*/  FFMA.FTZ R136, R159, UR10, -R12.reuse ;  /* 0x0000000a9f887c23 */ /* 0x100fe2000801080c */
[----:B------:R-:W2:Y:S01]  /*72f0*/  MUFU.EX2 R122, R122 ;  /* 0x0000007a007a7308 */ /* 0x000ea20000000800 */
[----:B0-----:R-:W-:Y:S01]  /*7300*/  FADD.FTZ R10, R120, R5 ;  /* 0x00000005780a7221 */ /* 0x001fe20000010000 */
[----:B------:R-:W-:Y:S01]  /*7310*/  FADD.FTZ R138, R182, R13 ;  /* 0x0000000db68a7221 */ /* 0x000fe20000010000 */
[----:B------:R-:W-:-:S03]  /*7320*/  FFMA.FTZ R12, R167, UR10, -R12 ;  /* 0x0000000aa70c7c23 */ /* 0x000fc6000801080c */
        /* <DEDUP_REMOVED lines=56> */
[----:B0-----:R-:W-:-:S04]  /*76b0*/  FADD.FTZ R10, R170, R13 ;  /* 0x0000000daa0a7221 */ /* 0x001fc80000010000 */
[----:B------:R-:W-:Y:S01]  /*76c0*/  FADD.FTZ R10, R153, R10 ;  /* 0x0000000a990a7221 */ /* 0x000fe20000010000 */
[----:B-1----:R-:W-:-:S04]  /*76d0*/  FADD.FTZ R5, R166, R5 ;  /* 0x00000005a6057221 */ /* 0x002fc80000010000 */
[----:B--2---:R-:W-:Y:S01]  /*76e0*/  FADD.FTZ R5, R12, R5 ;  /* 0x000000050c057221 */ /* 0x004fe20000010000 */
[----:B------:R-:W-:Y:S06]  /*76f0*/  @!P0 BRA `(.L_x_4301) ;  /* 0x0000000000048947 */ /* 0x000fec0003800000 */
[----:B------:R-:W-:Y:S01]  /*7700*/  BPT.TRAP 0x1 ;  /* 0x000000040000795c */ /* 0x000fe20000300000 */
.L_x_4301:
[----:B------:R-:W-:Y:S01]  /*7710*/  UIADD3 UR5, UR5, 0x30860, URZ ;  /* 0x0003086005057890 */ /* 0x000fe2000fffe03f */
[C---:B------:R-:W-:Y:S01]  /*7720*/  ISETP.GT.AND P1, PT, R14.reuse, UR43, PT ;  /* 0x0000002b0e007c0c */ /* 0x040fe2000bf24270 */
[----:B------:R-:W-:Y:S01]  /*7730*/  UMOV UR7, UR38 ;  /* 0x0000002600077c82 */ /* 0x000fe20008000000 */
[----:B------:R-:W-:Y:S01]  /*7740*/  UMOV UR4, UR39 ;  /* 0x0000002700047c82 */ /* 0x000fe20008000000 */
[----:B------:R-:W-:Y:S01]  /*7750*/  UPRMT UR5, UR61, 0x654, UR5 ;  /* 0x000006543d057896 */ /* 0x000fe20008000005 */
[----:B------:R-:W-:Y:S01]  /*7760*/  F2FP.BF16.F32.PACK_AB R190, R169, R190 ;  /* 0x000000bea9be723e */ /* 0x000fe200000010ff */
[----:B------:R-:W-:Y:S01]  /*7770*/  VIADD R14, R14, 0xffffffff ;  /* 0xffffffff0e0e7836 */ /* 0x000fe20000000000 */
[----:B------:R-:W-:Y:S01]  /*7780*/  F2FP.BF16.F32.PACK_AB R171, R12, R166 ;  /* 0x000000a60cab723e */ /* 0x000fe200000010ff */
[----:B------:R-:W-:Y:S01]  /*7790*/  IMAD.MOV.U32 R13, RZ, RZ, R3 ;  /* 0x000000ffff0d7224 */ /* 0x000fe200078e0003 */
[----:B------:R-:W-:Y:S01]  /*77a0*/  F2FP.BF16.F32.PACK_AB R188, R188, R15 ;  /* 0x0000000fbcbc723e */ /* 0x000fe200000010ff */
[----:B------:R-:W-:Y:S01]  /*77b0*/  IMAD.MOV.U32 R12, RZ, RZ, R4 ;  /* 0x000000ffff0c7224 */ /* 0x000fe200078e0004 */
[----:B------:R-:W-:-:S02]  /*77c0*/  F2FP.BF16.F32.PACK_AB R189, R20, R189 ;  /* 0x000000bd14bd723e */ /* 0x000fc400000010ff */
[----:B------:R-:W-:Y:S01]  /*77d0*/  SYNCS.ARRIVE.TRANS64.RED.A1T0 RZ, [UR5], RZ ;  /* 0x000000ffffff79a7 */ /* 0x000fe20008100405 */
        /* <DEDUP_REMOVED lines=19> */
[----:B------:R-:W-:Y:S01]  /*7910*/  F2FP.BF16.F32.PACK_AB R170, R153, R170 ;  /* 0x000000aa99aa723e */ /* 0x000fe200000010ff */
[----:B------:R-:W-:Y:S06]  /*7920*/  @P1 BRA `(.L_x_4302) ;  /* 0xffffffcc00e01947 */ /* 0x000fec000383ffff */
.L_x_4283:
[----:B------:R-:W-:Y:S01]  /*7930*/  ISETP.NE.AND P2, PT, R199, 0x1, PT ;  /* 0x00000001c700780c */ /* 0x000fe20003f45270 */
[----:B------:R-:W-:Y:S01]  /*7940*/  UIADD3 UR4, UR41, 0x7f, URZ ;  /* 0x0000007f29047890 */ /* 0x000fe2000fffe03f */
[----:B------:R-:W-:Y:S02]  /*7950*/  IADD3 R11, R17, 0x1, -R11 ;  /* 0x00000001110b7810 */ /* 0x000fe40007ffe80b */
[----:B------:R-:W-:-:S09]  /*7960*/  LOP3.LUT P1, RZ, R16, 0x80000, RZ, 0xc0, !PT ;  /* 0x0008000010ff7812 */ /* 0x000fd2000782c0ff */
[----:B------:R-:W0:Y:S08]  /*7970*/  @P2 LDC R12, c[0x0][0x44c] ;  /* 0x00011300ff0c2b82 */ /* 0x000e300000000800 */
[----:B------:R-:W1:Y:S01]  /*7980*/  @P2 LDC R20, c[0x0][0x450] ;  /* 0x00011400ff142b82 */ /* 0x000e620000000800 */
[----:B0-----:R-:W-:-:S04]  /*7990*/  @P2 IMAD.HI.U32 R13, R12, UR4, RZ ;  /* 0x000000040c0d2c27 */ /* 0x001fc8000f8e00ff */
[----:B------:R-:W-:Y:S01]  /*79a0*/  IMAD.U32 R12, RZ, RZ, UR4 ;  /* 0x00000004ff0c7e24 */ /* 0x000fe2000f8e00ff */
[----:B-1----:R-:W-:-:S05]  /*79b0*/  @P2 SHF.R.U32.HI R12, RZ, R20, R13 ;  /* 0x00000014ff0c2219 */ /* 0x002fca000001160d */
[----:B------:R-:W-:-:S04]  /*79c0*/  IMAD.IADD R11, R11, 0x1, R12 ;  /* 0x000000010b0b7824 */ /* 0x000fc800078e020c */
[----:B------:R-:W-:-:S05]  /*79d0*/  VIADD R12, R11, -UR58 ;  /* 0x8000003a0b0c7c36 */ /* 0x000fca0008000000 */
[----:B------:R-:W-:Y:S01]  /*79e0*/  R2UR UR14, R12 ;  /* 0x000000000c0e72ca */ /* 0x000fe200000e0000 */
[----:B------:R-:W-:-:S14]  /*79f0*/  @!P1 BRA `(.L_x_4303) ;  /* 0x0000000000509947 */ /* 0x000fdc0003800000 */
[----:B------:R-:W-:-:S13]  /*7a00*/  R2UR UR11, R11 ;  /* 0x000000000b0b72ca */ /* 0x000fda00000e0000 */
        /* <DEDUP_REMOVED lines=11> */
.L_x_4304:
[----:B------:R-:W-:Y:S02]  /*7ac0*/  ULDC UR15, c[0x0][0x9e4] ;  /* 0x00027900000f7ab9 */ /* 0x000fe40000000800 */
[----:B------:R-:W-:-:S11]  /*7ad0*/  UISETP.NE.AND UP0, UPT, UR15, 0x1, UPT ;  /* 0x000000010f00788c */ /* 0x000fd6000bf05270 */
[----:B------:R-:W-:Y:S02]  /*7ae0*/  @UP0 ULDC.64 UR4, c[0x0][0x9e8] ;  /* 0x00027a0000040ab9 */ /* 0x000fe40000000a00 */
[----:B------:R-:W-:-:S04]  /*7af0*/  UIMAD.WIDE.U32 UR6, UR11, UR4, URZ ;  /* 0x000000040b0672a5 */ /* 0x000fc8000f8e003f */
[----:B------:R-:W-:-:S12]  /*7b00*/  @UP0 USHF.R.U32.HI UR11, URZ, UR5, UR7 ;  /* 0x000000053f0b0299 */ /* 0x000fd80008011607 */
.L_x_4305:
[----:B------:R-:W-:-:S04]  /*7b10*/  UIMAD UR11, UR11, UR15, URZ ;  /* 0x0000000f0b0b72a4 */ /* 0x000fc8000f8e023f */
[----:B------:R-:W-:-:S04]  /*7b20*/  UISETP.LT.AND UP0, UPT, UR14, UR11, UPT ;  /* 0x0000000b0e00728c */ /* 0x000fc8000bf01270 */
[----:B------:R-:W-:-:S12]  /*7b30*/  USEL UR14, UR14, UR11, !UP0 ;  /* 0x0000000b0e0e7287 */ /* 0x000fd8000c000000 */
.L_x_4303:
[----:B------:R-:W-:-:S04]  /*7b40*/  UIADD3 UR4, UR14, 0x5f, URZ ;  /* 0x0000005f0e047890 */ /* 0x000fc8000fffe03f */
[----:B------:R-:W-:-:S04]  /*7b50*/  UIMAD.WIDE UR4, UR4, 0x2aaaaaab, URZ ;  /* 0x2aaaaaab040478a5 */ /* 0x000fc8000f8e023f */
[----:B------:R-:W-:-:S04]  /*7b60*/  USHF.R.U32.HI UR4, URZ, 0x1f, UR5 ;  /* 0x0000001f3f047899 */ /* 0x000fc80008011605 */
[----:B------:R-:W-:-:S04]  /*7b70*/  ULEA.HI.SX32 UR4, UR5, UR4, 0x1c ;  /* 0x0000000405047291 */ /* 0x000fc8000f8fe23f */
        /* <DEDUP_REMOVED lines=9> */
.L_x_4317:
[----:B------:R-:W-:-:S04]  /*7c10*/  UISETP.NE.AND UP0, UPT, UR4, 0x1, UPT ;  /* 0x000000010400788c */ /* 0x000fc8000bf05270 */
[----:B------:R-:W-:-:S04]  /*7c20*/  USEL UR38, URZ, 0x1, UP0 ;  /* 0x000000013f267887 */ /* 0x000fc80008000000 */
[----:B------:R-:W-:Y:S01]  /*7c30*/  ULOP3.LUT UR38, UR7, UR38, URZ, 0x3c, !UPT ;  /* 0x0000002607267292 */ /* 0x000fe2000f8e3c3f */
[----:B------:R-:W-:Y:S11]  /*7c40*/  @!P0 BRA `(.L_x_4307) ;  /* 0x0000000000048947 */ /* 0x000ff60003800000 */
[----:B------:R-:W-:Y:S01]  /*7c50*/  BPT.TRAP 0x1 ;  /* 0x000000040000795c */ /* 0x000fe20000300000 */
.L_x_4307:
        /* <DEDUP_REMOVED lines=9> */
.L_x_4308:
[----:B-1----:R-:W-:Y:S05]  /*7cf0*/  @P1 BRA `(.L_x_4309) ;  /* 0x0000000000081947 */ /* 0x002fea0003800000 */
[----:B------:R-:W1:Y:S02]  /*7d00*/  SYNCS.PHASECHK.TRANS64.TRYWAIT P1, [UR6+0x30830], R3 ;  /* 0x03083003ff0075a7 */ /* 0x000e640008020146 */
[----:B-1----:R-:W-:Y:S05]  /*7d10*/  @!P1 BRA `(.L_x_4310) ;  /* 0x000000c800a89947 */ /* 0x002fea0003800000 */
.L_x_4309:
        /* <DEDUP_REMOVED lines=167> */
.L_x_4311:
[----:B------:R-:W-:Y:S01]  /*8790*/  ULEA UR5, UR4, UR40, 0x3 ;  /* 0x0000002804057291 */ /* 0x000fe2000f8e183f */
[----:B------:R-:W-:-:S05]  /*87a0*/  IMAD.U32 R0, RZ, RZ, UR7 ;  /* 0x00000007ff007e24 */ /* 0x000fca000f8e00ff */
[----:B------:R-:W-:-:S04]  /*87b0*/  SHF.L.U32 R0, R0, 0x1f, RZ ;  /* 0x0000001f00007819 */ /* 0x000fc800000006ff */
[----:B------:R2:W3:Y:S01]  /*87c0*/  SYNCS.PHASECHK.TRANS64.TRYWAIT P1, [UR5+0x30850], R0 ;  /* 0x03085000ff0075a7 */ /* 0x0004e20008020145 */
[----:B------:R-:W-:Y:S05]  /*87d0*/  @!P0 BRA `(.L_x_4312) ;  /* 0x0000000000048947 */ /* 0x000fea0003800000 */
[----:B------:R-:W-:Y:S01]  /*87e0*/  BPT.TRAP 0x1 ;  /* 0x000000040000795c */ /* 0x000fe20000300000 */
.L_x_4312:
[----:B---3--:R-:W-:Y:S05]  /*87f0*/  @P1 BRA `(.L_x_4313) ;  /* 0x0000000000081947 */ /* 0x008fea0003800000 */
[----:B------:R-:W3:Y:S02]  /*8800*/  SYNCS.PHASECHK.TRANS64.TRYWAIT P1, [UR5+0x30850], R0 ;  /* 0x03085000ff0075a7 */ /* 0x000ee40008020145 */
[----:B---3--:R-:W-:Y:S05]  /*8810*/  @!P1 BRA `(.L_x_4314) ;  /* 0x000000c000009947 */ /* 0x008fea0003800000 */
.L_x_4313:
        /* <DEDUP_REMOVED lines=37> */
.L_x_4315:
[----:B0-2---:R-:W-:Y:S01]  /*8a70*/  FMNMX.FTZ R0, R120, R11, !PT ;  /* 0x0000000b78007209 */ /* 0x005fe20007810000 */
[----:B------:R-:W-:Y:S01]  /*8a80*/  UMOV UR10, UR54 ;  /* 0x00000036000a7c82 */ /* 0x000fe20008000000 */
[----:B------:R-:W-:Y:S01]  /*8a90*/  FMNMX.FTZ R2, R122, R12, !PT ;  /* 0x0000000c7a027209 */ /* 0x000fe20007810000 */
[----:B------:R-:W-:Y:S01]  /*8aa0*/  UIADD3 UR6, UR6, 0x30840, URZ ;  /* 0x0003084006067890 */ /* 0x000fe2000fffe03f */
[----:B-1----:R-:W-:Y:S02]  /*8ab0*/  FMNMX.FTZ R3, R121, R0, !PT ;  /* 0x0000000079037209 */ /* 0x002fe40007810000 */
[----:B------:R-:W-:Y:S01]  /*8ac0*/  FMNMX.FTZ R13, R123, R2, !PT ;  /* 0x000000027b0d7209 */ /* 0x000fe20007810000 */
[----:B------:R-:W-:Y:S01]  /*8ad0*/  UPRMT UR6, UR61, 0x654, UR6 ;  /* 0x000006543d067896 */ /* 0x000fe20008000006 */
[----:B------:R-:W-:Y:S02]  /*8ae0*/  FMNMX.FTZ R0, R124, R3, !PT ;  /* 0x000000037c007209 */ /* 0x000fe40007810000 */
[----:B------:R-:W-:-:S02]  /*8af0*/  FMNMX.FTZ R2, R126, R13, !PT ;  /* 0x0000000d7e027209 */ /* 0x000fc40007810000 */
[----:B------:R-:W-:Y:S02]  /*8b00*/  FMNMX.FTZ R3, R125, R0, !PT ;  /* 0x000000007d037209 */ /* 0x000fe40007810000 */
[----:B------:R-:W-:Y:S02]  /*8b10*/  FMNMX.FTZ R13, R127, R2, !PT ;  /* 0x000000027f0d7209 */ /* 0x000fe40007810000 */
[----:B------:R-:W-:Y:S01]  /*8b20*/  FMNMX.FTZ R0, R128, R3, !PT ;  /* 0x0000000380007209 */ /* 0x000fe20007810000 */
[----:B------:R-:W-:Y:S01]  /*8b30*/  SYNCS.ARRIVE.TRANS64.RED.A1T0 RZ, [UR6], RZ ;  /* 0x000000ffffff79a7 */ /* 0x000fe20008100406 */
        /* <DEDUP_REMOVED lines=47> */
[----:B------:R-:W-:-:S04]  /*8e30*/  FADD.FTZ R11, -R4, R11 ;  /* 0x0000000b040b7221 */ /* 0x000fc80000010100 */
[----:B------:R-:W-:Y:S01]  /*8e40*/  FMUL.FTZ R20, R11, UR10 ;  /* 0x0000000a0b147c20 */ /* 0x000fe20008410000 */
[----:B------:R-:W-:Y:S01]  /*8e50*/  FADD.FTZ R11, -R3, R12 ;  /* 0x0000000c030b7221 */ /* 0x000fe20000010100 */
[----:B------:R-:W-:Y:S02]  /*8e60*/  FMUL.FTZ R12, R4, UR10 ;  /* 0x0000000a040c7c20 */ /* 0x000fe40008410000 */
[----:B------:R0:W-:Y:S01]  /*8e70*/  MUFU.EX2 R0, R20 ;  /* 0x0000001400007308 */ /* 0x0001e20000000800 */
[----:B------:R-:W-:Y:S01]  /*8e80*/  FMUL.FTZ R2, R11, UR10 ;  /* 0x0000000a0b027c20 */ /* 0x000fe20008410000 */
        /* <DEDUP_REMOVED lines=23> */
[----:B------:R-:W-:Y:S01]  /*9000*/  FFMA.FTZ R149, R165, UR10, -R12 ;  /* 0x0000000aa5957c23 */ /* 0x000fe2000801080c */
[----:B------:R-:W-:Y:S01]  /*9010*/  FMUL.FTZ R12, R3, UR10 ;  /* 0x0000000a030c7c20 */ /* 0x000fe20008410000 */
[----:B------:R-:W-:Y:S03]  /*9020*/  MUFU.EX2 R2, R2 ;  /* 0x0000000200027308 */ /* 0x000fe60000000800 */
[--C-:B------:R-:W-:Y:S01]  /*9030*/  FFMA.FTZ R189, R122, UR10, -R12.reuse ;  /* 0x0000000a7abd7c23 */ /* 0x100fe2000801080c */
[--C-:B0-----:R-:W-:Y:S01]  /*9040*/  FFMA.FTZ R20, R123, UR10, -R12.reuse ;  /* 0x0000000a7b147c23 */ /* 0x101fe2000801080c */
        /* <DEDUP_REMOVED lines=20> */
[----:B0-----:R-:W-:Y:S01]  /*9190*/  FFMA.FTZ R123, R0, R10, R11 ;  /* 0x0000000a007b7223 */ /* 0x001fe2000001000b */
[--C-:B------:R-:W-:Y:S01]  /*91a0*/  FFMA.FTZ R163, R163, UR10, -R12.reuse ;  /* 0x0000000aa3a37c23 */ /* 0x100fe2000801080c */
[----:B------:R-:W-:-:S05]  /*91b0*/  FFMA.FTZ R166, R166, UR10, -R12 ;  /* 0x0000000aa6a67c23 */ /* 0x000fca000801080c */
[----:B------:R-:W0:Y:S01]  /*91c0*/  MUFU.EX2 R20, R20 ;  /* 0x0000001400147308 */ /* 0x000e220000000800 */
[----:B-1----:R-:W-:-:S07]  /*91d0*/  FFMA.FTZ R5, R2, R5, R189 ;  /* 0x0000000502057223 */ /* 0x002fce00000100bd */
        /* <DEDUP_REMOVED lines=95> */
.L_x_4316:
[----:B------:R-:W-:Y:S01]  /*97d0*/  UIADD3 UR5, UR5, 0x30860, URZ ;  /* 0x0003086005057890 */ /* 0x000fe2000fffe03f */
[----:B------:R-:W-:Y:S01]  /*97e0*/  ISETP.GT.AND P1, PT, R14, UR43, PT ;  /* 0x0000002b0e007c0c */ /* 0x000fe2000bf24270 */
        /* <DEDUP_REMOVED lines=32> */
.L_x_4306:
        /* <DEDUP_REMOVED lines=9> */
[----:B------:R-:W-:Y:S01]  /*9a80*/  ULDC UR58, c[0x0][0x988] ;  /* 0x00026200003a7ab9 */ /* 0x000fe20000000800 */
[----:B------:R-:W-:-:S05]  /*9a90*/  ULDC UR59, c[0x0][0x9e0] ;  /* 0x00027800003b7ab9 */ /* 0x000fca0000000800 */
.L_x_4337:
        /* <DEDUP_REMOVED lines=8> */
.L_x_4319:
[----:B------:R-:W-:Y:S01]  /*9b20*/  ULEA UR5, UR39, UR40, 0x3 ;  /* 0x0000002827057291 */ /* 0x000fe2000f8e183f */
[----:B------:R-:W-:-:S05]  /*9b30*/  IMAD.U32 R3, RZ, RZ, UR38 ;  /* 0x00000026ff037e24 */ /* 0x000fca000f8e00ff */
[----:B------:R-:W-:-:S04]  /*9b40*/  SHF.L.U32 R3, R3, 0x1f, RZ ;  /* 0x0000001f03037819 */ /* 0x000fc800000006ff */
[----:B------:R0:W1:Y:S01]  /*9b50*/  SYNCS.PHASECHK.TRANS64.TRYWAIT P1, [UR5+0x30830], R3 ;  /* 0x03083003ff0075a7 */ /* 0x0000620008020145 */
[----:B------:R-:W-:Y:S05]  /*9b60*/  @!P0 BRA `(.L_x_4320) ;  /* 0x0000000000048947 */ /* 0x000fea0003800000 */
[----:B------:R-:W-:Y:S01]  /*9b70*/  BPT.TRAP 0x1 ;  /* 0x000000040000795c */ /* 0x000fe20000300000 */
.L_x_4320:
[----:B-1----:R-:W-:Y:S05]  /*9b80*/  @P1 BRA `(.L_x_4321) ;  /* 0x0000000000081947 */ /* 0x002fea0003800000 */
[----:B------:R-:W1:Y:S02]  /*9b90*/  SYNCS.PHASECHK.TRANS64.TRYWAIT P1, [UR5+0x30830], R3 ;  /* 0x03083003ff0075a7 */ /* 0x000e640008020145 */
[----:B-1----:R-:W-:Y:S05]  /*9ba0*/  @!P1 BRA `(.L_x_4322) ;  /* 0x000000ac00349947 */ /* 0x002fea0003800000 */
.L_x_4321:
        /* <DEDUP_REMOVED lines=167> */
.L_x_4323:
[----:B------:R-:W-:Y:S01]  /*a620*/  ULEA UR5, UR4, UR40, 0x3 ;  /* 0x0000002804057291 */ /* 0x000fe2000f8e183f */
[----:B------:R-:W-:-:S05]  /*a630*/  IMAD.U32 R0, RZ, RZ, UR6 ;  /* 0x00000006ff007e24 */ /* 0x000fca000f8e00ff */
[----:B------:R-:W-:-:S04]  /*a640*/  SHF.L.U32 R0, R0, 0x1f, RZ ;  /* 0x0000001f00007819 */ /* 0x000fc800000006ff */
[----:B------:R2:W3:Y:S01]  /*a650*/  SYNCS.PHASECHK.TRANS64.TRYWAIT P1, [UR5+0x30850], R0 ;  /* 0x03085000ff0075a7 */ /* 0x0004e20008020145 */
[----:B------:R-:W-:Y:S05]  /*a660*/  @!P0 BRA `(.L_x_4324) ;  /* 0x0000000000048947 */ /* 0x000fea0003800000 */
[----:B------:R-:W-:Y:S01]  /*a670*/  BPT.TRAP 0x1 ;  /* 0x000000040000795c */ /* 0x000fe20000300000 */
.L_x_4324:
[----:B---3--:R-:W-:Y:S05]  /*a680*/  @P1 BRA `(.L_x_4325) ;  /* 0x0000000000081947 */ /* 0x008fea0003800000 */
[----:B------:R-:W3:Y:S02]  /*a690*/  SYNCS.PHASECHK.TRANS64.TRYWAIT P1, [UR5+0x30850], R0 ;  /* 0x03085000ff0075a7 */ /* 0x000ee40008020145 */
[----:B---3--:R-:W-:Y:S05]  /*a6a0*/  @!P1 BRA `(.L_x_4326) ;  /* 0x000000a0008c9947 */ /* 0x008fea0003800000 */
.L_x_4325:
        /* <DEDUP_REMOVED lines=37> */
.L_x_4327:
[----:B------:R-:W-:Y:S01]  /*a900*/  ISETP.NE.AND P2, PT, R199, 0x1, PT ;  /* 0x00000001c700780c */ /* 0x000fe20003f45270 */
[----:B------:R-:W-:Y:S01]  /*a910*/  VIADD R2, R19, UR41 ;  /* 0x0000002913027c36 */ /* 0x000fe20008000000 */
[----:B------:R-:W-:Y:S01]  /*a920*/  ULEA UR4, UR7, UR40, 0x3 ;  /* 0x0000002807047291 */ /* 0x000fe2000f8e183f */
[----:B------:R-:W-:Y:S01]  /*a930*/  IMAD R15, R14, -0x60, RZ ;  /* 0xffffffa00e0f7824 */ /* 0x000fe200078e02ff */
[----:B------:R-:W-:Y:S02]  /*a940*/  LOP3.LUT P1, RZ, R16, 0x80000, RZ, 0xc0, !PT ;  /* 0x0008000010ff7812 */ /* 0x000fe4000782c0ff */
[----:B------:R-:W-:-:S04]  /*a950*/  UIADD3 UR4, UR4, 0x30840, URZ ;  /* 0x0003084004047890 */ /* 0x000fc8000fffe03f */
[----:B------:R-:W-:-:S03]  /*a960*/  UPRMT UR4, UR61, 0x654, UR4 ;  /* 0x000006543d047896 */ /* 0x000fc60008000004 */
[----:B01----:R-:W0:Y:S08]  /*a970*/  @P2 LDC R3, c[0x0][0x44c] ;  /* 0x00011300ff032b82 */ /* 0x003e300000000800 */
[----:B--2---:R-:W1:Y:S01]  /*a980*/  @P2 LDC R0, c[0x0][0x450] ;  /* 0x00011400ff002b82 */ /* 0x004e620000000800 */
[----:B------:R-:W-:Y:S01]  /*a990*/  SYNCS.ARRIVE.TRANS64.RED.A1T0 RZ, [UR4], RZ ;  /* 0x000000ffffff79a7 */ /* 0x000fe20008100404 */
[----:B------:R-:W-:Y:S01]  /*a9a0*/  ULOP3.LUT UR4, URZ, UR55, URZ, 0x33, !UPT ;  /* 0x000000373f047292 */ /* 0x000fe2000f8e333f */
[----:B0-----:R-:W-:-:S05]  /*a9b0*/  @P2 IMAD.HI.U32 R3, R2, R3, RZ ;  /* 0x0000000302032227 */ /* 0x001fca00078e00ff */
[----:B-1----:R-:W-:Y:S01]  /*a9c0*/  @P2 SHF.R.U32.HI R2, RZ, R0, R3 ;  /* 0x00000000ff022219 */ /* 0x002fe20000011603 */
[----:B------:R-:W-:-:S04]  /*a9d0*/  VIADD R3, R15, 0x1 ;  /* 0x000000010f037836 */ /* 0x000fc80000000000 */
[----:B------:R-:W0:Y:S01]  /*a9e0*/  SHFL.IDX PT, R20, R2, RZ, 0x1c1f ;  /* 0x001c1fff02147589 */ /* 0x000e2200000e0000 */
[----:B------:R-:W-:-:S05]  /*a9f0*/  IMAD R4, R18, -0x2, R3 ;  /* 0xfffffffe12047824 */ /* 0x000fca00078e0203 */
[C---:B------:R-:W-:Y:S01]  /*aa00*/  IADD3 R0, R4.reuse, -UR54, R17 ;  /* 0x8000003604007c10 */ /* 0x040fe2000fffe011 */
[----:B------:R-:W-:-:S04]  /*aa10*/  VIADD R4, R4, 0xffffffff ;  /* 0xffffffff04047836 */ /* 0x000fc80000000000 */
[C---:B------:R-:W-:Y:S02]  /*aa20*/  VIADD R21, R0.reuse, UR59 ;  /* 0x0000003b00157c36 */ /* 0x040fe40008000000 */
[----:B------:R-:W-:Y:S02]  /*aa30*/  VIADD R168, R0, UR4 ;  /* 0x0000000400a87c36 */ /* 0x000fe40008000000 */
[--C-:B0-----:R-:W-:Y:S02]  /*aa40*/  IMAD.IADD R0, R21, 0x1, R20.reuse ;  /* 0x0000000115007824 */ /* 0x101fe400078e0214 */
[----:B------:R-:W-:Y:S01]  /*aa50*/  IMAD.IADD R3, R168, 0x1, R20 ;  /* 0x00000001a8037824 */ /* 0x000fe200078e0214 */
[----:B------:R-:W-:Y:S06]  /*aa60*/  @!P1 BRA `(.L_x_4328) ;  /* 0x0000000000549947 */ /* 0x000fec0003800000 */
[----:B------:R-:W-:Y:S01]  /*aa70*/  IADD3 R13, R17, -UR54, R20 ;  /* 0x80000036110d7c10 */ /* 0x000fe2000fffe014 */
        /* <DEDUP_REMOVED lines=11> */
.L_x_4330:
[----:B------:R-:W-:-:S05]  /*ab30*/  IMAD.U32 R169, RZ, RZ, UR43 ;  /* 0x0000002bffa97e24 */ /* 0x000fca000f8e00ff */
[----:B------:R-:W-:-:S13]  /*ab40*/  ISETP.NE.AND P1, PT, R169, 0x1, PT ;  /* 0x00000001a900780c */ /* 0x000fda0003f25270 */
[----:B------:R-:W0:Y:S02]  /*ab50*/  @P1 LDC.64 R170, c[0x0][0x9e8] ;  /* 0x00027a00ffaa1b82 */ /* 0x000e240000000a00 */
[----:B0-----:R-:W-:-:S05]  /*ab60*/  @P1 IMAD.HI.U32 R20, R13, R170, RZ ;  /* 0x000000aa0d141227 */ /* 0x001fca00078e00ff */
[----:B------:R-:W-:-:S07]  /*ab70*/  @P1 SHF.R.U32.HI R13, RZ, R171, R20 ;  /* 0x000000abff0d1219 */ /* 0x000fce0000011614 */
.L_x_4331:
[----:B------:R-:W-:Y:S05]  /*ab80*/  BSYNC B0 ;  /* 0x0000000000007941 */ /* 0x000fea0003800000 */
.L_x_4329:
[----:B------:R-:W-:-:S05]  /*ab90*/  IMAD R13, R13, R169, R4 ;  /* 0x000000a90d0d7224 */ /* 0x000fca00078e0204 */
[----:B------:R-:W-:Y:S02]  /*aba0*/  VIADDMNMX R0, R13, R169, R0, PT ;  /* 0x000000a90d007246 */ /* 0x000fe40003800100 */
[----:B------:R-:W-:-:S07]  /*abb0*/  VIMNMX R3, R3, R13, !PT ;  /* 0x0000000d03037248 */ /* 0x000fce0007fe0100 */
.L_x_4328:
        /* <DEDUP_REMOVED lines=130> */
[----:B------:R-:W-:Y:S01]  /*b3e0*/  ISETP.GE.AND P6, PT, R15, 0x5a, PT ;  /* 0x0000005a0f00780c */ /* 0x000fe20003fc6270 */
[----:B0-----:R-:W-:-:S12]  /*b3f0*/  IMAD.IADD R15, R168, 0x1, R2 ;  /* 0x00000001a80f7824 */ /* 0x001fd800078e0202 */
[----:B------:R-:W-:Y:S02]  /*b400*/  @P6 LOP3.LUT R16, R16, 0x1, RZ, 0xfc, !PT ;  /* 0x0000000110106812 */ /* 0x000fe400078efcff */
[----:B------:R-:W-:-:S04]  /*b410*/  ISETP.GT.AND P6, PT, R3, 0x59, !P6 ;  /* 0x000000590300780c */ /* 0x000fc800077c4270 */
[----:B------:R-:W-:Y:S01]  /*b420*/  ISETP.LT.OR P6, PT, R0, 0x5a, P6 ;  /* 0x0000005a0000780c */ /* 0x000fe200037c1670 */
[----:B------:R-:W-:-:S03]  /*b430*/  IMAD.IADD R0, R21, 0x1, R2 ;  /* 0x0000000115007824 */ /* 0x000fc600078e0202 */
[----:B------:R-:W-:Y:S02]  /*b440*/  FSEL R165, R165, -INF , !P6 ;  /* 0xff800000a5a57808 */ /* 0x000fe40007000000 */
[----:B------:R-:W-:-:S13]  /*b450*/  LOP3.LUT P6, RZ, R16, 0x80000, RZ, 0xc0, !PT ;  /* 0x0008000010ff7812 */ /* 0x000fda00078cc0ff */
[----:B------:R-:W-:Y:S05]  /*b460*/  @!P6 BRA `(.L_x_4332) ;  /* 0x000000000054e947 */ /* 0x000fea0003800000 */
        /* <DEDUP_REMOVED lines=12> */
.L_x_4334:
[----:B------:R-:W-:-:S05]  /*b530*/  IMAD.U32 R21, RZ, RZ, UR43 ;  /* 0x0000002bff157e24 */ /* 0x000fca000f8e00ff */
[----:B------:R-:W-:-:S13]  /*b540*/  ISETP.NE.AND P6, PT, R21, 0x1, PT ;  /* 0x000000011500780c */ /* 0x000fda0003fc5270 */
[----:B------:R-:W0:Y:S02]  /*b550*/  @P6 LDC.64 R2, c[0x0][0x9e8] ;  /* 0x00027a00ff026b82 */ /* 0x000e240000000a00 */
[----:B0-----:R-:W-:-:S05]  /*b560*/  @P6 IMAD.HI.U32 R2, R13, R2, RZ ;  /* 0x000000020d026227 */ /* 0x001fca00078e00ff */
[----:B------:R-:W-:-:S07]  /*b570*/  @P6 SHF.R.U32.HI R13, RZ, R3, R2 ;  /* 0x00000003ff0d6219 */ /* 0x000fce0000011602 */
.L_x_4335:
[----:B------:R-:W-:Y:S05]  /*b580*/  BSYNC B0 ;  /* 0x0000000000007941 */ /* 0x000fea0003800000 */
.L_x_4333:
[----:B------:R-:W-:-:S05]  /*b590*/  IMAD R4, R13, R21, R4 ;  /* 0x000000150d047224 */ /* 0x000fca00078e0204 */
[----:B------:R-:W-:Y:S02]  /*b5a0*/  VIADDMNMX R0, R4, R21, R0, PT ;  /* 0x0000001504007246 */ /* 0x000fe40003800100 */
[----:B------:R-:W-:-:S07]  /*b5b0*/  VIMNMX R15, R15, R4, !PT ;  /* 0x000000040f0f7248 */ /* 0x000fce0007fe0100 */
.L_x_4332:
        /* <DEDUP_REMOVED lines=63> */
[----:B------:R-:W-:Y:S02]  /*b9b0*/  FMNMX.FTZ R3, R161, R2, !PT ;  /* 0x00000002a1037209 */ /* 0x000fe40007810000 */
[----:B------:R-:W-:Y:S02]  /*b9c0*/  FSEL R143, R143, -INF , !P1 ;  /* 0xff8000008f8f7808 */ /* 0x000fe40004800000 */
[----:B------:R-:W-:Y:S02]  /*b9d0*/  LOP3.LUT P1, RZ, R16, 0x1000, RZ, 0xc0, !PT ;  /* 0x0000100010ff7812 */ /* 0x000fe4000782c0ff */
[----:B------:R-:W-:-:S02]  /*b9e0*/  FMNMX.FTZ R2, R164, R3, !PT ;  /* 0x00000003a4027209 */ /* 0x000fc40007810000 */
[----:B------:R-:W-:Y:S02]  /*b9f0*/  ISETP.GT.AND P1, PT, R15, 0x30, !P1 ;  /* 0x000000300f00780c */ /* 0x000fe40004f24270 */
[----:B------:R-:W-:Y:S02]  /*ba00*/  FMNMX.FTZ R3, R165, R2, !PT ;  /* 0x00000002a5037209 */ /* 0x000fe40007810000 */
[----:B------:R-:W-:Y:S02]  /*ba10*/  ISETP.LT.OR P1, PT, R0, 0x31, P1 ;  /* 0x000000310000780c */ /* 0x000fe40000f21670 */
[----:B------:R-:W-:Y:S01]  /*ba20*/  LOP3.LUT P2, RZ, R16, 0x40, RZ, 0xc0, !PT ;  /* 0x0000004010ff7812 */ /* 0x000fe2000784c0ff */
[----:B------:R-:W0:Y:S01]  /*ba30*/  SHFL.BFLY PT, R2, R3, 0x2, 0x1f ;  /* 0x0c401f0003027f89 */ /* 0x000e2200000e0000 */
[----:B------:R-:W-:Y:S02]  /*ba40*/  FSEL R146, R146, -INF , !P1 ;  /* 0xff80000092927808 */ /* 0x000fe40004800000 */
[----:B------:R-:W-:-:S02]  /*ba50*/  LOP3.LUT P1, RZ, R16, 0x800, RZ, 0xc0, !PT ;  /* 0x0000080010ff7812 */ /* 0x000fc4000782c0ff */
[----:B------:R-:W-:Y:S02]  /*ba60*/  LOP3.LUT P6, RZ, R16, 0x20, RZ, 0xc0, !PT ;  /* 0x0000002010ff7812 */ /* 0x000fe400078cc0ff */
[C---:B------:R-:W-:Y:S02]  /*ba70*/  ISETP.GT.AND P1, PT, R15.reuse, 0x31, !P1 ;  /* 0x000000310f00780c */ /* 0x040fe40004f24270 */
[----:B------:R-:W-:Y:S02]  /*ba80*/  ISETP.GT.AND P3, PT, R15, 0x50, !P3 ;  /* 0x000000500f00780c */ /* 0x000fe40005f64270 */
[C---:B------:R-:W-:Y:S02]  /*ba90*/  ISETP.LT.OR P1, PT, R0.reuse, 0x32, P1 ;  /* 0x000000320000780c */ /* 0x040fe40000f21670 */
[----:B------:R-:W-:Y:S02]  /*baa0*/  ISETP.LT.OR P3, PT, R0, 0x51, P3 ;  /* 0x000000510000780c */ /* 0x000fe40001f61670 */
[----:B------:R-:W-:-:S02]  /*bab0*/  FSEL R147, R147, -INF , !P1 ;  /* 0xff80000093937808 */ /* 0x000fc40004800000 */
[----:B------:R-:W-:Y:S02]  /*bac0*/  LOP3.LUT P1, RZ, R16, 0x400, RZ, 0xc0, !PT ;  /* 0x0000040010ff7812 */ /* 0x000fe4000782c0ff */
[C---:B------:R-:W-:Y:S02]  /*bad0*/  ISETP.GT.AND P4, PT, R15.reuse, 0x51, !P4 ;  /* 0x000000510f00780c */ /* 0x040fe40006784270 */
[----:B------:R-:W-:Y:S02]  /*bae0*/  ISETP.GT.AND P1, PT, R15, 0x38, !P1 ;  /* 0x000000380f00780c */ /* 0x000fe40004f24270 */
[----:B------:R-:W-:Y:S02]  /*baf0*/  FSEL R162, R162, -INF , !P3 ;  /* 0xff800000a2a27808 */ /* 0x000fe40005800000 */
[----:B------:R-:W-:Y:S02]  /*bb00*/  ISETP.LT.OR P1, PT, R0, 0x39, P1 ;  /* 0x000000390000780c */ /* 0x000fe40000f21670 */
[----:B0-----:R-:W-:-:S02]  /*bb10*/  FMNMX.FTZ R20, R3, R2, !PT ;  /* 0x0000000203147209 */ /* 0x001fc40007810000 */
[----:B------:R-:W-:Y:S02]  /*bb20*/  FSEL R150, R150, -INF , !P1 ;  /* 0xff80000096967808 */ /* 0x000fe40004800000 */
[----:B------:R-:W-:Y:S01]  /*bb30*/  LOP3.LUT P1, RZ, R16, 0x200, RZ, 0xc0, !PT ;  /* 0x0000020010ff7812 */ /* 0x000fe2000782c0ff */
[----:B------:R-:W0:Y:S01]  /*bb40*/  SHFL.BFLY PT, R13, R20, 0x1, 0x1f ;  /* 0x0c201f00140d7f89 */ /* 0x000e2200000e0000 */
[C---:B------:R-:W-:Y:S02]  /*bb50*/  ISETP.GT.AND P5, PT, R15.reuse, 0x58, !P5 ;  /* 0x000000580f00780c */ /* 0x040fe40006fa4270 */
[----:B------:R-:W-:Y:S02]  /*bb60*/  ISETP.GT.AND P1, PT, R15, 0x39, !P1 ;  /* 0x000000390f00780c */ /* 0x000fe40004f24270 */
[C---:B------:R-:W-:Y:S02]  /*bb70*/  ISETP.LT.OR P4, PT, R0.reuse, 0x52, P4 ;  /* 0x000000520000780c */ /* 0x040fe40002781670 */
[----:B------:R-:W-:-:S02]  /*bb80*/  ISETP.LT.OR P1, PT, R0, 0x3a, P1 ;  /* 0x0000003a0000780c */ /* 0x000fc40000f21670 */
[----:B------:R-:W-:Y:S02]  /*bb90*/  ISETP.LT.OR P5, PT, R0, 0x59, P5 ;  /* 0x000000590000780c */ /* 0x000fe40002fa1670 */
[----:B------:R-:W-:Y:S02]  /*bba0*/  FSEL R151, R151, -INF , !P1 ;  /* 0xff80000097977808 */ /* 0x000fe40004800000 */
[----:B------:R-:W-:Y:S02]  /*bbb0*/  LOP3.LUT P1, RZ, R16, 0x100, RZ, 0xc0, !PT ;  /* 0x0000010010ff7812 */ /* 0x000fe4000782c0ff */
[----:B------:R-:W-:Y:S02]  /*bbc0*/  FSEL R163, R163, -INF , !P4 ;  /* 0xff800000a3a37808 */ /* 0x000fe40006000000 */
[----:B------:R-:W-:Y:S02]  /*bbd0*/  ISETP.GT.AND P1, PT, R15, 0x40, !P1 ;  /* 0x000000400f00780c */ /* 0x000fe40004f24270 */
[----:B------:R-:W-:-:S02]  /*bbe0*/  FSEL R166, R166, -INF , !P5 ;  /* 0xff800000a6a67808 */ /* 0x000fc40006800000 */
[----:B------:R-:W-:Y:S02]  /*bbf0*/  ISETP.LT.OR P1, PT, R0, 0x41, P1 ;  /* 0x000000410000780c */ /* 0x000fe40000f21670 */
[----:B0-----:R-:W-:Y:S02]  /*bc00*/  FMNMX.FTZ R4, R20, R13, !PT ;  /* 0x0000000d14047209 */ /* 0x001fe40007810000 */
[----:B------:R-:W-:Y:S02]  /*bc10*/  FSEL R154, R154, -INF , !P1 ;  /* 0xff8000009a9a7808 */ /* 0x000fe40004800000 */
[----:B------:R-:W-:Y:S01]  /*bc20*/  LOP3.LUT P1, RZ, R16, 0x80, RZ, 0xc0, !PT ;  /* 0x0000008010ff7812 */ /* 0x000fe2000782c0ff */
[----:B------:R-:W-:-:S03]  /*bc30*/  FMUL.FTZ R2, R4, UR10 ;  /* 0x0000000a04027c20 */ /* 0x000fc60008410000 */
[----:B------:R-:W-:-:S04]  /*bc40*/  ISETP.GT.AND P1, PT, R15, 0x41, !P1 ;  /* 0x000000410f00780c */ /* 0x000fc80004f24270 */
        /* <DEDUP_REMOVED lines=9> */
[C---:B------:R-:W-:Y:S02]  /*bce0*/  ISETP.GT.AND P1, PT, R15.reuse, RZ, !P6 ;  /* 0x000000ff0f00720c */ /* 0x040fe40007724270 */
        /* <DEDUP_REMOVED lines=58> */
[----:B------:R-:W-:Y:S02]  /*c090*/  FMNMX.FTZ R3, R163, R20, !PT ;  /* 0x00000014a3037209 */ /* 0x000fe40007810000 */
[----:B------:R-:W-:Y:S01]  /*c0a0*/  FSEL R20, R4, RZ, P1 ;  /* 0x000000ff04147208 */ /* 0x000fe20000800000 */
[----:B------:R-:W-:Y:S01]  /*c0b0*/  MUFU.EX2 R121, R121 ;  /* 0x0000007900797308 */ /* 0x000fe20000000800 */
[----:B------:R-:W-:-:S03]  /*c0c0*/  FMNMX.FTZ R0, R166, R3, !PT ;  /* 0x00000003a6007209 */ /* 0x000fc60007810000 */
[----:B------:R-:W-:Y:S01]  /*c0d0*/  FADD.FTZ R20, -R20, R11 ;  /* 0x0000000b14147221 */ /* 0x000fe20000010100 */
        /* <DEDUP_REMOVED lines=12> */
[----:B------:R-:W-:-:S06]  /*c1a0*/  FMUL.FTZ R0, R20, UR10 ;  /* 0x0000000a14007c20 */ /* 0x000fcc0008410000 */
[----:B------:R-:W-:Y:S01]  /*c1b0*/  MUFU.EX2 R176, R176 ;  /* 0x000000b000b07308 */ /* 0x000fe20000000800 */
[C---:B------:R-:W-:Y:S01]  /*c1c0*/  FSETP.NEU.FTZ.AND P1, PT, R3.reuse, -INF , PT ;  /* 0xff8000000300780b */ /* 0x040fe20003f3d000 */
[----:B------:R-:W-:-:S05]  /*c1d0*/  FMUL.FTZ R120, R3, UR10 ;  /* 0x0000000a03787c20 */ /* 0x000fca0008410000 */
[----:B------:R-:W-:Y:S01]  /*c1e0*/  FSEL R20, R120, RZ, P1 ;  /* 0x000000ff78147208 */ /* 0x000fe20000800000 */
[----:B------:R-:W0:Y:S04]  /*c1f0*/  MUFU.EX2 R0, R0 ;  /* 0x0000000000007308 */ /* 0x000e280000000800 */
        /* <DEDUP_REMOVED lines=10> */
[----:B------:R-:W-:Y:S01]  /*c2a0*/  FMUL.FTZ R123, R123, UR10 ;  /* 0x0000000a7b7b7c20 */ /* 0x000fe20008410000 */
[--C-:B------:R-:W-:Y:S01]  /*c2b0*/  FFMA.FTZ R126, R135, UR10, -R20.reuse ;  /* 0x0000000a877e7c23 */ /* 0x100fe20008010814 */
[--C-:B------:R-:W-:Y:S01]  /*c2c0*/  FFMA.FTZ R181, R138, UR10, -R20.reuse ;  /* 0x0000000a8ab57c23 */ /* 0x100fe20008010814 */
[----:B0-----:R-:W-:Y:S01]  /*c2d0*/  FFMA.FTZ R127, R0, R10, R13 ;  /* 0x0000000a007f7223 */ /* 0x001fe2000001000d */
[--C-:B------:R-:W-:Y:S01]  /*c2e0*/  FFMA.FTZ R128, R139, UR10, -R20.reuse ;  /* 0x0000000a8b807c23 */ /* 0x100fe20008010814 */
[----:B------:R-:W-:Y:S01]  /*c2f0*/  MUFU.EX2 R189, R189 ;  /* 0x000000bd00bd7308 */ /* 0x000fe20000000800 */
[--C-:B------:R-:W-:Y:S01]  /*c300*/  FFMA.FTZ R183, R142, UR10, -R20.reuse ;  /* 0x0000000a8eb77c23 */ /* 0x100fe20008010814 */
[----:B------:R-:W-:Y:S01]  /*c310*/  FADD.FTZ R127, R188, R127 ;  /* 0x0000007fbc7f7221 */ /* 0x000fe20000010000 */
[--C-:B------:R-:W-:Y:S01]  /*c320*/  FFMA.FTZ R12, R143, UR10, -R20.reuse ;  /* 0x0000000a8f0c7c23 */ /* 0x100fe20008010814 */
[--C-:B------:R-:W-:Y:S01]  /*c330*/  FFMA.FTZ R177, R146, UR10, -R20.reuse ;  /* 0x0000000a92b17c23 */ /* 0x100fe20008010814 */
[--C-:B------:R-:W-:Y:S01]  /*c340*/  FFMA.FTZ R130, R147, UR10, -R20.reuse ;  /* 0x0000000a93827c23 */ /* 0x100fe20008010814 */
[----:B------:R-:W-:Y:S01]  /*c350*/  FADD.FTZ R134, R190, R127 ;  /* 0x0000007fbe867221 */ /* 0x000fe20000010000 */
[--C-:B------:R-:W-:Y:S01]  /*c360*/  FFMA.FTZ R179, R150, UR10, -R20.reuse ;  /* 0x0000000a96b37c23 */ /* 0x100fe20008010814 */
[----:B------:R0:W1:Y:S01]  /*c370*/  MUFU.EX2 R2, R123 ;  /* 0x0000007b00027308 */ /* 0x0000620000000800 */
[--C-:B------:R-:W-:Y:S01]  /*c380*/  FFMA.FTZ R132, R151, UR10, -R20.reuse ;  /* 0x0000000a97847c23 */ /* 0x100fe20008010814 */
[--C-:B------:R-:W-:Y:S01]  /*c390*/  FFMA.FTZ R173, R154, UR10, -R20.reuse ;  /* 0x0000000a9aad7c23 */ /* 0x100fe20008010814 */
[--C-:B------:R-:W-:Y:S01]  /*c3a0*/  FFMA.FTZ R175, R158, UR10, -R20.reuse ;  /* 0x0000000a9eaf7c23 */ /* 0x100fe20008010814 */
[--C-:B------:R-:W-:Y:S01]  /*c3b0*/  FFMA.FTZ R162, R162, UR10, -R20.reuse ;  /* 0x0000000aa2a27c23 */ /* 0x100fe20008010814 */
[--C-:B------:R-:W-:Y:S01]  /*c3c0*/  FFMA.FTZ R163, R163, UR10, -R20.reuse ;  /* 0x0000000aa3a37c23 */ /* 0x100fe20008010814 */
[----:B------:R-:W-:-:S02]  /*c3d0*/  FFMA.FTZ R166, R166, UR10, -R20 ;  /* 0x0000000aa6a67c23 */ /* 0x000fc40008010814 */
[----:B------:R-:W2:Y:S01]  /*c3e0*/  MUFU.EX2 R191, R191 ;  /* 0x000000bf00bf7308 */ /* 0x000ea20000000800 */
[----:B0-----:R-:W-:-:S04]  /*c3f0*/  FADD.FTZ R123, R21, R134 ;  /* 0x00000086157b7221 */ /* 0x001fc80000010000 */
[----:B------:R-:W-:-:S03]  /*c400*/  FADD.FTZ R134, R184, R123 ;  /* 0x0000007bb8867221 */ /* 0x000fc60000010000 */
[----:B------:R-:W0:Y:S01]  /*c410*/  MUFU.EX2 R122, R122 ;  /* 0x0000007a007a7308 */ /* 0x000e220000000800 */
[----:B-1----:R-:W-:Y:S01]  /*c420*/  FFMA.FTZ R5, R2, R5, R189 ;  /* 0x0000000502057223 */ /* 0x002fe200000100bd */
[----:B------:R-:W-:Y:S01]  /*c430*/  FADD.FTZ R123, R121, R134 ;  /* 0x00000086797b7221 */ /* 0x000fe20000010000 */
[----:B------:R-:W-:Y:S02]  /*c440*/  FFMA.FTZ R134, R155, UR10, -R20 ;  /* 0x0000000a9b867c23 */ /* 0x000fe40008010814 */
[----:B------:R-:W-:Y:S01]  /*c450*/  FADD.FTZ R10, R120, R5 ;  /* 0x00000005780a7221 */ /* 0x000fe20000010000 */
[----:B------:R-:W-:Y:S02]  /*c460*/  FADD.FTZ R136, R186, R123 ;  /* 0x0000007bba887221 */ /* 0x000fe40000010000 */
[----:B------:R-:W1:Y:S01]  /*c470*/  MUFU.EX2 R185, R185 ;  /* 0x000000b900b97308 */ /* 0x000e620000000800 */
[----:B--2---:R-:W-:Y:S01]  /*c480*/  FADD.FTZ R5, R191, R10 ;  /* 0x0000000abf057221 */ /* 0x004fe20000010000 */
[----:B------:R-:W-:-:S04]  /*c490*/  FADD.FTZ R123, R125, R136 ;  /* 0x000000887d7b7221 */ /* 0x000fc80000010000 */
[----:B------:R-:W-:Y:S02]  /*c4a0*/  FADD.FTZ R136, R180, R123 ;  /* 0x0000007bb4887221 */ /* 0x000fe40000010000 */
[----:B------:R-:W2:Y:S01]  /*c4b0*/  MUFU.EX2 R124, R124 ;  /* 0x0000007c007c7308 */ /* 0x000ea20000000800 */
[----:B0-----:R-:W-:Y:S01]  /*c4c0*/  FADD.FTZ R10, R122, R5 ;  /* 0x000000057a0a7221 */ /* 0x001fe20000010000 */
[----:B------:R-:W-:Y:S01]  /*c4d0*/  FADD.FTZ R123, R129, R136 ;  /* 0x00000088817b7221 */ /* 0x000fe20000010000 */
[--C-:B------:R-:W-:Y:S01]  /*c4e0*/  FFMA.FTZ R136, R159, UR10, -R20.reuse ;  /* 0x0000000a9f887c23 */ /* 0x100fe20008010814 */
[----:B------:R-:W-:Y:S02]  /*c4f0*/  FFMA.FTZ R20, R167, UR10, -R20 ;  /* 0x0000000aa7147c23 */ /* 0x000fe40008010814 */
        /* <DEDUP_REMOVED lines=59> */
[----:B------:R-:W-:Y:S01]  /*c8b0*/  FADD.FTZ R10, R11, R10 ;  /* 0x0000000a0b0a7221 */ /* 0x000fe20000010000 */
[----:B--2---:R-:W-:-:S04]  /*c8c0*/  FADD.FTZ R5, R166, R5 ;  /* 0x00000005a6057221 */ /* 0x004fc80000010000 */
[----:B0-----:R-:W-:Y:S01]  /*c8d0*/  FADD.FTZ R5, R20, R5 ;  /* 0x0000000514057221 */ /* 0x001fe20000010000 */
[----:B------:R-:W-:Y:S06]  /*c8e0*/  @!P0 BRA `(.L_x_4336) ;  /* 0x0000000000048947 */ /* 0x000fec0003800000 */
[----:B------:R-:W-:Y:S01]  /*c8f0*/  BPT.TRAP 0x1 ;  /* 0x000000040000795c */ /* 0x000fe20000300000 */
.L_x_4336:
        /* <DEDUP_REMOVED lines=34> */
.L_x_4318:
        /* <DEDUP_REMOVED lines=99> */
.L_x_4338:
[----:B------:R-:W-:Y:S01]  /*d150*/  ULEA UR5, UR39, UR40, 0x3 ;  /* 0x0000002827057291 */ /* 0x000fe2000f8e183f */
[----:B------:R-:W-:-:S05]  /*d160*/  IMAD.U32 R0, RZ, RZ, UR38 ;  /* 0x00000026ff007e24 */ /* 0x000fca000f8e00ff */
[----:B------:R-:W-:-:S04]  /*d170*/  SHF.L.U32 R0, R0, 0x1f, RZ ;  /* 0x0000001f00007819 */ /* 0x000fc800000006ff */
[----:B------:R0:W1:Y:S01]  /*d180*/  SYNCS.PHASECHK.TRANS64.TRYWAIT P1, [UR5+0x30850], R0 ;  /* 0x03085000ff0075a7 */ /* 0x0000620008020145 */
[----:B------:R-:W-:Y:S05]  /*d190*/  @!P0 BRA `(.L_x_4339) ;  /* 0x0000000000048947 */ /* 0x000fea0003800000 */
[----:B------:R-:W-:Y:S01]  /*d1a0*/  BPT.TRAP 0x1 ;  /* 0x000000040000795c */ /* 0x000fe20000300000 */
.L_x_4339:
[----:B-1----:R-:W-:Y:S05]  /*d1b0*/  @P1 BRA `(.L_x_4340) ;  /* 0x0000000000081947 */ /* 0x002fea0003800000 */
[----:B------:R-:W1:Y:S02]  /*d1c0*/  SYNCS.PHASECHK.TRANS64.TRYWAIT P1, [UR5+0x30850], R0 ;  /* 0x03085000ff0075a7 */ /* 0x000e640008020145 */
[----:B-1----:R-:W-:Y:S05]  /*d1d0*/  @!P1 BRA `(.L_x_4341) ;  /* 0x0000007400d89947 */ /* 0x002fea0003800000 */
.L_x_4340:
        /* <DEDUP_REMOVED lines=10> */
[----:B------:R-:W-:-:S07]  /*d280*/  UIMAD UR4, UR39, 0x900, UR4 ;  /* 0x00000900270478a4 */ /* 0x000fce000f8e0204 */
[----:B------:R-:W-:Y:S02]  /*d290*/  UMOV UR6, UR4 ;  /* 0x0000000400067c82 */ /* 0x000fe40008000000 */
[----:B------:R-:W-:Y:S01]  /*d2a0*/  HGMMA.64x192x16.F32.BF16 R24, R188, gdesc[UR4].tnspB, R24, gsb0 ;  /* 0x42e00004bc187df0 */ /* 0x000fe20008001818 */
        /* <DEDUP_REMOVED lines=39> */
[----:B------:R-:W-:Y:S01]  /*d520*/  UIADD3 UR4, UR4, 0x280, URZ ;  /* 0x0000028004047890 */ /* 0x000fe2000fffe03f */
[----:B------:R-:W-:Y:S02]  /*d530*/  WARPGROUP.DEPBAR.LE gsb0, 0x0 ;  /* 0x00008000000079c5 */ /* 0x000fe40000010000 */
[----:B------:R-:W-:-:S14]  /*d540*/  WARPGROUP.ARRIVE ;  /* 0x00000000000079c5 */ /* 0x000fdc0000000000 */
        /* <DEDUP_REMOVED lines=9> */
.L_x_4342:
[----:B------:R-:W-:Y:S01]  /*d5e0*/  R2UR UR6, R197 ;  /* 0x00000000c50672ca */ /* 0x000fe200000e0000 */
[----:B------:R-:W-:Y:S01]  /*d5f0*/  UIADD3 UR4, UR5, 0x30860, URZ ;  /* 0x0003086005047890 */ /* 0x000fe2000fffe03f */
[-C--:B------:R-:W-:Y:S01]  /*d600*/  FMUL.FTZ R137, R91, R17.reuse ;  /* 0x000000115b897220 */ /* 0x080fe20000410000 */
[----:B------:R-:W-:Y:S01]  /*d610*/  UIADD3 UR39, UR39, 0x1, URZ ;  /* 0x0000000127277890 */ /* 0x000fe2000fffe03f */
[-C--:B------:R-:W-:Y:S01]  /*d620*/  FMUL.FTZ R91, R94, R17.reuse ;  /* 0x000000115e5b7220 */ /* 0x080fe20000410000 */
[----:B------:R-:W-:Y:S01]  /*d630*/  UPRMT UR4, UR61, 0x654, UR4 ;  /* 0x000006543d047896 */ /* 0x000fe20008000004 */
[----:B------:R-:W-:Y:S01]  /*d640*/  FMUL.FTZ R94, R95, R17 ;  /* 0x000000115f5e7220 */ /* 0x000fe20000410000 */
[----:B------:R-:W-:Y:S01]  /*d650*/  UISETP.NE.AND UP0, UPT, UR39, 0x2, UPT ;  /* 0x000000022700788c */ /* 0x000fe2000bf05270 */
[----:B------:R-:W-:Y:S01]  /*d660*/  FMUL.FTZ R4, R24, R5 ;  /* 0x0000000518047220 */ /* 0x000fe20000410000 */
[----:B------:R-:W-:Y:S01]  /*d670*/  FMUL.FTZ R95, R99, R17 ;  /* 0x00000011635f7220 */ /* 0x000fe20000410000 */
[-C--:B------:R-:W-:Y:S01]  /*d680*/  FMUL.FTZ R25, R25, R5.reuse ;  /* 0x0000000519197220 */ /* 0x080fe20000410000 */
[-C--:B------:R-:W-:Y:S01]  /*d690*/  FMUL.FTZ R6, R28, R5.reuse ;  /* 0x000000051c067220 */ /* 0x080fe20000410000 */
[-C--:B------:R-:W-:Y:S01]  /*d6a0*/  FMUL.FTZ R7, R29, R5.reuse ;  /* 0x000000051d077220 */ /* 0x080fe20000410000 */
[----:B------:R-:W-:Y:S01]  /*d6b0*/  UIADD3 UR6, UR6, 0x1, URZ ;  /* 0x0000000106067890 */ /* 0x000fe2000fffe03f */
[----:B------:R-:W-:Y:S01]  /*d6c0*/  SYNCS.ARRIVE.TRANS64.RED.A1T0 RZ, [UR4], RZ ;  /* 0x000000ffffff79a7 */ /* 0x000fe20008100404 */
        /* <DEDUP_REMOVED lines=93> */
.L_x_4264:
        /* <DEDUP_REMOVED lines=12> */
[----:B------:R-:W-:Y:S01]  /*dd60*/  F2FP.BF16.F32.PACK_AB R6, R7, R6 ;  /* 0x000000060706723e */ /* 0x000fe200000010ff */
[----:B------:R-:W-:Y:S01]  /*dd70*/  ULDC.64 UR8, c[0x0][0xb90] ;  /* 0x0002e40000087ab9 */ /* 0x000fe20000000a00 */
[----:B------:R-:W-:Y:S02]  /*dd80*/  F2FP.BF16.F32.PACK_AB R7, R152, R33 ;  /* 0x000000219807723e */ /* 0x000fe400000010ff */
[----:B------:R-:W-:Y:S02]  /*dd90*/  F2FP.BF16.F32.PACK_AB R4, R25, R4 ;  /* 0x000000041904723e */ /* 0x000fe400000010ff */
[----:B------:R-:W-:Y:S02]  /*dda0*/  R2UR UR11, R194 ;  /* 0x00000000c20b72ca */ /* 0x000fe400000e0000 */
[----:B------:R-:W-:-:S02]  /*ddb0*/  R2UR UR13, R195 ;  /* 0x00000000c30d72ca */ /* 0x000fc400000e0000 */
[----:B------:R-:W-:Y:S02]  /*ddc0*/  F2FP.BF16.F32.PACK_AB R5, R150, R5 ;  /* 0x000000059605723e */ /* 0x000fe400000010ff */
[----:B------:R-:W-:Y:S02]  /*ddd0*/  F2FP.BF16.F32.PACK_AB R10, R11, R10 ;  /* 0x0000000a0b0a723e */ /* 0x000fe400000010ff */
[----:B------:R-:W-:Y:S02]  /*dde0*/  F2FP.BF16.F32.PACK_AB R8, R15, R8 ;  /* 0x000000080f08723e */ /* 0x000fe400000010ff */
[----:B------:R-:W-:Y:S02]  /*ddf0*/  F2FP.BF16.F32.PACK_AB R11, R146, R131 ;  /* 0x00000083920b723e */ /* 0x000fe400000010ff */
[----:B------:R-:W-:Y:S01]  /*de00*/  F2FP.BF16.F32.PACK_AB R12, R13, R12 ;  /* 0x0000000c0d0c723e */ /* 0x000fe200000010ff */
[----:B------:R-:W-:Y:S01]  /*de10*/  USHF.R.S32.HI UR10, URZ, 0x1f, UR11 ;  /* 0x0000001f3f0a7899 */ /* 0x000fe2000801140b */
[----:B------:R-:W-:Y:S01]  /*de20*/  F2FP.BF16.F32.PACK_AB R13, R145, R130 ;  /* 0x00000082910d723e */ /* 0x000fe200000010ff */
[----:B------:R-:W-:Y:S01]  /*de30*/  UIMAD.WIDE.U32 UR6, UR11, UR8, URZ ;  /* 0x000000080b0672a5 */ /* 0x000fe2000f8e003f */
[----:B------:R-:W-:Y:S01]  /*de40*/  F2FP.BF16.F32.PACK_AB R14, R53, R14 ;  /* 0x0000000e350e723e */ /* 0x000fe200000010ff */
[----:B------:R-:W-:Y:S01]  /*de50*/  UIMAD UR5, UR10, UR8, URZ ;  /* 0x000000080a0572a4 */ /* 0x000fe2000f8e023f */
[----:B------:R-:W-:Y:S01]  /*de60*/  F2FP.BF16.F32.PACK_AB R15, R144, R129 ;  /* 0x00000081900f723e */ /* 0x000fe200000010ff */
[----:B------:R-:W-:Y:S01]  /*de70*/  USHF.R.S32.HI UR12, URZ, 0x1f, UR13 ;  /* 0x0000001f3f0c7899 */ /* 0x000fe2000801140d */
[----:B------:R-:W-:Y:S01]  /*de80*/  F2FP.BF16.F32.PACK_AB R24, R57, R24 ;  /* 0x000000183918723e */ /* 0x000fe200000010ff */
[----:B------:R-:W-:Y:S01]  /*de90*/  UIMAD UR5, UR11, UR9, UR5 ;  /* 0x000000090b0572a4 */ /* 0x000fe2000f8e0205 */
[----:B------:R-:W-:-:S02]  /*dea0*/  F2FP.BF16.F32.PACK_AB R88, R89, R88 ;  /* 0x000000585958723e */ /* 0x000fc400000010ff */
[----:B------:R-:W-:Y:S02]  /*deb0*/  MOV R48, R17 ;  /* 0x0000001100307202 */ /* 0x000fe40000000f00 */
[----:B0-----:R-:W-:Y:S01]  /*dec0*/  MOV R49, R20 ;  /* 0x0000001400317202 */ /* 0x001fe20000000f00 */
[----:B------:R-:W-:Y:S01]  /*ded0*/  ULDC.64 UR8, c[0x0][0xb98] ;  /* 0x0002e60000087ab9 */ /* 0x000fe20000000a00 */
[----:B------:R-:W-:Y:S01]  /*dee0*/  UIADD3 UR7, UR7, UR5, URZ ;  /* 0x0000000507077290 */ /* 0x000fe2000fffe03f */
[----:B------:R-:W-:Y:S01]  /*def0*/  F2FP.BF16.F32.PACK_AB R89, R137, R90 ;  /* 0x0000005a8959723e */ /* 0x000fe200000010ff */
[----:B------:R-:W-:Y:S01]  /*df00*/  UIMAD UR5, UR12, UR8, URZ ;  /* 0x000000080c0572a4 */ /* 0x000fe2000f8e023f */
[--C-:B------:R-:W-:Y:S01]  /*df10*/  IMAD.WIDE R46, R202, 0x2, R48.reuse ;  /* 0x00000002ca2e7825 */ /* 0x100fe200078e0230 */
[----:B------:R-:W-:Y:S01]  /*df20*/  UIMAD.WIDE.U32 UR6, UR13, UR8, UR6 ;  /* 0x000000080d0672a5 */ /* 0x000fe2000f8e0006 */
[----:B------:R-:W-:Y:S01]  /*df30*/  F2FP.BF16.F32.PACK_AB R96, R97, R96 ;  /* 0x000000606160723e */ /* 0x000fe200000010ff */
[----:B------:R-:W-:Y:S01]  /*df40*/  UIMAD UR5, UR13, UR9, UR5 ;  /* 0x000000090d0572a4 */ /* 0x000fe2000f8e0205 */
[----:B------:R-:W-:Y:S01]  /*df50*/  IMAD.WIDE R48, R21, 0x2, R48 ;  /* 0x0000000215307825 */ /* 0x000fe200078e0230 */
[C---:B------:R-:W-:Y:S01]  /*df60*/  IADD3 R27, P5, R46.reuse, 0x8060, RZ ;  /* 0x000080602e1b7810 */ /* 0x040fe20007fbe0ff */
[----:B------:R-:W-:Y:S01]  /*df70*/  ULDC.64 UR8, c[0x0][0xae8] ;  /* 0x0002ba0000087ab9 */ /* 0x000fe20000000a00 */
[----:B------:R-:W-:-:S02]  /*df80*/  LOP3.LUT R21, R46, 0x380, RZ, 0xc0, !PT ;  /* 0x000003802e157812 */ /* 0x000fc400078ec0ff */
[----:B------:R-:W-:Y:S02]  /*df90*/  LOP3.LUT R26, R27, 0x380, RZ, 0xc0, !PT ;  /* 0x000003801b1a7812 */ /* 0x000fe400078ec0ff */
[----:B------:R-:W-:Y:S02]  /*dfa0*/  IADD3 R43, P0, R46, 0x8020, RZ ;  /* 0x000080202e2b7810 */ /* 0x000fe40007f1e0ff */
[----:B------:R-:W-:Y:S02]  /*dfb0*/  SHF.R.U64 R26, R26, 0x3, RZ ;  /* 0x000000031a1a7819 */ /* 0x000fe400000012ff */
[C---:B------:R-:W-:Y:S01]  /*dfc0*/  IADD3 R45, P6, R46.reuse, 0x8040, RZ ;  /* 0x000080402e2d7810 */ /* 0x040fe20007fde0ff */
[--C-:B------:R-:W-:Y:S01]  /*dfd0*/  IMAD.X R55, RZ, RZ, R47.reuse, P0 ;  /* 0x000000ffff377224 */ /* 0x100fe200000e062f */
[----:B------:R-:W-:Y:S02]  /*dfe0*/  IADD3 R30, P1, R46, 0x8000, RZ ;  /* 0x000080002e1e7810 */ /* 0x000fe40007f3e0ff */
[----:B------:R-:W-:Y:S01]  /*dff0*/  SHF.R.U64 R21, R21, 0x3, RZ ;  /* 0x0000000315157819 */ /* 0x000fe200000012ff */
[--C-:B------:R-:W-:Y:S01]  /*e000*/  IMAD.X R51, RZ, RZ, R47.reuse, P6 ;  /* 0x000000ffff337224 */ /* 0x100fe200030e062f */
[----:B------:R-:W-:Y:S01]  /*e010*/  LOP3.LUT R32, R43, 0x380, RZ, 0xc0, !PT ;  /* 0x000003802b207812 */ /* 0x000fe200078ec0ff */
[--C-:B------:R-:W-:Y:S01]  /*e020*/  IMAD.X R59, RZ, RZ, R47.reuse, P1 ;  /* 0x000000ffff3b7224 */ /* 0x100fe200008e062f */
[----:B------:R-:W-:Y:S01]  /*e030*/  LOP3.LUT R26, R26, R27, RZ, 0x3c, !PT ;  /* 0x0000001b1a1a7212 */ /* 0x000fe200078e3cff */
        /* <DEDUP_REMOVED lines=13> */
[----:B------:R-:W-:Y:S01]  /*e110*/  LOP3.LUT R46, R21, R46, RZ, 0x3c, !PT ;  /* 0x0000002e152e7212 */ /* 0x000fe200078e3cff */
[--C-:B------:R-:W-:Y:S01]  /*e120*/  IMAD.X R83, RZ, RZ, R47.reuse, P0 ;  /* 0x000000ffff537224 */ /* 0x100fe200000e062f */
[----:B------:R-:W-:Y:S01]  /*e130*/  SHF.R.U64 R32, R32, 0x3, RZ ;  /* 0x0000000320207819 */ /* 0x000fe200000012ff */
[----:B------:R-:W-:Y:S01]  /*e140*/  IMAD.X R87, RZ, RZ, R47, P1 ;  /* 0x000000ffff577224 */ /* 0x000fe200008e062f */
[----:B------:R-:W-:-:S02]  /*e150*/  LOP3.LUT R21, R30, 0x380, RZ, 0xc0, !PT ;  /* 0x000003801e157812 */ /* 0x000fc400078ec0ff */
[----:B------:R-:W-:Y:S02]  /*e160*/  LOP3.LUT R54, R32, R43, RZ, 0x3c, !PT ;  /* 0x0000002b20367212 */ /* 0x000fe400078e3cff */
[----:B------:R-:W-:Y:S02]  /*e170*/  LOP3.LUT R20, R41, 0x380, RZ, 0xc0, !PT ;  /* 0x0000038029147812 */ /* 0x000fe400078ec0ff */
[----:B------:R-:W-:Y:S02]  /*e180*/  SHF.R.U64 R21, R21, 0x3, RZ ;  /* 0x0000000315157819 */ /* 0x000fe400000012ff */
[----:B------:R-:W-:Y:S02]  /*e190*/  LOP3.LUT R32, R39, 0x380, RZ, 0xc0, !PT ;  /* 0x0000038027207812 */ /* 0x000fe400078ec0ff */
[----:B------:R-:W-:Y:S02]  /*e1a0*/  SHF.R.U64 R20, R20, 0x3, RZ ;  /* 0x0000000314147819 */ /* 0x000fe400000012ff */
[----:B------:R-:W-:-:S02]  /*e1b0*/  LOP3.LUT R58, R21, R30, RZ, 0x3c, !PT ;  /* 0x0000001e153a7212 */ /* 0x000fc400078e3cff */
[----:B------:R-:W-:Y:S02]  /*e1c0*/  SHF.R.U64 R32, R32, 0x3, RZ ;  /* 0x0000000320207819 */ /* 0x000fe400000012ff */
[----:B------:R-:W-:Y:S02]  /*e1d0*/  LOP3.LUT R21, R28, 0x380, RZ, 0xc0, !PT ;  /* 0x000003801c157812 */ /* 0x000fe400078ec0ff */
[----:B------:R-:W-:Y:S02]  /*e1e0*/  LOP3.LUT R62, R20, R41, RZ, 0x3c, !PT ;  /* 0x00000029143e7212 */ /* 0x000fe400078e3cff */
[----:B------:R-:W-:Y:S02]  /*e1f0*/  LOP3.LUT R70, R32, R39, RZ, 0x3c, !PT ;  /* 0x0000002720467212 */ /* 0x000fe400078e3cff */
[----:B------:R-:W-:Y:S02]  /*e200*/  LOP3.LUT R20, R29, 0x380, RZ, 0xc0, !PT ;  /* 0x000003801d147812 */ /* 0x000fe400078ec0ff */
[----:B------:R-:W-:-:S02]  /*e210*/  SHF.R.U64 R21, R21, 0x3, RZ ;  /* 0x0000000315157819 */ /* 0x000fc400000012ff */
[----:B------:R-:W-:Y:S02]  /*e220*/  LOP3.LUT R32, R35, 0x380, RZ, 0xc0, !PT ;  /* 0x0000038023207812 */ /* 0x000fe400078ec0ff */
[----:B------:R-:W-:Y:S02]  /*e230*/  LOP3.LUT R34, R45, 0x380, RZ, 0xc0, !PT ;  /* 0x000003802d227812 */ /* 0x000fe400078ec0ff */
[----:B------:R-:W-:Y:S02]  /*e240*/  SHF.R.U64 R20, R20, 0x3, RZ ;  /* 0x0000000314147819 */ /* 0x000fe400000012ff */
[----:B------:R-:W-:Y:S02]  /*e250*/  LOP3.LUT R78, R21, R28, RZ, 0x3c, !PT ;  /* 0x0000001c154e7212 */ /* 0x000fe400078e3cff */
[----:B------:R-:W-:Y:S02]  /*e260*/  SHF.R.U64 R32, R32, 0x3, RZ ;  /* 0x0000000320207819 */ /* 0x000fe400000012ff */
[----:B------:R-:W-:-:S02]  /*e270*/  IADD3 R21, P4, R48, 0x1000, RZ ;  /* 0x0000100030157810 */ /* 0x000fc40007f9e0ff */
[----:B------:R-:W-:Y:S02]  /*e280*/  SHF.R.U64 R34, R34, 0x3, RZ ;  /* 0x0000000322227819 */ /* 0x000fe400000012ff */
[----:B------:R-:W-:Y:S02]  /*e290*/  LOP3.LUT R66, R20, R29, RZ, 0x3c, !PT ;  /* 0x0000001d14427212 */ /* 0x000fe400078e3cff */
[----:B------:R-:W-:Y:S02]  /*e2a0*/  LOP3.LUT R82, R32, R35, RZ, 0x3c, !PT ;  /* 0x0000002320527212 */ /* 0x000fe400078e3cff */
[----:B------:R-:W-:Y:S02]  /*e2b0*/  LOP3.LUT R20, R21, 0x380, RZ, 0xc0, !PT ;  /* 0x0000038015147812 */ /* 0x000fe400078ec0ff */
[----:B------:R-:W-:Y:S02]  /*e2c0*/  IADD3 R35, P0, R48, 0x5000, RZ ;  /* 0x0000500030237810 */ /* 0x000fe40007f1e0ff */
[----:B------:R-:W-:-:S02]  /*e2d0*/  LOP3.LUT R50, R34, R45, RZ, 0x3c, !PT ;  /* 0x0000002d22327212 */ /* 0x000fc400078e3cff */
[----:B------:R-:W-:Y:S02]  /*e2e0*/  SHF.R.U64 R20, R20, 0x3, RZ ;  /* 0x0000000314147819 */ /* 0x000fe400000012ff */
[----:B------:R-:W-:Y:S02]  /*e2f0*/  LOP3.LUT R34, R35, 0x380, RZ, 0xc0, !PT ;  /* 0x0000038023227812 */ /* 0x000fe400078ec0ff */
[----:B------:R-:W-:Y:S02]  /*e300*/  LOP3.LUT R20, R20, R21, RZ, 0x3c, !PT ;  /* 0x0000001514147212 */ /* 0x000fe400078e3cff */
[----:B------:R-:W-:Y:S02]  /*e310*/  SHF.R.U64 R34, R34, 0x3, RZ ;  /* 0x0000000322227819 */ /* 0x000fe400000012ff */
[----:B------:R-:W-:Y:S02]  /*e320*/  IADD3 R21, P1, R48, 0x4000, RZ ;  /* 0x0000400030157810 */ /* 0x000fe40007f3e0ff */
[----:B------:R-:W-:Y:S01]  /*e330*/  LOP3.LUT R34, R34, R35, RZ, 0x3c, !PT ;  /* 0x0000002322227212 */ /* 0x000fe200078e3cff */
[--C-:B------:R-:W-:Y:S01]  /*e340*/  IMAD.X R35, RZ, RZ, R49.reuse, P0 ;  /* 0x000000ffff237224 */ /* 0x100fe200000e0631 */
[----:B------:R-:W-:Y:S01]  /*e350*/  MOV R151, R46 ;  /* 0x0000002e00977202 */ /* 0x000fe20000000f00 */
[----:B------:R-:W-:Y:S01]  /*e360*/  IMAD.X R33, RZ, RZ, R49, P1 ;  /* 0x000000ffff217224 */ /* 0x000fe200008e0631 */
[----:B------:R-:W-:Y:S01]  /*e370*/  IADD3 R46, P0, R48, 0xb000, RZ ;  /* 0x0000b000302e7810 */ /* 0x000fe20007f1e0ff */
[----:B------:R-:W-:Y:S01]  /*e380*/  BAR.SYNC.DEFER_BLOCKING 0x1, 0x100 ;  /* 0x0044000000007b1d */ /* 0x000fe20000010000 */
[----:B-1----:R-:W-:-:S02]  /*e390*/  ISETP.NE.AND P1, PT, R52, 0x1, PT ;  /* 0x000000013400780c */ /* 0x002fc40003f25270 */
[----:B------:R-:W-:Y:S01]  /*e3a0*/  LOP3.LUT R25, R46, 0x380, RZ, 0xc0, !PT ;  /* 0x000003802e197812 */ /* 0x000fe200078ec0ff */
[----:B------:R-:W-:Y:S01]  /*e3b0*/  IMAD.X R47, RZ, RZ, R49, P0 ;  /* 0x000000ffff2f7224 */ /* 0x000fe200000e0631 */
[----:B------:R-:W-:Y:S01]  /*e3c0*/  MOV R103, R26 ;  /* 0x0000001a00677202 */ /* 0x000fe20000000f00 */
[----:B------:R-:W-:Y:S01]  /*e3d0*/  VIADD R26, R19, UR41 ;  /* 0x00000029131a7c36 */ /* 0x000fe20008000000 */
[----:B------:R-:W-:Y:S02]  /*e3e0*/  SHF.R.U64 R25, R25, 0x3, RZ ;  /* 0x0000000319197819 */ /* 0x000fe400000012ff */
[----:B------:R-:W-:Y:S02]  /*e3f0*/  LOP3.LUT R30, R37, 0x380, RZ, 0xc0, !PT ;  /* 0x00000380251e7812 */ /* 0x000fe400078ec0ff */
[----:B------:R-:W-:Y:S02]  /*e400*/  LOP3.LUT R46, R25, R46, RZ, 0x3c, !PT ;  /* 0x0000002e192e7212 */ /* 0x000fe400078e3cff */
[----:B------:R-:W-:Y:S01]  /*e410*/  SHF.R.U64 R30, R30, 0x3, RZ ;  /* 0x000000031e1e7819 */ /* 0x000fe200000012ff */
[----:B------:R-:W0:Y:S01]  /*e420*/  @P1 LDC R25, c[0x0][0xbec] ;  /* 0x0002fb00ff191b82 */ /* 0x000e220000000800 */
[----:B------:R-:W-:Y:S01]  /*e430*/  MOV R150, R50 ;  /* 0x0000003200967202 */ /* 0x000fe20000000f00 */
[----:B------:R-:W-:Y:S01]  /*e440*/  IMAD.MOV.U32 R50, RZ, RZ, R26 ;  /* 0x000000ffff327224 */ /* 0x000fe200078e001a */
[----:B------:R-:W-:-:S02]  /*e450*/  LOP3.LUT R74, R30, R37, RZ, 0x3c, !PT ;  /* 0x000000251e4a7212 */ /* 0x000fc400078e3cff */
[----:B------:R-:W-:Y:S02]  /*e460*/  LOP3.LUT R30, R31, 0x380, RZ, 0xc0, !PT ;  /* 0x000003801f1e7812 */ /* 0x000fe400078ec0ff */
[----:B------:R-:W-:Y:S01]  /*e470*/  MOV R66, R66 ;  /* 0x0000004200427202 */ /* 0x000fe20000000f00 */
[----:B------:R-:W1:Y:S01]  /*e480*/  @P1 LDC R27, c[0x0][0xbf0] ;  /* 0x0002fc00ff1b1b82 */ /* 0x000e620000000800 */
[----:B------:R-:W-:Y:S01]  /*e490*/  SHF.R.U64 R30, R30, 0x3, RZ ;  /* 0x000000031e1e7819 */ /* 0x000fe200000012ff */
[----:B------:R0:W-:Y:S01]  /*e4a0*/  STSM.16.M88.4 [R151], R4 ;  /* 0x0000000497007844 */ /* 0x0001e20000000200 */
[----:B------:R-:W-:Y:S02]  /*e4b0*/  MOV R82, R82 ;  /* 0x0000005200527202 */ /* 0x000fe40000000f00 */
[----:B------:R-:W-:Y:S02]  /*e4c0*/  LOP3.LUT R86, R30, R31, RZ, 0x3c, !PT ;  /* 0x0000001f1e567212 */ /* 0x000fe400078e3cff */
[----:B------:R-:W-:Y:S01]  /*e4d0*/  IADD3 R39, P3, R48, 0x7000, RZ ;  /* 0x0000700030277810 */ /* 0x000fe20007f7e0ff */
[----:B------:R-:W2:Y:S01]  /*e4e0*/  @P1 LDC R53, c[0x0][0xbf0] ;  /* 0x0002fc00ff351b82 */ /* 0x000ea20000000800 */
[----:B------:R-:W-:-:S02]  /*e4f0*/  MOV R86, R86 ;  /* 0x0000005600567202 */ /* 0x000fc40000000f00 */
[----:B------:R-:W-:Y:S02]  /*e500*/  IADD3 R37, P2, R48, 0x6000, RZ ;  /* 0x0000600030257810 */ /* 0x000fe40007f5e0ff */
[----:B------:R-:W-:Y:S02]  /*e510*/  LOP3.LUT R38, R39, 0x380, RZ, 0xc0, !PT ;  /* 0x0000038027267812 */ /* 0x000fe400078ec0ff */
[----:B------:R-:W-:Y:S02]  /*e520*/  MOV R78, R78 ;  /* 0x0000004e004e7202 */ /* 0x000fe40000000f00 */
[----:B------:R-:W-:Y:S01]  /*e530*/  LOP3.LUT R36, R37, 0x380, RZ, 0xc0, !PT ;  /* 0x0000038025247812 */ /* 0x000fe200078ec0ff */
[----:B0-----:R-:W-:Y:S01]  /*e540*/  @P1 IMAD.HI.U32 R4, R26, R25, RZ ;  /* 0x000000191a041227 */ /* 0x001fe200078e00ff */
[----:B------:R-:W-:Y:S02]  /*e550*/  F2FP.BF16.F32.PACK_AB R5, R149, R134 ;  /* 0x000000869505723e */ /* 0x000fe400000010ff */
[----:B------:R-:W-:-:S02]  /*e560*/  F2FP.BF16.F32.PACK_AB R6, R120, R3 ;  /* 0x000000037806723e */ /* 0x000fc400000010ff */
[----:B------:R-:W-:Y:S02]  /*e570*/  F2FP.BF16.F32.PACK_AB R7, R148, R133 ;  /* 0x000000859407723e */ /* 0x000fe400000010ff */
[----:B-1----:R-:W-:Y:S02]  /*e580*/  @P1 SHF.R.U32.HI R50, RZ, R27, R4 ;  /* 0x0000001bff321219 */ /* 0x002fe40000011604 */
[----:B------:R-:W-:Y:S02]  /*e590*/  F2FP.BF16.F32.PACK_AB R4, R122, R9 ;  /* 0x000000097a04723e */ /* 0x000fe400000010ff */
[----:B------:R-:W-:Y:S01]  /*e5a0*/  F2FP.BF16.F32.PACK_AB R9, R147, R132 ;  /* 0x000000849309723e */ /* 0x000fe200000010ff */
[----:B------:R-:W-:Y:S01]  /*e5b0*/  IMAD.MOV R3, RZ, RZ, -R50 ;  /* 0x000000ffff037224 */ /* 0x000fe200078e0a32 */
[----:B------:R-:W-:Y:S01]  /*e5c0*/  F2FP.BF16.F32.PACK_AB R25, R143, R128 ;  /* 0x000000808f19723e */ /* 0x000fe200000010ff */
[----:B------:R0:W-:Y:S01]  /*e5d0*/  STSM.16.M88.4 [R66], R4 ;  /* 0x0000000442007844 */ /* 0x0001e20000000200 */
[----:B------:R-:W-:Y:S01]  /*e5e0*/  F2FP.BF16.F32.PACK_AB R27, R142, R127 ;  /* 0x0000007f8e1b723e */ /* 0x000fe200000010ff */
[----:B------:R-:W-:Y:S01]  /*e5f0*/  IMAD R3, R52, R3, R26 ;  /* 0x0000000334037224 */ /* 0x000fe200078e021a */
[----:B------:R-:W-:Y:S01]  /*e600*/  F2FP.BF16.F32.PACK_AB R26, R61, R60 ;  /* 0x0000003c3d1a723e */ /* 0x000fe200000010ff */
[----:B------:R1:W-:Y:S01]  /*e610*/  STSM.16.M88.4 [R86], R8 ;  /* 0x0000000856007844 */ /* 0x0003e20000000200 */
[----:B------:R-:W-:-:S02]  /*e620*/  MOV R74, R74 ;  /* 0x0000004a004a7202 */ /* 0x000fc40000000f00 */
[----:B------:R-:W-:Y:S01]  /*e630*/  SHF.R.U64 R38, R38, 0x3, RZ ;  /* 0x0000000326267819 */ /* 0x000fe200000012ff */
[----:B------:R3:W-:Y:S01]  /*e640*/  STSM.16.M88.4 [R82], R12 ;  /* 0x0000000c52007844 */ /* 0x0007e20000000200 */
[----:B------:R-:W-:Y:S02]  /*e650*/  SHF.R.U64 R36, R36, 0x3, RZ ;  /* 0x0000000324247819 */ /* 0x000fe400000012ff */
[----:B------:R-:W-:Y:S01]  /*e660*/  LOP3.LUT R38, R38, R39, RZ, 0x3c, !PT ;  /* 0x0000002726267212 */ /* 0x000fe200078e3cff */
[----:B------:R-:W-:Y:S01]  /*e670*/  STSM.16.M88.4 [R78], R24 ;  /* 0x000000184e007844 */ /* 0x000fe20000000200 */
[--C-:B------:R-:W-:Y:S01]  /*e680*/  IMAD.X R39, RZ, RZ, R49.reuse, P3 ;  /* 0x000000ffff277224 */ /* 0x100fe200018e0631 */
[----:B------:R-:W-:Y:S01]  /*e690*/  LOP3.LUT R36, R36, R37, RZ, 0x3c, !PT ;  /* 0x0000002524247212 */ /* 0x000fe200078e3cff */
[----:B------:R-:W-:Y:S01]  /*e6a0*/  IMAD.X R37, RZ, RZ, R49, P2 ;  /* 0x000000ffff257224 */ /* 0x000fe200010e0631 */
[----:B0-----:R-:W-:Y:S02]  /*e6b0*/  F2FP.BF16.F32.PACK_AB R4, R65, R64 ;  /* 0x000000404104723e */ /* 0x001fe400000010ff */
[----:B------:R-:W-:Y:S01]  /*e6c0*/  F2FP.BF16.F32.PACK_AB R5, R141, R126 ;  /* 0x0000007e8d05723e */ /* 0x000fe200000010ff */
[----:B-1----:R-:W-:Y:S01]  /*e6d0*/  IMAD.U32 R10, RZ, RZ, UR5 ;  /* 0x00000005ff0a7e24 */ /* 0x002fe2000f8e00ff */
[----:B------:R-:W-:Y:S01]  /*e6e0*/  SHF.R.S32.HI R9, RZ, 0x1f, R50 ;  /* 0x0000001fff097819 */ /* 0x000fe20000011432 */
[----:B------:R-:W-:Y:S01]  /*e6f0*/  ULDC UR5, c[0x0][0xa88] ;  /* 0x0002a20000057ab9 */ /* 0x000fe20000000800 */
[----:B------:R-:W-:Y:S01]  /*e700*/  SHF.R.S32.HI R8, RZ, 0x1f, R3 ;  /* 0x0000001fff087819 */ /* 0x000fe20000011403 */
[----:B---3--:R-:W-:Y:S01]  /*e710*/  VIADD R14, R201, UR41 ;  /* 0x00000029c90e7c36 */ /* 0x008fe20008000000 */
[----:B------:R-:W-:-:S02]  /*e720*/  IADD3 R12, P0, R50, UR6, RZ ;  /* 0x00000006320c7c10 */ /* 0x000fc4000ff1e0ff */
[----:B------:R-:W-:Y:S02]  /*e730*/  F2FP.BF16.F32.PACK_AB R6, R69, R68 ;  /* 0x000000444506723e */ /* 0x000fe400000010ff */
[----:B------:R-:W-:Y:S01]  /*e740*/  IADD3.X R13, R9, UR7, R10, P0, !PT ;  /* 0x00000007090d7c10 */ /* 0x000fe200087fe40a */
[----:B------:R-:W-:Y:S01]  /*e750*/  ULDC.64 UR6, c[0x0][0xb88] ;  /* 0x0002e20000067ab9 */ /* 0x000fe20000000a00 */
[----:B------:R-:W-:Y:S01]  /*e760*/  F2FP.BF16.F32.PACK_AB R7, R140, R125 ;  /* 0x0000007d8c07723e */ /* 0x000fe200000010ff */
[----:B------:R-:W-:Y:S01]  /*e770*/  IMAD R8, R8, UR6, RZ ;  /* 0x0000000608087c24 */ /* 0x000fe2000f8e02ff */
[----:B------:R-:W-:Y:S01]  /*e780*/  LOP3.LUT P0, RZ, R198, 0x3, RZ, 0xc0, !PT ;  /* 0x00000003c6ff7812 */ /* 0x000fe2000780c0ff */
[----:B------:R-:W-:Y:S01]  /*e790*/  IMAD.WIDE.U32 R12, R3, UR6, R12 ;  /* 0x00000006030c7c25 */ /* 0x000fe2000f8e000c */
        /* <DEDUP_REMOVED lines=8> */
[----:B------:R-:W-:Y:S02]  /*e820*/  ISETP.GE.OR P2, PT, R14, R3, P0 ;  /* 0x000000030e00720c */ /* 0x000fe40000746670 */
[----:B------:R-:W-:Y:S02]  /*e830*/  F2FP.BF16.F32.PACK_AB R11, R138, R123 ;  /* 0x0000007b8a0b723e */ /* 0x000fe400000010ff */
[----:B------:R-:W-:Y:S02]  /*e840*/  MOV R62, R62 ;  /* 0x0000003e003e7202 */ /* 0x000fe40000000f00 */
[----:B------:R-:W-:Y:S01]  /*e850*/  MOV R58, R58 ;  /* 0x0000003a003a7202 */ /* 0x000fe20000000f00 */
[----:B0-----:R-:W-:Y:S01]  /*e860*/  VIADD R4, R14, 0x8 ;  /* 0x000000080e047836 */ /* 0x001fe20000000000 */
[----:B------:R-:W-:Y:S01]  /*e870*/  F2FP.BF16.F32.PACK_AB R6, R85, R84 ;  /* 0x000000545506723e */ /* 0x000fe200000010ff */
[----:B------:R-:W-:Y:S01]  /*e880*/  IMAD.IADD R5, R13, 0x1, R15 ;  /* 0x000000010d057824 */ /* 0x000fe200078e020f */
[----:B------:R-:W-:Y:S01]  /*e890*/  LEA R13, P3, R12, UR6, 0x2 ;  /* 0x000000060c0d7c11 */ /* 0x000fe2000f8610ff */
[----:B------:R-:W-:Y:S01]  /*e8a0*/  STSM.16.M88.4 [R70], R8 ;  /* 0x0000000846007844 */ /* 0x000fe20000000200 */
[----:B------:R-:W-:-:S02]  /*e8b0*/  ISETP.GE.OR P0, PT, R4, R3, P0 ;  /* 0x000000030400720c */ /* 0x000fc40000706670 */
[----:B------:R-:W-:Y:S01]  /*e8c0*/  LEA.HI.X R12, R12, UR7, R5, 0x2, P3 ;  /* 0x000000070c0c7c11 */ /* 0x000fe200098f1405 */
[----:B------:R-:W-:Y:S01]  /*e8d0*/  SHFL.IDX PT, R64, R13, RZ, 0x1c1f ;  /* 0x001c1fff0d407589 */ /* 0x000fe200000e0000 */
[----:B------:R-:W-:Y:S02]  /*e8e0*/  F2FP.BF16.F32.PACK_AB R4, R81, R80 ;  /* 0x000000505104723e */ /* 0x000fe400000010ff */
[----:B------:R-:W-:Y:S01]  /*e8f0*/  F2FP.BF16.F32.PACK_AB R5, R136, R121 ;  /* 0x000000798805723e */ /* 0x000fe200000010ff */
[----:B------:R-:W0:Y:S01]  /*e900*/  SHFL.IDX PT, R65, R12, RZ, 0x1c1f ;  /* 0x001c1fff0c417589 */ /* 0x000e2200000e0000 */
[----:B------:R-:W-:Y:S02]  /*e910*/  F2FP.BF16.F32.PACK_AB R7, R135, R56 ;  /* 0x000000388707723e */ /* 0x000fe400000010ff */
[----:B------:R-:W-:Y:S01]  /*e920*/  F2FP.BF16.F32.PACK_AB R90, R93, R92 ;  /* 0x0000005c5d5a723e */ /* 0x000fe200000010ff */
[----:B------:R-:W-:Y:S01]  /*e930*/  SHFL.IDX PT, R66, R13, 0x1, 0x1c1f ;  /* 0x003c1f000d427f89 */ /* 0x000fe200000e0000 */
[----:B------:R-:W-:-:S02]  /*e940*/  F2FP.BF16.F32.PACK_AB R91, R94, R91 ;  /* 0x0000005b5e5b723e */ /* 0x000fc400000010ff */
[----:B------:R-:W-:Y:S01]  /*e950*/  F2FP.BF16.F32.PACK_AB R97, R95, R98 ;  /* 0x000000625f61723e */ /* 0x000fe200000010ff */
[----:B------:R-:W-:Y:S01]  /*e960*/  STSM.16.M88.4 [R62], R4 ;  /* 0x000000043e007844 */ /* 0x000fe20000000200 */
[----:B------:R-:W-:Y:S02]  /*e970*/  F2FP.BF16.F32.PACK_AB R104, R105, R104 ;  /* 0x000000686968723e */ /* 0x000fe400000010ff */
[----:B------:R-:W-:Y:S01]  /*e980*/  MOV R54, R54 ;  /* 0x0000003600367202 */ /* 0x000fe20000000f00 */
[----:B------:R-:W-:Y:S01]  /*e990*/  STSM.16.M88.4 [R58], R88 ;  /* 0x000000583a007844 */ /* 0x000fe20000000200 */
[----:B------:R-:W-:Y:S02]  /*e9a0*/  F2FP.BF16.F32.PACK_AB R98, R101, R100 ;  /* 0x000000646562723e */ /* 0x000fe400000010ff */
[----:B------:R-:W-:Y:S01]  /*e9b0*/  F2FP.BF16.F32.PACK_AB R99, R102, R99 ;  /* 0x000000636663723e */ /* 0x000fe200000010ff */
[----:B------:R-:W1:Y:S01]  /*e9c0*/  SHFL.IDX PT, R67, R12, 0x1, 0x1c1f ;  /* 0x003c1f000c437f89 */ /* 0x000e6200000e0000 */
        /* <DEDUP_REMOVED lines=10> */
[----:B------:R-:W-:Y:S01]  /*ea70*/  IADD3 R29, P5, R48, 0x2000, RZ ;  /* 0x00002000301d7810 */ /* 0x000fe20007fbe0ff */
[----:B------:R-:W-:Y:S01]  /*ea80*/  STSM.16.M88.4 [R103], R112 ;  /* 0x0000007067007844 */ /* 0x000fe20000000200 */
[----:B------:R-:W-:Y:S02]  /*ea90*/  SHF.R.U64 R32, R32, 0x3, RZ ;  /* 0x0000000320207819 */ /* 0x000fe400000012ff */
[----:B------:R-:W-:Y:S01]  /*eaa0*/  LOP3.LUT R28, R29, 0x380, RZ, 0xc0, !PT ;  /* 0x000003801d1c7812 */ /* 0x000fe200078ec0ff */
[----:B------:R-:W-:Y:S01]  /*eab0*/  BAR.SYNC.DEFER_BLOCKING 0x1, 0x100 ;  /* 0x0044000000007b1d */ /* 0x000fe20000010000 */
[----:B------:R-:W-:Y:S01]  /*eac0*/  LOP3.LUT R32, R32, R21, RZ, 0x3c, !PT ;  /* 0x0000001520207212 */ /* 0x000fe200078e3cff */
[----:B------:R-:W-:Y:S01]  /*ead0*/  IMAD.X R21, RZ, RZ, R49, P4 ;  /* 0x000000ffff157224 */ /* 0x000fe200020e0631 */
[----:B------:R-:W-:-:S02]  /*eae0*/  SHF.R.U64 R28, R28, 0x3, RZ ;  /* 0x000000031c1c7819 */ /* 0x000fc400000012ff */
[----:B------:R-:W-:Y:S02]  /*eaf0*/  IADD3 R31, P6, R48, 0x3000, RZ ;  /* 0x00003000301f7810 */ /* 0x000fe40007fde0ff */
[----:B------:R-:W-:Y:S01]  /*eb00*/  LOP3.LUT R28, R28, R29, RZ, 0x3c, !PT ;  /* 0x0000001d1c1c7212 */ /* 0x000fe200078e3cff */
[----:B------:R-:W-:Y:S01]  /*eb10*/  IMAD.X R29, RZ, RZ, R49, P5 ;  /* 0x000000ffff1d7224 */ /* 0x000fe200028e0631 */
[----:B------:R-:W-:Y:S02]  /*eb20*/  LOP3.LUT R30, R31, 0x380, RZ, 0xc0, !PT ;  /* 0x000003801f1e7812 */ /* 0x000fe400078ec0ff */
[----:B------:R-:W-:Y:S02]  /*eb30*/  IADD3 R43, P5, R48, 0x9000, RZ ;  /* 0x00009000302b7810 */ /* 0x000fe40007fbe0ff */
[----:B------:R-:W-:Y:S01]  /*eb40*/  SHF.R.U64 R30, R30, 0x3, RZ ;  /* 0x000000031e1e7819 */ /* 0x000fe200000012ff */
[----:B------:R-:W-:Y:S01]  /*eb50*/  UIMAD UR5, UR10, UR8, URZ ;  /* 0x000000080a0572a4 */ /* 0x000fe2000f8e023f */
[----:B------:R-:W-:-:S02]  /*eb60*/  LOP3.LUT R42, R43, 0x380, RZ, 0xc0, !PT ;  /* 0x000003802b2a7812 */ /* 0x000fc400078ec0ff */
[----:B------:R-:W-:Y:S01]  /*eb70*/  LOP3.LUT R30, R30, R31, RZ, 0x3c, !PT ;  /* 0x0000001f1e1e7212 */ /* 0x000fe200078e3cff */
[--C-:B------:R-:W-:Y:S01]  /*eb80*/  IMAD.X R31, RZ, RZ, R49.reuse, P6 ;  /* 0x000000ffff1f7224 */ /* 0x100fe200030e0631 */
[----:B------:R-:W-:Y:S01]  /*eb90*/  SHF.R.U64 R42, R42, 0x3, RZ ;  /* 0x000000032a2a7819 */ /* 0x000fe200000012ff */
[----:B0-----:R0:W-:Y:S01]  /*eba0*/  @!P2 ST.E desc[UR36][R64.64], R0 ;  /* 0x000000004000a985 */ /* 0x0011e2000c101924 */
[C---:B------:R-:W-:Y:S01]  /*ebb0*/  IADD3 R41, P4, R48.reuse, 0x8000, RZ ;  /* 0x0000800030297810 */ /* 0x040fe20007f9e0ff */
[----:B------:R-:W-:Y:S01]  /*ebc0*/  UIMAD.WIDE.U32 UR6, UR11, UR8, URZ ;  /* 0x000000080b0672a5 */ /* 0x000fe2000f8e003f */
[----:B------:R-:W-:Y:S01]  /*ebd0*/  IADD3 R45, P6, R48, 0xa000, RZ ;  /* 0x0000a000302d7810 */ /* 0x000fe20007fde0ff */
[----:B-1----:R1:W-:Y:S01]  /*ebe0*/  @!P0 ST.E desc[UR36][R66.64], R2 ;  /* 0x0000000242008985 */ /* 0x0023e2000c101924 */
[----:B------:R-:W-:Y:S01]  /*ebf0*/  UIMAD UR5, UR11, UR9, UR5 ;  /* 0x000000090b0572a4 */ /* 0x000fe2000f8e0205 */
[----:B------:R-:W-:Y:S02]  /*ec00*/  LOP3.LUT R42, R42, R43, RZ, 0x3c, !PT ;  /* 0x0000002b2a2a7212 */ /* 0x000fe400078e3cff */
[----:B------:R3:W5:Y:S01]  /*ec10*/  LD.E.128 R12, desc[UR36][R20.64] ;  /* 0x00000024140c7980 */ /* 0x000762000c101d00 */
[----:B------:R-:W-:Y:S01]  /*ec20*/  ULDC.64 UR10, c[0x0][0xaf0] ;  /* 0x0002bc00000a7ab9 */ /* 0x000fe20000000a00 */
[----:B------:R-:W-:Y:S01]  /*ec30*/  LOP3.LUT R40, R41, 0x380, RZ, 0xc0, !PT ;  /* 0x0000038029287812 */ /* 0x000fe200078ec0ff */
[----:B0-----:R-:W-:Y:S01]  /*ec40*/  IMAD R0, R193, 0x20, R196 ;  /* 0x00000020c1007824 */ /* 0x001fe200078e02c4 */
[----:B------:R-:W-:Y:S01]  /*ec50*/  LOP3.LUT R44, R45, 0x380, RZ, 0xc0, !PT ;  /* 0x000003802d2c7812 */ /* 0x000fe200078ec0ff */
[----:B------:R-:W-:Y:S01]  /*ec60*/  UIADD3 UR7, UR7, UR5, URZ ;  /* 0x0000000507077290 */ /* 0x000fe2000fffe03f */
[----:B------:R-:W-:Y:S01]  /*ec70*/  LOP3.LUT R43, R48, 0x380, RZ, 0xc0, !PT ;  /* 0x00000380302b7812 */ /* 0x000fe200078ec0ff */
[----:B------:R0:W5:Y:S01]  /*ec80*/  LD.E.128 R8, desc[UR36][R28.64] ;  /* 0x000000241c087980 */ /* 0x000162000c101d00 */
[----:B---3--:R-:W3:Y:S01]  /*ec90*/  @P1 LDC R21, c[0x0][0xbec] ;  /* 0x0002fb00ff151b82 */ /* 0x008ee20000000800 */
[----:B-1----:R-:W-:Y:S01]  /*eca0*/  VIADD R2, R0, UR41 ;  /* 0x0000002900027c36 */ /* 0x002fe20008000000 */
[----:B------:R-:W-:Y:S01]  /*ecb0*/  UIMAD UR8, UR12, UR10, URZ ;  /* 0x0000000a0c0872a4 */ /* 0x000fe2000f8e023f */
[----:B------:R-:W-:Y:S01]  /*ecc0*/  SHF.R.U64 R40, R40, 0x3, RZ ;  /* 0x0000000328287819 */ /* 0x000fe200000012ff */
[----:B------:R-:W-:Y:S01]  /*ecd0*/  UIMAD.WIDE.U32 UR6, UR13, UR10, UR6 ;  /* 0x0000000a0d0672a5 */ /* 0x000fe2000f8e0006 */
[----:B------:R-:W-:Y:S01]  /*ece0*/  SHF.R.U64 R44, R44, 0x3, RZ ;  /* 0x000000032c2c7819 */ /* 0x000fe200000012ff */
[----:B------:R-:W-:Y:S01]  /*ecf0*/  UIMAD UR5, UR13, UR11, UR8 ;  /* 0x0000000b0d0572a4 */ /* 0x000fe2000f8e0208 */
[----:B------:R-:W-:Y:S01]  /*ed00*/  SHF.R.U64 R43, R43, 0x3, RZ ;  /* 0x000000032b2b7819 */ /* 0x000fe200000012ff */
[----:B0-----:R-:W-:Y:S01]  /*ed10*/  IMAD.MOV.U32 R29, RZ, RZ, R2 ;  /* 0x000000ffff1d7224 */ /* 0x001fe200078e0002 */
[----:B------:R0:W5:Y:S01]  /*ed20*/  LD.E.128 R4, desc[UR36][R30.64] ;  /* 0x000000241e047980 */ /* 0x000162000c101d00 */
[----:B------:R-:W-:Y:S01]  /*ed30*/  LOP3.LUT R40, R40, R41, RZ, 0x3c, !PT ;  /* 0x0000002928287212 */ /* 0x000fe200078e3cff */
[----:B------:R-:W-:Y:S01]  /*ed40*/  UIADD3 UR5, UR7, UR5, URZ ;  /* 0x0000000507057290 */ /* 0x000fe2000fffe03f */
[----:B------:R-:W-:Y:S01]  /*ed50*/  LOP3.LUT R44, R44, R45, RZ, 0x3c, !PT ;  /* 0x0000002d2c2c7212 */ /* 0x000fe200078e3cff */
[--C-:B------:R-:W-:Y:S01]  /*ed60*/  IMAD.X R41, RZ, RZ, R49.reuse, P4 ;  /* 0x000000ffff297224 */ /* 0x100fe200020e0631 */
[----:B------:R-:W-:Y:S01]  /*ed70*/  LOP3.LUT R48, R43, R48, RZ, 0x3c, !PT ;  /* 0x000000302b307212 */ /* 0x000fe200078e3cff */
[--C-:B------:R-:W-:Y:S01]  /*ed80*/  IMAD.X R43, RZ, RZ, R49.reuse, P5 ;  /* 0x000000ffff2b7224 */ /* 0x100fe200028e0631 */
[----:B------:R-:W-:Y:S01]  /*ed90*/  ULDC.64 UR8, c[0x0][0xae0] ;  /* 0x0002b80000087ab9 */ /* 0x000fe20000000a00 */
[----:B------:R-:W-:Y:S01]  /*eda0*/  IMAD.X R45, RZ, RZ, R49, P6 ;  /* 0x000000ffff2d7224 */ /* 0x000fe200030e0631 */
[----:B------:R1:W5:Y:S04]  /*edb0*/  LD.E.128 R68, desc[UR36][R32.64] ;  /* 0x0000002420447980 */ /* 0x000368000c101d00 */
[----:B------:R4:W5:Y:S01]  /*edc0*/  LD.E.128 R60, desc[UR36][R34.64] ;  /* 0x00000024223c7980 */ /* 0x000962000c101d00 */
[----:B---3--:R-:W-:-:S03]  /*edd0*/  @P1 IMAD.HI.U32 R0, R2, R21, RZ ;  /* 0x0000001502001227 */ /* 0x008fc600078e00ff */
[----:B------:R-:W5:Y:S02]  /*ede0*/  LD.E.128 R48, desc[UR36][R48.64] ;  /* 0x0000002430307980 */ /* 0x000f64000c101d00 */
[----:B--2---:R-:W-:Y:S02]  /*edf0*/  @P1 SHF.R.U32.HI R29, RZ, R53, R0 ;  /* 0x00000035ff1d1219 */ /* 0x004fe40000011600 */
[----:B------:R2:W5:Y:S02]  /*ee00*/  LD.E.128 R56, desc[UR36][R36.64] ;  /* 0x0000002424387980 */ /* 0x000564000c101d00 */
[--C-:B------:R-:W-:Y:S01]  /*ee10*/  SHF.R.S32.HI R0, RZ, 0x1f, R29.reuse ;  /* 0x0000001fff007819 */ /* 0x100fe2000001141d */
[----:B0-----:R-:W-:Y:S01]  /*ee20*/  IMAD.MOV R31, RZ, RZ, -R29 ;  /* 0x000000ffff1f7224 */ /* 0x001fe200078e0a1d */
        /* <DEDUP_REMOVED lines=8> */
[----:B------:R-:W-:Y:S02]  /*eeb0*/  ULDC.64 UR6, c[0x0][0xad8] ;  /* 0x0002b60000067ab9 */ /* 0x000fe40000000a00 */
[----:B------:R2:W5:Y:S01]  /*eec0*/  LD.E.128 R72, desc[UR36][R44.64] ;  /* 0x000000242c487980 */ /* 0x000562000c101d00 */
[----:B-1----:R-:W-:-:S03]  /*eed0*/  IMAD R33, R29, UR9, R0 ;  /* 0x000000091d217c24 */ /* 0x002fc6000f8e0200 */
[----:B------:R2:W5:Y:S01]  /*eee0*/  LD.E.128 R64, desc[UR36][R46.64] ;  /* 0x000000242e407980 */ /* 0x000562000c101d00 */
[----:B------:R-:W-:Y:S01]  /*eef0*/  SHF.R.S32.HI R0, RZ, 0x1f, R31 ;  /* 0x0000001fff007819 */ /* 0x000fe2000001141f */
[----:B------:R-:W-:Y:S01]  /*ef00*/  @!PT LDS RZ, [RZ] ;  /* 0x00000000fffff984 */ /* 0x000fe20000000800 */
[----:B------:R-:W-:Y:S01]  /*ef10*/  @!PT LDS RZ, [RZ] ;  /* 0x00000000fffff984 */ /* 0x000fe20000000800 */
[----:B------:R-:W-:Y:S01]  /*ef20*/  @!PT LDS RZ, [RZ] ;  /* 0x00000000fffff984 */ /* 0x000fe20000000800 */
[----:B------:R-:W-:Y:S01]  /*ef30*/  @!PT LDS RZ, [RZ] ;  /* 0x00000000fffff984 */ /* 0x000fe20000000800 */
[----:B------:R0:W-:Y:S06]  /*ef40*/  MEMBAR.ALL.CTA ;  /* 0x0000000000007992 */ /* 0x0001ec0000008000 */
[----:B0-----:R-:W0:Y:S01]  /*ef50*/  FENCE.VIEW.ASYNC.S ;  /* 0x00000000000073c6 */ /* 0x001e220000000000 */
[----:B------:R-:W-:-:S04]  /*ef60*/  IMAD.WIDE.U32 R20, R29, UR8, R20 ;  /* 0x000000081d147c25 */ /* 0x000fc8000f8e0014 */
[----:B------:R-:W-:Y:S02]  /*ef70*/  IMAD.IADD R21, R21, 0x1, R33 ;  /* 0x0000000115157824 */ /* 0x000fe400078e0221 */
[----:B------:R-:W-:Y:S02]  /*ef80*/  IMAD R2, R0, UR6, RZ ;  /* 0x0000000600027c24 */ /* 0x000fe4000f8e02ff */
[----:B----4-:R-:W-:Y:S02]  /*ef90*/  VIADD R34, R196, UR41 ;  /* 0x00000029c4227c36 */ /* 0x010fe40008000000 */
[C---:B------:R-:W-:Y:S02]  /*efa0*/  IMAD R29, R31.reuse, UR7, R2 ;  /* 0x000000071f1d7c24 */ /* 0x040fe4000f8e0202 */
[----:B------:R-:W-:Y:S01]  /*efb0*/  IMAD.WIDE.U32 R20, R31, UR6, R20 ;  /* 0x000000061f147c25 */ /* 0x000fe2000f8e0014 */
[----:B------:R-:W-:Y:S01]  /*efc0*/  ISETP.GE.AND P2, PT, R34, R3, PT ;  /* 0x000000032200720c */ /* 0x000fe20003f46270 */
[----:B------:R-:W-:-:S02]  /*efd0*/  ULDC.64 UR6, c[0x0][0xa80] ;  /* 0x0002a00000067ab9 */ /* 0x000fc40000000a00 */
[----:B------:R-:W-:Y:S01]  /*efe0*/  VIADD R17, R17, 0x30820 ;  /* 0x0003082011117836 */ /* 0x000fe20000000000 */
[----:B------:R-:W-:Y:S01]  /*eff0*/  LEA R2, P3, R20, UR6, 0x1 ;  /* 0x0000000614027c11 */ /* 0x000fe2000f8608ff */
[----:B------:R-:W-:Y:S02]  /*f000*/  IMAD.IADD R21, R21, 0x1, R29 ;  /* 0x0000000115157824 */ /* 0x000fe400078e021d */
[----:B------:R-:W-:Y:S01]  /*f010*/  VIADD R0, R34, 0x20 ;  /* 0x0000002022007836 */ /* 0x000fe20000000000 */
[----:B------:R-:W-:Y:S02]  /*f020*/  PRMT R17, RZ, 0x654, R17 ;  /* 0x00000654ff117816 */ /* 0x000fe40000000011 */
[----:B------:R-:W-:Y:S02]  /*f030*/  LEA.HI.X R32, R20, UR7, R21, 0x1, P3 ;  /* 0x0000000714207c11 */ /* 0x000fe400098f0c15 */
[-C--:B------:R-:W-:Y:S01]  /*f040*/  ISETP.GE.AND P1, PT, R0, R3.reuse, PT ;  /* 0x000000030000720c */ /* 0x080fe20003f26270 */
[----:B------:R-:W-:Y:S01]  /*f050*/  VIADD R0, R34, 0x40 ;  /* 0x0000004022007836 */ /* 0x000fe20000000000 */
[----:B0-----:R0:W-:Y:S01]  /*f060*/  SYNCS.ARRIVE.TRANS64.RED.A1T0 RZ, [R17+URZ], RZ ;  /* 0x000000ff11ff79a7 */ /* 0x0011e2000810043f */
[----:B------:R2:W1:Y:S01]  /*f070*/  SHFL.IDX PT, R31, R2, RZ, 0x181f ;  /* 0x00181fff021f7589 */ /* 0x00046200000e0000 */
[----:B------:R-:W-:Y:S02]  /*f080*/  BSSY B1, `(.L_x_4345) ;  /* 0x0000011000017945 */ /* 0x000fe40003800000 */
[----:B------:R-:W-:Y:S01]  /*f090*/  ISETP.GE.AND P0, PT, R0, R3, PT ;  /* 0x000000030000720c */ /* 0x000fe20003f06270 */
[----:B0-----:R2:W0:Y:S01]  /*f0a0*/  SHFL.IDX PT, R17, R32, RZ, 0x181f ;  /* 0x00181fff20117589 */ /* 0x00142200000e0000 */
[----:B------:R-:W-:Y:S11]  /*f0b0*/  @P2 BRA `(.L_x_4346) ;  /* 0x0000000000342947 */ /* 0x000ff60003800000 */
[----:B------:R-:W-:Y:S02]  /*f0c0*/  ULDC UR5, c[0x0][0xac8] ;  /* 0x0002b20000057ab9 */ /* 0x000fe40000000800 */
[----:B------:R-:W-:Y:S02]  /*f0d0*/  ISETP.GE.AND P4, PT, R22, UR5, PT ;  /* 0x0000000516007c0c */ /* 0x000fe4000bf86270 */
[----:B------:R-:W-:Y:S02]  /*f0e0*/  ISETP.GE.AND P3, PT, R23, UR5, PT ;  /* 0x0000000517007c0c */ /* 0x000fe4000bf66270 */
[----:B------:R-:W-:-:S09]  /*f0f0*/  ISETP.GE.AND P2, PT, R192, UR5, PT ;  /* 0x00000005c0007c0c */ /* 0x000fd2000bf46270 */
[CC--:B-1----:R-:W-:Y:S02]  /*f100*/  @!P4 LEA R20, P6, R22.reuse, R31.reuse, 0x1 ;  /* 0x0000001f1614c211 */ /* 0x0c2fe400078c08ff */
[C---:B------:R-:W-:Y:S02]  /*f110*/  @!P3 LEA R28, P5, R23.reuse, R31, 0x1 ;  /* 0x0000001f171cb211 */ /* 0x040fe400078a08ff */
[----:B0-----:R-:W-:Y:S02]  /*f120*/  @!P4 LEA.HI.X R21, R22, R17, R206, 0x1, P6 ;  /* 0x000000111615c211 */ /* 0x001fe400030f0cce */
[C---:B------:R-:W-:Y:S02]  /*f130*/  @!P2 LEA R30, P6, R192.reuse, R31, 0x1 ;  /* 0x0000001fc01ea211 */ /* 0x040fe400078c08ff */
[-C--:B------:R-:W-:Y:S01]  /*f140*/  @!P3 LEA.HI.X R29, R23, R17.reuse, R205, 0x1, P5 ;  /* 0x00000011171db211 */ /* 0x080fe200028f0ccd */
[----:B-----5:R3:W-:Y:S01]  /*f150*/  @!P4 ST.E.128 desc[UR36][R20.64], R48 ;  /* 0x000000301400c985 */ /* 0x0207e2000c101d24 */
[----:B------:R-:W-:-:S03]  /*f160*/  @!P2 LEA.HI.X R31, R192, R17, R204, 0x1, P6 ;  /* 0x00000011c01fa211 */ /* 0x000fc600030f0ccc */
[----:B------:R3:W-:Y:S04]  /*f170*/  @!P3 ST.E.128 desc[UR36][R28.64], R68 ;  /* 0x000000441c00b985 */ /* 0x0007e8000c101d24 */
[----:B------:R3:W-:Y:S02]  /*f180*/  @!P2 ST.E.128 desc[UR36][R30.64], R80 ;  /* 0x000000501e00a985 */ /* 0x0007e4000c101d24 */
.L_x_4346:
[----:B------:R-:W-:Y:S05]  /*f190*/  BSYNC B1 ;  /* 0x0000000000017941 */ /* 0x000fea0003800000 */
.L_x_4345:
[----:B0-----:R0:W4:Y:S01]  /*f1a0*/  SHFL.IDX PT, R17, R32, 0x1, 0x181f ;  /* 0x00381f0020117f89 */ /* 0x00112200000e0000 */
        /* <DEDUP_REMOVED lines=13> */
[----:B-----5:R3:W-:Y:S04]  /*f280*/  @!P4 ST.E.128 desc[UR36][R20.64], R12 ;  /* 0x0000000c1400c985 */ /* 0x0207e8000c101d24 */
[----:B------:R3:W-:Y:S04]  /*f290*/  @!P5 ST.E.128 desc[UR36][R28.64], R60 ;  /* 0x0000003c1c00d985 */ /* 0x0007e8000c101d24 */
[----:B------:R3:W-:Y:S02]  /*f2a0*/  @!P6 ST.E.128 desc[UR36][R30.64], R76 ;  /* 0x0000004c1e00e985 */ /* 0x0007e4000c101d24 */
.L_x_4348:
[----:B------:R-:W-:Y:S05]  /*f2b0*/  BSYNC B1 ;  /* 0x0000000000017941 */ /* 0x000fea0003800000 */
.L_x_4347:
        /* <DEDUP_REMOVED lines=8> */
[-C--:B---3-5:R-:W-:Y:S02]  /*f340*/  @!P3 LEA R12, P0, R22, R21.reuse, 0x1 ;  /* 0x00000015160cb211 */ /* 0x0a8fe400078008ff */
        /* <DEDUP_REMOVED lines=8> */
.L_x_4350:
[----:B------:R-:W-:Y:S05]  /*f3d0*/  BSYNC B1 ;  /* 0x0000000000017941 */ /* 0x000fea0003800000 */
.L_x_4349:
[----:B------:R-:W-:Y:S01]  /*f3e0*/  VIADD R0, R34, 0x60 ;  /* 0x0000006022007836 */ /* 0x000fe20000000000 */
[----:B0----5:R0:W0:Y:S04]  /*f3f0*/  SHFL.IDX PT, R11, R32, 0x3, 0x181f ;  /* 0x00781f00200b7f89 */ /* 0x02102800000e0000 */
[----:B------:R-:W-:Y:S01]  /*f400*/  ISETP.GE.AND P0, PT, R0, R3, PT ;  /* 0x000000030000720c */ /* 0x000fe20003f06270 */
[----:B------:R0:W0:-:S12]  /*f410*/  SHFL.IDX PT, R13, R2, 0x3, 0x181f ;  /* 0x00781f00020d7f89 */ /* 0x00001800000e0000 */
[----:B------:R-:W-:Y:S05]  /*f420*/  @P0 BRA `(.L_x_4351) ;  /* 0x0000000800e80947 */ /* 0x000fea0003800000 */
[----:B------:R-:W-:Y:S02]  /*f430*/  ULDC UR5, c[0x0][0xac8] ;  /* 0x0002b20000057ab9 */ /* 0x000fe40000000800 */
[----:B------:R-:W-:Y:S02]  /*f440*/  ISETP.GE.AND P2, PT, R22, UR5, PT ;  /* 0x0000000516007c0c */ /* 0x000fe4000bf46270 */
[----:B------:R-:W-:-:S11]  /*f450*/  ISETP.GE.AND P3, PT, R23, UR5, PT ;  /* 0x0000000517007c0c */ /* 0x000fd6000bf66270 */
[CC--:B0-2-4-:R-:W-:Y:S02]  /*f460*/  @!P2 LEA R2, P0, R22.reuse, R13.reuse, 0x1 ;  /* 0x0000000d1602a211 */ /* 0x0d5fe400078008ff */
[C---:B------:R-:W-:Y:S02]  /*f470*/  @!P3 LEA R8, P1, R23.reuse, R13, 0x1 ;  /* 0x0000000d1708b211 */ /* 0x040fe400078208ff */
[-C--:B------:R-:W-:Y:S02]  /*f480*/  @!P2 LEA.HI.X R3, R22, R11.reuse, R206, 0x1, P0 ;  /* 0x0000000b1603a211 */ /* 0x080fe400000f0cce */
        /* <DEDUP_REMOVED lines=9> */
.L_x_4344:
        /* <DEDUP_REMOVED lines=54> */
.L_x_4353:
[----:B------:R-:W-:Y:S05]  /*f880*/  BSYNC B1 ;  /* 0x0000000000017941 */ /* 0x000fea0003800000 */
.L_x_4352:
        /* <DEDUP_REMOVED lines=38> */
[----:B------:R-:W-:Y:S01]  /*faf0*/  IMAD.IADD R3, R3, 0x1, R5 ;  /* 0x0000000103037824 */ /* 0x000fe200078e0205 */
[----:B------:R-:W-:Y:S01]  /*fb00*/  LEA R4, P3, R2, UR6, 0x1 ;  /* 0x0000000602047c11 */ /* 0x000fe2000f8608ff */
[----:B------:R-:W-:-:S03]  /*fb10*/  VIADD R0, R6, 0x20 ;  /* 0x0000002006007836 */ /* 0x000fc60000000000 */
[----:B------:R-:W-:Y:S01]  /*fb20*/  LEA.HI.X R5, R2, UR7, R3, 0x1, P3 ;  /* 0x0000000702057c11 */ /* 0x000fe200098f0c03 */
[----:B------:R0:W1:Y:S01]  /*fb30*/  SHFL.IDX PT, R7, R4, RZ, 0x181f ;  /* 0x00181fff04077589 */ /* 0x00006200000e0000 */
[-C--:B------:R-:W-:Y:S01]  /*fb40*/  ISETP.GE.AND P1, PT, R0, R9.reuse, PT ;  /* 0x000000090000720c */ /* 0x080fe20003f26270 */
[----:B------:R-:W-:Y:S02]  /*fb50*/  VIADD R0, R6, 0x40 ;  /* 0x0000004006007836 */ /* 0x000fe40000000000 */
[----:B------:R0:W2:Y:S03]  /*fb60*/  SHFL.IDX PT, R3, R5, RZ, 0x181f ;  /* 0x00181fff05037589 */ /* 0x0000a600000e0000 */
[----:B------:R-:W-:Y:S01]  /*fb70*/  ISETP.GE.AND P0, PT, R0, R9, PT ;  /* 0x000000090000720c */ /* 0x000fe20003f06270 */
[----:B------:R-:W-:-:S12]  /*fb80*/  @P2 BRA `(.L_x_4355) ;  /* 0x0000000000342947 */ /* 0x000fd80003800000 */
[----:B------:R-:W-:Y:S02]  /*fb90*/  ULDC UR5, c[0x0][0xac8] ;  /* 0x0002b20000057ab9 */ /* 0x000fe40000000800 */
[----:B------:R-:W-:Y:S02]  /*fba0*/  ISETP.GE.AND P4, PT, R22, UR5, PT ;  /* 0x0000000516007c0c */ /* 0x000fe4000bf86270 */
[----:B------:R-:W-:Y:S02]  /*fbb0*/  ISETP.GE.AND P3, PT, R23, UR5, PT ;  /* 0x0000000517007c0c */ /* 0x000fe4000bf66270 */
[----:B------:R-:W-:-:S09]  /*fbc0*/  ISETP.GE.AND P2, PT, R192, UR5, PT ;  /* 0x00000005c0007c0c */ /* 0x000fd2000bf46270 */
[CC--:B-1----:R-:W-:Y:S02]  /*fbd0*/  @!P4 LEA R10, P6, R22.reuse, R7.reuse, 0x1 ;  /* 0x00000007160ac211 */ /* 0x0c2fe400078c08ff */
[C---:B------:R-:W-:Y:S02]  /*fbe0*/  @!P3 LEA R12, P5, R23.reuse, R7, 0x1 ;  /* 0x00000007170cb211 */ /* 0x040fe400078a08ff */
[----:B--2---:R-:W-:Y:S02]  /*fbf0*/  @!P4 LEA.HI.X R11, R22, R3, R206, 0x1, P6 ;  /* 0x00000003160bc211 */ /* 0x004fe400030f0cce */
[C---:B------:R-:W-:Y:S02]  /*fc00*/  @!P2 LEA R2, P6, R192.reuse, R7, 0x1 ;  /* 0x00000007c002a211 */ /* 0x040fe400078c08ff */
[-C--:B------:R-:W-:Y:S01]  /*fc10*/  @!P3 LEA.HI.X R13, R23, R3.reuse, R205, 0x1, P5 ;  /* 0x00000003170db211 */ /* 0x080fe200028f0ccd */
[----:B------:R3:W-:Y:S01]  /*fc20*/  @!P4 ST.E.128 desc[UR36][R10.64], RZ ;  /* 0x000000ff0a00c985 */ /* 0x0007e2000c101d24 */
[----:B------:R-:W-:-:S03]  /*fc30*/  @!P2 LEA.HI.X R3, R192, R3, R204, 0x1, P6 ;  /* 0x00000003c003a211 */ /* 0x000fc600030f0ccc */
[----:B------:R3:W-:Y:S04]  /*fc40*/  @!P3 ST.E.128 desc[UR36][R12.64], RZ ;  /* 0x000000ff0c00b985 */ /* 0x0007e8000c101d24 */
[----:B------:R3:W-:Y:S02]  /*fc50*/  @!P2 ST.E.128 desc[UR36][R2.64], RZ ;  /* 0x000000ff0200a985 */ /* 0x0007e4000c101d24 */
.L_x_4355:
[----:B------:R-:W-:Y:S05]  /*fc60*/  BSYNC B1 ;  /* 0x0000000000017941 */ /* 0x000fea0003800000 */
.L_x_4354:
[----:B--23--:R2:W3:Y:S01]  /*fc70*/  SHFL.IDX PT, R3, R5, 0x1, 0x181f ;  /* 0x00381f0005037f89 */ /* 0x00c4e200000e0000 */
        /* <DEDUP_REMOVED lines=10> */
[-C--:B---3--:R-:W-:Y:S02]  /*fd20*/  @!P4 LEA.HI.X R11, R22, R3.reuse, R206, 0x1, P1 ;  /* 0x00000003160bc211 */ /* 0x088fe400008f0cce */
[-C--:B------:R-:W-:Y:S02]  /*fd30*/  @!P5 LEA.HI.X R13, R23, R3.reuse, R205, 0x1, P2 ;  /* 0x00000003170dd211 */ /* 0x080fe400010f0ccd */
[----:B------:R-:W-:Y:S01]  /*fd40*/  @!P6 LEA.HI.X R3, R192, R3, R204, 0x1, P3 ;  /* 0x00000003c003e211 */ /* 0x000fe200018f0ccc */
[----:B------:R4:W-:Y:S04]  /*fd50*/  @!P4 ST.E.128 desc[UR36][R10.64], RZ ;  /* 0x000000ff0a00c985 */ /* 0x0009e8000c101d24 */
[----:B------:R4:W-:Y:S04]  /*fd60*/  @!P5 ST.E.128 desc[UR36][R12.64], RZ ;  /* 0x000000ff0c00d985 */ /* 0x0009e8000c101d24 */
[----:B------:R4:W-:Y:S02]  /*fd70*/  @!P6 ST.E.128 desc[UR36][R2.64], RZ ;  /* 0x000000ff0200e985 */ /* 0x0009e4000c101d24 */
.L_x_4357:
[----:B------:R-:W-:Y:S05]  /*fd80*/  BSYNC B1 ;  /* 0x0000000000017941 */ /* 0x000fea0003800000 */
.L_x_4356:
        /* <DEDUP_REMOVED lines=17> */
.L_x_4359:
[----:B------:R-:W-:Y:S05]  /*fea0*/  BSYNC B1 ;  /* 0x0000000000017941 */ /* 0x000fea0003800000 */
.L_x_4358:
        /* <DEDUP_REMOVED lines=18> */
.L_x_4351:
[----:B------:R-:W-:Y:S05]  /*ffd0*/  BSYNC B0 ;  /* 0x0000000000007941 */ /* 0x000fea0003800000 */
.L_x_4343:
[----:B------:R-:W-:Y:S02]  /*ffe0*/  ULDC UR5, c[0x0][0xc38] ;  /* 0x00030e0000057ab9 */ /* 0x000fe40000000800 */
[----:B------:R-:W-:-:S06]  /*fff0*/  UISETP.GE.AND UP0, UPT, UR4, UR5, UPT ;  /* 0x000000050400728c */ /* 0x000fcc000bf06270 */
[----:B------:R-:W-:-:S13]  /*10000*/  PLOP3.LUT P0, PT, PT, PT, UP0, 0x80, 0x0 ;  /* 0x000000000000781c */ /* 0x000fda0003f0f008 */
[----:B------:R-:W-:Y:S05]  /*10010*/  @!P0 BRA `(.L_x_4360) ;  /* 0xffffff0c003c8947 */ /* 0x000fea000383ffff */
[----:B------:R-:W-:Y:S05]  /*10020*/  EXIT ;  /* 0x000000000000794d */ /* 0x000fea0003800000 */
.L_x_4254:
        /* <DEDUP_REMOVED lines=16> */
[----:B------:R-:W-:Y:S01]  /*10130*/  IMAD.SHL.U32 R37, R3, 0x8, RZ ;  /* 0x0000000803257824 */ /* 0x000fe200078e00ff */
[----:B------:R-:W-:Y:S01]  /*10140*/  ULDC UR9, c[0x0][0x2b8] ;  /* 0x0000ae0000097ab9 */ /* 0x000fe20000000800 */
[----:B------:R-:W-:Y:S01]  /*10150*/  LOP3.LUT R16, R16, 0xfffffffd, RZ, 0xc0, !PT ;  /* 0xfffffffd10107812 */ /* 0x000fe200078ec0ff */
[----:B------:R-:W0:Y:S01]  /*10160*/  S2UR UR8, SR_CgaCtaId ;  /* 0x00000000000879c3 */ /* 0x000e220000008800 */
[----:B------:R-:W-:Y:S01]  /*10170*/  ULDC.64 UR4, c[0x0][0x418] ;  /* 0x0001060000047ab9 */ /* 0x000fe20000000a00 */
[C---:B------:R-:W-:Y:S01]  /*10180*/  LOP3.LUT R0, R37.reuse, 0x1f8, RZ, 0xc0, !PT ;  /* 0x000001f825007812 */ /* 0x040fe200078ec0ff */
[----:B------:R-:W-:Y:S01]  /*10190*/  UISETP.NE.U32.AND UP0, UPT, UR4, URZ, UPT ;  /* 0x0000003f0400728c */ /* 0x000fe2000bf05070 */
[----:B------:R1:W-:Y:S01]  /*101a0*/  STL [R1], RZ ;  /* 0x000000ff01007387 */ /* 0x0003e20000100800 */
[----:B------:R-:W-:Y:S01]  /*101b0*/  ULDC UR40, c[0x0][0x288] ;  /* 0x0000a20000287ab9 */ /* 0x000fe20000000800 */
[----:B------:R-:W-:Y:S01]  /*101c0*/  LOP3.LUT R0, R0, 0x38, R3, 0x78, !PT ;  /* 0x0000003800007812 */ /* 0x000fe200078e7803 */
[----:B------:R-:W-:Y:S01]  /*101d0*/  UISETP.NE.AND.EX UP0, UPT, UR5, URZ, UPT, UP0 ;  /* 0x0000003f0500728c */ /* 0x000fe2000bf05300 */
[----:B------:R-:W-:Y:S01]  /*101e0*/  IMAD.U32 R34, RZ, RZ, UR10 ;  /* 0x0000000aff227e24 */ /* 0x000fe2000f8e00ff */
[----:B------:R-:W-:Y:S01]  /*101f0*/  ULDC UR4, c[0x0][0x424] ;  /* 0x0001090000047ab9 */ /* 0x000fe20000000800 */
[----:B------:R-:W-:Y:S01]  /*10200*/  LOP3.LUT R30, R0, 0x200, R37, 0xf8, !PT ;  /* 0x00000200001e7812 */ /* 0x000fe200078ef825 */
[----:B------:R-:W-:Y:S01]  /*10210*/  USEL UR4, UR4, 0x1, UP0 ;  /* 0x0000000104047887 */ /* 0x000fe20008000000 */
[----:B------:R-:W-:Y:S01]  /*10220*/  LOP3.LUT R37, R37, 0x38, RZ, 0xc0, !PT ;  /* 0x0000003825257812 */ /* 0x000fe200078ec0ff */
[----:B------:R-:W-:Y:S01]  /*10230*/  UMOV UR5, 0x400 ;  /* 0x0000040000057882 */ /* 0x000fe20000000000 */
[----:B------:R-:W-:Y:S01]  /*10240*/  ULDC UR39, c[0x0][0x448] ;  /* 0x0001120000277ab9 */ /* 0x000fe20000000800 */
[----:B------:R-:W-:Y:S01]  /*10250*/  IMAD.MOV.U32 R26, RZ, RZ, 0x1 ;  /* 0x00000001ff1a7424 */ /* 0x000fe200078e00ff */
[C---:B------:R-:W-:Y:S01]  /*10260*/  LOP3.LUT R0, R37.reuse, 0x40, RZ, 0xfc, !PT ;  /* 0x0000004025007812 */ /* 0x040fe200078efcff */
[----:B------:R-:W-:Y:S01]  /*10270*/  IMAD.MOV.U32 R23, RZ, RZ, RZ ;  /* 0x000000ffff177224 */ /* 0x000fe200078e00ff */
[----:B------:R-:W-:Y:S01]  /*10280*/  LOP3.LUT R2, R37, 0x80, RZ, 0xfc, !PT ;  /* 0x0000008025027812 */ /* 0x000fe200078efcff */
[----:B------:R-:W-:Y:S01]  /*10290*/  UIMAD UR39, UR39, UR40, URZ ;  /* 0x00000028272772a4 */ /* 0x000fe2000f8e023f */
[----:B------:R-:W-:Y:S01]  /*102a0*/  ISETP.GE.AND P1, PT, R0, UR9, PT ;  /* 0x0000000900007c0c */ /* 0x000fe2000bf26270 */
[----:B------:R-:W-:Y:S01]  /*102b0*/  ULDC UR47, c[0x0][0xc] ;  /* 0x00000300002f7ab9 */ /* 0x000fe20000000800 */
[----:B0-----:R-:W-:-:S06]  /*102c0*/  ULEA UR8, UR8, UR5, 0x18 ;  /* 0x0000000508087291 */ /* 0x001fcc000f8ec03f */
[----:B------:R-:W-:-:S04]  /*102d0*/  IMAD.U32 R17, RZ, RZ, UR8 ;  /* 0x00000008ff117e24 */ /* 0x000fc8000f8e00ff */
[----:B------:R-:W-:Y:S01]  /*102e0*/  IMAD R31, R30, 0x2, R17 ;  /* 0x000000021e1f7824 */ /* 0x000fe200078e0211 */
[----:B--2---:R-:W-:Y:S02]  /*102f0*/  R2UR UR6, R4 ;  /* 0x00000000040672ca */ /* 0x004fe400000e0000 */
[C---:B------:R-:W-:Y:S01]  /*10300*/  LOP3.LUT R4, R3.reuse, 0x7f, RZ, 0xc0, !PT ;  /* 0x0000007f03047812 */ /* 0x040fe200078ec0ff */
[----:B------:R-:W-:-:S03]  /*10310*/  IMAD.SHL.U32 R3, R3, 0x10, RZ ;  /* 0x0000001003037824 */ /* 0x000fc600078e00ff */
[----:B------:R-:W-:-:S07]  /*10320*/  SHF.R.U32.HI R36, RZ, 0x3, R4 ;  /* 0x00000003ff247819 */ /* 0x000fce0000011604 */
[----:B------:R-:W-:-:S03]  /*10330*/  ULOP3.LUT UR48, UR6, 0x2, URZ, 0xfc, !UPT ;  /* 0x0000000206307892 */ /* 0x000fc6000f8efc3f */
[----:B------:R-:W-:Y:S02]  /*10340*/  ULDC.64 UR6, c[0x0][0x2f0] ;  /* 0x0000bc0000067ab9 */ /* 0x000fe40000000a00 */
[----:B------:R-:W-:Y:S01]  /*10350*/  ISETP.GE.AND P0, PT, R0, UR7, PT ;  /* 0x0000000700007c0c */ /* 0x000fe2000bf06270 */
[----:B------:R-:W-:Y:S01]  /*10360*/  UIMAD UR38, UR4, UR6, URZ ;  /* 0x00000006042672a4 */ /* 0x000fe2000f8e023f */
[----:B------:R-:W-:-:S03]  /*10370*/  ISETP.GE.AND P2, PT, R2, UR7, PT ;  /* 0x0000000702007c0c */ /* 0x000fc6000bf46270 */
[----:B------:R-:W-:Y:S02]  /*10380*/  UIADD3 UR4, UR38, 0x5f, URZ ;  /* 0x0000005f26047890 */ /* 0x000fe4000fffe03f */
[----:B------:R-:W-:Y:S02]  /*10390*/  UIADD3 UR49, UR38, 0x1, -UR40 ;  /* 0x0000000126317890 */ /* 0x000fe4000fffe828 */
[----:B------:R-:W-:Y:S02]  /*103a0*/  UIMAD.WIDE UR4, UR4, 0x2aaaaaab, URZ ;  /* 0x2aaaaaab040478a5 */ /* 0x000fe4000f8e023f */
[----:B------:R-:W-:Y:S02]  /*103b0*/  UIADD3 UR40, UR38, -UR40, URZ ;  /* 0x8000002826287290 */ /* 0x000fe4000fffe03f */
[----:B------:R-:W-:Y:S01]  /*103c0*/  @P0 LOP3.LUT R16, R16, 0x2, RZ, 0xfc, !PT ;  /* 0x0000000210100812 */ /* 0x000fe200078efcff */
[----:B------:R-:W-:Y:S01]  /*103d0*/  USHF.R.U32.HI UR41, URZ, 0x1f, UR5 ;  /* 0x0000001f3f297899 */ /* 0x000fe20008011605 */
[----:B------:R-:W-:-:S02]  /*103e0*/  ISETP.GE.AND P0, PT, R0, UR7, PT ;  /* 0x0000000700007c0c */ /* 0x000fc4000bf06270 */
[----:B------:R-:W-:Y:S01]  /*103f0*/  LOP3.LUT R16, R16, 0xfffffbff, RZ, 0xc0, !PT ;  /* 0xfffffbff10107812 */ /* 0x000fe200078ec0ff */
[----:B------:R-:W-:Y:S01]  /*10400*/  ULEA.HI.SX32 UR41, UR5, UR41, 0x1c ;  /* 0x0000002905297291 */ /* 0x000fe2000f8fe23f */
[----:B------:R-:W-:Y:S02]  /*10410*/  LOP3.LUT R0, R36, 0x70, R3, 0xf8, !PT ;  /* 0x0000007024007812 */ /* 0x000fe400078ef803 */
        /* <DEDUP_REMOVED lines=20> */
.L_x_4416:
        /* <DEDUP_REMOVED lines=22> */
.L_x_4362:
[----:B------:R-:W-:Y:S01]  /*106c0*/  ULDC UR8, c[0x0][0xc54] ;  /* 0x0003150000087ab9 */ /* 0x000fe20000000800 */
[----:B------:R-:W-:Y:S01]  /*106d0*/  UMOV UR6, UR7 ;  /* 0x0000000700067c82 */ /* 0x000fe20008000000 */
[----:B------:R-:W-:-:S11]  /*106e0*/  UISETP.NE.AND UP0, UPT, UR8, 0x1, UPT ;  /* 0x000000010800788c */ /* 0x000fd6000bf05270 */
[----:B------:R-:W-:Y:S02]  /*106f0*/  @UP0 ULDC.64 UR10, c[0x0][0xc58] ;  /* 0x00031600000a0ab9 */ /* 0x000fe40000000a00 */
[----:B------:R-:W-:-:S04]  /*10700*/  UIMAD.WIDE.U32 UR4, UR7, UR10, URZ ;  /* 0x0000000a070472a5 */ /* 0x000fc8000f8e003f */
[----:B------:R-:W-:-:S04]  /*10710*/  @UP0 USHF.R.U32.HI UR6, URZ, UR11, UR5 ;  /* 0x0000000b3f060299 */ /* 0x000fc80008011605 */
[----:B------:R-:W-:-:S12]  /*10720*/  UIMAD UR4, UR6, UR8, URZ ;  /* 0x00000008060472a4 */ /* 0x000fd8000f8e023f */
.L_x_4363:
        /* <DEDUP_REMOVED lines=48> */
.L_x_4365:
[----:B------:R-:W-:-:S11]  /*10a30*/  UISETP.NE.AND UP1, UPT, UR5, 0x1, UPT ;  /* 0x000000010500788c */ /* 0x000fd6000bf25270 */
[----:B------:R-:W-:Y:S02]  /*10a40*/  @UP1 ULDC.64 UR10, c[0x0][0x9e8] ;  /* 0x00027a00000a1ab9 */ /* 0x000fe40000000a00 */
[----:B------:R-:W-:-:S04]  /*10a50*/  UIMAD.WIDE.U32 UR6, UR8, UR10, URZ ;  /* 0x0000000a080672a5 */ /* 0x000fc8000f8e003f */
[----:B------:R-:W-:-:S12]  /*10a60*/  @UP1 USHF.R.U32.HI UR8, URZ, UR11, UR7 ;  /* 0x0000000b3f081299 */ /* 0x000fd80008011607 */
.L_x_4366:
[----:B------:R-:W-:-:S04]  /*10a70*/  UIMAD UR8, UR8, UR5, UR5 ;  /* 0x00000005080872a4 */ /* 0x000fc8000f8e0205 */
[----:B------:R-:W-:-:S04]  /*10a80*/  UISETP.LT.AND UP1, UPT, UR4, UR8, UPT ;  /* 0x000000080400728c */ /* 0x000fc8000bf21270 */
[----:B------:R-:W-:-:S12]  /*10a90*/  USEL UR4, UR4, UR8, UP1 ;  /* 0x0000000804047287 */ /* 0x000fd80008800000 */
.L_x_4364:
[----:B------:R-:W-:Y:S01]  /*10aa0*/  UISETP.NE.AND UP1, UPT, UR50, URZ, UPT ;  /* 0x0000003f3200728c */ /* 0x000fe2000bf25270 */
[----:B------:R-:W-:Y:S01]  /*10ab0*/  PLOP3.LUT P0, PT, PT, PT, UP0, 0x40, 0x0 ;  /* 0x000000000000781c */ /* 0x000fe20003f0e808 */
[----:B------:R-:W-:Y:S01]  /*10ac0*/  UIADD3 UR6, UR4, 0x5f, URZ ;  /* 0x0000005f04067890 */ /* 0x000fe2000fffe03f */
[----:B------:R-:W-:-:S03]  /*10ad0*/  UMOV UR10, UR44 ;  /* 0x0000002c000a7c82 */ /* 0x000fc60008000000 */
[----:B------:R-:W-:-:S04]  /*10ae0*/  UIMAD.WIDE UR6, UR6, 0x2aaaaaab, URZ ;  /* 0x2aaaaaab060678a5 */ /* 0x000fc8000f8e023f */
[----:B------:R-:W-:Y:S01]  /*10af0*/  USHF.R.U32.HI UR4, URZ, 0x1f, UR7 ;  /* 0x0000001f3f047899 */ /* 0x000fe20008011607 */
[----:B------:R-:W-:Y:S02]  /*10b00*/  @UP1 ULDC UR8, c[0x0][0x44c] ;  /* 0x0001130000081ab9 */ /* 0x000fe40000000800 */
[----:B------:R-:W-:Y:S01]  /*10b10*/  @UP1 ULDC UR6, c[0x0][0x450] ;  /* 0x0001140000061ab9 */ /* 0x000fe20000000800 */
[----:B------:R-:W-:Y:S02]  /*10b20*/  UIMAD.WIDE.U32 UR8, UR44, UR8, URZ ;  /* 0x000000082c0872a5 */ /* 0x000fe4000f8e003f */
[----:B------:R-:W-:Y:S02]  /*10b30*/  ULEA.HI.SX32 UR4, UR7, UR4, 0x1c ;  /* 0x0000000407047291 */ /* 0x000fe4000f8fe23f */
[----:B------:R-:W-:Y:S02]  /*10b40*/  @UP1 USHF.R.U32.HI UR10, URZ, UR6, UR9 ;  /* 0x000000063f0a1299 */ /* 0x000fe40008011609 */
[----:B------:R-:W-:-:S02]  /*10b50*/  UISETP.LT.AND UP1, UPT, UR41, UR4, UPT ;  /* 0x000000042900728c */ /* 0x000fc4000bf21270 */
[----:B------:R-:W-:Y:S01]  /*10b60*/  UIADD3 UR6, UR40, UR10, URZ ;  /* 0x0000000a28067290 */ /* 0x000fe2000fffe03f */
[----:B------:R-:W-:Y:S01]  /*10b70*/  ULDC UR8, c[0x0][0x9dc] ;  /* 0x0002770000087ab9 */ /* 0x000fe20000000800 */
[----:B------:R-:W-:Y:S02]  /*10b80*/  USEL UR45, UR41, UR4, UP1 ;  /* 0x00000004292d7287 */ /* 0x000fe40008800000 */
[----:B------:R-:W-:Y:S01]  /*10b90*/  UIADD3 UR8, UR6, -UR8, URZ ;  /* 0x8000000806087290 */ /* 0x000fe2000fffe03f */
[----:B------:R-:W-:Y:S11]  /*10ba0*/  @P0 BRA `(.L_x_4367) ;  /* 0x0000000000480947 */ /* 0x000ff60003800000 */
[----:B------:R-:W-:Y:S02]  /*10bb0*/  UMOV UR4, UR6 ;  /* 0x0000000600047c82 */ /* 0x000fe40008000000 */
        /* <DEDUP_REMOVED lines=10> */
.L_x_4368:
[----:B------:R-:W-:-:S11]  /*10c60*/  UISETP.NE.AND UP0, UPT, UR5, 0x1, UPT ;  /* 0x000000010500788c */ /* 0x000fd6000bf05270 */
[----:B------:R-:W-:Y:S02]  /*10c70*/  @UP0 ULDC.64 UR10, c[0x0][0x9e8] ;  /* 0x00027a00000a0ab9 */ /* 0x000fe40000000a00 */
[----:B------:R-:W-:-:S04]  /*10c80*/  UIMAD.WIDE.U32 UR6, UR4, UR10, URZ ;  /* 0x0000000a040672a5 */ /* 0x000fc8000f8e003f */
[----:B------:R-:W-:-:S12]  /*10c90*/  @UP0 USHF.R.U32.HI UR4, URZ, UR11, UR7 ;  /* 0x0000000b3f040299 */ /* 0x000fd80008011607 */
.L_x_4369:
[----:B------:R-:W-:-:S04]  /*10ca0*/  UIMAD UR4, UR4, UR5, URZ ;  /* 0x00000005040472a4 */ /* 0x000fc8000f8e023f */
[----:B------:R-:W-:-:S04]  /*10cb0*/  UISETP.LT.AND UP0, UPT, UR8, UR4, UPT ;  /* 0x000000040800728c */ /* 0x000fc8000bf01270 */
[----:B------:R-:W-:-:S12]  /*10cc0*/  USEL UR8, UR8, UR4, !UP0 ;  /* 0x0000000408087287 */ /* 0x000fd8000c000000 */
.L_x_4367:
[----:B------:R-:W-:Y:S01]  /*10cd0*/  UIMAD.WIDE UR4, UR8, 0x2aaaaaab, URZ ;  /* 0x2aaaaaab080478a5 */ /* 0x000fe2000f8e023f */
[----:B------:R-:W-:Y:S03]  /*10ce0*/  BSSY B7, `(.L_x_4370) ;  /* 0x0000341000077945 */ /* 0x000fe60003800000 */
[----:B------:R-:W-:-:S04]  /*10cf0*/  USHF.R.U32.HI UR4, URZ, 0x1f, UR5 ;  /* 0x0000001f3f047899 */ /* 0x000fc80008011605 */
[----:B------:R-:W-:-:S04]  /*10d00*/  ULEA.HI.SX32 UR4, UR5, UR4, 0x1c ;  /* 0x0000000405047291 */ /* 0x000fc8000f8fe23f */
        /* <DEDUP_REMOVED lines=22> */
.L_x_4371:
        /* <DEDUP_REMOVED lines=20> */
.L_x_4374:
[----:B------:R-:W-:Y:S05]  /*10fb0*/  BSYNC B6 ;  /* 0x0000000000067941 */ /* 0x000fea0003800000 */
.L_x_4373:
        /* <DEDUP_REMOVED lines=20> */
.L_x_4377:
[----:B------:R0:W1:Y:S01]  /*11100*/  LDC.64 R2, c[0x4][R18] ;  /* 0x0100000012027b82 */ /* 0x0000620000000a00 */
[----:B------:R-:W-:Y:S01]  /*11110*/  ULDC.64 UR4, c[0x4][0x138] ;  /* 0x01004e0000047ab9 */ /* 0x000fe20000000a00 */
[----:B------:R-:W-:Y:S01]  /*11120*/  ULDC.64 UR6, c[0x4][0x140] ;  /* 0x0100500000067ab9 */ /* 0x000fe20000000a00 */
[----:B------:R-:W-:Y:S02]  /*11130*/  IMAD.U32 R4, RZ, RZ, UR4 ;  /* 0x00000004ff047e24 */ /* 0x000fe4000f8e00ff */
        /* <DEDUP_REMOVED lines=11> */
.L_x_4376:
[----:B------:R-:W-:Y:S05]  /*111f0*/  BSYNC B6 ;  /* 0x0000000000067941 */ /* 0x000fea0003800000 */
.L_x_4375:
        /* <DEDUP_REMOVED lines=15> */
.L_x_4432:
        /* <DEDUP_REMOVED lines=36> */
[----:B0-----:R-:W-:-:S03]  /*11530*/  IMAD R5, R10, R7, R0 ;  /* 0x000000070a057224 */ /* 0x001fc600078e0200 */
[----:B------:R-:W-:Y:S01]  /*11540*/  SHF.R.S32.HI R28, RZ, 0x1f, R22 ;  /* 0x0000001fff1c7819 */ /* 0x000fe20000011416 */
[----:B------:R-:W-:-:S05]  /*11550*/  IMAD.U32 R0, RZ, RZ, UR48 ;  /* 0x00000030ff007e24 */ /* 0x000fca000f8e00ff */
[----:B------:R-:W-:-:S13]  /*11560*/  ISETP.NE.AND P2, PT, R0, 0x3, PT ;  /* 0x000000030000780c */ /* 0x000fda0003f45270 */
[----:B------:R-:W-:-:S04]  /*11570*/  @P2 LOP3.LUT R16, R16, 0x80, RZ, 0xfc, !PT ;  /* 0x0000008010102812 */ /* 0x000fc800078efcff */
[----:B------:R-:W-:-:S04]  /*11580*/  LOP3.LUT R16, R16, 0xffffffbf, RZ, 0xc0, !PT ;  /* 0xffffffbf10107812 */ /* 0x000fc800078ec0ff */
[----:B------:R-:W-:Y:S01]  /*11590*/  @P0 LOP3.LUT R16, R16, 0x40, RZ, 0xfc, !PT ;  /* 0x0000004010100812 */ /* 0x000fe200078efcff */
[----:B------:R-:W-:Y:S06]  /*115a0*/  @!P2 BRA `(.L_x_4379) ;  /* 0x000000000004a947 */ /* 0x000fec0003800000 */
[----:B------:R-:W-:Y:S01]  /*115b0*/  BPT.TRAP 0x1 ;  /* 0x000000040000795c */ /* 0x000fe20000300000 */
.L_x_4379:
        /* <DEDUP_REMOVED lines=25> */
.L_x_4433:
[----:B------:R-:W-:Y:S05]  /*11750*/  BSYNC B0 ;  /* 0x0000000000007941 */ /* 0x000fea0003800000 */
.L_x_4380:
        /* <DEDUP_REMOVED lines=82> */
[----:B------:R0:W-:Y:S02]  /*11c80*/  @P0 LDGSTS.E.BYPASS.LTC128B.128 [R21+0x26400], desc[UR36][R2.64+0x100], !P2 ;  /* 0x2640010002150fae */ /* 0x0001e4000d101d64 */
.L_x_4447:
        /* <DEDUP_REMOVED lines=12> */
.L_x_4383:
        /* <DEDUP_REMOVED lines=10> */
.L_x_4384:
[----:B------:R1:W-:Y:S02]  /*11df0*/  SYNCS.ARRIVE.TRANS64.A1T0 RZ, [R0+URZ+0x30830], RZ ;  /* 0x030830ff00ff79a7 */ /* 0x0003e4000810003f */
[----:B------:R-:W-:Y:S05]  /*11e00*/  WARPSYNC.ALL ;  /* 0x0000000000007948 */ /* 0x000fea0003800000 */
[----:B------:R-:W-:Y:S01]  /*11e10*/  BSSY B6, `(.L_x_4385) ;  /* 0x0000015000067945 */ /* 0x000fe20003800000 */
[----:B-1----:R-:W-:Y:S01]  /*11e20*/  VIADD R0, R17, 0x12400 ;  /* 0x0001240011007836 */ /* 0x002fe20000000000 */
[----:B------:R-:W-:Y:S04]  /*11e30*/  BAR.SYNC.DEFER_BLOCKING 0x8, 0x180 ;  /* 0x0206000000007b1d */ /* 0x000fe80000010000 */
[----:B------:R-:W-:-:S13]  /*11e40*/  LOP3.LUT P0, RZ, R0, 0x3ff, RZ, 0xc0, !PT ;  /* 0x000003ff00ff7812 */ /* 0x000fda000780c0ff */
[----:B------:R-:W-:Y:S05]  /*11e50*/  @!P0 BRA `(.L_x_4386) ;  /* 0x0000000000408947 */ /* 0x000fea0003800000 */
[----:B0-----:R-:W-:Y:S01]  /*11e60*/  MOV R2, 0x0 ;  /* 0x0000000000027802 */ /* 0x001fe20000000f00 */
        /* <DEDUP_REMOVED lines=15> */
.L_x_4386:
[----:B------:R-:W-:Y:S05]  /*11f60*/  BSYNC B6 ;  /* 0x0000000000067941 */ /* 0x000fea0003800000 */
.L_x_4385:
        /* <DEDUP_REMOVED lines=9> */
[----:B------:R-:W-:Y:S02]  /*12000*/  LOP3.LUT P5, RZ, R16, 0x200, RZ, 0xc0, !PT ;  /* 0x0000020010ff7812 */ /* 0x000fe400078ac0ff */
[----:B------:R-:W-:-:S04]  /*12010*/  UIMAD UR6, UR6, UR8, URZ ;  /* 0x00000008060672a4 */ /* 0x000fc8000f8e023f */
[----:B------:R-:W-:Y:S02]  /*12020*/  UIMAD UR7, UR7, UR9, UR6 ;  /* 0x00000009070772a4 */ /* 0x000fe4000f8e0206 */
[----:B------:R-:W-:Y:S01]  /*12030*/  USHF.R.S32.HI UR6, URZ, 0x1f, UR43 ;  /* 0x0000001f3f067899 */ /* 0x000fe2000801142b */
[----:B0-----:R-:W-:-:S05]  /*12040*/  IMAD.SHL.U32 R2, R2, 0x10, RZ ;  /* 0x0000001002027824 */ /* 0x001fca00078e00ff */
[----:B------:R-:W-:-:S05]  /*12050*/  LOP3.LUT R2, R36, 0x70, R2, 0xf8, !PT ;  /* 0x0000007024027812 */ /* 0x000fca00078ef802 */
[----:B------:R-:W-:-:S04]  /*12060*/  VIADD R0, R2, UR44 ;  /* 0x0000002c02007c36 */ /* 0x000fc80008000000 */
[----:B------:R-:W-:Y:S01]  /*12070*/  @P0 IMAD.HI.U32 R3, R0, UR4, RZ ;  /* 0x0000000400030c27 */ /* 0x000fe2000f8e00ff */
[----:B------:R-:W-:Y:S01]  /*12080*/  PLOP3.LUT P0, PT, PT, PT, UP0, 0x80, 0x0 ;  /* 0x000000000000781c */ /* 0x000fe20003f0f008 */
[----:B------:R-:W-:Y:S02]  /*12090*/  @UP0 ULDC UR4, c[0x0][0x450] ;  /* 0x0001140000040ab9 */ /* 0x000fe40000000800 */
[----:B------:R-:W-:-:S10]  /*120a0*/  IMAD.MOV.U32 R2, RZ, RZ, R0 ;  /* 0x000000ffff027224 */ /* 0x000fd400078e0000 */
        /* <DEDUP_REMOVED lines=107> */
[----:B------:R0:W-:Y:S02]  /*12760*/  @!P0 LDGSTS.E.BYPASS.LTC128B.128 [R31+0x1d400], desc[UR36][R2.64+0x100], !P5 ;  /* 0x1d400100021f8fae */ /* 0x0001e4000e901d64 */
.L_x_4464:
        /* <DEDUP_REMOVED lines=9> */
[----:B------:R0:W-:Y:S01]  /*12800*/  @!P0 LDGSTS.E.BYPASS.LTC128B.128 [R31+0x1dc00], desc[UR36][R2.64+0x100], !P5 ;  /* 0x1dc00100021f8fae */ /* 0x0001e2000e901d64 */
[----:B------:R-:W-:Y:S01]  /*12810*/  PLOP3.LUT P0, PT, PT, PT, PT, 0x80, 0x0 ;  /* 0x000000000000781c */ /* 0x000fe20003f0f070 */
[----:B------:R-:W-:-:S12]  /*12820*/  NOP ;  /* 0x0000000000007918 */ /* 0x000fd80000000000 */
.L_x_4388:
        /* <DEDUP_REMOVED lines=18> */
.L_x_4465:
[----:B------:R-:W-:Y:S05]  /*12950*/  BSYNC B0 ;  /* 0x0000000000007941 */ /* 0x000fea0003800000 */
.L_x_4389:
[----:B------:R-:W-:-:S04]  /*12960*/  UIADD3 UR4, UR45, -0x2, URZ ;  /* 0xfffffffe2d047890 */ /* 0x000fc8000fffe03f */
[----:B------:R-:W-:-:S06]  /*12970*/  UISETP.GE.AND UP0, UPT, UR4, UR46, UPT ;  /* 0x0000002e0400728c */ /* 0x000fcc000bf06270 */
[----:B------:R-:W-:-:S13]  /*12980*/  PLOP3.LUT P0, PT, PT, PT, UP0, 0x40, 0x0 ;  /* 0x000000000000781c */ /* 0x000fda0003f0e808 */
[----:B------:R-:W-:Y:S05]  /*12990*/  @P0 BRA `(.L_x_4391) ;  /* 0x0000000c00f80947 */ /* 0x000fea0003800000 */
[----:B------:R-:W-:Y:S01]  /*129a0*/  BSSY B0, `(.L_x_4391) ;  /* 0x00000fd000007945 */ /* 0x000fe20003800000 */
[----:B------:R-:W-:Y:S02]  /*129b0*/  IMAD.MOV.U32 R20, RZ, RZ, R26 ;  /* 0x000000ffff147224 */ /* 0x000fe400078e001a */
[----:B------:R-:W-:Y:S02]  /*129c0*/  IMAD.MOV.U32 R9, RZ, RZ, R23 ;  /* 0x000000ffff097224 */ /* 0x000fe400078e0017 */
[----:B------:R-:W-:Y:S02]  /*129d0*/  IMAD.MOV.U32 R27, RZ, RZ, R24 ;  /* 0x000000ffff1b7224 */ /* 0x000fe400078e0018 */
[----:B------:R-:W-:-:S07]  /*129e0*/  IMAD.U32 R8, RZ, RZ, UR4 ;  /* 0x00000004ff087e24 */ /* 0x000fce000f8e00ff */
.L_x_4404:
[----:B------:R-:W1:Y:S01]  /*129f0*/  LDC R3, c[0x0][0x430] ;  /* 0x00010c00ff037b82 */ /* 0x000e620000000800 */
[----:B0-----:R-:W0:Y:S01]  /*12a00*/  S2R R0, SR_TID.X ;  /* 0x0000000000007919 */ /* 0x001e220000002100 */
[----:B------:R-:W-:Y:S01]  /*12a10*/  IMAD R10, R8, 0x60, R32 ;  /* 0x00000060080a7824 */ /* 0x000fe200078e0220 */
[----:B------:R-:W-:Y:S01]  /*12a20*/  LOP3.LUT P1, RZ, R16, 0x80, RZ, 0xc0, !PT ;  /* 0x0000008010ff7812 */ /* 0x000fe2000782c0ff */
[----:B------:R-:W-:Y:S01]  /*12a30*/  VIADD R23, R9, 0x1 ;  /* 0x0000000109177836 */ /* 0x000fe20000000000 */
[----:B-1----:R-:W-:Y:S01]  /*12a40*/  ISETP.NE.AND P0, PT, R3, 0x1, PT ;  /* 0x000000010300780c */ /* 0x002fe20003f05270 */
[----:B0-----:R-:W-:-:S12]  /*12a50*/  IMAD.SHL.U32 R0, R0, 0x10, RZ ;  /* 0x0000001000007824 */ /* 0x001fd800078e00ff */
[----:B------:R-:W0:Y:S01]  /*12a60*/  @P0 LDC R3, c[0x0][0x434] ;  /* 0x00010d00ff030b82 */ /* 0x000e220000000800 */
[----:B------:R-:W-:-:S04]  /*12a70*/  LOP3.LUT R0, R36, 0x70, R0, 0xf8, !PT ;  /* 0x0000007024007812 */ /* 0x000fc800078ef800 */
[C---:B------:R-:W-:Y:S01]  /*12a80*/  ISETP.GT.U32.AND P2, PT, R0.reuse, 0x5f, PT ;  /* 0x0000005f0000780c */ /* 0x040fe20003f44070 */
[----:B------:R-:W-:Y:S02]  /*12a90*/  IMAD.IADD R10, R0, 0x1, R10 ;  /* 0x00000001000a7824 */ /* 0x000fe400078e020a */
[----:B------:R-:W1:Y:S02]  /*12aa0*/  @P0 LDC R5, c[0x0][0x438] ;  /* 0x00010e00ff050b82 */ /* 0x000e640000000800 */
[----:B------:R-:W-:-:S08]  /*12ab0*/  IMAD.MOV.U32 R11, RZ, RZ, R10 ;  /* 0x000000ffff0b7224 */ /* 0x000fd000078e000a */
[----:B------:R-:W2:Y:S01]  /*12ac0*/  @!P2 LDC.64 R6, c[0x0][0x428] ;  /* 0x00010a00ff06ab82 */ /* 0x000ea20000000a00 */
[----:B0-----:R-:W-:-:S05]  /*12ad0*/  @P0 IMAD.HI.U32 R0, R10, R3, RZ ;  /* 0x000000030a000227 */ /* 0x001fca00078e00ff */
[----:B-1----:R-:W-:Y:S02]  /*12ae0*/  @P0 SHF.R.U32.HI R11, RZ, R5, R0 ;  /* 0x00000005ff0b0219 */ /* 0x002fe40000011600 */
[----:B------:R-:W0:Y:S02]  /*12af0*/  @!P2 LDC.64 R4, c[0x0][0x418] ;  /* 0x00010600ff04ab82 */ /* 0x000e240000000a00 */
[--C-:B------:R-:W-:Y:S01]  /*12b00*/  @!P2 SHF.R.S32.HI R3, RZ, 0x1f, R11.reuse ;  /* 0x0000001fff03a819 */ /* 0x100fe2000001140b */
[----:B------:R-:W-:Y:S02]  /*12b10*/  @!P2 IMAD.MOV.U32 R2, RZ, RZ, R11 ;  /* 0x000000ffff02a224 */ /* 0x000fe400078e000b */
[-C--:B--2---:R-:W-:Y:S02]  /*12b20*/  @!P2 IMAD R0, R33, R6.reuse, RZ ;  /* 0x000000062100a224 */ /* 0x084fe400078e02ff */
[----:B------:R-:W-:-:S04]  /*12b30*/  @!P2 IMAD.WIDE.U32 R2, R29, R6, R2 ;  /* 0x000000061d02a225 */ /* 0x000fc800078e0002 */
[----:B------:R-:W-:-:S04]  /*12b40*/  @!P2 IMAD R7, R29, R7, R0 ;  /* 0x000000071d07a224 */ /* 0x000fc800078e0200 */
[----:B------:R-:W-:Y:S01]  /*12b50*/  @!P2 IMAD.IADD R0, R7, 0x1, R3 ;  /* 0x000000010700a824 */ /* 0x000fe200078e0203 */
[----:B0-----:R-:W-:-:S04]  /*12b60*/  @!P2 LEA R4, P0, R2, R4, 0x2 ;  /* 0x000000040204a211 */ /* 0x001fc800078010ff */
        /* <DEDUP_REMOVED lines=14> */
.L_x_4392:
[----:B------:R-:W-:Y:S01]  /*12c50*/  IMAD R6, R23, 0x8, R17 ;  /* 0x0000000817067824 */ /* 0x000fe200078e0211 */
[----:B------:R-:W-:Y:S01]  /*12c60*/  SHF.L.U32 R3, R26, 0x1f, RZ ;  /* 0x0000001f1a037819 */ /* 0x000fe200000006ff */
[----:B------:R-:W-:Y:S03]  /*12c70*/  BSSY B1, `(.L_x_4393) ;  /* 0x0000003000017945 */ /* 0x000fe60003800000 */
[----:B------:R-:W0:Y:S02]  /*12c80*/  SYNCS.PHASECHK.TRANS64.TRYWAIT P0, [R6+URZ+0x30840], R3 ;  /* 0x03084003060075a7 */ /* 0x000e24000800017f */
[----:B0-----:R-:W-:Y:S05]  /*12c90*/  @!P0 BRA `(.L_x_4394) ;  /* 0x0000003000248947 */ /* 0x001fea0003800000 */
.L_x_4466:
[----:B------:R-:W-:Y:S05]  /*12ca0*/  BSYNC B1 ;  /* 0x0000000000017941 */ /* 0x000fea0003800000 */
.L_x_4393:
[----:B------:R-:W-:Y:S01]  /*12cb0*/  SHF.R.S32.HI R21, RZ, 0x1f, R5 ;  /* 0x0000001fff157819 */ /* 0x000fe20000011405 */
[----:B------:R-:W-:Y:S01]  /*12cc0*/  ULDC.64 UR4, c[0x0][0x300] ;  /* 0x0000c00000047ab9 */ /* 0x000fe20000000a00 */
[----:B-----5:R-:W-:Y:S01]  /*12cd0*/  SHF.R.S32.HI R25, RZ, 0x1f, R0 ;  /* 0x0000001fff197819 */ /* 0x020fe20000011400 */
[----:B------:R-:W-:Y:S01]  /*12ce0*/  IMAD R8, R23, 0x4800, R30 ;  /* 0x0000480017087824 */ /* 0x000fe200078e021e */
        /* <DEDUP_REMOVED lines=16> */
[----:B------:R-:W-:-:S03]  /*12df0*/  ULDC.64 UR4, c[0x0][0x2e8] ;  /* 0x0000ba0000047ab9 */ /* 0x000fc60000000a00 */
[----:B------:R-:W-:Y:S01]  /*12e00*/  IMAD.IADD R3, R7, 0x1, R3 ;  /* 0x0000000107037824 */ /* 0x000fe200078e0203 */
[----:B------:R-:W-:Y:S01]  /*12e10*/  LEA R7, P0, R2, UR4, 0x1 ;  /* 0x0000000402077c11 */ /* 0x000fe2000f8008ff */
[----:B------:R-:W-:-:S03]  /*12e20*/  UMOV UR4, 0xffffffff ;  /* 0xffffffff00047882 */ /* 0x000fc60000000000 */
[----:B------:R-:W-:Y:S01]  /*12e30*/  LEA.HI.X R10, R2, UR5, R3, 0x1, P0 ;  /* 0x00000005020a7c11 */ /* 0x000fe200080f0c03 */
[----:B------:R-:W-:Y:S08]  /*12e40*/  BRA.DIV UR4, `(.L_x_4395) ;  /* 0x0000002e04cc7947 */ /* 0x000ff0000b800000 */
        /* <DEDUP_REMOVED lines=38> */
[----:B------:R0:W-:Y:S02]  /*130b0*/  LDGSTS.E.BYPASS.LTC128B.128 [R8+0x26400], desc[UR36][R2.64+0x100], !P1 ;  /* 0x2640010002087fae */ /* 0x0001e4000c901d64 */
.L_x_4480:
        /* <DEDUP_REMOVED lines=10> */
.L_x_4396:
        /* <DEDUP_REMOVED lines=10> */
.L_x_4397:
[----:B------:R1:W-:Y:S01]  /*13200*/  SYNCS.ARRIVE.TRANS64.A1T0 RZ, [R6+URZ+0x30830], RZ ;  /* 0x030830ff06ff79a7 */ /* 0x0003e2000810003f */
[----:B------:R-:W-:Y:S05]  /*13210*/  @!P2 BRA `(.L_x_4398) ;  /* 0x000000000004a947 */ /* 0x000fea0003800000 */
[----:B------:R-:W-:Y:S01]  /*13220*/  BPT.TRAP 0x1 ;  /* 0x000000040000795c */ /* 0x000fe20000300000 */
.L_x_4398:
[----:B0-----:R-:W-:Y:S01]  /*13230*/  SHF.L.U32 R3, R20, 0x1f, RZ ;  /* 0x0000001f14037819 */ /* 0x001fe200000006ff */
[----:B-1----:R-:W-:Y:S01]  /*13240*/  IMAD R6, R9, 0x8, R17 ;  /* 0x0000000809067824 */ /* 0x002fe200078e0211 */
[----:B------:R-:W-:Y:S03]  /*13250*/  BSSY B1, `(.L_x_4399) ;  /* 0x0000003000017945 */ /* 0x000fe60003800000 */
[----:B------:R-:W0:Y:S02]  /*13260*/  SYNCS.PHASECHK.TRANS64.TRYWAIT P0, [R6+URZ+0x30860], R3 ;  /* 0x03086003060075a7 */ /* 0x000e24000800017f */
[----:B0-----:R-:W-:Y:S05]  /*13270*/  @!P0 BRA `(.L_x_4400) ;  /* 0x0000003000788947 */ /* 0x001fea0003800000 */
.L_x_4481:
[----:B------:R-:W-:Y:S05]  /*13280*/  BSYNC B1 ;  /* 0x0000000000017941 */ /* 0x000fea0003800000 */
.L_x_4399:
[----:B------:R-:W-:Y:S01]  /*13290*/  IMAD.MOV.U32 R2, RZ, RZ, -0x60 ;  /* 0xffffffa0ff027424 */ /* 0x000fe200078e00ff */
[----:B------:R-:W-:Y:S01]  /*132a0*/  UMOV UR4, 0xffffffff ;  /* 0xffffffff00047882 */ /* 0x000fe20000000000 */
[C---:B------:R-:W-:Y:S01]  /*132b0*/  LOP3.LUT P3, RZ, R16.reuse, 0x20, RZ, 0xc0, !PT ;  /* 0x0000002010ff7812 */ /* 0x040fe2000786c0ff */
[----:B------:R-:W-:Y:S01]  /*132c0*/  IMAD R7, R9, 0x4800, R30 ;  /* 0x0000480009077824 */ /* 0x000fe200078e021e */
[C---:B------:R-:W-:Y:S01]  /*132d0*/  LOP3.LUT P2, RZ, R16.reuse, 0x10, RZ, 0xc0, !PT ;  /* 0x0000001010ff7812 */ /* 0x040fe2000784c0ff */
[----:B0-----:R-:W-:Y:S01]  /*132e0*/  IMAD R3, R27, R2, UR38 ;  /* 0x000000261b037e24 */ /* 0x001fe2000f8e0202 */
[----:B------:R-:W-:-:S03]  /*132f0*/  LOP3.LUT P1, RZ, R16, 0x8, RZ, 0xc0, !PT ;  /* 0x0000000810ff7812 */ /* 0x000fc6000782c0ff */
[----:B------:R-:W-:Y:S01]  /*13300*/  IMAD.IADD R8, R3, 0x1, -R36 ;  /* 0x0000000103087824 */ /* 0x000fe200078e0a24 */
[----:B------:R-:W-:Y:S09]  /*13310*/  BRA.DIV UR4, `(.L_x_4401) ;  /* 0x0000003204647947 */ /* 0x000ff2000b800000 */
        /* <DEDUP_REMOVED lines=52> */
[----:B--2-4-:R3:W-:Y:S02]  /*13660*/  LDGSTS.E.BYPASS.LTC128B.128 [R7+0x8400], desc[UR36][R2.64+0x100], !P0 ;  /* 0x0840010002077fae */ /* 0x0147e4000c101d64 */
.L_x_4495:
        /* <DEDUP_REMOVED lines=31> */
.L_x_4402:
        /* <DEDUP_REMOVED lines=10> */
.L_x_4403:
[C---:B------:R-:W-:Y:S01]  /*13900*/  ISETP.GT.AND P0, PT, R24.reuse, UR46, PT ;  /* 0x0000002e18007c0c */ /* 0x040fe2000bf04270 */
[----:B------:R1:W-:Y:S01]  /*13910*/  SYNCS.ARRIVE.TRANS64.A1T0 RZ, [R6+URZ+0x30850], RZ ;  /* 0x030850ff06ff79a7 */ /* 0x0003e2000810003f */
[----:B------:R-:W-:Y:S02]  /*13920*/  VIADD R8, R24, 0xffffffff ;  /* 0xffffffff18087836 */ /* 0x000fe40000000000 */
[----:B------:R-:W-:Y:S02]  /*13930*/  IMAD.MOV.U32 R20, RZ, RZ, R26 ;  /* 0x000000ffff147224 */ /* 0x000fe400078e001a */
[----:B------:R-:W-:Y:S02]  /*13940*/  IMAD.MOV.U32 R9, RZ, RZ, R23 ;  /* 0x000000ffff097224 */ /* 0x000fe400078e0017 */
[----:B------:R-:W-:-:S05]  /*13950*/  IMAD.MOV.U32 R27, RZ, RZ, R24 ;  /* 0x000000ffff1b7224 */ /* 0x000fca00078e0018 */
[----:B-1----:R-:W-:Y:S05]  /*13960*/  @P0 BRA `(.L_x_4404) ;  /* 0xfffffff000200947 */ /* 0x002fea000383ffff */
[----:B------:R-:W-:Y:S05]  /*13970*/  BSYNC B0 ;  /* 0x0000000000007941 */ /* 0x000fea0003800000 */
.L_x_4391:
        /* <DEDUP_REMOVED lines=17> */
.L_x_4406:
[----:B------:R-:W-:Y:S05]  /*13a90*/  BSYNC B0 ;  /* 0x0000000000007941 */ /* 0x000fea0003800000 */
.L_x_4405:
[----:B------:R-:W-:-:S13]  /*13aa0*/  LOP3.LUT P0, RZ, R16, 0x80, RZ, 0xc0, !PT ;  /* 0x0000008010ff7812 */ /* 0x000fda000780c0ff */
[----:B------:R-:W-:Y:S05]  /*13ab0*/  @!P0 BRA `(.L_x_4407) ;  /* 0x0000000000048947 */ /* 0x000fea0003800000 */
[----:B------:R-:W-:Y:S01]  /*13ac0*/  BPT.TRAP 0x1 ;  /* 0x000000040000795c */ /* 0x000fe20000300000 */
.L_x_4407:
[----:B------:R-:W-:Y:S01]  /*13ad0*/  IMAD R4, R23, 0x8, R17 ;  /* 0x0000000817047824 */ /* 0x000fe200078e0211 */
[----:B------:R-:W-:Y:S01]  /*13ae0*/  SHF.L.U32 R3, R26, 0x1f, RZ ;  /* 0x0000001f1a037819 */ /* 0x000fe200000006ff */
[----:B------:R-:W-:Y:S01]  /*13af0*/  IMAD.MOV.U32 R5, RZ, RZ, -0x60 ;  /* 0xffffffa0ff057424 */ /* 0x000fe200078e00ff */
[----:B------:R-:W-:Y:S02]  /*13b00*/  BSSY B0, `(.L_x_4408) ;  /* 0x0000004000007945 */ /* 0x000fe40003800000 */
[----:B------:R-:W0:Y:S01]  /*13b10*/  SYNCS.PHASECHK.TRANS64.TRYWAIT P0, [R4+URZ+0x30860], R3 ;  /* 0x03086003040075a7 */ /* 0x000e22000800017f */
[----:B------:R-:W-:Y:S01]  /*13b20*/  IMAD R5, R24, R5, UR38 ;  /* 0x0000002618057e24 */ /* 0x000fe2000f8e0205 */
[----:B0-----:R-:W-:Y:S06]  /*13b30*/  @!P0 BRA `(.L_x_4409) ;  /* 0x0000003000588947 */ /* 0x001fec0003800000 */
.L_x_4496:
[----:B------:R-:W-:Y:S05]  /*13b40*/  BSYNC B0 ;  /* 0x0000000000007941 */ /* 0x000fea0003800000 */
.L_x_4408:
        /* <DEDUP_REMOVED lines=54> */
[----:B------:R-:W-:Y:S01]  /*13eb0*/  ISETP.LT.OR P0, PT, R5, 0x41, P4 ;  /* 0x000000410500780c */ /* 0x000fe20002701670 */
[----:B------:R2:W1:-:S12]  /*13ec0*/  SHFL.IDX PT, R7, R19, 0x5, 0x181f ;  /* 0x00b81f0013077f89 */ /* 0x00045800000e0000 */
[----:B------:R2:W-:Y:S01]  /*13ed0*/  LDGSTS.E.BYPASS.LTC128B.128 [R0+0x2400], desc[UR36][R2.64], !P0 ;  /* 0x0240000002007fae */ /* 0x0005e2000c101d64 */
[----:B------:R-:W-:-:S13]  /*13ee0*/  ISETP.LT.OR P0, PT, R5, 0x41, P3 ;  /* 0x000000410500780c */ /* 0x000fda0001f01670 */
[----:B------:R2:W-:Y:S01]  /*13ef0*/  LDGSTS.E.BYPASS.LTC128B.128 [R0+0x5400], desc[UR36][R2.64+0x80], !P0 ;  /* 0x0540008002007fae */ /* 0x0005e2000c101d64 */
[----:B------:R-:W-:-:S13]  /*13f00*/  ISETP.LT.OR P0, PT, R5, 0x41, P1 ;  /* 0x000000410500780c */ /* 0x000fda0000f01670 */
[----:B-1-3--:R2:W-:Y:S02]  /*13f10*/  LDGSTS.E.BYPASS.LTC128B.128 [R0+0x8400], desc[UR36][R2.64+0x100], !P0 ;  /* 0x0840010002007fae */ /* 0x00a5e4000c101d64 */
.L_x_4510:
[----:B0-2---:R-:W-:-:S05]  /*13f20*/  IADD3 R2, P0, R14, R6, RZ ;  /* 0x000000060e027210 */ /* 0x005fca0007f1e0ff */
        /* <DEDUP_REMOVED lines=12> */
.L_x_4411:
        /* <DEDUP_REMOVED lines=10> */
.L_x_4412:
[----:B------:R1:W-:Y:S01]  /*14090*/  SYNCS.ARRIVE.TRANS64.A1T0 RZ, [R4+URZ+0x30850], RZ ;  /* 0x030850ff04ff79a7 */ /* 0x0003e2000810003f */
[----:B------:R-:W-:-:S05]  /*140a0*/  VIADD R23, R23, 0x1 ;  /* 0x0000000117177836 */ /* 0x000fca0000000000 */
[----:B------:R-:W-:-:S04]  /*140b0*/  ISETP.NE.AND P0, PT, R23, 0x2, PT ;  /* 0x000000021700780c */ /* 0x000fc80003f05270 */
[----:B0-----:R-:W-:Y:S02]  /*140c0*/  SEL R3, RZ, 0x1, P0 ;  /* 0x00000001ff037807 */ /* 0x001fe40000000000 */
[----:B------:R-:W-:Y:S02]  /*140d0*/  SEL R23, R23, RZ, P0 ;  /* 0x000000ff17177207 */ /* 0x000fe40000000000 */
[----:B-1----:R-:W-:-:S07]  /*140e0*/  LOP3.LUT R26, R26, R3, RZ, 0x3c, !PT ;  /* 0x000000031a1a7212 */ /* 0x002fce00078e3cff */
.L_x_4372:
[----:B------:R-:W-:Y:S05]  /*140f0*/  BSYNC B7 ;  /* 0x0000000000077941 */ /* 0x000fea0003800000 */
.L_x_4370:
        /* <DEDUP_REMOVED lines=11> */
.L_x_4413:
[----:B------:R-:W-:-:S03]  /*141b0*/  UMOV UR4, 0xffffffff ;  /* 0xffffffff00047882 */ /* 0x000fc60000000000 */
[----:B------:R-:W-:Y:S05]  /*141c0*/  BRA.DIV UR4, `(.L_x_4415) ;  /* 0x0000003204f87947 */ /* 0x000fea000b800000 */
[----:B------:R0:W1:Y:S02]  /*141d0*/  SHFL.IDX PT, R14, R34, RZ, 0x1f ;  /* 0x00001fff220e7589 */ /* 0x00006400000e0000 */
.L_x_4513:
        /* <DEDUP_REMOVED lines=8> */
.L_x_4414:
[----:B------:R-:W-:Y:S02]  /*14260*/  ULDC UR4, c[0x0][0xc38] ;  /* 0x00030e0000047ab9 */ /* 0x000fe40000000800 */
[----:B-1----:R-:W-:-:S13]  /*14270*/  ISETP.GE.AND P0, PT, R34, UR4, PT ;  /* 0x0000000422007c0c */ /* 0x002fda000bf06270 */
[----:B------:R-:W-:Y:S05]  /*14280*/  @!P0 BRA `(.L_x_4416) ;  /* 0xffffffc000b48947 */ /* 0x000fea000383ffff */
.L_x_4361:
        /* <DEDUP_REMOVED lines=12> */
.L_x_4514:
[----:B------:R-:W-:Y:S05]  /*14350*/  BSYNC B0 ;  /* 0x0000000000007941 */ /* 0x000fea0003800000 */
.L_x_4417:
[----:B------:R-:W-:-:S03]  /*14360*/  UMOV UR4, 0xffffffff ;  /* 0xffffffff00047882 */ /* 0x000fc60000000000 */
[----:B------:R-:W-:Y:S05]  /*14370*/  BRA.DIV UR4, `(.L_x_4419) ;  /* 0x0000003204c87947 */ /* 0x000fea000b800000 */
[----:B-1----:R-:W1:Y:S02]  /*14380*/  S2R R0, SR_TID.X ;  /* 0x0000000000007919 */ /* 0x002e640000002100 */
[----:B-1----:R-:W-:-:S04]  /*14390*/  SHF.R.U32.HI R0, RZ, 0x5, R0 ;  /* 0x00000005ff007819 */ /* 0x002fc80000011600 */
[----:B------:R-:W-:-:S05]  /*143a0*/  LOP3.LUT R0, R0, 0x3, RZ, 0xc0, !PT ;  /* 0x0000000300007812 */ /* 0x000fca00078ec0ff */
[----:B------:R1:W2:Y:S02]  /*143b0*/  SHFL.IDX PT, R14, R0, RZ, 0x1f ;  /* 0x00001fff000e7589 */ /* 0x0002a400000e0000 */
.L_x_4517:
[----:B--2---:R-:W-:Y:S01]  /*143c0*/  ISETP.NE.AND P0, PT, R14, RZ, PT ;  /* 0x000000ff0e00720c */ /* 0x004fe20003f05270 */
[----:B------:R-:W-:-:S12]  /*143d0*/  BSSY B0, `(.L_x_4420) ;  /* 0x0000026000007945 */ /* 0x000fd80003800000 */
[----:B------:R-:W-:Y:S05]  /*143e0*/  @P0 BRA `(.L_x_4421) ;  /* 0x0000000000900947 */ /* 0x000fea0003800000 */
[----:B------:R-:W-:-:S03]  /*143f0*/  UMOV UR4, 0xffffffff ;  /* 0xffffffff00047882 */ /* 0x000fc60000000000 */
[----:B------:R-:W-:Y:S05]  /*14400*/  BRA.DIV UR4, `(.L_x_4422) ;  /* 0x0000003204d87947 */ /* 0x000fea000b800000 */
[----:B------:R-:W-:-:S13]  /*14410*/  ELECT P6, URZ, PT ;  /* 0x00000000003f782f */ /* 0x000fda00038c0000 */
.L_x_4520:
        /* <DEDUP_REMOVED lines=8> */
.L_x_4423:
[C---:B------:R-:W-:Y:S01]  /*144a0*/  IMAD R5, R23.reuse, 0x8, R4 ;  /* 0x0000000817057824 */ /* 0x040fe200078e0204 */
[----:B------:R-:W-:Y:S01]  /*144b0*/  SHF.L.U32 R0, R26, 0x1f, RZ ;  /* 0x0000001f1a007819 */ /* 0x000fe200000006ff */
[----:B------:R-:W-:-:S03]  /*144c0*/  VIADD R23, R23, 0x1 ;  /* 0x0000000117177836 */ /* 0x000fc60000000000 */
[----:B------:R-:W1:Y:S02]  /*144d0*/  SYNCS.PHASECHK.TRANS64.TRYWAIT P1, [R5+URZ+0x30840], R0 ;  /* 0x03084000050075a7 */ /* 0x000e64000802017f */
[----:B------:R-:W-:-:S04]  /*144e0*/  ISETP.NE.AND P2, PT, R23, 0x2, PT ;  /* 0x000000021700780c */ /* 0x000fc80003f45270 */
[----:B------:R-:W-:Y:S01]  /*144f0*/  SEL R3, RZ, 0x1, P2 ;  /* 0x00000001ff037807 */ /* 0x000fe20001000000 */
[----:B-1----:R-:W-:Y:S08]  /*14500*/  @!P1 BRA `(.L_x_4424) ;  /* 0x0000003000b89947 */ /* 0x002ff00003800000 */
.L_x_4521:
[----:B------:R-:W-:Y:S02]  /*14510*/  SEL R23, R23, RZ, P2 ;  /* 0x000000ff17177207 */ /* 0x000fe40001000000 */
[----:B------:R-:W-:Y:S01]  /*14520*/  LOP3.LUT R2, R26, R3, RZ, 0x3c, !PT ;  /* 0x000000031a027212 */ /* 0x000fe200078e3cff */
[----:B------:R-:W-:Y:S06]  /*14530*/  @!P0 BRA `(.L_x_4425) ;  /* 0x0000000000048947 */ /* 0x000fec0003800000 */
[----:B------:R-:W-:Y:S01]  /*14540*/  BPT.TRAP 0x1 ;  /* 0x000000040000795c */ /* 0x000fe20000300000 */
.L_x_4425:
[----:B------:R-:W-:Y:S01]  /*14550*/  IMAD R23, R23, 0x8, R4 ;  /* 0x0000000817177824 */ /* 0x000fe200078e0204 */
[----:B------:R-:W-:-:S04]  /*14560*/  SHF.L.U32 R2, R2, 0x1f, RZ ;  /* 0x0000001f02027819 */ /* 0x000fc800000006ff */
[----:B------:R-:W2:Y:S02]  /*14570*/  SYNCS.PHASECHK.TRANS64.TRYWAIT P1, [R23+URZ+0x30840], R2 ;  /* 0x03084002170075a7 */ /* 0x000ea4000802017f */
[----:B--2---:R-:W-:Y:S05]  /*14580*/  @!P1 BRA `(.L_x_4426) ;  /* 0x0000003000ac9947 */ /* 0x004fea0003800000 */
.L_x_4522:
[----:B------:R-:W-:Y:S05]  /*14590*/  @!P0 BRA `(.L_x_4427) ;  /* 0x0000000000048947 */ /* 0x000fea0003800000 */
[----:B------:R-:W-:Y:S01]  /*145a0*/  BPT.TRAP 0x1 ;  /* 0x000000040000795c */ /* 0x000fe20000300000 */
.L_x_4427:
[----:B------:R-:W3:Y:S02]  /*145b0*/  SYNCS.PHASECHK.TRANS64.TRYWAIT P1, [R5+URZ+0x30860], R0 ;  /* 0x03086000050075a7 */ /* 0x000ee4000802017f */
[----:B---3--:R-:W-:Y:S05]  /*145c0*/  @!P1 BRA `(.L_x_4428) ;  /* 0x0000003000b09947 */ /* 0x008fea0003800000 */
.L_x_4523:
[----:B------:R-:W-:Y:S05]  /*145d0*/  @!P0 BRA `(.L_x_4429) ;  /* 0x0000000000048947 */ /* 0x000fea0003800000 */
[----:B------:R-:W-:Y:S01]  /*145e0*/  BPT.TRAP 0x1 ;  /* 0x000000040000795c */ /* 0x000fe20000300000 */
.L_x_4429:
[----:B----4-:R4:W0:Y:S02]  /*145f0*/  SYNCS.PHASECHK.TRANS64.TRYWAIT P0, [R23+URZ+0x30860], R2 ;  /* 0x03086002170075a7 */ /* 0x010824000800017f */
[----:B0-----:R-:W-:Y:S05]  /*14600*/  @!P0 NANOSLEEP.SYNCS 0x989680 ;  /* 0x009896800000895d */ /* 0x001fea0003900000 */
[----:B------:R-:W0:Y:S02]  /*14610*/  @!P0 SYNCS.PHASECHK.TRANS64 P0, [R23+URZ+0x30860], R2 ;  /* 0x03086002170085a7 */ /* 0x000e24000800007f */
[----:B0-----:R-:W-:Y:S05]  /*14620*/  @!P0 BRA `(.L_x_4429) ;  /* 0xfffffffc00f08947 */ /* 0x001fea000383ffff */
.L_x_4421:
[----:B------:R-:W-:Y:S05]  /*14630*/  BSYNC B0 ;  /* 0x0000000000007941 */ /* 0x000fea0003800000 */
.L_x_4420:
[----:B------:R-:W-:Y:S05]  /*14640*/  EXIT ;  /* 0x000000000000794d */ /* 0x000fea0003800000 */
.L_x_4266:
[----:B0-----:R-:W-:-:S04]  /*14650*/  IMAD.U32 R3, RZ, RZ, UR40 ;  /* 0x00000028ff037e24 */ /* 0x001fc8000f8e00ff */
[----:B------:R0:W1:Y:S03]  /*14660*/  SYNCS.PHASECHK.TRANS64.TRYWAIT P1, [R3+URZ+0x30800], R0 ;  /* 0x03080000030075a7 */ /* 0x000066000802017f */
[----:B-1----:R-:W-:Y:S05]  /*14670*/  @!P1 NANOSLEEP.SYNCS 0x989680 ;  /* 0x009896800000995d */ /* 0x002fea0003900000 */
[----:B------:R-:W1:Y:S02]  /*14680*/  @!P1 SYNCS.PHASECHK.TRANS64 P1, [R3+URZ+0x30800], R0 ;  /* 0x03080000030095a7 */ /* 0x000e64000802007f */
[----:B-1----:R-:W-:Y:S05]  /*14690*/  @!P1 BRA `(.L_x_4266) ;  /* 0xfffffffc00ec9947 */ /* 0x002fea000383ffff */
[----:B------:R-:W-:Y:S05]  /*146a0*/  BRA `(.L_x_4430) ;  /* 0xfffffed400287947 */ /* 0x000fea000383ffff */
.L_x_4270:
[----:B-1----:R1:W2:Y:S02]  /*146b0*/  SYNCS.PHASECHK.TRANS64.TRYWAIT P1, [R3+URZ+0x30830], R0 ;  /* 0x03083000030075a7 */ /* 0x0022a4000802017f */
[----:B--2---:R-:W-:Y:S05]  /*146c0*/  @!P1 NANOSLEEP.SYNCS 0x989680 ;  /* 0x009896800000995d */ /* 0x004fea0003900000 */
[----:B------:R-:W2:Y:S02]  /*146d0*/  @!P1 SYNCS.PHASECHK.TRANS64 P1, [R3+URZ+0x30830], R0 ;  /* 0x03083000030095a7 */ /* 0x000ea4000802007f */
[----:B--2---:R-:W-:Y:S05]  /*146e0*/  @!P1 BRA `(.L_x_4270) ;  /* 0xfffffffc00f09947 */ /* 0x004fea000383ffff */
[----:B------:R-:W-:Y:S05]  /*146f0*/  BRA `(.L_x_4269) ;  /* 0xfffffed400447947 */ /* 0x000fea000383ffff */
.L_x_4287:
[----:B-1----:R-:W-:-:S04]  /*14700*/  IMAD.U32 R4, RZ, RZ, UR6 ;  /* 0x00000006ff047e24 */ /* 0x002fc8000f8e00ff */
[----:B------:R1:W2:Y:S03]  /*14710*/  SYNCS.PHASECHK.TRANS64.TRYWAIT P1, [R4+URZ+0x30830], R3 ;  /* 0x03083003040075a7 */ /* 0x0002a6000802017f */
[----:B--2---:R-:W-:Y:S05]  /*14720*/  @!P1 NANOSLEEP.SYNCS 0x989680 ;  /* 0x009896800000995d */ /* 0x004fea0003900000 */
[----:B------:R-:W2:Y:S02]  /*14730*/  @!P1 SYNCS.PHASECHK.TRANS64 P1, [R4+URZ+0x30830], R3 ;  /* 0x03083003040095a7 */ /* 0x000ea4000802007f */
[----:B--2---:R-:W-:Y:S05]  /*14740*/  @!P1 BRA `(.L_x_4287) ;  /* 0xfffffffc00ec9947 */ /* 0x004fea000383ffff */
[----:B------:R-:W-:Y:S05]  /*14750*/  BRA `(.L_x_4286) ;  /* 0xffffff0000987947 */ /* 0x000fea000383ffff */
.L_x_4291:
[----:B01----:R-:W-:-:S04]  /*14760*/  IMAD.U32 R3, RZ, RZ, UR5 ;  /* 0x00000005ff037e24 */ /* 0x003fc8000f8e00ff */
[----:B------:R0:W1:Y:S03]  /*14770*/  SYNCS.PHASECHK.TRANS64.TRYWAIT P1, [R3+URZ+0x30850], R0 ;  /* 0x03085000030075a7 */ /* 0x000066000802017f */
[----:B-1----:R-:W-:Y:S05]  /*14780*/  @!P1 NANOSLEEP.SYNCS 0x989680 ;  /* 0x009896800000995d */ /* 0x002fea0003900000 */
[----:B------:R-:W1:Y:S02]  /*14790*/  @!P1 SYNCS.PHASECHK.TRANS64 P1, [R3+URZ+0x30850], R0 ;  /* 0x03085000030095a7 */ /* 0x000e64000802007f */
[----:B-1----:R-:W-:Y:S05]  /*147a0*/  @!P1 BRA `(.L_x_4291) ;  /* 0xfffffffc00ec9947 */ /* 0x002fea000383ffff */
[----:B------:R-:W-:Y:S05]  /*147b0*/  BRA `(.L_x_4290) ;  /* 0xffffff0c00407947 */ /* 0x000fea000383ffff */
.L_x_4310:
[----:B-1----:R-:W-:-:S04]  /*147c0*/  IMAD.U32 R4, RZ, RZ, UR6 ;  /* 0x00000006ff047e24 */ /* 0x002fc8000f8e00ff */
[----:B------:R1:W2:Y:S03]  /*147d0*/  SYNCS.PHASECHK.TRANS64.TRYWAIT P1, [R4+URZ+0x30830], R3 ;  /* 0x03083003040075a7 */ /* 0x0002a6000802017f */
[----:B--2---:R-:W-:Y:S05]  /*147e0*/  @!P1 NANOSLEEP.SYNCS 0x989680 ;  /* 0x009896800000995d */ /* 0x004fea0003900000 */
[----:B------:R-:W2:Y:S02]  /*147f0*/  @!P1 SYNCS.PHASECHK.TRANS64 P1, [R4+URZ+0x30830], R3 ;  /* 0x03083003040095a7 */ /* 0x000ea4000802007f */
[----:B--2---:R-:W-:Y:S05]  /*14800*/  @!P1 BRA `(.L_x_4310) ;  /* 0xfffffffc00ec9947 */ /* 0x004fea000383ffff */
[----:B------:R-:W-:Y:S05]  /*14810*/  BRA `(.L_x_4309) ;  /* 0xffffff3400407947 */ /* 0x000fea000383ffff */
.L_x_4314:
[----:B01----:R-:W-:-:S04]  /*14820*/  IMAD.U32 R3, RZ, RZ, UR5 ;  /* 0x00000005ff037e24 */ /* 0x003fc8000f8e00ff */
[----:B------:R0:W1:Y:S03]  /*14830*/  SYNCS.PHASECHK.TRANS64.TRYWAIT P1, [R3+URZ+0x30850], R0 ;  /* 0x03085000030075a7 */ /* 0x000066000802017f */
[----:B-1----:R-:W-:Y:S05]  /*14840*/  @!P1 NANOSLEEP.SYNCS 0x989680 ;  /* 0x009896800000995d */ /* 0x002fea0003900000 */
[----:B------:R-:W1:Y:S02]  /*14850*/  @!P1 SYNCS.PHASECHK.TRANS64 P1, [R3+URZ+0x30850], R0 ;  /* 0x03085000030095a7 */ /* 0x000e64000802007f */
[----:B-1----:R-:W-:Y:S05]  /*14860*/  @!P1 BRA `(.L_x_4314) ;  /* 0xfffffffc00ec9947 */ /* 0x002fea000383ffff */
[----:B------:R-:W-:Y:S05]  /*14870*/  BRA `(.L_x_4313) ;  /* 0xffffff3c00e87947 */ /* 0x000fea000383ffff */
.L_x_4322:
[----:B-1----:R-:W-:-:S04]  /*14880*/  IMAD.U32 R4, RZ, RZ, UR5 ;  /* 0x00000005ff047e24 */ /* 0x002fc8000f8e00ff */
[----:B------:R1:W2:Y:S03]  /*14890*/  SYNCS.PHASECHK.TRANS64.TRYWAIT P1, [R4+URZ+0x30830], R3 ;  /* 0x03083003040075a7 */ /* 0x0002a6000802017f */
[----:B--2---:R-:W-:Y:S05]  /*148a0*/  @!P1 NANOSLEEP.SYNCS 0x989680 ;  /* 0x009896800000995d */ /* 0x004fea0003900000 */
[----:B------:R-:W2:Y:S02]  /*148b0*/  @!P1 SYNCS.PHASECHK.TRANS64 P1, [R4+URZ+0x30830], R3 ;  /* 0x03083003040095a7 */ /* 0x000ea4000802007f */
[----:B--2---:R-:W-:Y:S05]  /*148c0*/  @!P1 BRA `(.L_x_4322) ;  /* 0xfffffffc00ec9947 */ /* 0x004fea000383ffff */
[----:B------:R-:W-:Y:S05]  /*148d0*/  BRA `(.L_x_4321) ;  /* 0xffffff5000b47947 */ /* 0x000fea000383ffff */
.L_x_4326:
[----:B01----:R-:W-:-:S04]  /*148e0*/  IMAD.U32 R3, RZ, RZ, UR5 ;  /* 0x00000005ff037e24 */ /* 0x003fc8000f8e00ff */
[----:B------:R0:W1:Y:S03]  /*148f0*/  SYNCS.PHASECHK.TRANS64.TRYWAIT P1, [R3+URZ+0x30850], R0 ;  /* 0x03085000030075a7 */ /* 0x000066000802017f */
[----:B-1----:R-:W-:Y:S05]  /*14900*/  @!P1 NANOSLEEP.SYNCS 0x989680 ;  /* 0x009896800000995d */ /* 0x002fea0003900000 */
[----:B------:R-:W1:Y:S02]  /*14910*/  @!P1 SYNCS.PHASECHK.TRANS64 P1, [R3+URZ+0x30850], R0 ;  /* 0x03085000030095a7 */ /* 0x000e64000802007f */
[----:B-1----:R-:W-:Y:S05]  /*14920*/  @!P1 BRA `(.L_x_4326) ;  /* 0xfffffffc00ec9947 */ /* 0x002fea000383ffff */
[----:B------:R-:W-:Y:S05]  /*14930*/  BRA `(.L_x_4325) ;  /* 0xffffff5c005c7947 */ /* 0x000fea000383ffff */
.L_x_4341:
[----:B-1----:R-:W-:-:S04]  /*14940*/  IMAD.U32 R7, RZ, RZ, UR5 ;  /* 0x00000005ff077e24 */ /* 0x002fc8000f8e00ff */
[----:B------:R1:W2:Y:S03]  /*14950*/  SYNCS.PHASECHK.TRANS64.TRYWAIT P1, [R7+URZ+0x30850], R0 ;  /* 0x03085000070075a7 */ /* 0x0002a6000802017f */
[----:B--2---:R-:W-:Y:S05]  /*14960*/  @!P1 NANOSLEEP.SYNCS 0x989680 ;  /* 0x009896800000995d */ /* 0x004fea0003900000 */
[----:B------:R-:W2:Y:S02]  /*14970*/  @!P1 SYNCS.PHASECHK.TRANS64 P1, [R7+URZ+0x30850], R0 ;  /* 0x03085000070095a7 */ /* 0x000ea4000802007f */
[----:B--2---:R-:W-:Y:S05]  /*14980*/  @!P1 BRA `(.L_x_4341) ;  /* 0xfffffffc00ec9947 */ /* 0x004fea000383ffff */
[----:B------:R-:W-:Y:S05]  /*14990*/  BRA `(.L_x_4340) ;  /* 0xffffff8800107947 */ /* 0x000fea000383ffff */
.L_x_4378:
        /* <DEDUP_REMOVED lines=10> */
.L_x_4431:
[----:B------:R-:W-:Y:S05]  /*14a40*/  BRA `(.L_x_4432) ;  /* 0xffffffc800287947 */ /* 0x000fea000383ffff */
.L_x_4381:
[----:B0-----:R0:W1:Y:S02]  /*14a50*/  SYNCS.PHASECHK.TRANS64.TRYWAIT P0, [R0+URZ+0x30840], R3 ;  /* 0x03084003000075a7 */ /* 0x001064000800017f */
[----:B-1----:R-:W-:Y:S05]  /*14a60*/  @!P0 NANOSLEEP.SYNCS 0x989680 ;  /* 0x009896800000895d */ /* 0x002fea0003900000 */
[----:B------:R-:W1:Y:S02]  /*14a70*/  @!P0 SYNCS.PHASECHK.TRANS64 P0, [R0+URZ+0x30840], R3 ;  /* 0x03084003000085a7 */ /* 0x000e64000800007f */
[----:B-1----:R-:W-:Y:S05]  /*14a80*/  @!P0 BRA `(.L_x_4381) ;  /* 0xfffffffc00f08947 */ /* 0x002fea000383ffff */
[----:B------:R-:W-:Y:S05]  /*14a90*/  BRA `(.L_x_4433) ;  /* 0xffffffcc002c7947 */ /* 0x000fea000383ffff */
.L_x_4382:
        /* <DEDUP_REMOVED lines=8> */
.L_x_4435:
[----:B------:R-:W-:Y:S05]  /*14b20*/  BSYNC B0 ;  /* 0x0000000000007941 */ /* 0x000fea0003800000 */
.L_x_4434:
        /* <DEDUP_REMOVED lines=9> */
.L_x_4436:
        /* <DEDUP_REMOVED lines=8> */
.L_x_4437:
        /* <DEDUP_REMOVED lines=12> */
.L_x_4438:
        /* <DEDUP_REMOVED lines=8> */
.L_x_4439:
        /* <DEDUP_REMOVED lines=14> */
.L_x_4440:
        /* <DEDUP_REMOVED lines=8> */
.L_x_4441:
        /* <DEDUP_REMOVED lines=14> */
.L_x_4442:
        /* <DEDUP_REMOVED lines=8> */
.L_x_4443:
        /* <DEDUP_REMOVED lines=14> */
.L_x_4444:
        /* <DEDUP_REMOVED lines=8> */
.L_x_4445:
        /* <DEDUP_REMOVED lines=13> */
.L_x_4446:
[----:B------:R-:W-:Y:S05]  /*15270*/  BRA `(.L_x_4447) ;  /* 0xffffffc800847947 */ /* 0x000fea000383ffff */
.L_x_4387:
        /* <DEDUP_REMOVED lines=8> */
.L_x_4448:
[C---:B------:R-:W-:Y:S01]  /*15300*/  VIADD R6, R4.reuse, 0x10 ;  /* 0x0000001004067836 */ /* 0x040fe20000000000 */
[----:B------:R-:W-:Y:S01]  /*15310*/  ISETP.GE.AND P0, PT, R4, UR39, PT ;  /* 0x0000002704007c0c */ /* 0x000fe2000bf06270 */
[----:B------:R-:W-:Y:S02]  /*15320*/  IMAD.MOV.U32 R13, RZ, RZ, R0 ;  /* 0x000000ffff0d7224 */ /* 0x000fe400078e0000 */
[----:B------:R-:W-:-:S10]  /*15330*/  IMAD.MOV.U32 R2, RZ, RZ, R14 ;  /* 0x000000ffff027224 */ /* 0x000fd400078e000e */
[----:B------:R-:W-:Y:S05]  /*15340*/  WARPSYNC.COLLECTIVE R15, `(.L_x_4449) ;  /* 0x000000000f087348 */ /* 0x000fea0003c00000 */
[----:B------:R0:W1:Y:S02]  /*15350*/  SHFL.IDX P6, R14, R13, R12, R11 ;  /* 0x0000000c0d0e7389 */ /* 0x00006400000c000b */
[----:B01----:R-:W-:Y:S01]  /*15360*/  ENDCOLLECTIVE ;  /* 0x000000000000791b */ /* 0x003fe20003800000 */
.L_x_4449:
        /* <DEDUP_REMOVED lines=8> */
.L_x_4450:
[----:B------:R-:W-:Y:S01]  /*153f0*/  @!PT LDS RZ, [RZ] ;  /* 0x00000000fffff984 */ /* 0x000fe20000000800 */
[----:B------:R-:W-:Y:S01]  /*15400*/  @!PT LDS RZ, [RZ] ;  /* 0x00000000fffff984 */ /* 0x000fe20000000800 */
[----:B------:R-:W-:Y:S01]  /*15410*/  @!PT LDS RZ, [RZ] ;  /* 0x00000000fffff984 */ /* 0x000fe20000000800 */
[----:B------:R0:W-:Y:S04]  /*15420*/  @!P0 LDGSTS.E.BYPASS.LTC128B.128 [R31+0x12400], desc[UR36][R2.64], !P3 ;  /* 0x12400000021f8fae */ /* 0x0001e8000d901d64 */
[----:B------:R0:W-:Y:S04]  /*15430*/  @!P0 LDGSTS.E.BYPASS.LTC128B.128 [R31+0x16400], desc[UR36][R2.64+0x80], !P4 ;  /* 0x16400080021f8fae */ /* 0x0001e8000e101d64 */
[----:B------:R0:W-:Y:S01]  /*15440*/  @!P0 LDGSTS.E.BYPASS.LTC128B.128 [R31+0x1a400], desc[UR36][R2.64+0x100], !P5 ;  /* 0x1a400100021f8fae */ /* 0x0001e2000e901d64 */
[----:B------:R-:W-:Y:S01]  /*15450*/  ISETP.GE.AND P0, PT, R6, UR39, PT ;  /* 0x0000002706007c0c */ /* 0x000fe2000bf06270 */
[----:B------:R-:W-:-:S02]  /*15460*/  IMAD.MOV.U32 R13, RZ, RZ, R0 ;  /* 0x000000ffff0d7224 */ /* 0x000fc400078e0000 */
[----:B------:R-:W-:-:S10]  /*15470*/  IMAD.MOV.U32 R6, RZ, RZ, R14 ;  /* 0x000000ffff067224 */ /* 0x000fd400078e000e */
[----:B0-----:R-:W-:Y:S05]  /*15480*/  WARPSYNC.COLLECTIVE R15, `(.L_x_4451) ;  /* 0x000000000f087348 */ /* 0x001fea0003c00000 */
[----:B------:R1:W2:Y:S02]  /*15490*/  SHFL.IDX P6, R14, R13, R12, R11 ;  /* 0x0000000c0d0e7389 */ /* 0x0002a400000c000b */
[----:B012---:R-:W-:Y:S01]  /*154a0*/  ENDCOLLECTIVE ;  /* 0x000000000000791b */ /* 0x007fe20003800000 */
.L_x_4451:
[----:B------:R-:W-:Y:S02]  /*154b0*/  IMAD.MOV.U32 R13, RZ, RZ, R5 ;  /* 0x000000ffff0d7224 */ /* 0x000fe400078e0005 */
[----:B------:R-:W-:Y:S01]  /*154c0*/  IMAD.MOV.U32 R12, RZ, RZ, 0x2 ;  /* 0x00000002ff0c7424 */ /* 0x000fe200078e00ff */
[----:B------:R-:W-:-:S05]  /*154d0*/  @!P0 LEA R14, P1, R37, R14, 0x1 ;  /* 0x0000000e250e8211 */ /* 0x000fca00078208ff */
[----:B------:R-:W-:-:S08]  /*154e0*/  @!P0 IMAD.MOV.U32 R2, RZ, RZ, R14 ;  /* 0x000000ffff028224 */ /* 0x000fd000078e000e */
[----:B------:R-:W-:Y:S05]  /*154f0*/  WARPSYNC.COLLECTIVE R15, `(.L_x_4452) ;  /* 0x000000000f087348 */ /* 0x000fea0003c00000 */
[----:B------:R0:W1:Y:S02]  /*15500*/  SHFL.IDX P6, R14, R13, R12, R11 ;  /* 0x0000000c0d0e7389 */ /* 0x00006400000c000b */
[----:B01----:R-:W-:Y:S01]  /*15510*/  ENDCOLLECTIVE ;  /* 0x000000000000791b */ /* 0x003fe20003800000 */
.L_x_4452:
[----:B------:R-:W-:Y:S02]  /*15520*/  @!P0 IMAD.X R7, RZ, RZ, R6, P1 ;  /* 0x000000ffff078224 */ /* 0x000fe400008e0606 */
[----:B------:R-:W-:Y:S02]  /*15530*/  VIADD R6, R4, 0x20 ;  /* 0x0000002004067836 */ /* 0x000fe40000000000 */
[----:B------:R-:W-:-:S05]  /*15540*/  @!P0 IMAD.MOV.U32 R3, RZ, RZ, R7 ;  /* 0x000000ffff038224 */ /* 0x000fca00078e0007 */
[----:B------:R-:W-:Y:S01]  /*15550*/  @!PT LDS RZ, [RZ] ;  /* 0x00000000fffff984 */ /* 0x000fe20000000800 */
[----:B------:R-:W-:Y:S01]  /*15560*/  @!PT LDS RZ, [RZ] ;  /* 0x00000000fffff984 */ /* 0x000fe20000000800 */
[----:B------:R-:W-:Y:S01]  /*15570*/  @!PT LDS RZ, [RZ] ;  /* 0x00000000fffff984 */ /* 0x000fe20000000800 */
        /* <DEDUP_REMOVED lines=9> */
.L_x_4453:
[----:B------:R-:W-:Y:S02]  /*15610*/  IMAD.MOV.U32 R13, RZ, RZ, R5 ;  /* 0x000000ffff0d7224 */ /* 0x000fe400078e0005 */
[----:B------:R-:W-:Y:S01]  /*15620*/  IMAD.MOV.U32 R12, RZ, RZ, 0x3 ;  /* 0x00000003ff0c7424 */ /* 0x000fe200078e00ff */
[----:B------:R-:W-:-:S05]  /*15630*/  @!P0 LEA R14, P1, R37, R14, 0x1 ;  /* 0x0000000e250e8211 */ /* 0x000fca00078208ff */
[----:B------:R-:W-:-:S08]  /*15640*/  @!P0 IMAD.MOV.U32 R2, RZ, RZ, R14 ;  /* 0x000000ffff028224 */ /* 0x000fd000078e000e */
[----:B------:R-:W-:Y:S05]  /*15650*/  WARPSYNC.COLLECTIVE R15, `(.L_x_4454) ;  /* 0x000000000f087348 */ /* 0x000fea0003c00000 */
[----:B------:R0:W1:Y:S02]  /*15660*/  SHFL.IDX P6, R14, R13, R12, R11 ;  /* 0x0000000c0d0e7389 */ /* 0x00006400000c000b */
[----:B01----:R-:W-:Y:S01]  /*15670*/  ENDCOLLECTIVE ;  /* 0x000000000000791b */ /* 0x003fe20003800000 */
.L_x_4454:
        /* <DEDUP_REMOVED lines=15> */
.L_x_4455:
[----:B------:R-:W-:Y:S02]  /*15770*/  IMAD.MOV.U32 R13, RZ, RZ, R5 ;  /* 0x000000ffff0d7224 */ /* 0x000fe400078e0005 */
[----:B------:R-:W-:Y:S01]  /*15780*/  IMAD.MOV.U32 R12, RZ, RZ, 0x4 ;  /* 0x00000004ff0c7424 */ /* 0x000fe200078e00ff */
[----:B------:R-:W-:-:S05]  /*15790*/  @!P0 LEA R14, P1, R37, R14, 0x1 ;  /* 0x0000000e250e8211 */ /* 0x000fca00078208ff */
[----:B------:R-:W-:-:S08]  /*157a0*/  @!P0 IMAD.MOV.U32 R2, RZ, RZ, R14 ;  /* 0x000000ffff028224 */ /* 0x000fd000078e000e */
[----:B------:R-:W-:Y:S05]  /*157b0*/  WARPSYNC.COLLECTIVE R15, `(.L_x_4456) ;  /* 0x000000000f087348 */ /* 0x000fea0003c00000 */
[----:B------:R0:W1:Y:S02]  /*157c0*/  SHFL.IDX P6, R14, R13, R12, R11 ;  /* 0x0000000c0d0e7389 */ /* 0x00006400000c000b */
[----:B01----:R-:W-:Y:S01]  /*157d0*/  ENDCOLLECTIVE ;  /* 0x000000000000791b */ /* 0x003fe20003800000 */
.L_x_4456:
        /* <DEDUP_REMOVED lines=15> */
.L_x_4457:
[----:B------:R-:W-:Y:S02]  /*158d0*/  IMAD.MOV.U32 R13, RZ, RZ, R5 ;  /* 0x000000ffff0d7224 */ /* 0x000fe400078e0005 */
[----:B------:R-:W-:Y:S01]  /*158e0*/  IMAD.MOV.U32 R12, RZ, RZ, 0x5 ;  /* 0x00000005ff0c7424 */ /* 0x000fe200078e00ff */
[----:B------:R-:W-:-:S05]  /*158f0*/  @!P0 LEA R14, P1, R37, R14, 0x1 ;  /* 0x0000000e250e8211 */ /* 0x000fca00078208ff */
[----:B------:R-:W-:-:S08]  /*15900*/  @!P0 IMAD.MOV.U32 R2, RZ, RZ, R14 ;  /* 0x000000ffff028224 */ /* 0x000fd000078e000e */
[----:B------:R-:W-:Y:S05]  /*15910*/  WARPSYNC.COLLECTIVE R15, `(.L_x_4458) ;  /* 0x000000000f087348 */ /* 0x000fea0003c00000 */
[----:B------:R0:W1:Y:S02]  /*15920*/  SHFL.IDX P6, R14, R13, R12, R11 ;  /* 0x0000000c0d0e7389 */ /* 0x00006400000c000b */
[----:B01----:R-:W-:Y:S01]  /*15930*/  ENDCOLLECTIVE ;  /* 0x000000000000791b */ /* 0x003fe20003800000 */
.L_x_4458:
        /* <DEDUP_REMOVED lines=15> */
.L_x_4459:
[----:B------:R-:W-:Y:S02]  /*15a30*/  IMAD.MOV.U32 R13, RZ, RZ, R5 ;  /* 0x000000ffff0d7224 */ /* 0x000fe400078e0005 */
[----:B------:R-:W-:Y:S01]  /*15a40*/  IMAD.MOV.U32 R12, RZ, RZ, 0x6 ;  /* 0x00000006ff0c7424 */ /* 0x000fe200078e00ff */
[----:B------:R-:W-:-:S05]  /*15a50*/  @!P0 LEA R14, P1, R37, R14, 0x1 ;  /* 0x0000000e250e8211 */ /* 0x000fca00078208ff */
[----:B------:R-:W-:-:S08]  /*15a60*/  @!P0 IMAD.MOV.U32 R2, RZ, RZ, R14 ;  /* 0x000000ffff028224 */ /* 0x000fd000078e000e */
[----:B------:R-:W-:Y:S05]  /*15a70*/  WARPSYNC.COLLECTIVE R15, `(.L_x_4460) ;  /* 0x000000000f087348 */ /* 0x000fea0003c00000 */
[----:B------:R0:W1:Y:S02]  /*15a80*/  SHFL.IDX P6, R14, R13, R12, R11 ;  /* 0x0000000c0d0e7389 */ /* 0x00006400000c000b */
[----:B01----:R-:W-:Y:S01]  /*15a90*/  ENDCOLLECTIVE ;  /* 0x000000000000791b */ /* 0x003fe20003800000 */
.L_x_4460:
        /* <DEDUP_REMOVED lines=15> */
.L_x_4461:
[----:B------:R-:W-:Y:S02]  /*15b90*/  IMAD.MOV.U32 R13, RZ, RZ, R5 ;  /* 0x000000ffff0d7224 */ /* 0x000fe400078e0005 */
[----:B------:R-:W-:Y:S01]  /*15ba0*/  IMAD.MOV.U32 R12, RZ, RZ, 0x7 ;  /* 0x00000007ff0c7424 */ /* 0x000fe200078e00ff */
[----:B------:R-:W-:-:S05]  /*15bb0*/  @!P0 LEA R14, P1, R37, R14, 0x1 ;  /* 0x0000000e250e8211 */ /* 0x000fca00078208ff */
[----:B------:R-:W-:-:S08]  /*15bc0*/  @!P0 IMAD.MOV.U32 R2, RZ, RZ, R14 ;  /* 0x000000ffff028224 */ /* 0x000fd000078e000e */
[----:B------:R-:W-:Y:S05]  /*15bd0*/  WARPSYNC.COLLECTIVE R15, `(.L_x_4462) ;  /* 0x000000000f087348 */ /* 0x000fea0003c00000 */
[----:B------:R0:W1:Y:S02]  /*15be0*/  SHFL.IDX P6, R14, R13, R12, R11 ;  /* 0x0000000c0d0e7389 */ /* 0x00006400000c000b */
[----:B01----:R-:W-:Y:S01]  /*15bf0*/  ENDCOLLECTIVE ;  /* 0x000000000000791b */ /* 0x003fe20003800000 */
.L_x_4462:
        /* <DEDUP_REMOVED lines=13> */
.L_x_4463:
[----:B------:R-:W-:Y:S05]  /*15cd0*/  BRA `(.L_x_4464) ;  /* 0xffffffc800a47947 */ /* 0x000fea000383ffff */
.L_x_4390:
[----:B0-----:R0:W1:Y:S02]  /*15ce0*/  SYNCS.PHASECHK.TRANS64.TRYWAIT P0, [R17+URZ+0x30820], R0 ;  /* 0x03082000110075a7 */ /* 0x001064000800017f */
[----:B-1----:R-:W-:Y:S05]  /*15cf0*/  @!P0 NANOSLEEP.SYNCS 0x989680 ;  /* 0x009896800000895d */ /* 0x002fea0003900000 */
[----:B------:R-:W1:Y:S02]  /*15d00*/  @!P0 SYNCS.PHASECHK.TRANS64 P0, [R17+URZ+0x30820], R0 ;  /* 0x03082000110085a7 */ /* 0x000e64000800007f */
[----:B-1----:R-:W-:Y:S05]  /*15d10*/  @!P0 BRA `(.L_x_4390) ;  /* 0xfffffffc00f08947 */ /* 0x002fea000383ffff */
[----:B------:R-:W-:Y:S05]  /*15d20*/  BRA `(.L_x_4465) ;  /* 0xffffffcc00087947 */ /* 0x000fea000383ffff */
.L_x_4394:
[----:B0-----:R0:W1:Y:S02]  /*15d30*/  SYNCS.PHASECHK.TRANS64.TRYWAIT P0, [R6+URZ+0x30840], R3 ;  /* 0x03084003060075a7 */ /* 0x001064000800017f */
[----:B-1----:R-:W-:Y:S05]  /*15d40*/  @!P0 NANOSLEEP.SYNCS 0x989680 ;  /* 0x009896800000895d */ /* 0x002fea0003900000 */
[----:B------:R-:W1:Y:S02]  /*15d50*/  @!P0 SYNCS.PHASECHK.TRANS64 P0, [R6+URZ+0x30840], R3 ;  /* 0x03084003060085a7 */ /* 0x000e64000800007f */
[----:B-1----:R-:W-:Y:S05]  /*15d60*/  @!P0 BRA `(.L_x_4394) ;  /* 0xfffffffc00f08947 */ /* 0x002fea000383ffff */
[----:B------:R-:W-:Y:S05]  /*15d70*/  BRA `(.L_x_4466) ;  /* 0xffffffcc00c87947 */ /* 0x000fea000383ffff */
.L_x_4395:
        /* <DEDUP_REMOVED lines=8> */
.L_x_4468:
[----:B------:R-:W-:Y:S05]  /*15e00*/  BSYNC B1 ;  /* 0x0000000000017941 */ /* 0x000fea0003800000 */
.L_x_4467:
        /* <DEDUP_REMOVED lines=9> */
.L_x_4469:
[----:B------:R-:W-:Y:S02]  /*15ea0*/  IMAD R8, R8, 0x2, R17 ;  /* 0x0000000208087824 */ /* 0x000fe400078e0211 */
[----:B------:R-:W-:Y:S02]  /*15eb0*/  IMAD.MOV.U32 R13, RZ, RZ, R10 ;  /* 0x000000ffff0d7224 */ /* 0x000fe400078e000a */
[----:B------:R-:W-:Y:S01]  /*15ec0*/  IMAD.MOV.U32 R12, RZ, RZ, 0x1 ;  /* 0x00000001ff0c7424 */ /* 0x000fe200078e00ff */
[----:B------:R-:W-:-:S13]  /*15ed0*/  IADD3 R2, P0, R14, R4, RZ ;  /* 0x000000040e027210 */ /* 0x000fda0007f1e0ff */
[----:B------:R-:W-:Y:S05]  /*15ee0*/  WARPSYNC.COLLECTIVE R15, `(.L_x_4470) ;  /* 0x000000000f087348 */ /* 0x000fea0003c00000 */
[----:B------:R0:W1:Y:S02]  /*15ef0*/  SHFL.IDX P6, R14, R13, R12, R11 ;  /* 0x0000000c0d0e7389 */ /* 0x00006400000c000b */
[----:B01----:R-:W-:Y:S01]  /*15f00*/  ENDCOLLECTIVE ;  /* 0x000000000000791b */ /* 0x003fe20003800000 */
.L_x_4470:
[----:B------:R-:W-:-:S05]  /*15f10*/  IMAD.X R3, RZ, RZ, R3, P0 ;  /* 0x000000ffff037224 */ /* 0x000fca00000e0603 */
[----:B------:R-:W-:Y:S01]  /*15f20*/  @!PT LDS RZ, [RZ] ;  /* 0x00000000fffff984 */ /* 0x000fe20000000800 */
[----:B------:R-:W-:Y:S01]  /*15f30*/  @!PT LDS RZ, [RZ] ;  /* 0x00000000fffff984 */ /* 0x000fe20000000800 */
[----:B------:R-:W-:Y:S01]  /*15f40*/  @!PT LDS RZ, [RZ] ;  /* 0x00000000fffff984 */ /* 0x000fe20000000800 */
[----:B------:R-:W-:Y:S04]  /*15f50*/  LDGSTS.E.BYPASS.LTC128B.128 [R8+0x1e400], desc[UR36][R2.64], !P3 ;  /* 0x1e40000002087fae */ /* 0x000fe8000d901d64 */
[----:B------:R-:W-:Y:S01]  /*15f60*/  LDGSTS.E.BYPASS.LTC128B.128 [R8+0x21400], desc[UR36][R2.64+0x80], !P2 ;  /* 0x2140008002087fae */ /* 0x000fe2000d101d64 */
[----:B------:R-:W-:-:S03]  /*15f70*/  IMAD.MOV.U32 R13, RZ, RZ, R7 ;  /* 0x000000ffff0d7224 */ /* 0x000fc600078e0007 */
[----:B------:R0:W-:Y:S02]  /*15f80*/  LDGSTS.E.BYPASS.LTC128B.128 [R8+0x24400], desc[UR36][R2.64+0x100], !P1 ;  /* 0x2440010002087fae */ /* 0x0001e4000c901d64 */
[----:B0-----:R-:W-:-:S07]  /*15f90*/  IMAD.MOV.U32 R3, RZ, RZ, R14 ;  /* 0x000000ffff037224 */ /* 0x001fce00078e000e */
[----:B------:R-:W-:Y:S05]  /*15fa0*/  WARPSYNC.COLLECTIVE R15, `(.L_x_4471) ;  /* 0x000000000f087348 */ /* 0x000fea0003c00000 */
[----:B------:R0:W1:Y:S02]  /*15fb0*/  SHFL.IDX P6, R14, R13, R12, R11 ;  /* 0x0000000c0d0e7389 */ /* 0x00006400000c000b */
[----:B01----:R-:W-:Y:S01]  /*15fc0*/  ENDCOLLECTIVE ;  /* 0x000000000000791b */ /* 0x003fe20003800000 */
.L_x_4471:
[----:B------:R-:W-:Y:S02]  /*15fd0*/  IMAD.MOV.U32 R13, RZ, RZ, R10 ;  /* 0x000000ffff0d7224 */ /* 0x000fe400078e000a */
[----:B------:R-:W-:Y:S01]  /*15fe0*/  IMAD.MOV.U32 R12, RZ, RZ, 0x2 ;  /* 0x00000002ff0c7424 */ /* 0x000fe200078e00ff */
[----:B------:R-:W-:-:S13]  /*15ff0*/  IADD3 R2, P0, R14, R4, RZ ;  /* 0x000000040e027210 */ /* 0x000fda0007f1e0ff */
[----:B------:R-:W-:Y:S05]  /*16000*/  WARPSYNC.COLLECTIVE R15, `(.L_x_4472) ;  /* 0x000000000f087348 */ /* 0x000fea0003c00000 */
[----:B------:R0:W1:Y:S02]  /*16010*/  SHFL.IDX P6, R14, R13, R12, R11 ;  /* 0x0000000c0d0e7389 */ /* 0x00006400000c000b */
[----:B01----:R-:W-:Y:S01]  /*16020*/  ENDCOLLECTIVE ;  /* 0x000000000000791b */ /* 0x003fe20003800000 */
.L_x_4472:
        /* <DEDUP_REMOVED lines=12> */
.L_x_4473:
[----:B------:R-:W-:Y:S02]  /*160f0*/  IMAD.MOV.U32 R13, RZ, RZ, R10 ;  /* 0x000000ffff0d7224 */ /* 0x000fe400078e000a */
[----:B------:R-:W-:Y:S01]  /*16100*/  IMAD.MOV.U32 R12, RZ, RZ, 0x3 ;  /* 0x00000003ff0c7424 */ /* 0x000fe200078e00ff */
[----:B------:R-:W-:-:S13]  /*16110*/  IADD3 R2, P0, R14, R4, RZ ;  /* 0x000000040e027210 */ /* 0x000fda0007f1e0ff */
[----:B------:R-:W-:Y:S05]  /*16120*/  WARPSYNC.COLLECTIVE R15, `(.L_x_4474) ;  /* 0x000000000f087348 */ /* 0x000fea0003c00000 */
[----:B------:R0:W1:Y:S02]  /*16130*/  SHFL.IDX P6, R14, R13, R12, R11 ;  /* 0x0000000c0d0e7389 */ /* 0x00006400000c000b */
[----:B01----:R-:W-:Y:S01]  /*16140*/  ENDCOLLECTIVE ;  /* 0x000000000000791b */ /* 0x003fe20003800000 */
.L_x_4474:
        /* <DEDUP_REMOVED lines=12> */
.L_x_4475:
[----:B------:R-:W-:Y:S02]  /*16210*/  IMAD.MOV.U32 R13, RZ, RZ, R10 ;  /* 0x000000ffff0d7224 */ /* 0x000fe400078e000a */
[----:B------:R-:W-:Y:S01]  /*16220*/  IMAD.MOV.U32 R12, RZ, RZ, 0x4 ;  /* 0x00000004ff0c7424 */ /* 0x000fe200078e00ff */
[----:B------:R-:W-:-:S13]  /*16230*/  IADD3 R2, P0, R14, R4, RZ ;  /* 0x000000040e027210 */ /* 0x000fda0007f1e0ff */
[----:B------:R-:W-:Y:S05]  /*16240*/  WARPSYNC.COLLECTIVE R15, `(.L_x_4476) ;  /* 0x000000000f087348 */ /* 0x000fea0003c00000 */
[----:B------:R0:W1:Y:S02]  /*16250*/  SHFL.IDX P6, R14, R13, R12, R11 ;  /* 0x0000000c0d0e7389 */ /* 0x00006400000c000b */
[----:B01----:R-:W-:Y:S01]  /*16260*/  ENDCOLLECTIVE ;  /* 0x000000000000791b */ /* 0x003fe20003800000 */
.L_x_4476:
        /* <DEDUP_REMOVED lines=12> */
.L_x_4477:
[----:B------:R-:W-:Y:S02]  /*16330*/  IMAD.MOV.U32 R13, RZ, RZ, R10 ;  /* 0x000000ffff0d7224 */ /* 0x000fe400078e000a */
[----:B------:R-:W-:Y:S01]  /*16340*/  IMAD.MOV.U32 R12, RZ, RZ, 0x5 ;  /* 0x00000005ff0c7424 */ /* 0x000fe200078e00ff */
[----:B------:R-:W-:-:S13]  /*16350*/  IADD3 R2, P0, R14, R4, RZ ;  /* 0x000000040e027210 */ /* 0x000fda0007f1e0ff */
[----:B------:R-:W-:Y:S05]  /*16360*/  WARPSYNC.COLLECTIVE R15, `(.L_x_4478) ;  /* 0x000000000f087348 */ /* 0x000fea0003c00000 */
[----:B------:R0:W1:Y:S02]  /*16370*/  SHFL.IDX P6, R14, R13, R12, R11 ;  /* 0x0000000c0d0e7389 */ /* 0x00006400000c000b */
[----:B01----:R-:W-:Y:S01]  /*16380*/  ENDCOLLECTIVE ;  /* 0x000000000000791b */ /* 0x003fe20003800000 */
.L_x_4478:
        /* <DEDUP_REMOVED lines=12> */
.L_x_4479:
[----:B------:R-:W-:Y:S05]  /*16450*/  BRA `(.L_x_4480) ;  /* 0xffffffcc00187947 */ /* 0x000fea000383ffff */
.L_x_4400:
[----:B0-----:R0:W1:Y:S02]  /*16460*/  SYNCS.PHASECHK.TRANS64.TRYWAIT P0, [R6+URZ+0x30860], R3 ;  /* 0x03086003060075a7 */ /* 0x001064000800017f */
[----:B-1----:R-:W-:Y:S05]  /*16470*/  @!P0 NANOSLEEP.SYNCS 0x989680 ;  /* 0x009896800000895d */ /* 0x002fea0003900000 */
[----:B------:R-:W1:Y:S02]  /*16480*/  @!P0 SYNCS.PHASECHK.TRANS64 P0, [R6+URZ+0x30860], R3 ;  /* 0x03086003060085a7 */ /* 0x000e64000800007f */
[----:B-1----:R-:W-:Y:S05]  /*16490*/  @!P0 BRA `(.L_x_4400) ;  /* 0xfffffffc00f08947 */ /* 0x002fea000383ffff */
[----:B------:R-:W-:Y:S05]  /*164a0*/  BRA `(.L_x_4481) ;  /* 0xffffffcc00747947 */ /* 0x000fea000383ffff */
.L_x_4401:
        /* <DEDUP_REMOVED lines=8> */
.L_x_4483:
[----:B------:R-:W-:Y:S05]  /*16530*/  BSYNC B1 ;  /* 0x0000000000017941 */ /* 0x000fea0003800000 */
.L_x_4482:
        /* <DEDUP_REMOVED lines=9> */
.L_x_4484:
[----:B------:R-:W-:Y:S02]  /*165d0*/  IMAD.MOV.U32 R13, RZ, RZ, R19 ;  /* 0x000000ffff0d7224 */ /* 0x000fe400078e0013 */
[----:B------:R-:W-:Y:S01]  /*165e0*/  IMAD.MOV.U32 R12, RZ, RZ, 0x1 ;  /* 0x00000001ff0c7424 */ /* 0x000fe200078e00ff */
[----:B------:R-:W-:-:S13]  /*165f0*/  IADD3 R2, P0, R14, R4, RZ ;  /* 0x000000040e027210 */ /* 0x000fda0007f1e0ff */
[----:B------:R-:W-:Y:S05]  /*16600*/  WARPSYNC.COLLECTIVE R15, `(.L_x_4485) ;  /* 0x000000000f087348 */ /* 0x000fea0003c00000 */
[----:B------:R0:W1:Y:S02]  /*16610*/  SHFL.IDX P6, R14, R13, R12, R11 ;  /* 0x0000000c0d0e7389 */ /* 0x00006400000c000b */
[----:B01----:R-:W-:Y:S01]  /*16620*/  ENDCOLLECTIVE ;  /* 0x000000000000791b */ /* 0x003fe20003800000 */
.L_x_4485:
        /* <DEDUP_REMOVED lines=15> */
.L_x_4486:
[----:B------:R-:W-:Y:S02]  /*16720*/  IMAD.MOV.U32 R13, RZ, RZ, R19 ;  /* 0x000000ffff0d7224 */ /* 0x000fe400078e0013 */
[----:B------:R-:W-:Y:S01]  /*16730*/  IMAD.MOV.U32 R12, RZ, RZ, 0x2 ;  /* 0x00000002ff0c7424 */ /* 0x000fe200078e00ff */
[----:B------:R-:W-:-:S13]  /*16740*/  IADD3 R2, P0, R14, R4, RZ ;  /* 0x000000040e027210 */ /* 0x000fda0007f1e0ff */
[----:B------:R-:W-:Y:S05]  /*16750*/  WARPSYNC.COLLECTIVE R15, `(.L_x_4487) ;  /* 0x000000000f087348 */ /* 0x000fea0003c00000 */
[----:B------:R0:W1:Y:S02]  /*16760*/  SHFL.IDX P6, R14, R13, R12, R11 ;  /* 0x0000000c0d0e7389 */ /* 0x00006400000c000b */
[----:B01----:R-:W-:Y:S01]  /*16770*/  ENDCOLLECTIVE ;  /* 0x000000000000791b */ /* 0x003fe20003800000 */
.L_x_4487:
        /* <DEDUP_REMOVED lines=15> */
.L_x_4488:
[----:B------:R-:W-:Y:S02]  /*16870*/  IMAD.MOV.U32 R13, RZ, RZ, R19 ;  /* 0x000000ffff0d7224 */ /* 0x000fe400078e0013 */
[----:B------:R-:W-:Y:S01]  /*16880*/  IMAD.MOV.U32 R12, RZ, RZ, 0x3 ;  /* 0x00000003ff0c7424 */ /* 0x000fe200078e00ff */
[----:B------:R-:W-:-:S13]  /*16890*/  IADD3 R2, P0, R14, R4, RZ ;  /* 0x000000040e027210 */ /* 0x000fda0007f1e0ff */
[----:B------:R-:W-:Y:S05]  /*168a0*/  WARPSYNC.COLLECTIVE R15, `(.L_x_4489) ;  /* 0x000000000f087348 */ /* 0x000fea0003c00000 */
[----:B------:R0:W1:Y:S02]  /*168b0*/  SHFL.IDX P6, R14, R13, R12, R11 ;  /* 0x0000000c0d0e7389 */ /* 0x00006400000c000b */
[----:B01----:R-:W-:Y:S01]  /*168c0*/  ENDCOLLECTIVE ;  /* 0x000000000000791b */ /* 0x003fe20003800000 */
.L_x_4489:
        /* <DEDUP_REMOVED lines=15> */
.L_x_4490:
[----:B------:R-:W-:Y:S02]  /*169c0*/  IMAD.MOV.U32 R13, RZ, RZ, R19 ;  /* 0x000000ffff0d7224 */ /* 0x000fe400078e0013 */
[----:B------:R-:W-:Y:S01]  /*169d0*/  IMAD.MOV.U32 R12, RZ, RZ, 0x4 ;  /* 0x00000004ff0c7424 */ /* 0x000fe200078e00ff */
[----:B------:R-:W-:-:S13]  /*169e0*/  IADD3 R2, P0, R14, R4, RZ ;  /* 0x000000040e027210 */ /* 0x000fda0007f1e0ff */
[----:B------:R-:W-:Y:S05]  /*169f0*/  WARPSYNC.COLLECTIVE R15, `(.L_x_4491) ;  /* 0x000000000f087348 */ /* 0x000fea0003c00000 */
[----:B------:R0:W1:Y:S02]  /*16a00*/  SHFL.IDX P6, R14, R13, R12, R11 ;  /* 0x0000000c0d0e7389 */ /* 0x00006400000c000b */
[----:B01----:R-:W-:Y:S01]  /*16a10*/  ENDCOLLECTIVE ;  /* 0x000000000000791b */ /* 0x003fe20003800000 */
.L_x_4491:
        /* <DEDUP_REMOVED lines=15> */
.L_x_4492:
[----:B------:R-:W-:Y:S02]  /*16b10*/  IMAD.MOV.U32 R13, RZ, RZ, R19 ;  /* 0x000000ffff0d7224 */ /* 0x000fe400078e0013 */
[----:B------:R-:W-:Y:S01]  /*16b20*/  IMAD.MOV.U32 R12, RZ, RZ, 0x5 ;  /* 0x00000005ff0c7424 */ /* 0x000fe200078e00ff */
[----:B------:R-:W-:-:S13]  /*16b30*/  IADD3 R2, P0, R14, R4, RZ ;  /* 0x000000040e027210 */ /* 0x000fda0007f1e0ff */
[----:B------:R-:W-:Y:S05]  /*16b40*/  WARPSYNC.COLLECTIVE R15, `(.L_x_4493) ;  /* 0x000000000f087348 */ /* 0x000fea0003c00000 */
[----:B------:R0:W1:Y:S02]  /*16b50*/  SHFL.IDX P6, R14, R13, R12, R11 ;  /* 0x0000000c0d0e7389 */ /* 0x00006400000c000b */
[----:B01----:R-:W-:Y:S01]  /*16b60*/  ENDCOLLECTIVE ;  /* 0x000000000000791b */ /* 0x003fe20003800000 */
.L_x_4493:
        /* <DEDUP_REMOVED lines=12> */
.L_x_4494:
[----:B------:R-:W-:Y:S01]  /*16c30*/  @!PT LDS RZ, [RZ] ;  /* 0x00000000fffff984 */ /* 0x000fe20000000800 */
[----:B------:R-:W-:Y:S01]  /*16c40*/  @!PT LDS RZ, [RZ] ;  /* 0x00000000fffff984 */ /* 0x000fe20000000800 */
[----:B------:R-:W-:Y:S01]  /*16c50*/  @!PT LDS RZ, [RZ] ;  /* 0x00000000fffff984 */ /* 0x000fe20000000800 */
[----:B------:R0:W-:Y:S01]  /*16c60*/  LDGSTS.E.BYPASS.LTC128B.128 [R7+0x5400], desc[UR36][R2.64+0x80], !P0 ;  /* 0x0540008002077fae */ /* 0x0001e2000c101d64 */
[----:B------:R-:W-:-:S13]  /*16c70*/  ISETP.LT.OR P0, PT, R8, 0x41, P1 ;  /* 0x000000410800780c */ /* 0x000fda0000f01670 */
[----:B------:R0:W-:Y:S01]  /*16c80*/  LDGSTS.E.BYPASS.LTC128B.128 [R7+0x8400], desc[UR36][R2.64+0x100], !P0 ;  /* 0x0840010002077fae */ /* 0x0001e2000c101d64 */
[----:B------:R-:W-:Y:S05]  /*16c90*/  BRA `(.L_x_4495) ;  /* 0xffffffc800747947 */ /* 0x000fea000383ffff */
.L_x_4409:
[----:B0-----:R0:W1:Y:S02]  /*16ca0*/  SYNCS.PHASECHK.TRANS64.TRYWAIT P0, [R4+URZ+0x30860], R3 ;  /* 0x03086003040075a7 */ /* 0x001064000800017f */
[----:B-1----:R-:W-:Y:S05]  /*16cb0*/  @!P0 NANOSLEEP.SYNCS 0x989680 ;  /* 0x009896800000895d */ /* 0x002fea0003900000 */
[----:B------:R-:W1:Y:S02]  /*16cc0*/  @!P0 SYNCS.PHASECHK.TRANS64 P0, [R4+URZ+0x30860], R3 ;  /* 0x03086003040085a7 */ /* 0x000e64000800007f */
[----:B-1----:R-:W-:Y:S05]  /*16cd0*/  @!P0 BRA `(.L_x_4409) ;  /* 0xfffffffc00f08947 */ /* 0x002fea000383ffff */
[----:B------:R-:W-:Y:S05]  /*16ce0*/  BRA `(.L_x_4496) ;  /* 0xffffffcc00947947 */ /* 0x000fea000383ffff */
.L_x_4410:
        /* <DEDUP_REMOVED lines=8> */
.L_x_4498:
[----:B------:R-:W-:Y:S05]  /*16d70*/  BSYNC B0 ;  /* 0x0000000000007941 */ /* 0x000fea0003800000 */
.L_x_4497:
        /* <DEDUP_REMOVED lines=9> */
.L_x_4499:
[----:B------:R-:W-:Y:S02]  /*16e10*/  IMAD.MOV.U32 R13, RZ, RZ, R19 ;  /* 0x000000ffff0d7224 */ /* 0x000fe400078e0013 */
[----:B------:R-:W-:Y:S01]  /*16e20*/  IMAD.MOV.U32 R12, RZ, RZ, 0x1 ;  /* 0x00000001ff0c7424 */ /* 0x000fe200078e00ff */
[----:B------:R-:W-:-:S13]  /*16e30*/  IADD3 R2, P0, R14, R6, RZ ;  /* 0x000000060e027210 */ /* 0x000fda0007f1e0ff */
[----:B------:R-:W-:Y:S05]  /*16e40*/  WARPSYNC.COLLECTIVE R15, `(.L_x_4500) ;  /* 0x000000000f087348 */ /* 0x000fea0003c00000 */
[----:B------:R0:W1:Y:S02]  /*16e50*/  SHFL.IDX P6, R14, R13, R12, R11 ;  /* 0x0000000c0d0e7389 */ /* 0x00006400000c000b */
[----:B01----:R-:W-:Y:S01]  /*16e60*/  ENDCOLLECTIVE ;  /* 0x000000000000791b */ /* 0x003fe20003800000 */
.L_x_4500:
        /* <DEDUP_REMOVED lines=13> */
.L_x_4501:
        /* <DEDUP_REMOVED lines=12> */
.L_x_4502:
        /* <DEDUP_REMOVED lines=12> */
.L_x_4503:
        /* <DEDUP_REMOVED lines=12> */
.L_x_4504:
        /* <DEDUP_REMOVED lines=12> */
.L_x_4505:
        /* <DEDUP_REMOVED lines=12> */
.L_x_4506:
        /* <DEDUP_REMOVED lines=12> */
.L_x_4507:
        /* <DEDUP_REMOVED lines=12> */
.L_x_4508:
        /* <DEDUP_REMOVED lines=12> */
.L_x_4509:
[----:B------:R-:W-:Y:S01]  /*17540*/  @!PT LDS RZ, [RZ] ;  /* 0x00000000fffff984 */ /* 0x000fe20000000800 */
[----:B------:R-:W-:Y:S01]  /*17550*/  @!PT LDS RZ, [RZ] ;  /* 0x00000000fffff984 */ /* 0x000fe20000000800 */
[----:B------:R-:W-:Y:S01]  /*17560*/  @!PT LDS RZ, [RZ] ;  /* 0x00000000fffff984 */ /* 0x000fe20000000800 */
[----:B------:R0:W-:Y:S01]  /*17570*/  LDGSTS.E.BYPASS.LTC128B.128 [R0+0x5400], desc[UR36][R2.64+0x80], !P0 ;  /* 0x0540008002007fae */ /* 0x0001e2000c101d64 */
[----:B------:R-:W-:-:S13]  /*17580*/  ISETP.LT.OR P0, PT, R5, 0x41, P1 ;  /* 0x000000410500780c */ /* 0x000fda0000f01670 */
[----:B------:R0:W-:Y:S01]  /*17590*/  LDGSTS.E.BYPASS.LTC128B.128 [R0+0x8400], desc[UR36][R2.64+0x100], !P0 ;  /* 0x0840010002007fae */ /* 0x0001e2000c101d64 */
[----:B------:R-:W-:Y:S05]  /*175a0*/  BRA `(.L_x_4510) ;  /* 0xffffffc8005c7947 */ /* 0x000fea000383ffff */
.L_x_4415:
        /* <DEDUP_REMOVED lines=8> */
.L_x_4512:
[----:B------:R-:W-:Y:S05]  /*17630*/  BSYNC B0 ;  /* 0x0000000000007941 */ /* 0x000fea0003800000 */
.L_x_4511:
[----:B------:R-:W-:Y:S05]  /*17640*/  BRA `(.L_x_4513) ;  /* 0xffffffc800e47947 */ /* 0x000fea000383ffff */
.L_x_4418:
[----:B-1----:R1:W2:Y:S02]  /*17650*/  SYNCS.PHASECHK.TRANS64.TRYWAIT P0, [R4+URZ+0x30820], R0 ;  /* 0x03082000040075a7 */ /* 0x0022a4000800017f */
[----:B--2---:R-:W-:Y:S05]  /*17660*/  @!P0 NANOSLEEP.SYNCS 0x989680 ;  /* 0x009896800000895d */ /* 0x004fea0003900000 */
[----:B------:R-:W2:Y:S02]  /*17670*/  @!P0 SYNCS.PHASECHK.TRANS64 P0, [R4+URZ+0x30820], R0 ;  /* 0x03082000040085a7 */ /* 0x000ea4000800007f */
[----:B--2---:R-:W-:Y:S05]  /*17680*/  @!P0 BRA `(.L_x_4418) ;  /* 0xfffffffc00f08947 */ /* 0x004fea000383ffff */
[----:B------:R-:W-:Y:S05]  /*17690*/  BRA `(.L_x_4514) ;  /* 0xffffffcc002c7947 */ /* 0x000fea000383ffff */
.L_x_4419:
        /* <DEDUP_REMOVED lines=11> */
.L_x_4516:
[----:B------:R-:W-:Y:S05]  /*17750*/  BSYNC B0 ;  /* 0x0000000000007941 */ /* 0x000fea0003800000 */
.L_x_4515:
[----:B------:R-:W-:Y:S05]  /*17760*/  BRA `(.L_x_4517) ;  /* 0xffffffcc00147947 */ /* 0x000fea000383ffff */
.L_x_4422:
[----:B------:R-:W-:Y:S01]  /*17770*/  BSSY B1, `(.L_x_4518) ;  /* 0x0000006000017945 */ /* 0x000fe20003800000 */
[----:B------:R-:W-:-:S07]  /*17780*/  IMAD.MOV.U32 R15, RZ, RZ, -0x1 ;  /* 0xffffffffff0f7424 */ /* 0x000fce00078e00ff */
[----:B01---5:R-:W-:Y:S05]  /*17790*/  WARPSYNC.COLLECTIVE R15, `(.L_x_4519) ;  /* 0x000000000f0c7348 */ /* 0x023fea0003c00000 */
[----:B------:R-:W-:Y:S02]  /*177a0*/  ELECT P6, UR62, PT ;  /* 0x00000000003e782f */ /* 0x000fe400038c0000 */
[----:B------:R-:W-:Y:S01]  /*177b0*/  MOV R14, UR62 ;  /* 0x0000003e000e7c02 */ /* 0x000fe20008000f00 */
[----:B01---5:R-:W-:Y:S10]  /*177c0*/  ENDCOLLECTIVE ;  /* 0x000000000000791b */ /* 0x023ff40003800000 */
.L_x_4519:
[----:B------:R-:W-:Y:S05]  /*177d0*/  BSYNC B1 ;  /* 0x0000000000017941 */ /* 0x000fea0003800000 */
.L_x_4518:
[----:B------:R-:W-:Y:S05]  /*177e0*/  BRA `(.L_x_4520) ;  /* 0xffffffcc000c7947 */ /* 0x000fea000383ffff */
.L_x_4424:
[----:B-1----:R1:W2:Y:S02]  /*177f0*/  SYNCS.PHASECHK.TRANS64.TRYWAIT P1, [R5+URZ+0x30840], R0 ;  /* 0x03084000050075a7 */ /* 0x0022a4000802017f */
[----:B--2---:R-:W-:Y:S05]  /*17800*/  @!P1 NANOSLEEP.SYNCS 0x989680 ;  /* 0x009896800000995d */ /* 0x004fea0003900000 */
[----:B------:R-:W2:Y:S02]  /*17810*/  @!P1 SYNCS.PHASECHK.TRANS64 P1, [R5+URZ+0x30840], R0 ;  /* 0x03084000050095a7 */ /* 0x000ea4000802007f */
[----:B--2---:R-:W-:Y:S05]  /*17820*/  @!P1 BRA `(.L_x_4424) ;  /* 0xfffffffc00f09947 */ /* 0x004fea000383ffff */
[----:B------:R-:W-:Y:S05]  /*17830*/  BRA `(.L_x_4521) ;  /* 0xffffffcc00347947 */ /* 0x000fea000383ffff */
.L_x_4426:
[----:B--2---:R2:W3:Y:S02]  /*17840*/  SYNCS.PHASECHK.TRANS64.TRYWAIT P1, [R23+URZ+0x30840], R2 ;  /* 0x03084002170075a7 */ /* 0x0044e4000802017f */
[----:B---3--:R-:W-:Y:S05]  /*17850*/  @!P1 NANOSLEEP.SYNCS 0x989680 ;  /* 0x009896800000995d */ /* 0x008fea0003900000 */
[----:B------:R-:W3:Y:S02]  /*17860*/  @!P1 SYNCS.PHASECHK.TRANS64 P1, [R23+URZ+0x30840], R2 ;  /* 0x03084002170095a7 */ /* 0x000ee4000802007f */
[----:B---3--:R-:W-:Y:S05]  /*17870*/  @!P1 BRA `(.L_x_4426) ;  /* 0xfffffffc00f09947 */ /* 0x008fea000383ffff */
[----:B------:R-:W-:Y:S05]  /*17880*/  BRA `(.L_x_4522) ;  /* 0xffffffcc00407947 */ /* 0x000fea000383ffff */
.L_x_4428:
[----:B---3--:R3:W4:Y:S02]  /*17890*/  SYNCS.PHASECHK.TRANS64.TRYWAIT P1, [R5+URZ+0x30860], R0 ;  /* 0x03086000050075a7 */ /* 0x008724000802017f */
[----:B----4-:R-:W-:Y:S05]  /*178a0*/  @!P1 NANOSLEEP.SYNCS 0x989680 ;  /* 0x009896800000995d */ /* 0x010fea0003900000 */
[----:B------:R-:W4:Y:S02]  /*178b0*/  @!P1 SYNCS.PHASECHK.TRANS64 P1, [R5+URZ+0x30860], R0 ;  /* 0x03086000050095a7 */ /* 0x000f24000802007f */
[----:B----4-:R-:W-:Y:S05]  /*178c0*/  @!P1 BRA `(.L_x_4428) ;  /* 0xfffffffc00f09947 */ /* 0x010fea000383ffff */
[----:B------:R-:W-:Y:S05]  /*178d0*/  BRA `(.L_x_4523) ;  /* 0xffffffcc003c7947 */ /* 0x000fea000383ffff */
.L_x_4524:
        /* <DEDUP_REMOVED lines=10> */
.L_x_15836:


//--------------------- .text._ZN7cutlass13device_kernelIN5flash11enable_sm90INS1_16FlashAttnFwdSm90INS1_25CollectiveMainloopFwdSm90ILi2EN4cute5tupleIJNS5_1CILi1EEES8_S8_EEENS6_IJNS7_ILi128EEENS7_ILi96EEENS7_ILi192EEEEEELi192ENS_10bfloat16_tEfNS_4arch4Sm90ELb0ELb1ELb0ELb1ELb1ELb0ELb0ELb1ELb1ELb1ELb0ELb0EEENS1_21CollectiveEpilogueFwdINS6_IJSA_SC_SB_EEES9_SE_SG_Li256ELb1ELb1ELb0ELb0EEENS1_36VarlenDynamicPersistentTileSchedulerILi128ELi96ELi256ELi128ELb0ELb1ELb1ELb1ELb0ELb1EEEEEEEEEvNT_6ParamsE --------------------------
	.section	.text._ZN7cutlass13device_kernelIN5flash11enable_sm90INS1_16FlashAttnFwdSm90INS1_25CollectiveMainloopFwdSm90ILi2EN4cute5tupleIJNS5_1CILi1EEES8_S8_EEENS6_IJNS7_ILi128EEENS7_ILi96EEENS7_ILi192EEEEEELi192ENS_10bfloat16_tEfNS_4arch4Sm90ELb0ELb1ELb0ELb1ELb1ELb0ELb0ELb1ELb1ELb1ELb0ELb0EEENS1_21CollectiveEpilogueFwdINS6_IJSA_SC_SB_EEES9_SE_SG_Li256ELb1ELb1ELb0ELb0EEENS1_36VarlenDynamicPersistentTileSchedulerILi128ELi96ELi256ELi128ELb0ELb1ELb1ELb1ELb0ELb1EEEEEEEEEvNT_6ParamsE,"ax",@progbits
	.align	128
.text._ZN7cutlass13device_kernelIN5flash11enable_sm90INS1_16FlashAttnFwdSm90INS1_25CollectiveMainloopFwdSm90ILi2EN4cute5tupleIJNS5_1CILi1EEES8_S8_EEENS6_IJNS7_ILi128EEENS7_ILi96EEENS7_ILi192EEEEEELi192ENS_10bfloat16_tEfNS_4arch4Sm90ELb0ELb1ELb0ELb1ELb1ELb0ELb0ELb1ELb1ELb1ELb0ELb0EEENS1_21CollectiveEpilogueFwdINS6_IJSA_SC_SB_EEES9_SE_SG_Li256ELb1ELb1ELb0ELb0EEENS1_36VarlenDynamicPersistentTileSchedulerILi128ELi96ELi256ELi128ELb0ELb1ELb1ELb1ELb0ELb1EEEEEEEEEvNT_6ParamsE:
        .type           _ZN7cutlass13device_kernelIN5flash11enable_sm90INS1_16FlashAttnFwdSm90INS1_25CollectiveMainloopFwdSm90ILi2EN4cute5tupleIJNS5_1CILi1EEES8_S8_EEENS6_IJNS7_ILi128EEENS7_ILi96EEENS7_ILi192EEEEEELi192ENS_10bfloat16_tEfNS_4arch4Sm90ELb0ELb1ELb0ELb1ELb1ELb0ELb0ELb1ELb1ELb1ELb0ELb0EEENS1_21CollectiveEpilogueFwdINS6_IJSA_SC_SB_EEES9_SE_SG_Li256ELb1ELb1ELb0ELb0EEENS1_36VarlenDynamicPersistentTileSchedulerILi128ELi96ELi256ELi128ELb0ELb1ELb1ELb1ELb0ELb1EEEEEEEEEvNT_6ParamsE,@function
        .size           _ZN7cutlass13device_kernelIN5flash11enable_sm90INS1_16FlashAttnFwdSm90INS1_25CollectiveMainloopFwdSm90ILi2EN4cute5tupleIJNS5_1CILi1EEES8_S8_EEENS6_IJNS7_ILi128EEENS7_ILi96EEENS7_ILi192EEEEEELi192ENS_10bfloat16_tEfNS_4arch4Sm90ELb0ELb1ELb0ELb1ELb1ELb0ELb0ELb1ELb1ELb1ELb0ELb0EEENS1_21CollectiveEpilogueFwdINS6_IJSA_SC_SB_EEES9_SE_SG_Li256ELb1ELb1ELb0ELb0EEENS1_36VarlenDynamicPersistentTileSchedulerILi128ELi96ELi256ELi128ELb0ELb1ELb1ELb1ELb0ELb1EEEEEEEEEvNT_6ParamsE,(.L_x_15837 - _ZN7cutlass13device_kernelIN5flash11enable_sm90INS1_16FlashAttnFwdSm90INS1_25CollectiveMainloopFwdSm90ILi2EN4cute5tupleIJNS5_1CILi1EEES8_S8_EEENS6_IJNS7_ILi128EEENS7_ILi96EEENS7_ILi192EEEEEELi192ENS_10bfloat16_tEfNS_4arch4Sm90ELb0ELb1ELb0ELb1ELb1ELb0ELb0ELb1ELb1ELb1ELb0ELb0EEENS1_21CollectiveEpilogueFwdINS6_IJSA_SC_SB_EEES9_SE_SG_Li256ELb1ELb1ELb0ELb0EEENS1_36VarlenDynamicPersistentTileSchedulerILi128ELi96ELi256ELi128ELb0ELb1ELb1ELb1ELb0ELb1EEEEEEEEEvNT_6ParamsE)
        .other          _ZN7cutlass13device_kernelIN5flash11enable_sm90INS1_16FlashAttnFwdSm90INS1_25CollectiveMainloopFwdSm90ILi2EN4cute5tupleIJNS5_1CILi1EEES8_S8_EEENS6_IJNS7_ILi128EEENS7_ILi96EEENS7_ILi192EEEEEELi192ENS_10bfloat16_tEfNS_4arch4Sm90ELb0ELb1ELb0ELb1ELb1ELb0ELb0ELb1ELb1ELb1ELb0ELb0EEENS1_21CollectiveEpilogueFwdINS6_IJSA_SC_SB_EEES9_SE_SG_Li256ELb1ELb1ELb0ELb0EEENS1_36VarlenDynamicPersistentTileSchedulerILi128ELi96ELi256ELi128ELb0ELb1ELb1ELb1ELb0ELb1EEEEEEEEEvNT_6ParamsE,@"STO_CUDA_ENTRY STV_DEFAULT"
_ZN7cutlass13device_kernelIN5flash11enable_sm90INS1_16FlashAttnFwdSm90INS1_25CollectiveMainloopFwdSm90ILi2EN4cute5tupleIJNS5_1CILi1EEES8_S8_EEENS6_IJNS7_ILi128EEENS7_ILi96EEENS7_ILi192EEEEEELi192ENS_10bfloat16_tEfNS_4arch4Sm90ELb0ELb1ELb0ELb1ELb1ELb0ELb0ELb1ELb1ELb1ELb0ELb0EEENS1_21CollectiveEpilogueFwdINS6_IJSA_SC_SB_EEES9_SE_SG_Li256ELb1ELb1ELb0ELb0EEENS1_36VarlenDynamicPersistentTileSchedulerILi128ELi96ELi256ELi128ELb0ELb1ELb1ELb1ELb0ELb1EEEEEEEEEvNT_6ParamsE:
        /* <DEDUP_REMOVED lines=45> */
.L_x_4525:
        /* <DEDUP_REMOVED lines=22> */
.L_x_4526:
        /* <DEDUP_REMOVED lines=18> */
.L_x_4527:
        /* <DEDUP_REMOVED lines=22> */
.L_x_4528:
        /* <DEDUP_REMOVED lines=22> */
.L_x_4529:
[----:B------:R-:W-:Y:S01]  /*0810*/  ISETP.NE.AND P0, PT, R3, RZ, PT ;  /* 0x000000ff0300720c */ /* 0x000fe20003f05270 */
[----:B------:R-:W-:Y:S01]  /*0820*/  IMAD.MOV.U32 R3, RZ, RZ, 0x1 ;  /* 0x00000001ff037424 */ /* 0x000fe200078e00ff */
[----:B------:R-:W-:Y:S01]  /*0830*/  NOP ;  /* 0x0000000000007918 */ /* 0x000fe20000000000 */
[----:B------:R-:W-:-:S03]  /*0840*/  ULDC.64 UR36, c[0x0][0x208] ;  /* 0x0000820000247ab9 */ /* 0x000fc60000000a00 */
[----:B------:R-:W-:-:S05]  /*0850*/  SEL R3, R3, 0x2, !P0 ;  /* 0x0000000203037807 */ /* 0x000fca0004000000 */
[----:B------:R0:W-:Y:S02]  /*0860*/  STL [R1+0x10], R3 ;  /* 0x0000100301007387 */ /* 0x0001e40000100800 */
[----:B01234-:R-:W-:Y:S06]  /*0870*/  BAR.SYNC.DEFER_BLOCKING 0x0 ;  /* 0x0000000000007b1d */ /* 0x01ffec0000010000 */
[----:B------:R-:W-:Y:S05]  /*0880*/  @!P0 BRA `(.L_x_4530) ;  /* 0x000000f800108947 */ /* 0x000fea0003800000 */
.L_x_4531:
[----:B------:R-:W-:-:S08]  /*0890*/  NOP ;  /* 0x0000000000007918 */ /* 0x000fd00000000000 */
[----:B------:R-:W0:Y:S02]  /*08a0*/  USETMAXREG.TRY_ALLOC.CTAPOOL UP0, 0xe8 ;  /* 0x000000e8000079c8 */ /* 0x000e240008000600 */
[----:B0-----:R-:W-:-:S13]  /*08b0*/  PLOP3.LUT P0, PT, PT, PT, UP0, 0x80, 0x0 ;  /* 0x000000000000781c */ /* 0x001fda0003f0f008 */
[----:B------:R-:W-:Y:S05]  /*08c0*/  @!P0 BRA `(.L_x_4531) ;  /* 0xfffffffc00f08947 */ /* 0x000fea000383ffff */
[----:B------:R-:W0:Y:S08]  /*08d0*/  S2UR UR5, SR_CgaCtaId ;  /* 0x00000000000579c3 */ /* 0x000e300000008800 */
[----:B------:R-:W-:Y:S06]  /*08e0*/  BAR.ARV 0x8, 0x180 ;  /* 0x0206000000007b1d */ /* 0x000fec0000002000 */
[----:B------:R-:W-:-:S02]  /*08f0*/  UMOV UR4, 0x400 ;  /* 0x0000040000047882 */ /* 0x000fc40000000000 */
[----:B------:R-:W-:Y:S01]  /*0900*/  BAR.SYNC.DEFER_BLOCKING 0x5, 0x180 ;  /* 0x0146000000007b1d */ /* 0x000fe20000010000 */
[----:B0-----:R-:W-:-:S09]  /*0910*/  ULEA UR4, UR5, UR4, 0x18 ;  /* 0x0000000405047291 */ /* 0x001fd2000f8ec03f */
[----:B------:R-:W0:Y:S01]  /*0920*/  LDS.128 R40, [UR4+0x308d0] ;  /* 0x0308d004ff287984 */ /* 0x000e220008000c00 */
[----:B------:R-:W-:Y:S01]  /*0930*/  ULDC UR4, c[0x0][0xc3c] ;  /* 0x00030f0000047ab9 */ /* 0x000fe20000000800 */
[----:B------:R-:W-:Y:S06]  /*0940*/  BAR.ARV 0x4, 0x180 ;  /* 0x0106000000007b1d */ /* 0x000fec0000002000 */
[----:B0-----:R-:W-:-:S13]  /*0950*/  ISETP.GE.AND P0, PT, R43, UR4, PT ;  /* 0x000000042b007c0c */ /* 0x001fda000bf06270 */
[----:B------:R-:W-:Y:S05]  /*0960*/  @P0 EXIT ;  /* 0x000000000000094d */ /* 0x000fea0003800000 */
[----:B------:R-:W2:Y:S01]  /*0970*/  LDL.LU R10, [R1+0x10] ;  /* 0x00001000010a7983 */ /* 0x000ea20000300800 */
[----:B------:R-:W-:Y:S01]  /*0980*/  VIADD R210, R0, 0xffffff80 ;  /* 0xffffff8000d27836 */ /* 0x000fe20000000000 */
[----:B------:R-:W-:Y:S01]  /*0990*/  UMOV UR38, URZ ;  /* 0x0000003f00267c82 */ /* 0x000fe20008000000 */
[----:B------:R-:W-:Y:S01]  /*09a0*/  IMAD.MOV.U32 R201, RZ, RZ, RZ ;  /* 0x000000ffffc97224 */ /* 0x000fe200078e00ff */
[----:B------:R-:W-:Y:S02]  /*09b0*/  UMOV UR39, URZ ;  /* 0x0000003f00277c82 */ /* 0x000fe40008000000 */
[----:B------:R-:W-:-:S04]  /*09c0*/  SHF.R.S32.HI R3, RZ, 0x1f, R210 ;  /* 0x0000001fff037819 */ /* 0x000fc800000114d2 */
[CC--:B------:R-:W-:Y:S02]  /*09d0*/  LEA.HI R5, R3.reuse, R210.reuse, RZ, 0x7 ;  /* 0x000000d203057211 */ /* 0x0c0fe400078f38ff */
[-C--:B------:R-:W-:Y:S02]  /*09e0*/  LEA.HI R0, R3, R210.reuse, RZ, 0x4 ;  /* 0x000000d203007211 */ /* 0x080fe400078f20ff */
[----:B------:R-:W-:Y:S02]  /*09f0*/  LOP3.LUT R7, R5, 0xffffff80, RZ, 0xc0, !PT ;  /* 0xffffff8005077812 */ /* 0x000fe400078ec0ff */
[----:B------:R-:W-:Y:S02]  /*0a00*/  SHF.R.S32.HI R9, RZ, 0x4, R0 ;  /* 0x00000004ff097819 */ /* 0x000fe40000011400 */
[----:B------:R-:W-:Y:S01]  /*0a10*/  LEA.HI R2, R3, R210, RZ, 0x5 ;  /* 0x000000d203027211 */ /* 0x000fe200078f28ff */
[----:B------:R-:W-:Y:S01]  /*0a20*/  IMAD.IADD R202, R210, 0x1, -R7 ;  /* 0x00000001d2ca7824 */ /* 0x000fe200078e0a07 */
[----:B------:R-:W-:-:S02]  /*0a30*/  LOP3.LUT R7, R0, 0x3fffff0, RZ, 0xc0, !PT ;  /* 0x03fffff000077812 */ /* 0x000fc400078ec0ff */
[----:B------:R-:W-:Y:S01]  /*0a40*/  LEA.HI R0, R0, R9, RZ, 0x1 ;  /* 0x0000000900007211 */ /* 0x000fe200078f08ff */
[----:B------:R-:W-:Y:S01]  /*0a50*/  IMAD.SHL.U32 R2, R2, 0x20, RZ ;  /* 0x0000002002027824 */ /* 0x000fe200078e00ff */
[----:B------:R-:W-:Y:S01]  /*0a60*/  SHF.R.S32.HI R11, RZ, 0x1f, R202 ;  /* 0x0000001fff0b7819 */ /* 0x000fe200000114ca */
[----:B------:R-:W-:Y:S01]  /*0a70*/  IMAD.IADD R7, R210, 0x1, -R7 ;  /* 0x00000001d2077824 */ /* 0x000fe200078e0a07 */
[----:B------:R-:W-:Y:S02]  /*0a80*/  LOP3.LUT R0, R0, 0x1ffffffe, RZ, 0xc0, !PT ;  /* 0x1ffffffe00007812 */ /* 0x000fe400078ec0ff */
[----:B------:R-:W-:Y:S02]  /*0a90*/  LEA.HI R4, R11, R202, RZ, 0x2 ;  /* 0x000000ca0b047211 */ /* 0x000fe400078f10ff */
[----:B------:R-:W-:Y:S01]  /*0aa0*/  LEA.HI R8, R3, R210, RZ, 0x2 ;  /* 0x000000d203087211 */ /* 0x000fe200078f10ff */
[----:B------:R-:W-:Y:S01]  /*0ab0*/  IMAD.IADD R0, R9, 0x1, -R0 ;  /* 0x0000000109007824 */ /* 0x000fe200078e0a00 */
[----:B------:R-:W-:-:S02]  /*0ac0*/  SHF.R.S32.HI R6, RZ, 0x2, R4 ;  /* 0x00000002ff067819 */ /* 0x000fc40000011404 */
[----:B------:R-:W-:Y:S02]  /*0ad0*/  SHF.R.S32.HI R13, RZ, 0x1f, R4 ;  /* 0x0000001fff0d7819 */ /* 0x000fe40000011404 */
[----:B------:R-:W-:Y:S02]  /*0ae0*/  LOP3.LUT R9, R8, 0xfffffffc, RZ, 0xc0, !PT ;  /* 0xfffffffc08097812 */ /* 0x000fe400078ec0ff */
[----:B------:R-:W-:Y:S02]  /*0af0*/  LEA.HI R3, R3, R210, RZ, 0x3 ;  /* 0x000000d203037211 */ /* 0x000fe400078f18ff */
[----:B------:R-:W-:Y:S01]  /*0b00*/  LEA.HI R13, R13, R6, RZ, 0x3 ;  /* 0x000000060d0d7211 */ /* 0x000fe200078f18ff */
[----:B------:R-:W-:Y:S01]  /*0b10*/  IMAD.IADD R9, R210, 0x1, -R9 ;  /* 0x00000001d2097824 */ /* 0x000fe200078e0a09 */
[----:B------:R-:W-:Y:S02]  /*0b20*/  SHF.R.S32.HI R204, RZ, 0x7, R5 ;  /* 0x00000007ffcc7819 */ /* 0x000fe40000011405 */
[----:B------:R-:W-:-:S02]  /*0b30*/  LOP3.LUT R2, R2, 0xfffffc00, RZ, 0xc0, !PT ;  /* 0xfffffc0002027812 */ /* 0x000fc400078ec0ff */
[----:B------:R-:W-:Y:S02]  /*0b40*/  LOP3.LUT R197, R3, 0xfffffff8, RZ, 0xc0, !PT ;  /* 0xfffffff803c57812 */ /* 0x000fe400078ec0ff */
[----:B------:R-:W-:Y:S01]  /*0b50*/  LOP3.LUT R13, R13, 0xfffffff8, RZ, 0xc0, !PT ;  /* 0xfffffff80d0d7812 */ /* 0x000fe200078ec0ff */
[----:B------:R-:W-:Y:S01]  /*0b60*/  IMAD R7, R7, 0x40, R2 ;  /* 0x0000004007077824 */ /* 0x000fe200078e0202 */
[----:B------:R-:W-:Y:S01]  /*0b70*/  LEA.HI R11, R11, R202, RZ, 0x5 ;  /* 0x000000ca0b0b7211 */ /* 0x000fe200078f28ff */
[----:B------:R-:W-:Y:S01]  /*0b80*/  IMAD.IADD R197, R210, 0x1, -R197 ;  /* 0x00000001d2c57824 */ /* 0x000fe200078e0ac5 */
[----:B------:R-:W-:Y:S01]  /*0b90*/  LEA.HI R5, R5, R204, RZ, 0x1 ;  /* 0x000000cc05057211 */ /* 0x000fe200078f08ff */
[----:B------:R-:W-:Y:S01]  /*0ba0*/  IMAD.IADD R6, R6, 0x1, -R13 ;  /* 0x0000000106067824 */ /* 0x000fe200078e0a0d */
[----:B------:R-:W-:Y:S01]  /*0bb0*/  SHF.R.S32.HI R11, RZ, 0x5, R11 ;  /* 0x00000005ff0b7819 */ /* 0x000fe2000001140b */
[----:B------:R-:W-:Y:S01]  /*0bc0*/  IMAD.SHL.U32 R193, R197, 0x8, RZ ;  /* 0x00000008c5c17824 */ /* 0x000fe200078e00ff */
[----:B------:R-:W-:Y:S01]  /*0bd0*/  LEA.HI R2, R9, R9, RZ, 0x1 ;  /* 0x0000000909027211 */ /* 0x000fe200078f08ff */
[----:B------:R-:W-:Y:S01]  /*0be0*/  IMAD R206, R0, 0x8, R7 ;  /* 0x0000000800ce7824 */ /* 0x000fe200078e0207 */
[----:B------:R-:W-:Y:S01]  /*0bf0*/  LOP3.LUT R5, R5, 0x3fffffe, RZ, 0xc0, !PT ;  /* 0x03fffffe05057812 */ /* 0x000fe200078ec0ff */
[----:B------:R-:W-:Y:S01]  /*0c00*/  IMAD R6, R11, 0x10, R6 ;  /* 0x000000100b067824 */ /* 0x000fe200078e0206 */
[----:B------:R-:W-:Y:S01]  /*0c10*/  LOP3.LUT R2, R2, 0x1ffffffe, RZ, 0xc0, !PT ;  /* 0x1ffffffe02027812 */ /* 0x000fe200078ec0ff */
[C---:B------:R-:W-:Y:S01]  /*0c20*/  VIADD R195, R193.reuse, 0x40 ;  /* 0x00000040c1c37836 */ /* 0x040fe20000000000 */
[----:B------:R-:W-:Y:S01]  /*0c30*/  LOP3.LUT R23, R4, 0x7ffffffc, RZ, 0xc0, !PT ;  /* 0x7ffffffc04177812 */ /* 0x000fe200078ec0ff */
[----:B------:R-:W-:Y:S01]  /*0c40*/  IMAD.IADD R5, R204, 0x1, -R5 ;  /* 0x00000001cc057824 */ /* 0x000fe200078e0a05 */
[----:B------:R-:W-:Y:S01]  /*0c50*/  SHF.R.S32.HI R200, RZ, 0x3, R3 ;  /* 0x00000003ffc87819 */ /* 0x000fe20000011403 */
[----:B------:R-:W-:Y:S01]  /*0c60*/  VIADD R196, R193, 0x80 ;  /* 0x00000080c1c47836 */ /* 0x000fe20000000000 */
[----:B------:R-:W-:Y:S01]  /*0c70*/  SHF.R.S32.HI R209, RZ, 0x1f, R193 ;  /* 0x0000001fffd17819 */ /* 0x000fe200000114c1 */
[----:B------:R-:W-:Y:S01]  /*0c80*/  IMAD.IADD R2, R9, 0x1, -R2 ;  /* 0x0000000109027824 */ /* 0x000fe200078e0a02 */
[----:B------:R-:W-:Y:S01]  /*0c90*/  SHF.R.S32.HI R208, RZ, 0x1f, R195 ;  /* 0x0000001fffd07819 */ /* 0x000fe200000114c3 */
[----:B------:R-:W-:Y:S01]  /*0ca0*/  IMAD R205, R5, 0x40, R6 ;  /* 0x0000004005cd7824 */ /* 0x000fe200078e0206 */
[----:B------:R-:W-:Y:S01]  /*0cb0*/  SHF.R.S32.HI R207, RZ, 0x1f, R196 ;  /* 0x0000001fffcf7819 */ /* 0x000fe200000114c4 */
[----:B------:R-:W-:-:S02]  /*0cc0*/  IMAD.IADD R23, R202, 0x1, -R23 ;  /* 0x00000001ca177824 */ /* 0x000fc400078e0a17 */
[----:B------:R-:W-:Y:S01]  /*0cd0*/  IMAD R192, R2, 0x8, R205 ;  /* 0x0000000802c07824 */ /* 0x000fe200078e02cd */
[----:B--2---:R-:W-:-:S07]  /*0ce0*/  LOP3.LUT R19, R10, 0x1, RZ, 0xfc, !PT ;  /* 0x000000010a137812 */ /* 0x004fce00078efcff */
.L_x_4639:
[----:B0---4-:R-:W0:Y:S01]  /*0cf0*/  LDC.64 R2, c[0x0][0xa28] ;  /* 0x00028a00ff027b82 */ /* 0x011e220000000a00 */
[----:B------:R-:W-:Y:S01]  /*0d00*/  IMAD.MOV.U32 R0, RZ, RZ, RZ ;  /* 0x000000ffff007224 */ /* 0x000fe200078e00ff */
[----:B------:R-:W-:Y:S01]  /*0d10*/  ULDC.64 UR4, c[0x0][0x418] ;  /* 0x0001060000047ab9 */ /* 0x000fe20000000a00 */
[----:B------:R-:W-:-:S05]  /*0d20*/  ULDC.64 UR6, c[0x0][0xa20] ;  /* 0x0002880000067ab9 */ /* 0x000fca0000000a00 */
[----:B--23--:R-:W1:Y:S01]  /*0d30*/  LDC.64 R4, c[0x0][0xa18] ;  /* 0x00028600ff047b82 */ /* 0x00ce620000000a00 */
[----:B0-----:R-:W-:-:S04]  /*0d40*/  ISETP.NE.U32.AND P0, PT, R2, RZ, PT ;  /* 0x000000ff0200720c */ /* 0x001fc80003f05070 */
[----:B------:R-:W-:Y:S02]  /*0d50*/  ISETP.NE.AND.EX P0, PT, R3, RZ, PT, P0 ;  /* 0x000000ff0300720c */ /* 0x000fe40003f05300 */
[----:B-1----:R-:W-:-:S04]  /*0d60*/  ISETP.NE.U32.AND P1, PT, R4, RZ, PT ;  /* 0x000000ff0400720c */ /* 0x002fc80003f25070 */
[----:B------:R-:W-:-:S07]  /*0d70*/  ISETP.NE.AND.EX P1, PT, R5, RZ, PT, P1 ;  /* 0x000000ff0500720c */ /* 0x000fce0003f25310 */
[----:B------:R-:W0:Y:S08]  /*0d80*/  @P0 LDC.64 R2, c[0x0][0xa28] ;  /* 0x00028a00ff020b82 */ /* 0x000e300000000a00 */
[----:B------:R-:W1:Y:S01]  /*0d90*/  @P1 LDC.64 R4, c[0x0][0xa18] ;  /* 0x00028600ff041b82 */ /* 0x000e620000000a00 */
[----:B0-----:R-:W-:-:S05]  /*0da0*/  @P0 IMAD.WIDE R2, R43, 0x4, R2 ;  /* 0x000000042b020825 */ /* 0x001fca00078e0202 */
[----:B------:R0:W5:Y:S01]  /*0db0*/  @P0 LDG.E R0, desc[UR36][R2.64] ;  /* 0x0000002402000981 */ /* 0x000162000c1e1900 */
[----:B-1----:R-:W-:-:S05]  /*0dc0*/  @P1 IMAD.WIDE R4, R43, 0x4, R4 ;  /* 0x000000042b041825 */ /* 0x002fca00078e0204 */
[----:B------:R0:W5:Y:S01]  /*0dd0*/  @P1 LDG.E R18, desc[UR36][R4.64] ;  /* 0x0000002404121981 */ /* 0x000162000c1e1900 */
[----:B------:R-:W-:Y:S01]  /*0de0*/  UISETP.NE.U32.AND UP0, UPT, UR4, URZ, UPT ;  /* 0x0000003f0400728c */ /* 0x000fe2000bf05070 */
[----:B------:R-:W-:Y:S01]  /*0df0*/  ISETP.NE.U32.AND P2, PT, RZ, UR6, PT ;  /* 0x00000006ff007c0c */ /* 0x000fe2000bf45070 */
[----:B------:R-:W-:Y:S01]  /*0e00*/  IMAD.MOV.U32 R198, RZ, RZ, R42 ;  /* 0x000000ffffc67224 */ /* 0x000fe200078e002a */
[----:B------:R-:W-:Y:S01]  /*0e10*/  ULDC UR4, c[0x0][0x424] ;  /* 0x0001090000047ab9 */ /* 0x000fe20000000800 */
[----:B------:R-:W-:Y:S01]  /*0e20*/  UISETP.NE.AND.EX UP0, UPT, UR5, URZ, UPT, UP0 ;  /* 0x0000003f0500728c */ /* 0x000fe2000bf05300 */
[----:B------:R-:W-:Y:S02]  /*0e30*/  ISETP.NE.AND.EX P2, PT, RZ, UR7, PT, P2 ;  /* 0x00000007ff007c0c */ /* 0x000fe4000bf45320 */
[----:B------:R-:W-:Y:S01]  /*0e40*/  ULDC UR5, c[0x0][0x2f0] ;  /* 0x0000bc0000057ab9 */ /* 0x000fe20000000800 */
[----:B------:R-:W-:-:S04]  /*0e50*/  USEL UR4, UR4, 0x1, UP0 ;  /* 0x0000000104047887 */ /* 0x000fc80008000000 */
[----:B------:R-:W-:Y:S01]  /*0e60*/  UIMAD UR4, UR4, UR5, URZ ;  /* 0x00000005040472a4 */ /* 0x000fe2000f8e023f */
[----:B0-----:R-:W-:Y:S11]  /*0e70*/  @P1 BRA `(.L_x_4532) ;  /* 0x0000000000281947 */ /* 0x001ff60003800000 */
[----:B------:R-:W-:Y:S01]  /*0e80*/  ULDC.64 UR6, c[0x0][0xa00] ;  /* 0x0002800000067ab9 */ /* 0x000fe20000000a00 */
[----:B-----5:R-:W0:Y:S01]  /*0e90*/  LDC R18, c[0x0][0x288] ;  /* 0x0000a200ff127b82 */ /* 0x020e220000000800 */
[----:B------:R-:W-:-:S04]  /*0ea0*/  ISETP.NE.U32.AND P0, PT, RZ, UR6, PT ;  /* 0x00000006ff007c0c */ /* 0x000fc8000bf05070 */
[----:B------:R-:W-:-:S13]  /*0eb0*/  ISETP.NE.AND.EX P0, PT, RZ, UR7, PT, P0 ;  /* 0x00000007ff007c0c */ /* 0x000fda000bf05300 */
[----:B------:R-:W-:Y:S05]  /*0ec0*/  @!P0 BRA `(.L_x_4532) ;  /* 0x0000000000148947 */ /* 0x000fea0003800000 */
[----:B------:R-:W1:Y:S02]  /*0ed0*/  LDC.64 R2, c[0x0][0xa00] ;  /* 0x00028000ff027b82 */ /* 0x000e640000000a00 */
[----:B-1----:R-:W-:-:S05]  /*0ee0*/  IMAD.WIDE R2, R43, 0x4, R2 ;  /* 0x000000042b027825 */ /* 0x002fca00078e0202 */
[----:B0-----:R-:W2:Y:S04]  /*0ef0*/  LDG.E R18, desc[UR36][R2.64] ;  /* 0x0000002402127981 */ /* 0x001ea8000c1e1900 */
[----:B------:R-:W2:Y:S02]  /*0f00*/  LDG.E R5, desc[UR36][R2.64+0x4] ;  /* 0x0000042402057981 */ /* 0x000ea4000c1e1900 */
[----:B--2---:R-:W-:-:S07]  /*0f10*/  IMAD.IADD R18, R5, 0x1, -R18 ;  /* 0x0000000105127824 */ /* 0x004fce00078e0a12 */
.L_x_4532:
[----:B------:R-:W-:Y:S02]  /*0f20*/  IMAD.U32 R17, RZ, RZ, UR4 ;  /* 0x00000004ff117e24 */ /* 0x000fe4000f8e00ff */
[----:B------:R-:W-:Y:S01]  /*0f30*/  IMAD.MOV.U32 R199, RZ, RZ, R43 ;  /* 0x000000ffffc77224 */ /* 0x000fe200078e002b */
[----:B------:R-:W-:Y:S06]  /*0f40*/  @!P2 BRA `(.L_x_4533) ;  /* 0x000000000010a947 */ /* 0x000fec0003800000 */
[----:B------:R-:W1:Y:S02]  /*0f50*/  LDC.64 R2, c[0x0][0xa20] ;  /* 0x00028800ff027b82 */ /* 0x000e640000000a00 */
[----:B-1----:R-:W-:-:S05]  /*0f60*/  IMAD.WIDE R2, R43, 0x4, R2 ;  /* 0x000000042b027825 */ /* 0x002fca00078e0202 */
[----:B------:R1:W5:Y:S01]  /*0f70*/  LDG.E R17, desc[UR36][R2.64] ;  /* 0x0000002402117981 */ /* 0x000362000c1e1900 */
[----:B------:R-:W-:Y:S05]  /*0f80*/  BRA `(.L_x_4534) ;  /* 0x0000000000247947 */ /* 0x000fea0003800000 */
.L_x_4533:
[----:B------:R-:W-:Y:S02]  /*0f90*/  ULDC.64 UR4, c[0x0][0xa08] ;  /* 0x0002820000047ab9 */ /* 0x000fe40000000a00 */
[----:B------:R-:W-:-:S04]  /*0fa0*/  ISETP.NE.U32.AND P0, PT, RZ, UR4, PT ;  /* 0x00000004ff007c0c */ /* 0x000fc8000bf05070 */
[----:B------:R-:W-:-:S13]  /*0fb0*/  ISETP.NE.AND.EX P0, PT, RZ, UR5, PT, P0 ;  /* 0x00000005ff007c0c */ /* 0x000fda000bf05300 */
[----:B------:R-:W-:Y:S05]  /*0fc0*/  @!P0 BRA `(.L_x_4534) ;  /* 0x0000000000148947 */ /* 0x000fea0003800000 */
[----:B------:R-:W1:Y:S02]  /*0fd0*/  LDC.64 R2, c[0x0][0xa08] ;  /* 0x00028200ff027b82 */ /* 0x000e640000000a00 */
[----:B-1----:R-:W-:-:S05]  /*0fe0*/  IMAD.WIDE R2, R43, 0x4, R2 ;  /* 0x000000042b027825 */ /* 0x002fca00078e0202 */
[----:B------:R-:W2:Y:S04]  /*0ff0*/  LDG.E R17, desc[UR36][R2.64] ;  /* 0x0000002402117981 */ /* 0x000ea8000c1e1900 */
[----:B------:R-:W2:Y:S02]  /*1000*/  LDG.E R4, desc[UR36][R2.64+0x4] ;  /* 0x0000042402047981 */ /* 0x000ea4000c1e1900 */
[----:B--2---:R-:W-:-:S07]  /*1010*/  IMAD.IADD R17, R4, 0x1, -R17 ;  /* 0x0000000104117824 */ /* 0x004fce00078e0a11 */
.L_x_4534:
[----:B------:R-:W2:Y:S01]  /*1020*/  LDC R203, c[0x0][0x448] ;  /* 0x00011200ffcb7b82 */ /* 0x000ea20000000800 */
[----:B------:R-:W-:Y:S01]  /*1030*/  IMAD.SHL.U32 R22, R41, 0x80, RZ ;  /* 0x0000008029167824 */ /* 0x000fe200078e00ff */
[----:B------:R-:W-:Y:S01]  /*1040*/  LOP3.LUT R16, R16, 0xffefffff, RZ, 0xc0, !PT ;  /* 0xffefffff10107812 */ /* 0x000fe200078ec0ff */
[----:B-----5:R-:W-:Y:S02]  /*1050*/  IMAD.IADD R17, R17, 0x1, -R0 ;  /* 0x0000000111117824 */ /* 0x020fe400078e0a00 */
[----:B-1----:R-:W-:-:S03]  /*1060*/  VIADD R2, R22, 0x7f ;  /* 0x0000007f16027836 */ /* 0x002fc60000000000 */
[----:B------:R-:W1:Y:S01]  /*1070*/  LDC.64 R8, c[0x0][0x9e0] ;  /* 0x00027800ff087b82 */ /* 0x000e620000000a00 */
[----:B--2---:R-:W-:Y:S02]  /*1080*/  ISETP.NE.AND P2, PT, R203, 0x1, PT ;  /* 0x00000001cb00780c */ /* 0x004fe40003f45270 */
[----:B-1----:R-:W-:-:S11]  /*1090*/  ISETP.GE.AND P1, PT, R9, 0x1, PT ;  /* 0x000000010900780c */ /* 0x002fd60003f26270 */
[----:B------:R-:W1:Y:S01]  /*10a0*/  @P2 LDC R3, c[0x0][0x44c] ;  /* 0x00011300ff032b82 */ /* 0x000e620000000800 */
[----:B------:R-:W-:-:S04]  /*10b0*/  @P2 LOP3.LUT R16, R16, 0x100000, RZ, 0xfc, !PT ;  /* 0x0010000010102812 */ /* 0x000fc800078efcff */
[----:B------:R-:W-:-:S03]  /*10c0*/  LOP3.LUT R16, R16, 0xfff7ffff, RZ, 0xc0, !PT ;  /* 0xfff7ffff10107812 */ /* 0x000fc600078ec0ff */
[----:B------:R-:W2:Y:S01]  /*10d0*/  @P2 LDC R5, c[0x0][0x450] ;  /* 0x00011400ff052b82 */ /* 0x000ea20000000800 */
[----:B------:R-:W-:Y:S01]  /*10e0*/  @P1 LOP3.LUT R16, R16, 0x80000, RZ, 0xfc, !PT ;  /* 0x0008000010101812 */ /* 0x000fe200078efcff */
[----:B-1----:R-:W-:Y:S01]  /*10f0*/  @P2 IMAD.HI.U32 R0, R2, R3, RZ ;  /* 0x0000000302002227 */ /* 0x002fe200078e00ff */
[----:B0-----:R-:W-:-:S04]  /*1100*/  IADD3 R3, R17, 0x1, -R18 ;  /* 0x0000000111037810 */ /* 0x001fc80007ffe812 */
        /* <DEDUP_REMOVED lines=14> */
.L_x_4536:
[----:B------:R-:W-:-:S13]  /*11f0*/  ISETP.NE.AND P0, PT, R9, 0x1, PT ;  /* 0x000000010900780c */ /* 0x000fda0003f05270 */
[----:B------:R-:W0:Y:S02]  /*1200*/  @P0 LDC.64 R4, c[0x0][0x9e8] ;  /* 0x00027a00ff040b82 */ /* 0x000e240000000a00 */
[----:B0-----:R-:W-:-:S05]  /*1210*/  @P0 IMAD.HI.U32 R4, R2, R4, RZ ;  /* 0x0000000402040227 */ /* 0x001fca00078e00ff */
[----:B------:R-:W-:-:S07]  /*1220*/  @P0 SHF.R.U32.HI R2, RZ, R5, R4 ;  /* 0x00000005ff020219 */ /* 0x000fce0000011604 */
.L_x_4537:
[----:B------:R-:W-:-:S05]  /*1230*/  IMAD R3, R2, R9, R9 ;  /* 0x0000000902037224 */ /* 0x000fca00078e0209 */
[----:B------:R-:W-:-:S07]  /*1240*/  VIMNMX R0, R0, R3, PT ;  /* 0x0000000300007248 */ /* 0x000fce0003fe0100 */
.L_x_4535:
[----:B------:R-:W0:Y:S01]  /*1250*/  @P2 LDC R3, c[0x0][0x44c] ;  /* 0x00011300ff032b82 */ /* 0x000e220000000800 */
[----:B------:R-:W-:Y:S01]  /*1260*/  VIADD R2, R0, 0x5f ;  /* 0x0000005f00027836 */ /* 0x000fe20000000000 */
[----:B------:R-:W-:Y:S01]  /*1270*/  ULDC UR4, c[0x0][0x9dc] ;  /* 0x0002770000047ab9 */ /* 0x000fe20000000800 */
[----:B------:R-:W-:Y:S02]  /*1280*/  VIADD R0, R17, 0x5f ;  /* 0x0000005f11007836 */ /* 0x000fe40000000000 */
[----:B------:R-:W-:Y:S02]  /*1290*/  IMAD.MOV.U32 R7, RZ, RZ, R22 ;  /* 0x000000ffff077224 */ /* 0x000fe400078e0016 */
[----:B------:R-:W-:Y:S01]  /*12a0*/  IMAD.HI R0, R0, 0x2aaaaaab, RZ ;  /* 0x2aaaaaab00007827 */ /* 0x000fe200078e02ff */
[----:B------:R-:W1:Y:S03]  /*12b0*/  @P2 LDC R4, c[0x0][0x450] ;  /* 0x00011400ff042b82 */ /* 0x000e660000000800 */
[----:B------:R-:W-:-:S04]  /*12c0*/  IMAD.HI R2, R2, 0x2aaaaaab, RZ ;  /* 0x2aaaaaab02027827 */ /* 0x000fc800078e02ff */
[----:B------:R-:W-:Y:S01]  /*12d0*/  IMAD.IADD R74, R17, 0x1, -R18 ;  /* 0x00000001114a7824 */ /* 0x000fe200078e0a12 */
[----:B------:R-:W-:-:S04]  /*12e0*/  SHF.R.U32.HI R5, RZ, 0x1f, R2 ;  /* 0x0000001fff057819 */ /* 0x000fc80000011602 */
[----:B------:R-:W-:Y:S01]  /*12f0*/  LEA.HI.SX32 R72, R2, R5, 0x1c ;  /* 0x0000000502487211 */ /* 0x000fe200078fe2ff */
[----:B0-----:R-:W-:-:S05]  /*1300*/  @P2 IMAD.HI.U32 R3, R22, R3, RZ ;  /* 0x0000000316032227 */ /* 0x001fca00078e00ff */
[----:B-1----:R-:W-:Y:S02]  /*1310*/  @P2 SHF.R.U32.HI R7, RZ, R4, R3 ;  /* 0x00000004ff072219 */ /* 0x002fe40000011603 */
[----:B------:R-:W-:-:S04]  /*1320*/  SHF.R.U32.HI R3, RZ, 0x1f, R0 ;  /* 0x0000001fff037819 */ /* 0x000fc80000011600 */
[----:B------:R-:W-:Y:S01]  /*1330*/  LEA.HI.SX32 R3, R0, R3, 0x1c ;  /* 0x0000000300037211 */ /* 0x000fe200078fe2ff */
[----:B------:R-:W-:-:S03]  /*1340*/  IMAD.IADD R0, R74, 0x1, R7 ;  /* 0x000000014a007824 */ /* 0x000fc600078e0207 */
[----:B------:R-:W-:Y:S01]  /*1350*/  VIMNMX R72, R3, R72, PT ;  /* 0x0000004803487248 */ /* 0x000fe20003fe0100 */
[----:B------:R-:W-:Y:S01]  /*1360*/  VIADD R2, R0, -UR4 ;  /* 0x8000000400027c36 */ /* 0x000fe20008000000 */
[----:B------:R-:W-:Y:S06]  /*1370*/  @!P1 BRA `(.L_x_4538) ;  /* 0x00000000003c9947 */ /* 0x000fec0003800000 */
        /* <DEDUP_REMOVED lines=9> */
.L_x_4539:
[----:B------:R-:W-:-:S13]  /*1410*/  ISETP.NE.AND P0, PT, R9, 0x1, PT ;  /* 0x000000010900780c */ /* 0x000fda0003f05270 */
[----:B------:R-:W0:Y:S02]  /*1420*/  @P0 LDC.64 R4, c[0x0][0x9e8] ;  /* 0x00027a00ff040b82 */ /* 0x000e240000000a00 */
[----:B0-----:R-:W-:-:S05]  /*1430*/  @P0 IMAD.HI.U32 R4, R0, R4, RZ ;  /* 0x0000000400040227 */ /* 0x001fca00078e00ff */
[----:B------:R-:W-:-:S07]  /*1440*/  @P0 SHF.R.U32.HI R0, RZ, R5, R4 ;  /* 0x00000005ff000219 */ /* 0x000fce0000011604 */
.L_x_4540:
[----:B------:R-:W-:-:S05]  /*1450*/  IMAD R3, R0, R9, RZ ;  /* 0x0000000900037224 */ /* 0x000fca00078e02ff */
[----:B------:R-:W-:-:S07]  /*1460*/  VIMNMX R2, R2, R3, !PT ;  /* 0x0000000302027248 */ /* 0x000fce0007fe0100 */
.L_x_4538:
[----:B------:R-:W-:Y:S01]  /*1470*/  IMAD.HI R2, R2, 0x2aaaaaab, RZ ;  /* 0x2aaaaaab02027827 */ /* 0x000fe200078e02ff */
[----:B------:R-:W-:Y:S02]  /*1480*/  PLOP3.LUT P0, PT, PT, PT, PT, 0x80, 0x0 ;  /* 0x000000000000781c */ /* 0x000fe40003f0f070 */
[----:B------:R-:W-:Y:S02]  /*1490*/  CS2R R118, SRZ ;  /* 0x0000000000767805 */ /* 0x000fe4000001ff00 */
[----:B------:R-:W-:Y:S02]  /*14a0*/  CS2R R116, SRZ ;  /* 0x0000000000747805 */ /* 0x000fe4000001ff00 */
[----:B------:R-:W-:Y:S02]  /*14b0*/  CS2R R114, SRZ ;  /* 0x0000000000727805 */ /* 0x000fe4000001ff00 */
[----:B------:R-:W-:Y:S02]  /*14c0*/  SHF.R.U32.HI R5, RZ, 0x1f, R2 ;  /* 0x0000001fff057819 */ /* 0x000fe40000011602 */
[----:B------:R-:W-:-:S02]  /*14d0*/  CS2R R112, SRZ ;  /* 0x0000000000707805 */ /* 0x000fc4000001ff00 */
[----:B------:R-:W-:Y:S02]  /*14e0*/  CS2R R110, SRZ ;  /* 0x00000000006e7805 */ /* 0x000fe4000001ff00 */
[----:B------:R-:W-:Y:S02]  /*14f0*/  CS2R R108, SRZ ;  /* 0x00000000006c7805 */ /* 0x000fe4000001ff00 */
[----:B------:R-:W-:Y:S02]  /*1500*/  LEA.HI.SX32 R5, R2, R5, 0x1c ;  /* 0x0000000502057211 */ /* 0x000fe400078fe2ff */
[----:B------:R-:W-:Y:S02]  /*1510*/  CS2R R2, SRZ ;  /* 0x0000000000027805 */ /* 0x000fe4000001ff00 */
[----:B------:R-:W-:Y:S02]  /*1520*/  CS2R R106, SRZ ;  /* 0x00000000006a7805 */ /* 0x000fe4000001ff00 */
[----:B------:R-:W-:-:S02]  /*1530*/  CS2R R104, SRZ ;  /* 0x0000000000687805 */ /* 0x000fc4000001ff00 */
[----:B------:R-:W-:Y:S02]  /*1540*/  VIMNMX R194, RZ, R5, !PT ;  /* 0x00000005ffc27248 */ /* 0x000fe40007fe0100 */
[----:B------:R-:W-:Y:S02]  /*1550*/  CS2R R56, SRZ ;  /* 0x0000000000387805 */ /* 0x000fe4000001ff00 */
[----:B------:R-:W-:Y:S02]  /*1560*/  CS2R R98, SRZ ;  /* 0x0000000000627805 */ /* 0x000fe4000001ff00 */
[----:B------:R-:W-:Y:S02]  /*1570*/  CS2R R100, SRZ ;  /* 0x0000000000647805 */ /* 0x000fe4000001ff00 */
[----:B------:R-:W-:Y:S02]  /*1580*/  ISETP.GT.AND P1, PT, R72, R194, PT ;  /* 0x000000c24800720c */ /* 0x000fe40003f24270 */
        /* <DEDUP_REMOVED lines=38> */
[----:B------:R-:W-:-:S02]  /*17f0*/  IMAD.MOV.U32 R28, RZ, RZ, RZ ;  /* 0x000000ffff1c7224 */ /* 0x000fc400078e00ff */
        /* <DEDUP_REMOVED lines=33> */
.L_x_4542:
[----:B------:R-:W-:Y:S02]  /*1a10*/  LEA.HI R0, R201, R201, RZ, 0x1 ;  /* 0x000000c9c9007211 */ /* 0x000fe400078f08ff */
[----:B------:R-:W-:Y:S02]  /*1a20*/  ISETP.NE.AND P0, PT, R19, 0x3, PT ;  /* 0x000000031300780c */ /* 0x000fe40003f05270 */
[----:B------:R-:W-:-:S05]  /*1a30*/  LOP3.LUT R0, R0, 0xfffffffe, RZ, 0xc0, !PT ;  /* 0xfffffffe00007812 */ /* 0x000fca00078ec0ff */
[----:B------:R-:W-:-:S05]  /*1a40*/  IMAD.IADD R0, R201, 0x1, -R0 ;  /* 0x00000001c9007824 */ /* 0x000fca00078e0a00 */
[----:B------:R-:W-:-:S04]  /*1a50*/  SHF.L.U32 R0, R0, 0x1f, RZ ;  /* 0x0000001f00007819 */ /* 0x000fc800000006ff */
[----:B------:R-:W0:Y:S02]  /*1a60*/  SYNCS.PHASECHK.TRANS64.TRYWAIT P1, [UR40+0x30800], R0 ;  /* 0x03080000ff0075a7 */ /* 0x000e240008020168 */
[----:B0-----:R-:W-:Y:S05]  /*1a70*/  @!P1 BRA `(.L_x_4543) ;  /* 0x0000014000a89947 */ /* 0x001fea0003800000 */
.L_x_4734:
[----:B------:R-:W-:Y:S05]  /*1a80*/  @!P0 BRA `(.L_x_4544) ;  /* 0x0000000000048947 */ /* 0x000fea0003800000 */
[----:B------:R-:W-:Y:S01]  /*1a90*/  BPT.TRAP 0x1 ;  /* 0x000000040000795c */ /* 0x000fe20000300000 */
.L_x_4544:
[----:B0-----:R-:W-:Y:S02]  /*1aa0*/  IMAD.U32 R3, RZ, RZ, UR39 ;  /* 0x00000027ff037e24 */ /* 0x001fe4000f8e00ff */
[----:B------:R-:W-:-:S03]  /*1ab0*/  IMAD.U32 R0, RZ, RZ, UR38 ;  /* 0x00000026ff007e24 */ /* 0x000fc6000f8e00ff */
[----:B------:R-:W-:Y:S02]  /*1ac0*/  LEA R3, R3, UR40, 0x3 ;  /* 0x0000002803037c11 */ /* 0x000fe4000f8e18ff */
[----:B------:R-:W-:-:S04]  /*1ad0*/  SHF.L.U32 R0, R0, 0x1f, RZ ;  /* 0x0000001f00007819 */ /* 0x000fc800000006ff */
[----:B------:R0:W1:Y:S01]  /*1ae0*/  SYNCS.PHASECHK.TRANS64.TRYWAIT P1, [R3+URZ+0x30830], R0 ;  /* 0x03083000030075a7 */ /* 0x000062000802017f */
[----:B------:R-:W-:Y:S05]  /*1af0*/  @!P0 BRA `(.L_x_4545) ;  /* 0x0000000000048947 */ /* 0x000fea0003800000 */
[----:B------:R-:W-:Y:S01]  /*1b00*/  BPT.TRAP 0x1 ;  /* 0x000000040000795c */ /* 0x000fe20000300000 */
.L_x_4545:
[----:B-1----:R-:W-:Y:S05]  /*1b10*/  @P1 BRA `(.L_x_4546) ;  /* 0x0000000000081947 */ /* 0x002fea0003800000 */
[----:B------:R-:W1:Y:S02]  /*1b20*/  SYNCS.PHASECHK.TRANS64.TRYWAIT P1, [R3+URZ+0x30830], R0 ;  /* 0x03083000030075a7 */ /* 0x000e64000802017f */
[----:B-1----:R-:W-:Y:S05]  /*1b30*/  @!P1 BRA `(.L_x_4547) ;  /* 0x0000014000909947 */ /* 0x002fea0003800000 */
.L_x_4546:
        /* <DEDUP_REMOVED lines=99> */
.L_x_4548:
[----:B------:R-:W-:Y:S01]  /*2170*/  ISETP.NE.AND P2, PT, R203, 0x1, PT ;  /* 0x00000001cb00780c */ /* 0x000fe20003f45270 */
[----:B01----:R-:W-:Y:S01]  /*2180*/  IMAD.IADD R0, R192, 0x1, R22 ;  /* 0x00000001c0007824 */ /* 0x003fe200078e0216 */
[----:B------:R-:W-:Y:S01]  /*2190*/  R2UR UR4, R3 ;  /* 0x00000000030472ca */ /* 0x000fe200000e0000 */
[----:B------:R-:W-:Y:S01]  /*21a0*/  ULDC UR43, c[0x0][0x9dc] ;  /* 0x00027700002b7ab9 */ /* 0x000fe20000000800 */
[----:B------:R-:W-:Y:S01]  /*21b0*/  LOP3.LUT P1, RZ, R16, 0x80000, RZ, 0xc0, !PT ;  /* 0x0008000010ff7812 */ /* 0x000fe2000782c0ff */
[----:B------:R-:W-:Y:S01]  /*21c0*/  IMAD.MOV.U32 R2, RZ, RZ, R0 ;  /* 0x000000ffff027224 */ /* 0x000fe200078e0000 */
[----:B------:R-:W-:-:S07]  /*21d0*/  ULDC UR5, c[0x0][0x9e0] ;  /* 0x0002780000057ab9 */ /* 0x000fce0000000800 */
[----:B------:R-:W0:Y:S02]  /*21e0*/  @P2 LDC R5, c[0x0][0x44c] ;  /* 0x00011300ff052b82 */ /* 0x000e240000000800 */
[----:B------:R-:W-:-:S04]  /*21f0*/  UIADD3 UR4, UR4, 0x30840, URZ ;  /* 0x0003084004047890 */ /* 0x000fc8000fffe03f */
[----:B------:R-:W-:Y:S02]  /*2200*/  UPRMT UR4, UR60, 0x654, UR4 ;  /* 0x000006543c047896 */ /* 0x000fe40008000004 */
[----:B------:R-:W1:Y:S07]  /*2210*/  @P2 LDC R4, c[0x0][0x450] ;  /* 0x00011400ff042b82 */ /* 0x000e6e0000000800 */
[----:B------:R-:W-:Y:S01]  /*2220*/  SYNCS.ARRIVE.TRANS64.RED.A1T0 RZ, [UR4], RZ ;  /* 0x000000ffffff79a7 */ /* 0x000fe20008100404 */
[----:B------:R-:W-:Y:S01]  /*2230*/  ULOP3.LUT UR4, URZ, UR43, URZ, 0x33, !UPT ;  /* 0x0000002b3f047292 */ /* 0x000fe2000f8e333f */
[----:B0-----:R-:W-:-:S04]  /*2240*/  @P2 IMAD.HI.U32 R3, R0, R5, RZ ;  /* 0x0000000500032227 */ /* 0x001fc800078e00ff */
[----:B------:R-:W-:Y:S01]  /*2250*/  IMAD R0, R72, -0x60, R17 ;  /* 0xffffffa048007824 */ /* 0x000fe200078e0211 */
[----:B-1----:R-:W-:Y:S01]  /*2260*/  @P2 SHF.R.U32.HI R2, RZ, R4, R3 ;  /* 0x00000004ff022219 */ /* 0x002fe20000011603 */
[----:B------:R-:W-:Y:S02]  /*2270*/  IMAD.MOV.U32 R3, RZ, RZ, -0x60 ;  /* 0xffffffa0ff037424 */ /* 0x000fe400078e00ff */
[----:B------:R-:W-:Y:S02]  /*2280*/  VIADD R0, R0, 0x60 ;  /* 0x0000006000007836 */ /* 0x000fe40000000000 */
[----:B------:R-:W0:Y:S01]  /*2290*/  SHFL.IDX PT, R15, R2, RZ, 0x1c1f ;  /* 0x001c1fff020f7589 */ /* 0x000e2200000e0000 */
[----:B------:R-:W-:Y:S02]  /*22a0*/  IMAD R4, R72, R3, 0x61 ;  /* 0x0000006148047424 */ /* 0x000fe400078e0203 */
[C---:B------:R-:W-:Y:S02]  /*22b0*/  IMAD R10, R23.reuse, -0x2, R0 ;  /* 0xfffffffe170a7824 */ /* 0x040fe400078e0200 */
[----:B------:R-:W-:-:S02]  /*22c0*/  IMAD R3, R23, -0x2, R4 ;  /* 0xfffffffe17037824 */ /* 0x000fc400078e0204 */
[----:B------:R-:W-:Y:S02]  /*22d0*/  VIADD R13, R4, 0xffffffff ;  /* 0xffffffff040d7836 */ /* 0x000fe40000000000 */
[----:B------:R-:W-:Y:S01]  /*22e0*/  VIADD R14, R3, 0xffffffff ;  /* 0xffffffff030e7836 */ /* 0x000fe20000000000 */
[----:B------:R-:W-:-:S05]  /*22f0*/  IADD3 R5, -R18, R3, R17 ;  /* 0x0000000312057210 */ /* 0x000fca0007ffe111 */
[C---:B------:R-:W-:Y:S02]  /*2300*/  VIADD R11, R5.reuse, UR5 ;  /* 0x00000005050b7c36 */ /* 0x040fe40008000000 */
[----:B------:R-:W-:-:S03]  /*2310*/  VIADD R12, R5, UR4 ;  /* 0x00000004050c7c36 */ /* 0x000fc60008000000 */
[----:B0-----:R-:W-:Y:S01]  /*2320*/  VIADDMNMX R0, R15, R11, R10, PT ;  /* 0x0000000b0f007246 */ /* 0x001fe2000380010a */
        /* <DEDUP_REMOVED lines=15> */
.L_x_4551:
[----:B------:R-:W-:Y:S02]  /*2420*/  ULDC UR4, c[0x0][0x9e4] ;  /* 0x0002790000047ab9 */ /* 0x000fe40000000800 */
[----:B------:R-:W-:-:S05]  /*2430*/  IMAD.U32 R15, RZ, RZ, UR4 ;  /* 0x00000004ff0f7e24 */ /* 0x000fca000f8e00ff */
[----:B------:R-:W-:-:S13]  /*2440*/  ISETP.NE.AND P1, PT, R15, 0x1, PT ;  /* 0x000000010f00780c */ /* 0x000fda0003f25270 */
[----:B------:R-:W0:Y:S02]  /*2450*/  @P1 LDC.64 R20, c[0x0][0x9e8] ;  /* 0x00027a00ff141b82 */ /* 0x000e240000000a00 */
[----:B0-----:R-:W-:-:S05]  /*2460*/  @P1 IMAD.HI.U32 R4, R5, R20, RZ ;  /* 0x0000001405041227 */ /* 0x001fca00078e00ff */
[----:B------:R-:W-:-:S07]  /*2470*/  @P1 SHF.R.U32.HI R5, RZ, R21, R4 ;  /* 0x00000015ff051219 */ /* 0x000fce0000011604 */
.L_x_4552:
[----:B------:R-:W-:Y:S05]  /*2480*/  BSYNC B0 ;  /* 0x0000000000007941 */ /* 0x000fea0003800000 */
.L_x_4550:
[----:B------:R-:W-:-:S05]  /*2490*/  IMAD R5, R5, R15, R14 ;  /* 0x0000000f05057224 */ /* 0x000fca00078e020e */
[----:B------:R-:W-:Y:S02]  /*24a0*/  VIADDMNMX R0, R5, R15, R0, PT ;  /* 0x0000000f05007246 */ /* 0x000fe40003800100 */
[----:B------:R-:W-:-:S07]  /*24b0*/  VIMNMX R3, R3, R5, !PT ;  /* 0x0000000503037248 */ /* 0x000fce0007fe0100 */
.L_x_4549:
[C---:B------:R-:W-:Y:S02]  /*24c0*/  ISETP.GE.AND P6, PT, R13.reuse, 0x9, PT ;  /* 0x000000090d00780c */ /* 0x040fe40003fc6270 */
        /* <DEDUP_REMOVED lines=29> */
[C---:B------:R-:W-:Y:S02]  /*26a0*/  ISETP.LT.OR P2, PT, R0.reuse, 0x1a, P2 ;  /* 0x0000001a0000780c */ /* 0x040fe40001741670 */
        /* <DEDUP_REMOVED lines=81> */
[----:B------:R-:W-:Y:S02]  /*2bc0*/  ISETP.GT.AND P5, PT, R3, 0x59, !P5 ;  /* 0x000000590300780c */ /* 0x000fe40006fa4270 */
[----:B------:R-:W0:Y:S02]  /*2bd0*/  SHFL.IDX PT, R3, R2, 0x1, 0x1c1f ;  /* 0x003c1f0002037f89 */ /* 0x000e2400000e0000 */
[----:B------:R-:W-:-:S04]  /*2be0*/  ISETP.LT.OR P5, PT, R0, 0x5a, P5 ;  /* 0x0000005a0000780c */ /* 0x000fc80002fa1670 */
[----:B------:R-:W-:Y:S02]  /*2bf0*/  FSEL R69, R69, -INF , !P5 ;  /* 0xff80000045457808 */ /* 0x000fe40006800000 */
[----:B------:R-:W-:Y:S02]  /*2c00*/  LOP3.LUT P5, RZ, R16, 0x80000, RZ, 0xc0, !PT ;  /* 0x0008000010ff7812 */ /* 0x000fe400078ac0ff */
[----:B0-----:R-:W-:Y:S01]  /*2c10*/  VIADDMNMX R4, R3, R11, R10, PT ;  /* 0x0000000b03047246 */ /* 0x001fe2000380010a */
[----:B------:R-:W-:-:S10]  /*2c20*/  IMAD.IADD R10, R12, 0x1, R3 ;  /* 0x000000010c0a7824 */ /* 0x000fd400078e0203 */
[----:B------:R-:W-:Y:S05]  /*2c30*/  @!P5 BRA `(.L_x_4553) ;  /* 0x00000000005cd947 */ /* 0x000fea0003800000 */
        /* <DEDUP_REMOVED lines=13> */
.L_x_4555:
[----:B------:R-:W-:Y:S02]  /*2d10*/  ULDC UR4, c[0x0][0x9e4] ;  /* 0x0002790000047ab9 */ /* 0x000fe40000000800 */
[----:B------:R-:W-:-:S05]  /*2d20*/  IMAD.U32 R2, RZ, RZ, UR4 ;  /* 0x00000004ff027e24 */ /* 0x000fca000f8e00ff */
[----:B------:R-:W-:-:S13]  /*2d30*/  ISETP.NE.AND P5, PT, R2, 0x1, PT ;  /* 0x000000010200780c */ /* 0x000fda0003fa5270 */
[----:B------:R-:W0:Y:S02]  /*2d40*/  @P5 LDC.64 R12, c[0x0][0x9e8] ;  /* 0x00027a00ff0c5b82 */ /* 0x000e240000000a00 */
[----:B0-----:R-:W-:-:S05]  /*2d50*/  @P5 IMAD.HI.U32 R0, R3, R12, RZ ;  /* 0x0000000c03005227 */ /* 0x001fca00078e00ff */
[----:B------:R-:W-:-:S07]  /*2d60*/  @P5 SHF.R.U32.HI R3, RZ, R13, R0 ;  /* 0x0000000dff035219 */ /* 0x000fce0000011600 */
.L_x_4556:
[----:B------:R-:W-:Y:S05]  /*2d70*/  BSYNC B0 ;  /* 0x0000000000007941 */ /* 0x000fea0003800000 */
.L_x_4554:
[----:B------:R-:W-:-:S05]  /*2d80*/  IMAD R3, R3, R2, R14 ;  /* 0x0000000203037224 */ /* 0x000fca00078e020e */
[----:B------:R-:W-:Y:S02]  /*2d90*/  VIADDMNMX R4, R3, R2, R4, PT ;  /* 0x0000000203047246 */ /* 0x000fe40003800104 */
[----:B------:R-:W-:-:S07]  /*2da0*/  VIMNMX R10, R10, R3, !PT ;  /* 0x000000030a0a7248 */ /* 0x000fce0007fe0100 */
.L_x_4553:
[----:B------:R-:W-:Y:S01]  /*2db0*/  ISETP.GT.AND P1, PT, R10, 0x1, !P1 ;  /* 0x000000010a00780c */ /* 0x000fe20004f24270 */
[----:B------:R-:W-:Y:S01]  /*2dc0*/  ULDC UR4, c[0x0][0x988] ;  /* 0x0002620000047ab9 */ /* 0x000fe20000000800 */
[----:B------:R-:W-:Y:S02]  /*2dd0*/  FMNMX.FTZ R0, R85, R87, !PT ;  /* 0x0000005755007209 */ /* 0x000fe40007810000 */
[----:B------:R-:W-:Y:S02]  /*2de0*/  ISETP.LT.OR P1, PT, R4, 0x2, P1 ;  /* 0x000000020400780c */ /* 0x000fe40000f21670 */
[----:B------:R-:W-:Y:S02]  /*2df0*/  ISETP.GT.AND P6, PT, R10, 0x8, !P6 ;  /* 0x000000080a00780c */ /* 0x000fe400077c4270 */
[----:B------:R-:W-:Y:S02]  /*2e00*/  FSEL R73, R27, -INF , !P1 ;  /* 0xff8000001b497808 */ /* 0x000fe40004800000 */
[----:B------:R-:W-:-:S02]  /*2e10*/  ISETP.NE.AND P1, PT, R5, RZ, PT ;  /* 0x000000ff0500720c */ /* 0x000fc40003f25270 */
[----:B------:R-:W-:Y:S02]  /*2e20*/  FMNMX.FTZ R0, R89, R0, !PT ;  /* 0x0000000059007209 */ /* 0x000fe40007810000 */
[----:B------:R-:W-:Y:S02]  /*2e30*/  ISETP.GT.AND P1, PT, R10, 0x9, !P1 ;  /* 0x000000090a00780c */ /* 0x000fe40004f24270 */
[C---:B------:R-:W-:Y:S02]  /*2e40*/  ISETP.LT.OR P6, PT, R4.reuse, 0x9, P6 ;  /* 0x000000090400780c */ /* 0x040fe400037c1670 */
[----:B------:R-:W-:Y:S02]  /*2e50*/  ISETP.LT.OR P1, PT, R4, 0xa, P1 ;  /* 0x0000000a0400780c */ /* 0x000fe40000f21670 */
[----:B------:R-:W-:Y:S02]  /*2e60*/  FMNMX.FTZ R0, R91, R0, !PT ;  /* 0x000000005b007209 */ /* 0x000fe40007810000 */
[----:B------:R-:W-:-:S02]  /*2e70*/  FSEL R31, R31, -INF , !P1 ;  /* 0xff8000001f1f7808 */ /* 0x000fc40004800000 */
[----:B------:R-:W-:Y:S02]  /*2e80*/  ISETP.NE.AND P1, PT, R15, RZ, PT ;  /* 0x000000ff0f00720c */ /* 0x000fe40003f25270 */
[----:B------:R-:W-:Y:S02]  /*2e90*/  FSEL R75, R30, -INF , !P6 ;  /* 0xff8000001e4b7808 */ /* 0x000fe40007000000 */
[----:B------:R-:W-:Y:S02]  /*2ea0*/  ISETP.GT.AND P1, PT, R10, 0x10, !P1 ;  /* 0x000000100a00780c */ /* 0x000fe40004f24270 */
[----:B------:R-:W-:Y:S02]  /*2eb0*/  ISETP.NE.AND P6, PT, R28, RZ, PT ;  /* 0x000000ff1c00720c */ /* 0x000fe40003fc5270 */
[----:B------:R-:W-:Y:S02]  /*2ec0*/  ISETP.LT.OR P1, PT, R4, 0x11, P1 ;  /* 0x000000110400780c */ /* 0x000fe40000f21670 */
[----:B------:R-:W-:-:S02]  /*2ed0*/  FMNMX.FTZ R0, R93, R0, !PT ;  /* 0x000000005d007209 */ /* 0x000fc40007810000 */
[----:B------:R-:W-:Y:S02]  /*2ee0*/  FSEL R77, R34, -INF , !P1 ;  /* 0xff800000224d7808 */ /* 0x000fe40004800000 */
[----:B------:R-:W-:Y:S02]  /*2ef0*/  ISETP.NE.AND P1, PT, R20, RZ, PT ;  /* 0x000000ff1400720c */ /* 0x000fe40003f25270 */
[----:B------:R-:W-:Y:S02]  /*2f00*/  FMNMX.FTZ R0, R95, R0, !PT ;  /* 0x000000005f007209 */ /* 0x000fe40007810000 */
[----:B------:R-:W-:Y:S02]  /*2f10*/  ISETP.GT.AND P1, PT, R10, 0x11, !P1 ;  /* 0x000000110a00780c */ /* 0x000fe40004f24270 */
[----:B------:R-:W-:Y:S02]  /*2f20*/  ISETP.NE.AND P5, PT, R32, RZ, PT ;  /* 0x000000ff2000720c */ /* 0x000fe40003fa5270 */
        /* <DEDUP_REMOVED lines=41> */
[----:B------:R-:W-:Y:S02]  /*31c0*/  FMNMX.FTZ R0, R21, R0, !PT ;  /* 0x0000000015007209 */ /* 0x000fe40007810000 */
[----:B------:R-:W-:-:S02]  /*31d0*/  ISETP.NE.AND P1, PT, R78, RZ, PT ;  /* 0x000000ff4e00720c */ /* 0x000fc40003f25270 */
[----:B------:R-:W-:Y:S01]  /*31e0*/  FMNMX.FTZ R2, R69, R0, !PT ;  /* 0x0000000045027209 */ /* 0x000fe20007810000 */
[----:B------:R-:W-:Y:S01]  /*31f0*/  IMAD.U32 R0, RZ, RZ, UR4 ;  /* 0x00000004ff007e24 */ /* 0x000fe2000f8e00ff */
[C---:B------:R-:W-:Y:S02]  /*3200*/  ISETP.GT.AND P1, PT, R10.reuse, 0x30, !P1 ;  /* 0x000000300a00780c */ /* 0x040fe40004f24270 */
[----:B------:R-:W-:Y:S01]  /*3210*/  ISETP.GT.AND P4, PT, R10, RZ, !P4 ;  /* 0x000000ff0a00720c */ /* 0x000fe20006784270 */
[----:B------:R-:W0:Y:S01]  /*3220*/  SHFL.BFLY PT, R5, R2, 0x2, 0x1f ;  /* 0x0c401f0002057f89 */ /* 0x000e2200000e0000 */
[C---:B------:R-:W-:Y:S02]  /*3230*/  ISETP.LT.OR P1, PT, R4.reuse, 0x31, P1 ;  /* 0x000000310400780c */ /* 0x040fe40000f21670 */
[----:B------:R-:W-:Y:S02]  /*3240*/  ISETP.LT.OR P4, PT, R4, 0x1, P4 ;  /* 0x000000010400780c */ /* 0x000fe40002781670 */
[----:B------:R-:W-:-:S02]  /*3250*/  FSEL R83, R50, -INF , !P1 ;  /* 0xff80000032537808 */ /* 0x000fc40004800000 */
[----:B------:R-:W-:Y:S02]  /*3260*/  ISETP.NE.AND P1, PT, R48, RZ, PT ;  /* 0x000000ff3000720c */ /* 0x000fe40003f25270 */
[----:B------:R-:W-:Y:S02]  /*3270*/  FSEL R26, R26, -INF , !P4 ;  /* 0xff8000001a1a7808 */ /* 0x000fe40006000000 */
[----:B------:R-:W-:Y:S02]  /*3280*/  ISETP.GT.AND P1, PT, R10, 0x31, !P1 ;  /* 0x000000310a00780c */ /* 0x000fe40004f24270 */
[----:B------:R-:W-:Y:S02]  /*3290*/  ISETP.NE.AND P6, PT, R56, RZ, PT ;  /* 0x000000ff3800720c */ /* 0x000fe40003fc5270 */
[----:B------:R-:W-:Y:S02]  /*32a0*/  ISETP.LT.OR P1, PT, R4, 0x32, P1 ;  /* 0x000000320400780c */ /* 0x000fe40000f21670 */
[----:B------:R-:W-:-:S02]  /*32b0*/  ISETP.GT.AND P2, PT, R10, 0x51, !P2 ;  /* 0x000000510a00780c */ /* 0x000fc40005744270 */
[----:B------:R-:W-:Y:S02]  /*32c0*/  FSEL R51, R51, -INF , !P1 ;  /* 0xff80000033337808 */ /* 0x000fe40004800000 */
[----:B------:R-:W-:Y:S02]  /*32d0*/  ISETP.NE.AND P1, PT, R80, RZ, PT ;  /* 0x000000ff5000720c */ /* 0x000fe40003f25270 */
[C---:B------:R-:W-:Y:S02]  /*32e0*/  ISETP.GT.AND P3, PT, R10.reuse, 0x58, !P3 ;  /* 0x000000580a00780c */ /* 0x040fe40005f64270 */
[----:B------:R-:W-:Y:S02]  /*32f0*/  ISETP.GT.AND P1, PT, R10, 0x38, !P1 ;  /* 0x000000380a00780c */ /* 0x000fe40004f24270 */
[----:B0-----:R-:W-:Y:S02]  /*3300*/  FMNMX.FTZ R12, R2, R5, !PT ;  /* 0x00000005020c7209 */ /* 0x001fe40007810000 */
[----:B------:R-:W-:-:S02]  /*3310*/  FMNMX.FTZ R2, R26, R73, !PT ;  /* 0x000000491a027209 */ /* 0x000fc40007810000 */
[----:B------:R-:W-:Y:S01]  /*3320*/  ISETP.LT.OR P1, PT, R4, 0x39, P1 ;  /* 0x000000390400780c */ /* 0x000fe20000f21670 */
[----:B------:R-:W0:Y:S01]  /*3330*/  SHFL.BFLY PT, R5, R12, 0x1, 0x1f ;  /* 0x0c201f000c057f89 */ /* 0x000e2200000e0000 */
        /* <DEDUP_REMOVED lines=16> */
[----:B------:R-:W-:-:S02]  /*3440*/  ISETP.GT.AND P1, PT, R10, 0x41, !P6 ;  /* 0x000000410a00780c */ /* 0x000fc40007724270 */
[----:B------:R-:W-:Y:S02]  /*3450*/  FMNMX.FTZ R2, R43, R2, !PT ;  /* 0x000000022b027209 */ /* 0x000fe40007810000 */
[----:B------:R-:W-:Y:S02]  /*3460*/  ISETP.LT.OR P1, PT, R4, 0x42, P1 ;  /* 0x000000420400780c */ /* 0x000fe40000f21670 */
[----:B------:R-:W-:Y:S02]  /*3470*/  FMNMX.FTZ R2, R81, R2, !PT ;  /* 0x0000000251027209 */ /* 0x000fe40007810000 */
[----:B------:R-:W-:Y:S02]  /*3480*/  FSEL R59, R59, -INF , !P1 ;  /* 0xff8000003b3b7808 */ /* 0x000fe40004800000 */
[----:B------:R-:W-:Y:S02]  /*3490*/  FMNMX.FTZ R2, R47, R2, !PT ;  /* 0x000000022f027209 */ /* 0x000fe40007810000 */
[----:B------:R-:W-:-:S02]  /*34a0*/  ISETP.GT.AND P1, PT, R10, 0x48, !P5 ;  /* 0x000000480a00780c */ /* 0x000fc40006f24270 */
[----:B0-----:R-:W-:Y:S02]  /*34b0*/  FMNMX.FTZ R5, R12, R5, !PT ;  /* 0x000000050c057209 */ /* 0x001fe40007810000 */
[----:B------:R-:W-:Y:S02]  /*34c0*/  FMNMX.FTZ R2, R83, R2, !PT ;  /* 0x0000000253027209 */ /* 0x000fe40007810000 */
[----:B------:R-:W-:Y:S01]  /*34d0*/  ISETP.LT.OR P1, PT, R4, 0x49, P1 ;  /* 0x000000490400780c */ /* 0x000fe20000f21670 */
[----:B------:R-:W-:Y:S01]  /*34e0*/  FMUL.FTZ R13, R5, R0 ;  /* 0x00000000050d7220 */ /* 0x000fe20000410000 */
[----:B------:R-:W-:Y:S02]  /*34f0*/  FMNMX.FTZ R2, R51, R2, !PT ;  /* 0x0000000233027209 */ /* 0x000fe40007810000 */
[----:B------:R-:W-:Y:S02]  /*3500*/  FSEL R3, R62, -INF , !P1 ;  /* 0xff8000003e037808 */ /* 0x000fe40004800000 */
[----:B------:R-:W-:-:S02]  /*3510*/  FSETP.NEU.FTZ.AND P1, PT, R5, -INF , PT ;  /* 0xff8000000500780b */ /* 0x000fc40003f3d000 */
[----:B------:R-:W-:Y:S02]  /*3520*/  ISETP.NE.AND P5, PT, R60, RZ, PT ;  /* 0x000000ff3c00720c */ /* 0x000fe40003fa5270 */
[----:B------:R-:W-:Y:S02]  /*3530*/  FMNMX.FTZ R2, R15, R2, !PT ;  /* 0x000000020f027209 */ /* 0x000fe40007810000 */
[----:B------:R-:W-:Y:S02]  /*3540*/  FSEL R14, R13, RZ, P1 ;  /* 0x000000ff0d0e7208 */ /* 0x000fe40000800000 */
[----:B------:R-:W-:Y:S02]  /*3550*/  ISETP.GT.AND P1, PT, R10, 0x49, !P5 ;  /* 0x000000490a00780c */ /* 0x000fe40006f24270 */
[----:B------:R-:W-:Y:S01]  /*3560*/  FMNMX.FTZ R2, R55, R2, !PT ;  /* 0x0000000237027209 */ /* 0x000fe20007810000 */
[-CC-:B------:R-:W-:Y:S01]  /*3570*/  FFMA.FTZ R188, R85, R0.reuse, -R14.reuse ;  /* 0x0000000055bc7223 */ /* 0x180fe2000001080e */
[----:B------:R-:W-:Y:S01]  /*3580*/  ISETP.LT.OR P1, PT, R4, 0x4a, P1 ;  /* 0x0000004a0400780c */ /* 0x000fe20000f21670 */
[-CC-:B------:R-:W-:Y:S01]  /*3590*/  FFMA.FTZ R13, R87, R0.reuse, -R14.reuse ;  /* 0x00000000570d7223 */ /* 0x180fe2000001080e */
[----:B------:R-:W-:Y:S01]  /*35a0*/  ISETP.NE.AND P6, PT, R84, RZ, PT ;  /* 0x000000ff5400720c */ /* 0x000fe20003fc5270 */
[--C-:B------:R-:W-:Y:S01]  /*35b0*/  FFMA.FTZ R12, R91, R0, -R14.reuse ;  /* 0x000000005b0c7223 */ /* 0x100fe2000001080e */
[----:B------:R-:W-:Y:S01]  /*35c0*/  FMNMX.FTZ R2, R11, R2, !PT ;  /* 0x000000020b027209 */ /* 0x000fe20007810000 */
[-CC-:B------:R-:W-:Y:S01]  /*35d0*/  FFMA.FTZ R190, R89, R0.reuse, -R14.reuse ;  /* 0x0000000059be7223 */ /* 0x180fe2000001080e */
[----:B------:R-:W-:Y:S01]  /*35e0*/  FSEL R63, R63, -INF , !P1 ;  /* 0xff8000003f3f7808 */ /* 0x000fe20004800000 */
[----:B------:R-:W-:Y:S01]  /*35f0*/  MUFU.EX2 R188, R188 ;  /* 0x000000bc00bc7308 */ /* 0x000fe20000000800 */
[----:B------:R-:W-:Y:S01]  /*3600*/  ISETP.GT.AND P1, PT, R10, 0x50, !P6 ;  /* 0x000000500a00780c */ /* 0x000fe20007724270 */
[--C-:B------:R-:W-:Y:S01]  /*3610*/  FFMA.FTZ R20, R93, R0, -R14.reuse ;  /* 0x000000005d147223 */ /* 0x100fe2000001080e */
[----:B------:R-:W-:Y:S01]  /*3620*/  FMNMX.FTZ R2, R59, R2, !PT ;  /* 0x000000023b027209 */ /* 0x000fe20007810000 */
[-CC-:B------:R-:W-:Y:S01]  /*3630*/  FFMA.FTZ R28, R97, R0.reuse, -R14.reuse ;  /* 0x00000000611c7223 */ /* 0x180fe2000001080e */
[----:B------:R-:W-:Y:S01]  /*3640*/  ISETP.LT.OR P1, PT, R4, 0x51, P1 ;  /* 0x000000510400780c */ /* 0x000fe20000f21670 */
[--C-:B------:R-:W-:Y:S01]  /*3650*/  FFMA.FTZ R41, R41, R0, -R14.reuse ;  /* 0x0000000029297223 */ /* 0x100fe2000001080e */
[----:B------:R-:W-:Y:S01]  /*3660*/  FMNMX.FTZ R2, R3, R2, !PT ;  /* 0x0000000203027209 */ /* 0x000fe20007810000 */
[----:B------:R-:W-:Y:S01]  /*3670*/  MUFU.EX2 R13, R13 ;  /* 0x0000000d000d7308 */ /* 0x000fe20000000800 */
[----:B------:R-:W-:Y:S01]  /*3680*/  ISETP.NE.AND P5, PT, R24, RZ, PT ;  /* 0x000000ff1800720c */ /* 0x000fe20003fa5270 */
[-CC-:B------:R-:W-:Y:S01]  /*3690*/  FFMA.FTZ R24, R95, R0.reuse, -R14.reuse ;  /* 0x000000005f187223 */ /* 0x180fe2000001080e */
[----:B------:R-:W-:Y:S01]  /*36a0*/  ISETP.LT.OR P2, PT, R4, 0x52, P2 ;  /* 0x000000520400780c */ /* 0x000fe20001741670 */
[-CC-:B------:R-:W-:Y:S01]  /*36b0*/  FFMA.FTZ R49, R49, R0.reuse, -R14.reuse ;  /* 0x0000000031317223 */ /* 0x180fe2000001080e */
[----:B------:R-:W-:Y:S01]  /*36c0*/  FSEL R85, R66, -INF , !P1 ;  /* 0xff80000042557808 */ /* 0x000fe20004800000 */
[--C-:B------:R-:W-:Y:S01]  /*36d0*/  FFMA.FTZ R37, R37, R0, -R14.reuse ;  /* 0x0000000025257223 */ /* 0x100fe2000001080e */
[----:B------:R-:W-:Y:S01]  /*36e0*/  FMNMX.FTZ R2, R63, R2, !PT ;  /* 0x000000023f027209 */ /* 0x000fe20007810000 */
[----:B------:R0:W-:Y:S01]  /*36f0*/  MUFU.EX2 R91, R24 ;  /* 0x00000018005b7308 */ /* 0x0001e20000000800 */
[----:B------:R-:W-:Y:S01]  /*3700*/  ISETP.GT.AND P4, PT, R10, 0x59, !P5 ;  /* 0x000000590a00780c */ /* 0x000fe20006f84270 */
[-CC-:B------:R-:W-:Y:S01]  /*3710*/  FFMA.FTZ R10, R101, R0.reuse, -R14.reuse ;  /* 0x00000000650a7223 */ /* 0x180fe2000001080e */
[C---:B------:R-:W-:Y:S01]  /*3720*/  ISETP.LT.OR P3, PT, R4.reuse, 0x59, P3 ;  /* 0x000000590400780c */ /* 0x040fe20001f61670 */
[-CC-:B------:R-:W-:Y:S01]  /*3730*/  FFMA.FTZ R53, R53, R0.reuse, -R14.reuse ;  /* 0x0000000035357223 */ /* 0x180fe2000001080e */
[----:B------:R-:W-:Y:S01]  /*3740*/  FSEL R67, R67, -INF , !P2 ;  /* 0xff80000043437808 */ /* 0x000fe20005000000 */
[--C-:B------:R-:W-:Y:S01]  /*3750*/  FFMA.FTZ R33, R33, R0, -R14.reuse ;  /* 0x0000000021217223 */ /* 0x100fe2000001080e */
[----:B------:R-:W-:Y:S01]  /*3760*/  FMNMX.FTZ R2, R85, R2, !PT ;  /* 0x0000000255027209 */ /* 0x000fe20007810000 */
[----:B------:R-:W-:Y:S01]  /*3770*/  MUFU.EX2 R190, R190 ;  /* 0x000000be00be7308 */ /* 0x000fe20000000800 */
[----:B------:R-:W-:Y:S01]  /*3780*/  ISETP.LT.OR P4, PT, R4, 0x5a, P4 ;  /* 0x0000005a0400780c */ /* 0x000fe20002781670 */
[-CC-:B0-----:R-:W-:Y:S01]  /*3790*/  FFMA.FTZ R24, R45, R0.reuse, -R14.reuse ;  /* 0x000000002d187223 */ /* 0x181fe2000001080e */
[----:B------:R-:W-:Y:S01]  /*37a0*/  FSEL R87, R70, -INF , !P3 ;  /* 0xff80000046577808 */ /* 0x000fe20005800000 */
[--C-:B------:R-:W-:Y:S01]  /*37b0*/  FFMA.FTZ R4, R105, R0, -R14.reuse ;  /* 0x0000000069047223 */ /* 0x100fe2000001080e */
[----:B------:R-:W-:Y:S01]  /*37c0*/  FMNMX.FTZ R2, R67, R2, !PT ;  /* 0x0000000243027209 */ /* 0x000fe20007810000 */
[--C-:B------:R-:W-:Y:S01]  /*37d0*/  FFMA.FTZ R57, R57, R0, -R14.reuse ;  /* 0x0000000039397223 */ /* 0x100fe2000001080e */
[----:B------:R-:W-:Y:S01]  /*37e0*/  FSEL R71, R71, -INF , !P4 ;  /* 0xff80000047477808 */ /* 0x000fe20006000000 */
[----:B------:R-:W-:Y:S01]  /*37f0*/  MUFU.EX2 R182, R4 ;  /* 0x0000000400b67308 */ /* 0x000fe20000000800 */
[----:B------:R-:W-:Y:S01]  /*3800*/  FMNMX.FTZ R2, R87, R2, !PT ;  /* 0x0000000257027209 */ /* 0x000fe20007810000 */
[-CC-:B------:R-:W-:Y:S01]  /*3810*/  FFMA.FTZ R29, R29, R0.reuse, -R14.reuse ;  /* 0x000000001d1d7223 */ /* 0x180fe2000001080e */
[----:B------:R-:W-:Y:S01]  /*3820*/  ISETP.NE.AND P5, PT, R203, 0x1, PT ;  /* 0x00000001cb00780c */ /* 0x000fe20003fa5270 */
[--C-:B------:R-:W-:Y:S01]  /*3830*/  FFMA.FTZ R61, R61, R0, -R14.reuse ;  /* 0x000000003d3d7223 */ /* 0x100fe2000001080e */
[----:B------:R-:W-:Y:S01]  /*3840*/  FMNMX.FTZ R2, R71, R2, !PT ;  /* 0x0000000247027209 */ /* 0x000fe20007810000 */
[-CC-:B------:R-:W-:Y:S01]  /*3850*/  FFMA.FTZ R25, R25, R0.reuse, -R14.reuse ;  /* 0x0000000019197223 */ /* 0x180fe2000001080e */
[-CC-:B------:R-:W-:Y:S01]  /*3860*/  FFMA.FTZ R65, R65, R0.reuse, -R14.reuse ;  /* 0x0000000041417223 */ /* 0x180fe2000001080e */
[----:B------:R0:W-:Y:S01]  /*3870*/  MUFU.EX2 R89, R12 ;  /* 0x0000000c00597308 */ /* 0x0001e20000000800 */
[-CC-:B------:R-:W-:Y:S01]  /*3880*/  FFMA.FTZ R21, R21, R0.reuse, -R14.reuse ;  /* 0x0000000015157223 */ /* 0x180fe2000001080e */
[----:B------:R-:W1:Y:S06]  /*3890*/  SHFL.BFLY PT, R45, R2, 0x2, 0x1f ;  /* 0x0c401f00022d7f89 */ /* 0x000e6c00000e0000 */
[----:B------:R-:W2:Y:S01]  /*38a0*/  MUFU.EX2 R20, R20 ;  /* 0x0000001400147308 */ /* 0x000ea20000000800 */
[-CC-:B0-----:R-:W-:Y:S01]  /*38b0*/  FFMA.FTZ R12, R99, R0.reuse, -R14.reuse ;  /* 0x00000000630c7223 */ /* 0x181fe2000001080e */
[----:B------:R-:W0:Y:S06]  /*38c0*/  @P5 LDC R46, c[0x0][0x450] ;  /* 0x00011400ff2e5b82 */ /* 0x000e2c0000000800 */
[----:B------:R3:W-:Y:S08]  /*38d0*/  MUFU.EX2 R93, R12 ;  /* 0x0000000c005d7308 */ /* 0x0007f00000000800 */
[----:B------:R-:W4:Y:S01]  /*38e0*/  MUFU.EX2 R28, R28 ;  /* 0x0000001c001c7308 */ /* 0x000f220000000800 */
[-CC-:B---3--:R-:W-:Y:S01]  /*38f0*/  FFMA.FTZ R12, R103, R0.reuse, -R14.reuse ;  /* 0x00000000670c7223 */ /* 0x188fe2000001080e */
[----:B-1----:R-:W-:Y:S01]  /*3900*/  FMNMX.FTZ R45, R2, R45, !PT ;  /* 0x0000002d022d7209 */ /* 0x002fe20007810000 */
[----:B------:R-:W-:Y:S01]  /*3910*/  FFMA.FTZ R14, R69, R0, -R14 ;  /* 0x00000000450e7223 */ /* 0x000fe2000001080e */
[----:B--2---:R-:W-:-:S03]  /*3920*/  F2FP.BF16.F32.PACK_AB R184, R91, R20 ;  /* 0x000000145bb8723e */ /* 0x004fc600000010ff */
[----:B------:R-:W1:Y:S01]  /*3930*/  SHFL.BFLY PT, R4, R45, 0x1, 0x1f ;  /* 0x0c201f002d047f89 */ /* 0x000e6200000e0000 */
[----:B------:R-:W-:Y:S08]  /*3940*/  MUFU.EX2 R95, R12 ;  /* 0x0000000c005f7308 */ /* 0x000ff00000000800 */
[----:B------:R-:W2:Y:S01]  /*3950*/  MUFU.EX2 R10, R10 ;  /* 0x0000000a000a7308 */ /* 0x000ea20000000800 */
[----:B----4-:R-:W-:-:S07]  /*3960*/  F2FP.BF16.F32.PACK_AB R186, R93, R28 ;  /* 0x0000001c5dba723e */ /* 0x010fce00000010ff */
[----:B------:R-:W-:Y:S01]  /*3970*/  MUFU.EX2 R97, R24 ;  /* 0x0000001800617308 */ /* 0x000fe20000000800 */
[----:B-1----:R-:W-:-:S07]  /*3980*/  FMNMX.FTZ R4, R45, R4, !PT ;  /* 0x000000042d047209 */ /* 0x002fce0007810000 */
[----:B------:R-:W-:Y:S01]  /*3990*/  MUFU.EX2 R41, R41 ;  /* 0x0000002900297308 */ /* 0x000fe20000000800 */
[----:B--2---:R-:W-:Y:S02]  /*39a0*/  F2FP.BF16.F32.PACK_AB R180, R95, R10 ;  /* 0x0000000a5fb4723e */ /* 0x004fe400000010ff */
[C---:B------:R-:W-:Y:S01]  /*39b0*/  FSETP.NEU.FTZ.AND P1, PT, R4.reuse, -INF , PT ;  /* 0xff8000000400780b */ /* 0x040fe20003f3d000 */
[----:B------:R-:W-:-:S04]  /*39c0*/  FMUL.FTZ R2, R4, R0 ;  /* 0x0000000004027220 */ /* 0x000fc80000410000 */
[----:B------:R-:W-:Y:S01]  /*39d0*/  MUFU.EX2 R176, R49 ;  /* 0x0000003100b07308 */ /* 0x000fe20000000800 */
        /* <DEDUP_REMOVED lines=22> */
[-CC-:B------:R-:W-:Y:S01]  /*3b40*/  FFMA.FTZ R63, R63, R0.reuse, -R2.reuse ;  /* 0x000000003f3f7223 */ /* 0x180fe20000010802 */
[----:B------:R2:W-:Y:S01]  /*3b50*/  MUFU.EX2 R12, R31 ;  /* 0x0000001f000c7308 */ /* 0x0005e20000000800 */
[-CC-:B------:R-:W-:Y:S01]  /*3b60*/  FFMA.FTZ R85, R85, R0.reuse, -R2.reuse ;  /* 0x0000000055557223 */ /* 0x180fe20000010802 */
[-CC-:B------:R-:W-:Y:S01]  /*3b70*/  FFMA.FTZ R67, R67, R0.reuse, -R2.reuse ;  /* 0x0000000043437223 */ /* 0x180fe20000010802 */
[-CC-:B------:R-:W-:Y:S01]  /*3b80*/  FFMA.FTZ R87, R87, R0.reuse, -R2.reuse ;  /* 0x0000000057577223 */ /* 0x180fe20000010802 */
[----:B------:R-:W-:-:S04]  /*3b90*/  FFMA.FTZ R71, R71, R0, -R2 ;  /* 0x0000000047477223 */ /* 0x000fc80000010802 */
[----:B------:R-:W3:Y:S01]  /*3ba0*/  MUFU.EX2 R75, R75 ;  /* 0x0000004b004b7308 */ /* 0x000ee20000000800 */
[----:B--2---:R-:W-:Y:S01]  /*3bb0*/  FADD.FTZ R31, R188, R13 ;  /* 0x0000000dbc1f7221 */ /* 0x004fe20000010000 */
[----:B------:R-:W-:Y:S02]  /*3bc0*/  F2FP.BF16.F32.PACK_AB R188, R13, R188 ;  /* 0x000000bc0dbc723e */ /* 0x000fe400000010ff */
[----:B-1----:R-:W-:Y:S01]  /*3bd0*/  F2FP.BF16.F32.PACK_AB R189, R73, R26 ;  /* 0x0000001a49bd723e */ /* 0x002fe200000010ff */
[----:B------:R-:W-:Y:S01]  /*3be0*/  FADD.FTZ R38, R190, R31 ;  /* 0x0000001fbe267221 */ /* 0x000fe20000010000 */
[C---:B------:R-:W-:Y:S02]  /*3bf0*/  F2FP.BF16.F32.PACK_AB R190, R89.reuse, R190 ;  /* 0x000000be59be723e */ /* 0x040fe400000010ff */
[----:B------:R-:W1:Y:S01]  /*3c00*/  MUFU.EX2 R77, R77 ;  /* 0x0000004d004d7308 */ /* 0x000e620000000800 */
[----:B------:R-:W-:Y:S01]  /*3c10*/  FADD.FTZ R31, R89, R38 ;  /* 0x00000026591f7221 */ /* 0x000fe20000010000 */
[----:B------:R-:W-:-:S03]  /*3c20*/  FADD.FTZ R38, R26, R73 ;  /* 0x000000491a267221 */ /* 0x000fc60000010000 */
[----:B------:R-:W-:-:S03]  /*3c30*/  FADD.FTZ R40, R20, R31 ;  /* 0x0000001f14287221 */ /* 0x000fc60000010000 */
[----:B------:R2:W4:Y:S01]  /*3c40*/  MUFU.EX2 R24, R35 ;  /* 0x0000002300187308 */ /* 0x0005220000000800 */
[----:B---3--:R-:W-:Y:S01]  /*3c50*/  FADD.FTZ R31, R75, R38 ;  /* 0x000000264b1f7221 */ /* 0x008fe20000010000 */
[----:B------:R-:W-:-:S06]  /*3c60*/  F2FP.BF16.F32.PACK_AB R191, R12, R75 ;  /* 0x0000004b0cbf723e */ /* 0x000fcc00000010ff */
[----:B------:R-:W3:Y:S01]  /*3c70*/  MUFU.EX2 R27, R27 ;  /* 0x0000001b001b7308 */ /* 0x000ee20000000800 */
[----:B--2---:R-:W-:Y:S01]  /*3c80*/  FADD.FTZ R35, R91, R40 ;  /* 0x000000285b237221 */ /* 0x004fe20000010000 */
[----:B------:R-:W-:-:S03]  /*3c90*/  FADD.FTZ R40, R12, R31 ;  /* 0x0000001f0c287221 */ /* 0x000fc60000010000 */
[----:B------:R-:W-:Y:S01]  /*3ca0*/  FADD.FTZ R42, R28, R35 ;  /* 0x000000231c2a7221 */ /* 0x000fe20000010000 */
[----:B-1----:R-:W-:Y:S02]  /*3cb0*/  FADD.FTZ R31, R77, R40 ;  /* 0x000000284d1f7221 */ /* 0x002fe40000010000 */
[----:B------:R1:W2:Y:S01]  /*3cc0*/  MUFU.EX2 R30, R39 ;  /* 0x00000027001e7308 */ /* 0x0002a20000000800 */
[----:B------:R-:W-:Y:S01]  /*3cd0*/  FADD.FTZ R35, R93, R42 ;  /* 0x0000002a5d237221 */ /* 0x000fe20000010000 */
[C---:B----4-:R-:W-:Y:S01]  /*3ce0*/  FADD.FTZ R40, R24.reuse, R31 ;  /* 0x0000001f18287221 */ /* 0x050fe20000010000 */
[----:B------:R-:W-:Y:S02]  /*3cf0*/  F2FP.BF16.F32.PACK_AB R185, R24, R77 ;  /* 0x0000004d18b9723e */ /* 0x000fe400000010ff */
[----:B------:R-:W-:-:S03]  /*3d00*/  FADD.FTZ R42, R10, R35 ;  /* 0x000000230a2a7221 */ /* 0x000fc60000010000 */
[----:B------:R-:W-:Y:S01]  /*3d10*/  MUFU.EX2 R79, R79 ;  /* 0x0000004f004f7308 */ /* 0x000fe20000000800 */
[----:B------:R-:W-:Y:S01]  /*3d20*/  FADD.FTZ R35, R95, R42 ;  /* 0x0000002a5f237221 */ /* 0x000fe20000010000 */
[----:B---3--:R-:W-:Y:S01]  /*3d30*/  FADD.FTZ R31, R27, R40 ;  /* 0x000000281b1f7221 */ /* 0x008fe20000010000 */
[----:B-1----:R-:W-:Y:S02]  /*3d40*/  IMAD.MOV.U32 R39, RZ, RZ, R22 ;  /* 0x000000ffff277224 */ /* 0x002fe400078e0016 */
[----:B------:R-:W-:Y:S01]  /*3d50*/  FADD.FTZ R44, R182, R35 ;  /* 0x00000023b62c7221 */ /* 0x000fe20000010000 */
[C---:B------:R-:W-:Y:S02]  /*3d60*/  F2FP.BF16.F32.PACK_AB R182, R97.reuse, R182 ;  /* 0x000000b661b6723e */ /* 0x040fe400000010ff */
[----:B------:R1:W3:Y:S01]  /*3d70*/  MUFU.EX2 R32, R43 ;  /* 0x0000002b00207308 */ /* 0x0002e20000000800 */
[C---:B--2---:R-:W-:Y:S01]  /*3d80*/  FADD.FTZ R42, R30.reuse, R31 ;  /* 0x0000001f1e2a7221 */ /* 0x044fe20000010000 */
[----:B------:R-:W-:Y:S01]  /*3d90*/  FADD.FTZ R44, R97, R44 ;  /* 0x0000002c612c7221 */ /* 0x000fe20000010000 */
[----:B------:R-:W-:-:S03]  /*3da0*/  F2FP.BF16.F32.PACK_AB R187, R30, R27 ;  /* 0x0000001b1ebb723e */ /* 0x000fc600000010ff */
[----:B------:R-:W-:Y:S02]  /*3db0*/  FADD.FTZ R31, R41, R44 ;  /* 0x0000002c291f7221 */ /* 0x000fe40000010000 */
[----:B------:R-:W-:Y:S01]  /*3dc0*/  MUFU.EX2 R81, R81 ;  /* 0x0000005100517308 */ /* 0x000fe20000000800 */
[----:B-1----:R-:W1:Y:S01]  /*3dd0*/  @P5 LDC R43, c[0x0][0x44c] ;  /* 0x00011300ff2b5b82 */ /* 0x002e620000000800 */
[C---:B------:R-:W-:Y:S01]  /*3de0*/  FADD.FTZ R44, R176.reuse, R31 ;  /* 0x0000001fb02c7221 */ /* 0x040fe20000010000 */
[----:B------:R-:W-:-:S05]  /*3df0*/  F2FP.BF16.F32.PACK_AB R176, R176, R41 ;  /* 0x00000029b0b0723e */ /* 0x000fca00000010ff */
[----:B------:R-:W2:Y:S01]  /*3e00*/  MUFU.EX2 R37, R37 ;  /* 0x0000002500257308 */ /* 0x000ea20000000800 */
[----:B---3--:R-:W-:-:S07]  /*3e10*/  F2FP.BF16.F32.PACK_AB R181, R32, R79 ;  /* 0x0000004f20b5723e */ /* 0x008fce00000010ff */
[----:B------:R-:W3:Y:S08]  /*3e20*/  MUFU.EX2 R34, R47 ;  /* 0x0000002f00227308 */ /* 0x000ef00000000800 */
[----:B------:R-:W4:Y:S01]  /*3e30*/  MUFU.EX2 R178, R53 ;  /* 0x0000003500b27308 */ /* 0x000f220000000800 */
[----:B--2---:R-:W-:Y:S01]  /*3e40*/  FADD.FTZ R31, R37, R44 ;  /* 0x0000002c251f7221 */ /* 0x004fe20000010000 */
[----:B-1----:R-:W-:-:S05]  /*3e50*/  @P5 IMAD.HI.U32 R43, R22, R43, RZ ;  /* 0x0000002b162b5227 */ /* 0x002fca00078e00ff */
[----:B0-----:R-:W-:Y:S01]  /*3e60*/  @P5 SHF.R.U32.HI R39, RZ, R46, R43 ;  /* 0x0000002eff275219 */ /* 0x001fe2000001162b */
[----:B------:R-:W0:Y:S01]  /*3e70*/  MUFU.EX2 R83, R83 ;  /* 0x0000005300537308 */ /* 0x000e220000000800 */
[----:B------:R-:W-:Y:S02]  /*3e80*/  LOP3.LUT P5, RZ, R16, 0x80000, RZ, 0xc0, !PT ;  /* 0x0008000010ff7812 */ /* 0x000fe400078ac0ff */
[----:B---3--:R-:W-:Y:S01]  /*3e90*/  F2FP.BF16.F32.PACK_AB R183, R34, R81 ;  /* 0x0000005122b7723e */ /* 0x008fe200000010ff */
[----:B------:R-:W-:-:S04]  /*3ea0*/  IMAD.IADD R74, R74, 0x1, R39 ;  /* 0x000000014a4a7824 */ /* 0x000fc800078e0227 */
[----:B------:R1:W-:Y:S01]  /*3eb0*/  MUFU.EX2 R173, R11 ;  /* 0x0000000b00ad7308 */ /* 0x0003e20000000800 */
[C---:B----4-:R-:W-:Y:S01]  /*3ec0*/  FADD.FTZ R44, R178.reuse, R31 ;  /* 0x0000001fb22c7221 */ /* 0x050fe20000010000 */
[----:B------:R-:W-:-:S06]  /*3ed0*/  F2FP.BF16.F32.PACK_AB R178, R178, R37 ;  /* 0x00000025b2b2723e */ /* 0x000fcc00000010ff */
[----:B------:R-:W2:Y:S01]  /*3ee0*/  MUFU.EX2 R33, R33 ;  /* 0x0000002100217308 */ /* 0x000ea20000000800 */
[----:B-1----:R-:W-:-:S04]  /*3ef0*/  FADD.FTZ R11, R79, R42 ;  /* 0x0000002a4f0b7221 */ /* 0x002fc80000010000 */
[----:B------:R-:W-:-:S03]  /*3f00*/  FADD.FTZ R42, R32, R11 ;  /* 0x0000000b202a7221 */ /* 0x000fc60000010000 */
[----:B------:R-:W1:Y:S01]  /*3f10*/  MUFU.EX2 R36, R51 ;  /* 0x0000003300247308 */ /* 0x000e620000000800 */
[----:B------:R-:W-:-:S04]  /*3f20*/  FADD.FTZ R11, R81, R42 ;  /* 0x0000002a510b7221 */ /* 0x000fc80000010000 */
[----:B------:R-:W-:-:S03]  /*3f30*/  FADD.FTZ R42, R34, R11 ;  /* 0x0000000b222a7221 */ /* 0x000fc60000010000 */
[----:B------:R-:W3:Y:S01]  /*3f40*/  MUFU.EX2 R172, R57 ;  /* 0x0000003900ac7308 */ /* 0x000ee20000000800 */
[----:B0-----:R-:W-:Y:S01]  /*3f50*/  FADD.FTZ R11, R83, R42 ;  /* 0x0000002a530b7221 */ /* 0x001fe20000010000 */
[----:B--2---:R-:W-:-:S06]  /*3f60*/  FADD.FTZ R13, R33, R44 ;  /* 0x0000002c210d7221 */ /* 0x004fcc0000010000 */
[----:B------:R-:W0:Y:S01]  /*3f70*/  MUFU.EX2 R15, R15 ;  /* 0x0000000f000f7308 */ /* 0x000e220000000800 */
[C---:B-1----:R-:W-:Y:S01]  /*3f80*/  FADD.FTZ R42, R36.reuse, R11 ;  /* 0x0000000b242a7221 */ /* 0x042fe20000010000 */
[----:B------:R-:W-:-:S06]  /*3f90*/  F2FP.BF16.F32.PACK_AB R177, R36, R83 ;  /* 0x0000005324b1723e */ /* 0x000fcc00000010ff */
[----:B------:R-:W1:Y:S01]  /*3fa0*/  MUFU.EX2 R29, R29 ;  /* 0x0000001d001d7308 */ /* 0x000e620000000800 */
[C---:B---3--:R-:W-:Y:S01]  /*3fb0*/  FADD.FTZ R44, R172.reuse, R13 ;  /* 0x0000000dac2c7221 */ /* 0x048fe20000010000 */
[----:B------:R-:W-:-:S06]  /*3fc0*/  F2FP.BF16.F32.PACK_AB R172, R172, R33 ;  /* 0x00000021acac723e */ /* 0x000fcc00000010ff */
[----:B------:R-:W2:Y:S01]  /*3fd0*/  MUFU.EX2 R38, R55 ;  /* 0x0000003700267308 */ /* 0x000ea20000000800 */
[----:B0-----:R-:W-:-:S07]  /*3fe0*/  FADD.FTZ R11, R15, R42 ;  /* 0x0000002a0f0b7221 */ /* 0x001fce0000010000 */
[----:B------:R-:W0:Y:S01]  /*3ff0*/  MUFU.EX2 R174, R61 ;  /* 0x0000003d00ae7308 */ /* 0x000e220000000800 */
[----:B-1----:R-:W-:-:S07]  /*4000*/  FADD.FTZ R13, R29, R44 ;  /* 0x0000002c1d0d7221 */ /* 0x002fce0000010000 */
[----:B------:R-:W1:Y:S01]  /*4010*/  MUFU.EX2 R25, R25 ;  /* 0x0000001900197308 */ /* 0x000e620000000800 */
[C---:B--2---:R-:W-:Y:S01]  /*4020*/  FADD.FTZ R20, R38.reuse, R11 ;  /* 0x0000000b26147221 */ /* 0x044fe20000010000 */
[----:B------:R-:W-:Y:S01]  /*4030*/  F2FP.BF16.F32.PACK_AB R179, R38, R15 ;  /* 0x0000000f26b3723e */ /* 0x000fe200000010ff */
[----:B------:R-:W-:Y:S02]  /*4040*/  VIADD R15, R72, 0xfffffffe ;  /* 0xfffffffe480f7836 */ /* 0x000fe40000000000 */
[----:B------:R-:W-:-:S03]  /*4050*/  FADD.FTZ R11, R173, R20 ;  /* 0x00000014ad0b7221 */ /* 0x000fc60000010000 */
        /* <DEDUP_REMOVED lines=11> */
[----:B------:R-:W0:Y:S01]  /*4110*/  MUFU.EX2 R2, R63 ;  /* 0x0000003f00027308 */ /* 0x000e220000000800 */
[----:B-1----:R-:W-:-:S07]  /*4120*/  FADD.FTZ R11, R3, R20 ;  /* 0x00000014030b7221 */ /* 0x002fce0000010000 */
[----:B------:R-:W1:Y:S01]  /*4130*/  MUFU.EX2 R14, R14 ;  /* 0x0000000e000e7308 */ /* 0x000e620000000800 */
[----:B--2---:R-:W-:-:S07]  /*4140*/  FADD.FTZ R13, R21, R28 ;  /* 0x0000001c150d7221 */ /* 0x004fce0000010000 */
[----:B------:R-:W2:Y:S01]  /*4150*/  MUFU.EX2 R85, R85 ;  /* 0x0000005500557308 */ /* 0x000ea20000000800 */
[C---:B0-----:R-:W-:Y:S01]  /*4160*/  FADD.FTZ R28, R2.reuse, R11 ;  /* 0x0000000b021c7221 */ /* 0x041fe20000010000 */
[----:B------:R-:W-:Y:S01]  /*4170*/  F2FP.BF16.F32.PACK_AB R175, R2, R3 ;  /* 0x0000000302af723e */ /* 0x000fe200000010ff */
[----:B------:R-:W-:-:S05]  /*4180*/  VIADD R2, R74, UR5 ;  /* 0x000000054a027c36 */ /* 0x000fca0008000000 */
[----:B------:R-:W0:Y:S01]  /*4190*/  MUFU.EX2 R10, R67 ;  /* 0x00000043000a7308 */ /* 0x000e220000000800 */
[C---:B-1----:R-:W-:Y:S01]  /*41a0*/  FADD.FTZ R11, R14.reuse, R13 ;  /* 0x0000000d0e0b7221 */ /* 0x042fe20000010000 */
[----:B------:R-:W-:-:S06]  /*41b0*/  F2FP.BF16.F32.PACK_AB R170, R14, R21 ;  /* 0x000000150eaa723e */ /* 0x000fcc00000010ff */
[----:B------:R-:W1:Y:S01]  /*41c0*/  MUFU.EX2 R87, R87 ;  /* 0x0000005700577308 */ /* 0x000e620000000800 */
[----:B--2---:R-:W-:-:S07]  /*41d0*/  FADD.FTZ R13, R85, R28 ;  /* 0x0000001c550d7221 */ /* 0x004fce0000010000 */
[----:B------:R-:W2:Y:S01]  /*41e0*/  MUFU.EX2 R20, R71 ;  /* 0x0000004700147308 */ /* 0x000ea20000000800 */
[C---:B0-----:R-:W-:Y:S01]  /*41f0*/  FADD.FTZ R12, R10.reuse, R13 ;  /* 0x0000000d0a0c7221 */ /* 0x041fe20000010000 */
[----:B------:R-:W-:-:S03]  /*4200*/  F2FP.BF16.F32.PACK_AB R169, R10, R85 ;  /* 0x000000550aa9723e */ /* 0x000fc600000010ff */
[----:B-1----:R-:W-:-:S04]  /*4210*/  FADD.FTZ R13, R87, R12 ;  /* 0x0000000c570d7221 */ /* 0x002fc80000010000 */
[C---:B--2---:R-:W-:Y:S01]  /*4220*/  FADD.FTZ R10, R20.reuse, R13 ;  /* 0x0000000d140a7221 */ /* 0x044fe20000010000 */
[----:B------:R-:W-:Y:S01]  /*4230*/  F2FP.BF16.F32.PACK_AB R171, R20, R87 ;  /* 0x0000005714ab723e */ /* 0x000fe200000010ff */
[----:B------:R-:W-:Y:S06]  /*4240*/  @!P5 BRA `(.L_x_4557) ;  /* 0x000000000048d947 */ /* 0x000fec0003800000 */
[C---:B------:R-:W-:Y:S01]  /*4250*/  ISETP.GT.AND P1, PT, R74.reuse, RZ, PT ;  /* 0x000000ff4a00720c */ /* 0x040fe20003f24270 */
[----:B------:R-:W-:-:S12]  /*4260*/  VIADD R3, R74, 0xffffffff ;  /* 0xffffffff4a037836 */ /* 0x000fd80000000000 */
[----:B------:R-:W-:Y:S05]  /*4270*/  @P1 BRA `(.L_x_4558) ;  /* 0x0000000000201947 */ /* 0x000fea0003800000 */
[----:B------:R-:W0:Y:S01]  /*4280*/  LDC R14, c[0x0][0x9e4] ;  /* 0x00027900ff0e7b82 */ /* 0x000e220000000800 */
[----:B------:R-:W-:Y:S01]  /*4290*/  IMAD.MOV R3, RZ, RZ, -R74 ;  /* 0x000000ffff037224 */ /* 0x000fe200078e0a4a */
[----:B0-----:R-:W-:-:S13]  /*42a0*/  ISETP.NE.AND P1, PT, R14, 0x1, PT ;  /* 0x000000010e00780c */ /* 0x001fda0003f25270 */
[----:B------:R-:W0:Y:S02]  /*42b0*/  @P1 LDC.64 R12, c[0x0][0x9e8] ;  /* 0x00027a00ff0c1b82 */ /* 0x000e240000000a00 */
[----:B0-----:R-:W-:-:S05]  /*42c0*/  @P1 IMAD.HI.U32 R12, R3, R12, RZ ;  /* 0x0000000c030c1227 */ /* 0x001fca00078e00ff */
[----:B------:R-:W-:-:S04]  /*42d0*/  @P1 SHF.R.U32.HI R3, RZ, R13, R12 ;  /* 0x0000000dff031219 */ /* 0x000fc8000001160c */
[----:B------:R-:W-:Y:S01]  /*42e0*/  LOP3.LUT R3, RZ, R3, RZ, 0x33, !PT ;  /* 0x00000003ff037212 */ /* 0x000fe200078e33ff */
[----:B------:R-:W-:Y:S06]  /*42f0*/  BRA `(.L_x_4559) ;  /* 0x0000000000147947 */ /* 0x000fec0003800000 */
.L_x_4558:
[----:B------:R-:W0:Y:S02]  /*4300*/  LDC R14, c[0x0][0x9e4] ;  /* 0x00027900ff0e7b82 */ /* 0x000e240000000800 */
[----:B0-----:R-:W-:-:S13]  /*4310*/  ISETP.NE.AND P1, PT, R14, 0x1, PT ;  /* 0x000000010e00780c */ /* 0x001fda0003f25270 */
[----:B------:R-:W0:Y:S02]  /*4320*/  @P1 LDC.64 R12, c[0x0][0x9e8] ;  /* 0x00027a00ff0c1b82 */ /* 0x000e240000000a00 */
[----:B0-----:R-:W-:-:S05]  /*4330*/  @P1 IMAD.HI.U32 R12, R3, R12, RZ ;  /* 0x0000000c030c1227 */ /* 0x001fca00078e00ff */
[----:B------:R-:W-:-:S07]  /*4340*/  @P1 SHF.R.U32.HI R3, RZ, R13, R12 ;  /* 0x0000000dff031219 */ /* 0x000fce000001160c */
.L_x_4559:
[----:B------:R-:W-:-:S05]  /*4350*/  IMAD R3, R3, R14, R14 ;  /* 0x0000000e03037224 */ /* 0x000fca00078e020e */
[----:B------:R-:W-:-:S07]  /*4360*/  VIMNMX R2, R2, R3, PT ;  /* 0x0000000302027248 */ /* 0x000fce0003fe0100 */
.L_x_4557:
[----:B------:R-:W-:Y:S01]  /*4370*/  IMAD.HI R12, R2, 0x2aaaaaab, RZ ;  /* 0x2aaaaaab020c7827 */ /* 0x000fe200078e02ff */
[----:B------:R-:W-:Y:S02]  /*4380*/  CS2R R118, SRZ ;  /* 0x0000000000767805 */ /* 0x000fe4000001ff00 */
[----:B------:R-:W-:Y:S02]  /*4390*/  CS2R R116, SRZ ;  /* 0x0000000000747805 */ /* 0x000fe4000001ff00 */
[----:B------:R-:W-:Y:S01]  /*43a0*/  CS2R R114, SRZ ;  /* 0x0000000000727805 */ /* 0x000fe2000001ff00 */
[----:B------:R-:W-:Y:S01]  /*43b0*/  IMAD.MOV.U32 R3, RZ, RZ, 0x3f800000 ;  /* 0x3f800000ff037424 */ /* 0x000fe200078e00ff */
[----:B------:R-:W-:Y:S01]  /*43c0*/  SHF.R.U32.HI R13, RZ, 0x1f, R12 ;  /* 0x0000001fff0d7819 */ /* 0x000fe2000001160c */
[----:B------:R-:W-:Y:S01]  /*43d0*/  IMAD.MOV.U32 R2, RZ, RZ, 0x3f800000 ;  /* 0x3f800000ff027424 */ /* 0x000fe200078e00ff */
[----:B------:R-:W-:Y:S02]  /*43e0*/  CS2R R112, SRZ ;  /* 0x0000000000707805 */ /* 0x000fe4000001ff00 */
[----:B------:R-:W-:-:S02]  /*43f0*/  CS2R R110, SRZ ;  /* 0x00000000006e7805 */ /* 0x000fc4000001ff00 */
[----:B------:R-:W-:Y:S02]  /*4400*/  LEA.HI.SX32 R13, R12, R13, 0x1c ;  /* 0x0000000d0c0d7211 */ /* 0x000fe400078fe2ff */
[----:B------:R-:W-:Y:S02]  /*4410*/  CS2R R108, SRZ ;  /* 0x00000000006c7805 */ /* 0x000fe4000001ff00 */
[----:B------:R-:W-:Y:S02]  /*4420*/  CS2R R106, SRZ ;  /* 0x00000000006a7805 */ /* 0x000fe4000001ff00 */
[----:B------:R-:W-:Y:S02]  /*4430*/  CS2R R104, SRZ ;  /* 0x0000000000687805 */ /* 0x000fe4000001ff00 */
[----:B------:R-:W-:Y:S02]  /*4440*/  VIMNMX R14, R194, R13, !PT ;  /* 0x0000000dc20e7248 */ /* 0x000fe40007fe0100 */
[----:B------:R-:W-:-:S02]  /*4450*/  CS2R R102, SRZ ;  /* 0x0000000000667805 */ /* 0x000fc4000001ff00 */
[----:B------:R-:W-:Y:S02]  /*4460*/  CS2R R100, SRZ ;  /* 0x0000000000647805 */ /* 0x000fe4000001ff00 */
[----:B------:R-:W-:Y:S02]  /*4470*/  CS2R R98, SRZ ;  /* 0x0000000000627805 */ /* 0x000fe4000001ff00 */
[----:B------:R-:W-:Y:S02]  /*4480*/  ISETP.GE.AND P1, PT, R15, R14, PT ;  /* 0x0000000e0f00720c */ /* 0x000fe40003f26270 */
        /* <DEDUP_REMOVED lines=47> */
.L_x_4579:
[----:B------:R-:W-:-:S04]  /*4780*/  UISETP.NE.AND UP0, UPT, UR4, 0x1, UPT ;  /* 0x000000010400788c */ /* 0x000fc8000bf05270 */
[----:B------:R-:W-:-:S04]  /*4790*/  USEL UR38, URZ, 0x1, UP0 ;  /* 0x000000013f267887 */ /* 0x000fc80008000000 */
[----:B------:R-:W-:Y:S01]  /*47a0*/  ULOP3.LUT UR38, UR7, UR38, URZ, 0x3c, !UPT ;  /* 0x0000002607267292 */ /* 0x000fe2000f8e3c3f */
[----:B------:R-:W-:Y:S11]  /*47b0*/  @!P0 BRA `(.L_x_4561) ;  /* 0x0000000000048947 */ /* 0x000ff60003800000 */
[----:B------:R-:W-:Y:S01]  /*47c0*/  BPT.TRAP 0x1 ;  /* 0x000000040000795c */ /* 0x000fe20000300000 */
.L_x_4561:
        /* <DEDUP_REMOVED lines=9> */
.L_x_4562:
[----:B-1----:R-:W-:Y:S05]  /*4860*/  @P1 BRA `(.L_x_4563) ;  /* 0x0000000000081947 */ /* 0x002fea0003800000 */
[----:B------:R-:W1:Y:S02]  /*4870*/  SYNCS.PHASECHK.TRANS64.TRYWAIT P1, [UR6+0x30830], R0 ;  /* 0x03083000ff0075a7 */ /* 0x000e640008020146 */
[----:B-1----:R-:W-:Y:S05]  /*4880*/  @!P1 BRA `(.L_x_4564) ;  /* 0x0000011400509947 */ /* 0x002fea0003800000 */
.L_x_4563:
        /* <DEDUP_REMOVED lines=167> */
.L_x_4565:
[----:B------:R-:W-:Y:S01]  /*5300*/  ULEA UR5, UR4, UR40, 0x3 ;  /* 0x0000002804057291 */ /* 0x000fe2000f8e183f */
[----:B01----:R-:W-:-:S05]  /*5310*/  IMAD.U32 R0, RZ, RZ, UR7 ;  /* 0x00000007ff007e24 */ /* 0x003fca000f8e00ff */
[----:B------:R-:W-:-:S04]  /*5320*/  SHF.L.U32 R0, R0, 0x1f, RZ ;  /* 0x0000001f00007819 */ /* 0x000fc800000006ff */
[----:B------:R0:W1:Y:S01]  /*5330*/  SYNCS.PHASECHK.TRANS64.TRYWAIT P1, [UR5+0x30850], R0 ;  /* 0x03085000ff0075a7 */ /* 0x0000620008020145 */
[----:B------:R-:W-:Y:S05]  /*5340*/  @!P0 BRA `(.L_x_4566) ;  /* 0x0000000000048947 */ /* 0x000fea0003800000 */
[----:B------:R-:W-:Y:S01]  /*5350*/  BPT.TRAP 0x1 ;  /* 0x000000040000795c */ /* 0x000fe20000300000 */
.L_x_4566:
[----:B-1----:R-:W-:Y:S05]  /*5360*/  @P1 BRA `(.L_x_4567) ;  /* 0x0000000000081947 */ /* 0x002fea0003800000 */
[----:B------:R-:W1:Y:S02]  /*5370*/  SYNCS.PHASECHK.TRANS64.TRYWAIT P1, [UR5+0x30850], R0 ;  /* 0x03085000ff0075a7 */ /* 0x000e640008020145 */
[----:B-1----:R-:W-:Y:S05]  /*5380*/  @!P1 BRA `(.L_x_4568) ;  /* 0x0000010800a89947 */ /* 0x002fea0003800000 */
.L_x_4567:
        /* <DEDUP_REMOVED lines=36> */
[----:B------:R-:W-:Y:S05]  /*55d0*/  @!P0 BRA `(.L_x_4569) ;  /* 0x0000000000048947 */ /* 0x000fea0003800000 */
[----:B------:R-:W-:Y:S01]  /*55e0*/  BPT.TRAP 0x1 ;  /* 0x000000040000795c */ /* 0x000fe20000300000 */
.L_x_4569:
[----:B------:R-:W-:Y:S01]  /*55f0*/  ISETP.NE.AND P2, PT, R203, 0x1, PT ;  /* 0x00000001cb00780c */ /* 0x000fe20003f45270 */
[----:B------:R-:W-:Y:S01]  /*5600*/  IMAD.IADD R5, R192, 0x1, R22 ;  /* 0x00000001c0057824 */ /* 0x000fe200078e0216 */
[----:B------:R-:W-:Y:S01]  /*5610*/  UIADD3 UR6, UR6, 0x30840, URZ ;  /* 0x0003084006067890 */ /* 0x000fe2000fffe03f */
[----:B------:R-:W-:Y:S01]  /*5620*/  IMAD R168, R15, -0x60, RZ ;  /* 0xffffffa00fa87824 */ /* 0x000fe200078e02ff */
[----:B------:R-:W-:Y:S01]  /*5630*/  LOP3.LUT P1, RZ, R16, 0x80000, RZ, 0xc0, !PT ;  /* 0x0008000010ff7812 */ /* 0x000fe2000782c0ff */
[----:B------:R-:W-:Y:S02]  /*5640*/  ULOP3.LUT UR4, URZ, UR43, URZ, 0x33, !UPT ;  /* 0x0000002b3f047292 */ /* 0x000fe4000f8e333f */
[----:B------:R-:W-:-:S06]  /*5650*/  UPRMT UR6, UR60, 0x654, UR6 ;  /* 0x000006543c067896 */ /* 0x000fcc0008000006 */
[----:B01----:R-:W0:Y:S08]  /*5660*/  @P2 LDC R0, c[0x0][0x44c] ;  /* 0x00011300ff002b82 */ /* 0x003e300000000800 */
[----:B------:R-:W1:Y:S01]  /*5670*/  @P2 LDC R3, c[0x0][0x450] ;  /* 0x00011400ff032b82 */ /* 0x000e620000000800 */
[----:B------:R-:W-:Y:S01]  /*5680*/  SYNCS.ARRIVE.TRANS64.RED.A1T0 RZ, [UR6], RZ ;  /* 0x000000ffffff79a7 */ /* 0x000fe20008100406 */
[----:B0-----:R-:W-:-:S05]  /*5690*/  @P2 IMAD.HI.U32 R0, R5, R0, RZ ;  /* 0x0000000005002227 */ /* 0x001fca00078e00ff */
[----:B-1----:R-:W-:Y:S01]  /*56a0*/  @P2 SHF.R.U32.HI R5, RZ, R3, R0 ;  /* 0x00000003ff052219 */ /* 0x002fe20000011600 */
[----:B------:R-:W-:-:S04]  /*56b0*/  VIADD R0, R168, 0x1 ;  /* 0x00000001a8007836 */ /* 0x000fc80000000000 */
[----:B------:R-:W0:Y:S01]  /*56c0*/  SHFL.IDX PT, R21, R5, RZ, 0x1c1f ;  /* 0x001c1fff05157589 */ /* 0x000e2200000e0000 */
[----:B------:R-:W-:-:S05]  /*56d0*/  IMAD R0, R23, -0x2, R0 ;  /* 0xfffffffe17007824 */ /* 0x000fca00078e0200 */
[----:B------:R-:W-:Y:S01]  /*56e0*/  IADD3 R2, -R18, R0, R17 ;  /* 0x0000000012027210 */ /* 0x000fe20007ffe111 */
[----:B------:R-:W-:-:S04]  /*56f0*/  VIADD R0, R0, 0xffffffff ;  /* 0xffffffff00007836 */ /* 0x000fc80000000000 */
[C---:B------:R-:W-:Y:S02]  /*5700*/  VIADD R170, R2.reuse, UR54 ;  /* 0x0000003602aa7c36 */ /* 0x040fe40008000000 */
        /* <DEDUP_REMOVED lines=16> */
.L_x_4572:
[----:B------:R-:W-:-:S05]  /*5810*/  IMAD.U32 R169, RZ, RZ, UR42 ;  /* 0x0000002affa97e24 */ /* 0x000fca000f8e00ff */
[----:B------:R-:W-:-:S13]  /*5820*/  ISETP.NE.AND P1, PT, R169, 0x1, PT ;  /* 0x00000001a900780c */ /* 0x000fda0003f25270 */
[----:B------:R-:W0:Y:S02]  /*5830*/  @P1 LDC.64 R2, c[0x0][0x9e8] ;  /* 0x00027a00ff021b82 */ /* 0x000e240000000a00 */
[----:B0-----:R-:W-:-:S05]  /*5840*/  @P1 IMAD.HI.U32 R2, R21, R2, RZ ;  /* 0x0000000215021227 */ /* 0x001fca00078e00ff */
[----:B------:R-:W-:-:S07]  /*5850*/  @P1 SHF.R.U32.HI R21, RZ, R3, R2 ;  /* 0x00000003ff151219 */ /* 0x000fce0000011602 */
.L_x_4573:
[----:B------:R-:W-:Y:S05]  /*5860*/  BSYNC B0 ;  /* 0x0000000000007941 */ /* 0x000fea0003800000 */
.L_x_4571:
[----:B------:R-:W-:-:S05]  /*5870*/  IMAD R21, R21, R169, R0 ;  /* 0x000000a915157224 */ /* 0x000fca00078e0200 */
[----:B------:R-:W-:Y:S02]  /*5880*/  VIADDMNMX R4, R21, R169, R4, PT ;  /* 0x000000a915047246 */ /* 0x000fe40003800104 */
[----:B------:R-:W-:-:S07]  /*5890*/  VIMNMX R20, R20, R21, !PT ;  /* 0x0000001514147248 */ /* 0x000fce0007fe0100 */
.L_x_4570:
        /* <DEDUP_REMOVED lines=151> */
.L_x_4576:
[----:B------:R-:W-:-:S05]  /*6210*/  IMAD.U32 R120, RZ, RZ, UR42 ;  /* 0x0000002aff787e24 */ /* 0x000fca000f8e00ff */
[----:B------:R-:W-:-:S13]  /*6220*/  ISETP.NE.AND P6, PT, R120, 0x1, PT ;  /* 0x000000017800780c */ /* 0x000fda0003fc5270 */
[----:B------:R-:W0:Y:S02]  /*6230*/  @P6 LDC.64 R2, c[0x0][0x9e8] ;  /* 0x00027a00ff026b82 */ /* 0x000e240000000a00 */
[----:B0-----:R-:W-:-:S05]  /*6240*/  @P6 IMAD.HI.U32 R2, R5, R2, RZ ;  /* 0x0000000205026227 */ /* 0x001fca00078e00ff */
[----:B------:R-:W-:-:S07]  /*6250*/  @P6 SHF.R.U32.HI R5, RZ, R3, R2 ;  /* 0x00000003ff056219 */ /* 0x000fce0000011602 */
.L_x_4577:
[----:B------:R-:W-:Y:S05]  /*6260*/  BSYNC B0 ;  /* 0x0000000000007941 */ /* 0x000fea0003800000 */
.L_x_4575:
[----:B------:R-:W-:-:S05]  /*6270*/  IMAD R5, R5, R120, R0 ;  /* 0x0000007805057224 */ /* 0x000fca00078e0200 */
[----:B------:R-:W-:Y:S02]  /*6280*/  VIADDMNMX R4, R5, R120, R4, PT ;  /* 0x0000007805047246 */ /* 0x000fe40003800104 */
[----:B------:R-:W-:-:S07]  /*6290*/  VIMNMX R20, R20, R5, !PT ;  /* 0x0000000514147248 */ /* 0x000fce0007fe0100 */
.L_x_4574:
[C---:B------:R-:W-:Y:S02]  /*62a0*/  ISETP.GT.AND P1, PT, R20.reuse, 0x1, !P1 ;  /* 0x000000011400780c */ /* 0x040fe40004f24270 */
        /* <DEDUP_REMOVED lines=63> */
[C---:B------:R-:W-:Y:S02]  /*66a0*/  LOP3.LUT P1, RZ, R16.reuse, 0x1000, RZ, 0xc0, !PT ;  /* 0x0000100010ff7812 */ /* 0x040fe4000782c0ff */
[----:B------:R-:W-:-:S02]  /*66b0*/  LOP3.LUT P2, RZ, R16, 0x40, RZ, 0xc0, !PT ;  /* 0x0000004010ff7812 */ /* 0x000fc4000784c0ff */
[----:B------:R-:W-:Y:S02]  /*66c0*/  ISETP.GT.AND P1, PT, R20, 0x30, !P1 ;  /* 0x000000301400780c */ /* 0x000fe40004f24270 */
[----:B------:R-:W-:Y:S02]  /*66d0*/  FMNMX.FTZ R0, R187, R0, !PT ;  /* 0x00000000bb007209 */ /* 0x000fe40007810000 */
[----:B------:R-:W-:Y:S02]  /*66e0*/  ISETP.LT.OR P1, PT, R4, 0x31, P1 ;  /* 0x000000310400780c */ /* 0x000fe40000f21670 */
[----:B------:R-:W-:Y:S02]  /*66f0*/  FMNMX.FTZ R120, R165, R0, !PT ;  /* 0x00000000a5787209 */ /* 0x000fe40007810000 */
[----:B------:R-:W-:Y:S01]  /*6700*/  FSEL R215, R146, -INF , !P1 ;  /* 0xff80000092d77808 */ /* 0x000fe20004800000 */
[----:B------:R-:W0:Y:S01]  /*6710*/  LDC R0, c[0x0][0x988] ;  /* 0x00026200ff007b82 */ /* 0x000e220000000800 */
[C---:B------:R-:W-:Y:S01]  /*6720*/  LOP3.LUT P1, RZ, R16.reuse, 0x800, RZ, 0xc0, !PT ;  /* 0x0000080010ff7812 */ /* 0x040fe2000782c0ff */
[----:B------:R-:W1:Y:S01]  /*6730*/  SHFL.BFLY PT, R5, R120, 0x2, 0x1f ;  /* 0x0c401f0078057f89 */ /* 0x000e6200000e0000 */
        /* <DEDUP_REMOVED lines=14> */
[----:B-1----:R-:W-:Y:S02]  /*6820*/  FMNMX.FTZ R124, R120, R5, !PT ;  /* 0x00000005787c7209 */ /* 0x002fe40007810000 */
[----:B------:R-:W-:Y:S02]  /*6830*/  ISETP.GT.AND P1, PT, R20, 0x39, !P1 ;  /* 0x000000391400780c */ /* 0x000fe40004f24270 */
[C---:B------:R-:W-:Y:S01]  /*6840*/  ISETP.LT.OR P4, PT, R4.reuse, 0x52, P4 ;  /* 0x000000520400780c */ /* 0x040fe20002781670 */
[----:B------:R-:W1:Y:S01]  /*6850*/  SHFL.BFLY PT, R5, R124, 0x1, 0x1f ;  /* 0x0c201f007c057f89 */ /* 0x000e6200000e0000 */
[C---:B------:R-:W-:Y:S02]  /*6860*/  ISETP.LT.OR P1, PT, R4.reuse, 0x3a, P1 ;  /* 0x0000003a0400780c */ /* 0x040fe40000f21670 */
[----:B------:R-:W-:-:S02]  /*6870*/  ISETP.LT.OR P5, PT, R4, 0x59, P5 ;  /* 0x000000590400780c */ /* 0x000fc40002fa1670 */
[----:B------:R-:W-:Y:S02]  /*6880*/  FSEL R151, R151, -INF , !P1 ;  /* 0xff80000097977808 */ /* 0x000fe40004800000 */
[----:B------:R-:W-:Y:S02]  /*6890*/  LOP3.LUT P1, RZ, R16, 0x100, RZ, 0xc0, !PT ;  /* 0x0000010010ff7812 */ /* 0x000fe4000782c0ff */
[----:B------:R-:W-:Y:S02]  /*68a0*/  FSEL R163, R163, -INF , !P4 ;  /* 0xff800000a3a37808 */ /* 0x000fe40006000000 */
[----:B------:R-:W-:-:S04]  /*68b0*/  ISETP.GT.AND P1, PT, R20, 0x40, !P1 ;  /* 0x000000401400780c */ /* 0x000fc80004f24270 */
[----:B------:R-:W-:-:S04]  /*68c0*/  ISETP.LT.OR P1, PT, R4, 0x41, P1 ;  /* 0x000000410400780c */ /* 0x000fc80000f21670 */
[----:B------:R-:W-:Y:S02]  /*68d0*/  FSEL R219, R154, -INF , !P1 ;  /* 0xff8000009adb7808 */ /* 0x000fe40004800000 */
[----:B------:R-:W-:Y:S02]  /*68e0*/  LOP3.LUT P1, RZ, R16, 0x80, RZ, 0xc0, !PT ;  /* 0x0000008010ff7812 */ /* 0x000fe4000782c0ff */
[----:B-1----:R-:W-:Y:S02]  /*68f0*/  FMNMX.FTZ R5, R124, R5, !PT ;  /* 0x000000057c057209 */ /* 0x002fe40007810000 */
[----:B------:R-:W-:-:S03]  /*6900*/  ISETP.GT.AND P1, PT, R20, 0x41, !P1 ;  /* 0x000000411400780c */ /* 0x000fc60004f24270 */
[----:B0-----:R-:W-:Y:S01]  /*6910*/  FMUL.FTZ R2, R5, R0 ;  /* 0x0000000005027220 */ /* 0x001fe20000410000 */
        /* <DEDUP_REMOVED lines=14> */
[----:B------:R-:W-:Y:S02]  /*6a00*/  FSETP.NEU.FTZ.AND P1, PT, R5, -INF , PT ;  /* 0xff8000000500780b */ /* 0x000fe40003f3d000 */
[----:B------:R-:W-:Y:S02]  /*6a10*/  FMNMX.FTZ R120, R122, R13, !PT ;  /* 0x0000000d7a787209 */ /* 0x000fe40007810000 */
[----:B------:R-:W-:Y:S02]  /*6a20*/  FSEL R2, R2, RZ, P1 ;  /* 0x000000ff02027208 */ /* 0x000fe40000800000 */
[----:B------:R-:W-:Y:S02]  /*6a30*/  FMNMX.FTZ R120, R123, R120, !PT ;  /* 0x000000787b787209 */ /* 0x000fe40007810000 */
[----:B------:R-:W-:Y:S01]  /*6a40*/  ISETP.LT.OR P2, PT, R4, 0x5a, P2 ;  /* 0x0000005a0400780c */ /* 0x000fe20001741670 */
        /* <DEDUP_REMOVED lines=11> */
[-CC-:B------:R-:W-:Y:S01]  /*6b00*/  FFMA.FTZ R149, R153, R0.reuse, -R2.reuse ;  /* 0x0000000099957223 */ /* 0x180fe20000010802 */
[--C-:B------:R-:W-:Y:S01]  /*6b10*/  FFMA.FTZ R186, R125, R0, -R2.reuse ;  /* 0x000000007dba7223 */ /* 0x100fe20000010802 */
[----:B------:R-:W-:Y:S01]  /*6b20*/  FMNMX.FTZ R120, R131, R120, !PT ;  /* 0x0000007883787209 */ /* 0x000fe20007810000 */
[-CC-:B------:R-:W-:Y:S01]  /*6b30*/  FFMA.FTZ R125, R133, R0.reuse, -R2.reuse ;  /* 0x00000000857d7223 */ /* 0x180fe20000010802 */
[-CC-:B------:R-:W-:Y:S01]  /*6b40*/  FFMA.FTZ R133, R145, R0.reuse, -R2.reuse ;  /* 0x0000000091857223 */ /* 0x180fe20000010802 */
[--C-:B------:R-:W-:Y:S01]  /*6b50*/  FFMA.FTZ R145, R157, R0, -R2.reuse ;  /* 0x000000009d917223 */ /* 0x100fe20000010802 */
[----:B------:R-:W-:Y:S01]  /*6b60*/  FMNMX.FTZ R120, R191, R120, !PT ;  /* 0x00000078bf787209 */ /* 0x000fe20007810000 */
[-CC-:B------:R-:W-:Y:S01]  /*6b70*/  FFMA.FTZ R225, R225, R0.reuse, -R2.reuse ;  /* 0x00000000e1e17223 */ /* 0x180fe20000010802 */
[----:B------:R-:W-:Y:S01]  /*6b80*/  FSEL R157, R5, RZ, P1 ;  /* 0x000000ff059d7208 */ /* 0x000fe20000800000 */
[--C-:B------:R-:W-:Y:S01]  /*6b90*/  FFMA.FTZ R188, R175, R0, -R2.reuse ;  /* 0x00000000afbc7223 */ /* 0x100fe20000010802 */
[----:B------:R-:W-:Y:S01]  /*6ba0*/  FMNMX.FTZ R120, R135, R120, !PT ;  /* 0x0000007887787209 */ /* 0x000fe20007810000 */
[-CC-:B------:R-:W-:Y:S01]  /*6bb0*/  FFMA.FTZ R190, R173, R0.reuse, -R2.reuse ;  /* 0x00000000adbe7223 */ /* 0x180fe20000010802 */
[----:B------:R-:W-:Y:S01]  /*6bc0*/  FFMA.FTZ R171, R171, R0, -R2 ;  /* 0x00000000abab7223 */ /* 0x000fe20000010802 */
[----:B------:R-:W-:Y:S01]  /*6bd0*/  FADD.FTZ R157, -R157, R12 ;  /* 0x0000000c9d9d7221 */ /* 0x000fe20000010100 */
[----:B------:R-:W-:Y:S01]  /*6be0*/  FMNMX.FTZ R120, R211, R120, !PT ;  /* 0x00000078d3787209 */ /* 0x000fe20007810000 */
[-CC-:B------:R-:W-:Y:S01]  /*6bf0*/  FFMA.FTZ R129, R129, R0.reuse, -R2.reuse ;  /* 0x0000000081817223 */ /* 0x180fe20000010802 */
[-CC-:B------:R-:W-:Y:S01]  /*6c00*/  FFMA.FTZ R176, R177, R0.reuse, -R2.reuse ;  /* 0x00000000b1b07223 */ /* 0x180fe20000010802 */
[----:B------:R-:W-:Y:S01]  /*6c10*/  FMUL.FTZ R157, R157, R0 ;  /* 0x000000009d9d7220 */ /* 0x000fe20000410000 */
[----:B------:R-:W-:Y:S01]  /*6c20*/  FMNMX.FTZ R120, R139, R120, !PT ;  /* 0x000000788b787209 */ /* 0x000fe20007810000 */
[-CC-:B------:R-:W-:Y:S01]  /*6c30*/  FFMA.FTZ R178, R179, R0.reuse, -R2.reuse ;  /* 0x00000000b3b27223 */ /* 0x180fe20000010802 */
[-CC-:B------:R-:W-:Y:S01]  /*6c40*/  FFMA.FTZ R172, R181, R0.reuse, -R2.reuse ;  /* 0x00000000b5ac7223 */ /* 0x180fe20000010802 */
[--C-:B------:R-:W-:Y:S01]  /*6c50*/  FFMA.FTZ R174, R183, R0, -R2.reuse ;  /* 0x00000000b7ae7223 */ /* 0x100fe20000010802 */
[----:B------:R-:W-:Y:S01]  /*6c60*/  FMNMX.FTZ R120, R213, R120, !PT ;  /* 0x00000078d5787209 */ /* 0x000fe20007810000 */
[-CC-:B------:R-:W-:Y:S01]  /*6c70*/  FFMA.FTZ R168, R185, R0.reuse, -R2.reuse ;  /* 0x00000000b9a87223 */ /* 0x180fe20000010802 */
[----:B------:R-:W-:Y:S01]  /*6c80*/  FFMA.FTZ R170, R187, R0, -R2 ;  /* 0x00000000bbaa7223 */ /* 0x000fe20000010802 */
        /* <DEDUP_REMOVED lines=19> */
[----:B------:R-:W-:-:S05]  /*6dc0*/  FMNMX.FTZ R120, R167, R120, !PT ;  /* 0x00000078a7787209 */ /* 0x000fca0007810000 */
[----:B------:R-:W0:Y:S02]  /*6dd0*/  SHFL.BFLY PT, R141, R120, 0x2, 0x1f ;  /* 0x0c401f00788d7f89 */ /* 0x000e2400000e0000 */
[----:B------:R-:W-:Y:S08]  /*6de0*/  MUFU.EX2 R125, R125 ;  /* 0x0000007d007d7308 */ /* 0x000ff00000000800 */
[----:B------:R-:W-:Y:S08]  /*6df0*/  MUFU.EX2 R180, R180 ;  /* 0x000000b400b47308 */ /* 0x000ff00000000800 */
[----:B------:R-:W-:Y:S01]  /*6e00*/  MUFU.EX2 R121, R121 ;  /* 0x0000007900797308 */ /* 0x000fe20000000800 */
[----:B0-----:R-:W-:Y:S01]  /*6e10*/  FMNMX.FTZ R4, R120, R141, !PT ;  /* 0x0000008d78047209 */ /* 0x001fe20007810000 */
[----:B------:R-:W-:-:S06]  /*6e20*/  FFMA.FTZ R141, R161, R0, -R2 ;  /* 0x00000000a18d7223 */ /* 0x000fcc0000010802 */
[----:B------:R-:W-:Y:S01]  /*6e30*/  MUFU.EX2 R182, R182 ;  /* 0x000000b600b67308 */ /* 0x000fe20000000800 */
[----:B------:R-:W0:Y:S07]  /*6e40*/  SHFL.BFLY PT, R153, R4, 0x1, 0x1f ;  /* 0x0c201f0004997f89 */ /* 0x000e2e00000e0000 */
[----:B------:R-:W-:Y:S08]  /*6e50*/  MUFU.EX2 R137, R137 ;  /* 0x0000008900897308 */ /* 0x000ff00000000800 */
[----:B------:R-:W-:Y:S08]  /*6e60*/  MUFU.EX2 R176, R176 ;  /* 0x000000b000b07308 */ /* 0x000ff00000000800 */
[----:B------:R-:W-:Y:S01]  /*6e70*/  MUFU.EX2 R133, R133 ;  /* 0x0000008500857308 */ /* 0x000fe20000000800 */
[----:B0-----:R-:W-:Y:S01]  /*6e80*/  FMNMX.FTZ R4, R4, R153, !PT ;  /* 0x0000009904047209 */ /* 0x001fe20007810000 */
[----:B------:R-:W-:-:S03]  /*6e90*/  FFMA.FTZ R153, R165, R0, -R2 ;  /* 0x00000000a5997223 */ /* 0x000fc60000010802 */
[C---:B------:R-:W-:Y:S01]  /*6ea0*/  FSETP.NEU.FTZ.AND P1, PT, R4.reuse, -INF , PT ;  /* 0xff8000000400780b */ /* 0x040fe20003f3d000 */
[C---:B------:R-:W-:Y:S02]  /*6eb0*/  FMUL.FTZ R12, R4.reuse, R0 ;  /* 0x00000000040c7220 */ /* 0x040fe40000410000 */
[----:B------:R-:W0:Y:S01]  /*6ec0*/  MUFU.EX2 R2, R157 ;  /* 0x0000009d00027308 */ /* 0x000e220000000800 */
[----:B------:R-:W-:Y:S02]  /*6ed0*/  FSEL R128, R4, RZ, P1 ;  /* 0x000000ff04807208 */ /* 0x000fe40000800000 */
[----:B------:R-:W-:-:S05]  /*6ee0*/  FSEL R12, R12, RZ, P1 ;  /* 0x000000ff0c0c7208 */ /* 0x000fca0000800000 */
[----:B------:R-:W-:Y:S01]  /*6ef0*/  MUFU.EX2 R178, R178 ;  /* 0x000000b200b27308 */ /* 0x000fe20000000800 */
[-CC-:B------:R-:W-:Y:S01]  /*6f00*/  FFMA.FTZ R120, R3, R0.reuse, -R12.reuse ;  /* 0x0000000003787223 */ /* 0x180fe2000001080c */
[----:B------:R-:W-:Y:S01]  /*6f10*/  FADD.FTZ R3, -R128, R13 ;  /* 0x0000000d80037221 */ /* 0x000fe20000010100 */
[-CC-:B------:R-:W-:Y:S01]  /*6f20*/  FFMA.FTZ R20, R122, R0.reuse, -R12.reuse ;  /* 0x000000007a147223 */ /* 0x180fe2000001080c */
[-CC-:B------:R-:W-:Y:S01]  /*6f30*/  FFMA.FTZ R123, R123, R0.reuse, -R12.reuse ;  /* 0x000000007b7b7223 */ /* 0x180fe2000001080c */
[-CC-:B------:R-:W-:Y:S01]  /*6f40*/  FFMA.FTZ R127, R127, R0.reuse, -R12.reuse ;  /* 0x000000007f7f7223 */ /* 0x180fe2000001080c */
[-C--:B------:R-:W-:Y:S01]  /*6f50*/  FMUL.FTZ R3, R3, R0.reuse ;  /* 0x0000000003037220 */ /* 0x080fe20000410000 */
[-CC-:B------:R-:W-:Y:S01]  /*6f60*/  FFMA.FTZ R185, R189, R0.reuse, -R12.reuse ;  /* 0x00000000bdb97223 */ /* 0x180fe2000001080c */
[----:B------:R-:W-:Y:S01]  /*6f70*/  MUFU.EX2 R120, R120 ;  /* 0x0000007800787308 */ /* 0x000fe20000000800 */
[-CC-:B------:R-:W-:Y:S01]  /*6f80*/  FFMA.FTZ R122, R131, R0.reuse, -R12.reuse ;  /* 0x00000000837a7223 */ /* 0x180fe2000001080c */
[----:B0-----:R-:W-:Y:S01]  /*6f90*/  FFMA.FTZ R11, R2, R11, R225 ;  /* 0x0000000b020b7223 */ /* 0x001fe200000100e1 */
[-CC-:B------:R-:W-:Y:S01]  /*6fa0*/  FFMA.FTZ R187, R191, R0.reuse, -R12.reuse ;  /* 0x00000000bfbb7223 */ /* 0x180fe2000001080c */
[-CC-:B------:R-:W-:Y:S01]  /*6fb0*/  FFMA.FTZ R124, R135, R0.reuse, -R12.reuse ;  /* 0x00000000877c7223 */ /* 0x180fe2000001080c */
[-CC-:B------:R-:W-:Y:S01]  /*6fc0*/  FFMA.FTZ R181, R211, R0.reuse, -R12.reuse ;  /* 0x00000000d3b57223 */ /* 0x180fe2000001080c */
[----:B------:R-:W-:Y:S01]  /*6fd0*/  FADD.FTZ R11, R188, R11 ;  /* 0x0000000bbc0b7221 */ /* 0x000fe20000010000 */
        /* <DEDUP_REMOVED lines=13> */
[----:B------:R-:W1:Y:S08]  /*70b0*/  MUFU.EX2 R123, R123 ;  /* 0x0000007b007b7308 */ /* 0x000e700000000800 */
[----:B------:R-:W2:Y:S01]  /*70c0*/  MUFU.EX2 R127, R127 ;  /* 0x0000007f007f7308 */ /* 0x000ea20000000800 */
[----:B0-----:R-:W-:-:S07]  /*70d0*/  FFMA.FTZ R10, R3, R10, R20 ;  /* 0x0000000a030a7223 */ /* 0x001fce0000010014 */
[----:B------:R-:W0:Y:S01]  /*70e0*/  MUFU.EX2 R185, R185 ;  /* 0x000000b900b97308 */ /* 0x000e220000000800 */
[----:B-1----:R-:W-:Y:S01]  /*70f0*/  FADD.FTZ R13, R123, R10 ;  /* 0x0000000a7b0d7221 */ /* 0x002fe20000010000 */
[----:B------:R-:W-:-:S03]  /*7100*/  FADD.FTZ R10, R190, R11 ;  /* 0x0000000bbe0a7221 */ /* 0x000fc60000010000 */
        /* <DEDUP_REMOVED lines=9> */
[----:B------:R-:W-:-:S03]  /*71a0*/  FFMA.FTZ R134, R155, R0, -R12 ;  /* 0x000000009b867223 */ /* 0x000fc6000001080c */
[----:B------:R-:W-:Y:S02]  /*71b0*/  FADD.FTZ R13, R125, R136 ;  /* 0x000000887d0d7221 */ /* 0x000fe40000010000 */
[----:B------:R-:W0:Y:S01]  /*71c0*/  MUFU.EX2 R124, R124 ;  /* 0x0000007c007c7308 */ /* 0x000e220000000800 */
[----:B-1----:R-:W-:Y:S01]  /*71d0*/  FADD.FTZ R10, R122, R11 ;  /* 0x0000000b7a0a7221 */ /* 0x002fe20000010000 */
[----:B------:R-:W-:-:S04]  /*71e0*/  FADD.FTZ R136, R180, R13 ;  /* 0x0000000db4887221 */ /* 0x000fc80000010000 */
[----:B------:R-:W-:Y:S01]  /*71f0*/  FADD.FTZ R13, R121, R136 ;  /* 0x00000088790d7221 */ /* 0x000fe20000010000 */
[-C--:B------:R-:W-:Y:S01]  /*7200*/  FFMA.FTZ R136, R159, R0.reuse, -R12 ;  /* 0x000000009f887223 */ /* 0x080fe2000001080c */
[----:B------:R-:W1:Y:S01]  /*7210*/  MUFU.EX2 R181, R181 ;  /* 0x000000b500b57308 */ /* 0x000e620000000800 */
[----:B--2---:R-:W-:Y:S01]  /*7220*/  FADD.FTZ R11, R187, R10 ;  /* 0x0000000abb0b7221 */ /* 0x004fe20000010000 */
[----:B------:R-:W-:Y:S01]  /*7230*/  FADD.FTZ R138, R182, R13 ;  /* 0x0000000db68a7221 */ /* 0x000fe20000010000 */
[-CC-:B------:R-:W-:Y:S01]  /*7240*/  FFMA.FTZ R13, R223, R0.reuse, -R12.reuse ;  /* 0x00000000df0d7223 */ /* 0x180fe2000001080c */
[----:B------:R-:W-:Y:S02]  /*7250*/  FFMA.FTZ R12, R167, R0, -R12 ;  /* 0x00000000a70c7223 */ /* 0x000fe4000001080c */
[----:B------:R-:W-:Y:S02]  /*7260*/  FADD.FTZ R131, R137, R138 ;  /* 0x0000008a89837221 */ /* 0x000fe40000010000 */
[----:B------:R-:W2:Y:S01]  /*7270*/  MUFU.EX2 R126, R126 ;  /* 0x0000007e007e7308 */ /* 0x000ea20000000800 */
[----:B0-----:R-:W-:Y:S01]  /*7280*/  FADD.FTZ R10, R124, R11 ;  /* 0x0000000b7c0a7221 */ /* 0x001fe20000010000 */
[----:B------:R-:W-:-:S04]  /*7290*/  FADD.FTZ R138, R176, R131 ;  /* 0x00000083b08a7221 */ /* 0x000fc80000010000 */
        /* <DEDUP_REMOVED lines=52> */
.L_x_4578:
[----:B------:R-:W-:Y:S01]  /*75e0*/  UIADD3 UR5, UR5, 0x30860, URZ ;  /* 0x0003086005057890 */ /* 0x000fe2000fffe03f */
[----:B------:R-:W-:Y:S01]  /*75f0*/  ISETP.GT.AND P1, PT, R15, R14, PT ;  /* 0x0000000e0f00720c */ /* 0x000fe20003f24270 */
        /* <DEDUP_REMOVED lines=32> */
.L_x_4560:
[----:B------:R-:W-:Y:S01]  /*7800*/  ISETP.NE.AND P2, PT, R203, 0x1, PT ;  /* 0x00000001cb00780c */ /* 0x000fe20003f45270 */
[----:B------:R-:W-:Y:S01]  /*7810*/  VIADD R12, R22, 0x7f ;  /* 0x0000007f160c7836 */ /* 0x000fe20000000000 */
[----:B------:R-:W-:Y:S02]  /*7820*/  LOP3.LUT P1, RZ, R16, 0x80000, RZ, 0xc0, !PT ;  /* 0x0008000010ff7812 */ /* 0x000fe4000782c0ff */
[----:B------:R-:W-:-:S09]  /*7830*/  IADD3 R21, R17, 0x1, -R18 ;  /* 0x0000000111157810 */ /* 0x000fd20007ffe812 */
[----:B------:R-:W0:Y:S08]  /*7840*/  @P2 LDC R13, c[0x0][0x44c] ;  /* 0x00011300ff0d2b82 */ /* 0x000e300000000800 */
[----:B------:R-:W1:Y:S01]  /*7850*/  @P2 LDC R14, c[0x0][0x450] ;  /* 0x00011400ff0e2b82 */ /* 0x000e620000000800 */
[----:B0-----:R-:W-:-:S05]  /*7860*/  @P2 IMAD.HI.U32 R13, R12, R13, RZ ;  /* 0x0000000d0c0d2227 */ /* 0x001fca00078e00ff */
[----:B-1----:R-:W-:-:S05]  /*7870*/  @P2 SHF.R.U32.HI R12, RZ, R14, R13 ;  /* 0x0000000eff0c2219 */ /* 0x002fca000001160d */
[----:B------:R-:W-:-:S04]  /*7880*/  IMAD.IADD R12, R21, 0x1, R12 ;  /* 0x00000001150c7824 */ /* 0x000fc800078e020c */
[----:B------:R-:W-:Y:S01]  /*7890*/  VIADD R13, R12, -UR43 ;  /* 0x8000002b0c0d7c36 */ /* 0x000fe20008000000 */
[----:B------:R-:W-:Y:S06]  /*78a0*/  @!P1 BRA `(.L_x_4580) ;  /* 0x0000000000449947 */ /* 0x000fec0003800000 */
        /* <DEDUP_REMOVED lines=10> */
.L_x_4581:
[----:B------:R-:W0:Y:S02]  /*7950*/  LDC R121, c[0x0][0x9e4] ;  /* 0x00027900ff797b82 */ /* 0x000e240000000800 */
[----:B0-----:R-:W-:-:S13]  /*7960*/  ISETP.NE.AND P1, PT, R121, 0x1, PT ;  /* 0x000000017900780c */ /* 0x001fda0003f25270 */
[----:B------:R-:W0:Y:S02]  /*7970*/  @P1 LDC.64 R20, c[0x0][0x9e8] ;  /* 0x00027a00ff141b82 */ /* 0x000e240000000a00 */
[----:B0-----:R-:W-:-:S05]  /*7980*/  @P1 IMAD.HI.U32 R14, R12, R20, RZ ;  /* 0x000000140c0e1227 */ /* 0x001fca00078e00ff */
[----:B------:R-:W-:-:S07]  /*7990*/  @P1 SHF.R.U32.HI R12, RZ, R21, R14 ;  /* 0x00000015ff0c1219 */ /* 0x000fce000001160e */
.L_x_4582:
[----:B------:R-:W-:-:S05]  /*79a0*/  IMAD R12, R12, R121, RZ ;  /* 0x000000790c0c7224 */ /* 0x000fca00078e02ff */
[----:B------:R-:W-:-:S07]  /*79b0*/  VIMNMX R13, R13, R12, !PT ;  /* 0x0000000c0d0d7248 */ /* 0x000fce0007fe0100 */
.L_x_4580:
[----:B------:R-:W-:-:S04]  /*79c0*/  VIADD R13, R13, 0x5f ;  /* 0x0000005f0d0d7836 */ /* 0x000fc80000000000 */
[----:B------:R-:W-:-:S05]  /*79d0*/  IMAD.HI R13, R13, 0x2aaaaaab, RZ ;  /* 0x2aaaaaab0d0d7827 */ /* 0x000fca00078e02ff */
[----:B------:R-:W-:-:S04]  /*79e0*/  SHF.R.U32.HI R12, RZ, 0x1f, R13 ;  /* 0x0000001fff0c7819 */ /* 0x000fc8000001160d */
[----:B------:R-:W-:-:S04]  /*79f0*/  LEA.HI.SX32 R13, R13, R12, 0x1c ;  /* 0x0000000c0d0d7211 */ /* 0x000fc800078fe2ff */
[----:B------:R-:W-:-:S04]  /*7a00*/  VIMNMX R12, R194, R13, !PT ;  /* 0x0000000dc20c7248 */ /* 0x000fc80007fe0100 */
[----:B------:R-:W-:-:S13]  /*7a10*/  ISETP.GE.AND P1, PT, R15, R12, PT ;  /* 0x0000000c0f00720c */ /* 0x000fda0003f26270 */
[----:B------:R-:W-:Y:S05]  /*7a20*/  @!P1 BRA `(.L_x_4583) ;  /* 0x0000001c008c9947 */ /* 0x000fea0003800000 */
[----:B------:R-:W-:Y:S01]  /*7a30*/  IMAD.MOV.U32 R21, RZ, RZ, R4 ;  /* 0x000000ffff157224 */ /* 0x000fe200078e0004 */
[----:B------:R-:W-:Y:S01]  /*7a40*/  UMOV UR7, UR38 ;  /* 0x0000002600077c82 */ /* 0x000fe20008000000 */
[----:B------:R-:W-:Y:S01]  /*7a50*/  IMAD.MOV.U32 R13, RZ, RZ, R5 ;  /* 0x000000ffff0d7224 */ /* 0x000fe200078e0005 */
[----:B------:R-:W-:-:S06]  /*7a60*/  UMOV UR4, UR39 ;  /* 0x0000002700047c82 */ /* 0x000fcc0008000000 */
.L_x_4594:
[----:B------:R-:W-:-:S04]  /*7a70*/  UISETP.NE.AND UP0, UPT, UR4, 0x1, UPT ;  /* 0x000000010400788c */ /* 0x000fc8000bf05270 */
[----:B------:R-:W-:-:S04]  /*7a80*/  USEL UR38, URZ, 0x1, UP0 ;  /* 0x000000013f267887 */ /* 0x000fc80008000000 */
[----:B------:R-:W-:Y:S01]  /*7a90*/  ULOP3.LUT UR38, UR7, UR38, URZ, 0x3c, !UPT ;  /* 0x0000002607267292 */ /* 0x000fe2000f8e3c3f */
[----:B------:R-:W-:Y:S11]  /*7aa0*/  @!P0 BRA `(.L_x_4584) ;  /* 0x0000000000048947 */ /* 0x000ff60003800000 */
[----:B------:R-:W-:Y:S01]  /*7ab0*/  BPT.TRAP 0x1 ;  /* 0x000000040000795c */ /* 0x000fe20000300000 */
.L_x_4584:
        /* <DEDUP_REMOVED lines=9> */
.L_x_4585:
[----:B-1----:R-:W-:Y:S05]  /*7b50*/  @P1 BRA `(.L_x_4586) ;  /* 0x0000000000081947 */ /* 0x002fea0003800000 */
[----:B------:R-:W1:Y:S02]  /*7b60*/  SYNCS.PHASECHK.TRANS64.TRYWAIT P1, [UR6+0x30830], R0 ;  /* 0x03083000ff0075a7 */ /* 0x000e640008020146 */
[----:B-1----:R-:W-:Y:S05]  /*7b70*/  @!P1 BRA `(.L_x_4587) ;  /* 0x000000e000c49947 */ /* 0x002fea0003800000 */
.L_x_4586:
        /* <DEDUP_REMOVED lines=167> */
.L_x_4588:
[----:B------:R-:W-:Y:S01]  /*85f0*/  ULEA UR5, UR4, UR40, 0x3 ;  /* 0x0000002804057291 */ /* 0x000fe2000f8e183f */
[----:B01----:R-:W-:-:S05]  /*8600*/  IMAD.U32 R0, RZ, RZ, UR7 ;  /* 0x00000007ff007e24 */ /* 0x003fca000f8e00ff */
[----:B------:R-:W-:-:S04]  /*8610*/  SHF.L.U32 R0, R0, 0x1f, RZ ;  /* 0x0000001f00007819 */ /* 0x000fc800000006ff */
[----:B------:R0:W1:Y:S01]  /*8620*/  SYNCS.PHASECHK.TRANS64.TRYWAIT P1, [UR5+0x30850], R0 ;  /* 0x03085000ff0075a7 */ /* 0x0000620008020145 */
[----:B------:R-:W-:Y:S05]  /*8630*/  @!P0 BRA `(.L_x_4589) ;  /* 0x0000000000048947 */ /* 0x000fea0003800000 */
[----:B------:R-:W-:Y:S01]  /*8640*/  BPT.TRAP 0x1 ;  /* 0x000000040000795c */ /* 0x000fe20000300000 */
.L_x_4589:
[----:B-1----:R-:W-:Y:S05]  /*8650*/  @P1 BRA `(.L_x_4590) ;  /* 0x0000000000081947 */ /* 0x002fea0003800000 */
[----:B------:R-:W1:Y:S02]  /*8660*/  SYNCS.PHASECHK.TRANS64.TRYWAIT P1, [UR5+0x30850], R0 ;  /* 0x03085000ff0075a7 */ /* 0x000e640008020145 */
[----:B-1----:R-:W-:Y:S05]  /*8670*/  @!P1 BRA `(.L_x_4591) ;  /* 0x000000d8001c9947 */ /* 0x002fea0003800000 */
.L_x_4590:
        /* <DEDUP_REMOVED lines=38> */
.L_x_4592:
        /* <DEDUP_REMOVED lines=60> */
[C---:B0-----:R-:W-:Y:S01]  /*8ca0*/  FMUL.FTZ R169, R5.reuse, R0 ;  /* 0x0000000005a97220 */ /* 0x041fe20000410000 */
[----:B------:R-:W-:-:S03]  /*8cb0*/  FADD.FTZ R13, -R5, R13 ;  /* 0x0000000d050d7221 */ /* 0x000fc60000010100 */
[-CC-:B------:R-:W-:Y:S01]  /*8cc0*/  FFMA.FTZ R188, R121, R0.reuse, -R169.reuse ;  /* 0x0000000079bc7223 */ /* 0x180fe200000108a9 */
[-CC-:B------:R-:W-:Y:S01]  /*8cd0*/  FFMA.FTZ R121, R129, R0.reuse, -R169.reuse ;  /* 0x0000000081797223 */ /* 0x180fe200000108a9 */
[-CC-:B------:R-:W-:Y:S01]  /*8ce0*/  FFMA.FTZ R129, R137, R0.reuse, -R169.reuse ;  /* 0x0000000089817223 */ /* 0x180fe200000108a9 */
[-CC-:B------:R-:W-:Y:S01]  /*8cf0*/  FFMA.FTZ R137, R145, R0.reuse, -R169.reuse ;  /* 0x0000000091897223 */ /* 0x180fe200000108a9 */
[-CC-:B------:R-:W-:Y:S01]  /*8d00*/  FFMA.FTZ R145, R153, R0.reuse, -R169.reuse ;  /* 0x0000000099917223 */ /* 0x180fe200000108a9 */
[-C--:B------:R-:W-:Y:S01]  /*8d10*/  FFMA.FTZ R153, R161, R0.reuse, -R169 ;  /* 0x00000000a1997223 */ /* 0x080fe200000108a9 */
[C---:B------:R-:W-:Y:S01]  /*8d20*/  FADD.FTZ R3, -R4.reuse, R21 ;  /* 0x0000001504037221 */ /* 0x040fe20000010100 */
[-C--:B------:R-:W-:Y:S01]  /*8d30*/  FMUL.FTZ R161, R4, R0.reuse ;  /* 0x0000000004a17220 */ /* 0x080fe20000410000 */
[-C--:B------:R-:W-:Y:S01]  /*8d40*/  FMUL.FTZ R168, R13, R0.reuse ;  /* 0x000000000da87220 */ /* 0x080fe20000410000 */
[-C--:B------:R-:W-:Y:S01]  /*8d50*/  FFMA.FTZ R13, R120, R0.reuse, -R169 ;  /* 0x00000000780d7223 */ /* 0x080fe200000108a9 */
[-C--:B------:R-:W-:Y:S01]  /*8d60*/  FMUL.FTZ R3, R3, R0.reuse ;  /* 0x0000000003037220 */ /* 0x080fe20000410000 */
[-CC-:B------:R-:W-:Y:S01]  /*8d70*/  FFMA.FTZ R14, R122, R0.reuse, -R161.reuse ;  /* 0x000000007a0e7223 */ /* 0x180fe200000108a1 */
[-C--:B------:R-:W-:Y:S01]  /*8d80*/  FFMA.FTZ R189, R123, R0.reuse, -R161 ;  /* 0x000000007bbd7223 */ /* 0x080fe200000108a1 */
[----:B------:R-:W-:Y:S01]  /*8d90*/  MUFU.EX2 R2, R168 ;  /* 0x000000a800027308 */ /* 0x000fe20000000800 */
[-C--:B------:R-:W-:Y:S01]  /*8da0*/  FFMA.FTZ R190, R124, R0.reuse, -R169 ;  /* 0x000000007cbe7223 */ /* 0x080fe200000108a9 */
[-C--:B------:R-:W-:Y:S01]  /*8db0*/  FFMA.FTZ R191, R126, R0.reuse, -R161 ;  /* 0x000000007ebf7223 */ /* 0x080fe200000108a1 */
[-C--:B------:R-:W-:Y:S01]  /*8dc0*/  FFMA.FTZ R21, R125, R0.reuse, -R169 ;  /* 0x000000007d157223 */ /* 0x080fe200000108a9 */
[-C--:B------:R-:W-:Y:S01]  /*8dd0*/  FFMA.FTZ R20, R127, R0.reuse, -R161 ;  /* 0x000000007f147223 */ /* 0x080fe200000108a1 */
[-C--:B------:R-:W-:Y:S01]  /*8de0*/  FFMA.FTZ R184, R128, R0.reuse, -R169 ;  /* 0x0000000080b87223 */ /* 0x080fe200000108a9 */
[-CC-:B------:R-:W-:Y:S01]  /*8df0*/  FFMA.FTZ R185, R130, R0.reuse, -R161.reuse ;  /* 0x0000000082b97223 */ /* 0x180fe200000108a1 */
[-C--:B------:R-:W-:Y:S01]  /*8e00*/  FFMA.FTZ R120, R131, R0.reuse, -R161 ;  /* 0x0000000083787223 */ /* 0x080fe200000108a1 */
[----:B------:R-:W0:Y:S01]  /*8e10*/  MUFU.EX2 R13, R13 ;  /* 0x0000000d000d7308 */ /* 0x000e220000000800 */
[-C--:B------:R-:W-:Y:S01]  /*8e20*/  FFMA.FTZ R186, R132, R0.reuse, -R169 ;  /* 0x0000000084ba7223 */ /* 0x080fe200000108a9 */
[-C--:B------:R-:W-:Y:S01]  /*8e30*/  FFMA.FTZ R187, R134, R0.reuse, -R161 ;  /* 0x0000000086bb7223 */ /* 0x080fe200000108a1 */
[-C--:B------:R-:W-:Y:S01]  /*8e40*/  FFMA.FTZ R125, R133, R0.reuse, -R169 ;  /* 0x00000000857d7223 */ /* 0x080fe200000108a9 */
[-C--:B------:R-:W-:Y:S01]  /*8e50*/  FFMA.FTZ R122, R135, R0.reuse, -R161 ;  /* 0x00000000877a7223 */ /* 0x080fe200000108a1 */
[-C--:B------:R-:W-:Y:S01]  /*8e60*/  FFMA.FTZ R180, R136, R0.reuse, -R169 ;  /* 0x0000000088b47223 */ /* 0x080fe200000108a9 */
        /* <DEDUP_REMOVED lines=21> */
[-CC-:B------:R-:W-:Y:S01]  /*8fc0*/  FFMA.FTZ R149, R157, R0.reuse, -R169.reuse ;  /* 0x000000009d957223 */ /* 0x180fe200000108a9 */
[-CC-:B------:R-:W-:Y:S01]  /*8fd0*/  FFMA.FTZ R168, R160, R0.reuse, -R169.reuse ;  /* 0x00000000a0a87223 */ /* 0x180fe200000108a9 */
[-CC-:B------:R-:W-:Y:S01]  /*8fe0*/  FFMA.FTZ R170, R164, R0.reuse, -R169.reuse ;  /* 0x00000000a4aa7223 */ /* 0x180fe200000108a9 */
[-C--:B------:R-:W-:Y:S01]  /*8ff0*/  FFMA.FTZ R157, R165, R0.reuse, -R169 ;  /* 0x00000000a59d7223 */ /* 0x080fe200000108a9 */
[--C-:B------:R-:W-:Y:S01]  /*9000*/  FFMA.FTZ R169, R162, R0, -R161.reuse ;  /* 0x00000000a2a97223 */ /* 0x100fe200000108a1 */
[----:B------:R-:W2:Y:S01]  /*9010*/  MUFU.EX2 R189, R189 ;  /* 0x000000bd00bd7308 */ /* 0x000ea20000000800 */
[----:B-1----:R-:W-:Y:S01]  /*9020*/  FFMA.FTZ R10, R3, R10, R14 ;  /* 0x0000000a030a7223 */ /* 0x002fe2000001000e */
[-CC-:B------:R-:W-:Y:S01]  /*9030*/  FFMA.FTZ R163, R163, R0.reuse, -R161.reuse ;  /* 0x00000000a3a37223 */ /* 0x180fe200000108a1 */
[----:B------:R-:W-:-:S05]  /*9040*/  FFMA.FTZ R166, R166, R0, -R161 ;  /* 0x00000000a6a67223 */ /* 0x000fca00000108a1 */
        /* <DEDUP_REMOVED lines=18> */
[----:B------:R-:W-:-:S06]  /*9170*/  FFMA.FTZ R132, R155, R0, -R161 ;  /* 0x000000009b847223 */ /* 0x000fcc00000108a1 */
        /* <DEDUP_REMOVED lines=16> */
[-CC-:B------:R-:W-:Y:S01]  /*9280*/  FFMA.FTZ R134, R159, R0.reuse, -R161.reuse ;  /* 0x000000009f867223 */ /* 0x180fe200000108a1 */
[----:B------:R-:W-:-:S05]  /*9290*/  FFMA.FTZ R161, R167, R0, -R161 ;  /* 0x00000000a7a17223 */ /* 0x000fca00000108a1 */
        /* <DEDUP_REMOVED lines=58> */
.L_x_4593:
[----:B------:R-:W-:Y:S01]  /*9640*/  UIADD3 UR5, UR5, 0x30860, URZ ;  /* 0x0003086005057890 */ /* 0x000fe2000fffe03f */
[C---:B------:R-:W-:Y:S01]  /*9650*/  ISETP.GT.AND P1, PT, R15.reuse, R12, PT ;  /* 0x0000000c0f00720c */ /* 0x040fe20003f24270 */
        /* <DEDUP_REMOVED lines=32> */
.L_x_4583:
[----:B------:R-:W-:-:S13]  /*9860*/  ISETP.GE.AND P1, PT, R15, R194, PT ;  /* 0x000000c20f00720c */ /* 0x000fda0003f26270 */
[----:B------:R-:W-:Y:S05]  /*9870*/  @!P1 BRA `(.L_x_4595) ;  /* 0x0000003000509947 */ /* 0x000fea0003800000 */
[----:B------:R-:W-:Y:S01]  /*9880*/  IMAD.MOV.U32 R13, RZ, RZ, R4 ;  /* 0x000000ffff0d7224 */ /* 0x000fe200078e0004 */
[----:B------:R-:W-:Y:S01]  /*9890*/  UMOV UR6, UR38 ;  /* 0x0000002600067c82 */ /* 0x000fe20008000000 */
[----:B------:R-:W-:Y:S01]  /*98a0*/  IMAD.MOV.U32 R12, RZ, RZ, R5 ;  /* 0x000000ffff0c7224 */ /* 0x000fe200078e0005 */
[----:B------:R-:W-:Y:S01]  /*98b0*/  UMOV UR4, UR39 ;  /* 0x0000002700047c82 */ /* 0x000fe20008000000 */
[----:B------:R-:W-:Y:S01]  /*98c0*/  ULDC UR42, c[0x0][0x9e4] ;  /* 0x00027900002a7ab9 */ /* 0x000fe20000000800 */
[----:B------:R-:W-:Y:S01]  /*98d0*/  ULDC UR43, c[0x0][0x9dc] ;  /* 0x00027700002b7ab9 */ /* 0x000fe20000000800 */
[----:B------:R-:W-:-:S05]  /*98e0*/  ULDC UR54, c[0x0][0x9e0] ;  /* 0x0002780000367ab9 */ /* 0x000fca0000000800 */
.L_x_4614:
        /* <DEDUP_REMOVED lines=8> */
.L_x_4596:
[----:B------:R-:W-:Y:S01]  /*9970*/  ULEA UR5, UR39, UR40, 0x3 ;  /* 0x0000002827057291 */ /* 0x000fe2000f8e183f */
[----:B------:R-:W-:-:S05]  /*9980*/  IMAD.U32 R0, RZ, RZ, UR38 ;  /* 0x00000026ff007e24 */ /* 0x000fca000f8e00ff */
[----:B------:R-:W-:-:S04]  /*9990*/  SHF.L.U32 R0, R0, 0x1f, RZ ;  /* 0x0000001f00007819 */ /* 0x000fc800000006ff */
[----:B------:R0:W1:Y:S01]  /*99a0*/  SYNCS.PHASECHK.TRANS64.TRYWAIT P1, [UR5+0x30830], R0 ;  /* 0x03083000ff0075a7 */ /* 0x0000620008020145 */
[----:B------:R-:W-:Y:S05]  /*99b0*/  @!P0 BRA `(.L_x_4597) ;  /* 0x0000000000048947 */ /* 0x000fea0003800000 */
[----:B------:R-:W-:Y:S01]  /*99c0*/  BPT.TRAP 0x1 ;  /* 0x000000040000795c */ /* 0x000fe20000300000 */
.L_x_4597:
[----:B-1----:R-:W-:Y:S05]  /*99d0*/  @P1 BRA `(.L_x_4598) ;  /* 0x0000000000081947 */ /* 0x002fea0003800000 */
[----:B------:R-:W1:Y:S02]  /*99e0*/  SYNCS.PHASECHK.TRANS64.TRYWAIT P1, [UR5+0x30830], R0 ;  /* 0x03083000ff0075a7 */ /* 0x000e640008020145 */
[----:B-1----:R-:W-:Y:S05]  /*99f0*/  @!P1 BRA `(.L_x_4599) ;  /* 0x000000c400549947 */ /* 0x002fea0003800000 */
.L_x_4598:
        /* <DEDUP_REMOVED lines=167> */
.L_x_4600:
[----:B------:R-:W-:Y:S01]  /*a470*/  ULEA UR5, UR4, UR40, 0x3 ;  /* 0x0000002804057291 */ /* 0x000fe2000f8e183f */
[----:B01----:R-:W-:-:S05]  /*a480*/  IMAD.U32 R0, RZ, RZ, UR6 ;  /* 0x00000006ff007e24 */ /* 0x003fca000f8e00ff */
[----:B------:R-:W-:-:S04]  /*a490*/  SHF.L.U32 R0, R0, 0x1f, RZ ;  /* 0x0000001f00007819 */ /* 0x000fc800000006ff */
[----:B------:R0:W1:Y:S01]  /*a4a0*/  SYNCS.PHASECHK.TRANS64.TRYWAIT P1, [UR5+0x30850], R0 ;  /* 0x03085000ff0075a7 */ /* 0x0000620008020145 */
[----:B------:R-:W-:Y:S05]  /*a4b0*/  @!P0 BRA `(.L_x_4601) ;  /* 0x0000000000048947 */ /* 0x000fea0003800000 */
[----:B------:R-:W-:Y:S01]  /*a4c0*/  BPT.TRAP 0x1 ;  /* 0x000000040000795c */ /* 0x000fe20000300000 */
.L_x_4601:
[----:B-1----:R-:W-:Y:S05]  /*a4d0*/  @P1 BRA `(.L_x_4602) ;  /* 0x0000000000081947 */ /* 0x002fea0003800000 */
[----:B------:R-:W1:Y:S02]  /*a4e0*/  SYNCS.PHASECHK.TRANS64.TRYWAIT P1, [UR5+0x30850], R0 ;  /* 0x03085000ff0075a7 */ /* 0x000e640008020145 */
[----:B-1----:R-:W-:Y:S05]  /*a4f0*/  @!P1 BRA `(.L_x_4603) ;  /* 0x000000b800ac9947 */ /* 0x002fea0003800000 */
.L_x_4602:
[----:B------:R-:W-:Y:S01]  /*a500*/  UIADD3 UR6, UR40, 0x400, URZ ;  /* 0x0000040028067890 */ /* 0x000fe2000fffe03f */
[----:B------:R-:W-:Y:S01]  /*a510*/  WARPGROUP.ARRIVE ;  /* 0x00000000000079c5 */ /* 0x000fe20000000000 */
[----:B------:R-:W-:Y:S02]  /*a520*/  UMOV UR11, 0x40000040 ;  /* 0x40000040000b7882 */ /* 0x000fe40000000000 */
[----:B------:R-:W-:-:S04]  /*a530*/  USHF.R.U32.HI UR6, URZ, 0x4, UR6 ;  /* 0x000000043f067899 */ /* 0x000fc80008011606 */
        /* <DEDUP_REMOVED lines=9> */
[----:B------:R-:W-:Y:S02]  /*a5d0*/  WARPGROUP.DEPBAR.LE gsb0, 0x0 ;  /* 0x00008000000079c5 */ /* 0x000fe40000010000 */
[----:B------:R-:W-:-:S14]  /*a5e0*/  WARPGROUP.ARRIVE ;  /* 0x00000000000079c5 */ /* 0x000fdc0000000000 */
        /* <DEDUP_REMOVED lines=27> */
.L_x_4604:
[----:B------:R-:W-:Y:S01]  /*a7a0*/  ISETP.NE.AND P2, PT, R203, 0x1, PT ;  /* 0x00000001cb00780c */ /* 0x000fe20003f45270 */
[----:B------:R-:W-:Y:S01]  /*a7b0*/  IMAD.IADD R5, R192, 0x1, R22 ;  /* 0x00000001c0057824 */ /* 0x000fe200078e0216 */
[----:B------:R-:W-:Y:S01]  /*a7c0*/  ULEA UR4, UR7, UR40, 0x3 ;  /* 0x0000002807047291 */ /* 0x000fe2000f8e183f */
[----:B------:R-:W-:Y:S01]  /*a7d0*/  IMAD R20, R15, -0x60, RZ ;  /* 0xffffffa00f147824 */ /* 0x000fe200078e02ff */
[----:B------:R-:W-:Y:S02]  /*a7e0*/  LOP3.LUT P1, RZ, R16, 0x80000, RZ, 0xc0, !PT ;  /* 0x0008000010ff7812 */ /* 0x000fe4000782c0ff */
[----:B------:R-:W-:-:S04]  /*a7f0*/  UIADD3 UR4, UR4, 0x30840, URZ ;  /* 0x0003084004047890 */ /* 0x000fc8000fffe03f */
[----:B------:R-:W-:-:S03]  /*a800*/  UPRMT UR4, UR60, 0x654, UR4 ;  /* 0x000006543c047896 */ /* 0x000fc60008000004 */
[----:B01----:R-:W0:Y:S08]  /*a810*/  @P2 LDC R0, c[0x0][0x44c] ;  /* 0x00011300ff002b82 */ /* 0x003e300000000800 */
[----:B------:R-:W1:Y:S01]  /*a820*/  @P2 LDC R3, c[0x0][0x450] ;  /* 0x00011400ff032b82 */ /* 0x000e620000000800 */
[----:B------:R-:W-:Y:S01]  /*a830*/  SYNCS.ARRIVE.TRANS64.RED.A1T0 RZ, [UR4], RZ ;  /* 0x000000ffffff79a7 */ /* 0x000fe20008100404 */
[----:B------:R-:W-:Y:S01]  /*a840*/  ULOP3.LUT UR4, URZ, UR43, URZ, 0x33, !UPT ;  /* 0x0000002b3f047292 */ /* 0x000fe2000f8e333f */
        /* <DEDUP_REMOVED lines=24> */
.L_x_4607:
[----:B------:R-:W-:-:S05]  /*a9d0*/  IMAD.U32 R169, RZ, RZ, UR42 ;  /* 0x0000002affa97e24 */ /* 0x000fca000f8e00ff */
[----:B------:R-:W-:-:S13]  /*a9e0*/  ISETP.NE.AND P1, PT, R169, 0x1, PT ;  /* 0x00000001a900780c */ /* 0x000fda0003f25270 */
[----:B------:R-:W0:Y:S02]  /*a9f0*/  @P1 LDC.64 R2, c[0x0][0x9e8] ;  /* 0x00027a00ff021b82 */ /* 0x000e240000000a00 */
[----:B0-----:R-:W-:-:S05]  /*aa00*/  @P1 IMAD.HI.U32 R2, R21, R2, RZ ;  /* 0x0000000215021227 */ /* 0x001fca00078e00ff */
[----:B------:R-:W-:-:S07]  /*aa10*/  @P1 SHF.R.U32.HI R21, RZ, R3, R2 ;  /* 0x00000003ff151219 */ /* 0x000fce0000011602 */
.L_x_4608:
[----:B------:R-:W-:Y:S05]  /*aa20*/  BSYNC B0 ;  /* 0x0000000000007941 */ /* 0x000fea0003800000 */
.L_x_4606:
[----:B------:R-:W-:-:S05]  /*aa30*/  IMAD R21, R21, R169, R0 ;  /* 0x000000a915157224 */ /* 0x000fca00078e0200 */
[----:B------:R-:W-:Y:S02]  /*aa40*/  VIADDMNMX R4, R21, R169, R4, PT ;  /* 0x000000a915047246 */ /* 0x000fe40003800104 */
[----:B------:R-:W-:-:S07]  /*aa50*/  VIMNMX R14, R14, R21, !PT ;  /* 0x000000150e0e7248 */ /* 0x000fce0007fe0100 */
.L_x_4605:
        /* <DEDUP_REMOVED lines=151> */
.L_x_4611:
[----:B------:R-:W-:-:S05]  /*b3d0*/  IMAD.U32 R20, RZ, RZ, UR42 ;  /* 0x0000002aff147e24 */ /* 0x000fca000f8e00ff */
[----:B------:R-:W-:-:S13]  /*b3e0*/  ISETP.NE.AND P6, PT, R20, 0x1, PT ;  /* 0x000000011400780c */ /* 0x000fda0003fc5270 */
[----:B------:R-:W0:Y:S02]  /*b3f0*/  @P6 LDC.64 R2, c[0x0][0x9e8] ;  /* 0x00027a00ff026b82 */ /* 0x000e240000000a00 */
[----:B0-----:R-:W-:-:S05]  /*b400*/  @P6 IMAD.HI.U32 R2, R5, R2, RZ ;  /* 0x0000000205026227 */ /* 0x001fca00078e00ff */
[----:B------:R-:W-:-:S07]  /*b410*/  @P6 SHF.R.U32.HI R5, RZ, R3, R2 ;  /* 0x00000003ff056219 */ /* 0x000fce0000011602 */
.L_x_4612:
[----:B------:R-:W-:Y:S05]  /*b420*/  BSYNC B0 ;  /* 0x0000000000007941 */ /* 0x000fea0003800000 */
.L_x_4610:
[----:B------:R-:W-:-:S05]  /*b430*/  IMAD R5, R5, R20, R0 ;  /* 0x0000001405057224 */ /* 0x000fca00078e0200 */
[----:B------:R-:W-:Y:S02]  /*b440*/  VIADDMNMX R4, R5, R20, R4, PT ;  /* 0x0000001405047246 */ /* 0x000fe40003800104 */
[----:B------:R-:W-:-:S07]  /*b450*/  VIMNMX R14, R14, R5, !PT ;  /* 0x000000050e0e7248 */ /* 0x000fce0007fe0100 */
.L_x_4609:
        /* <DEDUP_REMOVED lines=308> */
.L_x_4613:
        /* <DEDUP_REMOVED lines=34> */
.L_x_4595:
        /* <DEDUP_REMOVED lines=99> */
.L_x_4615:
[----:B------:R-:W-:Y:S01]  /*cff0*/  ULEA UR5, UR39, UR40, 0x3 ;  /* 0x0000002827057291 */ /* 0x000fe2000f8e183f */
[----:B------:R-:W-:-:S05]  /*d000*/  IMAD.U32 R2, RZ, RZ, UR38 ;  /* 0x00000026ff027e24 */ /* 0x000fca000f8e00ff */
[----:B------:R-:W-:-:S04]  /*d010*/  SHF.L.U32 R2, R2, 0x1f, RZ ;  /* 0x0000001f02027819 */ /* 0x000fc800000006ff */
[----:B------:R0:W1:Y:S01]  /*d020*/  SYNCS.PHASECHK.TRANS64.TRYWAIT P1, [UR5+0x30850], R2 ;  /* 0x03085002ff0075a7 */ /* 0x0000620008020145 */
[----:B------:R-:W-:Y:S05]  /*d030*/  @!P0 BRA `(.L_x_4616) ;  /* 0x0000000000048947 */ /* 0x000fea0003800000 */
[----:B------:R-:W-:Y:S01]  /*d040*/  BPT.TRAP 0x1 ;  /* 0x000000040000795c */ /* 0x000fe20000300000 */
.L_x_4616:
[----:B-1----:R-:W-:Y:S05]  /*d050*/  @P1 BRA `(.L_x_4617) ;  /* 0x0000000000081947 */ /* 0x002fea0003800000 */
[----:B------:R-:W1:Y:S02]  /*d060*/  SYNCS.PHASECHK.TRANS64.TRYWAIT P1, [UR5+0x30850], R2 ;  /* 0x03085002ff0075a7 */ /* 0x000e640008020145 */
[----:B-1----:R-:W-:Y:S05]  /*d070*/  @!P1 BRA `(.L_x_4618) ;  /* 0x0000008c00e49947 */ /* 0x002fea0003800000 */
.L_x_4617:
[----:B------:R-:W-:Y:S01]  /*d080*/  UIADD3 UR40, UR40, 0x400, URZ ;  /* 0x0000040028287890 */ /* 0x000fe2000fffe03f */
[----:B------:R-:W-:Y:S01]  /*d090*/  WARPGROUP.ARRIVE ;  /* 0x00000000000079c5 */ /* 0x000fe20000000000 */
[----:B------:R-:W-:Y:S01]  /*d0a0*/  UMOV UR7, 0x40000040 ;  /* 0x4000004000077882 */ /* 0x000fe20000000000 */
[----:B01----:R-:W0:Y:S01]  /*d0b0*/  SHFL.BFLY PT, R2, R11, 0x2, 0x1f ;  /* 0x0c401f000b027f89 */ /* 0x003e2200000e0000 */
[----:B------:R-:W-:Y:S01]  /*d0c0*/  USHF.R.U32.HI UR40, URZ, 0x4, UR40 ;  /* 0x000000043f287899 */ /* 0x000fe20008011628 */
[----:B------:R-:W-:Y:S02]  /*d0d0*/  IMAD.MOV.U32 R17, RZ, RZ, RZ ;  /* 0x000000ffff117224 */ /* 0x000fe400078e00ff */
[----:B------:R-:W1:Y:S01]  /*d0e0*/  SHFL.BFLY PT, R3, R10, 0x2, 0x1f ;  /* 0x0c401f000a037f89 */ /* 0x000e6200000e0000 */
[----:B------:R-:W-:Y:S01]  /*d0f0*/  ULOP3.LUT UR40, UR40, 0x3fff, URZ, 0xc0, !UPT ;  /* 0x00003fff28287892 */ /* 0x000fe2000f8ec03f */
[----:B------:R-:W-:-:S03]  /*d100*/  IMAD.MOV.U32 R18, RZ, RZ, RZ ;  /* 0x000000ffff127224 */ /* 0x000fc600078e00ff */
[----:B------:R-:W-:-:S04]  /*d110*/  ULOP3.LUT UR4, UR40, 0x3000000, URZ, 0xfc, !UPT ;  /* 0x0300000028047892 */ /* 0x000fc8000f8efc3f */
[----:B------:R-:W-:-:S07]  /*d120*/  UIMAD UR4, UR39, 0x900, UR4 ;  /* 0x00000900270478a4 */ /* 0x000fce000f8e0204 */
[----:B------:R-:W-:Y:S02]  /*d130*/  UMOV UR6, UR4 ;  /* 0x0000000400067c82 */ /* 0x000fe40008000000 */
[----:B------:R-:W-:Y:S01]  /*d140*/  HGMMA.64x192x16.F32.BF16 R24, R188, gdesc[UR4].tnspB, R24, gsb0 ;  /* 0x42e00004bc187df0 */ /* 0x000fe20008001818 */
[----:B------:R-:W-:Y:S01]  /*d150*/  UIADD3 UR6, UR4, 0x80, URZ ;  /* 0x0000008004067890 */ /* 0x000fe2000fffe03f */
[----:B0-----:R-:W-:Y:S01]  /*d160*/  FADD.FTZ R2, R2, R11 ;  /* 0x0000000b02027221 */ /* 0x001fe20000010000 */
[----:B------:R-:W-:Y:S01]  /*d170*/  UMOV UR7, 0x40000040 ;  /* 0x4000004000077882 */ /* 0x000fe20000000000 */
[----:B-1----:R-:W-:-:S03]  /*d180*/  FADD.FTZ R6, R3, R10 ;  /* 0x0000000a03067221 */ /* 0x002fc60000010000 */
[----:B------:R-:W0:Y:S04]  /*d190*/  SHFL.BFLY PT, R3, R2, 0x1, 0x1f ;  /* 0x0c201f0002037f89 */ /* 0x000e2800000e0000 */
[----:B------:R-:W1:Y:S01]  /*d1a0*/  SHFL.BFLY PT, R7, R6, 0x1, 0x1f ;  /* 0x0c201f0006077f89 */ /* 0x000e6200000e0000 */
[----:B0-----:R-:W-:Y:S01]  /*d1b0*/  FADD.FTZ R12, R2, R3 ;  /* 0x00000003020c7221 */ /* 0x001fe20000010000 */
[----:B------:R-:W-:Y:S02]  /*d1c0*/  IMAD.MOV.U32 R2, RZ, RZ, -0x800000 ;  /* 0xff800000ff027424 */ /* 0x000fe400078e00ff */
[----:B------:R-:W-:Y:S02]  /*d1d0*/  IMAD.MOV.U32 R3, RZ, RZ, -0x800000 ;  /* 0xff800000ff037424 */ /* 0x000fe400078e00ff */
[----:B-1----:R-:W-:Y:S01]  /*d1e0*/  FADD.FTZ R13, R6, R7 ;  /* 0x00000007060d7221 */ /* 0x002fe20000010000 */
[----:B------:R-:W-:-:S04]  /*d1f0*/  FSETP.NE.FTZ.AND P1, PT, R12, RZ, PT ;  /* 0x000000ff0c00720b */ /* 0x000fc80003f35000 */
        /* <DEDUP_REMOVED lines=38> */
.L_x_4619:
[----:B------:R-:W-:Y:S01]  /*d460*/  UIADD3 UR4, UR5, 0x30860, URZ ;  /* 0x0003086005047890 */ /* 0x000fe2000fffe03f */
[-C--:B------:R-:W-:Y:S01]  /*d470*/  FMUL.FTZ R4, R24, R17.reuse ;  /* 0x0000001118047220 */ /* 0x080fe20000410000 */
[----:B------:R-:W-:Y:S01]  /*d480*/  UIADD3 UR39, UR39, 0x1, URZ ;  /* 0x0000000127277890 */ /* 0x000fe2000fffe03f */
[-C--:B------:R-:W-:Y:S01]  /*d490*/  FMUL.FTZ R129, R63, R18.reuse ;  /* 0x000000123f817220 */ /* 0x080fe20000410000 */
        /* <DEDUP_REMOVED lines=97> */
[-C--:B------:R-:W-:Y:S01]  /*dab0*/  FMUL.FTZ R118, R118, R18.reuse ;  /* 0x0000001276767220 */ /* 0x080fe20000410000 */
[----:B------:R-:W-:Y:S01]  /*dac0*/  FMUL.FTZ R119, R119, R18 ;  /* 0x0000001277777220 */ /* 0x000fe20000410000 */
[----:B------:R-:W-:Y:S01]  /*dad0*/  VIADD R201, R201, 0x1 ;  /* 0x00000001c9c97836 */ /* 0x000fe20000000000 */
[----:B------:R-:W-:-:S02]  /*dae0*/  USEL UR39, UR39, URZ, UP0 ;  /* 0x0000003f27277287 */ /* 0x000fc40008000000 */
[----:B------:R-:W-:-:S12]  /*daf0*/  ULOP3.LUT UR38, UR38, UR4, URZ, 0x3c, !UPT ;  /* 0x0000000426267292 */ /* 0x000fd8000f8e3c3f */
.L_x_4541:
[----:B------:R-:W0:Y:S01]  /*db00*/  S2R R18, SR_CgaCtaId ;  /* 0x0000000000127919 */ /* 0x000e220000008800 */
[----:B------:R-:W-:Y:S01]  /*db10*/  MOV R17, 0x400 ;  /* 0x0000040000117802 */ /* 0x000fe20000000f00 */
[----:B------:R-:W-:Y:S01]  /*db20*/  BSSY B0, `(.L_x_4620) ;  /* 0x0000256000007945 */ /* 0x000fe20003800000 */
[----:B------:R-:W-:Y:S02]  /*db30*/  BAR.SYNC.DEFER_BLOCKING 0x5, 0x180 ;  /* 0x0146000000007b1d */ /* 0x000fe40000010000 */
[----:B0-----:R-:W-:-:S05]  /*db40*/  LEA R17, R18, R17, 0x18 ;  /* 0x0000001112117211 */ /* 0x001fca00078ec0ff */
[----:B------:R0:W1:Y:S01]  /*db50*/  LDS.128 R40, [R17+0x308d0] ;  /* 0x0308d00011287984 */ /* 0x0000620000000c00 */
[----:B------:R-:W-:Y:S06]  /*db60*/  BAR.ARV 0x4, 0x180 ;  /* 0x0106000000007b1d */ /* 0x000fec0000002000 */
[----:B------:R-:W-:Y:S05]  /*db70*/  @P0 BRA `(.L_x_4621) ;  /* 0x0000001800500947 */ /* 0x000fea0003800000 */
[----:B------:R-:W2:Y:S01]  /*db80*/  S2R R18, SR_SWINHI ;  /* 0x0000000000127919 */ /* 0x000ea20000002f00 */
[----:B------:R-:W-:Y:S02]  /*db90*/  F2FP.BF16.F32.PACK_AB R4, R25, R4 ;  /* 0x000000041904723e */ /* 0x000fe400000010ff */
[----:B------:R-:W-:Y:S01]  /*dba0*/  F2FP.BF16.F32.PACK_AB R6, R7, R6 ;  /* 0x000000060706723e */ /* 0x000fe200000010ff */
[----:B------:R-:W-:Y:S01]  /*dbb0*/  BAR.SYNC.DEFER_BLOCKING 0x1, 0x100 ;  /* 0x0044000000007b1d */ /* 0x000fe20000010000 */
        /* <DEDUP_REMOVED lines=14> */
[----:B------:R-:W-:Y:S02]  /*dca0*/  MOV R20, R17 ;  /* 0x0000001100147202 */ /* 0x000fe40000000f00 */
[----:B--2---:R-:W-:-:S02]  /*dcb0*/  MOV R21, R18 ;  /* 0x0000001200157202 */ /* 0x004fc40000000f00 */
[----:B------:R-:W-:Y:S02]  /*dcc0*/  F2FP.BF16.F32.PACK_AB R104, R105, R104 ;  /* 0x000000686968723e */ /* 0x000fe400000010ff */
[----:B------:R-:W-:Y:S01]  /*dcd0*/  F2FP.BF16.F32.PACK_AB R98, R101, R100 ;  /* 0x000000646562723e */ /* 0x000fe200000010ff */
[----:B------:R-:W-:Y:S01]  /*dce0*/  IMAD.WIDE R58, R206, 0x2, R20 ;  /* 0x00000002ce3a7825 */ /* 0x000fe200078e0214 */
[----:B------:R-:W-:Y:S02]  /*dcf0*/  F2FP.BF16.F32.PACK_AB R99, R56, R99 ;  /* 0x000000633863723e */ /* 0x000fe400000010ff */
[----:B------:R-:W-:Y:S02]  /*dd00*/  F2FP.BF16.F32.PACK_AB R105, R107, R106 ;  /* 0x0000006a6b69723e */ /* 0x000fe400000010ff */
[C---:B------:R-:W-:Y:S02]  /*dd10*/  IADD3 R103, P2, R58.reuse, 0x20, RZ ;  /* 0x000000203a677810 */ /* 0x040fe40007f5e0ff */
[----:B------:R-:W-:-:S02]  /*dd20*/  IADD3 R147, P4, R58, 0x4040, RZ ;  /* 0x000040403a937810 */ /* 0x000fc40007f9e0ff */
[----:B------:R-:W-:Y:S01]  /*dd30*/  LOP3.LUT R18, R103, 0x380, RZ, 0xc0, !PT ;  /* 0x0000038067127812 */ /* 0x000fe200078ec0ff */
[--C-:B------:R-:W-:Y:S01]  /*dd40*/  IMAD.X R27, RZ, RZ, R59.reuse, P2 ;  /* 0x000000ffff1b7224 */ /* 0x100fe200010e063b */
[----:B------:R-:W-:Y:S01]  /*dd50*/  IADD3 R145, P0, R58, 0x4020, RZ ;  /* 0x000040203a917810 */ /* 0x000fe20007f1e0ff */
[--C-:B------:R-:W-:Y:S01]  /*dd60*/  IMAD.X R47, RZ, RZ, R59.reuse, P4 ;  /* 0x000000ffff2f7224 */ /* 0x100fe200020e063b */
[----:B------:R-:W-:Y:S02]  /*dd70*/  SHF.R.U64 R18, R18, 0x3, RZ ;  /* 0x0000000312127819 */ /* 0x000fe400000012ff */
[C---:B------:R-:W-:Y:S01]  /*dd80*/  IADD3 R143, P5, R58.reuse, 0x4000, RZ ;  /* 0x000040003a8f7810 */ /* 0x040fe20007fbe0ff */
[--C-:B------:R-:W-:Y:S01]  /*dd90*/  IMAD.X R45, RZ, RZ, R59.reuse, P0 ;  /* 0x000000ffff2d7224 */ /* 0x100fe200000e063b */
[C---:B------:R-:W-:Y:S02]  /*dda0*/  LOP3.LUT R29, R58.reuse, 0x380, RZ, 0xc0, !PT ;  /* 0x000003803a1d7812 */ /* 0x040fe400078ec0ff */
[C---:B------:R-:W-:Y:S01]  /*ddb0*/  IADD3 R139, P1, R58.reuse, 0x40, RZ ;  /* 0x000000403a8b7810 */ /* 0x040fe20007f3e0ff */
[----:B------:R-:W-:Y:S01]  /*ddc0*/  IMAD.X R39, RZ, RZ, R59, P5 ;  /* 0x000000ffff277224 */ /* 0x000fe200028e063b */
[----:B------:R-:W-:-:S02]  /*ddd0*/  IADD3 R141, P6, R58, 0x60, RZ ;  /* 0x000000603a8d7810 */ /* 0x000fc40007fde0ff */
[----:B-1----:R-:W-:Y:S01]  /*dde0*/  LOP3.LUT R40, R147, 0x380, RZ, 0xc0, !PT ;  /* 0x0000038093287812 */ /* 0x002fe200078ec0ff */
[--C-:B------:R-:W-:Y:S01]  /*ddf0*/  IMAD.X R31, RZ, RZ, R59.reuse, P1 ;  /* 0x000000ffff1f7224 */ /* 0x100fe200008e063b */
[----:B------:R-:W-:Y:S01]  /*de00*/  LOP3.LUT R26, R18, R103, RZ, 0x3c, !PT ;  /* 0x00000067121a7212 */ /* 0x000fe200078e3cff */
[----:B------:R-:W-:Y:S01]  /*de10*/  IMAD.X R35, RZ, RZ, R59, P6 ;  /* 0x000000ffff237224 */ /* 0x000fe200030e063b */
[----:B------:R-:W-:Y:S02]  /*de20*/  LOP3.LUT R18, R145, 0x380, RZ, 0xc0, !PT ;  /* 0x0000038091127812 */ /* 0x000fe400078ec0ff */
[----:B------:R-:W-:Y:S02]  /*de30*/  SHF.R.U64 R29, R29, 0x3, RZ ;  /* 0x000000031d1d7819 */ /* 0x000fe400000012ff */
[----:B------:R-:W-:Y:S02]  /*de40*/  SHF.R.U64 R40, R40, 0x3, RZ ;  /* 0x0000000328287819 */ /* 0x000fe400000012ff */
[----:B------:R-:W-:-:S02]  /*de50*/  IADD3 R155, P5, R58, 0x8060, RZ ;  /* 0x000080603a9b7810 */ /* 0x000fc40007fbe0ff */
[C---:B------:R-:W-:Y:S02]  /*de60*/  IADD3 R149, P3, R58.reuse, 0x4060, RZ ;  /* 0x000040603a957810 */ /* 0x040fe40007f7e0ff */
[C---:B------:R-:W-:Y:S02]  /*de70*/  IADD3 R151, P2, R58.reuse, 0x8000, RZ ;  /* 0x000080003a977810 */ /* 0x040fe40007f5e0ff */
[C---:B------:R-:W-:Y:S01]  /*de80*/  IADD3 R153, P1, R58.reuse, 0x8020, RZ ;  /* 0x000080203a997810 */ /* 0x040fe20007f3e0ff */
[--C-:B------:R-:W-:Y:S01]  /*de90*/  IMAD.X R49, RZ, RZ, R59.reuse, P3 ;  /* 0x000000ffff317224 */ /* 0x100fe200018e063b */
[----:B------:R-:W-:Y:S01]  /*dea0*/  IADD3 R54, P6, R58, 0x8040, RZ ;  /* 0x000080403a367810 */ /* 0x000fe20007fde0ff */
[--C-:B------:R-:W-:Y:S01]  /*deb0*/  IMAD.X R51, RZ, RZ, R59.reuse, P2 ;  /* 0x000000ffff337224 */ /* 0x100fe200010e063b */
[----:B------:R-:W-:Y:S01]  /*dec0*/  SHF.R.U64 R18, R18, 0x3, RZ ;  /* 0x0000000312127819 */ /* 0x000fe200000012ff */
[--C-:B------:R-:W-:Y:S01]  /*ded0*/  IMAD.X R53, RZ, RZ, R59.reuse, P1 ;  /* 0x000000ffff357224 */ /* 0x100fe200008e063b */
[----:B------:R-:W-:Y:S01]  /*dee0*/  LOP3.LUT R30, R139, 0x380, RZ, 0xc0, !PT ;  /* 0x000003808b1e7812 */ /* 0x000fe200078ec0ff */
[--C-:B------:R-:W-:Y:S01]  /*def0*/  IMAD.X R55, RZ, RZ, R59.reuse, P6 ;  /* 0x000000ffff377224 */ /* 0x100fe200030e063b */
[----:B------:R-:W-:Y:S01]  /*df00*/  LOP3.LUT R58, R29, R58, RZ, 0x3c, !PT ;  /* 0x0000003a1d3a7212 */ /* 0x000fe200078e3cff */
[----:B------:R-:W-:Y:S01]  /*df10*/  IMAD.X R29, RZ, RZ, R59, P5 ;  /* 0x000000ffff1d7224 */ /* 0x000fe200028e063b */
[----:B------:R-:W-:-:S02]  /*df20*/  LOP3.LUT R34, R141, 0x380, RZ, 0xc0, !PT ;  /* 0x000003808d227812 */ /* 0x000fc400078ec0ff */
[----:B------:R-:W-:Y:S02]  /*df30*/  LOP3.LUT R46, R40, R147, RZ, 0x3c, !PT ;  /* 0x00000093282e7212 */ /* 0x000fe400078e3cff */
[----:B------:R-:W-:Y:S02]  /*df40*/  LOP3.LUT R38, R143, 0x380, RZ, 0xc0, !PT ;  /* 0x000003808f267812 */ /* 0x000fe400078ec0ff */
[----:B------:R-:W-:Y:S02]  /*df50*/  LOP3.LUT R40, R155, 0x380, RZ, 0xc0, !PT ;  /* 0x000003809b287812 */ /* 0x000fe400078ec0ff */
[----:B------:R-:W-:Y:S02]  /*df60*/  LOP3.LUT R44, R18, R145, RZ, 0x3c, !PT ;  /* 0x00000091122c7212 */ /* 0x000fe400078e3cff */
[----:B------:R-:W-:Y:S02]  /*df70*/  SHF.R.U64 R30, R30, 0x3, RZ ;  /* 0x000000031e1e7819 */ /* 0x000fe400000012ff */
[----:B------:R-:W-:-:S02]  /*df80*/  LOP3.LUT R18, R153, 0x380, RZ, 0xc0, !PT ;  /* 0x0000038099127812 */ /* 0x000fc400078ec0ff */
[----:B------:R-:W-:Y:S02]  /*df90*/  SHF.R.U64 R34, R34, 0x3, RZ ;  /* 0x0000000322227819 */ /* 0x000fe400000012ff */
[----:B------:R-:W-:Y:S02]  /*dfa0*/  LOP3.LUT R48, R149, 0x380, RZ, 0xc0, !PT ;  /* 0x0000038095307812 */ /* 0x000fe400078ec0ff */
[----:B------:R-:W-:Y:S02]  /*dfb0*/  MOV R59, R58 ;  /* 0x0000003a003b7202 */ /* 0x000fe40000000f00 */
[----:B------:R-:W-:Y:S02]  /*dfc0*/  LOP3.LUT R25, R54, 0x380, RZ, 0xc0, !PT ;  /* 0x0000038036197812 */ /* 0x000fe400078ec0ff */
[----:B------:R-:W-:Y:S01]  /*dfd0*/  SHF.R.U64 R38, R38, 0x3, RZ ;  /* 0x0000000326267819 */ /* 0x000fe200000012ff */
[----:B------:R1:W-:Y:S01]  /*dfe0*/  STSM.16.M88.4 [R59], R4 ;  /* 0x000000043b007844 */ /* 0x0003e20000000200 */
[----:B------:R-:W-:-:S02]  /*dff0*/  SHF.R.U64 R40, R40, 0x3, RZ ;  /* 0x0000000328287819 */ /* 0x000fc400000012ff */
[----:B------:R-:W-:Y:S02]  /*e000*/  LOP3.LUT R30, R30, R139, RZ, 0x3c, !PT ;  /* 0x0000008b1e1e7212 */ /* 0x000fe400078e3cff */
[----:B------:R-:W-:Y:S02]  /*e010*/  SHF.R.U64 R18, R18, 0x3, RZ ;  /* 0x0000000312127819 */ /* 0x000fe400000012ff */
[----:B------:R-:W-:Y:S02]  /*e020*/  LOP3.LUT R34, R34, R141, RZ, 0x3c, !PT ;  /* 0x0000008d22227212 */ /* 0x000fe400078e3cff */
[----:B------:R-:W-:Y:S02]  /*e030*/  SHF.R.U64 R48, R48, 0x3, RZ ;  /* 0x0000000330307819 */ /* 0x000fe400000012ff */
[----:B------:R-:W-:Y:S02]  /*e040*/  SHF.R.U64 R25, R25, 0x3, RZ ;  /* 0x0000000319197819 */ /* 0x000fe400000012ff */
[----:B------:R-:W-:-:S02]  /*e050*/  LOP3.LUT R38, R38, R143, RZ, 0x3c, !PT ;  /* 0x0000008f26267212 */ /* 0x000fc400078e3cff */
[----:B------:R-:W-:Y:S02]  /*e060*/  LOP3.LUT R28, R40, R155, RZ, 0x3c, !PT ;  /* 0x0000009b281c7212 */ /* 0x000fe400078e3cff */
[----:B------:R-:W-:Y:S02]  /*e070*/  MOV R58, R26 ;  /* 0x0000001a003a7202 */ /* 0x000fe40000000f00 */
[----:B-1----:R-:W-:Y:S02]  /*e080*/  F2FP.BF16.F32.PACK_AB R4, R33, R0 ;  /* 0x000000002104723e */ /* 0x002fe400000010ff */
[----:B------:R-:W-:Y:S02]  /*e090*/  F2FP.BF16.F32.PACK_AB R5, R134, R127 ;  /* 0x0000007f8605723e */ /* 0x000fe400000010ff */
[----:B------:R-:W-:Y:S02]  /*e0a0*/  F2FP.BF16.F32.PACK_AB R6, R37, R36 ;  /* 0x000000242506723e */ /* 0x000fe400000010ff */
[----:B------:R-:W-:Y:S01]  /*e0b0*/  F2FP.BF16.F32.PACK_AB R7, R131, R126 ;  /* 0x0000007e8307723e */ /* 0x000fe200000010ff */
[----:B------:R-:W1:Y:S01]  /*e0c0*/  LDC.64 R36, c[0x0][0xc00] ;  /* 0x00030000ff247b82 */ /* 0x000e620000000a00 */
[----:B------:R-:W-:-:S02]  /*e0d0*/  LOP3.LUT R52, R18, R153, RZ, 0x3c, !PT ;  /* 0x0000009912347212 */ /* 0x000fc400078e3cff */
[----:B------:R-:W-:Y:S01]  /*e0e0*/  MOV R40, R30 ;  /* 0x0000001e00287202 */ /* 0x000fe20000000f00 */
[----:B------:R-:W-:Y:S01]  /*e0f0*/  STSM.16.M88.4 [R58], R4 ;  /* 0x000000043a007844 */ /* 0x000fe20000000200 */
[----:B------:R-:W-:Y:S02]  /*e100*/  LOP3.LUT R48, R48, R149, RZ, 0x3c, !PT ;  /* 0x0000009530307212 */ /* 0x000fe400078e3cff */
[----:B------:R-:W-:Y:S01]  /*e110*/  LOP3.LUT R54, R25, R54, RZ, 0x3c, !PT ;  /* 0x0000003619367212 */ /* 0x000fe200078e3cff */
[----:B------:R-:W-:Y:S01]  /*e120*/  STSM.16.M88.4 [R40], R8 ;  /* 0x0000000828007844 */ /* 0x000fe20000000200 */
[----:B------:R-:W-:Y:S02]  /*e130*/  MOV R18, R34 ;  /* 0x0000002200127202 */ /* 0x000fe40000000f00 */
[----:B------:R-:W-:Y:S02]  /*e140*/  MOV R38, R38 ;  /* 0x0000002600267202 */ /* 0x000fe40000000f00 */
[----:B------:R-:W-:Y:S01]  /*e150*/  F2FP.BF16.F32.PACK_AB R25, R128, R121 ;  /* 0x000000798019723e */ /* 0x000fe200000010ff */
[----:B------:R2:W-:Y:S01]  /*e160*/  STSM.16.M88.4 [R18], R12 ;  /* 0x0000000c12007844 */ /* 0x0005e20000000200 */
[----:B------:R-:W-:-:S02]  /*e170*/  F2FP.BF16.F32.PACK_AB R26, R61, R60 ;  /* 0x0000003c3d1a723e */ /* 0x000fc400000010ff */
[----:B------:R-:W-:Y:S02]  /*e180*/  F2FP.BF16.F32.PACK_AB R27, R129, R120 ;  /* 0x00000078811b723e */ /* 0x000fe400000010ff */
[----:B------:R-:W-:Y:S02]  /*e190*/  MOV R0, R28 ;  /* 0x0000001c00007202 */ /* 0x000fe40000000f00 */
[----:B------:R-:W-:Y:S01]  /*e1a0*/  MOV R44, R44 ;  /* 0x0000002c002c7202 */ /* 0x000fe20000000f00 */
[----:B------:R-:W-:Y:S01]  /*e1b0*/  STSM.16.M88.4 [R38], R24 ;  /* 0x0000001826007844 */ /* 0x000fe20000000200 */
[----:B------:R-:W-:Y:S02]  /*e1c0*/  F2FP.BF16.F32.PACK_AB R28, R65, R64 ;  /* 0x00000040411c723e */ /* 0x000fe400000010ff */
[----:B------:R-:W-:Y:S01]  /*e1d0*/  F2FP.BF16.F32.PACK_AB R112, R113, R112 ;  /* 0x000000707170723e */ /* 0x000fe200000010ff */
[----:B------:R-:W-:Y:S01]  /*e1e0*/  ULDC UR4, c[0x0][0xa88] ;  /* 0x0002a20000047ab9 */ /* 0x000fe20000000800 */
[----:B------:R-:W-:Y:S01]  /*e1f0*/  F2FP.BF16.F32.PACK_AB R29, R67, R66 ;  /* 0x00000042431d723e */ /* 0x000fe200000010ff */
[----:B------:R-:W-:Y:S01]  /*e200*/  IMAD.MOV.U32 R64, RZ, RZ, RZ ;  /* 0x000000ffff407224 */ /* 0x000fe200078e00ff */
[----:B------:R-:W-:Y:S01]  /*e210*/  F2FP.BF16.F32.PACK_AB R30, R69, R68 ;  /* 0x00000044451e723e */ /* 0x000fe200000010ff */
[----:B--2---:R-:W2:Y:S01]  /*e220*/  LDC.64 R12, c[0x0][0xc00] ;  /* 0x00030000ff0c7b82 */ /* 0x004ea20000000a00 */
[----:B------:R-:W-:-:S02]  /*e230*/  F2FP.BF16.F32.PACK_AB R31, R71, R70 ;  /* 0x00000046471f723e */ /* 0x000fc400000010ff */
[----:B------:R-:W-:Y:S02]  /*e240*/  MOV R46, R46 ;  /* 0x0000002e002e7202 */ /* 0x000fe40000000f00 */
[----:B------:R-:W-:Y:S01]  /*e250*/  F2FP.BF16.F32.PACK_AB R33, R75, R62 ;  /* 0x0000003e4b21723e */ /* 0x000fe200000010ff */
[----:B------:R-:W-:Y:S01]  /*e260*/  STSM.16.M88.4 [R44], R28 ;  /* 0x0000001c2c007844 */ /* 0x000fe20000000200 */
[----:B------:R-:W-:Y:S01]  /*e270*/  F2FP.BF16.F32.PACK_AB R34, R77, R76 ;  /* 0x0000004c4d22723e */ /* 0x000fe200000010ff */
[----:B------:R-:W3:Y:S01]  /*e280*/  LDC R67, c[0x0][0xbe8] ;  /* 0x0002fa00ff437b82 */ /* 0x000ee20000000800 */
[----:B------:R-:W-:Y:S02]  /*e290*/  F2FP.BF16.F32.PACK_AB R35, R79, R78 ;  /* 0x0000004e4f23723e */ /* 0x000fe400000010ff */
[----:B------:R-:W-:Y:S02]  /*e2a0*/  MOV R48, R48 ;  /* 0x0000003000307202 */ /* 0x000fe40000000f00 */
[----:B------:R-:W-:Y:S01]  /*e2b0*/  F2FP.BF16.F32.PACK_AB R4, R81, R80 ;  /* 0x000000505104723e */ /* 0x000fe200000010ff */
[----:B------:R-:W-:Y:S01]  /*e2c0*/  STSM.16.M88.4 [R46], R32 ;  /* 0x000000202e007844 */ /* 0x000fe20000000200 */
[----:B------:R-:W-:-:S02]  /*e2d0*/  F2FP.BF16.F32.PACK_AB R5, R83, R82 ;  /* 0x000000525305723e */ /* 0x000fc400000010ff */
[----:B------:R-:W-:Y:S02]  /*e2e0*/  F2FP.BF16.F32.PACK_AB R6, R85, R84 ;  /* 0x000000545506723e */ /* 0x000fe400000010ff */
[----:B------:R-:W-:Y:S02]  /*e2f0*/  F2FP.BF16.F32.PACK_AB R7, R87, R86 ;  /* 0x000000565707723e */ /* 0x000fe400000010ff */
[----:B------:R-:W-:Y:S02]  /*e300*/  LOP3.LUT R50, R151, 0x380, RZ, 0xc0, !PT ;  /* 0x0000038097327812 */ /* 0x000fe400078ec0ff */
[----:B------:R-:W-:Y:S01]  /*e310*/  F2FP.BF16.F32.PACK_AB R8, R89, R88 ;  /* 0x000000585908723e */ /* 0x000fe200000010ff */
[----:B------:R4:W-:Y:S01]  /*e320*/  STSM.16.M88.4 [R48], R4 ;  /* 0x0000000430007844 */ /* 0x0009e20000000200 */
[----:B------:R-:W-:Y:S01]  /*e330*/  SHF.R.U64 R50, R50, 0x3, RZ ;  /* 0x0000000332327819 */ /* 0x000fe200000012ff */
[----:B--2---:R-:W-:Y:S01]  /*e340*/  IMAD.WIDE R12, R199, 0x4, R12 ;  /* 0x00000004c70c7825 */ /* 0x004fe200078e020c */
[----:B------:R-:W-:-:S02]  /*e350*/  F2FP.BF16.F32.PACK_AB R9, R91, R90 ;  /* 0x0000005a5b09723e */ /* 0x000fc400000010ff */
[----:B------:R-:W-:Y:S02]  /*e360*/  LOP3.LUT R50, R50, R151, RZ, 0x3c, !PT ;  /* 0x0000009732327212 */ /* 0x000fe400078e3cff */
[----:B------:R-:W-:Y:S02]  /*e370*/  F2FP.BF16.F32.PACK_AB R10, R93, R92 ;  /* 0x0000005c5d0a723e */ /* 0x000fe400000010ff */
[----:B------:R-:W-:Y:S02]  /*e380*/  MOV R50, R50 ;  /* 0x0000003200327202 */ /* 0x000fe40000000f00 */
[----:B------:R-:W-:Y:S02]  /*e390*/  F2FP.BF16.F32.PACK_AB R11, R95, R94 ;  /* 0x0000005e5f0b723e */ /* 0x000fe400000010ff */
[----:B------:R-:W-:Y:S02]  /*e3a0*/  MOV R52, R52 ;  /* 0x0000003400347202 */ /* 0x000fe40000000f00 */
[----:B------:R-:W-:Y:S01]  /*e3b0*/  MOV R54, R54 ;  /* 0x0000003600367202 */ /* 0x000fe20000000f00 */
[----:B----4-:R-:W2:Y:S01]  /*e3c0*/  LDC.64 R4, c[0x0][0xc08] ;  /* 0x00030200ff047b82 */ /* 0x010ea20000000a00 */
[----:B------:R-:W-:Y:S01]  /*e3d0*/  F2FP.BF16.F32.PACK_AB R106, R109, R108 ;  /* 0x0000006c6d6a723e */ /* 0x000fe200000010ff */
[----:B------:R-:W-:Y:S01]  /*e3e0*/  STSM.16.M88.4 [R50], R8 ;  /* 0x0000000832007844 */ /* 0x000fe20000000200 */
[----:B------:R-:W-:-:S02]  /*e3f0*/  F2FP.BF16.F32.PACK_AB R107, R111, R110 ;  /* 0x0000006e6f6b723e */ /* 0x000fc400000010ff */
[----:B------:R-:W-:Y:S01]  /*e400*/  F2FP.BF16.F32.PACK_AB R113, R115, R114 ;  /* 0x000000727371723e */ /* 0x000fe200000010ff */
[----:B------:R-:W-:Y:S01]  /*e410*/  STSM.16.M88.4 [R52], R96 ;  /* 0x0000006034007844 */ /* 0x000fe20000000200 */
[----:B------:R-:W-:Y:S02]  /*e420*/  F2FP.BF16.F32.PACK_AB R114, R117, R116 ;  /* 0x000000747572723e */ /* 0x000fe400000010ff */
[----:B------:R-:W-:Y:S01]  /*e430*/  F2FP.BF16.F32.PACK_AB R115, R119, R118 ;  /* 0x000000767773723e */ /* 0x000fe200000010ff */
[----:B------:R-:W-:Y:S01]  /*e440*/  STSM.16.M88.4 [R54], R104 ;  /* 0x0000006836007844 */ /* 0x000fe20000000200 */
[----:B-1----:R-:W-:-:S03]  /*e450*/  ISETP.NE.U32.AND P0, PT, R36, RZ, PT ;  /* 0x000000ff2400720c */ /* 0x002fc60003f05070 */
[----:B------:R1:W-:Y:S01]  /*e460*/  STSM.16.M88.4 [R0], R112 ;  /* 0x0000007000007844 */ /* 0x0003e20000000200 */
[----:B------:R-:W-:Y:S01]  /*e470*/  BAR.SYNC.DEFER_BLOCKING 0x1, 0x100 ;  /* 0x0044000000007b1d */ /* 0x000fe20000010000 */
[----:B------:R-:W-:Y:S02]  /*e480*/  ISETP.NE.AND.EX P0, PT, R37, RZ, PT, P0 ;  /* 0x000000ff2500720c */ /* 0x000fe40003f05300 */
[----:B--2---:R-:W-:-:S04]  /*e490*/  ISETP.NE.U32.AND P2, PT, R4, RZ, PT ;  /* 0x000000ff0400720c */ /* 0x004fc80003f45070 */
[----:B------:R-:W-:-:S13]  /*e4a0*/  ISETP.NE.AND.EX P2, PT, R5, RZ, PT, P2 ;  /* 0x000000ff0500720c */ /* 0x000fda0003f45320 */
[----:B------:R-:W2:Y:S01]  /*e4b0*/  @P2 LDC.64 R4, c[0x0][0xc08] ;  /* 0x00030200ff042b82 */ /* 0x000ea20000000a00 */
[----:B-1----:R-:W-:Y:S01]  /*e4c0*/  IMAD.U32 R0, RZ, RZ, UR4 ;  /* 0x00000004ff007e24 */ /* 0x002fe2000f8e00ff */
[----:B------:R1:W5:Y:S01]  /*e4d0*/  @P0 LDG.E R64, desc[UR36][R12.64] ;  /* 0x000000240c400981 */ /* 0x000362000c1e1900 */
[----:B---3--:R-:W-:-:S13]  /*e4e0*/  ISETP.NE.AND P1, PT, R67, 0x1, PT ;  /* 0x000000014300780c */ /* 0x008fda0003f25270 */
[----:B------:R-:W3:Y:S01]  /*e4f0*/  @P1 LDC R6, c[0x0][0xbec] ;  /* 0x0002fb00ff061b82 */ /* 0x000ee20000000800 */
[----:B--2---:R-:W-:-:S07]  /*e500*/  @P2 IMAD.WIDE R4, R199, 0x4, R4 ;  /* 0x00000004c7042825 */ /* 0x004fce00078e0204 */
[----:B------:R-:W2:Y:S01]  /*e510*/  @P1 LDC R9, c[0x0][0xbf0] ;  /* 0x0002fc00ff091b82 */ /* 0x000ea20000000800 */
[----:B------:R1:W5:Y:S01]  /*e520*/  @P2 LDG.E R0, desc[UR36][R4.64] ;  /* 0x0000002404002981 */ /* 0x000362000c1e1900 */
[----:B------:R-:W-:Y:S05]  /*e530*/  @P2 BRA `(.L_x_4622) ;  /* 0x0000000000102947 */ /* 0x000fea0003800000 */
[----:B------:R-:W-:Y:S05]  /*e540*/  @!P0 BRA `(.L_x_4622) ;  /* 0x00000000000c8947 */ /* 0x000fea0003800000 */
[----:B-1----:R-:W4:Y:S04]  /*e550*/  LDG.E R5, desc[UR36][R12.64] ;  /* 0x000000240c057981 */ /* 0x002f28000c1e1900 */
[----:B-----5:R-:W4:Y:S02]  /*e560*/  LDG.E R0, desc[UR36][R12.64+0x4] ;  /* 0x000004240c007981 */ /* 0x020f24000c1e1900 */
[----:B----4-:R-:W-:-:S07]  /*e570*/  IMAD.IADD R0, R0, 0x1, -R5 ;  /* 0x0000000100007824 */ /* 0x010fce00078e0a05 */
.L_x_4622:
[----:B------:R-:W-:Y:S01]  /*e580*/  SHF.R.S32.HI R18, RZ, 0x1f, R198 ;  /* 0x0000001fff127819 */ /* 0x000fe200000114c6 */
[----:B-1----:R-:W-:Y:S01]  /*e590*/  IMAD.IADD R13, R192, 0x1, R22 ;  /* 0x00000001c00d7824 */ /* 0x002fe200078e0216 */
[----:B------:R-:W-:Y:S01]  /*e5a0*/  ULDC.64 UR4, c[0x0][0xb90] ;  /* 0x0002e40000047ab9 */ /* 0x000fe20000000a00 */
[----:B-----5:R-:W-:Y:S01]  /*e5b0*/  SHF.R.S32.HI R65, RZ, 0x1f, R64 ;  /* 0x0000001fff417819 */ /* 0x020fe20000011440 */
[----:B------:R-:W-:Y:S01]  /*e5c0*/  IMAD.IADD R14, R205, 0x1, R22 ;  /* 0x00000001cd0e7824 */ /* 0x000fe200078e0216 */
[----:B------:R-:W-:Y:S01]  /*e5d0*/  SHF.R.S32.HI R8, RZ, 0x1f, R199 ;  /* 0x0000001fff087819 */ /* 0x000fe200000114c7 */
[----:B---3--:R-:W-:Y:S01]  /*e5e0*/  @P1 IMAD.HI.U32 R6, R13, R6, RZ ;  /* 0x000000060d061227 */ /* 0x008fe200078e00ff */
[----:B------:R-:W-:Y:S01]  /*e5f0*/  SEL R69, R199, RZ, !P0 ;  /* 0x000000ffc7457207 */ /* 0x000fe20004000000 */
[----:B------:R-:W1:Y:S01]  /*e600*/  @P1 LDC R73, c[0x0][0xbec] ;  /* 0x0002fb00ff491b82 */ /* 0x000e620000000800 */
[----:B------:R-:W-:Y:S01]  /*e610*/  SEL R40, R8, RZ, !P0 ;  /* 0x000000ff08287207 */ /* 0x000fe20004000000 */
[----:B------:R-:W-:-:S02]  /*e620*/  IMAD R5, R18, UR4, RZ ;  /* 0x0000000412057c24 */ /* 0x000fc4000f8e02ff */
[----:B------:R-:W-:Y:S01]  /*e630*/  IMAD.MOV.U32 R7, RZ, RZ, R13 ;  /* 0x000000ffff077224 */ /* 0x000fe200078e000d */
[----:B--2---:R-:W-:Y:S01]  /*e640*/  @P1 SHF.R.U32.HI R7, RZ, R9, R6 ;  /* 0x00000009ff071219 */ /* 0x004fe20000011606 */
[C---:B------:R-:W-:Y:S02]  /*e650*/  IMAD R11, R198.reuse, UR5, R5 ;  /* 0x00000005c60b7c24 */ /* 0x040fe4000f8e0205 */
[----:B------:R-:W-:Y:S01]  /*e660*/  IMAD.WIDE.U32 R4, R198, UR4, R64 ;  /* 0x00000004c6047c25 */ /* 0x000fe2000f8e0040 */
[----:B------:R-:W-:Y:S01]  /*e670*/  ULDC.64 UR4, c[0x0][0xb98] ;  /* 0x0002e60000047ab9 */ /* 0x000fe20000000a00 */
[----:B------:R-:W2:Y:S02]  /*e680*/  @P1 LDC R75, c[0x0][0xbf0] ;  /* 0x0002fc00ff4b1b82 */ /* 0x000ea40000000800 */
[----:B------:R-:W-:Y:S02]  /*e690*/  IMAD R9, R200, 0x40, R193 ;  /* 0x00000040c8097824 */ /* 0x000fe400078e02c1 */
[----:B------:R-:W-:Y:S01]  /*e6a0*/  IMAD.IADD R5, R5, 0x1, R11 ;  /* 0x0000000105057824 */ /* 0x000fe200078e020b */
[--C-:B------:R-:W-:Y:S01]  /*e6b0*/  SHF.R.S32.HI R11, RZ, 0x1f, R7.reuse ;  /* 0x0000001fff0b7819 */ /* 0x100fe20000011407 */
[----:B------:R-:W-:-:S02]  /*e6c0*/  IMAD.MOV R8, RZ, RZ, -R7 ;  /* 0x000000ffff087224 */ /* 0x000fc400078e0a07 */
[----:B------:R-:W-:-:S04]  /*e6d0*/  IMAD.WIDE R20, R9, 0x2, R20 ;  /* 0x0000000209147825 */ /* 0x000fc800078e0214 */
[----:B------:R-:W-:Y:S01]  /*e6e0*/  IMAD R6, R40, UR4, RZ ;  /* 0x0000000428067c24 */ /* 0x000fe2000f8e02ff */
[C---:B------:R-:W-:Y:S01]  /*e6f0*/  IADD3 R25, P5, R20.reuse, 0x3000, RZ ;  /* 0x0000300014197810 */ /* 0x040fe20007fbe0ff */
[----:B------:R-:W-:Y:S01]  /*e700*/  IMAD.WIDE.U32 R4, R69, UR4, R4 ;  /* 0x0000000445047c25 */ /* 0x000fe2000f8e0004 */
[C---:B------:R-:W-:Y:S02]  /*e710*/  IADD3 R49, P4, R20.reuse, 0x4000, RZ ;  /* 0x0000400014317810 */ /* 0x040fe40007f9e0ff */
[C---:B------:R-:W-:Y:S01]  /*e720*/  IADD3 R29, P3, R20.reuse, 0x6000, RZ ;  /* 0x00006000141d7810 */ /* 0x040fe20007f7e0ff */
[----:B------:R-:W-:Y:S01]  /*e730*/  IMAD R9, R67, R8, R13 ;  /* 0x0000000843097224 */ /* 0x000fe200078e020d */
[----:B------:R-:W-:Y:S01]  /*e740*/  IADD3 R4, P0, R7, R4, RZ ;  /* 0x0000000407047210 */ /* 0x000fe20007f1e0ff */
[----:B------:R-:W-:Y:S01]  /*e750*/  IMAD R8, R69, UR5, R6 ;  /* 0x0000000545087c24 */ /* 0x000fe2000f8e0206 */
[----:B------:R-:W-:Y:S01]  /*e760*/  ULDC.64 UR4, c[0x0][0xb88] ;  /* 0x0002e20000047ab9 */ /* 0x000fe20000000a00 */
[----:B------:R-:W-:Y:S01]  /*e770*/  IADD3 R7, P2, R20, 0x1000, RZ ;  /* 0x0000100014077810 */ /* 0x000fe20007f5e0ff */
[----:B------:R-:W-:Y:S01]  /*e780*/  IMAD R71, R0, R67, RZ ;  /* 0x0000004300477224 */ /* 0x000fe200078e02ff */
[----:B------:R-:W-:-:S02]  /*e790*/  SHF.R.S32.HI R6, RZ, 0x1f, R9 ;  /* 0x0000001fff067819 */ /* 0x000fc40000011409 */
[----:B------:R-:W-:Y:S02]  /*e7a0*/  IADD3.X R5, R11, R5, R8, P0, !PT ;  /* 0x000000050b057210 */ /* 0x000fe400007fe408 */
[----:B------:R-:W-:Y:S01]  /*e7b0*/  IADD3 R13, P6, R20, 0x2000, RZ ;  /* 0x00002000140d7810 */ /* 0x000fe20007fde0ff */
[----:B------:R-:W-:Y:S01]  /*e7c0*/  IMAD R6, R6, UR4, RZ ;  /* 0x0000000406067c24 */ /* 0x000fe2000f8e02ff */
[----:B------:R-:W-:Y:S01]  /*e7d0*/  LOP3.LUT R24, R25, 0x380, RZ, 0xc0, !PT ;  /* 0x0000038019187812 */ /* 0x000fe200078ec0ff */
[----:B------:R-:W-:Y:S01]  /*e7e0*/  IMAD.WIDE.U32 R4, R9, UR4, R4 ;  /* 0x0000000409047c25 */ /* 0x000fe2000f8e0004 */
[----:B------:R-:W-:Y:S02]  /*e7f0*/  LOP3.LUT R12, R13, 0x380, RZ, 0xc0, !PT ;  /* 0x000003800d0c7812 */ /* 0x000fe400078ec0ff */
[----:B------:R-:W-:Y:S01]  /*e800*/  LOP3.LUT R48, R49, 0x380, RZ, 0xc0, !PT ;  /* 0x0000038031307812 */ /* 0x000fe200078ec0ff */
[----:B------:R-:W-:Y:S01]  /*e810*/  IMAD R11, R9, UR5, R6 ;  /* 0x00000005090b7c24 */ /* 0x000fe2000f8e0206 */
[----:B------:R-:W-:Y:S01]  /*e820*/  ULDC.64 UR4, c[0x0][0xb50] ;  /* 0x0002d40000047ab9 */ /* 0x000fe20000000a00 */
[----:B------:R-:W-:Y:S01]  /*e830*/  IMAD.X R9, RZ, RZ, R21, P2 ;  /* 0x000000ffff097224 */ /* 0x000fe200010e0615 */
[----:B------:R-:W-:Y:S01]  /*e840*/  LEA R6, P0, R4, UR4, 0x2 ;  /* 0x0000000404067c11 */ /* 0x000fe2000f8010ff */
[----:B------:R-:W-:Y:S01]  /*e850*/  IMAD.IADD R5, R5, 0x1, R11 ;  /* 0x0000000105057824 */ /* 0x000fe200078e020b */
[----:B------:R-:W-:-:S02]  /*e860*/  IADD3 R33, P2, R20, 0x7000, RZ ;  /* 0x0000700014217810 */ /* 0x000fc40007f5e0ff */
[----:B------:R-:W-:Y:S01]  /*e870*/  LOP3.LUT R28, R29, 0x380, RZ, 0xc0, !PT ;  /* 0x000003801d1c7812 */ /* 0x000fe200078ec0ff */
        /* <DEDUP_REMOVED lines=8> */
[----:B------:R-:W3:Y:S01]  /*e900*/  SHFL.IDX PT, R47, R10, RZ, 0x1c1f ;  /* 0x001c1fff0a2f7589 */ /* 0x000ee200000e0000 */
[----:B------:R-:W-:-:S02]  /*e910*/  SHF.R.U64 R32, R32, 0x3, RZ ;  /* 0x0000000320207819 */ /* 0x000fc400000012ff */
[----:B------:R-:W-:Y:S01]  /*e920*/  SHF.R.U64 R36, R36, 0x3, RZ ;  /* 0x0000000324247819 */ /* 0x000fe200000012ff */
[----:B------:R-:W4:Y:S01]  /*e930*/  SHFL.IDX PT, R55, R10, 0x1, 0x1c1f ;  /* 0x003c1f000a377f89 */ /* 0x000f2200000e0000 */
[----:B------:R-:W-:Y:S02]  /*e940*/  LOP3.LUT R8, R7, 0x380, RZ, 0xc0, !PT ;  /* 0x0000038007087812 */ /* 0x000fe400078ec0ff */
[----:B------:R-:W-:Y:S01]  /*e950*/  LOP3.LUT R36, R36, R37, RZ, 0x3c, !PT ;  /* 0x0000002524247212 */ /* 0x000fe200078e3cff */
[--C-:B------:R-:W-:Y:S01]  /*e960*/  IMAD.X R37, RZ, RZ, R21.reuse, P0 ;  /* 0x000000ffff257224 */ /* 0x100fe200000e0615 */
[----:B------:R-:W-:Y:S02]  /*e970*/  LOP3.LUT P0, RZ, R202, 0x3, RZ, 0xc0, !PT ;  /* 0x00000003caff7812 */ /* 0x000fe4000780c0ff */
[----:B------:R-:W-:Y:S01]  /*e980*/  LOP3.LUT R32, R32, R33, RZ, 0x3c, !PT ;  /* 0x0000002120207212 */ /* 0x000fe200078e3cff */
[----:B------:R-:W-:Y:S01]  /*e990*/  IMAD.X R33, RZ, RZ, R21, P2 ;  /* 0x000000ffff217224 */ /* 0x000fe200010e0615 */
[----:B------:R-:W-:-:S02]  /*e9a0*/  SHF.R.U64 R12, R12, 0x3, RZ ;  /* 0x000000030c0c7819 */ /* 0x000fc400000012ff */
[----:B------:R-:W-:Y:S02]  /*e9b0*/  SHF.R.U64 R24, R24, 0x3, RZ ;  /* 0x0000000318187819 */ /* 0x000fe400000012ff */
[----:B------:R-:W-:Y:S02]  /*e9c0*/  SHF.R.U64 R48, R48, 0x3, RZ ;  /* 0x0000000330307819 */ /* 0x000fe400000012ff */
[----:B------:R-:W-:Y:S02]  /*e9d0*/  SHF.R.U64 R28, R28, 0x3, RZ ;  /* 0x000000031c1c7819 */ /* 0x000fe400000012ff */
[----:B------:R-:W-:Y:S02]  /*e9e0*/  SHF.R.U64 R8, R8, 0x3, RZ ;  /* 0x0000000308087819 */ /* 0x000fe400000012ff */
[-C--:B------:R-:W-:Y:S02]  /*e9f0*/  ISETP.GE.OR P2, PT, R14, R71.reuse, P0 ;  /* 0x000000470e00720c */ /* 0x080fe40000746670 */
[----:B------:R-:W-:-:S02]  /*ea00*/  ISETP.GE.OR P0, PT, R4, R71, P0 ;  /* 0x000000470400720c */ /* 0x000fc40000706670 */
        /* <DEDUP_REMOVED lines=8> */
[----:B------:R-:W-:Y:S01]  /*ea90*/  LOP3.LUT R8, R8, R7, RZ, 0x3c, !PT ;  /* 0x0000000708087212 */ /* 0x000fe200078e3cff */
[----:B---3--:R-:W-:Y:S01]  /*eaa0*/  @!P2 ST.E desc[UR36][R46.64], R2 ;  /* 0x000000022e00a985 */ /* 0x008fe2000c101924 */
[----:B------:R-:W-:-:S02]  /*eab0*/  IADD3 R61, P6, R20, 0x8000, RZ ;  /* 0x00008000143d7810 */ /* 0x000fc40007fde0ff */
[C---:B------:R-:W-:Y:S01]  /*eac0*/  IADD3 R57, P5, R20.reuse, 0x9000, RZ ;  /* 0x0000900014397810 */ /* 0x040fe20007fbe0ff */
[----:B----4-:R3:W-:Y:S01]  /*ead0*/  @!P0 ST.E desc[UR36][R54.64], R3 ;  /* 0x0000000336008985 */ /* 0x0107e2000c101924 */
[C---:B------:R-:W-:Y:S02]  /*eae0*/  IADD3 R53, P4, R20.reuse, 0xa000, RZ ;  /* 0x0000a00014357810 */ /* 0x040fe40007f9e0ff */
[C---:B------:R-:W-:Y:S01]  /*eaf0*/  LOP3.LUT R7, R20.reuse, 0x380, RZ, 0xc0, !PT ;  /* 0x0000038014077812 */ /* 0x040fe200078ec0ff */
[----:B------:R-:W5:Y:S01]  /*eb00*/  LD.E.128 R8, desc[UR36][R8.64] ;  /* 0x0000002408087980 */ /* 0x000f62000c101d00 */
[----:B------:R-:W-:Y:S02]  /*eb10*/  IADD3 R5, P3, R20, 0xb000, RZ ;  /* 0x0000b00014057810 */ /* 0x000fe40007f7e0ff */
[----:B------:R-:W-:Y:S01]  /*eb20*/  LOP3.LUT R60, R61, 0x380, RZ, 0xc0, !PT ;  /* 0x000003803d3c7812 */ /* 0x000fe200078ec0ff */
[----:B------:R-:W5:Y:S01]  /*eb30*/  LD.E.128 R12, desc[UR36][R12.64] ;  /* 0x000000240c0c7980 */ /* 0x000f62000c101d00 */
[----:B------:R-:W-:Y:S01]  /*eb40*/  LOP3.LUT R56, R57, 0x380, RZ, 0xc0, !PT ;  /* 0x0000038039387812 */ /* 0x000fe200078ec0ff */
[----:B------:R-:W-:Y:S01]  /*eb50*/  IMAD.X R45, RZ, RZ, R21, P3 ;  /* 0x000000ffff2d7224 */ /* 0x000fe200018e0615 */
[----:B------:R-:W-:Y:S01]  /*eb60*/  LOP3.LUT R52, R53, 0x380, RZ, 0xc0, !PT ;  /* 0x0000038035347812 */ /* 0x000fe200078ec0ff */
[----:B---3--:R-:W-:Y:S01]  /*eb70*/  IMAD R3, R65, UR4, RZ ;  /* 0x0000000441037c24 */ /* 0x008fe2000f8e02ff */
[----:B------:R-:W-:Y:S01]  /*eb80*/  SHF.R.U64 R7, R7, 0x3, RZ ;  /* 0x0000000307077819 */ /* 0x000fe200000012ff */
[----:B------:R-:W5:Y:S01]  /*eb90*/  LD.E.128 R24, desc[UR36][R24.64] ;  /* 0x0000002418187980 */ /* 0x000f62000c101d00 */
[----:B------:R-:W-:-:S02]  /*eba0*/  LOP3.LUT R0, R5, 0x380, RZ, 0xc0, !PT ;  /* 0x0000038005007812 */ /* 0x000fc400078ec0ff */
[----:B------:R-:W-:Y:S01]  /*ebb0*/  SHF.R.U64 R60, R60, 0x3, RZ ;  /* 0x000000033c3c7819 */ /* 0x000fe200000012ff */
[----:B------:R-:W5:Y:S01]  /*ebc0*/  LD.E.128 R48, desc[UR36][R48.64] ;  /* 0x0000002430307980 */ /* 0x000f62000c101d00 */
[----:B------:R-:W-:Y:S02]  /*ebd0*/  SHF.R.U64 R56, R56, 0x3, RZ ;  /* 0x0000000338387819 */ /* 0x000fe400000012ff */
[----:B------:R-:W-:Y:S01]  /*ebe0*/  SHF.R.U64 R52, R52, 0x3, RZ ;  /* 0x0000000334347819 */ /* 0x000fe200000012ff */
[----:B------:R-:W5:Y:S01]  /*ebf0*/  LD.E.128 R36, desc[UR36][R36.64] ;  /* 0x0000002424247980 */ /* 0x000f62000c101d00 */
[----:B------:R-:W-:Y:S02]  /*ec00*/  LOP3.LUT R20, R7, R20, RZ, 0x3c, !PT ;  /* 0x0000001407147212 */ /* 0x000fe400078e3cff */
[----:B------:R-:W-:Y:S01]  /*ec10*/  SHF.R.U64 R0, R0, 0x3, RZ ;  /* 0x0000000300007819 */ /* 0x000fe200000012ff */
[----:B------:R-:W5:Y:S01]  /*ec20*/  LD.E.128 R28, desc[UR36][R28.64] ;  /* 0x000000241c1c7980 */ /* 0x000f62000c101d00 */
[----:B------:R-:W-:Y:S01]  /*ec30*/  LOP3.LUT R60, R60, R61, RZ, 0x3c, !PT ;  /* 0x0000003d3c3c7212 */ /* 0x000fe200078e3cff */
[--C-:B------:R-:W-:Y:S01]  /*ec40*/  IMAD.X R61, RZ, RZ, R21.reuse, P6 ;  /* 0x000000ffff3d7224 */ /* 0x100fe200030e0615 */
[----:B------:R-:W-:Y:S01]  /*ec50*/  LOP3.LUT R56, R56, R57, RZ, 0x3c, !PT ;  /* 0x0000003938387212 */ /* 0x000fe200078e3cff */
[--C-:B------:R-:W-:Y:S01]  /*ec60*/  IMAD.X R57, RZ, RZ, R21.reuse, P5 ;  /* 0x000000ffff397224 */ /* 0x100fe200028e0615 */
[----:B------:R-:W-:Y:S01]  /*ec70*/  LOP3.LUT R52, R52, R53, RZ, 0x3c, !PT ;  /* 0x0000003534347212 */ /* 0x000fe200078e3cff */
[----:B------:R-:W-:Y:S01]  /*ec80*/  IMAD.X R53, RZ, RZ, R21, P4 ;  /* 0x000000ffff357224 */ /* 0x000fe200020e0615 */
[----:B------:R-:W-:Y:S01]  /*ec90*/  LOP3.LUT R44, R0, R5, RZ, 0x3c, !PT ;  /* 0x00000005002c7212 */ /* 0x000fe200078e3cff */
[----:B------:R-:W5:Y:S04]  /*eca0*/  LD.E.128 R32, desc[UR36][R32.64] ;  /* 0x0000002420207980 */ /* 0x000f68000c101d00 */
[----:B------:R3:W5:Y:S04]  /*ecb0*/  LD.E.128 R4, desc[UR36][R20.64] ;  /* 0x0000002414047980 */ /* 0x000768000c101d00 */
[----:B------:R-:W5:Y:S04]  /*ecc0*/  LD.E.128 R60, desc[UR36][R60.64] ;  /* 0x000000243c3c7980 */ /* 0x000f68000c101d00 */
[----:B------:R-:W5:Y:S01]  /*ecd0*/  LD.E.128 R56, desc[UR36][R56.64] ;  /* 0x0000002438387980 */ /* 0x000f62000c101d00 */
[----:B---3--:R-:W-:-:S02]  /*ece0*/  IMAD R21, R64, UR5, R3 ;  /* 0x0000000540157c24 */ /* 0x008fc4000f8e0203 */
[----:B------:R-:W-:Y:S01]  /*ecf0*/  IMAD.WIDE.U32 R2, R64, UR4, RZ ;  /* 0x0000000440027c25 */ /* 0x000fe2000f8e00ff */
[----:B------:R-:W-:Y:S01]  /*ed00*/  ULDC.64 UR4, c[0x0][0xae8] ;  /* 0x0002ba0000047ab9 */ /* 0x000fe20000000a00 */
[----:B------:R-:W5:Y:S02]  /*ed10*/  LD.E.128 R52, desc[UR36][R52.64] ;  /* 0x0000002434347980 */ /* 0x000f64000c101d00 */
[----:B------:R-:W-:Y:S02]  /*ed20*/  IMAD.IADD R3, R3, 0x1, R21 ;  /* 0x0000000103037824 */ /* 0x000fe400078e0215 */
[----:B------:R-:W-:Y:S01]  /*ed30*/  IMAD R21, R197, 0x20, R200 ;  /* 0x00000020c5157824 */ /* 0x000fe200078e02c8 */
[----:B------:R-:W5:Y:S01]  /*ed40*/  LD.E.128 R44, desc[UR36][R44.64] ;  /* 0x000000242c2c7980 */ /* 0x000f62000c101d00 */
[----:B------:R-:W-:Y:S02]  /*ed50*/  IMAD R65, R18, UR4, RZ ;  /* 0x0000000412417c24 */ /* 0x000fe4000f8e02ff */
[----:B------:R-:W-:Y:S01]  /*ed60*/  IMAD.IADD R20, R22, 0x1, R21 ;  /* 0x0000000116147824 */ /* 0x000fe200078e0215 */
[----:B------:R-:W-:Y:S01]  /*ed70*/  @!PT LDS RZ, [RZ] ;  /* 0x00000000fffff984 */ /* 0x000fe20000000800 */
[----:B------:R-:W-:Y:S01]  /*ed80*/  @!PT LDS RZ, [RZ] ;  /* 0x00000000fffff984 */ /* 0x000fe20000000800 */
[----:B------:R-:W-:Y:S01]  /*ed90*/  @!PT LDS RZ, [RZ] ;  /* 0x00000000fffff984 */ /* 0x000fe20000000800 */
[----:B------:R-:W-:Y:S01]  /*eda0*/  @!PT LDS RZ, [RZ] ;  /* 0x00000000fffff984 */ /* 0x000fe20000000800 */
[----:B------:R3:W-:Y:S06]  /*edb0*/  MEMBAR.ALL.CTA ;  /* 0x0000000000007992 */ /* 0x0007ec0000008000 */
[----:B---3--:R-:W3:Y:S01]  /*edc0*/  FENCE.VIEW.ASYNC.S ;  /* 0x00000000000073c6 */ /* 0x008ee20000000000 */
[----:B------:R-:W-:-:S02]  /*edd0*/  IMAD R65, R198, UR5, R65 ;  /* 0x00000005c6417c24 */ /* 0x000fc4000f8e0241 */
[----:B-1----:R-:W-:-:S04]  /*ede0*/  @P1 IMAD.HI.U32 R0, R20, R73, RZ ;  /* 0x0000004914001227 */ /* 0x002fc800078e00ff */
[----:B------:R-:W-:Y:S01]  /*edf0*/  IMAD.WIDE.U32 R2, R198, UR4, R2 ;  /* 0x00000004c6027c25 */ /* 0x000fe2000f8e0002 */
[----:B------:R-:W-:-:S03]  /*ee00*/  ULDC.64 UR4, c[0x0][0xaf0] ;  /* 0x0002bc0000047ab9 */ /* 0x000fc60000000a00 */
[----:B------:R-:W-:Y:S01]  /*ee10*/  IMAD.MOV.U32 R21, RZ, RZ, R20 ;  /* 0x000000ffff157224 */ /* 0x000fe200078e0014 */
[----:B--2---:R-:W-:Y:S01]  /*ee20*/  @P1 SHF.R.U32.HI R21, RZ, R75, R0 ;  /* 0x0000004bff151219 */ /* 0x004fe20000011600 */
[----:B------:R-:W-:Y:S02]  /*ee30*/  IMAD.IADD R3, R3, 0x1, R65 ;  /* 0x0000000103037824 */ /* 0x000fe400078e0241 */
[----:B------:R-:W-:Y:S01]  /*ee40*/  IMAD R18, R40, UR4, RZ ;  /* 0x0000000428127c24 */ /* 0x000fe2000f8e02ff */
[----:B------:R-:W-:Y:S01]  /*ee50*/  SHF.R.S32.HI R0, RZ, 0x1f, R21 ;  /* 0x0000001fff007819 */ /* 0x000fe20000011415 */
[----:B------:R-:W-:-:S04]  /*ee60*/  IMAD.WIDE.U32 R2, R69, UR4, R2 ;  /* 0x0000000445027c25 */ /* 0x000fc8000f8e0002 */
[----:B------:R-:W-:Y:S01]  /*ee70*/  IMAD R65, R69, UR5, R18 ;  /* 0x0000000545417c24 */ /* 0x000fe2000f8e0212 */
[----:B------:R-:W-:Y:S01]  /*ee80*/  ULDC.64 UR4, c[0x0][0xae0] ;  /* 0x0002b80000047ab9 */ /* 0x000fe20000000a00 */
[----:B------:R-:W-:Y:S02]  /*ee90*/  IMAD.MOV R18, RZ, RZ, -R21 ;  /* 0x000000ffff127224 */ /* 0x000fe400078e0a15 */
[----:B------:R-:W-:Y:S02]  /*eea0*/  IMAD.IADD R3, R3, 0x1, R65 ;  /* 0x0000000103037824 */ /* 0x000fe400078e0241 */
[----:B------:R-:W-:Y:S02]  /*eeb0*/  IMAD R0, R0, UR4, RZ ;  /* 0x0000000400007c24 */ /* 0x000fe4000f8e02ff */
[----:B------:R-:W-:Y:S02]  /*eec0*/  IMAD R65, R67, R18, R20 ;  /* 0x0000001243417224 */ /* 0x000fe400078e0214 */
[----:B------:R-:W-:-:S02]  /*eed0*/  IMAD R67, R21, UR5, R0 ;  /* 0x0000000515437c24 */ /* 0x000fc4000f8e0200 */
[----:B------:R-:W-:Y:S01]  /*eee0*/  IMAD.WIDE.U32 R2, R21, UR4, R2 ;  /* 0x0000000415027c25 */ /* 0x000fe2000f8e0002 */
[----:B------:R-:W-:Y:S01]  /*eef0*/  SHF.R.S32.HI R0, RZ, 0x1f, R65 ;  /* 0x0000001fff007819 */ /* 0x000fe20000011441 */
[----:B------:R-:W-:Y:S02]  /*ef00*/  ULDC.64 UR4, c[0x0][0xad8] ;  /* 0x0002b60000047ab9 */ /* 0x000fe40000000a00 */
[----:B------:R-:W-:Y:S02]  /*ef10*/  IMAD.IADD R3, R3, 0x1, R67 ;  /* 0x0000000103037824 */ /* 0x000fe400078e0243 */
[----:B------:R-:W-:Y:S02]  /*ef20*/  IMAD R18, R0, UR4, RZ ;  /* 0x0000000400127c24 */ /* 0x000fe4000f8e02ff */
[----:B------:R-:W-:Y:S02]  /*ef30*/  IMAD.IADD R40, R200, 0x1, R22 ;  /* 0x00000001c8287824 */ /* 0x000fe400078e0216 */
[----:B------:R-:W-:-:S02]  /*ef40*/  IMAD R21, R65, UR5, R18 ;  /* 0x0000000541157c24 */ /* 0x000fc4000f8e0212 */
[----:B------:R-:W-:Y:S01]  /*ef50*/  IMAD.WIDE.U32 R2, R65, UR4, R2 ;  /* 0x0000000441027c25 */ /* 0x000fe2000f8e0002 */
[CC--:B------:R-:W-:Y:S01]  /*ef60*/  ISETP.GE.AND P2, PT, R40.reuse, R71.reuse, PT ;  /* 0x000000472800720c */ /* 0x0c0fe20003f46270 */
[----:B------:R-:W-:Y:S02]  /*ef70*/  ULDC.64 UR4, c[0x0][0xa80] ;  /* 0x0002a00000047ab9 */ /* 0x000fe40000000a00 */
[----:B------:R-:W-:Y:S01]  /*ef80*/  VIADD R0, R40, 0x20 ;  /* 0x0000002028007836 */ /* 0x000fe20000000000 */
[----:B------:R-:W-:Y:S01]  /*ef90*/  LEA R18, P3, R2, UR4, 0x1 ;  /* 0x0000000402127c11 */ /* 0x000fe2000f8608ff */
[----:B------:R-:W-:Y:S02]  /*efa0*/  IMAD.IADD R3, R3, 0x1, R21 ;  /* 0x0000000103037824 */ /* 0x000fe400078e0215 */
[----:B0-----:R-:W-:Y:S01]  /*efb0*/  VIADD R17, R17, 0x30820 ;  /* 0x0003082011117836 */ /* 0x001fe20000000000 */
[----:B------:R-:W-:Y:S01]  /*efc0*/  ISETP.GE.AND P1, PT, R0, R71, PT ;  /* 0x000000470000720c */ /* 0x000fe20003f26270 */
[----:B------:R-:W-:Y:S01]  /*efd0*/  VIADD R0, R40, 0x40 ;  /* 0x0000004028007836 */ /* 0x000fe20000000000 */
[----:B------:R-:W-:-:S02]  /*efe0*/  LEA.HI.X R22, R2, UR5, R3, 0x1, P3 ;  /* 0x0000000502167c11 */ /* 0x000fc400098f0c03 */
[----:B------:R-:W-:Y:S01]  /*eff0*/  PRMT R17, RZ, 0x654, R17 ;  /* 0x00000654ff117816 */ /* 0x000fe20000000011 */
[----:B---3--:R0:W1:Y:S01]  /*f000*/  SHFL.IDX PT, R64, R18, RZ, 0x181f ;  /* 0x00181fff12407589 */ /* 0x00806200000e0000 */
        /* <DEDUP_REMOVED lines=9> */
[-C--:B-1----:R-:W-:Y:S02]  /*f0a0*/  @!P4 LEA R2, P6, R193, R64.reuse, 0x1 ;  /* 0x00000040c102c211 */ /* 0x082fe400078c08ff */
[----:B------:R-:W-:Y:S02]  /*f0b0*/  @!P3 LEA R20, P5, R195, R64, 0x1 ;  /* 0x00000040c314b211 */ /* 0x000fe400078a08ff */
[----:B--2---:R-:W-:Y:S02]  /*f0c0*/  @!P4 LEA.HI.X R3, R193, R0, R209, 0x1, P6 ;  /* 0x00000000c103c211 */ /* 0x004fe400030f0cd1 */
[C---:B------:R-:W-:Y:S02]  /*f0d0*/  @!P2 LEA R64, P6, R196.reuse, R64, 0x1 ;  /* 0x00000040c440a211 */ /* 0x040fe400078c08ff */
[-C--:B------:R-:W-:Y:S01]  /*f0e0*/  @!P3 LEA.HI.X R21, R195, R0.reuse, R208, 0x1, P5 ;  /* 0x00000000c315b211 */ /* 0x080fe200028f0cd0 */
[----:B-----5:R3:W-:Y:S01]  /*f0f0*/  @!P4 ST.E.128 desc[UR36][R2.64], R4 ;  /* 0x000000040200c985 */ /* 0x0207e2000c101d24 */
[----:B------:R-:W-:-:S03]  /*f100*/  @!P2 LEA.HI.X R65, R196, R0, R207, 0x1, P6 ;  /* 0x00000000c441a211 */ /* 0x000fc600030f0ccf */
[----:B------:R3:W-:Y:S04]  /*f110*/  @!P3 ST.E.128 desc[UR36][R20.64], R48 ;  /* 0x000000301400b985 */ /* 0x0007e8000c101d24 */
[----:B------:R3:W-:Y:S02]  /*f120*/  @!P2 ST.E.128 desc[UR36][R64.64], R60 ;  /* 0x0000003c4000a985 */ /* 0x0007e4000c101d24 */
.L_x_4624:
[----:B------:R-:W-:Y:S05]  /*f130*/  BSYNC B1 ;  /* 0x0000000000017941 */ /* 0x000fea0003800000 */
.L_x_4623:
        /* <DEDUP_REMOVED lines=9> */
[-C--:B------:R-:W-:Y:S02]  /*f1d0*/  @!P5 LEA R4, P2, R195, R6.reuse, 0x1 ;  /* 0x00000006c304d211 */ /* 0x080fe400078408ff */
[C---:B------:R-:W-:Y:S02]  /*f1e0*/  @!P6 LEA R6, P3, R196.reuse, R6, 0x1 ;  /* 0x00000006c406e211 */ /* 0x040fe400078608ff */
[-C--:B----4-:R-:W-:Y:S02]  /*f1f0*/  @!P4 LEA.HI.X R3, R193, R0.reuse, R209, 0x1, P1 ;  /* 0x00000000c103c211 */ /* 0x090fe400008f0cd1 */
[-C--:B------:R-:W-:Y:S02]  /*f200*/  @!P5 LEA.HI.X R5, R195, R0.reuse, R208, 0x1, P2 ;  /* 0x00000000c305d211 */ /* 0x080fe400010f0cd0 */
[----:B------:R-:W-:Y:S01]  /*f210*/  @!P6 LEA.HI.X R7, R196, R0, R207, 0x1, P3 ;  /* 0x00000000c407e211 */ /* 0x000fe200018f0ccf */
[----:B------:R3:W-:Y:S04]  /*f220*/  @!P4 ST.E.128 desc[UR36][R2.64], R8 ;  /* 0x000000080200c985 */ /* 0x0007e8000c101d24 */
[----:B------:R3:W-:Y:S04]  /*f230*/  @!P5 ST.E.128 desc[UR36][R4.64], R36 ;  /* 0x000000240400d985 */ /* 0x0007e8000c101d24 */
[----:B------:R3:W-:Y:S02]  /*f240*/  @!P6 ST.E.128 desc[UR36][R6.64], R56 ;  /* 0x000000380600e985 */ /* 0x0007e4000c101d24 */
.L_x_4626:
[----:B------:R-:W-:Y:S05]  /*f250*/  BSYNC B1 ;  /* 0x0000000000017941 */ /* 0x000fea0003800000 */
.L_x_4625:
        /* <DEDUP_REMOVED lines=11> */
[-C--:B0-----:R-:W-:Y:S02]  /*f310*/  @!P3 LEA.HI.X R3, R193, R0.reuse, R209, 0x1, P0 ;  /* 0x00000000c103b211 */ /* 0x081fe400000f0cd1 */
[-C--:B------:R-:W-:Y:S02]  /*f320*/  @!P4 LEA.HI.X R5, R195, R0.reuse, R208, 0x1, P1 ;  /* 0x00000000c305c211 */ /* 0x080fe400008f0cd0 */
[----:B------:R-:W-:Y:S01]  /*f330*/  @!P5 LEA.HI.X R7, R196, R0, R207, 0x1, P2 ;  /* 0x00000000c407d211 */ /* 0x000fe200010f0ccf */
[----:B------:R0:W-:Y:S04]  /*f340*/  @!P3 ST.E.128 desc[UR36][R2.64], R12 ;  /* 0x0000000c0200b985 */ /* 0x0001e8000c101d24 */
[----:B------:R0:W-:Y:S04]  /*f350*/  @!P4 ST.E.128 desc[UR36][R4.64], R28 ;  /* 0x0000001c0400c985 */ /* 0x0001e8000c101d24 */
[----:B------:R0:W-:Y:S02]  /*f360*/  @!P5 ST.E.128 desc[UR36][R6.64], R52 ;  /* 0x000000340600d985 */ /* 0x0001e4000c101d24 */
.L_x_4628:
[----:B------:R-:W-:Y:S05]  /*f370*/  BSYNC B1 ;  /* 0x0000000000017941 */ /* 0x000fea0003800000 */
.L_x_4627:
[----:B0-----:R-:W-:Y:S01]  /*f380*/  VIADD R0, R40, 0x60 ;  /* 0x0000006028007836 */ /* 0x001fe20000000000 */
[----:B--2-4-:R-:W0:Y:S04]  /*f390*/  SHFL.IDX PT, R22, R22, 0x3, 0x181f ;  /* 0x00781f0016167f89 */ /* 0x014e2800000e0000 */
[----:B------:R-:W-:Y:S01]  /*f3a0*/  ISETP.GE.AND P0, PT, R0, R71, PT ;  /* 0x000000470000720c */ /* 0x000fe20003f06270 */
[----:B------:R-:W2:-:S12]  /*f3b0*/  SHFL.IDX PT, R18, R18, 0x3, 0x181f ;  /* 0x00781f0012127f89 */ /* 0x000e9800000e0000 */
[----:B------:R-:W-:Y:S05]  /*f3c0*/  @P0 BRA `(.L_x_4629) ;  /* 0x0000000c002c0947 */ /* 0x000fea0003800000 */
[----:B------:R-:W-:Y:S02]  /*f3d0*/  ULDC UR4, c[0x0][0xac8] ;  /* 0x0002b20000047ab9 */ /* 0x000fe40000000800 */
[----:B------:R-:W-:Y:S02]  /*f3e0*/  ISETP.GE.AND P2, PT, R193, UR4, PT ;  /* 0x00000004c1007c0c */ /* 0x000fe4000bf46270 */
[----:B------:R-:W-:-:S11]  /*f3f0*/  ISETP.GE.AND P3, PT, R195, UR4, PT ;  /* 0x00000004c3007c0c */ /* 0x000fd6000bf66270 */
[-C--:B--2---:R-:W-:Y:S02]  /*f400*/  @!P2 LEA R2, P0, R193, R18.reuse, 0x1 ;  /* 0x00000012c102a211 */ /* 0x084fe400078008ff */
[----:B------:R-:W-:Y:S02]  /*f410*/  @!P3 LEA R4, P1, R195, R18, 0x1 ;  /* 0x00000012c304b211 */ /* 0x000fe400078208ff */
[-C--:B0-----:R-:W-:Y:S02]  /*f420*/  @!P2 LEA.HI.X R3, R193, R22.reuse, R209, 0x1, P0 ;  /* 0x00000016c103a211 */ /* 0x081fe400000f0cd1 */
        /* <DEDUP_REMOVED lines=9> */
.L_x_4621:
[----:B------:R-:W2:Y:S08]  /*f4c0*/  LDC.64 R4, c[0x0][0xc00] ;  /* 0x00030000ff047b82 */ /* 0x000eb00000000a00 */
[----:B------:R-:W3:Y:S01]  /*f4d0*/  LDC.64 R2, c[0x0][0xc00] ;  /* 0x00030000ff027b82 */ /* 0x000ee20000000a00 */
[----:B------:R-:W-:Y:S01]  /*f4e0*/  ULDC UR4, c[0x0][0xa88] ;  /* 0x0002a20000047ab9 */ /* 0x000fe20000000800 */
[----:B------:R-:W-:-:S06]  /*f4f0*/  IMAD.MOV.U32 R6, RZ, RZ, RZ ;  /* 0x000000ffff067224 */ /* 0x000fcc00078e00ff */
[----:B------:R-:W4:Y:S01]  /*f500*/  LDC R21, c[0x0][0xbe8] ;  /* 0x0002fa00ff157b82 */ /* 0x000f220000000800 */
[----:B--2---:R-:W-:-:S04]  /*f510*/  ISETP.NE.U32.AND P0, PT, R4, RZ, PT ;  /* 0x000000ff0400720c */ /* 0x004fc80003f05070 */
[----:B------:R-:W-:-:S03]  /*f520*/  ISETP.NE.AND.EX P0, PT, R5, RZ, PT, P0 ;  /* 0x000000ff0500720c */ /* 0x000fc60003f05300 */
[----:B------:R-:W2:Y:S01]  /*f530*/  LDC.64 R4, c[0x0][0xc08] ;  /* 0x00030200ff047b82 */ /* 0x000ea20000000a00 */
[----:B---3--:R-:W-:-:S04]  /*f540*/  IMAD.WIDE R2, R199, 0x4, R2 ;  /* 0x00000004c7027825 */ /* 0x008fc800078e0202 */
[----:B------:R-:W-:-:S05]  /*f550*/  IMAD.U32 R0, RZ, RZ, UR4 ;  /* 0x00000004ff007e24 */ /* 0x000fca000f8e00ff */
[----:B------:R3:W5:Y:S01]  /*f560*/  @P0 LDG.E R6, desc[UR36][R2.64] ;  /* 0x0000002402060981 */ /* 0x000762000c1e1900 */
[----:B--2---:R-:W-:-:S04]  /*f570*/  ISETP.NE.U32.AND P1, PT, R4, RZ, PT ;  /* 0x000000ff0400720c */ /* 0x004fc80003f25070 */
[----:B------:R-:W-:-:S13]  /*f580*/  ISETP.NE.AND.EX P1, PT, R5, RZ, PT, P1 ;  /* 0x000000ff0500720c */ /* 0x000fda0003f25310 */
[----:B------:R-:W2:Y:S02]  /*f590*/  @P1 LDC.64 R4, c[0x0][0xc08] ;  /* 0x00030200ff041b82 */ /* 0x000ea40000000a00 */
[----:B--2---:R-:W-:-:S05]  /*f5a0*/  @P1 IMAD.WIDE R4, R199, 0x4, R4 ;  /* 0x00000004c7041825 */ /* 0x004fca00078e0204 */
[----:B------:R3:W5:Y:S01]  /*f5b0*/  @P1 LDG.E R0, desc[UR36][R4.64] ;  /* 0x0000002404001981 */ /* 0x000762000c1e1900 */
[----:B----4-:R-:W-:Y:S02]  /*f5c0*/  ISETP.NE.AND P2, PT, R21, 0x1, PT ;  /* 0x000000011500780c */ /* 0x010fe40003f45270 */
[----:B------:R-:W-:Y:S02]  /*f5d0*/  ISETP.GE.AND P3, PT, R210, 0x80, PT ;  /* 0x00000080d200780c */ /* 0x000fe40003f66270 */
[----:B------:R-:W-:-:S09]  /*f5e0*/  SHF.R.S32.HI R7, RZ, 0x1f, R199 ;  /* 0x0000001fff077819 */ /* 0x000fd200000114c7 */
[----:B------:R-:W2:Y:S08]  /*f5f0*/  @P2 LDC R14, c[0x0][0xbec] ;  /* 0x0002fb00ff0e2b82 */ /* 0x000eb00000000800 */
[----:B------:R-:W4:Y:S01]  /*f600*/  @P2 LDC R25, c[0x0][0xbf0] ;  /* 0x0002fc00ff192b82 */ /* 0x000f220000000800 */
[----:B---3--:R-:W-:Y:S05]  /*f610*/  @P1 BRA `(.L_x_4630) ;  /* 0x0000000000101947 */ /* 0x008fea0003800000 */
[----:B------:R-:W-:Y:S05]  /*f620*/  @!P0 BRA `(.L_x_4630) ;  /* 0x00000000000c8947 */ /* 0x000fea0003800000 */
[----:B------:R-:W3:Y:S04]  /*f630*/  LDG.E R5, desc[UR36][R2.64] ;  /* 0x0000002402057981 */ /* 0x000ee8000c1e1900 */
[----:B-----5:R-:W3:Y:S02]  /*f640*/  LDG.E R0, desc[UR36][R2.64+0x4] ;  /* 0x0000042402007981 */ /* 0x020ee4000c1e1900 */
[----:B---3--:R-:W-:-:S07]  /*f650*/  IMAD.IADD R0, R0, 0x1, -R5 ;  /* 0x0000000100007824 */ /* 0x008fce00078e0a05 */
.L_x_4630:
[----:B------:R-:W-:Y:S01]  /*f660*/  BSSY B1, `(.L_x_4631) ;  /* 0x000002d000017945 */ /* 0x000fe20003800000 */
[----:B------:R-:W-:Y:S02]  /*f670*/  SHF.R.S32.HI R10, RZ, 0x1f, R198 ;  /* 0x0000001fff0a7819 */ /* 0x000fe400000114c6 */
[----:B------:R-:W-:Y:S02]  /*f680*/  SEL R13, R199, RZ, !P0 ;  /* 0x000000ffc70d7207 */ /* 0x000fe40004000000 */
[----:B------:R-:W-:Y:S02]  /*f690*/  SEL R12, R7, RZ, !P0 ;  /* 0x000000ff070c7207 */ /* 0x000fe40004000000 */
[----:B-----5:R-:W-:Y:S01]  /*f6a0*/  SHF.R.S32.HI R11, RZ, 0x1f, R6 ;  /* 0x0000001fff0b7819 */ /* 0x020fe20000011406 */
[----:B------:R-:W-:Y:S06]  /*f6b0*/  @P3 BRA `(.L_x_4632) ;  /* 0x00000000009c3947 */ /* 0x000fec0003800000 */
[----:B------:R-:W3:Y:S01]  /*f6c0*/  S2R R3, SR_TID.X ;  /* 0x0000000000037919 */ /* 0x000ee20000002100 */
[----:B------:R-:W5:Y:S02]  /*f6d0*/  LDC R9, c[0x0][0xbe8] ;  /* 0x0002fa00ff097b82 */ /* 0x000f640000000800 */
[----:B-----5:R-:W-:Y:S01]  /*f6e0*/  IMAD R2, R0, R9, RZ ;  /* 0x0000000900027224 */ /* 0x020fe200078e02ff */
[----:B---3--:R-:W-:-:S04]  /*f6f0*/  IADD3 R8, R22, -0x80, R3 ;  /* 0xffffff8016087810 */ /* 0x008fc80007ffe003 */
        /* <DEDUP_REMOVED lines=9> */
[----:B------:R-:W3:Y:S01]  /*f790*/  @P0 LDC R15, c[0x0][0xbec] ;  /* 0x0002fb00ff0f0b82 */ /* 0x000ee20000000800 */
[----:B------:R-:W-:Y:S01]  /*f7a0*/  IMAD R7, R198, UR5, R7 ;  /* 0x00000005c6077c24 */ /* 0x000fe2000f8e0207 */
[----:B------:R-:W-:-:S03]  /*f7b0*/  ULDC.64 UR4, c[0x0][0xb98] ;  /* 0x0002e60000047ab9 */ /* 0x000fc60000000a00 */
[----:B------:R-:W-:-:S03]  /*f7c0*/  IMAD.IADD R3, R3, 0x1, R7 ;  /* 0x0000000103037824 */ /* 0x000fc600078e0207 */
[----:B0-----:R-:W0:Y:S01]  /*f7d0*/  @P0 LDC R17, c[0x0][0xbf0] ;  /* 0x0002fc00ff110b82 */ /* 0x001e220000000800 */
[----:B------:R-:W-:-:S04]  /*f7e0*/  IMAD.WIDE.U32 R2, R13, UR4, R2 ;  /* 0x000000040d027c25 */ /* 0x000fc8000f8e0002 */
[----:B---3--:R-:W-:-:S05]  /*f7f0*/  @P0 IMAD.HI.U32 R4, R8, R15, RZ ;  /* 0x0000000f08040227 */ /* 0x008fca00078e00ff */
[----:B0-----:R-:W-:Y:S01]  /*f800*/  @P0 SHF.R.U32.HI R5, RZ, R17, R4 ;  /* 0x00000011ff050219 */ /* 0x001fe20000011604 */
        /* <DEDUP_REMOVED lines=18> */
.L_x_4632:
[----:B------:R-:W-:Y:S05]  /*f930*/  BSYNC B1 ;  /* 0x0000000000017941 */ /* 0x000fea0003800000 */
.L_x_4631:
[----:B------:R-:W-:Y:S01]  /*f940*/  ULDC.64 UR4, c[0x0][0xaa0] ;  /* 0x0002a80000047ab9 */ /* 0x000fe20000000a00 */
[----:B------:R-:W-:Y:S01]  /*f950*/  IMAD R7, R197, 0x20, R200 ;  /* 0x00000020c5077824 */ /* 0x000fe200078e02c8 */
[----:B------:R-:W-:Y:S01]  /*f960*/  BSSY B1, `(.L_x_4633) ;  /* 0x000003b000017945 */ /* 0x000fe20003800000 */
[----:B---3--:R-:W-:Y:S02]  /*f970*/  IMAD R3, R11, UR4, RZ ;  /* 0x000000040b037c24 */ /* 0x008fe4000f8e02ff */
[----:B------:R-:W-:Y:S02]  /*f980*/  IMAD.IADD R9, R22, 0x1, R7 ;  /* 0x0000000116097824 */ /* 0x000fe400078e0207 */
[C---:B------:R-:W-:Y:S02]  /*f990*/  IMAD R5, R6.reuse, UR5, R3 ;  /* 0x0000000506057c24 */ /* 0x040fe4000f8e0203 */
[----:B------:R-:W-:Y:S01]  /*f9a0*/  IMAD.WIDE.U32 R2, R6, UR4, RZ ;  /* 0x0000000406027c25 */ /* 0x000fe2000f8e00ff */
[----:B------:R-:W-:-:S03]  /*f9b0*/  ULDC.64 UR4, c[0x0][0xae8] ;  /* 0x0002ba0000047ab9 */ /* 0x000fc60000000a00 */
[----:B------:R-:W-:Y:S02]  /*f9c0*/  IMAD.IADD R3, R3, 0x1, R5 ;  /* 0x0000000103037824 */ /* 0x000fe400078e0205 */
[----:B------:R-:W-:Y:S02]  /*f9d0*/  IMAD R7, R10, UR4, RZ ;  /* 0x000000040a077c24 */ /* 0x000fe4000f8e02ff */
[----:B--2---:R-:W-:-:S04]  /*f9e0*/  @P2 IMAD.HI.U32 R4, R9, R14, RZ ;  /* 0x0000000e09042227 */ /* 0x004fc800078e00ff */
[C---:B------:R-:W-:Y:S02]  /*f9f0*/  IMAD R7, R198.reuse, UR5, R7 ;  /* 0x00000005c6077c24 */ /* 0x040fe4000f8e0207 */
[----:B------:R-:W-:Y:S01]  /*fa00*/  IMAD.WIDE.U32 R2, R198, UR4, R2 ;  /* 0x00000004c6027c25 */ /* 0x000fe2000f8e0002 */
[----:B------:R-:W-:-:S03]  /*fa10*/  ULDC.64 UR4, c[0x0][0xaf0] ;  /* 0x0002bc0000047ab9 */ /* 0x000fc60000000a00 */
[----:B------:R-:W-:Y:S01]  /*fa20*/  IMAD.MOV.U32 R5, RZ, RZ, R9 ;  /* 0x000000ffff057224 */ /* 0x000fe200078e0009 */
[----:B----4-:R-:W-:Y:S01]  /*fa30*/  @P2 SHF.R.U32.HI R5, RZ, R25, R4 ;  /* 0x00000019ff052219 */ /* 0x010fe20000011604 */
        /* <DEDUP_REMOVED lines=28> */
[----:B------:R2:W3:Y:S02]  /*fc00*/  SHFL.IDX PT, R2, R4, RZ, 0x181f ;  /* 0x00181fff04027589 */ /* 0x0004e400000e0000 */
[----:B------:R-:W-:Y:S02]  /*fc10*/  ISETP.GE.AND P0, PT, R0, R21, PT ;  /* 0x000000150000720c */ /* 0x000fe40003f06270 */
[----:B------:R2:W4:Y:S01]  /*fc20*/  SHFL.IDX PT, R0, R5, RZ, 0x181f ;  /* 0x00181fff05007589 */ /* 0x00052200000e0000 */
[----:B------:R-:W-:Y:S10]  /*fc30*/  @P2 BRA `(.L_x_4634) ;  /* 0x0000000000342947 */ /* 0x000ff40003800000 */
[----:B------:R-:W-:Y:S02]  /*fc40*/  ULDC UR4, c[0x0][0xac8] ;  /* 0x0002b20000047ab9 */ /* 0x000fe40000000800 */
[----:B------:R-:W-:Y:S02]  /*fc50*/  ISETP.GE.AND P4, PT, R193, UR4, PT ;  /* 0x00000004c1007c0c */ /* 0x000fe4000bf86270 */
[----:B------:R-:W-:Y:S02]  /*fc60*/  ISETP.GE.AND P3, PT, R195, UR4, PT ;  /* 0x00000004c3007c0c */ /* 0x000fe4000bf66270 */
[----:B------:R-:W-:-:S09]  /*fc70*/  ISETP.GE.AND P2, PT, R196, UR4, PT ;  /* 0x00000004c4007c0c */ /* 0x000fd2000bf46270 */
[-C--:B---3--:R-:W-:Y:S02]  /*fc80*/  @!P4 LEA R6, P6, R193, R2.reuse, 0x1 ;  /* 0x00000002c106c211 */ /* 0x088fe400078c08ff */
[----:B------:R-:W-:Y:S02]  /*fc90*/  @!P3 LEA R8, P5, R195, R2, 0x1 ;  /* 0x00000002c308b211 */ /* 0x000fe400078a08ff */
[----:B----4-:R-:W-:Y:S02]  /*fca0*/  @!P4 LEA.HI.X R7, R193, R0, R209, 0x1, P6 ;  /* 0x00000000c107c211 */ /* 0x010fe400030f0cd1 */
[C---:B------:R-:W-:Y:S02]  /*fcb0*/  @!P2 LEA R2, P6, R196.reuse, R2, 0x1 ;  /* 0x00000002c402a211 */ /* 0x040fe400078c08ff */
[-C--:B------:R-:W-:Y:S01]  /*fcc0*/  @!P3 LEA.HI.X R9, R195, R0.reuse, R208, 0x1, P5 ;  /* 0x00000000c309b211 */ /* 0x080fe200028f0cd0 */
[----:B------:R3:W-:Y:S01]  /*fcd0*/  @!P4 ST.E.128 desc[UR36][R6.64], RZ ;  /* 0x000000ff0600c985 */ /* 0x0007e2000c101d24 */
[----:B------:R-:W-:-:S03]  /*fce0*/  @!P2 LEA.HI.X R3, R196, R0, R207, 0x1, P6 ;  /* 0x00000000c403a211 */ /* 0x000fc600030f0ccf */
[----:B------:R3:W-:Y:S04]  /*fcf0*/  @!P3 ST.E.128 desc[UR36][R8.64], RZ ;  /* 0x000000ff0800b985 */ /* 0x0007e8000c101d24 */
[----:B------:R3:W-:Y:S02]  /*fd00*/  @!P2 ST.E.128 desc[UR36][R2.64], RZ ;  /* 0x000000ff0200a985 */ /* 0x0007e4000c101d24 */
.L_x_4634:
[----:B------:R-:W-:Y:S05]  /*fd10*/  BSYNC B1 ;  /* 0x0000000000017941 */ /* 0x000fea0003800000 */
.L_x_4633:
        /* <DEDUP_REMOVED lines=14> */
[----:B------:R0:W-:Y:S04]  /*fe00*/  @!P4 ST.E.128 desc[UR36][R6.64], RZ ;  /* 0x000000ff0600c985 */ /* 0x0001e8000c101d24 */
[----:B------:R0:W-:Y:S04]  /*fe10*/  @!P5 ST.E.128 desc[UR36][R8.64], RZ ;  /* 0x000000ff0800d985 */ /* 0x0001e8000c101d24 */
[----:B------:R0:W-:Y:S02]  /*fe20*/  @!P6 ST.E.128 desc[UR36][R2.64], RZ ;  /* 0x000000ff0200e985 */ /* 0x0001e4000c101d24 */
.L_x_4636:
[----:B------:R-:W-:Y:S05]  /*fe30*/  BSYNC B1 ;  /* 0x0000000000017941 */ /* 0x000fea0003800000 */
.L_x_4635:
[----:B0-----:R0:W0:Y:S01]  /*fe40*/  SHFL.IDX PT, R0, R5, 0x2, 0x181f ;  /* 0x00581f0005007f89 */ /* 0x00102200000e0000 */
[----:B------:R-:W-:Y:S03]  /*fe50*/  BSSY B1, `(.L_x_4637) ;  /* 0x0000010000017945 */ /* 0x000fe60003800000 */
[----:B---3--:R3:W0:Y:S01]  /*fe60*/  SHFL.IDX PT, R2, R4, 0x2, 0x181f ;  /* 0x00581f0004027f89 */ /* 0x00862200000e0000 */
        /* <DEDUP_REMOVED lines=8> */
[-C--:B------:R-:W-:Y:S02]  /*fef0*/  @!P3 LEA.HI.X R7, R193, R0.reuse, R209, 0x1, P0 ;  /* 0x00000000c107b211 */ /* 0x080fe400000f0cd1 */
[-C--:B------:R-:W-:Y:S02]  /*ff00*/  @!P4 LEA.HI.X R9, R195, R0.reuse, R208, 0x1, P1 ;  /* 0x00000000c309c211 */ /* 0x080fe400008f0cd0 */
[----:B------:R-:W-:Y:S01]  /*ff10*/  @!P5 LEA.HI.X R3, R196, R0, R207, 0x1, P2 ;  /* 0x00000000c403d211 */ /* 0x000fe200010f0ccf */
[----:B------:R0:W-:Y:S04]  /*ff20*/  @!P3 ST.E.128 desc[UR36][R6.64], RZ ;  /* 0x000000ff0600b985 */ /* 0x0001e8000c101d24 */
[----:B------:R0:W-:Y:S04]  /*ff30*/  @!P4 ST.E.128 desc[UR36][R8.64], RZ ;  /* 0x000000ff0800c985 */ /* 0x0001e8000c101d24 */
[----:B------:R0:W-:Y:S02]  /*ff40*/  @!P5 ST.E.128 desc[UR36][R2.64], RZ ;  /* 0x000000ff0200d985 */ /* 0x0001e4000c101d24 */
.L_x_4638:
[----:B------:R-:W-:Y:S05]  /*ff50*/  BSYNC B1 ;  /* 0x0000000000017941 */ /* 0x000fea0003800000 */
.L_x_4637:
[----:B0-----:R-:W-:Y:S01]  /*ff60*/  VIADD R0, R22, 0x60 ;  /* 0x0000006016007836 */ /* 0x001fe20000000000 */
[----:B------:R0:W0:Y:S04]  /*ff70*/  SHFL.IDX PT, R6, R5, 0x3, 0x181f ;  /* 0x00781f0005067f89 */ /* 0x00002800000e0000 */
[----:B------:R-:W-:Y:S01]  /*ff80*/  ISETP.GE.AND P0, PT, R0, R21, PT ;  /* 0x000000150000720c */ /* 0x000fe20003f06270 */
[----:B------:R0:W0:-:S12]  /*ff90*/  SHFL.IDX PT, R2, R4, 0x3, 0x181f ;  /* 0x00781f0004027f89 */ /* 0x00001800000e0000 */
[----:B------:R-:W-:Y:S05]  /*ffa0*/  @P0 BRA `(.L_x_4629) ;  /* 0x0000000000340947 */ /* 0x000fea0003800000 */
[----:B------:R-:W-:Y:S02]  /*ffb0*/  ULDC UR4, c[0x0][0xac8] ;  /* 0x0002b20000047ab9 */ /* 0x000fe40000000800 */
[----:B------:R-:W-:Y:S02]  /*ffc0*/  ISETP.GE.AND P3, PT, R193, UR4, PT ;  /* 0x00000004c1007c0c */ /* 0x000fe4000bf66270 */
[----:B------:R-:W-:Y:S02]  /*ffd0*/  ISETP.GE.AND P4, PT, R195, UR4, PT ;  /* 0x00000004c3007c0c */ /* 0x000fe4000bf86270 */
[----:B------:R-:W-:-:S09]  /*ffe0*/  ISETP.GE.AND P5, PT, R196, UR4, PT ;  /* 0x00000004c4007c0c */ /* 0x000fd2000bfa6270 */
[-C--:B0-234-:R-:W-:Y:S02]  /*fff0*/  @!P3 LEA R4, P0, R193, R2.reuse, 0x1 ;  /* 0x00000002c104b211 */ /* 0x09dfe400078008ff */
        /* <DEDUP_REMOVED lines=8> */
.L_x_4629:
[----:B------:R-:W-:Y:S05]  /*10080*/  BSYNC B0 ;  /* 0x0000000000007941 */ /* 0x000fea0003800000 */
.L_x_4620:
[----:B------:R-:W-:Y:S02]  /*10090*/  ULDC UR4, c[0x0][0xc3c] ;  /* 0x00030f0000047ab9 */ /* 0x000fe40000000800 */
[----:B-1----:R-:W-:-:S13]  /*100a0*/  ISETP.GE.AND P0, PT, R43, UR4, PT ;  /* 0x000000042b007c0c */ /* 0x002fda000bf06270 */
[----:B------:R-:W-:Y:S05]  /*100b0*/  @!P0 BRA `(.L_x_4639) ;  /* 0xffffff0c000c8947 */ /* 0x000fea000383ffff */
[----:B------:R-:W-:Y:S05]  /*100c0*/  EXIT ;  /* 0x000000000000794d */ /* 0x000fea0003800000 */
.L_x_4530:
        /* <DEDUP_REMOVED lines=16> */
.L_x_4640:
        /* <DEDUP_REMOVED lines=39> */
.L_x_4646:
        /* <DEDUP_REMOVED lines=12> */
.L_x_4645:
[----:B------:R-:W-:Y:S05]  /*10500*/  BSYNC B0 ;  /* 0x0000000000007941 */ /* 0x000fea0003800000 */
.L_x_4644:
        /* <DEDUP_REMOVED lines=20> */
.L_x_4642:
        /* <DEDUP_REMOVED lines=20> */
.L_x_4647:
        /* <DEDUP_REMOVED lines=59> */
.L_x_4643:
[----:B------:R-:W-:Y:S01]  /*10b40*/  ULDC UR4, c[0x0][0xc3c] ;  /* 0x00030f0000047ab9 */ /* 0x000fe20000000800 */
[----:B------:R-:W-:Y:S02]  /*10b50*/  IMAD.MOV.U32 R25, RZ, RZ, RZ ;  /* 0x000000ffff197224 */ /* 0x000fe400078e00ff */
[----:B------:R-:W-:Y:S02]  /*10b60*/  IMAD.U32 R24, RZ, RZ, UR6 ;  /* 0x00000006ff187e24 */ /* 0x000fe4000f8e00ff */
[----:B------:R-:W-:Y:S02]  /*10b70*/  IMAD.MOV.U32 R26, RZ, RZ, RZ ;  /* 0x000000ffff1a7224 */ /* 0x000fe400078e00ff */
[----:B------:R-:W-:-:S07]  /*10b80*/  IMAD.U32 R27, RZ, RZ, UR4 ;  /* 0x00000004ff1b7e24 */ /* 0x000fce000f8e00ff */
.L_x_4648:
[----:B------:R-:W-:-:S13]  /*10b90*/  ISETP.NE.AND P0, PT, R5, RZ, PT ;  /* 0x000000ff0500720c */ /* 0x000fda0003f05270 */
[----:B------:R-:W0:Y:S01]  /*10ba0*/  @!P0 S2R R3, SR_CgaCtaId ;  /* 0x0000000000038919 */ /* 0x000e220000008800 */
[----:B------:R-:W-:-:S04]  /*10bb0*/  @!P0 MOV R2, 0x400 ;  /* 0x0000040000028802 */ /* 0x000fc80000000f00 */
[----:B0-----:R-:W-:-:S05]  /*10bc0*/  @!P0 LEA R2, R3, R2, 0x18 ;  /* 0x0000000203028211 */ /* 0x001fca00078ec0ff */
[----:B------:R1:W-:Y:S01]  /*10bd0*/  @!P0 STS.128 [R2+0x308d0], R24 ;  /* 0x0308d01802008388 */ /* 0x0003e20000000c00 */
[----:B------:R-:W-:Y:S06]  /*10be0*/  BAR.ARV 0x5, 0x180 ;  /* 0x0146000000007b1d */ /* 0x000fec0000002000 */
.L_x_4641:
[----:B------:R2:W-:Y:S01]  /*10bf0*/  STL [R1+0x24], RZ ;  /* 0x000024ff01007387 */ /* 0x0005e20000100800 */
[----:B------:R-:W-:Y:S01]  /*10c00*/  ULDC UR4, c[0x0][0xc3c] ;  /* 0x00030f0000047ab9 */ /* 0x000fe20000000800 */
[----:B------:R-:W-:Y:S01]  /*10c10*/  IMAD.MOV.U32 R28, RZ, RZ, 0x1 ;  /* 0x00000001ff1c7424 */ /* 0x000fe200078e00ff */
[----:B0-----:R-:W-:Y:S01]  /*10c20*/  ISETP.GE.AND P0, PT, R27, UR4, PT ;  /* 0x000000041b007c0c */ /* 0x001fe2000bf06270 */
[----:B------:R-:W-:-:S12]  /*10c30*/  IMAD.MOV.U32 R23, RZ, RZ, RZ ;  /* 0x000000ffff177224 */ /* 0x000fd800078e00ff */
[----:B--2---:R-:W-:Y:S05]  /*10c40*/  @P0 BRA `(.L_x_4649) ;  /* 0x0000004c004c0947 */ /* 0x004fea0003800000 */
[----:B------:R-:W2:Y:S01]  /*10c50*/  LDL R4, [R1+0x10] ;  /* 0x0000100001047983 */ /* 0x000ea20000100800 */
[----:B------:R-:W0:Y:S01]  /*10c60*/  S2UR UR5, SR_CgaCtaId ;  /* 0x00000000000579c3 */ /* 0x000e220000008800 */
[C---:B------:R-:W-:Y:S01]  /*10c70*/  IMAD.SHL.U32 R32, R0.reuse, 0x8, RZ ;  /* 0x0000000800207824 */ /* 0x040fe200078e00ff */
[----:B------:R-:W-:Y:S01]  /*10c80*/  UMOV UR4, 0x400 ;  /* 0x0000040000047882 */ /* 0x000fe20000000000 */
[----:B-1----:R-:W-:Y:S01]  /*10c90*/  LOP3.LUT R2, R0, 0x7f, RZ, 0xc0, !PT ;  /* 0x0000007f00027812 */ /* 0x002fe200078ec0ff */
[----:B------:R-:W-:Y:S01]  /*10ca0*/  BSSY B8, `(.L_x_4649) ;  /* 0x00004cd000087945 */ /* 0x000fe20003800000 */
[----:B------:R-:W-:Y:S01]  /*10cb0*/  IMAD.MOV.U32 R28, RZ, RZ, 0x1 ;  /* 0x00000001ff1c7424 */ /* 0x000fe200078e00ff */
[----:B------:R-:W-:Y:S01]  /*10cc0*/  LOP3.LUT R3, R32, 0x1f8, RZ, 0xc0, !PT ;  /* 0x000001f820037812 */ /* 0x000fe200078ec0ff */
[----:B------:R-:W-:Y:S01]  /*10cd0*/  IMAD.MOV.U32 R23, RZ, RZ, RZ ;  /* 0x000000ffff177224 */ /* 0x000fe200078e00ff */
[----:B------:R-:W-:Y:S01]  /*10ce0*/  SHF.R.U32.HI R2, RZ, 0x3, R2 ;  /* 0x00000003ff027819 */ /* 0x000fe20000011602 */
[----:B------:R-:W-:Y:S01]  /*10cf0*/  ULDC UR38, c[0x0][0xc] ;  /* 0x0000030000267ab9 */ /* 0x000fe20000000800 */
[----:B------:R-:W-:Y:S01]  /*10d00*/  LOP3.LUT R3, R3, 0x38, R0, 0x78, !PT ;  /* 0x0000003803037812 */ /* 0x000fe200078e7800 */
[----:B------:R-:W-:-:S03]  /*10d10*/  IMAD.SHL.U32 R0, R0, 0x10, RZ ;  /* 0x0000001000007824 */ /* 0x000fc600078e00ff */
[----:B------:R-:W-:Y:S02]  /*10d20*/  LOP3.LUT R36, R3, 0x200, R32, 0xf8, !PT ;  /* 0x0000020003247812 */ /* 0x000fe400078ef820 */
[----:B------:R-:W-:Y:S02]  /*10d30*/  LOP3.LUT R32, R32, 0x38, RZ, 0xc0, !PT ;  /* 0x0000003820207812 */ /* 0x000fe400078ec0ff */
[----:B------:R-:W-:Y:S02]  /*10d40*/  LOP3.LUT R0, R2, 0x70, R0, 0xf8, !PT ;  /* 0x0000007002007812 */ /* 0x000fe400078ef800 */
[C---:B------:R-:W-:Y:S02]  /*10d50*/  LOP3.LUT R34, R32.reuse, 0x40, RZ, 0xfc, !PT ;  /* 0x0000004020227812 */ /* 0x040fe400078efcff */
[----:B------:R-:W-:Y:S01]  /*10d60*/  LOP3.LUT R33, R32, 0x80, RZ, 0xfc, !PT ;  /* 0x0000008020217812 */ /* 0x000fe200078efcff */
[----:B0-----:R-:W-:-:S06]  /*10d70*/  ULEA UR4, UR5, UR4, 0x18 ;  /* 0x0000000405047291 */ /* 0x001fcc000f8ec03f */
[----:B------:R-:W-:-:S04]  /*10d80*/  IMAD.U32 R17, RZ, RZ, UR4 ;  /* 0x00000004ff117e24 */ /* 0x000fc8000f8e00ff */
[----:B------:R-:W-:Y:S01]  /*10d90*/  IMAD R37, R36, 0x2, R17 ;  /* 0x0000000224257824 */ /* 0x000fe200078e0211 */
[----:B--2---:R-:W-:-:S05]  /*10da0*/  LOP3.LUT R4, R4, 0x2, RZ, 0xfc, !PT ;  /* 0x0000000204047812 */ /* 0x004fca00078efcff */
[----:B------:R0:W-:Y:S04]  /*10db0*/  STL [R1+0x28], R4 ;  /* 0x0000280401007387 */ /* 0x0001e80000100800 */
[----:B------:R0:W-:Y:S02]  /*10dc0*/  STL [R1+0x24], RZ ;  /* 0x000024ff01007387 */ /* 0x0001e40000100800 */
.L_x_4720:
[----:B------:R-:W-:Y:S05]  /*10dd0*/  YIELD ;  /* 0x0000000000007946 */ /* 0x000fea0003800000 */
[----:B------:R-:W-:Y:S01]  /*10de0*/  ULDC.64 UR4, c[0x0][0xa28] ;  /* 0x00028a0000047ab9 */ /* 0x000fe20000000a00 */
[----:B------:R-:W-:Y:S01]  /*10df0*/  IMAD.MOV.U32 R19, RZ, RZ, RZ ;  /* 0x000000ffff137224 */ /* 0x000fe200078e00ff */
[----:B------:R-:W-:-:S04]  /*10e00*/  ISETP.NE.U32.AND P0, PT, RZ, UR4, PT ;  /* 0x00000004ff007c0c */ /* 0x000fc8000bf05070 */
[----:B------:R-:W-:Y:S01]  /*10e10*/  ISETP.NE.AND.EX P0, PT, RZ, UR5, PT, P0 ;  /* 0x00000005ff007c0c */ /* 0x000fe2000bf05300 */
[----:B------:R-:W-:-:S12]  /*10e20*/  ULDC.64 UR4, c[0x0][0xa18] ;  /* 0x0002860000047ab9 */ /* 0x000fd80000000a00 */
[----:B-1----:R-:W1:Y:S02]  /*10e30*/  @P0 LDC.64 R2, c[0x0][0xa28] ;  /* 0x00028a00ff020b82 */ /* 0x002e640000000a00 */
[----:B-1----:R-:W-:-:S05]  /*10e40*/  @P0 IMAD.WIDE R2, R27, 0x4, R2 ;  /* 0x000000041b020825 */ /* 0x002fca00078e0202 */
[----:B------:R1:W2:Y:S01]  /*10e50*/  @P0 LDG.E R19, desc[UR36][R2.64] ;  /* 0x0000002402130981 */ /* 0x0002a2000c1e1900 */
[----:B------:R-:W-:Y:S01]  /*10e60*/  ISETP.NE.U32.AND P0, PT, RZ, UR4, PT ;  /* 0x00000004ff007c0c */ /* 0x000fe2000bf05070 */
[----:B------:R-:W-:Y:S01]  /*10e70*/  IMAD.MOV.U32 R35, RZ, RZ, RZ ;  /* 0x000000ffff237224 */ /* 0x000fe200078e00ff */
[----:B------:R-:W-:Y:S02]  /*10e80*/  LOP3.LUT R16, R16, 0xffffff7f, RZ, 0xc0, !PT ;  /* 0xffffff7f10107812 */ /* 0x000fe400078ec0ff */
[----:B------:R-:W-:Y:S01]  /*10e90*/  ISETP.NE.AND.EX P1, PT, RZ, UR5, PT, P0 ;  /* 0x00000005ff007c0c */ /* 0x000fe2000bf25300 */
[----:B------:R-:W-:Y:S02]  /*10ea0*/  ULDC.64 UR4, c[0x0][0xa00] ;  /* 0x0002800000047ab9 */ /* 0x000fe40000000a00 */
[----:B------:R-:W-:Y:S01]  /*10eb0*/  ISETP.NE.U32.AND P0, PT, RZ, UR4, PT ;  /* 0x00000004ff007c0c */ /* 0x000fe2000bf05070 */
[----:B-1----:R-:W1:Y:S03]  /*10ec0*/  LDC.64 R2, c[0x0][0xa00] ;  /* 0x00028000ff027b82 */ /* 0x002e660000000a00 */
[----:B------:R-:W-:Y:S01]  /*10ed0*/  ISETP.NE.AND.EX P2, PT, RZ, UR5, PT, P0 ;  /* 0x00000005ff007c0c */ /* 0x000fe2000bf45300 */
[----:B------:R-:W-:-:S05]  /*10ee0*/  ULDC.64 UR4, c[0x0][0x418] ;  /* 0x0001060000047ab9 */ /* 0x000fca0000000a00 */
[----:B0-----:R-:W0:Y:S07]  /*10ef0*/  @P1 LDC.64 R4, c[0x0][0xa18] ;  /* 0x00028600ff041b82 */ /* 0x001e2e0000000a00 */
[----:B------:R-:W-:Y:S01]  /*10f00*/  @P2 LOP3.LUT R16, R16, 0x80, RZ, 0xfc, !PT ;  /* 0x0000008010102812 */ /* 0x000fe200078efcff */
[----:B-1----:R-:W-:-:S05]  /*10f10*/  IMAD.WIDE R2, R27, 0x4, R2 ;  /* 0x000000041b027825 */ /* 0x002fca00078e0202 */
[----:B------:R1:W5:Y:S01]  /*10f20*/  @P2 LDG.E R35, desc[UR36][R2.64] ;  /* 0x0000002402232981 */ /* 0x000362000c1e1900 */
[----:B0-----:R-:W-:-:S05]  /*10f30*/  @P1 IMAD.WIDE R4, R27, 0x4, R4 ;  /* 0x000000041b041825 */ /* 0x001fca00078e0204 */
        /* <DEDUP_REMOVED lines=13> */
[----:B-1----:R-:W2:Y:S04]  /*11010*/  LDG.E R4, desc[UR36][R2.64] ;  /* 0x0000002402047981 */ /* 0x002ea8000c1e1900 */
[----:B------:R-:W2:Y:S02]  /*11020*/  LDG.E R29, desc[UR36][R2.64+0x4] ;  /* 0x00000424021d7981 */ /* 0x000ea4000c1e1900 */
[----:B--2---:R-:W-:-:S07]  /*11030*/  IMAD.IADD R29, R29, 0x1, -R4 ;  /* 0x000000011d1d7824 */ /* 0x004fce00078e0a04 */
.L_x_4650:
[----:B------:R-:W-:Y:S02]  /*11040*/  ULDC.64 UR4, c[0x0][0xa20] ;  /* 0x0002880000047ab9 */ /* 0x000fe40000000a00 */
[----:B------:R-:W-:-:S04]  /*11050*/  ISETP.NE.U32.AND P0, PT, RZ, UR4, PT ;  /* 0x00000004ff007c0c */ /* 0x000fc8000bf05070 */
[----:B------:R-:W-:-:S13]  /*11060*/  ISETP.NE.AND.EX P0, PT, RZ, UR5, PT, P0 ;  /* 0x00000005ff007c0c */ /* 0x000fda000bf05300 */
[----:B------:R-:W-:Y:S05]  /*11070*/  @!P0 BRA `(.L_x_4651) ;  /* 0x0000000000108947 */ /* 0x000fea0003800000 */
[----:B-1----:R-:W0:Y:S02]  /*11080*/  LDC.64 R2, c[0x0][0xa20] ;  /* 0x00028800ff027b82 */ /* 0x002e240000000a00 */
[----:B0-----:R-:W-:-:S05]  /*11090*/  IMAD.WIDE R2, R27, 0x4, R2 ;  /* 0x000000041b027825 */ /* 0x001fca00078e0202 */
[----:B------:R0:W5:Y:S01]  /*110a0*/  LDG.E R0, desc[UR36][R2.64] ;  /* 0x0000002402007981 */ /* 0x000162000c1e1900 */
[----:B------:R-:W-:Y:S05]  /*110b0*/  BRA `(.L_x_4652) ;  /* 0x0000000000247947 */ /* 0x000fea0003800000 */
.L_x_4651:
[----:B------:R-:W-:Y:S02]  /*110c0*/  ULDC.64 UR4, c[0x0][0xa08] ;  /* 0x0002820000047ab9 */ /* 0x000fe40000000a00 */
[----:B------:R-:W-:-:S04]  /*110d0*/  ISETP.NE.U32.AND P0, PT, RZ, UR4, PT ;  /* 0x00000004ff007c0c */ /* 0x000fc8000bf05070 */
[----:B------:R-:W-:-:S13]  /*110e0*/  ISETP.NE.AND.EX P0, PT, RZ, UR5, PT, P0 ;  /* 0x00000005ff007c0c */ /* 0x000fda000bf05300 */
[----:B------:R-:W-:Y:S05]  /*110f0*/  @!P0 BRA `(.L_x_4652) ;  /* 0x0000000000148947 */ /* 0x000fea0003800000 */
[----:B-1----:R-:W0:Y:S02]  /*11100*/  LDC.64 R2, c[0x0][0xa08] ;  /* 0x00028200ff027b82 */ /* 0x002e240000000a00 */
[----:B0-----:R-:W-:-:S05]  /*11110*/  IMAD.WIDE R2, R27, 0x4, R2 ;  /* 0x000000041b027825 */ /* 0x001fca00078e0202 */
[----:B------:R-:W2:Y:S04]  /*11120*/  LDG.E R0, desc[UR36][R2.64] ;  /* 0x0000002402007981 */ /* 0x000ea8000c1e1900 */
[----:B------:R-:W2:Y:S02]  /*11130*/  LDG.E R5, desc[UR36][R2.64+0x4] ;  /* 0x0000042402057981 */ /* 0x000ea4000c1e1900 */
[----:B--2---:R-:W-:-:S07]  /*11140*/  IMAD.IADD R0, R5, 0x1, -R0 ;  /* 0x0000000105007824 */ /* 0x004fce00078e0a00 */
.L_x_4652:
[----:B01----:R-:W0:Y:S01]  /*11150*/  LDC R2, c[0x0][0x448] ;  /* 0x00011200ff027b82 */ /* 0x003e220000000800 */
        /* <DEDUP_REMOVED lines=28> */
.L_x_4655:
[----:B------:R-:W-:-:S13]  /*11320*/  ISETP.NE.AND P0, PT, R3, 0x1, PT ;  /* 0x000000010300780c */ /* 0x000fda0003f05270 */
[----:B------:R-:W0:Y:S02]  /*11330*/  @P0 LDC.64 R4, c[0x0][0x9e8] ;  /* 0x00027a00ff040b82 */ /* 0x000e240000000a00 */
[----:B0-----:R-:W-:-:S05]  /*11340*/  @P0 IMAD.HI.U32 R4, R0, R4, RZ ;  /* 0x0000000400040227 */ /* 0x001fca00078e00ff */
[----:B------:R-:W-:-:S07]  /*11350*/  @P0 SHF.R.U32.HI R0, RZ, R5, R4 ;  /* 0x00000005ff000219 */ /* 0x000fce0000011604 */
.L_x_4656:
[----:B------:R-:W-:Y:S05]  /*11360*/  BSYNC B0 ;  /* 0x0000000000007941 */ /* 0x000fea0003800000 */
.L_x_4654:
[----:B------:R-:W-:-:S05]  /*11370*/  IMAD R5, R0, R3, R3 ;  /* 0x0000000300057224 */ /* 0x000fca00078e0203 */
[----:B------:R-:W-:-:S07]  /*11380*/  VIMNMX R2, R2, R5, PT ;  /* 0x0000000502027248 */ /* 0x000fce0003fe0100 */
.L_x_4653:
[----:B------:R-:W0:Y:S01]  /*11390*/  @P2 LDC R4, c[0x0][0x44c] ;  /* 0x00011300ff042b82 */ /* 0x000e220000000800 */
[----:B------:R-:W-:Y:S01]  /*113a0*/  VIADD R2, R2, 0x5f ;  /* 0x0000005f02027836 */ /* 0x000fe20000000000 */
[----:B------:R-:W-:Y:S01]  /*113b0*/  ULDC UR4, c[0x0][0x9dc] ;  /* 0x0002770000047ab9 */ /* 0x000fe20000000800 */
[----:B------:R-:W-:-:S05]  /*113c0*/  IMAD.MOV.U32 R0, RZ, RZ, R25 ;  /* 0x000000ffff007224 */ /* 0x000fca00078e0019 */
[----:B------:R-:W1:Y:S01]  /*113d0*/  @P2 LDC R5, c[0x0][0x450] ;  /* 0x00011400ff052b82 */ /* 0x000e620000000800 */
[----:B0-----:R-:W-:-:S05]  /*113e0*/  @P2 IMAD.HI.U32 R4, R25, R4, RZ ;  /* 0x0000000419042227 */ /* 0x001fca00078e00ff */
[----:B-1----:R-:W-:Y:S01]  /*113f0*/  @P2 SHF.R.U32.HI R0, RZ, R5, R4 ;  /* 0x00000005ff002219 */ /* 0x002fe20000011604 */
[----:B------:R-:W-:-:S04]  /*11400*/  IMAD.HI R4, R2, 0x2aaaaaab, RZ ;  /* 0x2aaaaaab02047827 */ /* 0x000fc800078e02ff */
[----:B------:R-:W-:Y:S01]  /*11410*/  VIADD R2, R30, 0x5f ;  /* 0x0000005f1e027836 */ /* 0x000fe20000000000 */
[----:B------:R-:W-:-:S03]  /*11420*/  SHF.R.U32.HI R5, RZ, 0x1f, R4 ;  /* 0x0000001fff057819 */ /* 0x000fc60000011604 */
[----:B------:R-:W-:Y:S01]  /*11430*/  IMAD.HI R2, R2, 0x2aaaaaab, RZ ;  /* 0x2aaaaaab02027827 */ /* 0x000fe200078e02ff */
[----:B------:R-:W-:-:S04]  /*11440*/  LEA.HI.SX32 R4, R4, R5, 0x1c ;  /* 0x0000000504047211 */ /* 0x000fc800078fe2ff */
[----:B------:R-:W-:-:S04]  /*11450*/  SHF.R.U32.HI R5, RZ, 0x1f, R2 ;  /* 0x0000001fff057819 */ /* 0x000fc80000011602 */
[----:B------:R-:W-:Y:S02]  /*11460*/  LEA.HI.SX32 R5, R2, R5, 0x1c ;  /* 0x0000000502057211 */ /* 0x000fe400078fe2ff */
[----:B------:R-:W-:Y:S02]  /*11470*/  IADD3 R2, R0, R30, -R29 ;  /* 0x0000001e00027210 */ /* 0x000fe40007ffe81d */
[----:B------:R-:W-:-:S03]  /*11480*/  VIMNMX R22, R5, R4, PT ;  /* 0x0000000405167248 */ /* 0x000fc60003fe0100 */
[----:B------:R-:W-:Y:S02]  /*11490*/  VIADD R0, R2, -UR4 ;  /* 0x8000000402007c36 */ /* 0x000fe40008000000 */
        /* <DEDUP_REMOVED lines=12> */
.L_x_4659:
[----:B------:R-:W-:-:S13]  /*11560*/  ISETP.NE.AND P0, PT, R3, 0x1, PT ;  /* 0x000000010300780c */ /* 0x000fda0003f05270 */
[----:B------:R-:W1:Y:S02]  /*11570*/  @P0 LDC.64 R4, c[0x0][0x9e8] ;  /* 0x00027a00ff040b82 */ /* 0x000e640000000a00 */
[----:B-1----:R-:W-:-:S05]  /*11580*/  @P0 IMAD.HI.U32 R4, R2, R4, RZ ;  /* 0x0000000402040227 */ /* 0x002fca00078e00ff */
[----:B------:R-:W-:-:S07]  /*11590*/  @P0 SHF.R.U32.HI R2, RZ, R5, R4 ;  /* 0x00000005ff020219 */ /* 0x000fce0000011604 */
.L_x_4660:
[----:B------:R-:W-:Y:S05]  /*115a0*/  BSYNC B0 ;  /* 0x0000000000007941 */ /* 0x000fea0003800000 */
.L_x_4658:
[----:B------:R-:W-:-:S05]  /*115b0*/  IMAD R3, R2, R3, RZ ;  /* 0x0000000302037224 */ /* 0x000fca00078e02ff */
[----:B------:R-:W-:-:S07]  /*115c0*/  VIMNMX R0, R0, R3, !PT ;  /* 0x0000000300007248 */ /* 0x000fce0007fe0100 */
.L_x_4657:
[----:B------:R-:W-:Y:S01]  /*115d0*/  IMAD.HI R0, R0, 0x2aaaaaab, RZ ;  /* 0x2aaaaaab00007827 */ /* 0x000fe200078e02ff */
[----:B------:R-:W-:Y:S04]  /*115e0*/  BSSY B7, `(.L_x_4661) ;  /* 0x0000377000077945 */ /* 0x000fe80003800000 */
[----:B------:R-:W-:-:S04]  /*115f0*/  SHF.R.U32.HI R3, RZ, 0x1f, R0 ;  /* 0x0000001fff037819 */ /* 0x000fc80000011600 */
[----:B------:R-:W-:-:S04]  /*11600*/  LEA.HI.SX32 R3, R0, R3, 0x1c ;  /* 0x0000000300037211 */ /* 0x000fc800078fe2ff */
        /* <DEDUP_REMOVED lines=21> */
.L_x_4662:
        /* <DEDUP_REMOVED lines=20> */
.L_x_4665:
[----:B------:R-:W-:Y:S05]  /*118a0*/  BSYNC B6 ;  /* 0x0000000000067941 */ /* 0x000fea0003800000 */
.L_x_4664:
        /* <DEDUP_REMOVED lines=19> */
[----:B0-2---:R-:W-:Y:S05]  /*119e0*/  CALL.ABS.NOINC R2 ;  /* 0x0000000002007343 */ /* 0x005fea0003c00000 */
.L_x_4668:
        /* <DEDUP_REMOVED lines=15> */
.L_x_4667:
[----:B------:R-:W-:Y:S05]  /*11ae0*/  BSYNC B6 ;  /* 0x0000000000067941 */ /* 0x000fea0003800000 */
.L_x_4666:
[----:B------:R-:W-:Y:S01]  /*11af0*/  ULDC.64 UR4, c[0x0][0x9f8] ;  /* 0x00027e0000047ab9 */ /* 0x000fe20000000a00 */
[----:B------:R-:W-:Y:S01]  /*11b00*/  IMAD.MOV.U32 R31, RZ, RZ, R27 ;  /* 0x000000ffff1f7224 */ /* 0x000fe200078e001b */
[----:B------:R-:W-:Y:S01]  /*11b10*/  ISETP.NE.U32.AND P0, PT, RZ, UR4, PT ;  /* 0x00000004ff007c0c */ /* 0x000fe2000bf05070 */
[----:B------:R-:W1:Y:S01]  /*11b20*/  S2R R18, SR_TID.X ;  /* 0x0000000000127919 */ /* 0x000e620000002100 */
[----:B------:R-:W2:Y:S01]  /*11b30*/  LDC R6, c[0x0][0x430] ;  /* 0x00010c00ff067b82 */ /* 0x000ea20000000800 */
[----:B0-----:R-:W-:Y:S01]  /*11b40*/  VIADD R22, R22, 0xffffffff ;  /* 0xffffffff16167836 */ /* 0x001fe20000000000 */
[----:B------:R-:W-:Y:S01]  /*11b50*/  ISETP.NE.AND.EX P0, PT, RZ, UR5, PT, P0 ;  /* 0x00000005ff007c0c */ /* 0x000fe2000bf05300 */
[----:B------:R-:W-:-:S12]  /*11b60*/  ULDC UR4, c[0x0][0x2f4] ;  /* 0x0000bd0000047ab9 */ /* 0x000fd80000000800 */
[----:B------:R-:W0:Y:S01]  /*11b70*/  @P0 LDC.64 R2, c[0x0][0x9f8] ;  /* 0x00027e00ff020b82 */ /* 0x000e220000000a00 */
[----:B-1----:R-:W-:-:S04]  /*11b80*/  LOP3.LUT R18, R18, 0x7f, RZ, 0xc0, !PT ;  /* 0x0000007f12127812 */ /* 0x002fc800078ec0ff */
[----:B------:R-:W-:Y:S01]  /*11b90*/  SHF.R.U32.HI R20, RZ, 0x3, R18 ;  /* 0x00000003ff147819 */ /* 0x000fe20000011612 */
[----:B0-----:R-:W-:-:S05]  /*11ba0*/  @P0 IMAD.WIDE R2, R27, 0x4, R2 ;  /* 0x000000041b020825 */ /* 0x001fca00078e0202 */
[----:B------:R0:W3:Y:S01]  /*11bb0*/  @P0 LDG.E R31, desc[UR36][R2.64] ;  /* 0x00000024021f0981 */ /* 0x0000e2000c1e1900 */
[----:B--2---:R-:W-:Y:S02]  /*11bc0*/  ISETP.NE.AND P1, PT, R6, 0x1, PT ;  /* 0x000000010600780c */ /* 0x004fe40003f25270 */
[----:B------:R-:W-:Y:S01]  /*11bd0*/  LOP3.LUT R16, R16, 0xffffffdf, RZ, 0xc0, !PT ;  /* 0xffffffdf10107812 */ /* 0x000fe200078ec0ff */
[----:B------:R-:W1:Y:S10]  /*11be0*/  S2R R18, SR_TID.X ;  /* 0x0000000000127919 */ /* 0x000e740000002100 */
[----:B------:R-:W2:Y:S01]  /*11bf0*/  @P1 LDC R4, c[0x0][0x434] ;  /* 0x00010d00ff041b82 */ /* 0x000ea20000000800 */
[----:B------:R-:W-:-:S02]  /*11c00*/  ISETP.GE.AND P2, PT, R32, UR4, PT ;  /* 0x0000000420007c0c */ /* 0x000fc4000bf46270 */
[----:B------:R-:W-:-:S05]  /*11c10*/  @P1 LOP3.LUT R16, R16, 0x20, RZ, 0xfc, !PT ;  /* 0x0000002010101812 */ /* 0x000fca00078efcff */
[----:B------:R-:W4:Y:S01]  /*11c20*/  @P1 LDC R0, c[0x0][0x438] ;  /* 0x00010e00ff001b82 */ /* 0x000f220000000800 */
[----:B-1----:R-:W-:-:S05]  /*11c30*/  IMAD.SHL.U32 R18, R18, 0x10, RZ ;  /* 0x0000001012127824 */ /* 0x002fca00078e00ff */
[----:B------:R-:W-:-:S05]  /*11c40*/  LOP3.LUT R18, R20, 0x70, R18, 0xf8, !PT ;  /* 0x0000007014127812 */ /* 0x000fca00078ef812 */
[----:B------:R-:W-:-:S05]  /*11c50*/  IMAD R5, R22, 0x60, R18 ;  /* 0x0000006016057824 */ /* 0x000fca00078e0212 */
[C---:B------:R-:W-:Y:S01]  /*11c60*/  ISETP.GE.AND P0, PT, R5.reuse, R30, PT ;  /* 0x0000001e0500720c */ /* 0x040fe20003f06270 */
[----:B------:R-:W-:-:S03]  /*11c70*/  IMAD.IADD R5, R5, 0x1, R19 ;  /* 0x0000000105057824 */ /* 0x000fc600078e0213 */
[----:B------:R-:W-:Y:S01]  /*11c80*/  ISETP.GT.U32.OR P0, PT, R18, 0x5f, P0 ;  /* 0x0000005f1200780c */ /* 0x000fe20000704470 */
[----:B--2---:R-:W-:-:S04]  /*11c90*/  @P1 IMAD.HI.U32 R7, R5, R4, RZ ;  /* 0x0000000405071227 */ /* 0x004fc800078e00ff */
[----:B------:R-:W-:Y:S01]  /*11ca0*/  IMAD.MOV.U32 R4, RZ, RZ, R5 ;  /* 0x000000ffff047224 */ /* 0x000fe200078e0005 */
[----:B----4-:R-:W-:-:S05]  /*11cb0*/  @P1 SHF.R.U32.HI R4, RZ, R0, R7 ;  /* 0x00000000ff041219 */ /* 0x010fca0000011607 */
[--C-:B------:R-:W-:Y:S02]  /*11cc0*/  IMAD.MOV R0, RZ, RZ, -R4.reuse ;  /* 0x000000ffff007224 */ /* 0x100fe400078e0a04 */
[----:B0-----:R-:W0:Y:S02]  /*11cd0*/  @!P0 LDC.64 R2, c[0x0][0x428] ;  /* 0x00010a00ff028b82 */ /* 0x001e240000000a00 */
[----:B------:R-:W-:Y:S01]  /*11ce0*/  IMAD R0, R6, R0, R5 ;  /* 0x0000000006007224 */ /* 0x000fe200078e0205 */
[----:B------:R-:W-:Y:S02]  /*11cf0*/  @!P0 SHF.R.S32.HI R5, RZ, 0x1f, R4 ;  /* 0x0000001fff058819 */ /* 0x000fe40000011404 */
[----:B------:R-:W-:-:S04]  /*11d00*/  LOP3.LUT R16, R16, 0xfffffffb, RZ, 0xc0, !PT ;  /* 0xfffffffb10107812 */ /* 0x000fc800078ec0ff */
[----:B------:R-:W-:-:S04]  /*11d10*/  @P2 LOP3.LUT R16, R16, 0x4, RZ, 0xfc, !PT ;  /* 0x0000000410102812 */ /* 0x000fc800078efcff */
[----:B------:R-:W-:Y:S01]  /*11d20*/  LOP3.LUT R16, R16, 0xfffffffe, RZ, 0xc0, !PT ;  /* 0xfffffffe10107812 */ /* 0x000fe200078ec0ff */
[----:B------:R-:W-:-:S03]  /*11d30*/  UMOV UR5, 0xffffffff ;  /* 0xffffffff00057882 */ /* 0x000fc60000000000 */
[----:B------:R-:W-:Y:S02]  /*11d40*/  LOP3.LUT R16, R16, 0xfffffffd, RZ, 0xc0, !PT ;  /* 0xfffffffd10107812 */ /* 0x000fe400078ec0ff */
[----:B---3--:R-:W-:Y:S01]  /*11d50*/  SHF.R.S32.HI R6, RZ, 0x1f, R31 ;  /* 0x0000001fff067819 */ /* 0x008fe2000001141f */
[----:B0-----:R-:W-:-:S04]  /*11d60*/  @!P0 IMAD.WIDE.U32 R4, R31, R2, R4 ;  /* 0x000000021f048225 */ /* 0x001fc800078e0004 */
[----:B------:R0:W-:Y:S02]  /*11d70*/  STL [R1+0xc], R6 ;  /* 0x00000c0601007387 */ /* 0x0001e40000100800 */
[----:B0-----:R-:W-:-:S04]  /*11d80*/  @!P0 IMAD R6, R6, R2, RZ ;  /* 0x0000000206068224 */ /* 0x001fc800078e02ff */
[----:B------:R-:W-:Y:S02]  /*11d90*/  @!P0 IMAD R6, R31, R3, R6 ;  /* 0x000000031f068224 */ /* 0x000fe400078e0206 */
[----:B------:R-:W0:Y:S02]  /*11da0*/  @!P0 LDC.64 R2, c[0x0][0x418] ;  /* 0x00010600ff028b82 */ /* 0x000e240000000a00 */
[----:B------:R-:W-:Y:S01]  /*11db0*/  @!P0 IMAD.IADD R6, R5, 0x1, R6 ;  /* 0x0000000105068824 */ /* 0x000fe200078e0206 */
[----:B0-----:R-:W-:-:S04]  /*11dc0*/  @!P0 LEA R2, P1, R4, R2, 0x2 ;  /* 0x0000000204028211 */ /* 0x001fc800078210ff */
[----:B------:R-:W-:Y:S01]  /*11dd0*/  @!P0 LEA.HI.X R3, R4, R3, R6, 0x2, P1 ;  /* 0x0000000304038211 */ /* 0x000fe200008f1406 */
[----:B------:R-:W-:Y:S01]  /*11de0*/  IMAD.MOV.U32 R4, RZ, RZ, RZ ;  /* 0x000000ffff047224 */ /* 0x000fe200078e00ff */
[----:B------:R-:W-:-:S05]  /*11df0*/  ISETP.GE.AND P1, PT, R34, UR4, PT ;  /* 0x0000000422007c0c */ /* 0x000fca000bf26270 */
[----:B------:R0:W5:Y:S01]  /*11e00*/  @!P0 LDG.E R4, desc[UR36][R2.64] ;  /* 0x0000002402048981 */ /* 0x000162000c1e1900 */
[----:B------:R-:W-:-:S07]  /*11e10*/  ISETP.GE.AND P0, PT, R33, UR4, PT ;  /* 0x0000000421007c0c */ /* 0x000fce000bf06270 */
[----:B------:R-:W-:-:S06]  /*11e20*/  @P1 LOP3.LUT R16, R16, 0x2, RZ, 0xfc, !PT ;  /* 0x0000000210101812 */ /* 0x000fcc00078efcff */
[----:B------:R-:W-:Y:S01]  /*11e30*/  @P0 LOP3.LUT R16, R16, 0x1, RZ, 0xfc, !PT ;  /* 0x0000000110100812 */ /* 0x000fe200078efcff */
[----:B0-----:R-:W-:Y:S06]  /*11e40*/  BRA.DIV UR5, `(.L_x_4669) ;  /* 0x0000004205887947 */ /* 0x001fec000b800000 */
.L_x_4737:
[----:B------:R-:W2:Y:S01]  /*11e50*/  LDL R2, [R1+0x28] ;  /* 0x0000280001027983 */ /* 0x000ea20000100800 */
[----:B------:R-:W-:Y:S02]  /*11e60*/  ISETP.GT.U32.AND P1, PT, R18, 0x5f, PT ;  /* 0x0000005f1200780c */ /* 0x000fe40003f24070 */
[----:B------:R-:W-:Y:S02]  /*11e70*/  LOP3.LUT R16, R16, 0xffffffef, RZ, 0xc0, !PT ;  /* 0xffffffef10107812 */ /* 0x000fe400078ec0ff */
[----:B------:R-:W-:Y:S02]  /*11e80*/  SHF.R.S32.HI R30, RZ, 0x1f, R26 ;  /* 0x0000001fff1e7819 */ /* 0x000fe4000001141a */
[----:B------:R-:W-:-:S07]  /*11e90*/  LOP3.LUT R16, R16, 0xfffffff7, RZ, 0xc0, !PT ;  /* 0xfffffff710107812 */ /* 0x000fce00078ec0ff */
[----:B------:R-:W-:Y:S02]  /*11ea0*/  @P1 LOP3.LUT R16, R16, 0x8, RZ, 0xfc, !PT ;  /* 0x0000000810101812 */ /* 0x000fe400078efcff */
[----:B--2---:R-:W-:-:S13]  /*11eb0*/  ISETP.NE.AND P0, PT, R2, 0x3, PT ;  /* 0x000000030200780c */ /* 0x004fda0003f05270 */
[----:B------:R-:W-:Y:S01]  /*11ec0*/  @P0 LOP3.LUT R16, R16, 0x10, RZ, 0xfc, !PT ;  /* 0x0000001010100812 */ /* 0x000fe200078efcff */
[----:B------:R-:W-:Y:S06]  /*11ed0*/  @!P0 BRA `(.L_x_4670) ;  /* 0x0000000000048947 */ /* 0x000fec0003800000 */
[----:B------:R-:W-:Y:S01]  /*11ee0*/  BPT.TRAP 0x1 ;  /* 0x000000040000795c */ /* 0x000fe20000300000 */
.L_x_4670:
        /* <DEDUP_REMOVED lines=25> */
.L_x_4738:
[----:B------:R-:W-:Y:S05]  /*12080*/  BSYNC B0 ;  /* 0x0000000000007941 */ /* 0x000fea0003800000 */
.L_x_4671:
[----:B------:R-:W2:Y:S01]  /*12090*/  LDL R9, [R1] ;  /* 0x0000000001097983 */ /* 0x000ea20000100800 */
[----:B------:R-:W-:Y:S01]  /*120a0*/  ULDC.64 UR4, c[0x0][0x300] ;  /* 0x0000c00000047ab9 */ /* 0x000fe20000000a00 */
[----:B------:R-:W-:Y:S01]  /*120b0*/  LOP3.LUT P4, RZ, R16, 0x4, RZ, 0xc0, !PT ;  /* 0x0000000410ff7812 */ /* 0x000fe2000788c0ff */
[----:B------:R-:W-:Y:S01]  /*120c0*/  IMAD R5, R5, UR4, RZ ;  /* 0x0000000405057c24 */ /* 0x000fe2000f8e02ff */
[----:B------:R-:W1:Y:S01]  /*120d0*/  S2R R8, SR_TID.X ;  /* 0x0000000000087919 */ /* 0x000e620000002100 */
[----:B0-----:R-:W-:Y:S01]  /*120e0*/  IMAD.WIDE.U32 R2, R0, UR4, RZ ;  /* 0x0000000400027c25 */ /* 0x001fe2000f8e00ff */
        /* <DEDUP_REMOVED lines=87> */
.L_x_4752:
        /* <DEDUP_REMOVED lines=12> */
.L_x_4674:
        /* <DEDUP_REMOVED lines=11> */
.L_x_4675:
[----:B------:R2:W-:Y:S02]  /*127d0*/  SYNCS.ARRIVE.TRANS64.A1T0 RZ, [R7+URZ+0x30830], RZ ;  /* 0x030830ff07ff79a7 */ /* 0x0005e4000810003f */
[----:B------:R-:W-:Y:S05]  /*127e0*/  WARPSYNC.ALL ;  /* 0x0000000000007948 */ /* 0x000fea0003800000 */
[----:B------:R-:W-:Y:S01]  /*127f0*/  ULDC.64 UR4, c[0x0][0x298] ;  /* 0x0000a60000047ab9 */ /* 0x000fe20000000a00 */
[----:B-1----:R-:W-:Y:S01]  /*12800*/  VIADD R2, R17, 0x12400 ;  /* 0x0001240011027836 */ /* 0x002fe20000000000 */
[----:B------:R-:W-:Y:S01]  /*12810*/  SHF.R.S32.HI R0, RZ, 0x1f, R35 ;  /* 0x0000001fff007819 */ /* 0x000fe20000011423 */
[----:B0-----:R-:W-:Y:S01]  /*12820*/  IMAD.WIDE.U32 R4, R35, UR4, RZ ;  /* 0x0000000423047c25 */ /* 0x001fe2000f8e00ff */
        /* <DEDUP_REMOVED lines=16> */
[----:B--2---:R-:W-:-:S02]  /*12930*/  IMAD.U32 R7, RZ, RZ, UR9 ;  /* 0x00000009ff077e24 */ /* 0x004fc4000f8e00ff */
[----:B------:R-:W-:Y:S02]  /*12940*/  IMAD.U32 R10, RZ, RZ, UR4 ;  /* 0x00000004ff0a7e24 */ /* 0x000fe4000f8e00ff */
[----:B------:R-:W-:Y:S02]  /*12950*/  IMAD.U32 R11, RZ, RZ, UR5 ;  /* 0x00000005ff0b7e24 */ /* 0x000fe4000f8e00ff */
[----:B------:R-:W-:Y:S02]  /*12960*/  IMAD.MOV.U32 R8, RZ, RZ, 0x70 ;  /* 0x00000070ff087424 */ /* 0x000fe400078e00ff */
[----:B------:R-:W-:Y:S02]  /*12970*/  IMAD.MOV.U32 R12, RZ, RZ, 0x1 ;  /* 0x00000001ff0c7424 */ /* 0x000fe400078e00ff */
[----:B------:R-:W-:-:S07]  /*12980*/  IMAD.MOV.U32 R13, RZ, RZ, RZ ;  /* 0x000000ffff0d7224 */ /* 0x000fce00078e00ff */
[----:B------:R-:W-:-:S07]  /*12990*/  LEPC R20, `(.L_x_4677) ;  /* 0x000000001014794e */ /* 0x000fce0000000000 */
[----:B0-----:R-:W-:Y:S05]  /*129a0*/  CALL.ABS.NOINC R2 ;  /* 0x0000000002007343 */ /* 0x001fea0003c00000 */
.L_x_4677:
[----:B------:R-:W-:Y:S05]  /*129b0*/  BSYNC B6 ;  /* 0x0000000000067941 */ /* 0x000fea0003800000 */
.L_x_4676:
[----:B------:R-:W3:Y:S01]  /*129c0*/  LDL.LU.64 R20, [R1+0x18] ;  /* 0x0000180001147983 */ /* 0x000ee20000300a00 */
[----:B------:R-:W-:Y:S01]  /*129d0*/  ULDC.64 UR4, c[0x0][0x2d8] ;  /* 0x0000b60000047ab9 */ /* 0x000fe20000000a00 */
[----:B------:R-:W-:Y:S01]  /*129e0*/  LOP3.LUT P6, RZ, R16, 0x80, RZ, 0xc0, !PT ;  /* 0x0000008010ff7812 */ /* 0x000fe200078cc0ff */
[----:B------:R-:W-:Y:S01]  /*129f0*/  IMAD R0, R30, UR4, RZ ;  /* 0x000000041e007c24 */ /* 0x000fe2000f8e02ff */
[----:B0-----:R-:W-:Y:S01]  /*12a00*/  SHF.R.S32.HI R4, RZ, 0x1f, R27 ;  /* 0x0000001fff047819 */ /* 0x001fe2000001141b */
[----:B------:R-:W-:Y:S02]  /*12a10*/  IMAD.MOV.U32 R3, RZ, RZ, R35 ;  /* 0x000000ffff037224 */ /* 0x000fe400078e0023 */
[----:B------:R-:W-:Y:S01]  /*12a20*/  IMAD R5, R26, UR5, R0 ;  /* 0x000000051a057c24 */ /* 0x000fe2000f8e0200 */
[----:B------:R-:W-:Y:S02]  /*12a30*/  SEL R4, R4, RZ, !P6 ;  /* 0x000000ff04047207 */ /* 0x000fe40007000000 */
[----:B------:R-:W-:Y:S01]  /*12a40*/  SEL R0, R27, RZ, !P6 ;  /* 0x000000ff1b007207 */ /* 0x000fe20007000000 */
[----:B---3--:R-:W-:Y:S01]  /*12a50*/  IMAD.MOV.U32 R2, RZ, RZ, R20 ;  /* 0x000000ffff027224 */ /* 0x008fe200078e0014 */
[----:B------:R-:W0:Y:S01]  /*12a60*/  LDC R21, c[0x0][0x448] ;  /* 0x00011200ff157b82 */ /* 0x000e220000000800 */
[----:B------:R-:W1:Y:S02]  /*12a70*/  S2R R20, SR_TID.X ;  /* 0x0000000000147919 */ /* 0x000e640000002100 */
        /* <DEDUP_REMOVED lines=8> */
[----:B0-----:R-:W-:Y:S02]  /*12b00*/  ISETP.NE.AND P6, PT, R21, 0x1, PT ;  /* 0x000000011500780c */ /* 0x001fe40003fc5270 */
[----:B-1----:R-:W-:-:S04]  /*12b10*/  LOP3.LUT R20, R20, 0x7f, RZ, 0xc0, !PT ;  /* 0x0000007f14147812 */ /* 0x002fc800078ec0ff */
[----:B------:R-:W-:-:S07]  /*12b20*/  SHF.R.U32.HI R21, RZ, 0x3, R20 ;  /* 0x00000003ff157819 */ /* 0x000fce0000011614 */
[----:B------:R-:W0:Y:S01]  /*12b30*/  @P6 LDC R6, c[0x0][0x44c] ;  /* 0x00011300ff066b82 */ /* 0x000e220000000800 */
[----:B------:R-:W1:Y:S07]  /*12b40*/  S2R R20, SR_TID.X ;  /* 0x0000000000147919 */ /* 0x000e6e0000002100 */
[----:B------:R-:W3:Y:S01]  /*12b50*/  @P6 LDC R5, c[0x0][0x450] ;  /* 0x00011400ff056b82 */ /* 0x000ee20000000800 */
[----:B-1----:R-:W-:-:S05]  /*12b60*/  IMAD.SHL.U32 R20, R20, 0x10, RZ ;  /* 0x0000001014147824 */ /* 0x002fca00078e00ff */
[----:B------:R-:W-:-:S05]  /*12b70*/  LOP3.LUT R20, R21, 0x70, R20, 0xf8, !PT ;  /* 0x0000007015147812 */ /* 0x000fca00078ef814 */
[----:B------:R-:W-:Y:S02]  /*12b80*/  IMAD.IADD R0, R20, 0x1, R25 ;  /* 0x0000000114007824 */ /* 0x000fe400078e0219 */
[----:B------:R-:W1:Y:S02]  /*12b90*/  S2R R20, SR_TID.X ;  /* 0x0000000000147919 */ /* 0x000e640000002100 */
[----:B0-----:R-:W-:-:S04]  /*12ba0*/  @P6 IMAD.HI.U32 R6, R0, R6, RZ ;  /* 0x0000000600066227 */ /* 0x001fc800078e00ff */
[----:B------:R-:W-:Y:S01]  /*12bb0*/  IMAD.MOV.U32 R4, RZ, RZ, R0 ;  /* 0x000000ffff047224 */ /* 0x000fe200078e0000 */
[----:B---3--:R-:W-:Y:S02]  /*12bc0*/  @P6 SHF.R.U32.HI R4, RZ, R5, R6 ;  /* 0x00000005ff046219 */ /* 0x008fe40000011606 */
[----:B------:R-:W0:Y:S03]  /*12bd0*/  LDC R6, c[0x0][0x448] ;  /* 0x00011200ff067b82 */ /* 0x000e260000000800 */
[----:B------:R-:W-:Y:S02]  /*12be0*/  IMAD.MOV R5, RZ, RZ, -R4 ;  /* 0x000000ffff057224 */ /* 0x000fe400078e0a04 */
[----:B------:R-:W-:Y:S01]  /*12bf0*/  IMAD.WIDE.U32 R2, R4, UR4, R2 ;  /* 0x0000000404027c25 */ /* 0x000fe2000f8e0002 */
[----:B-1----:R-:W-:-:S03]  /*12c00*/  LOP3.LUT R20, R20, 0x7f, RZ, 0xc0, !PT ;  /* 0x0000007f14147812 */ /* 0x002fc600078ec0ff */
[----:B0-----:R-:W-:Y:S01]  /*12c10*/  IMAD R0, R6, R5, R0 ;  /* 0x0000000506007224 */ /* 0x001fe200078e0200 */
[----:B------:R-:W-:Y:S02]  /*12c20*/  SHF.R.S32.HI R5, RZ, 0x1f, R4 ;  /* 0x0000001fff057819 */ /* 0x000fe40000011404 */
[----:B--2---:R-:W-:-:S03]  /*12c30*/  SHF.R.U32.HI R7, RZ, 0x3, R20 ;  /* 0x00000003ff077819 */ /* 0x004fc60000011614 */
        /* <DEDUP_REMOVED lines=88> */
[----:B------:R-:W1:Y:S04]  /*131c0*/  SHFL.IDX PT, R2, R4, 0x6, 0x181f ;  /* 0x00d81f0004027f89 */ /* 0x000e6800000e0000 */
[----:B------:R-:W2:Y:S02]  /*131d0*/  SHFL.IDX PT, R4, R4, 0x7, 0x181f ;  /* 0x00f81f0004047f89 */ /* 0x000ea400000e0000 */
[----:B0-----:R-:W-:-:S05]  /*131e0*/  @!P1 LEA R5, P4, R32, R3, 0x1 ;  /* 0x0000000320059211 */ /* 0x001fca00078808ff */
[----:B-1----:R-:W-:Y:S02]  /*131f0*/  @!P1 IMAD.X R6, RZ, RZ, R2, P4 ;  /* 0x000000ffff069224 */ /* 0x002fe400020e0602 */
[----:B------:R-:W-:Y:S02]  /*13200*/  @!P1 IMAD.MOV.U32 R2, RZ, RZ, R5 ;  /* 0x000000ffff029224 */ /* 0x000fe400078e0005 */
[----:B------:R-:W-:-:S05]  /*13210*/  @!P1 IMAD.MOV.U32 R3, RZ, RZ, R6 ;  /* 0x000000ffff039224 */ /* 0x000fca00078e0006 */
[----:B------:R0:W-:Y:S04]  /*13220*/  @!P1 LDGSTS.E.BYPASS.LTC128B.128 [R37+0x15400], desc[UR36][R2.64], !P3 ;  /* 0x1540000002259fae */ /* 0x0001e8000d901d64 */
[----:B------:R0:W-:Y:S04]  /*13230*/  @!P1 LDGSTS.E.BYPASS.LTC128B.128 [R37+0x19400], desc[UR36][R2.64+0x80], !P2 ;  /* 0x1940008002259fae */ /* 0x0001e8000d101d64 */
[----:B--2---:R0:W-:Y:S02]  /*13240*/  @!P1 LDGSTS.E.BYPASS.LTC128B.128 [R37+0x1d400], desc[UR36][R2.64+0x100], !P0 ;  /* 0x1d40010002259fae */ /* 0x0041e4000c101d64 */
.L_x_4769:
        /* <DEDUP_REMOVED lines=11> */
[----:B------:R1:W-:Y:S02]  /*13300*/  LDGSTS.E.BYPASS.LTC128B.128 [R37+0x1dc00], desc[UR36][R2.64+0x100], !P0 ;  /* 0x1dc0010002257fae */ /* 0x0003e4000c101d64 */
.L_x_4680:
[----:B------:R-:W-:Y:S05]  /*13310*/  BSYNC B0 ;  /* 0x0000000000007941 */ /* 0x000fea0003800000 */
.L_x_4679:
[----:B------:R-:W-:Y:S01]  /*13320*/  NOP ;  /* 0x0000000000007918 */ /* 0x000fe20000000000 */
[----:B------:R-:W-:-:S13]  /*13330*/  PLOP3.LUT P0, PT, PT, PT, PT, 0x80, 0x0 ;  /* 0x000000000000781c */ /* 0x000fda0003f0f070 */
.L_x_4681:
        /* <DEDUP_REMOVED lines=20> */
.L_x_4770:
[----:B------:R-:W-:Y:S05]  /*13480*/  BSYNC B0 ;  /* 0x0000000000007941 */ /* 0x000fea0003800000 */
.L_x_4682:
[----:B------:R-:W2:Y:S01]  /*13490*/  LDL R2, [R1+0x8] ;  /* 0x0000080001027983 */ /* 0x000ea20000100800 */
[----:B------:R-:W-:Y:S01]  /*134a0*/  BSSY B0, `(.L_x_4684) ;  /* 0x000010d000007945 */ /* 0x000fe20003800000 */
[----:B--2---:R-:W-:-:S13]  /*134b0*/  ISETP.GE.AND P0, PT, R6, R2, PT ;  /* 0x000000020600720c */ /* 0x004fda0003f06270 */
[----:B------:R-:W-:Y:S05]  /*134c0*/  @!P0 BRA `(.L_x_4685) ;  /* 0x0000001000288947 */ /* 0x000fea0003800000 */
[----:B------:R-:W-:Y:S01]  /*134d0*/  ULDC UR4, c[0x0][0x2f4] ;  /* 0x0000bd0000047ab9 */ /* 0x000fe20000000800 */
[----:B------:R-:W-:Y:S01]  /*134e0*/  IMAD.MOV.U32 R20, RZ, RZ, R28 ;  /* 0x000000ffff147224 */ /* 0x000fe200078e001c */
[----:B------:R-:W-:Y:S01]  /*134f0*/  ISETP.GE.AND P3, PT, R32, UR4, PT ;  /* 0x0000000420007c0c */ /* 0x000fe2000bf66270 */
[----:B------:R-:W-:Y:S01]  /*13500*/  IMAD.MOV.U32 R10, RZ, RZ, R23 ;  /* 0x000000ffff0a7224 */ /* 0x000fe200078e0017 */
[----:B------:R-:W-:Y:S01]  /*13510*/  ISETP.GE.AND P2, PT, R34, UR4, PT ;  /* 0x0000000422007c0c */ /* 0x000fe2000bf46270 */
[----:B------:R-:W-:Y:S01]  /*13520*/  IMAD.MOV.U32 R29, RZ, RZ, R22 ;  /* 0x000000ffff1d7224 */ /* 0x000fe200078e0016 */
[----:B------:R-:W-:-:S13]  /*13530*/  ISETP.GE.AND P1, PT, R33, UR4, PT ;  /* 0x0000000421007c0c */ /* 0x000fda000bf26270 */
.L_x_4698:
[----:B------:R-:W2:Y:S01]  /*13540*/  LDL R4, [R1+0x4] ;  /* 0x0000040001047983 */ /* 0x000ea20000100800 */
[----:B0-----:R-:W0:Y:S03]  /*13550*/  LDC R0, c[0x0][0x430] ;  /* 0x00010c00ff007b82 */ /* 0x001e260000000800 */
[----:B------:R-:W3:Y:S01]  /*13560*/  LDL R7, [R1+0xc] ;  /* 0x00000c0001077983 */ /* 0x000ee20000100800 */
[----:B------:R-:W1:Y:S03]  /*13570*/  S2R R2, SR_TID.X ;  /* 0x0000000000027919 */ /* 0x000e660000002100 */
[----:B------:R-:W4:Y:S01]  /*13580*/  LDL R8, [R1+0x28] ;  /* 0x0000280001087983 */ /* 0x000f220000100800 */
[----:B0-----:R-:W-:Y:S02]  /*13590*/  ISETP.NE.AND P0, PT, R0, 0x1, PT ;  /* 0x000000010000780c */ /* 0x001fe40003f05270 */
[----:B------:R-:W0:Y:S11]  /*135a0*/  S2R R0, SR_TID.X ;  /* 0x0000000000007919 */ /* 0x000e360000002100 */
[----:B------:R-:W2:Y:S01]  /*135b0*/  @P0 LDC R3, c[0x0][0x438] ;  /* 0x00010e00ff030b82 */ /* 0x000ea20000000800 */
[----:B-1----:R-:W-:-:S04]  /*135c0*/  LOP3.LUT R2, R2, 0x7f, RZ, 0xc0, !PT ;  /* 0x0000007f02027812 */ /* 0x002fc800078ec0ff */
[----:B------:R-:W-:Y:S01]  /*135d0*/  SHF.R.U32.HI R2, RZ, 0x3, R2 ;  /* 0x00000003ff027819 */ /* 0x000fe20000011602 */
[----:B0-----:R-:W-:-:S05]  /*135e0*/  IMAD.SHL.U32 R0, R0, 0x10, RZ ;  /* 0x0000001000007824 */ /* 0x001fca00078e00ff */
[----:B------:R-:W-:Y:S02]  /*135f0*/  LOP3.LUT R0, R2, 0x70, R0, 0xf8, !PT ;  /* 0x0000007002007812 */ /* 0x000fe400078ef800 */
[----:B------:R-:W0:Y:S02]  /*13600*/  @P0 LDC R2, c[0x0][0x434] ;  /* 0x00010d00ff020b82 */ /* 0x000e240000000800 */
[----:B------:R-:W-:Y:S01]  /*13610*/  ISETP.GT.U32.AND P5, PT, R0, 0x5f, PT ;  /* 0x0000005f0000780c */ /* 0x000fe20003fa4070 */
[----:B------:R-:W-:Y:S05]  /*13620*/  YIELD ;  /* 0x0000000000007946 */ /* 0x000fea0003800000 */
[----:B------:R-:W-:Y:S01]  /*13630*/  ULDC UR4, c[0x0][0x430] ;  /* 0x00010c0000047ab9 */ /* 0x000fe20000000800 */
[----:B--2---:R-:W-:-:S06]  /*13640*/  IMAD R9, R6, 0x60, R4 ;  /* 0x0000006006097824 */ /* 0x004fcc00078e0204 */
[----:B------:R-:W1:Y:S01]  /*13650*/  @!P5 LDC.64 R4, c[0x0][0x428] ;  /* 0x00010a00ff04db82 */ /* 0x000e620000000a00 */
[----:B------:R-:W-:-:S04]  /*13660*/  IMAD.IADD R9, R0, 0x1, R9 ;  /* 0x0000000100097824 */ /* 0x000fc800078e0209 */
[----:B0-----:R-:W-:-:S04]  /*13670*/  @P0 IMAD.HI.U32 R2, R9, R2, RZ ;  /* 0x0000000209020227 */ /* 0x001fc800078e00ff */
[----:B------:R-:W-:Y:S01]  /*13680*/  IMAD.MOV.U32 R0, RZ, RZ, R9 ;  /* 0x000000ffff007224 */ /* 0x000fe200078e0009 */
[----:B------:R-:W-:-:S04]  /*13690*/  @P0 SHF.R.U32.HI R0, RZ, R3, R2 ;  /* 0x00000003ff000219 */ /* 0x000fc80000011602 */
[--C-:B------:R-:W-:Y:S01]  /*136a0*/  @!P5 SHF.R.S32.HI R3, RZ, 0x1f, R0.reuse ;  /* 0x0000001fff03d819 */ /* 0x100fe20000011400 */
[----:B------:R-:W-:-:S04]  /*136b0*/  @!P5 IMAD.MOV.U32 R2, RZ, RZ, R0 ;  /* 0x000000ffff02d224 */ /* 0x000fc800078e0000 */
[----:B-1----:R-:W-:-:S04]  /*136c0*/  @!P5 IMAD.WIDE.U32 R2, R31, R4, R2 ;  /* 0x000000041f02d225 */ /* 0x002fc800078e0002 */
[----:B---3--:R-:W-:-:S04]  /*136d0*/  @!P5 IMAD R4, R7, R4, RZ ;  /* 0x000000040704d224 */ /* 0x008fc800078e02ff */
[----:B------:R-:W-:Y:S02]  /*136e0*/  @!P5 IMAD R7, R31, R5, R4 ;  /* 0x000000051f07d224 */ /* 0x000fe400078e0204 */
[----:B------:R-:W0:Y:S01]  /*136f0*/  @!P5 LDC.64 R4, c[0x0][0x418] ;  /* 0x00010600ff04db82 */ /* 0x000e220000000a00 */
[----:B------:R-:W-:Y:S02]  /*13700*/  IMAD.MOV R0, RZ, RZ, -R0 ;  /* 0x000000ffff007224 */ /* 0x000fe400078e0a00 */
[----:B------:R-:W-:Y:S02]  /*13710*/  @!P5 IMAD.IADD R3, R7, 0x1, R3 ;  /* 0x000000010703d824 */ /* 0x000fe400078e0203 */
[----:B------:R-:W-:Y:S02]  /*13720*/  IMAD R9, R0, UR4, R9 ;  /* 0x0000000400097c24 */ /* 0x000fe4000f8e0209 */
[----:B------:R-:W-:Y:S01]  /*13730*/  IMAD.MOV.U32 R0, RZ, RZ, RZ ;  /* 0x000000ffff007224 */ /* 0x000fe200078e00ff */
[----:B0-----:R-:W-:-:S04]  /*13740*/  @!P5 LEA R4, P0, R2, R4, 0x2 ;  /* 0x000000040204d211 */ /* 0x001fc800078010ff */
[----:B------:R-:W-:-:S05]  /*13750*/  @!P5 LEA.HI.X R5, R2, R5, R3, 0x2, P0 ;  /* 0x000000050205d211 */ /* 0x000fca00000f1403 */
[----:B------:R0:W5:Y:S01]  /*13760*/  @!P5 LDG.E R0, desc[UR36][R4.64] ;  /* 0x000000240400d981 */ /* 0x000162000c1e1900 */
[----:B----4-:R-:W-:Y:S01]  /*13770*/  ISETP.NE.AND P4, PT, R8, 0x3, PT ;  /* 0x000000030800780c */ /* 0x010fe20003f85270 */
        /* <DEDUP_REMOVED lines=8> */
.L_x_4686:
[----:B------:R-:W-:Y:S01]  /*13800*/  IMAD R7, R23, 0x8, R17 ;  /* 0x0000000817077824 */ /* 0x000fe200078e0211 */
[----:B------:R-:W-:Y:S01]  /*13810*/  SHF.L.U32 R2, R28, 0x1f, RZ ;  /* 0x0000001f1c027819 */ /* 0x000fe200000006ff */
[----:B------:R-:W-:Y:S03]  /*13820*/  BSSY B1, `(.L_x_4687) ;  /* 0x0000003000017945 */ /* 0x000fe60003800000 */
[----:B------:R-:W0:Y:S02]  /*13830*/  SYNCS.PHASECHK.TRANS64.TRYWAIT P0, [R7+URZ+0x30840], R2 ;  /* 0x03084002070075a7 */ /* 0x000e24000800017f */
[----:B0-----:R-:W-:Y:S05]  /*13840*/  @!P0 BRA `(.L_x_4688) ;  /* 0x0000003c00448947 */ /* 0x001fea0003800000 */
.L_x_4771:
[----:B------:R-:W-:Y:S05]  /*13850*/  BSYNC B1 ;  /* 0x0000000000017941 */ /* 0x000fea0003800000 */
.L_x_4687:
        /* <DEDUP_REMOVED lines=65> */
.L_x_4785:
        /* <DEDUP_REMOVED lines=11> */
.L_x_4690:
        /* <DEDUP_REMOVED lines=11> */
.L_x_4691:
[----:B------:R1:W-:Y:S01]  /*13dd0*/  SYNCS.ARRIVE.TRANS64.A1T0 RZ, [R7+URZ+0x30830], RZ ;  /* 0x030830ff07ff79a7 */ /* 0x0003e2000810003f */
[----:B------:R-:W-:Y:S05]  /*13de0*/  @!P5 BRA `(.L_x_4692) ;  /* 0x000000000004d947 */ /* 0x000fea0003800000 */
[----:B------:R-:W-:Y:S01]  /*13df0*/  BPT.TRAP 0x1 ;  /* 0x000000040000795c */ /* 0x000fe20000300000 */
.L_x_4692:
[----:B------:R-:W-:Y:S01]  /*13e00*/  SHF.L.U32 R2, R20, 0x1f, RZ ;  /* 0x0000001f14027819 */ /* 0x000fe200000006ff */
[----:B0-----:R-:W-:Y:S01]  /*13e10*/  IMAD R6, R10, 0x8, R17 ;  /* 0x000000080a067824 */ /* 0x001fe200078e0211 */
[----:B------:R-:W-:Y:S03]  /*13e20*/  BSSY B1, `(.L_x_4693) ;  /* 0x0000003000017945 */ /* 0x000fe60003800000 */
[----:B------:R-:W0:Y:S02]  /*13e30*/  SYNCS.PHASECHK.TRANS64.TRYWAIT P0, [R6+URZ+0x30860], R2 ;  /* 0x03086002060075a7 */ /* 0x000e24000800017f */
[----:B0-----:R-:W-:Y:S05]  /*13e40*/  @!P0 BRA `(.L_x_4694) ;  /* 0x0000003c00b88947 */ /* 0x001fea0003800000 */
.L_x_4786:
[----:B------:R-:W-:Y:S05]  /*13e50*/  BSYNC B1 ;  /* 0x0000000000017941 */ /* 0x000fea0003800000 */
.L_x_4693:
[----:B------:R-:W1:Y:S01]  /*13e60*/  LDL R5, [R1] ;  /* 0x0000000001057983 */ /* 0x000e620000100800 */
        /* <DEDUP_REMOVED lines=61> */
[----:B0-2---:R0:W1:Y:S02]  /*14240*/  SHFL.IDX PT, R2, R18, 0x5, 0x181f ;  /* 0x00b81f0012027f89 */ /* 0x00506400000e0000 */
.L_x_4800:
        /* <DEDUP_REMOVED lines=31> */
.L_x_4696:
        /* <DEDUP_REMOVED lines=11> */
.L_x_4697:
        /* <DEDUP_REMOVED lines=8> */
.L_x_4685:
[----:B------:R-:W-:Y:S05]  /*14570*/  BSYNC B0 ;  /* 0x0000000000007941 */ /* 0x000fea0003800000 */
.L_x_4684:
        /* <DEDUP_REMOVED lines=17> */
.L_x_4700:
[----:B------:R-:W-:Y:S05]  /*14690*/  BSYNC B0 ;  /* 0x0000000000007941 */ /* 0x000fea0003800000 */
.L_x_4699:
[----:B------:R-:W2:Y:S02]  /*146a0*/  LDL R0, [R1+0x28] ;  /* 0x0000280001007983 */ /* 0x000ea40000100800 */
[----:B--2---:R-:W-:-:S13]  /*146b0*/  ISETP.NE.AND P0, PT, R0, 0x3, PT ;  /* 0x000000030000780c */ /* 0x004fda0003f05270 */
[----:B------:R-:W-:Y:S05]  /*146c0*/  @!P0 BRA `(.L_x_4701) ;  /* 0x0000000000048947 */ /* 0x000fea0003800000 */
[----:B------:R-:W-:Y:S01]  /*146d0*/  BPT.TRAP 0x1 ;  /* 0x000000040000795c */ /* 0x000fe20000300000 */
.L_x_4701:
[----:B------:R-:W2:Y:S01]  /*146e0*/  LDL.LU R2, [R1] ;  /* 0x0000000001027983 */ /* 0x000ea20000300800 */
[----:B------:R-:W-:Y:S01]  /*146f0*/  IMAD R0, R23, 0x8, R17 ;  /* 0x0000000817007824 */ /* 0x000fe200078e0211 */
[----:B------:R-:W-:Y:S01]  /*14700*/  SHF.L.U32 R3, R28, 0x1f, RZ ;  /* 0x0000001f1c037819 */ /* 0x000fe200000006ff */
[----:B------:R-:W-:Y:S03]  /*14710*/  BSSY B0, `(.L_x_4702) ;  /* 0x0000004000007945 */ /* 0x000fe60003800000 */
[----:B------:R-:W0:Y:S01]  /*14720*/  SYNCS.PHASECHK.TRANS64.TRYWAIT P0, [R0+URZ+0x30860], R3 ;  /* 0x03086003000075a7 */ /* 0x000e22000800017f */
[----:B--2---:R-:W-:Y:S01]  /*14730*/  IMAD R6, R22, -0x60, R2 ;  /* 0xffffffa016067824 */ /* 0x004fe200078e0202 */
[----:B0-----:R-:W-:Y:S06]  /*14740*/  @!P0 BRA `(.L_x_4703) ;  /* 0x0000003c00a08947 */ /* 0x001fec0003800000 */
.L_x_4801:
[----:B------:R-:W-:Y:S05]  /*14750*/  BSYNC B0 ;  /* 0x0000000000007941 */ /* 0x000fea0003800000 */
.L_x_4702:
[----:B------:R-:W1:Y:S01]  /*14760*/  S2R R2, SR_TID.X ;  /* 0x0000000000027919 */ /* 0x000e620000002100 */
[----:B------:R-:W-:Y:S01]  /*14770*/  UMOV UR4, 0xffffffff ;  /* 0xffffffff00047882 */ /* 0x000fe20000000000 */
[----:B------:R-:W-:Y:S01]  /*14780*/  IMAD R4, R23, 0x4800, R36 ;  /* 0x0000480017047824 */ /* 0x000fe200078e0224 */
[----:B-1----:R-:W-:-:S04]  /*14790*/  LOP3.LUT R2, R2, 0x7f, RZ, 0xc0, !PT ;  /* 0x0000007f02027812 */ /* 0x002fc800078ec0ff */
[----:B------:R-:W-:-:S05]  /*147a0*/  SHF.R.U32.HI R2, RZ, 0x3, R2 ;  /* 0x00000003ff027819 */ /* 0x000fca0000011602 */
[----:B------:R-:W-:Y:S01]  /*147b0*/  IMAD.IADD R6, R6, 0x1, -R2 ;  /* 0x0000000106067824 */ /* 0x000fe200078e0a02 */
[----:B------:R-:W-:Y:S06]  /*147c0*/  BRA.DIV UR4, `(.L_x_4704) ;  /* 0x0000003e04947947 */ /* 0x000fec000b800000 */
[----:B------:R-:W1:Y:S01]  /*147d0*/  SHFL.IDX PT, R14, R18, RZ, 0x181f ;  /* 0x00181fff120e7589 */ /* 0x000e6200000e0000 */
        /* <DEDUP_REMOVED lines=57> */
.L_x_4815:
        /* <DEDUP_REMOVED lines=13> */
.L_x_4705:
        /* <DEDUP_REMOVED lines=11> */
.L_x_4706:
[----:B------:R0:W-:Y:S01]  /*14cf0*/  SYNCS.ARRIVE.TRANS64.A1T0 RZ, [R0+URZ+0x30850], RZ ;  /* 0x030850ff00ff79a7 */ /* 0x0001e2000810003f */
[----:B------:R-:W-:-:S05]  /*14d00*/  VIADD R23, R23, 0x1 ;  /* 0x0000000117177836 */ /* 0x000fca0000000000 */
[----:B------:R-:W-:-:S04]  /*14d10*/  ISETP.NE.AND P0, PT, R23, 0x2, PT ;  /* 0x000000021700780c */ /* 0x000fc80003f05270 */
[----:B------:R-:W-:Y:S02]  /*14d20*/  SEL R3, RZ, 0x1, P0 ;  /* 0x00000001ff037807 */ /* 0x000fe40000000000 */
[----:B------:R-:W-:Y:S02]  /*14d30*/  SEL R23, R23, RZ, P0 ;  /* 0x000000ff17177207 */ /* 0x000fe40000000000 */
[----:B0-----:R-:W-:-:S07]  /*14d40*/  LOP3.LUT R28, R28, R3, RZ, 0x3c, !PT ;  /* 0x000000031c1c7212 */ /* 0x001fce00078e3cff */
.L_x_4663:
[----:B------:R-:W-:Y:S05]  /*14d50*/  BSYNC B7 ;  /* 0x0000000000077941 */ /* 0x000fea0003800000 */
.L_x_4661:
        /* <DEDUP_REMOVED lines=11> */
.L_x_4707:
        /* <DEDUP_REMOVED lines=36> */
.L_x_4825:
[----:B------:R-:W-:Y:S02]  /*15050*/  ULDC UR4, c[0x0][0xc38] ;  /* 0x00030e0000047ab9 */ /* 0x000fe40000000800 */
[----:B------:R-:W-:-:S04]  /*15060*/  IMAD.U32 R7, RZ, RZ, UR4 ;  /* 0x00000004ff077e24 */ /* 0x000fc8000f8e00ff */
[----:B--2---:R-:W-:-:S04]  /*15070*/  IMAD R14, R14, R7, RZ ;  /* 0x000000070e0e7224 */ /* 0x004fc800078e02ff */
[----:B------:R-:W-:-:S05]  /*15080*/  IMAD.IADD R9, R4, 0x1, R14 ;  /* 0x0000000104097824 */ /* 0x000fca00078e020e */
[----:B------:R-:W-:-:S13]  /*15090*/  ISETP.GT.AND P6, PT, R9, R0, PT ;  /* 0x000000000900720c */ /* 0x000fda0003fc4270 */
[----:B------:R-:W-:Y:S05]  /*150a0*/  @P6 BRA `(.L_x_4710) ;  /* 0x00000000009c6947 */ /* 0x000fea0003800000 */
.L_x_4715:
        /* <DEDUP_REMOVED lines=14> */
.L_x_4713:
[----:B------:R-:W-:Y:S05]  /*15190*/  BSYNC B0 ;  /* 0x0000000000007941 */ /* 0x000fea0003800000 */
.L_x_4712:
        /* <DEDUP_REMOVED lines=16> */
[----:B-1----:R-:W-:-:S05]  /*152a0*/  IMAD.IADD R6, R4, 0x1, R7 ;  /* 0x0000000104067824 */ /* 0x002fca00078e0207 */
[----:B------:R1:W2:Y:S02]  /*152b0*/  SHFL.IDX PT, R14, R6, 0x1f, 0x1f ;  /* 0x03e01f00060e7f89 */ /* 0x0002a400000e0000 */
.L_x_4833:
[----:B------:R-:W-:Y:S02]  /*152c0*/  ULDC UR4, c[0x0][0xc38] ;  /* 0x00030e0000047ab9 */ /* 0x000fe40000000800 */
[----:B------:R-:W-:-:S04]  /*152d0*/  IMAD.U32 R7, RZ, RZ, UR4 ;  /* 0x00000004ff077e24 */ /* 0x000fc8000f8e00ff */
[----:B--2---:R-:W-:-:S04]  /*152e0*/  IMAD R14, R14, R7, RZ ;  /* 0x000000070e0e7224 */ /* 0x004fc800078e02ff */
[----:B------:R-:W-:-:S05]  /*152f0*/  IMAD.IADD R9, R14, 0x1, R9 ;  /* 0x000000010e097824 */ /* 0x000fca00078e0209 */
[----:B------:R-:W-:-:S13]  /*15300*/  ISETP.GT.AND P6, PT, R9, R0, PT ;  /* 0x000000000900720c */ /* 0x000fda0003fc4270 */
[----:B------:R-:W-:Y:S05]  /*15310*/  @!P6 BRA `(.L_x_4715) ;  /* 0xfffffffc0064e947 */ /* 0x000fea000383ffff */
.L_x_4710:
        /* <DEDUP_REMOVED lines=8> */
.L_x_4837:
[----:B------:R-:W-:Y:S01]  /*153a0*/  ISETP.NE.AND P0, PT, R2, RZ, PT ;  /* 0x000000ff0200720c */ /* 0x000fe20003f05270 */
[----:B------:R-:W-:-:S12]  /*153b0*/  IMAD.MOV.U32 R14, RZ, RZ, RZ ;  /* 0x000000ffff0e7224 */ /* 0x000fd800078e00ff */
[----:B------:R-:W-:Y:S05]  /*153c0*/  @!P0 BRA `(.L_x_4717) ;  /* 0x0000000000108947 */ /* 0x000fea0003800000 */
[----:B------:R-:W-:Y:S01]  /*153d0*/  UMOV UR4, 0xffffffff ;  /* 0xffffffff00047882 */ /* 0x000fe20000000000 */
[----:B------:R-:W-:Y:S02]  /*153e0*/  VIADD R12, R4, 0xffffffff ;  /* 0xffffffff040c7836 */ /* 0x000fe40000000000 */
[----:B------:R-:W-:Y:S05]  /*153f0*/  BRA.DIV UR4, `(.L_x_4718) ;  /* 0x0000004204b47947 */ /* 0x000fea000b800000 */
[----:B------:R4:W0:Y:S02]  /*15400*/  SHFL.IDX PT, R14, R6, R12, 0x1f ;  /* 0x00001f0c060e7589 */ /* 0x00082400000e0000 */
.L_x_4717:
        /* <DEDUP_REMOVED lines=66> */
.L_x_4711:
[----:B------:R-:W-:Y:S01]  /*15830*/  UMOV UR4, URZ ;  /* 0x0000003f00047c82 */ /* 0x000fe20008000000 */
[----:B------:R-:W-:Y:S01]  /*15840*/  UMOV UR5, URZ ;  /* 0x0000003f00057c82 */ /* 0x000fe20008000000 */
[----:B------:R-:W-:Y:S01]  /*15850*/  ULDC UR6, c[0x0][0xc3c] ;  /* 0x00030f0000067ab9 */ /* 0x000fe20000000800 */
[----:B------:R-:W-:Y:S02]  /*15860*/  IMAD.MOV.U32 R24, RZ, RZ, R0 ;  /* 0x000000ffff187224 */ /* 0x000fe400078e0000 */
[----:B------:R-:W-:Y:S02]  /*15870*/  IMAD.U32 R25, RZ, RZ, UR4 ;  /* 0x00000004ff197e24 */ /* 0x000fe4000f8e00ff */
[----:B------:R-:W-:Y:S02]  /*15880*/  IMAD.U32 R26, RZ, RZ, UR5 ;  /* 0x00000005ff1a7e24 */ /* 0x000fe4000f8e00ff */
[----:B------:R-:W-:-:S07]  /*15890*/  IMAD.U32 R27, RZ, RZ, UR6 ;  /* 0x00000006ff1b7e24 */ /* 0x000fce000f8e00ff */
.L_x_4719:
        /* <DEDUP_REMOVED lines=10> */
.L_x_4708:
[----:B------:R-:W-:Y:S02]  /*15940*/  ULDC UR4, c[0x0][0xc3c] ;  /* 0x00030f0000047ab9 */ /* 0x000fe40000000800 */
[----:B--2---:R-:W-:-:S13]  /*15950*/  ISETP.GE.AND P0, PT, R27, UR4, PT ;  /* 0x000000041b007c0c */ /* 0x004fda000bf06270 */
[----:B------:R-:W-:Y:S05]  /*15960*/  @!P0 BRA `(.L_x_4720) ;  /* 0xffffffb400188947 */ /* 0x000fea000383ffff */
[----:B------:R-:W-:Y:S05]  /*15970*/  BSYNC B8 ;  /* 0x0000000000087941 */ /* 0x000fea0003800000 */
.L_x_4649:
        /* <DEDUP_REMOVED lines=12> */
.L_x_4840:
[----:B------:R-:W-:Y:S05]  /*15a40*/  BSYNC B0 ;  /* 0x0000000000007941 */ /* 0x000fea0003800000 */
.L_x_4721:
[----:B------:R-:W-:-:S03]  /*15a50*/  UMOV UR4, 0xffffffff ;  /* 0xffffffff00047882 */ /* 0x000fc60000000000 */
[----:B------:R-:W-:Y:S05]  /*15a60*/  BRA.DIV UR4, `(.L_x_4723) ;  /* 0x0000003e04507947 */ /* 0x000fea000b800000 */
[----:B-1----:R-:W1:Y:S02]  /*15a70*/  S2R R0, SR_TID.X ;  /* 0x0000000000007919 */ /* 0x002e640000002100 */
[----:B-1----:R-:W-:-:S04]  /*15a80*/  SHF.R.U32.HI R0, RZ, 0x5, R0 ;  /* 0x00000005ff007819 */ /* 0x002fc80000011600 */
[----:B------:R-:W-:-:S05]  /*15a90*/  LOP3.LUT R0, R0, 0x3, RZ, 0xc0, !PT ;  /* 0x0000000300007812 */ /* 0x000fca00078ec0ff */
[----:B------:R1:W2:Y:S02]  /*15aa0*/  SHFL.IDX PT, R14, R0, RZ, 0x1f ;  /* 0x00001fff000e7589 */ /* 0x0002a400000e0000 */
.L_x_4843:
[----:B--2---:R-:W-:Y:S01]  /*15ab0*/  ISETP.NE.AND P0, PT, R14, RZ, PT ;  /* 0x000000ff0e00720c */ /* 0x004fe20003f05270 */
[----:B------:R-:W-:-:S12]  /*15ac0*/  BSSY B0, `(.L_x_4724) ;  /* 0x0000024000007945 */ /* 0x000fd80003800000 */
[----:B------:R-:W-:Y:S05]  /*15ad0*/  @P0 BRA `(.L_x_4725) ;  /* 0x0000000000880947 */ /* 0x000fea0003800000 */
[----:B------:R-:W-:-:S03]  /*15ae0*/  UMOV UR4, 0xffffffff ;  /* 0xffffffff00047882 */ /* 0x000fc60000000000 */
[----:B------:R-:W-:Y:S05]  /*15af0*/  BRA.DIV UR4, `(.L_x_4726) ;  /* 0x0000003e04607947 */ /* 0x000fea000b800000 */
[----:B------:R-:W-:-:S13]  /*15b00*/  ELECT P6, URZ, PT ;  /* 0x00000000003f782f */ /* 0x000fda00038c0000 */
.L_x_4846:
[----:B------:R-:W-:Y:S05]  /*15b10*/  @!P6 BRA `(.L_x_4725) ;  /* 0x000000000078e947 */ /* 0x000fea0003800000 */
[----:B-1----:R-:W2:Y:S02]  /*15b20*/  LDL.LU R0, [R1+0x10] ;  /* 0x0000100001007983 */ /* 0x002ea40000300800 */
[----:B--2---:R-:W-:-:S04]  /*15b30*/  LOP3.LUT R0, R0, 0x2, RZ, 0xfc, !PT ;  /* 0x0000000200007812 */ /* 0x004fc800078efcff */
[----:B------:R-:W-:-:S13]  /*15b40*/  ISETP.NE.AND P0, PT, R0, 0x3, PT ;  /* 0x000000030000780c */ /* 0x000fda0003f05270 */
[----:B------:R-:W-:Y:S05]  /*15b50*/  @!P0 BRA `(.L_x_4727) ;  /* 0x0000000000048947 */ /* 0x000fea0003800000 */
[----:B------:R-:W-:Y:S01]  /*15b60*/  BPT.TRAP 0x1 ;  /* 0x000000040000795c */ /* 0x000fe20000300000 */
.L_x_4727:
[C---:B------:R-:W-:Y:S01]  /*15b70*/  IMAD R5, R23.reuse, 0x8, R4 ;  /* 0x0000000817057824 */ /* 0x040fe200078e0204 */
[----:B------:R-:W-:Y:S01]  /*15b80*/  SHF.L.U32 R0, R28, 0x1f, RZ ;  /* 0x0000001f1c007819 */ /* 0x000fe200000006ff */
[----:B------:R-:W-:-:S03]  /*15b90*/  VIADD R23, R23, 0x1 ;  /* 0x0000000117177836 */ /* 0x000fc60000000000 */
[----:B------:R-:W1:Y:S02]  /*15ba0*/  SYNCS.PHASECHK.TRANS64.TRYWAIT P1, [R5+URZ+0x30840], R0 ;  /* 0x03084000050075a7 */ /* 0x000e64000802017f */
[----:B------:R-:W-:-:S04]  /*15bb0*/  ISETP.NE.AND P2, PT, R23, 0x2, PT ;  /* 0x000000021700780c */ /* 0x000fc80003f45270 */
[----:B------:R-:W-:Y:S01]  /*15bc0*/  SEL R3, RZ, 0x1, P2 ;  /* 0x00000001ff037807 */ /* 0x000fe20001000000 */
[----:B-1----:R-:W-:Y:S08]  /*15bd0*/  @!P1 BRA `(.L_x_4728) ;  /* 0x0000003c00489947 */ /* 0x002ff00003800000 */
.L_x_4847:
[----:B------:R-:W-:Y:S02]  /*15be0*/  SEL R23, R23, RZ, P2 ;  /* 0x000000ff17177207 */ /* 0x000fe40001000000 */
[----:B------:R-:W-:Y:S01]  /*15bf0*/  LOP3.LUT R2, R28, R3, RZ, 0x3c, !PT ;  /* 0x000000031c027212 */ /* 0x000fe200078e3cff */
[----:B------:R-:W-:Y:S06]  /*15c00*/  @!P0 BRA `(.L_x_4729) ;  /* 0x0000000000048947 */ /* 0x000fec0003800000 */
[----:B------:R-:W-:Y:S01]  /*15c10*/  BPT.TRAP 0x1 ;  /* 0x000000040000795c */ /* 0x000fe20000300000 */
.L_x_4729:
[----:B------:R-:W-:Y:S01]  /*15c20*/  IMAD R23, R23, 0x8, R4 ;  /* 0x0000000817177824 */ /* 0x000fe200078e0204 */
[----:B------:R-:W-:-:S04]  /*15c30*/  SHF.L.U32 R2, R2, 0x1f, RZ ;  /* 0x0000001f02027819 */ /* 0x000fc800000006ff */
[----:B------:R-:W2:Y:S02]  /*15c40*/  SYNCS.PHASECHK.TRANS64.TRYWAIT P1, [R23+URZ+0x30840], R2 ;  /* 0x03084002170075a7 */ /* 0x000ea4000802017f */
[----:B--2---:R-:W-:Y:S05]  /*15c50*/  @!P1 BRA `(.L_x_4730) ;  /* 0x0000003c003c9947 */ /* 0x004fea0003800000 */
.L_x_4848:
[----:B------:R-:W-:Y:S05]  /*15c60*/  @!P0 BRA `(.L_x_4731) ;  /* 0x0000000000048947 */ /* 0x000fea0003800000 */
[----:B------:R-:W-:Y:S01]  /*15c70*/  BPT.TRAP 0x1 ;  /* 0x000000040000795c */ /* 0x000fe20000300000 */
.L_x_4731:
[----:B------:R-:W4:Y:S02]  /*15c80*/  SYNCS.PHASECHK.TRANS64.TRYWAIT P1, [R5+URZ+0x30860], R0 ;  /* 0x03086000050075a7 */ /* 0x000f24000802017f */
[----:B----4-:R-:W-:Y:S05]  /*15c90*/  @!P1 BRA `(.L_x_4732) ;  /* 0x0000003c00409947 */ /* 0x010fea0003800000 */
.L_x_4849:
[----:B------:R-:W-:Y:S05]  /*15ca0*/  @!P0 BRA `(.L_x_4733) ;  /* 0x0000000000048947 */ /* 0x000fea0003800000 */
[----:B------:R-:W-:Y:S01]  /*15cb0*/  BPT.TRAP 0x1 ;  /* 0x000000040000795c */ /* 0x000fe20000300000 */
.L_x_4733:
[----:B------:R0:W0:Y:S02]  /*15cc0*/  SYNCS.PHASECHK.TRANS64.TRYWAIT P0, [R23+URZ+0x30860], R2 ;  /* 0x03086002170075a7 */ /* 0x000024000800017f */
[----:B0-----:R-:W-:Y:S05]  /*15cd0*/  @!P0 NANOSLEEP.SYNCS 0x989680 ;  /* 0x009896800000895d */ /* 0x001fea0003900000 */
[----:B------:R-:W0:Y:S02]  /*15ce0*/  @!P0 SYNCS.PHASECHK.TRANS64 P0, [R23+URZ+0x30860], R2 ;  /* 0x03086002170085a7 */ /* 0x000e24000800007f */
[----:B0-----:R-:W-:Y:S05]  /*15cf0*/  @!P0 BRA `(.L_x_4733) ;  /* 0xfffffffc00f08947 */ /* 0x001fea000383ffff */
.L_x_4725:
[----:B------:R-:W-:Y:S05]  /*15d00*/  BSYNC B0 ;  /* 0x0000000000007941 */ /* 0x000fea0003800000 */
.L_x_4724:
[----:B------:R-:W-:Y:S05]  /*15d10*/  EXIT ;  /* 0x000000000000794d */ /* 0x000fea0003800000 */
.L_x_4543:
[----:B0-----:R-:W-:-:S04]  /*15d20*/  IMAD.U32 R3, RZ, RZ, UR40 ;  /* 0x00000028ff037e24 */ /* 0x001fc8000f8e00ff */
[----:B------:R0:W1:Y:S03]  /*15d30*/  SYNCS.PHASECHK.TRANS64.TRYWAIT P1, [R3+URZ+0x30800], R0 ;  /* 0x03080000030075a7 */ /* 0x000066000802017f */
[----:B-1----:R-:W-:Y:S05]  /*15d40*/  @!P1 NANOSLEEP.SYNCS 0x989680 ;  /* 0x009896800000995d */ /* 0x002fea0003900000 */
[----:B------:R-:W1:Y:S02]  /*15d50*/  @!P1 SYNCS.PHASECHK.TRANS64 P1, [R3+URZ+0x30800], R0 ;  /* 0x03080000030095a7 */ /* 0x000e64000802007f */
[----:B-1----:R-:W-:Y:S05]  /*15d60*/  @!P1 BRA `(.L_x_4543) ;  /* 0xfffffffc00ec9947 */ /* 0x002fea000383ffff */
[----:B------:R-:W-:Y:S05]  /*15d70*/  BRA `(.L_x_4734) ;  /* 0xfffffebc00407947 */ /* 0x000fea000383ffff */
.L_x_4547:
[----:B-1----:R1:W2:Y:S02]  /*15d80*/  SYNCS.PHASECHK.TRANS64.TRYWAIT P1, [R3+URZ+0x30830], R0 ;  /* 0x03083000030075a7 */ /* 0x0022a4000802017f */
[----:B--2---:R-:W-:Y:S05]  /*15d90*/  @!P1 NANOSLEEP.SYNCS 0x989680 ;  /* 0x009896800000995d */ /* 0x004fea0003900000 */
[----:B------:R-:W2:Y:S02]  /*15da0*/  @!P1 SYNCS.PHASECHK.TRANS64 P1, [R3+URZ+0x30830], R0 ;  /* 0x03083000030095a7 */ /* 0x000ea4000802007f */
[----:B--2---:R-:W-:Y:S05]  /*15db0*/  @!P1 BRA `(.L_x_4547) ;  /* 0xfffffffc00f09947 */ /* 0x004fea000383ffff */
[----:B------:R-:W-:Y:S05]  /*15dc0*/  BRA `(.L_x_4546) ;  /* 0xfffffebc005c7947 */ /* 0x000fea000383ffff */
.L_x_4564:
[----:B-1----:R-:W-:-:S04]  /*15dd0*/  IMAD.U32 R5, RZ, RZ, UR6 ;  /* 0x00000006ff057e24 */ /* 0x002fc8000f8e00ff */
[----:B------:R1:W2:Y:S03]  /*15de0*/  SYNCS.PHASECHK.TRANS64.TRYWAIT P1, [R5+URZ+0x30830], R0 ;  /* 0x03083000050075a7 */ /* 0x0002a6000802017f */
[----:B--2---:R-:W-:Y:S05]  /*15df0*/  @!P1 NANOSLEEP.SYNCS 0x989680 ;  /* 0x009896800000995d */ /* 0x004fea0003900000 */
[----:B------:R-:W2:Y:S02]  /*15e00*/  @!P1 SYNCS.PHASECHK.TRANS64 P1, [R5+URZ+0x30830], R0 ;  /* 0x03083000050095a7 */ /* 0x000ea4000802007f */
[----:B--2---:R-:W-:Y:S05]  /*15e10*/  @!P1 BRA `(.L_x_4564) ;  /* 0xfffffffc00ec9947 */ /* 0x004fea000383ffff */
[----:B------:R-:W-:Y:S05]  /*15e20*/  BRA `(.L_x_4563) ;  /* 0xfffffee800987947 */ /* 0x000fea000383ffff */
.L_x_4568:
[----:B-1----:R-:W-:-:S04]  /*15e30*/  IMAD.U32 R3, RZ, RZ, UR5 ;  /* 0x00000005ff037e24 */ /* 0x002fc8000f8e00ff */
[----:B------:R1:W2:Y:S03]  /*15e40*/  SYNCS.PHASECHK.TRANS64.TRYWAIT P1, [R3+URZ+0x30850], R0 ;  /* 0x03085000030075a7 */ /* 0x0002a6000802017f */
[----:B--2---:R-:W-:Y:S05]  /*15e50*/  @!P1 NANOSLEEP.SYNCS 0x989680 ;  /* 0x009896800000995d */ /* 0x004fea0003900000 */
[----:B------:R-:W2:Y:S02]  /*15e60*/  @!P1 SYNCS.PHASECHK.TRANS64 P1, [R3+URZ+0x30850], R0 ;  /* 0x03085000030095a7 */ /* 0x000ea4000802007f */
[----:B--2---:R-:W-:Y:S05]  /*15e70*/  @!P1 BRA `(.L_x_4568) ;  /* 0xfffffffc00ec9947 */ /* 0x004fea000383ffff */
[----:B------:R-:W-:Y:S05]  /*15e80*/  BRA `(.L_x_4567) ;  /* 0xfffffef400407947 */ /* 0x000fea000383ffff */
.L_x_4587:
[----:B-1----:R-:W-:-:S04]  /*15e90*/  IMAD.U32 R5, RZ, RZ, UR6 ;  /* 0x00000006ff057e24 */ /* 0x002fc8000f8e00ff */
[----:B------:R1:W2:Y:S03]  /*15ea0*/  SYNCS.PHASECHK.TRANS64.TRYWAIT P1, [R5+URZ+0x30830], R0 ;  /* 0x03083000050075a7 */ /* 0x0002a6000802017f */
[----:B--2---:R-:W-:Y:S05]  /*15eb0*/  @!P1 NANOSLEEP.SYNCS 0x989680 ;  /* 0x009896800000995d */ /* 0x004fea0003900000 */
[----:B------:R-:W2:Y:S02]  /*15ec0*/  @!P1 SYNCS.PHASECHK.TRANS64 P1, [R5+URZ+0x30830], R0 ;  /* 0x03083000050095a7 */ /* 0x000ea4000802007f */
[----:B--2---:R-:W-:Y:S05]  /*15ed0*/  @!P1 BRA `(.L_x_4587) ;  /* 0xfffffffc00ec9947 */ /* 0x004fea000383ffff */
[----:B------:R-:W-:Y:S05]  /*15ee0*/  BRA `(.L_x_4586) ;  /* 0xffffff1c00247947 */ /* 0x000fea000383ffff */
.L_x_4591:
[----:B-1----:R-:W-:-:S04]  /*15ef0*/  IMAD.U32 R3, RZ, RZ, UR5 ;  /* 0x00000005ff037e24 */ /* 0x002fc8000f8e00ff */
[----:B------:R1:W2:Y:S03]  /*15f00*/  SYNCS.PHASECHK.TRANS64.TRYWAIT P1, [R3+URZ+0x30850], R0 ;  /* 0x03085000030075a7 */ /* 0x0002a6000802017f */
[----:B--2---:R-:W-:Y:S05]  /*15f10*/  @!P1 NANOSLEEP.SYNCS 0x989680 ;  /* 0x009896800000995d */ /* 0x004fea0003900000 */
[----:B------:R-:W2:Y:S02]  /*15f20*/  @!P1 SYNCS.PHASECHK.TRANS64 P1, [R3+URZ+0x30850], R0 ;  /* 0x03085000030095a7 */ /* 0x000ea4000802007f */
[----:B--2---:R-:W-:Y:S05]  /*15f30*/  @!P1 BRA `(.L_x_4591) ;  /* 0xfffffffc00ec9947 */ /* 0x004fea000383ffff */
[----:B------:R-:W-:Y:S05]  /*15f40*/  BRA `(.L_x_4590) ;  /* 0xffffff2400cc7947 */ /* 0x000fea000383ffff */
.L_x_4599:
[----:B-1----:R-:W-:-:S04]  /*15f50*/  IMAD.U32 R5, RZ, RZ, UR5 ;  /* 0x00000005ff057e24 */ /* 0x002fc8000f8e00ff */
[----:B------:R1:W2:Y:S03]  /*15f60*/  SYNCS.PHASECHK.TRANS64.TRYWAIT P1, [R5+URZ+0x30830], R0 ;  /* 0x03083000050075a7 */ /* 0x0002a6000802017f */
[----:B--2---:R-:W-:Y:S05]  /*15f70*/  @!P1 NANOSLEEP.SYNCS 0x989680 ;  /* 0x009896800000995d */ /* 0x004fea0003900000 */
[----:B------:R-:W2:Y:S02]  /*15f80*/  @!P1 SYNCS.PHASECHK.TRANS64 P1, [R5+URZ+0x30830], R0 ;  /* 0x03083000050095a7 */ /* 0x000ea4000802007f */
[----:B--2---:R-:W-:Y:S05]  /*15f90*/  @!P1 BRA `(.L_x_4599) ;  /* 0xfffffffc00ec9947 */ /* 0x004fea000383ffff */
[----:B------:R-:W-:Y:S05]  /*15fa0*/  BRA `(.L_x_4598) ;  /* 0xffffff3800947947 */ /* 0x000fea000383ffff */
.L_x_4603:
[----:B-1----:R-:W-:-:S04]  /*15fb0*/  IMAD.U32 R3, RZ, RZ, UR5 ;  /* 0x00000005ff037e24 */ /* 0x002fc8000f8e00ff */
[----:B------:R1:W2:Y:S03]  /*15fc0*/  SYNCS.PHASECHK.TRANS64.TRYWAIT P1, [R3+URZ+0x30850], R0 ;  /* 0x03085000030075a7 */ /* 0x0002a6000802017f */
[----:B--2---:R-:W-:Y:S05]  /*15fd0*/  @!P1 NANOSLEEP.SYNCS 0x989680 ;  /* 0x009896800000995d */ /* 0x004fea0003900000 */
[----:B------:R-:W2:Y:S02]  /*15fe0*/  @!P1 SYNCS.PHASECHK.TRANS64 P1, [R3+URZ+0x30850], R0 ;  /* 0x03085000030095a7 */ /* 0x000ea4000802007f */
[----:B--2---:R-:W-:Y:S05]  /*15ff0*/  @!P1 BRA `(.L_x_4603) ;  /* 0xfffffffc00ec9947 */ /* 0x004fea000383ffff */
[----:B------:R-:W-:Y:S05]  /*16000*/  BRA `(.L_x_4602) ;  /* 0xffffff44003c7947 */ /* 0x000fea000383ffff */
.L_x_4618:
[----:B-1----:R-:W-:-:S04]  /*16010*/  IMAD.U32 R3, RZ, RZ, UR5 ;  /* 0x00000005ff037e24 */ /* 0x002fc8000f8e00ff */
[----:B------:R1:W2:Y:S03]  /*16020*/  SYNCS.PHASECHK.TRANS64.TRYWAIT P1, [R3+URZ+0x30850], R2 ;  /* 0x03085002030075a7 */ /* 0x0002a6000802017f */
[----:B--2---:R-:W-:Y:S05]  /*16030*/  @!P1 NANOSLEEP.SYNCS 0x989680 ;  /* 0x009896800000995d */ /* 0x004fea0003900000 */
[----:B------:R-:W2:Y:S02]  /*16040*/  @!P1 SYNCS.PHASECHK.TRANS64 P1, [R3+URZ+0x30850], R2 ;  /* 0x03085002030095a7 */ /* 0x000ea4000802007f */
[----:B--2---:R-:W-:Y:S05]  /*16050*/  @!P1 BRA `(.L_x_4618) ;  /* 0xfffffffc00ec9947 */ /* 0x004fea000383ffff */
[----:B------:R-:W-:Y:S05]  /*16060*/  BRA `(.L_x_4617) ;  /* 0xffffff7000047947 */ /* 0x000fea000383ffff */
.L_x_4669:
        /* <DEDUP_REMOVED lines=11> */
.L_x_4736:
[----:B------:R-:W-:Y:S05]  /*16120*/  BSYNC B0 ;  /* 0x0000000000007941 */ /* 0x000fea0003800000 */
.L_x_4735:
[----:B------:R-:W-:Y:S05]  /*16130*/  BRA `(.L_x_4737) ;  /* 0xffffffbc00447947 */ /* 0x000fea000383ffff */
.L_x_4672:
[----:B0-----:R0:W1:Y:S02]  /*16140*/  SYNCS.PHASECHK.TRANS64.TRYWAIT P0, [R7+URZ+0x30840], R2 ;  /* 0x03084002070075a7 */ /* 0x001064000800017f */
[----:B-1----:R-:W-:Y:S05]  /*16150*/  @!P0 NANOSLEEP.SYNCS 0x989680 ;  /* 0x009896800000895d */ /* 0x002fea0003900000 */
[----:B------:R-:W1:Y:S02]  /*16160*/  @!P0 SYNCS.PHASECHK.TRANS64 P0, [R7+URZ+0x30840], R2 ;  /* 0x03084002070085a7 */ /* 0x000e64000800007f */
[----:B-1----:R-:W-:Y:S05]  /*16170*/  @!P0 BRA `(.L_x_4672) ;  /* 0xfffffffc00f08947 */ /* 0x002fea000383ffff */
[----:B------:R-:W-:Y:S05]  /*16180*/  BRA `(.L_x_4738) ;  /* 0xffffffbc00bc7947 */ /* 0x000fea000383ffff */
.L_x_4673:
        /* <DEDUP_REMOVED lines=8> */
.L_x_4740:
[----:B------:R-:W-:Y:S05]  /*16210*/  BSYNC B0 ;  /* 0x0000000000007941 */ /* 0x000fea0003800000 */
.L_x_4739:
        /* <DEDUP_REMOVED lines=9> */
.L_x_4741:
[----:B------:R-:W-:Y:S02]  /*162b0*/  IMAD.MOV.U32 R13, RZ, RZ, R0 ;  /* 0x000000ffff0d7224 */ /* 0x000fe400078e0000 */
[----:B------:R-:W-:Y:S02]  /*162c0*/  IMAD.MOV.U32 R12, RZ, RZ, 0x1 ;  /* 0x00000001ff0c7424 */ /* 0x000fe400078e00ff */
[----:B------:R-:W-:-:S07]  /*162d0*/  IMAD.MOV.U32 R3, RZ, RZ, R14 ;  /* 0x000000ffff037224 */ /* 0x000fce00078e000e */
[----:B------:R-:W-:Y:S05]  /*162e0*/  WARPSYNC.COLLECTIVE R15, `(.L_x_4742) ;  /* 0x000000000f087348 */ /* 0x000fea0003c00000 */
[----:B------:R0:W1:Y:S02]  /*162f0*/  SHFL.IDX P6, R14, R13, R12, R11 ;  /* 0x0000000c0d0e7389 */ /* 0x00006400000c000b */
[----:B01----:R-:W-:Y:S01]  /*16300*/  ENDCOLLECTIVE ;  /* 0x000000000000791b */ /* 0x003fe20003800000 */
.L_x_4742:
        /* <DEDUP_REMOVED lines=17> */
.L_x_4743:
[----:B------:R-:W-:Y:S02]  /*16420*/  @P1 IMAD R8, R5, 0x2, R17 ;  /* 0x0000000205081824 */ /* 0x000fe400078e0211 */
[----:B------:R-:W-:Y:S02]  /*16430*/  IMAD.MOV.U32 R13, RZ, RZ, R0 ;  /* 0x000000ffff0d7224 */ /* 0x000fe400078e0000 */
[----:B------:R-:W-:Y:S02]  /*16440*/  IMAD.MOV.U32 R12, RZ, RZ, 0x2 ;  /* 0x00000002ff0c7424 */ /* 0x000fe400078e00ff */
[----:B------:R-:W-:-:S07]  /*16450*/  IMAD.MOV.U32 R3, RZ, RZ, R14 ;  /* 0x000000ffff037224 */ /* 0x000fce00078e000e */
[----:B------:R-:W-:Y:S05]  /*16460*/  WARPSYNC.COLLECTIVE R15, `(.L_x_4744) ;  /* 0x000000000f087348 */ /* 0x000fea0003c00000 */
[----:B------:R0:W1:Y:S02]  /*16470*/  SHFL.IDX P6, R14, R13, R12, R11 ;  /* 0x0000000c0d0e7389 */ /* 0x00006400000c000b */
[----:B01----:R-:W-:Y:S01]  /*16480*/  ENDCOLLECTIVE ;  /* 0x000000000000791b */ /* 0x003fe20003800000 */
.L_x_4744:
        /* <DEDUP_REMOVED lines=17> */
.L_x_4745:
[----:B------:R-:W-:Y:S02]  /*165a0*/  @P1 IMAD R8, R5, 0x2, R17 ;  /* 0x0000000205081824 */ /* 0x000fe400078e0211 */
[----:B------:R-:W-:Y:S02]  /*165b0*/  IMAD.MOV.U32 R13, RZ, RZ, R0 ;  /* 0x000000ffff0d7224 */ /* 0x000fe400078e0000 */
[----:B------:R-:W-:Y:S02]  /*165c0*/  IMAD.MOV.U32 R12, RZ, RZ, 0x3 ;  /* 0x00000003ff0c7424 */ /* 0x000fe400078e00ff */
[----:B------:R-:W-:-:S07]  /*165d0*/  IMAD.MOV.U32 R3, RZ, RZ, R14 ;  /* 0x000000ffff037224 */ /* 0x000fce00078e000e */
[----:B------:R-:W-:Y:S05]  /*165e0*/  WARPSYNC.COLLECTIVE R15, `(.L_x_4746) ;  /* 0x000000000f087348 */ /* 0x000fea0003c00000 */
[----:B------:R0:W1:Y:S02]  /*165f0*/  SHFL.IDX P6, R14, R13, R12, R11 ;  /* 0x0000000c0d0e7389 */ /* 0x00006400000c000b */
[----:B01----:R-:W-:Y:S01]  /*16600*/  ENDCOLLECTIVE ;  /* 0x000000000000791b */ /* 0x003fe20003800000 */
.L_x_4746:
        /* <DEDUP_REMOVED lines=17> */
.L_x_4747:
[----:B------:R-:W-:Y:S02]  /*16720*/  @P1 IMAD R8, R5, 0x2, R17 ;  /* 0x0000000205081824 */ /* 0x000fe400078e0211 */
[----:B------:R-:W-:Y:S02]  /*16730*/  IMAD.MOV.U32 R13, RZ, RZ, R0 ;  /* 0x000000ffff0d7224 */ /* 0x000fe400078e0000 */
[----:B------:R-:W-:Y:S02]  /*16740*/  IMAD.MOV.U32 R12, RZ, RZ, 0x4 ;  /* 0x00000004ff0c7424 */ /* 0x000fe400078e00ff */
[----:B------:R-:W-:-:S07]  /*16750*/  IMAD.MOV.U32 R3, RZ, RZ, R14 ;  /* 0x000000ffff037224 */ /* 0x000fce00078e000e */
[----:B------:R-:W-:Y:S05]  /*16760*/  WARPSYNC.COLLECTIVE R15, `(.L_x_4748) ;  /* 0x000000000f087348 */ /* 0x000fea0003c00000 */
[----:B------:R0:W1:Y:S02]  /*16770*/  SHFL.IDX P6, R14, R13, R12, R11 ;  /* 0x0000000c0d0e7389 */ /* 0x00006400000c000b */
[----:B01----:R-:W-:Y:S01]  /*16780*/  ENDCOLLECTIVE ;  /* 0x000000000000791b */ /* 0x003fe20003800000 */
.L_x_4748:
        /* <DEDUP_REMOVED lines=17> */
.L_x_4749:
[----:B------:R-:W-:Y:S02]  /*168a0*/  @P1 IMAD R8, R5, 0x2, R17 ;  /* 0x0000000205081824 */ /* 0x000fe400078e0211 */
[----:B------:R-:W-:Y:S02]  /*168b0*/  IMAD.MOV.U32 R13, RZ, RZ, R0 ;  /* 0x000000ffff0d7224 */ /* 0x000fe400078e0000 */
[----:B------:R-:W-:Y:S02]  /*168c0*/  IMAD.MOV.U32 R12, RZ, RZ, 0x5 ;  /* 0x00000005ff0c7424 */ /* 0x000fe400078e00ff */
[----:B------:R-:W-:-:S07]  /*168d0*/  IMAD.MOV.U32 R3, RZ, RZ, R14 ;  /* 0x000000ffff037224 */ /* 0x000fce00078e000e */
[----:B------:R-:W-:Y:S05]  /*168e0*/  WARPSYNC.COLLECTIVE R15, `(.L_x_4750) ;  /* 0x000000000f087348 */ /* 0x000fea0003c00000 */
[----:B------:R0:W1:Y:S02]  /*168f0*/  SHFL.IDX P6, R14, R13, R12, R11 ;  /* 0x0000000c0d0e7389 */ /* 0x00006400000c000b */
[----:B01----:R-:W-:Y:S01]  /*16900*/  ENDCOLLECTIVE ;  /* 0x000000000000791b */ /* 0x003fe20003800000 */
.L_x_4750:
        /* <DEDUP_REMOVED lines=10> */
.L_x_4751:
        /* <DEDUP_REMOVED lines=8> */
.L_x_4678:
        /* <DEDUP_REMOVED lines=9> */
.L_x_4753:
[C---:B------:R-:W-:Y:S01]  /*16ac0*/  VIADD R6, R25.reuse, 0x10 ;  /* 0x0000001019067836 */ /* 0x040fe20000000000 */
[----:B------:R-:W-:Y:S01]  /*16ad0*/  ISETP.GE.AND P1, PT, R25, R29, PT ;  /* 0x0000001d1900720c */ /* 0x000fe20003f26270 */
[----:B------:R-:W-:Y:S02]  /*16ae0*/  IMAD.MOV.U32 R13, RZ, RZ, R0 ;  /* 0x000000ffff0d7224 */ /* 0x000fe400078e0000 */
[----:B------:R-:W-:-:S10]  /*16af0*/  IMAD.MOV.U32 R2, RZ, RZ, R14 ;  /* 0x000000ffff027224 */ /* 0x000fd400078e000e */
[----:B------:R-:W-:Y:S05]  /*16b00*/  WARPSYNC.COLLECTIVE R15, `(.L_x_4754) ;  /* 0x000000000f087348 */ /* 0x000fea0003c00000 */
[----:B------:R0:W1:Y:S02]  /*16b10*/  SHFL.IDX P6, R14, R13, R12, R11 ;  /* 0x0000000c0d0e7389 */ /* 0x00006400000c000b */
[----:B01----:R-:W-:Y:S01]  /*16b20*/  ENDCOLLECTIVE ;  /* 0x000000000000791b */ /* 0x003fe20003800000 */
.L_x_4754:
[----:B------:R-:W-:Y:S02]  /*16b30*/  IMAD.MOV.U32 R13, RZ, RZ, R4 ;  /* 0x000000ffff0d7224 */ /* 0x000fe400078e0004 */
[----:B------:R-:W-:Y:S02]  /*16b40*/  IMAD.MOV.U32 R12, RZ, RZ, 0x1 ;  /* 0x00000001ff0c7424 */ /* 0x000fe400078e00ff */
[----:B------:R-:W-:-:S07]  /*16b50*/  IMAD.MOV.U32 R3, RZ, RZ, R14 ;  /* 0x000000ffff037224 */ /* 0x000fce00078e000e */
[----:B------:R-:W-:Y:S05]  /*16b60*/  WARPSYNC.COLLECTIVE R15, `(.L_x_4755) ;  /* 0x000000000f087348 */ /* 0x000fea0003c00000 */
[----:B------:R0:W1:Y:S02]  /*16b70*/  SHFL.IDX P6, R14, R13, R12, R11 ;  /* 0x0000000c0d0e7389 */ /* 0x00006400000c000b */
[----:B01----:R-:W-:Y:S01]  /*16b80*/  ENDCOLLECTIVE ;  /* 0x000000000000791b */ /* 0x003fe20003800000 */
.L_x_4755:
[----:B------:R-:W-:-:S05]  /*16b90*/  @!P1 LEA R5, P4, R32, R3, 0x1 ;  /* 0x0000000320059211 */ /* 0x000fca00078808ff */
[----:B------:R-:W-:Y:S02]  /*16ba0*/  @!P1 IMAD.X R3, RZ, RZ, R2, P4 ;  /* 0x000000ffff039224 */ /* 0x000fe400020e0602 */
[----:B------:R-:W-:Y:S02]  /*16bb0*/  @!P1 IMAD.MOV.U32 R2, RZ, RZ, R5 ;  /* 0x000000ffff029224 */ /* 0x000fe400078e0005 */
[----:B------:R-:W-:-:S03]  /*16bc0*/  IMAD.MOV.U32 R13, RZ, RZ, R0 ;  /* 0x000000ffff0d7224 */ /* 0x000fc600078e0000 */
[----:B------:R-:W-:Y:S01]  /*16bd0*/  @!PT LDS RZ, [RZ] ;  /* 0x00000000fffff984 */ /* 0x000fe20000000800 */
[----:B------:R-:W-:Y:S01]  /*16be0*/  @!PT LDS RZ, [RZ] ;  /* 0x00000000fffff984 */ /* 0x000fe20000000800 */
[----:B------:R-:W-:Y:S01]  /*16bf0*/  @!PT LDS RZ, [RZ] ;  /* 0x00000000fffff984 */ /* 0x000fe20000000800 */
        /* <DEDUP_REMOVED lines=8> */
.L_x_4756:
[----:B------:R-:W-:Y:S02]  /*16c80*/  IMAD.MOV.U32 R13, RZ, RZ, R4 ;  /* 0x000000ffff0d7224 */ /* 0x000fe400078e0004 */
[----:B------:R-:W-:Y:S02]  /*16c90*/  IMAD.MOV.U32 R12, RZ, RZ, 0x2 ;  /* 0x00000002ff0c7424 */ /* 0x000fe400078e00ff */
[----:B------:R-:W-:-:S07]  /*16ca0*/  IMAD.MOV.U32 R3, RZ, RZ, R14 ;  /* 0x000000ffff037224 */ /* 0x000fce00078e000e */
[----:B------:R-:W-:Y:S05]  /*16cb0*/  WARPSYNC.COLLECTIVE R15, `(.L_x_4757) ;  /* 0x000000000f087348 */ /* 0x000fea0003c00000 */
[----:B------:R0:W1:Y:S02]  /*16cc0*/  SHFL.IDX P6, R14, R13, R12, R11 ;  /* 0x0000000c0d0e7389 */ /* 0x00006400000c000b */
[----:B01----:R-:W-:Y:S01]  /*16cd0*/  ENDCOLLECTIVE ;  /* 0x000000000000791b */ /* 0x003fe20003800000 */
.L_x_4757:
        /* <DEDUP_REMOVED lines=17> */
.L_x_4758:
[----:B------:R-:W-:Y:S02]  /*16df0*/  IMAD.MOV.U32 R13, RZ, RZ, R4 ;  /* 0x000000ffff0d7224 */ /* 0x000fe400078e0004 */
[----:B------:R-:W-:Y:S02]  /*16e00*/  IMAD.MOV.U32 R12, RZ, RZ, 0x3 ;  /* 0x00000003ff0c7424 */ /* 0x000fe400078e00ff */
[----:B------:R-:W-:-:S07]  /*16e10*/  IMAD.MOV.U32 R3, RZ, RZ, R14 ;  /* 0x000000ffff037224 */ /* 0x000fce00078e000e */
[----:B------:R-:W-:Y:S05]  /*16e20*/  WARPSYNC.COLLECTIVE R15, `(.L_x_4759) ;  /* 0x000000000f087348 */ /* 0x000fea0003c00000 */
[----:B------:R0:W1:Y:S02]  /*16e30*/  SHFL.IDX P6, R14, R13, R12, R11 ;  /* 0x0000000c0d0e7389 */ /* 0x00006400000c000b */
[----:B01----:R-:W-:Y:S01]  /*16e40*/  ENDCOLLECTIVE ;  /* 0x000000000000791b */ /* 0x003fe20003800000 */
.L_x_4759:
        /* <DEDUP_REMOVED lines=17> */
.L_x_4760:
[----:B------:R-:W-:Y:S02]  /*16f60*/  IMAD.MOV.U32 R13, RZ, RZ, R4 ;  /* 0x000000ffff0d7224 */ /* 0x000fe400078e0004 */
[----:B------:R-:W-:Y:S02]  /*16f70*/  IMAD.MOV.U32 R12, RZ, RZ, 0x4 ;  /* 0x00000004ff0c7424 */ /* 0x000fe400078e00ff */
[----:B------:R-:W-:-:S07]  /*16f80*/  IMAD.MOV.U32 R3, RZ, RZ, R14 ;  /* 0x000000ffff037224 */ /* 0x000fce00078e000e */
[----:B------:R-:W-:Y:S05]  /*16f90*/  WARPSYNC.COLLECTIVE R15, `(.L_x_4761) ;  /* 0x000000000f087348 */ /* 0x000fea0003c00000 */
[----:B------:R0:W1:Y:S02]  /*16fa0*/  SHFL.IDX P6, R14, R13, R12, R11 ;  /* 0x0000000c0d0e7389 */ /* 0x00006400000c000b */
[----:B01----:R-:W-:Y:S01]  /*16fb0*/  ENDCOLLECTIVE ;  /* 0x000000000000791b */ /* 0x003fe20003800000 */
.L_x_4761:
        /* <DEDUP_REMOVED lines=17> */
.L_x_4762:
[----:B------:R-:W-:Y:S02]  /*170d0*/  IMAD.MOV.U32 R13, RZ, RZ, R4 ;  /* 0x000000ffff0d7224 */ /* 0x000fe400078e0004 */
[----:B------:R-:W-:Y:S02]  /*170e0*/  IMAD.MOV.U32 R12, RZ, RZ, 0x5 ;  /* 0x00000005ff0c7424 */ /* 0x000fe400078e00ff */
[----:B------:R-:W-:-:S07]  /*170f0*/  IMAD.MOV.U32 R3, RZ, RZ, R14 ;  /* 0x000000ffff037224 */ /* 0x000fce00078e000e */
[----:B------:R-:W-:Y:S05]  /*17100*/  WARPSYNC.COLLECTIVE R15, `(.L_x_4763) ;  /* 0x000000000f087348 */ /* 0x000fea0003c00000 */
[----:B------:R0:W1:Y:S02]  /*17110*/  SHFL.IDX P6, R14, R13, R12, R11 ;  /* 0x0000000c0d0e7389 */ /* 0x00006400000c000b */
[----:B01----:R-:W-:Y:S01]  /*17120*/  ENDCOLLECTIVE ;  /* 0x000000000000791b */ /* 0x003fe20003800000 */
.L_x_4763:
        /* <DEDUP_REMOVED lines=17> */
.L_x_4764:
[----:B------:R-:W-:Y:S02]  /*17240*/  IMAD.MOV.U32 R13, RZ, RZ, R4 ;  /* 0x000000ffff0d7224 */ /* 0x000fe400078e0004 */
[----:B------:R-:W-:Y:S02]  /*17250*/  IMAD.MOV.U32 R12, RZ, RZ, 0x6 ;  /* 0x00000006ff0c7424 */ /* 0x000fe400078e00ff */
[----:B------:R-:W-:-:S07]  /*17260*/  IMAD.MOV.U32 R3, RZ, RZ, R14 ;  /* 0x000000ffff037224 */ /* 0x000fce00078e000e */
[----:B------:R-:W-:Y:S05]  /*17270*/  WARPSYNC.COLLECTIVE R15, `(.L_x_4765) ;  /* 0x000000000f087348 */ /* 0x000fea0003c00000 */
[----:B------:R0:W1:Y:S02]  /*17280*/  SHFL.IDX P6, R14, R13, R12, R11 ;  /* 0x0000000c0d0e7389 */ /* 0x00006400000c000b */
[----:B01----:R-:W-:Y:S01]  /*17290*/  ENDCOLLECTIVE ;  /* 0x000000000000791b */ /* 0x003fe20003800000 */
.L_x_4765:
        /* <DEDUP_REMOVED lines=17> */
.L_x_4766:
[----:B------:R-:W-:Y:S02]  /*173b0*/  IMAD.MOV.U32 R13, RZ, RZ, R4 ;  /* 0x000000ffff0d7224 */ /* 0x000fe400078e0004 */
[----:B------:R-:W-:Y:S02]  /*173c0*/  IMAD.MOV.U32 R12, RZ, RZ, 0x7 ;  /* 0x00000007ff0c7424 */ /* 0x000fe400078e00ff */
[----:B------:R-:W-:-:S07]  /*173d0*/  IMAD.MOV.U32 R3, RZ, RZ, R14 ;  /* 0x000000ffff037224 */ /* 0x000fce00078e000e */
[----:B------:R-:W-:Y:S05]  /*173e0*/  WARPSYNC.COLLECTIVE R15, `(.L_x_4767) ;  /* 0x000000000f087348 */ /* 0x000fea0003c00000 */
[----:B------:R0:W1:Y:S02]  /*173f0*/  SHFL.IDX P6, R14, R13, R12, R11 ;  /* 0x0000000c0d0e7389 */ /* 0x00006400000c000b */
[----:B01----:R-:W-:Y:S01]  /*17400*/  ENDCOLLECTIVE ;  /* 0x000000000000791b */ /* 0x003fe20003800000 */
.L_x_4767:
[----:B------:R-:W-:-:S05]  /*17410*/  @!P1 LEA R5, P4, R32, R3, 0x1 ;  /* 0x0000000320059211 */ /* 0x000fca00078808ff */
[----:B------:R-:W-:Y:S02]  /*17420*/  @!P1 IMAD.X R6, RZ, RZ, R2, P4 ;  /* 0x000000ffff069224 */ /* 0x000fe400020e0602 */
[----:B------:R-:W-:Y:S02]  /*17430*/  @!P1 IMAD.MOV.U32 R2, RZ, RZ, R5 ;  /* 0x000000ffff029224 */ /* 0x000fe400078e0005 */
        /* <DEDUP_REMOVED lines=9> */
[----:B0-----:R-:W-:Y:S05]  /*174d0*/  WARPSYNC.COLLECTIVE R15, `(.L_x_4768) ;  /* 0x000000000f087348 */ /* 0x001fea0003c00000 */
[----:B------:R1:W2:Y:S02]  /*174e0*/  SHFL.IDX P6, R14, R13, R12, R11 ;  /* 0x0000000c0d0e7389 */ /* 0x0002a400000c000b */
[----:B012---:R-:W-:Y:S01]  /*174f0*/  ENDCOLLECTIVE ;  /* 0x000000000000791b */ /* 0x007fe20003800000 */
.L_x_4768:
[----:B------:R-:W-:Y:S05]  /*17500*/  BRA `(.L_x_4769) ;  /* 0xffffffbc00507947 */ /* 0x000fea000383ffff */
.L_x_4683:
[----:B0-----:R0:W1:Y:S02]  /*17510*/  SYNCS.PHASECHK.TRANS64.TRYWAIT P0, [R17+URZ+0x30820], R0 ;  /* 0x03082000110075a7 */ /* 0x001064000800017f */
[----:B-1----:R-:W-:Y:S05]  /*17520*/  @!P0 NANOSLEEP.SYNCS 0x989680 ;  /* 0x009896800000895d */ /* 0x002fea0003900000 */
[----:B------:R-:W1:Y:S02]  /*17530*/  @!P0 SYNCS.PHASECHK.TRANS64 P0, [R17+URZ+0x30820], R0 ;  /* 0x03082000110085a7 */ /* 0x000e64000800007f */
[----:B-1----:R-:W-:Y:S05]  /*17540*/  @!P0 BRA `(.L_x_4683) ;  /* 0xfffffffc00f08947 */ /* 0x002fea000383ffff */
[----:B------:R-:W-:Y:S05]  /*17550*/  BRA `(.L_x_4770) ;  /* 0xffffffbc00c87947 */ /* 0x000fea000383ffff */
.L_x_4688:
[----:B0-----:R0:W1:Y:S02]  /*17560*/  SYNCS.PHASECHK.TRANS64.TRYWAIT P0, [R7+URZ+0x30840], R2 ;  /* 0x03084002070075a7 */ /* 0x001064000800017f */
[----:B-1----:R-:W-:Y:S05]  /*17570*/  @!P0 NANOSLEEP.SYNCS 0x989680 ;  /* 0x009896800000895d */ /* 0x002fea0003900000 */
[----:B------:R-:W1:Y:S02]  /*17580*/  @!P0 SYNCS.PHASECHK.TRANS64 P0, [R7+URZ+0x30840], R2 ;  /* 0x03084002070085a7 */ /* 0x000e64000800007f */
[----:B-1----:R-:W-:Y:S05]  /*17590*/  @!P0 BRA `(.L_x_4688) ;  /* 0xfffffffc00f08947 */ /* 0x002fea000383ffff */
[----:B------:R-:W-:Y:S05]  /*175a0*/  BRA `(.L_x_4771) ;  /* 0xffffffc000a87947 */ /* 0x000fea000383ffff */
.L_x_4689:
        /* <DEDUP_REMOVED lines=8> */
.L_x_4773:
[----:B------:R-:W-:Y:S05]  /*17630*/  BSYNC B1 ;  /* 0x0000000000017941 */ /* 0x000fea0003800000 */
.L_x_4772:
        /* <DEDUP_REMOVED lines=12> */
.L_x_4774:
[----:B------:R-:W-:Y:S02]  /*17700*/  IMAD R5, R5, 0x2, R17 ;  /* 0x0000000205057824 */ /* 0x000fe400078e0211 */
[----:B------:R-:W-:Y:S02]  /*17710*/  IMAD.MOV.U32 R13, RZ, RZ, R6 ;  /* 0x000000ffff0d7224 */ /* 0x000fe400078e0006 */
[----:B------:R-:W-:Y:S02]  /*17720*/  IMAD.MOV.U32 R12, RZ, RZ, 0x1 ;  /* 0x00000001ff0c7424 */ /* 0x000fe400078e00ff */
[----:B------:R-:W-:-:S07]  /*17730*/  IMAD.MOV.U32 R2, RZ, RZ, R14 ;  /* 0x000000ffff027224 */ /* 0x000fce00078e000e */
[----:B------:R-:W-:Y:S05]  /*17740*/  WARPSYNC.COLLECTIVE R15, `(.L_x_4775) ;  /* 0x000000000f087348 */ /* 0x000fea0003c00000 */
[----:B------:R0:W1:Y:S02]  /*17750*/  SHFL.IDX P6, R14, R13, R12, R11 ;  /* 0x0000000c0d0e7389 */ /* 0x00006400000c000b */
[----:B01----:R-:W-:Y:S01]  /*17760*/  ENDCOLLECTIVE ;  /* 0x000000000000791b */ /* 0x003fe20003800000 */
.L_x_4775:
        /* <DEDUP_REMOVED lines=13> */
.L_x_4776:
[----:B------:R-:W-:Y:S02]  /*17840*/  IMAD.MOV.U32 R13, RZ, RZ, R6 ;  /* 0x000000ffff0d7224 */ /* 0x000fe400078e0006 */
[----:B------:R-:W-:Y:S02]  /*17850*/  IMAD.MOV.U32 R12, RZ, RZ, 0x2 ;  /* 0x00000002ff0c7424 */ /* 0x000fe400078e00ff */
[----:B------:R-:W-:-:S07]  /*17860*/  IMAD.MOV.U32 R2, RZ, RZ, R14 ;  /* 0x000000ffff027224 */ /* 0x000fce00078e000e */
[----:B------:R-:W-:Y:S05]  /*17870*/  WARPSYNC.COLLECTIVE R15, `(.L_x_4777) ;  /* 0x000000000f087348 */ /* 0x000fea0003c00000 */
[----:B------:R0:W1:Y:S02]  /*17880*/  SHFL.IDX P6, R14, R13, R12, R11 ;  /* 0x0000000c0d0e7389 */ /* 0x00006400000c000b */
[----:B01----:R-:W-:Y:S01]  /*17890*/  ENDCOLLECTIVE ;  /* 0x000000000000791b */ /* 0x003fe20003800000 */
.L_x_4777:
        /* <DEDUP_REMOVED lines=13> */
.L_x_4778:
[----:B------:R-:W-:Y:S02]  /*17970*/  IMAD.MOV.U32 R13, RZ, RZ, R6 ;  /* 0x000000ffff0d7224 */ /* 0x000fe400078e0006 */
[----:B------:R-:W-:Y:S02]  /*17980*/  IMAD.MOV.U32 R12, RZ, RZ, 0x3 ;  /* 0x00000003ff0c7424 */ /* 0x000fe400078e00ff */
[----:B------:R-:W-:-:S07]  /*17990*/  IMAD.MOV.U32 R2, RZ, RZ, R14 ;  /* 0x000000ffff027224 */ /* 0x000fce00078e000e */
[----:B------:R-:W-:Y:S05]  /*179a0*/  WARPSYNC.COLLECTIVE R15, `(.L_x_4779) ;  /* 0x000000000f087348 */ /* 0x000fea0003c00000 */
[----:B------:R0:W1:Y:S02]  /*179b0*/  SHFL.IDX P6, R14, R13, R12, R11 ;  /* 0x0000000c0d0e7389 */ /* 0x00006400000c000b */
[----:B01----:R-:W-:Y:S01]  /*179c0*/  ENDCOLLECTIVE ;  /* 0x000000000000791b */ /* 0x003fe20003800000 */
.L_x_4779:
        /* <DEDUP_REMOVED lines=13> */
.L_x_4780:
[----:B------:R-:W-:Y:S02]  /*17aa0*/  IMAD.MOV.U32 R13, RZ, RZ, R6 ;  /* 0x000000ffff0d7224 */ /* 0x000fe400078e0006 */
[----:B------:R-:W-:Y:S02]  /*17ab0*/  IMAD.MOV.U32 R12, RZ, RZ, 0x4 ;  /* 0x00000004ff0c7424 */ /* 0x000fe400078e00ff */
[----:B------:R-:W-:-:S07]  /*17ac0*/  IMAD.MOV.U32 R2, RZ, RZ, R14 ;  /* 0x000000ffff027224 */ /* 0x000fce00078e000e */
[----:B------:R-:W-:Y:S05]  /*17ad0*/  WARPSYNC.COLLECTIVE R15, `(.L_x_4781) ;  /* 0x000000000f087348 */ /* 0x000fea0003c00000 */
[----:B------:R0:W1:Y:S02]  /*17ae0*/  SHFL.IDX P6, R14, R13, R12, R11 ;  /* 0x0000000c0d0e7389 */ /* 0x00006400000c000b */
[----:B01----:R-:W-:Y:S01]  /*17af0*/  ENDCOLLECTIVE ;  /* 0x000000000000791b */ /* 0x003fe20003800000 */
.L_x_4781:
        /* <DEDUP_REMOVED lines=13> */
.L_x_4782:
[----:B------:R-:W-:Y:S02]  /*17bd0*/  IMAD.MOV.U32 R13, RZ, RZ, R6 ;  /* 0x000000ffff0d7224 */ /* 0x000fe400078e0006 */
[----:B------:R-:W-:Y:S02]  /*17be0*/  IMAD.MOV.U32 R12, RZ, RZ, 0x5 ;  /* 0x00000005ff0c7424 */ /* 0x000fe400078e00ff */
[----:B------:R-:W-:-:S07]  /*17bf0*/  IMAD.MOV.U32 R2, RZ, RZ, R14 ;  /* 0x000000ffff027224 */ /* 0x000fce00078e000e */
[----:B------:R-:W-:Y:S05]  /*17c00*/  WARPSYNC.COLLECTIVE R15, `(.L_x_4783) ;  /* 0x000000000f087348 */ /* 0x000fea0003c00000 */
[----:B------:R0:W1:Y:S02]  /*17c10*/  SHFL.IDX P6, R14, R13, R12, R11 ;  /* 0x0000000c0d0e7389 */ /* 0x00006400000c000b */
[----:B01----:R-:W-:Y:S01]  /*17c20*/  ENDCOLLECTIVE ;  /* 0x000000000000791b */ /* 0x003fe20003800000 */
.L_x_4783:
[----:B------:R-:W-:-:S05]  /*17c30*/  IADD3 R2, P0, R2, R4, RZ ;  /* 0x0000000402027210 */ /* 0x000fca0007f1e0ff */
[----:B------:R-:W-:-:S05]  /*17c40*/  IMAD.X R3, RZ, RZ, R35, P0 ;  /* 0x000000ffff037224 */ /* 0x000fca00000e0623 */
[----:B------:R-:W-:Y:S01]  /*17c50*/  @!PT LDS RZ, [RZ] ;  /* 0x00000000fffff984 */ /* 0x000fe20000000800 */
[----:B------:R-:W-:Y:S01]  /*17c60*/  @!PT LDS RZ, [RZ] ;  /* 0x00000000fffff984 */ /* 0x000fe20000000800 */
[----:B------:R-:W-:Y:S01]  /*17c70*/  @!PT LDS RZ, [RZ] ;  /* 0x00000000fffff984 */ /* 0x000fe20000000800 */
[----:B------:R0:W-:Y:S01]  /*17c80*/  LDGSTS.E.BYPASS.LTC128B.128 [R5+0x20400], desc[UR36][R2.64], !P1 ;  /* 0x2040000002057fae */ /* 0x0001e2000c901d64 */
[----:B------:R-:W-:Y:S01]  /*17c90*/  IMAD.MOV.U32 R13, RZ, RZ, R8 ;  /* 0x000000ffff0d7224 */ /* 0x000fe200078e0008 */
[----:B------:R-:W-:Y:S02]  /*17ca0*/  LOP3.LUT P1, RZ, R16, 0x200000, RZ, 0xc0, !PT ;  /* 0x0020000010ff7812 */ /* 0x000fe4000782c0ff */
[----:B------:R0:W-:Y:S04]  /*17cb0*/  LDGSTS.E.BYPASS.LTC128B.128 [R5+0x23400], desc[UR36][R2.64+0x80], !P5 ;  /* 0x2340008002057fae */ /* 0x0001e8000e901d64 */
[----:B------:R0:W-:Y:S01]  /*17cc0*/  LDGSTS.E.BYPASS.LTC128B.128 [R5+0x26400], desc[UR36][R2.64+0x100], !P4 ;  /* 0x2640010002057fae */ /* 0x0001e2000e101d64 */
[----:B------:R-:W-:-:S07]  /*17cd0*/  IMAD.MOV.U32 R35, RZ, RZ, R14 ;  /* 0x000000ffff237224 */ /* 0x000fce00078e000e */
[----:B0-----:R-:W-:Y:S05]  /*17ce0*/  WARPSYNC.COLLECTIVE R15, `(.L_x_4784) ;  /* 0x000000000f087348 */ /* 0x001fea0003c00000 */
[----:B------:R1:W2:Y:S02]  /*17cf0*/  SHFL.IDX P6, R14, R13, R12, R11 ;  /* 0x0000000c0d0e7389 */ /* 0x0002a400000c000b */
[----:B012---:R-:W-:Y:S01]  /*17d00*/  ENDCOLLECTIVE ;  /* 0x000000000000791b */ /* 0x007fe20003800000 */
.L_x_4784:
[----:B------:R-:W-:Y:S01]  /*17d10*/  IMAD.MOV.U32 R2, RZ, RZ, R14 ;  /* 0x000000ffff027224 */ /* 0x000fe200078e000e */
[----:B------:R-:W-:Y:S06]  /*17d20*/  BRA `(.L_x_4785) ;  /* 0xffffffbc00d07947 */ /* 0x000fec000383ffff */
.L_x_4694:
[----:B0-----:R0:W2:Y:S02]  /*17d30*/  SYNCS.PHASECHK.TRANS64.TRYWAIT P0, [R6+URZ+0x30860], R2 ;  /* 0x03086002060075a7 */ /* 0x0010a4000800017f */
[----:B--2---:R-:W-:Y:S05]  /*17d40*/  @!P0 NANOSLEEP.SYNCS 0x989680 ;  /* 0x009896800000895d */ /* 0x004fea0003900000 */
[----:B------:R-:W2:Y:S02]  /*17d50*/  @!P0 SYNCS.PHASECHK.TRANS64 P0, [R6+URZ+0x30860], R2 ;  /* 0x03086002060085a7 */ /* 0x000ea4000800007f */
[----:B--2---:R-:W-:Y:S05]  /*17d60*/  @!P0 BRA `(.L_x_4694) ;  /* 0xfffffffc00f08947 */ /* 0x004fea000383ffff */
[----:B------:R-:W-:Y:S05]  /*17d70*/  BRA `(.L_x_4786) ;  /* 0xffffffc000347947 */ /* 0x000fea000383ffff */
.L_x_4695:
        /* <DEDUP_REMOVED lines=8> */
.L_x_4788:
[----:B------:R-:W-:Y:S05]  /*17e00*/  BSYNC B1 ;  /* 0x0000000000017941 */ /* 0x000fea0003800000 */
.L_x_4787:
        /* <DEDUP_REMOVED lines=9> */
.L_x_4789:
[----:B------:R-:W-:Y:S02]  /*17ea0*/  IMAD.MOV.U32 R13, RZ, RZ, R19 ;  /* 0x000000ffff0d7224 */ /* 0x000fe400078e0013 */
[----:B------:R-:W-:Y:S02]  /*17eb0*/  IMAD.MOV.U32 R12, RZ, RZ, 0x1 ;  /* 0x00000001ff0c7424 */ /* 0x000fe400078e00ff */
[----:B------:R-:W-:-:S07]  /*17ec0*/  IMAD.MOV.U32 R2, RZ, RZ, R14 ;  /* 0x000000ffff027224 */ /* 0x000fce00078e000e */
[----:B------:R-:W-:Y:S05]  /*17ed0*/  WARPSYNC.COLLECTIVE R15, `(.L_x_4790) ;  /* 0x000000000f087348 */ /* 0x000fea0003c00000 */
[----:B------:R0:W1:Y:S02]  /*17ee0*/  SHFL.IDX P6, R14, R13, R12, R11 ;  /* 0x0000000c0d0e7389 */ /* 0x00006400000c000b */
[----:B01----:R-:W-:Y:S01]  /*17ef0*/  ENDCOLLECTIVE ;  /* 0x000000000000791b */ /* 0x003fe20003800000 */
.L_x_4790:
        /* <DEDUP_REMOVED lines=16> */
.L_x_4791:
[----:B------:R-:W-:Y:S02]  /*18000*/  IMAD.MOV.U32 R13, RZ, RZ, R19 ;  /* 0x000000ffff0d7224 */ /* 0x000fe400078e0013 */
[----:B------:R-:W-:Y:S02]  /*18010*/  IMAD.MOV.U32 R12, RZ, RZ, 0x2 ;  /* 0x00000002ff0c7424 */ /* 0x000fe400078e00ff */
[----:B------:R-:W-:-:S07]  /*18020*/  IMAD.MOV.U32 R2, RZ, RZ, R14 ;  /* 0x000000ffff027224 */ /* 0x000fce00078e000e */
[----:B------:R-:W-:Y:S05]  /*18030*/  WARPSYNC.COLLECTIVE R15, `(.L_x_4792) ;  /* 0x000000000f087348 */ /* 0x000fea0003c00000 */
[----:B------:R0:W1:Y:S02]  /*18040*/  SHFL.IDX P6, R14, R13, R12, R11 ;  /* 0x0000000c0d0e7389 */ /* 0x00006400000c000b */
[----:B01----:R-:W-:Y:S01]  /*18050*/  ENDCOLLECTIVE ;  /* 0x000000000000791b */ /* 0x003fe20003800000 */
.L_x_4792:
        /* <DEDUP_REMOVED lines=16> */
.L_x_4793:
[----:B------:R-:W-:Y:S02]  /*18160*/  IMAD.MOV.U32 R13, RZ, RZ, R19 ;  /* 0x000000ffff0d7224 */ /* 0x000fe400078e0013 */
[----:B------:R-:W-:Y:S02]  /*18170*/  IMAD.MOV.U32 R12, RZ, RZ, 0x3 ;  /* 0x00000003ff0c7424 */ /* 0x000fe400078e00ff */
[----:B------:R-:W-:-:S07]  /*18180*/  IMAD.MOV.U32 R2, RZ, RZ, R14 ;  /* 0x000000ffff027224 */ /* 0x000fce00078e000e */
[----:B------:R-:W-:Y:S05]  /*18190*/  WARPSYNC.COLLECTIVE R15, `(.L_x_4794) ;  /* 0x000000000f087348 */ /* 0x000fea0003c00000 */
[----:B------:R0:W1:Y:S02]  /*181a0*/  SHFL.IDX P6, R14, R13, R12, R11 ;  /* 0x0000000c0d0e7389 */ /* 0x00006400000c000b */
[----:B01----:R-:W-:Y:S01]  /*181b0*/  ENDCOLLECTIVE ;  /* 0x000000000000791b */ /* 0x003fe20003800000 */
.L_x_4794:
        /* <DEDUP_REMOVED lines=16> */
.L_x_4795:
[----:B------:R-:W-:Y:S02]  /*182c0*/  IMAD.MOV.U32 R13, RZ, RZ, R19 ;  /* 0x000000ffff0d7224 */ /* 0x000fe400078e0013 */
[----:B------:R-:W-:Y:S02]  /*182d0*/  IMAD.MOV.U32 R12, RZ, RZ, 0x4 ;  /* 0x00000004ff0c7424 */ /* 0x000fe400078e00ff */
[----:B------:R-:W-:-:S07]  /*182e0*/  IMAD.MOV.U32 R2, RZ, RZ, R14 ;  /* 0x000000ffff027224 */ /* 0x000fce00078e000e */
[----:B------:R-:W-:Y:S05]  /*182f0*/  WARPSYNC.COLLECTIVE R15, `(.L_x_4796) ;  /* 0x000000000f087348 */ /* 0x000fea0003c00000 */
[----:B------:R0:W1:Y:S02]  /*18300*/  SHFL.IDX P6, R14, R13, R12, R11 ;  /* 0x0000000c0d0e7389 */ /* 0x00006400000c000b */
[----:B01----:R-:W-:Y:S01]  /*18310*/  ENDCOLLECTIVE ;  /* 0x000000000000791b */ /* 0x003fe20003800000 */
.L_x_4796:
        /* <DEDUP_REMOVED lines=16> */
.L_x_4797:
[----:B------:R-:W-:Y:S02]  /*18420*/  IMAD.MOV.U32 R13, RZ, RZ, R19 ;  /* 0x000000ffff0d7224 */ /* 0x000fe400078e0013 */
[----:B------:R-:W-:Y:S02]  /*18430*/  IMAD.MOV.U32 R12, RZ, RZ, 0x5 ;  /* 0x00000005ff0c7424 */ /* 0x000fe400078e00ff */
[----:B------:R-:W-:-:S07]  /*18440*/  IMAD.MOV.U32 R2, RZ, RZ, R14 ;  /* 0x000000ffff027224 */ /* 0x000fce00078e000e */
[----:B------:R-:W-:Y:S05]  /*18450*/  WARPSYNC.COLLECTIVE R15, `(.L_x_4798) ;  /* 0x000000000f087348 */ /* 0x000fea0003c00000 */
[----:B------:R0:W1:Y:S02]  /*18460*/  SHFL.IDX P6, R14, R13, R12, R11 ;  /* 0x0000000c0d0e7389 */ /* 0x00006400000c000b */
[----:B01----:R-:W-:Y:S01]  /*18470*/  ENDCOLLECTIVE ;  /* 0x000000000000791b */ /* 0x003fe20003800000 */
.L_x_4798:
        /* <DEDUP_REMOVED lines=13> */
.L_x_4799:
[----:B------:R-:W-:Y:S01]  /*18550*/  @!PT LDS RZ, [RZ] ;  /* 0x00000000fffff984 */ /* 0x000fe20000000800 */
[----:B------:R-:W-:Y:S01]  /*18560*/  @!PT LDS RZ, [RZ] ;  /* 0x00000000fffff984 */ /* 0x000fe20000000800 */
[----:B------:R-:W-:Y:S01]  /*18570*/  @!PT LDS RZ, [RZ] ;  /* 0x00000000fffff984 */ /* 0x000fe20000000800 */
[----:B------:R-:W-:Y:S01]  /*18580*/  LDGSTS.E.BYPASS.LTC128B.128 [R5+0x5400], desc[UR36][R2.64+0x80], !P0 ;  /* 0x0540008002057fae */ /* 0x000fe2000c101d64 */
[----:B------:R-:W-:-:S13]  /*18590*/  ISETP.LT.OR P0, PT, R7, 0x41, P1 ;  /* 0x000000410700780c */ /* 0x000fda0000f01670 */
[----:B------:R0:W-:Y:S02]  /*185a0*/  LDGSTS.E.BYPASS.LTC128B.128 [R5+0x8400], desc[UR36][R2.64+0x100], !P0 ;  /* 0x0840010002057fae */ /* 0x0001e4000c101d64 */
[----:B0-----:R-:W-:Y:S01]  /*185b0*/  IMAD.MOV.U32 R2, RZ, RZ, R14 ;  /* 0x000000ffff027224 */ /* 0x001fe200078e000e */
[----:B------:R-:W-:Y:S06]  /*185c0*/  BRA `(.L_x_4800) ;  /* 0xffffffbc00207947 */ /* 0x000fec000383ffff */
.L_x_4703:
[----:B0-----:R0:W1:Y:S02]  /*185d0*/  SYNCS.PHASECHK.TRANS64.TRYWAIT P0, [R0+URZ+0x30860], R3 ;  /* 0x03086003000075a7 */ /* 0x001064000800017f */
[----:B-1----:R-:W-:Y:S05]  /*185e0*/  @!P0 NANOSLEEP.SYNCS 0x989680 ;  /* 0x009896800000895d */ /* 0x002fea0003900000 */
[----:B------:R-:W1:Y:S02]  /*185f0*/  @!P0 SYNCS.PHASECHK.TRANS64 P0, [R0+URZ+0x30860], R3 ;  /* 0x03086003000085a7 */ /* 0x000e64000800007f */
[----:B-1----:R-:W-:Y:S05]  /*18600*/  @!P0 BRA `(.L_x_4703) ;  /* 0xfffffffc00f08947 */ /* 0x002fea000383ffff */
[----:B------:R-:W-:Y:S05]  /*18610*/  BRA `(.L_x_4801) ;  /* 0xffffffc0004c7947 */ /* 0x000fea000383ffff */
.L_x_4704:
        /* <DEDUP_REMOVED lines=8> */
.L_x_4803:
[----:B------:R-:W-:Y:S05]  /*186a0*/  BSYNC B0 ;  /* 0x0000000000007941 */ /* 0x000fea0003800000 */
.L_x_4802:
        /* <DEDUP_REMOVED lines=9> */
.L_x_4804:
        /* <DEDUP_REMOVED lines=14> */
.L_x_4805:
        /* <DEDUP_REMOVED lines=8> */
[----:B------:R-:W-:Y:S01]  /*188a0*/  ISETP.LT.OR P3, PT, R6, 0x11, P2 ;  /* 0x000000110600780c */ /* 0x000fe20001761670 */
[----:B------:R-:W-:-:S12]  /*188b0*/  IMAD.MOV.U32 R7, RZ, RZ, R14 ;  /* 0x000000ffff077224 */ /* 0x000fd800078e000e */
[----:B0-----:R-:W-:Y:S05]  /*188c0*/  WARPSYNC.COLLECTIVE R15, `(.L_x_4806) ;  /* 0x000000000f087348 */ /* 0x001fea0003c00000 */
[----:B------:R1:W2:Y:S02]  /*188d0*/  SHFL.IDX P6, R14, R13, R12, R11 ;  /* 0x0000000c0d0e7389 */ /* 0x0002a400000c000b */
[----:B012---:R-:W-:Y:S01]  /*188e0*/  ENDCOLLECTIVE ;  /* 0x000000000000791b */ /* 0x007fe20003800000 */
.L_x_4806:
[----:B------:R-:W-:Y:S02]  /*188f0*/  IMAD.MOV.U32 R13, RZ, RZ, R19 ;  /* 0x000000ffff0d7224 */ /* 0x000fe400078e0013 */
[----:B------:R-:W-:Y:S01]  /*18900*/  IMAD.MOV.U32 R12, RZ, RZ, 0x2 ;  /* 0x00000002ff0c7424 */ /* 0x000fe200078e00ff */
[----:B------:R-:W-:-:S13]  /*18910*/  IADD3 R2, P4, R14, R5, RZ ;  /* 0x000000050e027210 */ /* 0x000fda0007f9e0ff */
[----:B------:R-:W-:Y:S05]  /*18920*/  WARPSYNC.COLLECTIVE R15, `(.L_x_4807) ;  /* 0x000000000f087348 */ /* 0x000fea0003c00000 */
[----:B------:R0:W1:Y:S02]  /*18930*/  SHFL.IDX P6, R14, R13, R12, R11 ;  /* 0x0000000c0d0e7389 */ /* 0x00006400000c000b */
[----:B01----:R-:W-:Y:S01]  /*18940*/  ENDCOLLECTIVE ;  /* 0x000000000000791b */ /* 0x003fe20003800000 */
.L_x_4807:
        /* <DEDUP_REMOVED lines=15> */
.L_x_4808:
[----:B------:R-:W-:Y:S02]  /*18a40*/  IMAD.MOV.U32 R13, RZ, RZ, R19 ;  /* 0x000000ffff0d7224 */ /* 0x000fe400078e0013 */
[----:B------:R-:W-:Y:S01]  /*18a50*/  IMAD.MOV.U32 R12, RZ, RZ, 0x3 ;  /* 0x00000003ff0c7424 */ /* 0x000fe200078e00ff */
[----:B------:R-:W-:-:S13]  /*18a60*/  IADD3 R2, P4, R14, R5, RZ ;  /* 0x000000050e027210 */ /* 0x000fda0007f9e0ff */
[----:B------:R-:W-:Y:S05]  /*18a70*/  WARPSYNC.COLLECTIVE R15, `(.L_x_4809) ;  /* 0x000000000f087348 */ /* 0x000fea0003c00000 */
[----:B------:R0:W1:Y:S02]  /*18a80*/  SHFL.IDX P6, R14, R13, R12, R11 ;  /* 0x0000000c0d0e7389 */ /* 0x00006400000c000b */
[----:B01----:R-:W-:Y:S01]  /*18a90*/  ENDCOLLECTIVE ;  /* 0x000000000000791b */ /* 0x003fe20003800000 */
.L_x_4809:
        /* <DEDUP_REMOVED lines=15> */
.L_x_4810:
[----:B------:R-:W-:Y:S02]  /*18b90*/  IMAD.MOV.U32 R13, RZ, RZ, R19 ;  /* 0x000000ffff0d7224 */ /* 0x000fe400078e0013 */
[----:B------:R-:W-:Y:S01]  /*18ba0*/  IMAD.MOV.U32 R12, RZ, RZ, 0x4 ;  /* 0x00000004ff0c7424 */ /* 0x000fe200078e00ff */
[----:B------:R-:W-:-:S13]  /*18bb0*/  IADD3 R2, P4, R14, R5, RZ ;  /* 0x000000050e027210 */ /* 0x000fda0007f9e0ff */
[----:B------:R-:W-:Y:S05]  /*18bc0*/  WARPSYNC.COLLECTIVE R15, `(.L_x_4811) ;  /* 0x000000000f087348 */ /* 0x000fea0003c00000 */
[----:B------:R0:W1:Y:S02]  /*18bd0*/  SHFL.IDX P6, R14, R13, R12, R11 ;  /* 0x0000000c0d0e7389 */ /* 0x00006400000c000b */
[----:B01----:R-:W-:Y:S01]  /*18be0*/  ENDCOLLECTIVE ;  /* 0x000000000000791b */ /* 0x003fe20003800000 */
.L_x_4811:
        /* <DEDUP_REMOVED lines=15> */
.L_x_4812:
[----:B------:R-:W-:Y:S02]  /*18ce0*/  IMAD.MOV.U32 R13, RZ, RZ, R19 ;  /* 0x000000ffff0d7224 */ /* 0x000fe400078e0013 */
[----:B------:R-:W-:Y:S01]  /*18cf0*/  IMAD.MOV.U32 R12, RZ, RZ, 0x5 ;  /* 0x00000005ff0c7424 */ /* 0x000fe200078e00ff */
[----:B------:R-:W-:-:S13]  /*18d00*/  IADD3 R2, P4, R14, R5, RZ ;  /* 0x000000050e027210 */ /* 0x000fda0007f9e0ff */
[----:B------:R-:W-:Y:S05]  /*18d10*/  WARPSYNC.COLLECTIVE R15, `(.L_x_4813) ;  /* 0x000000000f087348 */ /* 0x000fea0003c00000 */
[----:B------:R0:W1:Y:S02]  /*18d20*/  SHFL.IDX P6, R14, R13, R12, R11 ;  /* 0x0000000c0d0e7389 */ /* 0x00006400000c000b */
[----:B01----:R-:W-:Y:S01]  /*18d30*/  ENDCOLLECTIVE ;  /* 0x000000000000791b */ /* 0x003fe20003800000 */
.L_x_4813:
        /* <DEDUP_REMOVED lines=14> */
.L_x_4814:
[----:B------:R-:W-:Y:S05]  /*18e20*/  BRA `(.L_x_4815) ;  /* 0xffffffbc00507947 */ /* 0x000fea000383ffff */
.L_x_4709:
        /* <DEDUP_REMOVED lines=8> */
.L_x_4817:
[----:B------:R-:W-:Y:S05]  /*18eb0*/  BSYNC B0 ;  /* 0x0000000000007941 */ /* 0x000fea0003800000 */
.L_x_4816:
        /* <DEDUP_REMOVED lines=9> */
.L_x_4818:
        /* <DEDUP_REMOVED lines=18> */
.L_x_4819:
[----:B------:R-:W-:Y:S01]  /*19070*/  IMAD.MOV.U32 R12, RZ, RZ, 0x2 ;  /* 0x00000002ff0c7424 */ /* 0x000fe200078e00ff */
[----:B------:R-:W-:-:S05]  /*19080*/  SEL R6, R14, RZ, P1 ;  /* 0x000000ff0e067207 */ /* 0x000fca0000800000 */
[----:B------:R-:W-:-:S04]  /*19090*/  IMAD.IADD R6, R5, 0x1, R6 ;  /* 0x0000000105067824 */ /* 0x000fc800078e0206 */
[----:B------:R-:W-:-:S07]  /*190a0*/  IMAD.MOV.U32 R13, RZ, RZ, R6 ;  /* 0x000000ffff0d7224 */ /* 0x000fce00078e0006 */
[----:B------:R-:W-:Y:S05]  /*190b0*/  WARPSYNC.COLLECTIVE R15, `(.L_x_4820) ;  /* 0x000000000f087348 */ /* 0x000fea0003c00000 */
[----:B------:R0:W1:Y:S02]  /*190c0*/  SHFL.UP P6, R14, R13, R12, R11 ;  /* 0x0400000c0d0e7389 */ /* 0x00006400000c000b */
[----:B01----:R-:W-:Y:S01]  /*190d0*/  ENDCOLLECTIVE ;  /* 0x000000000000791b */ /* 0x003fe20003800000 */
.L_x_4820:
[----:B------:R-:W-:Y:S01]  /*190e0*/  IMAD.MOV.U32 R12, RZ, RZ, 0x4 ;  /* 0x00000004ff0c7424 */ /* 0x000fe200078e00ff */
[----:B------:R-:W-:-:S05]  /*190f0*/  SEL R7, R14, RZ, P2 ;  /* 0x000000ff0e077207 */ /* 0x000fca0001000000 */
[----:B------:R-:W-:-:S04]  /*19100*/  IMAD.IADD R7, R6, 0x1, R7 ;  /* 0x0000000106077824 */ /* 0x000fc800078e0207 */
[----:B------:R-:W-:-:S07]  /*19110*/  IMAD.MOV.U32 R13, RZ, RZ, R7 ;  /* 0x000000ffff0d7224 */ /* 0x000fce00078e0007 */
[----:B------:R-:W-:Y:S05]  /*19120*/  WARPSYNC.COLLECTIVE R15, `(.L_x_4821) ;  /* 0x000000000f087348 */ /* 0x000fea0003c00000 */
[----:B------:R0:W1:Y:S02]  /*19130*/  SHFL.UP P6, R14, R13, R12, R11 ;  /* 0x0400000c0d0e7389 */ /* 0x00006400000c000b */
[----:B01----:R-:W-:Y:S01]  /*19140*/  ENDCOLLECTIVE ;  /* 0x000000000000791b */ /* 0x003fe20003800000 */
.L_x_4821:
[----:B------:R-:W-:Y:S01]  /*19150*/  IMAD.MOV.U32 R12, RZ, RZ, 0x8 ;  /* 0x00000008ff0c7424 */ /* 0x000fe200078e00ff */
[----:B------:R-:W-:-:S05]  /*19160*/  SEL R2, R14, RZ, P3 ;  /* 0x000000ff0e027207 */ /* 0x000fca0001800000 */
[----:B------:R-:W-:-:S04]  /*19170*/  IMAD.IADD R2, R7, 0x1, R2 ;  /* 0x0000000107027824 */ /* 0x000fc800078e0202 */
[----:B------:R-:W-:-:S07]  /*19180*/  IMAD.MOV.U32 R13, RZ, RZ, R2 ;  /* 0x000000ffff0d7224 */ /* 0x000fce00078e0002 */
[----:B------:R-:W-:Y:S05]  /*19190*/  WARPSYNC.COLLECTIVE R15, `(.L_x_4822) ;  /* 0x000000000f087348 */ /* 0x000fea0003c00000 */
[----:B------:R0:W1:Y:S02]  /*191a0*/  SHFL.UP P6, R14, R13, R12, R11 ;  /* 0x0400000c0d0e7389 */ /* 0x00006400000c000b */
[----:B01----:R-:W-:Y:S01]  /*191b0*/  ENDCOLLECTIVE ;  /* 0x000000000000791b */ /* 0x003fe20003800000 */
.L_x_4822:
[----:B------:R-:W-:Y:S01]  /*191c0*/  IMAD.MOV.U32 R12, RZ, RZ, 0x10 ;  /* 0x00000010ff0c7424 */ /* 0x000fe200078e00ff */
[----:B------:R-:W-:-:S05]  /*191d0*/  SEL R3, R14, RZ, P4 ;  /* 0x000000ff0e037207 */ /* 0x000fca0002000000 */
[----:B------:R-:W-:-:S04]  /*191e0*/  IMAD.IADD R3, R2, 0x1, R3 ;  /* 0x0000000102037824 */ /* 0x000fc800078e0203 */
[----:B------:R-:W-:-:S07]  /*191f0*/  IMAD.MOV.U32 R13, RZ, RZ, R3 ;  /* 0x000000ffff0d7224 */ /* 0x000fce00078e0003 */
[----:B------:R-:W-:Y:S05]  /*19200*/  WARPSYNC.COLLECTIVE R15, `(.L_x_4823) ;  /* 0x000000000f087348 */ /* 0x000fea0003c00000 */
[----:B------:R0:W1:Y:S02]  /*19210*/  SHFL.UP P6, R14, R13, R12, R11 ;  /* 0x0400000c0d0e7389 */ /* 0x00006400000c000b */
[----:B01----:R-:W-:Y:S01]  /*19220*/  ENDCOLLECTIVE ;  /* 0x000000000000791b */ /* 0x003fe20003800000 */
.L_x_4823:
        /* <DEDUP_REMOVED lines=8> */
.L_x_4824:
[----:B------:R-:W-:Y:S05]  /*192b0*/  BRA `(.L_x_4825) ;  /* 0xffffffbc00647947 */ /* 0x000fea000383ffff */
.L_x_4714:
        /* <DEDUP_REMOVED lines=8> */
.L_x_4827:
[----:B------:R-:W-:Y:S05]  /*19340*/  BSYNC B0 ;  /* 0x0000000000007941 */ /* 0x000fea0003800000 */
.L_x_4826:
        /* <DEDUP_REMOVED lines=8> */
.L_x_4828:
[----:B------:R-:W-:Y:S01]  /*193d0*/  IMAD.MOV.U32 R12, RZ, RZ, 0x4 ;  /* 0x00000004ff0c7424 */ /* 0x000fe200078e00ff */
[----:B------:R-:W-:-:S05]  /*193e0*/  SEL R2, R14, RZ, P2 ;  /* 0x000000ff0e027207 */ /* 0x000fca0001000000 */
[----:B------:R-:W-:-:S04]  /*193f0*/  IMAD.IADD R2, R13, 0x1, R2 ;  /* 0x000000010d027824 */ /* 0x000fc800078e0202 */
[----:B------:R-:W-:-:S07]  /*19400*/  IMAD.MOV.U32 R13, RZ, RZ, R2 ;  /* 0x000000ffff0d7224 */ /* 0x000fce00078e0002 */
[----:B------:R-:W-:Y:S05]  /*19410*/  WARPSYNC.COLLECTIVE R15, `(.L_x_4829) ;  /* 0x000000000f087348 */ /* 0x000fea0003c00000 */
[----:B------:R0:W1:Y:S02]  /*19420*/  SHFL.UP P6, R14, R13, R12, R11 ;  /* 0x0400000c0d0e7389 */ /* 0x00006400000c000b */
[----:B01----:R-:W-:Y:S01]  /*19430*/  ENDCOLLECTIVE ;  /* 0x000000000000791b */ /* 0x003fe20003800000 */
.L_x_4829:
[----:B------:R-:W-:Y:S01]  /*19440*/  IMAD.MOV.U32 R12, RZ, RZ, 0x8 ;  /* 0x00000008ff0c7424 */ /* 0x000fe200078e00ff */
[----:B------:R-:W-:-:S05]  /*19450*/  SEL R3, R14, RZ, P3 ;  /* 0x000000ff0e037207 */ /* 0x000fca0001800000 */
[----:B------:R-:W-:-:S04]  /*19460*/  IMAD.IADD R3, R2, 0x1, R3 ;  /* 0x0000000102037824 */ /* 0x000fc800078e0203 */
[----:B------:R-:W-:-:S07]  /*19470*/  IMAD.MOV.U32 R13, RZ, RZ, R3 ;  /* 0x000000ffff0d7224 */ /* 0x000fce00078e0003 */
[----:B------:R-:W-:Y:S05]  /*19480*/  WARPSYNC.COLLECTIVE R15, `(.L_x_4830) ;  /* 0x000000000f087348 */ /* 0x000fea0003c00000 */
[----:B------:R0:W1:Y:S02]  /*19490*/  SHFL.UP P6, R14, R13, R12, R11 ;  /* 0x0400000c0d0e7389 */ /* 0x00006400000c000b */
[----:B01----:R-:W-:Y:S01]  /*194a0*/  ENDCOLLECTIVE ;  /* 0x000000000000791b */ /* 0x003fe20003800000 */
.L_x_4830:
[----:B------:R-:W-:Y:S01]  /*194b0*/  IMAD.MOV.U32 R12, RZ, RZ, 0x10 ;  /* 0x00000010ff0c7424 */ /* 0x000fe200078e00ff */
[----:B------:R-:W-:-:S05]  /*194c0*/  SEL R4, R14, RZ, P4 ;  /* 0x000000ff0e047207 */ /* 0x000fca0002000000 */
[----:B------:R-:W-:-:S04]  /*194d0*/  IMAD.IADD R4, R3, 0x1, R4 ;  /* 0x0000000103047824 */ /* 0x000fc800078e0204 */
[----:B------:R-:W-:-:S07]  /*194e0*/  IMAD.MOV.U32 R13, RZ, RZ, R4 ;  /* 0x000000ffff0d7224 */ /* 0x000fce00078e0004 */
[----:B------:R-:W-:Y:S05]  /*194f0*/  WARPSYNC.COLLECTIVE R15, `(.L_x_4831) ;  /* 0x000000000f087348 */ /* 0x000fea0003c00000 */
[----:B------:R0:W1:Y:S02]  /*19500*/  SHFL.UP P6, R14, R13, R12, R11 ;  /* 0x0400000c0d0e7389 */ /* 0x00006400000c000b */
[----:B01----:R-:W-:Y:S01]  /*19510*/  ENDCOLLECTIVE ;  /* 0x000000000000791b */ /* 0x003fe20003800000 */
.L_x_4831:
        /* <DEDUP_REMOVED lines=8> */
.L_x_4832:
[----:B------:R-:W-:Y:S05]  /*195a0*/  BRA `(.L_x_4833) ;  /* 0xffffffbc00447947 */ /* 0x000fea000383ffff */
.L_x_4716:
[----:B------:R-:W-:Y:S01]  /*195b0*/  BSSY B0, `(.L_x_4834) ;  /* 0x0000006000007945 */ /* 0x000fe20003800000 */
[----:B------:R-:W-:Y:S01]  /*195c0*/  PLOP3.LUT P6, PT, P6, PT, PT, 0x8, 0x0 ;  /* 0x000000000000781c */ /* 0x000fe200037ce170 */
[----:B------:R-:W-:-:S12]  /*195d0*/  IMAD.MOV.U32 R15, RZ, RZ, -0x1 ;  /* 0xffffffffff0f7424 */ /* 0x000fd800078e00ff */
[----:B01----:R-:W-:Y:S05]  /*195e0*/  WARPSYNC.COLLECTIVE R15, `(.L_x_4835) ;  /* 0x000000000f087348 */ /* 0x003fea0003c00000 */
[----:B------:R-:W-:Y:S01]  /*195f0*/  VOTE.ANY R14, PT, P6 ;  /* 0x00000000000e7806 */ /* 0x000fe200030e0100 */
[----:B01----:R-:W-:Y:S06]  /*19600*/  ENDCOLLECTIVE ;  /* 0x000000000000791b */ /* 0x003fec0003800000 */
.L_x_4835:
[----:B------:R-:W-:Y:S05]  /*19610*/  BSYNC B0 ;  /* 0x0000000000007941 */ /* 0x000fea0003800000 */
.L_x_4834:
        /* <DEDUP_REMOVED lines=9> */
.L_x_4836:
[----:B------:R-:W-:Y:S01]  /*196b0*/  IMAD.MOV.U32 R5, RZ, RZ, R14 ;  /* 0x000000ffff057224 */ /* 0x000fe200078e000e */
[----:B------:R-:W-:Y:S06]  /*196c0*/  BRA `(.L_x_4837) ;  /* 0xffffffbc00347947 */ /* 0x000fec000383ffff */
.L_x_4718:
[----:B------:R-:W-:Y:S01]  /*196d0*/  BSSY B0, `(.L_x_4838) ;  /* 0x0000007000007945 */ /* 0x000fe20003800000 */
[----:B------:R-:W-:Y:S02]  /*196e0*/  IMAD.MOV.U32 R13, RZ, RZ, R6 ;  /* 0x000000ffff0d7224 */ /* 0x000fe400078e0006 */
[----:B------:R-:W-:Y:S02]  /*196f0*/  IMAD.MOV.U32 R11, RZ, RZ, 0x1f ;  /* 0x0000001fff0b7424 */ /* 0x000fe400078e00ff */
[----:B------:R-:W-:-:S07]  /*19700*/  IMAD.MOV.U32 R15, RZ, RZ, -0x1 ;  /* 0xffffffffff0f7424 */ /* 0x000fce00078e00ff */
[----:B0123--:R-:W-:Y:S05]  /*19710*/  WARPSYNC.COLLECTIVE R15, `(.L_x_4839) ;  /* 0x000000000f087348 */ /* 0x00ffea0003c00000 */
[----:B------:R4:W0:Y:S02]  /*19720*/  SHFL.IDX P6, R14, R13, R12, R11 ;  /* 0x0000000c0d0e7389 */ /* 0x00082400000c000b */
[----:B01234-:R-:W-:Y:S01]  /*19730*/  ENDCOLLECTIVE ;  /* 0x000000000000791b */ /* 0x01ffe20003800000 */
.L_x_4839:
[----:B------:R-:W-:Y:S05]  /*19740*/  BSYNC B0 ;  /* 0x0000000000007941 */ /* 0x000fea0003800000 */
.L_x_4838:
[----:B------:R-:W-:Y:S05]  /*19750*/  BRA `(.L_x_4717) ;  /* 0xffffffbc002c7947 */ /* 0x000fea000383ffff */
.L_x_4722:
[----:B-1----:R1:W2:Y:S02]  /*19760*/  SYNCS.PHASECHK.TRANS64.TRYWAIT P0, [R4+URZ+0x30820], R0 ;  /* 0x03082000040075a7 */ /* 0x0022a4000800017f */
[----:B--2---:R-:W-:Y:S05]  /*19770*/  @!P0 NANOSLEEP.SYNCS 0x989680 ;  /* 0x009896800000895d */ /* 0x004fea0003900000 */
[----:B------:R-:W2:Y:S02]  /*19780*/  @!P0 SYNCS.PHASECHK.TRANS64 P0, [R4+URZ+0x30820], R0 ;  /* 0x03082000040085a7 */ /* 0x000ea4000800007f */
[----:B--2---:R-:W-:Y:S05]  /*19790*/  @!P0 BRA `(.L_x_4722) ;  /* 0xfffffffc00f08947 */ /* 0x004fea000383ffff */
[----:B------:R-:W-:Y:S05]  /*197a0*/  BRA `(.L_x_4840) ;  /* 0xffffffc000a47947 */ /* 0x000fea000383ffff */
.L_x_4723:
        /* <DEDUP_REMOVED lines=11> */
.L_x_4842:
[----:B------:R-:W-:Y:S05]  /*19860*/  BSYNC B0 ;  /* 0x0000000000007941 */ /* 0x000fea0003800000 */
.L_x_4841:
[----:B------:R-:W-:Y:S05]  /*19870*/  BRA `(.L_x_4843) ;  /* 0xffffffc0008c7947 */ /* 0x000fea000383ffff */
.L_x_4726:
[----:B------:R-:W-:Y:S01]  /*19880*/  BSSY B1, `(.L_x_4844) ;  /* 0x0000006000017945 */ /* 0x000fe20003800000 */
[----:B------:R-:W-:-:S07]  /*19890*/  IMAD.MOV.U32 R15, RZ, RZ, -0x1 ;  /* 0xffffffffff0f7424 */ /* 0x000fce00078e00ff */
[----:B01-3--:R-:W-:Y:S05]  /*198a0*/  WARPSYNC.COLLECTIVE R15, `(.L_x_4845) ;  /* 0x000000000f0c7348 */ /* 0x00bfea0003c00000 */
[----:B------:R-:W-:Y:S02]  /*198b0*/  ELECT P6, UR62, PT ;  /* 0x00000000003e782f */ /* 0x000fe400038c0000 */
[----:B------:R-:W-:Y:S01]  /*198c0*/  MOV R14, UR62 ;  /* 0x0000003e000e7c02 */ /* 0x000fe20008000f00 */
[----:B01-3--:R-:W-:Y:S10]  /*198d0*/  ENDCOLLECTIVE ;  /* 0x000000000000791b */ /* 0x00bff40003800000 */
.L_x_4845:
[----:B------:R-:W-:Y:S05]  /*198e0*/  BSYNC B1 ;  /* 0x0000000000017941 */ /* 0x000fea0003800000 */
.L_x_4844:
[----:B------:R-:W-:Y:S05]  /*198f0*/  BRA `(.L_x_4846) ;  /* 0xffffffc000847947 */ /* 0x000fea000383ffff */
.L_x_4728:
[----:B-1----:R1:W2:Y:S02]  /*19900*/  SYNCS.PHASECHK.TRANS64.TRYWAIT P1, [R5+URZ+0x30840], R0 ;  /* 0x03084000050075a7 */ /* 0x0022a4000802017f */
[----:B--2---:R-:W-:Y:S05]  /*19910*/  @!P1 NANOSLEEP.SYNCS 0x989680 ;  /* 0x009896800000995d */ /* 0x004fea0003900000 */
[----:B------:R-:W2:Y:S02]  /*19920*/  @!P1 SYNCS.PHASECHK.TRANS64 P1, [R5+URZ+0x30840], R0 ;  /* 0x03084000050095a7 */ /* 0x000ea4000802007f */
[----:B--2---:R-:W-:Y:S05]  /*19930*/  @!P1 BRA `(.L_x_4728) ;  /* 0xfffffffc00f09947 */ /* 0x004fea000383ffff */
[----:B------:R-:W-:Y:S05]  /*19940*/  BRA `(.L_x_4847) ;  /* 0xffffffc000a47947 */ /* 0x000fea000383ffff */
.L_x_4730:
[----:B--2---:R2:W4:Y:S02]  /*19950*/  SYNCS.PHASECHK.TRANS64.TRYWAIT P1, [R23+URZ+0x30840], R2 ;  /* 0x03084002170075a7 */ /* 0x004524000802017f */
[----:B----4-:R-:W-:Y:S05]  /*19960*/  @!P1 NANOSLEEP.SYNCS 0x989680 ;  /* 0x009896800000995d */ /* 0x010fea0003900000 */
[----:B------:R-:W4:Y:S02]  /*19970*/  @!P1 SYNCS.PHASECHK.TRANS64 P1, [R23+URZ+0x30840], R2 ;  /* 0x03084002170095a7 */ /* 0x000f24000802007f */
[----:B----4-:R-:W-:Y:S05]  /*19980*/  @!P1 BRA `(.L_x_4730) ;  /* 0xfffffffc00f09947 */ /* 0x010fea000383ffff */
[----:B------:R-:W-:Y:S05]  /*19990*/  BRA `(.L_x_4848) ;  /* 0xffffffc000b07947 */ /* 0x000fea000383ffff */
.L_x_4732:
[----:B----4-:R4:W0:Y:S02]  /*199a0*/  SYNCS.PHASECHK.TRANS64.TRYWAIT P1, [R5+URZ+0x30860], R0 ;  /* 0x03086000050075a7 */ /* 0x010824000802017f */
[----:B0-----:R-:W-:Y:S05]  /*199b0*/  @!P1 NANOSLEEP.SYNCS 0x989680 ;  /* 0x009896800000995d */ /* 0x001fea0003900000 */
[----:B------:R-:W0:Y:S02]  /*199c0*/  @!P1 SYNCS.PHASECHK.TRANS64 P1, [R5+URZ+0x30860], R0 ;  /* 0x03086000050095a7 */ /* 0x000e24000802007f */
[----:B0-----:R-:W-:Y:S05]  /*199d0*/  @!P1 BRA `(.L_x_4732) ;  /* 0xfffffffc00f09947 */ /* 0x001fea000383ffff */
[----:B------:R-:W-:Y:S05]  /*199e0*/  BRA `(.L_x_4849) ;  /* 0xffffffc000ac7947 */ /* 0x000fea000383ffff */
.L_x_4850:
        /* <DEDUP_REMOVED lines=9> */
.L_x_15837:


//--------------------- .text._ZN7cutlass13device_kernelIN5flash11enable_sm90INS1_16FlashAttnFwdSm90INS1_25CollectiveMainloopFwdSm90ILi2EN4cute5tupleIJNS5_1CILi1EEES8_S8_EEENS6_IJNS7_ILi128EEENS7_ILi96EEENS7_ILi192EEEEEELi192ENS_10bfloat16_tEfNS_4arch4Sm90ELb0ELb1ELb0ELb1ELb1ELb1ELb0ELb1ELb1ELb1ELb0ELb0EEENS1_21CollectiveEpilogueFwdINS6_IJSA_SC_SB_EEES9_SE_SG_Li256ELb1ELb1ELb0ELb0EEENS1_36VarlenDynamicPersistentTileSchedulerILi128ELi96ELi256ELi128ELb0ELb1ELb1ELb1ELb0ELb1EEEEEEEEEvNT_6ParamsE --------------------------
	.section	.text._ZN7cutlass13device_kernelIN5flash11enable_sm90INS1_16FlashAttnFwdSm90INS1_25CollectiveMainloopFwdSm90ILi2EN4cute5tupleIJNS5_1CILi1EEES8_S8_EEENS6_IJNS7_ILi128EEENS7_ILi96EEENS7_ILi192EEEEEELi192ENS_10bfloat16_tEfNS_4arch4Sm90ELb0ELb1ELb0ELb1ELb1ELb1ELb0ELb1ELb1ELb1ELb0ELb0EEENS1_21CollectiveEpilogueFwdINS6_IJSA_SC_SB_EEES9_SE_SG_Li256ELb1ELb1ELb0ELb0EEENS1_36VarlenDynamicPersistentTileSchedulerILi128ELi96ELi256ELi128ELb0ELb1ELb1ELb1ELb0ELb1EEEEEEEEEvNT_6ParamsE,"ax",@progbits
	.align	128
.text._ZN7cutlass13device_kernelIN5flash11enable_sm90INS1_16FlashAttnFwdSm90INS1_25CollectiveMainloopFwdSm90ILi2EN4cute5tupleIJNS5_1CILi1EEES8_S8_EEENS6_IJNS7_ILi128EEENS7_ILi96EEENS7_ILi192EEEEEELi192ENS_10bfloat16_tEfNS_4arch4Sm90ELb0ELb1ELb0ELb1ELb1ELb1ELb0ELb1ELb1ELb1ELb0ELb0EEENS1_21CollectiveEpilogueFwdINS6_IJSA_SC_SB_EEES9_SE_SG_Li256ELb1ELb1ELb0ELb0EEENS1_36VarlenDynamicPersistentTileSchedulerILi128ELi96ELi256ELi128ELb0ELb1ELb1ELb1ELb0ELb1EEEEEEEEEvNT_6ParamsE:
        .type           _ZN7cutlass13device_kernelIN5flash11enable_sm90INS1_16FlashAttnFwdSm90INS1_25CollectiveMainloopFwdSm90ILi2EN4cute5tupleIJNS5_1CILi1EEES8_S8_EEENS6_IJNS7_ILi128EEENS7_ILi96EEENS7_ILi192EEEEEELi192ENS_10bfloat16_tEfNS_4arch4Sm90ELb0ELb1ELb0ELb1ELb1ELb1ELb0ELb1ELb1ELb1ELb0ELb0EEENS1_21CollectiveEpilogueFwdINS6_IJSA_SC_SB_EEES9_SE_SG_Li256ELb1ELb1ELb0ELb0EEENS1_36VarlenDynamicPersistentTileSchedulerILi128ELi96ELi256ELi128ELb0ELb1ELb1ELb1ELb0ELb1EEEEEEEEEvNT_6ParamsE,@function
        .size           _ZN7cutlass13device_kernelIN5flash11enable_sm90INS1_16FlashAttnFwdSm90INS1_25CollectiveMainloopFwdSm90ILi2EN4cute5tupleIJNS5_1CILi1EEES8_S8_EEENS6_IJNS7_ILi128EEENS7_ILi96EEENS7_ILi192EEEEEELi192ENS_10bfloat16_tEfNS_4arch4Sm90ELb0ELb1ELb0ELb1ELb1ELb1ELb0ELb1ELb1ELb1ELb0ELb0EEENS1_21CollectiveEpilogueFwdINS6_IJSA_SC_SB_EEES9_SE_SG_Li256ELb1ELb1ELb0ELb0EEENS1_36VarlenDynamicPersistentTileSchedulerILi128ELi96ELi256ELi128ELb0ELb1ELb1ELb1ELb0ELb1EEEEEEEEEvNT_6ParamsE,(.L_x_15838 - _ZN7cutlass13device_kernelIN5flash11enable_sm90INS1_16FlashAttnFwdSm90INS1_25CollectiveMainloopFwdSm90ILi2EN4cute5tupleIJNS5_1CILi1EEES8_S8_EEENS6_IJNS7_ILi128EEENS7_ILi96EEENS7_ILi192EEEEEELi192ENS_10bfloat16_tEfNS_4arch4Sm90ELb0ELb1ELb0ELb1ELb1ELb1ELb0ELb1ELb1ELb1ELb0ELb0EEENS1_21CollectiveEpilogueFwdINS6_IJSA_SC_SB_EEES9_SE_SG_Li256ELb1ELb1ELb0ELb0EEENS1_36VarlenDynamicPersistentTileSchedulerILi128ELi96ELi256ELi128ELb0ELb1ELb1ELb1ELb0ELb1EEEEEEEEEvNT_6ParamsE)
        .other          _ZN7cutlass13device_kernelIN5flash11enable_sm90INS1_16FlashAttnFwdSm90INS1_25CollectiveMainloopFwdSm90ILi2EN4cute5tupleIJNS5_1CILi1EEES8_S8_EEENS6_IJNS7_ILi128EEENS7_ILi96EEENS7_ILi192EEEEEELi192ENS_10bfloat16_tEfNS_4arch4Sm90ELb0ELb1ELb0ELb1ELb1ELb1ELb0ELb1ELb1ELb1ELb0ELb0EEENS1_21CollectiveEpilogueFwdINS6_IJSA_SC_SB_EEES9_SE_SG_Li256ELb1ELb1ELb0ELb0EEENS1_36VarlenDynamicPersistentTileSchedulerILi128ELi96ELi256ELi128ELb0ELb1ELb1ELb1ELb0ELb1EEEEEEEEEvNT_6ParamsE,@"STO_CUDA_ENTRY STV_DEFAULT"
_ZN7cutlass13device_kernelIN5flash11enable_sm90INS1_16FlashAttnFwdSm90INS1_25CollectiveMainloopFwdSm90ILi2EN4cute5tupleIJNS5_1CILi1EEES8_S8_EEENS6_IJNS7_ILi128EEENS7_ILi96EEENS7_ILi192EEEEEELi192ENS_10bfloat16_tEfNS_4arch4Sm90ELb0ELb1ELb0ELb1ELb1ELb1ELb0ELb1ELb1ELb1ELb0ELb0EEENS1_21CollectiveEpilogueFwdINS6_IJSA_SC_SB_EEES9_SE_SG_Li256ELb1ELb1ELb0ELb0EEENS1_36VarlenDynamicPersistentTileSchedulerILi128ELi96ELi256ELi128ELb0ELb1ELb1ELb1ELb0ELb1EEEEEEEEEvNT_6ParamsE:
[----:B------:R-:W0:Y:S02]  /*0000*/  LDC R1, c[0x0][0x28] ;  /* 0x00000a00ff017b82 */ /* 0x000e240000000800 */
[----:B0-----:R-:W-:-:S05]  /*0010*/  VIADD R1, R1, 0xfffffd40 ;  /* 0xfffffd4001017836 */ /* 0x001fca0000000000 */
[----:B------:R-:W-:Y:S01]  /*0020*/  R2UR UR5, R1 ;  /* 0x00000000010572ca */ /* 0x000fe200000e0000 */
[----:B------:R-:W0:Y:S01]  /*0030*/  S2R R3, SR_TID.X ;  /* 0x0000000000037919 */ /* 0x000e220000002100 */
[----:B------:R-:W-:Y:S01]  /*0040*/  ULDC UR4, c[0x0][0x20] ;  /* 0x0000080000047ab9 */ /* 0x000fe20000000800 */
[----:B------:R-:W-:Y:S01]  /*0050*/  ELECT P0, URZ, PT ;  /* 0x00000000003f782f */ /* 0x000fe20003800000 */
[----:B------:R-:W-:Y:S09]  /*0060*/  BSSY B0, `(.L_x_4851) ;  /* 0x0000015000007945 */ /* 0x000ff20003800000 */
[----:B------:R-:W-:-:S03]  /*0070*/  UIADD3 UR5, UP0, UR5, UR4, URZ ;  /* 0x0000000405057290 */ /* 0x000fc6000ff1e03f */
[----:B------:R-:W-:Y:S02]  /*0080*/  ULDC UR4, c[0x0][0x24] ;  /* 0x0000090000047ab9 */ /* 0x000fe40000000800 */
[----:B------:R-:W-:Y:S01]  /*0090*/  UIADD3.X UR4, URZ, UR4, URZ, UP0, !UPT ;  /* 0x000000043f047290 */ /* 0x000fe200087fe43f */
[----:B------:R-:W-:-:S05]  /*00a0*/  IMAD.U32 R4, RZ, RZ, UR5 ;  /* 0x00000005ff047e24 */ /* 0x000fca000f8e00ff */
[----:B------:R-:W-:Y:S01]  /*00b0*/  STL [R1+0x280], R4 ;  /* 0x0002800401007387 */ /* 0x000fe20000100800 */
[----:B0-----:R-:W-:-:S05]  /*00c0*/  SHF.R.U32.HI R0, RZ, 0x5, R3 ;  /* 0x00000005ff007819 */ /* 0x001fca0000011603 */
[----:B------:R-:W0:Y:S02]  /*00d0*/  SHFL.IDX PT, R2, R0, RZ, 0x1f ;  /* 0x00001fff00027589 */ /* 0x000e2400000e0000 */
[----:B0-----:R-:W-:Y:S02]  /*00e0*/  ISETP.EQ.AND P0, PT, R2, RZ, P0 ;  /* 0x000000ff0200720c */ /* 0x001fe40000702270 */
[----:B------:R-:W-:Y:S01]  /*00f0*/  SHF.R.U32.HI R2, RZ, 0x7, R3 ;  /* 0x00000007ff027819 */ /* 0x000fe20000011603 */
[----:B------:R-:W-:-:S05]  /*0100*/  IMAD.U32 R3, RZ, RZ, UR4 ;  /* 0x00000004ff037e24 */ /* 0x000fca000f8e00ff */
[----:B------:R0:W-:Y:S05]  /*0110*/  STL [R1+0x284], R3 ;  /* 0x0002840301007387 */ /* 0x0001ea0000100800 */
        /* <DEDUP_REMOVED lines=8> */
[----:B-1----:R-:W-:Y:S01]  /*01a0*/  NOP ;  /* 0x0000000000007918 */ /* 0x002fe20000000000 */
.L_x_4852:
[----:B------:R-:W-:Y:S05]  /*01b0*/  BSYNC B0 ;  /* 0x0000000000007941 */ /* 0x000fea0003800000 */
.L_x_4851:
[----:B------:R-:W-:Y:S01]  /*01c0*/  VOTEU.ANY UP0, P0 ;  /* 0x00000000003f7886 */ /* 0x000fe20000000100 */
[----:B------:R-:W1:Y:S01]  /*01d0*/  SHFL.IDX PT, R2, R2, RZ, 0x1f ;  /* 0x00001fff02027589 */ /* 0x000e6200000e0000 */
[----:B------:R-:W-:Y:S01]  /*01e0*/  UMOV UR4, 0x80 ;  /* 0x0000008000047882 */ /* 0x000fe20000000000 */
[----:B------:R-:W-:Y:S01]  /*01f0*/  UMOV UR7, 0x100 ;  /* 0x0000010000077882 */ /* 0x000fe20000000000 */
[----:B------:R-:W-:Y:S01]  /*0200*/  VOTEU.ANY UP1, P0 ;  /* 0x00000000003f7886 */ /* 0x000fe20000020100 */
[----:B------:R-:W2:Y:S01]  /*0210*/  @UP0 S2UR UR8, SR_CgaCtaId ;  /* 0x00000000000809c3 */ /* 0x000ea20000008800 */
[----:B0-----:R-:W0:Y:S01]  /*0220*/  SHFL.IDX PT, R3, R0, RZ, 0x1f ;  /* 0x00001fff00037589 */ /* 0x001e2200000e0000 */
[----:B------:R-:W-:Y:S01]  /*0230*/  @UP0 UMOV UR6, 0x400 ;  /* 0x0000040000060882 */ /* 0x000fe20000000000 */
[----:B------:R-:W-:-:S04]  /*0240*/  @UP0 UIADD3 UR4, -UR4, 0x100000, URZ ;  /* 0x0010000004040890 */ /* 0x000fc8000fffe13f */
[----:B------:R-:W-:Y:S02]  /*0250*/  @UP0 USHF.L.U32 UR5, UR4, 0xb, URZ ;  /* 0x0000000b04050899 */ /* 0x000fe4000800063f */
[----:B------:R-:W-:Y:S01]  /*0260*/  @UP0 USHF.L.U32 UR4, UR4, 0x1, URZ ;  /* 0x0000000104040899 */ /* 0x000fe2000800063f */
[----:B------:R-:W-:Y:S01]  /*0270*/  VOTEU.ANY UP2, P0 ;  /* 0x00000000003f7886 */ /* 0x000fe20000040100 */
[----:B-1----:R-:W-:Y:S01]  /*0280*/  R2UR UR9, R2 ;  /* 0x00000000020972ca */ /* 0x002fe200000e0000 */
[----:B--2---:R-:W-:Y:S01]  /*0290*/  @UP0 ULEA UR8, UR8, UR6, 0x18 ;  /* 0x0000000608080291 */ /* 0x004fe2000f8ec03f */
[----:B0-----:R-:W-:Y:S01]  /*02a0*/  ISETP.NE.AND P1, PT, R3, RZ, PT ;  /* 0x000000ff0300720c */ /* 0x001fe20003f25270 */
        /* <DEDUP_REMOVED lines=26> */
.L_x_4853:
        /* <DEDUP_REMOVED lines=22> */
.L_x_4854:
        /* <DEDUP_REMOVED lines=18> */
.L_x_4855:
        /* <DEDUP_REMOVED lines=22> */
.L_x_4856:
        /* <DEDUP_REMOVED lines=22> */
.L_x_4857:
[----:B0-----:R-:W-:Y:S01]  /*0990*/  UMOV UR4, 0x1 ;  /* 0x0000000100047882 */ /* 0x001fe20000000000 */
[----:B------:R-:W-:Y:S01]  /*09a0*/  PLOP3.LUT P0, PT, PT, PT, UP0, 0x80, 0x0 ;  /* 0x000000000000781c */ /* 0x000fe20003f0f008 */
[----:B------:R-:W-:Y:S01]  /*09b0*/  USEL UR4, UR4, 0x2, !UP0 ;  /* 0x0000000204047887 */ /* 0x000fe2000c000000 */
[----:B------:R-:W-:Y:S01]  /*09c0*/  NOP ;  /* 0x0000000000007918 */ /* 0x000fe20000000000 */
[----:B------:R-:W-:-:S04]  /*09d0*/  ULDC.64 UR38, c[0x0][0x208] ;  /* 0x0000820000267ab9 */ /* 0x000fc80000000a00 */
[----:B------:R-:W-:-:S05]  /*09e0*/  IMAD.U32 R2, RZ, RZ, UR4 ;  /* 0x00000004ff027e24 */ /* 0x000fca000f8e00ff */
[----:B------:R0:W-:Y:S01]  /*09f0*/  STL [R1+0x2b4], R2 ;  /* 0x0002b40201007387 */ /* 0x0001e20000100800 */
[----:B-12-4-:R-:W-:Y:S06]  /*0a00*/  BAR.SYNC.DEFER_BLOCKING 0x0 ;  /* 0x0000000000007b1d */ /* 0x016fec0000010000 */
[----:B------:R-:W-:Y:S05]  /*0a10*/  @!P0 BRA `(.L_x_4858) ;  /* 0x000001a000f48947 */ /* 0x000fea0003800000 */
.L_x_4859:
[----:B------:R-:W-:-:S08]  /*0a20*/  NOP ;  /* 0x0000000000007918 */ /* 0x000fd00000000000 */
[----:B------:R-:W1:Y:S02]  /*0a30*/  USETMAXREG.TRY_ALLOC.CTAPOOL UP0, 0xe8 ;  /* 0x000000e8000079c8 */ /* 0x000e640008000600 */
[----:B-1----:R-:W-:-:S13]  /*0a40*/  PLOP3.LUT P0, PT, PT, PT, UP0, 0x80, 0x0 ;  /* 0x000000000000781c */ /* 0x002fda0003f0f008 */
[----:B------:R-:W-:Y:S05]  /*0a50*/  @!P0 BRA `(.L_x_4859) ;  /* 0xfffffffc00f08947 */ /* 0x000fea000383ffff */
[----:B------:R-:W1:Y:S08]  /*0a60*/  S2UR UR43, SR_CgaCtaId ;  /* 0x00000000002b79c3 */ /* 0x000e700000008800 */
[----:B------:R-:W-:Y:S06]  /*0a70*/  BAR.ARV 0x8, 0x180 ;  /* 0x0206000000007b1d */ /* 0x000fec0000002000 */
[----:B------:R-:W-:Y:S01]  /*0a80*/  UMOV UR41, 0x400 ;  /* 0x0000040000297882 */ /* 0x000fe20000000000 */
[----:B------:R-:W-:Y:S01]  /*0a90*/  ULDC UR4, c[0x0][0xc3c] ;  /* 0x00030f0000047ab9 */ /* 0x000fe20000000800 */
[----:B------:R-:W-:Y:S04]  /*0aa0*/  STL.64 [R1+0x270], RZ ;  /* 0x000270ff01007387 */ /* 0x000fe80000100a00 */
[----:B------:R-:W-:Y:S01]  /*0ab0*/  STL [R1+0x278], RZ ;  /* 0x000278ff01007387 */ /* 0x000fe20000100800 */
[----:B-1----:R-:W-:Y:S01]  /*0ac0*/  ULEA UR41, UR43, UR41, 0x18 ;  /* 0x000000292b297291 */ /* 0x002fe2000f8ec03f */
[----:B------:R-:W-:Y:S08]  /*0ad0*/  BAR.SYNC.DEFER_BLOCKING 0x5, 0x180 ;  /* 0x0146000000007b1d */ /* 0x000ff00000010000 */
[----:B------:R-:W1:Y:S01]  /*0ae0*/  LDS.128 R28, [UR41+0x308d0] ;  /* 0x0308d029ff1c7984 */ /* 0x000e620008000c00 */
        /* <DEDUP_REMOVED lines=14> */
[----:B------:R-:W-:Y:S02]  /*0bd0*/  SHF.R.S32.HI R10, RZ, 0x7, R0 ;  /* 0x00000007ff0a7819 */ /* 0x000fe40000011400 */
[----:B------:R-:W-:Y:S01]  /*0be0*/  SHF.R.S32.HI R213, RZ, 0x5, R213 ;  /* 0x00000005ffd57819 */ /* 0x000fe200000114d5 */
[----:B------:R-:W-:Y:S02]  /*0bf0*/  IMAD.IADD R12, R192, 0x1, -R5 ;  /* 0x00000001c00c7824 */ /* 0x000fe400078e0a05 */
[----:B------:R0:W-:Y:S03]  /*0c00*/  STL [R1+0x2a0], R10 ;  /* 0x0002a00a01007387 */ /* 0x0001e60000100800 */
[----:B------:R-:W-:Y:S01]  /*0c10*/  SHF.R.S32.HI R6, RZ, 0x1f, R12 ;  /* 0x0000001fff067819 */ /* 0x000fe2000001140c */
[----:B------:R-:W-:Y:S03]  /*0c20*/  STL [R1+0x298], R12 ;  /* 0x0002980c01007387 */ /* 0x000fe60000100800 */
[----:B------:R-:W-:-:S04]  /*0c30*/  LEA.HI R7, R6, R12, RZ, 0x2 ;  /* 0x0000000c06077211 */ /* 0x000fc800078f10ff */
[--C-:B------:R-:W-:Y:S02]  /*0c40*/  SHF.R.S32.HI R8, RZ, 0x2, R7.reuse ;  /* 0x00000002ff087819 */ /* 0x100fe40000011407 */
[----:B------:R-:W-:Y:S02]  /*0c50*/  SHF.R.S32.HI R9, RZ, 0x1f, R7 ;  /* 0x0000001fff097819 */ /* 0x000fe40000011407 */
[----:B------:R-:W-:Y:S02]  /*0c60*/  LOP3.LUT R196, R7, 0x7ffffffc, RZ, 0xc0, !PT ;  /* 0x7ffffffc07c47812 */ /* 0x000fe400078ec0ff */
[----:B------:R-:W-:-:S03]  /*0c70*/  LEA.HI R9, R9, R8, RZ, 0x3 ;  /* 0x0000000809097211 */ /* 0x000fc600078f18ff */
[----:B------:R-:W-:Y:S01]  /*0c80*/  IMAD.IADD R196, R12, 0x1, -R196 ;  /* 0x000000010cc47824 */ /* 0x000fe200078e0ac4 */
[----:B------:R-:W-:-:S05]  /*0c90*/  LOP3.LUT R9, R9, 0xfffffff8, RZ, 0xc0, !PT ;  /* 0xfffffff809097812 */ /* 0x000fca00078ec0ff */
[----:B------:R-:W-:Y:S01]  /*0ca0*/  IMAD.IADD R9, R8, 0x1, -R9 ;  /* 0x0000000108097824 */ /* 0x000fe200078e0a09 */
[----:B------:R-:W-:Y:S02]  /*0cb0*/  LEA.HI R8, R6, R12, RZ, 0x5 ;  /* 0x0000000c06087211 */ /* 0x000fe400078f28ff */
[----:B------:R-:W-:Y:S02]  /*0cc0*/  LEA.HI R6, R0, R10, RZ, 0x1 ;  /* 0x0000000a00067211 */ /* 0x000fe400078f08ff */
[----:B------:R-:W-:Y:S02]  /*0cd0*/  SHF.R.S32.HI R8, RZ, 0x5, R8 ;  /* 0x00000005ff087819 */ /* 0x000fe40000011408 */
[----:B------:R-:W-:-:S03]  /*0ce0*/  LOP3.LUT R6, R6, 0x3fffffe, RZ, 0xc0, !PT ;  /* 0x03fffffe06067812 */ /* 0x000fc600078ec0ff */
[----:B------:R-:W-:Y:S02]  /*0cf0*/  IMAD R9, R8, 0x10, R9 ;  /* 0x0000001008097824 */ /* 0x000fe400078e0209 */
[----:B------:R-:W-:-:S04]  /*0d00*/  IMAD.IADD R6, R10, 0x1, -R6 ;  /* 0x000000010a067824 */ /* 0x000fc800078e0a06 */
[----:B0-----:R-:W-:-:S05]  /*0d10*/  IMAD R10, R6, 0x40, R9 ;  /* 0x00000040060a7824 */ /* 0x001fca00078e0209 */
[----:B------:R-:W-:Y:S01]  /*0d20*/  STL [R1+0x29c], R10 ;  /* 0x00029c0a01007387 */ /* 0x000fe20000100800 */
[----:B--2---:R-:W-:Y:S02]  /*0d30*/  R2UR UR4, R2 ;  /* 0x00000000020472ca */ /* 0x004fe400000e0000 */
[----:B------:R-:W-:-:S04]  /*0d40*/  LEA.HI R2, R3, R192, RZ, 0x4 ;  /* 0x000000c003027211 */ /* 0x000fc800078f20ff */
[----:B------:R-:W-:-:S04]  /*0d50*/  SHF.R.S32.HI R5, RZ, 0x4, R2 ;  /* 0x00000004ff057819 */ /* 0x000fc80000011402 */
[----:B------:R-:W-:-:S03]  /*0d60*/  LEA.HI R4, R2, R5, RZ, 0x1 ;  /* 0x0000000502047211 */ /* 0x000fc600078f08ff */
[----:B------:R-:W-:Y:S01]  /*0d70*/  UIADD3 UR6, UR4, 0x270, URZ ;  /* 0x0000027004067890 */ /* 0x000fe2000fffe03f */
[----:B------:R-:W-:Y:S02]  /*0d80*/  LOP3.LUT R4, R4, 0x1ffffffe, RZ, 0xc0, !PT ;  /* 0x1ffffffe04047812 */ /* 0x000fe400078ec0ff */
[----:B------:R-:W-:Y:S02]  /*0d90*/  UMOV UR4, URZ ;  /* 0x0000003f00047c82 */ /* 0x000fe40008000000 */
[----:B------:R-:W-:Y:S01]  /*0da0*/  IMAD.U32 R216, RZ, RZ, UR4 ;  /* 0x00000004ffd87e24 */ /* 0x000fe2000f8e00ff */
[----:B------:R-:W-:Y:S01]  /*0db0*/  UIADD3 UR4, UR41, 0x12400, URZ ;  /* 0x0001240029047890 */ /* 0x000fe2000fffe03f */
[----:B------:R-:W-:Y:S01]  /*0dc0*/  IMAD.IADD R4, R5, 0x1, -R4 ;  /* 0x0000000105047824 */ /* 0x000fe200078e0a04 */
[----:B------:R-:W-:Y:S01]  /*0dd0*/  LOP3.LUT R5, R2, 0x3fffff0, RZ, 0xc0, !PT ;  /* 0x03fffff002057812 */ /* 0x000fe200078ec0ff */
[----:B------:R-:W-:Y:S01]  /*0de0*/  IMAD.U32 R202, RZ, RZ, UR6 ;  /* 0x00000006ffca7e24 */ /* 0x000fe2000f8e00ff */
[----:B------:R-:W-:-:S02]  /*0df0*/  LEA.HI R2, R3, R192, RZ, 0x2 ;  /* 0x000000c003027211 */ /* 0x000fc400078f10ff */
[----:B------:R-:W-:Y:S01]  /*0e00*/  LEA.HI R3, R3, R192, RZ, 0x3 ;  /* 0x000000c003037211 */ /* 0x000fe200078f18ff */
[----:B------:R-:W-:Y:S01]  /*0e10*/  IMAD.IADD R0, R192, 0x1, -R5 ;  /* 0x00000001c0007824 */ /* 0x000fe200078e0a05 */
[----:B------:R-:W-:Y:S02]  /*0e20*/  LOP3.LUT R217, R2, 0xfffffffc, RZ, 0xc0, !PT ;  /* 0xfffffffc02d97812 */ /* 0x000fe400078ec0ff */
[----:B------:R-:W-:Y:S01]  /*0e30*/  SHF.R.S32.HI R203, RZ, 0x2, R2 ;  /* 0x00000002ffcb7819 */ /* 0x000fe20000011402 */
[----:B------:R-:W-:Y:S01]  /*0e40*/  IMAD R5, R213, 0x10, R0 ;  /* 0x00000010d5057824 */ /* 0x000fe200078e0200 */
[----:B------:R-:W-:Y:S01]  /*0e50*/  SHF.R.S32.HI R0, RZ, 0x1f, R2 ;  /* 0x0000001fff007819 */ /* 0x000fe20000011402 */
[----:B------:R-:W-:Y:S01]  /*0e60*/  IMAD.IADD R217, R192, 0x1, -R217 ;  /* 0x00000001c0d97824 */ /* 0x000fe200078e0ad9 */
[----:B------:R-:W-:Y:S01]  /*0e70*/  SHF.R.S32.HI R215, RZ, 0x3, R3 ;  /* 0x00000003ffd77819 */ /* 0x000fe20000011403 */
[----:B------:R-:W-:Y:S01]  /*0e80*/  VIADD R225, R203, 0x40 ;  /* 0x00000040cbe17836 */ /* 0x000fe20000000000 */
[----:B------:R-:W-:Y:S01]  /*0e90*/  LEA.HI R0, R0, R203, RZ, 0x3 ;  /* 0x000000cb00007211 */ /* 0x000fe200078f18ff */
[----:B------:R-:W-:-:S02]  /*0ea0*/  IMAD.SHL.U32 R198, R217, 0x4, RZ ;  /* 0x00000004d9c67824 */ /* 0x000fc400078e00ff */
[----:B------:R-:W-:Y:S01]  /*0eb0*/  IMAD.SHL.U32 R220, R225, 0x40, RZ ;  /* 0x00000040e1dc7824 */ /* 0x000fe200078e00ff */
[----:B------:R-:W-:Y:S01]  /*0ec0*/  SHF.R.S32.HI R2, RZ, 0x1f, R225 ;  /* 0x0000001fff027819 */ /* 0x000fe200000114e1 */
[----:B------:R-:W-:Y:S01]  /*0ed0*/  VIADD R205, R198, 0x20 ;  /* 0x00000020c6cd7836 */ /* 0x000fe20000000000 */
[----:B------:R-:W-:Y:S01]  /*0ee0*/  LOP3.LUT R0, R0, 0xfffffff8, RZ, 0xc0, !PT ;  /* 0xfffffff800007812 */ /* 0x000fe200078ec0ff */
[----:B------:R-:W-:Y:S01]  /*0ef0*/  VIADD R204, R198, 0x40 ;  /* 0x00000040c6cc7836 */ /* 0x000fe20000000000 */
[----:B------:R-:W-:Y:S01]  /*0f00*/  LEA.HI R2, R2, R225, RZ, 0x3 ;  /* 0x000000e102027211 */ /* 0x000fe200078f18ff */
[----:B------:R-:W-:Y:S01]  /*0f10*/  IMAD.IADD R223, R198, 0x1, R205 ;  /* 0x00000001c6df7824 */ /* 0x000fe200078e02cd */
[----:B------:R-:W-:Y:S01]  /*0f20*/  LOP3.LUT R220, R220, 0x1c0, RZ, 0xc0, !PT ;  /* 0x000001c0dcdc7812 */ /* 0x000fe200078ec0ff */
[----:B------:R-:W-:Y:S02]  /*0f30*/  IMAD.IADD R227, R203, 0x1, -R0 ;  /* 0x00000001cbe37824 */ /* 0x000fe400078e0a00 */
[----:B------:R-:W-:Y:S01]  /*0f40*/  IMAD.IADD R224, R198, 0x1, R204 ;  /* 0x00000001c6e07824 */ /* 0x000fe200078e02cc */
[----:B------:R-:W-:Y:S01]  /*0f50*/  SHF.R.S32.HI R0, RZ, 0x1f, R223 ;  /* 0x0000001fff007819 */ /* 0x000fe200000114df */
[----:B------:R-:W-:Y:S01]  /*0f60*/  IMAD.SHL.U32 R2, R2, 0x40, RZ ;  /* 0x0000004002027824 */ /* 0x000fe200078e00ff */
[----:B------:R-:W-:Y:S01]  /*0f70*/  SHF.R.U32.HI R221, RZ, 0x3, R220 ;  /* 0x00000003ffdd7819 */ /* 0x000fe200000116dc */
[----:B------:R-:W-:Y:S01]  /*0f80*/  IMAD R8, R5, 0x8, R4 ;  /* 0x0000000805087824 */ /* 0x000fe200078e0204 */
[----:B------:R-:W-:Y:S01]  /*0f90*/  SHF.R.S32.HI R5, RZ, 0x1f, R224 ;  /* 0x0000001fff057819 */ /* 0x000fe200000114e0 */
[----:B------:R-:W-:Y:S01]  /*0fa0*/  IMAD.SHL.U32 R212, R227, 0x40, RZ ;  /* 0x00000040e3d47824 */ /* 0x000fe200078e00ff */
[CC--:B------:R-:W-:Y:S01]  /*0fb0*/  LEA.HI R9, R0.reuse, R223.reuse, RZ, 0x3 ;  /* 0x000000df00097211 */ /* 0x0c0fe200078f18ff */
[----:B------:R-:W-:Y:S01]  /*0fc0*/  IMAD.SHL.U32 R18, R217, 0x8, RZ ;  /* 0x00000008d9127824 */ /* 0x000fe200078e00ff */
[----:B------:R-:W-:Y:S01]  /*0fd0*/  LEA.HI R0, R0, R223, RZ, 0x6 ;  /* 0x000000df00007211 */ /* 0x000fe200078f30ff */
[----:B------:R-:W-:Y:S01]  /*0fe0*/  VIADD R206, R198, 0x50 ;  /* 0x00000050c6ce7836 */ /* 0x000fe20000000000 */
[----:B------:R-:W-:-:S02]  /*0ff0*/  LOP3.LUT R222, R2, 0xfffffe00, RZ, 0xc0, !PT ;  /* 0xfffffe0002de7812 */ /* 0x000fc400078ec0ff */
[CC--:B------:R-:W-:Y:S01]  /*1000*/  LEA.HI R2, R5.reuse, R224.reuse, RZ, 0x6 ;  /* 0x000000e005027211 */ /* 0x0c0fe200078f30ff */
[----:B------:R-:W-:Y:S01]  /*1010*/  IMAD.SHL.U32 R0, R0, 0x80, RZ ;  /* 0x0000008000007824 */ /* 0x000fe200078e00ff */
[----:B------:R-:W-:Y:S02]  /*1020*/  LOP3.LUT R212, R212, 0x1c0, RZ, 0xc0, !PT ;  /* 0x000001c0d4d47812 */ /* 0x000fe400078ec0ff */
[----:B------:R-:W-:Y:S01]  /*1030*/  LEA.HI R219, R5, R224, RZ, 0x3 ;  /* 0x000000e005db7211 */ /* 0x000fe200078f18ff */
[----:B------:R-:W-:Y:S01]  /*1040*/  IMAD.SHL.U32 R2, R2, 0x80, RZ ;  /* 0x0000008002027824 */ /* 0x000fe200078e00ff */
[--C-:B------:R-:W-:Y:S02]  /*1050*/  LOP3.LUT R4, R220, 0x38, R9.reuse, 0xf8, !PT ;  /* 0x00000038dc047812 */ /* 0x100fe400078ef809 */
[----:B------:R-:W-:Y:S02]  /*1060*/  SHF.R.U32.HI R214, RZ, 0x3, R212 ;  /* 0x00000003ffd67819 */ /* 0x000fe400000116d4 */
[----:B------:R-:W-:-:S02]  /*1070*/  LOP3.LUT R5, R212, 0x38, R9, 0xf8, !PT ;  /* 0x00000038d4057812 */ /* 0x000fc400078ef809 */
[----:B------:R-:W-:Y:S02]  /*1080*/  LOP3.LUT R6, R220, 0x38, R219, 0xf8, !PT ;  /* 0x00000038dc067812 */ /* 0x000fe400078ef8db */
[----:B------:R-:W-:Y:S02]  /*1090*/  LOP3.LUT R0, R0, 0xffffe000, RZ, 0xc0, !PT ;  /* 0xffffe00000007812 */ /* 0x000fe400078ec0ff */
[-C--:B------:R-:W-:Y:S02]  /*10a0*/  LOP3.LUT R13, R4, R221.reuse, RZ, 0x3c, !PT ;  /* 0x000000dd040d7212 */ /* 0x080fe400078e3cff */
[----:B------:R-:W-:Y:S02]  /*10b0*/  LOP3.LUT R2, R2, 0xffffe000, RZ, 0xc0, !PT ;  /* 0xffffe00002027812 */ /* 0x000fe400078ec0ff */
[----:B------:R-:W-:Y:S02]  /*10c0*/  LOP3.LUT R5, R5, R214, RZ, 0x3c, !PT ;  /* 0x000000d605057212 */ /* 0x000fe400078e3cff */
[----:B------:R-:W-:Y:S01]  /*10d0*/  LOP3.LUT R15, R6, R221, RZ, 0x3c, !PT ;  /* 0x000000dd060f7212 */ /* 0x000fe200078e3cff */
[----:B------:R-:W-:Y:S01]  /*10e0*/  IMAD R4, R213, 0x200, R2 ;  /* 0x00000200d5047824 */ /* 0x000fe200078e0202 */
[----:B------:R-:W-:Y:S01]  /*10f0*/  IADD3 R13, R13, R0, R222 ;  /* 0x000000000d0d7210 */ /* 0x000fe20007ffe0de */
[----:B------:R-:W-:Y:S01]  /*1100*/  IMAD R0, R213, 0x200, R0 ;  /* 0x00000200d5007824 */ /* 0x000fe200078e0200 */
[----:B------:R-:W-:-:S02]  /*1110*/  IADD3 R15, R15, R2, R222 ;  /* 0x000000020f0f7210 */ /* 0x000fc40007ffe0de */
[----:B------:R-:W-:Y:S01]  /*1120*/  LOP3.LUT R11, R212, 0x38, R219, 0xf8, !PT ;  /* 0x00000038d40b7812 */ /* 0x000fe200078ef8db */
[----:B------:R-:W-:Y:S01]  /*1130*/  IMAD.IADD R2, R0, 0x1, R5 ;  /* 0x0000000100027824 */ /* 0x000fe200078e0205 */
[----:B------:R-:W-:Y:S01]  /*1140*/  LOP3.LUT R5, R3, 0xfffffff8, RZ, 0xc0, !PT ;  /* 0xfffffff803057812 */ /* 0x000fe200078ec0ff */
[----:B------:R-:W-:Y:S01]  /*1150*/  IMAD.U32 R3, RZ, RZ, UR4 ;  /* 0x00000004ff037e24 */ /* 0x000fe2000f8e00ff */
[----:B------:R-:W-:Y:S02]  /*1160*/  LEA.HI R0, R217, R217, RZ, 0x1 ;  /* 0x000000d9d9007211 */ /* 0x000fe400078f08ff */
[----:B------:R-:W-:Y:S01]  /*1170*/  LOP3.LUT R11, R11, R214, RZ, 0x3c, !PT ;  /* 0x000000d60b0b7212 */ /* 0x000fe200078e3cff */
[----:B------:R-:W-:Y:S01]  /*1180*/  IMAD.IADD R226, R192, 0x1, -R5 ;  /* 0x00000001c0e27824 */ /* 0x000fe200078e0a05 */
[----:B------:R-:W-:Y:S01]  /*1190*/  LOP3.LUT R0, R0, 0x1ffffffe, RZ, 0xc0, !PT ;  /* 0x1ffffffe00007812 */ /* 0x000fe200078ec0ff */
[----:B------:R0:W-:Y:S01]  /*11a0*/  STL [R1+0x294], R3 ;  /* 0x0002940301007387 */ /* 0x0001e20000100800 */
[----:B------:R-:W-:Y:S01]  /*11b0*/  IMAD.SHL.U32 R5, R8, 0x8, RZ ;  /* 0x0000000808057824 */ /* 0x000fe200078e00ff */
[----:B------:R-:W-:Y:S01]  /*11c0*/  LEA R2, R2, UR4, 0x1 ;  /* 0x0000000402027c11 */ /* 0x000fe2000f8e08ff */
[----:B------:R-:W-:Y:S01]  /*11d0*/  IMAD.IADD R4, R4, 0x1, R11 ;  /* 0x0000000104047824 */ /* 0x000fe200078e020b */
[----:B------:R-:W-:Y:S01]  /*11e0*/  SHF.R.S32.HI R218, RZ, 0x3, R9 ;  /* 0x00000003ffda7819 */ /* 0x000fe20000011409 */
[----:B------:R-:W-:Y:S01]  /*11f0*/  IMAD.IADD R0, R217, 0x1, -R0 ;  /* 0x00000001d9007824 */ /* 0x000fe200078e0a00 */
[----:B------:R1:W-:Y:S01]  /*1200*/  STL [R1+0x2a4], R5 ;  /* 0x0002a40501007387 */ /* 0x0003e20000100800 */
[----:B------:R-:W-:Y:S01]  /*1210*/  IMAD.SHL.U32 R197, R226, 0x8, RZ ;  /* 0x00000008e2c57824 */ /* 0x000fe200078e00ff */
[----:B------:R-:W-:Y:S01]  /*1220*/  SHF.R.S32.HI R219, RZ, 0x3, R219 ;  /* 0x00000003ffdb7819 */ /* 0x000fe200000114db */
[----:B------:R-:W-:Y:S01]  /*1230*/  IMAD R23, R0, 0x8, R10 ;  /* 0x0000000800177824 */ /* 0x000fe200078e020a */
[----:B0-----:R-:W-:Y:S01]  /*1240*/  LOP3.LUT R3, R220, 0x38, R18, 0xf8, !PT ;  /* 0x00000038dc037812 */ /* 0x001fe200078ef812 */
[----:B------:R1:W-:Y:S01]  /*1250*/  STL [R1+0x290], R2 ;  /* 0x0002900201007387 */ /* 0x0003e20000100800 */
[----:B------:R-:W-:Y:S01]  /*1260*/  LEA R0, R4, UR4, 0x1 ;  /* 0x0000000404007c11 */ /* 0x000fe2000f8e08ff */
[C---:B------:R-:W-:Y:S01]  /*1270*/  VIADD R200, R197.reuse, 0x40 ;  /* 0x00000040c5c87836 */ /* 0x040fe20000000000 */
[----:B------:R-:W-:Y:S01]  /*1280*/  LOP3.LUT R3, R222, R3, R221, 0xf6, !PT ;  /* 0x00000003de037212 */ /* 0x000fe200078ef6dd */
[----:B------:R-:W-:Y:S01]  /*1290*/  VIADD R201, R197, 0x80 ;  /* 0x00000080c5c97836 */ /* 0x000fe20000000000 */
[----:B------:R-:W-:Y:S01]  /*12a0*/  SHF.R.S32.HI R210, RZ, 0x1f, R197 ;  /* 0x0000001fffd27819 */ /* 0x000fe200000114c5 */
[----:B------:R1:W-:Y:S01]  /*12b0*/  STL [R1+0x288], R0 ;  /* 0x0002880001007387 */ /* 0x0003e20000100800 */
[----:B------:R-:W-:-:S02]  /*12c0*/  LEA R3, R3, UR4, 0x1 ;  /* 0x0000000403037c11 */ /* 0x000fc4000f8e08ff */
[----:B------:R-:W-:Y:S02]  /*12d0*/  SHF.R.S32.HI R209, RZ, 0x1f, R200 ;  /* 0x0000001fffd17819 */ /* 0x000fe400000114c8 */
[----:B------:R-:W-:Y:S01]  /*12e0*/  SHF.R.S32.HI R208, RZ, 0x1f, R201 ;  /* 0x0000001fffd07819 */ /* 0x000fe200000114c9 */
[----:B------:R1:W-:Y:S01]  /*12f0*/  STL [R1+0x28c], R3 ;  /* 0x00028c0301007387 */ /* 0x0003e20000100800 */
[----:B------:R-:W-:Y:S02]  /*1300*/  LEA R229, R13, UR4, 0x1 ;  /* 0x000000040de57c11 */ /* 0x000fe4000f8e08ff */
[----:B------:R-:W-:-:S07]  /*1310*/  LEA R228, R15, UR4, 0x1 ;  /* 0x000000040fe47c11 */ /* 0x000fce000f8e08ff */
.L_x_5040:
[----:B01--4-:R-:W0:Y:S01]  /*1320*/  LDC.64 R2, c[0x0][0xa28] ;  /* 0x00028a00ff027b82 */ /* 0x013e220000000a00 */
[----:B------:R-:W-:Y:S01]  /*1330*/  ULDC.64 UR6, c[0x0][0xa08] ;  /* 0x0002820000067ab9 */ /* 0x000fe20000000a00 */
[----:B------:R-:W-:Y:S01]  /*1340*/  IMAD.MOV.U32 R17, RZ, RZ, RZ ;  /* 0x000000ffff117224 */ /* 0x000fe200078e00ff */
[----:B------:R-:W-:Y:S01]  /*1350*/  ISETP.NE.U32.AND P3, PT, RZ, UR6, PT ;  /* 0x00000006ff007c0c */ /* 0x000fe2000bf65070 */
[----:B------:R-:W-:-:S03]  /*1360*/  IMAD.MOV.U32 R33, RZ, RZ, RZ ;  /* 0x000000ffff217224 */ /* 0x000fc600078e00ff */
[----:B------:R-:W-:Y:S01]  /*1370*/  ISETP.NE.AND.EX P3, PT, RZ, UR7, PT, P3 ;  /* 0x00000007ff007c0c */ /* 0x000fe2000bf65330 */
[----:B--2---:R-:W1:Y:S01]  /*1380*/  LDC.64 R4, c[0x0][0xa18] ;  /* 0x00028600ff047b82 */ /* 0x004e620000000a00 */
[----:B------:R-:W-:Y:S01]  /*1390*/  ULDC UR4, c[0x0][0x288] ;  /* 0x0000a20000047ab9 */ /* 0x000fe20000000800 */
[----:B------:R-:W-:Y:S01]  /*13a0*/  ULDC.64 UR6, c[0x0][0x418] ;  /* 0x0001060000067ab9 */ /* 0x000fe20000000a00 */
[----:B0-----:R-:W-:-:S04]  /*13b0*/  ISETP.NE.U32.AND P0, PT, R2, RZ, PT ;  /* 0x000000ff0200720c */ /* 0x001fc80003f05070 */
[----:B------:R-:W-:Y:S02]  /*13c0*/  ISETP.NE.AND.EX P0, PT, R3, RZ, PT, P0 ;  /* 0x000000ff0300720c */ /* 0x000fe40003f05300 */
[----:B-1----:R-:W-:-:S04]  /*13d0*/  ISETP.NE.U32.AND P1, PT, R4, RZ, PT ;  /* 0x000000ff0400720c */ /* 0x002fc80003f25070 */
[----:B------:R-:W-:Y:S02]  /*13e0*/  ISETP.NE.AND.EX P1, PT, R5, RZ, PT, P1 ;  /* 0x000000ff0500720c */ /* 0x000fe40003f25310 */
[----:B------:R-:W0:Y:S08]  /*13f0*/  LDC.64 R4, c[0x0][0xa08] ;  /* 0x00028200ff047b82 */ /* 0x000e300000000a00 */
[----:B------:R-:W1:Y:S08]  /*1400*/  @P0 LDC.64 R2, c[0x0][0xa28] ;  /* 0x00028a00ff020b82 */ /* 0x000e700000000a00 */
[----:B---3--:R-:W2:Y:S01]  /*1410*/  @P1 LDC.64 R6, c[0x0][0xa18] ;  /* 0x00028600ff061b82 */ /* 0x008ea20000000a00 */
[----:B------:R-:W-:Y:S01]  /*1420*/  IMAD.U32 R16, RZ, RZ, UR4 ;  /* 0x00000004ff107e24 */ /* 0x000fe2000f8e00ff */
[----:B------:R-:W-:Y:S01]  /*1430*/  UISETP.NE.U32.AND UP0, UPT, UR6, URZ, UPT ;  /* 0x0000003f0600728c */ /* 0x000fe2000bf05070 */
[----:B------:R-:W-:Y:S01]  /*1440*/  ULDC UR4, c[0x0][0x424] ;  /* 0x0001090000047ab9 */ /* 0x000fe20000000800 */
[----:B0-----:R-:W-:-:S05]  /*1450*/  IMAD.WIDE R8, R31, 0x4, R4 ;  /* 0x000000041f087825 */ /* 0x001fca00078e0204 */
[----:B------:R0:W5:Y:S01]  /*1460*/  @P3 LDG.E R33, desc[UR38][R8.64] ;  /* 0x0000002608213981 */ /* 0x000162000c1e1900 */
[----:B-1----:R-:W-:-:S05]  /*1470*/  @P0 IMAD.WIDE R2, R31, 0x4, R2 ;  /* 0x000000041f020825 */ /* 0x002fca00078e0202 */
[----:B------:R0:W5:Y:S01]  /*1480*/  @P0 LDG.E R17, desc[UR38][R2.64] ;  /* 0x0000002602110981 */ /* 0x000162000c1e1900 */
[----:B--2---:R-:W-:-:S05]  /*1490*/  @P1 IMAD.WIDE R4, R31, 0x4, R6 ;  /* 0x000000041f041825 */ /* 0x004fca00078e0206 */
[----:B------:R0:W5:Y:S01]  /*14a0*/  @P1 LDG.E R16, desc[UR38][R4.64] ;  /* 0x0000002604101981 */ /* 0x000162000c1e1900 */
[----:B------:R-:W1:Y:S01]  /*14b0*/  LDC R193, c[0x0][0x348] ;  /* 0x0000d200ffc17b82 */ /* 0x000e620000000800 */
[----:B------:R-:W-:-:S03]  /*14c0*/  UISETP.NE.AND.EX UP0, UPT, UR7, URZ, UPT, UP0 ;  /* 0x0000003f0700728c */ /* 0x000fc6000bf05300 */
[----:B------:R-:W-:Y:S01]  /*14d0*/  ULDC.64 UR6, c[0x0][0xa20] ;  /* 0x0002880000067ab9 */ /* 0x000fe20000000a00 */
[----:B------:R-:W-:Y:S01]  /*14e0*/  USEL UR4, UR4, 0x1, UP0 ;  /* 0x0000000104047887 */ /* 0x000fe20008000000 */
[----:B------:R-:W-:Y:S01]  /*14f0*/  ISETP.NE.U32.AND P2, PT, RZ, UR6, PT ;  /* 0x00000006ff007c0c */ /* 0x000fe2000bf45070 */
[----:B------:R-:W-:Y:S02]  /*1500*/  ULDC UR6, c[0x0][0x2f0] ;  /* 0x0000bc0000067ab9 */ /* 0x000fe40000000800 */
[----:B------:R-:W-:Y:S01]  /*1510*/  UIMAD UR4, UR4, UR6, URZ ;  /* 0x00000006040472a4 */ /* 0x000fe2000f8e023f */
[----:B------:R-:W-:Y:S01]  /*1520*/  ISETP.NE.AND.EX P2, PT, RZ, UR7, PT, P2 ;  /* 0x00000007ff007c0c */ /* 0x000fe2000bf45320 */
[----:B0-----:R-:W-:-:S12]  /*1530*/  @P1 BRA `(.L_x_4860) ;  /* 0x0000000000241947 */ /* 0x001fd80003800000 */
        /* <DEDUP_REMOVED lines=9> */
.L_x_4860:
[----:B------:R-:W-:Y:S02]  /*15d0*/  IMAD.U32 R30, RZ, RZ, UR4 ;  /* 0x00000004ff1e7e24 */ /* 0x000fe4000f8e00ff */
[----:B------:R-:W-:Y:S02]  /*15e0*/  IMAD.MOV.U32 R207, RZ, RZ, R31 ;  /* 0x000000ffffcf7224 */ /* 0x000fe400078e001f */
[----:B------:R-:W-:Y:S01]  /*15f0*/  IMAD.U32 R211, RZ, RZ, UR44 ;  /* 0x0000002cffd37e24 */ /* 0x000fe2000f8e00ff */
[----:B------:R-:W-:Y:S06]  /*1600*/  @!P2 BRA `(.L_x_4861) ;  /* 0x000000000010a947 */ /* 0x000fec0003800000 */
[----:B------:R-:W0:Y:S02]  /*1610*/  LDC.64 R2, c[0x0][0xa20] ;  /* 0x00028800ff027b82 */ /* 0x000e240000000a00 */
[----:B0-----:R-:W-:-:S05]  /*1620*/  IMAD.WIDE R2, R31, 0x4, R2 ;  /* 0x000000041f027825 */ /* 0x001fca00078e0202 */
[----:B------:R0:W5:Y:S01]  /*1630*/  LDG.E R30, desc[UR38][R2.64] ;  /* 0x00000026021e7981 */ /* 0x000162000c1e1900 */
[----:B------:R-:W-:Y:S05]  /*1640*/  BRA `(.L_x_4862) ;  /* 0x0000000000107947 */ /* 0x000fea0003800000 */
.L_x_4861:
[----:B------:R-:W-:Y:S05]  /*1650*/  @!P3 BRA `(.L_x_4862) ;  /* 0x00000000000cb947 */ /* 0x000fea0003800000 */
[----:B------:R-:W2:Y:S04]  /*1660*/  LDG.E R3, desc[UR38][R8.64] ;  /* 0x0000002608037981 */ /* 0x000ea8000c1e1900 */
[----:B------:R-:W2:Y:S02]  /*1670*/  LDG.E R30, desc[UR38][R8.64+0x4] ;  /* 0x00000426081e7981 */ /* 0x000ea4000c1e1900 */
[----:B--2---:R-:W-:-:S07]  /*1680*/  IMAD.IADD R30, R30, 0x1, -R3 ;  /* 0x000000011e1e7824 */ /* 0x004fce00078e0a03 */
.L_x_4862:
[----:B0-----:R-:W0:Y:S01]  /*1690*/  LDC.64 R2, c[0x0][0xa10] ;  /* 0x00028400ff027b82 */ /* 0x001e220000000a00 */
[----:B------:R-:W2:Y:S07]  /*16a0*/  LDL R25, [R1+0x2b4] ;  /* 0x0002b40001197983 */ /* 0x000eae0000100800 */
[----:B------:R-:W3:Y:S01]  /*16b0*/  LDC.64 R4, c[0x0][0xa30] ;  /* 0x00028c00ff047b82 */ /* 0x000ee20000000a00 */
[----:B------:R-:W4:Y:S07]  /*16c0*/  S2R R6, SR_TID.X ;  /* 0x0000000000067919 */ /* 0x000f2e0000002100 */
[----:B------:R-:W1:Y:S01]  /*16d0*/  S2UR UR4, SR_SWINHI ;  /* 0x00000000000479c3 */ /* 0x000e620000002f00 */
[----:B0-----:R-:W-:-:S07]  /*16e0*/  ISETP.NE.U32.AND P0, PT, R2, RZ, PT ;  /* 0x000000ff0200720c */ /* 0x001fce0003f05070 */
[----:B------:R-:W0:Y:S01]  /*16f0*/  LDC.64 R14, c[0x0][0x9e0] ;  /* 0x00027800ff0e7b82 */ /* 0x000e220000000a00 */
[----:B------:R-:W-:Y:S02]  /*1700*/  ISETP.NE.AND.EX P0, PT, R3, RZ, PT, P0 ;  /* 0x000000ff0300720c */ /* 0x000fe40003f05300 */
[----:B---3--:R-:W-:-:S05]  /*1710*/  ISETP.NE.U32.AND P1, PT, R4, RZ, PT ;  /* 0x000000ff0400720c */ /* 0x008fca0003f25070 */
[----:B------:R-:W3:Y:S01]  /*1720*/  LDC R2, c[0x0][0x448] ;  /* 0x00011200ff027b82 */ /* 0x000ee20000000800 */
[----:B------:R-:W-:-:S07]  /*1730*/  ISETP.NE.AND.EX P1, PT, R5, RZ, PT, P1 ;  /* 0x000000ff0500720c */ /* 0x000fce0003f25310 */
[----:B------:R-:W1:Y:S08]  /*1740*/  @P0 LDC.64 R8, c[0x0][0xa10] ;  /* 0x00028400ff080b82 */ /* 0x000e700000000a00 */
[----:B------:R-:W4:Y:S01]  /*1750*/  @P1 LDC.64 R10, c[0x0][0xa30] ;  /* 0x00028c00ff0a1b82 */ /* 0x000f220000000a00 */
[----:B-1----:R-:W-:-:S05]  /*1760*/  @P0 IMAD.WIDE R8, R31, 0x4, R8 ;  /* 0x000000041f080825 */ /* 0x002fca00078e0208 */
[----:B------:R-:W2:Y:S01]  /*1770*/  @P0 LDG.E R0, desc[UR38][R8.64] ;  /* 0x0000002608000981 */ /* 0x000ea2000c1e1900 */
[----:B----4-:R-:W-:-:S03]  /*1780*/  @P1 IMAD.WIDE R10, R31, 0x4, R10 ;  /* 0x000000041f0a1825 */ /* 0x010fc600078e020a */
[----:B------:R-:W4:Y:S04]  /*1790*/  @P0 LDG.E R21, desc[UR38][R8.64+0x4] ;  /* 0x0000042608150981 */ /* 0x000f28000c1e1900 */
[----:B------:R1:W4:Y:S01]  /*17a0*/  @P1 LDG.E R20, desc[UR38][R10.64] ;  /* 0x000000260a141981 */ /* 0x000322000c1e1900 */
[----:B---3--:R-:W-:Y:S01]  /*17b0*/  ISETP.NE.AND P2, PT, R2, 0x1, PT ;  /* 0x000000010200780c */ /* 0x008fe20003f45270 */
[----:B------:R-:W-:Y:S01]  /*17c0*/  UMOV UR36, UR41 ;  /* 0x0000002900247c82 */ /* 0x000fe20008000000 */
[----:B------:R-:W-:Y:S01]  /*17d0*/  UMOV UR37, UR4 ;  /* 0x0000000400257c82 */ /* 0x000fe20008000000 */
[----:B------:R-:W-:Y:S02]  /*17e0*/  UIADD3 UR4, UP0, UR36, 0x30890, URZ ;  /* 0x0003089024047890 */ /* 0x000fe4000ff1e03f */
[----:B------:R-:W-:Y:S01]  /*17f0*/  UIADD3 UR7, UP1, UR36, 0x308a0, URZ ;  /* 0x000308a024077890 */ /* 0x000fe2000ff3e03f */
[----:B------:R-:W-:-:S07]  /*1800*/  LOP3.LUT R6, R6, 0x7f, RZ, 0xc0, !PT ;  /* 0x0000007f06067812 */ /* 0x000fce00078ec0ff */
[----:B------:R-:W3:Y:S01]  /*1810*/  @P2 LDC R24, c[0x0][0x44c] ;  /* 0x00011300ff182b82 */ /* 0x000ee20000000800 */
[----:B------:R-:W-:Y:S01]  /*1820*/  UIADD3.X UR8, URZ, UR37, URZ, UP1, !UPT ;  /* 0x000000253f087290 */ /* 0x000fe20008ffe43f */
[----:B------:R-:W-:-:S06]  /*1830*/  ISETP.NE.AND P3, PT, R6, RZ, PT ;  /* 0x000000ff0600720c */ /* 0x000fcc0003f65270 */
[----:B------:R-:W0:Y:S01]  /*1840*/  @P2 LDC R13, c[0x0][0x450] ;  /* 0x00011400ff0d2b82 */ /* 0x000e220000000800 */
[----:B------:R-:W-:Y:S01]  /*1850*/  IMAD.MOV.U32 R5, RZ, RZ, 0x100 ;  /* 0x00000100ff057424 */ /* 0x000fe200078e00ff */
[----:B------:R-:W-:Y:S01]  /*1860*/  SEL R4, RZ, 0x1, P3 ;  /* 0x00000001ff047807 */ /* 0x000fe20001800000 */
[----:B------:R-:W-:Y:S01]  /*1870*/  IMAD.MOV.U32 R6, RZ, RZ, 0x1 ;  /* 0x00000001ff067424 */ /* 0x000fe200078e00ff */
[----:B------:R-:W-:Y:S01]  /*1880*/  USHF.L.U32 UR60, UR5, 0x7, URZ ;  /* 0x00000007053c7899 */ /* 0x000fe2000800063f */
[----:B------:R-:W-:Y:S02]  /*1890*/  IMAD.MOV.U32 R7, RZ, RZ, RZ ;  /* 0x000000ffff077224 */ /* 0x000fe400078e00ff */
[----:B-1----:R-:W-:Y:S02]  /*18a0*/  IMAD.U32 R10, RZ, RZ, UR4 ;  /* 0x00000004ff0a7e24 */ /* 0x002fe4000f8e00ff */
[----:B------:R-:W-:Y:S02]  /*18b0*/  IMAD.U32 R8, RZ, RZ, UR7 ;  /* 0x00000007ff087e24 */ /* 0x000fe4000f8e00ff */
[----:B------:R-:W-:Y:S01]  /*18c0*/  IMAD.U32 R9, RZ, RZ, UR8 ;  /* 0x00000008ff097e24 */ /* 0x000fe2000f8e00ff */
[----:B------:R-:W-:Y:S01]  /*18d0*/  UIADD3 UR4, UR60, 0x7f, URZ ;  /* 0x0000007f3c047890 */ /* 0x000fe2000fffe03f */
[----:B------:R-:W-:Y:S01]  /*18e0*/  IMAD.MOV.U32 R2, RZ, RZ, 0x9000 ;  /* 0x00009000ff027424 */ /* 0x000fe200078e00ff */
[----:B------:R-:W-:Y:S01]  /*18f0*/  STL.128 [R1+0x20], R4 ;  /* 0x0000200401007387 */ /* 0x000fe20000100c00 */
[----:B-----5:R-:W-:-:S03]  /*1900*/  IMAD.IADD R12, R30, 0x1, -R17 ;  /* 0x000000011e0c7824 */ /* 0x020fc600078e0a11 */
[----:B------:R-:W-:Y:S01]  /*1910*/  STL.64 [R1+0x10], R8 ;  /* 0x0000100801007387 */ /* 0x000fe20000100a00 */
[----:B------:R-:W-:-:S03]  /*1920*/  R2UR UR45, R30 ;  /* 0x000000001e2d72ca */ /* 0x000fc600000e0000 */
[----:B------:R-:W-:Y:S04]  /*1930*/  STL.64 [R1+0x30], R8 ;  /* 0x0000300801007387 */ /* 0x000fe80000100a00 */
[----:B------:R-:W-:Y:S01]  /*1940*/  STL.64 [R1], RZ ;  /* 0x000000ff01007387 */ /* 0x000fe20000100a00 */
[----:B--2---:R-:W-:-:S13]  /*1950*/  R2UR UR6, R25 ;  /* 0x00000000190672ca */ /* 0x004fda00000e0000 */
[----:B------:R-:W-:Y:S01]  /*1960*/  IMAD.U32 R3, RZ, RZ, UR6 ;  /* 0x00000006ff037e24 */ /* 0x000fe2000f8e00ff */
[----:B------:R-:W-:-:S06]  /*1970*/  UIADD3.X UR6, URZ, UR37, URZ, UP0, !UPT ;  /* 0x000000253f067290 */ /* 0x000fcc00087fe43f */
[----:B------:R-:W-:Y:S01]  /*1980*/  IMAD.U32 R11, RZ, RZ, UR6 ;  /* 0x00000006ff0b7e24 */ /* 0x000fe2000f8e00ff */
[----:B------:R3:W-:Y:S04]  /*1990*/  STL.64 [R1+0x18], R2 ;  /* 0x0000180201007387 */ /* 0x0007e80000100a00 */
[----:B------:R1:W-:Y:S01]  /*19a0*/  STL.64 [R1+0x8], R10 ;  /* 0x0000080a01007387 */ /* 0x0003e20000100a00 */
[----:B---3--:R-:W-:-:S04]  /*19b0*/  @P2 IMAD.HI.U32 R2, R24, UR4, RZ ;  /* 0x0000000418022c27 */ /* 0x008fc8000f8e00ff */
[----:B------:R-:W-:Y:S01]  /*19c0*/  IMAD.U32 R3, RZ, RZ, UR4 ;  /* 0x00000004ff037e24 */ /* 0x000fe2000f8e00ff */
[----:B0-----:R-:W-:Y:S01]  /*19d0*/  @P2 SHF.R.U32.HI R3, RZ, R13, R2 ;  /* 0x0000000dff032219 */ /* 0x001fe20000011602 */
[----:B----4-:R-:W-:-:S04]  /*19e0*/  @P0 IMAD.IADD R193, R21, 0x1, -R0 ;  /* 0x0000000115c10824 */ /* 0x010fc800078e0a00 */
[----:B------:R-:W-:Y:S01]  /*19f0*/  IMAD.IADD R17, R12, 0x1, R193 ;  /* 0x000000010c117824 */ /* 0x000fe200078e02c1 */
[----:B------:R-:W-:Y:S02]  /*1a00*/  @P1 R2UR UR45, R20 ;  /* 0x00000000142d12ca */ /* 0x000fe400000e0000 */
[----:B------:R-:W-:Y:S01]  /*1a10*/  ISETP.GE.AND P1, PT, R15, 0x1, PT ;  /* 0x000000010f00780c */ /* 0x000fe20003f26270 */
[C---:B------:R-:W-:Y:S01]  /*1a20*/  VIADD R0, R17.reuse, 0x5f ;  /* 0x0000005f11007836 */ /* 0x040fe20000000000 */
[----:B------:R-:W-:-:S03]  /*1a30*/  IADD3 R2, R17, 0x1, -R16 ;  /* 0x0000000111027810 */ /* 0x000fc60007ffe810 */
[----:B------:R-:W-:-:S04]  /*1a40*/  IMAD.HI R0, R0, 0x2aaaaaab, RZ ;  /* 0x2aaaaaab00007827 */ /* 0x000fc800078e02ff */
[----:B------:R-:W-:Y:S01]  /*1a50*/  IMAD.IADD R3, R2, 0x1, R3 ;  /* 0x0000000102037824 */ /* 0x000fe200078e0203 */
[----:B------:R-:W-:-:S03]  /*1a60*/  SHF.R.U32.HI R73, RZ, 0x1f, R0 ;  /* 0x0000001fff497819 */ /* 0x000fc60000011600 */
[----:B------:R-:W-:Y:S01]  /*1a70*/  IMAD.IADD R14, R3, 0x1, R14 ;  /* 0x00000001030e7824 */ /* 0x000fe200078e020e */
[----:B------:R-:W-:Y:S01]  /*1a80*/  LEA.HI.SX32 R73, R0, R73, 0x1c ;  /* 0x0000004900497211 */ /* 0x000fe200078fe2ff */
[----:B-1----:R-:W-:Y:S06]  /*1a90*/  @!P1 BRA `(.L_x_4863) ;  /* 0x0000000000409947 */ /* 0x002fec0003800000 */
        /* <DEDUP_REMOVED lines=10> */
.L_x_4864:
[----:B------:R-:W-:-:S13]  /*1b40*/  ISETP.NE.AND P0, PT, R15, 0x1, PT ;  /* 0x000000010f00780c */ /* 0x000fda0003f05270 */
[----:B------:R-:W0:Y:S02]  /*1b50*/  @P0 LDC.64 R4, c[0x0][0x9e8] ;  /* 0x00027a00ff040b82 */ /* 0x000e240000000a00 */
[----:B0-----:R-:W-:-:S05]  /*1b60*/  @P0 IMAD.HI.U32 R4, R0, R4, RZ ;  /* 0x0000000400040227 */ /* 0x001fca00078e00ff */
[----:B------:R-:W-:-:S07]  /*1b70*/  @P0 SHF.R.U32.HI R0, RZ, R5, R4 ;  /* 0x00000005ff000219 */ /* 0x000fce0000011604 */
.L_x_4865:
[----:B------:R-:W-:-:S05]  /*1b80*/  IMAD R3, R0, R15, R15 ;  /* 0x0000000f00037224 */ /* 0x000fca00078e020f */
[----:B------:R-:W-:-:S07]  /*1b90*/  VIMNMX R14, R14, R3, PT ;  /* 0x000000030e0e7248 */ /* 0x000fce0003fe0100 */
.L_x_4863:
[----:B------:R-:W0:Y:S01]  /*1ba0*/  @P2 LDC R0, c[0x0][0x44c] ;  /* 0x00011300ff002b82 */ /* 0x000e220000000800 */
[----:B------:R-:W-:Y:S02]  /*1bb0*/  IMAD.U32 R3, RZ, RZ, UR60 ;  /* 0x0000003cff037e24 */ /* 0x000fe4000f8e00ff */
[----:B------:R-:W-:-:S05]  /*1bc0*/  IMAD.IADD R72, R17, 0x1, -R16 ;  /* 0x0000000111487824 */ /* 0x000fca00078e0a10 */
[----:B------:R-:W1:Y:S08]  /*1bd0*/  @P2 LDC R5, c[0x0][0x450] ;  /* 0x00011400ff052b82 */ /* 0x000e700000000800 */
[----:B------:R-:W2:Y:S01]  /*1be0*/  LDC R4, c[0x0][0x9dc] ;  /* 0x00027700ff047b82 */ /* 0x000ea20000000800 */
[----:B0-----:R-:W-:-:S05]  /*1bf0*/  @P2 IMAD.HI.U32 R0, R0, UR60, RZ ;  /* 0x0000003c00002c27 */ /* 0x001fca000f8e00ff */
[----:B-1----:R-:W-:-:S05]  /*1c00*/  @P2 SHF.R.U32.HI R3, RZ, R5, R0 ;  /* 0x00000005ff032219 */ /* 0x002fca0000011600 */
[----:B------:R-:W-:-:S04]  /*1c10*/  IMAD.IADD R3, R72, 0x1, R3 ;  /* 0x0000000148037824 */ /* 0x000fc800078e0203 */
[----:B--2---:R-:W-:Y:S01]  /*1c20*/  IMAD.IADD R0, R3, 0x1, -R4 ;  /* 0x0000000103007824 */ /* 0x004fe200078e0a04 */
        /* <DEDUP_REMOVED lines=10> */
.L_x_4867:
[----:B------:R-:W-:-:S13]  /*1cd0*/  ISETP.NE.AND P0, PT, R15, 0x1, PT ;  /* 0x000000010f00780c */ /* 0x000fda0003f05270 */
[----:B------:R-:W0:Y:S02]  /*1ce0*/  @P0 LDC.64 R4, c[0x0][0x9e8] ;  /* 0x00027a00ff040b82 */ /* 0x000e240000000a00 */
[----:B0-----:R-:W-:-:S05]  /*1cf0*/  @P0 IMAD.HI.U32 R4, R3, R4, RZ ;  /* 0x0000000403040227 */ /* 0x001fca00078e00ff */
[----:B------:R-:W-:-:S07]  /*1d00*/  @P0 SHF.R.U32.HI R3, RZ, R5, R4 ;  /* 0x00000005ff030219 */ /* 0x000fce0000011604 */
.L_x_4868:
[----:B------:R-:W-:-:S05]  /*1d10*/  IMAD R3, R3, R15, RZ ;  /* 0x0000000f03037224 */ /* 0x000fca00078e02ff */
[----:B------:R-:W-:-:S07]  /*1d20*/  VIMNMX R0, R0, R3, !PT ;  /* 0x0000000300007248 */ /* 0x000fce0007fe0100 */
.L_x_4866:
[----:B------:R-:W-:Y:S01]  /*1d30*/  VIADD R14, R14, 0x5f ;  /* 0x0000005f0e0e7836 */ /* 0x000fe20000000000 */
[----:B------:R-:W-:Y:S01]  /*1d40*/  R2UR UR4, R25 ;  /* 0x00000000190472ca */ /* 0x000fe200000e0000 */
[----:B------:R-:W-:Y:S01]  /*1d50*/  IMAD.HI R0, R0, 0x2aaaaaab, RZ ;  /* 0x2aaaaaab00007827 */ /* 0x000fe200078e02ff */
[----:B------:R-:W-:-:S03]  /*1d60*/  PLOP3.LUT P1, PT, PT, PT, PT, 0x80, 0x0 ;  /* 0x000000000000781c */ /* 0x000fc60003f2f070 */
[----:B------:R-:W-:Y:S01]  /*1d70*/  IMAD.HI R14, R14, 0x2aaaaaab, RZ ;  /* 0x2aaaaaab0e0e7827 */ /* 0x000fe200078e02ff */
[----:B------:R-:W-:-:S03]  /*1d80*/  SHF.R.U32.HI R5, RZ, 0x1f, R0 ;  /* 0x0000001fff057819 */ /* 0x000fc60000011600 */
[C---:B------:R-:W-:Y:S01]  /*1d90*/  VIADD R26, R198.reuse, 0x30 ;  /* 0x00000030c61a7836 */ /* 0x040fe20000000000 */
[----:B------:R-:W-:Y:S01]  /*1da0*/  SHF.R.U32.HI R3, RZ, 0x1f, R14 ;  /* 0x0000001fff037819 */ /* 0x000fe2000001160e */
[----:B------:R-:W-:Y:S01]  /*1db0*/  VIADD R27, R198, 0x10 ;  /* 0x00000010c61b7836 */ /* 0x000fe20000000000 */
[----:B------:R-:W-:Y:S01]  /*1dc0*/  LEA.HI.SX32 R5, R0, R5, 0x1c ;  /* 0x0000000500057211 */ /* 0x000fe200078fe2ff */
[----:B------:R-:W-:Y:S01]  /*1dd0*/  ULOP3.LUT UR46, UR4, 0x1, URZ, 0xfc, !UPT ;  /* 0x00000001042e7892 */ /* 0x000fe2000f8efc3f */
[----:B------:R-:W-:Y:S02]  /*1de0*/  LEA.HI.SX32 R14, R14, R3, 0x1c ;  /* 0x000000030e0e7211 */ /* 0x000fe400078fe2ff */
[----:B------:R-:W-:Y:S02]  /*1df0*/  VIMNMX R5, RZ, R5, !PT ;  /* 0x00000005ff057248 */ /* 0x000fe40007fe0100 */
[----:B------:R-:W-:-:S03]  /*1e00*/  VIMNMX R3, R73, R14, PT ;  /* 0x0000000e49037248 */ /* 0x000fc60003fe0100 */
[--C-:B------:R-:W-:Y:S02]  /*1e10*/  IMAD R5, R5, 0x60, -R12.reuse ;  /* 0x0000006005057824 */ /* 0x100fe400078e0a0c */
[----:B------:R-:W-:-:S03]  /*1e20*/  IMAD R12, R3, 0x60, -R12 ;  /* 0x00000060030c7824 */ /* 0x000fc600078e0a0c */
[----:B------:R-:W-:Y:S02]  /*1e30*/  VIMNMX R5, RZ, R5, !PT ;  /* 0x00000005ff057248 */ /* 0x000fe40007fe0100 */
[----:B------:R-:W-:-:S03]  /*1e40*/  VIMNMX R12, R12, R193, PT ;  /* 0x000000c10c0c7248 */ /* 0x000fc60003fe0100 */
[----:B------:R-:W-:Y:S01]  /*1e50*/  IMAD.WIDE.U32 R74, R5, -0x55555555, RZ ;  /* 0xaaaaaaab054a7825 */ /* 0x000fe200078e00ff */
[----:B------:R-:W-:-:S04]  /*1e60*/  ISETP.GT.AND P0, PT, R12, R5, PT ;  /* 0x000000050c00720c */ /* 0x000fc80003f04270 */
[----:B------:R-:W-:-:S05]  /*1e70*/  SHF.R.U32.HI R74, RZ, 0x6, R75 ;  /* 0x00000006ff4a7819 */ /* 0x000fca000001164b */
[----:B------:R-:W-:-:S04]  /*1e80*/  IMAD.MOV.U32 R24, RZ, RZ, R74 ;  /* 0x000000ffff187224 */ /* 0x000fc800078e004a */
[----:B------:R-:W-:-:S04]  /*1e90*/  @P0 VIADD R0, R12, 0x5f ;  /* 0x0000005f0c000836 */ /* 0x000fc80000000000 */
[----:B------:R-:W-:-:S05]  /*1ea0*/  @P0 IMAD.HI R0, R0, 0x2aaaaaab, RZ ;  /* 0x2aaaaaab00000827 */ /* 0x000fca00078e02ff */
[----:B------:R-:W-:-:S04]  /*1eb0*/  @P0 SHF.R.U32.HI R3, RZ, 0x1f, R0 ;  /* 0x0000001fff030819 */ /* 0x000fc80000011600 */
[----:B------:R-:W-:-:S04]  /*1ec0*/  @P0 LEA.HI.SX32 R24, R0, R3, 0x1c ;  /* 0x0000000300180211 */ /* 0x000fc800078fe2ff */
[----:B------:R-:W-:-:S13]  /*1ed0*/  ISETP.GT.AND P0, PT, R24, R74, PT ;  /* 0x0000004a1800720c */ /* 0x000fda0003f04270 */
[----:B------:R-:W-:Y:S05]  /*1ee0*/  @!P0 BRA `(.L_x_4869) ;  /* 0x0000002400c08947 */ /* 0x000fea0003800000 */
[----:B------:R-:W-:-:S04]  /*1ef0*/  UIADD3 UR4, UR41, 0x1e400, URZ ;  /* 0x0001e40029047890 */ /* 0x000fc8000fffe03f */
        /* <DEDUP_REMOVED lines=19> */
.L_x_4870:
[----:B------:R-:W2:Y:S04]  /*2030*/  LDL R32, [R1+0x280] ;  /* 0x0002800001207983 */ /* 0x000ea80000100800 */
[----:B------:R-:W3:Y:S01]  /*2040*/  LDL R34, [R1+0x284] ;  /* 0x0002840001227983 */ /* 0x000ee20000100800 */
[----:B------:R-:W-:-:S04]  /*2050*/  UIADD3 UR4, UP0, UR36, 0x1e400, URZ ;  /* 0x0001e40024047890 */ /* 0x000fc8000ff1e03f */
[----:B------:R-:W-:Y:S01]  /*2060*/  UIADD3.X UR5, URZ, UR37, URZ, UP0, !UPT ;  /* 0x000000253f057290 */ /* 0x000fe200087fe43f */
[----:B------:R-:W-:Y:S02]  /*2070*/  IMAD.U32 R25, RZ, RZ, UR41 ;  /* 0x00000029ff197e24 */ /* 0x000fe4000f8e00ff */
[----:B------:R-:W-:-:S03]  /*2080*/  IMAD.U32 R4, RZ, RZ, UR4 ;  /* 0x00000004ff047e24 */ /* 0x000fc6000f8e00ff */
[----:B------:R-:W-:Y:S02]  /*2090*/  IMAD.U32 R5, RZ, RZ, UR5 ;  /* 0x00000005ff057e24 */ /* 0x000fe4000f8e00ff */
[----:B------:R-:W-:-:S03]  /*20a0*/  VIADD R25, R25, 0x400 ;  /* 0x0000040019197836 */ /* 0x000fc60000000000 */
[----:B------:R0:W-:Y:S02]  /*20b0*/  STL.64 [R1+0x38], R4 ;  /* 0x0000380401007387 */ /* 0x0001e40000100a00 */
[----:B------:R-:W-:Y:S02]  /*20c0*/  LOP3.LUT P0, RZ, R25, 0x3ff, RZ, 0xc0, !PT ;  /* 0x000003ff19ff7812 */ /* 0x000fe4000780c0ff */
[----:B--2---:R-:W-:Y:S02]  /*20d0*/  R2UR UR7, R32 ;  /* 0x00000000200772ca */ /* 0x004fe400000e0000 */
[----:B---3--:R-:W-:-:S11]  /*20e0*/  R2UR UR6, R34 ;  /* 0x00000000220672ca */ /* 0x008fd600000e0000 */
[----:B------:R-:W-:-:S05]  /*20f0*/  IMAD.U32 R28, RZ, RZ, UR7 ;  /* 0x00000007ff1c7e24 */ /* 0x000fca000f8e00ff */
[----:B------:R-:W-:-:S05]  /*2100*/  IADD3 R28, P1, R28, 0x38, RZ ;  /* 0x000000381c1c7810 */ /* 0x000fca0007f3e0ff */
[----:B------:R-:W-:Y:S01]  /*2110*/  IMAD.X R29, RZ, RZ, UR6, P1 ;  /* 0x00000006ff1d7e24 */ /* 0x000fe200088e06ff */
[----:B0-----:R-:W-:Y:S07]  /*2120*/  @!P0 BRA `(.L_x_4871) ;  /* 0x0000000000408947 */ /* 0x001fee0003800000 */
        /* <DEDUP_REMOVED lines=16> */
.L_x_4871:
[----:B------:R-:W0:Y:S01]  /*2230*/  LDC.64 R4, c[0x0][0x9f8] ;  /* 0x00027e00ff047b82 */ /* 0x000e220000000a00 */
[----:B------:R-:W-:Y:S01]  /*2240*/  IMAD.MOV.U32 R35, RZ, RZ, R31 ;  /* 0x000000ffff237224 */ /* 0x000fe200078e001f */
[----:B------:R-:W2:Y:S01]  /*2250*/  LDL.64 R20, [R1+0x38] ;  /* 0x0000380001147983 */ /* 0x000ea20000100a00 */
[----:B------:R-:W-:Y:S01]  /*2260*/  R2UR UR22, R32 ;  /* 0x00000000201672ca */ /* 0x000fe200000e0000 */
[----:B------:R-:W-:Y:S01]  /*2270*/  ULDC.64 UR16, c[0x0][0x3f8] ;  /* 0x0000fe0000107ab9 */ /* 0x000fe20000000a00 */
[----:B------:R-:W-:Y:S01]  /*2280*/  R2UR UR23, R34 ;  /* 0x00000000221772ca */ /* 0x000fe200000e0000 */
[----:B------:R-:W-:Y:S01]  /*2290*/  ULDC.64 UR14, c[0x0][0x408] ;  /* 0x00010200000e7ab9 */ /* 0x000fe20000000a00 */
[----:B------:R-:W-:Y:S01]  /*22a0*/  USHF.R.S32.HI UR10, URZ, 0x1f, UR45 ;  /* 0x0000001f3f0a7899 */ /* 0x000fe2000801142d */
[----:B------:R-:W-:Y:S01]  /*22b0*/  ULDC.64 UR8, c[0x0][0x3e8] ;  /* 0x0000fa0000087ab9 */ /* 0x000fe20000000a00 */
[----:B0-----:R-:W-:-:S04]  /*22c0*/  ISETP.NE.U32.AND P0, PT, R4, RZ, PT ;  /* 0x000000ff0400720c */ /* 0x001fc80003f05070 */
[----:B------:R-:W-:-:S13]  /*22d0*/  ISETP.NE.AND.EX P0, PT, R5, RZ, PT, P0 ;  /* 0x000000ff0500720c */ /* 0x000fda0003f05300 */
[----:B------:R-:W0:Y:S02]  /*22e0*/  @P0 LDC.64 R4, c[0x0][0x9f8] ;  /* 0x00027e00ff040b82 */ /* 0x000e240000000a00 */
[----:B0-----:R-:W-:-:S05]  /*22f0*/  @P0 IMAD.WIDE R4, R31, 0x4, R4 ;  /* 0x000000041f040825 */ /* 0x001fca00078e0204 */
[----:B------:R0:W3:Y:S01]  /*2300*/  @P0 LDG.E R35, desc[UR38][R4.64] ;  /* 0x0000002604230981 */ /* 0x0000e2000c1e1900 */
[----:B------:R-:W-:Y:S01]  /*2310*/  UIADD3 UR5, UP2, UR22, 0x140, URZ ;  /* 0x0000014016057890 */ /* 0x000fe2000ff5e03f */
[----:B------:R-:W-:Y:S01]  /*2320*/  IMAD.MOV.U32 R3, RZ, RZ, 0x1 ;  /* 0x00000001ff037424 */ /* 0x000fe200078e00ff */
[----:B------:R-:W-:Y:S01]  /*2330*/  UIADD3 UR19, UP1, UR22, 0x210, URZ ;  /* 0x0000021016137890 */ /* 0x000fe2000ff3e03f */
[----:B------:R-:W-:Y:S01]  /*2340*/  IMAD.IADD R0, R33, 0x1, R30 ;  /* 0x0000000121007824 */ /* 0x000fe200078e021e */
[----:B------:R-:W-:Y:S01]  /*2350*/  UIADD3.X UR18, URZ, UR23, URZ, UP2, !UPT ;  /* 0x000000173f127290 */ /* 0x000fe200097fe43f */
[----:B------:R-:W-:Y:S01]  /*2360*/  STL.128 [R1+0x100], RZ ;  /* 0x000100ff01007387 */ /* 0x000fe20000100c00 */
[----:B------:R-:W-:Y:S02]  /*2370*/  UIADD3 UR11, UP3, UR22, 0x40, URZ ;  /* 0x00000040160b7890 */ /* 0x000fe4000ff7e03f */
[----:B------:R-:W-:Y:S01]  /*2380*/  UIADD3 UR4, UP5, UR22, 0x68, URZ ;  /* 0x0000006816047890 */ /* 0x000fe2000ffbe03f */
[----:B------:R-:W-:Y:S01]  /*2390*/  IMAD.U32 R6, RZ, RZ, UR5 ;  /* 0x00000005ff067e24 */ /* 0x000fe2000f8e00ff */
[----:B------:R-:W-:Y:S01]  /*23a0*/  UIADD3.X UR20, URZ, UR23, URZ, UP1, !UPT ;  /* 0x000000173f147290 */ /* 0x000fe20008ffe43f */
[----:B------:R-:W-:Y:S01]  /*23b0*/  IMAD.U32 R7, RZ, RZ, UR18 ;  /* 0x00000012ff077e24 */ /* 0x000fe2000f8e00ff */
[----:B------:R-:W-:Y:S01]  /*23c0*/  UIADD3.X UR18, URZ, UR23, URZ, UP3, !UPT ;  /* 0x000000173f127290 */ /* 0x000fe20009ffe43f */
[----:B0-----:R-:W-:Y:S01]  /*23d0*/  IMAD.U32 R4, RZ, RZ, UR19 ;  /* 0x00000013ff047e24 */ /* 0x001fe2000f8e00ff */
[----:B------:R-:W-:Y:S01]  /*23e0*/  UIADD3.X UR5, URZ, UR23, URZ, UP5, !UPT ;  /* 0x000000173f057290 */ /* 0x000fe2000affe43f */
[----:B------:R-:W0:Y:S01]  /*23f0*/  S2R R36, SR_TID.X ;  /* 0x0000000000247919 */ /* 0x000e220000002100 */
[----:B------:R-:W-:Y:S01]  /*2400*/  IMAD.U32 R5, RZ, RZ, UR20 ;  /* 0x00000014ff057e24 */ /* 0x000fe2000f8e00ff */
[----:B------:R-:W-:Y:S01]  /*2410*/  UIADD3 UR21, UP0, UR22, 0x220, URZ ;  /* 0x0000022016157890 */ /* 0x000fe2000ff1e03f */
[----:B------:R-:W-:Y:S01]  /*2420*/  IMAD.U32 R8, RZ, RZ, UR11 ;  /* 0x0000000bff087e24 */ /* 0x000fe2000f8e00ff */
[----:B------:R-:W-:Y:S01]  /*2430*/  UIMAD.WIDE.U32 UR12, UR16, 0x60, URZ ;  /* 0x00000060100c78a5 */ /* 0x000fe2000f8e003f */
[----:B------:R-:W-:Y:S01]  /*2440*/  IMAD.U32 R10, RZ, RZ, UR4 ;  /* 0x00000004ff0a7e24 */ /* 0x000fe2000f8e00ff */
[----:B------:R-:W-:Y:S01]  /*2450*/  UIMAD UR4, UR17, 0x60, URZ ;  /* 0x00000060110478a4 */ /* 0x000fe2000f8e023f */
[----:B------:R-:W-:Y:S01]  /*2460*/  IMAD.U32 R9, RZ, RZ, UR18 ;  /* 0x00000012ff097e24 */ /* 0x000fe2000f8e00ff */
[----:B------:R-:W-:Y:S01]  /*2470*/  UIADD3 UR7, UP4, UR22, 0x60, URZ ;  /* 0x0000006016077890 */ /* 0x000fe2000ff9e03f */
[----:B------:R-:W-:Y:S01]  /*2480*/  IMAD.U32 R11, RZ, RZ, UR5 ;  /* 0x00000005ff0b7e24 */ /* 0x000fe2000f8e00ff */
[----:B------:R1:W-:Y:S01]  /*2490*/  STL.128 [R1+0x240], R4 ;  /* 0x0002400401007387 */ /* 0x0003e20000100c00 */
[----:B------:R-:W-:-:S03]  /*24a0*/  UIADD3.X UR19, URZ, UR23, URZ, UP0, !UPT ;  /* 0x000000173f137290 */ /* 0x000fc600087fe43f */
[----:B------:R-:W-:Y:S01]  /*24b0*/  STL.128 [R1+0xc0], RZ ;  /* 0x0000c0ff01007387 */ /* 0x000fe20000100c00 */
[----:B------:R-:W-:Y:S01]  /*24c0*/  UIADD3 UR4, UR13, UR4, URZ ;  /* 0x000000040d047290 */ /* 0x000fe2000fffe03f */
[----:B------:R-:W-:Y:S01]  /*24d0*/  SHF.R.S32.HI R199, RZ, 0x1f, R198 ;  /* 0x0000001fffc77819 */ /* 0x000fe200000114c6 */
[----:B------:R-:W-:Y:S01]  /*24e0*/  UIMAD UR6, UR10, UR16, URZ ;  /* 0x000000100a0672a4 */ /* 0x000fe2000f8e023f */
[----:B------:R4:W-:Y:S01]  /*24f0*/  STL.U8 [R1+0x140], R3 ;  /* 0x0001400301007387 */ /* 0x0009e20000100000 */
[----:B------:R-:W-:Y:S01]  /*2500*/  UIADD3.X UR5, URZ, UR23, URZ, UP4, !UPT ;  /* 0x000000173f057290 */ /* 0x000fe2000a7fe43f */
[----:B------:R-:W-:Y:S02]  /*2510*/  IMAD.U32 R12, RZ, RZ, UR19 ;  /* 0x00000013ff0c7e24 */ /* 0x000fe4000f8e00ff */
[----:B------:R-:W-:Y:S04]  /*2520*/  STL.128 [R1+0x120], RZ ;  /* 0x000120ff01007387 */ /* 0x000fe80000100c00 */
[----:B------:R-:W-:Y:S01]  /*2530*/  STL.128 [R1+0xe0], RZ ;  /* 0x0000e0ff01007387 */ /* 0x000fe20000100c00 */
[----:B-1----:R-:W-:Y:S01]  /*2540*/  IMAD.MOV.U32 R4, RZ, RZ, R8 ;  /* 0x000000ffff047224 */ /* 0x002fe200078e0008 */
[----:B------:R-:W-:Y:S01]  /*2550*/  SHF.R.S32.HI R19, RZ, 0x1f, R18 ;  /* 0x0000001fff137819 */ /* 0x000fe20000011412 */
[----:B------:R-:W-:Y:S01]  /*2560*/  IMAD.MOV.U32 R5, RZ, RZ, R9 ;  /* 0x000000ffff057224 */ /* 0x000fe200078e0009 */
[----:B------:R-:W1:Y:S01]  /*2570*/  LDC.64 R30, c[0x0][0xa08] ;  /* 0x00028200ff1e7b82 */ /* 0x000e620000000a00 */
[----:B------:R-:W-:Y:S01]  /*2580*/  IMAD.MOV.U32 R6, RZ, RZ, R10 ;  /* 0x000000ffff067224 */ /* 0x000fe200078e000a */
[----:B------:R-:W-:Y:S01]  /*2590*/  STL [R1+0x60], R193 ;  /* 0x000060c101007387 */ /* 0x000fe20000100800 */
[----:B------:R-:W-:-:S02]  /*25a0*/  IMAD.MOV.U32 R7, RZ, RZ, R11 ;  /* 0x000000ffff077224 */ /* 0x000fc400078e000b */
[----:B----4-:R-:W-:Y:S01]  /*25b0*/  IMAD.U32 R3, RZ, RZ, UR21 ;  /* 0x00000015ff037e24 */ /* 0x010fe2000f8e00ff */
[----:B------:R-:W-:Y:S01]  /*25c0*/  STL [R1+0x160], R0 ;  /* 0x0001600001007387 */ /* 0x000fe20000100800 */
[----:B------:R-:W-:Y:S02]  /*25d0*/  IMAD.U32 R10, RZ, RZ, UR12 ;  /* 0x0000000cff0a7e24 */ /* 0x000fe4000f8e00ff */
[----:B0-----:R-:W-:Y:S01]  /*25e0*/  VIADD R192, R36, 0xffffff80 ;  /* 0xffffff8024c07836 */ /* 0x001fe20000000000 */
[----:B------:R0:W-:Y:S01]  /*25f0*/  STL.128 [R1+0x250], R4 ;  /* 0x0002500401007387 */ /* 0x0001e20000100c00 */
[----:B------:R-:W-:Y:S01]  /*2600*/  IMAD.U32 R11, RZ, RZ, UR13 ;  /* 0x0000000dff0b7e24 */ /* 0x000fe2000f8e00ff */
[----:B------:R-:W-:Y:S01]  /*2610*/  UIMAD.WIDE.U32 UR12, UR14, 0x60, URZ ;  /* 0x000000600e0c78a5 */ /* 0x000fe2000f8e003f */
[----:B------:R-:W-:Y:S01]  /*2620*/  IMAD.U32 R9, RZ, RZ, UR5 ;  /* 0x00000005ff097e24 */ /* 0x000fe2000f8e00ff */
[----:B------:R-:W-:Y:S02]  /*2630*/  USHF.L.U32 UR11, UR16, 0x6, URZ ;  /* 0x00000006100b7899 */ /* 0x000fe4000800063f */
[----:B------:R-:W-:Y:S01]  /*2640*/  USHF.L.U32 UR18, UR14, 0x6, URZ ;  /* 0x000000060e127899 */ /* 0x000fe2000800063f */
[----:B------:R-:W-:Y:S01]  /*2650*/  IMAD.U32 R8, RZ, RZ, UR7 ;  /* 0x00000007ff087e24 */ /* 0x000fe2000f8e00ff */
[----:B------:R-:W-:-:S02]  /*2660*/  USHF.L.U64.HI UR5, UR16, 0x6, UR17 ;  /* 0x0000000610057899 */ /* 0x000fc40008010211 */
[----:B------:R-:W-:Y:S01]  /*2670*/  UIMAD UR6, UR45, UR17, UR6 ;  /* 0x000000112d0672a4 */ /* 0x000fe2000f8e0206 */
[----:B------:R-:W-:Y:S01]  /*2680*/  IMAD.WIDE.U32 R14, R203, UR16, R18 ;  /* 0x00000010cb0e7c25 */ /* 0x000fe2000f8e0012 */
[----:B------:R-:W-:Y:S03]  /*2690*/  STL.64 [R1+0x1a0], RZ ;  /* 0x0001a0ff01007387 */ /* 0x000fe60000100a00 */
[----:B------:R-:W-:Y:S01]  /*26a0*/  IMAD.MOV.U32 R194, RZ, RZ, R192 ;  /* 0x000000ffffc27224 */ /* 0x000fe200078e00c0 */
[----:B------:R-:W-:Y:S01]  /*26b0*/  STL.128 [R1+0x1c0], RZ ;  /* 0x0001c0ff01007387 */ /* 0x000fe20000100c00 */
[----:B0-----:R-:W-:Y:S02]  /*26c0*/  IMAD.MOV.U32 R6, RZ, RZ, R3 ;  /* 0x000000ffff067224 */ /* 0x001fe400078e0003 */
[----:B------:R-:W-:Y:S01]  /*26d0*/  IMAD.U32 R3, RZ, RZ, UR4 ;  /* 0x00000004ff037e24 */ /* 0x000fe2000f8e00ff */
[----:B------:R-:W-:Y:S01]  /*26e0*/  UIMAD UR4, UR15, 0x60, URZ ;  /* 0x000000600f0478a4 */ /* 0x000fe2000f8e023f */
[----:B------:R-:W-:Y:S01]  /*26f0*/  IMAD.MOV.U32 R4, RZ, RZ, R28 ;  /* 0x000000ffff047224 */ /* 0x000fe200078e001c */
[----:B------:R-:W-:Y:S01]  /*2700*/  STL.64 [R1+0x188], RZ ;  /* 0x000188ff01007387 */ /* 0x000fe20000100a00 */
[----:B------:R-:W-:-:S02]  /*2710*/  IMAD.MOV.U32 R5, RZ, RZ, R29 ;  /* 0x000000ffff057224 */ /* 0x000fc400078e001d */
[----:B------:R-:W-:Y:S01]  /*2720*/  IMAD.MOV.U32 R7, RZ, RZ, R12 ;  /* 0x000000ffff077224 */ /* 0x000fe200078e000c */
[----:B------:R-:W-:Y:S01]  /*2730*/  UIADD3 UR4, UR13, UR4, URZ ;  /* 0x000000040d047290 */ /* 0x000fe2000fffe03f */
[----:B------:R-:W-:Y:S01]  /*2740*/  STL.64 [R1+0x1b0], RZ ;  /* 0x0001b0ff01007387 */ /* 0x000fe20000100a00 */
[----:B------:R-:W-:-:S03]  /*2750*/  IMAD.MOV.U32 R195, RZ, RZ, R192 ;  /* 0x000000ffffc37224 */ /* 0x000fc600078e00c0 */
[----:B------:R0:W-:Y:S01]  /*2760*/  STL.128 [R1+0x260], R4 ;  /* 0x0002600401007387 */ /* 0x0001e20000100c00 */
[----:B------:R-:W-:-:S03]  /*2770*/  USHF.L.U64.HI UR7, UR14, 0x6, UR15 ;  /* 0x000000060e077899 */ /* 0x000fc6000801020f */
[----:B------:R4:W-:Y:S01]  /*2780*/  STL.64 [R1+0x228], R8 ;  /* 0x0002280801007387 */ /* 0x0009e20000100a00 */
[----:B------:R-:W-:Y:S02]  /*2790*/  IMAD.U32 R11, RZ, RZ, UR13 ;  /* 0x0000000dff0b7e24 */ /* 0x000fe4000f8e00ff */
[----:B------:R-:W-:Y:S01]  /*27a0*/  IMAD.WIDE.U32 R12, R203, UR16, R198 ;  /* 0x00000010cb0c7c25 */ /* 0x000fe2000f8e00c6 */
[----:B------:R-:W-:Y:S04]  /*27b0*/  STL [R1+0xf8], RZ ;  /* 0x0000f8ff01007387 */ /* 0x000fe80000100800 */
[----:B------:R-:W-:Y:S01]  /*27c0*/  STL [R1+0x118], RZ ;  /* 0x000118ff01007387 */ /* 0x000fe20000100800 */
[----:B0-----:R-:W-:-:S03]  /*27d0*/  IMAD.MOV.U32 R6, RZ, RZ, R10 ;  /* 0x000000ffff067224 */ /* 0x001fc600078e000a */
[----:B------:R-:W-:Y:S01]  /*27e0*/  STL [R1+0xb8], RZ ;  /* 0x0000b8ff01007387 */ /* 0x000fe20000100800 */
[----:B------:R-:W-:Y:S02]  /*27f0*/  IMAD.MOV.U32 R7, RZ, RZ, R3 ;  /* 0x000000ffff077224 */ /* 0x000fe400078e0003 */
[----:B------:R-:W-:Y:S01]  /*2800*/  IMAD.U32 R4, RZ, RZ, UR11 ;  /* 0x0000000bff047e24 */ /* 0x000fe2000f8e00ff */
[----:B------:R-:W-:Y:S01]  /*2810*/  STL [R1+0xd8], RZ ;  /* 0x0000d8ff01007387 */ /* 0x000fe20000100800 */
[----:B------:R-:W-:Y:S02]  /*2820*/  IMAD.U32 R5, RZ, RZ, UR5 ;  /* 0x00000005ff057e24 */ /* 0x000fe4000f8e00ff */
[----:B------:R-:W-:Y:S01]  /*2830*/  IMAD.U32 R3, RZ, RZ, UR4 ;  /* 0x00000004ff037e24 */ /* 0x000fe2000f8e00ff */
[----:B------:R-:W-:Y:S04]  /*2840*/  STL.64 [R1+0x198], RZ ;  /* 0x000198ff01007387 */ /* 0x000fe80000100a00 */
[----:B------:R-:W-:Y:S04]  /*2850*/  STL.128 [R1+0xc0], R4 ;  /* 0x0000c00401007387 */ /* 0x000fe80000100c00 */
[----:B------:R0:W-:Y:S01]  /*2860*/  STL.128 [R1+0x100], R4 ;  /* 0x0001000401007387 */ /* 0x0001e20000100c00 */
[----:B------:R-:W-:Y:S01]  /*2870*/  UIMAD.WIDE.U32 UR4, UR45, UR16, URZ ;  /* 0x000000102d0472a5 */ /* 0x000fe2000f8e003f */
[----:B----4-:R-:W-:-:S02]  /*2880*/  IMAD.U32 R8, RZ, RZ, UR7 ;  /* 0x00000007ff087e24 */ /* 0x010fc4000f8e00ff */
[----:B------:R-:W-:Y:S01]  /*2890*/  STL [R1+0x190], RZ ;  /* 0x000190ff01007387 */ /* 0x000fe20000100800 */
[----:B------:R-:W-:Y:S02]  /*28a0*/  ULEA UR8, UP0, UR4, UR8, 0x1 ;  /* 0x0000000804087291 */ /* 0x000fe4000f80083f */
[----:B------:R-:W-:Y:S01]  /*28b0*/  UIADD3 UR5, UR5, UR6, URZ ;  /* 0x0000000605057290 */ /* 0x000fe2000fffe03f */
[----:B------:R-:W-:Y:S04]  /*28c0*/  STL [R1+0x1b8], RZ ;  /* 0x0001b8ff01007387 */ /* 0x000fe80000100800 */
[----:B------:R-:W-:Y:S01]  /*28d0*/  STL.64 [R1+0x158], R192 ;  /* 0x000158c001007387 */ /* 0x000fe20000100a00 */
[----:B0-----:R-:W-:-:S03]  /*28e0*/  IMAD.MOV.U32 R7, RZ, RZ, R3 ;  /* 0x000000ffff077224 */ /* 0x001fc600078e0003 */
[----:B------:R-:W-:Y:S01]  /*28f0*/  STL.128 [R1+0x70], R192 ;  /* 0x000070c001007387 */ /* 0x000fe20000100c00 */
[----:B------:R-:W-:-:S04]  /*2900*/  IMAD.U32 R3, RZ, RZ, UR18 ;  /* 0x00000012ff037e24 */ /* 0x000fc8000f8e00ff */
[----:B------:R-:W-:Y:S01]  /*2910*/  IMAD.MOV.U32 R4, RZ, RZ, R3 ;  /* 0x000000ffff047224 */ /* 0x000fe200078e0003 */
[----:B------:R-:W-:Y:S01]  /*2920*/  SHF.R.S32.HI R3, RZ, 0x1f, R203 ;  /* 0x0000001fff037819 */ /* 0x000fe200000114cb */
[----:B------:R-:W-:Y:S01]  /*2930*/  IMAD.MOV.U32 R5, RZ, RZ, R8 ;  /* 0x000000ffff057224 */ /* 0x000fe200078e0008 */
[----:B------:R-:W-:Y:S01]  /*2940*/  ULDC.64 UR6, c[0x0][0x198] ;  /* 0x0000660000067ab9 */ /* 0x000fe20000000a00 */
[----:B------:R-:W-:Y:S02]  /*2950*/  ULEA.HI.X UR9, UR4, UR9, UR5, 0x1, UP0 ;  /* 0x0000000904097291 */ /* 0x000fe400080f0c05 */
[----:B------:R-:W-:Y:S01]  /*2960*/  IMAD R8, R3, UR16, RZ ;  /* 0x0000001003087c24 */ /* 0x000fe2000f8e02ff */
[----:B------:R-:W-:Y:S01]  /*2970*/  UIADD3 UR13, UP0, UR6, 0x70, URZ ;  /* 0x00000070060d7890 */ /* 0x000fe2000ff1e03f */
[----:B------:R-:W-:Y:S01]  /*2980*/  IMAD.U32 R10, RZ, RZ, UR12 ;  /* 0x0000000cff0a7e24 */ /* 0x000fe2000f8e00ff */
[----:B------:R-:W-:Y:S01]  /*2990*/  ULDC.64 UR4, c[0x0][0x400] ;  /* 0x0001000000047ab9 */ /* 0x000fe20000000a00 */
[----:B------:R-:W-:Y:S01]  /*29a0*/  IMAD R29, R203, UR17, R8 ;  /* 0x00000011cb1d7c24 */ /* 0x000fe2000f8e0208 */
[----:B------:R-:W-:Y:S01]  /*29b0*/  UIADD3.X UR18, URZ, UR7, URZ, UP0, !UPT ;  /* 0x000000073f127290 */ /* 0x000fe200087fe43f */
[----:B------:R-:W-:Y:S01]  /*29c0*/  IMAD.MOV.U32 R6, RZ, RZ, R10 ;  /* 0x000000ffff067224 */ /* 0x000fe200078e000a */
[----:B------:R-:W-:Y:S01]  /*29d0*/  UIMAD UR12, UR10, UR14, URZ ;  /* 0x0000000e0a0c72a4 */ /* 0x000fe2000f8e023f */
[----:B------:R-:W-:Y:S01]  /*29e0*/  IMAD.U32 R9, RZ, RZ, UR22 ;  /* 0x00000016ff097e24 */ /* 0x000fe2000f8e00ff */
[----:B------:R-:W-:Y:S01]  /*29f0*/  LEA R10, P0, R12, UR8, 0x1 ;  /* 0x000000080c0a7c11 */ /* 0x000fe2000f8008ff */
[----:B------:R-:W-:Y:S01]  /*2a00*/  IMAD.IADD R8, R13, 0x1, R29 ;  /* 0x000000010d087824 */ /* 0x000fe200078e021d */
[----:B------:R-:W-:Y:S01]  /*2a10*/  STL.128 [R1+0xe0], R4 ;  /* 0x0000e00401007387 */ /* 0x000fe20000100c00 */
[----:B------:R-:W-:-:S02]  /*2a20*/  UIMAD.WIDE.U32 UR10, UR45, UR14, URZ ;  /* 0x0000000e2d0a72a5 */ /* 0x000fc4000f8e003f */
[----:B------:R-:W-:Y:S01]  /*2a30*/  UIMAD UR17, UR45, UR15, UR12 ;  /* 0x0000000f2d1172a4 */ /* 0x000fe2000f8e020c */
[----:B------:R0:W-:Y:S01]  /*2a40*/  STL.128 [R1+0x120], R4 ;  /* 0x0001200401007387 */ /* 0x0001e20000100c00 */
[----:B------:R-:W-:Y:S01]  /*2a50*/  LEA.HI.X R11, R12, UR9, R8, 0x1, P0 ;  /* 0x000000090c0b7c11 */ /* 0x000fe200080f0c08 */
[----:B------:R-:W-:Y:S01]  /*2a60*/  IMAD R8, R3, UR14, RZ ;  /* 0x0000000e03087c24 */ /* 0x000fe2000f8e02ff */
[----:B------:R-:W-:Y:S02]  /*2a70*/  ULEA UR12, UP0, UR10, UR4, 0x1 ;  /* 0x000000040a0c7291 */ /* 0x000fe4000f80083f */
[----:B------:R-:W-:Y:S01]  /*2a80*/  UIADD3 UR17, UR11, UR17, URZ ;  /* 0x000000110b117290 */ /* 0x000fe2000fffe03f */
[----:B------:R-:W-:Y:S02]  /*2a90*/  IMAD R33, R203, UR15, R8 ;  /* 0x0000000fcb217c24 */ /* 0x000fe4000f8e0208 */
[----:B0-----:R-:W-:Y:S02]  /*2aa0*/  IMAD.U32 R7, RZ, RZ, UR23 ;  /* 0x00000017ff077e24 */ /* 0x001fe4000f8e00ff */
[----:B------:R-:W-:-:S02]  /*2ab0*/  IMAD.U32 R4, RZ, RZ, UR13 ;  /* 0x0000000dff047e24 */ /* 0x000fc4000f8e00ff */
[----:B------:R-:W-:Y:S02]  /*2ac0*/  IMAD.U32 R5, RZ, RZ, UR18 ;  /* 0x00000012ff057e24 */ /* 0x000fe4000f8e00ff */
[----:B------:R-:W-:Y:S01]  /*2ad0*/  IMAD.MOV.U32 R6, RZ, RZ, R9 ;  /* 0x000000ffff067224 */ /* 0x000fe200078e0009 */
[----:B------:R-:W-:-:S04]  /*2ae0*/  ULEA.HI.X UR17, UR10, UR5, UR17, 0x1, UP0 ;  /* 0x000000050a117291 */ /* 0x000fc800080f0c11 */
[----:B------:R0:W-:Y:S01]  /*2af0*/  STL.128 [R1+0x230], R4 ;  /* 0x0002300401007387 */ /* 0x0001e20000100c00 */
[----:B------:R-:W-:Y:S01]  /*2b00*/  UIADD3 UR4, UP0, UR6, 0x220, URZ ;  /* 0x0000022006047890 */ /* 0x000fe2000ff1e03f */
[----:B------:R-:W-:Y:S01]  /*2b10*/  IMAD.IADD R3, R29, 0x1, R15 ;  /* 0x000000011d037824 */ /* 0x000fe200078e020f */
[----:B------:R-:W-:Y:S02]  /*2b20*/  USHF.R.S32.HI UR13, URZ, 0x1f, UR44 ;  /* 0x0000001f3f0d7899 */ /* 0x000fe4000801142c */
[----:B------:R-:W-:Y:S01]  /*2b30*/  UIADD3.X UR5, URZ, UR7, URZ, UP0, !UPT ;  /* 0x000000073f057290 */ /* 0x000fe200087fe43f */
[----:B------:R-:W-:Y:S01]  /*2b40*/  LEA R8, P1, R14, UR8, 0x1 ;  /* 0x000000080e087c11 */ /* 0x000fe2000f8208ff */
[----:B------:R-:W-:Y:S01]  /*2b50*/  ULDC.64 UR10, c[0x0][0x308] ;  /* 0x0000c200000a7ab9 */ /* 0x000fe20000000a00 */
[----:B0-----:R-:W-:-:S04]  /*2b60*/  IMAD.WIDE.U32 R4, R203, UR14, R198 ;  /* 0x0000000ecb047c25 */ /* 0x001fc8000f8e00c6 */
[----:B------:R-:W-:Y:S01]  /*2b70*/  IMAD.IADD R5, R5, 0x1, R33 ;  /* 0x0000000105057824 */ /* 0x000fe200078e0221 */
[----:B------:R-:W-:Y:S01]  /*2b80*/  LEA R12, P0, R4, UR12, 0x1 ;  /* 0x0000000c040c7c11 */ /* 0x000fe2000f8008ff */
[----:B------:R-:W-:-:S03]  /*2b90*/  UIMAD UR18, UR13, UR10, URZ ;  /* 0x0000000a0d1272a4 */ /* 0x000fc6000f8e023f */
[----:B------:R-:W-:Y:S01]  /*2ba0*/  LEA.HI.X R13, R4, UR17, R5, 0x1, P0 ;  /* 0x00000011040d7c11 */ /* 0x000fe200080f0c05 */
[----:B------:R-:W-:Y:S01]  /*2bb0*/  IMAD.WIDE.U32 R4, R203, UR14, R18 ;  /* 0x0000000ecb047c25 */ /* 0x000fe2000f8e0012 */
[----:B------:R-:W-:Y:S01]  /*2bc0*/  UIADD3 UR16, UP1, UR6, 0x22c, URZ ;  /* 0x0000022c06107890 */ /* 0x000fe2000ff3e03f */
[----:B------:R-:W-:Y:S02]  /*2bd0*/  LEA.HI.X R9, R14, UR9, R3, 0x1, P1 ;  /* 0x000000090e097c11 */ /* 0x000fe400088f0c03 */
[----:B------:R-:W-:Y:S02]  /*2be0*/  IMAD.U32 R6, RZ, RZ, UR4 ;  /* 0x00000004ff067e24 */ /* 0x000fe4000f8e00ff */
[----:B------:R-:W-:Y:S01]  /*2bf0*/  IMAD.U32 R7, RZ, RZ, UR5 ;  /* 0x00000005ff077e24 */ /* 0x000fe2000f8e00ff */
[----:B------:R-:W-:Y:S01]  /*2c00*/  UIMAD.WIDE.U32 UR4, UR44, UR10, URZ ;  /* 0x0000000a2c0472a5 */ /* 0x000fe2000f8e003f */
[----:B------:R-:W-:Y:S01]  /*2c10*/  IMAD.IADD R3, R33, 0x1, R5 ;  /* 0x0000000121037824 */ /* 0x000fe200078e0205 */
[----:B------:R-:W-:Y:S01]  /*2c20*/  UIADD3.X UR10, URZ, UR7, URZ, UP1, !UPT ;  /* 0x000000073f0a7290 */ /* 0x000fe20008ffe43f */
[C---:B------:R-:W-:Y:S01]  /*2c30*/  LEA R14, P0, R4.reuse, UR12, 0x1 ;  /* 0x0000000c040e7c11 */ /* 0x040fe2000f8008ff */
[----:B------:R-:W-:Y:S01]  /*2c40*/  UIMAD UR11, UR44, UR11, UR18 ;  /* 0x0000000b2c0b72a4 */ /* 0x000fe2000f8e0212 */
[----:B------:R0:W-:Y:S01]  /*2c50*/  STL.64 [R1+0x148], R6 ;  /* 0x0001480601007387 */ /* 0x0001e20000100a00 */
[----:B------:R-:W-:Y:S01]  /*2c60*/  ULDC.64 UR6, c[0x0][0x330] ;  /* 0x0000cc0000067ab9 */ /* 0x000fe20000000a00 */
[----:B------:R-:W-:Y:S01]  /*2c70*/  LEA.HI.X R15, R4, UR17, R3, 0x1, P0 ;  /* 0x00000011040f7c11 */ /* 0x000fe200080f0c03 */
[----:B------:R-:W-:Y:S01]  /*2c80*/  UIMAD UR14, UR13, UR6, URZ ;  /* 0x000000060d0e72a4 */ /* 0x000fe2000f8e023f */
[----:B------:R-:W-:Y:S01]  /*2c90*/  SHF.R.S32.HI R3, RZ, 0x1f, R0 ;  /* 0x0000001fff037819 */ /* 0x000fe20000011400 */
[----:B------:R-:W-:Y:S01]  /*2ca0*/  UIADD3 UR13, UR5, UR11, URZ ;  /* 0x0000000b050d7290 */ /* 0x000fe2000fffe03f */
[----:B------:R-:W-:Y:S01]  /*2cb0*/  IMAD.U32 R29, RZ, RZ, UR10 ;  /* 0x0000000aff1d7e24 */ /* 0x000fe2000f8e00ff */
[----:B------:R-:W-:Y:S01]  /*2cc0*/  UIMAD.WIDE.U32 UR10, UR44, UR6, URZ ;  /* 0x000000062c0a72a5 */ /* 0x000fe2000f8e003f */
[----:B------:R-:W4:Y:S01]  /*2cd0*/  LDC.64 R32, c[0x0][0x418] ;  /* 0x00010600ff207b82 */ /* 0x000f220000000a00 */
[----:B------:R-:W-:Y:S01]  /*2ce0*/  UIMAD UR14, UR44, UR7, UR14 ;  /* 0x000000072c0e72a4 */ /* 0x000fe2000f8e020e */
[----:B------:R-:W-:-:S02]  /*2cf0*/  ULDC.64 UR18, c[0x0][0x318] ;  /* 0x0000c60000127ab9 */ /* 0x000fc40000000a00 */
[----:B------:R-:W-:Y:S01]  /*2d00*/  ULDC.64 UR6, c[0x0][0x300] ;  /* 0x0000c00000067ab9 */ /* 0x000fe20000000a00 */
[----:B0-----:R-:W-:Y:S01]  /*2d10*/  IMAD.U32 R7, RZ, RZ, UR5 ;  /* 0x00000005ff077e24 */ /* 0x001fe2000f8e00ff */
[----:B------:R-:W-:Y:S01]  /*2d20*/  ULEA UR5, UP0, UR10, UR18, 0x1 ;  /* 0x000000120a057291 */ /* 0x000fe2000f80083f */
[----:B------:R-:W-:Y:S01]  /*2d30*/  IMAD.U32 R6, RZ, RZ, UR4 ;  /* 0x00000004ff067e24 */ /* 0x000fe2000f8e00ff */
[----:B------:R-:W-:Y:S01]  /*2d40*/  UIADD3 UR11, UR11, UR14, URZ ;  /* 0x0000000e0b0b7290 */ /* 0x000fe2000fffe03f */
[----:B------:R-:W-:Y:S01]  /*2d50*/  IMAD.U32 R7, RZ, RZ, UR13 ;  /* 0x0000000dff077e24 */ /* 0x000fe2000f8e00ff */
[----:B-1----:R-:W-:Y:S01]  /*2d60*/  ISETP.NE.U32.AND P0, PT, R30, RZ, PT ;  /* 0x000000ff1e00720c */ /* 0x002fe20003f05070 */
[----:B------:R-:W-:Y:S01]  /*2d70*/  IMAD R3, R3, UR6, RZ ;  /* 0x0000000603037c24 */ /* 0x000fe2000f8e02ff */
[----:B------:R-:W-:Y:S01]  /*2d80*/  ULEA.HI.X UR10, UR10, UR19, UR11, 0x1, UP0 ;  /* 0x000000130a0a7291 */ /* 0x000fe200080f0c0b */
[----:B------:R-:W-:Y:S01]  /*2d90*/  IMAD.WIDE.U32 R6, R0, UR6, R6 ;  /* 0x0000000600067c25 */ /* 0x000fe2000f8e0006 */
[----:B------:R-:W-:-:S03]  /*2da0*/  ISETP.NE.AND.EX P0, PT, R31, RZ, PT, P0 ;  /* 0x000000ff1f00720c */ /* 0x000fc60003f05300 */
[----:B------:R-:W-:Y:S01]  /*2db0*/  IMAD.U32 R28, RZ, RZ, UR16 ;  /* 0x00000010ff1c7e24 */ /* 0x000fe2000f8e00ff */
[----:B------:R-:W-:Y:S01]  /*2dc0*/  STL.64 [R1+0x110], R8 ;  /* 0x0001100801007387 */ /* 0x000fe20000100a00 */
[----:B------:R-:W-:Y:S01]  /*2dd0*/  IMAD R3, R0, UR7, R3 ;  /* 0x0000000700037c24 */ /* 0x000fe2000f8e0203 */
[----:B------:R-:W-:Y:S02]  /*2de0*/  ULDC.64 UR14, c[0x0][0x428] ;  /* 0x00010a00000e7ab9 */ /* 0x000fe40000000a00 */
[----:B------:R0:W-:Y:S01]  /*2df0*/  STL.64 [R1+0x150], R28 ;  /* 0x0001501c01007387 */ /* 0x0001e20000100a00 */
[----:B------:R-:W-:Y:S02]  /*2e00*/  IMAD.IADD R7, R7, 0x1, R3 ;  /* 0x0000000107077824 */ /* 0x000fe400078e0203 */
[----:B0-----:R-:W-:Y:S01]  /*2e10*/  IMAD.U32 R29, RZ, RZ, UR10 ;  /* 0x0000000aff1d7e24 */ /* 0x001fe2000f8e00ff */
[----:B------:R-:W-:Y:S01]  /*2e20*/  ULDC.64 UR10, c[0x0][0x310] ;  /* 0x0000c400000a7ab9 */ /* 0x000fe20000000a00 */
[----:B------:R0:W-:Y:S01]  /*2e30*/  STL.64 [R1+0xd0], R10 ;  /* 0x0000d00a01007387 */ /* 0x0001e20000100a00 */
[----:B---3--:R-:W-:-:S04]  /*2e40*/  SHF.R.S32.HI R0, RZ, 0x1f, R35 ;  /* 0x0000001fff007819 */ /* 0x008fc80000011423 */
[----:B------:R-:W-:Y:S02]  /*2e50*/  SEL R4, R0, RZ, !P0 ;  /* 0x000000ff00047207 */ /* 0x000fe40004000000 */
[----:B------:R-:W-:-:S03]  /*2e60*/  SEL R3, R35, RZ, !P0 ;  /* 0x000000ff23037207 */ /* 0x000fc60004000000 */
[----:B------:R-:W-:Y:S02]  /*2e70*/  IMAD R8, R4, UR10, RZ ;  /* 0x0000000a04087c24 */ /* 0x000fe4000f8e02ff */
[----:B------:R-:W-:-:S04]  /*2e80*/  IMAD.WIDE.U32 R4, R3, UR10, R6 ;  /* 0x0000000a03047c25 */ /* 0x000fc8000f8e0006 */
[----:B------:R-:W-:Y:S01]  /*2e90*/  IMAD R7, R3, UR11, R8 ;  /* 0x0000000b03077c24 */ /* 0x000fe2000f8e0208 */
[----:B------:R-:W-:Y:S01]  /*2ea0*/  ULDC.64 UR10, c[0x0][0x2e8] ;  /* 0x0000ba00000a7ab9 */ /* 0x000fe20000000a00 */
[----:B------:R-:W1:Y:S01]  /*2eb0*/  LDC.64 R8, c[0x0][0x3f8] ;  /* 0x0000fe00ff087b82 */ /* 0x000e620000000a00 */
[----:B------:R-:W-:Y:S01]  /*2ec0*/  LEA R6, P0, R4, UR10, 0x1 ;  /* 0x0000000a04067c11 */ /* 0x000fe2000f8008ff */
[----:B------:R-:W-:-:S05]  /*2ed0*/  IMAD.IADD R7, R5, 0x1, R7 ;  /* 0x0000000105077824 */ /* 0x000fca00078e0207 */
[----:B------:R-:W-:Y:S02]  /*2ee0*/  LEA.HI.X R7, R4, UR11, R7, 0x1, P0 ;  /* 0x0000000b04077c11 */ /* 0x000fe400080f0c07 */
[----:B----4-:R-:W-:Y:S01]  /*2ef0*/  LOP3.LUT P0, RZ, R32, R30, RZ, 0xfc, !PT ;  /* 0x0000001e20ff7212 */ /* 0x010fe2000780fcff */
[----:B0-----:R-:W-:Y:S02]  /*2f00*/  IMAD.U32 R10, RZ, RZ, UR12 ;  /* 0x0000000cff0a7e24 */ /* 0x001fe4000f8e00ff */
[----:B------:R-:W-:Y:S01]  /*2f10*/  IMAD.U32 R11, RZ, RZ, UR17 ;  /* 0x00000011ff0b7e24 */ /* 0x000fe2000f8e00ff */
[----:B------:R-:W-:Y:S01]  /*2f20*/  LOP3.LUT P0, RZ, R33, R31, RZ, 0xfc, P0 ;  /* 0x0000001f21ff7212 */ /* 0x000fe2000000fcff */
[----:B------:R-:W-:Y:S01]  /*2f30*/  IMAD.U32 R28, RZ, RZ, UR5 ;  /* 0x00000005ff1c7e24 */ /* 0x000fe2000f8e00ff */
[----:B------:R-:W0:Y:S01]  /*2f40*/  LDC.64 R30, c[0x0][0x2f0] ;  /* 0x0000bc00ff1e7b82 */ /* 0x000e220000000a00 */
[----:B------:R-:W-:Y:S01]  /*2f50*/  UIMAD UR5, UR7, 0x60, URZ ;  /* 0x00000060070578a4 */ /* 0x000fe2000f8e023f */
[----:B------:R-:W-:Y:S01]  /*2f60*/  IMAD R0, R0, UR14, RZ ;  /* 0x0000000e00007c24 */ /* 0x000fe2000f8e02ff */
[----:B------:R-:W-:Y:S01]  /*2f70*/  UIMAD.WIDE.U32 UR6, UR6, 0x60, URZ ;  /* 0x00000060060678a5 */ /* 0x000fe2000f8e003f */
[----:B------:R3:W-:Y:S02]  /*2f80*/  STL.64 [R1+0xb0], R10 ;  /* 0x0000b00a01007387 */ /* 0x0007e40000100a00 */
[----:B------:R-:W-:Y:S01]  /*2f90*/  IMAD R3, R35, UR15, R0 ;  /* 0x0000000f23037c24 */ /* 0x000fe2000f8e0200 */
[----:B------:R-:W-:Y:S01]  /*2fa0*/  UIADD3 UR5, UR7, UR5, URZ ;  /* 0x0000000507057290 */ /* 0x000fe2000fffe03f */
[----:B------:R4:W-:Y:S01]  /*2fb0*/  STL.64 [R1+0x130], R14 ;  /* 0x0001300e01007387 */ /* 0x0009e20000100a00 */
[----:B------:R-:W-:-:S03]  /*2fc0*/  IMAD.U32 R5, RZ, RZ, UR7 ;  /* 0x00000007ff057e24 */ /* 0x000fc6000f8e00ff */
[----:B------:R5:W-:Y:S01]  /*2fd0*/  STL.64 [R1+0x1d0], R28 ;  /* 0x0001d01c01007387 */ /* 0x000be20000100a00 */
[C---:B---3--:R-:W-:Y:S01]  /*2fe0*/  IMAD.WIDE.U32 R10, R35.reuse, UR14, RZ ;  /* 0x0000000e230a7c25 */ /* 0x048fe2000f8e00ff */
[----:B----4-:R-:W-:-:S03]  /*2ff0*/  SEL R14, R35, RZ, !P0 ;  /* 0x000000ff230e7207 */ /* 0x010fc60004000000 */
[----:B------:R-:W-:Y:S02]  /*3000*/  IMAD.IADD R0, R11, 0x1, R3 ;  /* 0x000000010b007824 */ /* 0x000fe400078e0203 */
[----:B------:R-:W-:Y:S01]  /*3010*/  IMAD.U32 R34, RZ, RZ, UR8 ;  /* 0x00000008ff227e24 */ /* 0x000fe2000f8e00ff */
[C---:B-----5:R-:W-:Y:S01]  /*3020*/  LEA R28, P0, R10.reuse, R32, 0x2 ;  /* 0x000000200a1c7211 */ /* 0x060fe200078010ff */
[----:B------:R-:W-:Y:S01]  /*3030*/  IMAD.U32 R37, RZ, RZ, UR9 ;  /* 0x00000009ff257e24 */ /* 0x000fe2000f8e00ff */
[----:B------:R3:W-:Y:S01]  /*3040*/  STL.64 [R1+0xf0], R12 ;  /* 0x0000f00c01007387 */ /* 0x0007e20000100a00 */
[----:B------:R-:W-:Y:S01]  /*3050*/  IMAD.U32 R5, RZ, RZ, UR5 ;  /* 0x00000005ff057e24 */ /* 0x000fe2000f8e00ff */
[----:B------:R-:W-:Y:S01]  /*3060*/  ULEA UR5, UP0, UR4, UR10, 0x1 ;  /* 0x0000000a04057291 */ /* 0x000fe2000f80083f */
[----:B------:R-:W-:Y:S01]  /*3070*/  LEA.HI.X R29, R10, R33, R0, 0x2, P0 ;  /* 0x000000210a1d7211 */ /* 0x000fe200000f1400 */
[----:B------:R-:W-:Y:S01]  /*3080*/  IMAD.MOV.U32 R10, RZ, RZ, R34 ;  /* 0x000000ffff0a7224 */ /* 0x000fe200078e0022 */
[----:B0-----:R-:W-:Y:S01]  /*3090*/  ISETP.GE.AND P1, PT, R223, R31, PT ;  /* 0x0000001fdf00720c */ /* 0x001fe20003f26270 */
[----:B------:R-:W-:Y:S01]  /*30a0*/  IMAD.MOV.U32 R11, RZ, RZ, R37 ;  /* 0x000000ffff0b7224 */ /* 0x000fe200078e0025 */
[----:B------:R-:W-:Y:S01]  /*30b0*/  ULEA.HI.X UR4, UR4, UR11, UR13, 0x1, UP0 ;  /* 0x0000000b04047291 */ /* 0x000fe200080f0c0d */
[----:B------:R-:W-:Y:S01]  /*30c0*/  IMAD.U32 R4, RZ, RZ, UR6 ;  /* 0x00000006ff047e24 */ /* 0x000fe2000f8e00ff */
[----:B------:R-:W-:Y:S01]  /*30d0*/  STL.64 [R1+0x188], R30 ;  /* 0x0001881e01007387 */ /* 0x000fe20000100a00 */
[----:B------:R-:W-:Y:S01]  /*30e0*/  IMAD.MOV.U32 R15, RZ, RZ, R14 ;  /* 0x000000ffff0f7224 */ /* 0x000fe200078e000e */
[----:B------:R-:W0:Y:S02]  /*30f0*/  LDC R32, c[0x0][0x424] ;  /* 0x00010900ff207b82 */ /* 0x000e240000000800 */
[----:B-1----:R1:W-:Y:S06]  /*3100*/  STL.128 [R1+0x90], R8 ;  /* 0x0000900801007387 */ /* 0x0023ec0000100c00 */
[----:B---3--:R-:W3:Y:S01]  /*3110*/  LDC.64 R12, c[0x0][0x310] ;  /* 0x0000c400ff0c7b82 */ /* 0x008ee20000000a00 */
[----:B------:R4:W-:Y:S01]  /*3120*/  STL.128 [R1+0x50], R4 ;  /* 0x0000500401007387 */ /* 0x0009e20000100c00 */
[----:B------:R-:W-:-:S02]  /*3130*/  IMAD.U32 R0, RZ, RZ, UR5 ;  /* 0x00000005ff007e24 */ /* 0x000fc4000f8e00ff */
[----:B------:R-:W-:Y:S01]  /*3140*/  IMAD.U32 R3, RZ, RZ, UR4 ;  /* 0x00000004ff037e24 */ /* 0x000fe2000f8e00ff */
[----:B------:R5:W-:Y:S03]  /*3150*/  STL.64 [R1+0x200], R14 ;  /* 0x0002000e01007387 */ /* 0x000be60000100a00 */
[----:B-1----:R-:W1:Y:S01]  /*3160*/  LDC.64 R10, c[0x0][0x3f0] ;  /* 0x0000fc00ff0a7b82 */ /* 0x002e620000000a00 */
[----:B------:R-:W-:-:S07]  /*3170*/  ISETP.GE.AND P0, PT, R18, R31, PT ;  /* 0x0000001f1200720c */ /* 0x000fce0003f06270 */
[----:B----4-:R-:W4:Y:S01]  /*3180*/  LDC.64 R4, c[0x0][0x328] ;  /* 0x0000ca00ff047b82 */ /* 0x010f220000000a00 */
[----:B-----5:R-:W-:Y:S02]  /*3190*/  IMAD.MOV.U32 R14, RZ, RZ, R0 ;  /* 0x000000ffff0e7224 */ /* 0x020fe400078e0000 */
[----:B------:R-:W-:Y:S01]  /*31a0*/  IMAD.MOV.U32 R15, RZ, RZ, R3 ;  /* 0x000000ffff0f7224 */ /* 0x000fe200078e0003 */
[----:B------:R-:W-:-:S04]  /*31b0*/  SEL R3, RZ, 0xffffffff, P1 ;  /* 0xffffffffff037807 */ /* 0x000fc80000800000 */
[----:B------:R-:W4:Y:S01]  /*31c0*/  LDC.64 R6, c[0x0][0x338] ;  /* 0x0000ce00ff067b82 */ /* 0x000f220000000a00 */
[C---:B------:R-:W-:Y:S02]  /*31d0*/  VIADD R0, R18.reuse, 0x60 ;  /* 0x0000006012007836 */ /* 0x040fe40000000000 */
[----:B------:R-:W-:Y:S02]  /*31e0*/  VIADD R8, R18, 0x80 ;  /* 0x0000008012087836 */ /* 0x000fe40000000000 */
[----:B------:R-:W-:Y:S01]  /*31f0*/  IMAD.SHL.U32 R9, R3, 0x2, RZ ;  /* 0x0000000203097824 */ /* 0x000fe200078e00ff */
[-C--:B------:R-:W-:Y:S02]  /*3200*/  ISETP.GE.AND P2, PT, R0, R31.reuse, PT ;  /* 0x0000001f0000720c */ /* 0x080fe40003f46270 */
[----:B------:R-:W-:Y:S02]  /*3210*/  SEL R0, RZ, 0x1, P0 ;  /* 0x00000001ff007807 */ /* 0x000fe40000000000 */
[-C--:B------:R-:W-:Y:S01]  /*3220*/  ISETP.GE.AND P0, PT, R224, R31.reuse, PT ;  /* 0x0000001fe000720c */ /* 0x080fe20003f06270 */
[----:B------:R-:W-:Y:S01]  /*3230*/  VIADD R3, R30, 0x5f ;  /* 0x0000005f1e037836 */ /* 0x000fe20000000000 */
[----:B------:R-:W-:Y:S01]  /*3240*/  ISETP.GE.AND P1, PT, R8, R31, PT ;  /* 0x0000001f0800720c */ /* 0x000fe20003f26270 */
[----:B---3--:R3:W-:Y:S01]  /*3250*/  STL.128 [R1+0x1a0], R12 ;  /* 0x0001a00c01007387 */ /* 0x0087e20000100c00 */
[----:B------:R-:W-:Y:S01]  /*3260*/  LOP3.LUT R8, R9, 0x2, R0, 0xe2, !PT ;  /* 0x0000000209087812 */ /* 0x000fe200078ee200 */
[----:B------:R-:W-:Y:S01]  /*3270*/  VIADD R0, R18, 0xa0 ;  /* 0x000000a012007836 */ /* 0x000fe20000000000 */
[----:B------:R-:W-:Y:S01]  /*3280*/  SEL R9, RZ, 0x4, P0 ;  /* 0x00000004ff097807 */ /* 0x000fe20000000000 */
[----:B------:R-:W-:-:S03]  /*3290*/  IMAD.HI R3, R3, 0x2aaaaaab, RZ ;  /* 0x2aaaaaab03037827 */ /* 0x000fc600078e02ff */
[----:B------:R-:W-:Y:S02]  /*32a0*/  ISETP.GE.AND P0, PT, R0, R31, PT ;  /* 0x0000001f0000720c */ /* 0x000fe40003f06270 */
[----:B------:R-:W-:Y:S02]  /*32b0*/  SHF.R.U32.HI R0, RZ, 0x1f, R3 ;  /* 0x0000001fff007819 */ /* 0x000fe40000011603 */
[----:B---3--:R-:W-:Y:S01]  /*32c0*/  SEL R12, RZ, 0x8, P2 ;  /* 0x00000008ff0c7807 */ /* 0x008fe20001000000 */
[----:B------:R-:W3:Y:S03]  /*32d0*/  LDC R13, c[0x0][0x320] ;  /* 0x0000c800ff0d7b82 */ /* 0x000ee60000000800 */
[----:B------:R-:W-:Y:S02]  /*32e0*/  LOP3.LUT R8, R12, R8, R9, 0xfe, !PT ;  /* 0x000000080c087212 */ /* 0x000fe400078efe09 */
[----:B------:R-:W-:-:S02]  /*32f0*/  SEL R9, RZ, 0x10, P1 ;  /* 0x00000010ff097807 */ /* 0x000fc40000800000 */
[-C--:B-1----:R-:W-:Y:S01]  /*3300*/  ISETP.GE.AND P1, PT, R27, R11.reuse, PT ;  /* 0x0000000b1b00720c */ /* 0x082fe20003f26270 */
[----:B----4-:R1:W-:Y:S01]  /*3310*/  STL.128 [R1+0x1c0], R4 ;  /* 0x0001c00401007387 */ /* 0x0103e20000100c00 */
[----:B------:R-:W-:Y:S01]  /*3320*/  SEL R12, RZ, 0x20, P0 ;  /* 0x00000020ff0c7807 */ /* 0x000fe20000000000 */
[----:B------:R-:W4:Y:S01]  /*3330*/  LDC.64 R14, c[0x0][0x408] ;  /* 0x00010200ff0e7b82 */ /* 0x000f220000000a00 */
[----:B------:R-:W-:Y:S02]  /*3340*/  LEA.HI.SX32 R0, R3, R0, 0x1c ;  /* 0x0000000003007211 */ /* 0x000fe400078fe2ff */
[----:B------:R-:W-:-:S03]  /*3350*/  ISETP.GE.AND P0, PT, R198, R11, PT ;  /* 0x0000000bc600720c */ /* 0x000fc60003f06270 */
[----:B------:R5:W-:Y:S01]  /*3360*/  STL [R1+0x40], R0 ;  /* 0x0000400001007387 */ /* 0x000be20000100800 */
[----:B------:R-:W-:Y:S02]  /*3370*/  SEL R3, RZ, 0x1, P0 ;  /* 0x00000001ff037807 */ /* 0x000fe40000000000 */
[----:B-1----:R-:W-:Y:S02]  /*3380*/  SEL R4, RZ, 0xffffffff, P1 ;  /* 0xffffffffff047807 */ /* 0x002fe40000800000 */
[----:B------:R-:W-:-:S03]  /*3390*/  ISETP.GE.AND P1, PT, R223, R11, PT ;  /* 0x0000000bdf00720c */ /* 0x000fc60003f26270 */
[----:B------:R-:W-:Y:S01]  /*33a0*/  IMAD.SHL.U32 R4, R4, 0x2, RZ ;  /* 0x0000000204047824 */ /* 0x000fe200078e00ff */
[-C--:B------:R-:W-:Y:S02]  /*33b0*/  ISETP.GE.AND P0, PT, R18, R11.reuse, PT ;  /* 0x0000000b1200720c */ /* 0x080fe40003f06270 */
[----:B-----5:R-:W-:Y:S02]  /*33c0*/  SEL R0, RZ, 0xffffffff, P1 ;  /* 0xffffffffff007807 */ /* 0x020fe40000800000 */
[----:B------:R-:W-:Y:S02]  /*33d0*/  LOP3.LUT R8, R12, R8, R9, 0xfe, !PT ;  /* 0x000000080c087212 */ /* 0x000fe400078efe09 */
[----:B------:R-:W-:Y:S01]  /*33e0*/  LOP3.LUT R5, R4, 0x2, R3, 0xe2, !PT ;  /* 0x0000000204057812 */ /* 0x000fe200078ee203 */
[----:B------:R-:W-:Y:S01]  /*33f0*/  IMAD.SHL.U32 R4, R0, 0x2, RZ ;  /* 0x0000000200047824 */ /* 0x000fe200078e00ff */
[----:B------:R-:W-:Y:S02]  /*3400*/  SEL R3, RZ, 0x1, P0 ;  /* 0x00000001ff037807 */ /* 0x000fe40000000000 */
[----:B------:R-:W-:-:S02]  /*3410*/  ISETP.GE.AND P0, PT, R205, R11, PT ;  /* 0x0000000bcd00720c */ /* 0x000fc40003f06270 */
[-C--:B------:R-:W-:Y:S02]  /*3420*/  ISETP.GE.AND P1, PT, R26, R11.reuse, PT ;  /* 0x0000000b1a00720c */ /* 0x080fe40003f26270 */
[----:B------:R-:W-:Y:S01]  /*3430*/  ISETP.GE.AND P4, PT, R224, R11, PT ;  /* 0x0000000be000720c */ /* 0x000fe20003f86270 */
[----:B------:R-:W-:Y:S01]  /*3440*/  STL.U8 [R1+0x1d8], R8 ;  /* 0x0001d80801007387 */ /* 0x000fe20000100000 */
[----:B------:R-:W-:Y:S01]  /*3450*/  VIADD R0, R10, 0x5f ;  /* 0x0000005f0a007836 */ /* 0x000fe20000000000 */
[----:B------:R-:W-:Y:S01]  /*3460*/  SEL R6, RZ, 0x4, P0 ;  /* 0x00000004ff067807 */ /* 0x000fe20000000000 */
[----:B------:R-:W-:Y:S01]  /*3470*/  IMAD.MOV.U32 R12, RZ, RZ, R30 ;  /* 0x000000ffff0c7224 */ /* 0x000fe200078e001e */
[----:B------:R-:W-:Y:S01]  /*3480*/  STL.U8 [R1+0x1d9], R8 ;  /* 0x0001d90801007387 */ /* 0x000fe20000100000 */
[----:B------:R-:W-:-:S03]  /*3490*/  LOP3.LUT R7, R4, 0x2, R3, 0xe2, !PT ;  /* 0x0000000204077812 */ /* 0x000fc600078ee203 */
[----:B------:R1:W-:Y:S04]  /*34a0*/  STL.U8 [R1+0x220], R8 ;  /* 0x0002200801007387 */ /* 0x0003e80000100000 */
[----:B------:R-:W-:Y:S04]  /*34b0*/  STL.64 [R1+0x88], R10 ;  /* 0x0000880a01007387 */ /* 0x000fe80000100a00 */
[----:B------:R5:W-:Y:S01]  /*34c0*/  STL.64 [R1+0xa0], R10 ;  /* 0x0000a00a01007387 */ /* 0x000be20000100a00 */
[-C--:B------:R-:W-:Y:S01]  /*34d0*/  ISETP.GE.AND P2, PT, R204, R11.reuse, PT ;  /* 0x0000000bcc00720c */ /* 0x080fe20003f46270 */
[----:B------:R-:W2:Y:S01]  /*34e0*/  LDC R30, c[0x0][0x2fc] ;  /* 0x0000bf00ff1e7b82 */ /* 0x000ea20000000800 */
[----:B-1----:R-:W-:Y:S01]  /*34f0*/  SEL R8, RZ, 0x8, P1 ;  /* 0x00000008ff087807 */ /* 0x002fe20000800000 */
[----:B------:R-:W-:Y:S01]  /*3500*/  IMAD.HI R3, R0, 0x2aaaaaab, RZ ;  /* 0x2aaaaaab00037827 */ /* 0x000fe200078e02ff */
[----:B------:R1:W-:Y:S01]  /*3510*/  STL.64 [R1+0x180], R28 ;  /* 0x0001801c01007387 */ /* 0x0003e20000100a00 */
[----:B------:R-:W-:-:S02]  /*3520*/  ISETP.GE.AND P3, PT, R206, R11, PT ;  /* 0x0000000bce00720c */ /* 0x000fc40003f66270 */
[----:B------:R-:W-:Y:S02]  /*3530*/  LOP3.LUT R5, R8, R5, R6, 0xfe, !PT ;  /* 0x0000000508057212 */ /* 0x000fe400078efe06 */
[----:B-----5:R-:W-:Y:S01]  /*3540*/  SEL R10, RZ, 0x4, P4 ;  /* 0x00000004ff0a7807 */ /* 0x020fe20002000000 */
[----:B---3--:R3:W-:Y:S01]  /*3550*/  STL.64 [R1+0x1b0], R12 ;  /* 0x0001b00c01007387 */ /* 0x0087e20000100a00 */
[----:B------:R-:W-:Y:S02]  /*3560*/  IMAD.SHL.U32 R0, R11, 0x2, RZ ;  /* 0x000000020b007824 */ /* 0x000fe400078e00ff */
[----:B------:R-:W-:Y:S01]  /*3570*/  LOP3.LUT R8, R7, R10, RZ, 0xfc, !PT ;  /* 0x0000000a07087212 */ /* 0x000fe200078efcff */
[----:B-1----:R-:W1:Y:S01]  /*3580*/  LDC.64 R28, c[0x0][0x418] ;  /* 0x00010600ff1c7b82 */ /* 0x002e620000000a00 */
[----:B------:R-:W-:-:S07]  /*3590*/  SHF.R.U32.HI R4, RZ, 0x1f, R3 ;  /* 0x0000001fff047819 */ /* 0x000fce0000011603 */
[----:B------:R-:W5:Y:S08]  /*35a0*/  LDC.64 R10, c[0x0][0x300] ;  /* 0x0000c000ff0a7b82 */ /* 0x000f700000000a00 */
[----:B---3--:R-:W3:Y:S01]  /*35b0*/  LDC.U8 R12, c[0x0][0x410] ;  /* 0x00010400ff0c7b82 */ /* 0x008ee20000000000 */
[----:B------:R-:W-:Y:S02]  /*35c0*/  LEA.HI.SX32 R4, R3, R4, 0x1c ;  /* 0x0000000403047211 */ /* 0x000fe400078fe2ff */
[----:B------:R-:W-:-:S02]  /*35d0*/  SEL R6, RZ, 0x10, P2 ;  /* 0x00000010ff067807 */ /* 0x000fc40001000000 */
[----:B------:R-:W-:Y:S02]  /*35e0*/  SEL R3, RZ, 0x20, P3 ;  /* 0x00000020ff037807 */ /* 0x000fe40001800000 */
[----:B------:R-:W-:Y:S02]  /*35f0*/  LOP3.LUT P0, RZ, R227, 0x4, RZ, 0xc0, !PT ;  /* 0x00000004e3ff7812 */ /* 0x000fe4000780c0ff */
[----:B------:R-:W-:Y:S01]  /*3600*/  LOP3.LUT R6, R3, R5, R6, 0xfe, !PT ;  /* 0x0000000503067212 */ /* 0x000fe200078efe06 */
[----:B------:R-:W-:Y:S01]  /*3610*/  IMAD.MOV.U32 R3, RZ, RZ, 0x20 ;  /* 0x00000020ff037424 */ /* 0x000fe200078e00ff */
[----:B------:R-:W-:-:S04]  /*3620*/  LOP3.LUT R7, R212, 0x18, R18, 0xf8, !PT ;  /* 0x00000018d4077812 */ /* 0x000fc800078ef812 */
[----:B------:R-:W-:Y:S01]  /*3630*/  SEL R3, R3, 0xffffffe0, !P0 ;  /* 0xffffffe003037807 */ /* 0x000fe20004000000 */
[----:B------:R0:W-:Y:S04]  /*3640*/  STL [R1+0x6c], R0 ;  /* 0x00006c0001007387 */ /* 0x0001e80000100800 */
[----:B------:R-:W-:Y:S04]  /*3650*/  STL [R1+0xb8], R4 ;  /* 0x0000b80401007387 */ /* 0x000fe80000100800 */
[----:B------:R-:W-:Y:S01]  /*3660*/  STL [R1+0xd8], R4 ;  /* 0x0000d80401007387 */ /* 0x000fe20000100800 */
[----:B0-----:R-:W-:-:S03]  /*3670*/  LOP3.LUT R0, R7, R214, RZ, 0x3c, !PT ;  /* 0x000000d607007212 */ /* 0x001fc600078e3cff */
[----:B------:R-:W-:Y:S04]  /*3680*/  STL [R1+0xf8], R4 ;  /* 0x0000f80401007387 */ /* 0x000fe80000100800 */
[----:B------:R-:W-:Y:S04]  /*3690*/  STL [R1+0x118], R4 ;  /* 0x0001180401007387 */ /* 0x000fe80000100800 */
[----:B------:R-:W-:Y:S04]  /*36a0*/  STL.U8 [R1+0x81], R8 ;  /* 0x0000810801007387 */ /* 0x000fe80000100000 */
[----:B------:R-:W-:Y:S04]  /*36b0*/  STL.U8 [R1+0x80], R6 ;  /* 0x0000800601007387 */ /* 0x000fe80000100000 */
[----:B-----5:R-:W-:Y:S04]  /*36c0*/  STL.64 [R1+0x48], R10 ;  /* 0x0000480a01007387 */ /* 0x020fe80000100a00 */
[----:B------:R-:W-:Y:S04]  /*36d0*/  STL.64 [R1+0x198], R10 ;  /* 0x0001980a01007387 */ /* 0x000fe80000100a00 */
[----:B----4-:R-:W-:Y:S04]  /*36e0*/  STL.64 [R1+0xa8], R14 ;  /* 0x0000a80e01007387 */ /* 0x010fe80000100a00 */
[----:B-1----:R-:W-:Y:S04]  /*36f0*/  STL.64 [R1+0x168], R28 ;  /* 0x0001681c01007387 */ /* 0x002fe80000100a00 */
[----:B---3--:R-:W-:Y:S04]  /*3700*/  STL.U8 [R1+0x6a], R12 ;  /* 0x00006a0c01007387 */ /* 0x008fe80000100000 */
[----:B------:R-:W-:Y:S04]  /*3710*/  STL [R1+0x178], R32 ;  /* 0x0001782001007387 */ /* 0x000fe80000100800 */
[----:B--2---:R-:W-:Y:S04]  /*3720*/  STL [R1+0x190], R30 ;  /* 0x0001901e01007387 */ /* 0x004fe80000100800 */
[----:B------:R-:W-:Y:S04]  /*3730*/  STL [R1+0x1b8], R30 ;  /* 0x0001b81e01007387 */ /* 0x000fe80000100800 */
[----:B------:R-:W-:Y:S04]  /*3740*/  STL.128 [R1+0x1e0], RZ ;  /* 0x0001e0ff01007387 */ /* 0x000fe80000100c00 */
[----:B------:R-:W-:Y:S04]  /*3750*/  STL.64 [R1+0x1f0], RZ ;  /* 0x0001f0ff01007387 */ /* 0x000fe80000100a00 */
[----:B------:R-:W-:Y:S04]  /*3760*/  STL.64 [R1+0x1f8], RZ ;  /* 0x0001f8ff01007387 */ /* 0x000fe80000100a00 */
[----:B------:R-:W-:Y:S04]  /*3770*/  STL [R1+0x170], R192 ;  /* 0x000170c001007387 */ /* 0x000fe80000100800 */
[----:B------:R-:W-:Y:S01]  /*3780*/  STL [R1+0x210], R3 ;  /* 0x0002100301007387 */ /* 0x000fe20000100800 */
[----:B------:R-:W-:-:S04]  /*3790*/  IMAD R0, R213, 0x200, R0 ;  /* 0x00000200d5007824 */ /* 0x000fc800078e0200 */
[----:B------:R-:W-:-:S05]  /*37a0*/  IMAD.WIDE.U32 R20, R0, 0x2, R20 ;  /* 0x0000000200147825 */ /* 0x000fca00078e0014 */
[----:B------:R0:W-:Y:S02]  /*37b0*/  STL.64 [R1+0x218], R20 ;  /* 0x0002181401007387 */ /* 0x0001e40000100a00 */
[----:B0-----:R-:W-:Y:S01]  /*37c0*/  SHF.R.U32.HI R21, RZ, 0x7, R36 ;  /* 0x00000007ff157819 */ /* 0x001fe20000011624 */
[----:B------:R-:W-:-:S04]  /*37d0*/  IMAD.U32 R20, RZ, RZ, UR22 ;  /* 0x00000016ff147e24 */ /* 0x000fc8000f8e00ff */
[----:B------:R-:W-:Y:S02]  /*37e0*/  VIADD R20, R20, 0x228 ;  /* 0x0000022814147836 */ /* 0x000fe40000000000 */
[----:B------:R-:W-:-:S07]  /*37f0*/  VIADD R21, R21, 0x8 ;  /* 0x0000000815157836 */ /* 0x000fce0000000000 */
.L_x_4882:
[----:B------:R-:W2:Y:S04]  /*3800*/  LDL.64 R12, [R1+0x148] ;  /* 0x00014800010c7983 */ /* 0x000ea80000100a00 */
[----:B-1-3--:R-:W3:Y:S04]  /*3810*/  LDL R4, [R1+0x158] ;  /* 0x0001580001047983 */ /* 0x00aee80000100800 */
[----:B------:R-:W4:Y:S01]  /*3820*/  LDL R8, [R1+0x15c] ;  /* 0x00015c0001087983 */ /* 0x000f220000100800 */
[----:B------:R-:W-:-:S03]  /*3830*/  VIADD R24, R24, 0xffffffff ;  /* 0xffffffff18187836 */ /* 0x000fc60000000000 */
[----:B------:R-:W5:Y:S04]  /*3840*/  LDL R14, [R1+0x160] ;  /* 0x00016000010e7983 */ /* 0x000f680000100800 */
[----:B--2---:R-:W2:Y:S01]  /*3850*/  LD.E R6, desc[UR38][R12.64] ;  /* 0x000000260c067980 */ /* 0x004ea2000c101900 */
[----:B---3--:R-:W-:-:S04]  /*3860*/  SHF.R.S32.HI R5, RZ, 0x1f, R4 ;  /* 0x0000001fff057819 */ /* 0x008fc80000011404 */
[----:B------:R-:W-:-:S04]  /*3870*/  LEA.HI R5, R5, R4, RZ, 0x2 ;  /* 0x0000000405057211 */ /* 0x000fc800078f10ff */
[----:B------:R-:W-:-:S05]  /*3880*/  LOP3.LUT R7, R5, 0x3fffffc, RZ, 0xc0, !PT ;  /* 0x03fffffc05077812 */ /* 0x000fca00078ec0ff */
[----:B------:R-:W-:Y:S01]  /*3890*/  IMAD.IADD R7, R4, 0x1, -R7 ;  /* 0x0000000104077824 */ /* 0x000fe200078e0a07 */
[----:B------:R-:W-:-:S05]  /*38a0*/  SHF.R.S32.HI R4, RZ, 0x2, R5 ;  /* 0x00000002ff047819 */ /* 0x000fca0000011405 */
[----:B------:R-:W-:-:S04]  /*38b0*/  IMAD R7, R7, 0x40, R4 ;  /* 0x0000004007077824 */ /* 0x000fc800078e0204 */
[----:B------:R-:W-:-:S05]  /*38c0*/  IMAD R5, R24, 0x60, R7 ;  /* 0x0000006018057824 */ /* 0x000fca00078e0207 */
[----:B----4-:R-:W-:-:S04]  /*38d0*/  ISETP.GE.AND P0, PT, R5, R8, PT ;  /* 0x000000080500720c */ /* 0x010fc80003f06270 */
[----:B------:R-:W-:-:S13]  /*38e0*/  ISETP.GT.OR P0, PT, R7, 0x5f, P0 ;  /* 0x0000005f0700780c */ /* 0x000fda0000704670 */
[----:B------:R-:W3:Y:S01]  /*38f0*/  @!P0 LDL.64 R10, [R1+0x180] ;  /* 0x00018000010a8983 */ /* 0x000ee20000100a00 */
[----:B--2---:R-:W-:-:S13]  /*3900*/  ISETP.NE.AND P1, PT, R6, 0x1, PT ;  /* 0x000000010600780c */ /* 0x004fda0003f25270 */
[----:B------:R-:W2:Y:S04]  /*3910*/  @P1 LD.E R4, desc[UR38][R12.64+0x4] ;  /* 0x000004260c041980 */ /* 0x000ea8000c101900 */
[----:B------:R-:W4:Y:S01]  /*3920*/  @P1 LD.E R8, desc[UR38][R12.64+0x8] ;  /* 0x000008260c081980 */ /* 0x000f22000c101900 */
[----:B-----5:R-:W-:-:S04]  /*3930*/  IMAD.IADD R7, R5, 0x1, R14 ;  /* 0x0000000105077824 */ /* 0x020fc800078e020e */
[----:B--2---:R-:W-:-:S04]  /*3940*/  @P1 IMAD.HI.U32 R5, R7, R4, RZ ;  /* 0x0000000407051227 */ /* 0x004fc800078e00ff */
[----:B------:R-:W-:Y:S01]  /*3950*/  IMAD.MOV.U32 R4, RZ, RZ, R7 ;  /* 0x000000ffff047224 */ /* 0x000fe200078e0007 */
[----:B----4-:R-:W-:Y:S01]  /*3960*/  @P1 SHF.R.U32.HI R4, RZ, R8, R5 ;  /* 0x00000008ff041219 */ /* 0x010fe20000011605 */
[----:B------:R-:W-:-:S04]  /*3970*/  IMAD.MOV.U32 R8, RZ, RZ, RZ ;  /* 0x000000ffff087224 */ /* 0x000fc800078e00ff */
[----:B---3--:R-:W-:-:S05]  /*3980*/  @!P0 IMAD.WIDE R10, R4, 0x4, R10 ;  /* 0x00000004040a8825 */ /* 0x008fca00078e020a */
[----:B------:R-:W2:Y:S01]  /*3990*/  @!P0 LD.E R8, desc[UR38][R10.64] ;  /* 0x000000260a088980 */ /* 0x000ea2000c101900 */
[----:B------:R-:W-:-:S04]  /*39a0*/  IMAD.MOV R9, RZ, RZ, -R6 ;  /* 0x000000ffff097224 */ /* 0x000fc800078e0a06 */
[----:B------:R-:W-:Y:S01]  /*39b0*/  IMAD R9, R4, R9, R7 ;  /* 0x0000000904097224 */ /* 0x000fe200078e0207 */
[----:B------:R-:W-:Y:S05]  /*39c0*/  YIELD ;  /* 0x0000000000007946 */ /* 0x000fea0003800000 */
[----:B------:R-:W-:Y:S01]  /*39d0*/  BSSY B1, `(.L_x_4872) ;  /* 0x0000005000017945 */ /* 0x000fe20003800000 */
[----:B------:R-:W-:Y:S02]  /*39e0*/  ISETP.GT.AND P0, PT, R24, R74, PT ;  /* 0x0000004a1800720c */ /* 0x000fe40003f04270 */
[----:B------:R-:W-:Y:S01]  /*39f0*/  MOV R77, 0x3a20 ;  /* 0x00003a20004d7802 */ /* 0x000fe20000000f00 */
[----:B0-2---:R0:W-:Y:S10]  /*3a00*/  STL.64 [R1+0x1e0], R8 ;  /* 0x0001e00801007387 */ /* 0x0051f40000100a00 */
[----:B0-----:R-:W-:Y:S05]  /*3a10*/  CALL.REL.NOINC `($_ZN7cutlass13device_kernelIN5flash11enable_sm90INS1_16FlashAttnFwdSm90INS1_25CollectiveMainloopFwdSm90ILi2EN4cute5tupleIJNS5_1CILi1EEES8_S8_EEENS6_IJNS7_ILi128EEENS7_ILi96EEENS7_ILi192EEEEEELi192ENS_10bfloat16_tEfNS_4arch4Sm90ELb0ELb1ELb0ELb1ELb1ELb1ELb0ELb1ELb1ELb1ELb0ELb0EEENS1_21CollectiveEpilogueFwdINS6_IJSA_SC_SB_EEES9_SE_SG_Li256ELb1ELb1ELb0ELb0EEENS1_36VarlenDynamicPersistentTileSchedulerILi128ELi96ELi256ELi128ELb0ELb1ELb1ELb1ELb0ELb1EEEEEEEEEvNT_6ParamsE$_ZZN5flash25CollectiveMainloopFwdSm90ILi2EN4cute5tupleIJNS1_1CILi1EEES4_S4_EEENS2_IJNS3_ILi128EEENS3_ILi96EEENS3_ILi192EEEEEELi192EN7cutlass10bfloat16_tEfNSA_4arch4Sm90ELb0ELb1ELb0ELb1ELb1ELb1ELb0ELb1ELb1ELb1ELb0ELb0EE12store_kv_newINS_16FlashAttnFwdSm90ISE_NS_21CollectiveEpilogueFwdINS2_IJS6_S8_S7_EEES5_SB_SD_Li256ELb1ELb1ELb0ELb0EEENS_36VarlenDynamicPersistentTileSchedulerILi128ELi96ELi256ELi128ELb0ELb1ELb1ELb1ELb0ELb1EEEE13SharedStorageEEEbRKNSE_6ParamsENSA_25PipelineTmaAsyncNoClusterILi2ENSA_16PipelineTmaAsyncILi2EEEEESU_RNSA_13PipelineStateILj2EEEiRT_RKNS_16SeqlenInfoQKNewKILb1ELb1EEENS2_IJiiiiEEEENKUliRKT_E_clISW_EEDaiS17_) ;  /* 0x0000023400487944 */ /* 0x001fea0003c00000 */
[----:B------:R-:W-:Y:S05]  /*3a20*/  BSYNC B1 ;  /* 0x0000000000017941 */ /* 0x000fea0003800000 */
.L_x_4872:
[----:B------:R0:W5:Y:S01]  /*3a30*/  LDL.64 R28, [R1+0x270] ;  /* 0x00027000011c7983 */ /* 0x0001620000100a00 */
[----:B------:R-:W-:-:S06]  /*3a40*/  UISETP.NE.AND UP0, UPT, UR46, 0x3, UPT ;  /* 0x000000032e00788c */ /* 0x000fcc000bf05270 */
[----:B------:R-:W-:-:S13]  /*3a50*/  PLOP3.LUT P1, PT, PT, PT, UP0, 0x80, 0x0 ;  /* 0x000000000000781c */ /* 0x000fda0003f2f008 */
[----:B0-----:R-:W-:Y:S05]  /*3a60*/  @!P1 BRA `(.L_x_4873) ;  /* 0x0000000000049947 */ /* 0x001fea0003800000 */
[----:B------:R-:W-:Y:S01]  /*3a70*/  BPT.TRAP 0x1 ;  /* 0x000000040000795c */ /* 0x000fe20000300000 */
.L_x_4873:
[----:B-----5:R-:W-:Y:S01]  /*3a80*/  LEA R33, R28, UR41, 0x3 ;  /* 0x000000291c217c11 */ /* 0x020fe2000f8e18ff */
[----:B------:R-:W-:Y:S01]  /*3a90*/  BSSY B0, `(.L_x_4874) ;  /* 0x0000004000007945 */ /* 0x000fe20003800000 */
[----:B------:R-:W-:-:S04]  /*3aa0*/  SHF.L.U32 R4, R29, 0x1f, RZ ;  /* 0x0000001f1d047819 */ /* 0x000fc800000006ff */
[----:B------:R-:W0:Y:S02]  /*3ab0*/  SYNCS.PHASECHK.TRANS64.TRYWAIT P1, [R33+URZ+0x308b0], R4 ;  /* 0x0308b004210075a7 */ /* 0x000e24000802017f */
[----:B0-----:R-:W-:Y:S05]  /*3ac0*/  @!P1 BRA `(.L_x_4875) ;  /* 0x000001e800d49947 */ /* 0x001fea0003800000 */
.L_x_5183:
[----:B------:R-:W-:Y:S05]  /*3ad0*/  BSYNC B0 ;  /* 0x0000000000007941 */ /* 0x000fea0003800000 */
.L_x_4874:
[----:B------:R-:W2:Y:S04]  /*3ae0*/  LDL.64 R30, [R1+0x1e0] ;  /* 0x0001e000011e7983 */ /* 0x000ea80000100a00 */
[----:B0-----:R-:W3:Y:S04]  /*3af0*/  LDL.128 R4, [R1+0x1c0] ;  /* 0x0001c00001047983 */ /* 0x001ee80000100c00 */
[----:B------:R-:W4:Y:S04]  /*3b00*/  LDL.64 R8, [R1+0x1d0] ;  /* 0x0001d00001087983 */ /* 0x000f280000100a00 */
[----:B------:R-:W5:Y:S04]  /*3b10*/  LDL R10, [R1+0x170] ;  /* 0x00017000010a7983 */ /* 0x000f680000100800 */
[----:B------:R-:W5:Y:S01]  /*3b20*/  LDL R11, [R1+0x15c] ;  /* 0x00015c00010b7983 */ /* 0x000f620000100800 */
[----:B------:R-:W-:Y:S01]  /*3b30*/  UMOV UR4, 0xffffffff ;  /* 0xffffffff00047882 */ /* 0x000fe20000000000 */
[----:B--2---:R-:W-:Y:S01]  /*3b40*/  SHF.R.S32.HI R13, RZ, 0x1f, R31 ;  /* 0x0000001fff0d7819 */ /* 0x004fe2000001141f */
[----:B---3--:R-:W-:-:S02]  /*3b50*/  IMAD R5, R5, R31, RZ ;  /* 0x0000001f05057224 */ /* 0x008fc400078e02ff */
[----:B------:R-:W-:-:S04]  /*3b60*/  IMAD.WIDE.U32 R14, R4, R31, RZ ;  /* 0x0000001f040e7225 */ /* 0x000fc800078e00ff */
[----:B------:R-:W-:Y:S01]  /*3b70*/  IMAD R13, R4, R13, R5 ;  /* 0x0000000d040d7224 */ /* 0x000fe200078e0205 */
[----:B------:R-:W-:Y:S01]  /*3b80*/  SHF.R.S32.HI R5, RZ, 0x1f, R30 ;  /* 0x0000001fff057819 */ /* 0x000fe2000001141e */
[----:B------:R-:W-:Y:S02]  /*3b90*/  IMAD R4, R7, R30, RZ ;  /* 0x0000001e07047224 */ /* 0x000fe400078e02ff */
[----:B------:R-:W-:Y:S02]  /*3ba0*/  IMAD.IADD R15, R15, 0x1, R13 ;  /* 0x000000010f0f7824 */ /* 0x000fe400078e020d */
[----:B------:R-:W-:Y:S02]  /*3bb0*/  IMAD R5, R6, R5, R4 ;  /* 0x0000000506057224 */ /* 0x000fe400078e0204 */
[----:B------:R-:W-:-:S04]  /*3bc0*/  IMAD.WIDE.U32 R6, R30, R6, R14 ;  /* 0x000000061e067225 */ /* 0x000fc800078e000e */
[----:B------:R-:W-:Y:S01]  /*3bd0*/  IMAD.IADD R7, R7, 0x1, R5 ;  /* 0x0000000107077824 */ /* 0x000fe200078e0205 */
[----:B----4-:R-:W-:Y:S01]  /*3be0*/  LEA R30, P1, R6, R8, 0x1 ;  /* 0x00000008061e7211 */ /* 0x010fe200078208ff */
[----:B-----5:R-:W-:Y:S01]  /*3bf0*/  IMAD R11, R24, -0x60, R11 ;  /* 0xffffffa0180b7824 */ /* 0x020fe200078e020b */
[----:B------:R-:W-:Y:S02]  /*3c00*/  SHF.R.S32.HI R5, RZ, 0x1f, R10 ;  /* 0x0000001fff057819 */ /* 0x000fe4000001140a */
[----:B------:R-:W-:Y:S02]  /*3c10*/  LEA.HI.X R31, R6, R9, R7, 0x1, P1 ;  /* 0x00000009061f7211 */ /* 0x000fe400008f0c07 */
[----:B------:R-:W-:Y:S02]  /*3c20*/  LEA.HI R6, R5, R10, RZ, 0x2 ;  /* 0x0000000a05067211 */ /* 0x000fe400078f10ff */
[----:B------:R-:W-:Y:S01]  /*3c30*/  VIMNMX R5, R11, 0x60, PT ;  /* 0x000000600b057848 */ /* 0x000fe20003fe0100 */
[----:B------:R0:W-:Y:S01]  /*3c40*/  STL.64 [R1+0x1f0], R30 ;  /* 0x0001f01e01007387 */ /* 0x0001e20000100a00 */
[----:B------:R-:W-:-:S05]  /*3c50*/  SHF.R.S32.HI R4, RZ, 0x2, R6 ;  /* 0x00000002ff047819 */ /* 0x000fca0000011406 */
[----:B------:R-:W-:Y:S01]  /*3c60*/  IMAD.IADD R32, R5, 0x1, -R4 ;  /* 0x0000000105207824 */ /* 0x000fe200078e0a04 */
[----:B------:R-:W-:Y:S01]  /*3c70*/  LOP3.LUT R5, R6, 0x1ffffffc, RZ, 0xc0, !PT ;  /* 0x1ffffffc06057812 */ /* 0x000fe200078ec0ff */
[----:B------:R-:W-:-:S03]  /*3c80*/  IMAD R4, R28, 0x4800, R0 ;  /* 0x000048001c047824 */ /* 0x000fc600078e0200 */
[----:B------:R-:W-:Y:S01]  /*3c90*/  ISETP.GE.AND P1, PT, R32, 0x1, PT ;  /* 0x000000012000780c */ /* 0x000fe20003f26270 */
[----:B------:R-:W-:-:S04]  /*3ca0*/  IMAD.IADD R5, R10, 0x1, -R5 ;  /* 0x000000010a057824 */ /* 0x000fc800078e0a05 */
[----:B------:R-:W-:Y:S01]  /*3cb0*/  IMAD.SHL.U32 R8, R5, 0x8, RZ ;  /* 0x0000000805087824 */ /* 0x000fe200078e00ff */
[----:B0-----:R-:W-:Y:S07]  /*3cc0*/  BRA.DIV UR4, `(.L_x_4876) ;  /* 0x000001ea04687947 */ /* 0x001fee000b800000 */
[----:B------:R0:W1:Y:S04]  /*3cd0*/  SHFL.IDX PT, R5, R31, RZ, 0x1c1f ;  /* 0x001c1fff1f057589 */ /* 0x00006800000e0000 */
[----:B------:R0:W2:Y:S02]  /*3ce0*/  SHFL.IDX PT, R14, R30, RZ, 0x1c1f ;  /* 0x001c1fff1e0e7589 */ /* 0x0000a400000e0000 */
.L_x_5187:
[----:B------:R-:W-:Y:S01]  /*3cf0*/  IMAD.IADD R6, R3, 0x1, R4 ;  /* 0x0000000103067824 */ /* 0x000fe200078e0204 */
[----:B------:R-:W-:Y:S01]  /*3d00*/  BSSY B0, `(.L_x_4877) ;  /* 0x0000038000007945 */ /* 0x000fe20003800000 */
[----:B-1----:R-:W-:Y:S02]  /*3d10*/  IMAD.MOV.U32 R15, RZ, RZ, R5 ;  /* 0x000000ffff0f7224 */ /* 0x002fe400078e0005 */
[--C-:B0-----:R-:W-:Y:S02]  /*3d20*/  IMAD R30, R4, 0x2, R25.reuse ;  /* 0x00000002041e7824 */ /* 0x101fe400078e0219 */
[----:B------:R-:W-:Y:S01]  /*3d30*/  IMAD R31, R6, 0x2, R25 ;  /* 0x00000002061f7824 */ /* 0x000fe200078e0219 */
[----:B------:R-:W-:Y:S06]  /*3d40*/  @!P1 BRA `(.L_x_4878) ;  /* 0x0000000000cc9947 */ /* 0x000fec0003800000 */
[----:B------:R-:W3:Y:S02]  /*3d50*/  LDL.U8 R9, [R1+0x1d9] ;  /* 0x0001d90001097983 */ /* 0x000ee40000100000 */
[----:B---3--:R-:W-:-:S04]  /*3d60*/  LOP3.LUT R4, R9, 0x1, RZ, 0xc0, !PT ;  /* 0x0000000109047812 */ /* 0x008fc800078ec0ff */
[----:B------:R-:W-:-:S13]  /*3d70*/  ISETP.NE.U32.AND P1, PT, R4, 0x1, PT ;  /* 0x000000010400780c */ /* 0x000fda0003f25070 */
[----:B------:R-:W0:Y:S01]  /*3d80*/  @!P1 LDS.128 R4, [R30] ;  /* 0x000000001e049984 */ /* 0x000e220000000c00 */
[----:B--2---:R-:W-:-:S05]  /*3d90*/  @!P1 IMAD.WIDE R10, R8, 0x2, R14 ;  /* 0x00000002080a9825 */ /* 0x004fca00078e020e */
[----:B0-----:R-:W-:Y:S04]  /*3da0*/  @!P1 ST.E.128 desc[UR38][R10.64], R4 ;  /* 0x000000040a009985 */ /* 0x001fe8000c101d26 */
[----:B------:R-:W2:Y:S02]  /*3db0*/  @!P1 LDL.U8 R9, [R1+0x1d9] ;  /* 0x0001d90001099983 */ /* 0x000ea40000100000 */
[----:B--2---:R-:W-:-:S13]  /*3dc0*/  LOP3.LUT P1, RZ, R9, 0x2, RZ, 0xc0, !PT ;  /* 0x0000000209ff7812 */ /* 0x004fda000782c0ff */
[----:B------:R-:W0:Y:S01]  /*3dd0*/  @P1 LDS.128 R4, [R31] ;  /* 0x000000001f041984 */ /* 0x000e220000000c00 */
[----:B------:R-:W-:-:S05]  /*3de0*/  @P1 VIADD R12, R8, 0x20 ;  /* 0x00000020080c1836 */ /* 0x000fca0000000000 */
[----:B------:R-:W-:-:S04]  /*3df0*/  @P1 SHF.R.S32.HI R13, RZ, 0x1f, R12 ;  /* 0x0000001fff0d1819 */ /* 0x000fc8000001140c */
[----:B------:R-:W-:-:S04]  /*3e00*/  @P1 LEA.HI R13, R13, R12, RZ, 0x3 ;  /* 0x0000000c0d0d1211 */ /* 0x000fc800078f18ff */
[----:B------:R-:W-:-:S05]  /*3e10*/  @P1 LOP3.LUT R13, R13, 0xfffffff8, RZ, 0xc0, !PT ;  /* 0xfffffff80d0d1812 */ /* 0x000fca00078ec0ff */
[----:B------:R-:W-:-:S05]  /*3e20*/  @P1 IMAD.WIDE R12, R13, 0x2, R14 ;  /* 0x000000020d0c1825 */ /* 0x000fca00078e020e */
[----:B0-----:R-:W-:Y:S04]  /*3e30*/  @P1 ST.E.128 desc[UR38][R12.64], R4 ;  /* 0x000000040c001985 */ /* 0x001fe8000c101d26 */
[----:B------:R-:W2:Y:S02]  /*3e40*/  @P1 LDL.U8 R9, [R1+0x1d9] ;  /* 0x0001d90001091983 */ /* 0x000ea40000100000 */
[----:B--2---:R-:W-:-:S13]  /*3e50*/  LOP3.LUT P1, RZ, R9, 0x4, RZ, 0xc0, !PT ;  /* 0x0000000409ff7812 */ /* 0x004fda000782c0ff */
[----:B------:R-:W0:Y:S01]  /*3e60*/  @P1 LDS.128 R4, [R30+0x3000] ;  /* 0x003000001e041984 */ /* 0x000e220000000c00 */
        /* <DEDUP_REMOVED lines=32> */
[----:B0-----:R0:W-:Y:S02]  /*4070*/  @P1 ST.E.128 desc[UR38][R12.64], R4 ;  /* 0x000000040c001985 */ /* 0x0011e4000c101d26 */
.L_x_4878:
[----:B------:R-:W-:Y:S05]  /*4080*/  BSYNC B0 ;  /* 0x0000000000007941 */ /* 0x000fea0003800000 */
.L_x_4877:
[----:B0-----:R0:W5:Y:S01]  /*4090*/  LDL.64 R4, [R1+0x1f0] ;  /* 0x0001f00001047983 */ /* 0x0011620000100a00 */
[----:B------:R-:W-:Y:S01]  /*40a0*/  UMOV UR4, 0xffffffff ;  /* 0xffffffff00047882 */ /* 0x000fe20000000000 */
[----:B------:R-:W-:Y:S02]  /*40b0*/  ISETP.GE.AND P1, PT, R32, 0x41, PT ;  /* 0x000000412000780c */ /* 0x000fe40003f26270 */
[----:B------:R-:W-:Y:S11]  /*40c0*/  BRA.DIV UR4, `(.L_x_4879) ;  /* 0x000001e604b07947 */ /* 0x000ff6000b800000 */
[----:B-----5:R-:W1:Y:S04]  /*40d0*/  SHFL.IDX PT, R5, R5, 0x1, 0x1c1f ;  /* 0x003c1f0005057f89 */ /* 0x020e6800000e0000 */
[----:B--2---:R2:W3:Y:S02]  /*40e0*/  SHFL.IDX PT, R14, R4, 0x1, 0x1c1f ;  /* 0x003c1f00040e7f89 */ /* 0x0044e400000e0000 */
.L_x_5191:
[----:B------:R-:W-:Y:S01]  /*40f0*/  BSSY B0, `(.L_x_4880) ;  /* 0x0000036000007945 */ /* 0x000fe20003800000 */
[----:B-1----:R-:W-:-:S03]  /*4100*/  IMAD.MOV.U32 R15, RZ, RZ, R5 ;  /* 0x000000ffff0f7224 */ /* 0x002fc600078e0005 */
[----:B------:R-:W-:Y:S05]  /*4110*/  @!P1 BRA `(.L_x_4881) ;  /* 0x0000000000cc9947 */ /* 0x000fea0003800000 */
[----:B------:R-:W2:Y:S02]  /*4120*/  LDL.U8 R9, [R1+0x1d9] ;  /* 0x0001d90001097983 */ /* 0x000ea40000100000 */
[----:B--2---:R-:W-:-:S04]  /*4130*/  LOP3.LUT R4, R9, 0x1, RZ, 0xc0, !PT ;  /* 0x0000000109047812 */ /* 0x004fc800078ec0ff */
[----:B------:R-:W-:-:S13]  /*4140*/  ISETP.NE.U32.AND P1, PT, R4, 0x1, PT ;  /* 0x000000010400780c */ /* 0x000fda0003f25070 */
[----:B------:R-:W1:Y:S01]  /*4150*/  @!P1 LDS.128 R4, [R30+0x2000] ;  /* 0x002000001e049984 */ /* 0x000e620000000c00 */
[----:B---3--:R-:W-:-:S05]  /*4160*/  @!P1 IMAD.WIDE R10, R8, 0x2, R14 ;  /* 0x00000002080a9825 */ /* 0x008fca00078e020e */
[----:B-1----:R-:W-:Y:S04]  /*4170*/  @!P1 ST.E.128 desc[UR38][R10.64], R4 ;  /* 0x000000040a009985 */ /* 0x002fe8000c101d26 */
[----:B------:R-:W2:Y:S02]  /*4180*/  @!P1 LDL.U8 R9, [R1+0x1d9] ;  /* 0x0001d90001099983 */ /* 0x000ea40000100000 */
[----:B--2---:R-:W-:-:S13]  /*4190*/  LOP3.LUT P1, RZ, R9, 0x2, RZ, 0xc0, !PT ;  /* 0x0000000209ff7812 */ /* 0x004fda000782c0ff */
[----:B------:R-:W1:Y:S01]  /*41a0*/  @P1 LDS.128 R4, [R31+0x2000] ;  /* 0x002000001f041984 */ /* 0x000e620000000c00 */
[----:B------:R-:W-:-:S05]  /*41b0*/  @P1 VIADD R12, R8, 0x20 ;  /* 0x00000020080c1836 */ /* 0x000fca0000000000 */
[----:B------:R-:W-:-:S04]  /*41c0*/  @P1 SHF.R.S32.HI R13, RZ, 0x1f, R12 ;  /* 0x0000001fff0d1819 */ /* 0x000fc8000001140c */
[----:B------:R-:W-:-:S04]  /*41d0*/  @P1 LEA.HI R13, R13, R12, RZ, 0x3 ;  /* 0x0000000c0d0d1211 */ /* 0x000fc800078f18ff */
[----:B------:R-:W-:-:S05]  /*41e0*/  @P1 LOP3.LUT R13, R13, 0xfffffff8, RZ, 0xc0, !PT ;  /* 0xfffffff80d0d1812 */ /* 0x000fca00078ec0ff */
[----:B------:R-:W-:-:S05]  /*41f0*/  @P1 IMAD.WIDE R12, R13, 0x2, R14 ;  /* 0x000000020d0c1825 */ /* 0x000fca00078e020e */
[----:B-1----:R-:W-:Y:S04]  /*4200*/  @P1 ST.E.128 desc[UR38][R12.64], R4 ;  /* 0x000000040c001985 */ /* 0x002fe8000c101d26 */
[----:B------:R-:W2:Y:S02]  /*4210*/  @P1 LDL.U8 R9, [R1+0x1d9] ;  /* 0x0001d90001091983 */ /* 0x000ea40000100000 */
        /* <DEDUP_REMOVED lines=34> */
[----:B-1----:R1:W-:Y:S02]  /*4440*/  @P1 ST.E.128 desc[UR38][R8.64], R4 ;  /* 0x0000000408001985 */ /* 0x0023e4000c101d26 */
.L_x_4881:
[----:B------:R-:W-:Y:S05]  /*4450*/  BSYNC B0 ;  /* 0x0000000000007941 */ /* 0x000fea0003800000 */
.L_x_4880:
[----:B-12---:R-:W1:Y:S01]  /*4460*/  S2R R4, SR_TID.X ;  /* 0x0000000000047919 */ /* 0x006e620000002100 */
[----:B------:R-:W-:Y:S01]  /*4470*/  @!PT LDS RZ, [RZ] ;  /* 0x00000000fffff984 */ /* 0x000fe20000000800 */
[----:B------:R-:W-:Y:S01]  /*4480*/  @!PT LDS RZ, [RZ] ;  /* 0x00000000fffff984 */ /* 0x000fe20000000800 */
[----:B------:R-:W-:Y:S01]  /*4490*/  @!PT LDS RZ, [RZ] ;  /* 0x00000000fffff984 */ /* 0x000fe20000000800 */
[----:B------:R-:W-:Y:S01]  /*44a0*/  @!PT LDS RZ, [RZ] ;  /* 0x00000000fffff984 */ /* 0x000fe20000000800 */
[----:B------:R2:W-:Y:S06]  /*44b0*/  MEMBAR.ALL.CTA ;  /* 0x0000000000007992 */ /* 0x0005ec0000008000 */
[----:B--2---:R-:W2:Y:S01]  /*44c0*/  FENCE.VIEW.ASYNC.S ;  /* 0x00000000000073c6 */ /* 0x004ea20000000000 */
[----:B------:R-:W-:Y:S05]  /*44d0*/  WARPSYNC.ALL ;  /* 0x0000000000007948 */ /* 0x000fea0003800000 */
[----:B-1----:R-:W-:-:S04]  /*44e0*/  LOP3.LUT R4, R4, 0x7f, RZ, 0xc0, !PT ;  /* 0x0000007f04047812 */ /* 0x002fc800078ec0ff */
[----:B------:R-:W-:Y:S01]  /*44f0*/  ISETP.NE.AND P1, PT, R4, RZ, PT ;  /* 0x000000ff0400720c */ /* 0x000fe20003f25270 */
[----:B--2---:R1:W-:-:S12]  /*4500*/  BAR.SYNC.DEFER_BLOCKING R21, 0x80 ;  /* 0x000200150000751d */ /* 0x0043d80000010000 */
[----:B------:R-:W-:-:S05]  /*4510*/  @!P1 VIADD R33, R33, 0x308c0 ;  /* 0x000308c021219836 */ /* 0x000fca0000000000 */
[----:B------:R-:W-:-:S04]  /*4520*/  @!P1 PRMT R33, RZ, 0x654, R33 ;  /* 0x00000654ff219816 */ /* 0x000fc80000000021 */
[----:B------:R1:W-:Y:S01]  /*4530*/  @!P1 SYNCS.ARRIVE.TRANS64.RED.A1T0 RZ, [R33+URZ], RZ ;  /* 0x000000ff21ff99a7 */ /* 0x0003e2000810043f */
[----:B------:R-:W2:Y:S01]  /*4540*/  LDL R4, [R1+0x278] ;  /* 0x0002780001047983 */ /* 0x000ea20000100800 */
[----:B------:R-:W-:Y:S02]  /*4550*/  VIADD R28, R28, 0x1 ;  /* 0x000000011c1c7836 */ /* 0x000fe40000000000 */
[----:B------:R-:W-:-:S03]  /*4560*/  IMAD.MOV.U32 R6, RZ, RZ, RZ ;  /* 0x000000ffff067224 */ /* 0x000fc600078e00ff */
[----:B------:R-:W-:Y:S01]  /*4570*/  ISETP.NE.AND P1, PT, R28, 0x2, PT ;  /* 0x000000021c00780c */ /* 0x000fe20003f25270 */
[----:B------:R1:W-:-:S12]  /*4580*/  STL [R1+0x270], R28 ;  /* 0x0002701c01007387 */ /* 0x0003d80000100800 */
[----:B------:R-:W-:-:S05]  /*4590*/  @!P1 LOP3.LUT R7, R29, 0x1, RZ, 0x3c, !PT ;  /* 0x000000011d079812 */ /* 0x000fca00078e3cff */
[----:B------:R1:W-:Y:S01]  /*45a0*/  @!P1 STL.64 [R1+0x270], R6 ;  /* 0x0002700601009387 */ /* 0x0003e20000100a00 */
[----:B------:R-:W-:Y:S01]  /*45b0*/  PLOP3.LUT P1, PT, PT, PT, PT, 0x8, 0x0 ;  /* 0x000000000000781c */ /* 0x000fe20003f2e170 */
[----:B--2---:R-:W-:-:S05]  /*45c0*/  VIADD R4, R4, 0x1 ;  /* 0x0000000104047836 */ /* 0x004fca0000000000 */
[----:B------:R1:W-:Y:S01]  /*45d0*/  STL [R1+0x278], R4 ;  /* 0x0002780401007387 */ /* 0x0003e20000100800 */
[----:B------:R-:W-:Y:S06]  /*45e0*/  @P0 BRA `(.L_x_4882) ;  /* 0xfffffff000840947 */ /* 0x000fec000383ffff */
.L_x_4869:
[----:B------:R-:W2:Y:S01]  /*45f0*/  LDC R0, c[0x0][0x448] ;  /* 0x00011200ff007b82 */ /* 0x000ea20000000800 */
[----:B------:R-:W-:-:S06]  /*4600*/  UIADD3 UR4, UR60, 0x7f, URZ ;  /* 0x0000007f3c047890 */ /* 0x000fcc000fffe03f */
[----:B------:R-:W-:Y:S01]  /*4610*/  IMAD.U32 R3, RZ, RZ, UR4 ;  /* 0x00000004ff037e24 */ /* 0x000fe2000f8e00ff */
[----:B-1----:R-:W1:Y:S01]  /*4620*/  LDC.64 R6, c[0x0][0x9e0] ;  /* 0x00027800ff067b82 */ /* 0x002e620000000a00 */
[----:B--2---:R-:W-:Y:S02]  /*4630*/  ISETP.NE.AND P2, PT, R0, 0x1, PT ;  /* 0x000000010000780c */ /* 0x004fe40003f45270 */
[----:B-1----:R-:W-:-:S11]  /*4640*/  ISETP.GE.AND P3, PT, R7, 0x1, PT ;  /* 0x000000010700780c */ /* 0x002fd60003f66270 */
[----:B------:R-:W1:Y:S08]  /*4650*/  @P2 LDC R0, c[0x0][0x44c] ;  /* 0x00011300ff002b82 */ /* 0x000e700000000800 */
[----:B------:R-:W2:Y:S01]  /*4660*/  @P2 LDC R5, c[0x0][0x450] ;  /* 0x00011400ff052b82 */ /* 0x000ea20000000800 */
[----:B-1----:R-:W-:-:S05]  /*4670*/  @P2 IMAD.HI.U32 R0, R0, UR4, RZ ;  /* 0x0000000400002c27 */ /* 0x002fca000f8e00ff */
[----:B--2---:R-:W-:-:S05]  /*4680*/  @P2 SHF.R.U32.HI R3, RZ, R5, R0 ;  /* 0x00000005ff032219 */ /* 0x004fca0000011600 */
[----:B------:R-:W-:Y:S01]  /*4690*/  IMAD.IADD R3, R2, 0x1, R3 ;  /* 0x0000000102037824 */ /* 0x000fe200078e0203 */
[----:B------:R-:W-:Y:S06]  /*46a0*/  @P1 BRA `(.L_x_4883) ;  /* 0x0000000000081947 */ /* 0x000fec0003800000 */
[----:B------:R-:W1:Y:S02]  /*46b0*/  FENCE.VIEW.ASYNC.G ;  /* 0x00000000000073c6 */ /* 0x000e640000000100 */
[----:B-1----:R-:W-:Y:S06]  /*46c0*/  BAR.ARV 0xc, 0x180 ;  /* 0x0306000000007b1d */ /* 0x002fec0000002000 */
.L_x_4883:
[----:B------:R-:W-:Y:S01]  /*46d0*/  IMAD.IADD R0, R3, 0x1, R6 ;  /* 0x0000000103007824 */ /* 0x000fe200078e0206 */
[----:B------:R-:W-:Y:S06]  /*46e0*/  @!P3 BRA `(.L_x_4884) ;  /* 0x000000000040b947 */ /* 0x000fec0003800000 */
[C---:B------:R-:W-:Y:S01]  /*46f0*/  ISETP.GT.AND P0, PT, R3.reuse, RZ, PT ;  /* 0x000000ff0300720c */ /* 0x040fe20003f04270 */
[----:B------:R-:W-:-:S12]  /*4700*/  VIADD R2, R3, 0xffffffff ;  /* 0xffffffff03027836 */ /* 0x000fd80000000000 */
[----:B------:R-:W-:Y:S05]  /*4710*/  @P0 BRA `(.L_x_4885) ;  /* 0x00000000001c0947 */ /* 0x000fea0003800000 */
[----:B------:R-:W-:Y:S01]  /*4720*/  ISETP.NE.AND P0, PT, R7, 0x1, PT ;  /* 0x000000010700780c */ /* 0x000fe20003f05270 */
[----:B------:R-:W-:-:S12]  /*4730*/  IMAD.MOV R3, RZ, RZ, -R3 ;  /* 0x000000ffff037224 */ /* 0x000fd800078e0a03 */
[----:B------:R-:W1:Y:S02]  /*4740*/  @P0 LDC.64 R4, c[0x0][0x9e8] ;  /* 0x00027a00ff040b82 */ /* 0x000e640000000a00 */
[----:B-1----:R-:W-:-:S05]  /*4750*/  @P0 IMAD.HI.U32 R2, R3, R4, RZ ;  /* 0x0000000403020227 */ /* 0x002fca00078e00ff */
[----:B------:R-:W-:-:S04]  /*4760*/  @P0 SHF.R.U32.HI R3, RZ, R5, R2 ;  /* 0x00000005ff030219 */ /* 0x000fc80000011602 */
[----:B------:R-:W-:Y:S01]  /*4770*/  LOP3.LUT R2, RZ, R3, RZ, 0x33, !PT ;  /* 0x00000003ff027212 */ /* 0x000fe200078e33ff */
[----:B------:R-:W-:Y:S06]  /*4780*/  BRA `(.L_x_4886) ;  /* 0x0000000000107947 */ /* 0x000fec0003800000 */
.L_x_4885:
[----:B------:R-:W-:-:S13]  /*4790*/  ISETP.NE.AND P0, PT, R7, 0x1, PT ;  /* 0x000000010700780c */ /* 0x000fda0003f05270 */
[----:B------:R-:W1:Y:S02]  /*47a0*/  @P0 LDC.64 R4, c[0x0][0x9e8] ;  /* 0x00027a00ff040b82 */ /* 0x000e640000000a00 */
[----:B-1----:R-:W-:-:S05]  /*47b0*/  @P0 IMAD.HI.U32 R4, R2, R4, RZ ;  /* 0x0000000402040227 */ /* 0x002fca00078e00ff */
[----:B------:R-:W-:-:S07]  /*47c0*/  @P0 SHF.R.U32.HI R2, RZ, R5, R4 ;  /* 0x00000005ff020219 */ /* 0x000fce0000011604 */
.L_x_4886:
[----:B------:R-:W-:-:S05]  /*47d0*/  IMAD R3, R2, R7, R7 ;  /* 0x0000000702037224 */ /* 0x000fca00078e0207 */
[----:B------:R-:W-:-:S07]  /*47e0*/  VIMNMX R0, R0, R3, PT ;  /* 0x0000000300007248 */ /* 0x000fce0003fe0100 */
.L_x_4884:
[----:B------:R-:W1:Y:S01]  /*47f0*/  @P2 LDC R2, c[0x0][0x44c] ;  /* 0x00011300ff022b82 */ /* 0x000e620000000800 */
[----:B------:R-:W-:Y:S01]  /*4800*/  IMAD.U32 R3, RZ, RZ, UR60 ;  /* 0x0000003cff037e24 */ /* 0x000fe2000f8e00ff */
[----:B------:R-:W-:Y:S01]  /*4810*/  ULDC UR4, c[0x0][0x9dc] ;  /* 0x0002770000047ab9 */ /* 0x000fe20000000800 */
[----:B------:R-:W-:-:S04]  /*4820*/  VIADD R0, R0, 0x5f ;  /* 0x0000005f00007836 */ /* 0x000fc80000000000 */
[----:B------:R-:W-:Y:S01]  /*4830*/  IMAD.HI R0, R0, 0x2aaaaaab, RZ ;  /* 0x2aaaaaab00007827 */ /* 0x000fe200078e02ff */
[----:B------:R-:W2:Y:S03]  /*4840*/  @P2 LDC R5, c[0x0][0x450] ;  /* 0x00011400ff052b82 */ /* 0x000ea60000000800 */
[----:B-1----:R-:W-:-:S05]  /*4850*/  @P2 IMAD.HI.U32 R2, R2, UR60, RZ ;  /* 0x0000003c02022c27 */ /* 0x002fca000f8e00ff */
[----:B--2---:R-:W-:-:S05]  /*4860*/  @P2 SHF.R.U32.HI R3, RZ, R5, R2 ;  /* 0x00000005ff032219 */ /* 0x004fca0000011602 */
[----:B------:R-:W-:Y:S01]  /*4870*/  IMAD.IADD R2, R72, 0x1, R3 ;  /* 0x0000000148027824 */ /* 0x000fe200078e0203 */
[----:B------:R-:W-:-:S03]  /*4880*/  SHF.R.U32.HI R3, RZ, 0x1f, R0 ;  /* 0x0000001fff037819 */ /* 0x000fc60000011600 */
[----:B------:R-:W-:Y:S01]  /*4890*/  VIADD R4, R2, -UR4 ;  /* 0x8000000402047c36 */ /* 0x000fe20008000000 */
[----:B------:R-:W-:-:S04]  /*48a0*/  LEA.HI.SX32 R0, R0, R3, 0x1c ;  /* 0x0000000300007211 */ /* 0x000fc800078fe2ff */
[----:B------:R-:W-:Y:S02]  /*48b0*/  R2UR UR4, R4 ;  /* 0x00000000040472ca */ /* 0x000fe400000e0000 */
[----:B------:R-:W-:Y:S01]  /*48c0*/  VIMNMX R73, R73, R0, PT ;  /* 0x0000000049497248 */ /* 0x000fe20003fe0100 */
[----:B------:R-:W-:-:S12]  /*48d0*/  @!P3 BRA `(.L_x_4887) ;  /* 0x000000000044b947 */ /* 0x000fd80003800000 */
[----:B------:R-:W-:-:S13]  /*48e0*/  ISETP.GT.AND P0, PT, R2, -0x1, PT ;  /* 0xffffffff0200780c */ /* 0x000fda0003f04270 */
        /* <DEDUP_REMOVED lines=8> */
.L_x_4888:
[----:B------:R-:W-:-:S13]  /*4970*/  ISETP.NE.AND P0, PT, R7, 0x1, PT ;  /* 0x000000010700780c */ /* 0x000fda0003f05270 */
[----:B------:R-:W1:Y:S02]  /*4980*/  @P0 LDC.64 R4, c[0x0][0x9e8] ;  /* 0x00027a00ff040b82 */ /* 0x000e640000000a00 */
[----:B-1----:R-:W-:-:S05]  /*4990*/  @P0 IMAD.HI.U32 R0, R2, R4, RZ ;  /* 0x0000000402000227 */ /* 0x002fca00078e00ff */
[----:B------:R-:W-:-:S07]  /*49a0*/  @P0 SHF.R.U32.HI R2, RZ, R5, R0 ;  /* 0x00000005ff020219 */ /* 0x000fce0000011600 */
.L_x_4889:
[----:B------:R-:W-:-:S05]  /*49b0*/  IMAD R2, R2, R7, RZ ;  /* 0x0000000702027224 */ /* 0x000fca00078e02ff */
[----:B------:R-:W-:-:S13]  /*49c0*/  R2UR UR5, R2 ;  /* 0x00000000020572ca */ /* 0x000fda00000e0000 */
[----:B------:R-:W-:-:S04]  /*49d0*/  UISETP.LT.AND UP0, UPT, UR4, UR5, UPT ;  /* 0x000000050400728c */ /* 0x000fc8000bf01270 */
[----:B------:R-:W-:-:S12]  /*49e0*/  USEL UR4, UR4, UR5, !UP0 ;  /* 0x0000000504047287 */ /* 0x000fd8000c000000 */
.L_x_4887:
        /* <DEDUP_REMOVED lines=9> */
[----:B------:R-:W-:Y:S01]  /*4a80*/  CS2R R112, SRZ ;  /* 0x0000000000707805 */ /* 0x000fe2000001ff00 */
[----:B------:R-:W-:Y:S01]  /*4a90*/  IMAD.MOV.U32 R111, RZ, RZ, RZ ;  /* 0x000000ffff6f7224 */ /* 0x000fe200078e00ff */
[----:B------:R-:W-:Y:S01]  /*4aa0*/  CS2R R106, SRZ ;  /* 0x00000000006a7805 */ /* 0x000fe2000001ff00 */
[----:B------:R-:W-:Y:S01]  /*4ab0*/  UISETP.LT.AND UP0, UPT, URZ, UR4, UPT ;  /* 0x000000043f00728c */ /* 0x000fe2000bf01270 */
[----:B------:R-:W-:-:S02]  /*4ac0*/  CS2R R108, SRZ ;  /* 0x00000000006c7805 */ /* 0x000fc4000001ff00 */
[----:B------:R-:W-:Y:S02]  /*4ad0*/  CS2R R94, SRZ ;  /* 0x00000000005e7805 */ /* 0x000fe4000001ff00 */
[----:B------:R-:W-:Y:S01]  /*4ae0*/  CS2R R104, SRZ ;  /* 0x0000000000687805 */ /* 0x000fe2000001ff00 */
[----:B------:R-:W-:Y:S01]  /*4af0*/  USEL UR6, URZ, UR4, !UP0 ;  /* 0x000000043f067287 */ /* 0x000fe2000c000000 */
[----:B------:R-:W-:Y:S01]  /*4b00*/  IMAD.MOV.U32 R103, RZ, RZ, RZ ;  /* 0x000000ffff677224 */ /* 0x000fe200078e00ff */
[----:B------:R-:W-:Y:S02]  /*4b10*/  CS2R R98, SRZ ;  /* 0x0000000000627805 */ /* 0x000fe4000001ff00 */
[----:B------:R-:W-:Y:S02]  /*4b20*/  CS2R R100, SRZ ;  /* 0x0000000000647805 */ /* 0x000fe4000001ff00 */
[----:B------:R-:W-:Y:S02]  /*4b30*/  CS2R R86, SRZ ;  /* 0x0000000000567805 */ /* 0x000fe4000001ff00 */
[----:B------:R-:W-:-:S02]  /*4b40*/  CS2R R96, SRZ ;  /* 0x0000000000607805 */ /* 0x000fc4000001ff00 */
[----:B------:R-:W-:Y:S01]  /*4b50*/  ISETP.GT.AND P1, PT, R73, UR6, PT ;  /* 0x0000000649007c0c */ /* 0x000fe2000bf24270 */
[----:B------:R-:W-:Y:S01]  /*4b60*/  IMAD.U32 R193, RZ, RZ, UR6 ;  /* 0x00000006ffc17e24 */ /* 0x000fe2000f8e00ff */
        /* <DEDUP_REMOVED lines=34> */
[----:B------:R-:W-:Y:S01]  /*4d90*/  CS2R R24, SRZ ;  /* 0x0000000000187805 */ /* 0x000fe2000001ff00 */
[----:B------:R-:W-:Y:S01]  /*4da0*/  IMAD.MOV.U32 R134, RZ, RZ, RZ ;  /* 0x000000ffff867224 */ /* 0x000fe200078e00ff */
[----:B------:R-:W-:Y:S06]  /*4db0*/  @!P1 BRA `(.L_x_4890) ;  /* 0x0000013800289947 */ /* 0x000fec0003800000 */
[----:B------:R-:W2:Y:S04]  /*4dc0*/  LDL R7, [R1+0x2a0] ;  /* 0x0002a00001077983 */ /* 0x000ea80000100800 */
[----:B------:R-:W4:Y:S04]  /*4dd0*/  LDL R8, [R1+0x294] ;  /* 0x0002940001087983 */ /* 0x000f280000100800 */
[----:B--2---:R-:W1:Y:S01]  /*4de0*/  SHFL.IDX PT, R0, R7, RZ, 0x1f ;  /* 0x00001fff07007589 */ /* 0x004e6200000e0000 */
[----:B----4-:R-:W-:Y:S02]  /*4df0*/  R2UR UR6, R8 ;  /* 0x00000000080672ca */ /* 0x010fe400000e0000 */
[----:B-1----:R-:W-:-:S11]  /*4e00*/  R2UR UR4, R0 ;  /* 0x00000000000472ca */ /* 0x002fd600000e0000 */
[----:B------:R-:W-:Y:S02]  /*4e10*/  ULOP3.LUT UP0, URZ, UR6, 0x1bf, URZ, 0xc0, !UPT ;  /* 0x000001bf063f7892 */ /* 0x000fe4000f80c03f */
[----:B------:R-:W-:-:S04]  /*4e20*/  ULEA.HI UR5, UR4, UR4, URZ, 0x1 ;  /* 0x0000000404057291 */ /* 0x000fc8000f8f083f */
[----:B------:R-:W-:Y:S01]  /*4e30*/  ULOP3.LUT UR5, UR5, 0x1e, URZ, 0xc0, !UPT ;  /* 0x0000001e05057892 */ /* 0x000fe2000f8ec03f */
[----:B------:R-:W-:-:S03]  /*4e40*/  PLOP3.LUT P0, PT, PT, PT, UP0, 0x80, 0x0 ;  /* 0x000000000000781c */ /* 0x000fc60003f0f008 */
        /* <DEDUP_REMOVED lines=9> */
[----:B------:R1:W2:Y:S01]  /*4ee0*/  LDC.64 R2, c[0x4][R0] ;  /* 0x0100000000027b82 */ /* 0x0002a20000000a00 */
        /* <DEDUP_REMOVED lines=10> */
[----:B0-23--:R-:W-:Y:S05]  /*4f90*/  CALL.ABS.NOINC R2 ;  /* 0x0000000002007343 */ /* 0x00dfea0003c00000 */
.L_x_4891:
[----:B------:R-:W-:Y:S02]  /*4fa0*/  ULDC UR4, c[0x0][0x3f4] ;  /* 0x0000fd0000047ab9 */ /* 0x000fe40000000800 */
[----:B------:R-:W-:-:S13]  /*4fb0*/  ISETP.LT.AND P0, PT, RZ, UR4, PT ;  /* 0x00000004ff007c0c */ /* 0x000fda000bf01270 */
[----:B------:R-:W-:Y:S05]  /*4fc0*/  @P0 BRA `(.L_x_4892) ;  /* 0x0000000000440947 */ /* 0x000fea0003800000 */
[----:B------:R-:W-:Y:S01]  /*4fd0*/  R2UR UR5, R216 ;  /* 0x00000000d80572ca */ /* 0x000fe200000e0000 */
[----:B------:R-:W-:-:S12]  /*4fe0*/  IMAD.U32 R3, RZ, RZ, UR41 ;  /* 0x00000029ff037e24 */ /* 0x000fd8000f8e00ff */
[----:B------:R-:W-:-:S04]  /*4ff0*/  ULEA.HI UR4, UR5, UR5, URZ, 0x1 ;  /* 0x0000000505047291 */ /* 0x000fc8000f8f083f */
[----:B------:R-:W-:-:S04]  /*5000*/  ULOP3.LUT UR4, UR4, 0xfffffffe, URZ, 0xc0, !UPT ;  /* 0xfffffffe04047892 */ /* 0x000fc8000f8ec03f */
[----:B------:R-:W-:-:S06]  /*5010*/  UIADD3 UR4, UR5, -UR4, URZ ;  /* 0x8000000405047290 */ /* 0x000fcc000fffe03f */
[----:B------:R-:W-:-:S05]  /*5020*/  IMAD.U32 R0, RZ, RZ, UR4 ;  /* 0x00000004ff007e24 */ /* 0x000fca000f8e00ff */
[----:B------:R-:W-:-:S04]  /*5030*/  SHF.L.U32 R0, R0, 0x1f, RZ ;  /* 0x0000001f00007819 */ /* 0x000fc800000006ff */
[----:B------:R1:W2:Y:S03]  /*5040*/  SYNCS.PHASECHK.TRANS64.TRYWAIT P0, [R3+URZ+0x30800], R0 ;  /* 0x03080000030075a7 */ /* 0x0002a6000800017f */
[----:B--2---:R-:W-:Y:S05]  /*5050*/  @!P0 NANOSLEEP.SYNCS 0x989680 ;  /* 0x009896800000895d */ /* 0x004fea0003900000 */
[----:B------:R-:W2:Y:S02]  /*5060*/  @!P0 SYNCS.PHASECHK.TRANS64 P0, [R3+URZ+0x30800], R0 ;  /* 0x03080000030085a7 */ /* 0x000ea4000800007f */
[----:B--2---:R-:W-:Y:S05]  /*5070*/  @P0 BRA `(.L_x_4893) ;  /* 0x0000007400580947 */ /* 0x004fea0003800000 */
.L_x_4894:
[----:B-1----:R-:W-:-:S04]  /*5080*/  IMAD.U32 R3, RZ, RZ, UR41 ;  /* 0x00000029ff037e24 */ /* 0x002fc8000f8e00ff */
[----:B------:R1:W2:Y:S03]  /*5090*/  SYNCS.PHASECHK.TRANS64.TRYWAIT P0, [R3+URZ+0x30800], R0 ;  /* 0x03080000030075a7 */ /* 0x0002a6000800017f */
[----:B--2---:R-:W-:Y:S05]  /*50a0*/  @!P0 NANOSLEEP.SYNCS 0x989680 ;  /* 0x009896800000895d */ /* 0x004fea0003900000 */
[----:B------:R-:W2:Y:S02]  /*50b0*/  @!P0 SYNCS.PHASECHK.TRANS64 P0, [R3+URZ+0x30800], R0 ;  /* 0x03080000030085a7 */ /* 0x000ea4000800007f */
[----:B--2---:R-:W-:Y:S05]  /*50c0*/  @!P0 BRA `(.L_x_4894) ;  /* 0xfffffffc00ec8947 */ /* 0x004fea000383ffff */
[----:B------:R-:W-:Y:S05]  /*50d0*/  BRA `(.L_x_4893) ;  /* 0x0000007400407947 */ /* 0x000fea0003800000 */
.L_x_4892:
[----:B------:R-:W2:Y:S01]  /*50e0*/  LDL R0, [R1+0x294] ;  /* 0x0002940001007983 */ /* 0x000ea20000100800 */
[----:B------:R-:W-:Y:S01]  /*50f0*/  USHF.R.S32.HI UR4, URZ, 0x1f, UR45 ;  /* 0x0000001f3f047899 */ /* 0x000fe2000801142d */
[----:B------:R-:W-:Y:S01]  /*5100*/  ULDC.64 UR6, c[0x0][0x3f8] ;  /* 0x0000fe0000067ab9 */ /* 0x000fe20000000a00 */
[----:B------:R-:W-:Y:S01]  /*5110*/  ULDC.64 UR8, c[0x0][0x408] ;  /* 0x0001020000087ab9 */ /* 0x000fe20000000a00 */
[----:B------:R-:W-:Y:S02]  /*5120*/  IMAD.U32 R24, RZ, RZ, UR6 ;  /* 0x00000006ff187e24 */ /* 0x000fe4000f8e00ff */
[----:B------:R-:W-:Y:S02]  /*5130*/  IMAD.U32 R28, RZ, RZ, UR8 ;  /* 0x00000008ff1c7e24 */ /* 0x000fe4000f8e00ff */
[----:B------:R-:W-:-:S04]  /*5140*/  IMAD.WIDE.U32 R24, R24, UR45, RZ ;  /* 0x0000002d18187c25 */ /* 0x000fc8000f8e00ff */
[----:B------:R-:W-:Y:S01]  /*5150*/  IMAD.WIDE.U32 R28, R28, UR45, RZ ;  /* 0x0000002d1c1c7c25 */ /* 0x000fe2000f8e00ff */
[----:B--2---:R-:W-:-:S13]  /*5160*/  R2UR UR5, R0 ;  /* 0x00000000000572ca */ /* 0x004fda00000e0000 */
[----:B------:R-:W-:Y:S02]  /*5170*/  ULOP3.LUT UP0, URZ, UR5, 0x3ff, URZ, 0xc0, !UPT ;  /* 0x000003ff053f7892 */ /* 0x000fe4000f80c03f */
[----:B------:R-:W-:Y:S02]  /*5180*/  UIMAD UR5, UR4, UR6, URZ ;  /* 0x00000006040572a4 */ /* 0x000fe4000f8e023f */
[----:B------:R-:W-:Y:S02]  /*5190*/  UIMAD UR4, UR4, UR8, URZ ;  /* 0x00000008040472a4 */ /* 0x000fe4000f8e023f */
[----:B------:R-:W-:Y:S01]  /*51a0*/  PLOP3.LUT P0, PT, PT, PT, UP0, 0x80, 0x0 ;  /* 0x000000000000781c */ /* 0x000fe20003f0f008 */
[----:B------:R-:W-:Y:S02]  /*51b0*/  UIMAD UR5, UR45, UR7, UR5 ;  /* 0x000000072d0572a4 */ /* 0x000fe4000f8e0205 */
[----:B------:R-:W-:-:S04]  /*51c0*/  UIMAD UR4, UR45, UR9, UR4 ;  /* 0x000000092d0472a4 */ /* 0x000fc8000f8e0204 */
[----:B------:R-:W-:Y:S02]  /*51d0*/  VIADD R31, R25, UR5 ;  /* 0x00000005191f7c36 */ /* 0x000fe40008000000 */
[----:B------:R-:W-:-:S04]  /*51e0*/  VIADD R33, R29, UR4 ;  /* 0x000000041d217c36 */ /* 0x000fc80008000000 */
[----:B------:R-:W-:Y:S05]  /*51f0*/  @!P0 BRA `(.L_x_4895) ;  /* 0x0000000000408947 */ /* 0x000fea0003800000 */
        /* <DEDUP_REMOVED lines=16> */
.L_x_4895:
[----:B------:R-:W-:Y:S01]  /*5300*/  ULDC.U8 UR4, c[0x0][0x410] ;  /* 0x0001040000047ab9 */ /* 0x000fe20000000000 */
[----:B------:R-:W-:Y:S01]  /*5310*/  BSSY B0, `(.L_x_4896) ;  /* 0x0000724000007945 */ /* 0x000fe20003800000 */
[----:B------:R-:W-:Y:S01]  /*5320*/  ISETP.NE.AND P0, PT, RZ, UR4, PT ;  /* 0x00000004ff007c0c */ /* 0x000fe2000bf05270 */
[----:B------:R-:W-:-:S12]  /*5330*/  VIADD R10, R203, UR60 ;  /* 0x0000003ccb0a7c36 */ /* 0x000fd80008000000 */
[----:B------:R-:W-:Y:S05]  /*5340*/  @!P0 BRA `(.L_x_4897) ;  /* 0x0000003800708947 */ /* 0x000fea0003800000 */
[----:B------:R-:W1:Y:S01]  /*5350*/  LDC R91, c[0x0][0x448] ;  /* 0x00011200ff5b7b82 */ /* 0x000e620000000800 */
[----:B------:R-:W-:Y:S01]  /*5360*/  IMAD R7, R217, 0x40, R10 ;  /* 0x00000040d9077824 */ /* 0x000fe200078e020a */
        /* <DEDUP_REMOVED lines=9> */
[----:B------:R-:W-:Y:S02]  /*5400*/  SHF.R.S32.HI R97, RZ, 0x1f, R206 ;  /* 0x0000001fff617819 */ /* 0x000fe400000114ce */
[----:B-1----:R-:W-:-:S13]  /*5410*/  ISETP.NE.AND P0, PT, R91, 0x1, PT ;  /* 0x000000015b00780c */ /* 0x002fda0003f05270 */
[----:B------:R-:W1:Y:S08]  /*5420*/  @P0 LDC R0, c[0x0][0x44c] ;  /* 0x00011300ff000b82 */ /* 0x000e700000000800 */
[----:B------:R-:W2:Y:S01]  /*5430*/  @P0 LDC R3, c[0x0][0x450] ;  /* 0x00011400ff030b82 */ /* 0x000ea20000000800 */
[----:B-1----:R-:W-:-:S05]  /*5440*/  @P0 IMAD.HI.U32 R0, R7, R0, RZ ;  /* 0x0000000007000227 */ /* 0x002fca00078e00ff */
[----:B--2---:R-:W-:Y:S01]  /*5450*/  @P0 SHF.R.U32.HI R7, RZ, R3, R0 ;  /* 0x00000003ff070219 */ /* 0x004fe20000011600 */
[----:B------:R-:W-:-:S03]  /*5460*/  IMAD.MOV.U32 R3, RZ, RZ, R33 ;  /* 0x000000ffff037224 */ /* 0x000fc600078e0021 */
[----:B------:R-:W-:Y:S01]  /*5470*/  SHF.R.S32.HI R0, RZ, 0x1f, R7 ;  /* 0x0000001fff007819 */ /* 0x000fe20000011407 */
[----:B------:R-:W-:-:S04]  /*5480*/  IMAD.WIDE.U32 R4, R7, UR4, R4 ;  /* 0x0000000407047c25 */ /* 0x000fc8000f8e0004 */
[C---:B------:R-:W-:Y:S02]  /*5490*/  IMAD R6, R0.reuse, UR4, RZ ;  /* 0x0000000400067c24 */ /* 0x040fe4000f8e02ff */
[----:B------:R-:W-:Y:S02]  /*54a0*/  IMAD R0, R0, UR6, RZ ;  /* 0x0000000600007c24 */ /* 0x000fe4000f8e02ff */
[C---:B------:R-:W-:Y:S01]  /*54b0*/  IMAD R9, R7.reuse, UR5, R6 ;  /* 0x0000000507097c24 */ /* 0x040fe2000f8e0206 */
[----:B------:R-:W-:Y:S01]  /*54c0*/  ULDC.64 UR4, c[0x0][0x3e8] ;  /* 0x0000fa0000047ab9 */ /* 0x000fe20000000a00 */
[----:B------:R-:W-:-:S04]  /*54d0*/  IMAD.WIDE.U32 R2, R7, UR6, R2 ;  /* 0x0000000607027c25 */ /* 0x000fc8000f8e0002 */
[----:B------:R-:W-:Y:S01]  /*54e0*/  IMAD R7, R7, UR7, R0 ;  /* 0x0000000707077c24 */ /* 0x000fe2000f8e0200 */
[----:B------:R-:W-:Y:S01]  /*54f0*/  ULDC.64 UR6, c[0x0][0x400] ;  /* 0x0001000000067ab9 */ /* 0x000fe20000000a00 */
[----:B------:R-:W-:Y:S01]  /*5500*/  IMAD.IADD R5, R5, 0x1, R9 ;  /* 0x0000000105057824 */ /* 0x000fe200078e0209 */
[----:B------:R-:W-:Y:S01]  /*5510*/  LEA R0, P0, R4, UR4, 0x1 ;  /* 0x0000000404007c11 */ /* 0x000fe2000f8008ff */
[----:B------:R-:W-:Y:S01]  /*5520*/  IMAD.IADD R7, R3, 0x1, R7 ;  /* 0x0000000103077824 */ /* 0x000fe200078e0207 */
[----:B------:R-:W-:Y:S01]  /*5530*/  LEA R6, P1, R2, UR6, 0x1 ;  /* 0x0000000602067c11 */ /* 0x000fe2000f8208ff */
[----:B------:R-:W-:Y:S01]  /*5540*/  UMOV UR4, 0xffffffff ;  /* 0xffffffff00047882 */ /* 0x000fe20000000000 */
[----:B------:R-:W-:Y:S02]  /*5550*/  LEA.HI.X R4, R4, UR5, R5, 0x1, P0 ;  /* 0x0000000504047c11 */ /* 0x000fe400080f0c05 */
[----:B------:R-:W-:Y:S01]  /*5560*/  LEA.HI.X R7, R2, UR7, R7, 0x1, P1 ;  /* 0x0000000702077c11 */ /* 0x000fe200088f0c07 */
[----:B------:R-:W-:Y:S08]  /*5570*/  BRA.DIV UR4, `(.L_x_4898) ;  /* 0x000001d204cc7947 */ /* 0x000ff0000b800000 */
[----:B------:R1:W2:Y:S04]  /*5580*/  SHFL.IDX PT, R3, R4, RZ, 0x1c1f ;  /* 0x001c1fff04037589 */ /* 0x0002a800000e0000 */
[----:B------:R1:W4:Y:S04]  /*5590*/  SHFL.IDX PT, R2, R0, RZ, 0x1c1f ;  /* 0x001c1fff00027589 */ /* 0x00032800000e0000 */
[----:B------:R1:W0:Y:S04]  /*55a0*/  SHFL.IDX PT, R5, R7, RZ, 0x1c1f ;  /* 0x001c1fff07057589 */ /* 0x00022800000e0000 */
[----:B---3--:R1:W3:Y:S02]  /*55b0*/  SHFL.IDX PT, R14, R6, RZ, 0x1c1f ;  /* 0x001c1fff060e7589 */ /* 0x0082e400000e0000 */
.L_x_5196:
        /* <DEDUP_REMOVED lines=16> */
[----:B------:R-:W-:Y:S01]  /*56c0*/  ULDC UR4, c[0x0][0x3f4] ;  /* 0x0000fd0000047ab9 */ /* 0x000fe20000000800 */
[----:B------:R-:W-:Y:S02]  /*56d0*/  CS2R R62, SRZ ;  /* 0x00000000003e7805 */ /* 0x000fe4000001ff00 */
[----:B------:R-:W-:Y:S02]  /*56e0*/  ISETP.GE.AND P3, PT, R27, UR4, PT ;  /* 0x000000041b007c0c */ /* 0x000fe4000bf66270 */
[----:B------:R-:W-:Y:S02]  /*56f0*/  CS2R R64, SRZ ;  /* 0x0000000000407805 */ /* 0x000fe4000001ff00 */
[----:B------:R-:W-:Y:S02]  /*5700*/  ISETP.GE.AND P2, PT, R205, UR4, PT ;  /* 0x00000004cd007c0c */ /* 0x000fe4000bf46270 */
[----:B------:R-:W-:Y:S02]  /*5710*/  ISETP.GE.AND P1, PT, R26, UR4, PT ;  /* 0x000000041a007c0c */ /* 0x000fe4000bf26270 */
[----:B------:R-:W-:-:S02]  /*5720*/  ISETP.GE.AND P0, PT, R204, UR4, PT ;  /* 0x00000004cc007c0c */ /* 0x000fc4000bf06270 */
[----:B------:R-:W-:-:S03]  /*5730*/  ISETP.GE.AND P4, PT, R198, UR4, PT ;  /* 0x00000004c6007c0c */ /* 0x000fc6000bf86270 */
[C---:B------:R-:W-:Y:S01]  /*5740*/  @!P3 IMAD.SHL.U32 R25, R27.reuse, 0x2, RZ ;  /* 0x000000021b19b824 */ /* 0x040fe200078e00ff */
[----:B------:R-:W-:-:S03]  /*5750*/  @!P3 SHF.L.U64.HI R12, R27, 0x1, R68 ;  /* 0x000000011b0cb819 */ /* 0x000fc60000010244 */
[C---:B------:R-:W-:Y:S01]  /*5760*/  @!P2 IMAD.SHL.U32 R35, R205.reuse, 0x2, RZ ;  /* 0x00000002cd23a824 */ /* 0x040fe200078e00ff */
[----:B------:R-:W-:Y:S01]  /*5770*/  @!P2 SHF.L.U64.HI R8, R205, 0x1, R66 ;  /* 0x00000001cd08a819 */ /* 0x000fe20000010242 */
[----:B------:R-:W-:Y:S01]  /*5780*/  @!P1 IMAD.SHL.U32 R43, R26, 0x2, RZ ;  /* 0x000000021a2b9824 */ /* 0x000fe200078e00ff */
[-C--:B----4-:R-:W-:Y:S01]  /*5790*/  @!P3 IADD3 R20, P6, R2, R25.reuse, RZ ;  /* 0x000000190214b210 */ /* 0x090fe20007fde0ff */
[----:B------:R-:W-:Y:S01]  /*57a0*/  @!P0 IMAD.SHL.U32 R51, R204, 0x2, RZ ;  /* 0x00000002cc338824 */ /* 0x000fe200078e00ff */
[----:B---3--:R-:W-:Y:S01]  /*57b0*/  @!P3 IADD3 R24, P5, R14, R25, RZ ;  /* 0x000000190e18b210 */ /* 0x008fe20007fbe0ff */
[----:B0-----:R-:W-:Y:S01]  /*57c0*/  @!P4 IMAD.MOV.U32 R15, RZ, RZ, R5 ;  /* 0x000000ffff0fc224 */ /* 0x001fe200078e0005 */
[----:B------:R-:W-:Y:S01]  /*57d0*/  @!P0 SHF.L.U64.HI R32, R204, 0x1, R67 ;  /* 0x00000001cc208819 */ /* 0x000fe20000010243 */
[--C-:B--2---:R-:W-:Y:S01]  /*57e0*/  @!P3 IMAD.X R21, R3, 0x1, R12.reuse, P6 ;  /* 0x000000010315b824 */ /* 0x104fe200030e060c */
[-C--:B------:R-:W-:Y:S01]  /*57f0*/  @!P2 IADD3 R28, P6, R2, R35.reuse, RZ ;  /* 0x00000023021ca210 */ /* 0x080fe20007fde0ff */
[----:B------:R-:W-:Y:S01]  /*5800*/  @!P3 IMAD.X R25, R5, 0x1, R12, P5 ;  /* 0x000000010519b824 */ /* 0x000fe200028e060c */
[----:B------:R-:W-:-:S02]  /*5810*/  @!P2 IADD3 R34, P5, R14, R35, RZ ;  /* 0x000000230e22a210 */ /* 0x000fc40007fbe0ff */
[----:B------:R-:W-:Y:S01]  /*5820*/  @!P1 SHF.L.U64.HI R12, R26, 0x1, R69 ;  /* 0x000000011a0c9819 */ /* 0x000fe20000010245 */
[--C-:B------:R-:W-:Y:S01]  /*5830*/  @!P2 IMAD.X R29, R3, 0x1, R8.reuse, P6 ;  /* 0x00000001031da824 */ /* 0x100fe200030e0608 */
[----:B------:R-:W-:Y:S01]  /*5840*/  @!P1 IADD3 R36, P6, R2, R43, RZ ;  /* 0x0000002b02249210 */ /* 0x000fe20007fde0ff */
[----:B------:R-:W-:Y:S01]  /*5850*/  @!P2 IMAD.X R35, R5, 0x1, R8, P5 ;  /* 0x000000010523a824 */ /* 0x000fe200028e0608 */
[----:B------:R-:W-:Y:S01]  /*5860*/  ISETP.GE.AND P5, PT, R206, UR4, PT ;  /* 0x00000004ce007c0c */ /* 0x000fe2000bfa6270 */
[----:B------:R-:W-:-:S04]  /*5870*/  @!P4 IMAD.WIDE R8, R198, 0x2, R2 ;  /* 0x00000002c608c825 */ /* 0x000fc800078e0202 */
[--C-:B------:R-:W-:Y:S01]  /*5880*/  @!P1 IMAD.X R37, R3, 0x1, R12.reuse, P6 ;  /* 0x0000000103259824 */ /* 0x100fe200030e060c */
[----:B------:R-:W-:Y:S01]  /*5890*/  @!P1 IADD3 R42, P6, R14, R43, RZ ;  /* 0x0000002b0e2a9210 */ /* 0x000fe20007fde0ff */
[----:B------:R0:W5:Y:S04]  /*58a0*/  @!P4 LD.E.64 R62, desc[UR38][R8.64] ;  /* 0x00000026083ec980 */ /* 0x000168000c101b00 */
[----:B------:R-:W-:Y:S01]  /*58b0*/  @!P1 IMAD.X R43, R5, 0x1, R12, P6 ;  /* 0x00000001052b9824 */ /* 0x000fe200030e060c */
[----:B------:R-:W-:Y:S01]  /*58c0*/  @!P0 IADD3 R44, P6, R2, R51, RZ ;  /* 0x00000033022c8210 */ /* 0x000fe20007fde0ff */
[----:B------:R-:W-:-:S04]  /*58d0*/  @!P4 IMAD.WIDE R12, R198, 0x2, R14 ;  /* 0x00000002c60cc825 */ /* 0x000fc800078e020e */
[--C-:B------:R-:W-:Y:S01]  /*58e0*/  @!P0 IMAD.X R45, R3, 0x1, R32.reuse, P6 ;  /* 0x00000001032d8824 */ /* 0x100fe200030e0620 */
[----:B------:R-:W-:Y:S01]  /*58f0*/  @!P0 IADD3 R50, P6, R14, R51, RZ ;  /* 0x000000330e328210 */ /* 0x000fe20007fde0ff */
[C---:B------:R-:W-:Y:S01]  /*5900*/  @!P5 IMAD.SHL.U32 R15, R206.reuse, 0x2, RZ ;  /* 0x00000002ce0fd824 */ /* 0x040fe200078e00ff */
[----:B------:R0:W5:Y:S01]  /*5910*/  @!P4 LD.E.64 R64, desc[UR38][R12.64] ;  /* 0x000000260c40c980 */ /* 0x000162000c101b00 */
[----:B------:R-:W-:Y:S02]  /*5920*/  @!P5 SHF.L.U64.HI R30, R206, 0x1, R97 ;  /* 0x00000001ce1ed819 */ /* 0x000fe40000010261 */
[----:B------:R-:W-:Y:S01]  /*5930*/  @!P0 IMAD.X R51, R5, 0x1, R32, P6 ;  /* 0x0000000105338824 */ /* 0x000fe200030e0620 */
[-C--:B------:R-:W-:Y:S02]  /*5940*/  @!P5 IADD3 R2, P4, R2, R15.reuse, RZ ;  /* 0x0000000f0202d210 */ /* 0x080fe40007f9e0ff */
[----:B------:R-:W-:Y:S02]  /*5950*/  @!P5 IADD3 R14, P6, R14, R15, RZ ;  /* 0x0000000f0e0ed210 */ /* 0x000fe40007fde0ff */
[----:B------:R-:W-:-:S02]  /*5960*/  CS2R R58, SRZ ;  /* 0x00000000003a7805 */ /* 0x000fc4000001ff00 */
[----:B------:R-:W-:Y:S01]  /*5970*/  CS2R R60, SRZ ;  /* 0x00000000003c7805 */ /* 0x000fe2000001ff00 */
[--C-:B------:R-:W-:Y:S01]  /*5980*/  @!P5 IMAD.X R3, R3, 0x1, R30.reuse, P4 ;  /* 0x000000010303d824 */ /* 0x100fe200020e061e */
[----:B------:R-:W-:Y:S01]  /*5990*/  CS2R R56, SRZ ;  /* 0x0000000000387805 */ /* 0x000fe2000001ff00 */
[----:B------:R-:W-:Y:S01]  /*59a0*/  @!P5 IMAD.X R15, R5, 0x1, R30, P6 ;  /* 0x00000001050fd824 */ /* 0x000fe200030e061e */
[----:B------:R-:W-:Y:S02]  /*59b0*/  CS2R R54, SRZ ;  /* 0x0000000000367805 */ /* 0x000fe4000001ff00 */
[----:B------:R-:W-:Y:S02]  /*59c0*/  CS2R R46, SRZ ;  /* 0x00000000002e7805 */ /* 0x000fe4000001ff00 */
[----:B------:R-:W-:Y:S02]  /*59d0*/  CS2R R48, SRZ ;  /* 0x0000000000307805 */ /* 0x000fe4000001ff00 */
[----:B------:R-:W-:-:S02]  /*59e0*/  CS2R R38, SRZ ;  /* 0x0000000000267805 */ /* 0x000fc4000001ff00 */
[----:B------:R-:W-:Y:S02]  /*59f0*/  CS2R R40, SRZ ;  /* 0x0000000000287805 */ /* 0x000fe4000001ff00 */
        /* <DEDUP_REMOVED lines=12> */
.L_x_4900:
[----:B------:R-:W-:Y:S05]  /*5ac0*/  BSYNC B1 ;  /* 0x0000000000017941 */ /* 0x000fea0003800000 */
.L_x_4899:
[----:B0----5:R-:W-:Y:S01]  /*5ad0*/  IMAD.MOV.U32 R8, RZ, RZ, R39 ;  /* 0x000000ffff087224 */ /* 0x021fe200078e0027 */
[----:B------:R-:W-:Y:S01]  /*5ae0*/  UMOV UR4, 0xffffffff ;  /* 0xffffffff00047882 */ /* 0x000fe20000000000 */
[----:B----4-:R-:W-:Y:S02]  /*5af0*/  IMAD.MOV.U32 R2, RZ, RZ, R32 ;  /* 0x000000ffff027224 */ /* 0x010fe400078e0020 */
        /* <DEDUP_REMOVED lines=49> */
[----:B------:R0:W4:Y:S04]  /*5e10*/  SHFL.IDX PT, R2, R0, 0x1, 0x1c1f ;  /* 0x003c1f0000027f89 */ /* 0x00012800000e0000 */
[----:B------:R0:W0:Y:S04]  /*5e20*/  SHFL.IDX PT, R5, R7, 0x1, 0x1c1f ;  /* 0x003c1f0007057f89 */ /* 0x00002800000e0000 */
[----:B---3--:R3:W0:Y:S02]  /*5e30*/  SHFL.IDX PT, R14, R6, 0x1, 0x1c1f ;  /* 0x003c1f00060e7f89 */ /* 0x00862400000e0000 */
.L_x_5202:
[----:B------:R-:W-:Y:S01]  /*5e40*/  VIADD R10, R10, 0x40 ;  /* 0x000000400a0a7836 */ /* 0x000fe20000000000 */
[----:B01----:R-:W-:Y:S01]  /*5e50*/  LOP3.LUT R7, R212, 0x18, R18, 0xf8, !PT ;  /* 0x00000018d4077812 */ /* 0x003fe200078ef812 */
[----:B------:R-:W-:Y:S01]  /*5e60*/  BSSY B1, `(.L_x_4902) ;  /* 0x0000053000017945 */ /* 0x000fe20003800000 */
[----:B------:R-:W-:Y:S01]  /*5e70*/  LOP3.LUT P0, RZ, R227, 0x4, RZ, 0xc0, !PT ;  /* 0x00000004e3ff7812 */ /* 0x000fe2000780c0ff */
[----:B------:R-:W-:Y:S01]  /*5e80*/  IMAD.U32 R98, RZ, RZ, UR60 ;  /* 0x0000003cff627e24 */ /* 0x000fe2000f8e00ff */
[----:B------:R-:W-:Y:S02]  /*5e90*/  ISETP.GE.AND P1, PT, R10, R91, PT ;  /* 0x0000005b0a00720c */ /* 0x000fe40003f26270 */
[----:B------:R-:W-:Y:S02]  /*5ea0*/  CS2R R12, SRZ ;  /* 0x00000000000c7805 */ /* 0x000fe4000001ff00 */
[----:B------:R-:W-:Y:S02]  /*5eb0*/  LOP3.LUT R0, R7, R214, RZ, 0x3c, !PT ;  /* 0x000000d607007212 */ /* 0x000fe400078e3cff */
[----:B------:R-:W-:-:S02]  /*5ec0*/  CS2R R24, SRZ ;  /* 0x0000000000187805 */ /* 0x000fc4000001ff00 */
[----:B------:R-:W-:Y:S02]  /*5ed0*/  CS2R R34, SRZ ;  /* 0x0000000000227805 */ /* 0x000fe4000001ff00 */
[----:B------:R-:W-:Y:S02]  /*5ee0*/  CS2R R42, SRZ ;  /* 0x00000000002a7805 */ /* 0x000fe4000001ff00 */
[----:B------:R-:W-:Y:S01]  /*5ef0*/  CS2R R50, SRZ ;  /* 0x0000000000327805 */ /* 0x000fe2000001ff00 */
[----:B------:R-:W-:Y:S01]  /*5f00*/  IMAD R0, R213, 0x200, R0 ;  /* 0x00000200d5007824 */ /* 0x000fe200078e0200 */
[----:B------:R-:W-:Y:S02]  /*5f10*/  CS2R R10, SRZ ;  /* 0x00000000000a7805 */ /* 0x000fe4000001ff00 */
[----:B------:R-:W-:Y:S02]  /*5f20*/  CS2R R20, SRZ ;  /* 0x0000000000147805 */ /* 0x000fe4000001ff00 */
[----:B------:R-:W-:-:S02]  /*5f30*/  CS2R R28, SRZ ;  /* 0x00000000001c7805 */ /* 0x000fc4000001ff00 */
[----:B------:R-:W-:Y:S02]  /*5f40*/  CS2R R36, SRZ ;  /* 0x0000000000247805 */ /* 0x000fe4000001ff00 */
[----:B------:R-:W-:Y:S02]  /*5f50*/  CS2R R44, SRZ ;  /* 0x00000000002c7805 */ /* 0x000fe4000001ff00 */
[----:B------:R-:W-:Y:S02]  /*5f60*/  LEA R0, R0, UR41, 0x1 ;  /* 0x0000002900007c11 */ /* 0x000fe4000f8e08ff */
        /* <DEDUP_REMOVED lines=12> */
[----:B---3--:R-:W-:Y:S02]  /*6030*/  @!P3 SHF.L.U64.HI R6, R205, 0x1, R66 ;  /* 0x00000001cd06b819 */ /* 0x008fe40000010242 */
[-C--:B----4-:R-:W-:Y:S01]  /*6040*/  @!P4 IADD3 R8, P5, R2, R11.reuse, RZ ;  /* 0x0000000b0208c210 */ /* 0x090fe20007fbe0ff */
[----:B------:R-:W-:Y:S01]  /*6050*/  @!P1 IMAD.SHL.U32 R7, R204, 0x2, RZ ;  /* 0x00000002cc079824 */ /* 0x000fe200078e00ff */
[C---:B------:R-:W-:Y:S01]  /*6060*/  @!P2 SHF.L.U64.HI R12, R26.reuse, 0x1, R69 ;  /* 0x000000011a0ca819 */ /* 0x040fe20000010245 */
[----:B------:R-:W-:Y:S01]  /*6070*/  @!P2 IMAD.SHL.U32 R69, R26, 0x2, RZ ;  /* 0x000000021a45a824 */ /* 0x000fe200078e00ff */
[----:B------:R-:W-:Y:S01]  /*6080*/  @!P4 IADD3 R10, P6, R14, R11, RZ ;  /* 0x0000000b0e0ac210 */ /* 0x000fe20007fde0ff */
[--C-:B--2---:R-:W-:Y:S01]  /*6090*/  @!P4 IMAD.X R9, R3, 0x1, R4.reuse, P5 ;  /* 0x000000010309c824 */ /* 0x104fe200028e0604 */
[-C--:B------:R-:W-:Y:S02]  /*60a0*/  @!P3 IADD3 R76, P5, R2, R75.reuse, RZ ;  /* 0x0000004b024cb210 */ /* 0x080fe40007fbe0ff */
[----:B------:R-:W-:Y:S01]  /*60b0*/  @!P1 SHF.L.U64.HI R20, R204, 0x1, R67 ;  /* 0x00000001cc149819 */ /* 0x000fe20000010243 */
[----:B------:R-:W-:Y:S01]  /*60c0*/  @!P4 IMAD.X R11, R5, 0x1, R4, P6 ;  /* 0x00000001050bc824 */ /* 0x000fe200030e0604 */
[----:B------:R-:W-:Y:S01]  /*60d0*/  @!P3 IADD3 R74, P6, R14, R75, RZ ;  /* 0x0000004b0e4ab210 */ /* 0x000fe20007fde0ff */
[----:B------:R-:W-:Y:S01]  /*60e0*/  @!P3 IMAD.X R77, R3, 0x1, R6, P5 ;  /* 0x00000001034db824 */ /* 0x000fe200028e0606 */
[----:B------:R-:W-:-:S03]  /*60f0*/  @!P2 IADD3 R70, P5, R2, R69, RZ ;  /* 0x000000450246a210 */ /* 0x000fc60007fbe0ff */
[----:B------:R-:W-:Y:S01]  /*6100*/  @!P3 IMAD.X R75, R5, 0x1, R6, P6 ;  /* 0x00000001054bb824 */ /* 0x000fe200030e0606 */
[----:B------:R-:W-:Y:S01]  /*6110*/  @!P2 IADD3 R68, P6, R14, R69, RZ ;  /* 0x000000450e44a210 */ /* 0x000fe20007fde0ff */
[----:B------:R-:W-:Y:S01]  /*6120*/  @!P2 IMAD.X R71, R3, 0x1, R12, P5 ;  /* 0x000000010347a824 */ /* 0x000fe200028e060c */
[----:B------:R-:W-:-:S03]  /*6130*/  @!P1 IADD3 R66, P5, R2, R7, RZ ;  /* 0x0000000702429210 */ /* 0x000fc60007fbe0ff */
[----:B------:R-:W-:Y:S01]  /*6140*/  @!P2 IMAD.X R69, R5, 0x1, R12, P6 ;  /* 0x000000010545a824 */ /* 0x000fe200030e060c */
[----:B------:R-:W-:Y:S01]  /*6150*/  ISETP.GE.AND P6, PT, R198, UR4, PT ;  /* 0x00000004c6007c0c */ /* 0x000fe2000bfc6270 */
[----:B------:R-:W-:Y:S01]  /*6160*/  @!P1 IMAD.X R67, R3, 0x1, R20, P5 ;  /* 0x0000000103439824 */ /* 0x000fe200028e0614 */
[----:B------:R-:W-:-:S05]  /*6170*/  @!P1 IADD3 R6, P5, R14, R7, RZ ;  /* 0x000000070e069210 */ /* 0x000fca0007fbe0ff */
[----:B------:R-:W-:Y:S01]  /*6180*/  @!P1 IMAD.X R7, R5, 0x1, R20, P5 ;  /* 0x0000000105079824 */ /* 0x000fe200028e0614 */
[----:B------:R-:W-:-:S05]  /*6190*/  ISETP.GE.AND P5, PT, R206, UR4, PT ;  /* 0x00000004ce007c0c */ /* 0x000fca000bfa6270 */
[----:B------:R-:W-:Y:S02]  /*61a0*/  @!P6 IMAD.MOV.U32 R4, RZ, RZ, R14 ;  /* 0x000000ffff04e224 */ /* 0x000fe400078e000e */
[----:B------:R-:W-:-:S04]  /*61b0*/  @!P6 IMAD.WIDE R12, R198, 0x2, R2 ;  /* 0x00000002c60ce825 */ /* 0x000fc800078e0202 */
[----:B------:R-:W-:Y:S01]  /*61c0*/  @!P6 IMAD.WIDE R20, R198, 0x2, R4 ;  /* 0x00000002c614e825 */ /* 0x000fe200078e0204 */
[----:B------:R0:W5:Y:S03]  /*61d0*/  @!P6 LD.E.64 R50, desc[UR38][R12.64] ;  /* 0x000000260c32e980 */ /* 0x000166000c101b00 */
[C---:B------:R-:W-:Y:S01]  /*61e0*/  @!P5 IMAD.SHL.U32 R15, R206.reuse, 0x2, RZ ;  /* 0x00000002ce0fd824 */ /* 0x040fe200078e00ff */
[----:B------:R1:W5:Y:S01]  /*61f0*/  @!P6 LD.E.64 R52, desc[UR38][R20.64] ;  /* 0x000000261434e980 */ /* 0x000362000c101b00 */
[----:B------:R-:W-:-:S03]  /*6200*/  @!P5 SHF.L.U64.HI R4, R206, 0x1, R97 ;  /* 0x00000001ce04d819 */ /* 0x000fc60000010261 */
[-C--:B------:R-:W-:Y:S02]  /*6210*/  @!P5 IADD3 R2, P6, R2, R15.reuse, RZ ;  /* 0x0000000f0202d210 */ /* 0x080fe40007fde0ff */
[----:B------:R-:W-:Y:S02]  /*6220*/  CS2R R42, SRZ ;  /* 0x00000000002a7805 */ /* 0x000fe4000001ff00 */
[----:B------:R-:W-:Y:S01]  /*6230*/  CS2R R44, SRZ ;  /* 0x00000000002c7805 */ /* 0x000fe2000001ff00 */
[----:B------:R-:W-:Y:S01]  /*6240*/  @!P5 IMAD.X R3, R3, 0x1, R4, P6 ;  /* 0x000000010303d824 */ /* 0x000fe200030e0604 */
[----:B------:R-:W-:Y:S02]  /*6250*/  @!P5 IADD3 R14, P6, R14, R15, RZ ;  /* 0x0000000f0e0ed210 */ /* 0x000fe40007fde0ff */
[----:B------:R2:W5:Y:S01]  /*6260*/  @!P4 LD.E.64 R42, desc[UR38][R8.64] ;  /* 0x00000026082ac980 */ /* 0x000562000c101b00 */
[----:B------:R-:W-:Y:S02]  /*6270*/  CS2R R34, SRZ ;  /* 0x0000000000227805 */ /* 0x000fe4000001ff00 */
[----:B------:R-:W-:-:S02]  /*6280*/  CS2R R36, SRZ ;  /* 0x0000000000247805 */ /* 0x000fc4000001ff00 */
[----:B------:R-:W-:Y:S01]  /*6290*/  CS2R R24, SRZ ;  /* 0x0000000000187805 */ /* 0x000fe2000001ff00 */
[----:B------:R3:W5:Y:S01]  /*62a0*/  @!P4 LD.E.64 R44, desc[UR38][R10.64] ;  /* 0x000000260a2cc980 */ /* 0x000762000c101b00 */
[----:B------:R-:W-:Y:S02]  /*62b0*/  CS2R R28, SRZ ;  /* 0x00000000001c7805 */ /* 0x000fe4000001ff00 */
[----:B0-----:R-:W-:Y:S02]  /*62c0*/  CS2R R12, SRZ ;  /* 0x00000000000c7805 */ /* 0x001fe4000001ff00 */
[----:B-1----:R-:W-:Y:S01]  /*62d0*/  CS2R R20, SRZ ;  /* 0x0000000000147805 */ /* 0x002fe2000001ff00 */
[----:B------:R-:W-:Y:S01]  /*62e0*/  @!P5 IMAD.X R15, R5, 0x1, R4, P6 ;  /* 0x00000001050fd824 */ /* 0x000fe200030e0604 */
[----:B------:R0:W5:Y:S01]  /*62f0*/  @!P3 LD.E.64 R34, desc[UR38][R76.64] ;  /* 0x000000264c22b980 */ /* 0x000162000c101b00 */
[----:B--2---:R-:W-:-:S03]  /*6300*/  CS2R R8, SRZ ;  /* 0x0000000000087805 */ /* 0x004fc6000001ff00 */
[----:B------:R0:W5:Y:S01]  /*6310*/  @!P3 LD.E.64 R36, desc[UR38][R74.64] ;  /* 0x000000264a24b980 */ /* 0x000162000c101b00 */
[----:B---3--:R-:W-:-:S03]  /*6320*/  CS2R R10, SRZ ;  /* 0x00000000000a7805 */ /* 0x008fc6000001ff00 */
[----:B------:R0:W5:Y:S04]  /*6330*/  @!P2 LD.E.64 R24, desc[UR38][R70.64] ;  /* 0x000000264618a980 */ /* 0x000168000c101b00 */
[----:B------:R0:W5:Y:S04]  /*6340*/  @!P2 LD.E.64 R28, desc[UR38][R68.64] ;  /* 0x00000026441ca980 */ /* 0x000168000c101b00 */
[----:B------:R0:W5:Y:S04]  /*6350*/  @!P1 LD.E.64 R12, desc[UR38][R66.64] ;  /* 0x00000026420c9980 */ /* 0x000168000c101b00 */
[----:B------:R0:W5:Y:S04]  /*6360*/  @!P1 LD.E.64 R20, desc[UR38][R6.64] ;  /* 0x0000002606149980 */ /* 0x000168000c101b00 */
[----:B------:R0:W5:Y:S04]  /*6370*/  @!P5 LD.E.64 R8, desc[UR38][R2.64] ;  /* 0x000000260208d980 */ /* 0x000168000c101b00 */
[----:B------:R0:W5:Y:S02]  /*6380*/  @!P5 LD.E.64 R10, desc[UR38][R14.64] ;  /* 0x000000260e0ad980 */ /* 0x000164000c101b00 */
.L_x_4903:
[----:B------:R-:W-:Y:S05]  /*6390*/  BSYNC B1 ;  /* 0x0000000000017941 */ /* 0x000fea0003800000 */
.L_x_4902:
[----:B------:R-:W-:Y:S01]  /*63a0*/  R2UR UR5, R216 ;  /* 0x00000000d80572ca */ /* 0x000fe200000e0000 */
[----:B-----5:R-:W-:Y:S01]  /*63b0*/  IMAD.MOV.U32 R4, RZ, RZ, R9 ;  /* 0x000000ffff047224 */ /* 0x020fe200078e0009 */
[----:B------:R-:W-:Y:S01]  /*63c0*/  VIADDMNMX R98, R91, -R98, 0x80, PT ;  /* 0x000000805b627446 */ /* 0x000fe20003800962 */
[C---:B0--3--:R-:W-:Y:S02]  /*63d0*/  VIADD R6, R0.reuse, 0x12400 ;  /* 0x0001240000067836 */ /* 0x049fe40000000000 */
[----:B----4-:R-:W-:Y:S01]  /*63e0*/  VIADD R2, R0, 0x12440 ;  /* 0x0001244000027836 */ /* 0x010fe20000000000 */
[----:B------:R-:W-:Y:S01]  /*63f0*/  PRMT R15, R4, 0x7610, R15 ;  /* 0x00007610040f7816 */ /* 0x000fe2000000000f */
[----:B------:R-:W-:Y:S01]  /*6400*/  @P0 VIADD R2, R6, 0xffffffc0 ;  /* 0xffffffc006020836 */ /* 0x000fe20000000000 */
[----:B------:R-:W-:Y:S01]  /*6410*/  ISETP.GE.AND P1, PT, R203, R98, PT ;  /* 0x00000062cb00720c */ /* 0x000fe20003f26270 */
[----:B--2---:R-:W-:Y:S02]  /*6420*/  IMAD.MOV.U32 R3, RZ, RZ, R8 ;  /* 0x000000ffff037224 */ /* 0x004fe400078e0008 */
[----:B------:R-:W-:-:S02]  /*6430*/  IMAD.MOV.U32 R5, RZ, RZ, R12 ;  /* 0x000000ffff057224 */ /* 0x000fc400078e000c */
[----:B------:R-:W-:Y:S01]  /*6440*/  ULEA.HI UR4, UR5, UR5, URZ, 0x1 ;  /* 0x0000000505047291 */ /* 0x000fe2000f8f083f */
[----:B------:R-:W-:Y:S01]  /*6450*/  PRMT R66, R3, 0x7610, R66 ;  /* 0x0000761003427816 */ /* 0x000fe20000000042 */
[----:B------:R-:W-:Y:S01]  /*6460*/  IMAD.MOV.U32 R3, RZ, RZ, R13 ;  /* 0x000000ffff037224 */ /* 0x000fe200078e000d */
[----:B------:R-:W-:Y:S01]  /*6470*/  PRMT R67, R5, 0x7610, R67 ;  /* 0x0000761005437816 */ /* 0x000fe20000000043 */
[----:B------:R-:W-:Y:S01]  /*6480*/  ULOP3.LUT UR4, UR4, 0xfffffffe, URZ, 0xc0, !UPT ;  /* 0xfffffffe04047892 */ /* 0x000fe2000f8ec03f */
[----:B------:R-:W-:Y:S02]  /*6490*/  IMAD.MOV.U32 R6, RZ, RZ, R25 ;  /* 0x000000ffff067224 */ /* 0x000fe400078e0019 */
[----:B------:R-:W-:Y:S01]  /*64a0*/  IMAD.MOV.U32 R5, RZ, RZ, R24 ;  /* 0x000000ffff057224 */ /* 0x000fe200078e0018 */
[----:B------:R-:W-:Y:S01]  /*64b0*/  UIADD3 UR4, UR5, -UR4, URZ ;  /* 0x8000000405047290 */ /* 0x000fe2000fffe03f */
[----:B------:R-:W-:Y:S01]  /*64c0*/  PRMT R68, R3, 0x7610, R68 ;  /* 0x0000761003447816 */ /* 0x000fe20000000044 */
[----:B------:R-:W-:Y:S01]  /*64d0*/  IMAD.MOV.U32 R3, RZ, RZ, R34 ;  /* 0x000000ffff037224 */ /* 0x000fe200078e0022 */
[----:B------:R-:W-:Y:S01]  /*64e0*/  PRMT R74, R6, 0x7610, R74 ;  /* 0x00007610064a7816 */ /* 0x000fe2000000004a */
[----:B------:R-:W-:Y:S01]  /*64f0*/  IMAD.MOV.U32 R6, RZ, RZ, R42 ;  /* 0x000000ffff067224 */ /* 0x000fe200078e002a */
[----:B------:R-:W-:Y:S01]  /*6500*/  PRMT R71, R5, 0x7610, R71 ;  /* 0x0000761005477816 */ /* 0x000fe20000000047 */
[----:B------:R-:W-:Y:S01]  /*6510*/  IMAD.U32 R4, RZ, RZ, UR4 ;  /* 0x00000004ff047e24 */ /* 0x000fe2000f8e00ff */
[----:B------:R-:W-:Y:S01]  /*6520*/  PRMT R77, R3, 0x7610, R77 ;  /* 0x00007610034d7816 */ /* 0x000fe2000000004d */
[----:B------:R-:W-:Y:S01]  /*6530*/  IMAD.MOV.U32 R7, RZ, RZ, R43 ;  /* 0x000000ffff077224 */ /* 0x000fe200078e002b */
[----:B------:R-:W-:Y:S01]  /*6540*/  PRMT R97, R6, 0x7610, R97 ;  /* 0x0000761006617816 */ /* 0x000fe20000000061 */
[----:B------:R-:W-:Y:S01]  /*6550*/  IMAD.MOV.U32 R5, RZ, RZ, R35 ;  /* 0x000000ffff057224 */ /* 0x000fe200078e0023 */
[----:B------:R-:W-:Y:S01]  /*6560*/  SHF.L.U32 R4, R4, 0x1f, RZ ;  /* 0x0000001f04047819 */ /* 0x000fe200000006ff */
[----:B------:R-:W-:Y:S01]  /*6570*/  IMAD.MOV.U32 R3, RZ, RZ, R50 ;  /* 0x000000ffff037224 */ /* 0x000fe200078e0032 */
[----:B------:R-:W-:Y:S01]  /*6580*/  PRMT R99, R7, 0x7610, R99 ;  /* 0x0000761007637816 */ /* 0x000fe20000000063 */
[----:B------:R-:W-:Y:S01]  /*6590*/  IMAD.MOV.U32 R6, RZ, RZ, R10 ;  /* 0x000000ffff067224 */ /* 0x000fe200078e000a */
[----:B------:R-:W0:Y:S01]  /*65a0*/  SYNCS.PHASECHK.TRANS64.TRYWAIT P0, [UR41+0x30800], R4 ;  /* 0x03080004ff0075a7 */ /* 0x000e220008000169 */
        /* <DEDUP_REMOVED lines=21> */
[----:B------:R-:W-:-:S02]  /*6700*/  IMAD.MOV.U32 R6, RZ, RZ, R52 ;  /* 0x000000ffff067224 */ /* 0x000fc400078e0034 */
[----:B------:R-:W-:Y:S01]  /*6710*/  IMAD.MOV.U32 R7, RZ, RZ, R53 ;  /* 0x000000ffff077224 */ /* 0x000fe200078e0035 */
[----:B0-----:R-:W-:Y:S06]  /*6720*/  @!P0 BRA `(.L_x_4904) ;  /* 0x000001c4002c8947 */ /* 0x001fec0003800000 */
.L_x_5203:
[----:B------:R-:W-:Y:S01]  /*6730*/  BSSY B1, `(.L_x_4905) ;  /* 0x000012f000017945 */ /* 0x000fe20003800000 */
[----:B------:R-:W-:Y:S02]  /*6740*/  PRMT R108, R6, 0x7610, R108 ;  /* 0x00007610066c7816 */ /* 0x000fe4000000006c */
[----:B------:R-:W-:Y:S01]  /*6750*/  PRMT R109, R7, 0x7610, R109 ;  /* 0x00007610076d7816 */ /* 0x000fe2000000006d */
[----:B------:R-:W-:Y:S06]  /*6760*/  @P1 BRA `(.L_x_4906) ;  /* 0x0000001000ac1947 */ /* 0x000fec0003800000 */
[----:B0-----:R-:W0:Y:S01]  /*6770*/  LDC R5, c[0x0][0x3f4] ;  /* 0x0000fd00ff057b82 */ /* 0x001e220000000800 */
        /* <DEDUP_REMOVED lines=54> */
.L_x_4908:
[----:B------:R-:W-:Y:S05]  /*6ae0*/  BSYNC B2 ;  /* 0x0000000000027941 */ /* 0x000fea0003800000 */
.L_x_4907:
[----:B------:R-:W-:Y:S04]  /*6af0*/  BSSY B2, `(.L_x_4909) ;  /* 0x0000030000027945 */ /* 0x000fe80003800000 */
[----:B------:R-:W-:Y:S05]  /*6b00*/  @P1 BRA `(.L_x_4910) ;  /* 0x0000000000b81947 */ /* 0x000fea0003800000 */
[----:B0-----:R-:W0:Y:S01]  /*6b10*/  LDS.128 R4, [R2] ;  /* 0x0000000002047984 */ /* 0x001e220000000c00 */
        /* <DEDUP_REMOVED lines=45> */
.L_x_4910:
[----:B------:R-:W-:Y:S05]  /*6df0*/  BSYNC B2 ;  /* 0x0000000000027941 */ /* 0x000fea0003800000 */
.L_x_4909:
[----:B------:R-:W-:Y:S04]  /*6e00*/  BSSY B2, `(.L_x_4911) ;  /* 0x0000030000027945 */ /* 0x000fe80003800000 */
[----:B------:R-:W-:Y:S05]  /*6e10*/  @P2 BRA `(.L_x_4912) ;  /* 0x0000000000b82947 */ /* 0x000fea0003800000 */
[----:B01----:R-:W0:Y:S01]  /*6e20*/  LDS.128 R4, [R0+0x16400] ;  /* 0x0164000000047984 */ /* 0x003e220000000c00 */
        /* <DEDUP_REMOVED lines=12> */
[C---:B0-----:R-:W-:Y:S01]  /*6ef0*/  LOP3.LUT R55, R6.reuse, 0xffff0000, RZ, 0xc0, !PT ;  /* 0xffff000006377812 */ /* 0x041fe200078ec0ff */
        /* <DEDUP_REMOVED lines=32> */
.L_x_4912:
[----:B------:R-:W-:Y:S05]  /*7100*/  BSYNC B2 ;  /* 0x0000000000027941 */ /* 0x000fea0003800000 */
.L_x_4911:
[----:B------:R-:W-:Y:S04]  /*7110*/  BSSY B2, `(.L_x_4913) ;  /* 0x0000030000027945 */ /* 0x000fe80003800000 */
[----:B------:R-:W-:Y:S05]  /*7120*/  @P3 BRA `(.L_x_4914) ;  /* 0x0000000000b83947 */ /* 0x000fea0003800000 */
[----:B012---:R-:W0:Y:S01]  /*7130*/  LDS.128 R4, [R2+0x4000] ;  /* 0x0040000002047984 */ /* 0x007e220000000c00 */
        /* <DEDUP_REMOVED lines=45> */
.L_x_4914:
[----:B------:R-:W-:Y:S05]  /*7410*/  BSYNC B2 ;  /* 0x0000000000027941 */ /* 0x000fea0003800000 */
.L_x_4913:
[----:B------:R-:W-:Y:S04]  /*7420*/  BSSY B2, `(.L_x_4915) ;  /* 0x0000030000027945 */ /* 0x000fe80003800000 */
[----:B------:R-:W-:Y:S05]  /*7430*/  @P4 BRA `(.L_x_4916) ;  /* 0x0000000000b84947 */ /* 0x000fea0003800000 */
[----:B0123--:R-:W0:Y:S01]  /*7440*/  LDS.128 R4, [R0+0x1a400] ;  /* 0x01a4000000047984 */ /* 0x00fe220000000c00 */
        /* <DEDUP_REMOVED lines=45> */
.L_x_4916:
[----:B------:R-:W-:Y:S05]  /*7720*/  BSYNC B2 ;  /* 0x0000000000027941 */ /* 0x000fea0003800000 */
.L_x_4915:
[----:B------:R-:W-:Y:S05]  /*7730*/  @P5 BRA `(.L_x_4906) ;  /* 0x0000000000b85947 */ /* 0x000fea0003800000 */
[----:B01234-:R-:W0:Y:S01]  /*7740*/  LDS.128 R4, [R2+0x8000] ;  /* 0x0080000002047984 */ /* 0x01fe220000000c00 */
        /* <DEDUP_REMOVED lines=45> */
.L_x_4906:
[----:B------:R-:W-:Y:S05]  /*7a20*/  BSYNC B1 ;  /* 0x0000000000017941 */ /* 0x000fea0003800000 */
.L_x_4905:
[----:B------:R-:W-:-:S13]  /*7a30*/  ISETP.GE.AND P0, PT, R225, R98, PT ;  /* 0x00000062e100720c */ /* 0x000fda0003f06270 */
[----:B------:R-:W-:Y:S05]  /*7a40*/  @P0 BRA `(.L_x_4917) ;  /* 0x0000004800c00947 */ /* 0x000fea0003800000 */
[----:B01234-:R-:W0:Y:S01]  /*7a50*/  LDC R5, c[0x0][0x3f4] ;  /* 0x0000fd00ff057b82 */ /* 0x01fe220000000800 */
        /* <DEDUP_REMOVED lines=54> */
.L_x_4919:
[----:B------:R-:W-:Y:S05]  /*7dc0*/  BSYNC B1 ;  /* 0x0000000000017941 */ /* 0x000fea0003800000 */
.L_x_4918:
[----:B------:R-:W-:Y:S04]  /*7dd0*/  BSSY B1, `(.L_x_4920) ;  /* 0x0000030000017945 */ /* 0x000fe80003800000 */
[----:B------:R-:W-:Y:S05]  /*7de0*/  @P1 BRA `(.L_x_4921) ;  /* 0x0000000000b81947 */ /* 0x000fea0003800000 */
[----:B0-----:R-:W0:Y:S01]  /*7df0*/  LDS.128 R4, [R2+0x2000] ;  /* 0x0020000002047984 */ /* 0x001e220000000c00 */
        /* <DEDUP_REMOVED lines=20> */
[C---:B------:R-:W-:Y:S01]  /*7f40*/  FFMA.FTZ R41, R26.reuse, R33, R40 ;  /* 0x000000211a297223 */ /* 0x040fe20000010028 */
[-C--:B------:R-:W-:Y:S01]  /*7f50*/  FMUL.FTZ R33, R31, R99.reuse ;  /* 0x000000631f217220 */ /* 0x080fe20000410000 */
        /* <DEDUP_REMOVED lines=23> */
.L_x_4921:
[----:B------:R-:W-:Y:S05]  /*80d0*/  BSYNC B1 ;  /* 0x0000000000017941 */ /* 0x000fea0003800000 */
.L_x_4920:
        /* <DEDUP_REMOVED lines=48> */
.L_x_4923:
[----:B------:R-:W-:Y:S05]  /*83e0*/  BSYNC B1 ;  /* 0x0000000000017941 */ /* 0x000fea0003800000 */
.L_x_4922:
[----:B------:R-:W-:Y:S04]  /*83f0*/  BSSY B1, `(.L_x_4924) ;  /* 0x0000030000017945 */ /* 0x000fe80003800000 */
[----:B------:R-:W-:Y:S05]  /*8400*/  @P3 BRA `(.L_x_4925) ;  /* 0x0000000000b83947 */ /* 0x000fea0003800000 */
[----:B012---:R-:W0:Y:S01]  /*8410*/  LDS.128 R4, [R2+0x6000] ;  /* 0x0060000002047984 */ /* 0x007e220000000c00 */
        /* <DEDUP_REMOVED lines=45> */
.L_x_4925:
[----:B------:R-:W-:Y:S05]  /*86f0*/  BSYNC B1 ;  /* 0x0000000000017941 */ /* 0x000fea0003800000 */
.L_x_4924:
[----:B------:R-:W-:Y:S04]  /*8700*/  BSSY B1, `(.L_x_4926) ;  /* 0x0000030000017945 */ /* 0x000fe80003800000 */
[----:B------:R-:W-:Y:S05]  /*8710*/  @P4 BRA `(.L_x_4927) ;  /* 0x0000000000b84947 */ /* 0x000fea0003800000 */
[----:B0123--:R-:W0:Y:S01]  /*8720*/  LDS.128 R4, [R0+0x1c400] ;  /* 0x01c4000000047984 */ /* 0x00fe220000000c00 */
        /* <DEDUP_REMOVED lines=45> */
.L_x_4927:
[----:B------:R-:W-:Y:S05]  /*8a00*/  BSYNC B1 ;  /* 0x0000000000017941 */ /* 0x000fea0003800000 */
.L_x_4926:
        /* <DEDUP_REMOVED lines=10> */
[C---:B------:R-:W-:Y:S01]  /*8ab0*/  LOP3.LUT R12, R10.reuse, 0xffff0000, RZ, 0xc0, !PT ;  /* 0xffff00000a0c7812 */ /* 0x040fe200078ec0ff */
[----:B------:R-:W-:Y:S01]  /*8ac0*/  IMAD.U32 R13, R10, 0x10000, RZ ;  /* 0x000100000a0d7824 */ /* 0x000fe200078e00ff */
[----:B------:R-:W-:Y:S02]  /*8ad0*/  PRMT R14, R14, 0x5410, R9 ;  /* 0x000054100e0e7816 */ /* 0x000fe40000000009 */
        /* <DEDUP_REMOVED lines=33> */
[----:B------:R0:W-:Y:S01]  /*8cf0*/  STS.128 [R2+0xa000], R4 ;  /* 0x00a0000402007388 */ /* 0x0001e20000000c00 */
[----:B------:R-:W-:Y:S05]  /*8d00*/  BRA `(.L_x_4917) ;  /* 0x0000003800107947 */ /* 0x000fea0003800000 */
.L_x_4897:
[----:B------:R-:W1:Y:S01]  /*8d10*/  LDC R21, c[0x0][0x448] ;  /* 0x00011200ff157b82 */ /* 0x000e620000000800 */
[----:B------:R-:W-:Y:S01]  /*8d20*/  IMAD R7, R217, 0x40, R10 ;  /* 0x00000040d9077824 */ /* 0x000fe200078e020a */
[----:B------:R-:W-:Y:S01]  /*8d30*/  ULDC.64 UR4, c[0x0][0x3f8] ;  /* 0x0000fe0000047ab9 */ /* 0x000fe20000000a00 */
[----:B------:R-:W-:Y:S01]  /*8d40*/  ULDC.64 UR6, c[0x0][0x408] ;  /* 0x0001020000067ab9 */ /* 0x000fe20000000a00 */
[----:B------:R-:W-:Y:S02]  /*8d50*/  IMAD.MOV.U32 R4, RZ, RZ, R24 ;  /* 0x000000ffff047224 */ /* 0x000fe400078e0018 */
[----:B------:R-:W-:Y:S02]  /*8d60*/  IMAD.MOV.U32 R5, RZ, RZ, R31 ;  /* 0x000000ffff057224 */ /* 0x000fe400078e001f */
[----:B------:R-:W-:Y:S01]  /*8d70*/  IMAD.MOV.U32 R2, RZ, RZ, R28 ;  /* 0x000000ffff027224 */ /* 0x000fe200078e001c */
        /* <DEDUP_REMOVED lines=23> */
[----:B------:R-:W1:Y:S04]  /*8ef0*/  SHFL.IDX PT, R3, R4, RZ, 0x1c1f ;  /* 0x001c1fff04037589 */ /* 0x000e6800000e0000 */
[----:B------:R-:W2:Y:S04]  /*8f00*/  SHFL.IDX PT, R2, R0, RZ, 0x1c1f ;  /* 0x001c1fff00027589 */ /* 0x000ea800000e0000 */
[----:B------:R4:W0:Y:S04]  /*8f10*/  SHFL.IDX PT, R5, R9, RZ, 0x1c1f ;  /* 0x001c1fff09057589 */ /* 0x00082800000e0000 */
[----:B---3--:R4:W3:Y:S01]  /*8f20*/  SHFL.IDX PT, R14, R8, RZ, 0x1c1f ;  /* 0x001c1fff080e7589 */ /* 0x0088e200000e0000 */
[----:B-1----:R-:W-:-:S02]  /*8f30*/  IMAD.MOV.U32 R13, RZ, RZ, R3 ;  /* 0x000000ffff0d7224 */ /* 0x002fc400078e0003 */
[----:B--2-4-:R-:W-:-:S07]  /*8f40*/  IMAD.MOV.U32 R12, RZ, RZ, R2 ;  /* 0x000000ffff0c7224 */ /* 0x014fce00078e0002 */
.L_x_5208:
[----:B------:R-:W-:Y:S01]  /*8f50*/  IMAD R67, R16, R21, RZ ;  /* 0x0000001510437224 */ /* 0x000fe200078e02ff */
[----:B------:R-:W-:Y:S01]  /*8f60*/  BSSY B1, `(.L_x_4929) ;  /* 0x0000031000017945 */ /* 0x000fe20003800000 */
[----:B---3--:R-:W-:Y:S01]  /*8f70*/  IMAD.MOV.U32 R48, RZ, RZ, R14 ;  /* 0x000000ffff307224 */ /* 0x008fe200078e000e */
[----:B------:R-:W-:Y:S01]  /*8f80*/  CS2R R46, SRZ ;  /* 0x00000000002e7805 */ /* 0x000fe2000001ff00 */
[----:B0-----:R-:W-:Y:S01]  /*8f90*/  IMAD.MOV.U32 R49, RZ, RZ, R5 ;  /* 0x000000ffff317224 */ /* 0x001fe200078e0005 */
        /* <DEDUP_REMOVED lines=13> */
[C---:B------:R-:W-:Y:S01]  /*9070*/  VIADD R2, R18.reuse, 0x20 ;  /* 0x0000002012027836 */ /* 0x040fe20000000000 */
[----:B------:R-:W-:Y:S01]  /*9080*/  ULDC UR4, c[0x0][0x3f4] ;  /* 0x0000fd0000047ab9 */ /* 0x000fe20000000800 */
[C---:B------:R-:W-:Y:S01]  /*9090*/  VIADD R3, R18.reuse, 0x40 ;  /* 0x0000004012037836 */ /* 0x040fe20000000000 */
[----:B------:R-:W-:Y:S02]  /*90a0*/  ISETP.GE.AND P0, PT, R18, UR4, PT ;  /* 0x0000000412007c0c */ /* 0x000fe4000bf06270 */
[----:B------:R-:W-:Y:S02]  /*90b0*/  CS2R R38, SRZ ;  /* 0x0000000000267805 */ /* 0x000fe4000001ff00 */
[----:B------:R-:W-:Y:S02]  /*90c0*/  ISETP.GE.AND P1, PT, R2, UR4, PT ;  /* 0x0000000402007c0c */ /* 0x000fe4000bf26270 */
[----:B------:R-:W-:Y:S02]  /*90d0*/  CS2R R36, SRZ ;  /* 0x0000000000247805 */ /* 0x000fe4000001ff00 */
[----:B------:R-:W-:-:S02]  /*90e0*/  ISETP.GE.AND P2, PT, R3, UR4, PT ;  /* 0x0000000403007c0c */ /* 0x000fc4000bf46270 */
[----:B------:R-:W-:Y:S02]  /*90f0*/  CS2R R26, SRZ ;  /* 0x00000000001a7805 */ /* 0x000fe4000001ff00 */
[----:B------:R-:W-:Y:S02]  /*9100*/  CS2R R24, SRZ ;  /* 0x0000000000187805 */ /* 0x000fe4000001ff00 */
[----:B------:R-:W-:Y:S02]  /*9110*/  CS2R R42, SRZ ;  /* 0x00000000002a7805 */ /* 0x000fe4000001ff00 */
[----:B------:R-:W-:Y:S01]  /*9120*/  CS2R R40, SRZ ;  /* 0x0000000000287805 */ /* 0x000fe2000001ff00 */
[----:B------:R-:W-:-:S04]  /*9130*/  @!P0 IMAD.WIDE R2, R18, 0x2, R12 ;  /* 0x0000000212028825 */ /* 0x000fc800078e020c */
[----:B------:R-:W-:Y:S01]  /*9140*/  @!P1 IMAD.SHL.U32 R5, R218, 0x8, RZ ;  /* 0x00000008da059824 */ /* 0x000fe200078e00ff */
[----:B------:R0:W5:Y:S01]  /*9150*/  @!P0 LD.E.128 R36, desc[UR38][R2.64] ;  /* 0x0000002602248980 */ /* 0x000162000c101d00 */
[----:B------:R-:W-:Y:S01]  /*9160*/  @!P2 IMAD.SHL.U32 R21, R219, 0x8, RZ ;  /* 0x00000008db15a824 */ /* 0x000fe200078e00ff */
[----:B------:R-:W-:Y:S02]  /*9170*/  CS2R R30, SRZ ;  /* 0x00000000001e7805 */ /* 0x000fe4000001ff00 */
[----:B------:R-:W-:Y:S01]  /*9180*/  CS2R R28, SRZ ;  /* 0x00000000001c7805 */ /* 0x000fe2000001ff00 */
[--C-:B------:R-:W-:Y:S01]  /*9190*/  @!P1 IMAD.WIDE R6, R5, 0x2, R12.reuse ;  /* 0x0000000205069825 */ /* 0x100fe200078e020c */
[----:B------:R-:W-:Y:S02]  /*91a0*/  CS2R R46, SRZ ;  /* 0x00000000002e7805 */ /* 0x000fe4000001ff00 */
[----:B------:R-:W-:Y:S02]  /*91b0*/  CS2R R44, SRZ ;  /* 0x00000000002c7805 */ /* 0x000fe4000001ff00 */
[----:B------:R-:W-:Y:S01]  /*91c0*/  CS2R R34, SRZ ;  /* 0x0000000000227805 */ /* 0x000fe2000001ff00 */
[----:B------:R-:W-:Y:S01]  /*91d0*/  @!P2 IMAD.WIDE R14, R21, 0x2, R12 ;  /* 0x00000002150ea825 */ /* 0x000fe200078e020c */
[----:B------:R-:W-:Y:S01]  /*91e0*/  CS2R R32, SRZ ;  /* 0x0000000000207805 */ /* 0x000fe2000001ff00 */
[----:B------:R1:W5:Y:S02]  /*91f0*/  @!P1 LD.E.128 R40, desc[UR38][R6.64] ;  /* 0x0000002606289980 */ /* 0x000364000c101d00 */
[----:B------:R-:W-:-:S02]  /*9200*/  @!P1 IMAD.WIDE R12, R5, 0x2, R48 ;  /* 0x00000002050c9825 */ /* 0x000fc400078e0230 */
[----:B------:R1:W5:Y:S02]  /*9210*/  @!P2 LD.E.128 R44, desc[UR38][R14.64] ;  /* 0x000000260e2ca980 */ /* 0x000364000c101d00 */
[--C-:B------:R-:W-:Y:S02]  /*9220*/  @!P2 IMAD.WIDE R20, R21, 0x2, R48.reuse ;  /* 0x000000021514a825 */ /* 0x100fe400078e0230 */
[----:B------:R1:W5:Y:S02]  /*9230*/  @!P1 LD.E.128 R28, desc[UR38][R12.64] ;  /* 0x000000260c1c9980 */ /* 0x000364000c101d00 */
[----:B0-----:R-:W-:Y:S02]  /*9240*/  @!P0 IMAD.WIDE R2, R18, 0x2, R48 ;  /* 0x0000000212028825 */ /* 0x001fe400078e0230 */
[----:B------:R1:W5:Y:S04]  /*9250*/  @!P2 LD.E.128 R32, desc[UR38][R20.64] ;  /* 0x000000261420a980 */ /* 0x000368000c101d00 */
[----:B------:R1:W5:Y:S02]  /*9260*/  @!P0 LD.E.128 R24, desc[UR38][R2.64] ;  /* 0x0000002602188980 */ /* 0x000364000c101d00 */
.L_x_4930:
[----:B------:R-:W-:Y:S05]  /*9270*/  BSYNC B1 ;  /* 0x0000000000017941 */ /* 0x000fea0003800000 */
.L_x_4929:
[----:B-1---5:R-:W-:Y:S01]  /*9280*/  IMAD.MOV.U32 R6, RZ, RZ, R45 ;  /* 0x000000ffff067224 */ /* 0x022fe200078e002d */
[----:B------:R-:W-:Y:S01]  /*9290*/  UMOV UR4, 0xffffffff ;  /* 0xffffffff00047882 */ /* 0x000fe20000000000 */
[----:B------:R-:W-:Y:S02]  /*92a0*/  IMAD.MOV.U32 R2, RZ, RZ, R46 ;  /* 0x000000ffff027224 */ /* 0x000fe400078e002e */
        /* <DEDUP_REMOVED lines=48> */
[----:B------:R0:W1:Y:S04]  /*95b0*/  SHFL.IDX PT, R3, R4, 0x1, 0x1c1f ;  /* 0x003c1f0004037f89 */ /* 0x00006800000e0000 */
[----:B------:R0:W2:Y:S04]  /*95c0*/  SHFL.IDX PT, R2, R0, 0x1, 0x1c1f ;  /* 0x003c1f0000027f89 */ /* 0x0000a800000e0000 */
[----:B------:R0:W3:Y:S04]  /*95d0*/  SHFL.IDX PT, R5, R9, 0x1, 0x1c1f ;  /* 0x003c1f0009057f89 */ /* 0x0000e800000e0000 */
[----:B------:R0:W4:Y:S02]  /*95e0*/  SHFL.IDX PT, R14, R8, 0x1, 0x1c1f ;  /* 0x003c1f00080e7f89 */ /* 0x00012400000e0000 */
.L_x_5214:
[----:B------:R-:W-:Y:S01]  /*95f0*/  VIADD R10, R10, 0x40 ;  /* 0x000000400a0a7836 */ /* 0x000fe20000000000 */
[----:B------:R-:W-:Y:S01]  /*9600*/  BSSY B1, `(.L_x_4932) ;  /* 0x0000030000017945 */ /* 0x000fe20003800000 */
[----:B----4-:R-:W-:Y:S01]  /*9610*/  IMAD.MOV.U32 R20, RZ, RZ, R14 ;  /* 0x000000ffff147224 */ /* 0x010fe200078e000e */
[----:B0-----:R-:W-:Y:S01]  /*9620*/  CS2R R8, SRZ ;  /* 0x0000000000087805 */ /* 0x001fe2000001ff00 */
[----:B---3--:R-:W-:Y:S01]  /*9630*/  IMAD.MOV.U32 R21, RZ, RZ, R5 ;  /* 0x000000ffff157224 */ /* 0x008fe200078e0005 */
        /* <DEDUP_REMOVED lines=22> */
[----:B------:R-:W-:Y:S01]  /*97a0*/  CS2R R10, SRZ ;  /* 0x00000000000a7805 */ /* 0x000fe2000001ff00 */
[----:B-12---:R-:W-:-:S04]  /*97b0*/  @!P0 IMAD.WIDE R4, R18, 0x2, R2 ;  /* 0x0000000212048825 */ /* 0x006fc800078e0202 */
[----:B------:R-:W-:Y:S01]  /*97c0*/  @!P1 IMAD.SHL.U32 R7, R218, 0x8, RZ ;  /* 0x00000008da079824 */ /* 0x000fe200078e00ff */
[----:B------:R0:W5:Y:S01]  /*97d0*/  @!P0 LD.E.128 R12, desc[UR38][R4.64] ;  /* 0x00000026040c8980 */ /* 0x000162000c101d00 */
[----:B------:R-:W-:Y:S01]  /*97e0*/  @!P2 IMAD.SHL.U32 R65, R219, 0x8, RZ ;  /* 0x00000008db41a824 */ /* 0x000fe200078e00ff */
[----:B------:R-:W-:Y:S01]  /*97f0*/  CS2R R8, SRZ ;  /* 0x0000000000087805 */ /* 0x000fe2000001ff00 */
[--C-:B------:R-:W-:Y:S01]  /*9800*/  @!P1 IMAD.WIDE R60, R7, 0x2, R2.reuse ;  /* 0x00000002073c9825 */ /* 0x100fe200078e0202 */
[----:B------:R-:W-:Y:S02]  /*9810*/  CS2R R54, SRZ ;  /* 0x0000000000367805 */ /* 0x000fe4000001ff00 */
[----:B------:R-:W-:Y:S02]  /*9820*/  CS2R R52, SRZ ;  /* 0x0000000000347805 */ /* 0x000fe4000001ff00 */
[----:B------:R-:W-:Y:S01]  /*9830*/  CS2R R50, SRZ ;  /* 0x0000000000327805 */ /* 0x000fe2000001ff00 */
[----:B------:R-:W-:Y:S01]  /*9840*/  @!P2 IMAD.WIDE R62, R65, 0x2, R2 ;  /* 0x00000002413ea825 */ /* 0x000fe200078e0202 */
[----:B------:R-:W-:Y:S01]  /*9850*/  CS2R R48, SRZ ;  /* 0x0000000000307805 */ /* 0x000fe2000001ff00 */
[----:B------:R3:W5:Y:S01]  /*9860*/  @!P1 LD.E.128 R8, desc[UR38][R60.64] ;  /* 0x000000263c089980 */ /* 0x000762000c101d00 */
[----:B0-----:R-:W-:Y:S01]  /*9870*/  CS2R R4, SRZ ;  /* 0x0000000000047805 */ /* 0x001fe2000001ff00 */
[----:B------:R-:W-:Y:S01]  /*9880*/  @!P1 IMAD.WIDE R2, R7, 0x2, R20 ;  /* 0x0000000207029825 */ /* 0x000fe200078e0214 */
[----:B------:R-:W-:-:S03]  /*9890*/  CS2R R6, SRZ ;  /* 0x0000000000067805 */ /* 0x000fc6000001ff00 */
[--C-:B------:R-:W-:Y:S01]  /*98a0*/  @!P2 IMAD.WIDE R64, R65, 0x2, R20.reuse ;  /* 0x000000024140a825 */ /* 0x100fe200078e0214 */
[----:B------:R3:W5:Y:S03]  /*98b0*/  @!P1 LD.E.128 R52, desc[UR38][R2.64] ;  /* 0x0000002602349980 */ /* 0x000766000c101d00 */
[----:B------:R-:W-:Y:S01]  /*98c0*/  @!P0 IMAD.WIDE R20, R18, 0x2, R20 ;  /* 0x0000000212148825 */ /* 0x000fe200078e0214 */
[----:B------:R3:W5:Y:S04]  /*98d0*/  @!P2 LD.E.128 R4, desc[UR38][R62.64] ;  /* 0x000000263e04a980 */ /* 0x000768000c101d00 */
[----:B------:R3:W5:Y:S04]  /*98e0*/  @!P0 LD.E.128 R56, desc[UR38][R20.64] ;  /* 0x0000002614388980 */ /* 0x000768000c101d00 */
[----:B------:R3:W5:Y:S02]  /*98f0*/  @!P2 LD.E.128 R48, desc[UR38][R64.64] ;  /* 0x000000264030a980 */ /* 0x000764000c101d00 */
.L_x_4933:
[----:B------:R-:W-:Y:S05]  /*9900*/  BSYNC B1 ;  /* 0x0000000000017941 */ /* 0x000fea0003800000 */
.L_x_4932:
[----:B------:R-:W-:Y:S01]  /*9910*/  R2UR UR5, R216 ;  /* 0x00000000d80572ca */ /* 0x000fe200000e0000 */
[----:B---3-5:R-:W-:Y:S02]  /*9920*/  IMAD.MOV.U32 R21, RZ, RZ, R10 ;  /* 0x000000ffff157224 */ /* 0x028fe400078e000a */
        /* <DEDUP_REMOVED lines=9> */
[----:B------:R-:W-:Y:S01]  /*99c0*/  ULEA.HI UR4, UR5, UR5, URZ, 0x1 ;  /* 0x0000000505047291 */ /* 0x000fe2000f8f083f */
[----:B------:R-:W-:Y:S01]  /*99d0*/  PRMT R91, R63, 0x7610, R91 ;  /* 0x000076103f5b7816 */ /* 0x000fe2000000005b */
[----:B------:R-:W-:Y:S01]  /*99e0*/  IMAD.MOV.U32 R21, RZ, RZ, R12 ;  /* 0x000000ffff157224 */ /* 0x000fe200078e000c */
[----:B------:R-:W-:Y:S01]  /*99f0*/  PRMT R76, R61, 0x7610, R76 ;  /* 0x000076103d4c7816 */ /* 0x000fe2000000004c */
[----:B------:R-:W-:Y:S01]  /*9a00*/  ULOP3.LUT UR4, UR4, 0xfffffffe, URZ, 0xc0, !UPT ;  /* 0xfffffffe04047892 */ /* 0x000fe2000f8ec03f */
[----:B------:R-:W-:-:S02]  /*9a10*/  IMAD.MOV.U32 R62, RZ, RZ, R50 ;  /* 0x000000ffff3e7224 */ /* 0x000fc400078e0032 */
[----:B------:R-:W-:Y:S01]  /*9a20*/  IMAD.MOV.U32 R63, RZ, RZ, R51 ;  /* 0x000000ffff3f7224 */ /* 0x000fe200078e0033 */
[----:B------:R-:W-:Y:S01]  /*9a30*/  UIADD3 UR4, UR5, -UR4, URZ ;  /* 0x8000000405047290 */ /* 0x000fe2000fffe03f */
[----:B------:R-:W-:Y:S01]  /*9a40*/  IMAD.MOV.U32 R61, RZ, RZ, R13 ;  /* 0x000000ffff3d7224 */ /* 0x000fe200078e000d */
        /* <DEDUP_REMOVED lines=11> */
[----:B------:R-:W-:Y:S01]  /*9b00*/  IMAD.U32 R90, RZ, RZ, UR60 ;  /* 0x0000003cff5a7e24 */ /* 0x000fe2000f8e00ff */
[----:B------:R-:W-:Y:S01]  /*9b10*/  PRMT R77, R63, 0x7610, R77 ;  /* 0x000076103f4d7816 */ /* 0x000fe2000000004d */
[----:B------:R-:W-:Y:S01]  /*9b20*/  IMAD.MOV.U32 R62, RZ, RZ, R53 ;  /* 0x000000ffff3e7224 */ /* 0x000fe200078e0035 */
[----:B------:R-:W0:Y:S01]  /*9b30*/  SYNCS.PHASECHK.TRANS64.TRYWAIT P0, [UR41+0x30800], R60 ;  /* 0x0308003cff0075a7 */ /* 0x000e220008000169 */
        /* <DEDUP_REMOVED lines=9> */
[----:B--2---:R-:W-:Y:S01]  /*9bd0*/  IMAD.MOV.U32 R2, RZ, RZ, R7 ;  /* 0x000000ffff027224 */ /* 0x004fe200078e0007 */
[----:B------:R-:W-:Y:S01]  /*9be0*/  ISETP.GE.AND P1, PT, R203, R90, PT ;  /* 0x0000005acb00720c */ /* 0x000fe20003f26270 */
[----:B-1----:R-:W-:Y:S01]  /*9bf0*/  IMAD.MOV.U32 R3, RZ, RZ, R4 ;  /* 0x000000ffff037224 */ /* 0x002fe200078e0004 */
[----:B------:R-:W-:Y:S01]  /*9c00*/  PRMT R79, R61, 0x7610, R79 ;  /* 0x000076103d4f7816 */ /* 0x000fe2000000004f */
[----:B------:R-:W-:Y:S01]  /*9c10*/  IMAD.MOV.U32 R20, RZ, RZ, R5 ;  /* 0x000000ffff147224 */ /* 0x000fe200078e0005 */
[----:B------:R-:W-:Y:S01]  /*9c20*/  PRMT R95, R64, 0x7610, R95 ;  /* 0x00007610405f7816 */ /* 0x000fe2000000005f */
[----:B------:R-:W-:-:S02]  /*9c30*/  IMAD.MOV.U32 R62, RZ, RZ, R56 ;  /* 0x000000ffff3e7224 */ /* 0x000fc400078e0038 */
[----:B------:R-:W-:Y:S01]  /*9c40*/  IMAD.MOV.U32 R63, RZ, RZ, R57 ;  /* 0x000000ffff3f7224 */ /* 0x000fe200078e0039 */
[----:B0-----:R-:W-:Y:S06]  /*9c50*/  @!P0 BRA `(.L_x_4934) ;  /* 0x0000019000cc8947 */ /* 0x001fec0003800000 */
.L_x_5215:
[----:B------:R-:W-:Y:S01]  /*9c60*/  BSSY B1, `(.L_x_4935) ;  /* 0x000014c000017945 */ /* 0x000fe20003800000 */
[----:B------:R-:W-:Y:S02]  /*9c70*/  PRMT R96, R62, 0x7610, R96 ;  /* 0x000076103e607816 */ /* 0x000fe40000000060 */
[----:B------:R-:W-:Y:S01]  /*9c80*/  PRMT R97, R63, 0x7610, R97 ;  /* 0x000076103f617816 */ /* 0x000fe20000000061 */
[----:B------:R-:W-:Y:S06]  /*9c90*/  @P1 BRA `(.L_x_4936) ;  /* 0x0000001400201947 */ /* 0x000fec0003800000 */
[----:B------:R-:W1:Y:S01]  /*9ca0*/  LDC R106, c[0x0][0x3f4] ;  /* 0x0000fd00ff6a7b82 */ /* 0x000e620000000800 */
[C---:B0-----:R-:W-:Y:S01]  /*9cb0*/  VIADD R61, R18.reuse, 0x20 ;  /* 0x00000020123d7836 */ /* 0x041fe20000000000 */
[----:B------:R-:W-:Y:S01]  /*9cc0*/  BSSY B2, `(.L_x_4937) ;  /* 0x0000071000027945 */ /* 0x000fe20003800000 */
[C---:B------:R-:W-:Y:S01]  /*9cd0*/  VIADD R63, R18.reuse, 0x40 ;  /* 0x00000040123f7836 */ /* 0x040fe20000000000 */
[-C--:B-1----:R-:W-:Y:S02]  /*9ce0*/  ISETP.GE.AND P0, PT, R18, R106.reuse, PT ;  /* 0x0000006a1200720c */ /* 0x082fe40003f06270 */
[-C--:B------:R-:W-:Y:S02]  /*9cf0*/  ISETP.GE.AND P1, PT, R61, R106.reuse, PT ;  /* 0x0000006a3d00720c */ /* 0x080fe40003f26270 */
[----:B------:R-:W-:-:S09]  /*9d00*/  ISETP.GE.AND P2, PT, R63, R106, PT ;  /* 0x0000006a3f00720c */ /* 0x000fd20003f46270 */
[----:B------:R-:W-:Y:S05]  /*9d10*/  @P0 BRA `(.L_x_4938) ;  /* 0x0000000400ac0947 */ /* 0x000fea0003800000 */
[----:B------:R-:W-:Y:S02]  /*9d20*/  LEA.HI R60, R106, R217, RZ, 0x1d ;  /* 0x000000d96a3c7211 */ /* 0x000fe400078fe8ff */
[----:B------:R-:W-:Y:S02]  /*9d30*/  LOP3.LUT R61, R212, 0x38, R18, 0xf8, !PT ;  /* 0x00000038d43d7812 */ /* 0x000fe400078ef812 */
[----:B------:R-:W-:Y:S02]  /*9d40*/  SHF.R.S32.HI R63, RZ, 0x1f, R60 ;  /* 0x0000001fff3f7819 */ /* 0x000fe4000001143c */
[----:B------:R-:W-:Y:S02]  /*9d50*/  SHF.R.U64 R120, R36, 0x10, R37 ;  /* 0x0000001024787819 */ /* 0x000fe40000001225 */
[----:B------:R-:W-:Y:S01]  /*9d60*/  LEA.HI R62, R63, R60, RZ, 0x3 ;  /* 0x0000003c3f3e7211 */ /* 0x000fe200078f18ff */
[----:B------:R-:W-:Y:S01]  /*9d70*/  IMAD.SHL.U32 R63, R60, 0x8, RZ ;  /* 0x000000083c3f7824 */ /* 0x000fe200078e00ff */
[----:B------:R-:W-:-:S02]  /*9d80*/  LOP3.LUT R60, R61, R214, RZ, 0x3c, !PT ;  /* 0x000000d63d3c7212 */ /* 0x000fc400078e3cff */
[----:B------:R-:W-:Y:S01]  /*9d90*/  SHF.R.U64 R24, R24, 0x10, R25 ;  /* 0x0000001018187819 */ /* 0x000fe20000001219 */
[----:B------:R-:W-:Y:S01]  /*9da0*/  IMAD.SHL.U32 R62, R62, 0x400, RZ ;  /* 0x000004003e3e7824 */ /* 0x000fe200078e00ff */
[----:B------:R-:W-:Y:S01]  /*9db0*/  LOP3.LUT R63, R212, 0x38, R63, 0xf8, !PT ;  /* 0x00000038d43f7812 */ /* 0x000fe200078ef83f */
[----:B------:R-:W-:Y:S01]  /*9dc0*/  IMAD R60, R213, 0x200, R60 ;  /* 0x00000200d53c7824 */ /* 0x000fe200078e023c */
[----:B------:R-:W-:Y:S02]  /*9dd0*/  SHF.R.U64 R36, R38, 0x10, R39 ;  /* 0x0000001026247819 */ /* 0x000fe40000001227 */
[----:B------:R-:W-:Y:S02]  /*9de0*/  LOP3.LUT R62, R62, 0x7fffe000, RZ, 0xc0, !PT ;  /* 0x7fffe0003e3e7812 */ /* 0x000fe400078ec0ff */
[----:B------:R-:W-:Y:S02]  /*9df0*/  LOP3.LUT R63, R63, R214, RZ, 0x3c, !PT ;  /* 0x000000d63f3f7212 */ /* 0x000fe400078e3cff */
[----:B------:R-:W-:Y:S01]  /*9e00*/  LEA R107, R60, UR41, 0x1 ;  /* 0x000000293c6b7c11 */ /* 0x000fe2000f8e08ff */
[----:B------:R-:W-:Y:S01]  /*9e10*/  IMAD R62, R213, 0x200, R62 ;  /* 0x00000200d53e7824 */ /* 0x000fe200078e023e */
[----:B------:R-:W-:-:S02]  /*9e20*/  SHF.R.U32.HI R25, RZ, 0x10, R25 ;  /* 0x00000010ff197819 */ /* 0x000fc40000011619 */
[----:B------:R-:W-:Y:S01]  /*9e30*/  SHF.R.U64 R118, R26, 0x10, R27 ;  /* 0x000000101a767819 */ /* 0x000fe2000000121b */
[----:B------:R-:W-:Y:S01]  /*9e40*/  IMAD.IADD R108, R62, 0x1, R63 ;  /* 0x000000013e6c7824 */ /* 0x000fe200078e023f */
[----:B------:R-:W-:Y:S01]  /*9e50*/  PRMT R111, R111, 0x5410, R120 ;  /* 0x000054106f6f7816 */ /* 0x000fe20000000078 */
[----:B------:R-:W0:Y:S01]  /*9e60*/  LDS.128 R60, [R107+0x12400] ;  /* 0x012400006b3c7984 */ /* 0x000e220000000c00 */
[----:B------:R-:W-:Y:S02]  /*9e70*/  PRMT R115, R115, 0x5410, R24 ;  /* 0x0000541073737816 */ /* 0x000fe40000000018 */
[----:B------:R-:W-:Y:S02]  /*9e80*/  LEA R108, R108, UR41, 0x1 ;  /* 0x000000296c6c7c11 */ /* 0x000fe4000f8e08ff */
[----:B------:R-:W-:Y:S01]  /*9e90*/  SHF.R.U32.HI R39, RZ, 0x10, R39 ;  /* 0x00000010ff277819 */ /* 0x000fe20000011627 */
[----:B------:R-:W-:Y:S01]  /*9ea0*/  IMAD.U32 R119, R115, 0x10000, RZ ;  /* 0x0001000073777824 */ /* 0x000fe200078e00ff */
[----:B------:R-:W-:Y:S01]  /*9eb0*/  SHF.R.U32.HI R27, RZ, 0x10, R27 ;  /* 0x00000010ff1b7819 */ /* 0x000fe2000001161b */
[----:B------:R-:W1:Y:S01]  /*9ec0*/  LDS.128 R64, [R108+0x12400] ;  /* 0x012400006c407984 */ /* 0x000e620000000c00 */
[----:B------:R-:W-:-:S02]  /*9ed0*/  SHF.R.U32.HI R37, RZ, 0x10, R37 ;  /* 0x00000010ff257819 */ /* 0x000fc40000011625 */
[----:B------:R-:W-:Y:S02]  /*9ee0*/  PRMT R116, R116, 0x5410, R25 ;  /* 0x0000541074747816 */ /* 0x000fe40000000019 */
[----:B------:R-:W-:Y:S01]  /*9ef0*/  PRMT R118, R113, 0x5410, R118 ;  /* 0x0000541071767816 */ /* 0x000fe20000000076 */
[----:B------:R-:W-:Y:S01]  /*9f00*/  IMAD.U32 R113, R111, 0x10000, RZ ;  /* 0x000100006f717824 */ /* 0x000fe200078e00ff */
        /* <DEDUP_REMOVED lines=43> */
[C---:B------:R-:W-:Y:S01]  /*a1c0*/  FFMA.FTZ R112, R25.reuse, R24, -R26 ;  /* 0x0000001819707223 */ /* 0x040fe2000001081a */
        /* <DEDUP_REMOVED lines=14> */
[CC--:B------:R-:W-:Y:S01]  /*a2b0*/  FMUL.FTZ R27, R65.reuse, R118.reuse ;  /* 0x00000076411b7220 */ /* 0x0c0fe20000410000 */
[----:B------:R-:W-:Y:S01]  /*a2c0*/  FMUL.FTZ R39, R66, R37 ;  /* 0x0000002542277220 */ /* 0x000fe20000410000 */
[----:B------:R-:W-:Y:S01]  /*a2d0*/  FMUL.FTZ R65, R65, R117 ;  /* 0x0000007541417220 */ /* 0x000fe20000410000 */
[----:B------:R-:W-:Y:S01]  /*a2e0*/  F2FP.BF16.F32.PACK_AB R24, R112, R121 ;  /* 0x000000797018723e */ /* 0x000fe200000010ff */
        /* <DEDUP_REMOVED lines=14> */
.L_x_4938:
[----:B------:R-:W-:Y:S05]  /*a3d0*/  BSYNC B2 ;  /* 0x0000000000027941 */ /* 0x000fea0003800000 */
.L_x_4937:
[----:B------:R-:W-:Y:S04]  /*a3e0*/  BSSY B2, `(.L_x_4939) ;  /* 0x000006a000027945 */ /* 0x000fe80003800000 */
[----:B------:R-:W-:Y:S05]  /*a3f0*/  @P1 BRA `(.L_x_4940) ;  /* 0x0000000400a01947 */ /* 0x000fea0003800000 */
[----:B0-----:R-:W2:Y:S01]  /*a400*/  LDL R107, [R1+0x290] ;  /* 0x00029000016b7983 */ /* 0x001ea20000100800 */
[----:B------:R-:W-:Y:S02]  /*a410*/  LEA.HI R24, R106, R218, RZ, 0x1d ;  /* 0x000000da6a187211 */ /* 0x000fe400078fe8ff */
[--C-:B------:R-:W-:Y:S02]  /*a420*/  SHF.R.U64 R63, R40, 0x10, R41.reuse ;  /* 0x00000010283f7819 */ /* 0x100fe40000001229 */
[----:B------:R-:W-:Y:S02]  /*a430*/  SHF.R.S32.HI R25, RZ, 0x1f, R24 ;  /* 0x0000001fff197819 */ /* 0x000fe40000011418 */
[----:B------:R-:W-:Y:S02]  /*a440*/  SHF.R.U32.HI R40, RZ, 0x10, R41 ;  /* 0x00000010ff287819 */ /* 0x000fe40000011629 */
[----:B------:R-:W-:Y:S01]  /*a450*/  LEA.HI R26, R25, R24, RZ, 0x3 ;  /* 0x00000018191a7211 */ /* 0x000fe200078f18ff */
[----:B------:R-:W-:Y:S01]  /*a460*/  IMAD.SHL.U32 R25, R24, 0x8, RZ ;  /* 0x0000000818197824 */ /* 0x000fe200078e00ff */
[----:B------:R-:W-:-:S02]  /*a470*/  SHF.R.U64 R41, R28, 0x10, R29 ;  /* 0x000000101c297819 */ /* 0x000fc4000000121d */
[----:B------:R-:W-:Y:S01]  /*a480*/  SHF.R.U32.HI R28, RZ, 0x10, R29 ;  /* 0x00000010ff1c7819 */ /* 0x000fe2000001161d */
[----:B------:R-:W-:Y:S01]  /*a490*/  IMAD.SHL.U32 R26, R26, 0x400, RZ ;  /* 0x000004001a1a7824 */ /* 0x000fe200078e00ff */
[----:B------:R-:W-:Y:S02]  /*a4a0*/  LOP3.LUT R25, R212, 0x38, R25, 0xf8, !PT ;  /* 0x00000038d4197812 */ /* 0x000fe400078ef819 */
[----:B------:R-:W-:Y:S02]  /*a4b0*/  SHF.R.U64 R61, R42, 0x10, R43 ;  /* 0x000000102a3d7819 */ /* 0x000fe4000000122b */
[----:B------:R-:W-:Y:S02]  /*a4c0*/  LOP3.LUT R26, R26, 0x7fffe000, RZ, 0xc0, !PT ;  /* 0x7fffe0001a1a7812 */ /* 0x000fe400078ec0ff */
[----:B------:R-:W-:Y:S02]  /*a4d0*/  LOP3.LUT R25, R25, R214, RZ, 0x3c, !PT ;  /* 0x000000d619197212 */ /* 0x000fe400078e3cff */
[----:B------:R-:W-:Y:S01]  /*a4e0*/  PRMT R100, R100, 0x5410, R63 ;  /* 0x0000541064647816 */ /* 0x000fe2000000003f */
[----:B------:R-:W-:Y:S01]  /*a4f0*/  IMAD R26, R213, 0x200, R26 ;  /* 0x00000200d51a7824 */ /* 0x000fe200078e021a */
[----:B------:R-:W-:-:S02]  /*a500*/  PRMT R104, R104, 0x5410, R41 ;  /* 0x0000541068687816 */ /* 0x000fc40000000029 */
[----:B------:R-:W-:Y:S01]  /*a510*/  SHF.R.U64 R29, R30, 0x10, R31 ;  /* 0x000000101e1d7819 */ /* 0x000fe2000000121f */
[----:B------:R-:W-:Y:S01]  /*a520*/  IMAD.IADD R60, R26, 0x1, R25 ;  /* 0x000000011a3c7824 */ /* 0x000fe200078e0219 */
[----:B------:R-:W-:Y:S01]  /*a530*/  PRMT R105, R105, 0x5410, R28 ;  /* 0x0000541069697816 */ /* 0x000fe2000000001c */
[----:B------:R-:W-:Y:S01]  /*a540*/  IMAD.U32 R63, R104, 0x10000, RZ ;  /* 0x00010000683f7824 */ /* 0x000fe200078e00ff */
[----:B------:R-:W-:Y:S02]  /*a550*/  SHF.R.U32.HI R30, RZ, 0x10, R31 ;  /* 0x00000010ff1e7819 */ /* 0x000fe4000001161f */
[----:B------:R-:W-:Y:S01]  /*a560*/  LEA R60, R60, UR41, 0x1 ;  /* 0x000000293c3c7c11 */ /* 0x000fe2000f8e08ff */
[----:B------:R-:W-:Y:S01]  /*a570*/  IMAD.U32 R62, R105, 0x10000, RZ ;  /* 0x00010000693e7824 */ /* 0x000fe200078e00ff */
[----:B------:R-:W-:Y:S02]  /*a580*/  PRMT R101, R101, 0x5410, R40 ;  /* 0x0000541065657816 */ /* 0x000fe40000000028 */
[----:B------:R-:W-:Y:S01]  /*a590*/  PRMT R98, R98, 0x5410, R61 ;  /* 0x0000541062627816 */ /* 0x000fe2000000003d */
[----:B------:R-:W0:Y:S01]  /*a5a0*/  LDS.128 R36, [R60+0x12400] ;  /* 0x012400003c247984 */ /* 0x000e220000000c00 */
[----:B------:R-:W-:Y:S01]  /*a5b0*/  SHF.R.U32.HI R42, RZ, 0x10, R43 ;  /* 0x00000010ff2a7819 */ /* 0x000fe2000001162b */
[----:B------:R-:W-:Y:S01]  /*a5c0*/  IMAD.U32 R61, R100, 0x10000, RZ ;  /* 0x00010000643d7824 */ /* 0x000fe200078e00ff */
[----:B------:R-:W-:-:S02]  /*a5d0*/  PRMT R103, R103, 0x5410, R30 ;  /* 0x0000541067677816 */ /* 0x000fc4000000001e */
        /* <DEDUP_REMOVED lines=74> */
.L_x_4940:
[----:B------:R-:W-:Y:S05]  /*aa80*/  BSYNC B2 ;  /* 0x0000000000027941 */ /* 0x000fea0003800000 */
.L_x_4939:
[----:B------:R-:W-:Y:S05]  /*aa90*/  @P2 BRA `(.L_x_4936) ;  /* 0x0000000400a02947 */ /* 0x000fea0003800000 */
[----:B-1----:R-:W2:Y:S01]  /*aaa0*/  LDL R60, [R1+0x288] ;  /* 0x00028800013c7983 */ /* 0x002ea20000100800 */
[----:B------:R-:W-:Y:S02]  /*aab0*/  LEA.HI R106, R106, R219, RZ, 0x1d ;  /* 0x000000db6a6a7211 */ /* 0x000fe400078fe8ff */
[----:B0-----:R-:W-:Y:S02]  /*aac0*/  SHF.R.U64 R38, R32, 0x10, R33 ;  /* 0x0000001020267819 */ /* 0x001fe40000001221 */
[----:B------:R-:W-:Y:S02]  /*aad0*/  SHF.R.S32.HI R25, RZ, 0x1f, R106 ;  /* 0x0000001fff197819 */ /* 0x000fe4000001146a */
[----:B------:R-:W-:Y:S02]  /*aae0*/  SHF.R.U64 R42, R44, 0x10, R45 ;  /* 0x000000102c2a7819 */ /* 0x000fe4000000122d */
[----:B------:R-:W-:Y:S01]  /*aaf0*/  LEA.HI R24, R25, R106, RZ, 0x3 ;  /* 0x0000006a19187211 */ /* 0x000fe200078f18ff */
[----:B------:R-:W-:Y:S01]  /*ab00*/  IMAD.SHL.U32 R25, R106, 0x8, RZ ;  /* 0x000000086a197824 */ /* 0x000fe200078e00ff */
[----:B------:R-:W-:-:S02]  /*ab10*/  PRMT R87, R87, 0x5410, R38 ;  /* 0x0000541057577816 */ /* 0x000fc40000000026 */
[----:B------:R-:W-:Y:S01]  /*ab20*/  PRMT R83, R83, 0x5410, R42 ;  /* 0x0000541053537816 */ /* 0x000fe2000000002a */
[----:B------:R-:W-:Y:S01]  /*ab30*/  IMAD.SHL.U32 R24, R24, 0x400, RZ ;  /* 0x0000040018187824 */ /* 0x000fe200078e00ff */
[----:B------:R-:W-:Y:S01]  /*ab40*/  LOP3.LUT R25, R212, 0x38, R25, 0xf8, !PT ;  /* 0x00000038d4197812 */ /* 0x000fe200078ef819 */
[----:B------:R-:W-:Y:S01]  /*ab50*/  IMAD.U32 R42, R87, 0x10000, RZ ;  /* 0x00010000572a7824 */ /* 0x000fe200078e00ff */
[----:B------:R-:W-:Y:S01]  /*ab60*/  SHF.R.U32.HI R45, RZ, 0x10, R45 ;  /* 0x00000010ff2d7819 */ /* 0x000fe2000001162d */
[----:B------:R-:W-:Y:S01]  /*ab70*/  IMAD.U32 R41, R83, 0x10000, RZ ;  /* 0x0001000053297824 */ /* 0x000fe200078e00ff */
[----:B------:R-:W-:Y:S02]  /*ab80*/  LOP3.LUT R24, R24, 0x7fffe000, RZ, 0xc0, !PT ;  /* 0x7fffe00018187812 */ /* 0x000fe400078ec0ff */
[----:B------:R-:W-:Y:S02]  /*ab90*/  LOP3.LUT R25, R25, R214, RZ, 0x3c, !PT ;  /* 0x000000d619197212 */ /* 0x000fe400078e3cff */
[----:B------:R-:W-:Y:S01]  /*aba0*/  SHF.R.U64 R40, R46, 0x10, R47 ;  /* 0x000000102e287819 */ /* 0x000fe2000000122f */
[----:B------:R-:W-:Y:S01]  /*abb0*/  IMAD R24, R213, 0x200, R24 ;  /* 0x00000200d5187824 */ /* 0x000fe200078e0218 */
[----:B------:R-:W-:-:S02]  /*abc0*/  SHF.R.U64 R32, R34, 0x10, R35 ;  /* 0x0000001022207819 */ /* 0x000fc40000001223 */
[----:B------:R-:W-:Y:S01]  /*abd0*/  SHF.R.U32.HI R47, RZ, 0x10, R47 ;  /* 0x00000010ff2f7819 */ /* 0x000fe2000001162f */
[----:B------:R-:W-:Y:S01]  /*abe0*/  IMAD.IADD R28, R24, 0x1, R25 ;  /* 0x00000001181c7824 */ /* 0x000fe200078e0219 */
[----:B------:R-:W-:Y:S02]  /*abf0*/  SHF.R.U32.HI R33, RZ, 0x10, R33 ;  /* 0x00000010ff217819 */ /* 0x000fe40000011621 */
[----:B------:R-:W-:Y:S02]  /*ac00*/  SHF.R.U32.HI R35, RZ, 0x10, R35 ;  /* 0x00000010ff237819 */ /* 0x000fe40000011623 */
[----:B------:R-:W-:Y:S02]  /*ac10*/  LEA R36, R28, UR41, 0x1 ;  /* 0x000000291c247c11 */ /* 0x000fe4000f8e08ff */
[----:B------:R-:W-:Y:S02]  /*ac20*/  PRMT R84, R84, 0x5410, R45 ;  /* 0x0000541054547816 */ /* 0x000fe4000000002d */
[----:B------:R-:W-:Y:S01]  /*ac30*/  PRMT R85, R85, 0x5410, R32 ;  /* 0x0000541055557816 */ /* 0x000fe20000000020 */
[----:B------:R-:W0:Y:S01]  /*ac40*/  LDS.128 R28, [R36+0x12400] ;  /* 0x01240000241c7984 */ /* 0x000e220000000c00 */
[----:B------:R-:W-:-:S02]  /*ac50*/  PRMT R82, R82, 0x5410, R47 ;  /* 0x0000541052527816 */ /* 0x000fc4000000002f */
[----:B------:R-:W-:Y:S02]  /*ac60*/  PRMT R88, R88, 0x5410, R33 ;  /* 0x0000541058587816 */ /* 0x000fe40000000021 */
[----:B------:R-:W-:Y:S02]  /*ac70*/  PRMT R86, R86, 0x5410, R35 ;  /* 0x0000541056567816 */ /* 0x000fe40000000023 */
[----:B------:R-:W-:Y:S01]  /*ac80*/  PRMT R81, R81, 0x5410, R40 ;  /* 0x0000541051517816 */ /* 0x000fe20000000028 */
        /* <DEDUP_REMOVED lines=14> */
[C---:B------:R-:W-:Y:S01]  /*ad70*/  IMAD.U32 R39, R30.reuse, 0x10000, RZ ;  /* 0x000100001e277824 */ /* 0x040fe200078e00ff */
[----:B------:R-:W-:Y:S01]  /*ad80*/  LOP3.LUT R30, R30, 0xffff0000, RZ, 0xc0, !PT ;  /* 0xffff00001e1e7812 */ /* 0x000fe200078ec0ff */
[----:B------:R-:W-:Y:S01]  /*ad90*/  FMUL.FTZ R38, R38, R37 ;  /* 0x0000002526267220 */ /* 0x000fe20000410000 */
        /* <DEDUP_REMOVED lines=8> */
[----:B------:R-:W-:Y:S01]  /*ae20*/  FFMA.FTZ R47, R32, R42, R47 ;  /* 0x0000002a202f7223 */ /* 0x000fe2000001002f */
[----:B------:R-:W-:Y:S02]  /*ae30*/  IMAD.U32 R32, R82, 0x10000, RZ ;  /* 0x0001000052207824 */ /* 0x000fe400078e00ff */
[----:B------:R-:W-:Y:S01]  /*ae40*/  FFMA.FTZ R44, R33, R37, -R44 ;  /* 0x00000025212c7223 */ /* 0x000fe2000001082c */
[C---:B------:R-:W-:Y:S01]  /*ae50*/  FMUL.FTZ R42, R40.reuse, R41 ;  /* 0x00000029282a7220 */ /* 0x040fe20000410000 */
[----:B------:R-:W-:Y:S02]  /*ae60*/  IMAD.U32 R35, R27, 0x10000, RZ ;  /* 0x000100001b237824 */ /* 0x000fe400078e00ff */
[-C--:B------:R-:W-:Y:S01]  /*ae70*/  FMUL.FTZ R40, R40, R32.reuse ;  /* 0x0000002028287220 */ /* 0x080fe20000410000 */
[----:B------:R-:W-:Y:S01]  /*ae80*/  FFMA.FTZ R43, R33, R43, R38 ;  /* 0x0000002b212b7223 */ /* 0x000fe20000010026 */
[C---:B------:R-:W-:Y:S01]  /*ae90*/  FMUL.FTZ R33, R28.reuse, R87 ;  /* 0x000000571c217220 */ /* 0x040fe20000410000 */
[C---:B------:R-:W-:Y:S01]  /*aea0*/  FFMA.FTZ R37, R35.reuse, R32, -R42 ;  /* 0x0000002023257223 */ /* 0x040fe2000001082a */
[----:B------:R-:W-:Y:S01]  /*aeb0*/  FFMA.FTZ R41, R35, R41, R40 ;  /* 0x0000002923297223 */ /* 0x000fe20000010028 */
[----:B------:R-:W-:Y:S01]  /*aec0*/  FMUL.FTZ R35, R28, R83 ;  /* 0x000000531c237220 */ /* 0x000fe20000410000 */
[----:B------:R-:W-:-:S02]  /*aed0*/  IMAD.U32 R32, R85, 0x10000, RZ ;  /* 0x0001000055207824 */ /* 0x000fc400078e00ff */
[----:B------:R-:W-:Y:S01]  /*aee0*/  FFMA.FTZ R38, R24, R83, -R33 ;  /* 0x0000005318267223 */ /* 0x000fe20000010821 */
[----:B------:R-:W-:Y:S02]  /*aef0*/  IMAD.U32 R34, R26, 0x10000, RZ ;  /* 0x000100001a227824 */ /* 0x000fe400078e00ff */
[----:B------:R-:W-:Y:S01]  /*af00*/  FFMA.FTZ R40, R24, R87, R35 ;  /* 0x0000005718287223 */ /* 0x000fe20000010023 */
[----:B------:R-:W-:Y:S02]  /*af10*/  IMAD.U32 R28, R81, 0x10000, RZ ;  /* 0x00010000511c7824 */ /* 0x000fe400078e00ff */
[C---:B------:R-:W-:Y:S01]  /*af20*/  FMUL.FTZ R42, R29.reuse, R88 ;  /* 0x000000581d2a7220 */ /* 0x040fe20000410000 */
[----:B------:R-:W-:Y:S01]  /*af30*/  FMUL.FTZ R33, R29, R84 ;  /* 0x000000541d217220 */ /* 0x000fe20000410000 */
[----:B------:R-:W-:Y:S01]  /*af40*/  FMUL.FTZ R35, R39, R32 ;  /* 0x0000002027237220 */ /* 0x000fe20000410000 */
[----:B------:R-:W-:Y:S01]  /*af50*/  LOP3.LUT R85, R85, 0xffff0000, RZ, 0xc0, !PT ;  /* 0xffff000055557812 */ /* 0x000fe200078ec0ff */
[C---:B------:R-:W-:Y:S01]  /*af60*/  FFMA.FTZ R29, R25.reuse, R84, -R42 ;  /* 0x00000054191d7223 */ /* 0x040fe2000001082a */
[----:B------:R-:W-:Y:S01]  /*af70*/  LOP3.LUT R86, R86, 0xffff0000, RZ, 0xc0, !PT ;  /* 0xffff000056567812 */ /* 0x000fe200078ec0ff */
        /* <DEDUP_REMOVED lines=8> */
[C---:B------:R-:W-:Y:S01]  /*b000*/  FMUL.FTZ R28, R31.reuse, R86 ;  /* 0x000000561f1c7220 */ /* 0x040fe20000410000 */
[-C--:B------:R-:W-:Y:S01]  /*b010*/  FMUL.FTZ R24, R30, R81.reuse ;  /* 0x000000511e187220 */ /* 0x080fe20000410000 */
[----:B------:R-:W-:Y:S01]  /*b020*/  FMUL.FTZ R31, R31, R82 ;  /* 0x000000521f1f7220 */ /* 0x000fe20000410000 */
        /* <DEDUP_REMOVED lines=15> */
.L_x_4936:
[----:B------:R-:W-:Y:S05]  /*b120*/  BSYNC B1 ;  /* 0x0000000000017941 */ /* 0x000fea0003800000 */
.L_x_4935:
[----:B------:R-:W-:-:S13]  /*b130*/  ISETP.GE.AND P0, PT, R225, R90, PT ;  /* 0x0000005ae100720c */ /* 0x000fda0003f06270 */
[----:B------:R-:W-:Y:S05]  /*b140*/  @P0 BRA `(.L_x_4917) ;  /* 0x0000001400000947 */ /* 0x000fea0003800000 */
[----:B------:R-:W3:Y:S01]  /*b150*/  LDC R32, c[0x0][0x3f4] ;  /* 0x0000fd00ff207b82 */ /* 0x000ee20000000800 */
[C---:B012---:R-:W-:Y:S01]  /*b160*/  VIADD R25, R18.reuse, 0x20 ;  /* 0x0000002012197836 */ /* 0x047fe20000000000 */
[----:B------:R-:W-:Y:S01]  /*b170*/  BSSY B1, `(.L_x_4941) ;  /* 0x000006d000017945 */ /* 0x000fe20003800000 */
[C---:B------:R-:W-:Y:S01]  /*b180*/  VIADD R27, R18.reuse, 0x40 ;  /* 0x00000040121b7836 */ /* 0x040fe20000000000 */
[-C--:B---3--:R-:W-:Y:S02]  /*b190*/  ISETP.GE.AND P0, PT, R18, R32.reuse, PT ;  /* 0x000000201200720c */ /* 0x088fe40003f06270 */
[-C--:B------:R-:W-:Y:S02]  /*b1a0*/  ISETP.GE.AND P1, PT, R25, R32.reuse, PT ;  /* 0x000000201900720c */ /* 0x080fe40003f26270 */
[----:B------:R-:W-:-:S09]  /*b1b0*/  ISETP.GE.AND P2, PT, R27, R32, PT ;  /* 0x000000201b00720c */ /* 0x000fd20003f46270 */
[----:B------:R-:W-:Y:S05]  /*b1c0*/  @P0 BRA `(.L_x_4942) ;  /* 0x00000004009c0947 */ /* 0x000fea0003800000 */
[----:B------:R-:W2:Y:S01]  /*b1d0*/  LDL R44, [R1+0x28c] ;  /* 0x00028c00012c7983 */ /* 0x000ea20000100800 */
        /* <DEDUP_REMOVED lines=15> */
[----:B------:R-:W-:Y:S02]  /*b2d0*/  LEA R33, R28, UR41, 0x1 ;  /* 0x000000291c217c11 */ /* 0x000fe4000f8e08ff */
[----:B------:R-:W-:Y:S02]  /*b2e0*/  SHF.R.U32.HI R56, RZ, 0x10, R57 ;  /* 0x00000010ff387819 */ /* 0x000fe40000011639 */
[----:B------:R-:W-:Y:S01]  /*b2f0*/  PRMT R89, R89, 0x5410, R12 ;  /* 0x0000541059597816 */ /* 0x000fe2000000000c */
[----:B------:R-:W0:Y:S01]  /*b300*/  LDS.128 R28, [R33+0x12400] ;  /* 0x01240000211c7984 */ /* 0x000e220000000c00 */
[----:B------:R-:W-:Y:S02]  /*b310*/  PRMT R96, R96, 0x5410, R15 ;  /* 0x0000541060607816 */ /* 0x000fe4000000000f */
[----:B------:R-:W-:-:S02]  /*b320*/  PRMT R94, R94, 0x5410, R13 ;  /* 0x000054105e5e7816 */ /* 0x000fc4000000000d */
[----:B------:R-:W-:Y:S01]  /*b330*/  PRMT R91, R91, 0x5410, R14 ;  /* 0x000054105b5b7816 */ /* 0x000fe2000000000e */
[----:B------:R-:W-:Y:S01]  /*b340*/  IMAD.U32 R39, R96, 0x10000, RZ ;  /* 0x0001000060277824 */ /* 0x000fe200078e00ff */
[----:B------:R-:W-:Y:S02]  /*b350*/  PRMT R92, R92, 0x5410, R35 ;  /* 0x000054105c5c7816 */ /* 0x000fe40000000023 */
[----:B------:R-:W-:Y:S02]  /*b360*/  PRMT R93, R93, 0x5410, R34 ;  /* 0x000054105d5d7816 */ /* 0x000fe40000000022 */
[----:B------:R-:W-:Y:S01]  /*b370*/  PRMT R97, R97, 0x5410, R56 ;  /* 0x0000541061617816 */ /* 0x000fe20000000038 */
[----:B------:R-:W-:Y:S01]  /*b380*/  IMAD.U32 R38, R92, 0x10000, RZ ;  /* 0x000100005c267824 */ /* 0x000fe200078e00ff */
[----:B------:R-:W-:Y:S02]  /*b390*/  SHF.R.U32.HI R58, RZ, 0x10, R59 ;  /* 0x00000010ff3a7819 */ /* 0x000fe4000001163b */
[----:B------:R-:W-:Y:S01]  /*b3a0*/  LOP3.LUT R96, R96, 0xffff0000, RZ, 0xc0, !PT ;  /* 0xffff000060607812 */ /* 0x000fe200078ec0ff */
[----:B------:R-:W-:Y:S01]  /*b3b0*/  IMAD.U32 R40, R97, 0x10000, RZ ;  /* 0x0001000061287824 */ /* 0x000fe200078e00ff */
[----:B------:R-:W-:-:S02]  /*b3c0*/  PRMT R95, R95, 0x5410, R58 ;  /* 0x000054105f5f7816 */ /* 0x000fc4000000003a */
        /* <DEDUP_REMOVED lines=19> */
[----:B------:R-:W-:-:S03]  /*b500*/  LOP3.LUT R28, R28, 0xffff0000, RZ, 0xc0, !PT ;  /* 0xffff00001c1c7812 */ /* 0x000fc600078ec0ff */
[CC--:B------:R-:W-:Y:S01]  /*b510*/  FMUL.FTZ R41, R27.reuse, R39.reuse ;  /* 0x000000271b297220 */ /* 0x0c0fe20000410000 */
[-C--:B------:R-:W-:Y:S01]  /*b520*/  FMUL.FTZ R43, R27, R38.reuse ;  /* 0x000000261b2b7220 */ /* 0x080fe20000410000 */
[C---:B------:R-:W-:Y:S01]  /*b530*/  IMAD.U32 R27, R93.reuse, 0x10000, RZ ;  /* 0x000100005d1b7824 */ /* 0x040fe200078e00ff */
[----:B------:R-:W-:Y:S01]  /*b540*/  LOP3.LUT R93, R93, 0xffff0000, RZ, 0xc0, !PT ;  /* 0xffff00005d5d7812 */ /* 0x000fe200078ec0ff */
[C---:B------:R-:W-:Y:S01]  /*b550*/  FFMA.FTZ R41, R12.reuse, R38, -R41 ;  /* 0x000000260c297223 */ /* 0x040fe20000010829 */
[----:B------:R-:W-:Y:S02]  /*b560*/  IMAD.U32 R38, R95, 0x10000, RZ ;  /* 0x000100005f267824 */ /* 0x000fe400078e00ff */
[----:B------:R-:W-:Y:S01]  /*b570*/  FFMA.FTZ R43, R12, R39, R43 ;  /* 0x000000270c2b7223 */ /* 0x000fe2000001002b */
[----:B------:R-:W-:Y:S02]  /*b580*/  IMAD.U32 R12, R91, 0x10000, RZ ;  /* 0x000100005b0c7824 */ /* 0x000fe400078e00ff */
[-C--:B------:R-:W-:Y:S01]  /*b590*/  FMUL.FTZ R35, R35, R27.reuse ;  /* 0x0000001b23237220 */ /* 0x080fe20000410000 */
[C---:B------:R-:W-:Y:S01]  /*b5a0*/  FFMA.FTZ R45, R14.reuse, R27, -R45 ;  /* 0x0000001b0e2d7223 */ /* 0x040fe2000001082d */
[C---:B------:R-:W-:Y:S01]  /*b5b0*/  FMUL.FTZ R27, R37.reuse, R38 ;  /* 0x00000026251b7220 */ /* 0x040fe20000410000 */
[----:B------:R-:W-:Y:S01]  /*b5c0*/  FMUL.FTZ R39, R37, R12 ;  /* 0x0000000c25277220 */ /* 0x000fe20000410000 */
[----:B------:R-:W-:Y:S01]  /*b5d0*/  FFMA.FTZ R35, R14, R40, R35 ;  /* 0x000000280e237223 */ /* 0x000fe20000010023 */
[----:B------:R-:W-:-:S02]  /*b5e0*/  IMAD.U32 R14, R94, 0x10000, RZ ;  /* 0x000100005e0e7824 */ /* 0x000fc400078e00ff */
[----:B------:R-:W-:Y:S01]  /*b5f0*/  FFMA.FTZ R37, R34, R12, -R27 ;  /* 0x0000000c22257223 */ /* 0x000fe2000001081b */
[C---:B------:R-:W-:Y:S01]  /*b600*/  FMUL.FTZ R12, R28.reuse, R96 ;  /* 0x000000601c0c7220 */ /* 0x040fe20000410000 */
[----:B------:R-:W-:Y:S01]  /*b610*/  FMUL.FTZ R28, R28, R92 ;  /* 0x0000005c1c1c7220 */ /* 0x000fe20000410000 */
[----:B------:R-:W-:Y:S01]  /*b620*/  FMUL.FTZ R27, R29, R97 ;  /* 0x000000611d1b7220 */ /* 0x000fe20000410000 */
[----:B------:R-:W-:Y:S01]  /*b630*/  FMUL.FTZ R40, R36, R14 ;  /* 0x0000000e24287220 */ /* 0x000fe20000410000 */
[----:B------:R-:W-:Y:S01]  /*b640*/  FFMA.FTZ R92, R13, R92, -R12 ;  /* 0x0000005c0d5c7223 */ /* 0x000fe2000001080c */
[C---:B------:R-:W-:Y:S01]  /*b650*/  IMAD.U32 R12, R89.reuse, 0x10000, RZ ;  /* 0x00010000590c7824 */ /* 0x040fe200078e00ff */
[----:B------:R-:W-:Y:S01]  /*b660*/  LOP3.LUT R89, R89, 0xffff0000, RZ, 0xc0, !PT ;  /* 0xffff000059597812 */ /* 0x000fe200078ec0ff */
[----:B------:R-:W-:Y:S01]  /*b670*/  FFMA.FTZ R39, R34, R38, R39 ;  /* 0x0000002622277223 */ /* 0x000fe20000010027 */
[----:B------:R-:W-:Y:S01]  /*b680*/  LOP3.LUT R94, R94, 0xffff0000, RZ, 0xc0, !PT ;  /* 0xffff00005e5e7812 */ /* 0x000fe200078ec0ff */
[----:B------:R-:W-:Y:S01]  /*b690*/  FMUL.FTZ R36, R36, R12 ;  /* 0x0000000c24247220 */ /* 0x000fe20000410000 */
[----:B------:R-:W-:Y:S01]  /*b6a0*/  LOP3.LUT R95, R95, 0xffff0000, RZ, 0xc0, !PT ;  /* 0xffff00005f5f7812 */ /* 0x000fe200078ec0ff */
[----:B------:R-:W-:Y:S01]  /*b6b0*/  FFMA.FTZ R28, R13, R96, R28 ;  /* 0x000000600d1c7223 */ /* 0x000fe2000001001c */
[----:B------:R-:W-:Y:S01]  /*b6c0*/  LOP3.LUT R91, R91, 0xffff0000, RZ, 0xc0, !PT ;  /* 0xffff00005b5b7812 */ /* 0x000fe200078ec0ff */
[----:B------:R-:W-:Y:S01]  /*b6d0*/  FFMA.FTZ R34, R24, R93, -R27 ;  /* 0x0000005d18227223 */ /* 0x000fe2000001081b */
[C---:B------:R-:W-:Y:S01]  /*b6e0*/  FFMA.FTZ R40, R15.reuse, R12, -R40 ;  /* 0x0000000c0f287223 */ /* 0x040fe20000010828 */
[C---:B------:R-:W-:Y:S01]  /*b6f0*/  FMUL.FTZ R13, R30.reuse, R89 ;  /* 0x000000591e0d7220 */ /* 0x040fe20000410000 */
[----:B------:R-:W-:Y:S01]  /*b700*/  FFMA.FTZ R36, R15, R14, R36 ;  /* 0x0000000e0f247223 */ /* 0x000fe20000010024 */
[-C--:B------:R-:W-:Y:S01]  /*b710*/  FMUL.FTZ R12, R30, R94.reuse ;  /* 0x0000005e1e0c7220 */ /* 0x080fe20000410000 */
[----:B------:R-:W-:Y:S01]  /*b720*/  FMUL.FTZ R27, R31, R95 ;  /* 0x0000005f1f1b7220 */ /* 0x000fe20000410000 */
[----:B------:R-:W-:Y:S01]  /*b730*/  FMUL.FTZ R38, R29, R93 ;  /* 0x0000005d1d267220 */ /* 0x000fe20000410000 */
[----:B------:R-:W-:Y:S01]  /*b740*/  FMUL.FTZ R14, R31, R91 ;  /* 0x0000005b1f0e7220 */ /* 0x000fe20000410000 */
[C---:B------:R-:W-:Y:S01]  /*b750*/  FFMA.FTZ R15, R25.reuse, R94, R13 ;  /* 0x0000005e190f7223 */ /* 0x040fe2000001000d */
        /* <DEDUP_REMOVED lines=14> */
.L_x_4942:
[----:B------:R-:W-:Y:S05]  /*b840*/  BSYNC B1 ;  /* 0x0000000000017941 */ /* 0x000fea0003800000 */
.L_x_4941:
[----:B------:R-:W-:Y:S04]  /*b850*/  BSSY B1, `(.L_x_4943) ;  /* 0x0000068000017945 */ /* 0x000fe80003800000 */
[----:B------:R-:W-:Y:S05]  /*b860*/  @P1 BRA `(.L_x_4944) ;  /* 0x0000000400981947 */ /* 0x000fea0003800000 */
[----:B0-----:R-:W-:Y:S02]  /*b870*/  LEA.HI R12, R32, R218, RZ, 0x1d ;  /* 0x000000da200c7211 */ /* 0x001fe400078fe8ff */
        /* <DEDUP_REMOVED lines=9> */
[----:B------:R-:W-:Y:S02]  /*b910*/  SHF.R.U64 R10, R52, 0x10, R53 ;  /* 0x00000010340a7819 */ /* 0x000fe40000001235 */
[----:B------:R-:W-:Y:S02]  /*b920*/  LOP3.LUT R15, R15, 0x7fffe000, RZ, 0xc0, !PT ;  /* 0x7fffe0000f0f7812 */ /* 0x000fe400078ec0ff */
[----:B------:R-:W-:Y:S02]  /*b930*/  SHF.R.U64 R8, R54, 0x10, R55 ;  /* 0x0000001036087819 */ /* 0x000fe40000001237 */
[----:B------:R-:W-:-:S02]  /*b940*/  IADD3 R24, R13, R15, R222 ;  /* 0x0000000f0d187210 */ /* 0x000fc40007ffe0de */
[----:B------:R-:W0:Y:S01]  /*b950*/  LDS.128 R12, [R229] ;  /* 0x00000000e50c7984 */ /* 0x000e220000000c00 */
[----:B------:R-:W-:Y:S02]  /*b960*/  SHF.R.U32.HI R11, RZ, 0x10, R11 ;  /* 0x00000010ff0b7819 */ /* 0x000fe4000001160b */
[----:B------:R-:W-:Y:S02]  /*b970*/  LEA R28, R24, UR41, 0x1 ;  /* 0x00000029181c7c11 */ /* 0x000fe4000f8e08ff */
[----:B------:R-:W-:Y:S02]  /*b980*/  PRMT R76, R76, 0x5410, R9 ;  /* 0x000054104c4c7816 */ /* 0x000fe40000000009 */
[----:B------:R-:W-:Y:S01]  /*b990*/  PRMT R79, R79, 0x5410, R10 ;  /* 0x000054104f4f7816 */ /* 0x000fe2000000000a */
[----:B------:R-:W1:Y:S01]  /*b9a0*/  LDS.128 R24, [R28+0x12400] ;  /* 0x012400001c187984 */ /* 0x000e620000000c00 */
[----:B------:R-:W-:Y:S02]  /*b9b0*/  PRMT R77, R77, 0x5410, R8 ;  /* 0x000054104d4d7816 */ /* 0x000fe40000000008 */
[----:B------:R-:W-:Y:S01]  /*b9c0*/  PRMT R74, R74, 0x5410, R11 ;  /* 0x000054104a4a7816 */ /* 0x000fe2000000000b */
[----:B------:R-:W-:Y:S01]  /*b9d0*/  IMAD.U32 R35, R79, 0x10000, RZ ;  /* 0x000100004f237824 */ /* 0x000fe200078e00ff */
[----:B------:R-:W-:-:S02]  /*b9e0*/  SHF.R.U32.HI R53, RZ, 0x10, R53 ;  /* 0x00000010ff357819 */ /* 0x000fc40000011635 */
[----:B------:R-:W-:Y:S02]  /*b9f0*/  PRMT R75, R75, 0x5410, R34 ;  /* 0x000054104b4b7816 */ /* 0x000fe40000000022 */
[----:B------:R-:W-:Y:S02]  /*ba00*/  SHF.R.U32.HI R55, RZ, 0x10, R55 ;  /* 0x00000010ff377819 */ /* 0x000fe40000011637 */
[----:B------:R-:W-:Y:S01]  /*ba10*/  PRMT R80, R80, 0x5410, R53 ;  /* 0x0000541050507816 */ /* 0x000fe20000000035 */
[----:B------:R-:W-:Y:S01]  /*ba20*/  IMAD.U32 R34, R75, 0x10000, RZ ;  /* 0x000100004b227824 */ /* 0x000fe200078e00ff */
[----:B------:R-:W-:Y:S02]  /*ba30*/  PRMT R78, R78, 0x5410, R55 ;  /* 0x000054104e4e7816 */ /* 0x000fe40000000037 */
[----:B------:R-:W-:Y:S01]  /*ba40*/  PRMT R71, R71, 0x5410, R30 ;  /* 0x0000541047477816 */ /* 0x000fe2000000001e */
[----:B------:R-:W-:Y:S01]  /*ba50*/  IMAD.U32 R37, R80, 0x10000, RZ ;  /* 0x0001000050257824 */ /* 0x000fe200078e00ff */
[----:B------:R-:W-:-:S02]  /*ba60*/  LOP3.LUT R79, R79, 0xffff0000, RZ, 0xc0, !PT ;  /* 0xffff00004f4f7812 */ /* 0x000fc400078ec0ff */
        /* <DEDUP_REMOVED lines=24> */
[----:B------:R-:W-:Y:S01]  /*bbf0*/  FFMA.FTZ R43, R10, R15, -R43 ;  /* 0x0000000f0a2b7223 */ /* 0x000fe2000001082b */
[C---:B------:R-:W-:Y:S01]  /*bc00*/  FMUL.FTZ R30, R33.reuse, R34 ;  /* 0x00000022211e7220 */ /* 0x040fe20000410000 */
[----:B------:R-:W-:Y:S01]  /*bc10*/  LOP3.LUT R76, R76, 0xffff0000, RZ, 0xc0, !PT ;  /* 0xffff00004c4c7812 */ /* 0x000fe200078ec0ff */
[-C--:B------:R-:W-:Y:S01]  /*bc20*/  FMUL.FTZ R15, R33, R8.reuse ;  /* 0x00000008210f7220 */ /* 0x080fe20000410000 */
[----:B------:R-:W-:Y:S01]  /*bc30*/  FFMA.FTZ R35, R10, R37, R35 ;  /* 0x000000250a237223 */ /* 0x000fe20000010023 */
[----:B------:R-:W-:Y:S01]  /*bc40*/  FFMA.FTZ R33, R29, R8, -R30 ;  /* 0x000000081d217223 */ /* 0x000fe2000001081e */
[----:B------:R-:W-:Y:S01]  /*bc50*/  FMUL.FTZ R8, R24, R79 ;  /* 0x0000004f18087220 */ /* 0x000fe20000410000 */
[----:B------:R-:W-:-:S02]  /*bc60*/  IMAD.U32 R31, R26, 0x10000, RZ ;  /* 0x000100001a1f7824 */ /* 0x000fc400078e00ff */
[----:B------:R-:W-:Y:S01]  /*bc70*/  FFMA.FTZ R29, R29, R34, R15 ;  /* 0x000000221d1d7223 */ /* 0x000fe2000001000f */
[----:B------:R-:W-:Y:S02]  /*bc80*/  IMAD.U32 R10, R77, 0x10000, RZ ;  /* 0x000100004d0a7824 */ /* 0x000fe400078e00ff */
[-C--:B------:R-:W-:Y:S01]  /*bc90*/  FMUL.FTZ R30, R24, R75.reuse ;  /* 0x0000004b181e7220 */ /* 0x080fe20000410000 */
[----:B------:R-:W-:Y:S01]  /*bca0*/  FMUL.FTZ R15, R25, R80 ;  /* 0x00000050190f7220 */ /* 0x000fe20000410000 */
[----:B------:R-:W-:Y:S01]  /*bcb0*/  FFMA.FTZ R24, R9, R75, -R8 ;  /* 0x0000004b09187223 */ /* 0x000fe20000010808 */
[----:B------:R-:W-:Y:S01]  /*bcc0*/  FMUL.FTZ R25, R25, R76 ;  /* 0x0000004c19197220 */ /* 0x000fe20000410000 */
[----:B------:R-:W-:Y:S01]  /*bcd0*/  LOP3.LUT R26, R26, 0xffff0000, RZ, 0xc0, !PT ;  /* 0xffff00001a1a7812 */ /* 0x000fe200078ec0ff */
[----:B------:R-:W-:Y:S02]  /*bce0*/  IMAD.U32 R8, R71, 0x10000, RZ ;  /* 0x0001000047087824 */ /* 0x000fe400078e00ff */
        /* <DEDUP_REMOVED lines=11> */
[----:B------:R-:W-:Y:S01]  /*bda0*/  FFMA.FTZ R30, R9, R79, R30 ;  /* 0x0000004f091e7223 */ /* 0x000fe2000001001e */
[----:B------:R-:W-:Y:S01]  /*bdb0*/  FMUL.FTZ R26, R26, R71 ;  /* 0x000000471a1a7220 */ /* 0x000fe20000410000 */
[C---:B------:R-:W-:Y:S01]  /*bdc0*/  FMUL.FTZ R9, R27.reuse, R78 ;  /* 0x0000004e1b097220 */ /* 0x040fe20000410000 */
[----:B------:R-:W-:Y:S01]  /*bdd0*/  FMUL.FTZ R27, R27, R74 ;  /* 0x0000004a1b1b7220 */ /* 0x000fe20000410000 */
[----:B------:R-:W-:Y:S01]  /*bde0*/  FFMA.FTZ R11, R11, R10, R12 ;  /* 0x0000000a0b0b7223 */ /* 0x000fe2000001000c */
[C---:B------:R-:W-:Y:S01]  /*bdf0*/  FFMA.FTZ R26, R13.reuse, R77, R26 ;  /* 0x0000004d0d1a7223 */ /* 0x040fe2000001001a */
[----:B------:R-:W-:Y:S01]  /*be00*/  FFMA.FTZ R71, R13, R71, -R8 ;  /* 0x000000470d477223 */ /* 0x000fe20000010808 */
        /* <DEDUP_REMOVED lines=12> */
.L_x_4944:
[----:B------:R-:W-:Y:S05]  /*bed0*/  BSYNC B1 ;  /* 0x0000000000017941 */ /* 0x000fea0003800000 */
.L_x_4943:
[----:B------:R-:W-:Y:S05]  /*bee0*/  @P2 BRA `(.L_x_4917) ;  /* 0x0000000400982947 */ /* 0x000fea0003800000 */
[----:B------:R-:W-:Y:S02]  /*bef0*/  LEA.HI R32, R32, R219, RZ, 0x1d ;  /* 0x000000db20207211 */ /* 0x000fe400078fe8ff */
[----:B0-----:R-:W-:Y:S02]  /*bf00*/  SHF.R.U64 R27, R6, 0x10, R7 ;  /* 0x00000010061b7819 */ /* 0x001fe40000001207 */
[----:B-1----:R-:W-:Y:S01]  /*bf10*/  SHF.R.S32.HI R11, RZ, 0x1f, R32 ;  /* 0x0000001fff0b7819 */ /* 0x002fe20000011420 */
[----:B------:R-:W-:Y:S01]  /*bf20*/  IMAD.SHL.U32 R9, R32, 0x8, RZ ;  /* 0x0000000820097824 */ /* 0x000fe200078e00ff */
[----:B------:R-:W-:Y:S02]  /*bf30*/  SHF.R.U64 R6, R48, 0x10, R49 ;  /* 0x0000001030067819 */ /* 0x000fe40000001231 */
[----:B------:R-:W-:Y:S02]  /*bf40*/  LEA.HI R11, R11, R32, RZ, 0x3 ;  /* 0x000000200b0b7211 */ /* 0x000fe400078f18ff */
[----:B------:R-:W-:-:S02]  /*bf50*/  LOP3.LUT R8, R220, 0x38, R9, 0xf8, !PT ;  /* 0x00000038dc087812 */ /* 0x000fc400078ef809 */
[----:B------:R-:W-:Y:S01]  /*bf60*/  SHF.R.U64 R26, R4, 0x10, R5 ;  /* 0x00000010041a7819 */ /* 0x000fe20000001205 */
[----:B------:R-:W-:Y:S01]  /*bf70*/  IMAD.SHL.U32 R11, R11, 0x400, RZ ;  /* 0x000004000b0b7824 */ /* 0x000fe200078e00ff */
[----:B------:R-:W-:Y:S02]  /*bf80*/  LOP3.LUT R9, R8, R221, RZ, 0x3c, !PT ;  /* 0x000000dd08097212 */ /* 0x000fe400078e3cff */
[----:B------:R-:W-:Y:S02]  /*bf90*/  PRMT R69, R69, 0x5410, R6 ;  /* 0x0000541045457816 */ /* 0x000fe40000000006 */
[----:B------:R-:W-:Y:S02]  /*bfa0*/  LOP3.LUT R11, R11, 0x7fffe000, RZ, 0xc0, !PT ;  /* 0x7fffe0000b0b7812 */ /* 0x000fe400078ec0ff */
[----:B------:R-:W-:Y:S01]  /*bfb0*/  SHF.R.U64 R4, R50, 0x10, R51 ;  /* 0x0000001032047819 */ /* 0x000fe20000001233 */
[----:B------:R-:W-:Y:S01]  /*bfc0*/  IMAD.U32 R30, R69, 0x10000, RZ ;  /* 0x00010000451e7824 */ /* 0x000fe200078e00ff */
[----:B------:R-:W-:-:S02]  /*bfd0*/  IADD3 R12, R9, R11, R222 ;  /* 0x0000000b090c7210 */ /* 0x000fc40007ffe0de */
[----:B------:R-:W0:Y:S01]  /*bfe0*/  LDS.128 R8, [R228] ;  /* 0x00000000e4087984 */ /* 0x000e220000000c00 */
[----:B------:R-:W-:Y:S02]  /*bff0*/  PRMT R25, R3, 0x5410, R26 ;  /* 0x0000541003197816 */ /* 0x000fe4000000001a */
[----:B------:R-:W-:Y:S02]  /*c000*/  LEA R24, R12, UR41, 0x1 ;  /* 0x000000290c187c11 */ /* 0x000fe4000f8e08ff */
[----:B------:R-:W-:Y:S02]  /*c010*/  SHF.R.U32.HI R5, RZ, 0x10, R5 ;  /* 0x00000010ff057819 */ /* 0x000fe40000011605 */
[----:B------:R-:W-:Y:S01]  /*c020*/  SHF.R.U32.HI R29, RZ, 0x10, R7 ;  /* 0x00000010ff1d7819 */ /* 0x000fe20000011607 */
[----:B------:R-:W1:Y:S01]  /*c030*/  LDS.128 R12, [R24+0x12400] ;  /* 0x01240000180c7984 */ /* 0x000e620000000c00 */
[----:B------:R-:W-:Y:S02]  /*c040*/  SHF.R.U32.HI R49, RZ, 0x10, R49 ;  /* 0x00000010ff317819 */ /* 0x000fe40000011631 */
[----:B------:R-:W-:-:S02]  /*c050*/  SHF.R.U32.HI R51, RZ, 0x10, R51 ;  /* 0x00000010ff337819 */ /* 0x000fc40000011633 */
[----:B------:R-:W-:Y:S01]  /*c060*/  PRMT R31, R21, 0x5410, R4 ;  /* 0x00005410151f7816 */ /* 0x000fe20000000004 */
[----:B------:R-:W-:Y:S01]  /*c070*/  IMAD.U32 R21, R25, 0x10000, RZ ;  /* 0x0001000019157824 */ /* 0x000fe200078e00ff */
[----:B------:R-:W-:Y:S02]  /*c080*/  PRMT R26, R20, 0x5410, R5 ;  /* 0x00005410141a7816 */ /* 0x000fe40000000005 */
[----:B------:R-:W-:Y:S02]  /*c090*/  PRMT R27, R0, 0x5410, R27 ;  /* 0x00005410001b7816 */ /* 0x000fe4000000001b */
[----:B------:R-:W-:Y:S01]  /*c0a0*/  PRMT R70, R70, 0x5410, R49 ;  /* 0x0000541046467816 */ /* 0x000fe20000000031 */
[----:B------:R-:W-:Y:S01]  /*c0b0*/  IMAD.U32 R28, R26, 0x10000, RZ ;  /* 0x000100001a1c7824 */ /* 0x000fe200078e00ff */
[----:B------:R-:W-:Y:S02]  /*c0c0*/  PRMT R68, R68, 0x5410, R51 ;  /* 0x0000541044447816 */ /* 0x000fe40000000033 */
[----:B------:R-:W-:Y:S01]  /*c0d0*/  PRMT R29, R2, 0x5410, R29 ;  /* 0x00005410021d7816 */ /* 0x000fe2000000001d */
[----:B------:R-:W-:Y:S01]  /*c0e0*/  IMAD.U32 R32, R70, 0x10000, RZ ;  /* 0x0001000046207824 */ /* 0x000fe200078e00ff */
[----:B------:R-:W-:-:S02]  /*c0f0*/  LOP3.LUT R69, R69, 0xffff0000, RZ, 0xc0, !PT ;  /* 0xffff000045457812 */ /* 0x000fc400078ec0ff */
[----:B------:R-:W-:Y:S01]  /*c100*/  LOP3.LUT R25, R25, 0xffff0000, RZ, 0xc0, !PT ;  /* 0xffff000019197812 */ /* 0x000fe200078ec0ff */
[----:B0-----:R-:W-:Y:S01]  /*c110*/  IMAD.U32 R0, R8, 0x10000, RZ ;  /* 0x0001000008007824 */ /* 0x001fe200078e00ff */
[C---:B------:R-:W-:Y:S01]  /*c120*/  LOP3.LUT R5, R10.reuse, 0xffff0000, RZ, 0xc0, !PT ;  /* 0xffff00000a057812 */ /* 0x040fe200078ec0ff */
[----:B------:R-:W-:Y:S01]  /*c130*/  IMAD.U32 R4, R10, 0x10000, RZ ;  /* 0x000100000a047824 */ /* 0x000fe200078e00ff */
[C---:B------:R-:W-:Y:S01]  /*c140*/  LOP3.LUT R10, R11.reuse, 0xffff0000, RZ, 0xc0, !PT ;  /* 0xffff00000b0a7812 */ /* 0x040fe200078ec0ff */
[----:B------:R-:W-:Y:S01]  /*c150*/  IMAD.U32 R6, R11, 0x10000, RZ ;  /* 0x000100000b067824 */ /* 0x000fe200078e00ff */
        /* <DEDUP_REMOVED lines=12> */
[----:B------:R-:W-:Y:S02]  /*c220*/  IMAD.U32 R21, R68, 0x10000, RZ ;  /* 0x0001000044157824 */ /* 0x000fe400078e00ff */
[----:B------:R-:W-:Y:S01]  /*c230*/  FFMA.FTZ R30, R0, R30, R7 ;  /* 0x0000001e001e7223 */ /* 0x000fe20000010007 */
[----:B------:R-:W-:Y:S02]  /*c240*/  IMAD.U32 R7, R29, 0x10000, RZ ;  /* 0x000100001d077824 */ /* 0x000fe400078e00ff */
[-C--:B------:R-:W-:Y:S01]  /*c250*/  FMUL.FTZ R0, R11, R28.reuse ;  /* 0x0000001c0b007220 */ /* 0x080fe20000410000 */
[C---:B------:R-:W-:Y:S01]  /*c260*/  FMUL.FTZ R11, R20.reuse, R21 ;  /* 0x00000015140b7220 */ /* 0x040fe20000410000 */
[----:B------:R-:W-:Y:S01]  /*c270*/  FFMA.FTZ R34, R3, R28, -R34 ;  /* 0x0000001c03227223 */ /* 0x000fe20000010822 */
[----:B------:R-:W-:Y:S01]  /*c280*/  FMUL.FTZ R20, R20, R7 ;  /* 0x0000000714147220 */ /* 0x000fe20000410000 */
[----:B------:R-:W-:-:S02]  /*c290*/  IMAD.U32 R13, R14, 0x10000, RZ ;  /* 0x000100000e0d7824 */ /* 0x000fc400078e00ff */
[C---:B------:R-:W-:Y:S01]  /*c2a0*/  FFMA.FTZ R28, R6.reuse, R7, -R11 ;  /* 0x00000007061c7223 */ /* 0x040fe2000001080b */
[----:B------:R-:W-:Y:S01]  /*c2b0*/  FMUL.FTZ R11, R9, R69 ;  /* 0x00000045090b7220 */ /* 0x000fe20000410000 */
[----:B------:R-:W-:Y:S01]  /*c2c0*/  FFMA.FTZ R35, R6, R21, R20 ;  /* 0x0000001506237223 */ /* 0x000fe20000010014 */
[----:B------:R-:W-:Y:S01]  /*c2d0*/  LOP3.LUT R7, R70, 0xffff0000, RZ, 0xc0, !PT ;  /* 0xffff000046077812 */ /* 0x000fe200078ec0ff */
[----:B------:R-:W-:Y:S02]  /*c2e0*/  IMAD.U32 R6, R31, 0x10000, RZ ;  /* 0x000100001f067824 */ /* 0x000fe400078e00ff */
[----:B------:R-:W-:Y:S01]  /*c2f0*/  FFMA.FTZ R32, R3, R32, R0 ;  /* 0x0000002003207223 */ /* 0x000fe20000010000 */
[----:B------:R-:W-:Y:S01]  /*c300*/  LOP3.LUT R3, R26, 0xffff0000, RZ, 0xc0, !PT ;  /* 0xffff00001a037812 */ /* 0x000fe200078ec0ff */
[----:B------:R-:W-:Y:S01]  /*c310*/  FFMA.FTZ R20, R2, R25, -R11 ;  /* 0x0000001902147223 */ /* 0x000fe2000001080b */
[----:B------:R-:W-:Y:S01]  /*c320*/  LOP3.LUT R14, R14, 0xffff0000, RZ, 0xc0, !PT ;  /* 0xffff00000e0e7812 */ /* 0x000fe200078ec0ff */
[----:B------:R-:W-:Y:S01]  /*c330*/  IMAD.U32 R0, R27, 0x10000, RZ ;  /* 0x000100001b007824 */ /* 0x000fe200078e00ff */
[----:B------:R-:W-:Y:S01]  /*c340*/  LOP3.LUT R15, R15, 0xffff0000, RZ, 0xc0, !PT ;  /* 0xffff00000f0f7812 */ /* 0x000fe200078ec0ff */
[----:B------:R-:W-:Y:S01]  /*c350*/  FMUL.FTZ R11, R12, R7 ;  /* 0x000000070c0b7220 */ /* 0x000fe20000410000 */
[----:B------:R-:W-:Y:S01]  /*c360*/  FMUL.FTZ R21, R13, R6 ;  /* 0x000000060d157220 */ /* 0x000fe20000410000 */
[----:B------:R-:W-:Y:S01]  /*c370*/  LOP3.LUT R31, R31, 0xffff0000, RZ, 0xc0, !PT ;  /* 0xffff00001f1f7812 */ /* 0x000fe200078ec0ff */
[----:B------:R-:W-:Y:S01]  /*c380*/  FMUL.FTZ R9, R9, R25 ;  /* 0x0000001909097220 */ /* 0x000fe20000410000 */
[----:B------:R-:W-:Y:S01]  /*c390*/  LOP3.LUT R68, R68, 0xffff0000, RZ, 0xc0, !PT ;  /* 0xffff000044447812 */ /* 0x000fe200078ec0ff */
[-C--:B------:R-:W-:Y:S01]  /*c3a0*/  FMUL.FTZ R12, R12, R3.reuse ;  /* 0x000000030c0c7220 */ /* 0x080fe20000410000 */
[----:B------:R-:W-:Y:S01]  /*c3b0*/  LOP3.LUT R27, R27, 0xffff0000, RZ, 0xc0, !PT ;  /* 0xffff00001b1b7812 */ /* 0x000fe200078ec0ff */
[----:B------:R-:W-:Y:S01]  /*c3c0*/  FFMA.FTZ R11, R8, R3, -R11 ;  /* 0x00000003080b7223 */ /* 0x000fe2000001080b */
[----:B------:R-:W-:Y:S01]  /*c3d0*/  LOP3.LUT R29, R29, 0xffff0000, RZ, 0xc0, !PT ;  /* 0xffff00001d1d7812 */ /* 0x000fe200078ec0ff */
[-C--:B------:R-:W-:Y:S01]  /*c3e0*/  FMUL.FTZ R13, R13, R0.reuse ;  /* 0x000000000d0d7220 */ /* 0x080fe20000410000 */
[----:B------:R-:W-:Y:S01]  /*c3f0*/  FFMA.FTZ R21, R4, R0, -R21 ;  /* 0x0000000004157223 */ /* 0x000fe20000010815 */
[C---:B------:R-:W-:Y:S01]  /*c400*/  FMUL.FTZ R0, R14.reuse, R31 ;  /* 0x0000001f0e007220 */ /* 0x040fe20000410000 */
[C---:B------:R-:W-:Y:S01]  /*c410*/  FMUL.FTZ R3, R15.reuse, R68 ;  /* 0x000000440f037220 */ /* 0x040fe20000410000 */
[----:B------:R-:W-:Y:S01]  /*c420*/  FMUL.FTZ R14, R14, R27 ;  /* 0x0000001b0e0e7220 */ /* 0x000fe20000410000 */
[----:B------:R-:W-:Y:S01]  /*c430*/  FMUL.FTZ R15, R15, R29 ;  /* 0x0000001d0f0f7220 */ /* 0x000fe20000410000 */
[----:B------:R-:W-:Y:S01]  /*c440*/  FFMA.FTZ R9, R2, R69, R9 ;  /* 0x0000004502097223 */ /* 0x000fe20000010009 */
[----:B------:R-:W-:Y:S01]  /*c450*/  FFMA.FTZ R7, R8, R7, R12 ;  /* 0x0000000708077223 */ /* 0x000fe2000001000c */
        /* <DEDUP_REMOVED lines=15> */
.L_x_4917:
[----:B------:R-:W-:Y:S05]  /*c550*/  BSYNC B0 ;  /* 0x0000000000007941 */ /* 0x000fea0003800000 */
.L_x_4896:
        /* <DEDUP_REMOVED lines=8> */
.L_x_4893:
[----:B012-4-:R-:W-:-:S05]  /*c5e0*/  IMAD.U32 R0, RZ, RZ, UR46 ;  /* 0x0000002eff007e24 */ /* 0x017fca000f8e00ff */
[----:B------:R-:W-:-:S13]  /*c5f0*/  ISETP.NE.AND P0, PT, R0, 0x3, PT ;  /* 0x000000030000780c */ /* 0x000fda0003f05270 */
[----:B------:R-:W-:Y:S05]  /*c600*/  @!P0 BRA `(.L_x_4945) ;  /* 0x0000000000048947 */ /* 0x000fea0003800000 */
[----:B------:R-:W-:Y:S01]  /*c610*/  BPT.TRAP 0x1 ;  /* 0x000000040000795c */ /* 0x000fe20000300000 */
.L_x_4945:
[----:B------:R-:W-:Y:S02]  /*c620*/  IMAD.U32 R3, RZ, RZ, UR40 ;  /* 0x00000028ff037e24 */ /* 0x000fe4000f8e00ff */
[----:B------:R-:W-:-:S03]  /*c630*/  IMAD.U32 R0, RZ, RZ, UR42 ;  /* 0x0000002aff007e24 */ /* 0x000fc6000f8e00ff */
[----:B------:R-:W-:Y:S02]  /*c640*/  LEA R3, R3, UR41, 0x3 ;  /* 0x0000002903037c11 */ /* 0x000fe4000f8e18ff */
[----:B------:R-:W-:-:S04]  /*c650*/  SHF.L.U32 R0, R0, 0x1f, RZ ;  /* 0x0000001f00007819 */ /* 0x000fc800000006ff */
[----:B------:R0:W1:Y:S01]  /*c660*/  SYNCS.PHASECHK.TRANS64.TRYWAIT P1, [R3+URZ+0x30830], R0 ;  /* 0x03083000030075a7 */ /* 0x000062000802017f */
[----:B------:R-:W-:Y:S05]  /*c670*/  @!P0 BRA `(.L_x_4946) ;  /* 0x0000000000048947 */ /* 0x000fea0003800000 */
[----:B------:R-:W-:Y:S01]  /*c680*/  BPT.TRAP 0x1 ;  /* 0x000000040000795c */ /* 0x000fe20000300000 */
.L_x_4946:
[----:B-1----:R-:W-:Y:S05]  /*c690*/  @P1 BRA `(.L_x_4947) ;  /* 0x0000000000081947 */ /* 0x002fea0003800000 */
[----:B------:R-:W1:Y:S02]  /*c6a0*/  SYNCS.PHASECHK.TRANS64.TRYWAIT P1, [R3+URZ+0x30830], R0 ;  /* 0x03083000030075a7 */ /* 0x000e64000802017f */
[----:B-1----:R-:W-:Y:S05]  /*c6b0*/  @!P1 BRA `(.L_x_4948) ;  /* 0x00000168004c9947 */ /* 0x002fea0003800000 */
.L_x_4947:
[----:B------:R-:W-:Y:S05]  /*c6c0*/  WARPSYNC.ALL ;  /* 0x0000000000007948 */ /* 0x000fea0003800000 */
[----:B------:R-:W-:Y:S01]  /*c6d0*/  UIADD3 UR4, UR41, 0x1e400, URZ ;  /* 0x0001e40029047890 */ /* 0x000fe2000fffe03f */
[----:B---3--:R-:W-:Y:S01]  /*c6e0*/  WARPGROUP.ARRIVE ;  /* 0x00000000000079c5 */ /* 0x008fe20000000000 */
        /* <DEDUP_REMOVED lines=18> */
[----:B------:R-:W-:-:S02]  /*c810*/  UIADD3 UR8, UR4, 0x2, URZ ;  /* 0x0000000204087890 */ /* 0x000fc4000fffe03f */
[----:B------:R-:W-:Y:S01]  /*c820*/  UIADD3 UR10, UR5, 0x2, URZ ;  /* 0x00000002050a7890 */ /* 0x000fe2000fffe03f */
[----:B------:R-:W-:Y:S01]  /*c830*/  UMOV UR9, 0x40000040 ;  /* 0x4000004000097882 */ /* 0x000fe20000000000 */
[----:B------:R-:W-:Y:S01]  /*c840*/  UMOV UR11, 0x40000040 ;  /* 0x40000040000b7882 */ /* 0x000fe20000000000 */
        /* <DEDUP_REMOVED lines=34> */
[----:B------:R-:W-:Y:S02]  /*ca70*/  IMAD.U32 R7, RZ, RZ, UR57 ;  /* 0x00000039ff077e24 */ /* 0x000fe4000f8e00ff */
[----:B------:R-:W-:Y:S02]  /*ca80*/  UMOV UR56, UR4 ;  /* 0x0000000400387c82 */ /* 0x000fe40008000000 */
[----:B------:R-:W-:Y:S01]  /*ca90*/  UMOV UR58, UR5 ;  /* 0x00000005003a7c82 */ /* 0x000fe20008000000 */
[----:B------:R-:W-:Y:S01]  /*caa0*/  IMAD.U32 R6, RZ, RZ, UR56 ;  /* 0x00000038ff067e24 */ /* 0x000fe2000f8e00ff */
        /* <DEDUP_REMOVED lines=36> */
.L_x_4949:
[----:B------:R-:W-:Y:S01]  /*ccf0*/  ULDC UR4, c[0x0][0x448] ;  /* 0x0001120000047ab9 */ /* 0x000fe20000000800 */
[----:B------:R-:W-:Y:S01]  /*cd00*/  VIADD R2, R23, UR60 ;  /* 0x0000003c17027c36 */ /* 0x000fe20008000000 */
[----:B------:R-:W-:Y:S01]  /*cd10*/  UISETP.NE.AND UP0, UPT, UR4, 0x1, UPT ;  /* 0x000000010400788c */ /* 0x000fe2000bf05270 */
[----:B------:R-:W-:Y:S01]  /*cd20*/  R2UR UR4, R3 ;  /* 0x00000000030472ca */ /* 0x000fe200000e0000 */
[----:B------:R-:W-:Y:S02]  /*cd30*/  ULDC UR6, c[0x0][0x9dc] ;  /* 0x0002770000067ab9 */ /* 0x000fe40000000800 */
[----:B------:R-:W-:Y:S02]  /*cd40*/  ULOP3.LUT UR10, URZ, UR6, URZ, 0x33, !UPT ;  /* 0x000000063f0a7292 */ /* 0x000fe4000f8e333f */
[----:B------:R-:W-:Y:S02]  /*cd50*/  PLOP3.LUT P1, PT, PT, PT, UP0, 0x80, 0x0 ;  /* 0x000000000000781c */ /* 0x000fe40003f2f008 */
[----:B------:R-:W-:-:S03]  /*cd60*/  PLOP3.LUT P2, PT, PT, PT, UP0, 0x80, 0x0 ;  /* 0x000000000000781c */ /* 0x000fc60003f4f008 */
[----:B------:R-:W-:-:S03]  /*cd70*/  @UP0 ULDC UR5, c[0x0][0x44c] ;  /* 0x0001130000050ab9 */ /* 0x000fc60000000800 */
[----:B------:R-:W-:-:S04]  /*cd80*/  UIADD3 UR4, UR4, 0x30840, URZ ;  /* 0x0003084004047890 */ /* 0x000fc8000fffe03f */
[----:B------:R-:W-:Y:S01]  /*cd90*/  UPRMT UR4, UR43, 0x654, UR4 ;  /* 0x000006542b047896 */ /* 0x000fe20008000004 */
[----:B01----:R-:W-:Y:S01]  /*cda0*/  @P1 IMAD.HI.U32 R0, R2, UR5, RZ ;  /* 0x0000000502001c27 */ /* 0x003fe2000f8e00ff */
[----:B------:R-:W-:-:S04]  /*cdb0*/  @UP0 ULDC UR5, c[0x0][0x450] ;  /* 0x0001140000050ab9 */ /* 0x000fc80000000800 */
[----:B------:R-:W-:Y:S01]  /*cdc0*/  @P2 SHF.R.U32.HI R2, RZ, UR5, R0 ;  /* 0x00000005ff022c19 */ /* 0x000fe20008011600 */
[----:B------:R-:W-:Y:S02]  /*cdd0*/  IMAD.MOV.U32 R0, RZ, RZ, -0x60 ;  /* 0xffffffa0ff007424 */ /* 0x000fe400078e00ff */
[----:B------:R-:W-:Y:S01]  /*cde0*/  SYNCS.ARRIVE.TRANS64.RED.A1T0 RZ, [UR4], RZ ;  /* 0x000000ffffff79a7 */ /* 0x000fe20008100404 */
[----:B------:R-:W-:Y:S01]  /*cdf0*/  ULDC.64 UR4, c[0x0][0x9e0] ;  /* 0x0002780000047ab9 */ /* 0x000fe20000000a00 */
[----:B------:R-:W0:Y:S01]  /*ce00*/  SHFL.IDX PT, R15, R2, RZ, 0x1c1f ;  /* 0x001c1fff020f7589 */ /* 0x000e2200000e0000 */
[----:B------:R-:W-:Y:S01]  /*ce10*/  UISETP.GE.AND UP1, UPT, UR5, 0x1, UPT ;  /* 0x000000010500788c */ /* 0x000fe2000bf26270 */
[C---:B------:R-:W-:Y:S02]  /*ce20*/  IMAD R5, R73.reuse, R0, 0x61 ;  /* 0x0000006149057424 */ /* 0x040fe400078e0200 */
[----:B------:R-:W-:Y:S02]  /*ce30*/  IMAD R0, R73, -0x60, R17 ;  /* 0xffffffa049007824 */ /* 0x000fe400078e0211 */
[----:B------:R-:W-:Y:S01]  /*ce40*/  IMAD R4, R196, -0x2, R5 ;  /* 0xfffffffec4047824 */ /* 0x000fe200078e0205 */
[----:B------:R-:W-:Y:S01]  /*ce50*/  PLOP3.LUT P1, PT, PT, PT, UP1, 0x40, 0x0 ;  /* 0x000000000000781c */ /* 0x000fe20003f2e818 */
[----:B------:R-:W-:-:S02]  /*ce60*/  VIADD R3, R0, 0x60 ;  /* 0x0000006000037836 */ /* 0x000fc40000000000 */
[----:B------:R-:W-:Y:S01]  /*ce70*/  VIADD R5, R5, 0xffffffff ;  /* 0xffffffff05057836 */ /* 0x000fe20000000000 */
[----:B------:R-:W-:Y:S01]  /*ce80*/  IADD3 R0, -R16, R4, R17 ;  /* 0x0000000410007210 */ /* 0x000fe20007ffe111 */
[----:B------:R-:W-:Y:S02]  /*ce90*/  IMAD R10, R196, -0x2, R3 ;  /* 0xfffffffec40a7824 */ /* 0x000fe400078e0203 */
[----:B------:R-:W-:Y:S02]  /*cea0*/  VIADD R13, R4, 0xffffffff ;  /* 0xffffffff040d7836 */ /* 0x000fe40000000000 */
[C---:B------:R-:W-:Y:S02]  /*ceb0*/  VIADD R11, R0.reuse, UR4 ;  /* 0x00000004000b7c36 */ /* 0x040fe40008000000 */
[----:B------:R-:W-:-:S03]  /*cec0*/  VIADD R12, R0, UR10 ;  /* 0x0000000a000c7c36 */ /* 0x000fc60008000000 */
[----:B0-----:R-:W-:Y:S01]  /*ced0*/  VIADDMNMX R0, R15, R11, R10, PT ;  /* 0x0000000b0f007246 */ /* 0x001fe2000380010a */
[----:B------:R-:W-:Y:S01]  /*cee0*/  IMAD.IADD R3, R12, 0x1, R15 ;  /* 0x000000010c037824 */ /* 0x000fe200078e020f */
[----:B------:R-:W-:Y:S06]  /*cef0*/  @P1 BRA `(.L_x_4950) ;  /* 0x0000000000541947 */ /* 0x000fec0003800000 */
[----:B------:R-:W-:Y:S01]  /*cf00*/  IADD3 R4, -R16, R17, R15 ;  /* 0x0000001110047210 */ /* 0x000fe20007ffe10f */
[----:B------:R-:W-:Y:S03]  /*cf10*/  BSSY B0, `(.L_x_4951) ;  /* 0x0000010000007945 */ /* 0x000fe60003800000 */
[----:B------:R-:W-:-:S13]  /*cf20*/  ISETP.GT.AND P1, PT, R4, -0x1, PT ;  /* 0xffffffff0400780c */ /* 0x000fda0003f24270 */
[----:B------:R-:W-:Y:S05]  /*cf30*/  @P1 BRA `(.L_x_4952) ;  /* 0x0000000000201947 */ /* 0x000fea0003800000 */
[----:B------:R-:W-:Y:S01]  /*cf40*/  UISETP.NE.AND UP2, UPT, UR5, 0x1, UPT ;  /* 0x000000010500788c */ /* 0x000fe2000bf45270 */
[----:B------:R-:W-:-:S05]  /*cf50*/  LOP3.LUT R4, RZ, R4, RZ, 0x33, !PT ;  /* 0x00000004ff047212 */ /* 0x000fca00078e33ff */
[----:B------:R-:W-:-:S05]  /*cf60*/  PLOP3.LUT P1, PT, PT, PT, UP2, 0x80, 0x0 ;  /* 0x000000000000781c */ /* 0x000fca0003f2f028 */
[----:B------:R-:W-:-:S08]  /*cf70*/  @UP2 ULDC.64 UR10, c[0x0][0x9e8] ;  /* 0x00027a00000a2ab9 */ /* 0x000fd00000000a00 */
[----:B------:R-:W-:-:S05]  /*cf80*/  @P1 IMAD.HI.U32 R14, R4, UR10, RZ ;  /* 0x0000000a040e1c27 */ /* 0x000fca000f8e00ff */
[----:B------:R-:W-:-:S04]  /*cf90*/  @P1 SHF.R.U32.HI R4, RZ, UR11, R14 ;  /* 0x0000000bff041c19 */ /* 0x000fc8000801160e */
[----:B------:R-:W-:Y:S01]  /*cfa0*/  LOP3.LUT R4, RZ, R4, RZ, 0x33, !PT ;  /* 0x00000004ff047212 */ /* 0x000fe200078e33ff */
[----:B------:R-:W-:Y:S06]  /*cfb0*/  BRA `(.L_x_4953) ;  /* 0x0000000000147947 */ /* 0x000fec0003800000 */
.L_x_4952:
[----:B------:R-:W-:-:S06]  /*cfc0*/  UISETP.NE.AND UP2, UPT, UR5, 0x1, UPT ;  /* 0x000000010500788c */ /* 0x000fcc000bf45270 */
[----:B------:R-:W-:-:S05]  /*cfd0*/  PLOP3.LUT P1, PT, PT, PT, UP2, 0x80, 0x0 ;  /* 0x000000000000781c */ /* 0x000fca0003f2f028 */
[----:B------:R-:W-:-:S08]  /*cfe0*/  @UP2 ULDC.64 UR10, c[0x0][0x9e8] ;  /* 0x00027a00000a2ab9 */ /* 0x000fd00000000a00 */
[----:B------:R-:W-:-:S05]  /*cff0*/  @P1 IMAD.HI.U32 R14, R4, UR10, RZ ;  /* 0x0000000a040e1c27 */ /* 0x000fca000f8e00ff */
[----:B------:R-:W-:-:S07]  /*d000*/  @P1 SHF.R.U32.HI R4, RZ, UR11, R14 ;  /* 0x0000000bff041c19 */ /* 0x000fce000801160e */
.L_x_4953:
[----:B------:R-:W-:Y:S05]  /*d010*/  BSYNC B0 ;  /* 0x0000000000007941 */ /* 0x000fea0003800000 */
.L_x_4951:
[----:B------:R-:W-:-:S05]  /*d020*/  IMAD R4, R4, UR5, R13 ;  /* 0x0000000504047c24 */ /* 0x000fca000f8e020d */
[----:B------:R-:W-:Y:S02]  /*d030*/  VIMNMX R3, R3, R4, !PT ;  /* 0x0000000403037248 */ /* 0x000fe40007fe0100 */
[----:B------:R-:W-:-:S07]  /*d040*/  VIADDMNMX R0, R4, UR5, R0, PT ;  /* 0x0000000504007c46 */ /* 0x000fce000b800100 */
.L_x_4950:
[C---:B------:R-:W-:Y:S02]  /*d050*/  ISETP.GE.AND P2, PT, R5.reuse, 0x9, PT ;  /* 0x000000090500780c */ /* 0x040fe40003f46270 */
[----:B------:R-:W-:Y:S02]  /*d060*/  ISETP.GE.AND P1, PT, R5, 0x2, PT ;  /* 0x000000020500780c */ /* 0x000fe40003f26270 */
        /* <DEDUP_REMOVED lines=90> */
[----:B------:R-:W-:Y:S02]  /*d610*/  ISETP.GE.AND P3, PT, R5, 0x51, PT ;  /* 0x000000510500780c */ /* 0x000fe40003f66270 */
[----:B------:R-:W-:Y:S02]  /*d620*/  P2R R14, PR, RZ, 0x40 ;  /* 0x00000040ff0e7803 */ /* 0x000fe40000000000 */
        /* <DEDUP_REMOVED lines=16> */
[----:B------:R-:W-:Y:S02]  /*d730*/  ISETP.GE.AND P6, PT, R5, 0x5a, PT ;  /* 0x0000005a0500780c */ /* 0x000fe40003fc6270 */
[----:B------:R-:W0:Y:S02]  /*d740*/  SHFL.IDX PT, R5, R2, 0x1, 0x1c1f ;  /* 0x003c1f0002057f89 */ /* 0x000e2400000e0000 */
[----:B------:R-:W-:Y:S02]  /*d750*/  P2R R24, PR, RZ, 0x40 ;  /* 0x00000040ff187803 */ /* 0x000fe40000000000 */
[----:B------:R-:W-:-:S04]  /*d760*/  ISETP.GT.AND P6, PT, R3, 0x59, !P6 ;  /* 0x000000590300780c */ /* 0x000fc800077c4270 */
[----:B------:R-:W-:-:S04]  /*d770*/  ISETP.LT.OR P6, PT, R0, 0x5a, P6 ;  /* 0x0000005a0000780c */ /* 0x000fc800037c1670 */
[----:B------:R-:W-:Y:S02]  /*d780*/  FSEL R69, R69, -INF , !P6 ;  /* 0xff80000045457808 */ /* 0x000fe40007000000 */
[----:B------:R-:W-:Y:S02]  /*d790*/  PLOP3.LUT P6, PT, PT, PT, UP1, 0x40, 0x0 ;  /* 0x000000000000781c */ /* 0x000fe40003fce818 */
[----:B0-----:R-:W-:Y:S01]  /*d7a0*/  VIADDMNMX R0, R5, R11, R10, PT ;  /* 0x0000000b05007246 */ /* 0x001fe2000380010a */
[----:B------:R-:W-:-:S10]  /*d7b0*/  IMAD.IADD R3, R12, 0x1, R5 ;  /* 0x000000010c037824 */ /* 0x000fd400078e0205 */
[----:B------:R-:W-:Y:S05]  /*d7c0*/  @P6 BRA `(.L_x_4954) ;  /* 0x00000000005c6947 */ /* 0x000fea0003800000 */
        /* <DEDUP_REMOVED lines=8> */
[----:B------:R-:W-:Y:S01]  /*d850*/  @P6 IMAD.HI.U32 R5, R2, UR10, RZ ;  /* 0x0000000a02056c27 */ /* 0x000fe2000f8e00ff */
[----:B------:R-:W-:-:S13]  /*d860*/  PLOP3.LUT P6, PT, PT, PT, UP2, 0x80, 0x0 ;  /* 0x000000000000781c */ /* 0x000fda0003fcf028 */
[----:B------:R-:W-:-:S04]  /*d870*/  @P6 SHF.R.U32.HI R2, RZ, UR11, R5 ;  /* 0x0000000bff026c19 */ /* 0x000fc80008011605 */
[----:B------:R-:W-:Y:S01]  /*d880*/  LOP3.LUT R2, RZ, R2, RZ, 0x33, !PT ;  /* 0x00000002ff027212 */ /* 0x000fe200078e33ff */
[----:B------:R-:W-:Y:S06]  /*d890*/  BRA `(.L_x_4957) ;  /* 0x0000000000187947 */ /* 0x000fec0003800000 */
.L_x_4956:
[----:B------:R-:W-:-:S06]  /*d8a0*/  UISETP.NE.AND UP2, UPT, UR5, 0x1, UPT ;  /* 0x000000010500788c */ /* 0x000fcc000bf45270 */
[----:B------:R-:W-:-:S05]  /*d8b0*/  PLOP3.LUT P6, PT, PT, PT, UP2, 0x80, 0x0 ;  /* 0x000000000000781c */ /* 0x000fca0003fcf028 */
[----:B------:R-:W-:-:S08]  /*d8c0*/  @UP2 ULDC.64 UR10, c[0x0][0x9e8] ;  /* 0x00027a00000a2ab9 */ /* 0x000fd00000000a00 */
[----:B------:R-:W-:Y:S01]  /*d8d0*/  @P6 IMAD.HI.U32 R5, R2, UR10, RZ ;  /* 0x0000000a02056c27 */ /* 0x000fe2000f8e00ff */
[----:B------:R-:W-:-:S13]  /*d8e0*/  PLOP3.LUT P6, PT, PT, PT, UP2, 0x80, 0x0 ;  /* 0x000000000000781c */ /* 0x000fda0003fcf028 */
[----:B------:R-:W-:-:S07]  /*d8f0*/  @P6 SHF.R.U32.HI R2, RZ, UR11, R5 ;  /* 0x0000000bff026c19 */ /* 0x000fce0008011605 */
.L_x_4957:
[----:B------:R-:W-:Y:S05]  /*d900*/  BSYNC B0 ;  /* 0x0000000000007941 */ /* 0x000fea0003800000 */
.L_x_4955:
[----:B------:R-:W-:-:S05]  /*d910*/  IMAD R2, R2, UR5, R13 ;  /* 0x0000000502027c24 */ /* 0x000fca000f8e020d */
[----:B------:R-:W-:Y:S02]  /*d920*/  VIMNMX R3, R3, R2, !PT ;  /* 0x0000000203037248 */ /* 0x000fe40007fe0100 */
[----:B------:R-:W-:-:S07]  /*d930*/  VIADDMNMX R0, R2, UR5, R0, PT ;  /* 0x0000000502007c46 */ /* 0x000fce000b800100 */
.L_x_4954:
[C---:B------:R-:W-:Y:S01]  /*d940*/  ISETP.GT.AND P1, PT, R3.reuse, 0x1, !P1 ;  /* 0x000000010300780c */ /* 0x040fe20004f24270 */
[----:B------:R-:W-:Y:S01]  /*d950*/  ULDC UR10, c[0x0][0x988] ;  /* 0x00026200000a7ab9 */ /* 0x000fe20000000800 */
[----:B------:R-:W-:Y:S01]  /*d960*/  ISETP.GT.AND P2, PT, R3, 0x8, !P2 ;  /* 0x000000080300780c */ /* 0x000fe20005744270 */
[----:B------:R-:W-:Y:S01]  /*d970*/  @UP0 ULDC UR14, c[0x0][0x44c] ;  /* 0x00011300000e0ab9 */ /* 0x000fe20000000800 */
[C---:B------:R-:W-:Y:S01]  /*d980*/  ISETP.LT.OR P1, PT, R0.reuse, 0x2, P1 ;  /* 0x000000020000780c */ /* 0x040fe20000f21670 */
[----:B------:R-:W-:Y:S01]  /*d990*/  UIMAD.WIDE.U32 UR14, UR60, UR14, URZ ;  /* 0x0000000e3c0e72a5 */ /* 0x000fe2000f8e003f */
[----:B------:R-:W-:Y:S01]  /*d9a0*/  ISETP.LT.OR P2, PT, R0, 0x9, P2 ;  /* 0x000000090000780c */ /* 0x000fe20001741670 */
[----:B------:R-:W-:Y:S01]  /*d9b0*/  @UP0 ULDC UR19, c[0x0][0x450] ;  /* 0x0001140000130ab9 */ /* 0x000fe20000000800 */
[----:B------:R-:W-:Y:S01]  /*d9c0*/  FSEL R27, R27, -INF , !P1 ;  /* 0xff8000001b1b7808 */ /* 0x000fe20004800000 */
[----:B------:R-:W-:Y:S01]  /*d9d0*/  UMOV UR11, UR60 ;  /* 0x0000003c000b7c82 */ /* 0x000fe20008000000 */
[----:B------:R-:W-:Y:S01]  /*d9e0*/  ISETP.NE.AND P1, PT, R14, RZ, PT ;  /* 0x000000ff0e00720c */ /* 0x000fe20003f25270 */
[----:B------:R-:W-:Y:S01]  /*d9f0*/  @UP0 USHF.R.U32.HI UR11, URZ, UR19, UR15 ;  /* 0x000000133f0b0299 */ /* 0x000fe2000801160f */
[----:B------:R-:W-:-:S02]  /*da00*/  FSEL R30, R30, -INF , !P2 ;  /* 0xff8000001e1e7808 */ /* 0x000fc40005000000 */
[----:B------:R-:W-:Y:S02]  /*da10*/  ISETP.GT.AND P1, PT, R3, 0x9, !P1 ;  /* 0x000000090300780c */ /* 0x000fe40004f24270 */
[----:B------:R-:W-:Y:S02]  /*da20*/  ISETP.NE.AND P2, PT, R28, RZ, PT ;  /* 0x000000ff1c00720c */ /* 0x000fe40003f45270 */
[----:B------:R-:W-:Y:S02]  /*da30*/  ISETP.LT.OR P1, PT, R0, 0xa, P1 ;  /* 0x0000000a0000780c */ /* 0x000fe40000f21670 */
[----:B------:R-:W-:Y:S02]  /*da40*/  FMNMX.FTZ R2, R15, R25, !PT ;  /* 0x000000190f027209 */ /* 0x000fe40007810000 */
[----:B------:R-:W-:Y:S02]  /*da50*/  FSEL R31, R31, -INF , !P1 ;  /* 0xff8000001f1f7808 */ /* 0x000fe40004800000 */
[----:B------:R-:W-:-:S02]  /*da60*/  ISETP.NE.AND P1, PT, R20, RZ, PT ;  /* 0x000000ff1400720c */ /* 0x000fc40003f25270 */
[----:B------:R-:W-:Y:S02]  /*da70*/  ISETP.NE.AND P6, PT, R32, RZ, PT ;  /* 0x000000ff2000720c */ /* 0x000fe40003fc5270 */
[----:B------:R-:W-:Y:S02]  /*da80*/  ISETP.GT.AND P1, PT, R3, 0x10, !P1 ;  /* 0x000000100300780c */ /* 0x000fe40004f24270 */
[----:B------:R-:W-:Y:S02]  /*da90*/  FMNMX.FTZ R2, R21, R2, !PT ;  /* 0x0000000215027209 */ /* 0x000fe40007810000 */
[----:B------:R-:W-:Y:S02]  /*daa0*/  ISETP.LT.OR P1, PT, R0, 0x11, P1 ;  /* 0x000000110000780c */ /* 0x000fe40000f21670 */
[----:B------:R-:W-:Y:S02]  /*dab0*/  FMNMX.FTZ R2, R29, R2, !PT ;  /* 0x000000021d027209 */ /* 0x000fe40007810000 */
[----:B------:R-:W-:-:S02]  /*dac0*/  FSEL R34, R34, -INF , !P1 ;  /* 0xff80000022227808 */ /* 0x000fc40004800000 */
        /* <DEDUP_REMOVED lines=48> */
[----:B------:R-:W-:Y:S01]  /*ddd0*/  ISETP.NE.AND P2, PT, R84, RZ, PT ;  /* 0x000000ff5400720c */ /* 0x000fe20003f45270 */
[----:B------:R-:W0:Y:S01]  /*dde0*/  SHFL.BFLY PT, R5, R2, 0x2, 0x1f ;  /* 0x0c401f0002057f89 */ /* 0x000e2200000e0000 */
[----:B------:R-:W-:Y:S02]  /*ddf0*/  ISETP.LT.OR P1, PT, R0, 0x31, P1 ;  /* 0x000000310000780c */ /* 0x000fe40000f21670 */
[----:B------:R-:W-:Y:S02]  /*de00*/  ISETP.NE.AND P6, PT, R4, RZ, PT ;  /* 0x000000ff0400720c */ /* 0x000fe40003fc5270 */
[----:B------:R-:W-:Y:S02]  /*de10*/  FSEL R50, R50, -INF , !P1 ;  /* 0xff80000032327808 */ /* 0x000fe40004800000 */
[----:B------:R-:W-:Y:S02]  /*de20*/  ISETP.NE.AND P1, PT, R81, RZ, PT ;  /* 0x000000ff5100720c */ /* 0x000fe40003f25270 */
[----:B------:R-:W-:-:S02]  /*de30*/  ISETP.GT.AND P3, PT, R3, 0x50, !P3 ;  /* 0x000000500300780c */ /* 0x000fc40005f64270 */
[C---:B------:R-:W-:Y:S02]  /*de40*/  ISETP.GT.AND P1, PT, R3.reuse, 0x31, !P1 ;  /* 0x000000310300780c */ /* 0x040fe40004f24270 */
[C---:B------:R-:W-:Y:S02]  /*de50*/  ISETP.GT.AND P4, PT, R3.reuse, 0x51, !P4 ;  /* 0x000000510300780c */ /* 0x040fe40006784270 */
[----:B------:R-:W-:Y:S02]  /*de60*/  ISETP.LT.OR P1, PT, R0, 0x32, P1 ;  /* 0x000000320000780c */ /* 0x000fe40000f21670 */
[----:B------:R-:W-:Y:S02]  /*de70*/  ISETP.GT.AND P5, PT, R3, 0x58, !P5 ;  /* 0x000000580300780c */ /* 0x000fe40006fa4270 */
[----:B------:R-:W-:Y:S02]  /*de80*/  FSEL R51, R51, -INF , !P1 ;  /* 0xff80000033337808 */ /* 0x000fe40004800000 */
[----:B------:R-:W-:-:S02]  /*de90*/  ISETP.NE.AND P1, PT, R82, RZ, PT ;  /* 0x000000ff5200720c */ /* 0x000fc40003f25270 */
[----:B------:R-:W-:Y:S02]  /*dea0*/  ISETP.LT.OR P3, PT, R0, 0x51, P3 ;  /* 0x000000510000780c */ /* 0x000fe40001f61670 */
[----:B------:R-:W-:Y:S02]  /*deb0*/  ISETP.GT.AND P1, PT, R3, 0x38, !P1 ;  /* 0x000000380300780c */ /* 0x000fe40004f24270 */
[----:B0-----:R-:W-:Y:S02]  /*dec0*/  FMNMX.FTZ R10, R2, R5, !PT ;  /* 0x00000005020a7209 */ /* 0x001fe40007810000 */
[C---:B------:R-:W-:Y:S02]  /*ded0*/  ISETP.LT.OR P1, PT, R0.reuse, 0x39, P1 ;  /* 0x000000390000780c */ /* 0x040fe40000f21670 */
[----:B------:R-:W-:Y:S01]  /*dee0*/  ISETP.LT.OR P4, PT, R0, 0x52, P4 ;  /* 0x000000520000780c */ /* 0x000fe20002781670 */
[----:B------:R-:W0:Y:S01]  /*def0*/  SHFL.BFLY PT, R5, R10, 0x1, 0x1f ;  /* 0x0c201f000a057f89 */ /* 0x000e2200000e0000 */
[----:B------:R-:W-:-:S02]  /*df00*/  FSEL R54, R54, -INF , !P1 ;  /* 0xff80000036367808 */ /* 0x000fc40004800000 */
[----:B------:R-:W-:Y:S02]  /*df10*/  ISETP.NE.AND P1, PT, R83, RZ, PT ;  /* 0x000000ff5300720c */ /* 0x000fe40003f25270 */
[----:B------:R-:W-:Y:S02]  /*df20*/  FSEL R66, R66, -INF , !P3 ;  /* 0xff80000042427808 */ /* 0x000fe40005800000 */
[----:B------:R-:W-:Y:S02]  /*df30*/  ISETP.GT.AND P1, PT, R3, 0x39, !P1 ;  /* 0x000000390300780c */ /* 0x000fe40004f24270 */
[C---:B------:R-:W-:Y:S02]  /*df40*/  ISETP.LT.OR P5, PT, R0.reuse, 0x59, P5 ;  /* 0x000000590000780c */ /* 0x040fe40002fa1670 */
[----:B------:R-:W-:Y:S02]  /*df50*/  ISETP.LT.OR P1, PT, R0, 0x3a, P1 ;  /* 0x0000003a0000780c */ /* 0x000fe40000f21670 */
[----:B------:R-:W-:-:S02]  /*df60*/  FSEL R67, R67, -INF , !P4 ;  /* 0xff80000043437808 */ /* 0x000fc40006000000 */
[----:B------:R-:W-:Y:S02]  /*df70*/  FSEL R55, R55, -INF , !P1 ;  /* 0xff80000037377808 */ /* 0x000fe40004800000 */
[----:B------:R-:W-:Y:S02]  /*df80*/  ISETP.GT.AND P1, PT, R3, 0x40, !P2 ;  /* 0x000000400300780c */ /* 0x000fe40005724270 */
[----:B------:R-:W-:Y:S02]  /*df90*/  ISETP.NE.AND P2, PT, R87, RZ, PT ;  /* 0x000000ff5700720c */ /* 0x000fe40003f45270 */
[----:B------:R-:W-:Y:S02]  /*dfa0*/  ISETP.LT.OR P1, PT, R0, 0x41, P1 ;  /* 0x000000410000780c */ /* 0x000fe40000f21670 */
[----:B------:R-:W-:Y:S02]  /*dfb0*/  ISETP.GT.AND P2, PT, R3, 0x49, !P2 ;  /* 0x000000490300780c */ /* 0x000fe40005744270 */
[----:B------:R-:W-:-:S02]  /*dfc0*/  FSEL R58, R58, -INF , !P1 ;  /* 0xff8000003a3a7808 */ /* 0x000fc40004800000 */
[----:B------:R-:W-:Y:S02]  /*dfd0*/  ISETP.GT.AND P1, PT, R3, RZ, !P6 ;  /* 0x000000ff0300720c */ /* 0x000fe40007724270 */
[----:B0-----:R-:W-:Y:S02]  /*dfe0*/  FMNMX.FTZ R4, R10, R5, !PT ;  /* 0x000000050a047209 */ /* 0x001fe40007810000 */
[----:B------:R-:W-:Y:S02]  /*dff0*/  ISETP.LT.OR P1, PT, R0, 0x1, P1 ;  /* 0x000000010000780c */ /* 0x000fe40000f21670 */
[----:B------:R-:W-:Y:S01]  /*e000*/  ISETP.NE.AND P6, PT, R85, RZ, PT ;  /* 0x000000ff5500720c */ /* 0x000fe20003fc5270 */
[----:B------:R-:W-:Y:S01]  /*e010*/  FMUL.FTZ R5, R4, UR10 ;  /* 0x0000000a04057c20 */ /* 0x000fe20008410000 */
[----:B------:R-:W-:Y:S02]  /*e020*/  FSEL R26, R26, -INF , !P1 ;  /* 0xff8000001a1a7808 */ /* 0x000fe40004800000 */
[----:B------:R-:W-:-:S02]  /*e030*/  FSETP.NEU.FTZ.AND P1, PT, R4, -INF , PT ;  /* 0xff8000000400780b */ /* 0x000fc40003f3d000 */
[----:B------:R-:W-:Y:S02]  /*e040*/  ISETP.LT.OR P2, PT, R0, 0x4a, P2 ;  /* 0x0000004a0000780c */ /* 0x000fe40001741670 */
        /* <DEDUP_REMOVED lines=14> */
[----:B------:R-:W-:Y:S01]  /*e130*/  ISETP.NE.AND P1, PT, R86, RZ, PT ;  /* 0x000000ff5600720c */ /* 0x000fe20003f25270 */
[--C-:B------:R-:W-:Y:S01]  /*e140*/  FFMA.FTZ R33, R33, UR10, -R12.reuse ;  /* 0x0000000a21217c23 */ /* 0x100fe2000801080c */
[----:B------:R-:W-:Y:S01]  /*e150*/  FMNMX.FTZ R11, R35, R2, !PT ;  /* 0x00000002230b7209 */ /* 0x000fe20007810000 */
[----:B------:R-:W0:Y:S01]  /*e160*/  MUFU.EX2 R5, R10 ;  /* 0x0000000a00057308 */ /* 0x000e220000000800 */
[----:B------:R-:W-:Y:S01]  /*e170*/  ISETP.GT.AND P1, PT, R3, 0x48, !P1 ;  /* 0x000000480300780c */ /* 0x000fe20004f24270 */
[--C-:B------:R-:W-:Y:S01]  /*e180*/  FFMA.FTZ R186, R36, UR10, -R12.reuse ;  /* 0x0000000a24ba7c23 */ /* 0x100fe2000801080c */
[----:B------:R-:W-:Y:S01]  /*e190*/  FMNMX.FTZ R2, R38, R11, !PT ;  /* 0x0000000b26027209 */ /* 0x000fe20007810000 */
[--C-:B------:R-:W-:Y:S01]  /*e1a0*/  FFMA.FTZ R37, R37, UR10, -R12.reuse ;  /* 0x0000000a25257c23 */ /* 0x100fe2000801080c */
[----:B------:R-:W-:Y:S01]  /*e1b0*/  ISETP.NE.AND P6, PT, R24, RZ, PT ;  /* 0x000000ff1800720c */ /* 0x000fe20003fc5270 */
[--C-:B------:R-:W-:Y:S01]  /*e1c0*/  FFMA.FTZ R180, R40, UR10, -R12.reuse ;  /* 0x0000000a28b47c23 */ /* 0x100fe2000801080c */
[----:B------:R-:W-:Y:S01]  /*e1d0*/  FMNMX.FTZ R11, R39, R2, !PT ;  /* 0x00000002270b7209 */ /* 0x000fe20007810000 */
[----:B------:R-:W-:Y:S01]  /*e1e0*/  MUFU.EX2 R190, R190 ;  /* 0x000000be00be7308 */ /* 0x000fe20000000800 */
[----:B------:R-:W-:Y:S01]  /*e1f0*/  ISETP.LT.OR P1, PT, R0, 0x49, P1 ;  /* 0x000000490000780c */ /* 0x000fe20000f21670 */
[--C-:B------:R-:W-:Y:S01]  /*e200*/  FFMA.FTZ R41, R41, UR10, -R12.reuse ;  /* 0x0000000a29297c23 */ /* 0x100fe2000801080c */
[----:B------:R-:W-:Y:S01]  /*e210*/  FMNMX.FTZ R2, R42, R11, !PT ;  /* 0x0000000b2a027209 */ /* 0x000fe20007810000 */
[--C-:B------:R-:W-:Y:S01]  /*e220*/  FFMA.FTZ R44, R44, UR10, -R12.reuse ;  /* 0x0000000a2c2c7c23 */ /* 0x100fe2000801080c */
[----:B------:R-:W-:Y:S01]  /*e230*/  ISETP.GT.AND P6, PT, R3, 0x59, !P6 ;  /* 0x000000590300780c */ /* 0x000fe200077c4270 */
[--C-:B------:R-:W-:Y:S01]  /*e240*/  FFMA.FTZ R45, R45, UR10, -R12.reuse ;  /* 0x0000000a2d2d7c23 */ /* 0x100fe2000801080c */
[----:B------:R-:W-:Y:S01]  /*e250*/  FMNMX.FTZ R13, R43, R2, !PT ;  /* 0x000000022b0d7209 */ /* 0x000fe20007810000 */
[----:B------:R-:W-:Y:S01]  /*e260*/  MUFU.EX2 R11, R14 ;  /* 0x0000000e000b7308 */ /* 0x000fe20000000800 */
[----:B------:R-:W-:Y:S01]  /*e270*/  FSEL R62, R62, -INF , !P1 ;  /* 0xff8000003e3e7808 */ /* 0x000fe20004800000 */
[----:B0-----:R-:W-:Y:S01]  /*e280*/  FADD.FTZ R25, R188, R5 ;  /* 0x00000005bc197221 */ /* 0x001fe20000010000 */
[----:B------:R-:W-:Y:S01]  /*e290*/  FMNMX.FTZ R2, R46, R13, !PT ;  /* 0x0000000d2e027209 */ /* 0x000fe20007810000 */
[--C-:B------:R-:W-:Y:S01]  /*e2a0*/  FFMA.FTZ R48, R48, UR10, -R12.reuse ;  /* 0x0000000a30307c23 */ /* 0x100fe2000801080c */
[----:B------:R-:W-:Y:S01]  /*e2b0*/  FSEL R63, R63, -INF , !P2 ;  /* 0xff8000003f3f7808 */ /* 0x000fe20005000000 */
[--C-:B------:R-:W-:Y:S01]  /*e2c0*/  FFMA.FTZ R49, R49, UR10, -R12.reuse ;  /* 0x0000000a31317c23 */ /* 0x100fe2000801080c */
[----:B------:R-:W-:Y:S01]  /*e2d0*/  FMNMX.FTZ R13, R47, R2, !PT ;  /* 0x000000022f0d7209 */ /* 0x000fe20007810000 */
[----:B------:R-:W-:Y:S01]  /*e2e0*/  MUFU.EX2 R184, R184 ;  /* 0x000000b800b87308 */ /* 0x000fe20000000800 */
        /* <DEDUP_REMOVED lines=8> */
[----:B------:R-:W-:Y:S01]  /*e370*/  FSEL R71, R71, -INF , !P6 ;  /* 0xff80000047477808 */ /* 0x000fe20007000000 */
[--C-:B------:R-:W-:Y:S01]  /*e380*/  FFMA.FTZ R57, R57, UR10, -R12.reuse ;  /* 0x0000000a39397c23 */ /* 0x100fe2000801080c */
[----:B------:R-:W-:Y:S01]  /*e390*/  FMNMX.FTZ R2, R54, R15, !PT ;  /* 0x0000000f36027209 */ /* 0x000fe20007810000 */
[--C-:B------:R-:W-:Y:S01]  /*e3a0*/  FFMA.FTZ R60, R60, UR10, -R12.reuse ;  /* 0x0000000a3c3c7c23 */ /* 0x100fe2000801080c */
[----:B------:R-:W-:Y:S01]  /*e3b0*/  F2FP.BF16.F32.PACK_AB R188, R5, R188 ;  /* 0x000000bc05bc723e */ /* 0x000fe200000010ff */
[--C-:B------:R-:W-:Y:S01]  /*e3c0*/  FFMA.FTZ R61, R61, UR10, -R12.reuse ;  /* 0x0000000a3d3d7c23 */ /* 0x100fe2000801080c */
[----:B------:R-:W-:Y:S01]  /*e3d0*/  FMNMX.FTZ R15, R55, R2, !PT ;  /* 0x00000002370f7209 */ /* 0x000fe20007810000 */
[----:B------:R-:W-:Y:S01]  /*e3e0*/  MUFU.EX2 R186, R186 ;  /* 0x000000ba00ba7308 */ /* 0x000fe20000000800 */
[--C-:B------:R-:W-:Y:S01]  /*e3f0*/  FFMA.FTZ R64, R64, UR10, -R12.reuse ;  /* 0x0000000a40407c23 */ /* 0x100fe2000801080c */
[--C-:B------:R-:W-:Y:S01]  /*e400*/  FFMA.FTZ R65, R65, UR10, -R12.reuse ;  /* 0x0000000a41417c23 */ /* 0x100fe2000801080c */
[----:B------:R-:W-:Y:S01]  /*e410*/  FMNMX.FTZ R2, R58, R15, !PT ;  /* 0x0000000f3a027209 */ /* 0x000fe20007810000 */
[--C-:B------:R-:W-:Y:S01]  /*e420*/  FFMA.FTZ R68, R68, UR10, -R12.reuse ;  /* 0x0000000a44447c23 */ /* 0x100fe2000801080c */
[----:B------:R-:W-:Y:S01]  /*e430*/  FFMA.FTZ R12, R69, UR10, -R12 ;  /* 0x0000000a450c7c23 */ /* 0x000fe2000801080c */
[----:B------:R-:W-:-:S02]  /*e440*/  R2UR UR18, R72 ;  /* 0x00000000481272ca */ /* 0x000fc400000e0000 */
[----:B------:R-:W-:Y:S01]  /*e450*/  FMNMX.FTZ R3, R59, R2, !PT ;  /* 0x000000023b037209 */ /* 0x000fe20007810000 */
[----:B------:R-:W-:Y:S03]  /*e460*/  MUFU.EX2 R15, R37 ;  /* 0x00000025000f7308 */ /* 0x000fe60000000800 */
[----:B------:R-:W-:-:S04]  /*e470*/  FMNMX.FTZ R2, R62, R3, !PT ;  /* 0x000000033e027209 */ /* 0x000fc80007810000 */
[----:B------:R-:W-:Y:S01]  /*e480*/  FMNMX.FTZ R3, R63, R2, !PT ;  /* 0x000000023f037209 */ /* 0x000fe20007810000 */
[----:B------:R-:W-:Y:S02]  /*e490*/  MUFU.EX2 R180, R180 ;  /* 0x000000b400b47308 */ /* 0x000fe40000000800 */
[----:B------:R-:W-:Y:S01]  /*e4a0*/  UIADD3 UR14, UR18, UR11, URZ ;  /* 0x0000000b120e7290 */ /* 0x000fe2000fffe03f */
[----:B------:R-:W-:-:S03]  /*e4b0*/  FMNMX.FTZ R2, R66, R3, !PT ;  /* 0x0000000342027209 */ /* 0x000fc60007810000 */
[----:B------:R-:W-:Y:S01]  /*e4c0*/  UIADD3 UR4, UR14, UR4, URZ ;  /* 0x000000040e047290 */ /* 0x000fe2000fffe03f */
[----:B------:R-:W-:Y:S01]  /*e4d0*/  FMNMX.FTZ R3, R67, R2, !PT ;  /* 0x0000000243037209 */ /* 0x000fe20007810000 */
[----:B------:R-:W-:Y:S03]  /*e4e0*/  MUFU.EX2 R41, R41 ;  /* 0x0000002900297308 */ /* 0x000fe60000000800 */
[----:B------:R-:W-:-:S04]  /*e4f0*/  FMNMX.FTZ R0, R70, R3, !PT ;  /* 0x0000000346007209 */ /* 0x000fc80007810000 */
[----:B------:R-:W-:Y:S01]  /*e500*/  FMNMX.FTZ R0, R71, R0, !PT ;  /* 0x0000000047007209 */ /* 0x000fe20007810000 */
[----:B------:R-:W-:Y:S04]  /*e510*/  MUFU.EX2 R44, R44 ;  /* 0x0000002c002c7308 */ /* 0x000fe80000000800 */
[----:B------:R-:W0:Y:S04]  /*e520*/  SHFL.BFLY PT, R3, R0, 0x2, 0x1f ;  /* 0x0c401f0000037f89 */ /* 0x000e2800000e0000 */
[----:B------:R-:W1:Y:S08]  /*e530*/  MUFU.EX2 R45, R45 ;  /* 0x0000002d002d7308 */ /* 0x000e700000000800 */
[----:B------:R-:W-:Y:S08]  /*e540*/  MUFU.EX2 R48, R48 ;  /* 0x0000003000307308 */ /* 0x000ff00000000800 */
[----:B------:R-:W2:Y:S01]  /*e550*/  MUFU.EX2 R49, R49 ;  /* 0x0000003100317308 */ /* 0x000ea20000000800 */
[----:B-1----:R-:W-:-:S02]  /*e560*/  F2FP.BF16.F32.PACK_AB R182, R45, R44 ;  /* 0x0000002c2db6723e */ /* 0x002fc400000010ff */
[----:B0-----:R-:W-:-:S05]  /*e570*/  FMNMX.FTZ R2, R0, R3, !PT ;  /* 0x0000000300027209 */ /* 0x001fca0007810000 */
[----:B------:R-:W-:Y:S01]  /*e580*/  MUFU.EX2 R52, R52 ;  /* 0x0000003400347308 */ /* 0x000fe20000000800 */
[----:B------:R-:W0:Y:S07]  /*e590*/  SHFL.BFLY PT, R3, R2, 0x1, 0x1f ;  /* 0x0c201f0002037f89 */ /* 0x000e2e00000e0000 */
[----:B------:R-:W1:Y:S01]  /*e5a0*/  MUFU.EX2 R53, R53 ;  /* 0x0000003500357308 */ /* 0x000e620000000800 */
[----:B--2---:R-:W-:-:S07]  /*e5b0*/  F2FP.BF16.F32.PACK_AB R176, R49, R48 ;  /* 0x0000003031b0723e */ /* 0x004fce00000010ff */
[----:B------:R-:W-:Y:S08]  /*e5c0*/  MUFU.EX2 R56, R56 ;  /* 0x0000003800387308 */ /* 0x000ff00000000800 */
[----:B------:R-:W-:Y:S01]  /*e5d0*/  MUFU.EX2 R57, R57 ;  /* 0x0000003900397308 */ /* 0x000fe20000000800 */
[----:B0-----:R-:W-:Y:S01]  /*e5e0*/  FMNMX.FTZ R3, R2, R3, !PT ;  /* 0x0000000302037209 */ /* 0x001fe20007810000 */
[----:B------:R-:W-:Y:S01]  /*e5f0*/  FADD.FTZ R2, R190, R25 ;  /* 0x00000019be027221 */ /* 0x000fe20000010000 */
[----:B------:R-:W-:-:S02]  /*e600*/  F2FP.BF16.F32.PACK_AB R190, R11, R190 ;  /* 0x000000be0bbe723e */ /* 0x000fc400000010ff */
[C---:B------:R-:W-:Y:S01]  /*e610*/  FSETP.NEU.FTZ.AND P1, PT, R3.reuse, -INF , PT ;  /* 0xff8000000300780b */ /* 0x040fe20003f3d000 */
[----:B------:R-:W-:Y:S01]  /*e620*/  FMUL.FTZ R0, R3, UR10 ;  /* 0x0000000a03007c20 */ /* 0x000fe20008410000 */
[----:B------:R-:W-:Y:S01]  /*e630*/  FADD.FTZ R25, R11, R2 ;  /* 0x000000020b197221 */ /* 0x000fe20000010000 */
[----:B------:R-:W-:Y:S01]  /*e640*/  MUFU.EX2 R60, R60 ;  /* 0x0000003c003c7308 */ /* 0x000fe20000000800 */
[----:B-1----:R-:W-:Y:S02]  /*e650*/  F2FP.BF16.F32.PACK_AB R178, R53, R52 ;  /* 0x0000003435b2723e */ /* 0x002fe400000010ff */
[----:B------:R-:W-:Y:S01]  /*e660*/  FSEL R0, R0, RZ, P1 ;  /* 0x000000ff00007208 */ /* 0x000fe20000800000 */
[----:B------:R-:W-:Y:S01]  /*e670*/  FADD.FTZ R2, R184, R25 ;  /* 0x00000019b8027221 */ /* 0x000fe20000010000 */
[----:B------:R-:W-:Y:S02]  /*e680*/  PLOP3.LUT P1, PT, PT, PT, UP1, 0x40, 0x0 ;  /* 0x000000000000781c */ /* 0x000fe40003f2e818 */
[----:B------:R-:W-:Y:S01]  /*e690*/  F2FP.BF16.F32.PACK_AB R184, R13, R184 ;  /* 0x000000b80db8723e */ /* 0x000fe200000010ff */
[--C-:B------:R-:W-:Y:S01]  /*e6a0*/  FFMA.FTZ R26, R26, UR10, -R0.reuse ;  /* 0x0000000a1a1a7c23 */ /* 0x100fe20008010800 */
[--C-:B------:R-:W-:Y:S01]  /*e6b0*/  FFMA.FTZ R27, R27, UR10, -R0.reuse ;  /* 0x0000000a1b1b7c23 */ /* 0x100fe20008010800 */
[--C-:B------:R-:W-:Y:S01]  /*e6c0*/  FFMA.FTZ R30, R30, UR10, -R0.reuse ;  /* 0x0000000a1e1e7c23 */ /* 0x100fe20008010800 */
[----:B------:R-:W-:Y:S01]  /*e6d0*/  FFMA.FTZ R31, R31, UR10, -R0 ;  /* 0x0000000a1f1f7c23 */ /* 0x000fe20008010800 */
[----:B------:R-:W-:Y:S01]  /*e6e0*/  FADD.FTZ R25, R13, R2 ;  /* 0x000000020d197221 */ /* 0x000fe20000010000 */
[--C-:B------:R-:W-:Y:S01]  /*e6f0*/  FFMA.FTZ R34, R34, UR10, -R0.reuse ;  /* 0x0000000a22227c23 */ /* 0x100fe20008010800 */
[----:B------:R-:W-:Y:S01]  /*e700*/  MUFU.EX2 R26, R26 ;  /* 0x0000001a001a7308 */ /* 0x000fe20000000800 */
[--C-:B------:R-:W-:Y:S01]  /*e710*/  FFMA.FTZ R35, R35, UR10, -R0.reuse ;  /* 0x0000000a23237c23 */ /* 0x100fe20008010800 */
[----:B------:R-:W-:Y:S01]  /*e720*/  FADD.FTZ R2, R186, R25 ;  /* 0x00000019ba027221 */ /* 0x000fe20000010000 */
[--C-:B------:R-:W-:Y:S01]  /*e730*/  FFMA.FTZ R38, R38, UR10, -R0.reuse ;  /* 0x0000000a26267c23 */ /* 0x100fe20008010800 */
[--C-:B------:R-:W-:Y:S01]  /*e740*/  FFMA.FTZ R39, R39, UR10, -R0.reuse ;  /* 0x0000000a27277c23 */ /* 0x100fe20008010800 */
[----:B------:R-:W-:Y:S01]  /*e750*/  FFMA.FTZ R42, R42, UR10, -R0 ;  /* 0x0000000a2a2a7c23 */ /* 0x000fe20008010800 */
[----:B------:R-:W-:Y:S01]  /*e760*/  FADD.FTZ R25, R15, R2 ;  /* 0x000000020f197221 */ /* 0x000fe20000010000 */
        /* <DEDUP_REMOVED lines=21> */
[--C-:B------:R-:W-:Y:S01]  /*e8c0*/  FFMA.FTZ R67, R67, UR10, -R0.reuse ;  /* 0x0000000a43437c23 */ /* 0x100fe20008010800 */
[----:B------:R-:W-:Y:S01]  /*e8d0*/  FFMA.FTZ R70, R70, UR10, -R0 ;  /* 0x0000000a46467c23 */ /* 0x000fe20008010800 */
[----:B------:R-:W-:Y:S01]  /*e8e0*/  FADD.FTZ R29, R49, R10 ;  /* 0x0000000a311d7221 */ /* 0x000fe20000010000 */
[----:B------:R-:W-:Y:S01]  /*e8f0*/  FFMA.FTZ R0, R71, UR10, -R0 ;  /* 0x0000000a47007c23 */ /* 0x000fe20008010800 */
[----:B------:R-:W0:Y:S01]  /*e900*/  MUFU.EX2 R34, R34 ;  /* 0x0000002200227308 */ /* 0x000e220000000800 */
[----:B-1----:R-:W-:Y:S01]  /*e910*/  FADD.FTZ R2, R30, R25 ;  /* 0x000000191e027221 */ /* 0x002fe20000010000 */
[----:B------:R-:W-:Y:S01]  /*e920*/  FADD.FTZ R10, R52, R29 ;  /* 0x0000001d340a7221 */ /* 0x000fe20000010000 */
[----:B------:R-:W-:-:S02]  /*e930*/  F2FP.BF16.F32.PACK_AB R186, R15, R186 ;  /* 0x000000ba0fba723e */ /* 0x000fc400000010ff */
[----:B------:R-:W-:Y:S01]  /*e940*/  F2FP.BF16.F32.PACK_AB R180, R41, R180 ;  /* 0x000000b429b4723e */ /* 0x000fe200000010ff */
[----:B------:R-:W-:Y:S01]  /*e950*/  FADD.FTZ R29, R53, R10 ;  /* 0x0000000a351d7221 */ /* 0x000fe20000010000 */
[----:B------:R-:W-:Y:S01]  /*e960*/  F2FP.BF16.F32.PACK_AB R172, R57, R56 ;  /* 0x0000003839ac723e */ /* 0x000fe200000010ff */
[----:B------:R-:W1:Y:S01]  /*e970*/  MUFU.EX2 R35, R35 ;  /* 0x0000002300237308 */ /* 0x000e620000000800 */
[----:B--2---:R-:W-:Y:S01]  /*e980*/  FADD.FTZ R25, R31, R2 ;  /* 0x000000021f197221 */ /* 0x004fe20000010000 */
[----:B------:R-:W-:Y:S01]  /*e990*/  FADD.FTZ R10, R56, R29 ;  /* 0x0000001d380a7221 */ /* 0x000fe20000010000 */
[----:B------:R-:W-:Y:S02]  /*e9a0*/  F2FP.BF16.F32.PACK_AB R189, R27, R26 ;  /* 0x0000001a1bbd723e */ /* 0x000fe400000010ff */
[----:B------:R-:W-:Y:S01]  /*e9b0*/  F2FP.BF16.F32.PACK_AB R191, R31, R30 ;  /* 0x0000001e1fbf723e */ /* 0x000fe200000010ff */
[----:B------:R-:W-:Y:S02]  /*e9c0*/  FADD.FTZ R11, R57, R10 ;  /* 0x0000000a390b7221 */ /* 0x000fe40000010000 */
[----:B------:R-:W2:Y:S01]  /*e9d0*/  MUFU.EX2 R38, R38 ;  /* 0x0000002600267308 */ /* 0x000ea20000000800 */
[----:B0-----:R-:W-:Y:S01]  /*e9e0*/  FADD.FTZ R2, R34, R25 ;  /* 0x0000001922027221 */ /* 0x001fe20000010000 */
[----:B------:R-:W-:-:S06]  /*e9f0*/  FADD.FTZ R10, R60, R11 ;  /* 0x0000000b3c0a7221 */ /* 0x000fcc0000010000 */
        /* <DEDUP_REMOVED lines=53> */
[----:B------:R1:W0:Y:S02]  /*ed50*/  MUFU.EX2 R171, R0 ;  /* 0x0000000000ab7308 */ /* 0x0002240000000800 */
[----:B-1----:R-:W-:Y:S01]  /*ed60*/  FADD.FTZ R0, R70, R5 ;  /* 0x0000000546007221 */ /* 0x002fe20000010000 */
[C---:B--2---:R-:W-:Y:S01]  /*ed70*/  FADD.FTZ R11, R21.reuse, R10 ;  /* 0x0000000a150b7221 */ /* 0x044fe20000010000 */
[----:B------:R-:W-:Y:S01]  /*ed80*/  F2FP.BF16.F32.PACK_AB R170, R21, R68 ;  /* 0x0000004415aa723e */ /* 0x000fe200000010ff */
[----:B------:R-:W-:Y:S02]  /*ed90*/  VIADD R10, R73, 0xfffffffe ;  /* 0xfffffffe490a7836 */ /* 0x000fe40000000000 */
[C---:B0-----:R-:W-:Y:S01]  /*eda0*/  FADD.FTZ R5, R171.reuse, R0 ;  /* 0x00000000ab057221 */ /* 0x041fe20000010000 */
[----:B------:R-:W-:Y:S01]  /*edb0*/  F2FP.BF16.F32.PACK_AB R171, R171, R70 ;  /* 0x00000046abab723e */ /* 0x000fe200000010ff */
[----:B------:R-:W-:Y:S06]  /*edc0*/  @P1 BRA `(.L_x_4958) ;  /* 0x0000000000441947 */ /* 0x000fec0003800000 */
        /* <DEDUP_REMOVED lines=10> */
.L_x_4959:
[----:B------:R-:W-:-:S11]  /*ee70*/  UISETP.NE.AND UP2, UPT, UR5, 0x1, UPT ;  /* 0x000000010500788c */ /* 0x000fd6000bf45270 */
[----:B------:R-:W-:Y:S02]  /*ee80*/  @UP2 ULDC.64 UR14, c[0x0][0x9e8] ;  /* 0x00027a00000e2ab9 */ /* 0x000fe40000000a00 */
[----:B------:R-:W-:-:S04]  /*ee90*/  UIMAD.WIDE.U32 UR18, UR11, UR14, URZ ;  /* 0x0000000e0b1272a5 */ /* 0x000fc8000f8e003f */
[----:B------:R-:W-:-:S12]  /*eea0*/  @UP2 USHF.R.U32.HI UR11, URZ, UR15, UR19 ;  /* 0x0000000f3f0b2299 */ /* 0x000fd80008011613 */
.L_x_4960:
[----:B------:R-:W-:-:S04]  /*eeb0*/  UIMAD UR5, UR11, UR5, UR5 ;  /* 0x000000050b0572a4 */ /* 0x000fc8000f8e0205 */
[----:B------:R-:W-:-:S04]  /*eec0*/  UISETP.LT.AND UP2, UPT, UR4, UR5, UPT ;  /* 0x000000050400728c */ /* 0x000fc8000bf41270 */
[----:B------:R-:W-:-:S12]  /*eed0*/  USEL UR4, UR4, UR5, UP2 ;  /* 0x0000000504047287 */ /* 0x000fd80009000000 */
.L_x_4958:
[----:B------:R-:W-:Y:S01]  /*eee0*/  R2UR UR11, R193 ;  /* 0x00000000c10b72ca */ /* 0x000fe200000e0000 */
        /* <DEDUP_REMOVED lines=57> */
[----:B------:R-:W-:Y:S01]  /*f280*/  IMAD.MOV.U32 R2, RZ, RZ, 0x3f800000 ;  /* 0x3f800000ff027424 */ /* 0x000fe200078e00ff */
[----:B------:R-:W-:Y:S01]  /*f290*/  ULDC UR61, c[0x0][0x9e4] ;  /* 0x00027900003d7ab9 */ /* 0x000fe20000000800 */
[----:B------:R-:W-:-:S07]  /*f2a0*/  IMAD.MOV.U32 R119, RZ, RZ, RZ ;  /* 0x000000ffff777224 */ /* 0x000fce00078e00ff */
.L_x_4980:
[----:B------:R-:W-:-:S04]  /*f2b0*/  UIADD3 UR4, UR40, 0x1, URZ ;  /* 0x0000000128047890 */ /* 0x000fc8000fffe03f */
[----:B------:R-:W-:-:S04]  /*f2c0*/  UISETP.NE.AND UP2, UPT, UR4, 0x2, UPT ;  /* 0x000000020400788c */ /* 0x000fc8000bf45270 */
[----:B------:R-:W-:Y:S02]  /*f2d0*/  USEL UR36, URZ, 0x1, UP2 ;  /* 0x000000013f247887 */ /* 0x000fe40009000000 */
[----:B------:R-:W-:Y:S02]  /*f2e0*/  USEL UR4, UR4, URZ, UP2 ;  /* 0x0000003f04047287 */ /* 0x000fe40009000000 */
[----:B------:R-:W-:Y:S01]  /*f2f0*/  ULOP3.LUT UR36, UR42, UR36, URZ, 0x3c, !UPT ;  /* 0x000000242a247292 */ /* 0x000fe2000f8e3c3f */
[----:B------:R-:W-:Y:S11]  /*f300*/  @!P0 BRA `(.L_x_4962) ;  /* 0x0000000000048947 */ /* 0x000ff60003800000 */
[----:B------:R-:W-:Y:S01]  /*f310*/  BPT.TRAP 0x1 ;  /* 0x000000040000795c */ /* 0x000fe20000300000 */
.L_x_4962:
[----:B------:R-:W-:Y:S01]  /*f320*/  ULEA UR6, UR4, UR41, 0x3 ;  /* 0x0000002904067291 */ /* 0x000fe2000f8e183f */
[----:B------:R-:W-:-:S05]  /*f330*/  IMAD.U32 R12, RZ, RZ, UR36 ;  /* 0x00000024ff0c7e24 */ /* 0x000fca000f8e00ff */
[----:B------:R-:W-:-:S04]  /*f340*/  SHF.L.U32 R12, R12, 0x1f, RZ ;  /* 0x0000001f0c0c7819 */ /* 0x000fc800000006ff */
[----:B------:R0:W1:Y:S01]  /*f350*/  SYNCS.PHASECHK.TRANS64.TRYWAIT P1, [UR6+0x30830], R12 ;  /* 0x0308300cff0075a7 */ /* 0x0000620008020146 */
[----:B------:R-:W-:Y:S05]  /*f360*/  @!P0 BRA `(.L_x_4963) ;  /* 0x0000000000048947 */ /* 0x000fea0003800000 */
[----:B------:R-:W-:Y:S01]  /*f370*/  BPT.TRAP 0x1 ;  /* 0x000000040000795c */ /* 0x000fe20000300000 */
.L_x_4963:
[----:B-1----:R-:W-:Y:S05]  /*f380*/  @P1 BRA `(.L_x_4964) ;  /* 0x0000000000081947 */ /* 0x002fea0003800000 */
[----:B------:R-:W1:Y:S02]  /*f390*/  SYNCS.PHASECHK.TRANS64.TRYWAIT P1, [UR6+0x30830], R12 ;  /* 0x0308300cff0075a7 */ /* 0x000e640008020146 */
[----:B-1----:R-:W-:Y:S05]  /*f3a0*/  @!P1 BRA `(.L_x_4965) ;  /* 0x0000013c00249947 */ /* 0x002fea0003800000 */
.L_x_4964:
        /* <DEDUP_REMOVED lines=16> */
[----:B------:R-:W-:Y:S01]  /*f4b0*/  UIADD3 UR22, UR5, 0x300, URZ ;  /* 0x0000030005167890 */ /* 0x000fe2000fffe03f */
[----:B------:R-:W-:Y:S01]  /*f4c0*/  R2UR UR56, R6 ;  /* 0x00000000063872ca */ /* 0x000fe200000e0000 */
[----:B------:R-:W-:Y:S01]  /*f4d0*/  UMOV UR23, 0x40000040 ;  /* 0x4000004000177882 */ /* 0x000fe20000000000 */
        /* <DEDUP_REMOVED lines=106> */
[-C--:B------:R-:W-:Y:S01]  /*fb80*/  FMUL.FTZ R111, R111, R2.reuse ;  /* 0x000000026f6f7220 */ /* 0x080fe20000410000 */
[-C--:B------:R-:W-:Y:S01]  /*fb90*/  FMUL.FTZ R114, R114, R2.reuse ;  /* 0x0000000272727220 */ /* 0x080fe20000410000 */
[-C--:B------:R-:W-:Y:S01]  /*fba0*/  FMUL.FTZ R115, R115, R2.reuse ;  /* 0x0000000273737220 */ /* 0x080fe20000410000 */
[-C--:B------:R-:W-:Y:S01]  /*fbb0*/  FMUL.FTZ R118, R118, R2.reuse ;  /* 0x0000000276767220 */ /* 0x080fe20000410000 */
[----:B------:R-:W-:Y:S01]  /*fbc0*/  FMUL.FTZ R119, R119, R2 ;  /* 0x0000000277777220 */ /* 0x000fe20000410000 */
        /* <DEDUP_REMOVED lines=33> */
.L_x_4966:
[----:B------:R-:W-:Y:S01]  /*fde0*/  ULEA UR5, UR40, UR41, 0x3 ;  /* 0x0000002928057291 */ /* 0x000fe2000f8e183f */
[----:B------:R-:W-:-:S05]  /*fdf0*/  IMAD.U32 R0, RZ, RZ, UR42 ;  /* 0x0000002aff007e24 */ /* 0x000fca000f8e00ff */
[----:B------:R-:W-:-:S04]  /*fe00*/  SHF.L.U32 R0, R0, 0x1f, RZ ;  /* 0x0000001f00007819 */ /* 0x000fc800000006ff */
[----:B------:R2:W3:Y:S01]  /*fe10*/  SYNCS.PHASECHK.TRANS64.TRYWAIT P1, [UR5+0x30850], R0 ;  /* 0x03085000ff0075a7 */ /* 0x0004e20008020145 */
[----:B------:R-:W-:Y:S05]  /*fe20*/  @!P0 BRA `(.L_x_4967) ;  /* 0x0000000000048947 */ /* 0x000fea0003800000 */
[----:B------:R-:W-:Y:S01]  /*fe30*/  BPT.TRAP 0x1 ;  /* 0x000000040000795c */ /* 0x000fe20000300000 */
.L_x_4967:
[----:B---3--:R-:W-:Y:S05]  /*fe40*/  @P1 BRA `(.L_x_4968) ;  /* 0x0000000000081947 */ /* 0x008fea0003800000 */
[----:B------:R-:W3:Y:S02]  /*fe50*/  SYNCS.PHASECHK.TRANS64.TRYWAIT P1, [UR5+0x30850], R0 ;  /* 0x03085000ff0075a7 */ /* 0x000ee40008020145 */
[----:B---3--:R-:W-:Y:S05]  /*fe60*/  @!P1 BRA `(.L_x_4969) ;  /* 0x00000130008c9947 */ /* 0x008fea0003800000 */
.L_x_4968:
        /* <DEDUP_REMOVED lines=37> */
.L_x_4970:
[----:B------:R-:W-:Y:S01]  /*100c0*/  PLOP3.LUT P1, PT, PT, PT, UP0, 0x80, 0x0 ;  /* 0x000000000000781c */ /* 0x000fe20003f2f008 */
[----:B------:R-:W-:Y:S01]  /*100d0*/  VIADD R168, R23, UR60 ;  /* 0x0000003c17a87c36 */ /* 0x000fe20008000000 */
[----:B------:R-:W-:Y:S01]  /*100e0*/  PLOP3.LUT P2, PT, PT, PT, UP0, 0x80, 0x0 ;  /* 0x000000000000781c */ /* 0x000fe20003f4f008 */
[----:B------:R-:W-:Y:S01]  /*100f0*/  @UP0 ULDC UR10, c[0x0][0x44c] ;  /* 0x00011300000a0ab9 */ /* 0x000fe20000000800 */
[----:B------:R-:W-:Y:S01]  /*10100*/  UIADD3 UR6, UR6, 0x30840, URZ ;  /* 0x0003084006067890 */ /* 0x000fe2000fffe03f */
[----:B------:R-:W-:Y:S01]  /*10110*/  IMAD R21, R10, -0x60, RZ ;  /* 0xffffffa00a157824 */ /* 0x000fe200078e02ff */
[----:B------:R-:W-:Y:S02]  /*10120*/  ULDC UR11, c[0x0][0x9dc] ;  /* 0x00027700000b7ab9 */ /* 0x000fe40000000800 */
[----:B------:R-:W-:Y:S01]  /*10130*/  UPRMT UR6, UR43, 0x654, UR6 ;  /* 0x000006542b067896 */ /* 0x000fe20008000006 */
[----:B-1----:R-:W-:-:S04]  /*10140*/  VIADD R13, R21, 0x1 ;  /* 0x00000001150d7836 */ /* 0x002fc80000000000 */
[----:B--23--:R-:W-:Y:S01]  /*10150*/  @P1 IMAD.HI.U32 R0, R168, UR10, RZ ;  /* 0x0000000aa8001c27 */ /* 0x00cfe2000f8e00ff */
[----:B------:R-:W-:Y:S01]  /*10160*/  @UP0 ULDC UR10, c[0x0][0x450] ;  /* 0x00011400000a0ab9 */ /* 0x000fe20000000800 */
[----:B------:R-:W-:Y:S02]  /*10170*/  PLOP3.LUT P1, PT, PT, PT, UP1, 0x40, 0x0 ;  /* 0x000000000000781c */ /* 0x000fe40003f2e818 */
[----:B------:R-:W-:Y:S01]  /*10180*/  IMAD R13, R196, -0x2, R13 ;  /* 0xfffffffec40d7824 */ /* 0x000fe200078e020d */
[----:B------:R-:W-:Y:S01]  /*10190*/  @P2 SHF.R.U32.HI R168, RZ, UR10, R0 ;  /* 0x0000000affa82c19 */ /* 0x000fe20008011600 */
[----:B------:R-:W-:Y:S01]  /*101a0*/  SYNCS.ARRIVE.TRANS64.RED.A1T0 RZ, [UR6], RZ ;  /* 0x000000ffffff79a7 */ /* 0x000fe20008100406 */
[----:B------:R-:W-:Y:S01]  /*101b0*/  UMOV UR6, UR11 ;  /* 0x0000000b00067c82 */ /* 0x000fe20008000000 */
[----:B------:R-:W-:Y:S01]  /*101c0*/  ULDC UR11, c[0x0][0x9e0] ;  /* 0x00027800000b7ab9 */ /* 0x000fe20000000800 */
[----:B------:R-:W-:Y:S01]  /*101d0*/  ULOP3.LUT UR10, URZ, UR6, URZ, 0x33, !UPT ;  /* 0x000000063f0a7292 */ /* 0x000fe2000f8e333f */
[----:B------:R-:W1:Y:S01]  /*101e0*/  SHFL.IDX PT, R169, R168, RZ, 0x1c1f ;  /* 0x001c1fffa8a97589 */ /* 0x000e6200000e0000 */
[----:B------:R-:W-:Y:S01]  /*101f0*/  IADD3 R15, -R16, R13, R17 ;  /* 0x0000000d100f7210 */ /* 0x000fe20007ffe111 */
[----:B------:R-:W-:-:S04]  /*10200*/  VIADD R0, R13, 0xffffffff ;  /* 0xffffffff0d007836 */ /* 0x000fc80000000000 */
[C---:B------:R-:W-:Y:S02]  /*10210*/  VIADD R20, R15.reuse, UR11 ;  /* 0x0000000b0f147c36 */ /* 0x040fe40008000000 */
[----:B------:R-:W-:Y:S02]  /*10220*/  VIADD R15, R15, UR10 ;  /* 0x0000000a0f0f7c36 */ /* 0x000fe40008000000 */
[--C-:B-1----:R-:W-:Y:S02]  /*10230*/  IMAD.IADD R14, R20, 0x1, R169.reuse ;  /* 0x00000001140e7824 */ /* 0x102fe400078e02a9 */
[----:B------:R-:W-:Y:S01]  /*10240*/  IMAD.IADD R2, R15, 0x1, R169 ;  /* 0x000000010f027824 */ /* 0x000fe200078e02a9 */
[----:B------:R-:W-:Y:S06]  /*10250*/  @P1 BRA `(.L_x_4971) ;  /* 0x0000000000541947 */ /* 0x000fec0003800000 */
[----:B------:R-:W-:Y:S01]  /*10260*/  IADD3 R169, -R16, R17, R169 ;  /* 0x0000001110a97210 */ /* 0x000fe20007ffe1a9 */
[----:B------:R-:W-:Y:S03]  /*10270*/  BSSY B0, `(.L_x_4972) ;  /* 0x0000010000007945 */ /* 0x000fe60003800000 */
[----:B------:R-:W-:-:S13]  /*10280*/  ISETP.GT.AND P1, PT, R169, -0x1, PT ;  /* 0xffffffffa900780c */ /* 0x000fda0003f24270 */
[----:B------:R-:W-:Y:S05]  /*10290*/  @P1 BRA `(.L_x_4973) ;  /* 0x0000000000201947 */ /* 0x000fea0003800000 */
[----:B------:R-:W-:Y:S01]  /*102a0*/  IMAD.U32 R170, RZ, RZ, UR61 ;  /* 0x0000003dffaa7e24 */ /* 0x000fe2000f8e00ff */
[----:B------:R-:W-:-:S04]  /*102b0*/  LOP3.LUT R169, RZ, R169, RZ, 0x33, !PT ;  /* 0x000000a9ffa97212 */ /* 0x000fc800078e33ff */
[----:B------:R-:W-:-:S13]  /*102c0*/  ISETP.NE.AND P1, PT, R170, 0x1, PT ;  /* 0x00000001aa00780c */ /* 0x000fda0003f25270 */
[----:B0-----:R-:W0:Y:S02]  /*102d0*/  @P1 LDC.64 R12, c[0x0][0x9e8] ;  /* 0x00027a00ff0c1b82 */ /* 0x001e240000000a00 */
[----:B0-----:R-:W-:-:S05]  /*102e0*/  @P1 IMAD.HI.U32 R12, R169, R12, RZ ;  /* 0x0000000ca90c1227 */ /* 0x001fca00078e00ff */
[----:B------:R-:W-:-:S04]  /*102f0*/  @P1 SHF.R.U32.HI R169, RZ, R13, R12 ;  /* 0x0000000dffa91219 */ /* 0x000fc8000001160c */
[----:B------:R-:W-:Y:S01]  /*10300*/  LOP3.LUT R169, RZ, R169, RZ, 0x33, !PT ;  /* 0x000000a9ffa97212 */ /* 0x000fe200078e33ff */
[----:B------:R-:W-:Y:S06]  /*10310*/  BRA `(.L_x_4974) ;  /* 0x0000000000147947 */ /* 0x000fec0003800000 */
.L_x_4973:
[----:B------:R-:W-:-:S05]  /*10320*/  IMAD.U32 R170, RZ, RZ, UR61 ;  /* 0x0000003dffaa7e24 */ /* 0x000fca000f8e00ff */
[----:B------:R-:W-:-:S13]  /*10330*/  ISETP.NE.AND P1, PT, R170, 0x1, PT ;  /* 0x00000001aa00780c */ /* 0x000fda0003f25270 */
[----:B0-----:R-:W0:Y:S02]  /*10340*/  @P1 LDC.64 R12, c[0x0][0x9e8] ;  /* 0x00027a00ff0c1b82 */ /* 0x001e240000000a00 */
[----:B0-----:R-:W-:-:S05]  /*10350*/  @P1 IMAD.HI.U32 R12, R169, R12, RZ ;  /* 0x0000000ca90c1227 */ /* 0x001fca00078e00ff */
[----:B------:R-:W-:-:S07]  /*10360*/  @P1 SHF.R.U32.HI R169, RZ, R13, R12 ;  /* 0x0000000dffa91219 */ /* 0x000fce000001160c */
.L_x_4974:
[----:B------:R-:W-:Y:S05]  /*10370*/  BSYNC B0 ;  /* 0x0000000000007941 */ /* 0x000fea0003800000 */
.L_x_4972:
[----:B------:R-:W-:-:S05]  /*10380*/  IMAD R169, R169, R170, R0 ;  /* 0x000000aaa9a97224 */ /* 0x000fca00078e0200 */
[----:B------:R-:W-:Y:S02]  /*10390*/  VIADDMNMX R14, R169, R170, R14, PT ;  /* 0x000000aaa90e7246 */ /* 0x000fe4000380010e */
[----:B------:R-:W-:-:S07]  /*103a0*/  VIMNMX R2, R2, R169, !PT ;  /* 0x000000a902027248 */ /* 0x000fce0007fe0100 */
.L_x_4971:
[C---:B------:R-:W-:Y:S02]  /*103b0*/  ISETP.GE.AND P6, PT, R21.reuse, 0xa, PT ;  /* 0x0000000a1500780c */ /* 0x040fe40003fc6270 */
[C---:B------:R-:W-:Y:S02]  /*103c0*/  ISETP.GE.AND P1, PT, R21.reuse, 0x2, PT ;  /* 0x000000021500780c */ /* 0x040fe40003f26270 */
[C---:B------:R-:W-:Y:S02]  /*103d0*/  ISETP.GE.AND P2, PT, R21.reuse, 0x9, PT ;  /* 0x000000091500780c */ /* 0x040fe40003f46270 */
[----:B------:R-:W-:Y:S02]  /*103e0*/  ISETP.GE.AND P5, PT, R21, 0x11, PT ;  /* 0x000000111500780c */ /* 0x000fe40003fa6270 */
[----:B------:R-:W-:Y:S02]  /*103f0*/  LOP3.LUT R22, R22, 0xfffffffb, RZ, 0xc0, !PT ;  /* 0xfffffffb16167812 */ /* 0x000fe400078ec0ff */
[----:B------:R-:W-:-:S02]  /*10400*/  ISETP.GT.AND P4, PT, R2, 0x1, !P1 ;  /* 0x000000010200780c */ /* 0x000fc40004f84270 */
[----:B------:R-:W-:Y:S02]  /*10410*/  ISETP.GT.AND P3, PT, R2, 0x8, !P2 ;  /* 0x000000080200780c */ /* 0x000fe40005764270 */
[----:B------:R-:W-:Y:S02]  /*10420*/  @P6 LOP3.LUT R22, R22, 0x4, RZ, 0xfc, !PT ;  /* 0x0000000416166812 */ /* 0x000fe400078efcff */
[C---:B------:R-:W-:Y:S02]  /*10430*/  ISETP.LT.OR P4, PT, R14.reuse, 0x2, P4 ;  /* 0x000000020e00780c */ /* 0x040fe40002781670 */
[----:B------:R-:W-:Y:S02]  /*10440*/  ISETP.LT.OR P3, PT, R14, 0x9, P3 ;  /* 0x000000090e00780c */ /* 0x000fe40001f61670 */
[----:B------:R-:W-:Y:S02]  /*10450*/  LOP3.LUT R22, R22, 0xfffffff7, RZ, 0xc0, !PT ;  /* 0xfffffff716167812 */ /* 0x000fe400078ec0ff */
[----:B------:R-:W-:-:S02]  /*10460*/  FSEL R121, R121, -INF , !P4 ;  /* 0xff80000079797808 */ /* 0x000fc40006000000 */
[----:B------:R-:W-:Y:S02]  /*10470*/  FSEL R124, R124, -INF , !P3 ;  /* 0xff8000007c7c7808 */ /* 0x000fe40005800000 */
[----:B------:R-:W-:Y:S02]  /*10480*/  ISETP.GT.AND P4, PT, R2, 0x9, !P6 ;  /* 0x000000090200780c */ /* 0x000fe40007784270 */
[----:B------:R-:W-:Y:S02]  /*10490*/  @P5 LOP3.LUT R22, R22, 0x8, RZ, 0xfc, !PT ;  /* 0x0000000816165812 */ /* 0x000fe400078efcff */
[----:B------:R-:W-:Y:S02]  /*104a0*/  ISETP.GT.AND P3, PT, R2, 0x10, !P5 ;  /* 0x000000100200780c */ /* 0x000fe40006f64270 */
[----:B------:R-:W-:Y:S02]  /*104b0*/  ISETP.GE.AND P5, PT, R21, 0x12, PT ;  /* 0x000000121500780c */ /* 0x000fe40003fa6270 */
        /* <DEDUP_REMOVED lines=112> */
[----:B------:R-:W-:Y:S02]  /*10bc0*/  ISETP.GE.AND P6, PT, R21, 0x5a, PT ;  /* 0x0000005a1500780c */ /* 0x000fe40003fc6270 */
[----:B------:R-:W1:Y:S11]  /*10bd0*/  SHFL.IDX PT, R21, R168, 0x1, 0x1c1f ;  /* 0x003c1f00a8157f89 */ /* 0x000e7600000e0000 */
[----:B------:R-:W-:-:S02]  /*10be0*/  @P6 LOP3.LUT R22, R22, 0x1, RZ, 0xfc, !PT ;  /* 0x0000000116166812 */ /* 0x000fc400078efcff */
[----:B------:R-:W-:-:S04]  /*10bf0*/  ISETP.GT.AND P6, PT, R2, 0x59, !P6 ;  /* 0x000000590200780c */ /* 0x000fc800077c4270 */
[----:B------:R-:W-:-:S04]  /*10c00*/  ISETP.LT.OR P6, PT, R14, 0x5a, P6 ;  /* 0x0000005a0e00780c */ /* 0x000fc800037c1670 */
[----:B------:R-:W-:Y:S02]  /*10c10*/  FSEL R165, R165, -INF , !P6 ;  /* 0xff800000a5a57808 */ /* 0x000fe40007000000 */
[----:B------:R-:W-:Y:S01]  /*10c20*/  PLOP3.LUT P6, PT, PT, PT, UP1, 0x40, 0x0 ;  /* 0x000000000000781c */ /* 0x000fe20003fce818 */
[--C-:B-1----:R-:W-:Y:S02]  /*10c30*/  IMAD.IADD R20, R20, 0x1, R21.reuse ;  /* 0x0000000114147824 */ /* 0x102fe400078e0215 */
[----:B------:R-:W-:-:S10]  /*10c40*/  IMAD.IADD R15, R15, 0x1, R21 ;  /* 0x000000010f0f7824 */ /* 0x000fd400078e0215 */
[----:B------:R-:W-:Y:S05]  /*10c50*/  @P6 BRA `(.L_x_4975) ;  /* 0x0000000000546947 */ /* 0x000fea0003800000 */
        /* <DEDUP_REMOVED lines=12> */
.L_x_4977:
[----:B------:R-:W-:-:S05]  /*10d20*/  IMAD.U32 R169, RZ, RZ, UR61 ;  /* 0x0000003dffa97e24 */ /* 0x000fca000f8e00ff */
[----:B------:R-:W-:-:S13]  /*10d30*/  ISETP.NE.AND P6, PT, R169, 0x1, PT ;  /* 0x00000001a900780c */ /* 0x000fda0003fc5270 */
[----:B0-----:R-:W0:Y:S02]  /*10d40*/  @P6 LDC.64 R12, c[0x0][0x9e8] ;  /* 0x00027a00ff0c6b82 */ /* 0x001e240000000a00 */
[----:B0-----:R-:W-:-:S05]  /*10d50*/  @P6 IMAD.HI.U32 R12, R21, R12, RZ ;  /* 0x0000000c150c6227 */ /* 0x001fca00078e00ff */
[----:B------:R-:W-:-:S07]  /*10d60*/  @P6 SHF.R.U32.HI R21, RZ, R13, R12 ;  /* 0x0000000dff156219 */ /* 0x000fce000001160c */
.L_x_4978:
[----:B------:R-:W-:Y:S05]  /*10d70*/  BSYNC B0 ;  /* 0x0000000000007941 */ /* 0x000fea0003800000 */
.L_x_4976:
[----:B------:R-:W-:-:S05]  /*10d80*/  IMAD R0, R21, R169, R0 ;  /* 0x000000a915007224 */ /* 0x000fca00078e0200 */
[----:B------:R-:W-:Y:S02]  /*10d90*/  VIADDMNMX R20, R0, R169, R20, PT ;  /* 0x000000a900147246 */ /* 0x000fe40003800114 */
[----:B------:R-:W-:-:S07]  /*10da0*/  VIMNMX R15, R15, R0, !PT ;  /* 0x000000000f0f7248 */ /* 0x000fce0007fe0100 */
.L_x_4975:
[C---:B------:R-:W-:Y:S01]  /*10db0*/  ISETP.GT.AND P1, PT, R15.reuse, 0x1, !P1 ;  /* 0x000000010f00780c */ /* 0x040fe20004f24270 */
[----:B------:R-:W-:Y:S01]  /*10dc0*/  ULDC UR10, c[0x0][0x988] ;  /* 0x00026200000a7ab9 */ /* 0x000fe20000000800 */
        /* <DEDUP_REMOVED lines=69> */
[----:B------:R-:W1:Y:S01]  /*11220*/  SHFL.BFLY PT, R13, R2, 0x2, 0x1f ;  /* 0x0c401f00020d7f89 */ /* 0x000e6200000e0000 */
[----:B------:R-:W-:Y:S02]  /*11230*/  FSEL R146, R146, -INF , !P1 ;  /* 0xff80000092927808 */ /* 0x000fe40004800000 */
[----:B------:R-:W-:-:S02]  /*11240*/  LOP3.LUT P1, RZ, R22, 0x800, RZ, 0xc0, !PT ;  /* 0x0000080016ff7812 */ /* 0x000fc4000782c0ff */
[----:B------:R-:W-:Y:S02]  /*11250*/  LOP3.LUT P6, RZ, R22, 0x40, RZ, 0xc0, !PT ;  /* 0x0000004016ff7812 */ /* 0x000fe400078cc0ff */
[C---:B------:R-:W-:Y:S02]  /*11260*/  ISETP.GT.AND P1, PT, R15.reuse, 0x31, !P1 ;  /* 0x000000310f00780c */ /* 0x040fe40004f24270 */
[C---:B------:R-:W-:Y:S02]  /*11270*/  ISETP.GT.AND P3, PT, R15.reuse, 0x50, !P3 ;  /* 0x000000500f00780c */ /* 0x040fe40005f64270 */
[----:B------:R-:W-:Y:S02]  /*11280*/  ISETP.LT.OR P1, PT, R20, 0x32, P1 ;  /* 0x000000321400780c */ /* 0x000fe40000f21670 */
[----:B------:R-:W-:Y:S02]  /*11290*/  ISETP.GT.AND P4, PT, R15, 0x51, !P4 ;  /* 0x000000510f00780c */ /* 0x000fe40006784270 */
[----:B------:R-:W-:-:S02]  /*112a0*/  FSEL R147, R147, -INF , !P1 ;  /* 0xff80000093937808 */ /* 0x000fc40004800000 */
[----:B------:R-:W-:Y:S02]  /*112b0*/  LOP3.LUT P1, RZ, R22, 0x400, RZ, 0xc0, !PT ;  /* 0x0000040016ff7812 */ /* 0x000fe4000782c0ff */
[C---:B------:R-:W-:Y:S02]  /*112c0*/  ISETP.LT.OR P3, PT, R20.reuse, 0x51, P3 ;  /* 0x000000511400780c */ /* 0x040fe40001f61670 */
[C---:B------:R-:W-:Y:S02]  /*112d0*/  ISETP.GT.AND P1, PT, R15.reuse, 0x38, !P1 ;  /* 0x000000380f00780c */ /* 0x040fe40004f24270 */
[----:B------:R-:W-:Y:S02]  /*112e0*/  ISETP.GT.AND P5, PT, R15, 0x58, !P5 ;  /* 0x000000580f00780c */ /* 0x000fe40006fa4270 */
[----:B------:R-:W-:Y:S02]  /*112f0*/  ISETP.LT.OR P1, PT, R20, 0x39, P1 ;  /* 0x000000391400780c */ /* 0x000fe40000f21670 */
[----:B-1----:R-:W-:-:S02]  /*11300*/  FMNMX.FTZ R13, R2, R13, !PT ;  /* 0x0000000d020d7209 */ /* 0x002fc40007810000 */
[----:B------:R-:W-:Y:S02]  /*11310*/  FSEL R150, R150, -INF , !P1 ;  /* 0xff80000096967808 */ /* 0x000fe40004800000 */
[----:B------:R-:W-:Y:S01]  /*11320*/  LOP3.LUT P1, RZ, R22, 0x200, RZ, 0xc0, !PT ;  /* 0x0000020016ff7812 */ /* 0x000fe2000782c0ff */
[----:B0-----:R-:W0:Y:S01]  /*11330*/  SHFL.BFLY PT, R12, R13, 0x1, 0x1f ;  /* 0x0c201f000d0c7f89 */ /* 0x001e2200000e0000 */
[----:B------:R-:W-:Y:S02]  /*11340*/  ISETP.LT.OR P4, PT, R20, 0x52, P4 ;  /* 0x000000521400780c */ /* 0x000fe40002781670 */
[----:B------:R-:W-:Y:S02]  /*11350*/  ISETP.GT.AND P1, PT, R15, 0x39, !P1 ;  /* 0x000000390f00780c */ /* 0x000fe40004f24270 */
[----:B------:R-:W-:Y:S02]  /*11360*/  FSEL R162, R162, -INF , !P3 ;  /* 0xff800000a2a27808 */ /* 0x000fe40005800000 */
        /* <DEDUP_REMOVED lines=10> */
[----:B------:R-:W-:Y:S01]  /*11410*/  ISETP.GT.AND P1, PT, R15, 0x41, !P2 ;  /* 0x000000410f00780c */ /* 0x000fe20005724270 */
[----:B------:R-:W-:Y:S01]  /*11420*/  FMUL.FTZ R0, R12, UR10 ;  /* 0x0000000a0c007c20 */ /* 0x000fe20008410000 */
[----:B------:R-:W-:Y:S02]  /*11430*/  LOP3.LUT P2, RZ, R22, 0x20, RZ, 0xc0, !PT ;  /* 0x0000002016ff7812 */ /* 0x000fe4000784c0ff */
[----:B------:R-:W-:-:S02]  /*11440*/  ISETP.LT.OR P1, PT, R20, 0x42, P1 ;  /* 0x000000421400780c */ /* 0x000fc40000f21670 */
[----:B------:R-:W-:Y:S02]  /*11450*/  ISETP.GT.AND P2, PT, R15, 0x49, !P2 ;  /* 0x000000490f00780c */ /* 0x000fe40005744270 */
[----:B------:R-:W-:Y:S02]  /*11460*/  FSEL R155, R155, -INF , !P1 ;  /* 0xff8000009b9b7808 */ /* 0x000fe40004800000 */
[----:B------:R-:W-:Y:S02]  /*11470*/  ISETP.GT.AND P1, PT, R15, 0x48, !P6 ;  /* 0x000000480f00780c */ /* 0x000fe40007724270 */
[----:B------:R-:W-:Y:S02]  /*11480*/  LOP3.LUT P6, RZ, R22, 0x2, RZ, 0xc0, !PT ;  /* 0x0000000216ff7812 */ /* 0x000fe400078cc0ff */
[C---:B------:R-:W-:Y:S02]  /*11490*/  ISETP.LT.OR P1, PT, R20.reuse, 0x49, P1 ;  /* 0x000000491400780c */ /* 0x040fe40000f21670 */
[----:B------:R-:W-:-:S02]  /*114a0*/  ISETP.LT.OR P2, PT, R20, 0x4a, P2 ;  /* 0x0000004a1400780c */ /* 0x000fc40001741670 */
[----:B------:R-:W-:Y:S02]  /*114b0*/  FSEL R158, R158, -INF , !P1 ;  /* 0xff8000009e9e7808 */ /* 0x000fe40004800000 */
[----:B------:R-:W-:Y:S02]  /*114c0*/  ISETP.GT.AND P1, PT, R15, RZ, !P6 ;  /* 0x000000ff0f00720c */ /* 0x000fe40007724270 */
[----:B------:R-:W-:Y:S02]  /*114d0*/  FSEL R159, R159, -INF , !P2 ;  /* 0xff8000009f9f7808 */ /* 0x000fe40005000000 */
[----:B------:R-:W-:Y:S02]  /*114e0*/  ISETP.LT.OR P1, PT, R20, 0x1, P1 ;  /* 0x000000011400780c */ /* 0x000fe40000f21670 */
[----:B------:R-:W-:Y:S02]  /*114f0*/  LOP3.LUT P6, RZ, R22, 0x1, RZ, 0xc0, !PT ;  /* 0x0000000116ff7812 */ /* 0x000fe400078cc0ff */
[----:B------:R-:W-:-:S02]  /*11500*/  FSEL R122, R122, -INF , !P1 ;  /* 0xff8000007a7a7808 */ /* 0x000fc40004800000 */
[----:B------:R-:W-:Y:S02]  /*11510*/  FSETP.NEU.FTZ.AND P1, PT, R12, -INF , PT ;  /* 0xff8000000c00780b */ /* 0x000fe40003f3d000 */
[----:B------:R-:W-:Y:S02]  /*11520*/  FMNMX.FTZ R2, R122, R3, !PT ;  /* 0x000000037a027209 */ /* 0x000fe40007810000 */
        /* <DEDUP_REMOVED lines=18> */
[----:B------:R-:W-:Y:S01]  /*11650*/  FFMA.FTZ R180, R136, UR10, -R0 ;  /* 0x0000000a88b47c23 */ /* 0x000fe20008010800 */
[----:B------:R-:W-:Y:S01]  /*11660*/  FADD.FTZ R137, -R137, R4 ;  /* 0x0000000489897221 */ /* 0x000fe20000010100 */
[----:B------:R-:W-:Y:S01]  /*11670*/  FMNMX.FTZ R2, R134, R13, !PT ;  /* 0x0000000d86027209 */ /* 0x000fe20007810000 */
[--C-:B------:R-:W-:Y:S01]  /*11680*/  FFMA.FTZ R182, R140, UR10, -R0.reuse ;  /* 0x0000000a8cb67c23 */ /* 0x100fe20008010800 */
[--C-:B------:R-:W-:Y:S01]  /*11690*/  FFMA.FTZ R132, R141, UR10, -R0.reuse ;  /* 0x0000000a8d847c23 */ /* 0x100fe20008010800 */
[----:B------:R-:W-:Y:S01]  /*116a0*/  FMUL.FTZ R137, R137, UR10 ;  /* 0x0000000a89897c20 */ /* 0x000fe20008410000 */
        /* <DEDUP_REMOVED lines=17> */
[----:B------:R-:W-:Y:S01]  /*117c0*/  FMNMX.FTZ R2, R146, R13, !PT ;  /* 0x0000000d92027209 */ /* 0x000fe20007810000 */
[----:B------:R-:W-:Y:S02]  /*117d0*/  FFMA.FTZ R13, R133, UR10, -R0 ;  /* 0x0000000a850d7c23 */ /* 0x000fe40008010800 */
        /* <DEDUP_REMOVED lines=22> */
[----:B------:R-:W-:-:S06]  /*11940*/  FFMA.FTZ R121, R161, UR10, -R0 ;  /* 0x0000000aa1797c23 */ /* 0x000fcc0008010800 */
[----:B------:R-:W-:Y:S01]  /*11950*/  MUFU.EX2 R182, R182 ;  /* 0x000000b600b67308 */ /* 0x000fe20000000800 */
[----:B------:R-:W0:Y:S07]  /*11960*/  SHFL.BFLY PT, R133, R20, 0x1, 0x1f ;  /* 0x0c201f0014857f89 */ /* 0x000e2e00000e0000 */
[----:B------:R-:W1:Y:S08]  /*11970*/  MUFU.EX2 R0, R137 ;  /* 0x0000008900007308 */ /* 0x000e700000000800 */
[----:B------:R-:W-:Y:S08]  /*11980*/  MUFU.EX2 R132, R132 ;  /* 0x0000008400847308 */ /* 0x000ff00000000800 */
[----:B------:R-:W-:Y:S01]  /*11990*/  MUFU.EX2 R176, R176 ;  /* 0x000000b000b07308 */ /* 0x000fe20000000800 */
[----:B-1----:R-:W-:Y:S01]  /*119a0*/  FFMA.FTZ R11, R0, R11, R188 ;  /* 0x0000000b000b7223 */ /* 0x002fe200000100bc */
[----:B0-----:R-:W-:-:S03]  /*119b0*/  FMNMX.FTZ R20, R20, R133, !PT ;  /* 0x0000008514147209 */ /* 0x001fc60007810000 */
[----:B------:R-:W-:Y:S01]  /*119c0*/  FADD.FTZ R11, R120, R11 ;  /* 0x0000000b780b7221 */ /* 0x000fe20000010000 */
[C---:B------:R-:W-:Y:S01]  /*119d0*/  FSETP.NEU.FTZ.AND P1, PT, R20.reuse, -INF , PT ;  /* 0xff8000001400780b */ /* 0x040fe20003f3d000 */
[C---:B------:R-:W-:Y:S01]  /*119e0*/  FMUL.FTZ R133, R20.reuse, UR10 ;  /* 0x0000000a14857c20 */ /* 0x040fe20008410000 */
[----:B------:R-:W-:Y:S02]  /*119f0*/  MUFU.EX2 R129, R129 ;  /* 0x0000008100817308 */ /* 0x000fe40000000800 */
[----:B------:R-:W-:Y:S02]  /*11a00*/  FSEL R2, R20, RZ, P1 ;  /* 0x000000ff14027208 */ /* 0x000fe40000800000 */
[----:B------:R-:W-:-:S03]  /*11a10*/  FSEL R133, R133, RZ, P1 ;  /* 0x000000ff85857208 */ /* 0x000fc60000800000 */
[----:B------:R-:W-:Y:S01]  /*11a20*/  FADD.FTZ R2, -R2, R3 ;  /* 0x0000000302027221 */ /* 0x000fe20000010100 */
[----:B------:R-:W-:Y:S01]  /*11a30*/  MUFU.EX2 R178, R178 ;  /* 0x000000b200b27308 */ /* 0x000fe20000000800 */
        /* <DEDUP_REMOVED lines=10> */
[----:B------:R-:W-:Y:S01]  /*11ae0*/  FFMA.FTZ R181, R138, UR10, -R133 ;  /* 0x0000000a8ab57c23 */ /* 0x000fe20008010885 */
        /* <DEDUP_REMOVED lines=8> */
[----:B------:R-:W-:Y:S01]  /*11b70*/  FFMA.FTZ R179, R150, UR10, -R133 ;  /* 0x0000000a96b37c23 */ /* 0x000fe20008010885 */
[----:B------:R-:W-:Y:S01]  /*11b80*/  FADD.FTZ R3, R184, R3 ;  /* 0x00000003b8037221 */ /* 0x000fe20000010000 */
[--C-:B------:R-:W-:Y:S01]  /*11b90*/  FFMA.FTZ R134, R151, UR10, -R133.reuse ;  /* 0x0000000a97867c23 */ /* 0x100fe20008010885 */
[----:B------:R-:W-:Y:S01]  /*11ba0*/  FFMA.FTZ R173, R154, UR10, -R133 ;  /* 0x0000000a9aad7c23 */ /* 0x000fe20008010885 */
[----:B------:R-:W1:Y:S01]  /*11bb0*/  MUFU.EX2 R136, R136 ;  /* 0x0000008800887308 */ /* 0x000e620000000800 */
[----:B------:R-:W-:Y:S01]  /*11bc0*/  FADD.FTZ R3, R14, R3 ;  /* 0x000000030e037221 */ /* 0x000fe20000010000 */
[--C-:B------:R-:W-:Y:S01]  /*11bd0*/  FFMA.FTZ R131, R155, UR10, -R133.reuse ;  /* 0x0000000a9b837c23 */ /* 0x100fe20008010885 */
[--C-:B------:R-:W-:Y:S01]  /*11be0*/  FFMA.FTZ R175, R158, UR10, -R133.reuse ;  /* 0x0000000a9eaf7c23 */ /* 0x100fe20008010885 */
[----:B------:R-:W-:Y:S01]  /*11bf0*/  FFMA.FTZ R169, R162, UR10, -R133 ;  /* 0x0000000aa2a97c23 */ /* 0x000fe20008010885 */
[----:B------:R-:W-:Y:S01]  /*11c00*/  FADD.FTZ R138, R186, R3 ;  /* 0x00000003ba8a7221 */ /* 0x000fe20000010000 */
[----:B------:R-:W-:-:S02]  /*11c10*/  FFMA.FTZ R171, R166, UR10, -R133 ;  /* 0x0000000aa6ab7c23 */ /* 0x000fc40008010885 */
[----:B------:R-:W2:Y:S01]  /*11c20*/  MUFU.EX2 R191, R191 ;  /* 0x000000bf00bf7308 */ /* 0x000ea20000000800 */
[----:B0-----:R-:W-:Y:S01]  /*11c30*/  FFMA.FTZ R5, R2, R5, R189 ;  /* 0x0000000502057223 */ /* 0x001fe200000100bd */
        /* <DEDUP_REMOVED lines=23> */
[----:B--2---:R-:W-:Y:S01]  /*11db0*/  FADD.FTZ R3, R181, R130 ;  /* 0x00000082b5037221 */ /* 0x004fe20000010000 */
[----:B------:R-:W-:-:S06]  /*11dc0*/  FFMA.FTZ R130, R159, UR10, -R133 ;  /* 0x0000000a9f827c23 */ /* 0x000fcc0008010885 */
        /* <DEDUP_REMOVED lines=50> */
.L_x_4979:
        /* <DEDUP_REMOVED lines=34> */
[----:B------:R-:W-:Y:S01]  /*12310*/  IMAD.MOV.U32 R3, RZ, RZ, R20 ;  /* 0x000000ffff037224 */ /* 0x000fe200078e0014 */
[----:B------:R-:W-:Y:S01]  /*12320*/  UMOV UR40, UR4 ;  /* 0x0000000400287c82 */ /* 0x000fe20008000000 */
[----:B------:R-:W-:Y:S01]  /*12330*/  IMAD.MOV.U32 R4, RZ, RZ, R12 ;  /* 0x000000ffff047224 */ /* 0x000fe200078e000c */
[----:B------:R-:W-:-:S06]  /*12340*/  UMOV UR42, UR36 ;  /* 0x00000024002a7c82 */ /* 0x000fcc0008000000 */
.L_x_4961:
[----:B------:R-:W-:Y:S01]  /*12350*/  ULDC UR4, c[0x0][0x448] ;  /* 0x0001120000047ab9 */ /* 0x000fe20000000800 */
[----:B------:R-:W-:Y:S01]  /*12360*/  IADD3 R12, R17, 0x1, -R16 ;  /* 0x00000001110c7810 */ /* 0x000fe20007ffe810 */
[----:B------:R-:W-:Y:S01]  /*12370*/  UISETP.NE.AND UP0, UPT, UR4, 0x1, UPT ;  /* 0x000000010400788c */ /* 0x000fe2000bf05270 */
[----:B------:R-:W-:Y:S02]  /*12380*/  ULDC UR11, c[0x0][0x9e4] ;  /* 0x00027900000b7ab9 */ /* 0x000fe40000000800 */
[----:B------:R-:W-:Y:S01]  /*12390*/  R2UR UR15, R12 ;  /* 0x000000000c0f72ca */ /* 0x000fe200000e0000 */
[----:B------:R-:W-:Y:S02]  /*123a0*/  UISETP.GE.AND UP1, UPT, UR11, 0x1, UPT ;  /* 0x000000010b00788c */ /* 0x000fe4000bf26270 */
[----:B------:R-:W-:-:S04]  /*123b0*/  UIADD3 UR14, UR60, 0x7f, URZ ;  /* 0x0000007f3c0e7890 */ /* 0x000fc8000fffe03f */
[----:B------:R-:W-:Y:S01]  /*123c0*/  PLOP3.LUT P1, PT, PT, PT, UP1, 0x40, 0x0 ;  /* 0x000000000000781c */ /* 0x000fe20003f2e818 */
[----:B------:R-:W-:Y:S01]  /*123d0*/  @UP0 ULDC UR4, c[0x0][0x44c] ;  /* 0x0001130000040ab9 */ /* 0x000fe20000000800 */
[----:B------:R-:W-:Y:S01]  /*123e0*/  @UP0 ULDC UR18, c[0x0][0x450] ;  /* 0x0001140000120ab9 */ /* 0x000fe20000000800 */
[----:B------:R-:W-:-:S04]  /*123f0*/  UIMAD.WIDE.U32 UR4, UR14, UR4, URZ ;  /* 0x000000040e0472a5 */ /* 0x000fc8000f8e003f */
[----:B------:R-:W-:-:S04]  /*12400*/  @UP0 USHF.R.U32.HI UR14, URZ, UR18, UR5 ;  /* 0x000000123f0e0299 */ /* 0x000fc80008011605 */
[----:B------:R-:W-:-:S04]  /*12410*/  UIADD3 UR14, UR14, UR15, URZ ;  /* 0x0000000f0e0e7290 */ /* 0x000fc8000fffe03f */
        /* <DEDUP_REMOVED lines=13> */
.L_x_4982:
[----:B------:R-:W-:-:S11]  /*124f0*/  UISETP.NE.AND UP2, UPT, UR11, 0x1, UPT ;  /* 0x000000010b00788c */ /* 0x000fd6000bf45270 */
[----:B------:R-:W-:Y:S02]  /*12500*/  @UP2 ULDC.64 UR4, c[0x0][0x9e8] ;  /* 0x00027a0000042ab9 */ /* 0x000fe40000000a00 */
[----:B------:R-:W-:-:S04]  /*12510*/  UIMAD.WIDE.U32 UR14, UR6, UR4, URZ ;  /* 0x00000004060e72a5 */ /* 0x000fc8000f8e003f */
[----:B------:R-:W-:-:S12]  /*12520*/  @UP2 USHF.R.U32.HI UR6, URZ, UR5, UR15 ;  /* 0x000000053f062299 */ /* 0x000fd8000801160f */
.L_x_4983:
[----:B------:R-:W-:-:S04]  /*12530*/  UIMAD UR6, UR6, UR11, URZ ;  /* 0x0000000b060672a4 */ /* 0x000fc8000f8e023f */
[----:B------:R-:W-:-:S04]  /*12540*/  UISETP.LT.AND UP2, UPT, UR18, UR6, UPT ;  /* 0x000000061200728c */ /* 0x000fc8000bf41270 */
[----:B------:R-:W-:-:S12]  /*12550*/  USEL UR18, UR18, UR6, !UP2 ;  /* 0x0000000612127287 */ /* 0x000fd8000d000000 */
.L_x_4981:
[----:B------:R-:W-:Y:S01]  /*12560*/  UIADD3 UR4, UR18, 0x5f, URZ ;  /* 0x0000005f12047890 */ /* 0x000fe2000fffe03f */
[----:B------:R-:W-:-:S03]  /*12570*/  R2UR UR6, R193 ;  /* 0x00000000c10672ca */ /* 0x000fc600000e0000 */
        /* <DEDUP_REMOVED lines=12> */
.L_x_4995:
[----:B------:R-:W-:-:S04]  /*12640*/  UISETP.NE.AND UP2, UPT, UR4, 0x1, UPT ;  /* 0x000000010400788c */ /* 0x000fc8000bf45270 */
[----:B------:R-:W-:-:S04]  /*12650*/  USEL UR42, URZ, 0x1, UP2 ;  /* 0x000000013f2a7887 */ /* 0x000fc80009000000 */
[----:B------:R-:W-:Y:S01]  /*12660*/  ULOP3.LUT UR42, UR36, UR42, URZ, 0x3c, !UPT ;  /* 0x0000002a242a7292 */ /* 0x000fe2000f8e3c3f */
[----:B------:R-:W-:Y:S11]  /*12670*/  @!P0 BRA `(.L_x_4985) ;  /* 0x0000000000048947 */ /* 0x000ff60003800000 */
[----:B------:R-:W-:Y:S01]  /*12680*/  BPT.TRAP 0x1 ;  /* 0x000000040000795c */ /* 0x000fe20000300000 */
.L_x_4985:
        /* <DEDUP_REMOVED lines=9> */
.L_x_4986:
[----:B-1----:R-:W-:Y:S05]  /*12720*/  @P1 BRA `(.L_x_4987) ;  /* 0x0000000000081947 */ /* 0x002fea0003800000 */
[----:B------:R-:W1:Y:S02]  /*12730*/  SYNCS.PHASECHK.TRANS64.TRYWAIT P1, [UR6+0x30830], R3 ;  /* 0x03083003ff0075a7 */ /* 0x000e640008020146 */
[----:B-1----:R-:W-:Y:S05]  /*12740*/  @!P1 BRA `(.L_x_4988) ;  /* 0x00000108006c9947 */ /* 0x002fea0003800000 */
.L_x_4987:
        /* <DEDUP_REMOVED lines=163> */
.L_x_4989:
[----:B------:R-:W-:Y:S01]  /*13180*/  ULEA UR5, UR4, UR41, 0x3 ;  /* 0x0000002904057291 */ /* 0x000fe2000f8e183f */
[----:B------:R-:W-:-:S05]  /*13190*/  IMAD.U32 R0, RZ, RZ, UR36 ;  /* 0x00000024ff007e24 */ /* 0x000fca000f8e00ff */
[----:B------:R-:W-:-:S04]  /*131a0*/  SHF.L.U32 R0, R0, 0x1f, RZ ;  /* 0x0000001f00007819 */ /* 0x000fc800000006ff */
[----:B------:R2:W3:Y:S01]  /*131b0*/  SYNCS.PHASECHK.TRANS64.TRYWAIT P1, [UR5+0x30850], R0 ;  /* 0x03085000ff0075a7 */ /* 0x0004e20008020145 */
[----:B------:R-:W-:Y:S05]  /*131c0*/  @!P0 BRA `(.L_x_4990) ;  /* 0x0000000000048947 */ /* 0x000fea0003800000 */
[----:B------:R-:W-:Y:S01]  /*131d0*/  BPT.TRAP 0x1 ;  /* 0x000000040000795c */ /* 0x000fe20000300000 */
.L_x_4990:
[----:B---3--:R-:W-:Y:S05]  /*131e0*/  @P1 BRA `(.L_x_4991) ;  /* 0x0000000000081947 */ /* 0x008fea0003800000 */
[----:B------:R-:W3:Y:S02]  /*131f0*/  SYNCS.PHASECHK.TRANS64.TRYWAIT P1, [UR5+0x30850], R0 ;  /* 0x03085000ff0075a7 */ /* 0x000ee40008020145 */
[----:B---3--:R-:W-:Y:S05]  /*13200*/  @!P1 BRA `(.L_x_4992) ;  /* 0x000000fc00d49947 */ /* 0x008fea0003800000 */
.L_x_4991:
        /* <DEDUP_REMOVED lines=37> */
.L_x_4993:
[----:B--23--:R-:W-:Y:S01]  /*13460*/  FMNMX.FTZ R0, R120, R12, !PT ;  /* 0x0000000c78007209 */ /* 0x00cfe20007810000 */
[----:B------:R-:W-:Y:S01]  /*13470*/  UMOV UR10, UR61 ;  /* 0x0000003d000a7c82 */ /* 0x000fe20008000000 */
[----:B------:R-:W-:Y:S01]  /*13480*/  FMNMX.FTZ R2, R122, R13, !PT ;  /* 0x0000000d7a027209 */ /* 0x000fe20007810000 */
[----:B------:R-:W-:Y:S01]  /*13490*/  UIADD3 UR6, UR6, 0x30840, URZ ;  /* 0x0003084006067890 */ /* 0x000fe2000fffe03f */
[----:B01----:R-:W-:Y:S02]  /*134a0*/  FMNMX.FTZ R3, R121, R0, !PT ;  /* 0x0000000079037209 */ /* 0x003fe40007810000 */
        /* <DEDUP_REMOVED lines=57> */
[----:B------:R-:W-:-:S03]  /*13840*/  FADD.FTZ R12, -R3, R13 ;  /* 0x0000000d030c7221 */ /* 0x000fc60000010100 */
[----:B------:R-:W-:Y:S01]  /*13850*/  MUFU.EX2 R0, R20 ;  /* 0x0000001400007308 */ /* 0x000fe20000000800 */
[----:B------:R-:W-:Y:S01]  /*13860*/  FMUL.FTZ R2, R12, UR10 ;  /* 0x0000000a0c027c20 */ /* 0x000fe20008410000 */
[----:B------:R-:W-:-:S04]  /*13870*/  FMUL.FTZ R12, R4, UR10 ;  /* 0x0000000a040c7c20 */ /* 0x000fc80008410000 */
[--C-:B------:R-:W-:Y:S01]  /*13880*/  FFMA.FTZ R184, R128, UR10, -R12.reuse ;  /* 0x0000000a80b87c23 */ /* 0x100fe2000801080c */
[----:B------:R-:W-:Y:S01]  /*13890*/  FMUL.FTZ R128, R3, UR10 ;  /* 0x0000000a03807c20 */ /* 0x000fe20008410000 */
[--C-:B------:R-:W-:Y:S01]  /*138a0*/  FFMA.FTZ R188, R120, UR10, -R12.reuse ;  /* 0x0000000a78bc7c23 */ /* 0x100fe2000801080c */
[--C-:B------:R-:W-:Y:S01]  /*138b0*/  FFMA.FTZ R171, R121, UR10, -R12.reuse ;  /* 0x0000000a79ab7c23 */ /* 0x100fe2000801080c */
[----:B------:R-:W-:Y:S01]  /*138c0*/  FFMA.FTZ R182, R140, UR10, -R12 ;  /* 0x0000000a8cb67c23 */ /* 0x000fe2000801080c */
[--C-:B------:R-:W-:Y:S01]  /*138d0*/  FFMA.FTZ R189, R122, UR10, -R128.reuse ;  /* 0x0000000a7abd7c23 */ /* 0x100fe20008010880 */
[----:B------:R-:W-:Y:S01]  /*138e0*/  FFMA.FTZ R140, R123, UR10, -R128 ;  /* 0x0000000a7b8c7c23 */ /* 0x000fe20008010880 */
[----:B------:R-:W-:Y:S01]  /*138f0*/  MUFU.EX2 R2, R2 ;  /* 0x0000000200027308 */ /* 0x000fe20000000800 */
[----:B------:R-:W-:Y:S01]  /*13900*/  FFMA.FTZ R190, R124, UR10, -R12 ;  /* 0x0000000a7cbe7c23 */ /* 0x000fe2000801080c */
[----:B------:R-:W-:Y:S01]  /*13910*/  FFMA.FTZ R191, R126, UR10, -R128 ;  /* 0x0000000a7ebf7c23 */ /* 0x000fe20008010880 */
[--C-:B------:R-:W-:Y:S01]  /*13920*/  FFMA.FTZ R169, R125, UR10, -R12.reuse ;  /* 0x0000000a7da97c23 */ /* 0x100fe2000801080c */
[----:B------:R-:W-:Y:S01]  /*13930*/  FFMA.FTZ R121, R137, UR10, -R12 ;  /* 0x0000000a89797c23 */ /* 0x000fe2000801080c */
[--C-:B------:R-:W-:Y:S01]  /*13940*/  FFMA.FTZ R137, R127, UR10, -R128.reuse ;  /* 0x0000000a7f897c23 */ /* 0x100fe20008010880 */
[----:B------:R-:W-:Y:S01]  /*13950*/  FFMA.FTZ R185, R130, UR10, -R128 ;  /* 0x0000000a82b97c23 */ /* 0x000fe20008010880 */
[--C-:B------:R-:W-:Y:S01]  /*13960*/  FFMA.FTZ R125, R129, UR10, -R12.reuse ;  /* 0x0000000a817d7c23 */ /* 0x100fe2000801080c */
[----:B------:R-:W0:Y:S01]  /*13970*/  MUFU.EX2 R188, R188 ;  /* 0x000000bc00bc7308 */ /* 0x000e220000000800 */
[----:B------:R-:W-:Y:S01]  /*13980*/  FFMA.FTZ R180, R136, UR10, -R12 ;  /* 0x0000000a88b47c23 */ /* 0x000fe2000801080c */
[----:B------:R-:W-:Y:S01]  /*13990*/  FFMA.FTZ R136, R131, UR10, -R128 ;  /* 0x0000000a83887c23 */ /* 0x000fe20008010880 */
[----:B------:R-:W-:Y:S01]  /*139a0*/  FFMA.FTZ R186, R132, UR10, -R12 ;  /* 0x0000000a84ba7c23 */ /* 0x000fe2000801080c */
[----:B------:R-:W-:Y:S01]  /*139b0*/  FFMA.FTZ R187, R134, UR10, -R128 ;  /* 0x0000000a86bb7c23 */ /* 0x000fe20008010880 */
[----:B------:R-:W-:Y:S01]  /*139c0*/  FFMA.FTZ R124, R133, UR10, -R12 ;  /* 0x0000000a857c7c23 */ /* 0x000fe2000801080c */
[--C-:B------:R-:W-:Y:S01]  /*139d0*/  FFMA.FTZ R134, R135, UR10, -R128.reuse ;  /* 0x0000000a87867c23 */ /* 0x100fe20008010880 */
[--C-:B------:R-:W-:Y:S01]  /*139e0*/  FFMA.FTZ R181, R138, UR10, -R128.reuse ;  /* 0x0000000a8ab57c23 */ /* 0x100fe20008010880 */
[----:B------:R-:W1:Y:S01]  /*139f0*/  MUFU.EX2 R189, R189 ;  /* 0x000000bd00bd7308 */ /* 0x000e620000000800 */
[--C-:B------:R-:W-:Y:S01]  /*13a00*/  FFMA.FTZ R133, R139, UR10, -R128.reuse ;  /* 0x0000000a8b857c23 */ /* 0x100fe20008010880 */
[----:B------:R-:W-:Y:S01]  /*13a10*/  FFMA.FTZ R183, R142, UR10, -R128 ;  /* 0x0000000a8eb77c23 */ /* 0x000fe20008010880 */
[----:B------:R-:W-:Y:S01]  /*13a20*/  FFMA.FTZ R120, R141, UR10, -R12 ;  /* 0x0000000a8d787c23 */ /* 0x000fe2000801080c */
[----:B------:R-:W-:Y:S01]  /*13a30*/  FFMA.FTZ R132, R143, UR10, -R128 ;  /* 0x0000000a8f847c23 */ /* 0x000fe20008010880 */
[----:B------:R-:W-:Y:S01]  /*13a40*/  FFMA.FTZ R176, R144, UR10, -R12 ;  /* 0x0000000a90b07c23 */ /* 0x000fe2000801080c */
[----:B------:R-:W-:Y:S01]  /*13a50*/  FFMA.FTZ R177, R146, UR10, -R128 ;  /* 0x0000000a92b17c23 */ /* 0x000fe20008010880 */
[----:B------:R-:W-:Y:S01]  /*13a60*/  FFMA.FTZ R21, R145, UR10, -R12 ;  /* 0x0000000a91157c23 */ /* 0x000fe2000801080c */
[----:B------:R-:W2:Y:S01]  /*13a70*/  MUFU.EX2 R171, R171 ;  /* 0x000000ab00ab7308 */ /* 0x000ea20000000800 */
[----:B0-----:R-:W-:Y:S01]  /*13a80*/  FFMA.FTZ R122, R0, R11, R188 ;  /* 0x0000000b007a7223 */ /* 0x001fe200000100bc */
[----:B------:R-:W-:Y:S01]  /*13a90*/  FFMA.FTZ R131, R147, UR10, -R128 ;  /* 0x0000000a93837c23 */ /* 0x000fe20008010880 */
[----:B------:R-:W-:Y:S01]  /*13aa0*/  FFMA.FTZ R178, R148, UR10, -R12 ;  /* 0x0000000a94b27c23 */ /* 0x000fe2000801080c */
[----:B------:R-:W-:Y:S01]  /*13ab0*/  FFMA.FTZ R179, R150, UR10, -R128 ;  /* 0x0000000a96b37c23 */ /* 0x000fe20008010880 */
[----:B------:R-:W-:Y:S01]  /*13ac0*/  FFMA.FTZ R20, R149, UR10, -R12 ;  /* 0x0000000a95147c23 */ /* 0x000fe2000801080c */
[----:B------:R-:W-:Y:S01]  /*13ad0*/  FFMA.FTZ R130, R151, UR10, -R128 ;  /* 0x0000000a97827c23 */ /* 0x000fe20008010880 */
[----:B------:R-:W-:Y:S01]  /*13ae0*/  FFMA.FTZ R172, R152, UR10, -R12 ;  /* 0x0000000a98ac7c23 */ /* 0x000fe2000801080c */
[----:B------:R-:W0:Y:S01]  /*13af0*/  MUFU.EX2 R140, R140 ;  /* 0x0000008c008c7308 */ /* 0x000e220000000800 */
[----:B-1----:R-:W-:Y:S01]  /*13b00*/  FFMA.FTZ R5, R2, R5, R189 ;  /* 0x0000000502057223 */ /* 0x002fe200000100bd */
[----:B------:R-:W-:Y:S01]  /*13b10*/  FFMA.FTZ R173, R154, UR10, -R128 ;  /* 0x0000000a9aad7c23 */ /* 0x000fe20008010880 */
[----:B------:R-:W-:Y:S01]  /*13b20*/  FFMA.FTZ R15, R153, UR10, -R12 ;  /* 0x0000000a990f7c23 */ /* 0x000fe2000801080c */
[----:B------:R-:W-:Y:S01]  /*13b30*/  FFMA.FTZ R129, R155, UR10, -R128 ;  /* 0x0000000a9b817c23 */ /* 0x000fe20008010880 */
[----:B------:R-:W-:Y:S01]  /*13b40*/  FFMA.FTZ R174, R156, UR10, -R12 ;  /* 0x0000000a9cae7c23 */ /* 0x000fe2000801080c */
[----:B------:R-:W-:Y:S01]  /*13b50*/  FFMA.FTZ R175, R158, UR10, -R128 ;  /* 0x0000000a9eaf7c23 */ /* 0x000fe20008010880 */
[----:B------:R-:W-:Y:S01]  /*13b60*/  FFMA.FTZ R14, R157, UR10, -R12 ;  /* 0x0000000a9d0e7c23 */ /* 0x000fe2000801080c */
[----:B------:R-:W1:Y:S01]  /*13b70*/  MUFU.EX2 R190, R190 ;  /* 0x000000be00be7308 */ /* 0x000e620000000800 */
[----:B--2---:R-:W-:Y:S01]  /*13b80*/  FADD.FTZ R11, R171, R122 ;  /* 0x0000007aab0b7221 */ /* 0x004fe20000010000 */
[----:B------:R-:W-:Y:S01]  /*13b90*/  FFMA.FTZ R127, R159, UR10, -R128 ;  /* 0x0000000a9f7f7c23 */ /* 0x000fe20008010880 */
[--C-:B------:R-:W-:Y:S01]  /*13ba0*/  FFMA.FTZ R168, R160, UR10, -R12.reuse ;  /* 0x0000000aa0a87c23 */ /* 0x100fe2000801080c */
[--C-:B------:R-:W-:Y:S01]  /*13bb0*/  FFMA.FTZ R13, R161, UR10, -R12.reuse ;  /* 0x0000000aa10d7c23 */ /* 0x100fe2000801080c */
[----:B------:R-:W-:Y:S01]  /*13bc0*/  FFMA.FTZ R170, R164, UR10, -R12 ;  /* 0x0000000aa4aa7c23 */ /* 0x000fe2000801080c */
[----:B------:R-:W-:Y:S01]  /*13bd0*/  FFMA.FTZ R123, R166, UR10, -R128 ;  /* 0x0000000aa67b7c23 */ /* 0x000fe20008010880 */
[----:B------:R-:W-:Y:S01]  /*13be0*/  FFMA.FTZ R12, R165, UR10, -R12 ;  /* 0x0000000aa50c7c23 */ /* 0x000fe2000801080c */
        /* <DEDUP_REMOVED lines=93> */
.L_x_4994:
[----:B------:R-:W-:Y:S01]  /*141c0*/  UIADD3 UR5, UR5, 0x30860, URZ ;  /* 0x0003086005057890 */ /* 0x000fe2000fffe03f */
[C---:B------:R-:W-:Y:S01]  /*141d0*/  ISETP.GT.AND P1, PT, R10.reuse, UR37, PT ;  /* 0x000000250a007c0c */ /* 0x040fe2000bf24270 */
[----:B------:R-:W-:Y:S01]  /*141e0*/  UMOV UR36, UR42 ;  /* 0x0000002a00247c82 */ /* 0x000fe20008000000 */
[----:B------:R-:W-:Y:S01]  /*141f0*/  UMOV UR4, UR40 ;  /* 0x0000002800047c82 */ /* 0x000fe20008000000 */
[----:B------:R-:W-:Y:S01]  /*14200*/  UPRMT UR5, UR43, 0x654, UR5 ;  /* 0x000006542b057896 */ /* 0x000fe20008000005 */
[----:B------:R-:W-:Y:S01]  /*14210*/  F2FP.BF16.F32.PACK_AB R188, R171, R188 ;  /* 0x000000bcabbc723e */ /* 0x000fe200000010ff */
[----:B------:R-:W-:Y:S01]  /*14220*/  VIADD R10, R10, 0xffffffff ;  /* 0xffffffff0a0a7836 */ /* 0x000fe20000000000 */
[----:B------:R-:W-:Y:S02]  /*14230*/  F2FP.BF16.F32.PACK_AB R190, R169, R190 ;  /* 0x000000bea9be723e */ /* 0x000fe400000010ff */
[----:B------:R-:W-:Y:S01]  /*14240*/  F2FP.BF16.F32.PACK_AB R168, R13, R168 ;  /* 0x000000a80da8723e */ /* 0x000fe200000010ff */
[----:B------:R-:W-:Y:S01]  /*14250*/  IMAD.MOV.U32 R13, RZ, RZ, R3 ;  /* 0x000000ffff0d7224 */ /* 0x000fe200078e0003 */
[----:B------:R-:W-:Y:S01]  /*14260*/  F2FP.BF16.F32.PACK_AB R170, R12, R170 ;  /* 0x000000aa0caa723e */ /* 0x000fe200000010ff */
[----:B------:R-:W-:Y:S01]  /*14270*/  IMAD.MOV.U32 R12, RZ, RZ, R4 ;  /* 0x000000ffff0c7224 */ /* 0x000fe200078e0004 */
        /* <DEDUP_REMOVED lines=22> */
.L_x_4984:
        /* <DEDUP_REMOVED lines=8> */
[----:B------:R-:W-:-:S05]  /*14460*/  ULDC UR61, c[0x0][0x9dc] ;  /* 0x00027700003d7ab9 */ /* 0x000fca0000000800 */
.L_x_5015:
[----:B------:R-:W-:-:S04]  /*14470*/  UISETP.NE.AND UP2, UPT, UR4, 0x1, UPT ;  /* 0x000000010400788c */ /* 0x000fc8000bf45270 */
[----:B------:R-:W-:-:S04]  /*14480*/  USEL UR42, URZ, 0x1, UP2 ;  /* 0x000000013f2a7887 */ /* 0x000fc80009000000 */
[----:B------:R-:W-:Y:S01]  /*14490*/  ULOP3.LUT UR42, UR36, UR42, URZ, 0x3c, !UPT ;  /* 0x0000002a242a7292 */ /* 0x000fe2000f8e3c3f */
[----:B------:R-:W-:Y:S11]  /*144a0*/  @!P0 BRA `(.L_x_4997) ;  /* 0x0000000000048947 */ /* 0x000ff60003800000 */
[----:B------:R-:W-:Y:S01]  /*144b0*/  BPT.TRAP 0x1 ;  /* 0x000000040000795c */ /* 0x000fe20000300000 */
.L_x_4997:
        /* <DEDUP_REMOVED lines=9> */
.L_x_4998:
[----:B-1----:R-:W-:Y:S05]  /*14550*/  @P1 BRA `(.L_x_4999) ;  /* 0x0000000000081947 */ /* 0x002fea0003800000 */
[----:B------:R-:W1:Y:S02]  /*14560*/  SYNCS.PHASECHK.TRANS64.TRYWAIT P1, [UR6+0x30830], R3 ;  /* 0x03083003ff0075a7 */ /* 0x000e640008020146 */
[----:B-1----:R-:W-:Y:S05]  /*14570*/  @!P1 BRA `(.L_x_5000) ;  /* 0x000000ec00109947 */ /* 0x002fea0003800000 */
.L_x_4999:
        /* <DEDUP_REMOVED lines=163> */
.L_x_5001:
[----:B------:R-:W-:Y:S01]  /*14fb0*/  ULEA UR5, UR4, UR41, 0x3 ;  /* 0x0000002904057291 */ /* 0x000fe2000f8e183f */
[----:B------:R-:W-:-:S05]  /*14fc0*/  IMAD.U32 R0, RZ, RZ, UR36 ;  /* 0x00000024ff007e24 */ /* 0x000fca000f8e00ff */
[----:B------:R-:W-:-:S04]  /*14fd0*/  SHF.L.U32 R0, R0, 0x1f, RZ ;  /* 0x0000001f00007819 */ /* 0x000fc800000006ff */
[----:B------:R2:W3:Y:S01]  /*14fe0*/  SYNCS.PHASECHK.TRANS64.TRYWAIT P1, [UR5+0x30850], R0 ;  /* 0x03085000ff0075a7 */ /* 0x0004e20008020145 */
[----:B------:R-:W-:Y:S05]  /*14ff0*/  @!P0 BRA `(.L_x_5002) ;  /* 0x0000000000048947 */ /* 0x000fea0003800000 */
[----:B------:R-:W-:Y:S01]  /*15000*/  BPT.TRAP 0x1 ;  /* 0x000000040000795c */ /* 0x000fe20000300000 */
.L_x_5002:
[----:B---3--:R-:W-:Y:S05]  /*15010*/  @P1 BRA `(.L_x_5003) ;  /* 0x0000000000081947 */ /* 0x008fea0003800000 */
[----:B------:R-:W3:Y:S02]  /*15020*/  SYNCS.PHASECHK.TRANS64.TRYWAIT P1, [UR5+0x30850], R0 ;  /* 0x03085000ff0075a7 */ /* 0x000ee40008020145 */
[----:B---3--:R-:W-:Y:S05]  /*15030*/  @!P1 BRA `(.L_x_5004) ;  /* 0x000000e000789947 */ /* 0x008fea0003800000 */
.L_x_5003:
        /* <DEDUP_REMOVED lines=37> */
.L_x_5005:
[----:B------:R-:W-:Y:S01]  /*15290*/  PLOP3.LUT P1, PT, PT, PT, UP0, 0x80, 0x0 ;  /* 0x000000000000781c */ /* 0x000fe20003f2f008 */
[----:B------:R-:W-:Y:S01]  /*152a0*/  VIADD R168, R23, UR60 ;  /* 0x0000003c17a87c36 */ /* 0x000fe20008000000 */
[----:B------:R-:W-:Y:S01]  /*152b0*/  PLOP3.LUT P2, PT, PT, PT, UP0, 0x80, 0x0 ;  /* 0x000000000000781c */ /* 0x000fe20003f4f008 */
[----:B------:R-:W-:Y:S01]  /*152c0*/  @UP0 ULDC UR4, c[0x0][0x44c] ;  /* 0x0001130000040ab9 */ /* 0x000fe20000000800 */
[----:B------:R-:W-:Y:S01]  /*152d0*/  IMAD R21, R10, -0x60, RZ ;  /* 0xffffffa00a157824 */ /* 0x000fe200078e02ff */
[----:B------:R-:W-:Y:S01]  /*152e0*/  UIADD3 UR6, UR6, 0x30840, URZ ;  /* 0x0003084006067890 */ /* 0x000fe2000fffe03f */
[----:B------:R-:W-:Y:S02]  /*152f0*/  ULDC UR10, c[0x0][0x9e0] ;  /* 0x00027800000a7ab9 */ /* 0x000fe40000000800 */
[----:B01----:R-:W-:Y:S01]  /*15300*/  VIADD R3, R21, 0x1 ;  /* 0x0000000115037836 */ /* 0x003fe20000000000 */
[----:B------:R-:W-:-:S03]  /*15310*/  UPRMT UR6, UR43, 0x654, UR6 ;  /* 0x000006542b067896 */ /* 0x000fc60008000006 */
[----:B------:R-:W-:Y:S02]  /*15320*/  IMAD R3, R196, -0x2, R3 ;  /* 0xfffffffec4037824 */ /* 0x000fe400078e0203 */
[----:B--23--:R-:W-:Y:S01]  /*15330*/  @P1 IMAD.HI.U32 R0, R168, UR4, RZ ;  /* 0x00000004a8001c27 */ /* 0x00cfe2000f8e00ff */
[----:B------:R-:W-:Y:S01]  /*15340*/  @UP0 ULDC UR4, c[0x0][0x450] ;  /* 0x0001140000040ab9 */ /* 0x000fe20000000800 */
[----:B------:R-:W-:Y:S02]  /*15350*/  PLOP3.LUT P1, PT, PT, PT, UP1, 0x40, 0x0 ;  /* 0x000000000000781c */ /* 0x000fe40003f2e818 */
[----:B------:R-:W-:Y:S01]  /*15360*/  IADD3 R15, -R16, R3, R17 ;  /* 0x00000003100f7210 */ /* 0x000fe20007ffe111 */
[----:B------:R-:W-:Y:S01]  /*15370*/  SYNCS.ARRIVE.TRANS64.RED.A1T0 RZ, [UR6], RZ ;  /* 0x000000ffffff79a7 */ /* 0x000fe20008100406 */
[----:B------:R-:W-:Y:S01]  /*15380*/  @P2 SHF.R.U32.HI R168, RZ, UR4, R0 ;  /* 0x00000004ffa82c19 */ /* 0x000fe20008011600 */
[----:B------:R-:W-:Y:S01]  /*15390*/  ULOP3.LUT UR4, URZ, UR61, URZ, 0x33, !UPT ;  /* 0x0000003d3f047292 */ /* 0x000fe2000f8e333f */
[----:B------:R-:W-:-:S02]  /*153a0*/  VIADD R0, R3, 0xffffffff ;  /* 0xffffffff03007836 */ /* 0x000fc40000000000 */
[C---:B------:R-:W-:Y:S01]  /*153b0*/  VIADD R20, R15.reuse, UR10 ;  /* 0x0000000a0f147c36 */ /* 0x040fe20008000000 */
[----:B------:R-:W0:Y:S02]  /*153c0*/  SHFL.IDX PT, R169, R168, RZ, 0x1c1f ;  /* 0x001c1fffa8a97589 */ /* 0x000e2400000e0000 */
[----:B------:R-:W-:Y:S02]  /*153d0*/  VIADD R15, R15, UR4 ;  /* 0x000000040f0f7c36 */ /* 0x000fe40008000000 */
[--C-:B0-----:R-:W-:Y:S02]  /*153e0*/  IMAD.IADD R14, R20, 0x1, R169.reuse ;  /* 0x00000001140e7824 */ /* 0x101fe400078e02a9 */
        /* <DEDUP_REMOVED lines=14> */
.L_x_5008:
[----:B------:R-:W-:-:S05]  /*154d0*/  IMAD.U32 R170, RZ, RZ, UR37 ;  /* 0x00000025ffaa7e24 */ /* 0x000fca000f8e00ff */
[----:B------:R-:W-:-:S13]  /*154e0*/  ISETP.NE.AND P1, PT, R170, 0x1, PT ;  /* 0x00000001aa00780c */ /* 0x000fda0003f25270 */
[----:B------:R-:W0:Y:S02]  /*154f0*/  @P1 LDC.64 R2, c[0x0][0x9e8] ;  /* 0x00027a00ff021b82 */ /* 0x000e240000000a00 */
[----:B0-----:R-:W-:-:S05]  /*15500*/  @P1 IMAD.HI.U32 R2, R169, R2, RZ ;  /* 0x00000002a9021227 */ /* 0x001fca00078e00ff */
[----:B------:R-:W-:-:S07]  /*15510*/  @P1 SHF.R.U32.HI R169, RZ, R3, R2 ;  /* 0x00000003ffa91219 */ /* 0x000fce0000011602 */
.L_x_5009:
[----:B------:R-:W-:Y:S05]  /*15520*/  BSYNC B0 ;  /* 0x0000000000007941 */ /* 0x000fea0003800000 */
.L_x_5007:
[----:B------:R-:W-:-:S05]  /*15530*/  IMAD R169, R169, R170, R0 ;  /* 0x000000aaa9a97224 */ /* 0x000fca00078e0200 */
[----:B------:R-:W-:Y:S02]  /*15540*/  VIADDMNMX R14, R169, R170, R14, PT ;  /* 0x000000aaa90e7246 */ /* 0x000fe4000380010e */
[----:B------:R-:W-:-:S07]  /*15550*/  VIMNMX R4, R4, R169, !PT ;  /* 0x000000a904047248 */ /* 0x000fce0007fe0100 */
.L_x_5006:
        /* <DEDUP_REMOVED lines=130> */
[----:B------:R-:W0:Y:S11]  /*15d80*/  SHFL.IDX PT, R21, R168, 0x1, 0x1c1f ;  /* 0x003c1f00a8157f89 */ /* 0x000e3600000e0000 */
[----:B------:R-:W-:-:S02]  /*15d90*/  @P6 LOP3.LUT R22, R22, 0x1, RZ, 0xfc, !PT ;  /* 0x0000000116166812 */ /* 0x000fc400078efcff */
[----:B------:R-:W-:-:S04]  /*15da0*/  ISETP.GT.AND P6, PT, R4, 0x59, !P6 ;  /* 0x000000590400780c */ /* 0x000fc800077c4270 */
[----:B------:R-:W-:-:S04]  /*15db0*/  ISETP.LT.OR P6, PT, R14, 0x5a, P6 ;  /* 0x0000005a0e00780c */ /* 0x000fc800037c1670 */
[----:B------:R-:W-:Y:S02]  /*15dc0*/  FSEL R165, R165, -INF , !P6 ;  /* 0xff800000a5a57808 */ /* 0x000fe40007000000 */
[----:B------:R-:W-:Y:S01]  /*15dd0*/  PLOP3.LUT P6, PT, PT, PT, UP1, 0x40, 0x0 ;  /* 0x000000000000781c */ /* 0x000fe20003fce818 */
[--C-:B0-----:R-:W-:Y:S02]  /*15de0*/  IMAD.IADD R20, R20, 0x1, R21.reuse ;  /* 0x0000000114147824 */ /* 0x101fe400078e0215 */
        /* <DEDUP_REMOVED lines=14> */
.L_x_5012:
[----:B------:R-:W-:-:S05]  /*15ed0*/  IMAD.U32 R169, RZ, RZ, UR37 ;  /* 0x00000025ffa97e24 */ /* 0x000fca000f8e00ff */
[----:B------:R-:W-:-:S13]  /*15ee0*/  ISETP.NE.AND P6, PT, R169, 0x1, PT ;  /* 0x00000001a900780c */ /* 0x000fda0003fc5270 */
[----:B------:R-:W0:Y:S02]  /*15ef0*/  @P6 LDC.64 R2, c[0x0][0x9e8] ;  /* 0x00027a00ff026b82 */ /* 0x000e240000000a00 */
[----:B0-----:R-:W-:-:S05]  /*15f00*/  @P6 IMAD.HI.U32 R2, R21, R2, RZ ;  /* 0x0000000215026227 */ /* 0x001fca00078e00ff */
[----:B------:R-:W-:-:S07]  /*15f10*/  @P6 SHF.R.U32.HI R21, RZ, R3, R2 ;  /* 0x00000003ff156219 */ /* 0x000fce0000011602 */
.L_x_5013:
[----:B------:R-:W-:Y:S05]  /*15f20*/  BSYNC B0 ;  /* 0x0000000000007941 */ /* 0x000fea0003800000 */
.L_x_5011:
[----:B------:R-:W-:-:S05]  /*15f30*/  IMAD R0, R21, R169, R0 ;  /* 0x000000a915007224 */ /* 0x000fca00078e0200 */
[----:B------:R-:W-:Y:S02]  /*15f40*/  VIADDMNMX R20, R0, R169, R20, PT ;  /* 0x000000a900147246 */ /* 0x000fe40003800114 */
[----:B------:R-:W-:-:S07]  /*15f50*/  VIMNMX R15, R15, R0, !PT ;  /* 0x000000000f0f7248 */ /* 0x000fce0007fe0100 */
.L_x_5010:
[C---:B------:R-:W-:Y:S01]  /*15f60*/  ISETP.GT.AND P1, PT, R15.reuse, 0x1, !P1 ;  /* 0x000000010f00780c */ /* 0x040fe20004f24270 */
[----:B------:R-:W-:Y:S01]  /*15f70*/  ULDC UR4, c[0x0][0x988] ;  /* 0x0002620000047ab9 */ /* 0x000fe20000000800 */
[----:B------:R-:W-:Y:S01]  /*15f80*/  ISETP.GT.AND P2, PT, R15, 0x8, !P2 ;  /* 0x000000080f00780c */ /* 0x000fe20005744270 */
[----:B------:R-:W-:Y:S01]  /*15f90*/  UMOV UR10, UR4 ;  /* 0x00000004000a7c82 */ /* 0x000fe20008000000 */
        /* <DEDUP_REMOVED lines=82> */
[----:B0-----:R-:W-:-:S02]  /*164c0*/  FMNMX.FTZ R3, R2, R3, !PT ;  /* 0x0000000302037209 */ /* 0x001fc40007810000 */
[----:B------:R-:W-:Y:S02]  /*164d0*/  FSEL R150, R150, -INF , !P1 ;  /* 0xff80000096967808 */ /* 0x000fe40004800000 */
[----:B------:R-:W-:Y:S01]  /*164e0*/  LOP3.LUT P1, RZ, R22, 0x200, RZ, 0xc0, !PT ;  /* 0x0000020016ff7812 */ /* 0x000fe2000782c0ff */
[----:B------:R-:W0:Y:S01]  /*164f0*/  SHFL.BFLY PT, R4, R3, 0x1, 0x1f ;  /* 0x0c201f0003047f89 */ /* 0x000e2200000e0000 */
        /* <DEDUP_REMOVED lines=29> */
[----:B------:R-:W-:Y:S02]  /*166d0*/  ISETP.GT.AND P6, PT, R15, 0x59, !P6 ;  /* 0x000000590f00780c */ /* 0x000fe400077c4270 */
[----:B------:R-:W-:Y:S02]  /*166e0*/  FMNMX.FTZ R2, R122, R12, !PT ;  /* 0x0000000c7a027209 */ /* 0x000fe40007810000 */
[----:B------:R-:W-:Y:S02]  /*166f0*/  ISETP.LT.OR P6, PT, R20, 0x5a, P6 ;  /* 0x0000005a1400780c */ /* 0x000fe400037c1670 */
[----:B------:R-:W-:Y:S02]  /*16700*/  FMNMX.FTZ R3, R123, R2, !PT ;  /* 0x000000027b037209 */ /* 0x000fe40007810000 */
[----:B------:R-:W-:Y:S02]  /*16710*/  FSEL R167, R167, -INF , !P6 ;  /* 0xff800000a7a77808 */ /* 0x000fe40007000000 */
[----:B------:R-:W-:-:S02]  /*16720*/  FMNMX.FTZ R2, R126, R3, !PT ;  /* 0x000000037e027209 */ /* 0x000fc40007810000 */
[----:B------:R-:W-:Y:S02]  /*16730*/  FSETP.NEU.FTZ.AND P1, PT, R4, -INF , PT ;  /* 0xff8000000400780b */ /* 0x000fe40003f3d000 */
[----:B------:R-:W-:Y:S02]  /*16740*/  FMNMX.FTZ R3, R127, R2, !PT ;  /* 0x000000027f037209 */ /* 0x000fe40007810000 */
[----:B------:R-:W-:Y:S02]  /*16750*/  FSEL R0, R0, RZ, P1 ;  /* 0x000000ff00007208 */ /* 0x000fe40000800000 */
[----:B------:R-:W-:-:S03]  /*16760*/  FMNMX.FTZ R2, R130, R3, !PT ;  /* 0x0000000382027209 */ /* 0x000fc60007810000 */
        /* <DEDUP_REMOVED lines=35> */
[----:B------:R-:W-:Y:S01]  /*169a0*/  FMUL.FTZ R0, R136, UR10 ;  /* 0x0000000a88007c20 */ /* 0x000fe20008410000 */
[----:B------:R-:W-:Y:S01]  /*169b0*/  MUFU.EX2 R188, R188 ;  /* 0x000000bc00bc7308 */ /* 0x000fe20000000800 */
[----:B------:R-:W-:-:S04]  /*169c0*/  FMNMX.FTZ R2, R150, R3, !PT ;  /* 0x0000000396027209 */ /* 0x000fc80007810000 */
[----:B------:R-:W-:-:S03]  /*169d0*/  FMNMX.FTZ R3, R151, R2, !PT ;  /* 0x0000000297037209 */ /* 0x000fc60007810000 */
[----:B------:R-:W0:Y:S01]  /*169e0*/  MUFU.EX2 R0, R0 ;  /* 0x0000000000007308 */ /* 0x000e220000000800 */
[----:B------:R-:W-:-:S04]  /*169f0*/  FMNMX.FTZ R2, R154, R3, !PT ;  /* 0x000000039a027209 */ /* 0x000fc80007810000 */
[----:B------:R-:W-:-:S03]  /*16a00*/  FMNMX.FTZ R3, R155, R2, !PT ;  /* 0x000000029b037209 */ /* 0x000fc60007810000 */
[----:B------:R-:W1:Y:S01]  /*16a10*/  MUFU.EX2 R121, R121 ;  /* 0x0000007900797308 */ /* 0x000e620000000800 */
[----:B------:R-:W-:-:S04]  /*16a20*/  FMNMX.FTZ R2, R158, R3, !PT ;  /* 0x000000039e027209 */ /* 0x000fc80007810000 */
[----:B------:R-:W-:-:S03]  /*16a30*/  FMNMX.FTZ R3, R159, R2, !PT ;  /* 0x000000029f037209 */ /* 0x000fc60007810000 */
[----:B------:R-:W2:Y:S01]  /*16a40*/  MUFU.EX2 R190, R190 ;  /* 0x000000be00be7308 */ /* 0x000ea20000000800 */
[----:B------:R-:W-:-:S04]  /*16a50*/  FMNMX.FTZ R2, R162, R3, !PT ;  /* 0x00000003a2027209 */ /* 0x000fc80007810000 */
[----:B------:R-:W-:-:S03]  /*16a60*/  FMNMX.FTZ R3, R163, R2, !PT ;  /* 0x00000002a3037209 */ /* 0x000fc60007810000 */
[----:B------:R-:W3:Y:S01]  /*16a70*/  MUFU.EX2 R120, R120 ;  /* 0x0000007800787308 */ /* 0x000ee20000000800 */
[----:B------:R-:W-:-:S04]  /*16a80*/  FMNMX.FTZ R2, R166, R3, !PT ;  /* 0x00000003a6027209 */ /* 0x000fc80007810000 */
[----:B------:R-:W-:-:S03]  /*16a90*/  FMNMX.FTZ R2, R167, R2, !PT ;  /* 0x00000002a7027209 */ /* 0x000fc60007810000 */
[----:B------:R-:W4:Y:S02]  /*16aa0*/  MUFU.EX2 R184, R184 ;  /* 0x000000b800b87308 */ /* 0x000f240000000800 */
[----:B------:R-:W5:Y:S06]  /*16ab0*/  SHFL.BFLY PT, R3, R2, 0x2, 0x1f ;  /* 0x0c401f0002037f89 */ /* 0x000f6c00000e0000 */
[----:B------:R-:W4:Y:S08]  /*16ac0*/  MUFU.EX2 R21, R21 ;  /* 0x0000001500157308 */ /* 0x000f300000000800 */
[----:B------:R-:W4:Y:S08]  /*16ad0*/  MUFU.EX2 R186, R186 ;  /* 0x000000ba00ba7308 */ /* 0x000f300000000800 */
[----:B------:R-:W4:Y:S01]  /*16ae0*/  MUFU.EX2 R14, R14 ;  /* 0x0000000e000e7308 */ /* 0x000f220000000800 */
[----:B-----5:R-:W-:-:S05]  /*16af0*/  FMNMX.FTZ R3, R2, R3, !PT ;  /* 0x0000000302037209 */ /* 0x020fca0007810000 */
[----:B------:R-:W5:Y:S02]  /*16b00*/  SHFL.BFLY PT, R2, R3, 0x1, 0x1f ;  /* 0x0c201f0003027f89 */ /* 0x000f6400000e0000 */
[----:B------:R-:W-:Y:S08]  /*16b10*/  MUFU.EX2 R180, R180 ;  /* 0x000000b400b47308 */ /* 0x000ff00000000800 */
[----:B------:R-:W-:Y:S08]  /*16b20*/  MUFU.EX2 R15, R15 ;  /* 0x0000000f000f7308 */ /* 0x000ff00000000800 */
[----:B------:R-:W-:Y:S01]  /*16b30*/  MUFU.EX2 R182, R182 ;  /* 0x000000b600b67308 */ /* 0x000fe20000000800 */
[----:B-----5:R-:W-:-:S07]  /*16b40*/  FMNMX.FTZ R3, R3, R2, !PT ;  /* 0x0000000203037209 */ /* 0x020fce0007810000 */
[----:B------:R-:W-:Y:S01]  /*16b50*/  MUFU.EX2 R132, R132 ;  /* 0x0000008400847308 */ /* 0x000fe20000000800 */
[C---:B------:R-:W-:Y:S01]  /*16b60*/  FSETP.NEU.FTZ.AND P1, PT, R3.reuse, -INF , PT ;  /* 0xff8000000300780b */ /* 0x040fe20003f3d000 */
[----:B------:R-:W-:-:S06]  /*16b70*/  FMUL.FTZ R133, R3, UR10 ;  /* 0x0000000a03857c20 */ /* 0x000fcc0008410000 */
[----:B------:R-:W-:Y:S01]  /*16b80*/  MUFU.EX2 R176, R176 ;  /* 0x000000b000b07308 */ /* 0x000fe20000000800 */
[----:B------:R-:W-:-:S05]  /*16b90*/  FSEL R133, R133, RZ, P1 ;  /* 0x000000ff85857208 */ /* 0x000fca0000800000 */
[--C-:B------:R-:W-:Y:S01]  /*16ba0*/  FFMA.FTZ R191, R126, UR10, -R133.reuse ;  /* 0x0000000a7ebf7c23 */ /* 0x100fe20008010885 */
[--C-:B------:R-:W-:Y:S01]  /*16bb0*/  FFMA.FTZ R126, R131, UR10, -R133.reuse ;  /* 0x0000000a837e7c23 */ /* 0x100fe20008010885 */
[----:B------:R-:W-:Y:S01]  /*16bc0*/  FSEL R131, R3, RZ, P1 ;  /* 0x000000ff03837208 */ /* 0x000fe20000800000 */
[--C-:B------:R-:W-:Y:S01]  /*16bd0*/  FFMA.FTZ R189, R122, UR10, -R133.reuse ;  /* 0x0000000a7abd7c23 */ /* 0x100fe20008010885 */
[--C-:B------:R-:W-:Y:S01]  /*16be0*/  FFMA.FTZ R136, R123, UR10, -R133.reuse ;  /* 0x0000000a7b887c23 */ /* 0x100fe20008010885 */
[--C-:B------:R-:W-:Y:S01]  /*16bf0*/  FFMA.FTZ R127, R127, UR10, -R133.reuse ;  /* 0x0000000a7f7f7c23 */ /* 0x100fe20008010885 */
[----:B------:R-:W-:Y:S01]  /*16c00*/  MUFU.EX2 R191, R191 ;  /* 0x000000bf00bf7308 */ /* 0x000fe20000000800 */
[----:B------:R-:W-:Y:S01]  /*16c10*/  FADD.FTZ R131, -R131, R12 ;  /* 0x0000000c83837221 */ /* 0x000fe20000010100 */
[--C-:B------:R-:W-:Y:S01]  /*16c20*/  FFMA.FTZ R185, R130, UR10, -R133.reuse ;  /* 0x0000000a82b97c23 */ /* 0x100fe20008010885 */
[----:B0-----:R-:W-:Y:S01]  /*16c30*/  FFMA.FTZ R12, R0, R11, R188 ;  /* 0x0000000b000c7223 */ /* 0x001fe200000100bc */
[--C-:B------:R-:W-:Y:S01]  /*16c40*/  FFMA.FTZ R187, R134, UR10, -R133.reuse ;  /* 0x0000000a86bb7c23 */ /* 0x100fe20008010885 */
[----:B------:R-:W-:Y:S01]  /*16c50*/  FMUL.FTZ R131, R131, UR10 ;  /* 0x0000000a83837c20 */ /* 0x000fe20008410000 */
[--C-:B------:R-:W-:Y:S01]  /*16c60*/  FFMA.FTZ R123, R135, UR10, -R133.reuse ;  /* 0x0000000a877b7c23 */ /* 0x100fe20008010885 */
[----:B-1----:R-:W-:Y:S01]  /*16c70*/  FADD.FTZ R11, R121, R12 ;  /* 0x0000000c790b7221 */ /* 0x002fe20000010000 */
[----:B------:R-:W-:Y:S01]  /*16c80*/  MUFU.EX2 R189, R189 ;  /* 0x000000bd00bd7308 */ /* 0x000fe20000000800 */
[--C-:B------:R-:W-:Y:S01]  /*16c90*/  FFMA.FTZ R181, R138, UR10, -R133.reuse ;  /* 0x0000000a8ab57c23 */ /* 0x100fe20008010885 */
[----:B------:R-:W-:Y:S01]  /*16ca0*/  FFMA.FTZ R122, R139, UR10, -R133 ;  /* 0x0000000a8b7a7c23 */ /* 0x000fe20008010885 */
[----:B--2---:R-:W-:Y:S01]  /*16cb0*/  FADD.FTZ R11, R190, R11 ;  /* 0x0000000bbe0b7221 */ /* 0x004fe20000010000 */
[--C-:B------:R-:W-:Y:S01]  /*16cc0*/  FFMA.FTZ R183, R142, UR10, -R133.reuse ;  /* 0x0000000a8eb77c23 */ /* 0x100fe20008010885 */
[--C-:B------:R-:W-:Y:S01]  /*16cd0*/  FFMA.FTZ R137, R143, UR10, -R133.reuse ;  /* 0x0000000a8f897c23 */ /* 0x100fe20008010885 */
[----:B------:R-:W-:Y:S01]  /*16ce0*/  FFMA.FTZ R177, R146, UR10, -R133 ;  /* 0x0000000a92b17c23 */ /* 0x000fe20008010885 */
[----:B---3--:R-:W-:Y:S01]  /*16cf0*/  FADD.FTZ R11, R120, R11 ;  /* 0x0000000b780b7221 */ /* 0x008fe20000010000 */
[----:B------:R0:W1:Y:S01]  /*16d00*/  MUFU.EX2 R2, R131 ;  /* 0x0000008300027308 */ /* 0x0000620000000800 */
[--C-:B------:R-:W-:Y:S01]  /*16d10*/  FFMA.FTZ R135, R147, UR10, -R133.reuse ;  /* 0x0000000a93877c23 */ /* 0x100fe20008010885 */
[----:B------:R-:W-:Y:S01]  /*16d20*/  FFMA.FTZ R179, R150, UR10, -R133 ;  /* 0x0000000a96b37c23 */ /* 0x000fe20008010885 */
[----:B----4-:R-:W-:Y:S01]  /*16d30*/  FADD.FTZ R130, R184, R11 ;  /* 0x0000000bb8827221 */ /* 0x010fe20000010000 */
[--C-:B------:R-:W-:Y:S01]  /*16d40*/  FFMA.FTZ R134, R151, UR10, -R133.reuse ;  /* 0x0000000a97867c23 */ /* 0x100fe20008010885 */
[--C-:B------:R-:W-:Y:S01]  /*16d50*/  FFMA.FTZ R173, R154, UR10, -R133.reuse ;  /* 0x0000000a9aad7c23 */ /* 0x100fe20008010885 */
[--C-:B------:R-:W-:Y:S01]  /*16d60*/  FFMA.FTZ R175, R158, UR10, -R133.reuse ;  /* 0x0000000a9eaf7c23 */ /* 0x100fe20008010885 */
[----:B------:R-:W-:Y:S01]  /*16d70*/  FADD.FTZ R11, R21, R130 ;  /* 0x00000082150b7221 */ /* 0x000fe20000010000 */
[----:B------:R-:W2:Y:S01]  /*16d80*/  MUFU.EX2 R136, R136 ;  /* 0x0000008800887308 */ /* 0x000ea20000000800 */
[--C-:B0-----:R-:W-:Y:S01]  /*16d90*/  FFMA.FTZ R131, R155, UR10, -R133.reuse ;  /* 0x0000000a9b837c23 */ /* 0x101fe20008010885 */
[----:B------:R-:W-:Y:S01]  /*16da0*/  FFMA.FTZ R169, R162, UR10, -R133 ;  /* 0x0000000aa2a97c23 */ /* 0x000fe20008010885 */
[----:B------:R-:W-:Y:S01]  /*16db0*/  FADD.FTZ R11, R186, R11 ;  /* 0x0000000bba0b7221 */ /* 0x000fe20000010000 */
[----:B------:R-:W-:-:S03]  /*16dc0*/  FFMA.FTZ R171, R166, UR10, -R133 ;  /* 0x0000000aa6ab7c23 */ /* 0x000fc60008010885 */
[----:B------:R-:W-:Y:S01]  /*16dd0*/  FADD.FTZ R11, R14, R11 ;  /* 0x0000000b0e0b7221 */ /* 0x000fe20000010000 */
[----:B------:R-:W0:Y:S01]  /*16de0*/  MUFU.EX2 R127, R127 ;  /* 0x0000007f007f7308 */ /* 0x000e220000000800 */
[----:B-1----:R-:W-:Y:S02]  /*16df0*/  FFMA.FTZ R5, R2, R5, R189 ;  /* 0x0000000502057223 */ /* 0x002fe400000100bd */
[----:B------:R-:W-:-:S04]  /*16e00*/  FADD.FTZ R130, R180, R11 ;  /* 0x0000000bb4827221 */ /* 0x000fc80000010000 */
[----:B------:R-:W-:Y:S01]  /*16e10*/  FADD.FTZ R11, R15, R130 ;  /* 0x000000820f0b7221 */ /* 0x000fe20000010000 */
[----:B------:R-:W1:Y:S01]  /*16e20*/  MUFU.EX2 R185, R185 ;  /* 0x000000b900b97308 */ /* 0x000e620000000800 */
[----:B--2---:R-:W-:Y:S01]  /*16e30*/  FADD.FTZ R12, R136, R5 ;  /* 0x00000005880c7221 */ /* 0x004fe20000010000 */
[----:B------:R-:W-:Y:S01]  /*16e40*/  FFMA.FTZ R130, R159, UR10, -R133 ;  /* 0x0000000a9f827c23 */ /* 0x000fe20008010885 */
[----:B------:R-:W-:Y:S02]  /*16e50*/  FADD.FTZ R11, R182, R11 ;  /* 0x0000000bb60b7221 */ /* 0x000fe40000010000 */
[----:B------:R-:W-:Y:S02]  /*16e60*/  FADD.FTZ R12, R191, R12 ;  /* 0x0000000cbf0c7221 */ /* 0x000fe40000010000 */
[----:B------:R-:W-:Y:S01]  /*16e70*/  FADD.FTZ R11, R132, R11 ;  /* 0x0000000b840b7221 */ /* 0x000fe20000010000 */
[----:B------:R-:W2:Y:S01]  /*16e80*/  MUFU.EX2 R126, R126 ;  /* 0x0000007e007e7308 */ /* 0x000ea20000000800 */
[----:B0-----:R-:W-:-:S02]  /*16e90*/  FADD.FTZ R12, R127, R12 ;  /* 0x0000000c7f0c7221 */ /* 0x001fc40000010000 */
[----:B------:R-:W-:-:S05]  /*16ea0*/  FADD.FTZ R138, R176, R11 ;  /* 0x0000000bb08a7221 */ /* 0x000fca0000010000 */
        /* <DEDUP_REMOVED lines=22> */
[--C-:B------:R-:W-:Y:S01]  /*17010*/  FFMA.FTZ R12, R163, UR10, -R133.reuse ;  /* 0x0000000aa30c7c23 */ /* 0x100fe20008010885 */
[----:B------:R-:W-:-:S05]  /*17020*/  FFMA.FTZ R133, R167, UR10, -R133 ;  /* 0x0000000aa7857c23 */ /* 0x000fca0008010885 */
        /* <DEDUP_REMOVED lines=40> */
.L_x_5014:
[----:B------:R-:W-:Y:S01]  /*172b0*/  R2UR UR4, R193 ;  /* 0x00000000c10472ca */ /* 0x000fe200000e0000 */
[----:B------:R-:W-:Y:S01]  /*172c0*/  UIADD3 UR5, UR5, 0x30860, URZ ;  /* 0x0003086005057890 */ /* 0x000fe2000fffe03f */
[----:B------:R-:W-:Y:S01]  /*172d0*/  F2FP.BF16.F32.PACK_AB R169, R12, R169 ;  /* 0x000000a90ca9723e */ /* 0x000fe200000010ff */
[----:B------:R-:W-:Y:S01]  /*172e0*/  UMOV UR36, UR42 ;  /* 0x0000002a00247c82 */ /* 0x000fe20008000000 */
[----:B------:R-:W-:Y:S01]  /*172f0*/  F2FP.BF16.F32.PACK_AB R170, R13, R170 ;  /* 0x000000aa0daa723e */ /* 0x000fe200000010ff */
[----:B------:R-:W-:Y:S01]  /*17300*/  UPRMT UR5, UR43, 0x654, UR5 ;  /* 0x000006542b057896 */ /* 0x000fe20008000005 */
[----:B------:R-:W-:Y:S01]  /*17310*/  F2FP.BF16.F32.PACK_AB R188, R121, R188 ;  /* 0x000000bc79bc723e */ /* 0x000fe200000010ff */
[----:B------:R-:W-:Y:S01]  /*17320*/  IMAD.MOV.U32 R12, RZ, RZ, R3 ;  /* 0x000000ffff0c7224 */ /* 0x000fe200078e0003 */
[----:B------:R-:W-:Y:S01]  /*17330*/  F2FP.BF16.F32.PACK_AB R189, R136, R189 ;  /* 0x000000bd88bd723e */ /* 0x000fe200000010ff */
[----:B------:R-:W-:Y:S01]  /*17340*/  IMAD.MOV.U32 R13, RZ, RZ, R4 ;  /* 0x000000ffff0d7224 */ /* 0x000fe200078e0004 */
[----:B------:R-:W-:-:S02]  /*17350*/  F2FP.BF16.F32.PACK_AB R190, R120, R190 ;  /* 0x000000be78be723e */ /* 0x000fc400000010ff */
[----:B------:R-:W-:Y:S02]  /*17360*/  F2FP.BF16.F32.PACK_AB R191, R127, R191 ;  /* 0x000000bf7fbf723e */ /* 0x000fe400000010ff */
[C---:B------:R-:W-:Y:S01]  /*17370*/  ISETP.GT.AND P1, PT, R10.reuse, UR4, PT ;  /* 0x000000040a007c0c */ /* 0x040fe2000bf24270 */
[----:B------:R-:W-:Y:S01]  /*17380*/  SYNCS.ARRIVE.TRANS64.RED.A1T0 RZ, [UR5], RZ ;  /* 0x000000ffffff79a7 */ /* 0x000fe20008100405 */
[----:B------:R-:W-:Y:S01]  /*17390*/  UMOV UR4, UR40 ;  /* 0x0000002800047c82 */ /* 0x000fe20008000000 */
[----:B------:R-:W-:Y:S01]  /*173a0*/  F2FP.BF16.F32.PACK_AB R184, R21, R184 ;  /* 0x000000b815b8723e */ /* 0x000fe200000010ff */
[----:B------:R-:W-:Y:S01]  /*173b0*/  VIADD R10, R10, 0xffffffff ;  /* 0xffffffff0a0a7836 */ /* 0x000fe20000000000 */
        /* <DEDUP_REMOVED lines=18> */
.L_x_4996:
        /* <DEDUP_REMOVED lines=99> */
.L_x_5016:
[----:B------:R-:W-:Y:S01]  /*17b10*/  ULEA UR5, UR40, UR41, 0x3 ;  /* 0x0000002928057291 */ /* 0x000fe2000f8e183f */
[----:B------:R-:W-:-:S05]  /*17b20*/  IMAD.U32 R0, RZ, RZ, UR42 ;  /* 0x0000002aff007e24 */ /* 0x000fca000f8e00ff */
[----:B------:R-:W-:-:S04]  /*17b30*/  SHF.L.U32 R0, R0, 0x1f, RZ ;  /* 0x0000001f00007819 */ /* 0x000fc800000006ff */
[----:B------:R0:W1:Y:S01]  /*17b40*/  SYNCS.PHASECHK.TRANS64.TRYWAIT P1, [UR5+0x30850], R0 ;  /* 0x03085000ff0075a7 */ /* 0x0000620008020145 */
[----:B------:R-:W-:Y:S05]  /*17b50*/  @!P0 BRA `(.L_x_5017) ;  /* 0x0000000000048947 */ /* 0x000fea0003800000 */
[----:B------:R-:W-:Y:S01]  /*17b60*/  BPT.TRAP 0x1 ;  /* 0x000000040000795c */ /* 0x000fe20000300000 */
.L_x_5017:
[----:B-1----:R-:W-:Y:S05]  /*17b70*/  @P1 BRA `(.L_x_5018) ;  /* 0x0000000000081947 */ /* 0x002fea0003800000 */
[----:B------:R-:W1:Y:S02]  /*17b80*/  SYNCS.PHASECHK.TRANS64.TRYWAIT P1, [UR5+0x30850], R0 ;  /* 0x03085000ff0075a7 */ /* 0x000e640008020145 */
[----:B-1----:R-:W-:Y:S05]  /*17b90*/  @!P1 BRA `(.L_x_5019) ;  /* 0x000000b400b89947 */ /* 0x002fea0003800000 */
.L_x_5018:
[----:B------:R-:W-:Y:S01]  /*17ba0*/  UIADD3 UR41, UR41, 0x400, URZ ;  /* 0x0000040029297890 */ /* 0x000fe2000fffe03f */
[----:B------:R-:W-:Y:S01]  /*17bb0*/  WARPGROUP.ARRIVE ;  /* 0x00000000000079c5 */ /* 0x000fe20000000000 */
[----:B------:R-:W-:Y:S01]  /*17bc0*/  UMOV UR7, 0x40000040 ;  /* 0x4000004000077882 */ /* 0x000fe20000000000 */
[----:B01----:R-:W0:Y:S01]  /*17bd0*/  SHFL.BFLY PT, R0, R11, 0x2, 0x1f ;  /* 0x0c401f000b007f89 */ /* 0x003e2200000e0000 */
[----:B------:R-:W-:Y:S01]  /*17be0*/  USHF.R.U32.HI UR41, URZ, 0x4, UR41 ;  /* 0x000000043f297899 */ /* 0x000fe20008011629 */
[----:B------:R-:W-:Y:S02]  /*17bf0*/  IMAD.MOV.U32 R8, RZ, RZ, RZ ;  /* 0x000000ffff087224 */ /* 0x000fe400078e00ff */
[----:B------:R-:W1:Y:S01]  /*17c00*/  SHFL.BFLY PT, R2, R5, 0x2, 0x1f ;  /* 0x0c401f0005027f89 */ /* 0x000e6200000e0000 */
[----:B------:R-:W-:-:S04]  /*17c10*/  ULOP3.LUT UR41, UR41, 0x3fff, URZ, 0xc0, !UPT ;  /* 0x00003fff29297892 */ /* 0x000fc8000f8ec03f */
[----:B------:R-:W-:-:S04]  /*17c20*/  ULOP3.LUT UR4, UR41, 0x3000000, URZ, 0xfc, !UPT ;  /* 0x0300000029047892 */ /* 0x000fc8000f8efc3f */
[----:B------:R-:W-:-:S07]  /*17c30*/  UIMAD UR4, UR40, 0x900, UR4 ;  /* 0x00000900280478a4 */ /* 0x000fce000f8e0204 */
[----:B------:R-:W-:Y:S02]  /*17c40*/  UMOV UR6, UR4 ;  /* 0x0000000400067c82 */ /* 0x000fe40008000000 */
[----:B------:R-:W-:Y:S01]  /*17c50*/  HGMMA.64x192x16.F32.BF16 R24, R188, gdesc[UR4].tnspB, R24, gsb0 ;  /* 0x42e00004bc187df0 */ /* 0x000fe20008001818 */
[----:B------:R-:W-:Y:S01]  /*17c60*/  UIADD3 UR6, UR4, 0x80, URZ ;  /* 0x0000008004067890 */ /* 0x000fe2000fffe03f */
[----:B0-----:R-:W-:Y:S01]  /*17c70*/  FADD.FTZ R0, R0, R11 ;  /* 0x0000000b00007221 */ /* 0x001fe20000010000 */
[----:B------:R-:W-:Y:S01]  /*17c80*/  UMOV UR7, 0x40000040 ;  /* 0x4000004000077882 */ /* 0x000fe20000000000 */
[----:B------:R-:W-:Y:S02]  /*17c90*/  IMAD.U32 R11, RZ, RZ, UR10 ;  /* 0x0000000aff0b7e24 */ /* 0x000fe4000f8e00ff */
[----:B-1----:R-:W-:Y:S01]  /*17ca0*/  FADD.FTZ R2, R2, R5 ;  /* 0x0000000502027221 */ /* 0x002fe20000010000 */
[----:B------:R-:W0:Y:S01]  /*17cb0*/  SHFL.BFLY PT, R7, R0, 0x1, 0x1f ;  /* 0x0c201f0000077f89 */ /* 0x000e2200000e0000 */
[----:B------:R-:W-:-:S03]  /*17cc0*/  IMAD.U32 R5, RZ, RZ, UR10 ;  /* 0x0000000aff057e24 */ /* 0x000fc6000f8e00ff */
[----:B------:R-:W1:Y:S01]  /*17cd0*/  SHFL.BFLY PT, R9, R2, 0x1, 0x1f ;  /* 0x0c201f0002097f89 */ /* 0x000e6200000e0000 */
[----:B0-----:R-:W-:Y:S01]  /*17ce0*/  FADD.FTZ R12, R0, R7 ;  /* 0x00000007000c7221 */ /* 0x001fe20000010000 */
[----:B------:R-:W-:Y:S02]  /*17cf0*/  IMAD.MOV.U32 R7, RZ, RZ, RZ ;  /* 0x000000ffff077224 */ /* 0x000fe400078e00ff */
        /* <DEDUP_REMOVED lines=42> */
.L_x_5020:
[----:B------:R-:W-:Y:S01]  /*17fa0*/  R2UR UR6, R216 ;  /* 0x00000000d80672ca */ /* 0x000fe200000e0000 */
[----:B------:R-:W-:Y:S01]  /*17fb0*/  UIADD3 UR4, UR5, 0x30860, URZ ;  /* 0x0003086005047890 */ /* 0x000fe2000fffe03f */
[-C--:B------:R-:W-:Y:S01]  /*17fc0*/  FMUL.FTZ R120, R54, R7.reuse ;  /* 0x0000000736787220 */ /* 0x080fe20000410000 */
[----:B------:R-:W-:Y:S01]  /*17fd0*/  UIADD3 UR40, UR40, 0x1, URZ ;  /* 0x0000000128287890 */ /* 0x000fe2000fffe03f */
[-C--:B------:R-:W-:Y:S01]  /*17fe0*/  FMUL.FTZ R127, R55, R7.reuse ;  /* 0x00000007377f7220 */ /* 0x080fe20000410000 */
[----:B------:R-:W-:Y:S01]  /*17ff0*/  UPRMT UR4, UR43, 0x654, UR4 ;  /* 0x000006542b047896 */ /* 0x000fe20008000004 */
[-C--:B------:R-:W-:Y:S01]  /*18000*/  FMUL.FTZ R54, R59, R7.reuse ;  /* 0x000000073b367220 */ /* 0x080fe20000410000 */
[-C--:B------:R-:W-:Y:S01]  /*18010*/  FMUL.FTZ R55, R67, R7.reuse ;  /* 0x0000000743377220 */ /* 0x080fe20000410000 */
[----:B------:R-:W-:Y:S01]  /*18020*/  UISETP.NE.AND UP0, UPT, UR40, 0x2, UPT ;  /* 0x000000022800788c */ /* 0x000fe2000bf05270 */
[-C--:B------:R-:W-:Y:S01]  /*18030*/  FMUL.FTZ R59, R62, R7.reuse ;  /* 0x000000073e3b7220 */ /* 0x080fe20000410000 */
[-C--:B------:R-:W-:Y:S01]  /*18040*/  FMUL.FTZ R67, R70, R7.reuse ;  /* 0x0000000746437220 */ /* 0x080fe20000410000 */
[-C--:B------:R-:W-:Y:S01]  /*18050*/  FMUL.FTZ R62, R83, R7.reuse ;  /* 0x00000007533e7220 */ /* 0x080fe20000410000 */
[-C--:B------:R-:W-:Y:S01]  /*18060*/  FMUL.FTZ R70, R91, R7.reuse ;  /* 0x000000075b467220 */ /* 0x080fe20000410000 */
[----:B------:R-:W-:Y:S01]  /*18070*/  UIADD3 UR6, UR6, 0x1, URZ ;  /* 0x0000000106067890 */ /* 0x000fe2000fffe03f */
[-C--:B------:R-:W-:Y:S01]  /*18080*/  FMUL.FTZ R83, R86, R7.reuse ;  /* 0x0000000756537220 */ /* 0x080fe20000410000 */
[-C--:B------:R-:W-:Y:S01]  /*18090*/  FMUL.FTZ R91, R94, R7.reuse ;  /* 0x000000075e5b7220 */ /* 0x080fe20000410000 */
[----:B------:R-:W-:Y:S01]  /*180a0*/  SYNCS.ARRIVE.TRANS64.RED.A1T0 RZ, [UR4], RZ ;  /* 0x000000ffffff79a7 */ /* 0x000fe20008100404 */
[-C--:B------:R-:W-:Y:S01]  /*180b0*/  FMUL.FTZ R86, R99, R7.reuse ;  /* 0x0000000763567220 */ /* 0x080fe20000410000 */
        /* <DEDUP_REMOVED lines=90> */
.L_x_4890:
[----:B------:R-:W1:Y:S08]  /*18660*/  S2UR UR43, SR_CgaCtaId ;  /* 0x00000000002b79c3 */ /* 0x000e700000008800 */
[----:B------:R-:W-:Y:S06]  /*18670*/  BAR.SYNC.DEFER_BLOCKING 0x5, 0x180 ;  /* 0x0146000000007b1d */ /* 0x000fec0000010000 */
[----:B------:R-:W-:Y:S01]  /*18680*/  UMOV UR41, 0x400 ;  /* 0x0000040000297882 */ /* 0x000fe20000000000 */
[----:B------:R-:W-:Y:S01]  /*18690*/  BSSY B0, `(.L_x_5021) ;  /* 0x0000271000007945 */ /* 0x000fe20003800000 */
[----:B-1----:R-:W-:-:S09]  /*186a0*/  ULEA UR41, UR43, UR41, 0x18 ;  /* 0x000000292b297291 */ /* 0x002fd2000f8ec03f */
[----:B------:R-:W1:Y:S02]  /*186b0*/  LDS.128 R28, [UR41+0x308d0] ;  /* 0x0308d029ff1c7984 */ /* 0x000e640008000c00 */
[----:B-1----:R-:W-:Y:S02]  /*186c0*/  R2UR UR5, R29 ;  /* 0x000000001d0572ca */ /* 0x002fe400000e0000 */
[----:B------:R-:W-:Y:S01]  /*186d0*/  R2UR UR44, R30 ;  /* 0x000000001e2c72ca */ /* 0x000fe200000e0000 */
[----:B------:R-:W-:Y:S06]  /*186e0*/  BAR.ARV 0x4, 0x180 ;  /* 0x0106000000007b1d */ /* 0x000fec0000002000 */
[----:B------:R-:W-:Y:S08]  /*186f0*/  @P0 BRA `(.L_x_5022) ;  /* 0x00000018008c0947 */ /* 0x000ff00003800000 */
[----:B------:R-:W2:Y:S01]  /*18700*/  LDL R7, [R1+0x2a4] ;  /* 0x0002a40001077983 */ /* 0x000ea20000100800 */
[----:B------:R-:W1:Y:S01]  /*18710*/  S2UR UR4, SR_SWINHI ;  /* 0x00000000000479c3 */ /* 0x000e620000002f00 */
        /* <DEDUP_REMOVED lines=12> */
[----:B------:R-:W-:Y:S01]  /*187e0*/  UMOV UR6, UR41 ;  /* 0x0000002900067c82 */ /* 0x000fe20008000000 */
[----:B-1----:R-:W-:Y:S01]  /*187f0*/  UMOV UR7, UR4 ;  /* 0x0000000400077c82 */ /* 0x002fe20008000000 */
[----:B------:R-:W-:Y:S01]  /*18800*/  F2FP.BF16.F32.PACK_AB R59, R63, R59 ;  /* 0x0000003b3f3b723e */ /* 0x000fe200000010ff */
[----:B------:R-:W-:Y:S01]  /*18810*/  IMAD.U32 R8, RZ, RZ, UR6 ;  /* 0x00000006ff087e24 */ /* 0x000fe2000f8e00ff */
[----:B------:R-:W-:Y:S01]  /*18820*/  F2FP.BF16.F32.PACK_AB R65, R55, R66 ;  /* 0x000000423741723e */ /* 0x000fe200000010ff */
[----:B------:R-:W-:Y:S01]  /*18830*/  IMAD.U32 R9, RZ, RZ, UR7 ;  /* 0x00000007ff097e24 */ /* 0x000fe2000f8e00ff */
        /* <DEDUP_REMOVED lines=22> */
[----:B------:R-:W-:Y:S01]  /*189a0*/  BAR.SYNC.DEFER_BLOCKING 0x1, 0x100 ;  /* 0x0044000000007b1d */ /* 0x000fe20000010000 */
[----:B--2---:R-:W-:-:S03]  /*189b0*/  IMAD.WIDE R26, R7, 0x2, R8 ;  /* 0x00000002071a7825 */ /* 0x004fc600078e0208 */
        /* <DEDUP_REMOVED lines=27> */
[----:B------:R-:W-:Y:S02]  /*18b70*/  SHF.R.U64 R7, R7, 0x3, RZ ;  /* 0x0000000307077819 */ /* 0x000fe400000012ff */
[----:B------:R-:W-:Y:S02]  /*18b80*/  SHF.R.U64 R30, R30, 0x3, RZ ;  /* 0x000000031e1e7819 */ /* 0x000fe400000012ff */
[----:B------:R-:W-:Y:S02]  /*18b90*/  LOP3.LUT R12, R7, R12, RZ, 0x3c, !PT ;  /* 0x0000000c070c7212 */ /* 0x000fe400078e3cff */
[----:B------:R-:W-:Y:S02]  /*18ba0*/  LOP3.LUT R7, R28, 0x380, RZ, 0xc0, !PT ;  /* 0x000003801c077812 */ /* 0x000fe400078ec0ff */
[----:B------:R-:W-:Y:S02]  /*18bb0*/  LOP3.LUT R16, R135, 0x380, RZ, 0xc0, !PT ;  /* 0x0000038087107812 */ /* 0x000fe400078ec0ff */
[----:B------:R-:W-:-:S02]  /*18bc0*/  SHF.R.U64 R7, R7, 0x3, RZ ;  /* 0x0000000307077819 */ /* 0x000fc400000012ff */
[----:B------:R-:W-:Y:S02]  /*18bd0*/  LOP3.LUT R42, R143, 0x380, RZ, 0xc0, !PT ;  /* 0x000003808f2a7812 */ /* 0x000fe400078ec0ff */
[----:B---3--:R-:W-:Y:S02]  /*18be0*/  LOP3.LUT R14, R73, 0x380, RZ, 0xc0, !PT ;  /* 0x00000380490e7812 */ /* 0x008fe400078ec0ff */
[----:B------:R-:W-:Y:S02]  /*18bf0*/  LOP3.LUT R28, R7, R28, RZ, 0x3c, !PT ;  /* 0x0000001c071c7212 */ /* 0x000fe400078e3cff */
[----:B------:R-:W-:Y:S02]  /*18c00*/  LOP3.LUT R34, R30, R139, RZ, 0x3c, !PT ;  /* 0x0000008b1e227212 */ /* 0x000fe400078e3cff */
[----:B------:R-:W-:Y:S02]  /*18c10*/  MOV R30, R26 ;  /* 0x0000001a001e7202 */ /* 0x000fe40000000f00 */
[----:B------:R-:W-:-:S02]  /*18c20*/  LOP3.LUT R7, R46, 0x380, RZ, 0xc0, !PT ;  /* 0x000003802e077812 */ /* 0x000fc400078ec0ff */
[----:B------:R-:W-:Y:S02]  /*18c30*/  SHF.R.U64 R16, R16, 0x3, RZ ;  /* 0x0000000310107819 */ /* 0x000fe400000012ff */
[----:B------:R-:W-:Y:S02]  /*18c40*/  LOP3.LUT R27, R145, 0x380, RZ, 0xc0, !PT ;  /* 0x00000380911b7812 */ /* 0x000fe400078ec0ff */
[----:B------:R-:W-:Y:S02]  /*18c50*/  SHF.R.U64 R42, R42, 0x3, RZ ;  /* 0x000000032a2a7819 */ /* 0x000fe400000012ff */
[----:B------:R-:W-:Y:S02]  /*18c60*/  LOP3.LUT R50, R72, 0x380, RZ, 0xc0, !PT ;  /* 0x0000038048327812 */ /* 0x000fe400078ec0ff */
[----:B------:R-:W-:Y:S02]  /*18c70*/  LOP3.LUT R20, R137, 0x380, RZ, 0xc0, !PT ;  /* 0x0000038089147812 */ /* 0x000fe400078ec0ff */
[----:B------:R-:W-:-:S02]  /*18c80*/  SHF.R.U64 R14, R14, 0x3, RZ ;  /* 0x000000030e0e7819 */ /* 0x000fc400000012ff */
[----:B------:R-:W-:Y:S02]  /*18c90*/  F2FP.BF16.F32.PACK_AB R26, R4, R3 ;  /* 0x00000003041a723e */ /* 0x000fe400000010ff */
[----:B------:R-:W-:Y:S02]  /*18ca0*/  SHF.R.U64 R3, R7, 0x3, RZ ;  /* 0x0000000307037819 */ /* 0x000fe400000012ff */
[----:B------:R-:W-:Y:S02]  /*18cb0*/  LOP3.LUT R16, R16, R135, RZ, 0x3c, !PT ;  /* 0x0000008710107212 */ /* 0x000fe400078e3cff */
[----:B------:R-:W-:Y:S02]  /*18cc0*/  SHF.R.U64 R4, R27, 0x3, RZ ;  /* 0x000000031b047819 */ /* 0x000fe400000012ff */
[----:B------:R-:W-:Y:S02]  /*18cd0*/  LOP3.LUT R38, R141, 0x380, RZ, 0xc0, !PT ;  /* 0x000003808d267812 */ /* 0x000fe400078ec0ff */
[----:B------:R-:W-:-:S02]  /*18ce0*/  LOP3.LUT R42, R42, R143, RZ, 0x3c, !PT ;  /* 0x0000008f2a2a7212 */ /* 0x000fc400078e3cff */
[----:B------:R-:W-:Y:S02]  /*18cf0*/  SHF.R.U64 R7, R50, 0x3, RZ ;  /* 0x0000000332077819 */ /* 0x000fe400000012ff */
[----:B------:R-:W-:Y:S02]  /*18d00*/  SHF.R.U64 R20, R20, 0x3, RZ ;  /* 0x0000000314147819 */ /* 0x000fe400000012ff */
[----:B------:R-:W-:Y:S02]  /*18d10*/  LOP3.LUT R14, R14, R73, RZ, 0x3c, !PT ;  /* 0x000000490e0e7212 */ /* 0x000fe400078e3cff */
[----:B------:R-:W-:Y:S02]  /*18d20*/  LOP3.LUT R46, R3, R46, RZ, 0x3c, !PT ;  /* 0x0000002e032e7212 */ /* 0x000fe400078e3cff */
[----:B------:R-:W-:Y:S02]  /*18d30*/  F2FP.BF16.F32.PACK_AB R27, R133, R10 ;  /* 0x0000000a851b723e */ /* 0x000fe400000010ff */
[----:B------:R-:W-:-:S02]  /*18d40*/  LOP3.LUT R50, R4, R145, RZ, 0x3c, !PT ;  /* 0x0000009104327212 */ /* 0x000fc400078e3cff */
[----:B------:R-:W-:Y:S01]  /*18d50*/  MOV R17, R16 ;  /* 0x0000001000117202 */ /* 0x000fe20000000f00 */
[----:B------:R-:W-:Y:S01]  /*18d60*/  STSM.16.M88.4 [R30], R24 ;  /* 0x000000181e007844 */ /* 0x000fe20000000200 */
[----:B------:R-:W-:Y:S02]  /*18d70*/  MOV R3, R34 ;  /* 0x0000002200037202 */ /* 0x000fe40000000f00 */
[----:B------:R-:W-:Y:S02]  /*18d80*/  SHF.R.U64 R38, R38, 0x3, RZ ;  /* 0x0000000326267819 */ /* 0x000fe400000012ff */
[----:B------:R-:W-:Y:S02]  /*18d90*/  LOP3.LUT R10, R7, R72, RZ, 0x3c, !PT ;  /* 0x00000048070a7212 */ /* 0x000fe400078e3cff */
[----:B------:R-:W-:Y:S02]  /*18da0*/  MOV R4, R12 ;  /* 0x0000000c00047202 */ /* 0x000fe40000000f00 */
[----:B------:R-:W-:Y:S01]  /*18db0*/  MOV R16, R42 ;  /* 0x0000002a00107202 */ /* 0x000fe20000000f00 */
[----:B------:R-:W1:Y:S01]  /*18dc0*/  LDC.64 R12, c[0x0][0xc00] ;  /* 0x00030000ff0c7b82 */ /* 0x000e620000000a00 */
[----:B------:R-:W-:-:S02]  /*18dd0*/  F2FP.BF16.F32.PACK_AB R34, R37, R36 ;  /* 0x000000242522723e */ /* 0x000fc400000010ff */
[----:B------:R-:W-:Y:S02]  /*18de0*/  F2FP.BF16.F32.PACK_AB R35, R131, R124 ;  /* 0x0000007c8323723e */ /* 0x000fe400000010ff */
[----:B------:R-:W-:Y:S02]  /*18df0*/  LOP3.LUT R20, R20, R137, RZ, 0x3c, !PT ;  /* 0x0000008914147212 */ /* 0x000fe400078e3cff */
[----:B------:R-:W-:Y:S01]  /*18e00*/  MOV R7, R14 ;  /* 0x0000000e00077202 */ /* 0x000fe20000000f00 */
[----:B------:R2:W-:Y:S01]  /*18e10*/  STSM.16.M88.4 [R4], R32 ;  /* 0x0000002004007844 */ /* 0x0005e20000000200 */
[----:B------:R-:W-:Y:S02]  /*18e20*/  F2FP.BF16.F32.PACK_AB R42, R45, R44 ;  /* 0x0000002c2d2a723e */ /* 0x000fe400000010ff */
[----:B------:R-:W-:Y:S02]  /*18e30*/  F2FP.BF16.F32.PACK_AB R43, R129, R122 ;  /* 0x0000007a812b723e */ /* 0x000fe400000010ff */
[----:B------:R-:W-:-:S02]  /*18e40*/  MOV R15, R50 ;  /* 0x00000032000f7202 */ /* 0x000fc40000000f00 */
[----:B------:R-:W-:Y:S01]  /*18e50*/  LOP3.LUT R38, R38, R141, RZ, 0x3c, !PT ;  /* 0x0000008d26267212 */ /* 0x000fe200078e3cff */
[----:B------:R3:W-:Y:S01]  /*18e60*/  STSM.16.M88.4 [R7], R40 ;  /* 0x0000002807007844 */ /* 0x0007e20000000200 */
[----:B------:R-:W-:Y:S02]  /*18e70*/  F2FP.BF16.F32.PACK_AB R50, R53, R52 ;  /* 0x000000343532723e */ /* 0x000fe400000010ff */
[----:B------:R-:W-:Y:S02]  /*18e80*/  F2FP.BF16.F32.PACK_AB R51, R127, R120 ;  /* 0x000000787f33723e */ /* 0x000fe400000010ff */
[----:B------:R-:W-:Y:S02]  /*18e90*/  MOV R20, R20 ;  /* 0x0000001400147202 */ /* 0x000fe40000000f00 */
[----:B------:R-:W-:Y:S01]  /*18ea0*/  MOV R28, R28 ;  /* 0x0000001c001c7202 */ /* 0x000fe20000000f00 */
[----:B------:R-:W-:Y:S01]  /*18eb0*/  STSM.16.M88.4 [R17], R48 ;  /* 0x0000003011007844 */ /* 0x000fe20000000200 */
[----:B--2---:R-:W-:-:S02]  /*18ec0*/  F2FP.BF16.F32.PACK_AB R4, R6, R5 ;  /* 0x000000050604723e */ /* 0x004fc400000010ff */
[----:B------:R-:W-:Y:S01]  /*18ed0*/  F2FP.BF16.F32.PACK_AB R5, R75, R74 ;  /* 0x0000004a4b05723e */ /* 0x000fe200000010ff */
[----:B------:R-:W-:Y:S01]  /*18ee0*/  STSM.16.M88.4 [R20], R56 ;  /* 0x0000003814007844 */ /* 0x000fe20000000200 */
[----:B------:R-:W-:Y:S02]  /*18ef0*/  F2FP.BF16.F32.PACK_AB R6, R77, R76 ;  /* 0x0000004c4d06723e */ /* 0x000fe400000010ff */
[----:B------:R-:W-:Y:S01]  /*18f00*/  MOV R38, R38 ;  /* 0x0000002600267202 */ /* 0x000fe20000000f00 */
[----:B------:R-:W-:Y:S01]  /*18f10*/  STSM.16.M88.4 [R28], R64 ;  /* 0x000000401c007844 */ /* 0x000fe20000000200 */
[----:B---3--:R-:W-:Y:S02]  /*18f20*/  F2FP.BF16.F32.PACK_AB R7, R79, R78 ;  /* 0x0000004e4f07723e */ /* 0x008fe400000010ff */
[----:B------:R-:W-:Y:S02]  /*18f30*/  MOV R46, R46 ;  /* 0x0000002e002e7202 */ /* 0x000fe40000000f00 */
[----:B------:R-:W-:Y:S01]  /*18f40*/  MOV R14, R10 ;  /* 0x0000000a000e7202 */ /* 0x000fe20000000f00 */
[----:B------:R2:W-:Y:S01]  /*18f50*/  STSM.16.M88.4 [R3], R4 ;  /* 0x0000000403007844 */ /* 0x0005e20000000200 */
[----:B------:R-:W3:Y:S01]  /*18f60*/  LDC.64 R10, c[0x0][0xc00] ;  /* 0x00030000ff0a7b82 */ /* 0x000ee20000000a00 */
[----:B-1----:R-:W-:-:S02]  /*18f70*/  ISETP.NE.U32.AND P0, PT, R12, RZ, PT ;  /* 0x000000ff0c00720c */ /* 0x002fc40003f05070 */
[----:B------:R1:W-:Y:S02]  /*18f80*/  STSM.16.M88.4 [R38], R80 ;  /* 0x0000005026007844 */ /* 0x0003e40000000200 */
[----:B------:R-:W-:Y:S02]  /*18f90*/  ISETP.NE.AND.EX P0, PT, R13, RZ, PT, P0 ;  /* 0x000000ff0d00720c */ /* 0x000fe40003f05300 */
[----:B------:R1:W-:Y:S04]  /*18fa0*/  STSM.16.M88.4 [R16], R88 ;  /* 0x0000005810007844 */ /* 0x0003e80000000200 */
[----:B------:R1:W-:Y:S04]  /*18fb0*/  STSM.16.M88.4 [R46], R96 ;  /* 0x000000602e007844 */ /* 0x0003e80000000200 */
[----:B------:R1:W-:Y:S01]  /*18fc0*/  STSM.16.M88.4 [R15], R104 ;  /* 0x000000680f007844 */ /* 0x0003e20000000200 */
[----:B--2---:R-:W2:Y:S03]  /*18fd0*/  LDC.64 R4, c[0x0][0xc08] ;  /* 0x00030200ff047b82 */ /* 0x004ea60000000a00 */
[----:B------:R1:W-:Y:S01]  /*18fe0*/  STSM.16.M88.4 [R14], R112 ;  /* 0x000000700e007844 */ /* 0x0003e20000000200 */
[----:B---3--:R-:W-:-:S04]  /*18ff0*/  IMAD.WIDE R10, R207, 0x4, R10 ;  /* 0x00000004cf0a7825 */ /* 0x008fc800078e020a */
[----:B------:R-:W-:Y:S06]  /*19000*/  BAR.SYNC.DEFER_BLOCKING 0x1, 0x100 ;  /* 0x0044000000007b1d */ /* 0x000fec0000010000 */
[----:B------:R-:W-:Y:S01]  /*19010*/  ULDC UR6, c[0x0][0xa88] ;  /* 0x0002a20000067ab9 */ /* 0x000fe20000000800 */
[----:B------:R-:W-:Y:S01]  /*19020*/  UMOV UR4, URZ ;  /* 0x0000003f00047c82 */ /* 0x000fe20008000000 */
[----:B------:R-:W3:Y:S01]  /*19030*/  LDC R3, c[0x0][0xbe8] ;  /* 0x0002fa00ff037b82 */ /* 0x000ee20000000800 */
[----:B------:R-:W4:Y:S01]  /*19040*/  @P0 LDG.E R6, desc[UR38][R10.64] ;  /* 0x000000260a060981 */ /* 0x000f22000c1e1900 */
[----:B--2---:R-:W-:-:S04]  /*19050*/  ISETP.NE.U32.AND P2, PT, R4, RZ, PT ;  /* 0x000000ff0400720c */ /* 0x004fc80003f45070 */
[----:B------:R-:W-:Y:S02]  /*19060*/  ISETP.NE.AND.EX P2, PT, R5, RZ, PT, P2 ;  /* 0x000000ff0500720c */ /* 0x000fe40003f45320 */
[----:B---3--:R-:W-:-:S11]  /*19070*/  ISETP.NE.AND P1, PT, R3, 0x1, PT ;  /* 0x000000010300780c */ /* 0x008fd60003f25270 */
[----:B------:R-:W2:Y:S08]  /*19080*/  @P2 LDC.64 R4, c[0x0][0xc08] ;  /* 0x00030200ff042b82 */ /* 0x000eb00000000a00 */
[----:B------:R-:W3:Y:S08]  /*19090*/  @P1 LDC R7, c[0x0][0xbec] ;  /* 0x0002fb00ff071b82 */ /* 0x000ef00000000800 */
[----:B------:R-:W0:Y:S01]  /*190a0*/  @P1 LDC R13, c[0x0][0xbf0] ;  /* 0x0002fc00ff0d1b82 */ /* 0x000e220000000800 */
[----:B--2---:R-:W-:Y:S01]  /*190b0*/  @P2 IMAD.WIDE R4, R207, 0x4, R4 ;  /* 0x00000004cf042825 */ /* 0x004fe200078e0204 */
[----:B----4-:R-:W-:-:S03]  /*190c0*/  @P0 R2UR UR4, R6 ;  /* 0x00000000060402ca */ /* 0x010fc600000e0000 */
[----:B------:R-:W-:-:S06]  /*190d0*/  IMAD.U32 R6, RZ, RZ, UR6 ;  /* 0x00000006ff067e24 */ /* 0x000fcc000f8e00ff */
[----:B------:R1:W5:Y:S01]  /*190e0*/  @P2 LDG.E R6, desc[UR38][R4.64] ;  /* 0x0000002604062981 */ /* 0x000362000c1e1900 */
[----:B0--3--:R-:W-:Y:S05]  /*190f0*/  @P2 BRA `(.L_x_5023) ;  /* 0x0000000000102947 */ /* 0x009fea0003800000 */
[----:B------:R-:W-:Y:S05]  /*19100*/  @!P0 BRA `(.L_x_5023) ;  /* 0x00000000000c8947 */ /* 0x000fea0003800000 */
[----:B-1----:R-:W2:Y:S04]  /*19110*/  LDG.E R5, desc[UR38][R10.64] ;  /* 0x000000260a057981 */ /* 0x002ea8000c1e1900 */
[----:B-----5:R-:W2:Y:S02]  /*19120*/  LDG.E R6, desc[UR38][R10.64+0x4] ;  /* 0x000004260a067981 */ /* 0x020ea4000c1e1900 */
[----:B--2---:R-:W-:-:S07]  /*19130*/  IMAD.IADD R6, R6, 0x1, -R5 ;  /* 0x0000000106067824 */ /* 0x004fce00078e0a05 */
.L_x_5023:
[----:B-1----:R-:W2:Y:S04]  /*19140*/  LDL R16, [R1+0x29c] ;  /* 0x00029c0001107983 */ /* 0x002ea80000100800 */
[----:B------:R-:W3:Y:S01]  /*19150*/  LDL R27, [R1+0x298] ;  /* 0x00029800011b7983 */ /* 0x000ee20000100800 */
[----:B------:R-:W-:Y:S01]  /*19160*/  R2UR UR15, R211 ;  /* 0x00000000d30f72ca */ /* 0x000fe200000e0000 */
[----:B------:R-:W-:Y:S01]  /*19170*/  ULDC.64 UR12, c[0x0][0xb90] ;  /* 0x0002e400000c7ab9 */ /* 0x000fe20000000a00 */
[----:B------:R-:W-:Y:S01]  /*19180*/  USHF.R.S32.HI UR9, URZ, 0x1f, UR4 ;  /* 0x0000001f3f097899 */ /* 0x000fe20008011404 */
[----:B------:R-:W-:Y:S01]  /*19190*/  VIADD R14, R23, UR60 ;  /* 0x0000003c170e7c36 */ /* 0x000fe20008000000 */
[----:B------:R-:W-:Y:S01]  /*191a0*/  UMOV UR8, UR4 ;  /* 0x0000000400087c82 */ /* 0x000fe20008000000 */
[----:B------:R-:W-:Y:S01]  /*191b0*/  SHF.R.S32.HI R10, RZ, 0x1f, R207 ;  /* 0x0000001fff0a7819 */ /* 0x000fe200000114cf */
[----:B------:R-:W-:Y:S01]  /*191c0*/  IMAD R11, R215, 0x40, R197 ;  /* 0x00000040d70b7824 */ /* 0x000fe200078e02c5 */
[----:B------:R-:W-:Y:S01]  /*191d0*/  SEL R65, R207, RZ, !P0 ;  /* 0x000000ffcf417207 */ /* 0x000fe20004000000 */
[----:B------:R-:W-:Y:S01]  /*191e0*/  @P1 IMAD.HI.U32 R4, R14, R7, RZ ;  /* 0x000000070e041227 */ /* 0x000fe200078e00ff */
[----:B------:R-:W-:Y:S01]  /*191f0*/  SEL R28, R10, RZ, !P0 ;  /* 0x000000ff0a1c7207 */ /* 0x000fe20004000000 */
[----:B------:R-:W0:Y:S02]  /*19200*/  @P1 LDC R29, c[0x0][0xbf0] ;  /* 0x0002fc00ff1d1b82 */ /* 0x000e240000000800 */
[----:B------:R-:W-:Y:S01]  /*19210*/  IMAD.MOV.U32 R7, RZ, RZ, R14 ;  /* 0x000000ffff077224 */ /* 0x000fe200078e000e */
[----:B------:R-:W-:Y:S01]  /*19220*/  USHF.R.S32.HI UR14, URZ, 0x1f, UR15 ;  /* 0x0000001f3f0e7899 */ /* 0x000fe2000801140f */
[----:B------:R-:W-:Y:S01]  /*19230*/  @P1 SHF.R.U32.HI R7, RZ, R13, R4 ;  /* 0x0000000dff071219 */ /* 0x000fe20000011604 */
[----:B------:R-:W-:Y:S01]  /*19240*/  UIMAD.WIDE.U32 UR6, UR15, UR12, UR8 ;  /* 0x0000000c0f0672a5 */ /* 0x000fe2000f8e0008 */
[----:B------:R-:W-:Y:S01]  /*19250*/  IMAD.WIDE R8, R11, 0x2, R8 ;  /* 0x000000020b087825 */ /* 0x000fe200078e0208 */
[----:B------:R-:W-:Y:S01]  /*19260*/  UIMAD UR10, UR14, UR12, URZ ;  /* 0x0000000c0e0a72a4 */ /* 0x000fe2000f8e023f */
[----:B------:R-:W-:-:S02]  /*19270*/  SHF.R.S32.HI R13, RZ, 0x1f, R7 ;  /* 0x0000001fff0d7819 */ /* 0x000fc40000011407 */
[----:B------:R-:W-:Y:S01]  /*19280*/  IMAD.MOV R12, RZ, RZ, -R7 ;  /* 0x000000ffff0c7224 */ /* 0x000fe200078e0a07 */
[----:B------:R-:W-:Y:S01]  /*19290*/  UIMAD UR8, UR15, UR13, UR10 ;  /* 0x0000000d0f0872a4 */ /* 0x000fe2000f8e020a */
[----:B------:R-:W-:Y:S01]  /*192a0*/  IMAD.U32 R5, RZ, RZ, UR7 ;  /* 0x00000007ff057e24 */ /* 0x000fe2000f8e00ff */
[----:B------:R-:W-:Y:S01]  /*192b0*/  IADD3 R15, P2, R8, 0x1000, RZ ;  /* 0x00001000080f7810 */ /* 0x000fe20007f5e0ff */
[----:B------:R-:W-:Y:S01]  /*192c0*/  IMAD.U32 R4, RZ, RZ, UR6 ;  /* 0x00000006ff047e24 */ /* 0x000fe2000f8e00ff */
[----:B------:R-:W-:Y:S01]  /*192d0*/  UIADD3 UR8, UR7, UR8, URZ ;  /* 0x0000000807087290 */ /* 0x000fe2000fffe03f */
[----:B------:R-:W-:Y:S01]  /*192e0*/  IMAD R11, R3, R12, R14 ;  /* 0x0000000c030b7224 */ /* 0x000fe200078e020e */
[----:B------:R-:W-:Y:S01]  /*192f0*/  ULDC.64 UR10, c[0x0][0xaa0] ;  /* 0x0002a800000a7ab9 */ /* 0x000fe20000000a00 */
[----:B------:R-:W-:Y:S01]  /*19300*/  ULDC.64 UR6, c[0x0][0xb98] ;  /* 0x0002e60000067ab9 */ /* 0x000fe20000000a00 */
[----:B-----5:R-:W-:Y:S01]  /*19310*/  IMAD R67, R6, R3, RZ ;  /* 0x0000000306437224 */ /* 0x020fe200078e02ff */
[C---:B------:R-:W-:Y:S01]  /*19320*/  IADD3 R25, P5, R8.reuse, 0x3000, RZ ;  /* 0x0000300008197810 */ /* 0x040fe20007fbe0ff */
[----:B------:R-:W-:Y:S01]  /*19330*/  IMAD.U32 R5, RZ, RZ, UR8 ;  /* 0x00000008ff057e24 */ /* 0x000fe2000f8e00ff */
[----:B------:R-:W-:Y:S01]  /*19340*/  IADD3 R33, P4, R8, 0x4000, RZ ;  /* 0x0000400008217810 */ /* 0x000fe20007f9e0ff */
[----:B------:R-:W-:Y:S01]  /*19350*/  IMAD R10, R28, UR6, RZ ;  /* 0x000000061c0a7c24 */ /* 0x000fe2000f8e02ff */
[----:B------:R-:W-:Y:S01]  /*19360*/  IADD3 R41, P3, R8, 0x6000, RZ ;  /* 0x0000600008297810 */ /* 0x000fe20007f7e0ff */
[----:B------:R-:W-:Y:S01]  /*19370*/  IMAD.WIDE.U32 R4, R65, UR6, R4 ;  /* 0x0000000641047c25 */ /* 0x000fe2000f8e0004 */
[----:B------:R-:W-:Y:S01]  /*19380*/  UIMAD UR8, UR9, UR10, URZ ;  /* 0x0000000a090872a4 */ /* 0x000fe2000f8e023f */
[----:B------:R-:W-:-:S02]  /*19390*/  LOP3.LUT R24, R25, 0x380, RZ, 0xc0, !PT ;  /* 0x0000038019187812 */ /* 0x000fc400078ec0ff */
[----:B------:R-:W-:Y:S01]  /*193a0*/  IMAD R10, R65, UR7, R10 ;  /* 0x00000007410a7c24 */ /* 0x000fe2000f8e020a */
[----:B------:R-:W-:Y:S01]  /*193b0*/  IADD3 R4, P0, R7, R4, RZ ;  /* 0x0000000407047210 */ /* 0x000fe20007f1e0ff */
[----:B------:R-:W-:Y:S01]  /*193c0*/  ULDC.64 UR6, c[0x0][0xb88] ;  /* 0x0002e20000067ab9 */ /* 0x000fe20000000a00 */
[----:B------:R-:W-:Y:S02]  /*193d0*/  SHF.R.S32.HI R7, RZ, 0x1f, R11 ;  /* 0x0000001fff077819 */ /* 0x000fe4000001140b */
[----:B------:R-:W-:Y:S02]  /*193e0*/  IADD3.X R5, R13, R5, R10, P0, !PT ;  /* 0x000000050d057210 */ /* 0x000fe400007fe40a */
[----:B------:R-:W-:Y:S01]  /*193f0*/  LOP3.LUT R10, R15, 0x380, RZ, 0xc0, !PT ;  /* 0x000003800f0a7812 */ /* 0x000fe200078ec0ff */
[----:B------:R-:W-:Y:S01]  /*19400*/  IMAD R14, R7, UR6, RZ ;  /* 0x00000006070e7c24 */ /* 0x000fe2000f8e02ff */
[----:B------:R-:W-:Y:S01]  /*19410*/  IADD3 R13, P6, R8, 0x2000, RZ ;  /* 0x00002000080d7810 */ /* 0x000fe20007fde0ff */
[----:B------:R-:W-:Y:S01]  /*19420*/  IMAD.WIDE.U32 R4, R11, UR6, R4 ;  /* 0x000000060b047c25 */ /* 0x000fe2000f8e0004 */
[----:B------:R-:W-:Y:S01]  /*19430*/  SHF.R.U64 R10, R10, 0x3, RZ ;  /* 0x000000030a0a7819 */ /* 0x000fe200000012ff */
[----:B------:R-:W-:Y:S01]  /*19440*/  UIMAD UR8, UR4, UR11, UR8 ;  /* 0x0000000b040872a4 */ /* 0x000fe2000f8e0208 */
[----:B------:R-:W-:Y:S01]  /*19450*/  LOP3.LUT R12, R13, 0x380, RZ, 0xc0, !PT ;  /* 0x000003800d0c7812 */ /* 0x000fe200078ec0ff */
[----:B------:R-:W-:Y:S01]  /*19460*/  IMAD R7, R11, UR7, R14 ;  /* 0x000000070b077c24 */ /* 0x000fe2000f8e020e */
[----:B------:R-:W-:Y:S01]  /*19470*/  ULDC.64 UR6, c[0x0][0xb50] ;  /* 0x0002d40000067ab9 */ /* 0x000fe20000000a00 */
[----:B------:R-:W-:Y:S01]  /*19480*/  LOP3.LUT R10, R10, R15, RZ, 0x3c, !PT ;  /* 0x0000000f0a0a7212 */ /* 0x000fe200078e3cff */
[----:B------:R-:W-:Y:S01]  /*19490*/  IMAD.X R11, RZ, RZ, R9, P2 ;  /* 0x000000ffff0b7224 */ /* 0x000fe200010e0609 */
[----:B------:R-:W-:Y:S01]  /*194a0*/  LEA R14, P0, R4, UR6, 0x2 ;  /* 0x00000006040e7c11 */ /* 0x000fe2000f8010ff */
[----:B------:R-:W-:Y:S01]  /*194b0*/  IMAD.IADD R5, R5, 0x1, R7 ;  /* 0x0000000105057824 */ /* 0x000fe200078e0207 */
[----:B------:R-:W-:-:S02]  /*194c0*/  IADD3 R45, P2, R8, 0x7000, RZ ;  /* 0x00007000082d7810 */ /* 0x000fc40007f5e0ff */
[----:B------:R-:W-:Y:S01]  /*194d0*/  LOP3.LUT R32, R33, 0x380, RZ, 0xc0, !PT ;  /* 0x0000038021207812 */ /* 0x000fe200078ec0ff */
[----:B------:R-:W-:Y:S01]  /*194e0*/  SHFL.IDX PT, R20, R14, 0x1, 0x1c1f ;  /* 0x003c1f000e147f89 */ /* 0x000fe200000e0000 */
[----:B------:R-:W-:Y:S02]  /*194f0*/  LEA.HI.X R15, R4, UR7, R5, 0x2, P0 ;  /* 0x00000007040f7c11 */ /* 0x000fe400080f1405 */
[----:B------:R-:W-:Y:S02]  /*19500*/  IADD3 R37, P0, R8, 0x5000, RZ ;  /* 0x0000500008257810 */ /* 0x000fe40007f1e0ff */
[----:B------:R-:W-:Y:S01]  /*19510*/  LOP3.LUT R44, R45, 0x380, RZ, 0xc0, !PT ;  /* 0x000003802d2c7812 */ /* 0x000fe200078ec0ff */
[----:B------:R-:W-:Y:S01]  /*19520*/  SHFL.IDX PT, R17, R15, RZ, 0x1c1f ;  /* 0x001c1fff0f117589 */ /* 0x000fe200000e0000 */
[----:B------:R-:W-:Y:S02]  /*19530*/  LOP3.LUT R36, R37, 0x380, RZ, 0xc0, !PT ;  /* 0x0000038025247812 */ /* 0x000fe400078ec0ff */
[----:B------:R-:W-:Y:S01]  /*19540*/  SHF.R.U64 R44, R44, 0x3, RZ ;  /* 0x000000032c2c7819 */ /* 0x000fe200000012ff */
[----:B------:R-:W-:Y:S01]  /*19550*/  SHFL.IDX PT, R21, R15, 0x1, 0x1c1f ;  /* 0x003c1f000f157f89 */ /* 0x000fe200000e0000 */
[----:B------:R-:W-:-:S02]  /*19560*/  SHF.R.U64 R36, R36, 0x3, RZ ;  /* 0x0000000324247819 */ /* 0x000fc400000012ff */
[----:B------:R-:W-:Y:S01]  /*19570*/  LOP3.LUT R44, R44, R45, RZ, 0x3c, !PT ;  /* 0x0000002d2c2c7212 */ /* 0x000fe200078e3cff */
[--C-:B------:R-:W-:Y:S01]  /*19580*/  IMAD.X R45, RZ, RZ, R9.reuse, P2 ;  /* 0x000000ffff2d7224 */ /* 0x100fe200010e0609 */
[----:B------:R-:W-:Y:S01]  /*19590*/  LOP3.LUT R36, R36, R37, RZ, 0x3c, !PT ;  /* 0x0000002524247212 */ /* 0x000fe200078e3cff */
[----:B------:R-:W-:Y:S01]  /*195a0*/  IMAD.X R37, RZ, RZ, R9, P0 ;  /* 0x000000ffff257224 */ /* 0x000fe200000e0609 */
[----:B------:R-:W-:Y:S01]  /*195b0*/  UIMAD.WIDE.U32 UR6, UR4, UR10, URZ ;  /* 0x0000000a040672a5 */ /* 0x000fe2000f8e003f */
[----:B------:R-:W-:Y:S02]  /*195c0*/  LOP3.LUT R40, R41, 0x380, RZ, 0xc0, !PT ;  /* 0x0000038029287812 */ /* 0x000fe400078ec0ff */
[----:B------:R-:W-:Y:S01]  /*195d0*/  ULDC.64 UR10, c[0x0][0xae8] ;  /* 0x0002ba00000a7ab9 */ /* 0x000fe20000000a00 */
[----:B------:R-:W-:Y:S01]  /*195e0*/  UIADD3 UR7, UR7, UR8, URZ ;  /* 0x0000000807077290 */ /* 0x000fe2000fffe03f */
[----:B------:R-:W-:Y:S01]  /*195f0*/  SHF.R.U64 R12, R12, 0x3, RZ ;  /* 0x000000030c0c7819 */ /* 0x000fe200000012ff */
[----:B------:R-:W-:Y:S01]  /*19600*/  UIMAD UR4, UR14, UR10, URZ ;  /* 0x0000000a0e0472a4 */ /* 0x000fe2000f8e023f */
[----:B------:R-:W-:-:S02]  /*19610*/  SHF.R.U64 R24, R24, 0x3, RZ ;  /* 0x0000000318187819 */ /* 0x000fc400000012ff */
[----:B------:R-:W-:Y:S02]  /*19620*/  SHF.R.U64 R32, R32, 0x3, RZ ;  /* 0x0000000320207819 */ /* 0x000fe400000012ff */
[----:B------:R-:W-:Y:S01]  /*19630*/  SHF.R.U64 R40, R40, 0x3, RZ ;  /* 0x0000000328287819 */ /* 0x000fe200000012ff */
[----:B------:R-:W-:Y:S01]  /*19640*/  UIMAD UR4, UR15, UR11, UR4 ;  /* 0x0000000b0f0472a4 */ /* 0x000fe2000f8e0204 */
[----:B------:R-:W-:Y:S01]  /*19650*/  LOP3.LUT R12, R12, R13, RZ, 0x3c, !PT ;  /* 0x0000000d0c0c7212 */ /* 0x000fe200078e3cff */
[----:B------:R-:W-:Y:S01]  /*19660*/  UIMAD.WIDE.U32 UR6, UR15, UR10, UR6 ;  /* 0x0000000a0f0672a5 */ /* 0x000fe2000f8e0006 */
[----:B------:R-:W-:Y:S01]  /*19670*/  LOP3.LUT R24, R24, R25, RZ, 0x3c, !PT ;  /* 0x0000001918187212 */ /* 0x000fe200078e3cff */
[--C-:B------:R-:W-:Y:S01]  /*19680*/  IMAD.X R13, RZ, RZ, R9.reuse, P6 ;  /* 0x000000ffff0d7224 */ /* 0x100fe200030e0609 */
[----:B------:R-:W-:Y:S01]  /*19690*/  LOP3.LUT R32, R32, R33, RZ, 0x3c, !PT ;  /* 0x0000002120207212 */ /* 0x000fe200078e3cff */
[--C-:B------:R-:W-:Y:S01]  /*196a0*/  IMAD.X R25, RZ, RZ, R9.reuse, P5 ;  /* 0x000000ffff197224 */ /* 0x100fe200028e0609 */
[----:B------:R-:W-:Y:S01]  /*196b0*/  LOP3.LUT R40, R40, R41, RZ, 0x3c, !PT ;  /* 0x0000002928287212 */ /* 0x000fe200078e3cff */
[--C-:B------:R-:W-:Y:S01]  /*196c0*/  IMAD.X R33, RZ, RZ, R9.reuse, P4 ;  /* 0x000000ffff217224 */ /* 0x100fe200020e0609 */
[C---:B------:R-:W-:Y:S01]  /*196d0*/  IADD3 R49, P6, R8.reuse, 0x8000, RZ ;  /* 0x0000800008317810 */ /* 0x040fe20007fde0ff */
[----:B------:R-:W-:Y:S01]  /*196e0*/  IMAD.X R41, RZ, RZ, R9, P3 ;  /* 0x000000ffff297224 */ /* 0x000fe200018e0609 */
[C---:B------:R-:W-:Y:S01]  /*196f0*/  IADD3 R53, P5, R8.reuse, 0x9000, RZ ;  /* 0x0000900008357810 */ /* 0x040fe20007fbe0ff */
[----:B------:R-:W-:Y:S01]  /*19700*/  UIADD3 UR4, UR7, UR4, URZ ;  /* 0x0000000407047290 */ /* 0x000fe2000fffe03f */
[----:B------:R-:W-:-:S02]  /*19710*/  IADD3 R57, P4, R8, 0xa000, RZ ;  /* 0x0000a00008397810 */ /* 0x000fc40007f9e0ff */
[C---:B------:R-:W-:Y:S02]  /*19720*/  IADD3 R7, P3, R8.reuse, 0xb000, RZ ;  /* 0x0000b00008077810 */ /* 0x040fe40007f7e0ff */
[----:B------:R-:W-:Y:S02]  /*19730*/  LOP3.LUT R48, R49, 0x380, RZ, 0xc0, !PT ;  /* 0x0000038031307812 */ /* 0x000fe400078ec0ff */
[----:B------:R-:W-:Y:S01]  /*19740*/  LOP3.LUT R52, R53, 0x380, RZ, 0xc0, !PT ;  /* 0x0000038035347812 */ /* 0x000fe200078ec0ff */
[----:B------:R-:W-:Y:S01]  /*19750*/  IMAD.X R61, RZ, RZ, R9, P3 ;  /* 0x000000ffff3d7224 */ /* 0x000fe200018e0609 */
[----:B------:R-:W-:Y:S02]  /*19760*/  LOP3.LUT R56, R57, 0x380, RZ, 0xc0, !PT ;  /* 0x0000038039387812 */ /* 0x000fe400078ec0ff */
[----:B------:R-:W-:Y:S02]  /*19770*/  LOP3.LUT R5, R8, 0x380, RZ, 0xc0, !PT ;  /* 0x0000038008057812 */ /* 0x000fe400078ec0ff */
[----:B------:R-:W-:-:S02]  /*19780*/  LOP3.LUT R6, R7, 0x380, RZ, 0xc0, !PT ;  /* 0x0000038007067812 */ /* 0x000fc400078ec0ff */
[----:B------:R-:W-:Y:S02]  /*19790*/  SHF.R.U64 R48, R48, 0x3, RZ ;  /* 0x0000000330307819 */ /* 0x000fe400000012ff */
[----:B------:R-:W-:Y:S02]  /*197a0*/  SHF.R.U64 R52, R52, 0x3, RZ ;  /* 0x0000000334347819 */ /* 0x000fe400000012ff */
        /* <DEDUP_REMOVED lines=8> */
[----:B------:R-:W-:Y:S01]  /*19830*/  IMAD.X R57, RZ, RZ, R9, P4 ;  /* 0x000000ffff397224 */ /* 0x000fe200020e0609 */
[----:B------:R-:W-:Y:S01]  /*19840*/  LOP3.LUT R60, R6, R7, RZ, 0x3c, !PT ;  /* 0x00000007063c7212 */ /* 0x000fe200078e3cff */
[----:B------:R-:W-:Y:S01]  /*19850*/  VIADD R30, R215, UR60 ;  /* 0x0000003cd71e7c36 */ /* 0x000fe20008000000 */
[----:B------:R-:W-:Y:S01]  /*19860*/  BSSY B1, `(.L_x_5024) ;  /* 0x0000054000017945 */ /* 0x000fe20003800000 */
[----:B--2---:R-:W-:-:S02]  /*19870*/  VIADD R26, R16, UR60 ;  /* 0x0000003c101a7c36 */ /* 0x004fc40008000000 */
[----:B------:R-:W1:Y:S01]  /*19880*/  SHFL.IDX PT, R16, R14, RZ, 0x1c1f ;  /* 0x001c1fff0e107589 */ /* 0x000e6200000e0000 */
[----:B---3--:R-:W-:Y:S01]  /*19890*/  LOP3.LUT P0, RZ, R27, 0x3, RZ, 0xc0, !PT ;  /* 0x000000031bff7812 */ /* 0x008fe2000780c0ff */
[----:B------:R-:W-:-:S03]  /*198a0*/  VIADD R4, R26, 0x8 ;  /* 0x000000081a047836 */ /* 0x000fc60000000000 */
[-C--:B------:R-:W-:Y:S02]  /*198b0*/  ISETP.GE.OR P2, PT, R26, R67.reuse, P0 ;  /* 0x000000431a00720c */ /* 0x080fe40000746670 */
[----:B------:R-:W-:Y:S02]  /*198c0*/  ISETP.GE.OR P0, PT, R4, R67, P0 ;  /* 0x000000430400720c */ /* 0x000fe40000706670 */
[----:B------:R-:W-:Y:S01]  /*198d0*/  LOP3.LUT R4, R5, R8, RZ, 0x3c, !PT ;  /* 0x0000000805047212 */ /* 0x000fe200078e3cff */
[----:B------:R-:W-:-:S08]  /*198e0*/  IMAD.MOV.U32 R5, RZ, RZ, R9 ;  /* 0x000000ffff057224 */ /* 0x000fd000078e0009 */
[----:B-1----:R1:W-:Y:S04]  /*198f0*/  @!P2 ST.E desc[UR38][R16.64], R0 ;  /* 0x000000001000a985 */ /* 0x0023e8000c101926 */
[----:B------:R2:W-:Y:S04]  /*19900*/  @!P0 ST.E desc[UR38][R20.64], R2 ;  /* 0x0000000214008985 */ /* 0x0005e8000c101926 */
[----:B------:R-:W5:Y:S01]  /*19910*/  LD.E.128 R4, desc[UR38][R4.64] ;  /* 0x0000002604047980 */ /* 0x000f62000c101d00 */
[----:B-1----:R-:W1:Y:S01]  /*19920*/  @P1 LDC R17, c[0x0][0xbec] ;  /* 0x0002fb00ff111b82 */ /* 0x002e620000000800 */
[----:B------:R-:W-:-:S02]  /*19930*/  IMAD R0, R226, 0x20, R215 ;  /* 0x00000020e2007824 */ /* 0x000fc400078e02d7 */
[----:B------:R-:W5:Y:S02]  /*19940*/  LD.E.128 R8, desc[UR38][R10.64] ;  /* 0x000000260a087980 */ /* 0x000f64000c101d00 */
[----:B--2---:R-:W-:Y:S02]  /*19950*/  VIADD R20, R0, UR60 ;  /* 0x0000003c00147c36 */ /* 0x004fe40008000000 */
[----:B------:R-:W5:Y:S01]  /*19960*/  LD.E.128 R12, desc[UR38][R12.64] ;  /* 0x000000260c0c7980 */ /* 0x000f62000c101d00 */
[----:B------:R-:W-:Y:S02]  /*19970*/  IMAD.U32 R16, RZ, RZ, UR6 ;  /* 0x00000006ff107e24 */ /* 0x000fe4000f8e00ff */
[----:B------:R-:W-:Y:S01]  /*19980*/  IMAD.MOV.U32 R21, RZ, RZ, R20 ;  /* 0x000000ffff157224 */ /* 0x000fe200078e0014 */
[----:B------:R-:W5:Y:S04]  /*19990*/  LD.E.128 R24, desc[UR38][R24.64] ;  /* 0x0000002618187980 */ /* 0x000f68000c101d00 */
[----:B------:R-:W5:Y:S04]  /*199a0*/  LD.E.128 R32, desc[UR38][R32.64] ;  /* 0x0000002620207980 */ /* 0x000f68000c101d00 */
[----:B------:R-:W5:Y:S04]  /*199b0*/  LD.E.128 R36, desc[UR38][R36.64] ;  /* 0x0000002624247980 */ /* 0x000f68000c101d00 */
[----:B------:R-:W5:Y:S01]  /*199c0*/  LD.E.128 R40, desc[UR38][R40.64] ;  /* 0x0000002628287980 */ /* 0x000f62000c101d00 */
[----:B-1----:R-:W-:-:S03]  /*199d0*/  @P1 IMAD.HI.U32 R0, R20, R17, RZ ;  /* 0x0000001114001227 */ /* 0x002fc600078e00ff */
[----:B------:R-:W5:Y:S01]  /*199e0*/  LD.E.128 R44, desc[UR38][R44.64] ;  /* 0x000000262c2c7980 */ /* 0x000f62000c101d00 */
[----:B------:R-:W-:Y:S01]  /*199f0*/  IMAD.U32 R17, RZ, RZ, UR7 ;  /* 0x00000007ff117e24 */ /* 0x000fe2000f8e00ff */
[----:B------:R-:W-:Y:S01]  /*19a00*/  ULDC.64 UR6, c[0x0][0xaf0] ;  /* 0x0002bc0000067ab9 */ /* 0x000fe20000000a00 */
[----:B------:R-:W-:Y:S01]  /*19a10*/  IMAD.U32 R17, RZ, RZ, UR4 ;  /* 0x00000004ff117e24 */ /* 0x000fe2000f8e00ff */
[----:B0-----:R-:W-:Y:S01]  /*19a20*/  @P1 SHF.R.U32.HI R21, RZ, R29, R0 ;  /* 0x0000001dff151219 */ /* 0x001fe20000011600 */
[----:B------:R-:W-:Y:S01]  /*19a30*/  IMAD R2, R28, UR6, RZ ;  /* 0x000000061c027c24 */ /* 0x000fe2000f8e02ff */
[----:B------:R-:W5:Y:S01]  /*19a40*/  LD.E.128 R48, desc[UR38][R48.64] ;  /* 0x0000002630307980 */ /* 0x000f62000c101d00 */
[C---:B------:R-:W-:Y:S01]  /*19a50*/  IMAD.WIDE.U32 R16, R65.reuse, UR6, R16 ;  /* 0x0000000641107c25 */ /* 0x040fe2000f8e0010 */
[--C-:B------:R-:W-:Y:S02]  /*19a60*/  SHF.R.S32.HI R0, RZ, 0x1f, R21.reuse ;  /* 0x0000001fff007819 */ /* 0x100fe40000011415 */
[----:B------:R-:W5:Y:S01]  /*19a70*/  LD.E.128 R52, desc[UR38][R52.64] ;  /* 0x0000002634347980 */ /* 0x000f62000c101d00 */
[----:B------:R-:W-:Y:S01]  /*19a80*/  IMAD R29, R65, UR7, R2 ;  /* 0x00000007411d7c24 */ /* 0x000fe2000f8e0202 */
[----:B------:R-:W-:Y:S01]  /*19a90*/  ULDC.64 UR6, c[0x0][0xae0] ;  /* 0x0002b80000067ab9 */ /* 0x000fe20000000a00 */
[----:B------:R-:W-:Y:S01]  /*19aa0*/  IMAD.MOV R2, RZ, RZ, -R21 ;  /* 0x000000ffff027224 */ /* 0x000fe200078e0a15 */
[----:B------:R-:W5:Y:S01]  /*19ab0*/  LD.E.128 R56, desc[UR38][R56.64] ;  /* 0x0000002638387980 */ /* 0x000f62000c101d00 */
[----:B------:R-:W-:-:S02]  /*19ac0*/  IMAD.IADD R17, R17, 0x1, R29 ;  /* 0x0000000111117824 */ /* 0x000fc400078e021d */
[----:B------:R-:W-:Y:S01]  /*19ad0*/  IMAD R0, R0, UR6, RZ ;  /* 0x0000000600007c24 */ /* 0x000fe2000f8e02ff */
[----:B------:R-:W5:Y:S01]  /*19ae0*/  LD.E.128 R60, desc[UR38][R60.64] ;  /* 0x000000263c3c7980 */ /* 0x000f62000c101d00 */
[----:B------:R-:W-:Y:S01]  /*19af0*/  IMAD R29, R3, R2, R20 ;  /* 0x00000002031d7224 */ /* 0x000fe200078e0214 */
[----:B------:R-:W-:Y:S01]  /*19b00*/  UIADD3 UR4, UR41, 0x30820, URZ ;  /* 0x0003082029047890 */ /* 0x000fe2000fffe03f */
        /* <DEDUP_REMOVED lines=9> */
[----:B------:R-:W-:Y:S01]  /*19ba0*/  ULDC.64 UR6, c[0x0][0xad8] ;  /* 0x0002b60000067ab9 */ /* 0x000fe20000000a00 */
[----:B------:R-:W-:Y:S01]  /*19bb0*/  ISETP.GE.AND P2, PT, R30, R67, PT ;  /* 0x000000431e00720c */ /* 0x000fe20003f46270 */
[----:B------:R-:W-:Y:S01]  /*19bc0*/  IMAD.IADD R3, R3, 0x1, R65 ;  /* 0x0000000103037824 */ /* 0x000fe200078e0241 */
[----:B------:R-:W-:Y:S01]  /*19bd0*/  UPRMT UR4, URZ, 0x654, UR4 ;  /* 0x000006543f047896 */ /* 0x000fe20008000004 */
[----:B------:R-:W-:-:S02]  /*19be0*/  IMAD R16, R0, UR6, RZ ;  /* 0x0000000600107c24 */ /* 0x000fc4000f8e02ff */
[----:B------:R-:W-:-:S04]  /*19bf0*/  IMAD.WIDE.U32 R2, R29, UR6, R2 ;  /* 0x000000061d027c25 */ /* 0x000fc8000f8e0002 */
[----:B------:R-:W-:Y:S01]  /*19c00*/  IMAD R17, R29, UR7, R16 ;  /* 0x000000071d117c24 */ /* 0x000fe2000f8e0210 */
[----:B------:R-:W-:Y:S01]  /*19c10*/  ULDC.64 UR6, c[0x0][0xa80] ;  /* 0x0002a00000067ab9 */ /* 0x000fe20000000a00 */
[----:B------:R-:W-:Y:S01]  /*19c20*/  VIADD R0, R30, 0x20 ;  /* 0x000000201e007836 */ /* 0x000fe20000000000 */
[----:B------:R-:W-:Y:S01]  /*19c30*/  LEA R28, P3, R2, UR6, 0x1 ;  /* 0x00000006021c7c11 */ /* 0x000fe2000f8608ff */
[----:B------:R-:W-:-:S03]  /*19c40*/  IMAD.IADD R3, R3, 0x1, R17 ;  /* 0x0000000103037824 */ /* 0x000fc600078e0211 */
[-C--:B------:R-:W-:Y:S01]  /*19c50*/  ISETP.GE.AND P1, PT, R0, R67.reuse, PT ;  /* 0x000000430000720c */ /* 0x080fe20003f26270 */
[----:B------:R-:W-:Y:S01]  /*19c60*/  VIADD R0, R30, 0x40 ;  /* 0x000000401e007836 */ /* 0x000fe20000000000 */
[----:B------:R-:W-:Y:S01]  /*19c70*/  LEA.HI.X R29, R2, UR7, R3, 0x1, P3 ;  /* 0x00000007021d7c11 */ /* 0x000fe200098f0c03 */
[----:B0-----:R0:W1:Y:S01]  /*19c80*/  SHFL.IDX PT, R20, R28, RZ, 0x181f ;  /* 0x00181fff1c147589 */ /* 0x00106200000e0000 */
[----:B------:R-:W-:Y:S02]  /*19c90*/  SYNCS.ARRIVE.TRANS64.RED.A1T0 RZ, [UR4], RZ ;  /* 0x000000ffffff79a7 */ /* 0x000fe40008100404 */
        /* <DEDUP_REMOVED lines=12> */
[----:B-----5:R3:W-:Y:S01]  /*19d60*/  @!P4 ST.E.128 desc[UR38][R2.64], R4 ;  /* 0x000000040200c985 */ /* 0x0207e2000c101d26 */
[----:B------:R-:W-:-:S03]  /*19d70*/  @!P2 LEA.HI.X R21, R201, R0, R208, 0x1, P6 ;  /* 0x00000000c915a211 */ /* 0x000fc600030f0cd0 */
[----:B------:R3:W-:Y:S04]  /*19d80*/  @!P3 ST.E.128 desc[UR38][R16.64], R32 ;  /* 0x000000201000b985 */ /* 0x0007e8000c101d26 */
[----:B------:R3:W-:Y:S02]  /*19d90*/  @!P2 ST.E.128 desc[UR38][R20.64], R48 ;  /* 0x000000301400a985 */ /* 0x0007e4000c101d26 */
.L_x_5025:
[----:B------:R-:W-:Y:S05]  /*19da0*/  BSYNC B1 ;  /* 0x0000000000017941 */ /* 0x000fea0003800000 */
.L_x_5024:
        /* <DEDUP_REMOVED lines=17> */
.L_x_5027:
[----:B------:R-:W-:Y:S05]  /*19ec0*/  BSYNC B1 ;  /* 0x0000000000017941 */ /* 0x000fea0003800000 */
.L_x_5026:
        /* <DEDUP_REMOVED lines=17> */
.L_x_5029:
[----:B------:R-:W-:Y:S05]  /*19fe0*/  BSYNC B1 ;  /* 0x0000000000017941 */ /* 0x000fea0003800000 */
.L_x_5028:
        /* <DEDUP_REMOVED lines=8> */
[CC--:B--2---:R-:W-:Y:S02]  /*1a070*/  @!P2 LEA R2, P0, R197.reuse, R28.reuse, 0x1 ;  /* 0x0000001cc502a211 */ /* 0x0c4fe400078008ff */
[C---:B------:R-:W-:Y:S02]  /*1a080*/  @!P3 LEA R4, P1, R200.reuse, R28, 0x1 ;  /* 0x0000001cc804b211 */ /* 0x040fe400078208ff */
        /* <DEDUP_REMOVED lines=10> */
.L_x_5022:
[----:B------:R-:W1:Y:S08]  /*1a130*/  LDC.64 R4, c[0x0][0xc00] ;  /* 0x00030000ff047b82 */ /* 0x000e700000000a00 */
[----:B------:R-:W2:Y:S01]  /*1a140*/  LDC.64 R2, c[0x0][0xc00] ;  /* 0x00030000ff027b82 */ /* 0x000ea20000000a00 */
[----:B------:R-:W-:-:S07]  /*1a150*/  ULDC UR4, c[0x0][0xa88] ;  /* 0x0002a20000047ab9 */ /* 0x000fce0000000800 */
[----:B------:R-:W4:Y:S01]  /*1a160*/  LDC R13, c[0x0][0xbe8] ;  /* 0x0002fa00ff0d7b82 */ /* 0x000f220000000800 */
[----:B-1----:R-:W-:-:S04]  /*1a170*/  ISETP.NE.U32.AND P0, PT, R4, RZ, PT ;  /* 0x000000ff0400720c */ /* 0x002fc80003f05070 */
[----:B------:R-:W-:-:S03]  /*1a180*/  ISETP.NE.AND.EX P0, PT, R5, RZ, PT, P0 ;  /* 0x000000ff0500720c */ /* 0x000fc60003f05300 */
[----:B------:R-:W1:Y:S01]  /*1a190*/  LDC.64 R4, c[0x0][0xc08] ;  /* 0x00030200ff047b82 */ /* 0x000e620000000a00 */
[----:B--2---:R-:W-:-:S04]  /*1a1a0*/  IMAD.WIDE R2, R207, 0x4, R2 ;  /* 0x00000004cf027825 */ /* 0x004fc800078e0202 */
[----:B------:R-:W-:-:S05]  /*1a1b0*/  IMAD.U32 R0, RZ, RZ, UR4 ;  /* 0x00000004ff007e24 */ /* 0x000fca000f8e00ff */
[----:B------:R-:W2:Y:S01]  /*1a1c0*/  @P0 LDG.E R6, desc[UR38][R2.64] ;  /* 0x0000002602060981 */ /* 0x000ea2000c1e1900 */
[----:B-1----:R-:W-:-:S04]  /*1a1d0*/  ISETP.NE.U32.AND P1, PT, R4, RZ, PT ;  /* 0x000000ff0400720c */ /* 0x002fc80003f25070 */
[----:B------:R-:W-:-:S13]  /*1a1e0*/  ISETP.NE.AND.EX P1, PT, R5, RZ, PT, P1 ;  /* 0x000000ff0500720c */ /* 0x000fda0003f25310 */
[----:B------:R-:W1:Y:S02]  /*1a1f0*/  @P1 LDC.64 R4, c[0x0][0xc08] ;  /* 0x00030200ff041b82 */ /* 0x000e640000000a00 */
[----:B-1----:R-:W-:-:S05]  /*1a200*/  @P1 IMAD.WIDE R4, R207, 0x4, R4 ;  /* 0x00000004cf041825 */ /* 0x002fca00078e0204 */
[----:B------:R1:W5:Y:S01]  /*1a210*/  @P1 LDG.E R0, desc[UR38][R4.64] ;  /* 0x0000002604001981 */ /* 0x000362000c1e1900 */
[----:B----4-:R-:W-:Y:S01]  /*1a220*/  ISETP.NE.AND P2, PT, R13, 0x1, PT ;  /* 0x000000010d00780c */ /* 0x010fe20003f45270 */
[----:B------:R-:W-:Y:S01]  /*1a230*/  UMOV UR4, URZ ;  /* 0x0000003f00047c82 */ /* 0x000fe20008000000 */
[----:B------:R-:W-:-:S11]  /*1a240*/  ISETP.GE.AND P3, PT, R192, 0x80, PT ;  /* 0x00000080c000780c */ /* 0x000fd60003f66270 */
[----:B------:R-:W4:Y:S01]  /*1a250*/  @P2 LDC R10, c[0x0][0xbec] ;  /* 0x0002fb00ff0a2b82 */ /* 0x000f220000000800 */
[----:B--2---:R-:W-:Y:S02]  /*1a260*/  @P0 R2UR UR4, R6 ;  /* 0x00000000060402ca */ /* 0x004fe400000e0000 */
[----:B------:R-:W-:Y:S01]  /*1a270*/  SHF.R.S32.HI R6, RZ, 0x1f, R207 ;  /* 0x0000001fff067819 */ /* 0x000fe200000114cf */
[----:B-1--4-:R-:W-:-:S12]  /*1a280*/  @P1 BRA `(.L_x_5031) ;  /* 0x0000000000101947 */ /* 0x012fd80003800000 */
[----:B------:R-:W-:Y:S05]  /*1a290*/  @!P0 BRA `(.L_x_5031) ;  /* 0x00000000000c8947 */ /* 0x000fea0003800000 */
[----:B------:R-:W2:Y:S04]  /*1a2a0*/  LDG.E R5, desc[UR38][R2.64] ;  /* 0x0000002602057981 */ /* 0x000ea8000c1e1900 */
[----:B-----5:R-:W2:Y:S02]  /*1a2b0*/  LDG.E R0, desc[UR38][R2.64+0x4] ;  /* 0x0000042602007981 */ /* 0x020ea4000c1e1900 */
[----:B--2---:R-:W-:-:S07]  /*1a2c0*/  IMAD.IADD R0, R0, 0x1, -R5 ;  /* 0x0000000100007824 */ /* 0x004fce00078e0a05 */
.L_x_5031:
[----:B------:R-:W-:Y:S01]  /*1a2d0*/  R2UR UR6, R211 ;  /* 0x00000000d30672ca */ /* 0x000fe200000e0000 */
[----:B------:R-:W-:Y:S01]  /*1a2e0*/  USHF.R.S32.HI UR9, URZ, 0x1f, UR4 ;  /* 0x0000001f3f097899 */ /* 0x000fe20008011404 */
[----:B------:R-:W-:Y:S01]  /*1a2f0*/  BSSY B1, `(.L_x_5032) ;  /* 0x0000031000017945 */ /* 0x000fe20003800000 */
[----:B------:R-:W-:Y:S02]  /*1a300*/  SEL R11, R207, RZ, !P0 ;  /* 0x000000ffcf0b7207 */ /* 0x000fe40004000000 */
[----:B------:R-:W-:-:S08]  /*1a310*/  SEL R8, R6, RZ, !P0 ;  /* 0x000000ff06087207 */ /* 0x000fd00004000000 */
[----:B------:R-:W-:Y:S01]  /*1a320*/  USHF.R.S32.HI UR10, URZ, 0x1f, UR6 ;  /* 0x0000001f3f0a7899 */ /* 0x000fe20008011406 */
[----:B------:R-:W-:Y:S11]  /*1a330*/  @P3 BRA `(.L_x_5033) ;  /* 0x0000000000b03947 */ /* 0x000ff60003800000 */
[----:B------:R-:W1:Y:S01]  /*1a340*/  S2R R3, SR_TID.X ;  /* 0x0000000000037919 */ /* 0x000e620000002100 */
[----:B------:R-:W2:Y:S01]  /*1a350*/  LDC R9, c[0x0][0xbe8] ;  /* 0x0002fa00ff097b82 */ /* 0x000ea20000000800 */
[----:B------:R-:W-:Y:S02]  /*1a360*/  IMAD.U32 R4, RZ, RZ, UR60 ;  /* 0x0000003cff047e24 */ /* 0x000fe4000f8e00ff */
[----:B--2--5:R-:W-:-:S03]  /*1a370*/  IMAD R2, R0, R9, RZ ;  /* 0x0000000900027224 */ /* 0x024fc600078e02ff */
[----:B-1----:R-:W-:-:S04]  /*1a380*/  IADD3 R4, R4, -0x80, R3 ;  /* 0xffffff8004047810 */ /* 0x002fc80007ffe003 */
        /* <DEDUP_REMOVED lines=9> */
[----:B------:R-:W1:Y:S02]  /*1a420*/  @P0 LDC R3, c[0x0][0xbec] ;  /* 0x0002fb00ff030b82 */ /* 0x000e640000000800 */
[----:B------:R-:W-:Y:S02]  /*1a430*/  UIMAD.WIDE.U32 UR6, UR11, UR12, UR6 ;  /* 0x0000000c0b0672a5 */ /* 0x000fe4000f8e0006 */
[----:B------:R-:W-:-:S04]  /*1a440*/  UIMAD UR8, UR11, UR13, UR8 ;  /* 0x0000000d0b0872a4 */ /* 0x000fc8000f8e0208 */
[----:B------:R-:W2:Y:S01]  /*1a450*/  @P0 LDC R7, c[0x0][0xbf0] ;  /* 0x0002fc00ff070b82 */ /* 0x000ea20000000800 */
[----:B------:R-:W-:Y:S01]  /*1a460*/  UIADD3 UR8, UR7, UR8, URZ ;  /* 0x0000000807087290 */ /* 0x000fe2000fffe03f */
[----:B-1----:R-:W-:-:S04]  /*1a470*/  @P0 IMAD.HI.U32 R2, R4, R3, RZ ;  /* 0x0000000304020227 */ /* 0x002fc800078e00ff */
[----:B------:R-:W-:Y:S02]  /*1a480*/  IMAD.U32 R3, RZ, RZ, UR7 ;  /* 0x00000007ff037e24 */ /* 0x000fe4000f8e00ff */
[----:B------:R-:W-:Y:S01]  /*1a490*/  IMAD.U32 R3, RZ, RZ, UR8 ;  /* 0x00000008ff037e24 */ /* 0x000fe2000f8e00ff */
[----:B--2---:R-:W-:Y:S01]  /*1a4a0*/  @P0 SHF.R.U32.HI R5, RZ, R7, R2 ;  /* 0x00000007ff050219 */ /* 0x004fe20000011602 */
[----:B------:R-:W-:Y:S01]  /*1a4b0*/  IMAD.U32 R2, RZ, RZ, UR6 ;  /* 0x00000006ff027e24 */ /* 0x000fe2000f8e00ff */
[----:B------:R-:W-:-:S03]  /*1a4c0*/  ULDC.64 UR6, c[0x0][0xb98] ;  /* 0x0002e60000067ab9 */ /* 0x000fc60000000a00 */
[----:B------:R-:W-:Y:S02]  /*1a4d0*/  IMAD.MOV R7, RZ, RZ, -R5 ;  /* 0x000000ffff077224 */ /* 0x000fe400078e0a05 */
[----:B------:R-:W-:-:S04]  /*1a4e0*/  IMAD.WIDE.U32 R2, R11, UR6, R2 ;  /* 0x000000060b027c25 */ /* 0x000fc8000f8e0002 */
[----:B------:R-:W-:Y:S01]  /*1a4f0*/  IMAD R7, R9, R7, R4 ;  /* 0x0000000709077224 */ /* 0x000fe200078e0204 */
[----:B------:R-:W-:Y:S01]  /*1a500*/  SHF.R.S32.HI R9, RZ, 0x1f, R5 ;  /* 0x0000001fff097819 */ /* 0x000fe20000011405 */
[----:B------:R-:W-:Y:S01]  /*1a510*/  IMAD R4, R8, UR6, RZ ;  /* 0x0000000608047c24 */ /* 0x000fe2000f8e02ff */
[----:B------:R-:W-:-:S03]  /*1a520*/  IADD3 R2, P0, R5, R2, RZ ;  /* 0x0000000205027210 */ /* 0x000fc60007f1e0ff */
[----:B------:R-:W-:Y:S01]  /*1a530*/  IMAD R6, R11, UR7, R4 ;  /* 0x000000070b067c24 */ /* 0x000fe2000f8e0204 */
[----:B------:R-:W-:Y:S01]  /*1a540*/  SHF.R.S32.HI R4, RZ, 0x1f, R7 ;  /* 0x0000001fff047819 */ /* 0x000fe20000011407 */
[----:B------:R-:W-:-:S03]  /*1a550*/  ULDC.64 UR6, c[0x0][0xb88] ;  /* 0x0002e20000067ab9 */ /* 0x000fc60000000a00 */
[----:B------:R-:W-:Y:S01]  /*1a560*/  IADD3.X R3, R9, R3, R6, P0, !PT ;  /* 0x0000000309037210 */ /* 0x000fe200007fe406 */
[----:B------:R-:W-:-:S04]  /*1a570*/  IMAD R4, R4, UR6, RZ ;  /* 0x0000000604047c24 */ /* 0x000fc8000f8e02ff */
[C---:B------:R-:W-:Y:S02]  /*1a580*/  IMAD R5, R7.reuse, UR7, R4 ;  /* 0x0000000707057c24 */ /* 0x040fe4000f8e0204 */
[----:B------:R-:W-:Y:S01]  /*1a590*/  IMAD.WIDE.U32 R2, R7, UR6, R2 ;  /* 0x0000000607027c25 */ /* 0x000fe2000f8e0002 */
[----:B------:R-:W-:-:S03]  /*1a5a0*/  ULDC.64 UR6, c[0x0][0xb50] ;  /* 0x0002d40000067ab9 */ /* 0x000fc60000000a00 */
[----:B------:R-:W-:Y:S01]  /*1a5b0*/  IMAD.IADD R3, R3, 0x1, R5 ;  /* 0x0000000103037824 */ /* 0x000fe200078e0205 */
[----:B------:R-:W-:-:S04]  /*1a5c0*/  LEA R4, P0, R2, UR6, 0x2 ;  /* 0x0000000602047c11 */ /* 0x000fc8000f8010ff */
[----:B------:R-:W-:Y:S01]  /*1a5d0*/  LEA.HI.X R5, R2, UR7, R3, 0x2, P0 ;  /* 0x0000000702057c11 */ /* 0x000fe200080f1403 */
[----:B------:R-:W-:-:S05]  /*1a5e0*/  IMAD.MOV.U32 R3, RZ, RZ, -0x800000 ;  /* 0xff800000ff037424 */ /* 0x000fca00078e00ff */
[----:B------:R1:W-:Y:S03]  /*1a5f0*/  STG.E desc[UR38][R4.64], R3 ;  /* 0x0000000304007986 */ /* 0x0003e6000c101926 */
.L_x_5033:
[----:B------:R-:W-:Y:S05]  /*1a600*/  BSYNC B1 ;  /* 0x0000000000017941 */ /* 0x000fea0003800000 */
.L_x_5032:
[----:B-1----:R-:W1:Y:S01]  /*1a610*/  @P2 LDC R3, c[0x0][0xbf0] ;  /* 0x0002fc00ff032b82 */ /* 0x002e620000000800 */
[----:B------:R-:W-:Y:S01]  /*1a620*/  ULDC.64 UR12, c[0x0][0xaa0] ;  /* 0x0002a800000c7ab9 */ /* 0x000fe20000000a00 */
[----:B------:R-:W-:Y:S01]  /*1a630*/  R2UR UR11, R211 ;  /* 0x00000000d30b72ca */ /* 0x000fe200000e0000 */
[----:B------:R-:W-:Y:S01]  /*1a640*/  UIMAD UR8, UR9, UR12, URZ ;  /* 0x0000000c090872a4 */ /* 0x000fe2000f8e023f */
[----:B------:R-:W-:Y:S01]  /*1a650*/  IMAD R2, R226, 0x20, R215 ;  /* 0x00000020e2027824 */ /* 0x000fe200078e02d7 */
[----:B------:R-:W-:Y:S01]  /*1a660*/  UIMAD.WIDE.U32 UR6, UR4, UR12, URZ ;  /* 0x0000000c040672a5 */ /* 0x000fe2000f8e003f */
[----:B------:R-:W-:Y:S01]  /*1a670*/  BSSY B1, `(.L_x_5034) ;  /* 0x000003c000017945 */ /* 0x000fe20003800000 */
[----:B------:R-:W-:Y:S01]  /*1a680*/  UIMAD UR8, UR4, UR13, UR8 ;  /* 0x0000000d040872a4 */ /* 0x000fe2000f8e0208 */
[----:B------:R-:W-:Y:S02]  /*1a690*/  VIADD R9, R2, UR60 ;  /* 0x0000003c02097c36 */ /* 0x000fe40008000000 */
[----:B------:R-:W-:Y:S01]  /*1a6a0*/  ULDC.64 UR12, c[0x0][0xae8] ;  /* 0x0002ba00000c7ab9 */ /* 0x000fe20000000a00 */
[----:B------:R-:W-:Y:S01]  /*1a6b0*/  UIADD3 UR7, UR7, UR8, URZ ;  /* 0x0000000807077290 */ /* 0x000fe2000fffe03f */
[----:B------:R-:W-:Y:S01]  /*1a6c0*/  @P2 IMAD.HI.U32 R2, R9, R10, RZ ;  /* 0x0000000a09022227 */ /* 0x000fe200078e00ff */
[----:B------:R-:W-:-:S02]  /*1a6d0*/  UIMAD UR4, UR10, UR12, URZ ;  /* 0x0000000c0a0472a4 */ /* 0x000fc4000f8e023f */
[----:B------:R-:W-:Y:S01]  /*1a6e0*/  UIMAD.WIDE.U32 UR6, UR11, UR12, UR6 ;  /* 0x0000000c0b0672a5 */ /* 0x000fe2000f8e0006 */
[----:B------:R-:W-:Y:S01]  /*1a6f0*/  IMAD.MOV.U32 R5, RZ, RZ, R9 ;  /* 0x000000ffff057224 */ /* 0x000fe200078e0009 */
[----:B------:R-:W-:Y:S01]  /*1a700*/  UIMAD UR4, UR11, UR13, UR4 ;  /* 0x0000000d0b0472a4 */ /* 0x000fe2000f8e0204 */
[----:B------:R-:W-:-:S03]  /*1a710*/  ULDC.64 UR8, c[0x0][0xaf0] ;  /* 0x0002bc0000087ab9 */ /* 0x000fc60000000a00 */
[----:B------:R-:W-:Y:S01]  /*1a720*/  UIADD3 UR4, UR7, UR4, URZ ;  /* 0x0000000407047290 */ /* 0x000fe2000fffe03f */
[----:B------:R-:W-:Y:S01]  /*1a730*/  IMAD R6, R8, UR8, RZ ;  /* 0x0000000808067c24 */ /* 0x000fe2000f8e02ff */
[----:B-1----:R-:W-:Y:S01]  /*1a740*/  @P2 SHF.R.U32.HI R5, RZ, R3, R2 ;  /* 0x00000003ff052219 */ /* 0x002fe20000011602 */
[----:B------:R-:W-:Y:S02]  /*1a750*/  IMAD.U32 R3, RZ, RZ, UR7 ;  /* 0x00000007ff037e24 */ /* 0x000fe4000f8e00ff */
[----:B------:R-:W-:Y:S01]  /*1a760*/  IMAD.U32 R2, RZ, RZ, UR6 ;  /* 0x00000006ff027e24 */ /* 0x000fe2000f8e00ff */
[----:B------:R-:W-:Y:S01]  /*1a770*/  SHF.R.S32.HI R4, RZ, 0x1f, R5 ;  /* 0x0000001fff047819 */ /* 0x000fe20000011405 */
[----:B------:R-:W-:Y:S01]  /*1a780*/  IMAD.U32 R3, RZ, RZ, UR4 ;  /* 0x00000004ff037e24 */ /* 0x000fe2000f8e00ff */
[----:B------:R-:W-:Y:S01]  /*1a790*/  ULDC.64 UR6, c[0x0][0xae0] ;  /* 0x0002b80000067ab9 */ /* 0x000fe20000000a00 */
[C---:B------:R-:W-:Y:S02]  /*1a7a0*/  IMAD R7, R11.reuse, UR9, R6 ;  /* 0x000000090b077c24 */ /* 0x040fe4000f8e0206 */
[----:B------:R-:W-:-:S04]  /*1a7b0*/  IMAD.WIDE.U32 R2, R11, UR8, R2 ;  /* 0x000000080b027c25 */ /* 0x000fc8000f8e0002 */
        /* <DEDUP_REMOVED lines=22> */
[----:B------:R1:W2:Y:S02]  /*1a920*/  SHFL.IDX PT, R2, R4, RZ, 0x181f ;  /* 0x00181fff04027589 */ /* 0x0002a400000e0000 */
[----:B------:R-:W-:Y:S02]  /*1a930*/  ISETP.GE.AND P0, PT, R0, R13, PT ;  /* 0x0000000d0000720c */ /* 0x000fe40003f06270 */
[----:B------:R1:W4:Y:S01]  /*1a940*/  SHFL.IDX PT, R0, R5, RZ, 0x181f ;  /* 0x00181fff05007589 */ /* 0x00032200000e0000 */
[----:B------:R-:W-:Y:S10]  /*1a950*/  @P2 BRA `(.L_x_5035) ;  /* 0x0000000000342947 */ /* 0x000ff40003800000 */
[----:B------:R-:W-:Y:S02]  /*1a960*/  ULDC UR4, c[0x0][0xac8] ;  /* 0x0002b20000047ab9 */ /* 0x000fe40000000800 */
[----:B------:R-:W-:Y:S02]  /*1a970*/  ISETP.GE.AND P4, PT, R197, UR4, PT ;  /* 0x00000004c5007c0c */ /* 0x000fe4000bf86270 */
[----:B------:R-:W-:Y:S02]  /*1a980*/  ISETP.GE.AND P3, PT, R200, UR4, PT ;  /* 0x00000004c8007c0c */ /* 0x000fe4000bf66270 */
[----:B------:R-:W-:-:S09]  /*1a990*/  ISETP.GE.AND P2, PT, R201, UR4, PT ;  /* 0x00000004c9007c0c */ /* 0x000fd2000bf46270 */
[CC--:B--2---:R-:W-:Y:S02]  /*1a9a0*/  @!P4 LEA R8, P6, R197.reuse, R2.reuse, 0x1 ;  /* 0x00000002c508c211 */ /* 0x0c4fe400078c08ff */
[C---:B------:R-:W-:Y:S02]  /*1a9b0*/  @!P3 LEA R10, P5, R200.reuse, R2, 0x1 ;  /* 0x00000002c80ab211 */ /* 0x040fe400078a08ff */
[----:B----4-:R-:W-:Y:S02]  /*1a9c0*/  @!P4 LEA.HI.X R9, R197, R0, R210, 0x1, P6 ;  /* 0x00000000c509c211 */ /* 0x010fe400030f0cd2 */
[C---:B------:R-:W-:Y:S02]  /*1a9d0*/  @!P2 LEA R2, P6, R201.reuse, R2, 0x1 ;  /* 0x00000002c902a211 */ /* 0x040fe400078c08ff */
[-C--:B------:R-:W-:Y:S01]  /*1a9e0*/  @!P3 LEA.HI.X R11, R200, R0.reuse, R209, 0x1, P5 ;  /* 0x00000000c80bb211 */ /* 0x080fe200028f0cd1 */
[----:B------:R2:W-:Y:S01]  /*1a9f0*/  @!P4 ST.E.128 desc[UR38][R8.64], RZ ;  /* 0x000000ff0800c985 */ /* 0x0005e2000c101d26 */
[----:B------:R-:W-:-:S03]  /*1aa00*/  @!P2 LEA.HI.X R3, R201, R0, R208, 0x1, P6 ;  /* 0x00000000c903a211 */ /* 0x000fc600030f0cd0 */
[----:B------:R2:W-:Y:S04]  /*1aa10*/  @!P3 ST.E.128 desc[UR38][R10.64], RZ ;  /* 0x000000ff0a00b985 */ /* 0x0005e8000c101d26 */
[----:B------:R2:W-:Y:S02]  /*1aa20*/  @!P2 ST.E.128 desc[UR38][R2.64], RZ ;  /* 0x000000ff0200a985 */ /* 0x0005e4000c101d26 */
.L_x_5035:
[----:B------:R-:W-:Y:S05]  /*1aa30*/  BSYNC B1 ;  /* 0x0000000000017941 */ /* 0x000fea0003800000 */
.L_x_5034:
[----:B----4-:R4:W0:Y:S01]  /*1aa40*/  SHFL.IDX PT, R0, R5, 0x1, 0x181f ;  /* 0x00381f0005007f89 */ /* 0x01082200000e0000 */
[----:B------:R-:W-:Y:S03]  /*1aa50*/  BSSY B1, `(.L_x_5036) ;  /* 0x0000010000017945 */ /* 0x000fe60003800000 */
[----:B--2---:R4:W2:Y:S01]  /*1aa60*/  SHFL.IDX PT, R2, R4, 0x1, 0x181f ;  /* 0x00381f0004027f89 */ /* 0x0048a200000e0000 */
[----:B------:R-:W-:Y:S05]  /*1aa70*/  @P1 BRA `(.L_x_5037) ;  /* 0x0000000000341947 */ /* 0x000fea0003800000 */
        /* <DEDUP_REMOVED lines=13> */
.L_x_5037:
[----:B------:R-:W-:Y:S05]  /*1ab50*/  BSYNC B1 ;  /* 0x0000000000017941 */ /* 0x000fea0003800000 */
.L_x_5036:
[----:B0-----:R0:W0:Y:S01]  /*1ab60*/  SHFL.IDX PT, R0, R5, 0x2, 0x181f ;  /* 0x00581f0005007f89 */ /* 0x00102200000e0000 */
[----:B------:R-:W-:Y:S03]  /*1ab70*/  BSSY B1, `(.L_x_5038) ;  /* 0x0000010000017945 */ /* 0x000fe60003800000 */
[----:B--2---:R2:W0:Y:S01]  /*1ab80*/  SHFL.IDX PT, R2, R4, 0x2, 0x181f ;  /* 0x00581f0004027f89 */ /* 0x00442200000e0000 */
[----:B------:R-:W-:Y:S05]  /*1ab90*/  @P0 BRA `(.L_x_5039) ;  /* 0x0000000000340947 */ /* 0x000fea0003800000 */
[----:B------:R-:W-:Y:S02]  /*1aba0*/  ULDC UR4, c[0x0][0xac8] ;  /* 0x0002b20000047ab9 */ /* 0x000fe40000000800 */
[----:B------:R-:W-:Y:S02]  /*1abb0*/  ISETP.GE.AND P3, PT, R197, UR4, PT ;  /* 0x00000004c5007c0c */ /* 0x000fe4000bf66270 */
[----:B------:R-:W-:Y:S02]  /*1abc0*/  ISETP.GE.AND P4, PT, R200, UR4, PT ;  /* 0x00000004c8007c0c */ /* 0x000fe4000bf86270 */
[----:B------:R-:W-:-:S09]  /*1abd0*/  ISETP.GE.AND P5, PT, R201, UR4, PT ;  /* 0x00000004c9007c0c */ /* 0x000fd2000bfa6270 */
[-C--:B0-----:R-:W-:Y:S02]  /*1abe0*/  @!P3 LEA R8, P0, R197, R2.reuse, 0x1 ;  /* 0x00000002c508b211 */ /* 0x081fe400078008ff */
[CC--:B------:R-:W-:Y:S02]  /*1abf0*/  @!P4 LEA R10, P1, R200.reuse, R2.reuse, 0x1 ;  /* 0x00000002c80ac211 */ /* 0x0c0fe400078208ff */
[----:B------:R-:W-:Y:S02]  /*1ac00*/  @!P5 LEA R2, P2, R201, R2, 0x1 ;  /* 0x00000002c902d211 */ /* 0x000fe400078408ff */
[-C--:B------:R-:W-:Y:S02]  /*1ac10*/  @!P3 LEA.HI.X R9, R197, R0.reuse, R210, 0x1, P0 ;  /* 0x00000000c509b211 */ /* 0x080fe400000f0cd2 */
[-C--:B------:R-:W-:Y:S02]  /*1ac20*/  @!P4 LEA.HI.X R11, R200, R0.reuse, R209, 0x1, P1 ;  /* 0x00000000c80bc211 */ /* 0x080fe400008f0cd1 */
[----:B------:R-:W-:Y:S01]  /*1ac30*/  @!P5 LEA.HI.X R3, R201, R0, R208, 0x1, P2 ;  /* 0x00000000c903d211 */ /* 0x000fe200010f0cd0 */
[----:B------:R0:W-:Y:S04]  /*1ac40*/  @!P3 ST.E.128 desc[UR38][R8.64], RZ ;  /* 0x000000ff0800b985 */ /* 0x0001e8000c101d26 */
[----:B------:R0:W-:Y:S04]  /*1ac50*/  @!P4 ST.E.128 desc[UR38][R10.64], RZ ;  /* 0x000000ff0a00c985 */ /* 0x0001e8000c101d26 */
[----:B------:R0:W-:Y:S02]  /*1ac60*/  @!P5 ST.E.128 desc[UR38][R2.64], RZ ;  /* 0x000000ff0200d985 */ /* 0x0001e4000c101d26 */
.L_x_5039:
[----:B------:R-:W-:Y:S05]  /*1ac70*/  BSYNC B1 ;  /* 0x0000000000017941 */ /* 0x000fea0003800000 */
.L_x_5038:
[----:B0-----:R-:W-:Y:S01]  /*1ac80*/  VIADD R0, R6, 0x60 ;  /* 0x0000006006007836 */ /* 0x001fe20000000000 */
[----:B-1--4-:R-:W0:Y:S04]  /*1ac90*/  SHFL.IDX PT, R5, R5, 0x3, 0x181f ;  /* 0x00781f0005057f89 */ /* 0x012e2800000e0000 */
[----:B------:R-:W-:Y:S01]  /*1aca0*/  ISETP.GE.AND P0, PT, R0, R13, PT ;  /* 0x0000000d0000720c */ /* 0x000fe20003f06270 */
[----:B------:R1:W4:-:S12]  /*1acb0*/  SHFL.IDX PT, R2, R4, 0x3, 0x181f ;  /* 0x00781f0004027f89 */ /* 0x00031800000e0000 */
[----:B-1----:R-:W-:Y:S05]  /*1acc0*/  @P0 BRA `(.L_x_5030) ;  /* 0x0000000000340947 */ /* 0x002fea0003800000 */
[----:B------:R-:W-:Y:S02]  /*1acd0*/  ULDC UR4, c[0x0][0xac8] ;  /* 0x0002b20000047ab9 */ /* 0x000fe40000000800 */
[----:B------:R-:W-:Y:S02]  /*1ace0*/  ISETP.GE.AND P3, PT, R197, UR4, PT ;  /* 0x00000004c5007c0c */ /* 0x000fe4000bf66270 */
[----:B------:R-:W-:Y:S02]  /*1acf0*/  ISETP.GE.AND P4, PT, R200, UR4, PT ;  /* 0x00000004c8007c0c */ /* 0x000fe4000bf86270 */
[----:B------:R-:W-:-:S09]  /*1ad00*/  ISETP.GE.AND P5, PT, R201, UR4, PT ;  /* 0x00000004c9007c0c */ /* 0x000fd2000bfa6270 */
[-C--:B----4-:R-:W-:Y:S02]  /*1ad10*/  @!P3 LEA R6, P0, R197, R2.reuse, 0x1 ;  /* 0x00000002c506b211 */ /* 0x090fe400078008ff */
        /* <DEDUP_REMOVED lines=8> */
.L_x_5030:
[----:B------:R-:W-:Y:S05]  /*1ada0*/  BSYNC B0 ;  /* 0x0000000000007941 */ /* 0x000fea0003800000 */
.L_x_5021:
[----:B------:R-:W-:Y:S02]  /*1adb0*/  ULDC UR4, c[0x0][0xc3c] ;  /* 0x00030f0000047ab9 */ /* 0x000fe40000000800 */
[----:B------:R-:W-:-:S13]  /*1adc0*/  ISETP.GE.AND P0, PT, R31, UR4, PT ;  /* 0x000000041f007c0c */ /* 0x000fda000bf06270 */
[----:B------:R-:W-:Y:S05]  /*1add0*/  @!P0 BRA `(.L_x_5040) ;  /* 0xfffffe6400508947 */ /* 0x000fea000383ffff */
[----:B------:R-:W-:Y:S05]  /*1ade0*/  EXIT ;  /* 0x000000000000794d */ /* 0x000fea0003800000 */
.L_x_4858:
        /* <DEDUP_REMOVED lines=16> */
.L_x_5041:
        /* <DEDUP_REMOVED lines=42> */
.L_x_5047:
        /* <DEDUP_REMOVED lines=12> */
.L_x_5046:
[----:B------:R-:W-:Y:S05]  /*1b250*/  BSYNC B0 ;  /* 0x0000000000007941 */ /* 0x000fea0003800000 */
.L_x_5045:
        /* <DEDUP_REMOVED lines=20> */
.L_x_5043:
        /* <DEDUP_REMOVED lines=20> */
.L_x_5048:
        /* <DEDUP_REMOVED lines=31> */
[-C--:B------:R-:W-:Y:S02]  /*1b6d0*/  IABS R8, R18.reuse ;  /* 0x0000001200087213 */ /* 0x080fe40000000000 */
[----:B------:R-:W-:Y:S02]  /*1b6e0*/  IABS R4, R18 ;  /* 0x0000001200047213 */ /* 0x000fe40000000000 */
[----:B------:R-:W1:Y:S08]  /*1b6f0*/  I2F.RP R7, R8 ;  /* 0x0000000800077306 */ /* 0x000e700000209400 */
[----:B-1----:R-:W1:Y:S02]  /*1b700*/  MUFU.RCP R7, R7 ;  /* 0x0000000700077308 */ /* 0x002e640000001000 */
[----:B-1----:R-:W-:-:S06]  /*1b710*/  VIADD R3, R7, 0xffffffe ;  /* 0x0ffffffe07037836 */ /* 0x002fcc0000000000 */
[----:B------:R-:W0:Y:S02]  /*1b720*/  F2I.FTZ.U32.TRUNC.NTZ R3, R3 ;  /* 0x0000000300037305 */ /* 0x000e24000021f000 */
[----:B0-----:R-:W-:-:S04]  /*1b730*/  IMAD.MOV R10, RZ, RZ, -R3 ;  /* 0x000000ffff0a7224 */ /* 0x001fc800078e0a03 */
[----:B------:R-:W-:-:S04]  /*1b740*/  IMAD.MOV.U32 R9, RZ, RZ, R10 ;  /* 0x000000ffff097224 */ /* 0x000fc800078e000a */
        /* <DEDUP_REMOVED lines=21> */
.L_x_5044:
[----:B------:R-:W-:Y:S02]  /*1b8a0*/  IMAD.MOV.U32 R17, RZ, RZ, RZ ;  /* 0x000000ffff117224 */ /* 0x000fe400078e00ff */
[----:B------:R-:W-:Y:S02]  /*1b8b0*/  IMAD.U32 R16, RZ, RZ, UR6 ;  /* 0x00000006ff107e24 */ /* 0x000fe4000f8e00ff */
[----:B------:R-:W-:-:S07]  /*1b8c0*/  IMAD.MOV.U32 R18, RZ, RZ, RZ ;  /* 0x000000ffff127224 */ /* 0x000fce00078e00ff */
.L_x_5049:
[----:B------:R-:W-:-:S13]  /*1b8d0*/  ISETP.NE.AND P0, PT, R5, RZ, PT ;  /* 0x000000ff0500720c */ /* 0x000fda0003f05270 */
[----:B------:R-:W0:Y:S01]  /*1b8e0*/  @!P0 S2R R3, SR_CgaCtaId ;  /* 0x0000000000038919 */ /* 0x000e220000008800 */
[----:B------:R-:W-:-:S04]  /*1b8f0*/  @!P0 MOV R0, 0x400 ;  /* 0x0000040000008802 */ /* 0x000fc80000000f00 */
[----:B0-----:R-:W-:-:S05]  /*1b900*/  @!P0 LEA R0, R3, R0, 0x18 ;  /* 0x0000000003008211 */ /* 0x001fca00078ec0ff */
[----:B------:R1:W-:Y:S01]  /*1b910*/  @!P0 STS.128 [R0+0x308d0], R16 ;  /* 0x0308d01000008388 */ /* 0x0003e20000000c00 */
[----:B------:R-:W-:Y:S06]  /*1b920*/  BAR.ARV 0x5, 0x180 ;  /* 0x0146000000007b1d */ /* 0x000fec0000002000 */
.L_x_5042:
        /* <DEDUP_REMOVED lines=11> */
[----:B------:R-:W-:Y:S01]  /*1b9e0*/  CS2R R26, SRZ ;  /* 0x00000000001a7805 */ /* 0x000fe2000001ff00 */
[----:B------:R-:W-:Y:S01]  /*1b9f0*/  IMAD.MOV.U32 R29, RZ, RZ, 0x1 ;  /* 0x00000001ff1d7424 */ /* 0x000fe200078e00ff */
[----:B------:R-:W-:Y:S01]  /*1ba00*/  ULDC.64 UR36, c[0x0][0x198] ;  /* 0x0000660000247ab9 */ /* 0x000fe20000000a00 */
[----:B------:R3:W-:Y:S01]  /*1ba10*/  STL [R1+0x2ac], RZ ;  /* 0x0002acff01007387 */ /* 0x0007e20000100800 */
[----:B------:R-:W-:Y:S01]  /*1ba20*/  ULDC UR40, c[0x0][0xc] ;  /* 0x0000030000287ab9 */ /* 0x000fe20000000800 */
[C---:B-1----:R-:W-:Y:S01]  /*1ba30*/  IMAD.SHL.U32 R34, R6.reuse, 0x8, RZ ;  /* 0x0000000806227824 */ /* 0x042fe200078e00ff */
[----:B------:R-:W-:-:S05]  /*1ba40*/  LOP3.LUT R5, R6, 0x7f, RZ, 0xc0, !PT ;  /* 0x0000007f06057812 */ /* 0x000fca00078ec0ff */
[----:B------:R-:W-:Y:S01]  /*1ba50*/  IMAD.SHL.U32 R2, R5, 0x8, RZ ;  /* 0x0000000805027824 */ /* 0x000fe200078e00ff */
[----:B--2---:R-:W-:Y:S02]  /*1ba60*/  R2UR UR4, R0 ;  /* 0x00000000000472ca */ /* 0x004fe400000e0000 */
[C---:B------:R-:W-:Y:S02]  /*1ba70*/  LOP3.LUT R0, R34.reuse, 0x1f8, RZ, 0xc0, !PT ;  /* 0x000001f822007812 */ /* 0x040fe400078ec0ff */
[----:B------:R-:W-:Y:S02]  /*1ba80*/  LOP3.LUT R34, R34, 0x38, RZ, 0xc0, !PT ;  /* 0x0000003822227812 */ /* 0x000fe400078ec0ff */
[----:B------:R-:W-:Y:S01]  /*1ba90*/  LOP3.LUT R3, R0, 0x38, R6, 0x78, !PT ;  /* 0x0000003800037812 */ /* 0x000fe200078e7806 */
[----:B------:R-:W-:Y:S01]  /*1baa0*/  IMAD.SHL.U32 R0, R6, 0x10, RZ ;  /* 0x0000001006007824 */ /* 0x000fe200078e00ff */
[----:B------:R-:W-:Y:S02]  /*1bab0*/  LOP3.LUT R37, R34, 0x40, RZ, 0xfc, !PT ;  /* 0x0000004022257812 */ /* 0x000fe400078efcff */
[----:B------:R-:W-:-:S02]  /*1bac0*/  LOP3.LUT R4, R3, 0x200, R2, 0xf8, !PT ;  /* 0x0000020003047812 */ /* 0x000fc400078ef802 */
[----:B------:R-:W-:Y:S01]  /*1bad0*/  SHF.R.U32.HI R2, RZ, 0x3, R5 ;  /* 0x00000003ff027819 */ /* 0x000fe20000011605 */
[----:B------:R-:W-:Y:S01]  /*1bae0*/  ULOP3.LUT UR41, UR4, 0x2, URZ, 0xfc, !UPT ;  /* 0x0000000204297892 */ /* 0x000fe2000f8efc3f */
[----:B------:R-:W-:Y:S02]  /*1baf0*/  LOP3.LUT R36, R34, 0x80, RZ, 0xfc, !PT ;  /* 0x0000008022247812 */ /* 0x000fe400078efcff */
[----:B------:R-:W-:Y:S01]  /*1bb00*/  UMOV UR4, 0x400 ;  /* 0x0000040000047882 */ /* 0x000fe20000000000 */
[----:B------:R-:W-:Y:S01]  /*1bb10*/  LOP3.LUT R0, R2, 0x70, R0, 0xf8, !PT ;  /* 0x0000007002007812 */ /* 0x000fe200078ef800 */
[----:B0-----:R-:W-:-:S06]  /*1bb20*/  ULEA UR4, UR5, UR4, 0x18 ;  /* 0x0000000405047291 */ /* 0x001fcc000f8ec03f */
[----:B------:R-:W-:-:S04]  /*1bb30*/  IMAD.U32 R23, RZ, RZ, UR4 ;  /* 0x00000004ff177e24 */ /* 0x000fc8000f8e00ff */
[----:B------:R-:W-:-:S05]  /*1bb40*/  IMAD R0, R4, 0x2, R23 ;  /* 0x0000000204007824 */ /* 0x000fca00078e0217 */
[----:B------:R3:W-:Y:S02]  /*1bb50*/  STL [R1+0x284], R0 ;  /* 0x0002840001007387 */ /* 0x0007e40000100800 */
.L_x_5169:
        /* <DEDUP_REMOVED lines=8> */
[----:B-1----:R-:W1:Y:S01]  /*1bbe0*/  @P0 LDC.64 R2, c[0x0][0xa28] ;  /* 0x00028a00ff020b82 */ /* 0x002e620000000a00 */
[----:B------:R-:W-:Y:S01]  /*1bbf0*/  ISETP.NE.U32.AND P1, PT, RZ, UR6, PT ;  /* 0x00000006ff007c0c */ /* 0x000fe2000bf25070 */
[----:B-1----:R-:W-:-:S05]  /*1bc00*/  @P0 IMAD.WIDE R2, R19, 0x4, R2 ;  /* 0x0000000413020825 */ /* 0x002fca00078e0202 */
[----:B------:R1:W2:Y:S01]  /*1bc10*/  @P0 LDG.E R11, desc[UR38][R2.64] ;  /* 0x00000026020b0981 */ /* 0x0002a2000c1e1900 */
[----:B------:R-:W-:Y:S01]  /*1bc20*/  ISETP.NE.U32.AND P0, PT, RZ, UR4, PT ;  /* 0x00000004ff007c0c */ /* 0x000fe2000bf05070 */
[----:B------:R-:W-:Y:S01]  /*1bc30*/  IMAD.MOV.U32 R35, RZ, RZ, RZ ;  /* 0x000000ffff237224 */ /* 0x000fe200078e00ff */
[----:B------:R-:W-:Y:S01]  /*1bc40*/  ISETP.NE.AND.EX P1, PT, RZ, UR7, PT, P1 ;  /* 0x00000007ff007c0c */ /* 0x000fe2000bf25310 */
[----:B---3--:R-:W-:Y:S01]  /*1bc50*/  IMAD.MOV.U32 R0, RZ, RZ, RZ ;  /* 0x000000ffff007224 */ /* 0x008fe200078e00ff */
[----:B------:R-:W-:Y:S01]  /*1bc60*/  ISETP.NE.AND.EX P2, PT, RZ, UR5, PT, P0 ;  /* 0x00000005ff007c0c */ /* 0x000fe2000bf45300 */
[----:B------:R-:W-:Y:S01]  /*1bc70*/  ULDC.64 UR4, c[0x0][0xa00] ;  /* 0x0002800000047ab9 */ /* 0x000fe20000000a00 */
[----:B0-----:R-:W-:Y:S01]  /*1bc80*/  IMAD.WIDE R4, R19, 0x4, R4 ;  /* 0x0000000413047825 */ /* 0x001fe200078e0204 */
[----:B------:R-:W-:Y:S01]  /*1bc90*/  ISETP.NE.U32.AND P0, PT, RZ, UR4, PT ;  /* 0x00000004ff007c0c */ /* 0x000fe2000bf05070 */
[----:B-1----:R-:W0:Y:S03]  /*1bca0*/  LDC.64 R2, c[0x0][0xa10] ;  /* 0x00028400ff027b82 */ /* 0x002e260000000a00 */
[----:B------:R-:W-:-:S06]  /*1bcb0*/  ISETP.NE.AND.EX P0, PT, RZ, UR5, PT, P0 ;  /* 0x00000005ff007c0c */ /* 0x000fcc000bf05300 */
[----:B------:R-:W1:Y:S07]  /*1bcc0*/  @P2 LDC.64 R6, c[0x0][0xa18] ;  /* 0x00028600ff062b82 */ /* 0x000e6e0000000a00 */
        /* <DEDUP_REMOVED lines=9> */
[----:B-1----:R-:W-:Y:S02]  /*1bd60*/  @P2 IMAD.WIDE R6, R19, 0x4, R6 ;  /* 0x0000000413062825 */ /* 0x002fe400078e0206 */
[----:B------:R-:W-:Y:S01]  /*1bd70*/  ULDC UR5, c[0x0][0x2f0] ;  /* 0x0000bc0000057ab9 */ /* 0x000fe20000000800 */
[----:B------:R-:W-:Y:S02]  /*1bd80*/  USEL UR4, UR4, 0x1, UP0 ;  /* 0x0000000104047887 */ /* 0x000fe40008000000 */
[----:B------:R0:W5:Y:S02]  /*1bd90*/  @P2 LDG.E R31, desc[UR38][R6.64] ;  /* 0x00000026061f2981 */ /* 0x000164000c1e1900 */
[----:B------:R-:W-:-:S03]  /*1bda0*/  UIMAD UR4, UR4, UR5, URZ ;  /* 0x00000005040472a4 */ /* 0x000fc6000f8e023f */
[----:B------:R-:W-:-:S03]  /*1bdb0*/  ULDC UR5, c[0x0][0x348] ;  /* 0x0000d20000057ab9 */ /* 0x000fc60000000800 */
[----:B------:R-:W-:Y:S02]  /*1bdc0*/  IMAD.U32 R10, RZ, RZ, UR4 ;  /* 0x00000004ff0a7e24 */ /* 0x000fe4000f8e00ff */
[----:B0-----:R-:W-:Y:S01]  /*1bdd0*/  IMAD.U32 R6, RZ, RZ, UR5 ;  /* 0x00000005ff067e24 */ /* 0x001fe2000f8e00ff */
[----:B--2---:R0:W-:Y:S01]  /*1bde0*/  STL [R1+0x28c], R11 ;  /* 0x00028c0b01007387 */ /* 0x0041e20000100800 */
[----:B------:R-:W-:Y:S05]  /*1bdf0*/  @P2 BRA `(.L_x_5051) ;  /* 0x0000000000102947 */ /* 0x000fea0003800000 */
[----:B------:R-:W-:Y:S05]  /*1be00*/  @!P0 BRA `(.L_x_5051) ;  /* 0x00000000000c8947 */ /* 0x000fea0003800000 */
[----:B------:R-:W2:Y:S04]  /*1be10*/  LDG.E R8, desc[UR38][R4.64] ;  /* 0x0000002604087981 */ /* 0x000ea8000c1e1900 */
[----:B-----5:R-:W2:Y:S02]  /*1be20*/  LDG.E R31, desc[UR38][R4.64+0x4] ;  /* 0x00000426041f7981 */ /* 0x020ea4000c1e1900 */
[----:B--2---:R-:W-:-:S07]  /*1be30*/  IMAD.IADD R31, R31, 0x1, -R8 ;  /* 0x000000011f1f7824 */ /* 0x004fce00078e0a08 */
.L_x_5051:
[----:B------:R-:W-:Y:S02]  /*1be40*/  ULDC.64 UR4, c[0x0][0xa20] ;  /* 0x0002880000047ab9 */ /* 0x000fe40000000a00 */
[----:B------:R-:W-:-:S04]  /*1be50*/  ISETP.NE.U32.AND P0, PT, RZ, UR4, PT ;  /* 0x00000004ff007c0c */ /* 0x000fc8000bf05070 */
[----:B------:R-:W-:-:S13]  /*1be60*/  ISETP.NE.AND.EX P0, PT, RZ, UR5, PT, P0 ;  /* 0x00000005ff007c0c */ /* 0x000fda000bf05300 */
[----:B------:R-:W-:Y:S05]  /*1be70*/  @!P0 BRA `(.L_x_5052) ;  /* 0x0000000000108947 */ /* 0x000fea0003800000 */
[----:B------:R-:W1:Y:S02]  /*1be80*/  LDC.64 R4, c[0x0][0xa20] ;  /* 0x00028800ff047b82 */ /* 0x000e640000000a00 */
[----:B-1----:R-:W-:-:S05]  /*1be90*/  IMAD.WIDE R4, R19, 0x4, R4 ;  /* 0x0000000413047825 */ /* 0x002fca00078e0204 */
[----:B------:R1:W5:Y:S01]  /*1bea0*/  LDG.E R10, desc[UR38][R4.64] ;  /* 0x00000026040a7981 */ /* 0x000362000c1e1900 */
[----:B------:R-:W-:Y:S05]  /*1beb0*/  BRA `(.L_x_5053) ;  /* 0x0000000000247947 */ /* 0x000fea0003800000 */
.L_x_5052:
        /* <DEDUP_REMOVED lines=9> */
.L_x_5053:
[----:B-1----:R-:W2:Y:S01]  /*1bf50*/  @P1 LDG.E R5, desc[UR38][R2.64] ;  /* 0x0000002602051981 */ /* 0x002ea2000c1e1900 */
[----:B------:R-:W1:Y:S03]  /*1bf60*/  LDC R7, c[0x0][0x448] ;  /* 0x00011200ff077b82 */ /* 0x000e660000000800 */
[----:B------:R3:W2:Y:S01]  /*1bf70*/  @P1 LDG.E R4, desc[UR38][R2.64+0x4] ;  /* 0x0000042602041981 */ /* 0x0006a2000c1e1900 */
[----:B-----5:R-:W-:Y:S02]  /*1bf80*/  IMAD.IADD R10, R10, 0x1, -R11 ;  /* 0x000000010a0a7824 */ /* 0x020fe400078e0a0b */
[----:B------:R-:W-:Y:S02]  /*1bf90*/  IMAD.SHL.U32 R28, R17, 0x80, RZ ;  /* 0x00000080111c7824 */ /* 0x000fe400078e00ff */
[----:B---3--:R-:W3:Y:S01]  /*1bfa0*/  LDC.64 R2, c[0x0][0x9e0] ;  /* 0x00027800ff027b82 */ /* 0x008ee20000000a00 */
[----:B-1----:R-:W-:Y:S01]  /*1bfb0*/  ISETP.NE.AND P2, PT, R7, 0x1, PT ;  /* 0x000000010700780c */ /* 0x002fe20003f45270 */
[----:B------:R-:W-:-:S12]  /*1bfc0*/  VIADD R7, R28, 0x7f ;  /* 0x0000007f1c077836 */ /* 0x000fd80000000000 */
[----:B------:R-:W1:Y:S01]  /*1bfd0*/  @P2 LDC R8, c[0x0][0x44c] ;  /* 0x00011300ff082b82 */ /* 0x000e620000000800 */
[----:B---3--:R-:W-:-:S07]  /*1bfe0*/  ISETP.GE.AND P3, PT, R3, 0x1, PT ;  /* 0x000000010300780c */ /* 0x008fce0003f66270 */
[----:B------:R-:W3:Y:S01]  /*1bff0*/  @P2 LDC R9, c[0x0][0x450] ;  /* 0x00011400ff092b82 */ /* 0x000ee20000000800 */
[----:B--2---:R-:W-:Y:S02]  /*1c000*/  @P1 IMAD.IADD R6, R4, 0x1, -R5 ;  /* 0x0000000104061824 */ /* 0x004fe400078e0a05 */
[----:B-1----:R-:W-:-:S04]  /*1c010*/  @P2 IMAD.HI.U32 R4, R7, R8, RZ ;  /* 0x0000000807042227 */ /* 0x002fc800078e00ff */
[----:B------:R-:W-:Y:S01]  /*1c020*/  IMAD.IADD R13, R10, 0x1, R6 ;  /* 0x000000010a0d7824 */ /* 0x000fe200078e0206 */
[----:B---3--:R-:W-:-:S03]  /*1c030*/  @P2 SHF.R.U32.HI R7, RZ, R9, R4 ;  /* 0x00000009ff072219 */ /* 0x008fc60000011604 */
[C---:B------:R-:W-:Y:S01]  /*1c040*/  VIADD R4, R13.reuse, 0x5f ;  /* 0x0000005f0d047836 */ /* 0x040fe20000000000 */
[----:B------:R1:W-:Y:S01]  /*1c050*/  STL [R1+0x288], R13 ;  /* 0x0002880d01007387 */ /* 0x0003e20000100800 */
[----:B------:R-:W-:Y:S02]  /*1c060*/  IADD3 R8, R13, 0x1, -R31 ;  /* 0x000000010d087810 */ /* 0x000fe40007ffe81f */
[----:B------:R-:W-:-:S04]  /*1c070*/  IMAD.HI R4, R4, 0x2aaaaaab, RZ ;  /* 0x2aaaaaab04047827 */ /* 0x000fc800078e02ff */
[----:B------:R-:W-:Y:S01]  /*1c080*/  IMAD.IADD R7, R8, 0x1, R7 ;  /* 0x0000000108077824 */ /* 0x000fe200078e0207 */
[----:B------:R-:W-:-:S03]  /*1c090*/  SHF.R.U32.HI R9, RZ, 0x1f, R4 ;  /* 0x0000001fff097819 */ /* 0x000fc60000011604 */
[----:B------:R-:W-:Y:S01]  /*1c0a0*/  IMAD.IADD R2, R7, 0x1, R2 ;  /* 0x0000000107027824 */ /* 0x000fe200078e0202 */
[----:B------:R-:W-:Y:S01]  /*1c0b0*/  LEA.HI.SX32 R9, R4, R9, 0x1c ;  /* 0x0000000904097211 */ /* 0x000fe200078fe2ff */
[----:B-1----:R-:W-:Y:S06]  /*1c0c0*/  @!P3 BRA `(.L_x_5054) ;  /* 0x000000000048b947 */ /* 0x002fec0003800000 */
        /* <DEDUP_REMOVED lines=11> */
.L_x_5056:
[----:B------:R-:W-:-:S13]  /*1c180*/  ISETP.NE.AND P0, PT, R3, 0x1, PT ;  /* 0x000000010300780c */ /* 0x000fda0003f05270 */
[----:B------:R-:W0:Y:S02]  /*1c190*/  @P0 LDC.64 R4, c[0x0][0x9e8] ;  /* 0x00027a00ff040b82 */ /* 0x000e240000000a00 */
[----:B0-----:R-:W-:-:S05]  /*1c1a0*/  @P0 IMAD.HI.U32 R4, R11, R4, RZ ;  /* 0x000000040b040227 */ /* 0x001fca00078e00ff */
[----:B------:R-:W-:-:S07]  /*1c1b0*/  @P0 SHF.R.U32.HI R11, RZ, R5, R4 ;  /* 0x00000005ff0b0219 */ /* 0x000fce0000011604 */
.L_x_5057:
[----:B------:R-:W-:Y:S05]  /*1c1c0*/  BSYNC B0 ;  /* 0x0000000000007941 */ /* 0x000fea0003800000 */
.L_x_5055:
[----:B------:R-:W-:-:S05]  /*1c1d0*/  IMAD R11, R11, R3, R3 ;  /* 0x000000030b0b7224 */ /* 0x000fca00078e0203 */
[----:B------:R-:W-:-:S07]  /*1c1e0*/  VIMNMX R2, R2, R11, PT ;  /* 0x0000000b02027248 */ /* 0x000fce0003fe0100 */
.L_x_5054:
[----:B------:R-:W1:Y:S01]  /*1c1f0*/  @P2 LDC R5, c[0x0][0x44c] ;  /* 0x00011300ff052b82 */ /* 0x000e620000000800 */
[----:B------:R-:W-:Y:S01]  /*1c200*/  IMAD.MOV.U32 R4, RZ, RZ, R28 ;  /* 0x000000ffff047224 */ /* 0x000fe200078e001c */
[----:B------:R-:W-:Y:S01]  /*1c210*/  ULDC UR4, c[0x0][0x9dc] ;  /* 0x0002770000047ab9 */ /* 0x000fe20000000800 */
[----:B------:R-:W-:-:S05]  /*1c220*/  IMAD.IADD R7, R13, 0x1, -R31 ;  /* 0x000000010d077824 */ /* 0x000fca00078e0a1f */
[----:B------:R-:W2:Y:S01]  /*1c230*/  @P2 LDC R12, c[0x0][0x450] ;  /* 0x00011400ff0c2b82 */ /* 0x000ea20000000800 */
[----:B-1----:R-:W-:-:S05]  /*1c240*/  @P2 IMAD.HI.U32 R5, R28, R5, RZ ;  /* 0x000000051c052227 */ /* 0x002fca00078e00ff */
[----:B--2---:R-:W-:-:S05]  /*1c250*/  @P2 SHF.R.U32.HI R4, RZ, R12, R5 ;  /* 0x0000000cff042219 */ /* 0x004fca0000011605 */
        /* <DEDUP_REMOVED lines=13> */
.L_x_5060:
[----:B------:R-:W-:-:S13]  /*1c330*/  ISETP.NE.AND P0, PT, R3, 0x1, PT ;  /* 0x000000010300780c */ /* 0x000fda0003f05270 */
[----:B------:R-:W0:Y:S02]  /*1c340*/  @P0 LDC.64 R4, c[0x0][0x9e8] ;  /* 0x00027a00ff040b82 */ /* 0x000e240000000a00 */
[----:B0-----:R-:W-:-:S05]  /*1c350*/  @P0 IMAD.HI.U32 R4, R12, R4, RZ ;  /* 0x000000040c040227 */ /* 0x001fca00078e00ff */
[----:B------:R-:W-:-:S07]  /*1c360*/  @P0 SHF.R.U32.HI R12, RZ, R5, R4 ;  /* 0x00000005ff0c0219 */ /* 0x000fce0000011604 */
.L_x_5061:
[----:B------:R-:W-:Y:S05]  /*1c370*/  BSYNC B0 ;  /* 0x0000000000007941 */ /* 0x000fea0003800000 */
.L_x_5059:
[----:B------:R-:W-:-:S05]  /*1c380*/  IMAD R12, R12, R3, RZ ;  /* 0x000000030c0c7224 */ /* 0x000fca00078e02ff */
[----:B------:R-:W-:-:S07]  /*1c390*/  VIMNMX R11, R11, R12, !PT ;  /* 0x0000000c0b0b7248 */ /* 0x000fce0007fe0100 */
.L_x_5058:
[----:B------:R-:W-:Y:S01]  /*1c3a0*/  VIADD R2, R2, 0x5f ;  /* 0x0000005f02027836 */ /* 0x000fe20000000000 */
[----:B------:R-:W-:Y:S01]  /*1c3b0*/  BSSY B0, `(.L_x_5062) ;  /* 0x0000158000007945 */ /* 0x000fe20003800000 */
[----:B------:R-:W-:-:S04]  /*1c3c0*/  IMAD.HI R11, R11, 0x2aaaaaab, RZ ;  /* 0x2aaaaaab0b0b7827 */ /* 0x000fc800078e02ff */
[----:B------:R-:W-:Y:S01]  /*1c3d0*/  IMAD.HI R2, R2, 0x2aaaaaab, RZ ;  /* 0x2aaaaaab02027827 */ /* 0x000fe200078e02ff */
[----:B------:R-:W-:-:S04]  /*1c3e0*/  SHF.R.U32.HI R4, RZ, 0x1f, R11 ;  /* 0x0000001fff047819 */ /* 0x000fc8000001160b */
[----:B------:R-:W-:Y:S02]  /*1c3f0*/  SHF.R.U32.HI R3, RZ, 0x1f, R2 ;  /* 0x0000001fff037819 */ /* 0x000fe40000011602 */
[----:B------:R-:W-:Y:S02]  /*1c400*/  LEA.HI.SX32 R4, R11, R4, 0x1c ;  /* 0x000000040b047211 */ /* 0x000fe400078fe2ff */
[----:B------:R-:W-:Y:S02]  /*1c410*/  LEA.HI.SX32 R2, R2, R3, 0x1c ;  /* 0x0000000302027211 */ /* 0x000fe400078fe2ff */
[----:B------:R-:W-:Y:S02]  /*1c420*/  VIMNMX R3, RZ, R4, !PT ;  /* 0x00000004ff037248 */ /* 0x000fe40007fe0100 */
[----:B------:R-:W-:-:S03]  /*1c430*/  VIMNMX R5, R9, R2, PT ;  /* 0x0000000209057248 */ /* 0x000fc60003fe0100 */
[--C-:B------:R-:W-:Y:S02]  /*1c440*/  IMAD R3, R3, 0x60, -R10.reuse ;  /* 0x0000006003037824 */ /* 0x100fe400078e0a0a */
[----:B------:R-:W-:-:S03]  /*1c450*/  IMAD R5, R5, 0x60, -R10 ;  /* 0x0000006005057824 */ /* 0x000fc600078e0a0a */
[----:B------:R-:W-:Y:S02]  /*1c460*/  VIMNMX R3, RZ, R3, !PT ;  /* 0x00000003ff037248 */ /* 0x000fe40007fe0100 */
        /* <DEDUP_REMOVED lines=19> */
.L_x_5218:
[----:B-1----:R-:W-:Y:S02]  /*1c5a0*/  ISETP.NE.AND P0, PT, R14, RZ, PT ;  /* 0x000000ff0e00720c */ /* 0x002fe40003f05270 */
[----:B------:R-:W-:-:S11]  /*1c5b0*/  PLOP3.LUT P6, PT, PT, PT, PT, 0x8, 0x0 ;  /* 0x000000000000781c */ /* 0x000fd60003fce170 */
[----:B------:R-:W-:Y:S05]  /*1c5c0*/  @P0 BRA `(.L_x_5065) ;  /* 0x00000000000c0947 */ /* 0x000fea0003800000 */
[----:B------:R-:W-:-:S03]  /*1c5d0*/  UMOV UR4, 0xffffffff ;  /* 0xffffffff00047882 */ /* 0x000fc60000000000 */
[----:B------:R-:W-:Y:S05]  /*1c5e0*/  BRA.DIV UR4, `(.L_x_5066) ;  /* 0x0000006e04707947 */ /* 0x000fea000b800000 */
[----:B------:R-:W-:-:S13]  /*1c5f0*/  ELECT P6, URZ, PT ;  /* 0x00000000003f782f */ /* 0x000fda00038c0000 */
.L_x_5065:
        /* <DEDUP_REMOVED lines=9> */
.L_x_5221:
[----:B------:R-:W-:Y:S05]  /*1c690*/  BSYNC B1 ;  /* 0x0000000000017941 */ /* 0x000fea0003800000 */
.L_x_5067:
        /* <DEDUP_REMOVED lines=10> */
.L_x_5222:
[----:B------:R-:W-:Y:S05]  /*1c740*/  BSYNC B2 ;  /* 0x0000000000027941 */ /* 0x000fea0003800000 */
.L_x_5071:
[----:B------:R-:W-:Y:S04]  /*1c750*/  BSSY B2, `(.L_x_5073) ;  /* 0x0000009000027945 */ /* 0x000fe80003800000 */
[----:B------:R-:W-:Y:S05]  /*1c760*/  @P1 BRA `(.L_x_5074) ;  /* 0x00000000001c1947 */ /* 0x000fea0003800000 */
[----:B------:R-:W0:Y:S02]  /*1c770*/  S2R R3, SR_TID.X ;  /* 0x0000000000037919 */ /* 0x000e240000002100 */
[----:B0-----:R-:W-:Y:S01]  /*1c780*/  LOP3.LUT R6, R3, 0x1f, RZ, 0xc0, !PT ;  /* 0x0000001f03067812 */ /* 0x001fe200078ec0ff */
[----:B------:R-:W-:-:S03]  /*1c790*/  IMAD.MOV.U32 R3, RZ, RZ, 0x9000 ;  /* 0x00009000ff037424 */ /* 0x000fc600078e00ff */
[----:B------:R-:W-:Y:S01]  /*1c7a0*/  ISETP.NE.AND P0, PT, R6, RZ, PT ;  /* 0x000000ff0600720c */ /* 0x000fe20003f05270 */
[----:B------:R2:W-:-:S12]  /*1c7b0*/  SYNCS.ARRIVE.TRANS64 RZ, [R12+URZ+0x30890], R3 ;  /* 0x030890030cff79a7 */ /* 0x0005d8000800003f */
[----:B--2---:R-:W-:Y:S05]  /*1c7c0*/  @!P0 BRA `(.L_x_5074) ;  /* 0x0000000000048947 */ /* 0x004fea0003800000 */
[----:B------:R-:W-:Y:S01]  /*1c7d0*/  BPT.TRAP 0x1 ;  /* 0x000000040000795c */ /* 0x000fe20000300000 */
.L_x_5074:
[----:B------:R-:W-:Y:S05]  /*1c7e0*/  BSYNC B2 ;  /* 0x0000000000027941 */ /* 0x000fea0003800000 */
.L_x_5073:
[----:B------:R-:W-:Y:S01]  /*1c7f0*/  IMAD.MOV.U32 R17, RZ, RZ, RZ ;  /* 0x000000ffff117224 */ /* 0x000fe200078e00ff */
[----:B------:R-:W-:Y:S01]  /*1c800*/  UIADD3 UR4, UP0, UR36, 0x570, URZ ;  /* 0x0000057024047890 */ /* 0x000fe2000ff1e03f */
[----:B0-----:R-:W-:Y:S01]  /*1c810*/  IMAD R6, R2, 0x60, R0 ;  /* 0x0000006002067824 */ /* 0x001fe200078e0200 */
[----:B------:R-:W-:Y:S01]  /*1c820*/  PLOP3.LUT P0, PT, PT, PT, PT, 0x80, 0x0 ;  /* 0x000000000000781c */ /* 0x000fe20003f0f070 */
[----:B------:R-:W-:Y:S01]  /*1c830*/  IMAD R10, R27, 0x9000, R23 ;  /* 0x000090001b0a7824 */ /* 0x000fe200078e0217 */
[----:B------:R-:W-:Y:S01]  /*1c840*/  R2UR UR10, R17 ;  /* 0x00000000110a72ca */ /* 0x000fe200000e0000 */
[----:B------:R-:W-:Y:S01]  /*1c850*/  VIADD R6, R6, 0xffffffa0 ;  /* 0xffffffa006067836 */ /* 0x000fe20000000000 */
[----:B------:R-:W-:Y:S01]  /*1c860*/  UIADD3.X UR5, URZ, UR37, URZ, UP0, !UPT ;  /* 0x000000253f057290 */ /* 0x000fe200087fe43f */
[----:B------:R-:W-:Y:S01]  /*1c870*/  VIADD R3, R12, 0x30890 ;  /* 0x000308900c037836 */ /* 0x000fe20000000000 */
[----:B------:R-:W-:Y:S01]  /*1c880*/  UMOV UR6, 0x0 ;  /* 0x0000000000067882 */ /* 0x000fe20000000000 */
[----:B------:R-:W-:Y:S01]  /*1c890*/  VIADD R13, R10, 0x1e400 ;  /* 0x0001e4000a0d7836 */ /* 0x000fe20000000000 */
[----:B------:R-:W-:-:S09]  /*1c8a0*/  UMOV UR7, 0x12f00000 ;  /* 0x12f0000000077882 */ /* 0x000fd20000000000 */
.L_x_5075:
        /* <DEDUP_REMOVED lines=16> */
.L_x_5076:
        /* <DEDUP_REMOVED lines=16> */
.L_x_5077:
        /* <DEDUP_REMOVED lines=13> */
.L_x_5223:
[----:B------:R-:W-:Y:S05]  /*1cb80*/  BSYNC B2 ;  /* 0x0000000000027941 */ /* 0x000fea0003800000 */
.L_x_5078:
[----:B------:R-:W-:Y:S01]  /*1cb90*/  BSSY B2, `(.L_x_5080) ;  /* 0x000000b000027945 */ /* 0x000fe20003800000 */
[----:B------:R-:W-:Y:S02]  /*1cba0*/  IMAD.MOV.U32 R14, RZ, RZ, 0x0 ;  /* 0x00000000ff0e7424 */ /* 0x000fe400078e00ff */
[----:B------:R-:W-:Y:S01]  /*1cbb0*/  IMAD.MOV.U32 R15, RZ, RZ, 0x12f00000 ;  /* 0x12f00000ff0f7424 */ /* 0x000fe200078e00ff */
[----:B------:R-:W-:Y:S06]  /*1cbc0*/  @P1 BRA `(.L_x_5081) ;  /* 0x00000000001c1947 */ /* 0x000fec0003800000 */
[----:B------:R-:W2:Y:S02]  /*1cbd0*/  S2R R3, SR_TID.X ;  /* 0x0000000000037919 */ /* 0x000ea40000002100 */
[----:B--2---:R-:W-:Y:S01]  /*1cbe0*/  LOP3.LUT R13, R3, 0x1f, RZ, 0xc0, !PT ;  /* 0x0000001f030d7812 */ /* 0x004fe200078ec0ff */
[----:B------:R-:W-:-:S03]  /*1cbf0*/  IMAD.MOV.U32 R3, RZ, RZ, 0x9000 ;  /* 0x00009000ff037424 */ /* 0x000fc600078e00ff */
[----:B------:R-:W-:Y:S01]  /*1cc00*/  ISETP.NE.AND P0, PT, R13, RZ, PT ;  /* 0x000000ff0d00720c */ /* 0x000fe20003f05270 */
[----:B------:R2:W-:-:S12]  /*1cc10*/  SYNCS.ARRIVE.TRANS64 RZ, [R12+URZ+0x308b0], R3 ;  /* 0x0308b0030cff79a7 */ /* 0x0005d8000800003f */
[----:B--2---:R-:W-:Y:S05]  /*1cc20*/  @!P0 BRA `(.L_x_5081) ;  /* 0x0000000000048947 */ /* 0x004fea0003800000 */
[----:B------:R-:W-:Y:S01]  /*1cc30*/  BPT.TRAP 0x1 ;  /* 0x000000040000795c */ /* 0x000fe20000300000 */
.L_x_5081:
[----:B------:R-:W-:Y:S05]  /*1cc40*/  BSYNC B2 ;  /* 0x0000000000027941 */ /* 0x000fea0003800000 */
.L_x_5080:
        /* <DEDUP_REMOVED lines=8> */
.L_x_5082:
        /* <DEDUP_REMOVED lines=15> */
.L_x_5083:
        /* <DEDUP_REMOVED lines=15> */
.L_x_5084:
        /* <DEDUP_REMOVED lines=10> */
.L_x_5070:
[----:B------:R-:W-:Y:S05]  /*1cf50*/  BSYNC B1 ;  /* 0x0000000000017941 */ /* 0x000fea0003800000 */
.L_x_5069:
        /* <DEDUP_REMOVED lines=9> */
.L_x_5101:
[----:B------:R-:W-:Y:S05]  /*1cff0*/  YIELD ;  /* 0x0000000000007946 */ /* 0x000fea0003800000 */
[----:B------:R-:W-:Y:S04]  /*1d000*/  BSSY B1, `(.L_x_5085) ;  /* 0x000008a000017945 */ /* 0x000fe80003800000 */
[----:B------:R-:W-:Y:S05]  /*1d010*/  @!P6 BRA `(.L_x_5086) ;  /* 0x000000080020e947 */ /* 0x000fea0003800000 */
[----:B------:R-:W1:Y:S01]  /*1d020*/  S2R R2, SR_TID.X ;  /* 0x0000000000027919 */ /* 0x000e620000002100 */
[----:B------:R-:W-:Y:S01]  /*1d030*/  IMAD R11, R27, 0x8, R23 ;  /* 0x000000081b0b7824 */ /* 0x000fe200078e0217 */
[----:B------:R-:W-:Y:S01]  /*1d040*/  BSSY B2, `(.L_x_5087) ;  /* 0x0000006000027945 */ /* 0x000fe20003800000 */
[----:B-1----:R-:W-:Y:S02]  /*1d050*/  LOP3.LUT R3, R2, 0x7f, RZ, 0xc0, !PT ;  /* 0x0000007f02037812 */ /* 0x002fe400078ec0ff */
[----:B------:R-:W-:Y:S02]  /*1d060*/  SHF.L.U32 R2, R30, 0x1f, RZ ;  /* 0x0000001f1e027819 */ /* 0x000fe400000006ff */
[----:B------:R-:W-:Y:S02]  /*1d070*/  ISETP.NE.AND P2, PT, R3, RZ, PT ;  /* 0x000000ff0300720c */ /* 0x000fe40003f45270 */
[----:B------:R-:W1:Y:S02]  /*1d080*/  SYNCS.PHASECHK.TRANS64.TRYWAIT P1, [R11+URZ+0x308a0], R2 ;  /* 0x0308a0020b0075a7 */ /* 0x000e64000802017f */
[----:B-1----:R-:W-:Y:S09]  /*1d090*/  @!P1 BRA `(.L_x_5088) ;  /* 0x0000006400209947 */ /* 0x002ff20003800000 */
.L_x_5224:
[----:B------:R-:W-:Y:S05]  /*1d0a0*/  BSYNC B2 ;  /* 0x0000000000027941 */ /* 0x000fea0003800000 */
.L_x_5087:
        /* <DEDUP_REMOVED lines=9> */
.L_x_5090:
[----:B------:R-:W-:Y:S05]  /*1d140*/  BSYNC B2 ;  /* 0x0000000000027941 */ /* 0x000fea0003800000 */
.L_x_5089:
        /* <DEDUP_REMOVED lines=11> */
.L_x_5091:
        /* <DEDUP_REMOVED lines=16> */
.L_x_5092:
        /* <DEDUP_REMOVED lines=16> */
.L_x_5093:
        /* <DEDUP_REMOVED lines=13> */
.L_x_5225:
[----:B------:R-:W-:Y:S05]  /*1d4d0*/  BSYNC B2 ;  /* 0x0000000000027941 */ /* 0x000fea0003800000 */
.L_x_5094:
[----:B------:R-:W-:Y:S01]  /*1d4e0*/  BSSY B2, `(.L_x_5096) ;  /* 0x000000b000027945 */ /* 0x000fe20003800000 */
[----:B01----:R-:W-:Y:S02]  /*1d4f0*/  IMAD.MOV.U32 R2, RZ, RZ, 0x0 ;  /* 0x00000000ff027424 */ /* 0x003fe400078e00ff */
[----:B------:R-:W-:Y:S01]  /*1d500*/  IMAD.MOV.U32 R3, RZ, RZ, 0x12f00000 ;  /* 0x12f00000ff037424 */ /* 0x000fe200078e00ff */
[----:B------:R-:W-:Y:S06]  /*1d510*/  @P2 BRA `(.L_x_5097) ;  /* 0x00000000001c2947 */ /* 0x000fec0003800000 */
[----:B------:R-:W0:Y:S02]  /*1d520*/  S2R R14, SR_TID.X ;  /* 0x00000000000e7919 */ /* 0x000e240000002100 */
[----:B0-----:R-:W-:Y:S01]  /*1d530*/  LOP3.LUT R20, R14, 0x1f, RZ, 0xc0, !PT ;  /* 0x0000001f0e147812 */ /* 0x001fe200078ec0ff */
[----:B------:R-:W-:-:S03]  /*1d540*/  IMAD.MOV.U32 R14, RZ, RZ, 0x9000 ;  /* 0x00009000ff0e7424 */ /* 0x000fc600078e00ff */
[----:B------:R-:W-:Y:S01]  /*1d550*/  ISETP.NE.AND P1, PT, R20, RZ, PT ;  /* 0x000000ff1400720c */ /* 0x000fe20003f25270 */
[----:B------:R0:W-:-:S12]  /*1d560*/  SYNCS.ARRIVE.TRANS64 RZ, [R11+URZ+0x308b0], R14 ;  /* 0x0308b00e0bff79a7 */ /* 0x0001d8000800003f */
[----:B0-----:R-:W-:Y:S05]  /*1d570*/  @!P1 BRA `(.L_x_5097) ;  /* 0x0000000000049947 */ /* 0x001fea0003800000 */
[----:B------:R-:W-:Y:S01]  /*1d580*/  BPT.TRAP 0x1 ;  /* 0x000000040000795c */ /* 0x000fe20000300000 */
.L_x_5097:
[----:B------:R-:W-:Y:S05]  /*1d590*/  BSYNC B2 ;  /* 0x0000000000027941 */ /* 0x000fea0003800000 */
.L_x_5096:
        /* <DEDUP_REMOVED lines=8> */
.L_x_5098:
        /* <DEDUP_REMOVED lines=15> */
.L_x_5099:
        /* <DEDUP_REMOVED lines=15> */
.L_x_5100:
        /* <DEDUP_REMOVED lines=10> */
.L_x_5086:
[----:B------:R-:W-:Y:S05]  /*1d8a0*/  BSYNC B1 ;  /* 0x0000000000017941 */ /* 0x000fea0003800000 */
.L_x_5085:
        /* <DEDUP_REMOVED lines=8> */
.L_x_5063:
[----:B------:R-:W-:Y:S05]  /*1d930*/  BSYNC B0 ;  /* 0x0000000000007941 */ /* 0x000fea0003800000 */
.L_x_5062:
[----:B------:R-:W1:Y:S01]  /*1d940*/  LDC R0, c[0x0][0x448] ;  /* 0x00011200ff007b82 */ /* 0x000e620000000800 */
[----:B------:R-:W-:Y:S01]  /*1d950*/  VIADD R5, R28, 0x7f ;  /* 0x0000007f1c057836 */ /* 0x000fe20000000000 */
[----:B------:R-:W-:Y:S06]  /*1d960*/  @!P0 WARPSYNC.ALL ;  /* 0x0000000000008948 */ /* 0x000fec0003800000 */
[----:B------:R-:W2:Y:S08]  /*1d970*/  LDC.64 R2, c[0x0][0x9e0] ;  /* 0x00027800ff027b82 */ /* 0x000eb00000000a00 */
[----:B------:R-:W-:Y:S01]  /*1d980*/  @!P0 BAR.SYNC.DEFER_BLOCKING 0xc, 0x180 ;  /* 0x0306000000008b1d */ /* 0x000fe20000010000 */
[----:B-1----:R-:W-:-:S02]  /*1d990*/  ISETP.NE.AND P1, PT, R0, 0x1, PT ;  /* 0x000000010000780c */ /* 0x002fc40003f25270 */
[----:B--2---:R-:W-:-:S11]  /*1d9a0*/  ISETP.GE.AND P2, PT, R3, 0x1, PT ;  /* 0x000000010300780c */ /* 0x004fd60003f46270 */
[----:B------:R-:W1:Y:S08]  /*1d9b0*/  @P1 LDC R0, c[0x0][0x44c] ;  /* 0x00011300ff001b82 */ /* 0x000e700000000800 */
[----:B------:R-:W2:Y:S01]  /*1d9c0*/  @P1 LDC R11, c[0x0][0x450] ;  /* 0x00011400ff0b1b82 */ /* 0x000ea20000000800 */
[----:B-1----:R-:W-:-:S05]  /*1d9d0*/  @P1 IMAD.HI.U32 R0, R5, R0, RZ ;  /* 0x0000000005001227 */ /* 0x002fca00078e00ff */
[----:B--2---:R-:W-:-:S05]  /*1d9e0*/  @P1 SHF.R.U32.HI R5, RZ, R11, R0 ;  /* 0x0000000bff051219 */ /* 0x004fca0000011600 */
[----:B------:R-:W-:-:S04]  /*1d9f0*/  IMAD.IADD R11, R8, 0x1, R5 ;  /* 0x00000001080b7824 */ /* 0x000fc800078e0205 */
        /* <DEDUP_REMOVED lines=13> */
.L_x_5104:
[----:B------:R-:W-:-:S13]  /*1dad0*/  ISETP.NE.AND P0, PT, R3, 0x1, PT ;  /* 0x000000010300780c */ /* 0x000fda0003f05270 */
[----:B------:R-:W1:Y:S02]  /*1dae0*/  @P0 LDC.64 R4, c[0x0][0x9e8] ;  /* 0x00027a00ff040b82 */ /* 0x000e640000000a00 */
[----:B-1----:R-:W-:-:S05]  /*1daf0*/  @P0 IMAD.HI.U32 R4, R0, R4, RZ ;  /* 0x0000000400040227 */ /* 0x002fca00078e00ff */
[----:B------:R-:W-:-:S07]  /*1db00*/  @P0 SHF.R.U32.HI R0, RZ, R5, R4 ;  /* 0x00000005ff000219 */ /* 0x000fce0000011604 */
.L_x_5105:
[----:B------:R-:W-:Y:S05]  /*1db10*/  BSYNC B0 ;  /* 0x0000000000007941 */ /* 0x000fea0003800000 */
.L_x_5103:
[----:B------:R-:W-:-:S05]  /*1db20*/  IMAD R5, R0, R3, R3 ;  /* 0x0000000300057224 */ /* 0x000fca00078e0203 */
[----:B------:R-:W-:-:S07]  /*1db30*/  VIMNMX R2, R2, R5, PT ;  /* 0x0000000502027248 */ /* 0x000fce0003fe0100 */
.L_x_5102:
[----:B------:R-:W1:Y:S01]  /*1db40*/  @P1 LDC R5, c[0x0][0x44c] ;  /* 0x00011300ff051b82 */ /* 0x000e620000000800 */
[----:B------:R-:W-:Y:S01]  /*1db50*/  VIADD R2, R2, 0x5f ;  /* 0x0000005f02027836 */ /* 0x000fe20000000000 */
[----:B------:R-:W-:Y:S01]  /*1db60*/  ULDC UR4, c[0x0][0x9dc] ;  /* 0x0002770000047ab9 */ /* 0x000fe20000000800 */
[----:B------:R-:W-:Y:S02]  /*1db70*/  IMAD.MOV.U32 R0, RZ, RZ, R28 ;  /* 0x000000ffff007224 */ /* 0x000fe400078e001c */
[----:B------:R-:W-:-:S03]  /*1db80*/  IMAD.HI R2, R2, 0x2aaaaaab, RZ ;  /* 0x2aaaaaab02027827 */ /* 0x000fc600078e02ff */
[----:B------:R-:W2:Y:S01]  /*1db90*/  @P1 LDC R4, c[0x0][0x450] ;  /* 0x00011400ff041b82 */ /* 0x000ea20000000800 */
[----:B-1----:R-:W-:-:S05]  /*1dba0*/  @P1 IMAD.HI.U32 R5, R28, R5, RZ ;  /* 0x000000051c051227 */ /* 0x002fca00078e00ff */
[----:B--2---:R-:W-:Y:S02]  /*1dbb0*/  @P1 SHF.R.U32.HI R0, RZ, R4, R5 ;  /* 0x00000004ff001219 */ /* 0x004fe40000011605 */
[----:B------:R-:W-:-:S03]  /*1dbc0*/  SHF.R.U32.HI R5, RZ, 0x1f, R2 ;  /* 0x0000001fff057819 */ /* 0x000fc60000011602 */
[----:B------:R-:W-:Y:S01]  /*1dbd0*/  IMAD.IADD R7, R7, 0x1, R0 ;  /* 0x0000000107077824 */ /* 0x000fe200078e0200 */
[----:B------:R-:W-:-:S03]  /*1dbe0*/  LEA.HI.SX32 R2, R2, R5, 0x1c ;  /* 0x0000000502027211 */ /* 0x000fc600078fe2ff */
        /* <DEDUP_REMOVED lines=14> */
.L_x_5108:
[----:B------:R-:W-:-:S13]  /*1dcd0*/  ISETP.NE.AND P0, PT, R3, 0x1, PT ;  /* 0x000000010300780c */ /* 0x000fda0003f05270 */
[----:B------:R-:W2:Y:S02]  /*1dce0*/  @P0 LDC.64 R4, c[0x0][0x9e8] ;  /* 0x00027a00ff040b82 */ /* 0x000ea40000000a00 */
[----:B--2---:R-:W-:-:S05]  /*1dcf0*/  @P0 IMAD.HI.U32 R4, R7, R4, RZ ;  /* 0x0000000407040227 */ /* 0x004fca00078e00ff */
[----:B------:R-:W-:-:S07]  /*1dd00*/  @P0 SHF.R.U32.HI R7, RZ, R5, R4 ;  /* 0x00000005ff070219 */ /* 0x000fce0000011604 */
.L_x_5109:
[----:B------:R-:W-:Y:S05]  /*1dd10*/  BSYNC B0 ;  /* 0x0000000000007941 */ /* 0x000fea0003800000 */
.L_x_5107:
[----:B------:R-:W-:-:S05]  /*1dd20*/  IMAD R3, R7, R3, RZ ;  /* 0x0000000307037224 */ /* 0x000fca00078e02ff */
[----:B------:R-:W-:-:S07]  /*1dd30*/  VIMNMX R0, R0, R3, !PT ;  /* 0x0000000300007248 */ /* 0x000fce0007fe0100 */
.L_x_5106:
[----:B------:R-:W-:Y:S01]  /*1dd40*/  IMAD.HI R0, R0, 0x2aaaaaab, RZ ;  /* 0x2aaaaaab00007827 */ /* 0x000fe200078e02ff */
[----:B------:R-:W-:Y:S04]  /*1dd50*/  BSSY B7, `(.L_x_5110) ;  /* 0x000038e000077945 */ /* 0x000fe80003800000 */
[----:B------:R-:W-:-:S04]  /*1dd60*/  SHF.R.U32.HI R3, RZ, 0x1f, R0 ;  /* 0x0000001fff037819 */ /* 0x000fc80000011600 */
[----:B------:R-:W-:-:S04]  /*1dd70*/  LEA.HI.SX32 R3, R0, R3, 0x1c ;  /* 0x0000000300037211 */ /* 0x000fc800078fe2ff */
        /* <DEDUP_REMOVED lines=21> */
.L_x_5111:
        /* <DEDUP_REMOVED lines=20> */
.L_x_5114:
[----:B------:R-:W-:Y:S05]  /*1e010*/  BSYNC B6 ;  /* 0x0000000000067941 */ /* 0x000fea0003800000 */
.L_x_5113:
        /* <DEDUP_REMOVED lines=20> */
.L_x_5117:
        /* <DEDUP_REMOVED lines=15> */
.L_x_5116:
[----:B------:R-:W-:Y:S05]  /*1e250*/  BSYNC B6 ;  /* 0x0000000000067941 */ /* 0x000fea0003800000 */
.L_x_5115:
[----:B------:R-:W2:Y:S01]  /*1e260*/  S2R R2, SR_TID.X ;  /* 0x0000000000027919 */ /* 0x000ea20000002100 */
[----:B------:R-:W-:Y:S01]  /*1e270*/  ULDC.64 UR4, c[0x0][0x9f8] ;  /* 0x00027e0000047ab9 */ /* 0x000fe20000000a00 */
[----:B------:R-:W3:Y:S01]  /*1e280*/  LDL R21, [R1+0x288] ;  /* 0x0002880001157983 */ /* 0x000ee20000100800 */
[----:B------:R-:W-:-:S03]  /*1e290*/  ISETP.NE.U32.AND P0, PT, RZ, UR4, PT ;  /* 0x00000004ff007c0c */ /* 0x000fc6000bf05070 */
[----:B------:R-:W4:Y:S01]  /*1e2a0*/  LDL R20, [R1+0x28c] ;  /* 0x00028c0001147983 */ /* 0x000f220000100800 */
[----:B------:R-:W-:Y:S01]  /*1e2b0*/  ISETP.NE.AND.EX P0, PT, RZ, UR5, PT, P0 ;  /* 0x00000005ff007c0c */ /* 0x000fe2000bf05300 */
[----:B------:R-:W-:Y:S01]  /*1e2c0*/  IMAD.MOV.U32 R33, RZ, RZ, R19 ;  /* 0x000000ffff217224 */ /* 0x000fe200078e0013 */
[----:B------:R-:W0:Y:S01]  /*1e2d0*/  LDC R0, c[0x0][0x430] ;  /* 0x00010c00ff007b82 */ /* 0x000e220000000800 */
[----:B------:R-:W1:Y:S01]  /*1e2e0*/  S2R R17, SR_TID.X ;  /* 0x0000000000117919 */ /* 0x000e620000002100 */
[----:B------:R-:W-:Y:S01]  /*1e2f0*/  LOP3.LUT R22, R22, 0xfffffff7, RZ, 0xc0, !PT ;  /* 0xfffffff716167812 */ /* 0x000fe200078ec0ff */
[----:B------:R-:W-:Y:S01]  /*1e300*/  ULDC UR4, c[0x0][0x2f4] ;  /* 0x0000bd0000047ab9 */ /* 0x000fe20000000800 */
[----:B--2---:R-:W-:-:S07]  /*1e310*/  LOP3.LUT R25, R2, 0x7f, RZ, 0xc0, !PT ;  /* 0x0000007f02197812 */ /* 0x004fce00078ec0ff */
[----:B------:R-:W2:Y:S01]  /*1e320*/  @P0 LDC.64 R2, c[0x0][0x9f8] ;  /* 0x00027e00ff020b82 */ /* 0x000ea20000000a00 */
[----:B------:R-:W-:Y:S01]  /*1e330*/  SHF.R.U32.HI R25, RZ, 0x3, R25 ;  /* 0x00000003ff197819 */ /* 0x000fe20000011619 */
[----:B--2---:R-:W-:-:S05]  /*1e340*/  @P0 IMAD.WIDE R2, R19, 0x4, R2 ;  /* 0x0000000413020825 */ /* 0x004fca00078e0202 */
[----:B------:R2:W2:Y:S01]  /*1e350*/  @P0 LDG.E R33, desc[UR38][R2.64] ;  /* 0x0000002602210981 */ /* 0x0004a2000c1e1900 */
[----:B-1----:R-:W-:Y:S01]  /*1e360*/  IMAD.SHL.U32 R17, R17, 0x10, RZ ;  /* 0x0000001011117824 */ /* 0x002fe200078e00ff */
[----:B0-----:R-:W-:-:S04]  /*1e370*/  ISETP.NE.AND P1, PT, R0, 0x1, PT ;  /* 0x000000010000780c */ /* 0x001fc80003f25270 */
[----:B------:R-:W-:Y:S01]  /*1e380*/  LOP3.LUT R17, R25, 0x70, R17, 0xf8, !PT ;  /* 0x0000007019117812 */ /* 0x000fe200078ef811 */
[----:B------:R-:W-:-:S04]  /*1e390*/  VIADD R25, R24, 0xffffffff ;  /* 0xffffffff18197836 */ /* 0x000fc80000000000 */
[----:B------:R-:W-:-:S04]  /*1e3a0*/  IMAD R7, R25, 0x60, R17 ;  /* 0x0000006019077824 */ /* 0x000fc800078e0211 */
[----:B------:R-:W0:Y:S08]  /*1e3b0*/  @P1 LDC R6, c[0x0][0x434] ;  /* 0x00010d00ff061b82 */ /* 0x000e300000000800 */
[----:B------:R-:W1:Y:S01]  /*1e3c0*/  @P1 LDC R5, c[0x0][0x438] ;  /* 0x00010e00ff051b82 */ /* 0x000e620000000800 */
[----:B------:R-:W-:Y:S01]  /*1e3d0*/  ISETP.GE.AND P3, PT, R34, UR4, PT ;  /* 0x0000000422007c0c */ /* 0x000fe2000bf66270 */
[----:B------:R-:W-:Y:S01]  /*1e3e0*/  UMOV UR5, 0xffffffff ;  /* 0xffffffff00057882 */ /* 0x000fe20000000000 */
[----:B---3--:R-:W-:-:S04]  /*1e3f0*/  ISETP.GE.AND P0, PT, R7, R21, PT ;  /* 0x000000150700720c */ /* 0x008fc80003f06270 */
[----:B------:R-:W-:Y:S01]  /*1e400*/  ISETP.GT.U32.OR P0, PT, R17, 0x5f, P0 ;  /* 0x0000005f1100780c */ /* 0x000fe20000704470 */
[----:B----4-:R-:W-:-:S04]  /*1e410*/  IMAD.IADD R7, R7, 0x1, R20 ;  /* 0x0000000107077824 */ /* 0x010fc800078e0214 */
[----:B0-----:R-:W-:-:S04]  /*1e420*/  @P1 IMAD.HI.U32 R6, R7, R6, RZ ;  /* 0x0000000607061227 */ /* 0x001fc800078e00ff */
[----:B------:R-:W-:Y:S01]  /*1e430*/  IMAD.MOV.U32 R4, RZ, RZ, R7 ;  /* 0x000000ffff047224 */ /* 0x000fe200078e0007 */
[----:B-1----:R-:W-:-:S03]  /*1e440*/  @P1 SHF.R.U32.HI R4, RZ, R5, R6 ;  /* 0x00000005ff041219 */ /* 0x002fc60000011606 */
[----:B--2---:R-:W0:Y:S02]  /*1e450*/  @!P0 LDC.64 R2, c[0x0][0x428] ;  /* 0x00010a00ff028b82 */ /* 0x004e240000000a00 */
[----:B------:R-:W-:-:S04]  /*1e460*/  IMAD.MOV R5, RZ, RZ, -R4 ;  /* 0x000000ffff057224 */ /* 0x000fc800078e0a04 */
[----:B------:R-:W-:Y:S01]  /*1e470*/  IMAD R0, R0, R5, R7 ;  /* 0x0000000500007224 */ /* 0x000fe200078e0207 */
[--C-:B------:R-:W-:Y:S02]  /*1e480*/  @!P0 SHF.R.S32.HI R5, RZ, 0x1f, R4.reuse ;  /* 0x0000001fff058819 */ /* 0x100fe40000011404 */
[----:B------:R-:W-:Y:S01]  /*1e490*/  SHF.R.S32.HI R8, RZ, 0x1f, R33 ;  /* 0x0000001fff087819 */ /* 0x000fe20000011421 */
[----:B0-----:R-:W-:-:S04]  /*1e4a0*/  @!P0 IMAD.WIDE.U32 R4, R33, R2, R4 ;  /* 0x0000000221048225 */ /* 0x001fc800078e0004 */
[----:B------:R-:W-:Y:S01]  /*1e4b0*/  @!P0 IMAD R6, R8, R2, RZ ;  /* 0x0000000208068224 */ /* 0x000fe200078e02ff */
[----:B------:R0:W-:Y:S03]  /*1e4c0*/  STL [R1+0x294], R8 ;  /* 0x0002940801007387 */ /* 0x0001e60000100800 */
[----:B------:R-:W-:Y:S02]  /*1e4d0*/  @!P0 IMAD R6, R33, R3, R6 ;  /* 0x0000000321068224 */ /* 0x000fe400078e0206 */
[----:B------:R-:W1:Y:S02]  /*1e4e0*/  @!P0 LDC.64 R2, c[0x0][0x418] ;  /* 0x00010600ff028b82 */ /* 0x000e640000000a00 */
[----:B------:R-:W-:Y:S02]  /*1e4f0*/  @!P0 IMAD.IADD R6, R5, 0x1, R6 ;  /* 0x0000000105068824 */ /* 0x000fe400078e0206 */
[----:B------:R-:W-:Y:S01]  /*1e500*/  IMAD.U32 R5, RZ, RZ, UR41 ;  /* 0x00000029ff057e24 */ /* 0x000fe2000f8e00ff */
[----:B-1----:R-:W-:-:S04]  /*1e510*/  @!P0 LEA R2, P1, R4, R2, 0x2 ;  /* 0x0000000204028211 */ /* 0x002fc800078210ff */
[----:B------:R-:W-:Y:S01]  /*1e520*/  @!P0 LEA.HI.X R3, R4, R3, R6, 0x2, P1 ;  /* 0x0000000304038211 */ /* 0x000fe200008f1406 */
[----:B------:R-:W-:-:S06]  /*1e530*/  IMAD.MOV.U32 R4, RZ, RZ, RZ ;  /* 0x000000ffff047224 */ /* 0x000fcc00078e00ff */
[----:B------:R0:W5:Y:S01]  /*1e540*/  @!P0 LDG.E R4, desc[UR38][R2.64] ;  /* 0x0000002602048981 */ /* 0x000162000c1e1900 */
[----:B------:R-:W-:Y:S02]  /*1e550*/  ISETP.GT.U32.AND P0, PT, R17, 0x5f, PT ;  /* 0x0000005f1100780c */ /* 0x000fe40003f04070 */
[----:B------:R-:W-:Y:S02]  /*1e560*/  ISETP.NE.AND P2, PT, R5, 0x3, PT ;  /* 0x000000030500780c */ /* 0x000fe40003f45270 */
[----:B------:R-:W-:-:S09]  /*1e570*/  ISETP.GE.AND P1, PT, R37, UR4, PT ;  /* 0x0000000425007c0c */ /* 0x000fd2000bf26270 */
[----:B------:R-:W-:Y:S02]  /*1e580*/  @P0 LOP3.LUT R22, R22, 0x8, RZ, 0xfc, !PT ;  /* 0x0000000816160812 */ /* 0x000fe400078efcff */
[----:B------:R-:W-:Y:S02]  /*1e590*/  ISETP.GE.AND P0, PT, R36, UR4, PT ;  /* 0x0000000424007c0c */ /* 0x000fe4000bf06270 */
[----:B------:R-:W-:-:S04]  /*1e5a0*/  LOP3.LUT R22, R22, 0xffffffef, RZ, 0xc0, !PT ;  /* 0xffffffef16167812 */ /* 0x000fc800078ec0ff */
[----:B------:R-:W-:-:S04]  /*1e5b0*/  @P2 LOP3.LUT R22, R22, 0x10, RZ, 0xfc, !PT ;  /* 0x0000001016162812 */ /* 0x000fc800078efcff */
[----:B------:R-:W-:-:S04]  /*1e5c0*/  LOP3.LUT R22, R22, 0xfffffffb, RZ, 0xc0, !PT ;  /* 0xfffffffb16167812 */ /* 0x000fc800078ec0ff */
[----:B------:R-:W-:-:S04]  /*1e5d0*/  @P3 LOP3.LUT R22, R22, 0x4, RZ, 0xfc, !PT ;  /* 0x0000000416163812 */ /* 0x000fc800078efcff */
[----:B------:R-:W-:-:S04]  /*1e5e0*/  LOP3.LUT R22, R22, 0xfffffffe, RZ, 0xc0, !PT ;  /* 0xfffffffe16167812 */ /* 0x000fc800078ec0ff */
[----:B------:R-:W-:-:S04]  /*1e5f0*/  LOP3.LUT R22, R22, 0xfffffffd, RZ, 0xc0, !PT ;  /* 0xfffffffd16167812 */ /* 0x000fc800078ec0ff */
[----:B------:R-:W-:-:S04]  /*1e600*/  @P1 LOP3.LUT R22, R22, 0x2, RZ, 0xfc, !PT ;  /* 0x0000000216161812 */ /* 0x000fc800078efcff */
[----:B------:R-:W-:Y:S01]  /*1e610*/  @P0 LOP3.LUT R22, R22, 0x1, RZ, 0xfc, !PT ;  /* 0x0000000116160812 */ /* 0x000fe200078efcff */
[----:B0-----:R-:W-:Y:S06]  /*1e620*/  BRA.DIV UR5, `(.L_x_5118) ;  /* 0x0000004e05e47947 */ /* 0x001fec000b800000 */
.L_x_5228:
[----:B------:R-:W-:Y:S01]  /*1e630*/  SHF.R.S32.HI R32, RZ, 0x1f, R18 ;  /* 0x0000001fff207819 */ /* 0x000fe20000011412 */
[----:B------:R-:W-:Y:S06]  /*1e640*/  @!P2 BRA `(.L_x_5119) ;  /* 0x000000000004a947 */ /* 0x000fec0003800000 */
[----:B------:R-:W-:Y:S01]  /*1e650*/  BPT.TRAP 0x1 ;  /* 0x000000040000795c */ /* 0x000fe20000300000 */
.L_x_5119:
        /* <DEDUP_REMOVED lines=25> */
.L_x_5229:
[----:B------:R-:W-:Y:S05]  /*1e7f0*/  BSYNC B0 ;  /* 0x0000000000007941 */ /* 0x000fea0003800000 */
.L_x_5120:
[----:B------:R-:W2:Y:S01]  /*1e800*/  LDL R11, [R1+0x288] ;  /* 0x00028800010b7983 */ /* 0x000ea20000100800 */
[----:B------:R-:W-:Y:S01]  /*1e810*/  ULDC.64 UR4, c[0x0][0x300] ;  /* 0x0000c00000047ab9 */ /* 0x000fe20000000a00 */
[----:B------:R-:W-:Y:S01]  /*1e820*/  LOP3.LUT P4, RZ, R22, 0x4, RZ, 0xc0, !PT ;  /* 0x0000000416ff7812 */ /* 0x000fe2000788c0ff */
[----:B------:R-:W-:Y:S01]  /*1e830*/  IMAD R5, R5, UR4, RZ ;  /* 0x0000000405057c24 */ /* 0x000fe2000f8e02ff */
[----:B------:R-:W1:Y:S01]  /*1e840*/  S2R R8, SR_TID.X ;  /* 0x0000000000087919 */ /* 0x000e620000002100 */
[----:B0-----:R-:W-:Y:S01]  /*1e850*/  IMAD.WIDE.U32 R2, R0, UR4, RZ ;  /* 0x0000000400027c25 */ /* 0x001fe2000f8e00ff */
[----:B------:R-:W-:Y:S01]  /*1e860*/  LOP3.LUT P3, RZ, R22, 0x2, RZ, 0xc0, !PT ;  /* 0x0000000216ff7812 */ /* 0x000fe2000786c0ff */
[----:B------:R-:W0:Y:S02]  /*1e870*/  S2R R12, SR_TID.X ;  /* 0x00000000000c7919 */ /* 0x000e240000002100 */
        /* <DEDUP_REMOVED lines=17> */
[----:B------:R-:W-:Y:S01]  /*1e990*/  LEA.HI.X R0, R2, UR5, R0, 0x1, P0 ;  /* 0x0000000502007c11 */ /* 0x000fe200080f0c00 */
[----:B0-----:R-:W-:Y:S02]  /*1e9a0*/  IMAD.SHL.U32 R8, R12, 0x8, RZ ;  /* 0x000000080c087824 */ /* 0x001fe400078e00ff */
[----:B------:R-:W-:Y:S01]  /*1e9b0*/  IMAD.SHL.U32 R9, R10, 0x8, RZ ;  /* 0x000000080a097824 */ /* 0x000fe200078e00ff */
[----:B------:R-:W-:Y:S02]  /*1e9c0*/  SHF.R.U32.HI R10, RZ, 0x3, R10 ;  /* 0x00000003ff0a7819 */ /* 0x000fe4000001160a */
[----:B------:R-:W-:-:S04]  /*1e9d0*/  LOP3.LUT R8, R8, 0x1f8, RZ, 0xc0, !PT ;  /* 0x000001f808087812 */ /* 0x000fc800078ec0ff */
[----:B------:R-:W-:-:S04]  /*1e9e0*/  LOP3.LUT R8, R8, 0x38, R12, 0x78, !PT ;  /* 0x0000003808087812 */ /* 0x000fc800078e780c */
[----:B------:R-:W-:-:S05]  /*1e9f0*/  LOP3.LUT R8, R8, 0x200, R9, 0xf8, !PT ;  /* 0x0000020008087812 */ /* 0x000fca00078ef809 */
[----:B------:R-:W-:Y:S02]  /*1ea00*/  IMAD R5, R26, 0x4800, R8 ;  /* 0x000048001a057824 */ /* 0x000fe400078e0208 */
        /* <DEDUP_REMOVED lines=66> */
.L_x_5243:
        /* <DEDUP_REMOVED lines=12> */
.L_x_5123:
        /* <DEDUP_REMOVED lines=10> */
.L_x_5124:
[----:B------:R2:W-:Y:S02]  /*1ef90*/  SYNCS.ARRIVE.TRANS64.A1T0 RZ, [R7+URZ+0x30830], RZ ;  /* 0x030830ff07ff79a7 */ /* 0x0005e4000810003f */
[----:B------:R-:W-:Y:S05]  /*1efa0*/  WARPSYNC.ALL ;  /* 0x0000000000007948 */ /* 0x000fea0003800000 */
[----:B------:R-:W-:Y:S01]  /*1efb0*/  ULDC.64 UR4, c[0x0][0xa00] ;  /* 0x0002800000047ab9 */ /* 0x000fe20000000a00 */
[----:B-1----:R-:W-:Y:S01]  /*1efc0*/  VIADD R2, R23, 0x12400 ;  /* 0x0001240017027836 */ /* 0x002fe20000000000 */
[----:B------:R-:W-:Y:S01]  /*1efd0*/  BAR.SYNC.DEFER_BLOCKING 0x8, 0x180 ;  /* 0x0206000000007b1d */ /* 0x000fe20000010000 */
[----:B------:R-:W-:Y:S02]  /*1efe0*/  ISETP.NE.U32.AND P0, PT, RZ, UR4, PT ;  /* 0x00000004ff007c0c */ /* 0x000fe4000bf05070 */
[----:B------:R-:W-:-:S02]  /*1eff0*/  SHF.R.S32.HI R0, RZ, 0x1f, R19 ;  /* 0x0000001fff007819 */ /* 0x000fc40000011413 */
[----:B------:R-:W-:Y:S01]  /*1f000*/  ISETP.NE.AND.EX P0, PT, RZ, UR5, PT, P0 ;  /* 0x00000005ff007c0c */ /* 0x000fe2000bf05300 */
[----:B------:R-:W-:Y:S01]  /*1f010*/  ULDC.64 UR4, c[0x0][0x298] ;  /* 0x0000a60000047ab9 */ /* 0x000fe20000000a00 */
[----:B------:R-:W-:Y:S01]  /*1f020*/  LOP3.LUT P1, RZ, R2, 0x3ff, RZ, 0xc0, !PT ;  /* 0x000003ff02ff7812 */ /* 0x000fe2000782c0ff */
[----:B------:R-:W-:Y:S01]  /*1f030*/  BSSY B6, `(.L_x_5125) ;  /* 0x000001c000067945 */ /* 0x000fe20003800000 */
[----:B------:R-:W-:Y:S02]  /*1f040*/  SEL R2, R19, RZ, !P0 ;  /* 0x000000ff13027207 */ /* 0x000fe40004000000 */
[----:B------:R-:W-:-:S03]  /*1f050*/  SEL R0, R0, RZ, !P0 ;  /* 0x000000ff00007207 */ /* 0x000fc60004000000 */
[----:B------:R1:W-:Y:S04]  /*1f060*/  STL [R1+0x29c], R2 ;  /* 0x00029c0201007387 */ /* 0x0003e80000100800 */
[----:B------:R3:W-:Y:S01]  /*1f070*/  STL [R1+0x2b0], R0 ;  /* 0x0002b00001007387 */ /* 0x0007e20000100800 */
[----:B-1----:R-:W-:Y:S01]  /*1f080*/  IMAD.WIDE.U32 R2, R35, UR4, RZ ;  /* 0x0000000423027c25 */ /* 0x002fe2000f8e00ff */
[----:B---3--:R-:W-:-:S04]  /*1f090*/  SHF.R.S32.HI R0, RZ, 0x1f, R35 ;  /* 0x0000001fff007819 */ /* 0x008fc80000011423 */
[----:B------:R1:W-:Y:S01]  /*1f0a0*/  STL.64 [R1+0x2a0], R2 ;  /* 0x0002a00201007387 */ /* 0x0003e20000100a00 */
        /* <DEDUP_REMOVED lines=20> */
.L_x_5126:
[----:B------:R-:W-:Y:S05]  /*1f1f0*/  BSYNC B6 ;  /* 0x0000000000067941 */ /* 0x000fea0003800000 */
.L_x_5125:
[----:B------:R-:W3:Y:S01]  /*1f200*/  LDL.LU.64 R2, [R1+0x2a0] ;  /* 0x0002a00001027983 */ /* 0x000ee20000300a00 */
[----:B------:R-:W-:Y:S01]  /*1f210*/  ULDC.64 UR4, c[0x0][0x2d8] ;  /* 0x0000b60000047ab9 */ /* 0x000fe20000000a00 */
[----:B--2---:R-:W1:Y:S02]  /*1f220*/  LDC R7, c[0x0][0x448] ;  /* 0x00011200ff077b82 */ /* 0x004e640000000800 */
[----:B0-----:R-:W2:Y:S04]  /*1f230*/  LDL.LU R4, [R1+0x2b0] ;  /* 0x0002b00001047983 */ /* 0x001ea80000300800 */
[----:B------:R-:W4:Y:S01]  /*1f240*/  LDL.LU R20, [R1+0x29c] ;  /* 0x00029c0001147983 */ /* 0x000f220000300800 */
[----:B------:R-:W-:-:S03]  /*1f250*/  IMAD R0, R32, UR4, RZ ;  /* 0x0000000420007c24 */ /* 0x000fc6000f8e02ff */
[----:B------:R0:W5:Y:S01]  /*1f260*/  LDL R8, [R1+0x284] ;  /* 0x0002840001087983 */ /* 0x0001620000100800 */
[----:B------:R-:W-:Y:S01]  /*1f270*/  IMAD R0, R18, UR5, R0 ;  /* 0x0000000512007c24 */ /* 0x000fe2000f8e0200 */
[----:B------:R-:W0:Y:S01]  /*1f280*/  S2R R21, SR_TID.X ;  /* 0x0000000000157919 */ /* 0x000e220000002100 */
[----:B-1----:R-:W-:-:S13]  /*1f290*/  ISETP.NE.AND P0, PT, R7, 0x1, PT ;  /* 0x000000010700780c */ /* 0x002fda0003f05270 */
[----:B------:R-:W1:Y:S01]  /*1f2a0*/  @P0 LDC R6, c[0x0][0x44c] ;  /* 0x00011300ff060b82 */ /* 0x000e620000000800 */
[----:B0-----:R-:W-:-:S04]  /*1f2b0*/  LOP3.LUT R21, R21, 0x7f, RZ, 0xc0, !PT ;  /* 0x0000007f15157812 */ /* 0x001fc800078ec0ff */
[----:B------:R-:W-:Y:S01]  /*1f2c0*/  SHF.R.U32.HI R21, RZ, 0x3, R21 ;  /* 0x00000003ff157819 */ /* 0x000fe20000011615 */
[----:B---3--:R-:W-:Y:S02]  /*1f2d0*/  IMAD.MOV.U32 R3, RZ, RZ, R35 ;  /* 0x000000ffff037224 */ /* 0x008fe400078e0023 */
[----:B------:R-:W-:Y:S01]  /*1f2e0*/  IMAD.WIDE.U32 R2, R18, UR4, R2 ;  /* 0x0000000412027c25 */ /* 0x000fe2000f8e0002 */
[----:B------:R-:W-:-:S03]  /*1f2f0*/  ULDC.64 UR4, c[0x0][0x2e0] ;  /* 0x0000b80000047ab9 */ /* 0x000fc60000000a00 */
[----:B------:R-:W-:Y:S02]  /*1f300*/  IMAD.IADD R3, R3, 0x1, R0 ;  /* 0x0000000103037824 */ /* 0x000fe400078e0200 */
[----:B--2---:R-:W-:Y:S02]  /*1f310*/  IMAD R0, R4, UR4, RZ ;  /* 0x0000000404007c24 */ /* 0x004fe4000f8e02ff */
[----:B----4-:R-:W-:-:S04]  /*1f320*/  IMAD.WIDE.U32 R2, R20, UR4, R2 ;  /* 0x0000000414027c25 */ /* 0x010fc8000f8e0002 */
[----:B------:R-:W-:Y:S01]  /*1f330*/  IMAD R0, R20, UR5, R0 ;  /* 0x0000000514007c24 */ /* 0x000fe2000f8e0200 */
[----:B------:R-:W-:Y:S01]  /*1f340*/  ULDC.64 UR4, c[0x0][0x2d0] ;  /* 0x0000b40000047ab9 */ /* 0x000fe20000000a00 */
[----:B------:R-:W0:Y:S02]  /*1f350*/  S2R R20, SR_TID.X ;  /* 0x0000000000147919 */ /* 0x000e240000002100 */
[----:B------:R-:W-:Y:S02]  /*1f360*/  IMAD.IADD R3, R3, 0x1, R0 ;  /* 0x0000000103037824 */ /* 0x000fe400078e0200 */
[----:B------:R-:W2:Y:S01]  /*1f370*/  @P0 LDC R0, c[0x0][0x450] ;  /* 0x00011400ff000b82 */ /* 0x000ea20000000800 */
[----:B0-----:R-:W-:-:S05]  /*1f380*/  IMAD.SHL.U32 R20, R20, 0x10, RZ ;  /* 0x0000001014147824 */ /* 0x001fca00078e00ff */
[----:B------:R-:W-:-:S05]  /*1f390*/  LOP3.LUT R20, R21, 0x70, R20, 0xf8, !PT ;  /* 0x0000007015147812 */ /* 0x000fca00078ef814 */
[----:B------:R-:W-:-:S04]  /*1f3a0*/  IMAD.IADD R5, R20, 0x1, R28 ;  /* 0x0000000114057824 */ /* 0x000fc800078e021c */
[----:B-1----:R-:W-:-:S04]  /*1f3b0*/  @P0 IMAD.HI.U32 R6, R5, R6, RZ ;  /* 0x0000000605060227 */ /* 0x002fc800078e00ff */
[----:B------:R-:W-:Y:S01]  /*1f3c0*/  IMAD.MOV.U32 R4, RZ, RZ, R5 ;  /* 0x000000ffff047224 */ /* 0x000fe200078e0005 */
[----:B--2---:R-:W-:Y:S01]  /*1f3d0*/  @P0 SHF.R.U32.HI R4, RZ, R0, R6 ;  /* 0x00000000ff040219 */ /* 0x004fe20000011606 */
        /* <DEDUP_REMOVED lines=24> */
[----:B------:R-:W-:Y:S10]  /*1f560*/  BRA.DIV UR5, `(.L_x_5127) ;  /* 0x0000004a05847947 */ /* 0x000ff4000b800000 */
        /* <DEDUP_REMOVED lines=10> */
[----:B-----5:R-:W-:Y:S04]  /*1f610*/  @!P1 LDGSTS.E.BYPASS.LTC128B.128 [R8+0x12400], desc[UR38][R2.64], !P3 ;  /* 0x1240000002089fae */ /* 0x020fe8000d901d66 */
        /* <DEDUP_REMOVED lines=68> */
.L_x_5260:
        /* <DEDUP_REMOVED lines=12> */
.L_x_5129:
[----:B------:R-:W-:Y:S05]  /*1fb20*/  BSYNC B0 ;  /* 0x0000000000007941 */ /* 0x000fea0003800000 */
.L_x_5128:
[----:B------:R-:W-:Y:S01]  /*1fb30*/  NOP ;  /* 0x0000000000007918 */ /* 0x000fe20000000000 */
[----:B------:R-:W-:-:S13]  /*1fb40*/  PLOP3.LUT P0, PT, PT, PT, PT, 0x80, 0x0 ;  /* 0x000000000000781c */ /* 0x000fda0003f0f070 */
.L_x_5130:
[----:B------:R-:W-:Y:S02]  /*1fb50*/  PLOP3.LUT P1, PT, P1, P0, PT, 0xa2, 0x0 ;  /* 0x000000000000781c */ /* 0x000fe40000f21472 */
[----:B------:R-:W-:-:S08]  /*1fb60*/  @P0 R2UR P1, UR4, R23 ;  /* 0x00000000170402ca */ /* 0x000fd00000020000 */
[----:B------:R-:W-:-:S05]  /*1fb70*/  @P0 PLOP3.LUT P0, PT, P1, PT, PT, 0x80, 0x0 ;  /* 0x000000000000081c */ /* 0x000fca0000f0f070 */
[----:B------:R-:W-:Y:S01]  /*1fb80*/  @!P1 SYNCS.ARRIVE.TRANS64.RED.A0T1 RZ, [UR4+0x30800], RZ ;  /* 0x030800ffffff99a7 */ /* 0x000fe20008200404 */
[----:B------:R-:W-:Y:S07]  /*1fb90*/  @!P1 ARRIVES.LDGSTSBAR.64.TRANSCNT [UR4+0x30800] ;  /* 0x03080000ff0099b0 */ /* 0x000fee0008000a84 */
[----:B------:R-:W-:Y:S05]  /*1fba0*/  @P0 BRA.U.ANY `(.L_x_5130) ;  /* 0xfffffffd00e80947 */ /* 0x000fea000393ffff */
[----:B01----:R-:W2:Y:S02]  /*1fbb0*/  LDL.LU R2, [R1+0x2ac] ;  /* 0x0002ac0001027983 */ /* 0x003ea40000300800 */
[----:B--2---:R-:W-:-:S05]  /*1fbc0*/  VIADD R2, R2, 0x1 ;  /* 0x0000000102027836 */ /* 0x004fca0000000000 */
[----:B------:R0:W-:Y:S01]  /*1fbd0*/  STL [R1+0x2ac], R2 ;  /* 0x0002ac0201007387 */ /* 0x0001e20000100800 */
[----:B------:R-:W-:-:S04]  /*1fbe0*/  LEA.HI R0, R2, R2, RZ, 0x1 ;  /* 0x0000000202007211 */ /* 0x000fc800078f08ff */
[----:B------:R-:W-:-:S05]  /*1fbf0*/  LOP3.LUT R0, R0, 0xfffffffe, RZ, 0xc0, !PT ;  /* 0xfffffffe00007812 */ /* 0x000fca00078ec0ff */
[----:B------:R-:W-:-:S05]  /*1fc00*/  IMAD.IADD R0, R2, 0x1, -R0 ;  /* 0x0000000102007824 */ /* 0x000fca00078e0a00 */
[----:B------:R-:W-:Y:S01]  /*1fc10*/  SHF.L.U32 R0, R0, 0x1f, RZ ;  /* 0x0000001f00007819 */ /* 0x000fe200000006ff */
[----:B------:R-:W-:Y:S01]  /*1fc20*/  NOP ;  /* 0x0000000000007918 */ /* 0x000fe20000000000 */
[----:B0-----:R-:W2:Y:S01]  /*1fc30*/  LDL.LU R2, [R1+0x2a8] ;  /* 0x0002a80001027983 */ /* 0x001ea20000300800 */
[----:B------:R0:W-:Y:S01]  /*1fc40*/  SYNCS.ARRIVE.TRANS64.A1T0 RZ, [R23+URZ+0x30800], RZ ;  /* 0x030800ff17ff79a7 */ /* 0x0001e2000810003f */
[----:B------:R-:W-:Y:S01]  /*1fc50*/  BSSY B0, `(.L_x_5131) ;  /* 0x0000004000007945 */ /* 0x000fe20003800000 */
[----:B------:R-:W1:Y:S01]  /*1fc60*/  SYNCS.PHASECHK.TRANS64.TRYWAIT P0, [R23+URZ+0x30820], R0 ;  /* 0x03082000170075a7 */ /* 0x000e62000800017f */
[----:B--2---:R-:W-:Y:S02]  /*1fc70*/  VIADD R6, R2, 0xfffffffe ;  /* 0xfffffffe02067836 */ /* 0x004fe40000000000 */
[----:B01----:R-:W-:Y:S05]  /*1fc80*/  @!P0 BRA `(.L_x_5132) ;  /* 0x0000004c00748947 */ /* 0x003fea0003800000 */
.L_x_5261:
[----:B------:R-:W-:Y:S05]  /*1fc90*/  BSYNC B0 ;  /* 0x0000000000007941 */ /* 0x000fea0003800000 */
.L_x_5131:
        /* <DEDUP_REMOVED lines=11> */
.L_x_5147:
[----:B------:R-:W2:Y:S01]  /*1fd50*/  LDL R4, [R1+0x28c] ;  /* 0x00028c0001047983 */ /* 0x000ea20000100800 */
[----:B------:R-:W1:Y:S03]  /*1fd60*/  LDC R7, c[0x0][0x430] ;  /* 0x00010c00ff077b82 */ /* 0x000e660000000800 */
[----:B------:R-:W3:Y:S01]  /*1fd70*/  LDL R8, [R1+0x294] ;  /* 0x0002940001087983 */ /* 0x000ee20000100800 */
[----:B0-----:R-:W0:Y:S01]  /*1fd80*/  S2R R0, SR_TID.X ;  /* 0x0000000000007919 */ /* 0x001e220000002100 */
[----:B------:R-:W4:Y:S01]  /*1fd90*/  S2R R2, SR_TID.X ;  /* 0x0000000000027919 */ /* 0x000f220000002100 */
[----:B-1----:R-:W-:Y:S02]  /*1fda0*/  ISETP.NE.AND P0, PT, R7, 0x1, PT ;  /* 0x000000010700780c */ /* 0x002fe40003f05270 */
[----:B0-----:R-:W-:Y:S01]  /*1fdb0*/  LOP3.LUT R0, R0, 0x7f, RZ, 0xc0, !PT ;  /* 0x0000007f00007812 */ /* 0x001fe200078ec0ff */
[----:B----4-:R-:W-:-:S03]  /*1fdc0*/  IMAD.SHL.U32 R3, R2, 0x10, RZ ;  /* 0x0000001002037824 */ /* 0x010fc600078e00ff */
[----:B------:R-:W-:-:S07]  /*1fdd0*/  SHF.R.U32.HI R0, RZ, 0x3, R0 ;  /* 0x00000003ff007819 */ /* 0x000fce0000011600 */
[----:B------:R-:W0:Y:S01]  /*1fde0*/  @P0 LDC R2, c[0x0][0x438] ;  /* 0x00010e00ff020b82 */ /* 0x000e220000000800 */
[----:B------:R-:W-:-:S04]  /*1fdf0*/  LOP3.LUT R3, R0, 0x70, R3, 0xf8, !PT ;  /* 0x0000007000037812 */ /* 0x000fc800078ef803 */
[----:B------:R-:W-:-:S03]  /*1fe00*/  ISETP.GT.U32.AND P5, PT, R3, 0x5f, PT ;  /* 0x0000005f0300780c */ /* 0x000fc60003fa4070 */
[----:B------:R-:W1:Y:S01]  /*1fe10*/  @P0 LDC R0, c[0x0][0x434] ;  /* 0x00010d00ff000b82 */ /* 0x000e620000000800 */
[----:B--2---:R-:W-:-:S09]  /*1fe20*/  IMAD R9, R6, 0x60, R4 ;  /* 0x0000006006097824 */ /* 0x004fd200078e0204 */
[----:B------:R-:W3:Y:S01]  /*1fe30*/  @!P5 LDC.64 R4, c[0x0][0x428] ;  /* 0x00010a00ff04db82 */ /* 0x000ee20000000a00 */
[----:B------:R-:W-:-:S04]  /*1fe40*/  IMAD.IADD R9, R3, 0x1, R9 ;  /* 0x0000000103097824 */ /* 0x000fc800078e0209 */
[----:B-1----:R-:W-:-:S04]  /*1fe50*/  @P0 IMAD.HI.U32 R3, R9, R0, RZ ;  /* 0x0000000009030227 */ /* 0x002fc800078e00ff */
[----:B------:R-:W-:Y:S01]  /*1fe60*/  IMAD.MOV.U32 R0, RZ, RZ, R9 ;  /* 0x000000ffff007224 */ /* 0x000fe200078e0009 */
[----:B0-----:R-:W-:-:S04]  /*1fe70*/  @P0 SHF.R.U32.HI R0, RZ, R2, R3 ;  /* 0x00000002ff000219 */ /* 0x001fc80000011603 */
[--C-:B------:R-:W-:Y:S01]  /*1fe80*/  @!P5 SHF.R.S32.HI R3, RZ, 0x1f, R0.reuse ;  /* 0x0000001fff03d819 */ /* 0x100fe20000011400 */
[----:B------:R-:W-:Y:S02]  /*1fe90*/  @!P5 IMAD.MOV.U32 R2, RZ, RZ, R0 ;  /* 0x000000ffff02d224 */ /* 0x000fe400078e0000 */
[-C--:B---3--:R-:W-:Y:S02]  /*1fea0*/  @!P5 IMAD R8, R8, R4.reuse, RZ ;  /* 0x000000040808d224 */ /* 0x088fe400078e02ff */
        /* <DEDUP_REMOVED lines=10> */
[----:B------:R-:W-:Y:S01]  /*1ff50*/  LOP3.LUT P4, RZ, R22, 0x10, RZ, 0xc0, !PT ;  /* 0x0000001016ff7812 */ /* 0x000fe2000788c0ff */
[----:B------:R-:W-:-:S05]  /*1ff60*/  VIADD R26, R10, 0x1 ;  /* 0x000000010a1a7836 */ /* 0x000fca0000000000 */
[C---:B------:R-:W-:Y:S01]  /*1ff70*/  ISETP.NE.AND P0, PT, R26.reuse, 0x2, PT ;  /* 0x000000021a00780c */ /* 0x040fe20003f05270 */
[----:B------:R-:W-:Y:S05]  /*1ff80*/  YIELD ;  /* 0x0000000000007946 */ /* 0x000fea0003800000 */
[----:B------:R-:W-:Y:S01]  /*1ff90*/  SEL R29, RZ, 0x1, P0 ;  /* 0x00000001ff1d7807 */ /* 0x000fe20000000000 */
[----:B------:R-:W-:Y:S01]  /*1ffa0*/  IMAD.MOV.U32 R25, RZ, RZ, R6 ;  /* 0x000000ffff197224 */ /* 0x000fe200078e0006 */
[----:B------:R-:W-:Y:S02]  /*1ffb0*/  SEL R26, R26, RZ, P0 ;  /* 0x000000ff1a1a7207 */ /* 0x000fe40000000000 */
[----:B------:R-:W-:Y:S01]  /*1ffc0*/  LOP3.LUT R29, R20, R29, RZ, 0x3c, !PT ;  /* 0x0000001d141d7212 */ /* 0x000fe200078e3cff */
[----:B0-----:R-:W-:Y:S06]  /*1ffd0*/  @!P4 BRA `(.L_x_5135) ;  /* 0x000000000004c947 */ /* 0x001fec0003800000 */
[----:B------:R-:W-:Y:S01]  /*1ffe0*/  BPT.TRAP 0x1 ;  /* 0x000000040000795c */ /* 0x000fe20000300000 */
.L_x_5135:
[----:B------:R-:W-:Y:S01]  /*1fff0*/  IMAD R7, R26, 0x8, R23 ;  /* 0x000000081a077824 */ /* 0x000fe200078e0217 */
[----:B------:R-:W-:Y:S01]  /*20000*/  SHF.L.U32 R2, R29, 0x1f, RZ ;  /* 0x0000001f1d027819 */ /* 0x000fe200000006ff */
[----:B------:R-:W-:Y:S03]  /*20010*/  BSSY B1, `(.L_x_5136) ;  /* 0x0000003000017945 */ /* 0x000fe60003800000 */
[----:B------:R-:W0:Y:S02]  /*20020*/  SYNCS.PHASECHK.TRANS64.TRYWAIT P0, [R7+URZ+0x30840], R2 ;  /* 0x03084002070075a7 */ /* 0x000e24000800017f */
[----:B0-----:R-:W-:Y:S05]  /*20030*/  @!P0 BRA `(.L_x_5137) ;  /* 0x00000048009c8947 */ /* 0x001fea0003800000 */
.L_x_5262:
[----:B------:R-:W-:Y:S05]  /*20040*/  BSYNC B1 ;  /* 0x0000000000017941 */ /* 0x000fea0003800000 */
.L_x_5136:
[----:B------:R-:W1:Y:S01]  /*20050*/  S2R R5, SR_TID.X ;  /* 0x0000000000057919 */ /* 0x000e620000002100 */
[----:B------:R-:W-:Y:S01]  /*20060*/  SHF.R.S32.HI R21, RZ, 0x1f, R9 ;  /* 0x0000001fff157819 */ /* 0x000fe20000011409 */
[----:B------:R-:W-:Y:S01]  /*20070*/  ULDC.64 UR4, c[0x0][0x300] ;  /* 0x0000c00000047ab9 */ /* 0x000fe20000000a00 */
[----:B-----5:R-:W-:Y:S01]  /*20080*/  SHF.R.S32.HI R28, RZ, 0x1f, R0 ;  /* 0x0000001fff1c7819 */ /* 0x020fe20000011400 */
[----:B------:R-:W2:Y:S01]  /*20090*/  S2R R6, SR_TID.X ;  /* 0x0000000000067919 */ /* 0x000ea20000002100 */
[----:B0-----:R-:W-:Y:S01]  /*200a0*/  IMAD.WIDE.U32 R2, R9, UR4, RZ ;  /* 0x0000000409027c25 */ /* 0x001fe2000f8e00ff */
[C---:B------:R-:W-:Y:S02]  /*200b0*/  LOP3.LUT P5, RZ, R22.reuse, 0x2, RZ, 0xc0, !PT ;  /* 0x0000000216ff7812 */ /* 0x040fe400078ac0ff */
[----:B------:R-:W-:Y:S01]  /*200c0*/  LOP3.LUT P4, RZ, R22, 0x1, RZ, 0xc0, !PT ;  /* 0x0000000116ff7812 */ /* 0x000fe2000788c0ff */
        /* <DEDUP_REMOVED lines=9> */
[----:B------:R-:W-:Y:S01]  /*20160*/  IMAD R4, R32, UR4, RZ ;  /* 0x0000000420047c24 */ /* 0x000fe2000f8e02ff */
[----:B-1----:R-:W-:Y:S01]  /*20170*/  LOP3.LUT R5, R5, 0x7f, RZ, 0xc0, !PT ;  /* 0x0000007f05057812 */ /* 0x002fe200078ec0ff */
[----:B------:R-:W-:-:S04]  /*20180*/  IMAD.WIDE.U32 R2, R18, UR4, R2 ;  /* 0x0000000412027c25 */ /* 0x000fc8000f8e0002 */
[----:B------:R-:W-:Y:S02]  /*20190*/  IMAD.SHL.U32 R11, R5, 0x8, RZ ;  /* 0x00000008050b7824 */ /* 0x000fe400078e00ff */
[----:B--2---:R-:W-:Y:S02]  /*201a0*/  IMAD.SHL.U32 R5, R6, 0x8, RZ ;  /* 0x0000000806057824 */ /* 0x004fe400078e00ff */
[----:B------:R-:W-:Y:S01]  /*201b0*/  IMAD R4, R18, UR5, R4 ;  /* 0x0000000512047c24 */ /* 0x000fe2000f8e0204 */
[----:B------:R-:W-:Y:S02]  /*201c0*/  ULDC.64 UR4, c[0x0][0x2e8] ;  /* 0x0000ba0000047ab9 */ /* 0x000fe40000000a00 */
[----:B------:R-:W-:Y:S01]  /*201d0*/  LOP3.LUT R5, R5, 0x1f8, RZ, 0xc0, !PT ;  /* 0x000001f805057812 */ /* 0x000fe200078ec0ff */
[----:B------:R-:W-:Y:S01]  /*201e0*/  IMAD.IADD R4, R4, 0x1, R3 ;  /* 0x0000000104047824 */ /* 0x000fe200078e0203 */
[----:B------:R-:W-:Y:S01]  /*201f0*/  LEA R8, P0, R2, UR4, 0x1 ;  /* 0x0000000402087c11 */ /* 0x000fe2000f8008ff */
[----:B------:R-:W-:Y:S01]  /*20200*/  UMOV UR4, 0xffffffff ;  /* 0xffffffff00047882 */ /* 0x000fe20000000000 */
[----:B------:R-:W-:-:S02]  /*20210*/  LOP3.LUT R5, R5, 0x38, R6, 0x78, !PT ;  /* 0x0000003805057812 */ /* 0x000fc400078e7806 */
[----:B------:R-:W-:Y:S02]  /*20220*/  LEA.HI.X R6, R2, UR5, R4, 0x1, P0 ;  /* 0x0000000502067c11 */ /* 0x000fe400080f0c04 */
[----:B------:R-:W-:-:S05]  /*20230*/  LOP3.LUT R5, R5, 0x200, R11, 0xf8, !PT ;  /* 0x0000020005057812 */ /* 0x000fca00078ef80b */
[----:B------:R-:W-:Y:S01]  /*20240*/  IMAD R5, R26, 0x4800, R5 ;  /* 0x000048001a057824 */ /* 0x000fe200078e0205 */
        /* <DEDUP_REMOVED lines=41> */
.L_x_5276:
        /* <DEDUP_REMOVED lines=11> */
.L_x_5139:
        /* <DEDUP_REMOVED lines=10> */
.L_x_5140:
[----:B------:R2:W-:Y:S01]  /*20630*/  SYNCS.ARRIVE.TRANS64.A1T0 RZ, [R7+URZ+0x30830], RZ ;  /* 0x030830ff07ff79a7 */ /* 0x0005e2000810003f */
[----:B------:R-:W-:Y:S05]  /*20640*/  @!P5 BRA `(.L_x_5141) ;  /* 0x000000000004d947 */ /* 0x000fea0003800000 */
[----:B------:R-:W-:Y:S01]  /*20650*/  BPT.TRAP 0x1 ;  /* 0x000000040000795c */ /* 0x000fe20000300000 */
.L_x_5141:
[----:B-1----:R-:W-:Y:S01]  /*20660*/  SHF.L.U32 R2, R20, 0x1f, RZ ;  /* 0x0000001f14027819 */ /* 0x002fe200000006ff */
[----:B0-----:R-:W-:Y:S01]  /*20670*/  IMAD R6, R10, 0x8, R23 ;  /* 0x000000080a067824 */ /* 0x001fe200078e0217 */
[----:B------:R-:W-:Y:S03]  /*20680*/  BSSY B1, `(.L_x_5142) ;  /* 0x0000003000017945 */ /* 0x000fe60003800000 */
[----:B------:R-:W0:Y:S02]  /*20690*/  SYNCS.PHASECHK.TRANS64.TRYWAIT P0, [R6+URZ+0x30860], R2 ;  /* 0x03086002060075a7 */ /* 0x000e24000800017f */
[----:B0-----:R-:W-:Y:S05]  /*206a0*/  @!P0 BRA `(.L_x_5143) ;  /* 0x0000004800f48947 */ /* 0x001fea0003800000 */
.L_x_5277:
[----:B------:R-:W-:Y:S05]  /*206b0*/  BSYNC B1 ;  /* 0x0000000000017941 */ /* 0x000fea0003800000 */
.L_x_5142:
[----:B--2---:R-:W2:Y:S01]  /*206c0*/  LDL R7, [R1+0x288] ;  /* 0x0002880001077983 */ /* 0x004ea20000100800 */
[----:B------:R-:W1:Y:S01]  /*206d0*/  S2R R11, SR_TID.X ;  /* 0x00000000000b7919 */ /* 0x000e620000002100 */
[----:B------:R-:W-:Y:S01]  /*206e0*/  UMOV UR4, 0xffffffff ;  /* 0xffffffff00047882 */ /* 0x000fe20000000000 */
[C---:B-1----:R-:W-:Y:S01]  /*206f0*/  IMAD.SHL.U32 R5, R11.reuse, 0x8, RZ ;  /* 0x000000080b057824 */ /* 0x042fe200078e00ff */
[----:B------:R-:W-:-:S04]  /*20700*/  LOP3.LUT R3, R11, 0x7f, RZ, 0xc0, !PT ;  /* 0x0000007f0b037812 */ /* 0x000fc800078ec0ff */
[----:B------:R-:W-:Y:S01]  /*20710*/  LOP3.LUT R5, R5, 0x1f8, RZ, 0xc0, !PT ;  /* 0x000001f805057812 */ /* 0x000fe200078ec0ff */
[----:B------:R-:W-:-:S03]  /*20720*/  IMAD.SHL.U32 R8, R3, 0x8, RZ ;  /* 0x0000000803087824 */ /* 0x000fc600078e00ff */
[----:B------:R-:W-:Y:S02]  /*20730*/  LOP3.LUT R5, R5, 0x38, R11, 0x78, !PT ;  /* 0x0000003805057812 */ /* 0x000fe400078e780b */
[----:B------:R-:W-:Y:S02]  /*20740*/  SHF.R.U32.HI R3, RZ, 0x3, R3 ;  /* 0x00000003ff037819 */ /* 0x000fe40000011603 */
[----:B------:R-:W-:-:S05]  /*20750*/  LOP3.LUT R5, R5, 0x200, R8, 0xf8, !PT ;  /* 0x0000020005057812 */ /* 0x000fca00078ef808 */
[----:B------:R-:W-:Y:S02]  /*20760*/  IMAD R5, R10, 0x4800, R5 ;  /* 0x000048000a057824 */ /* 0x000fe400078e0205 */
[----:B--2---:R-:W-:-:S04]  /*20770*/  IMAD R7, R31, -0x60, R7 ;  /* 0xffffffa01f077824 */ /* 0x004fc800078e0207 */
        /* <DEDUP_REMOVED lines=56> */
.L_x_5291:
        /* <DEDUP_REMOVED lines=31> */
.L_x_5145:
        /* <DEDUP_REMOVED lines=10> */
.L_x_5146:
        /* <DEDUP_REMOVED lines=8> */
.L_x_5134:
[----:B------:R-:W-:Y:S05]  /*20e10*/  BSYNC B0 ;  /* 0x0000000000007941 */ /* 0x000fea0003800000 */
.L_x_5133:
        /* <DEDUP_REMOVED lines=17> */
.L_x_5149:
[----:B------:R-:W-:Y:S05]  /*20f30*/  BSYNC B0 ;  /* 0x0000000000007941 */ /* 0x000fea0003800000 */
.L_x_5148:
[----:B------:R-:W-:-:S13]  /*20f40*/  LOP3.LUT P0, RZ, R22, 0x10, RZ, 0xc0, !PT ;  /* 0x0000001016ff7812 */ /* 0x000fda000780c0ff */
[----:B------:R-:W-:Y:S05]  /*20f50*/  @!P0 BRA `(.L_x_5150) ;  /* 0x0000000000048947 */ /* 0x000fea0003800000 */
[----:B------:R-:W-:Y:S01]  /*20f60*/  BPT.TRAP 0x1 ;  /* 0x000000040000795c */ /* 0x000fe20000300000 */
.L_x_5150:
[----:B------:R-:W2:Y:S01]  /*20f70*/  LDL.LU R2, [R1+0x288] ;  /* 0x0002880001027983 */ /* 0x000ea20000300800 */
[----:B------:R-:W-:Y:S01]  /*20f80*/  IMAD R0, R26, 0x8, R23 ;  /* 0x000000081a007824 */ /* 0x000fe200078e0217 */
[----:B------:R-:W-:Y:S01]  /*20f90*/  SHF.L.U32 R3, R29, 0x1f, RZ ;  /* 0x0000001f1d037819 */ /* 0x000fe200000006ff */
[----:B------:R-:W-:Y:S03]  /*20fa0*/  BSSY B0, `(.L_x_5151) ;  /* 0x0000004000007945 */ /* 0x000fe60003800000 */
[----:B------:R-:W0:Y:S01]  /*20fb0*/  SYNCS.PHASECHK.TRANS64.TRYWAIT P0, [R0+URZ+0x30860], R3 ;  /* 0x03086003000075a7 */ /* 0x000e22000800017f */
[----:B--2---:R-:W-:Y:S01]  /*20fc0*/  IMAD R6, R25, -0x60, R2 ;  /* 0xffffffa019067824 */ /* 0x004fe200078e0202 */
[----:B0-----:R-:W-:Y:S06]  /*20fd0*/  @!P0 BRA `(.L_x_5152) ;  /* 0x0000004800d08947 */ /* 0x001fec0003800000 */
.L_x_5292:
[----:B------:R-:W-:Y:S05]  /*20fe0*/  BSYNC B0 ;  /* 0x0000000000007941 */ /* 0x000fea0003800000 */
.L_x_5151:
[----:B------:R-:W1:Y:S01]  /*20ff0*/  S2R R2, SR_TID.X ;  /* 0x0000000000027919 */ /* 0x000e620000002100 */
[----:B------:R-:W-:Y:S01]  /*21000*/  UMOV UR4, 0xffffffff ;  /* 0xffffffff00047882 */ /* 0x000fe20000000000 */
[----:B------:R-:W2:Y:S01]  /*21010*/  S2R R7, SR_TID.X ;  /* 0x0000000000077919 */ /* 0x000ea20000002100 */
[----:B-1----:R-:W-:Y:S01]  /*21020*/  LOP3.LUT R5, R2, 0x7f, RZ, 0xc0, !PT ;  /* 0x0000007f02057812 */ /* 0x002fe200078ec0ff */
[----:B--2---:R-:W-:-:S04]  /*21030*/  IMAD.SHL.U32 R2, R7, 0x8, RZ ;  /* 0x0000000807027824 */ /* 0x004fc800078e00ff */
[----:B------:R-:W-:Y:S01]  /*21040*/  IMAD.SHL.U32 R4, R5, 0x8, RZ ;  /* 0x0000000805047824 */ /* 0x000fe200078e00ff */
[----:B------:R-:W-:Y:S02]  /*21050*/  SHF.R.U32.HI R5, RZ, 0x3, R5 ;  /* 0x00000003ff057819 */ /* 0x000fe40000011605 */
[----:B------:R-:W-:-:S03]  /*21060*/  LOP3.LUT R2, R2, 0x1f8, RZ, 0xc0, !PT ;  /* 0x000001f802027812 */ /* 0x000fc600078ec0ff */
[----:B------:R-:W-:Y:S01]  /*21070*/  IMAD.IADD R6, R6, 0x1, -R5 ;  /* 0x0000000106067824 */ /* 0x000fe200078e0a05 */
[----:B------:R-:W-:-:S04]  /*21080*/  LOP3.LUT R2, R2, 0x38, R7, 0x78, !PT ;  /* 0x0000003802027812 */ /* 0x000fc800078e7807 */
[----:B------:R-:W-:-:S05]  /*21090*/  LOP3.LUT R2, R2, 0x200, R4, 0xf8, !PT ;  /* 0x0000020002027812 */ /* 0x000fca00078ef804 */
[----:B------:R-:W-:Y:S01]  /*210a0*/  IMAD R4, R26, 0x4800, R2 ;  /* 0x000048001a047824 */ /* 0x000fe200078e0202 */
        /* <DEDUP_REMOVED lines=59> */
.L_x_5306:
        /* <DEDUP_REMOVED lines=13> */
.L_x_5154:
        /* <DEDUP_REMOVED lines=10> */
.L_x_5155:
[----:B------:R-:W-:Y:S01]  /*215d0*/  VIADD R26, R26, 0x1 ;  /* 0x000000011a1a7836 */ /* 0x000fe20000000000 */
[----:B------:R1:W-:Y:S04]  /*215e0*/  SYNCS.ARRIVE.TRANS64.A1T0 RZ, [R0+URZ+0x30850], RZ ;  /* 0x030850ff00ff79a7 */ /* 0x0003e8000810003f */
[----:B------:R-:W-:-:S04]  /*215f0*/  ISETP.NE.AND P0, PT, R26, 0x2, PT ;  /* 0x000000021a00780c */ /* 0x000fc80003f05270 */
[----:B-1----:R-:W-:Y:S02]  /*21600*/  SEL R0, RZ, 0x1, P0 ;  /* 0x00000001ff007807 */ /* 0x002fe40000000000 */
[----:B------:R-:W-:Y:S02]  /*21610*/  SEL R26, R26, RZ, P0 ;  /* 0x000000ff1a1a7207 */ /* 0x000fe40000000000 */
[----:B------:R-:W-:-:S07]  /*21620*/  LOP3.LUT R29, R29, R0, RZ, 0x3c, !PT ;  /* 0x000000001d1d7212 */ /* 0x000fce00078e3cff */
.L_x_5112:
[----:B------:R-:W-:Y:S05]  /*21630*/  BSYNC B7 ;  /* 0x0000000000077941 */ /* 0x000fea0003800000 */
.L_x_5110:
        /* <DEDUP_REMOVED lines=8> */
[----:B------:R0:W2:Y:S01]  /*216c0*/  LDS.128 R16, [R23+0x308d0] ;  /* 0x0308d00017107984 */ /* 0x0000a20000000c00 */
[----:B------:R-:W-:Y:S06]  /*216d0*/  BAR.ARV 0x4, 0x180 ;  /* 0x0106000000007b1d */ /* 0x000fec0000002000 */
[----:B------:R-:W-:Y:S05]  /*216e0*/  BRA `(.L_x_5157) ;  /* 0x0000000800cc7947 */ /* 0x000fea0003800000 */
.L_x_5156:
        /* <DEDUP_REMOVED lines=8> */
[----:B0-----:R-:W0:Y:S02]  /*21770*/  @!P1 LDC.64 R2, c[0x0][0xc80] ;  /* 0x00032000ff029b82 */ /* 0x001e240000000a00 */
        /* <DEDUP_REMOVED lines=27> */
.L_x_5316:
[----:B------:R-:W-:Y:S02]  /*21930*/  ULDC UR4, c[0x0][0xc38] ;  /* 0x00030e0000047ab9 */ /* 0x000fe40000000800 */
[----:B------:R-:W-:-:S04]  /*21940*/  IMAD.U32 R7, RZ, RZ, UR4 ;  /* 0x00000004ff077e24 */ /* 0x000fc8000f8e00ff */
[----:B--2---:R-:W-:-:S04]  /*21950*/  IMAD R14, R14, R7, RZ ;  /* 0x000000070e0e7224 */ /* 0x004fc800078e02ff */
[----:B------:R-:W-:-:S05]  /*21960*/  IMAD.IADD R9, R4, 0x1, R14 ;  /* 0x0000000104097824 */ /* 0x000fca00078e020e */
[----:B------:R-:W-:-:S13]  /*21970*/  ISETP.GT.AND P6, PT, R9, R0, PT ;  /* 0x000000000900720c */ /* 0x000fda0003fc4270 */
[----:B------:R-:W-:Y:S05]  /*21980*/  @P6 BRA `(.L_x_5159) ;  /* 0x00000000009c6947 */ /* 0x000fea0003800000 */
.L_x_5164:
        /* <DEDUP_REMOVED lines=14> */
.L_x_5162:
[----:B------:R-:W-:Y:S05]  /*21a70*/  BSYNC B0 ;  /* 0x0000000000007941 */ /* 0x000fea0003800000 */
.L_x_5161:
        /* <DEDUP_REMOVED lines=18> */
.L_x_5324:
[----:B------:R-:W-:Y:S02]  /*21ba0*/  ULDC UR4, c[0x0][0xc38] ;  /* 0x00030e0000047ab9 */ /* 0x000fe40000000800 */
[----:B------:R-:W-:-:S04]  /*21bb0*/  IMAD.U32 R7, RZ, RZ, UR4 ;  /* 0x00000004ff077e24 */ /* 0x000fc8000f8e00ff */
[----:B--2---:R-:W-:-:S04]  /*21bc0*/  IMAD R14, R14, R7, RZ ;  /* 0x000000070e0e7224 */ /* 0x004fc800078e02ff */
[----:B------:R-:W-:-:S05]  /*21bd0*/  IMAD.IADD R9, R14, 0x1, R9 ;  /* 0x000000010e097824 */ /* 0x000fca00078e0209 */
[----:B------:R-:W-:-:S13]  /*21be0*/  ISETP.GT.AND P6, PT, R9, R0, PT ;  /* 0x000000000900720c */ /* 0x000fda0003fc4270 */
[----:B------:R-:W-:Y:S05]  /*21bf0*/  @!P6 BRA `(.L_x_5164) ;  /* 0xfffffffc0064e947 */ /* 0x000fea000383ffff */
.L_x_5159:
        /* <DEDUP_REMOVED lines=8> */
.L_x_5328:
[----:B------:R-:W-:Y:S01]  /*21c80*/  ISETP.NE.AND P0, PT, R3, RZ, PT ;  /* 0x000000ff0300720c */ /* 0x000fe20003f05270 */
[----:B------:R-:W-:-:S12]  /*21c90*/  IMAD.MOV.U32 R14, RZ, RZ, RZ ;  /* 0x000000ffff0e7224 */ /* 0x000fd800078e00ff */
[----:B------:R-:W-:Y:S05]  /*21ca0*/  @!P0 BRA `(.L_x_5166) ;  /* 0x0000000000108947 */ /* 0x000fea0003800000 */
[----:B------:R-:W-:Y:S01]  /*21cb0*/  UMOV UR4, 0xffffffff ;  /* 0xffffffff00047882 */ /* 0x000fe20000000000 */
[----:B------:R-:W-:Y:S02]  /*21cc0*/  VIADD R12, R4, 0xffffffff ;  /* 0xffffffff040c7836 */ /* 0x000fe40000000000 */
[----:B------:R-:W-:Y:S05]  /*21cd0*/  BRA.DIV UR4, `(.L_x_5167) ;  /* 0x0000004e04d07947 */ /* 0x000fea000b800000 */
[----:B------:R4:W0:Y:S02]  /*21ce0*/  SHFL.IDX PT, R14, R2, R12, 0x1f ;  /* 0x00001f0c020e7589 */ /* 0x00082400000e0000 */
.L_x_5166:
        /* <DEDUP_REMOVED lines=66> */
.L_x_5160:
[----:B------:R-:W-:Y:S01]  /*22110*/  UMOV UR4, URZ ;  /* 0x0000003f00047c82 */ /* 0x000fe20008000000 */
[----:B------:R-:W-:Y:S01]  /*22120*/  UMOV UR5, URZ ;  /* 0x0000003f00057c82 */ /* 0x000fe20008000000 */
[----:B------:R-:W-:Y:S01]  /*22130*/  ULDC UR6, c[0x0][0xc3c] ;  /* 0x00030f0000067ab9 */ /* 0x000fe20000000800 */
[----:B------:R-:W-:Y:S02]  /*22140*/  IMAD.MOV.U32 R16, RZ, RZ, R0 ;  /* 0x000000ffff107224 */ /* 0x000fe400078e0000 */
[----:B------:R-:W-:Y:S02]  /*22150*/  IMAD.U32 R17, RZ, RZ, UR4 ;  /* 0x00000004ff117e24 */ /* 0x000fe4000f8e00ff */
[----:B------:R-:W-:Y:S02]  /*22160*/  IMAD.U32 R18, RZ, RZ, UR5 ;  /* 0x00000005ff127e24 */ /* 0x000fe4000f8e00ff */
[----:B------:R-:W-:-:S07]  /*22170*/  IMAD.U32 R19, RZ, RZ, UR6 ;  /* 0x00000006ff137e24 */ /* 0x000fce000f8e00ff */
.L_x_5168:
        /* <DEDUP_REMOVED lines=10> */
.L_x_5157:
[----:B------:R-:W-:Y:S02]  /*22220*/  ULDC UR4, c[0x0][0xc3c] ;  /* 0x00030f0000047ab9 */ /* 0x000fe40000000800 */
[----:B--2---:R-:W-:-:S13]  /*22230*/  ISETP.GE.AND P0, PT, R19, UR4, PT ;  /* 0x0000000413007c0c */ /* 0x004fda000bf06270 */
[----:B------:R-:W-:Y:S05]  /*22240*/  @!P0 BRA `(.L_x_5169) ;  /* 0xffffff9800448947 */ /* 0x000fea000383ffff */
[----:B------:R-:W-:Y:S05]  /*22250*/  BSYNC B8 ;  /* 0x0000000000087941 */ /* 0x000fea0003800000 */
.L_x_5050:
[----:B-1----:R-:W2:Y:S01]  /*22260*/  LDL.LU R0, [R1+0x2ac] ;  /* 0x0002ac0001007983 */ /* 0x002ea20000300800 */
        /* <DEDUP_REMOVED lines=11> */
.L_x_5331:
[----:B------:R-:W-:Y:S05]  /*22320*/  BSYNC B0 ;  /* 0x0000000000007941 */ /* 0x000fea0003800000 */
.L_x_5170:
[----:B------:R-:W-:-:S03]  /*22330*/  UMOV UR4, 0xffffffff ;  /* 0xffffffff00047882 */ /* 0x000fc60000000000 */
[----:B------:R-:W-:Y:S05]  /*22340*/  BRA.DIV UR4, `(.L_x_5172) ;  /* 0x0000004a046c7947 */ /* 0x000fea000b800000 */
[----:B-1----:R-:W1:Y:S02]  /*22350*/  S2R R0, SR_TID.X ;  /* 0x0000000000007919 */ /* 0x002e640000002100 */
[----:B-1----:R-:W-:-:S04]  /*22360*/  SHF.R.U32.HI R0, RZ, 0x5, R0 ;  /* 0x00000005ff007819 */ /* 0x002fc80000011600 */
[----:B------:R-:W-:-:S05]  /*22370*/  LOP3.LUT R0, R0, 0x3, RZ, 0xc0, !PT ;  /* 0x0000000300007812 */ /* 0x000fca00078ec0ff */
[----:B------:R1:W2:Y:S02]  /*22380*/  SHFL.IDX PT, R14, R0, RZ, 0x1f ;  /* 0x00001fff000e7589 */ /* 0x0002a400000e0000 */
.L_x_5334:
[----:B--2---:R-:W-:Y:S01]  /*22390*/  ISETP.NE.AND P0, PT, R14, RZ, PT ;  /* 0x000000ff0e00720c */ /* 0x004fe20003f05270 */
[----:B------:R-:W-:-:S12]  /*223a0*/  BSSY B0, `(.L_x_5173) ;  /* 0x0000026000007945 */ /* 0x000fd80003800000 */
[----:B------:R-:W-:Y:S05]  /*223b0*/  @P0 BRA `(.L_x_5174) ;  /* 0x0000000000900947 */ /* 0x000fea0003800000 */
[----:B------:R-:W-:-:S03]  /*223c0*/  UMOV UR4, 0xffffffff ;  /* 0xffffffff00047882 */ /* 0x000fc60000000000 */
[----:B------:R-:W-:Y:S05]  /*223d0*/  BRA.DIV UR4, `(.L_x_5175) ;  /* 0x0000004a047c7947 */ /* 0x000fea000b800000 */
[----:B------:R-:W-:-:S13]  /*223e0*/  ELECT P6, URZ, PT ;  /* 0x00000000003f782f */ /* 0x000fda00038c0000 */
.L_x_5337:
        /* <DEDUP_REMOVED lines=8> */
.L_x_5176:
[C---:B------:R-:W-:Y:S01]  /*22470*/  IMAD R3, R26.reuse, 0x8, R5 ;  /* 0x000000081a037824 */ /* 0x040fe200078e0205 */
[----:B------:R-:W-:Y:S01]  /*22480*/  SHF.L.U32 R2, R29, 0x1f, RZ ;  /* 0x0000001f1d027819 */ /* 0x000fe200000006ff */
[----:B------:R-:W-:-:S03]  /*22490*/  VIADD R26, R26, 0x1 ;  /* 0x000000011a1a7836 */ /* 0x000fc60000000000 */
[----:B------:R-:W1:Y:S02]  /*224a0*/  SYNCS.PHASECHK.TRANS64.TRYWAIT P1, [R3+URZ+0x30840], R2 ;  /* 0x03084002030075a7 */ /* 0x000e64000802017f */
[----:B------:R-:W-:-:S04]  /*224b0*/  ISETP.NE.AND P2, PT, R26, 0x2, PT ;  /* 0x000000021a00780c */ /* 0x000fc80003f45270 */
[----:B------:R-:W-:Y:S01]  /*224c0*/  SEL R0, RZ, 0x1, P2 ;  /* 0x00000001ff007807 */ /* 0x000fe20001000000 */
[----:B-1----:R-:W-:Y:S08]  /*224d0*/  @!P1 BRA `(.L_x_5177) ;  /* 0x00000048005c9947 */ /* 0x002ff00003800000 */
.L_x_5338:
[----:B------:R-:W-:Y:S02]  /*224e0*/  SEL R26, R26, RZ, P2 ;  /* 0x000000ff1a1a7207 */ /* 0x000fe40001000000 */
[----:B------:R-:W-:Y:S01]  /*224f0*/  LOP3.LUT R0, R29, R0, RZ, 0x3c, !PT ;  /* 0x000000001d007212 */ /* 0x000fe200078e3cff */
[----:B------:R-:W-:Y:S06]  /*22500*/  @!P0 BRA `(.L_x_5178) ;  /* 0x0000000000048947 */ /* 0x000fec0003800000 */
[----:B------:R-:W-:Y:S01]  /*22510*/  BPT.TRAP 0x1 ;  /* 0x000000040000795c */ /* 0x000fe20000300000 */
.L_x_5178:
[----:B------:R-:W-:Y:S01]  /*22520*/  IMAD R5, R26, 0x8, R5 ;  /* 0x000000081a057824 */ /* 0x000fe200078e0205 */
[----:B------:R-:W-:-:S04]  /*22530*/  SHF.L.U32 R0, R0, 0x1f, RZ ;  /* 0x0000001f00007819 */ /* 0x000fc800000006ff */
[----:B------:R-:W2:Y:S02]  /*22540*/  SYNCS.PHASECHK.TRANS64.TRYWAIT P1, [R5+URZ+0x30840], R0 ;  /* 0x03084000050075a7 */ /* 0x000ea4000802017f */
[----:B--2---:R-:W-:Y:S05]  /*22550*/  @!P1 BRA `(.L_x_5179) ;  /* 0x0000004800509947 */ /* 0x004fea0003800000 */
.L_x_5339:
[----:B------:R-:W-:Y:S05]  /*22560*/  @!P0 BRA `(.L_x_5180) ;  /* 0x0000000000048947 */ /* 0x000fea0003800000 */
[----:B------:R-:W-:Y:S01]  /*22570*/  BPT.TRAP 0x1 ;  /* 0x000000040000795c */ /* 0x000fe20000300000 */
.L_x_5180:
[----:B------:R-:W4:Y:S02]  /*22580*/  SYNCS.PHASECHK.TRANS64.TRYWAIT P1, [R3+URZ+0x30860], R2 ;  /* 0x03086002030075a7 */ /* 0x000f24000802017f */
[----:B----4-:R-:W-:Y:S05]  /*22590*/  @!P1 BRA `(.L_x_5181) ;  /* 0x0000004800549947 */ /* 0x010fea0003800000 */
.L_x_5340:
[----:B------:R-:W-:Y:S05]  /*225a0*/  @!P0 BRA `(.L_x_5182) ;  /* 0x0000000000048947 */ /* 0x000fea0003800000 */
[----:B------:R-:W-:Y:S01]  /*225b0*/  BPT.TRAP 0x1 ;  /* 0x000000040000795c */ /* 0x000fe20000300000 */
.L_x_5182:
[----:B------:R0:W0:Y:S02]  /*225c0*/  SYNCS.PHASECHK.TRANS64.TRYWAIT P0, [R5+URZ+0x30860], R0 ;  /* 0x03086000050075a7 */ /* 0x000024000800017f */
[----:B0-----:R-:W-:Y:S05]  /*225d0*/  @!P0 NANOSLEEP.SYNCS 0x989680 ;  /* 0x009896800000895d */ /* 0x001fea0003900000 */
[----:B------:R-:W0:Y:S02]  /*225e0*/  @!P0 SYNCS.PHASECHK.TRANS64 P0, [R5+URZ+0x30860], R0 ;  /* 0x03086000050085a7 */ /* 0x000e24000800007f */
[----:B0-----:R-:W-:Y:S05]  /*225f0*/  @!P0 BRA `(.L_x_5182) ;  /* 0xfffffffc00f08947 */ /* 0x001fea000383ffff */
.L_x_5174:
[----:B------:R-:W-:Y:S05]  /*22600*/  BSYNC B0 ;  /* 0x0000000000007941 */ /* 0x000fea0003800000 */
.L_x_5173:
[----:B------:R-:W-:Y:S05]  /*22610*/  EXIT ;  /* 0x000000000000794d */ /* 0x000fea0003800000 */
.L_x_4875:
[----:B0-----:R0:W1:Y:S02]  /*22620*/  SYNCS.PHASECHK.TRANS64.TRYWAIT P1, [R33+URZ+0x308b0], R4 ;  /* 0x0308b004210075a7 */ /* 0x001064000802017f */
[----:B-1----:R-:W-:Y:S05]  /*22630*/  @!P1 NANOSLEEP.SYNCS 0x989680 ;  /* 0x009896800000995d */ /* 0x002fea0003900000 */
[----:B------:R-:W1:Y:S02]  /*22640*/  @!P1 SYNCS.PHASECHK.TRANS64 P1, [R33+URZ+0x308b0], R4 ;  /* 0x0308b004210095a7 */ /* 0x000e64000802007f */
[----:B-1----:R-:W-:Y:S05]  /*22650*/  @!P1 BRA `(.L_x_4875) ;  /* 0xfffffffc00f09947 */ /* 0x002fea000383ffff */
[----:B------:R-:W-:Y:S05]  /*22660*/  BRA `(.L_x_5183) ;  /* 0xfffffe1400187947 */ /* 0x000fea000383ffff */
.L_x_4876:
        /* <DEDUP_REMOVED lines=8> */
.L_x_5185:
[----:B------:R-:W-:Y:S05]  /*226f0*/  BSYNC B0 ;  /* 0x0000000000007941 */ /* 0x000fea0003800000 */
.L_x_5184:
        /* <DEDUP_REMOVED lines=8> */
.L_x_5186:
[----:B------:R-:W-:Y:S05]  /*22780*/  BRA `(.L_x_5187) ;  /* 0xfffffe1400587947 */ /* 0x000fea000383ffff */
.L_x_4879:
[----:B------:R-:W-:Y:S01]  /*22790*/  BSSY B0, `(.L_x_5188) ;  /* 0x0000008000007945 */ /* 0x000fe20003800000 */
[----:B-----5:R-:W-:Y:S02]  /*227a0*/  IMAD.MOV.U32 R13, RZ, RZ, R5 ;  /* 0x000000ffff0d7224 */ /* 0x020fe400078e0005 */
[----:B------:R-:W-:Y:S02]  /*227b0*/  IMAD.MOV.U32 R12, RZ, RZ, 0x1 ;  /* 0x00000001ff0c7424 */ /* 0x000fe400078e00ff */
[----:B------:R-:W-:Y:S02]  /*227c0*/  IMAD.MOV.U32 R11, RZ, RZ, 0x1c1f ;  /* 0x00001c1fff0b7424 */ /* 0x000fe400078e00ff */
[----:B------:R-:W-:-:S07]  /*227d0*/  IMAD.MOV.U32 R15, RZ, RZ, -0x1 ;  /* 0xffffffffff0f7424 */ /* 0x000fce00078e00ff */
[----:B0-2---:R-:W-:Y:S05]  /*227e0*/  WARPSYNC.COLLECTIVE R15, `(.L_x_5189) ;  /* 0x000000000f087348 */ /* 0x005fea0003c00000 */
[----:B--2---:R1:W2:Y:S02]  /*227f0*/  SHFL.IDX P6, R14, R13, R12, R11 ;  /* 0x0000000c0d0e7389 */ /* 0x0042a400000c000b */
[----:B012---:R-:W-:Y:S01]  /*22800*/  ENDCOLLECTIVE ;  /* 0x000000000000791b */ /* 0x007fe20003800000 */
.L_x_5189:
[----:B------:R-:W-:Y:S05]  /*22810*/  BSYNC B0 ;  /* 0x0000000000007941 */ /* 0x000fea0003800000 */
.L_x_5188:
        /* <DEDUP_REMOVED lines=8> */
.L_x_5190:
[----:B------:R-:W-:Y:S05]  /*228a0*/  BRA `(.L_x_5191) ;  /* 0xfffffe1800107947 */ /* 0x000fea000383ffff */
.L_x_4898:
[----:B------:R-:W-:Y:S02]  /*228b0*/  IMAD.MOV.U32 R13, RZ, RZ, R4 ;  /* 0x000000ffff0d7224 */ /* 0x000fe400078e0004 */
[----:B------:R-:W-:Y:S02]  /*228c0*/  IMAD.MOV.U32 R12, RZ, RZ, RZ ;  /* 0x000000ffff0c7224 */ /* 0x000fe400078e00ff */
[----:B------:R-:W-:Y:S02]  /*228d0*/  IMAD.MOV.U32 R11, RZ, RZ, 0x1c1f ;  /* 0x00001c1fff0b7424 */ /* 0x000fe400078e00ff */
[----:B------:R-:W-:-:S07]  /*228e0*/  IMAD.MOV.U32 R15, RZ, RZ, -0x1 ;  /* 0xffffffffff0f7424 */ /* 0x000fce00078e00ff */
[----:B0--3--:R-:W-:Y:S05]  /*228f0*/  WARPSYNC.COLLECTIVE R15, `(.L_x_5192) ;  /* 0x000000000f087348 */ /* 0x009fea0003c00000 */
[----:B---3--:R1:W2:Y:S02]  /*22900*/  SHFL.IDX P6, R14, R13, R12, R11 ;  /* 0x0000000c0d0e7389 */ /* 0x0082a400000c000b */
[----:B012---:R-:W-:Y:S01]  /*22910*/  ENDCOLLECTIVE ;  /* 0x000000000000791b */ /* 0x007fe20003800000 */
.L_x_5192:
[----:B------:R-:W-:Y:S02]  /*22920*/  IMAD.MOV.U32 R13, RZ, RZ, R0 ;  /* 0x000000ffff0d7224 */ /* 0x000fe400078e0000 */
[----:B------:R-:W-:-:S07]  /*22930*/  IMAD.MOV.U32 R3, RZ, RZ, R14 ;  /* 0x000000ffff037224 */ /* 0x000fce00078e000e */
[----:B------:R-:W-:Y:S05]  /*22940*/  WARPSYNC.COLLECTIVE R15, `(.L_x_5193) ;  /* 0x000000000f087348 */ /* 0x000fea0003c00000 */
[----:B------:R0:W1:Y:S02]  /*22950*/  SHFL.IDX P6, R14, R13, R12, R11 ;  /* 0x0000000c0d0e7389 */ /* 0x00006400000c000b */
[----:B01----:R-:W-:Y:S01]  /*22960*/  ENDCOLLECTIVE ;  /* 0x000000000000791b */ /* 0x003fe20003800000 */
.L_x_5193:
[----:B------:R-:W-:Y:S02]  /*22970*/  IMAD.MOV.U32 R13, RZ, RZ, R7 ;  /* 0x000000ffff0d7224 */ /* 0x000fe400078e0007 */
[----:B------:R-:W-:-:S07]  /*22980*/  IMAD.MOV.U32 R2, RZ, RZ, R14 ;  /* 0x000000ffff027224 */ /* 0x000fce00078e000e */
[----:B------:R-:W-:Y:S05]  /*22990*/  WARPSYNC.COLLECTIVE R15, `(.L_x_5194) ;  /* 0x000000000f087348 */ /* 0x000fea0003c00000 */
[----:B------:R0:W1:Y:S02]  /*229a0*/  SHFL.IDX P6, R14, R13, R12, R11 ;  /* 0x0000000c0d0e7389 */ /* 0x00006400000c000b */
[----:B01----:R-:W-:Y:S01]  /*229b0*/  ENDCOLLECTIVE ;  /* 0x000000000000791b */ /* 0x003fe20003800000 */
.L_x_5194:
[----:B------:R-:W-:Y:S02]  /*229c0*/  IMAD.MOV.U32 R13, RZ, RZ, R6 ;  /* 0x000000ffff0d7224 */ /* 0x000fe400078e0006 */
[----:B------:R-:W-:-:S07]  /*229d0*/  IMAD.MOV.U32 R5, RZ, RZ, R14 ;  /* 0x000000ffff057224 */ /* 0x000fce00078e000e */
[----:B------:R-:W-:Y:S05]  /*229e0*/  WARPSYNC.COLLECTIVE R15, `(.L_x_5195) ;  /* 0x000000000f087348 */ /* 0x000fea0003c00000 */
[----:B------:R0:W1:Y:S02]  /*229f0*/  SHFL.IDX P6, R14, R13, R12, R11 ;  /* 0x0000000c0d0e7389 */ /* 0x00006400000c000b */
[----:B01----:R-:W-:Y:S01]  /*22a00*/  ENDCOLLECTIVE ;  /* 0x000000000000791b */ /* 0x003fe20003800000 */
.L_x_5195:
[----:B------:R-:W-:Y:S05]  /*22a10*/  BRA `(.L_x_5196) ;  /* 0xfffffe2800e87947 */ /* 0x000fea000383ffff */
.L_x_4901:
[----:B------:R-:W-:Y:S01]  /*22a20*/  BSSY B1, `(.L_x_5197) ;  /* 0x0000008000017945 */ /* 0x000fe20003800000 */
[----:B------:R-:W-:Y:S02]  /*22a30*/  IMAD.MOV.U32 R13, RZ, RZ, R4 ;  /* 0x000000ffff0d7224 */ /* 0x000fe400078e0004 */
[----:B------:R-:W-:Y:S02]  /*22a40*/  IMAD.MOV.U32 R12, RZ, RZ, 0x1 ;  /* 0x00000001ff0c7424 */ /* 0x000fe400078e00ff */
[----:B------:R-:W-:Y:S02]  /*22a50*/  IMAD.MOV.U32 R11, RZ, RZ, 0x1c1f ;  /* 0x00001c1fff0b7424 */ /* 0x000fe400078e00ff */
[----:B------:R-:W-:-:S07]  /*22a60*/  IMAD.MOV.U32 R15, RZ, RZ, -0x1 ;  /* 0xffffffffff0f7424 */ /* 0x000fce00078e00ff */
[----:B-1-3--:R-:W-:Y:S05]  /*22a70*/  WARPSYNC.COLLECTIVE R15, `(.L_x_5198) ;  /* 0x000000000f087348 */ /* 0x00afea0003c00000 */
[----:B---3--:R0:W2:Y:S02]  /*22a80*/  SHFL.IDX P6, R14, R13, R12, R11 ;  /* 0x0000000c0d0e7389 */ /* 0x0080a400000c000b */
[----:B012---:R-:W-:Y:S01]  /*22a90*/  ENDCOLLECTIVE ;  /* 0x000000000000791b */ /* 0x007fe20003800000 */
.L_x_5198:
[----:B------:R-:W-:Y:S05]  /*22aa0*/  BSYNC B1 ;  /* 0x0000000000017941 */ /* 0x000fea0003800000 */
.L_x_5197:
        /* <DEDUP_REMOVED lines=8> */
.L_x_5199:
[----:B------:R-:W-:Y:S02]  /*22b30*/  IMAD.MOV.U32 R13, RZ, RZ, R7 ;  /* 0x000000ffff0d7224 */ /* 0x000fe400078e0007 */
[----:B------:R-:W-:-:S07]  /*22b40*/  IMAD.MOV.U32 R2, RZ, RZ, R14 ;  /* 0x000000ffff027224 */ /* 0x000fce00078e000e */
[----:B------:R-:W-:Y:S05]  /*22b50*/  WARPSYNC.COLLECTIVE R15, `(.L_x_5200) ;  /* 0x000000000f087348 */ /* 0x000fea0003c00000 */
[----:B------:R0:W1:Y:S02]  /*22b60*/  SHFL.IDX P6, R14, R13, R12, R11 ;  /* 0x0000000c0d0e7389 */ /* 0x00006400000c000b */
[----:B01----:R-:W-:Y:S01]  /*22b70*/  ENDCOLLECTIVE ;  /* 0x000000000000791b */ /* 0x003fe20003800000 */
.L_x_5200:
[----:B------:R-:W-:Y:S02]  /*22b80*/  IMAD.MOV.U32 R13, RZ, RZ, R6 ;  /* 0x000000ffff0d7224 */ /* 0x000fe400078e0006 */
[----:B------:R-:W-:-:S07]  /*22b90*/  IMAD.MOV.U32 R5, RZ, RZ, R14 ;  /* 0x000000ffff057224 */ /* 0x000fce00078e000e */
[----:B------:R-:W-:Y:S05]  /*22ba0*/  WARPSYNC.COLLECTIVE R15, `(.L_x_5201) ;  /* 0x000000000f087348 */ /* 0x000fea0003c00000 */
[----:B------:R0:W1:Y:S02]  /*22bb0*/  SHFL.IDX P6, R14, R13, R12, R11 ;  /* 0x0000000c0d0e7389 */ /* 0x00006400000c000b */
[----:B01----:R-:W-:Y:S01]  /*22bc0*/  ENDCOLLECTIVE ;  /* 0x000000000000791b */ /* 0x003fe20003800000 */
.L_x_5201:
[----:B------:R-:W-:Y:S05]  /*22bd0*/  BRA `(.L_x_5202) ;  /* 0xfffffe3000987947 */ /* 0x000fea000383ffff */
.L_x_4904:
[----:B0-----:R-:W-:-:S04]  /*22be0*/  IMAD.U32 R5, RZ, RZ, UR41 ;  /* 0x00000029ff057e24 */ /* 0x001fc8000f8e00ff */
[----:B------:R0:W1:Y:S03]  /*22bf0*/  SYNCS.PHASECHK.TRANS64.TRYWAIT P0, [R5+URZ+0x30800], R4 ;  /* 0x03080004050075a7 */ /* 0x000066000800017f */
[----:B-1----:R-:W-:Y:S05]  /*22c00*/  @!P0 NANOSLEEP.SYNCS 0x989680 ;  /* 0x009896800000895d */ /* 0x002fea0003900000 */
[----:B------:R-:W1:Y:S02]  /*22c10*/  @!P0 SYNCS.PHASECHK.TRANS64 P0, [R5+URZ+0x30800], R4 ;  /* 0x03080004050085a7 */ /* 0x000e64000800007f */
[----:B-1----:R-:W-:Y:S05]  /*22c20*/  @!P0 BRA `(.L_x_4904) ;  /* 0xfffffffc00ec8947 */ /* 0x002fea000383ffff */
[----:B------:R-:W-:Y:S05]  /*22c30*/  BRA `(.L_x_5203) ;  /* 0xfffffe3800bc7947 */ /* 0x000fea000383ffff */
.L_x_4928:
[----:B------:R-:W-:Y:S02]  /*22c40*/  IMAD.MOV.U32 R13, RZ, RZ, R4 ;  /* 0x000000ffff0d7224 */ /* 0x000fe400078e0004 */
[----:B------:R-:W-:Y:S02]  /*22c50*/  IMAD.MOV.U32 R12, RZ, RZ, RZ ;  /* 0x000000ffff0c7224 */ /* 0x000fe400078e00ff */
[----:B------:R-:W-:Y:S02]  /*22c60*/  IMAD.MOV.U32 R11, RZ, RZ, 0x1c1f ;  /* 0x00001c1fff0b7424 */ /* 0x000fe400078e00ff */
[----:B------:R-:W-:-:S07]  /*22c70*/  IMAD.MOV.U32 R15, RZ, RZ, -0x1 ;  /* 0xffffffffff0f7424 */ /* 0x000fce00078e00ff */
[----:B0--3--:R-:W-:Y:S05]  /*22c80*/  WARPSYNC.COLLECTIVE R15, `(.L_x_5204) ;  /* 0x000000000f087348 */ /* 0x009fea0003c00000 */
[----:B---3--:R1:W2:Y:S02]  /*22c90*/  SHFL.IDX P6, R14, R13, R12, R11 ;  /* 0x0000000c0d0e7389 */ /* 0x0082a400000c000b */
[----:B012---:R-:W-:Y:S01]  /*22ca0*/  ENDCOLLECTIVE ;  /* 0x000000000000791b */ /* 0x007fe20003800000 */
.L_x_5204:
[----:B------:R-:W-:Y:S02]  /*22cb0*/  IMAD.MOV.U32 R13, RZ, RZ, R0 ;  /* 0x000000ffff0d7224 */ /* 0x000fe400078e0000 */
[----:B------:R-:W-:-:S07]  /*22cc0*/  IMAD.MOV.U32 R3, RZ, RZ, R14 ;  /* 0x000000ffff037224 */ /* 0x000fce00078e000e */
[----:B------:R-:W-:Y:S05]  /*22cd0*/  WARPSYNC.COLLECTIVE R15, `(.L_x_5205) ;  /* 0x000000000f087348 */ /* 0x000fea0003c00000 */
[----:B------:R0:W1:Y:S02]  /*22ce0*/  SHFL.IDX P6, R14, R13, R12, R11 ;  /* 0x0000000c0d0e7389 */ /* 0x00006400000c000b */
[----:B01----:R-:W-:Y:S01]  /*22cf0*/  ENDCOLLECTIVE ;  /* 0x000000000000791b */ /* 0x003fe20003800000 */
.L_x_5205:
[----:B------:R-:W-:Y:S02]  /*22d00*/  IMAD.MOV.U32 R13, RZ, RZ, R9 ;  /* 0x000000ffff0d7224 */ /* 0x000fe400078e0009 */
[----:B------:R-:W-:-:S07]  /*22d10*/  IMAD.MOV.U32 R2, RZ, RZ, R14 ;  /* 0x000000ffff027224 */ /* 0x000fce00078e000e */
[----:B------:R-:W-:Y:S05]  /*22d20*/  WARPSYNC.COLLECTIVE R15, `(.L_x_5206) ;  /* 0x000000000f087348 */ /* 0x000fea0003c00000 */
[----:B------:R0:W1:Y:S02]  /*22d30*/  SHFL.IDX P6, R14, R13, R12, R11 ;  /* 0x0000000c0d0e7389 */ /* 0x00006400000c000b */
[----:B01----:R-:W-:Y:S01]  /*22d40*/  ENDCOLLECTIVE ;  /* 0x000000000000791b */ /* 0x003fe20003800000 */
.L_x_5206:
[----:B------:R-:W-:Y:S02]  /*22d50*/  IMAD.MOV.U32 R13, RZ, RZ, R8 ;  /* 0x000000ffff0d7224 */ /* 0x000fe400078e0008 */
[----:B------:R-:W-:-:S07]  /*22d60*/  IMAD.MOV.U32 R5, RZ, RZ, R14 ;  /* 0x000000ffff057224 */ /* 0x000fce00078e000e */
[----:B------:R-:W-:Y:S05]  /*22d70*/  WARPSYNC.COLLECTIVE R15, `(.L_x_5207) ;  /* 0x000000000f087348 */ /* 0x000fea0003c00000 */
[----:B------:R0:W1:Y:S02]  /*22d80*/  SHFL.IDX P6, R14, R13, R12, R11 ;  /* 0x0000000c0d0e7389 */ /* 0x00006400000c000b */
[----:B01----:R-:W-:Y:S01]  /*22d90*/  ENDCOLLECTIVE ;  /* 0x000000000000791b */ /* 0x003fe20003800000 */
.L_x_5207:
[----:B------:R-:W-:Y:S02]  /*22da0*/  IMAD.MOV.U32 R12, RZ, RZ, R2 ;  /* 0x000000ffff0c7224 */ /* 0x000fe400078e0002 */
[----:B------:R-:W-:Y:S01]  /*22db0*/  IMAD.MOV.U32 R13, RZ, RZ, R3 ;  /* 0x000000ffff0d7224 */ /* 0x000fe200078e0003 */
[----:B------:R-:W-:Y:S06]  /*22dc0*/  BRA `(.L_x_5208) ;  /* 0xfffffe6000607947 */ /* 0x000fec000383ffff */
.L_x_4931:
[----:B------:R-:W-:Y:S01]  /*22dd0*/  BSSY B1, `(.L_x_5209) ;  /* 0x0000008000017945 */ /* 0x000fe20003800000 */
[----:B------:R-:W-:Y:S02]  /*22de0*/  IMAD.MOV.U32 R13, RZ, RZ, R4 ;  /* 0x000000ffff0d7224 */ /* 0x000fe400078e0004 */
[----:B------:R-:W-:Y:S02]  /*22df0*/  IMAD.MOV.U32 R12, RZ, RZ, 0x1 ;  /* 0x00000001ff0c7424 */ /* 0x000fe400078e00ff */
[----:B------:R-:W-:Y:S02]  /*22e00*/  IMAD.MOV.U32 R11, RZ, RZ, 0x1c1f ;  /* 0x00001c1fff0b7424 */ /* 0x000fe400078e00ff */
[----:B------:R-:W-:-:S07]  /*22e10*/  IMAD.MOV.U32 R15, RZ, RZ, -0x1 ;  /* 0xffffffffff0f7424 */ /* 0x000fce00078e00ff */
[----:B------:R-:W-:Y:S05]  /*22e20*/  WARPSYNC.COLLECTIVE R15, `(.L_x_5210) ;  /* 0x000000000f087348 */ /* 0x000fea0003c00000 */
[----:B------:R0:W1:Y:S02]  /*22e30*/  SHFL.IDX P6, R14, R13, R12, R11 ;  /* 0x0000000c0d0e7389 */ /* 0x00006400000c000b */
[----:B01----:R-:W-:Y:S01]  /*22e40*/  ENDCOLLECTIVE ;  /* 0x000000000000791b */ /* 0x003fe20003800000 */
.L_x_5210:
[----:B------:R-:W-:Y:S05]  /*22e50*/  BSYNC B1 ;  /* 0x0000000000017941 */ /* 0x000fea0003800000 */
.L_x_5209:
        /* <DEDUP_REMOVED lines=8> */
.L_x_5211:
[----:B------:R-:W-:Y:S02]  /*22ee0*/  IMAD.MOV.U32 R13, RZ, RZ, R9 ;  /* 0x000000ffff0d7224 */ /* 0x000fe400078e0009 */
[----:B------:R-:W-:-:S07]  /*22ef0*/  IMAD.MOV.U32 R2, RZ, RZ, R14 ;  /* 0x000000ffff027224 */ /* 0x000fce00078e000e */
[----:B------:R-:W-:Y:S05]  /*22f00*/  WARPSYNC.COLLECTIVE R15, `(.L_x_5212) ;  /* 0x000000000f087348 */ /* 0x000fea0003c00000 */
[----:B------:R0:W1:Y:S02]  /*22f10*/  SHFL.IDX P6, R14, R13, R12, R11 ;  /* 0x0000000c0d0e7389 */ /* 0x00006400000c000b */
[----:B01----:R-:W-:Y:S01]  /*22f20*/  ENDCOLLECTIVE ;  /* 0x000000000000791b */ /* 0x003fe20003800000 */
.L_x_5212:
[----:B------:R-:W-:Y:S02]  /*22f30*/  IMAD.MOV.U32 R13, RZ, RZ, R8 ;  /* 0x000000ffff0d7224 */ /* 0x000fe400078e0008 */
[----:B------:R-:W-:-:S07]  /*22f40*/  IMAD.MOV.U32 R5, RZ, RZ, R14 ;  /* 0x000000ffff057224 */ /* 0x000fce00078e000e */
[----:B------:R-:W-:Y:S05]  /*22f50*/  WARPSYNC.COLLECTIVE R15, `(.L_x_5213) ;  /* 0x000000000f087348 */ /* 0x000fea0003c00000 */
[----:B------:R0:W1:Y:S02]  /*22f60*/  SHFL.IDX P6, R14, R13, R12, R11 ;  /* 0x0000000c0d0e7389 */ /* 0x00006400000c000b */
[----:B01----:R-:W-:Y:S01]  /*22f70*/  ENDCOLLECTIVE ;  /* 0x000000000000791b */ /* 0x003fe20003800000 */
.L_x_5213:
[----:B------:R-:W-:Y:S05]  /*22f80*/  BRA `(.L_x_5214) ;  /* 0xfffffe6400987947 */ /* 0x000fea000383ffff */
.L_x_4934:
[----:B0-----:R-:W-:-:S04]  /*22f90*/  IMAD.U32 R61, RZ, RZ, UR41 ;  /* 0x00000029ff3d7e24 */ /* 0x001fc8000f8e00ff */
[----:B------:R0:W1:Y:S03]  /*22fa0*/  SYNCS.PHASECHK.TRANS64.TRYWAIT P0, [R61+URZ+0x30800], R60 ;  /* 0x0308003c3d0075a7 */ /* 0x000066000800017f */
[----:B-1----:R-:W-:Y:S05]  /*22fb0*/  @!P0 NANOSLEEP.SYNCS 0x989680 ;  /* 0x009896800000895d */ /* 0x002fea0003900000 */
[----:B------:R-:W1:Y:S02]  /*22fc0*/  @!P0 SYNCS.PHASECHK.TRANS64 P0, [R61+URZ+0x30800], R60 ;  /* 0x0308003c3d0085a7 */ /* 0x000e64000800007f */
[----:B-1----:R-:W-:Y:S05]  /*22fd0*/  @!P0 BRA `(.L_x_4934) ;  /* 0xfffffffc00ec8947 */ /* 0x002fea000383ffff */
[----:B------:R-:W-:Y:S05]  /*22fe0*/  BRA `(.L_x_5215) ;  /* 0xfffffe6c001c7947 */ /* 0x000fea000383ffff */
.L_x_4948:
[----:B-1----:R1:W2:Y:S02]  /*22ff0*/  SYNCS.PHASECHK.TRANS64.TRYWAIT P1, [R3+URZ+0x30830], R0 ;  /* 0x03083000030075a7 */ /* 0x0022a4000802017f */
[----:B--2---:R-:W-:Y:S05]  /*23000*/  @!P1 NANOSLEEP.SYNCS 0x989680 ;  /* 0x009896800000995d */ /* 0x004fea0003900000 */
[----:B------:R-:W2:Y:S02]  /*23010*/  @!P1 SYNCS.PHASECHK.TRANS64 P1, [R3+URZ+0x30830], R0 ;  /* 0x03083000030095a7 */ /* 0x000ea4000802007f */
[----:B--2---:R-:W-:Y:S05]  /*23020*/  @!P1 BRA `(.L_x_4948) ;  /* 0xfffffffc00f09947 */ /* 0x004fea000383ffff */
[----:B------:R-:W-:Y:S05]  /*23030*/  BRA `(.L_x_4947) ;  /* 0xfffffe9400a07947 */ /* 0x000fea000383ffff */
.L_x_4965:
[----:B-1----:R-:W-:-:S04]  /*23040*/  IMAD.U32 R13, RZ, RZ, UR6 ;  /* 0x00000006ff0d7e24 */ /* 0x002fc8000f8e00ff */
[----:B------:R1:W2:Y:S03]  /*23050*/  SYNCS.PHASECHK.TRANS64.TRYWAIT P1, [R13+URZ+0x30830], R12 ;  /* 0x0308300c0d0075a7 */ /* 0x0002a6000802017f */
[----:B--2---:R-:W-:Y:S05]  /*23060*/  @!P1 NANOSLEEP.SYNCS 0x989680 ;  /* 0x009896800000995d */ /* 0x004fea0003900000 */
[----:B------:R-:W2:Y:S02]  /*23070*/  @!P1 SYNCS.PHASECHK.TRANS64 P1, [R13+URZ+0x30830], R12 ;  /* 0x0308300c0d0095a7 */ /* 0x000ea4000802007f */
[----:B--2---:R-:W-:Y:S05]  /*23080*/  @!P1 BRA `(.L_x_4965) ;  /* 0xfffffffc00ec9947 */ /* 0x004fea000383ffff */
[----:B------:R-:W-:Y:S05]  /*23090*/  BRA `(.L_x_4964) ;  /* 0xfffffec000c47947 */ /* 0x000fea000383ffff */
.L_x_4969:
[----:B---3--:R-:W-:-:S04]  /*230a0*/  IMAD.U32 R2, RZ, RZ, UR5 ;  /* 0x00000005ff027e24 */ /* 0x008fc8000f8e00ff */
[----:B------:R3:W4:Y:S03]  /*230b0*/  SYNCS.PHASECHK.TRANS64.TRYWAIT P1, [R2+URZ+0x30850], R0 ;  /* 0x03085000020075a7 */ /* 0x000726000802017f */
[----:B----4-:R-:W-:Y:S05]  /*230c0*/  @!P1 NANOSLEEP.SYNCS 0x989680 ;  /* 0x009896800000995d */ /* 0x010fea0003900000 */
[----:B------:R-:W4:Y:S02]  /*230d0*/  @!P1 SYNCS.PHASECHK.TRANS64 P1, [R2+URZ+0x30850], R0 ;  /* 0x03085000020095a7 */ /* 0x000f24000802007f */
[----:B----4-:R-:W-:Y:S05]  /*230e0*/  @!P1 BRA `(.L_x_4969) ;  /* 0xfffffffc00ec9947 */ /* 0x010fea000383ffff */
[----:B------:R-:W-:Y:S05]  /*230f0*/  BRA `(.L_x_4968) ;  /* 0xfffffecc005c7947 */ /* 0x000fea000383ffff */
.L_x_4988:
[----:B-1----:R-:W-:-:S04]  /*23100*/  IMAD.U32 R4, RZ, RZ, UR6 ;  /* 0x00000006ff047e24 */ /* 0x002fc8000f8e00ff */
[----:B------:R1:W2:Y:S03]  /*23110*/  SYNCS.PHASECHK.TRANS64.TRYWAIT P1, [R4+URZ+0x30830], R3 ;  /* 0x03083003040075a7 */ /* 0x0002a6000802017f */
[----:B--2---:R-:W-:Y:S05]  /*23120*/  @!P1 NANOSLEEP.SYNCS 0x989680 ;  /* 0x009896800000995d */ /* 0x004fea0003900000 */
[----:B------:R-:W2:Y:S02]  /*23130*/  @!P1 SYNCS.PHASECHK.TRANS64 P1, [R4+URZ+0x30830], R3 ;  /* 0x03083003040095a7 */ /* 0x000ea4000802007f */
[----:B--2---:R-:W-:Y:S05]  /*23140*/  @!P1 BRA `(.L_x_4988) ;  /* 0xfffffffc00ec9947 */ /* 0x004fea000383ffff */
[----:B------:R-:W-:Y:S05]  /*23150*/  BRA `(.L_x_4987) ;  /* 0xfffffef4007c7947 */ /* 0x000fea000383ffff */
.L_x_4992:
[----:B---3--:R-:W-:-:S04]  /*23160*/  IMAD.U32 R2, RZ, RZ, UR5 ;  /* 0x00000005ff027e24 */ /* 0x008fc8000f8e00ff */
[----:B------:R3:W4:Y:S03]  /*23170*/  SYNCS.PHASECHK.TRANS64.TRYWAIT P1, [R2+URZ+0x30850], R0 ;  /* 0x03085000020075a7 */ /* 0x000726000802017f */
[----:B----4-:R-:W-:Y:S05]  /*23180*/  @!P1 NANOSLEEP.SYNCS 0x989680 ;  /* 0x009896800000995d */ /* 0x010fea0003900000 */
[----:B------:R-:W4:Y:S02]  /*23190*/  @!P1 SYNCS.PHASECHK.TRANS64 P1, [R2+URZ+0x30850], R0 ;  /* 0x03085000020095a7 */ /* 0x000f24000802007f */
[----:B----4-:R-:W-:Y:S05]  /*231a0*/  @!P1 BRA `(.L_x_4992) ;  /* 0xfffffffc00ec9947 */ /* 0x010fea000383ffff */
[----:B------:R-:W-:Y:S05]  /*231b0*/  BRA `(.L_x_4991) ;  /* 0xffffff0000147947 */ /* 0x000fea000383ffff */
.L_x_5000:
[----:B-1----:R-:W-:-:S04]  /*231c0*/  IMAD.U32 R4, RZ, RZ, UR6 ;  /* 0x00000006ff047e24 */ /* 0x002fc8000f8e00ff */
[----:B------:R1:W2:Y:S03]  /*231d0*/  SYNCS.PHASECHK.TRANS64.TRYWAIT P1, [R4+URZ+0x30830], R3 ;  /* 0x03083003040075a7 */ /* 0x0002a6000802017f */
[----:B--2---:R-:W-:Y:S05]  /*231e0*/  @!P1 NANOSLEEP.SYNCS 0x989680 ;  /* 0x009896800000995d */ /* 0x004fea0003900000 */
[----:B------:R-:W2:Y:S02]  /*231f0*/  @!P1 SYNCS.PHASECHK.TRANS64 P1, [R4+URZ+0x30830], R3 ;  /* 0x03083003040095a7 */ /* 0x000ea4000802007f */
[----:B--2---:R-:W-:Y:S05]  /*23200*/  @!P1 BRA `(.L_x_5000) ;  /* 0xfffffffc00ec9947 */ /* 0x004fea000383ffff */
[----:B------:R-:W-:Y:S05]  /*23210*/  BRA `(.L_x_4999) ;  /* 0xffffff1000d87947 */ /* 0x000fea000383ffff */
.L_x_5004:
[----:B---3--:R-:W-:-:S04]  /*23220*/  IMAD.U32 R2, RZ, RZ, UR5 ;  /* 0x00000005ff027e24 */ /* 0x008fc8000f8e00ff */
[----:B------:R3:W4:Y:S03]  /*23230*/  SYNCS.PHASECHK.TRANS64.TRYWAIT P1, [R2+URZ+0x30850], R0 ;  /* 0x03085000020075a7 */ /* 0x000726000802017f */
[----:B----4-:R-:W-:Y:S05]  /*23240*/  @!P1 NANOSLEEP.SYNCS 0x989680 ;  /* 0x009896800000995d */ /* 0x010fea0003900000 */
[----:B------:R-:W4:Y:S02]  /*23250*/  @!P1 SYNCS.PHASECHK.TRANS64 P1, [R2+URZ+0x30850], R0 ;  /* 0x03085000020095a7 */ /* 0x000f24000802007f */
[----:B----4-:R-:W-:Y:S05]  /*23260*/  @!P1 BRA `(.L_x_5004) ;  /* 0xfffffffc00ec9947 */ /* 0x010fea000383ffff */
[----:B------:R-:W-:Y:S05]  /*23270*/  BRA `(.L_x_5003) ;  /* 0xffffff1c00707947 */ /* 0x000fea000383ffff */
.L_x_5019:
[----:B-1----:R-:W-:-:S04]  /*23280*/  IMAD.U32 R7, RZ, RZ, UR5 ;  /* 0x00000005ff077e24 */ /* 0x002fc8000f8e00ff */
[----:B------:R1:W2:Y:S03]  /*23290*/  SYNCS.PHASECHK.TRANS64.TRYWAIT P1, [R7+URZ+0x30850], R0 ;  /* 0x03085000070075a7 */ /* 0x0002a6000802017f */
[----:B--2---:R-:W-:Y:S05]  /*232a0*/  @!P1 NANOSLEEP.SYNCS 0x989680 ;  /* 0x009896800000995d */ /* 0x004fea0003900000 */
[----:B------:R-:W2:Y:S02]  /*232b0*/  @!P1 SYNCS.PHASECHK.TRANS64 P1, [R7+URZ+0x30850], R0 ;  /* 0x03085000070095a7 */ /* 0x000ea4000802007f */
[----:B--2---:R-:W-:Y:S05]  /*232c0*/  @!P1 BRA `(.L_x_5019) ;  /* 0xfffffffc00ec9947 */ /* 0x004fea000383ffff */
[----:B------:R-:W-:Y:S05]  /*232d0*/  BRA `(.L_x_5018) ;  /* 0xffffff4800307947 */ /* 0x000fea000383ffff */
.L_x_5064:
        /* <DEDUP_REMOVED lines=8> */
[----:B------:R-:W-:Y:S05]  /*23360*/  WARPSYNC.COLLECTIVE R15, `(.L_x_5217) ;  /* 0x000000000f087348 */ /* 0x000fea0003c00000 */
[----:B------:R0:W1:Y:S02]  /*23370*/  SHFL.IDX P6, R14, R13, R12, R11 ;  /* 0x0000000c0d0e7389 */ /* 0x00006400000c000b */
[----:B01----:R-:W-:Y:S01]  /*23380*/  ENDCOLLECTIVE ;  /* 0x000000000000791b */ /* 0x003fe20003800000 */
.L_x_5217:
[----:B------:R-:W-:Y:S05]  /*23390*/  BSYNC B1 ;  /* 0x0000000000017941 */ /* 0x000fea0003800000 */
.L_x_5216:
[----:B------:R-:W-:Y:S05]  /*233a0*/  BRA `(.L_x_5218) ;  /* 0xffffff90007c7947 */ /* 0x000fea000383ffff */
.L_x_5066:
[----:B------:R-:W-:Y:S01]  /*233b0*/  BSSY B1, `(.L_x_5219) ;  /* 0x0000006000017945 */ /* 0x000fe20003800000 */
[----:B------:R-:W-:-:S07]  /*233c0*/  IMAD.MOV.U32 R15, RZ, RZ, -0x1 ;  /* 0xffffffffff0f7424 */ /* 0x000fce00078e00ff */
[----:B0-----:R-:W-:Y:S05]  /*233d0*/  WARPSYNC.COLLECTIVE R15, `(.L_x_5220) ;  /* 0x000000000f0c7348 */ /* 0x001fea0003c00000 */
[----:B------:R-:W-:Y:S02]  /*233e0*/  ELECT P6, UR62, PT ;  /* 0x00000000003e782f */ /* 0x000fe400038c0000 */
[----:B------:R-:W-:Y:S01]  /*233f0*/  MOV R14, UR62 ;  /* 0x0000003e000e7c02 */ /* 0x000fe20008000f00 */
[----:B0-----:R-:W-:Y:S10]  /*23400*/  ENDCOLLECTIVE ;  /* 0x000000000000791b */ /* 0x001ff40003800000 */
.L_x_5220:
[----:B------:R-:W-:Y:S05]  /*23410*/  BSYNC B1 ;  /* 0x0000000000017941 */ /* 0x000fea0003800000 */
.L_x_5219:
[----:B------:R-:W-:Y:S05]  /*23420*/  BRA `(.L_x_5065) ;  /* 0xffffff9000747947 */ /* 0x000fea000383ffff */
.L_x_5068:
[----:B0-----:R0:W1:Y:S02]  /*23430*/  SYNCS.PHASECHK.TRANS64.TRYWAIT P0, [R23+URZ+0x30820], R6 ;  /* 0x03082006170075a7 */ /* 0x001064000800017f */
[----:B-1----:R-:W-:Y:S05]  /*23440*/  @!P0 NANOSLEEP.SYNCS 0x989680 ;  /* 0x009896800000895d */ /* 0x002fea0003900000 */
[----:B------:R-:W1:Y:S02]  /*23450*/  @!P0 SYNCS.PHASECHK.TRANS64 P0, [R23+URZ+0x30820], R6 ;  /* 0x03082006170085a7 */ /* 0x000e64000800007f */
[----:B-1----:R-:W-:Y:S05]  /*23460*/  @!P0 BRA `(.L_x_5068) ;  /* 0xfffffffc00f08947 */ /* 0x002fea000383ffff */
[----:B------:R-:W-:Y:S05]  /*23470*/  BRA `(.L_x_5221) ;  /* 0xffffff9000847947 */ /* 0x000fea000383ffff */
.L_x_5072:
[----:B-1----:R1:W2:Y:S02]  /*23480*/  SYNCS.PHASECHK.TRANS64.TRYWAIT P0, [R12+URZ+0x308a0], R11 ;  /* 0x0308a00b0c0075a7 */ /* 0x0022a4000800017f */
[----:B--2---:R-:W-:Y:S05]  /*23490*/  @!P0 NANOSLEEP.SYNCS 0x989680 ;  /* 0x009896800000895d */ /* 0x004fea0003900000 */
[----:B------:R-:W2:Y:S02]  /*234a0*/  @!P0 SYNCS.PHASECHK.TRANS64 P0, [R12+URZ+0x308a0], R11 ;  /* 0x0308a00b0c0085a7 */ /* 0x000ea4000800007f */
[----:B--2---:R-:W-:Y:S05]  /*234b0*/  @!P0 BRA `(.L_x_5072) ;  /* 0xfffffffc00f08947 */ /* 0x004fea000383ffff */
[----:B------:R-:W-:Y:S05]  /*234c0*/  BRA `(.L_x_5222) ;  /* 0xffffff90009c7947 */ /* 0x000fea000383ffff */
.L_x_5079:
[----:B0-----:R0:W2:Y:S02]  /*234d0*/  SYNCS.PHASECHK.TRANS64.TRYWAIT P0, [R12+URZ+0x308c0], R11 ;  /* 0x0308c00b0c0075a7 */ /* 0x0010a4000800017f */
[----:B--2---:R-:W-:Y:S05]  /*234e0*/  @!P0 NANOSLEEP.SYNCS 0x989680 ;  /* 0x009896800000895d */ /* 0x004fea0003900000 */
[----:B------:R-:W2:Y:S02]  /*234f0*/  @!P0 SYNCS.PHASECHK.TRANS64 P0, [R12+URZ+0x308c0], R11 ;  /* 0x0308c00b0c0085a7 */ /* 0x000ea4000800007f */
[----:B--2---:R-:W-:Y:S05]  /*23500*/  @!P0 BRA `(.L_x_5079) ;  /* 0xfffffffc00f08947 */ /* 0x004fea000383ffff */
[----:B------:R-:W-:Y:S05]  /*23510*/  BRA `(.L_x_5223) ;  /* 0xffffff9400987947 */ /* 0x000fea000383ffff */
.L_x_5088:
[----:B-1----:R1:W2:Y:S02]  /*23520*/  SYNCS.PHASECHK.TRANS64.TRYWAIT P1, [R11+URZ+0x308a0], R2 ;  /* 0x0308a0020b0075a7 */ /* 0x0022a4000802017f */
[----:B--2---:R-:W-:Y:S05]  /*23530*/  @!P1 NANOSLEEP.SYNCS 0x989680 ;  /* 0x009896800000995d */ /* 0x004fea0003900000 */
[----:B------:R-:W2:Y:S02]  /*23540*/  @!P1 SYNCS.PHASECHK.TRANS64 P1, [R11+URZ+0x308a0], R2 ;  /* 0x0308a0020b0095a7 */ /* 0x000ea4000802007f */
[----:B--2---:R-:W-:Y:S05]  /*23550*/  @!P1 BRA `(.L_x_5088) ;  /* 0xfffffffc00f09947 */ /* 0x004fea000383ffff */
[----:B------:R-:W-:Y:S05]  /*23560*/  BRA `(.L_x_5224) ;  /* 0xffffff9800cc7947 */ /* 0x000fea000383ffff */
.L_x_5095:
[----:B0-----:R0:W2:Y:S02]  /*23570*/  SYNCS.PHASECHK.TRANS64.TRYWAIT P1, [R11+URZ+0x308c0], R2 ;  /* 0x0308c0020b0075a7 */ /* 0x0010a4000802017f */
[----:B--2---:R-:W-:Y:S05]  /*23580*/  @!P1 NANOSLEEP.SYNCS 0x989680 ;  /* 0x009896800000995d */ /* 0x004fea0003900000 */
[----:B------:R-:W2:Y:S02]  /*23590*/  @!P1 SYNCS.PHASECHK.TRANS64 P1, [R11+URZ+0x308c0], R2 ;  /* 0x0308c0020b0095a7 */ /* 0x000ea4000802007f */
[----:B--2---:R-:W-:Y:S05]  /*235a0*/  @!P1 BRA `(.L_x_5095) ;  /* 0xfffffffc00f09947 */ /* 0x004fea000383ffff */
[----:B------:R-:W-:Y:S05]  /*235b0*/  BRA `(.L_x_5225) ;  /* 0xffffff9c00c47947 */ /* 0x000fea000383ffff */
.L_x_5118:
        /* <DEDUP_REMOVED lines=11> */
.L_x_5227:
[----:B------:R-:W-:Y:S05]  /*23670*/  BSYNC B0 ;  /* 0x0000000000007941 */ /* 0x000fea0003800000 */
.L_x_5226:
[----:B------:R-:W-:Y:S05]  /*23680*/  BRA `(.L_x_5228) ;  /* 0xffffffac00e87947 */ /* 0x000fea000383ffff */
.L_x_5121:
[----:B0-----:R0:W1:Y:S02]  /*23690*/  SYNCS.PHASECHK.TRANS64.TRYWAIT P0, [R7+URZ+0x30840], R2 ;  /* 0x03084002070075a7 */ /* 0x001064000800017f */
[----:B-1----:R-:W-:Y:S05]  /*236a0*/  @!P0 NANOSLEEP.SYNCS 0x989680 ;  /* 0x009896800000895d */ /* 0x002fea0003900000 */
[----:B------:R-:W1:Y:S02]  /*236b0*/  @!P0 SYNCS.PHASECHK.TRANS64 P0, [R7+URZ+0x30840], R2 ;  /* 0x03084002070085a7 */ /* 0x000e64000800007f */
[----:B-1----:R-:W-:Y:S05]  /*236c0*/  @!P0 BRA `(.L_x_5121) ;  /* 0xfffffffc00f08947 */ /* 0x002fea000383ffff */
[----:B------:R-:W-:Y:S05]  /*236d0*/  BRA `(.L_x_5229) ;  /* 0xffffffb000447947 */ /* 0x000fea000383ffff */
.L_x_5122:
        /* <DEDUP_REMOVED lines=8> */
.L_x_5231:
[----:B------:R-:W-:Y:S05]  /*23760*/  BSYNC B0 ;  /* 0x0000000000007941 */ /* 0x000fea0003800000 */
.L_x_5230:
        /* <DEDUP_REMOVED lines=9> */
.L_x_5232:
[----:B------:R-:W-:Y:S02]  /*23800*/  IMAD.MOV.U32 R13, RZ, RZ, R0 ;  /* 0x000000ffff0d7224 */ /* 0x000fe400078e0000 */
[----:B------:R-:W-:Y:S02]  /*23810*/  IMAD.MOV.U32 R12, RZ, RZ, 0x1 ;  /* 0x00000001ff0c7424 */ /* 0x000fe400078e00ff */
[----:B------:R-:W-:-:S07]  /*23820*/  IMAD.MOV.U32 R3, RZ, RZ, R14 ;  /* 0x000000ffff037224 */ /* 0x000fce00078e000e */
[----:B------:R-:W-:Y:S05]  /*23830*/  WARPSYNC.COLLECTIVE R15, `(.L_x_5233) ;  /* 0x000000000f087348 */ /* 0x000fea0003c00000 */
[----:B------:R0:W1:Y:S02]  /*23840*/  SHFL.IDX P6, R14, R13, R12, R11 ;  /* 0x0000000c0d0e7389 */ /* 0x00006400000c000b */
[----:B01----:R-:W-:Y:S01]  /*23850*/  ENDCOLLECTIVE ;  /* 0x000000000000791b */ /* 0x003fe20003800000 */
.L_x_5233:
        /* <DEDUP_REMOVED lines=17> */
.L_x_5234:
[----:B------:R-:W-:Y:S02]  /*23970*/  @P1 IMAD R8, R5, 0x2, R23 ;  /* 0x0000000205081824 */ /* 0x000fe400078e0217 */
[----:B------:R-:W-:Y:S02]  /*23980*/  IMAD.MOV.U32 R13, RZ, RZ, R0 ;  /* 0x000000ffff0d7224 */ /* 0x000fe400078e0000 */
[----:B------:R-:W-:Y:S02]  /*23990*/  IMAD.MOV.U32 R12, RZ, RZ, 0x2 ;  /* 0x00000002ff0c7424 */ /* 0x000fe400078e00ff */
[----:B------:R-:W-:-:S07]  /*239a0*/  IMAD.MOV.U32 R3, RZ, RZ, R14 ;  /* 0x000000ffff037224 */ /* 0x000fce00078e000e */
[----:B------:R-:W-:Y:S05]  /*239b0*/  WARPSYNC.COLLECTIVE R15, `(.L_x_5235) ;  /* 0x000000000f087348 */ /* 0x000fea0003c00000 */
[----:B------:R0:W1:Y:S02]  /*239c0*/  SHFL.IDX P6, R14, R13, R12, R11 ;  /* 0x0000000c0d0e7389 */ /* 0x00006400000c000b */
[----:B01----:R-:W-:Y:S01]  /*239d0*/  ENDCOLLECTIVE ;  /* 0x000000000000791b */ /* 0x003fe20003800000 */
.L_x_5235:
        /* <DEDUP_REMOVED lines=17> */
.L_x_5236:
[----:B------:R-:W-:Y:S02]  /*23af0*/  @P1 IMAD R8, R5, 0x2, R23 ;  /* 0x0000000205081824 */ /* 0x000fe400078e0217 */
[----:B------:R-:W-:Y:S02]  /*23b00*/  IMAD.MOV.U32 R13, RZ, RZ, R0 ;  /* 0x000000ffff0d7224 */ /* 0x000fe400078e0000 */
[----:B------:R-:W-:Y:S02]  /*23b10*/  IMAD.MOV.U32 R12, RZ, RZ, 0x3 ;  /* 0x00000003ff0c7424 */ /* 0x000fe400078e00ff */
[----:B------:R-:W-:-:S07]  /*23b20*/  IMAD.MOV.U32 R3, RZ, RZ, R14 ;  /* 0x000000ffff037224 */ /* 0x000fce00078e000e */
[----:B------:R-:W-:Y:S05]  /*23b30*/  WARPSYNC.COLLECTIVE R15, `(.L_x_5237) ;  /* 0x000000000f087348 */ /* 0x000fea0003c00000 */
[----:B------:R0:W1:Y:S02]  /*23b40*/  SHFL.IDX P6, R14, R13, R12, R11 ;  /* 0x0000000c0d0e7389 */ /* 0x00006400000c000b */
[----:B01----:R-:W-:Y:S01]  /*23b50*/  ENDCOLLECTIVE ;  /* 0x000000000000791b */ /* 0x003fe20003800000 */
.L_x_5237:
        /* <DEDUP_REMOVED lines=17> */
.L_x_5238:
[----:B------:R-:W-:Y:S02]  /*23c70*/  @P1 IMAD R8, R5, 0x2, R23 ;  /* 0x0000000205081824 */ /* 0x000fe400078e0217 */
[----:B------:R-:W-:Y:S02]  /*23c80*/  IMAD.MOV.U32 R13, RZ, RZ, R0 ;  /* 0x000000ffff0d7224 */ /* 0x000fe400078e0000 */
[----:B------:R-:W-:Y:S02]  /*23c90*/  IMAD.MOV.U32 R12, RZ, RZ, 0x4 ;  /* 0x00000004ff0c7424 */ /* 0x000fe400078e00ff */
[----:B------:R-:W-:-:S07]  /*23ca0*/  IMAD.MOV.U32 R3, RZ, RZ, R14 ;  /* 0x000000ffff037224 */ /* 0x000fce00078e000e */
[----:B------:R-:W-:Y:S05]  /*23cb0*/  WARPSYNC.COLLECTIVE R15, `(.L_x_5239) ;  /* 0x000000000f087348 */ /* 0x000fea0003c00000 */
[----:B------:R0:W1:Y:S02]  /*23cc0*/  SHFL.IDX P6, R14, R13, R12, R11 ;  /* 0x0000000c0d0e7389 */ /* 0x00006400000c000b */
[----:B01----:R-:W-:Y:S01]  /*23cd0*/  ENDCOLLECTIVE ;  /* 0x000000000000791b */ /* 0x003fe20003800000 */
.L_x_5239:
        /* <DEDUP_REMOVED lines=17> */
.L_x_5240:
[----:B------:R-:W-:Y:S02]  /*23df0*/  @P1 IMAD R8, R5, 0x2, R23 ;  /* 0x0000000205081824 */ /* 0x000fe400078e0217 */
[----:B------:R-:W-:Y:S02]  /*23e00*/  IMAD.MOV.U32 R13, RZ, RZ, R0 ;  /* 0x000000ffff0d7224 */ /* 0x000fe400078e0000 */
[----:B------:R-:W-:Y:S02]  /*23e10*/  IMAD.MOV.U32 R12, RZ, RZ, 0x5 ;  /* 0x00000005ff0c7424 */ /* 0x000fe400078e00ff */
[----:B------:R-:W-:-:S07]  /*23e20*/  IMAD.MOV.U32 R3, RZ, RZ, R14 ;  /* 0x000000ffff037224 */ /* 0x000fce00078e000e */
[----:B------:R-:W-:Y:S05]  /*23e30*/  WARPSYNC.COLLECTIVE R15, `(.L_x_5241) ;  /* 0x000000000f087348 */ /* 0x000fea0003c00000 */
[----:B------:R0:W1:Y:S02]  /*23e40*/  SHFL.IDX P6, R14, R13, R12, R11 ;  /* 0x0000000c0d0e7389 */ /* 0x00006400000c000b */
[----:B01----:R-:W-:Y:S01]  /*23e50*/  ENDCOLLECTIVE ;  /* 0x000000000000791b */ /* 0x003fe20003800000 */
.L_x_5241:
        /* <DEDUP_REMOVED lines=10> */
.L_x_5242:
        /* <DEDUP_REMOVED lines=8> */
.L_x_5127:
[----:B------:R-:W-:Y:S02]  /*23f80*/  IMAD.MOV.U32 R13, RZ, RZ, R4 ;  /* 0x000000ffff0d7224 */ /* 0x000fe400078e0004 */
[----:B------:R-:W-:Y:S02]  /*23f90*/  IMAD.MOV.U32 R12, RZ, RZ, RZ ;  /* 0x000000ffff0c7224 */ /* 0x000fe400078e00ff */
[----:B------:R-:W-:Y:S02]  /*23fa0*/  IMAD.MOV.U32 R11, RZ, RZ, 0x181f ;  /* 0x0000181fff0b7424 */ /* 0x000fe400078e00ff */
[----:B------:R-:W-:Y:S02]  /*23fb0*/  IMAD.MOV.U32 R15, RZ, RZ, -0x1 ;  /* 0xffffffffff0f7424 */ /* 0x000fe400078e00ff */
[----:B------:R-:W-:Y:S02]  /*23fc0*/  IMAD R31, R31, R7, RZ ;  /* 0x000000071f1f7224 */ /* 0x000fe400078e02ff */
[----:B------:R-:W-:-:S07]  /*23fd0*/  IMAD.IADD R28, R9, 0x1, R28 ;  /* 0x00000001091c7824 */ /* 0x000fce00078e021c */
[----:B-----5:R-:W-:Y:S05]  /*23fe0*/  WARPSYNC.COLLECTIVE R15, `(.L_x_5244) ;  /* 0x000000000f087348 */ /* 0x020fea0003c00000 */
[----:B------:R0:W1:Y:S02]  /*23ff0*/  SHFL.IDX P6, R14, R13, R12, R11 ;  /* 0x0000000c0d0e7389 */ /* 0x00006400000c000b */
[----:B01---5:R-:W-:Y:S01]  /*24000*/  ENDCOLLECTIVE ;  /* 0x000000000000791b */ /* 0x023fe20003800000 */
.L_x_5244:
[C---:B------:R-:W-:Y:S01]  /*24010*/  VIADD R6, R28.reuse, 0x10 ;  /* 0x000000101c067836 */ /* 0x040fe20000000000 */
[----:B------:R-:W-:Y:S01]  /*24020*/  ISETP.GE.AND P1, PT, R28, R31, PT ;  /* 0x0000001f1c00720c */ /* 0x000fe20003f26270 */
[----:B------:R-:W-:Y:S02]  /*24030*/  IMAD.MOV.U32 R13, RZ, RZ, R0 ;  /* 0x000000ffff0d7224 */ /* 0x000fe400078e0000 */
[----:B------:R-:W-:-:S10]  /*24040*/  IMAD.MOV.U32 R2, RZ, RZ, R14 ;  /* 0x000000ffff027224 */ /* 0x000fd400078e000e */
[----:B------:R-:W-:Y:S05]  /*24050*/  WARPSYNC.COLLECTIVE R15, `(.L_x_5245) ;  /* 0x000000000f087348 */ /* 0x000fea0003c00000 */
[----:B------:R0:W1:Y:S02]  /*24060*/  SHFL.IDX P6, R14, R13, R12, R11 ;  /* 0x0000000c0d0e7389 */ /* 0x00006400000c000b */
[----:B01----:R-:W-:Y:S01]  /*24070*/  ENDCOLLECTIVE ;  /* 0x000000000000791b */ /* 0x003fe20003800000 */
.L_x_5245:
[----:B------:R-:W-:Y:S02]  /*24080*/  IMAD.MOV.U32 R13, RZ, RZ, R4 ;  /* 0x000000ffff0d7224 */ /* 0x000fe400078e0004 */
[----:B------:R-:W-:Y:S02]  /*24090*/  IMAD.MOV.U32 R12, RZ, RZ, 0x1 ;  /* 0x00000001ff0c7424 */ /* 0x000fe400078e00ff */
[----:B------:R-:W-:-:S07]  /*240a0*/  IMAD.MOV.U32 R3, RZ, RZ, R14 ;  /* 0x000000ffff037224 */ /* 0x000fce00078e000e */
[----:B------:R-:W-:Y:S05]  /*240b0*/  WARPSYNC.COLLECTIVE R15, `(.L_x_5246) ;  /* 0x000000000f087348 */ /* 0x000fea0003c00000 */
[----:B------:R0:W1:Y:S02]  /*240c0*/  SHFL.IDX P6, R14, R13, R12, R11 ;  /* 0x0000000c0d0e7389 */ /* 0x00006400000c000b */
[----:B01----:R-:W-:Y:S01]  /*240d0*/  ENDCOLLECTIVE ;  /* 0x000000000000791b */ /* 0x003fe20003800000 */
.L_x_5246:
        /* <DEDUP_REMOVED lines=15> */
.L_x_5247:
[----:B------:R-:W-:Y:S02]  /*241d0*/  IMAD.MOV.U32 R13, RZ, RZ, R4 ;  /* 0x000000ffff0d7224 */ /* 0x000fe400078e0004 */
[----:B------:R-:W-:Y:S02]  /*241e0*/  IMAD.MOV.U32 R12, RZ, RZ, 0x2 ;  /* 0x00000002ff0c7424 */ /* 0x000fe400078e00ff */
[----:B------:R-:W-:-:S07]  /*241f0*/  IMAD.MOV.U32 R3, RZ, RZ, R14 ;  /* 0x000000ffff037224 */ /* 0x000fce00078e000e */
[----:B------:R-:W-:Y:S05]  /*24200*/  WARPSYNC.COLLECTIVE R15, `(.L_x_5248) ;  /* 0x000000000f087348 */ /* 0x000fea0003c00000 */
[----:B------:R0:W1:Y:S02]  /*24210*/  SHFL.IDX P6, R14, R13, R12, R11 ;  /* 0x0000000c0d0e7389 */ /* 0x00006400000c000b */
[----:B01----:R-:W-:Y:S01]  /*24220*/  ENDCOLLECTIVE ;  /* 0x000000000000791b */ /* 0x003fe20003800000 */
.L_x_5248:
        /* <DEDUP_REMOVED lines=17> */
.L_x_5249:
[----:B------:R-:W-:Y:S02]  /*24340*/  IMAD.MOV.U32 R13, RZ, RZ, R4 ;  /* 0x000000ffff0d7224 */ /* 0x000fe400078e0004 */
[----:B------:R-:W-:Y:S02]  /*24350*/  IMAD.MOV.U32 R12, RZ, RZ, 0x3 ;  /* 0x00000003ff0c7424 */ /* 0x000fe400078e00ff */
[----:B------:R-:W-:-:S07]  /*24360*/  IMAD.MOV.U32 R3, RZ, RZ, R14 ;  /* 0x000000ffff037224 */ /* 0x000fce00078e000e */
[----:B------:R-:W-:Y:S05]  /*24370*/  WARPSYNC.COLLECTIVE R15, `(.L_x_5250) ;  /* 0x000000000f087348 */ /* 0x000fea0003c00000 */
[----:B------:R0:W1:Y:S02]  /*24380*/  SHFL.IDX P6, R14, R13, R12, R11 ;  /* 0x0000000c0d0e7389 */ /* 0x00006400000c000b */
[----:B01----:R-:W-:Y:S01]  /*24390*/  ENDCOLLECTIVE ;  /* 0x000000000000791b */ /* 0x003fe20003800000 */
.L_x_5250:
        /* <DEDUP_REMOVED lines=17> */
.L_x_5251:
[----:B------:R-:W-:Y:S02]  /*244b0*/  IMAD.MOV.U32 R13, RZ, RZ, R4 ;  /* 0x000000ffff0d7224 */ /* 0x000fe400078e0004 */
[----:B------:R-:W-:Y:S02]  /*244c0*/  IMAD.MOV.U32 R12, RZ, RZ, 0x4 ;  /* 0x00000004ff0c7424 */ /* 0x000fe400078e00ff */
[----:B------:R-:W-:-:S07]  /*244d0*/  IMAD.MOV.U32 R3, RZ, RZ, R14 ;  /* 0x000000ffff037224 */ /* 0x000fce00078e000e */
[----:B------:R-:W-:Y:S05]  /*244e0*/  WARPSYNC.COLLECTIVE R15, `(.L_x_5252) ;  /* 0x000000000f087348 */ /* 0x000fea0003c00000 */
[----:B------:R0:W1:Y:S02]  /*244f0*/  SHFL.IDX P6, R14, R13, R12, R11 ;  /* 0x0000000c0d0e7389 */ /* 0x00006400000c000b */
[----:B01----:R-:W-:Y:S01]  /*24500*/  ENDCOLLECTIVE ;  /* 0x000000000000791b */ /* 0x003fe20003800000 */
.L_x_5252:
        /* <DEDUP_REMOVED lines=17> */
.L_x_5253:
[----:B------:R-:W-:Y:S02]  /*24620*/  IMAD.MOV.U32 R13, RZ, RZ, R4 ;  /* 0x000000ffff0d7224 */ /* 0x000fe400078e0004 */
[----:B------:R-:W-:Y:S02]  /*24630*/  IMAD.MOV.U32 R12, RZ, RZ, 0x5 ;  /* 0x00000005ff0c7424 */ /* 0x000fe400078e00ff */
[----:B------:R-:W-:-:S07]  /*24640*/  IMAD.MOV.U32 R3, RZ, RZ, R14 ;  /* 0x000000ffff037224 */ /* 0x000fce00078e000e */
[----:B------:R-:W-:Y:S05]  /*24650*/  WARPSYNC.COLLECTIVE R15, `(.L_x_5254) ;  /* 0x000000000f087348 */ /* 0x000fea0003c00000 */
[----:B------:R0:W1:Y:S02]  /*24660*/  SHFL.IDX P6, R14, R13, R12, R11 ;  /* 0x0000000c0d0e7389 */ /* 0x00006400000c000b */
[----:B01----:R-:W-:Y:S01]  /*24670*/  ENDCOLLECTIVE ;  /* 0x000000000000791b */ /* 0x003fe20003800000 */
.L_x_5254:
        /* <DEDUP_REMOVED lines=17> */
.L_x_5255:
[----:B------:R-:W-:Y:S02]  /*24790*/  IMAD.MOV.U32 R13, RZ, RZ, R4 ;  /* 0x000000ffff0d7224 */ /* 0x000fe400078e0004 */
[----:B------:R-:W-:Y:S02]  /*247a0*/  IMAD.MOV.U32 R12, RZ, RZ, 0x6 ;  /* 0x00000006ff0c7424 */ /* 0x000fe400078e00ff */
[----:B------:R-:W-:-:S07]  /*247b0*/  IMAD.MOV.U32 R3, RZ, RZ, R14 ;  /* 0x000000ffff037224 */ /* 0x000fce00078e000e */
[----:B------:R-:W-:Y:S05]  /*247c0*/  WARPSYNC.COLLECTIVE R15, `(.L_x_5256) ;  /* 0x000000000f087348 */ /* 0x000fea0003c00000 */
[----:B------:R0:W1:Y:S02]  /*247d0*/  SHFL.IDX P6, R14, R13, R12, R11 ;  /* 0x0000000c0d0e7389 */ /* 0x00006400000c000b */
[----:B01----:R-:W-:Y:S01]  /*247e0*/  ENDCOLLECTIVE ;  /* 0x000000000000791b */ /* 0x003fe20003800000 */
.L_x_5256:
        /* <DEDUP_REMOVED lines=17> */
.L_x_5257:
[----:B------:R-:W-:Y:S02]  /*24900*/  IMAD.MOV.U32 R13, RZ, RZ, R4 ;  /* 0x000000ffff0d7224 */ /* 0x000fe400078e0004 */
[----:B------:R-:W-:Y:S02]  /*24910*/  IMAD.MOV.U32 R12, RZ, RZ, 0x7 ;  /* 0x00000007ff0c7424 */ /* 0x000fe400078e00ff */
[----:B------:R-:W-:-:S07]  /*24920*/  IMAD.MOV.U32 R3, RZ, RZ, R14 ;  /* 0x000000ffff037224 */ /* 0x000fce00078e000e */
[----:B------:R-:W-:Y:S05]  /*24930*/  WARPSYNC.COLLECTIVE R15, `(.L_x_5258) ;  /* 0x000000000f087348 */ /* 0x000fea0003c00000 */
[----:B------:R0:W1:Y:S02]  /*24940*/  SHFL.IDX P6, R14, R13, R12, R11 ;  /* 0x0000000c0d0e7389 */ /* 0x00006400000c000b */
[----:B01----:R-:W-:Y:S01]  /*24950*/  ENDCOLLECTIVE ;  /* 0x000000000000791b */ /* 0x003fe20003800000 */
.L_x_5258:
        /* <DEDUP_REMOVED lines=15> */
.L_x_5259:
[----:B------:R-:W-:Y:S05]  /*24a50*/  BRA `(.L_x_5260) ;  /* 0xffffffb000007947 */ /* 0x000fea000383ffff */
.L_x_5132:
[----:B0-----:R0:W1:Y:S02]  /*24a60*/  SYNCS.PHASECHK.TRANS64.TRYWAIT P0, [R23+URZ+0x30820], R0 ;  /* 0x03082000170075a7 */ /* 0x001064000800017f */
[----:B-1----:R-:W-:Y:S05]  /*24a70*/  @!P0 NANOSLEEP.SYNCS 0x989680 ;  /* 0x009896800000895d */ /* 0x002fea0003900000 */
[----:B------:R-:W1:Y:S02]  /*24a80*/  @!P0 SYNCS.PHASECHK.TRANS64 P0, [R23+URZ+0x30820], R0 ;  /* 0x03082000170085a7 */ /* 0x000e64000800007f */
[----:B-1----:R-:W-:Y:S05]  /*24a90*/  @!P0 BRA `(.L_x_5132) ;  /* 0xfffffffc00f08947 */ /* 0x002fea000383ffff */
[----:B------:R-:W-:Y:S05]  /*24aa0*/  BRA `(.L_x_5261) ;  /* 0xffffffb000787947 */ /* 0x000fea000383ffff */
.L_x_5137:
[----:B0-----:R0:W1:Y:S02]  /*24ab0*/  SYNCS.PHASECHK.TRANS64.TRYWAIT P0, [R7+URZ+0x30840], R2 ;  /* 0x03084002070075a7 */ /* 0x001064000800017f */
[----:B-1----:R-:W-:Y:S05]  /*24ac0*/  @!P0 NANOSLEEP.SYNCS 0x989680 ;  /* 0x009896800000895d */ /* 0x002fea0003900000 */
[----:B------:R-:W1:Y:S02]  /*24ad0*/  @!P0 SYNCS.PHASECHK.TRANS64 P0, [R7+URZ+0x30840], R2 ;  /* 0x03084002070085a7 */ /* 0x000e64000800007f */
[----:B-1----:R-:W-:Y:S05]  /*24ae0*/  @!P0 BRA `(.L_x_5137) ;  /* 0xfffffffc00f08947 */ /* 0x002fea000383ffff */
[----:B------:R-:W-:Y:S05]  /*24af0*/  BRA `(.L_x_5262) ;  /* 0xffffffb400507947 */ /* 0x000fea000383ffff */
.L_x_5138:
        /* <DEDUP_REMOVED lines=8> */
.L_x_5264:
[----:B------:R-:W-:Y:S05]  /*24b80*/  BSYNC B1 ;  /* 0x0000000000017941 */ /* 0x000fea0003800000 */
.L_x_5263:
        /* <DEDUP_REMOVED lines=12> */
.L_x_5265:
[----:B------:R-:W-:Y:S02]  /*24c50*/  IMAD R5, R5, 0x2, R23 ;  /* 0x0000000205057824 */ /* 0x000fe400078e0217 */
[----:B------:R-:W-:Y:S02]  /*24c60*/  IMAD.MOV.U32 R13, RZ, RZ, R6 ;  /* 0x000000ffff0d7224 */ /* 0x000fe400078e0006 */
[----:B------:R-:W-:Y:S02]  /*24c70*/  IMAD.MOV.U32 R12, RZ, RZ, 0x1 ;  /* 0x00000001ff0c7424 */ /* 0x000fe400078e00ff */
[----:B------:R-:W-:-:S07]  /*24c80*/  IMAD.MOV.U32 R2, RZ, RZ, R14 ;  /* 0x000000ffff027224 */ /* 0x000fce00078e000e */
[----:B------:R-:W-:Y:S05]  /*24c90*/  WARPSYNC.COLLECTIVE R15, `(.L_x_5266) ;  /* 0x000000000f087348 */ /* 0x000fea0003c00000 */
[----:B------:R0:W1:Y:S02]  /*24ca0*/  SHFL.IDX P6, R14, R13, R12, R11 ;  /* 0x0000000c0d0e7389 */ /* 0x00006400000c000b */
[----:B01----:R-:W-:Y:S01]  /*24cb0*/  ENDCOLLECTIVE ;  /* 0x000000000000791b */ /* 0x003fe20003800000 */
.L_x_5266:
        /* <DEDUP_REMOVED lines=13> */
.L_x_5267:
[----:B------:R-:W-:Y:S02]  /*24d90*/  IMAD.MOV.U32 R13, RZ, RZ, R6 ;  /* 0x000000ffff0d7224 */ /* 0x000fe400078e0006 */
[----:B------:R-:W-:Y:S02]  /*24da0*/  IMAD.MOV.U32 R12, RZ, RZ, 0x2 ;  /* 0x00000002ff0c7424 */ /* 0x000fe400078e00ff */
[----:B------:R-:W-:-:S07]  /*24db0*/  IMAD.MOV.U32 R2, RZ, RZ, R14 ;  /* 0x000000ffff027224 */ /* 0x000fce00078e000e */
[----:B------:R-:W-:Y:S05]  /*24dc0*/  WARPSYNC.COLLECTIVE R15, `(.L_x_5268) ;  /* 0x000000000f087348 */ /* 0x000fea0003c00000 */
[----:B------:R0:W1:Y:S02]  /*24dd0*/  SHFL.IDX P6, R14, R13, R12, R11 ;  /* 0x0000000c0d0e7389 */ /* 0x00006400000c000b */
[----:B01----:R-:W-:Y:S01]  /*24de0*/  ENDCOLLECTIVE ;  /* 0x000000000000791b */ /* 0x003fe20003800000 */
.L_x_5268:
        /* <DEDUP_REMOVED lines=13> */
.L_x_5269:
[----:B------:R-:W-:Y:S02]  /*24ec0*/  IMAD.MOV.U32 R13, RZ, RZ, R6 ;  /* 0x000000ffff0d7224 */ /* 0x000fe400078e0006 */
[----:B------:R-:W-:Y:S02]  /*24ed0*/  IMAD.MOV.U32 R12, RZ, RZ, 0x3 ;  /* 0x00000003ff0c7424 */ /* 0x000fe400078e00ff */
[----:B------:R-:W-:-:S07]  /*24ee0*/  IMAD.MOV.U32 R2, RZ, RZ, R14 ;  /* 0x000000ffff027224 */ /* 0x000fce00078e000e */
[----:B------:R-:W-:Y:S05]  /*24ef0*/  WARPSYNC.COLLECTIVE R15, `(.L_x_5270) ;  /* 0x000000000f087348 */ /* 0x000fea0003c00000 */
[----:B------:R0:W1:Y:S02]  /*24f00*/  SHFL.IDX P6, R14, R13, R12, R11 ;  /* 0x0000000c0d0e7389 */ /* 0x00006400000c000b */
[----:B01----:R-:W-:Y:S01]  /*24f10*/  ENDCOLLECTIVE ;  /* 0x000000000000791b */ /* 0x003fe20003800000 */
.L_x_5270:
        /* <DEDUP_REMOVED lines=13> */
.L_x_5271:
[----:B------:R-:W-:Y:S02]  /*24ff0*/  IMAD.MOV.U32 R13, RZ, RZ, R6 ;  /* 0x000000ffff0d7224 */ /* 0x000fe400078e0006 */
[----:B------:R-:W-:Y:S02]  /*25000*/  IMAD.MOV.U32 R12, RZ, RZ, 0x4 ;  /* 0x00000004ff0c7424 */ /* 0x000fe400078e00ff */
[----:B------:R-:W-:-:S07]  /*25010*/  IMAD.MOV.U32 R2, RZ, RZ, R14 ;  /* 0x000000ffff027224 */ /* 0x000fce00078e000e */
[----:B------:R-:W-:Y:S05]  /*25020*/  WARPSYNC.COLLECTIVE R15, `(.L_x_5272) ;  /* 0x000000000f087348 */ /* 0x000fea0003c00000 */
[----:B------:R0:W1:Y:S02]  /*25030*/  SHFL.IDX P6, R14, R13, R12, R11 ;  /* 0x0000000c0d0e7389 */ /* 0x00006400000c000b */
[----:B01----:R-:W-:Y:S01]  /*25040*/  ENDCOLLECTIVE ;  /* 0x000000000000791b */ /* 0x003fe20003800000 */
.L_x_5272:
        /* <DEDUP_REMOVED lines=13> */
.L_x_5273:
[----:B------:R-:W-:Y:S02]  /*25120*/  IMAD.MOV.U32 R13, RZ, RZ, R6 ;  /* 0x000000ffff0d7224 */ /* 0x000fe400078e0006 */
[----:B------:R-:W-:Y:S02]  /*25130*/  IMAD.MOV.U32 R12, RZ, RZ, 0x5 ;  /* 0x00000005ff0c7424 */ /* 0x000fe400078e00ff */
[----:B------:R-:W-:-:S07]  /*25140*/  IMAD.MOV.U32 R2, RZ, RZ, R14 ;  /* 0x000000ffff027224 */ /* 0x000fce00078e000e */
[----:B------:R-:W-:Y:S05]  /*25150*/  WARPSYNC.COLLECTIVE R15, `(.L_x_5274) ;  /* 0x000000000f087348 */ /* 0x000fea0003c00000 */
[----:B------:R0:W1:Y:S02]  /*25160*/  SHFL.IDX P6, R14, R13, R12, R11 ;  /* 0x0000000c0d0e7389 */ /* 0x00006400000c000b */
[----:B01----:R-:W-:Y:S01]  /*25170*/  ENDCOLLECTIVE ;  /* 0x000000000000791b */ /* 0x003fe20003800000 */
.L_x_5274:
        /* <DEDUP_REMOVED lines=14> */
.L_x_5275:
[----:B------:R-:W-:Y:S01]  /*25260*/  IMAD.MOV.U32 R2, RZ, RZ, R14 ;  /* 0x000000ffff027224 */ /* 0x000fe200078e000e */
[----:B------:R-:W-:Y:S06]  /*25270*/  BRA `(.L_x_5276) ;  /* 0xffffffb000987947 */ /* 0x000fec000383ffff */
.L_x_5143:
[----:B0-----:R0:W1:Y:S02]  /*25280*/  SYNCS.PHASECHK.TRANS64.TRYWAIT P0, [R6+URZ+0x30860], R2 ;  /* 0x03086002060075a7 */ /* 0x001064000800017f */
[----:B-1----:R-:W-:Y:S05]  /*25290*/  @!P0 NANOSLEEP.SYNCS 0x989680 ;  /* 0x009896800000895d */ /* 0x002fea0003900000 */
[----:B------:R-:W1:Y:S02]  /*252a0*/  @!P0 SYNCS.PHASECHK.TRANS64 P0, [R6+URZ+0x30860], R2 ;  /* 0x03086002060085a7 */ /* 0x000e64000800007f */
[----:B-1----:R-:W-:Y:S05]  /*252b0*/  @!P0 BRA `(.L_x_5143) ;  /* 0xfffffffc00f08947 */ /* 0x002fea000383ffff */
[----:B------:R-:W-:Y:S05]  /*252c0*/  BRA `(.L_x_5277) ;  /* 0xffffffb000f87947 */ /* 0x000fea000383ffff */
.L_x_5144:
        /* <DEDUP_REMOVED lines=8> */
.L_x_5279:
[----:B------:R-:W-:Y:S05]  /*25350*/  BSYNC B1 ;  /* 0x0000000000017941 */ /* 0x000fea0003800000 */
.L_x_5278:
        /* <DEDUP_REMOVED lines=9> */
.L_x_5280:
[----:B------:R-:W-:Y:S02]  /*253f0*/  IMAD.MOV.U32 R13, RZ, RZ, R24 ;  /* 0x000000ffff0d7224 */ /* 0x000fe400078e0018 */
[----:B------:R-:W-:Y:S02]  /*25400*/  IMAD.MOV.U32 R12, RZ, RZ, 0x1 ;  /* 0x00000001ff0c7424 */ /* 0x000fe400078e00ff */
[----:B------:R-:W-:-:S07]  /*25410*/  IMAD.MOV.U32 R2, RZ, RZ, R14 ;  /* 0x000000ffff027224 */ /* 0x000fce00078e000e */
[----:B------:R-:W-:Y:S05]  /*25420*/  WARPSYNC.COLLECTIVE R15, `(.L_x_5281) ;  /* 0x000000000f087348 */ /* 0x000fea0003c00000 */
[----:B------:R0:W1:Y:S02]  /*25430*/  SHFL.IDX P6, R14, R13, R12, R11 ;  /* 0x0000000c0d0e7389 */ /* 0x00006400000c000b */
[----:B01----:R-:W-:Y:S01]  /*25440*/  ENDCOLLECTIVE ;  /* 0x000000000000791b */ /* 0x003fe20003800000 */
.L_x_5281:
        /* <DEDUP_REMOVED lines=16> */
.L_x_5282:
[----:B------:R-:W-:Y:S02]  /*25550*/  IMAD.MOV.U32 R13, RZ, RZ, R24 ;  /* 0x000000ffff0d7224 */ /* 0x000fe400078e0018 */
[----:B------:R-:W-:Y:S02]  /*25560*/  IMAD.MOV.U32 R12, RZ, RZ, 0x2 ;  /* 0x00000002ff0c7424 */ /* 0x000fe400078e00ff */
[----:B------:R-:W-:-:S07]  /*25570*/  IMAD.MOV.U32 R2, RZ, RZ, R14 ;  /* 0x000000ffff027224 */ /* 0x000fce00078e000e */
[----:B------:R-:W-:Y:S05]  /*25580*/  WARPSYNC.COLLECTIVE R15, `(.L_x_5283) ;  /* 0x000000000f087348 */ /* 0x000fea0003c00000 */
[----:B------:R0:W1:Y:S02]  /*25590*/  SHFL.IDX P6, R14, R13, R12, R11 ;  /* 0x0000000c0d0e7389 */ /* 0x00006400000c000b */
[----:B01----:R-:W-:Y:S01]  /*255a0*/  ENDCOLLECTIVE ;  /* 0x000000000000791b */ /* 0x003fe20003800000 */
.L_x_5283:
        /* <DEDUP_REMOVED lines=16> */
.L_x_5284:
[----:B------:R-:W-:Y:S02]  /*256b0*/  IMAD.MOV.U32 R13, RZ, RZ, R24 ;  /* 0x000000ffff0d7224 */ /* 0x000fe400078e0018 */
[----:B------:R-:W-:Y:S02]  /*256c0*/  IMAD.MOV.U32 R12, RZ, RZ, 0x3 ;  /* 0x00000003ff0c7424 */ /* 0x000fe400078e00ff */
[----:B------:R-:W-:-:S07]  /*256d0*/  IMAD.MOV.U32 R2, RZ, RZ, R14 ;  /* 0x000000ffff027224 */ /* 0x000fce00078e000e */
[----:B------:R-:W-:Y:S05]  /*256e0*/  WARPSYNC.COLLECTIVE R15, `(.L_x_5285) ;  /* 0x000000000f087348 */ /* 0x000fea0003c00000 */
[----:B------:R0:W1:Y:S02]  /*256f0*/  SHFL.IDX P6, R14, R13, R12, R11 ;  /* 0x0000000c0d0e7389 */ /* 0x00006400000c000b */
[----:B01----:R-:W-:Y:S01]  /*25700*/  ENDCOLLECTIVE ;  /* 0x000000000000791b */ /* 0x003fe20003800000 */
.L_x_5285:
        /* <DEDUP_REMOVED lines=16> */
.L_x_5286:
[----:B------:R-:W-:Y:S02]  /*25810*/  IMAD.MOV.U32 R13, RZ, RZ, R24 ;  /* 0x000000ffff0d7224 */ /* 0x000fe400078e0018 */
[----:B------:R-:W-:Y:S02]  /*25820*/  IMAD.MOV.U32 R12, RZ, RZ, 0x4 ;  /* 0x00000004ff0c7424 */ /* 0x000fe400078e00ff */
[----:B------:R-:W-:-:S07]  /*25830*/  IMAD.MOV.U32 R2, RZ, RZ, R14 ;  /* 0x000000ffff027224 */ /* 0x000fce00078e000e */
[----:B------:R-:W-:Y:S05]  /*25840*/  WARPSYNC.COLLECTIVE R15, `(.L_x_5287) ;  /* 0x000000000f087348 */ /* 0x000fea0003c00000 */
[----:B------:R0:W1:Y:S02]  /*25850*/  SHFL.IDX P6, R14, R13, R12, R11 ;  /* 0x0000000c0d0e7389 */ /* 0x00006400000c000b */
[----:B01----:R-:W-:Y:S01]  /*25860*/  ENDCOLLECTIVE ;  /* 0x000000000000791b */ /* 0x003fe20003800000 */
.L_x_5287:
        /* <DEDUP_REMOVED lines=16> */
.L_x_5288:
[----:B------:R-:W-:Y:S02]  /*25970*/  IMAD.MOV.U32 R13, RZ, RZ, R24 ;  /* 0x000000ffff0d7224 */ /* 0x000fe400078e0018 */
[----:B------:R-:W-:Y:S02]  /*25980*/  IMAD.MOV.U32 R12, RZ, RZ, 0x5 ;  /* 0x00000005ff0c7424 */ /* 0x000fe400078e00ff */
[----:B------:R-:W-:-:S07]  /*25990*/  IMAD.MOV.U32 R2, RZ, RZ, R14 ;  /* 0x000000ffff027224 */ /* 0x000fce00078e000e */
[----:B------:R-:W-:Y:S05]  /*259a0*/  WARPSYNC.COLLECTIVE R15, `(.L_x_5289) ;  /* 0x000000000f087348 */ /* 0x000fea0003c00000 */
[----:B------:R0:W1:Y:S02]  /*259b0*/  SHFL.IDX P6, R14, R13, R12, R11 ;  /* 0x0000000c0d0e7389 */ /* 0x00006400000c000b */
[----:B01----:R-:W-:Y:S01]  /*259c0*/  ENDCOLLECTIVE ;  /* 0x000000000000791b */ /* 0x003fe20003800000 */
.L_x_5289:
        /* <DEDUP_REMOVED lines=13> */
.L_x_5290:
        /* <DEDUP_REMOVED lines=8> */
.L_x_5152:
[----:B0-----:R0:W1:Y:S02]  /*25b20*/  SYNCS.PHASECHK.TRANS64.TRYWAIT P0, [R0+URZ+0x30860], R3 ;  /* 0x03086003000075a7 */ /* 0x001064000800017f */
[----:B-1----:R-:W-:Y:S05]  /*25b30*/  @!P0 NANOSLEEP.SYNCS 0x989680 ;  /* 0x009896800000895d */ /* 0x002fea0003900000 */
[----:B------:R-:W1:Y:S02]  /*25b40*/  @!P0 SYNCS.PHASECHK.TRANS64 P0, [R0+URZ+0x30860], R3 ;  /* 0x03086003000085a7 */ /* 0x000e64000800007f */
[----:B-1----:R-:W-:Y:S05]  /*25b50*/  @!P0 BRA `(.L_x_5152) ;  /* 0xfffffffc00f08947 */ /* 0x002fea000383ffff */
[----:B------:R-:W-:Y:S05]  /*25b60*/  BRA `(.L_x_5292) ;  /* 0xffffffb4001c7947 */ /* 0x000fea000383ffff */
.L_x_5153:
        /* <DEDUP_REMOVED lines=8> */
.L_x_5294:
[----:B------:R-:W-:Y:S05]  /*25bf0*/  BSYNC B0 ;  /* 0x0000000000007941 */ /* 0x000fea0003800000 */
.L_x_5293:
        /* <DEDUP_REMOVED lines=9> */
.L_x_5295:
        /* <DEDUP_REMOVED lines=14> */
.L_x_5296:
        /* <DEDUP_REMOVED lines=13> */
.L_x_5297:
[----:B------:R-:W-:Y:S02]  /*25e40*/  IMAD.MOV.U32 R13, RZ, RZ, R24 ;  /* 0x000000ffff0d7224 */ /* 0x000fe400078e0018 */
[----:B------:R-:W-:Y:S01]  /*25e50*/  IMAD.MOV.U32 R12, RZ, RZ, 0x2 ;  /* 0x00000002ff0c7424 */ /* 0x000fe200078e00ff */
[----:B------:R-:W-:-:S13]  /*25e60*/  IADD3 R2, P4, R14, R5, RZ ;  /* 0x000000050e027210 */ /* 0x000fda0007f9e0ff */
[----:B------:R-:W-:Y:S05]  /*25e70*/  WARPSYNC.COLLECTIVE R15, `(.L_x_5298) ;  /* 0x000000000f087348 */ /* 0x000fea0003c00000 */
[----:B------:R0:W1:Y:S02]  /*25e80*/  SHFL.IDX P6, R14, R13, R12, R11 ;  /* 0x0000000c0d0e7389 */ /* 0x00006400000c000b */
[----:B01----:R-:W-:Y:S01]  /*25e90*/  ENDCOLLECTIVE ;  /* 0x000000000000791b */ /* 0x003fe20003800000 */
.L_x_5298:
        /* <DEDUP_REMOVED lines=15> */
.L_x_5299:
[----:B------:R-:W-:Y:S02]  /*25f90*/  IMAD.MOV.U32 R13, RZ, RZ, R24 ;  /* 0x000000ffff0d7224 */ /* 0x000fe400078e0018 */
[----:B------:R-:W-:Y:S01]  /*25fa0*/  IMAD.MOV.U32 R12, RZ, RZ, 0x3 ;  /* 0x00000003ff0c7424 */ /* 0x000fe200078e00ff */
[----:B------:R-:W-:-:S13]  /*25fb0*/  IADD3 R2, P4, R14, R5, RZ ;  /* 0x000000050e027210 */ /* 0x000fda0007f9e0ff */
[----:B------:R-:W-:Y:S05]  /*25fc0*/  WARPSYNC.COLLECTIVE R15, `(.L_x_5300) ;  /* 0x000000000f087348 */ /* 0x000fea0003c00000 */
[----:B------:R0:W1:Y:S02]  /*25fd0*/  SHFL.IDX P6, R14, R13, R12, R11 ;  /* 0x0000000c0d0e7389 */ /* 0x00006400000c000b */
[----:B01----:R-:W-:Y:S01]  /*25fe0*/  ENDCOLLECTIVE ;  /* 0x000000000000791b */ /* 0x003fe20003800000 */
.L_x_5300:
        /* <DEDUP_REMOVED lines=15> */
.L_x_5301:
[----:B------:R-:W-:Y:S02]  /*260e0*/  IMAD.MOV.U32 R13, RZ, RZ, R24 ;  /* 0x000000ffff0d7224 */ /* 0x000fe400078e0018 */
[----:B------:R-:W-:Y:S01]  /*260f0*/  IMAD.MOV.U32 R12, RZ, RZ, 0x4 ;  /* 0x00000004ff0c7424 */ /* 0x000fe200078e00ff */
[----:B------:R-:W-:-:S13]  /*26100*/  IADD3 R2, P4, R14, R5, RZ ;  /* 0x000000050e027210 */ /* 0x000fda0007f9e0ff */
[----:B------:R-:W-:Y:S05]  /*26110*/  WARPSYNC.COLLECTIVE R15, `(.L_x_5302) ;  /* 0x000000000f087348 */ /* 0x000fea0003c00000 */
[----:B------:R0:W1:Y:S02]  /*26120*/  SHFL.IDX P6, R14, R13, R12, R11 ;  /* 0x0000000c0d0e7389 */ /* 0x00006400000c000b */
[----:B01----:R-:W-:Y:S01]  /*26130*/  ENDCOLLECTIVE ;  /* 0x000000000000791b */ /* 0x003fe20003800000 */
.L_x_5302:
        /* <DEDUP_REMOVED lines=15> */
.L_x_5303:
[----:B------:R-:W-:Y:S02]  /*26230*/  IMAD.MOV.U32 R13, RZ, RZ, R24 ;  /* 0x000000ffff0d7224 */ /* 0x000fe400078e0018 */
[----:B------:R-:W-:Y:S01]  /*26240*/  IMAD.MOV.U32 R12, RZ, RZ, 0x5 ;  /* 0x00000005ff0c7424 */ /* 0x000fe200078e00ff */
[----:B------:R-:W-:-:S13]  /*26250*/  IADD3 R2, P4, R14, R5, RZ ;  /* 0x000000050e027210 */ /* 0x000fda0007f9e0ff */
[----:B------:R-:W-:Y:S05]  /*26260*/  WARPSYNC.COLLECTIVE R15, `(.L_x_5304) ;  /* 0x000000000f087348 */ /* 0x000fea0003c00000 */
[----:B------:R0:W1:Y:S02]  /*26270*/  SHFL.IDX P6, R14, R13, R12, R11 ;  /* 0x0000000c0d0e7389 */ /* 0x00006400000c000b */
[----:B01----:R-:W-:Y:S01]  /*26280*/  ENDCOLLECTIVE ;  /* 0x000000000000791b */ /* 0x003fe20003800000 */
.L_x_5304:
        /* <DEDUP_REMOVED lines=14> */
.L_x_5305:
[----:B------:R-:W-:Y:S05]  /*26370*/  BRA `(.L_x_5306) ;  /* 0xffffffb000387947 */ /* 0x000fea000383ffff */
.L_x_5158:
        /* <DEDUP_REMOVED lines=8> */
.L_x_5308:
[----:B------:R-:W-:Y:S05]  /*26400*/  BSYNC B0 ;  /* 0x0000000000007941 */ /* 0x000fea0003800000 */
.L_x_5307:
        /* <DEDUP_REMOVED lines=9> */
.L_x_5309:
        /* <DEDUP_REMOVED lines=18> */
.L_x_5310:
[----:B------:R-:W-:Y:S01]  /*265c0*/  IMAD.MOV.U32 R12, RZ, RZ, 0x2 ;  /* 0x00000002ff0c7424 */ /* 0x000fe200078e00ff */
[----:B------:R-:W-:-:S05]  /*265d0*/  SEL R6, R14, RZ, P1 ;  /* 0x000000ff0e067207 */ /* 0x000fca0000800000 */
[----:B------:R-:W-:-:S04]  /*265e0*/  IMAD.IADD R6, R5, 0x1, R6 ;  /* 0x0000000105067824 */ /* 0x000fc800078e0206 */
[----:B------:R-:W-:-:S07]  /*265f0*/  IMAD.MOV.U32 R13, RZ, RZ, R6 ;  /* 0x000000ffff0d7224 */ /* 0x000fce00078e0006 */
[----:B------:R-:W-:Y:S05]  /*26600*/  WARPSYNC.COLLECTIVE R15, `(.L_x_5311) ;  /* 0x000000000f087348 */ /* 0x000fea0003c00000 */
[----:B------:R0:W1:Y:S02]  /*26610*/  SHFL.UP P6, R14, R13, R12, R11 ;  /* 0x0400000c0d0e7389 */ /* 0x00006400000c000b */
[----:B01----:R-:W-:Y:S01]  /*26620*/  ENDCOLLECTIVE ;  /* 0x000000000000791b */ /* 0x003fe20003800000 */
.L_x_5311:
[----:B------:R-:W-:Y:S01]  /*26630*/  IMAD.MOV.U32 R12, RZ, RZ, 0x4 ;  /* 0x00000004ff0c7424 */ /* 0x000fe200078e00ff */
[----:B------:R-:W-:-:S05]  /*26640*/  SEL R7, R14, RZ, P2 ;  /* 0x000000ff0e077207 */ /* 0x000fca0001000000 */
[----:B------:R-:W-:-:S04]  /*26650*/  IMAD.IADD R7, R6, 0x1, R7 ;  /* 0x0000000106077824 */ /* 0x000fc800078e0207 */
[----:B------:R-:W-:-:S07]  /*26660*/  IMAD.MOV.U32 R13, RZ, RZ, R7 ;  /* 0x000000ffff0d7224 */ /* 0x000fce00078e0007 */
[----:B------:R-:W-:Y:S05]  /*26670*/  WARPSYNC.COLLECTIVE R15, `(.L_x_5312) ;  /* 0x000000000f087348 */ /* 0x000fea0003c00000 */
[----:B------:R0:W1:Y:S02]  /*26680*/  SHFL.UP P6, R14, R13, R12, R11 ;  /* 0x0400000c0d0e7389 */ /* 0x00006400000c000b */
[----:B01----:R-:W-:Y:S01]  /*26690*/  ENDCOLLECTIVE ;  /* 0x000000000000791b */ /* 0x003fe20003800000 */
.L_x_5312:
[----:B------:R-:W-:Y:S01]  /*266a0*/  IMAD.MOV.U32 R12, RZ, RZ, 0x8 ;  /* 0x00000008ff0c7424 */ /* 0x000fe200078e00ff */
[----:B------:R-:W-:-:S05]  /*266b0*/  SEL R2, R14, RZ, P3 ;  /* 0x000000ff0e027207 */ /* 0x000fca0001800000 */
[----:B------:R-:W-:-:S04]  /*266c0*/  IMAD.IADD R2, R7, 0x1, R2 ;  /* 0x0000000107027824 */ /* 0x000fc800078e0202 */
[----:B------:R-:W-:-:S07]  /*266d0*/  IMAD.MOV.U32 R13, RZ, RZ, R2 ;  /* 0x000000ffff0d7224 */ /* 0x000fce00078e0002 */
[----:B------:R-:W-:Y:S05]  /*266e0*/  WARPSYNC.COLLECTIVE R15, `(.L_x_5313) ;  /* 0x000000000f087348 */ /* 0x000fea0003c00000 */
[----:B------:R0:W1:Y:S02]  /*266f0*/  SHFL.UP P6, R14, R13, R12, R11 ;  /* 0x0400000c0d0e7389 */ /* 0x00006400000c000b */
[----:B01----:R-:W-:Y:S01]  /*26700*/  ENDCOLLECTIVE ;  /* 0x000000000000791b */ /* 0x003fe20003800000 */
.L_x_5313:
[----:B------:R-:W-:Y:S01]  /*26710*/  IMAD.MOV.U32 R12, RZ, RZ, 0x10 ;  /* 0x00000010ff0c7424 */ /* 0x000fe200078e00ff */
[----:B------:R-:W-:-:S05]  /*26720*/  SEL R3, R14, RZ, P4 ;  /* 0x000000ff0e037207 */ /* 0x000fca0002000000 */
[----:B------:R-:W-:-:S04]  /*26730*/  IMAD.IADD R3, R2, 0x1, R3 ;  /* 0x0000000102037824 */ /* 0x000fc800078e0203 */
[----:B------:R-:W-:-:S07]  /*26740*/  IMAD.MOV.U32 R13, RZ, RZ, R3 ;  /* 0x000000ffff0d7224 */ /* 0x000fce00078e0003 */
[----:B------:R-:W-:Y:S05]  /*26750*/  WARPSYNC.COLLECTIVE R15, `(.L_x_5314) ;  /* 0x000000000f087348 */ /* 0x000fea0003c00000 */
[----:B------:R0:W1:Y:S02]  /*26760*/  SHFL.UP P6, R14, R13, R12, R11 ;  /* 0x0400000c0d0e7389 */ /* 0x00006400000c000b */
[----:B01----:R-:W-:Y:S01]  /*26770*/  ENDCOLLECTIVE ;  /* 0x000000000000791b */ /* 0x003fe20003800000 */
.L_x_5314:
        /* <DEDUP_REMOVED lines=8> */
.L_x_5315:
[----:B------:R-:W-:Y:S05]  /*26800*/  BRA `(.L_x_5316) ;  /* 0xffffffb000487947 */ /* 0x000fea000383ffff */
.L_x_5163:
        /* <DEDUP_REMOVED lines=8> */
.L_x_5318:
[----:B------:R-:W-:Y:S05]  /*26890*/  BSYNC B0 ;  /* 0x0000000000007941 */ /* 0x000fea0003800000 */
.L_x_5317:
        /* <DEDUP_REMOVED lines=8> */
.L_x_5319:
[----:B------:R-:W-:Y:S01]  /*26920*/  IMAD.MOV.U32 R12, RZ, RZ, 0x4 ;  /* 0x00000004ff0c7424 */ /* 0x000fe200078e00ff */
[----:B------:R-:W-:-:S05]  /*26930*/  SEL R2, R14, RZ, P2 ;  /* 0x000000ff0e027207 */ /* 0x000fca0001000000 */
[----:B------:R-:W-:-:S04]  /*26940*/  IMAD.IADD R2, R13, 0x1, R2 ;  /* 0x000000010d027824 */ /* 0x000fc800078e0202 */
[----:B------:R-:W-:-:S07]  /*26950*/  IMAD.MOV.U32 R13, RZ, RZ, R2 ;  /* 0x000000ffff0d7224 */ /* 0x000fce00078e0002 */
[----:B------:R-:W-:Y:S05]  /*26960*/  WARPSYNC.COLLECTIVE R15, `(.L_x_5320) ;  /* 0x000000000f087348 */ /* 0x000fea0003c00000 */
[----:B------:R0:W1:Y:S02]  /*26970*/  SHFL.UP P6, R14, R13, R12, R11 ;  /* 0x0400000c0d0e7389 */ /* 0x00006400000c000b */
[----:B01----:R-:W-:Y:S01]  /*26980*/  ENDCOLLECTIVE ;  /* 0x000000000000791b */ /* 0x003fe20003800000 */
.L_x_5320:
[----:B------:R-:W-:Y:S01]  /*26990*/  IMAD.MOV.U32 R12, RZ, RZ, 0x8 ;  /* 0x00000008ff0c7424 */ /* 0x000fe200078e00ff */
[----:B------:R-:W-:-:S05]  /*269a0*/  SEL R3, R14, RZ, P3 ;  /* 0x000000ff0e037207 */ /* 0x000fca0001800000 */
[----:B------:R-:W-:-:S04]  /*269b0*/  IMAD.IADD R3, R2, 0x1, R3 ;  /* 0x0000000102037824 */ /* 0x000fc800078e0203 */
[----:B------:R-:W-:-:S07]  /*269c0*/  IMAD.MOV.U32 R13, RZ, RZ, R3 ;  /* 0x000000ffff0d7224 */ /* 0x000fce00078e0003 */
[----:B------:R-:W-:Y:S05]  /*269d0*/  WARPSYNC.COLLECTIVE R15, `(.L_x_5321) ;  /* 0x000000000f087348 */ /* 0x000fea0003c00000 */
[----:B------:R0:W1:Y:S02]  /*269e0*/  SHFL.UP P6, R14, R13, R12, R11 ;  /* 0x0400000c0d0e7389 */ /* 0x00006400000c000b */
[----:B01----:R-:W-:Y:S01]  /*269f0*/  ENDCOLLECTIVE ;  /* 0x000000000000791b */ /* 0x003fe20003800000 */
.L_x_5321:
[----:B------:R-:W-:Y:S01]  /*26a00*/  IMAD.MOV.U32 R12, RZ, RZ, 0x10 ;  /* 0x00000010ff0c7424 */ /* 0x000fe200078e00ff */
[----:B------:R-:W-:-:S05]  /*26a10*/  SEL R4, R14, RZ, P4 ;  /* 0x000000ff0e047207 */ /* 0x000fca0002000000 */
[----:B------:R-:W-:-:S04]  /*26a20*/  IMAD.IADD R4, R3, 0x1, R4 ;  /* 0x0000000103047824 */ /* 0x000fc800078e0204 */
[----:B------:R-:W-:-:S07]  /*26a30*/  IMAD.MOV.U32 R13, RZ, RZ, R4 ;  /* 0x000000ffff0d7224 */ /* 0x000fce00078e0004 */
[----:B------:R-:W-:Y:S05]  /*26a40*/  WARPSYNC.COLLECTIVE R15, `(.L_x_5322) ;  /* 0x000000000f087348 */ /* 0x000fea0003c00000 */
[----:B------:R0:W1:Y:S02]  /*26a50*/  SHFL.UP P6, R14, R13, R12, R11 ;  /* 0x0400000c0d0e7389 */ /* 0x00006400000c000b */
[----:B01----:R-:W-:Y:S01]  /*26a60*/  ENDCOLLECTIVE ;  /* 0x000000000000791b */ /* 0x003fe20003800000 */
.L_x_5322:
        /* <DEDUP_REMOVED lines=8> */
.L_x_5323:
[----:B------:R-:W-:Y:S05]  /*26af0*/  BRA `(.L_x_5324) ;  /* 0xffffffb000287947 */ /* 0x000fea000383ffff */
.L_x_5165:
[----:B------:R-:W-:Y:S01]  /*26b00*/  BSSY B0, `(.L_x_5325) ;  /* 0x0000006000007945 */ /* 0x000fe20003800000 */
[----:B------:R-:W-:Y:S01]  /*26b10*/  PLOP3.LUT P6, PT, P6, PT, PT, 0x8, 0x0 ;  /* 0x000000000000781c */ /* 0x000fe200037ce170 */
[----:B------:R-:W-:-:S12]  /*26b20*/  IMAD.MOV.U32 R15, RZ, RZ, -0x1 ;  /* 0xffffffffff0f7424 */ /* 0x000fd800078e00ff */
[----:B01----:R-:W-:Y:S05]  /*26b30*/  WARPSYNC.COLLECTIVE R15, `(.L_x_5326) ;  /* 0x000000000f087348 */ /* 0x003fea0003c00000 */
[----:B------:R-:W-:Y:S01]  /*26b40*/  VOTE.ANY R14, PT, P6 ;  /* 0x00000000000e7806 */ /* 0x000fe200030e0100 */
[----:B01----:R-:W-:Y:S06]  /*26b50*/  ENDCOLLECTIVE ;  /* 0x000000000000791b */ /* 0x003fec0003800000 */
.L_x_5326:
[----:B------:R-:W-:Y:S05]  /*26b60*/  BSYNC B0 ;  /* 0x0000000000007941 */ /* 0x000fea0003800000 */
.L_x_5325:
        /* <DEDUP_REMOVED lines=9> */
.L_x_5327:
[----:B------:R-:W-:Y:S01]  /*26c00*/  IMAD.MOV.U32 R5, RZ, RZ, R14 ;  /* 0x000000ffff057224 */ /* 0x000fe200078e000e */
[----:B------:R-:W-:Y:S06]  /*26c10*/  BRA `(.L_x_5328) ;  /* 0xffffffb000187947 */ /* 0x000fec000383ffff */
.L_x_5167:
[----:B------:R-:W-:Y:S01]  /*26c20*/  BSSY B0, `(.L_x_5329) ;  /* 0x0000007000007945 */ /* 0x000fe20003800000 */
[----:B------:R-:W-:Y:S02]  /*26c30*/  IMAD.MOV.U32 R13, RZ, RZ, R2 ;  /* 0x000000ffff0d7224 */ /* 0x000fe400078e0002 */
[----:B------:R-:W-:Y:S02]  /*26c40*/  IMAD.MOV.U32 R11, RZ, RZ, 0x1f ;  /* 0x0000001fff0b7424 */ /* 0x000fe400078e00ff */
[----:B------:R-:W-:-:S07]  /*26c50*/  IMAD.MOV.U32 R15, RZ, RZ, -0x1 ;  /* 0xffffffffff0f7424 */ /* 0x000fce00078e00ff */
[----:B0123--:R-:W-:Y:S05]  /*26c60*/  WARPSYNC.COLLECTIVE R15, `(.L_x_5330) ;  /* 0x000000000f087348 */ /* 0x00ffea0003c00000 */
[----:B------:R4:W0:Y:S02]  /*26c70*/  SHFL.IDX P6, R14, R13, R12, R11 ;  /* 0x0000000c0d0e7389 */ /* 0x00082400000c000b */
[----:B01234-:R-:W-:Y:S01]  /*26c80*/  ENDCOLLECTIVE ;  /* 0x000000000000791b */ /* 0x01ffe20003800000 */
.L_x_5330:
[----:B------:R-:W-:Y:S05]  /*26c90*/  BSYNC B0 ;  /* 0x0000000000007941 */ /* 0x000fea0003800000 */
.L_x_5329:
[----:B------:R-:W-:Y:S05]  /*26ca0*/  BRA `(.L_x_5166) ;  /* 0xffffffb000107947 */ /* 0x000fea000383ffff */
.L_x_5171:
[----:B-1----:R1:W2:Y:S02]  /*26cb0*/  SYNCS.PHASECHK.TRANS64.TRYWAIT P0, [R5+URZ+0x30820], R0 ;  /* 0x03082000050075a7 */ /* 0x0022a4000800017f */
[----:B--2---:R-:W-:Y:S05]  /*26cc0*/  @!P0 NANOSLEEP.SYNCS 0x989680 ;  /* 0x009896800000895d */ /* 0x004fea0003900000 */
[----:B------:R-:W2:Y:S02]  /*26cd0*/  @!P0 SYNCS.PHASECHK.TRANS64 P0, [R5+URZ+0x30820], R0 ;  /* 0x03082000050085a7 */ /* 0x000ea4000800007f */
[----:B--2---:R-:W-:Y:S05]  /*26ce0*/  @!P0 BRA `(.L_x_5171) ;  /* 0xfffffffc00f08947 */ /* 0x004fea000383ffff */
[----:B------:R-:W-:Y:S05]  /*26cf0*/  BRA `(.L_x_5331) ;  /* 0xffffffb400887947 */ /* 0x000fea000383ffff */
.L_x_5172:
        /* <DEDUP_REMOVED lines=11> */
.L_x_5333:
[----:B------:R-:W-:Y:S05]  /*26db0*/  BSYNC B0 ;  /* 0x0000000000007941 */ /* 0x000fea0003800000 */
.L_x_5332:
[----:B------:R-:W-:Y:S05]  /*26dc0*/  BRA `(.L_x_5334) ;  /* 0xffffffb400707947 */ /* 0x000fea000383ffff */
.L_x_5175:
[----:B------:R-:W-:Y:S01]  /*26dd0*/  BSSY B1, `(.L_x_5335) ;  /* 0x0000006000017945 */ /* 0x000fe20003800000 */
[----:B------:R-:W-:-:S07]  /*26de0*/  IMAD.MOV.U32 R15, RZ, RZ, -0x1 ;  /* 0xffffffffff0f7424 */ /* 0x000fce00078e00ff */
[----:B01-3--:R-:W-:Y:S05]  /*26df0*/  WARPSYNC.COLLECTIVE R15, `(.L_x_5336) ;  /* 0x000000000f0c7348 */ /* 0x00bfea0003c00000 */
[----:B------:R-:W-:Y:S02]  /*26e00*/  ELECT P6, UR62, PT ;  /* 0x00000000003e782f */ /* 0x000fe400038c0000 */
[----:B------:R-:W-:Y:S01]  /*26e10*/  MOV R14, UR62 ;  /* 0x0000003e000e7c02 */ /* 0x000fe20008000f00 */
[----:B01-3--:R-:W-:Y:S10]  /*26e20*/  ENDCOLLECTIVE ;  /* 0x000000000000791b */ /* 0x00bff40003800000 */
.L_x_5336:
[----:B------:R-:W-:Y:S05]  /*26e30*/  BSYNC B1 ;  /* 0x0000000000017941 */ /* 0x000fea0003800000 */
.L_x_5335:
[----:B------:R-:W-:Y:S05]  /*26e40*/  BRA `(.L_x_5337) ;  /* 0xffffffb400687947 */ /* 0x000fea000383ffff */
.L_x_5177:
[----:B-1----:R1:W2:Y:S02]  /*26e50*/  SYNCS.PHASECHK.TRANS64.TRYWAIT P1, [R3+URZ+0x30840], R2 ;  /* 0x03084002030075a7 */ /* 0x0022a4000802017f */
[----:B--2---:R-:W-:Y:S05]  /*26e60*/  @!P1 NANOSLEEP.SYNCS 0x989680 ;  /* 0x009896800000995d */ /* 0x004fea0003900000 */
[----:B------:R-:W2:Y:S02]  /*26e70*/  @!P1 SYNCS.PHASECHK.TRANS64 P1, [R3+URZ+0x30840], R2 ;  /* 0x03084002030095a7 */ /* 0x000ea4000802007f */
[----:B--2---:R-:W-:Y:S05]  /*26e80*/  @!P1 BRA `(.L_x_5177) ;  /* 0xfffffffc00f09947 */ /* 0x004fea000383ffff */
[----:B------:R-:W-:Y:S05]  /*26e90*/  BRA `(.L_x_5338) ;  /* 0xffffffb400907947 */ /* 0x000fea000383ffff */
.L_x_5179:
[----:B--2---:R2:W4:Y:S02]  /*26ea0*/  SYNCS.PHASECHK.TRANS64.TRYWAIT P1, [R5+URZ+0x30840], R0 ;  /* 0x03084000050075a7 */ /* 0x004524000802017f */
[----:B----4-:R-:W-:Y:S05]  /*26eb0*/  @!P1 NANOSLEEP.SYNCS 0x989680 ;  /* 0x009896800000995d */ /* 0x010fea0003900000 */
[----:B------:R-:W4:Y:S02]  /*26ec0*/  @!P1 SYNCS.PHASECHK.TRANS64 P1, [R5+URZ+0x30840], R0 ;  /* 0x03084000050095a7 */ /* 0x000f24000802007f */
[----:B----4-:R-:W-:Y:S05]  /*26ed0*/  @!P1 BRA `(.L_x_5179) ;  /* 0xfffffffc00f09947 */ /* 0x010fea000383ffff */
[----:B------:R-:W-:Y:S05]  /*26ee0*/  BRA `(.L_x_5339) ;  /* 0xffffffb4009c7947 */ /* 0x000fea000383ffff */
.L_x_5181:
[----:B----4-:R4:W0:Y:S02]  /*26ef0*/  SYNCS.PHASECHK.TRANS64.TRYWAIT P1, [R3+URZ+0x30860], R2 ;  /* 0x03086002030075a7 */ /* 0x010824000802017f */
[----:B0-----:R-:W-:Y:S05]  /*26f00*/  @!P1 NANOSLEEP.SYNCS 0x989680 ;  /* 0x009896800000995d */ /* 0x001fea0003900000 */
[----:B------:R-:W0:Y:S02]  /*26f10*/  @!P1 SYNCS.PHASECHK.TRANS64 P1, [R3+URZ+0x30860], R2 ;  /* 0x03086002030095a7 */ /* 0x000e24000802007f */
[----:B0-----:R-:W-:Y:S05]  /*26f20*/  @!P1 BRA `(.L_x_5181) ;  /* 0xfffffffc00f09947 */ /* 0x001fea000383ffff */
[----:B------:R-:W-:Y:S05]  /*26f30*/  BRA `(.L_x_5340) ;  /* 0xffffffb400987947 */ /* 0x000fea000383ffff */
        .type           $_ZN7cutlass13device_kernelIN5flash11enable_sm90INS1_16FlashAttnFwdSm90INS1_25CollectiveMainloopFwdSm90ILi2EN4cute5tupleIJNS5_1CILi1EEES8_S8_EEENS6_IJNS7_ILi128EEENS7_ILi96EEENS7_ILi192EEEEEELi192ENS_10bfloat16_tEfNS_4arch4Sm90ELb0ELb1ELb0ELb1ELb1ELb1ELb0ELb1ELb1ELb1ELb0ELb0EEENS1_21CollectiveEpilogueFwdINS6_IJSA_SC_SB_EEES9_SE_SG_Li256ELb1ELb1ELb0ELb0EEENS1_36VarlenDynamicPersistentTileSchedulerILi128ELi96ELi256ELi128ELb0ELb1ELb1ELb1ELb0ELb1EEEEEEEEEvNT_6ParamsE$_ZZN5flash25CollectiveMainloopFwdSm90ILi2EN4cute5tupleIJNS1_1CILi1EEES4_S4_EEENS2_IJNS3_ILi128EEENS3_ILi96EEENS3_ILi192EEEEEELi192EN7cutlass10bfloat16_tEfNSA_4arch4Sm90ELb0ELb1ELb0ELb1ELb1ELb1ELb0ELb1ELb1ELb1ELb0ELb0EE12store_kv_newINS_16FlashAttnFwdSm90ISE_NS_21CollectiveEpilogueFwdINS2_IJS6_S8_S7_EEES5_SB_SD_Li256ELb1ELb1ELb0ELb0EEENS_36VarlenDynamicPersistentTileSchedulerILi128ELi96ELi256ELi128ELb0ELb1ELb1ELb1ELb0ELb1EEEE13SharedStorageEEEbRKNSE_6ParamsENSA_25PipelineTmaAsyncNoClusterILi2ENSA_16PipelineTmaAsyncILi2EEEEESU_RNSA_13PipelineStateILj2EEEiRT_RKNS_16SeqlenInfoQKNewKILb1ELb1EEENS2_IJiiiiEEEENKUliRKT_E_clISW_EEDaiS17_,@function
        .size           $_ZN7cutlass13device_kernelIN5flash11enable_sm90INS1_16FlashAttnFwdSm90INS1_25CollectiveMainloopFwdSm90ILi2EN4cute5tupleIJNS5_1CILi1EEES8_S8_EEENS6_IJNS7_ILi128EEENS7_ILi96EEENS7_ILi192EEEEEELi192ENS_10bfloat16_tEfNS_4arch4Sm90ELb0ELb1ELb0ELb1ELb1ELb1ELb0ELb1ELb1ELb1ELb0ELb0EEENS1_21CollectiveEpilogueFwdINS6_IJSA_SC_SB_EEES9_SE_SG_Li256ELb1ELb1ELb0ELb0EEENS1_36VarlenDynamicPersistentTileSchedulerILi128ELi96ELi256ELi128ELb0ELb1ELb1ELb1ELb0ELb1EEEEEEEEEvNT_6ParamsE$_ZZN5flash25CollectiveMainloopFwdSm90ILi2EN4cute5tupleIJNS1_1CILi1EEES4_S4_EEENS2_IJNS3_ILi128EEENS3_ILi96EEENS3_ILi192EEEEEELi192EN7cutlass10bfloat16_tEfNSA_4arch4Sm90ELb0ELb1ELb0ELb1ELb1ELb1ELb0ELb1ELb1ELb1ELb0ELb0EE12store_kv_newINS_16FlashAttnFwdSm90ISE_NS_21CollectiveEpilogueFwdINS2_IJS6_S8_S7_EEES5_SB_SD_Li256ELb1ELb1ELb0ELb0EEENS_36VarlenDynamicPersistentTileSchedulerILi128ELi96ELi256ELi128ELb0ELb1ELb1ELb1ELb0ELb1EEEE13SharedStorageEEEbRKNSE_6ParamsENSA_25PipelineTmaAsyncNoClusterILi2ENSA_16PipelineTmaAsyncILi2EEEEESU_RNSA_13PipelineStateILj2EEEiRT_RKNS_16SeqlenInfoQKNewKILb1ELb1EEENS2_IJiiiiEEEENKUliRKT_E_clISW_EEDaiS17_,(.L_x_15838 - $_ZN7cutlass13device_kernelIN5flash11enable_sm90INS1_16FlashAttnFwdSm90INS1_25CollectiveMainloopFwdSm90ILi2EN4cute5tupleIJNS5_1CILi1EEES8_S8_EEENS6_IJNS7_ILi128EEENS7_ILi96EEENS7_ILi192EEEEEELi192ENS_10bfloat16_tEfNS_4arch4Sm90ELb0ELb1ELb0ELb1ELb1ELb1ELb0ELb1ELb1ELb1ELb0ELb0EEENS1_21CollectiveEpilogueFwdINS6_IJSA_SC_SB_EEES9_SE_SG_Li256ELb1ELb1ELb0ELb0EEENS1_36VarlenDynamicPersistentTileSchedulerILi128ELi96ELi256ELi128ELb0ELb1ELb1ELb1ELb0ELb1EEEEEEEEEvNT_6ParamsE$_ZZN5flash25CollectiveMainloopFwdSm90ILi2EN4cute5tupleIJNS1_1CILi1EEES4_S4_EEENS2_IJNS3_ILi128EEENS3_ILi96EEENS3_ILi192EEEEEELi192EN7cutlass10bfloat16_tEfNSA_4arch4Sm90ELb0ELb1ELb0ELb1ELb1ELb1ELb0ELb1ELb1ELb1ELb0ELb0EE12store_kv_newINS_16FlashAttnFwdSm90ISE_NS_21CollectiveEpilogueFwdINS2_IJS6_S8_S7_EEES5_SB_SD_Li256ELb1ELb1ELb0ELb0EEENS_36VarlenDynamicPersistentTileSchedulerILi128ELi96ELi256ELi128ELb0ELb1ELb1ELb1ELb0ELb1EEEE13SharedStorageEEEbRKNSE_6ParamsENSA_25PipelineTmaAsyncNoClusterILi2ENSA_16PipelineTmaAsyncILi2EEEEESU_RNSA_13PipelineStateILj2EEEiRT_RKNS_16SeqlenInfoQKNewKILb1ELb1EEENS2_IJiiiiEEEENKUliRKT_E_clISW_EEDaiS17_)
$_ZN7cutlass13device_kernelIN5flash11enable_sm90INS1_16FlashAttnFwdSm90INS1_25CollectiveMainloopFwdSm90ILi2EN4cute5tupleIJNS5_1CILi1EEES8_S8_EEENS6_IJNS7_ILi128EEENS7_ILi96EEENS7_ILi192EEEEEELi192ENS_10bfloat16_tEfNS_4arch4Sm90ELb0ELb1ELb0ELb1ELb1ELb1ELb0ELb1ELb1ELb1ELb0ELb0EEENS1_21CollectiveEpilogueFwdINS6_IJSA_SC_SB_EEES9_SE_SG_Li256ELb1ELb1ELb0ELb0EEENS1_36VarlenDynamicPersistentTileSchedulerILi128ELi96ELi256ELi128ELb0ELb1ELb1ELb1ELb0ELb1EEEEEEEEEvNT_6ParamsE$_ZZN5flash25CollectiveMainloopFwdSm90ILi2EN4cute5tupleIJNS1_1CILi1EEES4_S4_EEENS2_IJNS3_ILi128EEENS3_ILi96EEENS3_ILi192EEEEEELi192EN7cutlass10bfloat16_tEfNSA_4arch4Sm90ELb0ELb1ELb0ELb1ELb1ELb1ELb0ELb1ELb1ELb1ELb0ELb0EE12store_kv_newINS_16FlashAttnFwdSm90ISE_NS_21CollectiveEpilogueFwdINS2_IJS6_S8_S7_EEES5_SB_SD_Li256ELb1ELb1ELb0ELb0EEENS_36VarlenDynamicPersistentTileSchedulerILi128ELi96ELi256ELi128ELb0ELb1ELb1ELb1ELb0ELb1EEEE13SharedStorageEEEbRKNSE_6ParamsENSA_25PipelineTmaAsyncNoClusterILi2ENSA_16PipelineTmaAsyncILi2EEEEESU_RNSA_13PipelineStateILj2EEEiRT_RKNS_16SeqlenInfoQKNewKILb1ELb1EEENS2_IJiiiiEEEENKUliRKT_E_clISW_EEDaiS17_:
[----:B------:R-:W-:Y:S05]  /*26f40*/  YIELD ;  /* 0x0000000000007946 */ /* 0x000fea0003800000 */
[----:B------:R-:W-:Y:S01]  /*26f50*/  ULDC UR4, c[0x0][0x20] ;  /* 0x0000080000047ab9 */ /* 0x000fe20000000800 */
[----:B------:R-:W0:Y:S01]  /*26f60*/  LDC.64 R78, c[0x0][0x208] ;  /* 0x00008200ff4e7b82 */ /* 0x000e220000000a00 */
[----:B------:R-:W-:Y:S01]  /*26f70*/  VIADD R75, R20, -UR4 ;  /* 0x80000004144b7c36 */ /* 0x000fe20008000000 */
[----:B------:R-:W-:-:S04]  /*26f80*/  R2UR UR6, R202 ;  /* 0x00000000ca0672ca */ /* 0x000fc800000e0000 */
[----:B------:R-:W2:Y:S01]  /*26f90*/  LDL.64 R4, [R75+0x8] ;  /* 0x000008004b047983 */ /* 0x000ea20000100a00 */
[----:B0-----:R-:W-:Y:S02]  /*26fa0*/  R2UR UR4, R78 ;  /* 0x000000004e0472ca */ /* 0x001fe400000e0000 */
[----:B------:R-:W-:-:S13]  /*26fb0*/  R2UR UR5, R79 ;  /* 0x000000004f0572ca */ /* 0x000fda00000e0000 */
[----:B--2---:R-:W2:Y:S01]  /*26fc0*/  LD.E R6, desc[UR4][R4.64+0x174] ;  /* 0x0001740404067980 */ /* 0x004ea2000c101900 */
[----:B------:R-:W0:Y:S01]  /*26fd0*/  LDC R76, c[0x0][0x20] ;  /* 0x00000800ff4c7b82 */ /* 0x000e220000000800 */
[----:B------:R-:W-:Y:S01]  /*26fe0*/  BSSY B0, `(.L_x_5341) ;  /* 0x0000aaa000007945 */ /* 0x000fe20003800000 */
[----:B0-----:R-:W-:Y:S02]  /*26ff0*/  IADD3 R76, -R76, UR6, RZ ;  /* 0x000000064c4c7c10 */ /* 0x001fe4000fffe1ff */
[----:B--2---:R-:W-:-:S13]  /*27000*/  ISETP.GE.AND P1, PT, R6, 0x1, PT ;  /* 0x000000010600780c */ /* 0x004fda0003f26270 */
[----:B------:R-:W-:Y:S05]  /*27010*/  @!P1 BRA `(.L_x_5342) ;  /* 0x0000009800e49947 */ /* 0x000fea0003800000 */
[----:B------:R-:W2:Y:S01]  /*27020*/  LDL.64 R6, [R75+0x20] ;  /* 0x000020004b067983 */ /* 0x000ea20000100a00 */
[C---:B------:R-:W-:Y:S02]  /*27030*/  R2UR UR4, R78.reuse ;  /* 0x000000004e0472ca */ /* 0x040fe400000e0000 */
[C---:B------:R-:W-:Y:S01]  /*27040*/  R2UR UR5, R79.reuse ;  /* 0x000000004f0572ca */ /* 0x040fe200000e0000 */
[----:B------:R0:W5:Y:S01]  /*27050*/  LDL.64 R10, [R75+0x30] ;  /* 0x000030004b0a7983 */ /* 0x0001620000100a00 */
[C---:B------:R-:W-:Y:S02]  /*27060*/  R2UR UR6, R78.reuse ;  /* 0x000000004e0672ca */ /* 0x040fe400000e0000 */
[C---:B------:R-:W-:Y:S02]  /*27070*/  R2UR UR7, R79.reuse ;  /* 0x000000004f0772ca */ /* 0x040fe400000e0000 */
[----:B------:R-:W-:Y:S02]  /*27080*/  R2UR UR8, R78 ;  /* 0x000000004e0872ca */ /* 0x000fe400000e0000 */
[----:B------:R-:W-:-:S09]  /*27090*/  R2UR UR9, R79 ;  /* 0x000000004f0972ca */ /* 0x000fd200000e0000 */
[----:B------:R-:W3:Y:S04]  /*270a0*/  LD.E.U8 R30, desc[UR6][R4.64+0x190] ;  /* 0x00019006041e7980 */ /* 0x000ee8000c101100 */
[----:B--2---:R-:W2:Y:S04]  /*270b0*/  LD.E.64 R32, desc[UR4][R6.64+0xa0] ;  /* 0x0000a00406207980 */ /* 0x004ea8000c101b00 */
[----:B------:R-:W4:Y:S04]  /*270c0*/  LD.E.64 R8, desc[UR6][R6.64+0x58] ;  /* 0x0000580606087980 */ /* 0x000f28000c101b00 */
[----:B------:R-:W4:Y:S04]  /*270d0*/  LD.E.64 R12, desc[UR8][R6.64+0x60] ;  /* 0x00006008060c7980 */ /* 0x000f28000c101b00 */
[----:B------:R-:W4:Y:S01]  /*270e0*/  LD.E.64 R14, desc[UR4][R6.64+0x68] ;  /* 0x00006804060e7980 */ /* 0x000f22000c101b00 */
[----:B---3--:R-:W-:-:S02]  /*270f0*/  ISETP.NE.AND P1, PT, R30, RZ, PT ;  /* 0x000000ff1e00720c */ /* 0x008fc40003f25270 */
[----:B--2---:R-:W-:Y:S01]  /*27100*/  SHF.R.S32.HI R31, RZ, 0x1f, R33 ;  /* 0x0000001fff1f7819 */ /* 0x004fe20000011421 */
[-C--:B----4-:R-:W-:Y:S02]  /*27110*/  IMAD R9, R9, R33.reuse, RZ ;  /* 0x0000002109097224 */ /* 0x090fe400078e02ff */
[----:B------:R-:W-:-:S04]  /*27120*/  IMAD.WIDE.U32 R28, R8, R33, RZ ;  /* 0x00000021081c7225 */ /* 0x000fc800078e00ff */
[----:B------:R-:W-:Y:S02]  /*27130*/  IMAD R9, R8, R31, R9 ;  /* 0x0000001f08097224 */ /* 0x000fe400078e0209 */
[-C--:B------:R-:W-:Y:S02]  /*27140*/  IMAD R8, R13, R32.reuse, RZ ;  /* 0x000000200d087224 */ /* 0x080fe400078e02ff */
[----:B------:R-:W-:Y:S01]  /*27150*/  IMAD.IADD R29, R29, 0x1, R9 ;  /* 0x000000011d1d7824 */ /* 0x000fe200078e0209 */
[----:B------:R-:W-:Y:S01]  /*27160*/  SHF.R.S32.HI R9, RZ, 0x1f, R32 ;  /* 0x0000001fff097819 */ /* 0x000fe20000011420 */
[----:B------:R-:W-:-:S04]  /*27170*/  IMAD.WIDE.U32 R4, R12, R32, R28 ;  /* 0x000000200c047225 */ /* 0x000fc800078e001c */
[----:B------:R-:W-:Y:S01]  /*27180*/  IMAD R9, R12, R9, R8 ;  /* 0x000000090c097224 */ /* 0x000fe200078e0208 */
[----:B------:R-:W-:-:S03]  /*27190*/  LEA R86, P2, R4, R14, 0x1 ;  /* 0x0000000e04567211 */ /* 0x000fc600078408ff */
[----:B------:R-:W-:-:S05]  /*271a0*/  IMAD.IADD R87, R5, 0x1, R9 ;  /* 0x0000000105577824 */ /* 0x000fca00078e0209 */
[----:B------:R-:W-:Y:S01]  /*271b0*/  LEA.HI.X R87, R4, R15, R87, 0x1, P2 ;  /* 0x0000000f04577211 */ /* 0x000fe200010f0c57 */
[----:B0-----:R-:W-:Y:S06]  /*271c0*/  @!P1 BRA `(.L_x_5343) ;  /* 0x0000004800849947 */ /* 0x001fec0003800000 */
[C---:B------:R-:W-:Y:S01]  /*271d0*/  R2UR UR8, R78.reuse ;  /* 0x000000004e0872ca */ /* 0x040fe200000e0000 */
[----:B------:R0:W5:Y:S01]  /*271e0*/  LDL.64 R4, [R75+0x10] ;  /* 0x000010004b047983 */ /* 0x0001620000100a00 */
[C---:B------:R-:W-:Y:S02]  /*271f0*/  R2UR UR9, R79.reuse ;  /* 0x000000004f0972ca */ /* 0x040fe400000e0000 */
[C---:B------:R-:W-:Y:S02]  /*27200*/  R2UR UR4, R78.reuse ;  /* 0x000000004e0472ca */ /* 0x040fe400000e0000 */
[C---:B------:R-:W-:Y:S02]  /*27210*/  R2UR UR5, R79.reuse ;  /* 0x000000004f0572ca */ /* 0x040fe400000e0000 */
[----:B------:R-:W-:Y:S02]  /*27220*/  R2UR UR6, R78 ;  /* 0x000000004e0672ca */ /* 0x000fe400000e0000 */
[----:B------:R-:W-:-:S05]  /*27230*/  R2UR UR7, R79 ;  /* 0x000000004f0772ca */ /* 0x000fca00000e0000 */
[----:B-----5:R-:W2:Y:S04]  /*27240*/  LD.E R6, desc[UR8][R10.64+0x10] ;  /* 0x000010080a067980 */ /* 0x020ea8000c101900 */
[----:B------:R-:W3:Y:S04]  /*27250*/  LD.E R13, desc[UR4][R10.64+0xc] ;  /* 0x00000c040a0d7980 */ /* 0x000ee8000c101900 */
[----:B------:R-:W4:Y:S04]  /*27260*/  LD.E.64 R38, desc[UR4][R10.64+0x60] ;  /* 0x000060040a267980 */ /* 0x000f28000c101b00 */
[----:B------:R-:W4:Y:S01]  /*27270*/  LD.E.64 R36, desc[UR6][R10.64+0x80] ;  /* 0x000080060a247980 */ /* 0x000f22000c101b00 */
[----:B------:R-:W-:-:S02]  /*27280*/  R2UR UR10, R78 ;  /* 0x000000004e0a72ca */ /* 0x000fc400000e0000 */
[C---:B------:R-:W-:Y:S01]  /*27290*/  R2UR UR11, R79.reuse ;  /* 0x000000004f0b72ca */ /* 0x040fe200000e0000 */
[----:B------:R0:W5:Y:S01]  /*272a0*/  LD.E.64 R14, desc[UR4][R10.64+0x58] ;  /* 0x000058040a0e7980 */ /* 0x000162000c101b00 */
[----:B------:R-:W-:Y:S02]  /*272b0*/  R2UR UR12, R78 ;  /* 0x000000004e0c72ca */ /* 0x000fe400000e0000 */
[----:B------:R-:W-:Y:S01]  /*272c0*/  R2UR UR13, R79 ;  /* 0x000000004f0d72ca */ /* 0x000fe200000e0000 */
[----:B------:R0:W5:Y:S01]  /*272d0*/  LD.E.64 R34, desc[UR8][R10.64+0x78] ;  /* 0x000078080a227980 */ /* 0x000162000c101b00 */
[----:B------:R-:W-:Y:S01]  /*272e0*/  SHF.R.S32.HI R9, RZ, 0x1f, R24 ;  /* 0x0000001fff097819 */ /* 0x000fe20000011418 */
[----:B------:R-:W-:Y:S01]  /*272f0*/  BSSY B2, `(.L_x_5344) ;  /* 0x000004c000027945 */ /* 0x000fe20003800000 */
[----:B------:R-:W-:Y:S02]  /*27300*/  CS2R R60, SRZ ;  /* 0x00000000003c7805 */ /* 0x000fe4000001ff00 */
[----:B------:R-:W-:-:S02]  /*27310*/  CS2R R64, SRZ ;  /* 0x0000000000407805 */ /* 0x000fc4000001ff00 */
[----:B------:R-:W-:Y:S02]  /*27320*/  CS2R R66, SRZ ;  /* 0x0000000000427805 */ /* 0x000fe4000001ff00 */
[----:B------:R-:W-:Y:S02]  /*27330*/  CS2R R70, SRZ ;  /* 0x0000000000467805 */ /* 0x000fe4000001ff00 */
[----:B------:R-:W-:Y:S02]  /*27340*/  CS2R R82, SRZ ;  /* 0x0000000000527805 */ /* 0x000fe4000001ff00 */
[----:B------:R-:W-:Y:S02]  /*27350*/  CS2R R90, SRZ ;  /* 0x00000000005a7805 */ /* 0x000fe4000001ff00 */
[----:B------:R-:W-:Y:S01]  /*27360*/  CS2R R58, SRZ ;  /* 0x00000000003a7805 */ /* 0x000fe2000001ff00 */
[----:B------:R0:W5:Y:S01]  /*27370*/  LD.E.U8 R44, desc[UR12][R10.64+0x18] ;  /* 0x0000180c0a2c7980 */ /* 0x000162000c101100 */
[----:B------:R-:W-:-:S02]  /*27380*/  CS2R R62, SRZ ;  /* 0x00000000003e7805 */ /* 0x000fc4000001ff00 */
[----:B------:R-:W-:Y:S02]  /*27390*/  CS2R R68, SRZ ;  /* 0x0000000000447805 */ /* 0x000fe4000001ff00 */
[----:B------:R-:W-:Y:S02]  /*273a0*/  CS2R R80, SRZ ;  /* 0x0000000000507805 */ /* 0x000fe4000001ff00 */
[----:B------:R-:W-:Y:S02]  /*273b0*/  CS2R R84, SRZ ;  /* 0x0000000000547805 */ /* 0x000fe4000001ff00 */
[----:B------:R-:W-:Y:S02]  /*273c0*/  CS2R R88, SRZ ;  /* 0x0000000000587805 */ /* 0x000fe4000001ff00 */
[----:B--2---:R-:W-:Y:S01]  /*273d0*/  SHF.R.S32.HI R7, RZ, 0x1f, R6 ;  /* 0x0000001fff077819 */ /* 0x004fe20000011406 */
[----:B---3--:R-:W-:-:S03]  /*273e0*/  IMAD R13, R24, -0x60, R13 ;  /* 0xffffffa0180d7824 */ /* 0x008fc600078e020d */
[----:B------:R-:W-:Y:S02]  /*273f0*/  LEA.HI R7, R7, R6, RZ, 0x2 ;  /* 0x0000000607077211 */ /* 0x000fe400078f10ff */
[----:B------:R-:W-:Y:S02]  /*27400*/  VIMNMX R33, R13, 0x60, PT ;  /* 0x000000600d217848 */ /* 0x000fe40003fe0100 */
[----:B------:R-:W-:Y:S01]  /*27410*/  SHF.R.S32.HI R28, RZ, 0x2, R7 ;  /* 0x00000002ff1c7819 */ /* 0x000fe20000011407 */
[-C--:B----4-:R-:W-:Y:S01]  /*27420*/  IMAD R8, R39, R24.reuse, RZ ;  /* 0x0000001827087224 */ /* 0x090fe200078e02ff */
[----:B------:R0:W5:Y:S02]  /*27430*/  LD.E.64 R6, desc[UR6][R10.64+0x68] ;  /* 0x000068060a067980 */ /* 0x000164000c101b00 */
[----:B------:R-:W-:Y:S01]  /*27440*/  ISETP.GE.AND P1, PT, R28, R33, PT ;  /* 0x000000211c00720c */ /* 0x000fe20003f26270 */
[----:B------:R-:W-:Y:S02]  /*27450*/  IMAD R12, R37, R24, RZ ;  /* 0x00000018250c7224 */ /* 0x000fe400078e02ff */
[----:B------:R-:W-:-:S02]  /*27460*/  IMAD R29, R38, R9, R8 ;  /* 0x00000009261d7224 */ /* 0x000fc400078e0208 */
[----:B------:R-:W-:Y:S02]  /*27470*/  IMAD R31, R36, R9, R12 ;  /* 0x00000009241f7224 */ /* 0x000fe400078e020c */
[-C--:B------:R-:W-:Y:S01]  /*27480*/  IMAD.WIDE.U32 R38, R38, R24.reuse, RZ ;  /* 0x0000001826267225 */ /* 0x080fe200078e00ff */
[----:B------:R0:W5:Y:S03]  /*27490*/  LD.E.64 R12, desc[UR10][R10.64+0x88] ;  /* 0x0000880a0a0c7980 */ /* 0x000166000c101b00 */
[----:B------:R-:W-:Y:S01]  /*274a0*/  IMAD.WIDE.U32 R36, R36, R24, RZ ;  /* 0x0000001824247225 */ /* 0x000fe200078e00ff */
[----:B------:R-:W-:-:S03]  /*274b0*/  CS2R R8, SRZ ;  /* 0x0000000000087805 */ /* 0x000fc6000001ff00 */
[----:B------:R-:W-:Y:S02]  /*274c0*/  IMAD.IADD R45, R39, 0x1, R29 ;  /* 0x00000001272d7824 */ /* 0x000fe400078e021d */
[----:B------:R-:W-:Y:S02]  /*274d0*/  VIADD R30, R28, 0x40 ;  /* 0x000000401c1e7836 */ /* 0x000fe40000000000 */
[----:B------:R-:W-:Y:S01]  /*274e0*/  IMAD.IADD R93, R37, 0x1, R31 ;  /* 0x00000001255d7824 */ /* 0x000fe200078e021f */
[----:B0-----:R-:W-:Y:S06]  /*274f0*/  @P1 BRA `(.L_x_5345) ;  /* 0x0000000000ac1947 */ /* 0x001fec0003800000 */
[----:B-----5:R-:W-:Y:S02]  /*27500*/  LOP3.LUT R11, R44, 0x1, RZ, 0xc0, !PT ;  /* 0x000000012c0b7812 */ /* 0x020fe400078ec0ff */
[----:B------:R-:W-:Y:S02]  /*27510*/  CS2R R90, SRZ ;  /* 0x00000000005a7805 */ /* 0x000fe4000001ff00 */
[----:B------:R-:W-:Y:S02]  /*27520*/  LEA R10, P1, R38, R6, 0x1 ;  /* 0x00000006260a7211 */ /* 0x000fe400078208ff */
[----:B------:R-:W-:Y:S02]  /*27530*/  CS2R R82, SRZ ;  /* 0x0000000000527805 */ /* 0x000fe4000001ff00 */
[----:B------:R-:W-:Y:S02]  /*27540*/  LEA R28, P2, R36, R12, 0x1 ;  /* 0x0000000c241c7211 */ /* 0x000fe400078408ff */
[----:B------:R-:W-:-:S02]  /*27550*/  CS2R R70, SRZ ;  /* 0x0000000000467805 */ /* 0x000fc4000001ff00 */
[----:B------:R-:W-:Y:S02]  /*27560*/  ISETP.NE.U32.AND P6, PT, R11, 0x1, PT ;  /* 0x000000010b00780c */ /* 0x000fe40003fc5070 */
[----:B------:R-:W-:Y:S02]  /*27570*/  CS2R R66, SRZ ;  /* 0x0000000000427805 */ /* 0x000fe4000001ff00 */
[----:B------:R-:W-:Y:S02]  /*27580*/  LEA.HI.X R11, R38, R7, R45, 0x1, P1 ;  /* 0x00000007260b7211 */ /* 0x000fe400008f0c2d */
[----:B------:R-:W-:Y:S02]  /*27590*/  CS2R R64, SRZ ;  /* 0x0000000000407805 */ /* 0x000fe4000001ff00 */
[----:B------:R-:W-:Y:S02]  /*275a0*/  LEA.HI.X R29, R36, R13, R93, 0x1, P2 ;  /* 0x0000000d241d7211 */ /* 0x000fe400010f0c5d */
[----:B------:R-:W-:-:S02]  /*275b0*/  CS2R R60, SRZ ;  /* 0x00000000003c7805 */ /* 0x000fc4000001ff00 */
[----:B------:R-:W-:Y:S02]  /*275c0*/  R2P PR, R44, 0x3e ;  /* 0x0000003e2c007804 */ /* 0x000fe40000000000 */
[----:B------:R-:W-:Y:S02]  /*275d0*/  @!P6 R2UR UR4, R78 ;  /* 0x000000004e04e2ca */ /* 0x000fe400000e0000 */
[----:B------:R-:W-:-:S09]  /*275e0*/  @!P6 R2UR UR5, R79 ;  /* 0x000000004f05e2ca */ /* 0x000fd200000e0000 */
[C---:B------:R-:W-:Y:S02]  /*275f0*/  @P1 R2UR UR6, R78.reuse ;  /* 0x000000004e0612ca */ /* 0x040fe400000e0000 */
[C---:B------:R-:W-:Y:S02]  /*27600*/  @P1 R2UR UR7, R79.reuse ;  /* 0x000000004f0712ca */ /* 0x040fe400000e0000 */
[C---:B------:R-:W-:Y:S02]  /*27610*/  @P2 R2UR UR8, R78.reuse ;  /* 0x000000004e0822ca */ /* 0x040fe400000e0000 */
[----:B------:R-:W-:Y:S02]  /*27620*/  @P2 R2UR UR9, R79 ;  /* 0x000000004f0922ca */ /* 0x000fe400000e0000 */
[----:B------:R-:W-:Y:S02]  /*27630*/  @P3 R2UR UR10, R78 ;  /* 0x000000004e0a32ca */ /* 0x000fe400000e0000 */
[----:B------:R-:W-:-:S02]  /*27640*/  CS2R R88, SRZ ;  /* 0x0000000000587805 */ /* 0x000fc4000001ff00 */
[C---:B------:R-:W-:Y:S02]  /*27650*/  @P3 R2UR UR11, R79.reuse ;  /* 0x000000004f0b32ca */ /* 0x040fe400000e0000 */
[----:B------:R-:W-:Y:S02]  /*27660*/  CS2R R84, SRZ ;  /* 0x0000000000547805 */ /* 0x000fe4000001ff00 */
[----:B------:R-:W-:Y:S02]  /*27670*/  @P4 R2UR UR12, R78 ;  /* 0x000000004e0c42ca */ /* 0x000fe400000e0000 */
[----:B------:R-:W-:Y:S02]  /*27680*/  CS2R R80, SRZ ;  /* 0x0000000000507805 */ /* 0x000fe4000001ff00 */
[----:B------:R-:W-:Y:S02]  /*27690*/  @P4 R2UR UR13, R79 ;  /* 0x000000004f0d42ca */ /* 0x000fe400000e0000 */
[----:B------:R-:W-:-:S02]  /*276a0*/  CS2R R68, SRZ ;  /* 0x0000000000447805 */ /* 0x000fc4000001ff00 */
[----:B------:R-:W-:Y:S02]  /*276b0*/  @P5 R2UR UR14, R78 ;  /* 0x000000004e0e52ca */ /* 0x000fe400000e0000 */
[----:B------:R-:W-:Y:S02]  /*276c0*/  CS2R R62, SRZ ;  /* 0x00000000003e7805 */ /* 0x000fe4000001ff00 */
[----:B------:R-:W-:Y:S02]  /*276d0*/  @P5 R2UR UR15, R79 ;  /* 0x000000004f0f52ca */ /* 0x000fe400000e0000 */
[----:B------:R-:W-:Y:S01]  /*276e0*/  CS2R R58, SRZ ;  /* 0x00000000003a7805 */ /* 0x000fe2000001ff00 */
[----:B------:R0:W5:Y:S04]  /*276f0*/  @!P6 LD.E.64 R90, desc[UR4][R10.64] ;  /* 0x000000040a5ae980 */ /* 0x000168000c101b00 */
[----:B------:R0:W5:Y:S04]  /*27700*/  @P1 LD.E.64 R82, desc[UR6][R10.64+0x20] ;  /* 0x000020060a521980 */ /* 0x000168000c101b00 */
[----:B------:R0:W5:Y:S04]  /*27710*/  @P2 LD.E.64 R70, desc[UR8][R10.64+0x40] ;  /* 0x000040080a462980 */ /* 0x000168000c101b00 */
[----:B------:R0:W5:Y:S04]  /*27720*/  @P3 LD.E.64 R66, desc[UR10][R10.64+0x60] ;  /* 0x0000600a0a423980 */ /* 0x000168000c101b00 */
[----:B------:R0:W5:Y:S04]  /*27730*/  @P4 LD.E.64 R64, desc[UR12][R10.64+0x80] ;  /* 0x0000800c0a404980 */ /* 0x000168000c101b00 */
[----:B------:R0:W5:Y:S04]  /*27740*/  @P5 LD.E.64 R60, desc[UR14][R10.64+0xa0] ;  /* 0x0000a00e0a3c5980 */ /* 0x000168000c101b00 */
[----:B------:R0:W5:Y:S04]  /*27750*/  @!P6 LD.E.64 R88, desc[UR4][R28.64] ;  /* 0x000000041c58e980 */ /* 0x000168000c101b00 */
[----:B------:R0:W5:Y:S04]  /*27760*/  @P1 LD.E.64 R84, desc[UR6][R28.64+0x20] ;  /* 0x000020061c541980 */ /* 0x000168000c101b00 */
[----:B------:R0:W5:Y:S04]  /*27770*/  @P2 LD.E.64 R80, desc[UR8][R28.64+0x40] ;  /* 0x000040081c502980 */ /* 0x000168000c101b00 */
[----:B------:R0:W5:Y:S04]  /*27780*/  @P3 LD.E.64 R68, desc[UR10][R28.64+0x60] ;  /* 0x0000600a1c443980 */ /* 0x000168000c101b00 */
[----:B------:R0:W5:Y:S04]  /*27790*/  @P4 LD.E.64 R62, desc[UR12][R28.64+0x80] ;  /* 0x0000800c1c3e4980 */ /* 0x000168000c101b00 */
[----:B------:R0:W5:Y:S02]  /*277a0*/  @P5 LD.E.64 R58, desc[UR14][R28.64+0xa0] ;  /* 0x0000a00e1c3a5980 */ /* 0x000164000c101b00 */
.L_x_5345:
[----:B------:R-:W-:Y:S05]  /*277b0*/  BSYNC B2 ;  /* 0x0000000000027941 */ /* 0x000fea0003800000 */
.L_x_5344:
[----:B------:R-:W-:Y:S01]  /*277c0*/  ISETP.GE.AND P1, PT, R30, R33, PT ;  /* 0x000000211e00720c */ /* 0x000fe20003f26270 */
[----:B------:R-:W-:Y:S01]  /*277d0*/  BSSY B2, `(.L_x_5346) ;  /* 0x000003c000027945 */ /* 0x000fe20003800000 */
[----:B------:R-:W-:Y:S02]  /*277e0*/  CS2R R30, SRZ ;  /* 0x00000000001e7805 */ /* 0x000fe4000001ff00 */
[----:B------:R-:W-:Y:S02]  /*277f0*/  CS2R R40, SRZ ;  /* 0x0000000000287805 */ /* 0x000fe4000001ff00 */
[----:B------:R-:W-:Y:S02]  /*27800*/  CS2R R46, SRZ ;  /* 0x00000000002e7805 */ /* 0x000fe4000001ff00 */
[----:B------:R-:W-:Y:S02]  /*27810*/  CS2R R50, SRZ ;  /* 0x0000000000327805 */ /* 0x000fe4000001ff00 */
[----:B------:R-:W-:-:S02]  /*27820*/  CS2R R54, SRZ ;  /* 0x0000000000367805 */ /* 0x000fc4000001ff00 */
[----:B0-----:R-:W-:Y:S02]  /*27830*/  CS2R R28, SRZ ;  /* 0x00000000001c7805 */ /* 0x001fe4000001ff00 */
[----:B------:R-:W-:Y:S02]  /*27840*/  CS2R R32, SRZ ;  /* 0x0000000000207805 */ /* 0x000fe4000001ff00 */
[----:B------:R-:W-:Y:S02]  /*27850*/  CS2R R42, SRZ ;  /* 0x00000000002a7805 */ /* 0x000fe4000001ff00 */
[----:B------:R-:W-:Y:S02]  /*27860*/  CS2R R48, SRZ ;  /* 0x0000000000307805 */ /* 0x000fe4000001ff00 */
[----:B------:R-:W-:Y:S02]  /*27870*/  CS2R R52, SRZ ;  /* 0x0000000000347805 */ /* 0x000fe4000001ff00 */
[----:B------:R-:W-:Y:S01]  /*27880*/  CS2R R56, SRZ ;  /* 0x0000000000387805 */ /* 0x000fe2000001ff00 */
[----:B------:R-:W-:Y:S06]  /*27890*/  @P1 BRA `(.L_x_5347) ;  /* 0x0000000000bc1947 */ /* 0x000fec0003800000 */
[----:B-----5:R-:W-:Y:S02]  /*278a0*/  IADD3 R39, P1, R14, R38, RZ ;  /* 0x000000260e277210 */ /* 0x020fe40007f3e0ff */
[----:B------:R-:W-:Y:S02]  /*278b0*/  CS2R R54, SRZ ;  /* 0x0000000000367805 */ /* 0x000fe4000001ff00 */
[----:B------:R-:W-:Y:S02]  /*278c0*/  IADD3 R37, P2, R34, R36, RZ ;  /* 0x0000002422257210 */ /* 0x000fe40007f5e0ff */
[----:B------:R-:W-:Y:S02]  /*278d0*/  CS2R R50, SRZ ;  /* 0x0000000000327805 */ /* 0x000fe4000001ff00 */
[----:B------:R-:W-:Y:S01]  /*278e0*/  LOP3.LUT R8, R44, 0x1, RZ, 0xc0, !PT ;  /* 0x000000012c087812 */ /* 0x000fe200078ec0ff */
[----:B------:R-:W-:Y:S01]  /*278f0*/  IMAD.X R14, R15, 0x1, R45, P1 ;  /* 0x000000010f0e7824 */ /* 0x000fe200008e062d */
[----:B------:R-:W-:Y:S01]  /*27900*/  LEA R6, P1, R39, R6, 0x1 ;  /* 0x0000000627067211 */ /* 0x000fe200078208ff */
[----:B------:R-:W-:Y:S01]  /*27910*/  IMAD.X R34, R35, 0x1, R93, P2 ;  /* 0x0000000123227824 */ /* 0x000fe200010e065d */
[----:B------:R-:W-:-:S02]  /*27920*/  LEA R10, P2, R37, R12, 0x1 ;  /* 0x0000000c250a7211 */ /* 0x000fc400078408ff */
[----:B------:R-:W-:Y:S02]  /*27930*/  CS2R R46, SRZ ;  /* 0x00000000002e7805 */ /* 0x000fe4000001ff00 */
[----:B------:R-:W-:Y:S02]  /*27940*/  ISETP.NE.U32.AND P6, PT, R8, 0x1, PT ;  /* 0x000000010800780c */ /* 0x000fe40003fc5070 */
[----:B------:R-:W-:Y:S02]  /*27950*/  CS2R R40, SRZ ;  /* 0x0000000000287805 */ /* 0x000fe4000001ff00 */
[----:B------:R-:W-:Y:S02]  /*27960*/  LEA.HI.X R7, R39, R7, R14, 0x1, P1 ;  /* 0x0000000727077211 */ /* 0x000fe400008f0c0e */
[----:B------:R-:W-:Y:S02]  /*27970*/  CS2R R30, SRZ ;  /* 0x00000000001e7805 */ /* 0x000fe4000001ff00 */
[----:B------:R-:W-:-:S02]  /*27980*/  LEA.HI.X R11, R37, R13, R34, 0x1, P2 ;  /* 0x0000000d250b7211 */ /* 0x000fc400010f0c22 */
[----:B------:R-:W-:Y:S02]  /*27990*/  CS2R R8, SRZ ;  /* 0x0000000000087805 */ /* 0x000fe4000001ff00 */
        /* <DEDUP_REMOVED lines=31> */
.L_x_5347:
[----:B------:R-:W-:Y:S05]  /*27b90*/  BSYNC B2 ;  /* 0x0000000000027941 */ /* 0x000fea0003800000 */
.L_x_5346:
[----:B------:R-:W-:Y:S01]  /*27ba0*/  R2UR UR4, R78 ;  /* 0x000000004e0472ca */ /* 0x000fe200000e0000 */
[----:B0----5:R0:W5:Y:S01]  /*27bb0*/  LDL R6, [R76] ;  /* 0x000000004c067983 */ /* 0x0211620000100800 */
[----:B------:R-:W-:-:S03]  /*27bc0*/  R2UR UR5, R79 ;  /* 0x000000004f0572ca */ /* 0x000fc600000e0000 */
[----:B------:R0:W5:Y:S10]  /*27bd0*/  LDL R7, [R76+0x4] ;  /* 0x000004004c077983 */ /* 0x0001740000100800 */
[----:B------:R-:W2:Y:S01]  /*27be0*/  LD.E R11, desc[UR4][R4.64+0x1c] ;  /* 0x00001c04040b7980 */ /* 0x000ea2000c101900 */
[----:B------:R-:W-:-:S02]  /*27bf0*/  IMAD.MOV.U32 R10, RZ, RZ, R60 ;  /* 0x000000ffff0a7224 */ /* 0x000fc400078e003c */
[----:B------:R-:W-:-:S03]  /*27c00*/  IMAD.MOV.U32 R12, RZ, RZ, R64 ;  /* 0x000000ffff0c7224 */ /* 0x000fc600078e0040 */
[----:B------:R-:W-:Y:S01]  /*27c10*/  PRMT R121, R10, 0x7610, R121 ;  /* 0x000076100a797816 */ /* 0x000fe20000000079 */
[----:B------:R-:W-:Y:S02]  /*27c20*/  IMAD.MOV.U32 R10, RZ, RZ, R61 ;  /* 0x000000ffff0a7224 */ /* 0x000fe400078e003d */
        /* <DEDUP_REMOVED lines=88> */
[----:B------:R-:W-:Y:S02]  /*281b0*/  PRMT R115, R12, 0x7610, R115 ;  /* 0x000076100c737816 */ /* 0x000fe40000000073 */
[----:B------:R-:W-:Y:S02]  /*281c0*/  PRMT R119, R13, 0x7610, R119 ;  /* 0x000076100d777816 */ /* 0x000fe40000000077 */
[----:B------:R-:W-:Y:S02]  /*281d0*/  PRMT R120, R14, 0x7610, R120 ;  /* 0x000076100e787816 */ /* 0x000fe40000000078 */
[----:B--2---:R-:W-:-:S04]  /*281e0*/  LOP3.LUT R11, R11, 0x1, RZ, 0xfc, !PT ;  /* 0x000000010b0b7812 */ /* 0x004fc800078efcff */
[----:B------:R-:W-:Y:S01]  /*281f0*/  ISETP.NE.AND P1, PT, R11, 0x3, PT ;  /* 0x000000030b00780c */ /* 0x000fe20003f25270 */
[----:B------:R-:W-:-:S05]  /*28200*/  IMAD.MOV.U32 R11, RZ, RZ, R52 ;  /* 0x000000ffff0b7224 */ /* 0x000fca00078e0034 */
[----:B------:R-:W-:-:S07]  /*28210*/  PRMT R114, R11, 0x7610, R114 ;  /* 0x000076100b727816 */ /* 0x000fce0000000072 */
[----:B0-----:R-:W-:Y:S05]  /*28220*/  @!P1 BRA `(.L_x_5349) ;  /* 0x0000000000049947 */ /* 0x001fea0003800000 */
[----:B------:R-:W-:Y:S01]  /*28230*/  BPT.TRAP 0x1 ;  /* 0x000000040000795c */ /* 0x000fe20000300000 */
.L_x_5349:
[----:B------:R-:W-:Y:S05]  /*28240*/  BSYNC B2 ;  /* 0x0000000000027941 */ /* 0x000fea0003800000 */
.L_x_5348:
[----:B------:R-:W-:Y:S02]  /*28250*/  R2UR UR4, R78 ;  /* 0x000000004e0472ca */ /* 0x000fe400000e0000 */
[----:B------:R-:W-:-:S13]  /*28260*/  R2UR UR5, R79 ;  /* 0x000000004f0572ca */ /* 0x000fda00000e0000 */
[----:B------:R-:W2:Y:S01]  /*28270*/  LD.E.64 R4, desc[UR4][R4.64+0x8] ;  /* 0x0000080404047980 */ /* 0x000ea2000c101b00 */
[----:B-----5:R-:W-:Y:S01]  /*28280*/  SHF.L.U32 R7, R7, 0x1f, RZ ;  /* 0x0000001f07077819 */ /* 0x020fe200000006ff */
[----:B------:R-:W-:Y:S01]  /*28290*/  BSSY B2, `(.L_x_5350) ;  /* 0x0000005000027945 */ /* 0x000fe20003800000 */
[----:B--2---:R-:W-:-:S05]  /*282a0*/  MOV R11, R4 ;  /* 0x00000004000b7202 */ /* 0x004fca0000000f00 */
[----:B------:R-:W-:-:S04]  /*282b0*/  IMAD R6, R6, 0x8, R11 ;  /* 0x0000000806067824 */ /* 0x000fc800078e020b */
[----:B------:R-:W0:Y:S02]  /*282c0*/  SYNCS.PHASECHK.TRANS64.TRYWAIT P1, [R6+URZ], R7 ;  /* 0x00000007060075a7 */ /* 0x000e24000802017f */
[----:B0-----:R-:W-:Y:S05]  /*282d0*/  @!P1 BRA `(.L_x_5351) ;  /* 0x00000098004c9947 */ /* 0x001fea0003800000 */
.L_x_5442:
[----:B------:R-:W-:Y:S05]  /*282e0*/  BSYNC B2 ;  /* 0x0000000000027941 */ /* 0x000fea0003800000 */
.L_x_5350:
[----:B------:R-:W2:Y:S01]  /*282f0*/  LDL.64 R34, [R75+0x30] ;  /* 0x000030004b227983 */ /* 0x000ea20000100a00 */
[----:B------:R-:W-:Y:S02]  /*28300*/  R2UR UR4, R78 ;  /* 0x000000004e0472ca */ /* 0x000fe400000e0000 */
[----:B------:R-:W-:Y:S01]  /*28310*/  R2UR UR5, R79 ;  /* 0x000000004f0572ca */ /* 0x000fe200000e0000 */
[----:B------:R-:W3:Y:S04]  /*28320*/  LDL R4, [R76] ;  /* 0x000000004c047983 */ /* 0x000ee80000100800 */
[----:B------:R-:W4:Y:S04]  /*28330*/  LDL.64 R38, [R75+0x38] ;  /* 0x000038004b267983 */ /* 0x000f280000100a00 */
[----:B------:R1:W5:Y:S04]  /*28340*/  LDL.64 R36, [R75+0x40] ;  /* 0x000040004b247983 */ /* 0x0003680000100a00 */
[----:B--2---:R-:W0:Y:S01]  /*28350*/  LD.E R5, desc[UR4][R34.64+0x8] ;  /* 0x0000080422057980 */ /* 0x004e22000c101900 */
[----:B---3--:R-:W-:-:S02]  /*28360*/  IMAD R4, R4, 0x4800, RZ ;  /* 0x0000480004047824 */ /* 0x008fc400078e02ff */
[----:B------:R-:W-:Y:S01]  /*28370*/  IMAD.MOV.U32 R92, RZ, RZ, 0x20 ;  /* 0x00000020ff5c7424 */ /* 0x000fe200078e00ff */
[----:B----4-:R-:W5:Y:S01]  /*28380*/  LD.E.64 R38, desc[UR4][R38.64] ;  /* 0x0000000426267980 */ /* 0x010f62000c101b00 */
[----:B------:R-:W-:Y:S01]  /*28390*/  UMOV UR4, 0xffffffff ;  /* 0xffffffff00047882 */ /* 0x000fe20000000000 */
[----:B0-----:R-:W-:-:S04]  /*283a0*/  SHF.R.S32.HI R6, RZ, 0x1f, R5 ;  /* 0x0000001fff067819 */ /* 0x001fc80000011405 */
[----:B------:R-:W-:-:S04]  /*283b0*/  LEA.HI R7, R6, R5, RZ, 0x2 ;  /* 0x0000000506077211 */ /* 0x000fc800078f10ff */
[--C-:B------:R-:W-:Y:S02]  /*283c0*/  SHF.R.S32.HI R116, RZ, 0x2, R7.reuse ;  /* 0x00000002ff747819 */ /* 0x100fe40000011407 */
[----:B------:R-:W-:-:S04]  /*283d0*/  SHF.R.S32.HI R11, RZ, 0x1f, R7 ;  /* 0x0000001fff0b7819 */ /* 0x000fc80000011407 */
[----:B------:R-:W-:-:S04]  /*283e0*/  LEA.HI R11, R11, R116, RZ, 0x3 ;  /* 0x000000740b0b7211 */ /* 0x000fc800078f18ff */
[----:B------:R-:W-:Y:S02]  /*283f0*/  LOP3.LUT R11, R11, 0xfffffff8, RZ, 0xc0, !PT ;  /* 0xfffffff80b0b7812 */ /* 0x000fe400078ec0ff */
[----:B------:R-:W-:-:S03]  /*28400*/  LOP3.LUT R12, R7, 0x1ffffffc, RZ, 0xc0, !PT ;  /* 0x1ffffffc070c7812 */ /* 0x000fc600078ec0ff */
[----:B------:R-:W-:Y:S02]  /*28410*/  IMAD.IADD R11, R116, 0x1, -R11 ;  /* 0x00000001740b7824 */ /* 0x000fe400078e0a0b */
[----:B------:R-:W-:Y:S02]  /*28420*/  IMAD.IADD R12, R5, 0x1, -R12 ;  /* 0x00000001050c7824 */ /* 0x000fe400078e0a0c */
[----:B------:R-:W-:Y:S02]  /*28430*/  IMAD.SHL.U32 R7, R11, 0x40, RZ ;  /* 0x000000400b077824 */ /* 0x000fe400078e00ff */
[----:B------:R-:W-:-:S03]  /*28440*/  IMAD.SHL.U32 R93, R12, 0x8, RZ ;  /* 0x000000080c5d7824 */ /* 0x000fc600078e00ff */
[----:B------:R-:W-:Y:S02]  /*28450*/  LOP3.LUT R12, R7, 0x1c0, RZ, 0xc0, !PT ;  /* 0x000001c0070c7812 */ /* 0x000fe400078ec0ff */
[----:B------:R-:W-:Y:S02]  /*28460*/  LEA.HI R5, R6, R5, RZ, 0x5 ;  /* 0x0000000506057211 */ /* 0x000fe400078f28ff */
[----:B------:R-:W-:Y:S02]  /*28470*/  LOP3.LUT R7, R12, 0x18, R93, 0xf8, !PT ;  /* 0x000000180c077812 */ /* 0x000fe400078ef85d */
[----:B------:R-:W-:Y:S01]  /*28480*/  SHF.R.U32.HI R12, RZ, 0x3, R12 ;  /* 0x00000003ff0c7819 */ /* 0x000fe2000001160c */
[----:B------:R-:W-:-:S03]  /*28490*/  IMAD.SHL.U32 R5, R5, 0x10, RZ ;  /* 0x0000001005057824 */ /* 0x000fc600078e00ff */
[----:B------:R-:W-:-:S04]  /*284a0*/  LOP3.LUT R12, R7, R12, RZ, 0x3c, !PT ;  /* 0x0000000c070c7212 */ /* 0x000fc800078e3cff */
[----:B------:R-:W-:Y:S02]  /*284b0*/  LOP3.LUT R5, R12, 0xfffffe00, R5, 0xf8, !PT ;  /* 0xfffffe000c057812 */ /* 0x000fe400078ef805 */
[----:B------:R-:W-:Y:S02]  /*284c0*/  LOP3.LUT P1, RZ, R11, 0x4, RZ, 0xc0, !PT ;  /* 0x000000040bff7812 */ /* 0x000fe4000782c0ff */
[----:B------:R-:W-:Y:S02]  /*284d0*/  IADD3 R95, P2, R4, R5, RZ ;  /* 0x00000005045f7210 */ /* 0x000fe40007f5e0ff */
[----:B------:R-:W-:Y:S02]  /*284e0*/  SEL R92, R92, 0xffffffe0, !P1 ;  /* 0xffffffe05c5c7807 */ /* 0x000fe40004800000 */
[----:B------:R-:W-:Y:S01]  /*284f0*/  LEA.HI.X.SX32 R97, R4, RZ, 0x1, P2 ;  /* 0x000000ff04617211 */ /* 0x000fe200010f0eff */
[----:B-1----:R-:W-:Y:S08]  /*28500*/  BRA.DIV UR4, `(.L_x_5352) ;  /* 0x0000009604d47947 */ /* 0x002ff0000b800000 */
[----:B------:R0:W1:Y:S04]  /*28510*/  SHFL.IDX PT, R5, R87, RZ, 0x1c1f ;  /* 0x001c1fff57057589 */ /* 0x00006800000e0000 */
[----:B------:R0:W2:Y:S02]  /*28520*/  SHFL.IDX PT, R14, R86, RZ, 0x1c1f ;  /* 0x001c1fff560e7589 */ /* 0x0000a400000e0000 */
.L_x_5446:
[----:B------:R-:W-:Y:S02]  /*28530*/  R2UR UR4, R78 ;  /* 0x000000004e0472ca */ /* 0x000fe400000e0000 */
[----:B------:R-:W-:-:S13]  /*28540*/  R2UR UR5, R79 ;  /* 0x000000004f0572ca */ /* 0x000fda00000e0000 */
[----:B------:R-:W3:Y:S01]  /*28550*/  LD.E R7, desc[UR4][R34.64+0xc] ;  /* 0x00000c0422077980 */ /* 0x000ee2000c101900 */
[C---:B-----5:R-:W-:Y:S01]  /*28560*/  LEA R44, P2, R95.reuse, R38, 0x1 ;  /* 0x000000265f2c7211 */ /* 0x060fe200078408ff */
[----:B------:R-:W-:Y:S01]  /*28570*/  BSSY B2, `(.L_x_5353) ;  /* 0x00001af000027945 */ /* 0x000fe20003800000 */
[----:B-1----:R-:W-:Y:S02]  /*28580*/  IMAD.MOV.U32 R15, RZ, RZ, R5 ;  /* 0x000000ffff0f7224 */ /* 0x002fe400078e0005 */
[----:B------:R-:W-:Y:S01]  /*28590*/  LEA.HI.X R45, R95, R39, R97, 0x1, P2 ;  /* 0x000000275f2d7211 */ /* 0x000fe200010f0c61 */
[----:B---3--:R-:W-:-:S05]  /*285a0*/  IMAD R7, R24, -0x60, R7 ;  /* 0xffffffa018077824 */ /* 0x008fca00078e0207 */
[----:B------:R-:W-:-:S04]  /*285b0*/  VIMNMX R7, R7, 0x60, PT ;  /* 0x0000006007077848 */ /* 0x000fc80003fe0100 */
[----:B------:R-:W-:-:S13]  /*285c0*/  ISETP.GE.AND P1, PT, R116, R7, PT ;  /* 0x000000077400720c */ /* 0x000fda0003f26270 */
[----:B------:R-:W-:Y:S05]  /*285d0*/  @P1 BRA `(.L_x_5354) ;  /* 0x0000001800a01947 */ /* 0x000fea0003800000 */
[----:B------:R-:W-:Y:S02]  /*285e0*/  R2UR UR4, R78 ;  /* 0x000000004e0472ca */ /* 0x000fe400000e0000 */
[----:B------:R-:W-:-:S13]  /*285f0*/  R2UR UR5, R79 ;  /* 0x000000004f0572ca */ /* 0x000fda00000e0000 */
[----:B------:R-:W3:Y:S01]  /*28600*/  LD.E.U8 R12, desc[UR4][R36.64] ;  /* 0x00000004240c7980 */ /* 0x000ee2000c101100 */
[----:B------:R-:W-:Y:S01]  /*28610*/  BSSY B3, `(.L_x_5355) ;  /* 0x0000042000037945 */ /* 0x000fe20003800000 */
[----:B---3--:R-:W-:-:S04]  /*28620*/  LOP3.LUT R4, R12, 0x1, RZ, 0xc0, !PT ;  /* 0x000000010c047812 */ /* 0x008fc800078ec0ff */
[----:B------:R-:W-:-:S13]  /*28630*/  ISETP.NE.U32.AND P1, PT, R4, 0x1, PT ;  /* 0x000000010400780c */ /* 0x000fda0003f25070 */
[----:B------:R-:W-:Y:S05]  /*28640*/  @P1 BRA `(.L_x_5356) ;  /* 0x0000000000f81947 */ /* 0x000fea0003800000 */
[----:B------:R-:W-:Y:S02]  /*28650*/  R2UR UR4, R78 ;  /* 0x000000004e0472ca */ /* 0x000fe400000e0000 */
[----:B------:R-:W-:-:S13]  /*28660*/  R2UR UR5, R79 ;  /* 0x000000004f0572ca */ /* 0x000fda00000e0000 */
[----:B------:R-:W3:Y:S01]  /*28670*/  LD.E.U8 R4, desc[UR4][R34.64+0x18] ;  /* 0x0000180422047980 */ /* 0x000ee2000c101100 */
[----:B------:R-:W-:Y:S01]  /*28680*/  BSSY B4, `(.L_x_5357) ;  /* 0x0000033000047945 */ /* 0x000fe20003800000 */
[----:B---3--:R-:W-:-:S04]  /*28690*/  LOP3.LUT R4, R4, 0x1, RZ, 0xc0, !PT ;  /* 0x0000000104047812 */ /* 0x008fc800078ec0ff */
[----:B------:R-:W-:Y:S02]  /*286a0*/  ISETP.NE.U32.AND P1, PT, R4, 0x1, PT ;  /* 0x000000010400780c */ /* 0x000fe40003f25070 */
[----:B------:R1:W5:Y:S11]  /*286b0*/  LD.E.128 R4, desc[UR4][R44.64] ;  /* 0x000000042c047980 */ /* 0x000376000c101d00 */
[----:B-1----:R-:W-:Y:S05]  /*286c0*/  @P1 BRA `(.L_x_5358) ;  /* 0x0000000000b81947 */ /* 0x002fea0003800000 */
[----:B------:R-:W-:Y:S01]  /*286d0*/  SHF.R.U64 R144, R90, 0x10, R91 ;  /* 0x000000105a907819 */ /* 0x000fe2000000125b */
[----:B-----5:R-:W-:Y:S01]  /*286e0*/  IMAD.U32 R13, R7, 0x10000, RZ ;  /* 0x00010000070d7824 */ /* 0x020fe200078e00ff */
[----:B------:R-:W-:Y:S01]  /*286f0*/  SHF.R.U64 R90, R88, 0x10, R89 ;  /* 0x00000010585a7819 */ /* 0x000fe20000001259 */
[----:B------:R-:W-:Y:S01]  /*28700*/  IMAD.U32 R11, R6, 0x10000, RZ ;  /* 0x00010000060b7824 */ /* 0x000fe200078e00ff */
[----:B------:R-:W-:Y:S02]  /*28710*/  SHF.R.U32.HI R145, RZ, 0x10, R91 ;  /* 0x00000010ff917819 */ /* 0x000fe4000001165b */
[----:B------:R-:W-:Y:S02]  /*28720*/  SHF.R.U32.HI R91, RZ, 0x10, R89 ;  /* 0x00000010ff5b7819 */ /* 0x000fe40000011659 */
[----:B------:R-:W-:Y:S02]  /*28730*/  PRMT R141, R141, 0x5410, R90 ;  /* 0x000054108d8d7816 */ /* 0x000fe4000000005a */
[----:B------:R-:W-:-:S02]  /*28740*/  PRMT R143, R143, 0x5410, R144 ;  /* 0x000054108f8f7816 */ /* 0x000fc40000000090 */
[----:B------:R-:W-:Y:S02]  /*28750*/  PRMT R91, R10, 0x5410, R91 ;  /* 0x000054100a5b7816 */ /* 0x000fe4000000005b */
[----:B------:R-:W-:Y:S02]  /*28760*/  LOP3.LUT R88, R7, 0xffff0000, RZ, 0xc0, !PT ;  /* 0xffff000007587812 */ /* 0x000fe400078ec0ff */
        /* <DEDUP_REMOVED lines=8> */
[----:B------:R-:W-:-:S02]  /*287f0*/  IMAD.U32 R6, R5, 0x10000, RZ ;  /* 0x0001000005067824 */ /* 0x000fc400078e00ff */
[C---:B------:R-:W-:Y:S01]  /*28800*/  FMUL.FTZ R145, R7.reuse, R90 ;  /* 0x0000005a07917220 */ /* 0x040fe20000410000 */
[C---:B------:R-:W-:Y:S02]  /*28810*/  IMAD.U32 R5, R4.reuse, 0x10000, RZ ;  /* 0x0001000004057824 */ /* 0x040fe400078e00ff */
[----:B------:R-:W-:Y:S01]  /*28820*/  FMUL.FTZ R7, R7, R10 ;  /* 0x0000000a07077220 */ /* 0x000fe20000410000 */
[----:B------:R-:W-:Y:S01]  /*28830*/  LOP3.LUT R4, R4, 0xffff0000, RZ, 0xc0, !PT ;  /* 0xffff000004047812 */ /* 0x000fe200078ec0ff */
[C---:B------:R-:W-:Y:S01]  /*28840*/  FMUL.FTZ R146, R12.reuse, R144 ;  /* 0x000000900c927220 */ /* 0x040fe20000410000 */
[----:B------:R-:W-:Y:S01]  /*28850*/  LOP3.LUT R91, R91, 0xffff0000, RZ, 0xc0, !PT ;  /* 0xffff00005b5b7812 */ /* 0x000fe200078ec0ff */
[-C--:B------:R-:W-:Y:S01]  /*28860*/  FMUL.FTZ R12, R12, R89.reuse ;  /* 0x000000590c0c7220 */ /* 0x080fe20000410000 */
[----:B------:R-:W-:Y:S01]  /*28870*/  LOP3.LUT R142, R142, 0xffff0000, RZ, 0xc0, !PT ;  /* 0xffff00008e8e7812 */ /* 0x000fe200078ec0ff */
[----:B------:R-:W-:Y:S02]  /*28880*/  IMAD.U32 R143, R143, 0x10000, RZ ;  /* 0x000100008f8f7824 */ /* 0x000fe400078e00ff */
[C---:B------:R-:W-:Y:S01]  /*28890*/  FFMA.FTZ R145, R6.reuse, R10, -R145 ;  /* 0x0000000a06917223 */ /* 0x040fe20000010891 */
[----:B------:R-:W-:Y:S01]  /*288a0*/  FFMA.FTZ R90, R6, R90, R7 ;  /* 0x0000005a065a7223 */ /* 0x000fe20000010007 */
[C---:B------:R-:W-:Y:S01]  /*288b0*/  FFMA.FTZ R146, R11.reuse, R89, -R146 ;  /* 0x000000590b927223 */ /* 0x040fe20000010892 */
[----:B------:R-:W-:Y:S01]  /*288c0*/  FMUL.FTZ R6, R4, R141 ;  /* 0x0000008d04067220 */ /* 0x000fe20000410000 */
        /* <DEDUP_REMOVED lines=14> */
.L_x_5358:
[----:B------:R-:W-:Y:S05]  /*289b0*/  BSYNC B4 ;  /* 0x0000000000047941 */ /* 0x000fea0003800000 */
.L_x_5357:
[C---:B------:R-:W-:Y:S01]  /*289c0*/  R2UR UR4, R78.reuse ;  /* 0x000000004e0472ca */ /* 0x040fe200000e0000 */
[----:B--2---:R-:W-:Y:S01]  /*289d0*/  IMAD.WIDE R10, R93, 0x2, R14 ;  /* 0x000000025d0a7825 */ /* 0x004fe200078e020e */
[C---:B------:R-:W-:Y:S02]  /*289e0*/  R2UR UR5, R79.reuse ;  /* 0x000000004f0572ca */ /* 0x040fe400000e0000 */
[----:B------:R-:W-:Y:S02]  /*289f0*/  R2UR UR6, R78 ;  /* 0x000000004e0672ca */ /* 0x000fe400000e0000 */
[----:B------:R-:W-:-:S09]  /*28a00*/  R2UR UR7, R79 ;  /* 0x000000004f0772ca */ /* 0x000fd200000e0000 */
[----:B-----5:R1:W-:Y:S04]  /*28a10*/  ST.E.128 desc[UR4][R10.64], R4 ;  /* 0x000000040a007985 */ /* 0x0203e8000c101d04 */
[----:B------:R1:W5:Y:S02]  /*28a20*/  LD.E.U8 R12, desc[UR6][R36.64] ;  /* 0x00000006240c7980 */ /* 0x000364000c101100 */
.L_x_5356:
[----:B------:R-:W-:Y:S05]  /*28a30*/  BSYNC B3 ;  /* 0x0000000000037941 */ /* 0x000fea0003800000 */
.L_x_5355:
[----:B-----5:R-:W-:Y:S01]  /*28a40*/  LOP3.LUT P1, RZ, R12, 0x2, RZ, 0xc0, !PT ;  /* 0x000000020cff7812 */ /* 0x020fe2000782c0ff */
[----:B------:R-:W-:-:S12]  /*28a50*/  BSSY B3, `(.L_x_5359) ;  /* 0x0000047000037945 */ /* 0x000fd80003800000 */
[----:B------:R-:W-:Y:S05]  /*28a60*/  @!P1 BRA `(.L_x_5360) ;  /* 0x0000000400149947 */ /* 0x000fea0003800000 */
[----:B------:R-:W-:Y:S02]  /*28a70*/  R2UR UR4, R78 ;  /* 0x000000004e0472ca */ /* 0x000fe400000e0000 */
[----:B------:R-:W-:-:S13]  /*28a80*/  R2UR UR5, R79 ;  /* 0x000000004f0572ca */ /* 0x000fda00000e0000 */
[----:B-1----:R-:W3:Y:S01]  /*28a90*/  LD.E.U8 R10, desc[UR4][R34.64+0x18] ;  /* 0x00001804220a7980 */ /* 0x002ee2000c101100 */
[----:B------:R-:W-:Y:S01]  /*28aa0*/  IADD3 R5, P1, R92, R95, RZ ;  /* 0x0000005f5c057210 */ /* 0x000fe20007f3e0ff */
[----:B------:R-:W-:-:S03]  /*28ab0*/  VIADD R6, R93, 0x20 ;  /* 0x000000205d067836 */ /* 0x000fc60000000000 */
[----:B------:R-:W-:Y:S02]  /*28ac0*/  LEA.HI.X.SX32 R7, R92, R97, 0x1, P1 ;  /* 0x000000615c077211 */ /* 0x000fe400008f0eff */
[----:B------:R-:W-:-:S04]  /*28ad0*/  LEA R4, P2, R5, R38, 0x1 ;  /* 0x0000002605047211 */ /* 0x000fc800078408ff */
[----:B------:R-:W-:Y:S02]  /*28ae0*/  LEA.HI.X R5, R5, R39, R7, 0x1, P2 ;  /* 0x0000002705057211 */ /* 0x000fe400010f0c07 */
[----:B------:R-:W-:Y:S01]  /*28af0*/  SHF.R.S32.HI R7, RZ, 0x1f, R6 ;  /* 0x0000001fff077819 */ /* 0x000fe20000011406 */
[----:B------:R-:W-:Y:S03]  /*28b00*/  BSSY B4, `(.L_x_5361) ;  /* 0x0000033000047945 */ /* 0x000fe60003800000 */
[----:B------:R-:W-:Y:S02]  /*28b10*/  LEA.HI R88, R7, R6, RZ, 0x3 ;  /* 0x0000000607587211 */ /* 0x000fe400078f18ff */
[----:B------:R-:W5:Y:S01]  /*28b20*/  LD.E.128 R4, desc[UR4][R4.64] ;  /* 0x0000000404047980 */ /* 0x000f62000c101d00 */
[----:B---3--:R-:W-:-:S13]  /*28b30*/  LOP3.LUT P1, RZ, R10, 0x2, RZ, 0xc0, !PT ;  /* 0x000000020aff7812 */ /* 0x008fda000782c0ff */
[----:B------:R-:W-:Y:S05]  /*28b40*/  @!P1 BRA `(.L_x_5362) ;  /* 0x0000000000b89947 */ /* 0x000fea0003800000 */
[----:B------:R-:W-:Y:S01]  /*28b50*/  SHF.R.U64 R90, R82, 0x10, R83 ;  /* 0x00000010525a7819 */ /* 0x000fe20000001253 */
[----:B-----5:R-:W-:Y:S01]  /*28b60*/  IMAD.U32 R12, R7, 0x10000, RZ ;  /* 0x00010000070c7824 */ /* 0x020fe200078e00ff */
[--C-:B------:R-:W-:Y:S01]  /*28b70*/  SHF.R.U64 R82, R84, 0x10, R85.reuse ;  /* 0x0000001054527819 */ /* 0x100fe20000001255 */
        /* <DEDUP_REMOVED lines=18> */
[-C--:B------:R-:W-:Y:S01]  /*28ca0*/  FMUL.FTZ R7, R7, R82.reuse ;  /* 0x0000005207077220 */ /* 0x080fe20000410000 */
        /* <DEDUP_REMOVED lines=8> */
[----:B------:R-:W-:Y:S01]  /*28d30*/  FFMA.FTZ R91, R10, R83, -R91 ;  /* 0x000000530a5b7223 */ /* 0x000fe2000001085b */
[----:B------:R-:W-:Y:S01]  /*28d40*/  FMUL.FTZ R6, R4, R139 ;  /* 0x0000008b04067220 */ /* 0x000fe20000410000 */
[----:B------:R-:W-:Y:S01]  /*28d50*/  FFMA.FTZ R10, R10, R85, R11 ;  /* 0x000000550a0a7223 */ /* 0x000fe2000001000b */
        /* <DEDUP_REMOVED lines=13> */
.L_x_5362:
[----:B------:R-:W-:Y:S05]  /*28e30*/  BSYNC B4 ;  /* 0x0000000000047941 */ /* 0x000fea0003800000 */
.L_x_5361:
[C---:B------:R-:W-:Y:S02]  /*28e40*/  R2UR UR4, R78.reuse ;  /* 0x000000004e0472ca */ /* 0x040fe400000e0000 */
[C---:B------:R-:W-:Y:S02]  /*28e50*/  R2UR UR5, R79.reuse ;  /* 0x000000004f0572ca */ /* 0x040fe400000e0000 */
[----:B------:R-:W-:Y:S02]  /*28e60*/  R2UR UR6, R78 ;  /* 0x000000004e0672ca */ /* 0x000fe400000e0000 */
[----:B------:R-:W-:Y:S02]  /*28e70*/  R2UR UR7, R79 ;  /* 0x000000004f0772ca */ /* 0x000fe400000e0000 */
[----:B------:R-:W-:-:S05]  /*28e80*/  LOP3.LUT R11, R88, 0xfffffff8, RZ, 0xc0, !PT ;  /* 0xfffffff8580b7812 */ /* 0x000fca00078ec0ff */
[----:B--2---:R-:W-:-:S05]  /*28e90*/  IMAD.WIDE R10, R11, 0x2, R14 ;  /* 0x000000020b0a7825 */ /* 0x004fca00078e020e */
[----:B-----5:R3:W-:Y:S04]  /*28ea0*/  ST.E.128 desc[UR4][R10.64], R4 ;  /* 0x000000040a007985 */ /* 0x0207e8000c101d04 */
[----:B------:R3:W5:Y:S02]  /*28eb0*/  LD.E.U8 R12, desc[UR6][R36.64] ;  /* 0x00000006240c7980 */ /* 0x000764000c101100 */
.L_x_5360:
[----:B------:R-:W-:Y:S05]  /*28ec0*/  BSYNC B3 ;  /* 0x0000000000037941 */ /* 0x000fea0003800000 */
.L_x_5359:
[----:B-----5:R-:W-:Y:S01]  /*28ed0*/  LOP3.LUT P1, RZ, R12, 0x4, RZ, 0xc0, !PT ;  /* 0x000000040cff7812 */ /* 0x020fe2000782c0ff */
[----:B------:R-:W-:-:S12]  /*28ee0*/  BSSY B3, `(.L_x_5363) ;  /* 0x0000043000037945 */ /* 0x000fd80003800000 */
[----:B------:R-:W-:Y:S05]  /*28ef0*/  @!P1 BRA `(.L_x_5364) ;  /* 0x0000000400049947 */ /* 0x000fea0003800000 */
[----:B------:R-:W-:Y:S02]  /*28f00*/  R2UR UR4, R78 ;  /* 0x000000004e0472ca */ /* 0x000fe400000e0000 */
[----:B------:R-:W-:-:S13]  /*28f10*/  R2UR UR5, R79 ;  /* 0x000000004f0572ca */ /* 0x000fda00000e0000 */
[----:B-1-3--:R-:W3:Y:S01]  /*28f20*/  LD.E.U8 R5, desc[UR4][R34.64+0x18] ;  /* 0x0000180422057980 */ /* 0x00aee2000c101100 */
[----:B------:R-:W-:Y:S01]  /*28f30*/  VIADD R4, R93, 0x40 ;  /* 0x000000405d047836 */ /* 0x000fe20000000000 */
[----:B------:R-:W-:Y:S01]  /*28f40*/  BSSY B4, `(.L_x_5365) ;  /* 0x0000034000047945 */ /* 0x000fe20003800000 */
[----:B---3--:R-:W-:-:S03]  /*28f50*/  LOP3.LUT P1, RZ, R5, 0x4, RZ, 0xc0, !PT ;  /* 0x0000000405ff7812 */ /* 0x008fc6000782c0ff */
[----:B------:R-:W-:-:S04]  /*28f60*/  SHF.R.S32.HI R5, RZ, 0x1f, R4 ;  /* 0x0000001fff057819 */ /* 0x000fc80000011404 */
[----:B------:R-:W-:Y:S02]  /*28f70*/  LEA.HI R82, R5, R4, RZ, 0x3 ;  /* 0x0000000405527211 */ /* 0x000fe400078f18ff */
[----:B------:R1:W5:Y:S04]  /*28f80*/  LD.E.128 R4, desc[UR4][R44.64+0x3000] ;  /* 0x003000042c047980 */ /* 0x000368000c101d00 */
[----:B------:R-:W-:Y:S05]  /*28f90*/  @!P1 BRA `(.L_x_5366) ;  /* 0x0000000000b89947 */ /* 0x000fea0003800000 */
[--C-:B------:R-:W-:Y:S01]  /*28fa0*/  SHF.R.U64 R83, R70, 0x10, R71.reuse ;  /* 0x0000001046537819 */ /* 0x100fe20000001247 */
[----:B-----5:R-:W-:Y:S01]  /*28fb0*/  IMAD.U32 R12, R7, 0x10000, RZ ;  /* 0x00010000070c7824 */ /* 0x020fe200078e00ff */
[----:B------:R-:W-:Y:S01]  /*28fc0*/  SHF.R.U32.HI R70, RZ, 0x10, R71 ;  /* 0x00000010ff467819 */ /* 0x000fe20000011647 */
[----:B------:R-:W-:Y:S01]  /*28fd0*/  IMAD.U32 R10, R6, 0x10000, RZ ;  /* 0x00010000060a7824 */ /* 0x000fe200078e00ff */
[--C-:B------:R-:W-:Y:S02]  /*28fe0*/  SHF.R.U64 R71, R80, 0x10, R81.reuse ;  /* 0x0000001050477819 */ /* 0x100fe40000001251 */
[----:B------:R-:W-:Y:S02]  /*28ff0*/  SHF.R.U32.HI R80, RZ, 0x10, R81 ;  /* 0x00000010ff507819 */ /* 0x000fe40000011651 */
[----:B------:R-:W-:Y:S02]  /*29000*/  PRMT R135, R135, 0x5410, R70 ;  /* 0x0000541087877816 */ /* 0x000fe40000000046 */
[----:B------:R-:W-:-:S02]  /*29010*/  PRMT R133, R133, 0x5410, R80 ;  /* 0x0000541085857816 */ /* 0x000fc40000000050 */
[----:B------:R-:W-:Y:S01]  /*29020*/  PRMT R134, R134, 0x5410, R71 ;  /* 0x0000541086867816 */ /* 0x000fe20000000047 */
[----:B------:R-:W-:Y:S01]  /*29030*/  IMAD.U32 R71, R135, 0x10000, RZ ;  /* 0x0001000087477824 */ /* 0x000fe200078e00ff */
[----:B------:R-:W-:Y:S01]  /*29040*/  LOP3.LUT R11, R6, 0xffff0000, RZ, 0xc0, !PT ;  /* 0xffff0000060b7812 */ /* 0x000fe200078ec0ff */
[----:B------:R-:W-:Y:S01]  /*29050*/  IMAD.U32 R81, R133, 0x10000, RZ ;  /* 0x0001000085517824 */ /* 0x000fe200078e00ff */
[----:B------:R-:W-:Y:S01]  /*29060*/  LOP3.LUT R13, R7, 0xffff0000, RZ, 0xc0, !PT ;  /* 0xffff0000070d7812 */ /* 0x000fe200078ec0ff */
[----:B------:R-:W-:Y:S01]  /*29070*/  IMAD.U32 R6, R5, 0x10000, RZ ;  /* 0x0001000005067824 */ /* 0x000fe200078e00ff */
[----:B------:R-:W-:Y:S01]  /*29080*/  PRMT R136, R136, 0x5410, R83 ;  /* 0x0000541088887816 */ /* 0x000fe20000000053 */
[----:B------:R-:W-:Y:S01]  /*29090*/  FMUL.FTZ R85, R11, R81 ;  /* 0x000000510b557220 */ /* 0x000fe20000410000 */
[----:B------:R-:W-:Y:S01]  /*290a0*/  LOP3.LUT R7, R5, 0xffff0000, RZ, 0xc0, !PT ;  /* 0xffff000005077812 */ /* 0x000fe200078ec0ff */
[-C--:B------:R-:W-:Y:S01]  /*290b0*/  FMUL.FTZ R11, R11, R71.reuse ;  /* 0x000000470b0b7220 */ /* 0x080fe20000410000 */
[----:B------:R-:W-:Y:S01]  /*290c0*/  LOP3.LUT R80, R134, 0xffff0000, RZ, 0xc0, !PT ;  /* 0xffff000086507812 */ /* 0x000fe200078ec0ff */
[----:B------:R-:W-:Y:S01]  /*290d0*/  IMAD.U32 R5, R4, 0x10000, RZ ;  /* 0x0001000004057824 */ /* 0x000fe200078e00ff */
[----:B------:R-:W-:Y:S01]  /*290e0*/  LOP3.LUT R70, R136, 0xffff0000, RZ, 0xc0, !PT ;  /* 0xffff000088467812 */ /* 0x000fe200078ec0ff */
[----:B------:R-:W-:Y:S01]  /*290f0*/  FFMA.FTZ R85, R10, R71, -R85 ;  /* 0x000000470a557223 */ /* 0x000fe20000010855 */
[----:B------:R-:W-:Y:S01]  /*29100*/  LOP3.LUT R133, R133, 0xffff0000, RZ, 0xc0, !PT ;  /* 0xffff000085857812 */ /* 0x000fe200078ec0ff */
[----:B------:R-:W-:Y:S01]  /*29110*/  FMUL.FTZ R83, R7, R80 ;  /* 0x0000005007537220 */ /* 0x000fe20000410000 */
[----:B------:R-:W-:Y:S01]  /*29120*/  LOP3.LUT R135, R135, 0xffff0000, RZ, 0xc0, !PT ;  /* 0xffff000087877812 */ /* 0x000fe200078ec0ff */
[-C--:B------:R-:W-:Y:S01]  /*29130*/  FMUL.FTZ R7, R7, R70.reuse ;  /* 0x0000004607077220 */ /* 0x080fe20000410000 */
[----:B------:R-:W-:Y:S01]  /*29140*/  LOP3.LUT R4, R4, 0xffff0000, RZ, 0xc0, !PT ;  /* 0xffff000004047812 */ /* 0x000fe200078ec0ff */
[----:B------:R-:W-:Y:S01]  /*29150*/  FFMA.FTZ R83, R6, R70, -R83 ;  /* 0x0000004606537223 */ /* 0x000fe20000010853 */
[----:B------:R-:W-:Y:S01]  /*29160*/  FFMA.FTZ R10, R10, R81, R11 ;  /* 0x000000510a0a7223 */ /* 0x000fe2000001000b */
[----:B------:R-:W-:-:S02]  /*29170*/  IMAD.U32 R134, R134, 0x10000, RZ ;  /* 0x0001000086867824 */ /* 0x000fc400078e00ff */
[C---:B------:R-:W-:Y:S01]  /*29180*/  FMUL.FTZ R11, R13.reuse, R133 ;  /* 0x000000850d0b7220 */ /* 0x040fe20000410000 */
[----:B------:R-:W-:Y:S02]  /*29190*/  IMAD.U32 R136, R136, 0x10000, RZ ;  /* 0x0001000088887824 */ /* 0x000fe400078e00ff */
[-C--:B------:R-:W-:Y:S01]  /*291a0*/  FMUL.FTZ R70, R13, R135.reuse ;  /* 0x000000870d467220 */ /* 0x080fe20000410000 */
[----:B------:R-:W-:Y:S01]  /*291b0*/  FFMA.FTZ R80, R6, R80, R7 ;  /* 0x0000005006507223 */ /* 0x000fe20000010007 */
        /* <DEDUP_REMOVED lines=12> */
.L_x_5366:
[----:B------:R-:W-:Y:S05]  /*29280*/  BSYNC B4 ;  /* 0x0000000000047941 */ /* 0x000fea0003800000 */
.L_x_5365:
        /* <DEDUP_REMOVED lines=8> */
.L_x_5364:
[----:B------:R-:W-:Y:S05]  /*29310*/  BSYNC B3 ;  /* 0x0000000000037941 */ /* 0x000fea0003800000 */
.L_x_5363:
[----:B-----5:R-:W-:Y:S01]  /*29320*/  LOP3.LUT P1, RZ, R12, 0x8, RZ, 0xc0, !PT ;  /* 0x000000080cff7812 */ /* 0x020fe2000782c0ff */
[----:B------:R-:W-:-:S12]  /*29330*/  BSSY B3, `(.L_x_5367) ;  /* 0x0000048000037945 */ /* 0x000fd80003800000 */
[----:B------:R-:W-:Y:S05]  /*29340*/  @!P1 BRA `(.L_x_5368) ;  /* 0x0000000400189947 */ /* 0x000fea0003800000 */
[----:B------:R-:W-:Y:S02]  /*29350*/  R2UR UR4, R78 ;  /* 0x000000004e0472ca */ /* 0x000fe400000e0000 */
[----:B------:R-:W-:-:S13]  /*29360*/  R2UR UR5, R79 ;  /* 0x000000004f0572ca */ /* 0x000fda00000e0000 */
[----:B-1-34-:R-:W3:Y:S01]  /*29370*/  LD.E.U8 R10, desc[UR4][R34.64+0x18] ;  /* 0x00001804220a7980 */ /* 0x01aee2000c101100 */
[----:B------:R-:W-:Y:S02]  /*29380*/  VIADD R4, R92, 0x1800 ;  /* 0x000018005c047836 */ /* 0x000fe40000000000 */
[----:B------:R-:W-:-:S03]  /*29390*/  VIADD R6, R93, 0x60 ;  /* 0x000000605d067836 */ /* 0x000fc60000000000 */
[----:B------:R-:W-:-:S04]  /*293a0*/  IADD3 R5, P1, R4, R95, RZ ;  /* 0x0000005f04057210 */ /* 0x000fc80007f3e0ff */
        /* <DEDUP_REMOVED lines=55> */
.L_x_5370:
[----:B------:R-:W-:Y:S05]  /*29720*/  BSYNC B4 ;  /* 0x0000000000047941 */ /* 0x000fea0003800000 */
.L_x_5369:
        /* <DEDUP_REMOVED lines=8> */
.L_x_5368:
[----:B------:R-:W-:Y:S05]  /*297b0*/  BSYNC B3 ;  /* 0x0000000000037941 */ /* 0x000fea0003800000 */
.L_x_5367:
[----:B-----5:R-:W-:Y:S01]  /*297c0*/  LOP3.LUT P1, RZ, R12, 0x10, RZ, 0xc0, !PT ;  /* 0x000000100cff7812 */ /* 0x020fe2000782c0ff */
[----:B------:R-:W-:-:S12]  /*297d0*/  BSSY B3, `(.L_x_5371) ;  /* 0x0000043000037945 */ /* 0x000fd80003800000 */
[----:B------:R-:W-:Y:S05]  /*297e0*/  @!P1 BRA `(.L_x_5372) ;  /* 0x0000000400049947 */ /* 0x000fea0003800000 */
[----:B------:R-:W-:Y:S02]  /*297f0*/  R2UR UR4, R78 ;  /* 0x000000004e0472ca */ /* 0x000fe400000e0000 */
[----:B------:R-:W-:-:S13]  /*29800*/  R2UR UR5, R79 ;  /* 0x000000004f0572ca */ /* 0x000fda00000e0000 */
[----:B-1-34-:R-:W3:Y:S01]  /*29810*/  LD.E.U8 R5, desc[UR4][R34.64+0x18] ;  /* 0x0000180422057980 */ /* 0x01aee2000c101100 */
[----:B------:R-:W-:Y:S01]  /*29820*/  VIADD R4, R93, 0x80 ;  /* 0x000000805d047836 */ /* 0x000fe20000000000 */
[----:B------:R-:W-:Y:S01]  /*29830*/  BSSY B4, `(.L_x_5373) ;  /* 0x0000034000047945 */ /* 0x000fe20003800000 */
[----:B---3--:R-:W-:-:S03]  /*29840*/  LOP3.LUT P1, RZ, R5, 0x10, RZ, 0xc0, !PT ;  /* 0x0000001005ff7812 */ /* 0x008fc6000782c0ff */
[----:B------:R-:W-:-:S04]  /*29850*/  SHF.R.S32.HI R5, RZ, 0x1f, R4 ;  /* 0x0000001fff057819 */ /* 0x000fc80000011404 */
[----:B------:R-:W-:Y:S02]  /*29860*/  LEA.HI R66, R5, R4, RZ, 0x3 ;  /* 0x0000000405427211 */ /* 0x000fe400078f18ff */
[----:B------:R1:W5:Y:S04]  /*29870*/  LD.E.128 R4, desc[UR4][R44.64+0x6000] ;  /* 0x006000042c047980 */ /* 0x000368000c101d00 */
[----:B------:R-:W-:Y:S05]  /*29880*/  @!P1 BRA `(.L_x_5374) ;  /* 0x0000000000b89947 */ /* 0x000fea0003800000 */
        /* <DEDUP_REMOVED lines=46> */
.L_x_5374:
[----:B------:R-:W-:Y:S05]  /*29b70*/  BSYNC B4 ;  /* 0x0000000000047941 */ /* 0x000fea0003800000 */
.L_x_5373:
        /* <DEDUP_REMOVED lines=8> */
.L_x_5372:
[----:B------:R-:W-:Y:S05]  /*29c00*/  BSYNC B3 ;  /* 0x0000000000037941 */ /* 0x000fea0003800000 */
.L_x_5371:
[----:B-----5:R-:W-:-:S13]  /*29c10*/  LOP3.LUT P1, RZ, R12, 0x20, RZ, 0xc0, !PT ;  /* 0x000000200cff7812 */ /* 0x020fda000782c0ff */
[----:B------:R-:W-:Y:S05]  /*29c20*/  @!P1 BRA `(.L_x_5354) ;  /* 0x00000004000c9947 */ /* 0x000fea0003800000 */
[----:B------:R-:W-:Y:S02]  /*29c30*/  R2UR UR4, R78 ;  /* 0x000000004e0472ca */ /* 0x000fe400000e0000 */
[----:B------:R-:W-:-:S13]  /*29c40*/  R2UR UR5, R79 ;  /* 0x000000004f0572ca */ /* 0x000fda00000e0000 */
[----:B-1234-:R-:W2:Y:S01]  /*29c50*/  LD.E.U8 R11, desc[UR4][R34.64+0x18] ;  /* 0x00001804220b7980 */ /* 0x01eea2000c101100 */
[----:B------:R-:W-:-:S05]  /*29c60*/  VIADD R4, R92, 0x3000 ;  /* 0x000030005c047836 */ /* 0x000fca0000000000 */
[----:B------:R-:W-:-:S04]  /*29c70*/  IADD3 R5, P1, R4, R95, RZ ;  /* 0x0000005f04057210 */ /* 0x000fc80007f3e0ff */
[----:B------:R-:W-:Y:S02]  /*29c80*/  LEA.HI.X.SX32 R6, R4, R97, 0x1, P1 ;  /* 0x0000006104067211 */ /* 0x000fe400008f0eff */
[----:B------:R-:W-:-:S04]  /*29c90*/  LEA R4, P1, R5, R38, 0x1 ;  /* 0x0000002605047211 */ /* 0x000fc800078208ff */
[----:B------:R-:W-:Y:S01]  /*29ca0*/  LEA.HI.X R5, R5, R39, R6, 0x1, P1 ;  /* 0x0000002705057211 */ /* 0x000fe200008f0c06 */
[----:B------:R-:W-:Y:S01]  /*29cb0*/  VIADD R10, R93, 0xa0 ;  /* 0x000000a05d0a7836 */ /* 0x000fe20000000000 */
[----:B------:R-:W-:Y:S04]  /*29cc0*/  BSSY B3, `(.L_x_5375) ;  /* 0x0000034000037945 */ /* 0x000fe80003800000 */
[----:B------:R-:W5:Y:S01]  /*29cd0*/  LD.E.128 R4, desc[UR4][R4.64] ;  /* 0x0000000404047980 */ /* 0x000f62000c101d00 */
[----:B--2---:R-:W-:Y:S02]  /*29ce0*/  LOP3.LUT P1, RZ, R11, 0x20, RZ, 0xc0, !PT ;  /* 0x000000200bff7812 */ /* 0x004fe4000782c0ff */
[----:B------:R-:W-:-:S04]  /*29cf0*/  SHF.R.S32.HI R11, RZ, 0x1f, R10 ;  /* 0x0000001fff0b7819 */ /* 0x000fc8000001140a */
[----:B------:R-:W-:-:S07]  /*29d00*/  LEA.HI R62, R11, R10, RZ, 0x3 ;  /* 0x0000000a0b3e7211 */ /* 0x000fce00078f18ff */
        /* <DEDUP_REMOVED lines=47> */
.L_x_5376:
[----:B------:R-:W-:Y:S05]  /*2a000*/  BSYNC B3 ;  /* 0x0000000000037941 */ /* 0x000fea0003800000 */
.L_x_5375:
[----:B------:R-:W-:Y:S02]  /*2a010*/  R2UR UR4, R78 ;  /* 0x000000004e0472ca */ /* 0x000fe400000e0000 */
[----:B------:R-:W-:Y:S02]  /*2a020*/  R2UR UR5, R79 ;  /* 0x000000004f0572ca */ /* 0x000fe400000e0000 */
[----:B------:R-:W-:-:S05]  /*2a030*/  LOP3.LUT R11, R62, 0xfffffff8, RZ, 0xc0, !PT ;  /* 0xfffffff83e0b7812 */ /* 0x000fca00078ec0ff */
[----:B------:R-:W-:-:S06]  /*2a040*/  IMAD.WIDE R14, R11, 0x2, R14 ;  /* 0x000000020b0e7825 */ /* 0x000fcc00078e020e */
[----:B-----5:R1:W-:Y:S02]  /*2a050*/  ST.E.128 desc[UR4][R14.64], R4 ;  /* 0x000000040e007985 */ /* 0x0203e4000c101d04 */
.L_x_5354:
[----:B------:R-:W-:Y:S05]  /*2a060*/  BSYNC B2 ;  /* 0x0000000000027941 */ /* 0x000fea0003800000 */
.L_x_5353:
[----:B------:R-:W-:-:S03]  /*2a070*/  UMOV UR4, 0xffffffff ;  /* 0xffffffff00047882 */ /* 0x000fc60000000000 */
[----:B------:R-:W-:Y:S05]  /*2a080*/  BRA.DIV UR4, `(.L_x_5377) ;  /* 0x0000007e043c7947 */ /* 0x000fea000b800000 */
[----:B0-----:R-:W0:Y:S04]  /*2a090*/  SHFL.IDX PT, R87, R87, 0x1, 0x1c1f ;  /* 0x003c1f0057577f89 */ /* 0x001e2800000e0000 */
[----:B-12---:R1:W2:Y:S02]  /*2a0a0*/  SHFL.IDX PT, R14, R86, 0x1, 0x1c1f ;  /* 0x003c1f00560e7f89 */ /* 0x0062a400000e0000 */
.L_x_5450:
[----:B------:R-:W-:Y:S02]  /*2a0b0*/  R2UR UR4, R78 ;  /* 0x000000004e0472ca */ /* 0x000fe400000e0000 */
[----:B------:R-:W-:-:S13]  /*2a0c0*/  R2UR UR5, R79 ;  /* 0x000000004f0572ca */ /* 0x000fda00000e0000 */
[----:B---34-:R-:W3:Y:S01]  /*2a0d0*/  LD.E R5, desc[UR4][R34.64+0xc] ;  /* 0x00000c0422057980 */ /* 0x018ee2000c101900 */
[----:B------:R-:W-:Y:S02]  /*2a0e0*/  VIADD R116, R116, 0x40 ;  /* 0x0000004074747836 */ /* 0x000fe40000000000 */
[----:B0-----:R-:W-:Y:S02]  /*2a0f0*/  IMAD.MOV.U32 R15, RZ, RZ, R87 ;  /* 0x000000ffff0f7224 */ /* 0x001fe400078e0057 */
        /* <DEDUP_REMOVED lines=18> */
[----:B0-----:R-:W-:Y:S05]  /*2a220*/  @P1 BRA `(.L_x_5382) ;  /* 0x0000000000b81947 */ /* 0x001fea0003800000 */
        /* <DEDUP_REMOVED lines=46> */
.L_x_5382:
[----:B------:R-:W-:Y:S05]  /*2a510*/  BSYNC B3 ;  /* 0x0000000000037941 */ /* 0x000fea0003800000 */
.L_x_5381:
[C---:B------:R-:W-:Y:S01]  /*2a520*/  R2UR UR4, R78.reuse ;  /* 0x000000004e0472ca */ /* 0x040fe200000e0000 */
[----:B--2---:R-:W-:Y:S01]  /*2a530*/  IMAD.WIDE R10, R93, 0x2, R14 ;  /* 0x000000025d0a7825 */ /* 0x004fe200078e020e */
[C---:B------:R-:W-:Y:S02]  /*2a540*/  R2UR UR5, R79.reuse ;  /* 0x000000004f0572ca */ /* 0x040fe400000e0000 */
[----:B------:R-:W-:Y:S02]  /*2a550*/  R2UR UR6, R78 ;  /* 0x000000004e0672ca */ /* 0x000fe400000e0000 */
[----:B------:R-:W-:-:S09]  /*2a560*/  R2UR UR7, R79 ;  /* 0x000000004f0772ca */ /* 0x000fd200000e0000 */
[----:B-----5:R0:W-:Y:S04]  /*2a570*/  ST.E.128 desc[UR4][R10.64], R4 ;  /* 0x000000040a007985 */ /* 0x0201e8000c101d04 */
[----:B------:R0:W5:Y:S02]  /*2a580*/  LD.E.U8 R12, desc[UR6][R36.64] ;  /* 0x00000006240c7980 */ /* 0x000164000c101100 */
.L_x_5380:
[----:B------:R-:W-:Y:S05]  /*2a590*/  BSYNC B2 ;  /* 0x0000000000027941 */ /* 0x000fea0003800000 */
.L_x_5379:
[----:B-----5:R-:W-:Y:S01]  /*2a5a0*/  LOP3.LUT P1, RZ, R12, 0x2, RZ, 0xc0, !PT ;  /* 0x000000020cff7812 */ /* 0x020fe2000782c0ff */
[----:B------:R-:W-:-:S12]  /*2a5b0*/  BSSY B2, `(.L_x_5383) ;  /* 0x0000048000027945 */ /* 0x000fd80003800000 */
[----:B------:R-:W-:Y:S05]  /*2a5c0*/  @!P1 BRA `(.L_x_5384) ;  /* 0x0000000400189947 */ /* 0x000fea0003800000 */
[----:B------:R-:W-:Y:S02]  /*2a5d0*/  R2UR UR4, R78 ;  /* 0x000000004e0472ca */ /* 0x000fe400000e0000 */
[----:B------:R-:W-:-:S13]  /*2a5e0*/  R2UR UR5, R79 ;  /* 0x000000004f0572ca */ /* 0x000fda00000e0000 */
[----:B0-----:R-:W3:Y:S01]  /*2a5f0*/  LD.E.U8 R10, desc[UR4][R34.64+0x18] ;  /* 0x00001804220a7980 */ /* 0x001ee2000c101100 */
        /* <DEDUP_REMOVED lines=58> */
.L_x_5386:
[----:B------:R-:W-:Y:S05]  /*2a9a0*/  BSYNC B3 ;  /* 0x0000000000037941 */ /* 0x000fea0003800000 */
.L_x_5385:
        /* <DEDUP_REMOVED lines=8> */
.L_x_5384:
[----:B------:R-:W-:Y:S05]  /*2aa30*/  BSYNC B2 ;  /* 0x0000000000027941 */ /* 0x000fea0003800000 */
.L_x_5383:
[----:B-----5:R-:W-:Y:S01]  /*2aa40*/  LOP3.LUT P1, RZ, R12, 0x4, RZ, 0xc0, !PT ;  /* 0x000000040cff7812 */ /* 0x020fe2000782c0ff */
[----:B------:R-:W-:-:S12]  /*2aa50*/  BSSY B2, `(.L_x_5387) ;  /* 0x0000043000027945 */ /* 0x000fd80003800000 */
[----:B------:R-:W-:Y:S05]  /*2aa60*/  @!P1 BRA `(.L_x_5388) ;  /* 0x0000000400049947 */ /* 0x000fea0003800000 */
[----:B------:R-:W-:Y:S02]  /*2aa70*/  R2UR UR4, R78 ;  /* 0x000000004e0472ca */ /* 0x000fe400000e0000 */
[----:B------:R-:W-:-:S13]  /*2aa80*/  R2UR UR5, R79 ;  /* 0x000000004f0572ca */ /* 0x000fda00000e0000 */
[----:B0--3--:R-:W3:Y:S01]  /*2aa90*/  LD.E.U8 R5, desc[UR4][R34.64+0x18] ;  /* 0x0000180422057980 */ /* 0x009ee2000c101100 */
        /* <DEDUP_REMOVED lines=53> */
.L_x_5390:
[----:B------:R-:W-:Y:S05]  /*2adf0*/  BSYNC B3 ;  /* 0x0000000000037941 */ /* 0x000fea0003800000 */
.L_x_5389:
        /* <DEDUP_REMOVED lines=8> */
.L_x_5388:
[----:B------:R-:W-:Y:S05]  /*2ae80*/  BSYNC B2 ;  /* 0x0000000000027941 */ /* 0x000fea0003800000 */
.L_x_5387:
[----:B-----5:R-:W-:Y:S01]  /*2ae90*/  LOP3.LUT P1, RZ, R12, 0x8, RZ, 0xc0, !PT ;  /* 0x000000080cff7812 */ /* 0x020fe2000782c0ff */
[----:B------:R-:W-:-:S12]  /*2aea0*/  BSSY B2, `(.L_x_5391) ;  /* 0x0000048000027945 */ /* 0x000fd80003800000 */
[----:B------:R-:W-:Y:S05]  /*2aeb0*/  @!P1 BRA `(.L_x_5392) ;  /* 0x0000000400189947 */ /* 0x000fea0003800000 */
[----:B------:R-:W-:Y:S02]  /*2aec0*/  R2UR UR4, R78 ;  /* 0x000000004e0472ca */ /* 0x000fe400000e0000 */
[----:B------:R-:W-:-:S13]  /*2aed0*/  R2UR UR5, R79 ;  /* 0x000000004f0572ca */ /* 0x000fda00000e0000 */
[----:B0--34-:R-:W3:Y:S01]  /*2aee0*/  LD.E.U8 R10, desc[UR4][R34.64+0x18] ;  /* 0x00001804220a7980 */ /* 0x019ee2000c101100 */
        /* <DEDUP_REMOVED lines=58> */
.L_x_5394:
[----:B------:R-:W-:Y:S05]  /*2b290*/  BSYNC B3 ;  /* 0x0000000000037941 */ /* 0x000fea0003800000 */
.L_x_5393:
        /* <DEDUP_REMOVED lines=8> */
.L_x_5392:
[----:B------:R-:W-:Y:S05]  /*2b320*/  BSYNC B2 ;  /* 0x0000000000027941 */ /* 0x000fea0003800000 */
.L_x_5391:
[----:B-----5:R-:W-:Y:S01]  /*2b330*/  LOP3.LUT P1, RZ, R12, 0x10, RZ, 0xc0, !PT ;  /* 0x000000100cff7812 */ /* 0x020fe2000782c0ff */
[----:B------:R-:W-:-:S12]  /*2b340*/  BSSY B2, `(.L_x_5395) ;  /* 0x0000043000027945 */ /* 0x000fd80003800000 */
[----:B------:R-:W-:Y:S05]  /*2b350*/  @!P1 BRA `(.L_x_5396) ;  /* 0x0000000400049947 */ /* 0x000fea0003800000 */
[----:B------:R-:W-:Y:S02]  /*2b360*/  R2UR UR4, R78 ;  /* 0x000000004e0472ca */ /* 0x000fe400000e0000 */
[----:B------:R-:W-:-:S13]  /*2b370*/  R2UR UR5, R79 ;  /* 0x000000004f0572ca */ /* 0x000fda00000e0000 */
[----:B0--34-:R-:W3:Y:S01]  /*2b380*/  LD.E.U8 R5, desc[UR4][R34.64+0x18] ;  /* 0x0000180422057980 */ /* 0x019ee2000c101100 */
        /* <DEDUP_REMOVED lines=53> */
.L_x_5398:
[----:B------:R-:W-:Y:S05]  /*2b6e0*/  BSYNC B3 ;  /* 0x0000000000037941 */ /* 0x000fea0003800000 */
.L_x_5397:
        /* <DEDUP_REMOVED lines=8> */
.L_x_5396:
[----:B------:R-:W-:Y:S05]  /*2b770*/  BSYNC B2 ;  /* 0x0000000000027941 */ /* 0x000fea0003800000 */
.L_x_5395:
[----:B-----5:R-:W-:-:S13]  /*2b780*/  LOP3.LUT P1, RZ, R12, 0x20, RZ, 0xc0, !PT ;  /* 0x000000200cff7812 */ /* 0x020fda000782c0ff */
[----:B------:R-:W-:Y:S05]  /*2b790*/  @!P1 BRA `(.L_x_5378) ;  /* 0x0000006000b89947 */ /* 0x000fea0003800000 */
[----:B------:R-:W-:Y:S02]  /*2b7a0*/  R2UR UR4, R78 ;  /* 0x000000004e0472ca */ /* 0x000fe400000e0000 */
[----:B------:R-:W-:-:S13]  /*2b7b0*/  R2UR UR5, R79 ;  /* 0x000000004f0572ca */ /* 0x000fda00000e0000 */
[----:B------:R-:W2:Y:S01]  /*2b7c0*/  LD.E.U8 R34, desc[UR4][R34.64+0x18] ;  /* 0x0000180422227980 */ /* 0x000ea2000c101100 */
[----:B------:R-:W-:-:S05]  /*2b7d0*/  VIADD R92, R92, 0x4000 ;  /* 0x000040005c5c7836 */ /* 0x000fca0000000000 */
[----:B------:R-:W-:-:S04]  /*2b7e0*/  IADD3 R95, P1, R92, R95, RZ ;  /* 0x0000005f5c5f7210 */ /* 0x000fc80007f3e0ff */
[----:B------:R-:W-:Y:S02]  /*2b7f0*/  LEA.HI.X.SX32 R92, R92, R97, 0x1, P1 ;  /* 0x000000615c5c7211 */ /* 0x000fe400008f0eff */
[----:B0-234-:R-:W-:-:S04]  /*2b800*/  LEA R4, P1, R95, R38, 0x1 ;  /* 0x000000265f047211 */ /* 0x01dfc800078208ff */
[----:B------:R-:W-:Y:S01]  /*2b810*/  LEA.HI.X R5, R95, R39, R92, 0x1, P1 ;  /* 0x000000275f057211 */ /* 0x000fe200008f0c5c */
[----:B------:R-:W-:Y:S01]  /*2b820*/  VIADD R93, R93, 0xa0 ;  /* 0x000000a05d5d7836 */ /* 0x000fe20000000000 */
[----:B------:R-:W-:Y:S04]  /*2b830*/  BSSY B2, `(.L_x_5399) ;  /* 0x0000034000027945 */ /* 0x000fe80003800000 */
[----:B------:R-:W-:Y:S01]  /*2b840*/  SHF.R.S32.HI R10, RZ, 0x1f, R93 ;  /* 0x0000001fff0a7819 */ /* 0x000fe2000001145d */
[----:B------:R-:W5:Y:S03]  /*2b850*/  LD.E.128 R4, desc[UR4][R4.64] ;  /* 0x0000000404047980 */ /* 0x000f66000c101d00 */
[----:B------:R-:W-:-:S02]  /*2b860*/  LEA.HI R93, R10, R93, RZ, 0x3 ;  /* 0x0000005d0a5d7211 */ /* 0x000fc400078f18ff */
[----:B------:R-:W-:-:S13]  /*2b870*/  LOP3.LUT P1, RZ, R34, 0x20, RZ, 0xc0, !PT ;  /* 0x0000002022ff7812 */ /* 0x000fda000782c0ff */
[----:B------:R-:W-:Y:S05]  /*2b880*/  @!P1 BRA `(.L_x_5400) ;  /* 0x0000000000b89947 */ /* 0x000fea0003800000 */
[--C-:B------:R-:W-:Y:S01]  /*2b890*/  SHF.R.U64 R13, R28, 0x10, R29.reuse ;  /* 0x000000101c0d7819 */ /* 0x100fe2000000121d */
[----:B-----5:R-:W-:Y:S01]  /*2b8a0*/  IMAD.U32 R10, R7, 0x10000, RZ ;  /* 0x00010000070a7824 */ /* 0x020fe200078e00ff */
[----:B------:R-:W-:Y:S02]  /*2b8b0*/  SHF.R.U32.HI R28, RZ, 0x10, R29 ;  /* 0x00000010ff1c7819 */ /* 0x000fe4000001161d */
[--C-:B------:R-:W-:Y:S02]  /*2b8c0*/  SHF.R.U32.HI R31, RZ, 0x10, R9.reuse ;  /* 0x00000010ff1f7819 */ /* 0x100fe40000011609 */
[----:B------:R-:W-:Y:S02]  /*2b8d0*/  PRMT R99, R99, 0x5410, R28 ;  /* 0x0000541063637816 */ /* 0x000fe4000000001c */
[----:B------:R-:W-:Y:S01]  /*2b8e0*/  SHF.R.U64 R33, R8, 0x10, R9 ;  /* 0x0000001008217819 */ /* 0x000fe20000001209 */
[----:B------:R-:W-:Y:S01]  /*2b8f0*/  IMAD.U32 R8, R6, 0x10000, RZ ;  /* 0x0001000006087824 */ /* 0x000fe200078e00ff */
[----:B------:R-:W-:Y:S01]  /*2b900*/  PRMT R96, R96, 0x5410, R31 ;  /* 0x0000541060607816 */ /* 0x000fe2000000001f */
[----:B------:R-:W-:Y:S01]  /*2b910*/  IMAD.U32 R29, R99, 0x10000, RZ ;  /* 0x00010000631d7824 */ /* 0x000fe200078e00ff */
[----:B------:R-:W-:-:S02]  /*2b920*/  PRMT R98, R98, 0x5410, R13 ;  /* 0x0000541062627816 */ /* 0x000fc4000000000d */
        /* <DEDUP_REMOVED lines=13> */
[C---:B------:R-:W-:Y:S01]  /*2ba00*/  FMUL.FTZ R31, R7.reuse, R28 ;  /* 0x0000001c071f7220 */ /* 0x040fe20000410000 */
[----:B------:R-:W-:Y:S01]  /*2ba10*/  LOP3.LUT R96, R96, 0xffff0000, RZ, 0xc0, !PT ;  /* 0xffff000060607812 */ /* 0x000fe200078ec0ff */
[-C--:B------:R-:W-:Y:S01]  /*2ba20*/  FMUL.FTZ R7, R7, R12.reuse ;  /* 0x0000000c07077220 */ /* 0x080fe20000410000 */
[----:B------:R-:W-:Y:S01]  /*2ba30*/  LOP3.LUT R4, R4, 0xffff0000, RZ, 0xc0, !PT ;  /* 0xffff000004047812 */ /* 0x000fe200078ec0ff */
[----:B------:R-:W-:Y:S01]  /*2ba40*/  FFMA.FTZ R31, R6, R12, -R31 ;  /* 0x0000000c061f7223 */ /* 0x000fe2000001081f */
[----:B------:R-:W-:Y:S01]  /*2ba50*/  FFMA.FTZ R8, R8, R29, R9 ;  /* 0x0000001d08087223 */ /* 0x000fe20000010009 */
[----:B------:R-:W-:-:S02]  /*2ba60*/  IMAD.U32 R98, R98, 0x10000, RZ ;  /* 0x0001000062627824 */ /* 0x000fc400078e00ff */
[CC--:B------:R-:W-:Y:S01]  /*2ba70*/  FMUL.FTZ R9, R11.reuse, R99.reuse ;  /* 0x000000630b097220 */ /* 0x0c0fe20000410000 */
[----:B------:R-:W-:Y:S02]  /*2ba80*/  IMAD.U32 R94, R94, 0x10000, RZ ;  /* 0x000100005e5e7824 */ /* 0x000fe400078e00ff */
        /* <DEDUP_REMOVED lines=14> */
.L_x_5400:
[----:B------:R-:W-:Y:S05]  /*2bb70*/  BSYNC B2 ;  /* 0x0000000000027941 */ /* 0x000fea0003800000 */
.L_x_5399:
[----:B------:R-:W-:Y:S02]  /*2bb80*/  R2UR UR4, R78 ;  /* 0x000000004e0472ca */ /* 0x000fe400000e0000 */
[----:B------:R-:W-:Y:S02]  /*2bb90*/  R2UR UR5, R79 ;  /* 0x000000004f0572ca */ /* 0x000fe400000e0000 */
[----:B------:R-:W-:-:S05]  /*2bba0*/  LOP3.LUT R93, R93, 0xfffffff8, RZ, 0xc0, !PT ;  /* 0xfffffff85d5d7812 */ /* 0x000fca00078ec0ff */
[----:B------:R-:W-:-:S06]  /*2bbb0*/  IMAD.WIDE R14, R93, 0x2, R14 ;  /* 0x000000025d0e7825 */ /* 0x000fcc00078e020e */
[----:B-----5:R0:W-:Y:S01]  /*2bbc0*/  ST.E.128 desc[UR4][R14.64], R4 ;  /* 0x000000040e007985 */ /* 0x0201e2000c101d04 */
[----:B------:R-:W-:Y:S05]  /*2bbd0*/  BRA `(.L_x_5378) ;  /* 0x0000005c00a87947 */ /* 0x000fea0003800000 */
.L_x_5343:
[C---:B------:R-:W-:Y:S01]  /*2bbe0*/  R2UR UR8, R78.reuse ;  /* 0x000000004e0872ca */ /* 0x040fe200000e0000 */
[----:B------:R0:W5:Y:S01]  /*2bbf0*/  LDL.64 R8, [R75+0x10] ;  /* 0x000010004b087983 */ /* 0x0001620000100a00 */
[C---:B------:R-:W-:Y:S02]  /*2bc00*/  R2UR UR9, R79.reuse ;  /* 0x000000004f0972ca */ /* 0x040fe400000e0000 */
[C---:B------:R-:W-:Y:S02]  /*2bc10*/  R2UR UR10, R78.reuse ;  /* 0x000000004e0a72ca */ /* 0x040fe400000e0000 */
[C---:B------:R-:W-:Y:S02]  /*2bc20*/  R2UR UR11, R79.reuse ;  /* 0x000000004f0b72ca */ /* 0x040fe400000e0000 */
[----:B------:R-:W-:Y:S02]  /*2bc30*/  R2UR UR4, R78 ;  /* 0x000000004e0472ca */ /* 0x000fe400000e0000 */
[----:B------:R-:W-:-:S02]  /*2bc40*/  R2UR UR5, R79 ;  /* 0x000000004f0572ca */ /* 0x000fc400000e0000 */
[C---:B------:R-:W-:Y:S02]  /*2bc50*/  R2UR UR6, R78.reuse ;  /* 0x000000004e0672ca */ /* 0x040fe400000e0000 */
[----:B------:R-:W-:Y:S01]  /*2bc60*/  R2UR UR7, R79 ;  /* 0x000000004f0772ca */ /* 0x000fe200000e0000 */
[----:B-----5:R-:W2:Y:S04]  /*2bc70*/  LD.E R4, desc[UR8][R10.64+0x14] ;  /* 0x000014080a047980 */ /* 0x020ea8000c101900 */
[----:B------:R-:W3:Y:S04]  /*2bc80*/  LD.E R7, desc[UR10][R10.64+0xc] ;  /* 0x00000c0a0a077980 */ /* 0x000ee8000c101900 */
[----:B------:R-:W4:Y:S04]  /*2bc90*/  LD.E.64 R80, desc[UR4][R10.64+0xa0] ;  /* 0x0000a0040a507980 */ /* 0x000f28000c101b00 */
[----:B------:R-:W4:Y:S01]  /*2bca0*/  LD.E.64 R12, desc[UR6][R10.64+0xc0] ;  /* 0x0000c0060a0c7980 */ /* 0x000f22000c101b00 */
[----:B------:R-:W-:-:S02]  /*2bcb0*/  R2UR UR12, R78 ;  /* 0x000000004e0c72ca */ /* 0x000fc400000e0000 */
[----:B------:R-:W-:Y:S01]  /*2bcc0*/  R2UR UR13, R79 ;  /* 0x000000004f0d72ca */ /* 0x000fe200000e0000 */
[----:B------:R0:W5:Y:S01]  /*2bcd0*/  LD.E.64 R82, desc[UR8][R10.64+0xb8] ;  /* 0x0000b8080a527980 */ /* 0x000162000c101b00 */
[----:B------:R-:W-:Y:S01]  /*2bce0*/  SHF.R.S32.HI R93, RZ, 0x1f, R24 ;  /* 0x0000001fff5d7819 */ /* 0x000fe20000011418 */
[----:B------:R-:W-:Y:S01]  /*2bcf0*/  BSSY B2, `(.L_x_5401) ;  /* 0x0000053000027945 */ /* 0x000fe20003800000 */
[----:B------:R-:W-:Y:S02]  /*2bd00*/  CS2R R50, SRZ ;  /* 0x0000000000327805 */ /* 0x000fe4000001ff00 */
[----:B------:R-:W-:Y:S02]  /*2bd10*/  CS2R R30, SRZ ;  /* 0x00000000001e7805 */ /* 0x000fe4000001ff00 */
[----:B------:R-:W-:Y:S02]  /*2bd20*/  CS2R R28, SRZ ;  /* 0x00000000001c7805 */ /* 0x000fe4000001ff00 */
[----:B------:R-:W-:-:S02]  /*2bd30*/  CS2R R34, SRZ ;  /* 0x0000000000227805 */ /* 0x000fc4000001ff00 */
[----:B------:R-:W-:Y:S02]  /*2bd40*/  CS2R R32, SRZ ;  /* 0x0000000000207805 */ /* 0x000fe4000001ff00 */
[----:B------:R-:W-:Y:S02]  /*2bd50*/  CS2R R38, SRZ ;  /* 0x0000000000267805 */ /* 0x000fe4000001ff00 */
[----:B------:R-:W-:Y:S01]  /*2bd60*/  CS2R R36, SRZ ;  /* 0x0000000000247805 */ /* 0x000fe2000001ff00 */
[----:B------:R0:W5:Y:S01]  /*2bd70*/  LD.E.U8 R92, desc[UR12][R10.64+0x19] ;  /* 0x0000190c0a5c7980 */ /* 0x000162000c101100 */
        /* <DEDUP_REMOVED lines=15> */
[----:B--2---:R-:W-:Y:S01]  /*2be70*/  SHF.R.S32.HI R5, RZ, 0x1f, R4 ;  /* 0x0000001fff057819 */ /* 0x004fe20000011404 */
[----:B---3--:R-:W-:-:S03]  /*2be80*/  IMAD R7, R24, -0x60, R7 ;  /* 0xffffffa018077824 */ /* 0x008fc600078e0207 */
[----:B------:R-:W-:-:S04]  /*2be90*/  LEA.HI R5, R5, R4, RZ, 0x2 ;  /* 0x0000000405057211 */ /* 0x000fc800078f10ff */
[----:B------:R-:W-:Y:S02]  /*2bea0*/  SHF.R.S32.HI R5, RZ, 0x2, R5 ;  /* 0x00000002ff057819 */ /* 0x000fe40000011405 */
[----:B------:R-:W-:-:S04]  /*2beb0*/  VIMNMX R7, R7, 0x60, PT ;  /* 0x0000006007077848 */ /* 0x000fc80003fe0100 */
[----:B------:R-:W-:Y:S01]  /*2bec0*/  ISETP.GE.AND P1, PT, R5, R7, PT ;  /* 0x000000070500720c */ /* 0x000fe20003f26270 */
[-C--:B----4-:R-:W-:Y:S02]  /*2bed0*/  IMAD R15, R81, R24.reuse, RZ ;  /* 0x00000018510f7224 */ /* 0x090fe400078e02ff */
[-C--:B------:R-:W-:Y:S02]  /*2bee0*/  IMAD R13, R13, R24.reuse, RZ ;  /* 0x000000180d0d7224 */ /* 0x080fe400078e02ff */
[----:B------:R-:W-:Y:S02]  /*2bef0*/  VIADD R4, R5, 0x40 ;  /* 0x0000004005047836 */ /* 0x000fe40000000000 */
[-C--:B------:R-:W-:Y:S02]  /*2bf00*/  IMAD R91, R80, R93.reuse, R15 ;  /* 0x0000005d505b7224 */ /* 0x080fe400078e020f */
[----:B------:R-:W-:Y:S01]  /*2bf10*/  IMAD R93, R12, R93, R13 ;  /* 0x0000005d0c5d7224 */ /* 0x000fe200078e020d */
[----:B------:R0:W5:Y:S01]  /*2bf20*/  LD.E.64 R14, desc[UR4][R10.64+0x98] ;  /* 0x000098040a0e7980 */ /* 0x000162000c101b00 */
[----:B------:R-:W-:Y:S01]  /*2bf30*/  IMAD.WIDE.U32 R84, R80, R24, RZ ;  /* 0x0000001850547225 */ /* 0x000fe200078e00ff */
[----:B------:R-:W-:-:S02]  /*2bf40*/  ISETP.GE.AND P3, PT, R4, R7, PT ;  /* 0x000000070400720c */ /* 0x000fc40003f66270 */
[----:B------:R0:W5:Y:S01]  /*2bf50*/  LD.E.64 R80, desc[UR10][R10.64+0xc8] ;  /* 0x0000c80a0a507980 */ /* 0x000162000c101b00 */
[----:B------:R-:W-:-:S03]  /*2bf60*/  IMAD.WIDE.U32 R88, R12, R24, RZ ;  /* 0x000000180c587225 */ /* 0x000fc600078e00ff */
[----:B------:R0:W5:Y:S01]  /*2bf70*/  LD.E.64 R12, desc[UR6][R10.64+0xa8] ;  /* 0x0000a8060a0c7980 */ /* 0x000162000c101b00 */
[----:B------:R-:W-:Y:S02]  /*2bf80*/  CS2R R6, SRZ ;  /* 0x0000000000067805 */ /* 0x000fe4000001ff00 */
[----:B------:R-:W-:Y:S01]  /*2bf90*/  CS2R R4, SRZ ;  /* 0x0000000000047805 */ /* 0x000fe2000001ff00 */
[----:B------:R-:W-:Y:S02]  /*2bfa0*/  IMAD.IADD R95, R85, 0x1, R91 ;  /* 0x00000001555f7824 */ /* 0x000fe400078e025b */
[----:B------:R-:W-:Y:S01]  /*2bfb0*/  IMAD.IADD R93, R89, 0x1, R93 ;  /* 0x00000001595d7824 */ /* 0x000fe200078e025d */
[----:B------:R-:W-:Y:S06]  /*2bfc0*/  @P1 BRA `(.L_x_5402) ;  /* 0x0000000000941947 */ /* 0x000fec0003800000 */
[----:B-----5:R-:W-:Y:S02]  /*2bfd0*/  LOP3.LUT R4, R92, 0x1, RZ, 0xc0, !PT ;  /* 0x000000015c047812 */ /* 0x020fe400078ec0ff */
[----:B------:R-:W-:Y:S02]  /*2bfe0*/  CS2R R34, SRZ ;  /* 0x0000000000227805 */ /* 0x000fe4000001ff00 */
[----:B------:R-:W-:Y:S02]  /*2bff0*/  CS2R R32, SRZ ;  /* 0x0000000000207805 */ /* 0x000fe4000001ff00 */
[----:B------:R-:W-:Y:S02]  /*2c000*/  CS2R R30, SRZ ;  /* 0x00000000001e7805 */ /* 0x000fe4000001ff00 */
[----:B------:R-:W-:Y:S02]  /*2c010*/  ISETP.NE.U32.AND P4, PT, R4, 0x1, PT ;  /* 0x000000010400780c */ /* 0x000fe40003f85070 */
[----:B------:R-:W-:-:S02]  /*2c020*/  CS2R R28, SRZ ;  /* 0x00000000001c7805 */ /* 0x000fc4000001ff00 */
[----:B------:R-:W-:Y:S02]  /*2c030*/  CS2R R6, SRZ ;  /* 0x0000000000067805 */ /* 0x000fe4000001ff00 */
[----:B------:R-:W-:Y:S02]  /*2c040*/  CS2R R4, SRZ ;  /* 0x0000000000047805 */ /* 0x000fe4000001ff00 */
[----:B------:R-:W-:Y:S02]  /*2c050*/  R2P PR, R92, 0x6 ;  /* 0x000000065c007804 */ /* 0x000fe40000000000 */
[----:B------:R-:W-:Y:S02]  /*2c060*/  CS2R R46, SRZ ;  /* 0x00000000002e7805 */ /* 0x000fe4000001ff00 */
[----:B0-----:R-:W-:Y:S02]  /*2c070*/  LEA R10, P5, R84, R12, 0x1 ;  /* 0x0000000c540a7211 */ /* 0x001fe400078a08ff */
[----:B------:R-:W-:-:S02]  /*2c080*/  CS2R R44, SRZ ;  /* 0x00000000002c7805 */ /* 0x000fc4000001ff00 */
[----:B------:R-:W-:Y:S02]  /*2c090*/  LEA R90, P6, R88, R80, 0x1 ;  /* 0x00000050585a7211 */ /* 0x000fe400078c08ff */
[----:B------:R-:W-:Y:S02]  /*2c0a0*/  CS2R R42, SRZ ;  /* 0x00000000002a7805 */ /* 0x000fe4000001ff00 */
[----:B------:R-:W-:Y:S02]  /*2c0b0*/  CS2R R40, SRZ ;  /* 0x0000000000287805 */ /* 0x000fe4000001ff00 */
[----:B------:R-:W-:Y:S02]  /*2c0c0*/  CS2R R38, SRZ ;  /* 0x0000000000267805 */ /* 0x000fe4000001ff00 */
[----:B------:R-:W-:Y:S02]  /*2c0d0*/  CS2R R36, SRZ ;  /* 0x0000000000247805 */ /* 0x000fe4000001ff00 */
[----:B------:R-:W-:-:S02]  /*2c0e0*/  @!P4 R2UR UR4, R78 ;  /* 0x000000004e04c2ca */ /* 0x000fc400000e0000 */
[C---:B------:R-:W-:Y:S02]  /*2c0f0*/  @!P4 R2UR UR5, R79.reuse ;  /* 0x000000004f05c2ca */ /* 0x040fe400000e0000 */
[C---:B------:R-:W-:Y:S02]  /*2c100*/  @P1 R2UR UR8, R78.reuse ;  /* 0x000000004e0812ca */ /* 0x040fe400000e0000 */
[C---:B------:R-:W-:Y:S02]  /*2c110*/  @P1 R2UR UR9, R79.reuse ;  /* 0x000000004f0912ca */ /* 0x040fe400000e0000 */
[C---:B------:R-:W-:Y:S02]  /*2c120*/  @P2 R2UR UR12, R78.reuse ;  /* 0x000000004e0c22ca */ /* 0x040fe400000e0000 */
[----:B------:R-:W-:Y:S02]  /*2c130*/  @P2 R2UR UR13, R79 ;  /* 0x000000004f0d22ca */ /* 0x000fe400000e0000 */
[----:B------:R-:W-:-:S02]  /*2c140*/  @!P4 R2UR UR6, R78 ;  /* 0x000000004e06c2ca */ /* 0x000fc400000e0000 */
[C---:B------:R-:W-:Y:S02]  /*2c150*/  @!P4 R2UR UR7, R79.reuse ;  /* 0x000000004f07c2ca */ /* 0x040fe400000e0000 */
[C---:B------:R-:W-:Y:S02]  /*2c160*/  @P1 R2UR UR10, R78.reuse ;  /* 0x000000004e0a12ca */ /* 0x040fe400000e0000 */
[C---:B------:R-:W-:Y:S02]  /*2c170*/  @P1 R2UR UR11, R79.reuse ;  /* 0x000000004f0b12ca */ /* 0x040fe400000e0000 */
[----:B------:R-:W-:Y:S02]  /*2c180*/  @P2 R2UR UR14, R78 ;  /* 0x000000004e0e22ca */ /* 0x000fe400000e0000 */
[----:B------:R-:W-:Y:S02]  /*2c190*/  @P2 R2UR UR15, R79 ;  /* 0x000000004f0f22ca */ /* 0x000fe400000e0000 */
[----:B------:R-:W-:-:S02]  /*2c1a0*/  LEA.HI.X R11, R84, R13, R95, 0x1, P5 ;  /* 0x0000000d540b7211 */ /* 0x000fc400028f0c5f */
[----:B------:R-:W-:-:S03]  /*2c1b0*/  LEA.HI.X R91, R88, R81, R93, 0x1, P6 ;  /* 0x00000051585b7211 */ /* 0x000fc600030f0c5d */
[----:B------:R1:W5:Y:S04]  /*2c1c0*/  @!P4 LD.E.128 R32, desc[UR4][R10.64] ;  /* 0x000000040a20c980 */ /* 0x000368000c101d00 */
[----:B------:R1:W5:Y:S04]  /*2c1d0*/  @P1 LD.E.128 R28, desc[UR8][R10.64+0x40] ;  /* 0x000040080a1c1980 */ /* 0x000368000c101d00 */
[----:B------:R1:W5:Y:S04]  /*2c1e0*/  @P2 LD.E.128 R4, desc[UR12][R10.64+0x80] ;  /* 0x0000800c0a042980 */ /* 0x000368000c101d00 */
[----:B------:R1:W5:Y:S04]  /*2c1f0*/  @!P4 LD.E.128 R44, desc[UR6][R90.64] ;  /* 0x000000065a2cc980 */ /* 0x000368000c101d00 */
[----:B------:R1:W5:Y:S04]  /*2c200*/  @P1 LD.E.128 R40, desc[UR10][R90.64+0x40] ;  /* 0x0000400a5a281980 */ /* 0x000368000c101d00 */
[----:B------:R1:W5:Y:S02]  /*2c210*/  @P2 LD.E.128 R36, desc[UR14][R90.64+0x80] ;  /* 0x0000800e5a242980 */ /* 0x000364000c101d00 */
.L_x_5402:
[----:B------:R-:W-:Y:S05]  /*2c220*/  BSYNC B2 ;  /* 0x0000000000027941 */ /* 0x000fea0003800000 */
.L_x_5401:
[----:B------:R-:W-:Y:S04]  /*2c230*/  BSSY B2, `(.L_x_5403) ;  /* 0x000002b000027945 */ /* 0x000fe80003800000 */
[----:B------:R-:W-:Y:S05]  /*2c240*/  @P3 BRA `(.L_x_5404) ;  /* 0x0000000000a43947 */ /* 0x000fea0003800000 */
[----:B-----5:R-:W-:Y:S02]  /*2c250*/  IADD3 R85, P3, R14, R84, RZ ;  /* 0x000000540e557210 */ /* 0x020fe40007f7e0ff */
[----:B------:R-:W-:Y:S02]  /*2c260*/  CS2R R58, SRZ ;  /* 0x00000000003a7805 */ /* 0x000fe4000001ff00 */
[----:B------:R-:W-:Y:S02]  /*2c270*/  IADD3 R89, P4, R82, R88, RZ ;  /* 0x0000005852597210 */ /* 0x000fe40007f9e0ff */
[----:B------:R-:W-:Y:S02]  /*2c280*/  CS2R R56, SRZ ;  /* 0x0000000000387805 */ /* 0x000fe4000001ff00 */
[C---:B01----:R-:W-:Y:S01]  /*2c290*/  LOP3.LUT R10, R92.reuse, 0x1, RZ, 0xc0, !PT ;  /* 0x000000015c0a7812 */ /* 0x043fe200078ec0ff */
[----:B------:R-:W-:Y:S01]  /*2c2a0*/  IMAD.X R14, R15, 0x1, R95, P3 ;  /* 0x000000010f0e7824 */ /* 0x000fe200018e065f */
[----:B------:R-:W-:Y:S01]  /*2c2b0*/  R2P PR, R92, 0x6 ;  /* 0x000000065c007804 */ /* 0x000fe20000000000 */
[----:B------:R-:W-:Y:S01]  /*2c2c0*/  IMAD.X R82, R83, 0x1, R93, P4 ;  /* 0x0000000153527824 */ /* 0x000fe200020e065d */
[----:B------:R-:W-:-:S02]  /*2c2d0*/  ISETP.NE.U32.AND P5, PT, R10, 0x1, PT ;  /* 0x000000010a00780c */ /* 0x000fc40003fa5070 */
[----:B------:R-:W-:Y:S02]  /*2c2e0*/  CS2R R54, SRZ ;  /* 0x0000000000367805 */ /* 0x000fe4000001ff00 */
[----:B------:R-:W-:Y:S02]  /*2c2f0*/  LEA R10, P3, R85, R12, 0x1 ;  /* 0x0000000c550a7211 */ /* 0x000fe400078608ff */
[----:B------:R-:W-:Y:S02]  /*2c300*/  CS2R R52, SRZ ;  /* 0x0000000000347805 */ /* 0x000fe4000001ff00 */
[----:B------:R-:W-:Y:S02]  /*2c310*/  LEA R12, P4, R89, R80, 0x1 ;  /* 0x00000050590c7211 */ /* 0x000fe400078808ff */
[----:B------:R-:W-:Y:S02]  /*2c320*/  CS2R R50, SRZ ;  /* 0x0000000000327805 */ /* 0x000fe4000001ff00 */
[----:B------:R-:W-:-:S02]  /*2c330*/  LEA.HI.X R11, R85, R13, R14, 0x1, P3 ;  /* 0x0000000d550b7211 */ /* 0x000fc400018f0c0e */
[----:B------:R-:W-:Y:S02]  /*2c340*/  CS2R R48, SRZ ;  /* 0x0000000000307805 */ /* 0x000fe4000001ff00 */
[----:B------:R-:W-:Y:S02]  /*2c350*/  CS2R R70, SRZ ;  /* 0x0000000000467805 */ /* 0x000fe4000001ff00 */
[----:B------:R-:W-:Y:S02]  /*2c360*/  CS2R R68, SRZ ;  /* 0x0000000000447805 */ /* 0x000fe4000001ff00 */
[----:B------:R-:W-:Y:S02]  /*2c370*/  CS2R R66, SRZ ;  /* 0x0000000000427805 */ /* 0x000fe4000001ff00 */
[----:B------:R-:W-:Y:S02]  /*2c380*/  @P1 R2UR UR8, R78 ;  /* 0x000000004e0812ca */ /* 0x000fe400000e0000 */
[----:B------:R-:W-:-:S02]  /*2c390*/  CS2R R64, SRZ ;  /* 0x0000000000407805 */ /* 0x000fc4000001ff00 */
[C---:B------:R-:W-:Y:S02]  /*2c3a0*/  @!P5 R2UR UR4, R78.reuse ;  /* 0x000000004e04d2ca */ /* 0x040fe400000e0000 */
[----:B------:R-:W-:Y:S02]  /*2c3b0*/  CS2R R62, SRZ ;  /* 0x00000000003e7805 */ /* 0x000fe4000001ff00 */
[C---:B------:R-:W-:Y:S02]  /*2c3c0*/  @!P5 R2UR UR5, R79.reuse ;  /* 0x000000004f05d2ca */ /* 0x040fe400000e0000 */
[----:B------:R-:W-:Y:S02]  /*2c3d0*/  CS2R R60, SRZ ;  /* 0x00000000003c7805 */ /* 0x000fe4000001ff00 */
[----:B------:R-:W-:Y:S02]  /*2c3e0*/  @P1 R2UR UR9, R79 ;  /* 0x000000004f0912ca */ /* 0x000fe400000e0000 */
[----:B------:R-:W-:-:S02]  /*2c3f0*/  @P2 R2UR UR12, R78 ;  /* 0x000000004e0c22ca */ /* 0x000fc400000e0000 */
[C---:B------:R-:W-:Y:S02]  /*2c400*/  @P2 R2UR UR13, R79.reuse ;  /* 0x000000004f0d22ca */ /* 0x040fe400000e0000 */
[C---:B------:R-:W-:Y:S02]  /*2c410*/  @!P5 R2UR UR6, R78.reuse ;  /* 0x000000004e06d2ca */ /* 0x040fe400000e0000 */
[C---:B------:R-:W-:Y:S02]  /*2c420*/  @!P5 R2UR UR7, R79.reuse ;  /* 0x000000004f07d2ca */ /* 0x040fe400000e0000 */
[C---:B------:R-:W-:Y:S01]  /*2c430*/  @P1 R2UR UR10, R78.reuse ;  /* 0x000000004e0a12ca */ /* 0x040fe200000e0000 */
[----:B------:R2:W5:Y:S01]  /*2c440*/  @!P5 LD.E.128 R56, desc[UR4][R10.64] ;  /* 0x000000040a38d980 */ /* 0x000562000c101d00 */
[C---:B------:R-:W-:Y:S02]  /*2c450*/  @P1 R2UR UR11, R79.reuse ;  /* 0x000000004f0b12ca */ /* 0x040fe400000e0000 */
[----:B------:R-:W-:Y:S01]  /*2c460*/  @P2 R2UR UR14, R78 ;  /* 0x000000004e0e22ca */ /* 0x000fe200000e0000 */
[----:B------:R2:W5:Y:S01]  /*2c470*/  @P1 LD.E.128 R52, desc[UR8][R10.64+0x40] ;  /* 0x000040080a341980 */ /* 0x000562000c101d00 */
[----:B------:R-:W-:-:S02]  /*2c480*/  @P2 R2UR UR15, R79 ;  /* 0x000000004f0f22ca */ /* 0x000fc400000e0000 */
[----:B------:R-:W-:Y:S01]  /*2c490*/  LEA.HI.X R13, R89, R81, R82, 0x1, P4 ;  /* 0x00000051590d7211 */ /* 0x000fe200020f0c52 */
[----:B------:R2:W5:Y:S04]  /*2c4a0*/  @P2 LD.E.128 R48, desc[UR12][R10.64+0x80] ;  /* 0x0000800c0a302980 */ /* 0x000568000c101d00 */
[----:B------:R2:W5:Y:S04]  /*2c4b0*/  @!P5 LD.E.128 R68, desc[UR6][R12.64] ;  /* 0x000000060c44d980 */ /* 0x000568000c101d00 */
[----:B------:R2:W5:Y:S04]  /*2c4c0*/  @P1 LD.E.128 R64, desc[UR10][R12.64+0x40] ;  /* 0x0000400a0c401980 */ /* 0x000568000c101d00 */
[----:B------:R2:W5:Y:S02]  /*2c4d0*/  @P2 LD.E.128 R60, desc[UR14][R12.64+0x80] ;  /* 0x0000800e0c3c2980 */ /* 0x000564000c101d00 */
.L_x_5404:
[----:B------:R-:W-:Y:S05]  /*2c4e0*/  BSYNC B2 ;  /* 0x0000000000027941 */ /* 0x000fea0003800000 */
.L_x_5403:
[----:B------:R-:W-:Y:S01]  /*2c4f0*/  R2UR UR4, R78 ;  /* 0x000000004e0472ca */ /* 0x000fe200000e0000 */
[----:B012---:R0:W5:Y:S01]  /*2c500*/  LDL R10, [R76] ;  /* 0x000000004c0a7983 */ /* 0x0071620000100800 */
[----:B------:R-:W-:-:S03]  /*2c510*/  R2UR UR5, R79 ;  /* 0x000000004f0572ca */ /* 0x000fc600000e0000 */
[----:B------:R0:W5:Y:S10]  /*2c520*/  LDL R11, [R76+0x4] ;  /* 0x000004004c0b7983 */ /* 0x0001740000100800 */
[----:B-----5:R-:W2:Y:S01]  /*2c530*/  LD.E R12, desc[UR4][R8.64+0x1c] ;  /* 0x00001c04080c7980 */ /* 0x020ea2000c101900 */
[----:B------:R-:W-:-:S02]  /*2c540*/  IMAD.MOV.U32 R13, RZ, RZ, R6 ;  /* 0x000000ffff0d7224 */ /* 0x000fc400078e0006 */
        /* <DEDUP_REMOVED lines=100> */
.L_x_5406:
[----:B------:R-:W-:Y:S05]  /*2cb90*/  BSYNC B2 ;  /* 0x0000000000027941 */ /* 0x000fea0003800000 */
.L_x_5405:
[----:B------:R-:W-:Y:S02]  /*2cba0*/  R2UR UR4, R78 ;  /* 0x000000004e0472ca */ /* 0x000fe400000e0000 */
[----:B------:R-:W-:-:S13]  /*2cbb0*/  R2UR UR5, R79 ;  /* 0x000000004f0572ca */ /* 0x000fda00000e0000 */
[----:B------:R-:W2:Y:S01]  /*2cbc0*/  LD.E.64 R8, desc[UR4][R8.64+0x8] ;  /* 0x0000080408087980 */ /* 0x000ea2000c101b00 */
[----:B------:R-:W-:Y:S01]  /*2cbd0*/  SHF.L.U32 R11, R11, 0x1f, RZ ;  /* 0x0000001f0b0b7819 */ /* 0x000fe200000006ff */
[----:B------:R-:W-:Y:S01]  /*2cbe0*/  BSSY B2, `(.L_x_5407) ;  /* 0x0000005000027945 */ /* 0x000fe20003800000 */
[----:B--2---:R-:W-:-:S05]  /*2cbf0*/  MOV R13, R8 ;  /* 0x00000008000d7202 */ /* 0x004fca0000000f00 */
[----:B------:R-:W-:-:S04]  /*2cc00*/  IMAD R10, R10, 0x8, R13 ;  /* 0x000000080a0a7824 */ /* 0x000fc800078e020d */
[----:B------:R-:W0:Y:S02]  /*2cc10*/  SYNCS.PHASECHK.TRANS64.TRYWAIT P1, [R10+URZ], R11 ;  /* 0x0000000b0a0075a7 */ /* 0x000e24000802017f */
[----:B0-----:R-:W-:Y:S05]  /*2cc20*/  @!P1 BRA `(.L_x_5408) ;  /* 0x00000050009c9947 */ /* 0x001fea0003800000 */
.L_x_5451:
[----:B------:R-:W-:Y:S05]  /*2cc30*/  BSYNC B2 ;  /* 0x0000000000027941 */ /* 0x000fea0003800000 */
.L_x_5407:
[----:B------:R-:W2:Y:S01]  /*2cc40*/  LDL.64 R80, [R75+0x30] ;  /* 0x000030004b507983 */ /* 0x000ea20000100a00 */
[C---:B------:R-:W-:Y:S02]  /*2cc50*/  R2UR UR4, R78.reuse ;  /* 0x000000004e0472ca */ /* 0x040fe400000e0000 */
[----:B------:R-:W-:Y:S01]  /*2cc60*/  R2UR UR5, R79 ;  /* 0x000000004f0572ca */ /* 0x000fe200000e0000 */
[----:B------:R-:W3:Y:S04]  /*2cc70*/  LDL.64 R84, [R75+0x38] ;  /* 0x000038004b547983 */ /* 0x000ee80000100a00 */
[----:B------:R-:W4:Y:S04]  /*2cc80*/  LDL R100, [R76] ;  /* 0x000000004c647983 */ /* 0x000f280000100800 */
[----:B------:R-:W4:Y:S04]  /*2cc90*/  LDL.64 R8, [R75+0x8] ;  /* 0x000008004b087983 */ /* 0x000f280000100a00 */
[----:B------:R1:W5:Y:S04]  /*2cca0*/  LDL.64 R82, [R75+0x40] ;  /* 0x000040004b527983 */ /* 0x0003680000100a00 */
[----:B--2---:R-:W2:Y:S01]  /*2ccb0*/  LD.E R128, desc[UR4][R80.64+0x8] ;  /* 0x0000080450807980 */ /* 0x004ea2000c101900 */
[----:B------:R-:W-:-:S02]  /*2ccc0*/  R2UR UR8, R78 ;  /* 0x000000004e0872ca */ /* 0x000fc400000e0000 */
[C---:B------:R-:W-:Y:S01]  /*2ccd0*/  R2UR UR9, R79.reuse ;  /* 0x000000004f0972ca */ /* 0x040fe200000e0000 */
[----:B---3--:R-:W5:Y:S01]  /*2cce0*/  LD.E.64 R84, desc[UR4][R84.64] ;  /* 0x0000000454547980 */ /* 0x008f62000c101b00 */
[----:B------:R-:W-:Y:S02]  /*2ccf0*/  R2UR UR6, R78 ;  /* 0x000000004e0672ca */ /* 0x000fe400000e0000 */
[----:B------:R-:W-:Y:S01]  /*2cd00*/  R2UR UR7, R79 ;  /* 0x000000004f0772ca */ /* 0x000fe200000e0000 */
[----:B----4-:R-:W-:Y:S01]  /*2cd10*/  IMAD R100, R100, 0x4800, RZ ;  /* 0x0000480064647824 */ /* 0x010fe200078e02ff */
[----:B------:R-:W-:-:S04]  /*2cd20*/  UMOV UR4, 0xffffffff ;  /* 0xffffffff00047882 */ /* 0x000fc80000000000 */
[----:B------:R-:W-:-:S03]  /*2cd30*/  SHF.R.S32.HI R101, RZ, 0x1f, R100 ;  /* 0x0000001fff657819 */ /* 0x000fc60000011464 */
[----:B------:R1:W5:Y:S04]  /*2cd40*/  LD.E R90, desc[UR8][R8.64+0x74] ;  /* 0x00007408085a7980 */ /* 0x000368000c101900 */
[----:B------:R1:W5:Y:S01]  /*2cd50*/  LD.E R91, desc[UR6][R80.64+0x4] ;  /* 0x00000406505b7980 */ /* 0x000362000c101900 */
[----:B--2---:R-:W-:-:S04]  /*2cd60*/  SHF.R.S32.HI R129, RZ, 0x1f, R128 ;  /* 0x0000001fff817819 */ /* 0x004fc80000011480 */
[----:B------:R-:W-:-:S04]  /*2cd70*/  LEA.HI R119, R129, R128, RZ, 0x2 ;  /* 0x0000008081777211 */ /* 0x000fc800078f10ff */
[----:B0-----:R-:W-:-:S05]  /*2cd80*/  LOP3.LUT R11, R119, 0x1ffffffc, RZ, 0xc0, !PT ;  /* 0x1ffffffc770b7812 */ /* 0x001fca00078ec0ff */
[----:B------:R-:W-:Y:S01]  /*2cd90*/  IMAD.IADD R11, R128, 0x1, -R11 ;  /* 0x00000001800b7824 */ /* 0x000fe200078e0a0b */
[----:B------:R-:W-:-:S03]  /*2cda0*/  SHF.R.S32.HI R119, RZ, 0x2, R119 ;  /* 0x00000002ff777819 */ /* 0x000fc60000011477 */
[----:B------:R-:W-:Y:S01]  /*2cdb0*/  IMAD.SHL.U32 R102, R11, 0x8, RZ ;  /* 0x000000080b667824 */ /* 0x000fe200078e00ff */
[----:B-1----:R-:W-:Y:S06]  /*2cdc0*/  BRA.DIV UR4, `(.L_x_5409) ;  /* 0x0000005204487947 */ /* 0x002fec000b800000 */
[----:B------:R0:W1:Y:S04]  /*2cdd0*/  SHFL.IDX PT, R9, R87, RZ, 0x1c1f ;  /* 0x001c1fff57097589 */ /* 0x00006800000e0000 */
[----:B------:R0:W2:Y:S02]  /*2cde0*/  SHFL.IDX PT, R14, R86, RZ, 0x1c1f ;  /* 0x001c1fff560e7589 */ /* 0x0000a400000e0000 */
.L_x_5455:
[----:B------:R-:W-:Y:S02]  /*2cdf0*/  R2UR UR4, R78 ;  /* 0x000000004e0472ca */ /* 0x000fe400000e0000 */
[----:B------:R-:W-:-:S13]  /*2ce00*/  R2UR UR5, R79 ;  /* 0x000000004f0572ca */ /* 0x000fda00000e0000 */
[----:B------:R-:W3:Y:S01]  /*2ce10*/  LD.E R11, desc[UR4][R80.64+0xc] ;  /* 0x00000c04500b7980 */ /* 0x000ee2000c101900 */
[----:B------:R-:W-:Y:S01]  /*2ce20*/  BSSY B2, `(.L_x_5410) ;  /* 0x00001e7000027945 */ /* 0x000fe20003800000 */
[----:B--2---:R-:W-:Y:S02]  /*2ce30*/  IMAD.MOV.U32 R88, RZ, RZ, R14 ;  /* 0x000000ffff587224 */ /* 0x004fe400078e000e */
[----:B-1----:R-:W-:Y:S02]  /*2ce40*/  IMAD.MOV.U32 R89, RZ, RZ, R9 ;  /* 0x000000ffff597224 */ /* 0x002fe400078e0009 */
[----:B---3--:R-:W-:-:S05]  /*2ce50*/  IMAD R11, R24, -0x60, R11 ;  /* 0xffffffa0180b7824 */ /* 0x008fca00078e020b */
[----:B------:R-:W-:-:S04]  /*2ce60*/  VIMNMX R8, R11, 0x60, PT ;  /* 0x000000600b087848 */ /* 0x000fc80003fe0100 */
[----:B------:R-:W-:-:S13]  /*2ce70*/  ISETP.GE.AND P1, PT, R119, R8, PT ;  /* 0x000000087700720c */ /* 0x000fda0003f26270 */
[----:B------:R-:W-:Y:S05]  /*2ce80*/  @P1 BRA `(.L_x_5411) ;  /* 0x0000001c00801947 */ /* 0x000fea0003800000 */
[----:B------:R-:W-:Y:S02]  /*2ce90*/  R2UR UR4, R78 ;  /* 0x000000004e0472ca */ /* 0x000fe400000e0000 */
[----:B------:R-:W-:-:S13]  /*2cea0*/  R2UR UR5, R79 ;  /* 0x000000004f0572ca */ /* 0x000fda00000e0000 */
[----:B-----5:R-:W2:Y:S01]  /*2ceb0*/  LD.E.U8 R8, desc[UR4][R82.64] ;  /* 0x0000000452087980 */ /* 0x020ea2000c101100 */
[----:B------:R-:W-:Y:S01]  /*2cec0*/  BSSY B3, `(.L_x_5412) ;  /* 0x000009c000037945 */ /* 0x000fe20003800000 */
[----:B--2---:R-:W-:-:S04]  /*2ced0*/  LOP3.LUT R8, R8, 0x1, RZ, 0xc0, !PT ;  /* 0x0000000108087812 */ /* 0x004fc800078ec0ff */
[----:B------:R-:W-:-:S13]  /*2cee0*/  ISETP.NE.U32.AND P1, PT, R8, 0x1, PT ;  /* 0x000000010800780c */ /* 0x000fda0003f25070 */
[----:B------:R-:W-:Y:S05]  /*2cef0*/  @P1 BRA `(.L_x_5413) ;  /* 0x0000000800601947 */ /* 0x000fea0003800000 */
[----:B------:R-:W-:Y:S01]  /*2cf00*/  LEA.HI R149, R91, R91, RZ, 0x1 ;  /* 0x0000005b5b957211 */ /* 0x000fe200078f08ff */
[----:B------:R-:W-:Y:S01]  /*2cf10*/  IMAD.IADD R8, R90, 0x1, -R91 ;  /* 0x000000015a087824 */ /* 0x000fe200078e0a5b */
[----:B------:R-:W-:Y:S02]  /*2cf20*/  LEA.HI R13, R129, R128, RZ, 0x5 ;  /* 0x00000080810d7211 */ /* 0x000fe400078f28ff */
[----:B------:R-:W-:Y:S02]  /*2cf30*/  SHF.R.S32.HI R149, RZ, 0x1, R149 ;  /* 0x00000001ff957819 */ /* 0x000fe40000011495 */
[----:B------:R-:W-:Y:S01]  /*2cf40*/  R2UR UR4, R78 ;  /* 0x000000004e0472ca */ /* 0x000fe200000e0000 */
[----:B------:R-:W-:Y:S01]  /*2cf50*/  IMAD.SHL.U32 R13, R13, 0x10, RZ ;  /* 0x000000100d0d7824 */ /* 0x000fe200078e00ff */
[----:B------:R-:W-:Y:S02]  /*2cf60*/  ISETP.GE.AND P1, PT, R102, R149, PT ;  /* 0x000000956600720c */ /* 0x000fe40003f26270 */
[----:B------:R-:W-:-:S02]  /*2cf70*/  R2UR UR5, R79 ;  /* 0x000000004f0572ca */ /* 0x000fc400000e0000 */
[----:B------:R-:W-:Y:S02]  /*2cf80*/  SEL R9, R149, RZ, P1 ;  /* 0x000000ff95097207 */ /* 0x000fe40000800000 */
[----:B------:R-:W-:Y:S02]  /*2cf90*/  SEL R11, R91, R8, !P1 ;  /* 0x000000085b0b7207 */ /* 0x000fe40004800000 */
[----:B------:R-:W-:Y:S01]  /*2cfa0*/  LOP3.LUT R13, R13, 0xfffffe00, RZ, 0xc0, !PT ;  /* 0xfffffe000d0d7812 */ /* 0x000fe200078ec0ff */
[----:B------:R-:W-:Y:S01]  /*2cfb0*/  IMAD.IADD R9, R102, 0x1, R9 ;  /* 0x0000000166097824 */ /* 0x000fe200078e0209 */
[----:B------:R-:W-:Y:S02]  /*2cfc0*/  SHF.R.S32.HI R12, RZ, 0x1f, R11 ;  /* 0x0000001fff0c7819 */ /* 0x000fe4000001140b */
[----:B------:R-:W-:Y:S02]  /*2cfd0*/  R2UR UR6, R78 ;  /* 0x000000004e0672ca */ /* 0x000fe400000e0000 */
[----:B------:R-:W-:-:S02]  /*2cfe0*/  SHF.R.S32.HI R8, RZ, 0x1f, R9 ;  /* 0x0000001fff087819 */ /* 0x000fc40000011409 */
[----:B------:R-:W-:Y:S01]  /*2cff0*/  LEA.HI R11, R12, R11, RZ, 0x4 ;  /* 0x0000000b0c0b7211 */ /* 0x000fe200078f20ff */
[----:B------:R-:W-:Y:S01]  /*2d000*/  IMAD.SHL.U32 R12, R119, 0x40, RZ ;  /* 0x00000040770c7824 */ /* 0x000fe200078e00ff */
[CC--:B------:R-:W-:Y:S02]  /*2d010*/  LEA.HI R10, R8.reuse, R9.reuse, RZ, 0x3 ;  /* 0x00000009080a7211 */ /* 0x0c0fe400078f18ff */
[----:B------:R-:W-:Y:S02]  /*2d020*/  LEA.HI R8, R8, R9, RZ, 0x6 ;  /* 0x0000000908087211 */ /* 0x000fe400078f30ff */
[----:B------:R-:W-:Y:S02]  /*2d030*/  SHF.R.S32.HI R146, RZ, 0x3, R10 ;  /* 0x00000003ff927819 */ /* 0x000fe4000001140a */
[----:B------:R-:W-:Y:S02]  /*2d040*/  LOP3.LUT R12, R12, 0x1c0, RZ, 0xc0, !PT ;  /* 0x000001c00c0c7812 */ /* 0x000fe400078ec0ff */
[----:B------:R-:W-:-:S02]  /*2d050*/  LEA.HI.SX32 R11, R11, R146, 0x1c ;  /* 0x000000920b0b7211 */ /* 0x000fc400078fe2ff */
[----:B------:R-:W-:Y:S02]  /*2d060*/  SHF.R.U32.HI R9, RZ, 0x3, R12 ;  /* 0x00000003ff097819 */ /* 0x000fe4000001160c */
[----:B------:R-:W-:Y:S01]  /*2d070*/  SHF.R.S32.HI R14, RZ, 0x1f, R11 ;  /* 0x0000001fff0e7819 */ /* 0x000fe2000001140b */
[----:B------:R-:W-:Y:S01]  /*2d080*/  IMAD.SHL.U32 R147, R11, 0x8, RZ ;  /* 0x000000080b937824 */ /* 0x000fe200078e00ff */
[----:B------:R-:W-:Y:S02]  /*2d090*/  SHF.R.S32.HI R8, RZ, 0x6, R8 ;  /* 0x00000006ff087819 */ /* 0x000fe40000011408 */
[----:B------:R-:W-:Y:S02]  /*2d0a0*/  LEA.HI R14, R14, R11, RZ, 0x3 ;  /* 0x0000000b0e0e7211 */ /* 0x000fe400078f18ff */
[----:B------:R-:W-:Y:S01]  /*2d0b0*/  LOP3.LUT R10, R12, 0x38, R10, 0xf8, !PT ;  /* 0x000000380c0a7812 */ /* 0x000fe200078ef80a */
[----:B------:R-:W-:Y:S01]  /*2d0c0*/  IMAD R8, R8, 0x1800, R13 ;  /* 0x0000180008087824 */ /* 0x000fe200078e020d */
[----:B------:R-:W-:-:S02]  /*2d0d0*/  SHF.R.S32.HI R14, RZ, 0x3, R14 ;  /* 0x00000003ff0e7819 */ /* 0x000fc4000001140e */
[----:B------:R-:W-:Y:S02]  /*2d0e0*/  LOP3.LUT R12, R12, 0x38, R147, 0xf8, !PT ;  /* 0x000000380c0c7812 */ /* 0x000fe400078ef893 */
[-C--:B------:R-:W-:Y:S01]  /*2d0f0*/  LOP3.LUT R11, R10, R9.reuse, RZ, 0x3c, !PT ;  /* 0x000000090a0b7212 */ /* 0x080fe200078e3cff */
[----:B------:R-:W-:Y:S01]  /*2d100*/  IMAD R14, R14, 0x1800, R13 ;  /* 0x000018000e0e7824 */ /* 0x000fe200078e020d */
[----:B------:R-:W-:Y:S02]  /*2d110*/  LOP3.LUT R9, R12, R9, RZ, 0x3c, !PT ;  /* 0x000000090c097212 */ /* 0x000fe400078e3cff */
[----:B------:R-:W-:Y:S01]  /*2d120*/  R2UR UR7, R79 ;  /* 0x000000004f0772ca */ /* 0x000fe200000e0000 */
[----:B------:R-:W-:Y:S02]  /*2d130*/  IMAD.IADD R11, R8, 0x1, R11 ;  /* 0x00000001080b7824 */ /* 0x000fe400078e020b */
[----:B------:R-:W-:-:S03]  /*2d140*/  IMAD.IADD R9, R14, 0x1, R9 ;  /* 0x000000010e097824 */ /* 0x000fc600078e0209 */
[C---:B------:R-:W-:Y:S02]  /*2d150*/  IADD3 R13, P1, R100.reuse, R11, RZ ;  /* 0x0000000b640d7210 */ /* 0x040fe40007f3e0ff */
[----:B------:R-:W-:-:S03]  /*2d160*/  IADD3 R11, P2, R100, R9, RZ ;  /* 0x00000009640b7210 */ /* 0x000fc60007f5e0ff */
[--C-:B------:R-:W-:Y:S01]  /*2d170*/  IMAD.X R9, RZ, RZ, R101.reuse, P1 ;  /* 0x000000ffff097224 */ /* 0x100fe200008e0665 */
[-C--:B------:R-:W-:Y:S01]  /*2d180*/  LEA R8, P1, R13, R84.reuse, 0x1 ;  /* 0x000000540d087211 */ /* 0x080fe200078208ff */
[----:B------:R-:W-:Y:S01]  /*2d190*/  IMAD.X R10, RZ, RZ, R101, P2 ;  /* 0x000000ffff0a7224 */ /* 0x000fe200010e0665 */
[----:B------:R-:W-:Y:S02]  /*2d1a0*/  LEA R12, P2, R11, R84, 0x1 ;  /* 0x000000540b0c7211 */ /* 0x000fe400078408ff */
[----:B------:R-:W-:Y:S02]  /*2d1b0*/  LEA.HI.X R9, R13, R85, R9, 0x1, P1 ;  /* 0x000000550d097211 */ /* 0x000fe400008f0c09 */
[----:B------:R-:W-:Y:S02]  /*2d1c0*/  ISETP.GE.AND P1, PT, R102, R149, PT ;  /* 0x000000956600720c */ /* 0x000fe40003f26270 */
[----:B------:R-:W-:Y:S01]  /*2d1d0*/  LEA.HI.X R13, R11, R85, R10, 0x1, P2 ;  /* 0x000000550b0d7211 */ /* 0x000fe200010f0c0a */
[----:B------:R-:W-:Y:S01]  /*2d1e0*/  BSSY B4, `(.L_x_5414) ;  /* 0x0000060000047945 */ /* 0x000fe20003800000 */
[----:B------:R-:W5:Y:S01]  /*2d1f0*/  LD.E.128 R8, desc[UR4][R8.64] ;  /* 0x0000000408087980 */ /* 0x000f62000c101d00 */
[----:B------:R-:W-:-:S03]  /*2d200*/  ISETP.GE.AND P2, PT, R147, R90, PT ;  /* 0x0000005a9300720c */ /* 0x000fc60003f46270 */
[----:B------:R-:W5:Y:S05]  /*2d210*/  LD.E.128 R12, desc[UR6][R12.64] ;  /* 0x000000060c0c7980 */ /* 0x000f6a000c101d00 */
[----:B------:R-:W-:Y:S05]  /*2d220*/  @P1 BRA `(.L_x_5415) ;  /* 0x00000004006c1947 */ /* 0x000fea0003800000 */
[----:B------:R-:W-:Y:S01]  /*2d230*/  SHF.R.U32.HI R151, RZ, 0x10, R33 ;  /* 0x00000010ff977819 */ /* 0x000fe20000011621 */
[----:B-----5:R-:W-:Y:S01]  /*2d240*/  IMAD.U32 R148, R15, 0x10000, RZ ;  /* 0x000100000f947824 */ /* 0x020fe200078e00ff */
[----:B------:R-:W-:Y:S02]  /*2d250*/  SHF.R.U32.HI R149, RZ, 0x10, R45 ;  /* 0x00000010ff957819 */ /* 0x000fe4000001162d */
[----:B------:R-:W-:Y:S02]  /*2d260*/  PRMT R144, R144, 0x5410, R151 ;  /* 0x0000541090907816 */ /* 0x000fe40000000097 */
[----:B------:R-:W-:Y:S02]  /*2d270*/  PRMT R149, R142, 0x5410, R149 ;  /* 0x000054108e957816 */ /* 0x000fe40000000095 */
[----:B------:R-:W-:Y:S01]  /*2d280*/  SHF.R.U64 R150, R44, 0x10, R45 ;  /* 0x000000102c967819 */ /* 0x000fe2000000122d */
[----:B------:R-:W-:Y:S01]  /*2d290*/  IMAD.U32 R44, R13, 0x10000, RZ ;  /* 0x000100000d2c7824 */ /* 0x000fe200078e00ff */
[----:B------:R-:W-:Y:S01]  /*2d2a0*/  SHF.R.U32.HI R153, RZ, 0x10, R47 ;  /* 0x00000010ff997819 */ /* 0x000fe2000001162f */
[----:B------:R-:W-:Y:S01]  /*2d2b0*/  IMAD.U32 R151, R149, 0x10000, RZ ;  /* 0x0001000095977824 */ /* 0x000fe200078e00ff */
[----:B------:R-:W-:Y:S01]  /*2d2c0*/  LOP3.LUT R45, R15, 0xffff0000, RZ, 0xc0, !PT ;  /* 0xffff00000f2d7812 */ /* 0x000fe200078ec0ff */
[----:B------:R-:W-:Y:S01]  /*2d2d0*/  IMAD.U32 R15, R144, 0x10000, RZ ;  /* 0x00010000900f7824 */ /* 0x000fe200078e00ff */
[----:B------:R-:W-:Y:S01]  /*2d2e0*/  PRMT R142, R141, 0x5410, R150 ;  /* 0x000054108d8e7816 */ /* 0x000fe20000000096 */
[----:B------:R-:W-:Y:S01]  /*2d2f0*/  FMUL.FTZ R141, R44, R151 ;  /* 0x000000972c8d7220 */ /* 0x000fe20000410000 */
[----:B------:R-:W-:-:S02]  /*2d300*/  SHF.R.U32.HI R152, RZ, 0x10, R35 ;  /* 0x00000010ff987819 */ /* 0x000fc40000011623 */
[----:B------:R-:W-:Y:S01]  /*2d310*/  SHF.R.U64 R155, R46, 0x10, R47 ;  /* 0x000000102e9b7819 */ /* 0x000fe2000000122f */
[----:B------:R-:W-:Y:S01]  /*2d320*/  IMAD.U32 R46, R11, 0x10000, RZ ;  /* 0x000100000b2e7824 */ /* 0x000fe200078e00ff */
[----:B------:R-:W-:Y:S01]  /*2d330*/  PRMT R150, R138, 0x5410, R153 ;  /* 0x000054108a967816 */ /* 0x000fe20000000099 */
[-C--:B------:R-:W-:Y:S01]  /*2d340*/  FMUL.FTZ R153, R44, R15.reuse ;  /* 0x0000000f2c997220 */ /* 0x080fe20000410000 */
[----:B------:R-:W-:Y:S01]  /*2d350*/  LOP3.LUT R47, R13, 0xffff0000, RZ, 0xc0, !PT ;  /* 0xffff00000d2f7812 */ /* 0x000fe200078ec0ff */
[----:B------:R-:W-:Y:S01]  /*2d360*/  IMAD.U32 R13, R12, 0x10000, RZ ;  /* 0x000100000c0d7824 */ /* 0x000fe200078e00ff */
[----:B------:R-:W-:Y:S01]  /*2d370*/  LOP3.LUT R138, R149, 0xffff0000, RZ, 0xc0, !PT ;  /* 0xffff0000958a7812 */ /* 0x000fe200078ec0ff */
[----:B------:R-:W-:Y:S01]  /*2d380*/  IMAD.U32 R149, R150, 0x10000, RZ ;  /* 0x0001000096957824 */ /* 0x000fe200078e00ff */
[----:B------:R-:W-:Y:S02]  /*2d390*/  LOP3.LUT R44, R144, 0xffff0000, RZ, 0xc0, !PT ;  /* 0xffff0000902c7812 */ /* 0x000fe400078ec0ff */
[----:B------:R-:W-:Y:S01]  /*2d3a0*/  SHF.R.U64 R154, R34, 0x10, R35 ;  /* 0x00000010229a7819 */ /* 0x000fe20000001223 */
[----:B------:R-:W-:Y:S01]  /*2d3b0*/  IMAD.U32 R34, R9, 0x10000, RZ ;  /* 0x0001000009227824 */ /* 0x000fe200078e00ff */
[----:B------:R-:W-:Y:S01]  /*2d3c0*/  PRMT R139, R139, 0x5410, R152 ;  /* 0x000054108b8b7816 */ /* 0x000fe20000000098 */
[----:B------:R-:W-:Y:S01]  /*2d3d0*/  FMUL.FTZ R144, R47, R138 ;  /* 0x0000008a2f907220 */ /* 0x000fe20000410000 */
[----:B------:R-:W-:Y:S01]  /*2d3e0*/  LOP3.LUT R35, R9, 0xffff0000, RZ, 0xc0, !PT ;  /* 0xffff000009237812 */ /* 0x000fe200078ec0ff */
[----:B------:R-:W-:Y:S01]  /*2d3f0*/  FMUL.FTZ R152, R47, R44 ;  /* 0x0000002c2f987220 */ /* 0x000fe20000410000 */
[----:B------:R-:W-:Y:S01]  /*2d400*/  FFMA.FTZ R15, R34, R15, -R141 ;  /* 0x0000000f220f7223 */ /* 0x000fe2000001088d */
[----:B------:R-:W-:Y:S01]  /*2d410*/  SHF.R.U64 R156, R32, 0x10, R33 ;  /* 0x00000010209c7819 */ /* 0x000fe20000001221 */
[----:B------:R-:W-:-:S02]  /*2d420*/  IMAD.U32 R141, R139, 0x10000, RZ ;  /* 0x000100008b8d7824 */ /* 0x000fc400078e00ff */
[C---:B------:R-:W-:Y:S01]  /*2d430*/  FFMA.FTZ R44, R35.reuse, R44, -R144 ;  /* 0x0000002c232c7223 */ /* 0x040fe20000010890 */
[----:B------:R-:W-:Y:S01]  /*2d440*/  FFMA.FTZ R35, R35, R138, R152 ;  /* 0x0000008a23237223 */ /* 0x000fe20000010098 */
[----:B------:R-:W-:Y:S01]  /*2d450*/  FMUL.FTZ R47, R148, R149 ;  /* 0x00000095942f7220 */ /* 0x000fe20000410000 */
[----:B------:R-:W-:Y:S01]  /*2d460*/  LOP3.LUT R150, R150, 0xffff0000, RZ, 0xc0, !PT ;  /* 0xffff000096967812 */ /* 0x000fe200078ec0ff */
[-C--:B------:R-:W-:Y:S01]  /*2d470*/  FMUL.FTZ R148, R148, R141.reuse ;  /* 0x0000008d94947220 */ /* 0x080fe20000410000 */
[----:B------:R-:W-:Y:S01]  /*2d480*/  LOP3.LUT R138, R139, 0xffff0000, RZ, 0xc0, !PT ;  /* 0xffff00008b8a7812 */ /* 0x000fe200078ec0ff */
[C---:B------:R-:W-:Y:S01]  /*2d490*/  FFMA.FTZ R141, R46.reuse, R141, -R47 ;  /* 0x0000008d2e8d7223 */ /* 0x040fe2000001082f */
[----:B------:R-:W-:Y:S01]  /*2d4a0*/  PRMT R145, R145, 0x5410, R156 ;  /* 0x0000541091917816 */ /* 0x000fe2000000009c */
[----:B------:R-:W-:Y:S01]  /*2d4b0*/  FFMA.FTZ R148, R46, R149, R148 ;  /* 0x000000952e947223 */ /* 0x000fe20000010094 */
[----:B------:R-:W-:Y:S01]  /*2d4c0*/  LOP3.LUT R33, R11, 0xffff0000, RZ, 0xc0, !PT ;  /* 0xffff00000b217812 */ /* 0x000fe200078ec0ff */
[C---:B------:R-:W-:Y:S01]  /*2d4d0*/  FMUL.FTZ R144, R45.reuse, R150 ;  /* 0x000000962d907220 */ /* 0x040fe20000410000 */
[----:B------:R-:W-:Y:S01]  /*2d4e0*/  FMUL.FTZ R152, R45, R138 ;  /* 0x0000008a2d987220 */ /* 0x000fe20000410000 */
[----:B------:R-:W-:Y:S01]  /*2d4f0*/  LOP3.LUT R12, R12, 0xffff0000, RZ, 0xc0, !PT ;  /* 0xffff00000c0c7812 */ /* 0x000fe200078ec0ff */
[----:B------:R-:W-:Y:S01]  /*2d500*/  IMAD.U32 R46, R145, 0x10000, RZ ;  /* 0x00010000912e7824 */ /* 0x000fe200078e00ff */
[C---:B------:R-:W-:Y:S01]  /*2d510*/  LOP3.LUT R45, R142.reuse, 0xffff0000, RZ, 0xc0, !PT ;  /* 0xffff00008e2d7812 */ /* 0x040fe200078ec0ff */
[----:B------:R-:W-:-:S02]  /*2d520*/  IMAD.U32 R47, R142, 0x10000, RZ ;  /* 0x000100008e2f7824 */ /* 0x000fc400078e00ff */
[----:B------:R-:W-:Y:S01]  /*2d530*/  FFMA.FTZ R144, R33, R138, -R144 ;  /* 0x0000008a21907223 */ /* 0x000fe20000010890 */
[C---:B------:R-:W-:Y:S01]  /*2d540*/  IMAD.U32 R32, R8.reuse, 0x10000, RZ ;  /* 0x0001000008207824 */ /* 0x040fe200078e00ff */
[----:B------:R-:W-:Y:S01]  /*2d550*/  LOP3.LUT R8, R8, 0xffff0000, RZ, 0xc0, !PT ;  /* 0xffff000008087812 */ /* 0x000fe200078ec0ff */
[----:B------:R-:W-:Y:S01]  /*2d560*/  FMUL.FTZ R139, R13, R47 ;  /* 0x0000002f0d8b7220 */ /* 0x000fe20000410000 */
[----:B------:R-:W-:Y:S01]  /*2d570*/  LOP3.LUT R145, R145, 0xffff0000, RZ, 0xc0, !PT ;  /* 0xffff000091917812 */ /* 0x000fe200078ec0ff */
[-C--:B------:R-:W-:Y:S01]  /*2d580*/  FMUL.FTZ R138, R13, R46.reuse ;  /* 0x0000002e0d8a7220 */ /* 0x080fe20000410000 */
[----:B------:R-:W-:Y:S01]  /*2d590*/  PRMT R140, R140, 0x5410, R155 ;  /* 0x000054108c8c7816 */ /* 0x000fe2000000009b */
[----:B------:R-:W-:Y:S01]  /*2d5a0*/  FMUL.FTZ R13, R12, R45 ;  /* 0x0000002d0c0d7220 */ /* 0x000fe20000410000 */
[----:B------:R-:W-:Y:S01]  /*2d5b0*/  PRMT R143, R143, 0x5410, R154 ;  /* 0x000054108f8f7816 */ /* 0x000fe2000000009a */
[C---:B------:R-:W-:Y:S01]  /*2d5c0*/  FFMA.FTZ R139, R32.reuse, R46, -R139 ;  /* 0x0000002e208b7223 */ /* 0x040fe2000001088b */
[----:B------:R-:W-:Y:S01]  /*2d5d0*/  FFMA.FTZ R138, R32, R47, R138 ;  /* 0x0000002f208a7223 */ /* 0x000fe2000001008a */
[C---:B------:R-:W-:Y:S01]  /*2d5e0*/  IMAD.U32 R9, R10.reuse, 0x10000, RZ ;  /* 0x000100000a097824 */ /* 0x040fe200078e00ff */
[----:B------:R-:W-:Y:S01]  /*2d5f0*/  LOP3.LUT R11, R10, 0xffff0000, RZ, 0xc0, !PT ;  /* 0xffff00000a0b7812 */ /* 0x000fe200078ec0ff */
[----:B------:R-:W-:Y:S01]  /*2d600*/  FFMA.FTZ R149, R33, R150, R152 ;  /* 0x0000009621957223 */ /* 0x000fe20000010098 */
[----:B------:R-:W-:Y:S01]  /*2d610*/  FFMA.FTZ R32, R8, R145, -R13 ;  /* 0x0000009108207223 */ /* 0x000fe2000001080d */
[----:B------:R-:W-:-:S02]  /*2d620*/  IMAD.U32 R10, R14, 0x10000, RZ ;  /* 0x000100000e0a7824 */ /* 0x000fc400078e00ff */
[----:B------:R-:W-:Y:S01]  /*2d630*/  FMUL.FTZ R33, R12, R145 ;  /* 0x000000910c217220 */ /* 0x000fe20000410000 */
[----:B------:R-:W-:Y:S01]  /*2d640*/  IMAD.U32 R13, R140, 0x10000, RZ ;  /* 0x000100008c0d7824 */ /* 0x000fe200078e00ff */
[----:B------:R-:W-:Y:S01]  /*2d650*/  LOP3.LUT R14, R14, 0xffff0000, RZ, 0xc0, !PT ;  /* 0xffff00000e0e7812 */ /* 0x000fe200078ec0ff */
[C---:B------:R-:W-:Y:S01]  /*2d660*/  IMAD.U32 R12, R143.reuse, 0x10000, RZ ;  /* 0x000100008f0c7824 */ /* 0x040fe200078e00ff */
[----:B------:R-:W-:Y:S01]  /*2d670*/  LOP3.LUT R140, R140, 0xffff0000, RZ, 0xc0, !PT ;  /* 0xffff00008c8c7812 */ /* 0x000fe200078ec0ff */
[----:B------:R-:W-:Y:S01]  /*2d680*/  FFMA.FTZ R33, R8, R45, R33 ;  /* 0x0000002d08217223 */ /* 0x000fe20000010021 */
[----:B------:R-:W-:Y:S01]  /*2d690*/  LOP3.LUT R143, R143, 0xffff0000, RZ, 0xc0, !PT ;  /* 0xffff00008f8f7812 */ /* 0x000fe200078ec0ff */
[C---:B------:R-:W-:Y:S01]  /*2d6a0*/  FMUL.FTZ R8, R10.reuse, R13 ;  /* 0x0000000d0a087220 */ /* 0x040fe20000410000 */
[----:B------:R-:W-:Y:S01]  /*2d6b0*/  FMUL.FTZ R10, R10, R12 ;  /* 0x0000000c0a0a7220 */ /* 0x000fe20000410000 */
[----:B------:R-:W-:Y:S01]  /*2d6c0*/  FMUL.FTZ R46, R14, R140 ;  /* 0x0000008c0e2e7220 */ /* 0x000fe20000410000 */
[----:B------:R-:W-:Y:S01]  /*2d6d0*/  FFMA.FTZ R34, R34, R151, R153 ;  /* 0x0000009722227223 */ /* 0x000fe20000010099 */
        /* <DEDUP_REMOVED lines=16> */
.L_x_5415:
[----:B------:R-:W-:Y:S05]  /*2d7e0*/  BSYNC B4 ;  /* 0x0000000000047941 */ /* 0x000fea0003800000 */
.L_x_5414:
[----:B------:R-:W-:Y:S01]  /*2d7f0*/  R2UR UR4, R78 ;  /* 0x000000004e0472ca */ /* 0x000fe200000e0000 */
[----:B------:R-:W-:Y:S01]  /*2d800*/  IMAD.SHL.U32 R33, R146, 0x8, RZ ;  /* 0x0000000892217824 */ /* 0x000fe200078e00ff */
[----:B------:R-:W-:Y:S01]  /*2d810*/  R2UR UR5, R79 ;  /* 0x000000004f0572ca */ /* 0x000fe200000e0000 */
[--C-:B------:R-:W-:Y:S01]  /*2d820*/  @!P2 IMAD.WIDE R34, R147, 0x2, R88.reuse ;  /* 0x000000029322a825 */ /* 0x100fe200078e0258 */
[----:B------:R-:W-:Y:S02]  /*2d830*/  @!P2 R2UR UR6, R78 ;  /* 0x000000004e06a2ca */ /* 0x000fe400000e0000 */
[----:B------:R-:W-:Y:S01]  /*2d840*/  @!P2 R2UR UR7, R79 ;  /* 0x000000004f07a2ca */ /* 0x000fe200000e0000 */
[----:B------:R-:W-:-:S08]  /*2d850*/  IMAD.WIDE R32, R33, 0x2, R88 ;  /* 0x0000000221207825 */ /* 0x000fd000078e0258 */
[----:B-----5:R1:W-:Y:S04]  /*2d860*/  ST.E.128 desc[UR4][R32.64], R8 ;  /* 0x0000000820007985 */ /* 0x0203e8000c101d04 */
[----:B------:R1:W-:Y:S02]  /*2d870*/  @!P2 ST.E.128 desc[UR6][R34.64], R12 ;  /* 0x0000000c2200a985 */ /* 0x0003e4000c101d06 */
.L_x_5413:
[----:B------:R-:W-:Y:S05]  /*2d880*/  BSYNC B3 ;  /* 0x0000000000037941 */ /* 0x000fea0003800000 */
.L_x_5412:
[----:B------:R-:W-:Y:S02]  /*2d890*/  R2UR UR4, R78 ;  /* 0x000000004e0472ca */ /* 0x000fe400000e0000 */
[----:B------:R-:W-:-:S13]  /*2d8a0*/  R2UR UR5, R79 ;  /* 0x000000004f0572ca */ /* 0x000fda00000e0000 */
[----:B-1----:R-:W2:Y:S01]  /*2d8b0*/  LD.E.U8 R8, desc[UR4][R82.64] ;  /* 0x0000000452087980 */ /* 0x002ea2000c101100 */
[----:B------:R-:W-:Y:S01]  /*2d8c0*/  BSSY B3, `(.L_x_5416) ;  /* 0x000009c000037945 */ /* 0x000fe20003800000 */
[----:B--2---:R-:W-:-:S13]  /*2d8d0*/  LOP3.LUT P1, RZ, R8, 0x2, RZ, 0xc0, !PT ;  /* 0x0000000208ff7812 */ /* 0x004fda000782c0ff */
[----:B------:R-:W-:Y:S05]  /*2d8e0*/  @!P1 BRA `(.L_x_5417) ;  /* 0x0000000800649947 */ /* 0x000fea0003800000 */
[----:B------:R-:W-:Y:S02]  /*2d8f0*/  R2UR UR4, R78 ;  /* 0x000000004e0472ca */ /* 0x000fe400000e0000 */
[----:B------:R-:W-:-:S13]  /*2d900*/  R2UR UR5, R79 ;  /* 0x000000004f0572ca */ /* 0x000fda00000e0000 */
[----:B------:R-:W2:Y:S01]  /*2d910*/  LD.E R8, desc[UR4][R80.64+0x4] ;  /* 0x0000040450087980 */ /* 0x000ea2000c101900 */
[----:B------:R-:W-:Y:S01]  /*2d920*/  VIADD R34, R102, 0x20 ;  /* 0x0000002066227836 */ /* 0x000fe20000000000 */
[----:B------:R-:W-:Y:S02]  /*2d930*/  LEA.HI R13, R129, R128, RZ, 0x5 ;  /* 0x00000080810d7211 */ /* 0x000fe400078f28ff */
[----:B------:R-:W-:Y:S02]  /*2d940*/  R2UR UR6, R78 ;  /* 0x000000004e0672ca */ /* 0x000fe400000e0000 */
[----:B------:R-:W-:Y:S01]  /*2d950*/  R2UR UR7, R79 ;  /* 0x000000004f0772ca */ /* 0x000fe200000e0000 */
[----:B------:R-:W-:-:S05]  /*2d960*/  IMAD.SHL.U32 R14, R13, 0x10, RZ ;  /* 0x000000100d0e7824 */ /* 0x000fca00078e00ff */
[----:B------:R-:W-:Y:S01]  /*2d970*/  LOP3.LUT R15, R14, 0xfffffe00, RZ, 0xc0, !PT ;  /* 0xfffffe000e0f7812 */ /* 0x000fe200078ec0ff */
[----:B------:R-:W-:Y:S01]  /*2d980*/  BSSY B4, `(.L_x_5418) ;  /* 0x0000086000047945 */ /* 0x000fe20003800000 */
[----:B--2---:R-:W-:-:S04]  /*2d990*/  LEA.HI R8, R8, R8, RZ, 0x1 ;  /* 0x0000000808087211 */ /* 0x004fc800078f08ff */
[----:B------:R-:W-:Y:S01]  /*2d9a0*/  SHF.R.S32.HI R35, RZ, 0x1, R8 ;  /* 0x00000001ff237819 */ /* 0x000fe20000011408 */
[----:B------:R-:W-:-:S03]  /*2d9b0*/  IMAD.IADD R8, R90, 0x1, -R91 ;  /* 0x000000015a087824 */ /* 0x000fc600078e0a5b */
[----:B------:R-:W-:-:S04]  /*2d9c0*/  ISETP.GE.AND P1, PT, R34, R35, PT ;  /* 0x000000232200720c */ /* 0x000fc80003f26270 */
[----:B------:R-:W-:Y:S02]  /*2d9d0*/  SEL R9, R35, RZ, P1 ;  /* 0x000000ff23097207 */ /* 0x000fe40000800000 */
[----:B------:R-:W-:-:S03]  /*2d9e0*/  SEL R11, R91, R8, !P1 ;  /* 0x000000085b0b7207 */ /* 0x000fc60004800000 */
[----:B------:R-:W-:Y:S01]  /*2d9f0*/  IMAD.IADD R9, R34, 0x1, R9 ;  /* 0x0000000122097824 */ /* 0x000fe200078e0209 */
[----:B------:R-:W-:-:S04]  /*2da00*/  SHF.R.S32.HI R12, RZ, 0x1f, R11 ;  /* 0x0000001fff0c7819 */ /* 0x000fc8000001140b */
[----:B------:R-:W-:Y:S02]  /*2da10*/  SHF.R.S32.HI R8, RZ, 0x1f, R9 ;  /* 0x0000001fff087819 */ /* 0x000fe40000011409 */
[----:B------:R-:W-:Y:S01]  /*2da20*/  LEA.HI R11, R12, R11, RZ, 0x4 ;  /* 0x0000000b0c0b7211 */ /* 0x000fe200078f20ff */
[----:B------:R-:W-:Y:S01]  /*2da30*/  IMAD.SHL.U32 R12, R119, 0x40, RZ ;  /* 0x00000040770c7824 */ /* 0x000fe200078e00ff */
[CC--:B------:R-:W-:Y:S02]  /*2da40*/  LEA.HI R10, R8.reuse, R9.reuse, RZ, 0x3 ;  /* 0x00000009080a7211 */ /* 0x0c0fe400078f18ff */
[----:B------:R-:W-:Y:S02]  /*2da50*/  LEA.HI R8, R8, R9, RZ, 0x6 ;  /* 0x0000000908087211 */ /* 0x000fe400078f30ff */
[----:B------:R-:W-:Y:S02]  /*2da60*/  SHF.R.S32.HI R32, RZ, 0x3, R10 ;  /* 0x00000003ff207819 */ /* 0x000fe4000001140a */
[----:B------:R-:W-:-:S02]  /*2da70*/  LOP3.LUT R13, R12, 0x1c0, RZ, 0xc0, !PT ;  /* 0x000001c00c0d7812 */ /* 0x000fc400078ec0ff */
[----:B------:R-:W-:Y:S02]  /*2da80*/  LEA.HI.SX32 R11, R11, R32, 0x1c ;  /* 0x000000200b0b7211 */ /* 0x000fe400078fe2ff */
[----:B------:R-:W-:Y:S02]  /*2da90*/  SHF.R.U32.HI R14, RZ, 0x3, R13 ;  /* 0x00000003ff0e7819 */ /* 0x000fe4000001160d */
[----:B------:R-:W-:Y:S01]  /*2daa0*/  SHF.R.S32.HI R12, RZ, 0x1f, R11 ;  /* 0x0000001fff0c7819 */ /* 0x000fe2000001140b */
[----:B------:R-:W-:Y:S01]  /*2dab0*/  IMAD.SHL.U32 R33, R11, 0x8, RZ ;  /* 0x000000080b217824 */ /* 0x000fe200078e00ff */
[----:B------:R-:W-:Y:S02]  /*2dac0*/  SHF.R.S32.HI R8, RZ, 0x6, R8 ;  /* 0x00000006ff087819 */ /* 0x000fe40000011408 */
[----:B------:R-:W-:Y:S02]  /*2dad0*/  LOP3.LUT R10, R13, 0x38, R10, 0xf8, !PT ;  /* 0x000000380d0a7812 */ /* 0x000fe400078ef80a */
[----:B------:R-:W-:Y:S01]  /*2dae0*/  LEA.HI R12, R12, R11, RZ, 0x3 ;  /* 0x0000000b0c0c7211 */ /* 0x000fe200078f18ff */
[----:B------:R-:W-:Y:S01]  /*2daf0*/  IMAD R8, R8, 0x1800, R15 ;  /* 0x0000180008087824 */ /* 0x000fe200078e020f */
[----:B------:R-:W-:-:S02]  /*2db00*/  LOP3.LUT R9, R10, R14, RZ, 0x3c, !PT ;  /* 0x0000000e0a097212 */ /* 0x000fc400078e3cff */
[----:B------:R-:W-:Y:S02]  /*2db10*/  SHF.R.S32.HI R12, RZ, 0x3, R12 ;  /* 0x00000003ff0c7819 */ /* 0x000fe4000001140c */
[----:B------:R-:W-:Y:S01]  /*2db20*/  LOP3.LUT R11, R13, 0x38, R33, 0xf8, !PT ;  /* 0x000000380d0b7812 */ /* 0x000fe200078ef821 */
[----:B------:R-:W-:Y:S02]  /*2db30*/  IMAD.IADD R9, R8, 0x1, R9 ;  /* 0x0000000108097824 */ /* 0x000fe400078e0209 */
[----:B------:R-:W-:Y:S01]  /*2db40*/  IMAD R12, R12, 0x1800, R15 ;  /* 0x000018000c0c7824 */ /* 0x000fe200078e020f */
[----:B------:R-:W-:Y:S02]  /*2db50*/  LOP3.LUT R11, R11, R14, RZ, 0x3c, !PT ;  /* 0x0000000e0b0b7212 */ /* 0x000fe400078e3cff */
[----:B------:R-:W-:-:S03]  /*2db60*/  IADD3 R9, P1, R100, R9, RZ ;  /* 0x0000000964097210 */ /* 0x000fc60007f3e0ff */
[----:B------:R-:W-:Y:S02]  /*2db70*/  IMAD.IADD R11, R12, 0x1, R11 ;  /* 0x000000010c0b7824 */ /* 0x000fe400078e020b */
[----:B------:R-:W-:Y:S01]  /*2db80*/  IMAD.X R13, RZ, RZ, R101, P1 ;  /* 0x000000ffff0d7224 */ /* 0x000fe200008e0665 */
[CC--:B------:R-:W-:Y:S02]  /*2db90*/  LEA R8, P1, R9.reuse, R84.reuse, 0x1 ;  /* 0x0000005409087211 */ /* 0x0c0fe400078208ff */
[----:B------:R-:W-:Y:S02]  /*2dba0*/  IADD3 R11, P2, R100, R11, RZ ;  /* 0x0000000b640b7210 */ /* 0x000fe40007f5e0ff */
[----:B------:R-:W-:Y:S02]  /*2dbb0*/  LEA.HI.X R9, R9, R85, R13, 0x1, P1 ;  /* 0x0000005509097211 */ /* 0x000fe400008f0c0d */
[----:B------:R-:W-:Y:S01]  /*2dbc0*/  ISETP.GE.AND P1, PT, R34, R35, PT ;  /* 0x000000232200720c */ /* 0x000fe20003f26270 */
[----:B------:R-:W-:Y:S01]  /*2dbd0*/  IMAD.X R10, RZ, RZ, R101, P2 ;  /* 0x000000ffff0a7224 */ /* 0x000fe200010e0665 */
[----:B------:R-:W-:-:S04]  /*2dbe0*/  LEA R12, P2, R11, R84, 0x1 ;  /* 0x000000540b0c7211 */ /* 0x000fc800078408ff */
[----:B------:R-:W-:Y:S02]  /*2dbf0*/  LEA.HI.X R13, R11, R85, R10, 0x1, P2 ;  /* 0x000000550b0d7211 */ /* 0x000fe400010f0c0a */
[----:B------:R-:W5:Y:S01]  /*2dc00*/  LD.E.128 R8, desc[UR4][R8.64] ;  /* 0x0000000408087980 */ /* 0x000f62000c101d00 */
[----:B------:R-:W-:-:S03]  /*2dc10*/  ISETP.GE.AND P2, PT, R33, R90, PT ;  /* 0x0000005a2100720c */ /* 0x000fc60003f46270 */
[----:B------:R-:W5:Y:S01]  /*2dc20*/  LD.E.128 R12, desc[UR6][R12.64] ;  /* 0x000000060c0c7980 */ /* 0x000f62000c101d00 */
[----:B------:R-:W-:Y:S09]  /*2dc30*/  @P1 BRA `(.L_x_5419) ;  /* 0x0000000400681947 */ /* 0x000ff20003800000 */
[----:B------:R-:W-:Y:S01]  /*2dc40*/  SHF.R.U32.HI R44, RZ, 0x10, R41 ;  /* 0x00000010ff2c7819 */ /* 0x000fe20000011629 */
[----:B-----5:R-:W-:Y:S01]  /*2dc50*/  IMAD.U32 R35, R13, 0x10000, RZ ;  /* 0x000100000d237824 */ /* 0x020fe200078e00ff */
[----:B------:R-:W-:Y:S02]  /*2dc60*/  SHF.R.U32.HI R140, RZ, 0x10, R29 ;  /* 0x00000010ff8c7819 */ /* 0x000fe4000001161d */
[----:B------:R-:W-:Y:S02]  /*2dc70*/  PRMT R137, R137, 0x5410, R44 ;  /* 0x0000541089897816 */ /* 0x000fe4000000002c */
[----:B------:R-:W-:Y:S02]  /*2dc80*/  PRMT R133, R133, 0x5410, R140 ;  /* 0x0000541085857816 */ /* 0x000fe4000000008c */
[----:B------:R-:W-:Y:S01]  /*2dc90*/  SHF.R.U32.HI R46, RZ, 0x10, R31 ;  /* 0x00000010ff2e7819 */ /* 0x000fe2000001161f */
[----:B------:R-:W-:Y:S01]  /*2dca0*/  IMAD.U32 R44, R137, 0x10000, RZ ;  /* 0x00010000892c7824 */ /* 0x000fe200078e00ff */
[----:B------:R-:W-:-:S02]  /*2dcb0*/  SHF.R.U32.HI R138, RZ, 0x10, R43 ;  /* 0x00000010ff8a7819 */ /* 0x000fc4000001162b */
[----:B------:R-:W-:Y:S01]  /*2dcc0*/  SHF.R.U64 R45, R42, 0x10, R43 ;  /* 0x000000102a2d7819 */ /* 0x000fe2000000122b */
[----:B------:R-:W-:Y:S01]  /*2dcd0*/  IMAD.U32 R42, R133, 0x10000, RZ ;  /* 0x00010000852a7824 */ /* 0x000fe200078e00ff */
[----:B------:R-:W-:Y:S01]  /*2dce0*/  SHF.R.U64 R141, R28, 0x10, R29 ;  /* 0x000000101c8d7819 */ /* 0x000fe2000000121d */
[----:B------:R-:W-:Y:S01]  /*2dcf0*/  IMAD.U32 R29, R9, 0x10000, RZ ;  /* 0x00010000091d7824 */ /* 0x000fe200078e00ff */
[----:B------:R-:W-:Y:S01]  /*2dd00*/  PRMT R131, R131, 0x5410, R46 ;  /* 0x0000541083837816 */ /* 0x000fe2000000002e */
[----:B------:R-:W-:Y:S01]  /*2dd10*/  FMUL.FTZ R46, R35, R44 ;  /* 0x0000002c232e7220 */ /* 0x000fe20000410000 */
[----:B------:R-:W-:Y:S01]  /*2dd20*/  PRMT R135, R135, 0x5410, R138 ;  /* 0x0000541087877816 */ /* 0x000fe2000000008a */
[-C--:B------:R-:W-:Y:S01]  /*2dd30*/  FMUL.FTZ R138, R35, R42.reuse ;  /* 0x0000002a238a7220 */ /* 0x080fe20000410000 */
[----:B------:R-:W-:Y:S01]  /*2dd40*/  SHF.R.U64 R47, R40, 0x10, R41 ;  /* 0x00000010282f7819 */ /* 0x000fe20000001229 */
[----:B------:R-:W-:Y:S01]  /*2dd50*/  FFMA.FTZ R35, R29, R42, -R46 ;  /* 0x0000002a1d237223 */ /* 0x000fe2000001082e */
[----:B------:R-:W-:Y:S01]  /*2dd60*/  LOP3.LUT R40, R13, 0xffff0000, RZ, 0xc0, !PT ;  /* 0xffff00000d287812 */ /* 0x000fe200078ec0ff */
[----:B------:R-:W-:Y:S01]  /*2dd70*/  IMAD.U32 R41, R15, 0x10000, RZ ;  /* 0x000100000f297824 */ /* 0x000fe200078e00ff */
[----:B------:R-:W-:Y:S01]  /*2dd80*/  LOP3.LUT R137, R137, 0xffff0000, RZ, 0xc0, !PT ;  /* 0xffff000089897812 */ /* 0x000fe200078ec0ff */
[----:B------:R-:W-:Y:S01]  /*2dd90*/  IMAD.U32 R46, R135, 0x10000, RZ ;  /* 0x00010000872e7824 */ /* 0x000fe200078e00ff */
[----:B------:R-:W-:Y:S01]  /*2dda0*/  LOP3.LUT R133, R133, 0xffff0000, RZ, 0xc0, !PT ;  /* 0xffff000085857812 */ /* 0x000fe200078ec0ff */
[----:B------:R-:W-:Y:S01]  /*2ddb0*/  FFMA.FTZ R138, R29, R44, R138 ;  /* 0x0000002c1d8a7223 */ /* 0x000fe2000001008a */
[----:B------:R-:W-:Y:S01]  /*2ddc0*/  SHF.R.U64 R139, R30, 0x10, R31 ;  /* 0x000000101e8b7819 */ /* 0x000fe2000000121f */
[----:B------:R-:W-:Y:S01]  /*2ddd0*/  IMAD.U32 R42, R131, 0x10000, RZ ;  /* 0x00010000832a7824 */ /* 0x000fe200078e00ff */
[----:B------:R-:W-:Y:S01]  /*2dde0*/  LOP3.LUT R30, R9, 0xffff0000, RZ, 0xc0, !PT ;  /* 0xffff0000091e7812 */ /* 0x000fe200078ec0ff */
[----:B------:R-:W-:Y:S01]  /*2ddf0*/  FMUL.FTZ R43, R40, R137 ;  /* 0x00000089282b7220 */ /* 0x000fe20000410000 */
[----:B------:R-:W-:Y:S01]  /*2de00*/  PRMT R136, R136, 0x5410, R47 ;  /* 0x0000541088887816 */ /* 0x000fe2000000002f */
[-C--:B------:R-:W-:Y:S01]  /*2de10*/  FMUL.FTZ R29, R40, R133.reuse ;  /* 0x00000085281d7220 */ /* 0x080fe20000410000 */
[----:B------:R-:W-:Y:S01]  /*2de20*/  PRMT R132, R132, 0x5410, R141 ;  /* 0x0000541084847816 */ /* 0x000fe2000000008d */
[----:B------:R-:W-:Y:S01]  /*2de30*/  FMUL.FTZ R44, R41, R46 ;  /* 0x0000002e292c7220 */ /* 0x000fe20000410000 */
[----:B------:R-:W-:Y:S01]  /*2de40*/  IMAD.U32 R31, R11, 0x10000, RZ ;  /* 0x000100000b1f7824 */ /* 0x000fe200078e00ff */
[----:B------:R-:W-:Y:S01]  /*2de50*/  LOP3.LUT R15, R15, 0xffff0000, RZ, 0xc0, !PT ;  /* 0xffff00000f0f7812 */ /* 0x000fe200078ec0ff */
[----:B------:R-:W-:Y:S01]  /*2de60*/  FMUL.FTZ R41, R41, R42 ;  /* 0x0000002a29297220 */ /* 0x000fe20000410000 */
[----:B------:R-:W-:Y:S01]  /*2de70*/  LOP3.LUT R135, R135, 0xffff0000, RZ, 0xc0, !PT ;  /* 0xffff000087877812 */ /* 0x000fe200078ec0ff */
[C---:B------:R-:W-:Y:S01]  /*2de80*/  FFMA.FTZ R40, R30.reuse, R133, -R43 ;  /* 0x000000851e287223 */ /* 0x040fe2000001082b */
[----:B------:R-:W-:Y:S01]  /*2de90*/  LOP3.LUT R131, R131, 0xffff0000, RZ, 0xc0, !PT ;  /* 0xffff000083837812 */ /* 0x000fe200078ec0ff */
[----:B------:R-:W-:Y:S01]  /*2dea0*/  FFMA.FTZ R137, R30, R137, R29 ;  /* 0x000000891e897223 */ /* 0x000fe2000001001d */
[----:B------:R-:W-:Y:S01]  /*2deb0*/  IMAD.U32 R13, R12, 0x10000, RZ ;  /* 0x000100000c0d7824 */ /* 0x000fe200078e00ff */
[----:B------:R-:W-:Y:S01]  /*2dec0*/  LOP3.LUT R34, R11, 0xffff0000, RZ, 0xc0, !PT ;  /* 0xffff00000b227812 */ /* 0x000fe200078ec0ff */
[----:B------:R-:W-:-:S02]  /*2ded0*/  IMAD.U32 R30, R136, 0x10000, RZ ;  /* 0x00010000881e7824 */ /* 0x000fc400078e00ff */
[C---:B------:R-:W-:Y:S01]  /*2dee0*/  FFMA.FTZ R44, R31.reuse, R42, -R44 ;  /* 0x0000002a1f2c7223 */ /* 0x040fe2000001082c */
[----:B------:R-:W-:Y:S02]  /*2def0*/  IMAD.U32 R29, R132, 0x10000, RZ ;  /* 0x00010000841d7824 */ /* 0x000fe400078e00ff */
[----:B------:R-:W-:Y:S01]  /*2df00*/  FFMA.FTZ R46, R31, R46, R41 ;  /* 0x0000002e1f2e7223 */ /* 0x000fe20000010029 */
[C---:B------:R-:W-:Y:S01]  /*2df10*/  FMUL.FTZ R31, R15.reuse, R135 ;  /* 0x000000870f1f7220 */ /* 0x040fe20000410000 */
[----:B------:R-:W-:Y:S01]  /*2df20*/  FMUL.FTZ R41, R15, R131 ;  /* 0x000000830f297220 */ /* 0x000fe20000410000 */
[----:B------:R-:W-:Y:S01]  /*2df30*/  IMAD.U32 R28, R8, 0x10000, RZ ;  /* 0x00010000081c7824 */ /* 0x000fe200078e00ff */
[----:B------:R-:W-:Y:S01]  /*2df40*/  LOP3.LUT R12, R12, 0xffff0000, RZ, 0xc0, !PT ;  /* 0xffff00000c0c7812 */ /* 0x000fe200078ec0ff */
[C---:B------:R-:W-:Y:S01]  /*2df50*/  FMUL.FTZ R15, R13.reuse, R30 ;  /* 0x0000001e0d0f7220 */ /* 0x040fe20000410000 */
[----:B------:R-:W-:Y:S01]  /*2df60*/  LOP3.LUT R136, R136, 0xffff0000, RZ, 0xc0, !PT ;  /* 0xffff000088887812 */ /* 0x000fe200078ec0ff */
[----:B------:R-:W-:Y:S01]  /*2df70*/  FMUL.FTZ R13, R13, R29 ;  /* 0x0000001d0d0d7220 */ /* 0x000fe20000410000 */
[----:B------:R-:W-:Y:S01]  /*2df80*/  LOP3.LUT R132, R132, 0xffff0000, RZ, 0xc0, !PT ;  /* 0xffff000084847812 */ /* 0x000fe200078ec0ff */
[----:B------:R-:W-:Y:S01]  /*2df90*/  FFMA.FTZ R131, R34, R131, -R31 ;  /* 0x0000008322837223 */ /* 0x000fe2000001081f */
[----:B------:R-:W-:Y:S01]  /*2dfa0*/  PRMT R130, R130, 0x5410, R139 ;  /* 0x0000541082827816 */ /* 0x000fe2000000008b */
[----:B------:R-:W-:Y:S01]  /*2dfb0*/  FFMA.FTZ R135, R34, R135, R41 ;  /* 0x0000008722877223 */ /* 0x000fe20000010029 */
[----:B------:R-:W-:Y:S01]  /*2dfc0*/  PRMT R134, R134, 0x5410, R45 ;  /* 0x0000541086867816 */ /* 0x000fe2000000002d */
[----:B------:R-:W-:Y:S01]  /*2dfd0*/  FFMA.FTZ R31, R28, R29, -R15 ;  /* 0x0000001d1c1f7223 */ /* 0x000fe2000001080f */
[----:B------:R-:W-:Y:S01]  /*2dfe0*/  LOP3.LUT R9, R8, 0xffff0000, RZ, 0xc0, !PT ;  /* 0xffff000008097812 */ /* 0x000fe200078ec0ff */
[----:B------:R-:W-:Y:S01]  /*2dff0*/  FMUL.FTZ R34, R12, R136 ;  /* 0x000000880c227220 */ /* 0x000fe20000410000 */
[----:B------:R-:W-:Y:S01]  /*2e000*/  FFMA.FTZ R28, R28, R30, R13 ;  /* 0x0000001e1c1c7223 */ /* 0x000fe2000001000d */
[----:B------:R-:W-:-:S02]  /*2e010*/  IMAD.U32 R11, R14, 0x10000, RZ ;  /* 0x000100000e0b7824 */ /* 0x000fc400078e00ff */
[-C--:B------:R-:W-:Y:S01]  /*2e020*/  FMUL.FTZ R30, R12, R132.reuse ;  /* 0x000000840c1e7220 */ /* 0x080fe20000410000 */
[----:B------:R-:W-:Y:S01]  /*2e030*/  LOP3.LUT R14, R14, 0xffff0000, RZ, 0xc0, !PT ;  /* 0xffff00000e0e7812 */ /* 0x000fe200078ec0ff */
[C---:B------:R-:W-:Y:S01]  /*2e040*/  IMAD.U32 R15, R134.reuse, 0x10000, RZ ;  /* 0x00010000860f7824 */ /* 0x040fe200078e00ff */
[----:B------:R-:W-:Y:S01]  /*2e050*/  LOP3.LUT R29, R134, 0xffff0000, RZ, 0xc0, !PT ;  /* 0xffff0000861d7812 */ /* 0x000fe200078ec0ff */
[C---:B------:R-:W-:Y:S01]  /*2e060*/  IMAD.U32 R12, R130.reuse, 0x10000, RZ ;  /* 0x00010000820c7824 */ /* 0x040fe200078e00ff */
[----:B------:R-:W-:Y:S01]  /*2e070*/  LOP3.LUT R13, R130, 0xffff0000, RZ, 0xc0, !PT ;  /* 0xffff0000820d7812 */ /* 0x000fe200078ec0ff */
[C---:B------:R-:W-:Y:S01]  /*2e080*/  FFMA.FTZ R34, R9.reuse, R132, -R34 ;  /* 0x0000008409227223 */ /* 0x040fe20000010822 */
[C---:B------:R-:W-:Y:S02]  /*2e090*/  IMAD.U32 R8, R10.reuse, 0x10000, RZ ;  /* 0x000100000a087824 */ /* 0x040fe400078e00ff */
[----:B------:R-:W-:Y:S01]  /*2e0a0*/  FFMA.FTZ R9, R9, R136, R30 ;  /* 0x0000008809097223 */ /* 0x000fe2000001001e */
[----:B------:R-:W-:Y:S01]  /*2e0b0*/  LOP3.LUT R10, R10, 0xffff0000, RZ, 0xc0, !PT ;  /* 0xffff00000a0a7812 */ /* 0x000fe200078ec0ff */
        /* <DEDUP_REMOVED lines=13> */
[----:B------:R-:W-:Y:S01]  /*2e190*/  IMAD.MOV.U32 R8, RZ, RZ, R34 ;  /* 0x000000ffff087224 */ /* 0x000fe200078e0022 */
[----:B------:R-:W-:Y:S02]  /*2e1a0*/  F2FP.BF16.F32.PACK_AB R11, R131, R44 ;  /* 0x0000002c830b723e */ /* 0x000fe400000010ff */
[----:B------:R-:W-:Y:S02]  /*2e1b0*/  F2FP.BF16.F32.PACK_AB R13, R137, R138 ;  /* 0x0000008a890d723e */ /* 0x000fe400000010ff */
[----:B------:R-:W-:-:S02]  /*2e1c0*/  F2FP.BF16.F32.PACK_AB R15, R135, R46 ;  /* 0x0000002e870f723e */ /* 0x000fc400000010ff */
[----:B------:R-:W-:-:S07]  /*2e1d0*/  F2FP.BF16.F32.PACK_AB R14, R29, R30 ;  /* 0x0000001e1d0e723e */ /* 0x000fce00000010ff */
.L_x_5419:
[----:B------:R-:W-:Y:S05]  /*2e1e0*/  BSYNC B4 ;  /* 0x0000000000047941 */ /* 0x000fea0003800000 */
.L_x_5418:
        /* <DEDUP_REMOVED lines=9> */
.L_x_5417:
[----:B------:R-:W-:Y:S05]  /*2e280*/  BSYNC B3 ;  /* 0x0000000000037941 */ /* 0x000fea0003800000 */
.L_x_5416:
[----:B------:R-:W-:Y:S02]  /*2e290*/  R2UR UR4, R78 ;  /* 0x000000004e0472ca */ /* 0x000fe400000e0000 */
[----:B------:R-:W-:-:S13]  /*2e2a0*/  R2UR UR5, R79 ;  /* 0x000000004f0572ca */ /* 0x000fda00000e0000 */
[----:B-1----:R-:W2:Y:S02]  /*2e2b0*/  LD.E.U8 R8, desc[UR4][R82.64] ;  /* 0x0000000452087980 */ /* 0x002ea4000c101100 */
        /* <DEDUP_REMOVED lines=55> */
[----:B------:R-:W-:Y:S01]  /*2e630*/  SHF.R.U64 R41, R36, 0x10, R37 ;  /* 0x0000001024297819 */ /* 0x000fe20000001225 */
[----:B-----5:R-:W-:Y:S01]  /*2e640*/  IMAD.U32 R30, R13, 0x10000, RZ ;  /* 0x000100000d1e7824 */ /* 0x020fe200078e00ff */
[----:B------:R-:W-:Y:S01]  /*2e650*/  SHF.R.U32.HI R35, RZ, 0x10, R5 ;  /* 0x00000010ff237819 */ /* 0x000fe20000011605 */
[----:B------:R-:W-:Y:S01]  /*2e660*/  IMAD.U32 R32, R15, 0x10000, RZ ;  /* 0x000100000f207824 */ /* 0x000fe200078e00ff */
[----:B------:R-:W-:Y:S02]  /*2e670*/  SHF.R.U32.HI R36, RZ, 0x10, R37 ;  /* 0x00000010ff247819 */ /* 0x000fe40000011625 */
[----:B------:R-:W-:Y:S02]  /*2e680*/  SHF.R.U64 R34, R6, 0x10, R7 ;  /* 0x0000001006227819 */ /* 0x000fe40000001207 */
[----:B------:R-:W-:Y:S02]  /*2e690*/  PRMT R120, R120, 0x5410, R35 ;  /* 0x0000541078787816 */ /* 0x000fe40000000023 */
[----:B------:R-:W-:-:S02]  /*2e6a0*/  PRMT R127, R127, 0x5410, R36 ;  /* 0x000054107f7f7816 */ /* 0x000fc40000000024 */
[--C-:B------:R-:W-:Y:S02]  /*2e6b0*/  SHF.R.U64 R37, R38, 0x10, R39.reuse ;  /* 0x0000001026257819 */ /* 0x100fe40000001227 */
[----:B------:R-:W-:Y:S01]  /*2e6c0*/  SHF.R.U32.HI R38, RZ, 0x10, R39 ;  /* 0x00000010ff267819 */ /* 0x000fe20000011627 */
[----:B------:R-:W-:Y:S01]  /*2e6d0*/  IMAD.U32 R35, R127, 0x10000, RZ ;  /* 0x000100007f237824 */ /* 0x000fe200078e00ff */
[----:B------:R-:W-:Y:S01]  /*2e6e0*/  PRMT R123, R123, 0x5410, R34 ;  /* 0x000054107b7b7816 */ /* 0x000fe20000000022 */
[----:B------:R-:W-:Y:S01]  /*2e6f0*/  IMAD.U32 R34, R120, 0x10000, RZ ;  /* 0x0001000078227824 */ /* 0x000fe200078e00ff */
[----:B------:R-:W-:Y:S01]  /*2e700*/  SHF.R.U32.HI R43, RZ, 0x10, R7 ;  /* 0x00000010ff2b7819 */ /* 0x000fe20000011607 */
[CC--:B------:R-:W-:Y:S01]  /*2e710*/  FMUL.FTZ R36, R30.reuse, R35.reuse ;  /* 0x000000231e247220 */ /* 0x0c0fe20000410000 */
[----:B------:R-:W-:Y:S01]  /*2e720*/  PRMT R125, R125, 0x5410, R38 ;  /* 0x000054107d7d7816 */ /* 0x000fe20000000026 */
[-C--:B------:R-:W-:Y:S01]  /*2e730*/  FMUL.FTZ R38, R30, R34.reuse ;  /* 0x000000221e267220 */ /* 0x080fe20000410000 */
[----:B------:R-:W-:Y:S01]  /*2e740*/  SHF.R.U64 R40, R4, 0x10, R5 ;  /* 0x0000001004287819 */ /* 0x000fe20000001205 */
[----:B------:R-:W-:Y:S01]  /*2e750*/  IMAD.U32 R5, R9, 0x10000, RZ ;  /* 0x0001000009057824 */ /* 0x000fe200078e00ff */
[----:B------:R-:W-:Y:S01]  /*2e760*/  LOP3.LUT R31, R13, 0xffff0000, RZ, 0xc0, !PT ;  /* 0xffff00000d1f7812 */ /* 0x000fe200078ec0ff */
[----:B------:R-:W-:Y:S01]  /*2e770*/  IMAD.U32 R30, R125, 0x10000, RZ ;  /* 0x000100007d1e7824 */ /* 0x000fe200078e00ff */
[----:B------:R-:W-:Y:S01]  /*2e780*/  LOP3.LUT R127, R127, 0xffff0000, RZ, 0xc0, !PT ;  /* 0xffff00007f7f7812 */ /* 0x000fe200078ec0ff */
[C---:B------:R-:W-:Y:S01]  /*2e790*/  FFMA.FTZ R36, R5.reuse, R34, -R36 ;  /* 0x0000002205247223 */ /* 0x040fe20000010824 */
        /* <DEDUP_REMOVED lines=8> */
[----:B------:R-:W-:Y:S01]  /*2e820*/  PRMT R121, R121, 0x5410, R40 ;  /* 0x0000541079797816 */ /* 0x000fe20000000028 */
[----:B------:R-:W-:Y:S01]  /*2e830*/  FMUL.FTZ R31, R31, R120 ;  /* 0x000000781f1f7220 */ /* 0x000fe20000410000 */
[----:B------:R-:W-:Y:S01]  /*2e840*/  PRMT R126, R126, 0x5410, R41 ;  /* 0x000054107e7e7816 */ /* 0x000fe20000000029 */
[----:B------:R-:W-:-:S02]  /*2e850*/  IMAD.U32 R9, R11, 0x10000, RZ ;  /* 0x000100000b097824 */ /* 0x000fc400078e00ff */
[----:B------:R-:W-:Y:S01]  /*2e860*/  FMUL.FTZ R40, R32, R30 ;  /* 0x0000001e20287220 */ /* 0x000fe20000410000 */
[----:B------:R-:W-:Y:S01]  /*2e870*/  LOP3.LUT R33, R15, 0xffff0000, RZ, 0xc0, !PT ;  /* 0xffff00000f217812 */ /* 0x000fe200078ec0ff */
[----:B------:R-:W-:Y:S01]  /*2e880*/  FFMA.FTZ R37, R6, R120, -R37 ;  /* 0x0000007806257223 */ /* 0x000fe20000010825 */
[----:B------:R-:W-:Y:S01]  /*2e890*/  LOP3.LUT R34, R125, 0xffff0000, RZ, 0xc0, !PT ;  /* 0xffff00007d227812 */ /* 0x000fe200078ec0ff */
[----:B------:R-:W-:Y:S01]  /*2e8a0*/  FMUL.FTZ R35, R32, R5 ;  /* 0x0000000520237220 */ /* 0x000fe20000410000 */
[----:B------:R-:W-:Y:S01]  /*2e8b0*/  FFMA.FTZ R127, R6, R127, R31 ;  /* 0x0000007f067f7223 */ /* 0x000fe2000001001f */
[----:B------:R-:W-:Y:S01]  /*2e8c0*/  LOP3.LUT R122, R122, 0xffff0000, RZ, 0xc0, !PT ;  /* 0xffff00007a7a7812 */ /* 0x000fe200078ec0ff */
[----:B------:R-:W-:Y:S01]  /*2e8d0*/  FFMA.FTZ R40, R9, R5, -R40 ;  /* 0x0000000509287223 */ /* 0x000fe20000010828 */
[----:B------:R-:W-:Y:S01]  /*2e8e0*/  IMAD.U32 R6, R126, 0x10000, RZ ;  /* 0x000100007e067824 */ /* 0x000fe200078e00ff */
[----:B------:R-:W-:Y:S01]  /*2e8f0*/  LOP3.LUT R11, R11, 0xffff0000, RZ, 0xc0, !PT ;  /* 0xffff00000b0b7812 */ /* 0x000fe200078ec0ff */
[----:B------:R-:W-:-:S02]  /*2e900*/  IMAD.U32 R5, R121, 0x10000, RZ ;  /* 0x0001000079057824 */ /* 0x000fc400078e00ff */
[----:B------:R-:W-:Y:S01]  /*2e910*/  FFMA.FTZ R35, R9, R30, R35 ;  /* 0x0000001e09237223 */ /* 0x000fe20000010023 */
[----:B------:R-:W-:Y:S01]  /*2e920*/  LOP3.LUT R12, R12, 0xffff0000, RZ, 0xc0, !PT ;  /* 0xffff00000c0c7812 */ /* 0x000fe200078ec0ff */
[C---:B------:R-:W-:Y:S01]  /*2e930*/  FMUL.FTZ R30, R33.reuse, R34 ;  /* 0x00000022211e7220 */ /* 0x040fe20000410000 */
[----:B------:R-:W-:Y:S01]  /*2e940*/  FMUL.FTZ R32, R33, R122 ;  /* 0x0000007a21207220 */ /* 0x000fe20000410000 */
[----:B------:R-:W-:Y:S01]  /*2e950*/  LOP3.LUT R9, R126, 0xffff0000, RZ, 0xc0, !PT ;  /* 0xffff00007e097812 */ /* 0x000fe200078ec0ff */
[----:B------:R-:W-:Y:S01]  /*2e960*/  FMUL.FTZ R31, R13, R6 ;  /* 0x000000060d1f7220 */ /* 0x000fe20000410000 */
[C---:B------:R-:W-:Y:S01]  /*2e970*/  IMAD.U32 R4, R8.reuse, 0x10000, RZ ;  /* 0x0001000008047824 */ /* 0x040fe200078e00ff */
[----:B------:R-:W-:Y:S01]  /*2e980*/  LOP3.LUT R121, R121, 0xffff0000, RZ, 0xc0, !PT ;  /* 0xffff000079797812 */ /* 0x000fe200078ec0ff */
[----:B------:R-:W-:Y:S01]  /*2e990*/  FMUL.FTZ R13, R13, R5 ;  /* 0x000000050d0d7220 */ /* 0x000fe20000410000 */
[----:B------:R-:W-:Y:S01]  /*2e9a0*/  LOP3.LUT R8, R8, 0xffff0000, RZ, 0xc0, !PT ;  /* 0xffff000008087812 */ /* 0x000fe200078ec0ff */
[C---:B------:R-:W-:Y:S01]  /*2e9b0*/  FFMA.FTZ R39, R11.reuse, R122, -R30 ;  /* 0x0000007a0b277223 */ /* 0x040fe2000001081e */
[----:B------:R-:W-:Y:S01]  /*2e9c0*/  FFMA.FTZ R32, R11, R34, R32 ;  /* 0x000000220b207223 */ /* 0x000fe20000010020 */
[----:B------:R-:W-:-:S02]  /*2e9d0*/  IMAD.U32 R15, R14, 0x10000, RZ ;  /* 0x000100000e0f7824 */ /* 0x000fc400078e00ff */
[----:B------:R-:W-:Y:S01]  /*2e9e0*/  FMUL.FTZ R11, R12, R9 ;  /* 0x000000090c0b7220 */ /* 0x000fe20000410000 */
[C---:B------:R-:W-:Y:S01]  /*2e9f0*/  FFMA.FTZ R31, R4.reuse, R5, -R31 ;  /* 0x00000005041f7223 */ /* 0x040fe2000001081f */
[----:B------:R-:W-:Y:S01]  /*2ea00*/  FFMA.FTZ R13, R4, R6, R13 ;  /* 0x00000006040d7223 */ /* 0x000fe2000001000d */
[----:B------:R-:W-:Y:S01]  /*2ea10*/  LOP3.LUT R14, R14, 0xffff0000, RZ, 0xc0, !PT ;  /* 0xffff00000e0e7812 */ /* 0x000fe200078ec0ff */
[-C--:B------:R-:W-:Y:S01]  /*2ea20*/  FMUL.FTZ R33, R12, R121.reuse ;  /* 0x000000790c217220 */ /* 0x080fe20000410000 */
[C---:B------:R-:W-:Y:S01]  /*2ea30*/  IMAD.U32 R4, R123.reuse, 0x10000, RZ ;  /* 0x000100007b047824 */ /* 0x040fe200078e00ff */
[C---:B------:R-:W-:Y:S01]  /*2ea40*/  LOP3.LUT R5, R124.reuse, 0xffff0000, RZ, 0xc0, !PT ;  /* 0xffff00007c057812 */ /* 0x040fe200078ec0ff */
[----:B------:R-:W-:Y:S01]  /*2ea50*/  IMAD.U32 R6, R124, 0x10000, RZ ;  /* 0x000100007c067824 */ /* 0x000fe200078e00ff */
[----:B------:R-:W-:Y:S01]  /*2ea60*/  LOP3.LUT R123, R123, 0xffff0000, RZ, 0xc0, !PT ;  /* 0xffff00007b7b7812 */ /* 0x000fe200078ec0ff */
[----:B------:R-:W-:Y:S01]  /*2ea70*/  FFMA.FTZ R12, R8, R121, -R11 ;  /* 0x00000079080c7223 */ /* 0x000fe2000001080b */
        /* <DEDUP_REMOVED lines=23> */
.L_x_5421:
[----:B------:R-:W-:Y:S05]  /*2ebf0*/  BSYNC B3 ;  /* 0x0000000000037941 */ /* 0x000fea0003800000 */
.L_x_5420:
[----:B------:R-:W-:Y:S01]  /*2ec00*/  R2UR UR4, R78 ;  /* 0x000000004e0472ca */ /* 0x000fe200000e0000 */
[----:B------:R-:W-:Y:S01]  /*2ec10*/  IMAD.SHL.U32 R5, R28, 0x8, RZ ;  /* 0x000000081c057824 */ /* 0x000fe200078e00ff */
[----:B------:R-:W-:Y:S02]  /*2ec20*/  R2UR UR5, R79 ;  /* 0x000000004f0572ca */ /* 0x000fe400000e0000 */
[----:B------:R-:W-:Y:S01]  /*2ec30*/  @!P2 R2UR UR6, R78 ;  /* 0x000000004e06a2ca */ /* 0x000fe200000e0000 */
[----:B------:R-:W-:Y:S01]  /*2ec40*/  IMAD.WIDE R4, R5, 0x2, R88 ;  /* 0x0000000205047825 */ /* 0x000fe200078e0258 */
[----:B------:R-:W-:-:S03]  /*2ec50*/  @!P2 R2UR UR7, R79 ;  /* 0x000000004f07a2ca */ /* 0x000fc600000e0000 */
[----:B------:R-:W-:-:S06]  /*2ec60*/  @!P2 IMAD.WIDE R88, R29, 0x2, R88 ;  /* 0x000000021d58a825 */ /* 0x000fcc00078e0258 */
[----:B-----5:R1:W-:Y:S04]  /*2ec70*/  ST.E.128 desc[UR4][R4.64], R8 ;  /* 0x0000000804007985 */ /* 0x0203e8000c101d04 */
[----:B------:R1:W-:Y:S02]  /*2ec80*/  @!P2 ST.E.128 desc[UR6][R88.64], R12 ;  /* 0x0000000c5800a985 */ /* 0x0003e4000c101d06 */
.L_x_5411:
[----:B------:R-:W-:Y:S05]  /*2ec90*/  BSYNC B2 ;  /* 0x0000000000027941 */ /* 0x000fea0003800000 */
.L_x_5410:
[----:B------:R-:W-:-:S03]  /*2eca0*/  UMOV UR4, 0xffffffff ;  /* 0xffffffff00047882 */ /* 0x000fc60000000000 */
[----:B------:R-:W-:Y:S05]  /*2ecb0*/  BRA.DIV UR4, `(.L_x_5422) ;  /* 0x0000003204d47947 */ /* 0x000fea000b800000 */
[----:B0-----:R-:W0:Y:S04]  /*2ecc0*/  SHFL.IDX PT, R87, R87, 0x1, 0x1c1f ;  /* 0x003c1f0057577f89 */ /* 0x001e2800000e0000 */
[----:B-1----:R1:W2:Y:S02]  /*2ecd0*/  SHFL.IDX PT, R14, R86, 0x1, 0x1c1f ;  /* 0x003c1f00560e7f89 */ /* 0x0022a400000e0000 */
.L_x_5459:
[----:B------:R-:W-:Y:S02]  /*2ece0*/  R2UR UR4, R78 ;  /* 0x000000004e0472ca */ /* 0x000fe400000e0000 */
[----:B------:R-:W-:-:S13]  /*2ecf0*/  R2UR UR5, R79 ;  /* 0x000000004f0572ca */ /* 0x000fda00000e0000 */
[----:B------:R-:W3:Y:S01]  /*2ed00*/  LD.E R5, desc[UR4][R80.64+0xc] ;  /* 0x00000c0450057980 */ /* 0x000ee2000c101900 */
        /* <DEDUP_REMOVED lines=8> */
[----:B-----5:R-:W3:Y:S01]  /*2ed90*/  LD.E.U8 R4, desc[UR4][R82.64] ;  /* 0x0000000452047980 */ /* 0x020ee2000c101100 */
[----:B------:R-:W-:Y:S01]  /*2eda0*/  BSSY B2, `(.L_x_5423) ;  /* 0x000009f000027945 */ /* 0x000fe20003800000 */
[----:B---3--:R-:W-:-:S04]  /*2edb0*/  LOP3.LUT R4, R4, 0x1, RZ, 0xc0, !PT ;  /* 0x0000000104047812 */ /* 0x008fc800078ec0ff */
[----:B------:R-:W-:-:S13]  /*2edc0*/  ISETP.NE.U32.AND P1, PT, R4, 0x1, PT ;  /* 0x000000010400780c */ /* 0x000fda0003f25070 */
[----:B------:R-:W-:Y:S05]  /*2edd0*/  @P1 BRA `(.L_x_5424) ;  /* 0x00000008006c1947 */ /* 0x000fea0003800000 */
[----:B------:R-:W-:Y:S02]  /*2ede0*/  R2UR UR4, R78 ;  /* 0x000000004e0472ca */ /* 0x000fe400000e0000 */
[----:B------:R-:W-:-:S13]  /*2edf0*/  R2UR UR5, R79 ;  /* 0x000000004f0572ca */ /* 0x000fda00000e0000 */
[----:B------:R-:W3:Y:S01]  /*2ee00*/  LD.E R4, desc[UR4][R80.64+0x4] ;  /* 0x0000040450047980 */ /* 0x000ee2000c101900 */
[----:B------:R-:W-:Y:S02]  /*2ee10*/  SHF.R.S32.HI R10, RZ, 0x1f, R119 ;  /* 0x0000001fff0a7819 */ /* 0x000fe40000011477 */
[----:B------:R-:W-:Y:S02]  /*2ee20*/  R2UR UR6, R78 ;  /* 0x000000004e0672ca */ /* 0x000fe400000e0000 */
[----:B------:R-:W-:Y:S02]  /*2ee30*/  LEA.HI R10, R10, R119, RZ, 0x3 ;  /* 0x000000770a0a7211 */ /* 0x000fe400078f18ff */
[----:B------:R-:W-:-:S03]  /*2ee40*/  R2UR UR7, R79 ;  /* 0x000000004f0772ca */ /* 0x000fc600000e0000 */
[----:B------:R-:W-:-:S05]  /*2ee50*/  IMAD.SHL.U32 R10, R10, 0x40, RZ ;  /* 0x000000400a0a7824 */ /* 0x000fca00078e00ff */
[----:B------:R-:W-:Y:S01]  /*2ee60*/  LOP3.LUT R10, R10, 0xfffffe00, RZ, 0xc0, !PT ;  /* 0xfffffe000a0a7812 */ /* 0x000fe200078ec0ff */
[----:B------:R-:W-:Y:S01]  /*2ee70*/  BSSY B3, `(.L_x_5425) ;  /* 0x0000088000037945 */ /* 0x000fe20003800000 */
[----:B---3--:R-:W-:-:S04]  /*2ee80*/  LEA.HI R4, R4, R4, RZ, 0x1 ;  /* 0x0000000404047211 */ /* 0x008fc800078f08ff */
        /* <DEDUP_REMOVED lines=42> */
[--C-:B------:R-:W-:Y:S01]  /*2f130*/  SHF.R.U64 R38, R68, 0x10, R69.reuse ;  /* 0x0000001044267819 */ /* 0x100fe20000001245 */
[----:B-----5:R-:W-:Y:S01]  /*2f140*/  IMAD.U32 R32, R9, 0x10000, RZ ;  /* 0x0001000009207824 */ /* 0x020fe200078e00ff */
[----:B------:R-:W-:Y:S01]  /*2f150*/  SHF.R.U32.HI R69, RZ, 0x10, R69 ;  /* 0x00000010ff457819 */ /* 0x000fe20000011645 */
[----:B------:R-:W-:Y:S01]  /*2f160*/  IMAD.U32 R28, R5, 0x10000, RZ ;  /* 0x00010000051c7824 */ /* 0x000fe200078e00ff */
[--C-:B------:R-:W-:Y:S01]  /*2f170*/  SHF.R.U64 R42, R56, 0x10, R57.reuse ;  /* 0x00000010382a7819 */ /* 0x100fe20000001239 */
[----:B------:R-:W-:Y:S01]  /*2f180*/  IMAD.U32 R34, R11, 0x10000, RZ ;  /* 0x000100000b227824 */ /* 0x000fe200078e00ff */
[----:B------:R-:W-:Y:S01]  /*2f190*/  SHF.R.U32.HI R57, RZ, 0x10, R57 ;  /* 0x00000010ff397819 */ /* 0x000fe20000011639 */
[----:B------:R-:W-:Y:S01]  /*2f1a0*/  IMAD.U32 R30, R8, 0x10000, RZ ;  /* 0x00010000081e7824 */ /* 0x000fe200078e00ff */
[----:B------:R-:W-:Y:S02]  /*2f1b0*/  PRMT R118, R118, 0x5410, R69 ;  /* 0x0000541076767816 */ /* 0x000fe40000000045 */
[----:B------:R-:W-:-:S02]  /*2f1c0*/  SHF.R.U64 R36, R70, 0x10, R71 ;  /* 0x0000001046247819 */ /* 0x000fc40000001247 */
[----:B------:R-:W-:Y:S01]  /*2f1d0*/  PRMT R114, R114, 0x5410, R57 ;  /* 0x0000541072727816 */ /* 0x000fe20000000039 */
[----:B------:R-:W-:Y:S01]  /*2f1e0*/  IMAD.U32 R39, R118, 0x10000, RZ ;  /* 0x0001000076277824 */ /* 0x000fe200078e00ff */
[----:B------:R-:W-:Y:S02]  /*2f1f0*/  SHF.R.U64 R40, R58, 0x10, R59 ;  /* 0x000000103a287819 */ /* 0x000fe4000000123b */
[----:B------:R-:W-:Y:S01]  /*2f200*/  SHF.R.U32.HI R71, RZ, 0x10, R71 ;  /* 0x00000010ff477819 */ /* 0x000fe20000011647 */
[----:B------:R-:W-:Y:S01]  /*2f210*/  IMAD.U32 R37, R114, 0x10000, RZ ;  /* 0x0001000072257824 */ /* 0x000fe200078e00ff */
[----:B------:R-:W-:Y:S01]  /*2f220*/  SHF.R.U32.HI R59, RZ, 0x10, R59 ;  /* 0x00000010ff3b7819 */ /* 0x000fe2000001163b */
[----:B------:R-:W-:Y:S01]  /*2f230*/  FMUL.FTZ R41, R32, R39 ;  /* 0x0000002720297220 */ /* 0x000fe20000410000 */
[----:B------:R-:W-:Y:S01]  /*2f240*/  PRMT R116, R116, 0x5410, R71 ;  /* 0x0000541074747816 */ /* 0x000fe20000000047 */
[----:B------:R-:W-:Y:S01]  /*2f250*/  FMUL.FTZ R43, R32, R37 ;  /* 0x00000025202b7220 */ /* 0x000fe20000410000 */
[----:B------:R-:W-:-:S02]  /*2f260*/  PRMT R112, R112, 0x5410, R59 ;  /* 0x0000541070707816 */ /* 0x000fc4000000003b */
        /* <DEDUP_REMOVED lines=11> */
[----:B------:R-:W-:Y:S01]  /*2f320*/  IMAD.U32 R8, R7, 0x10000, RZ ;  /* 0x0001000007087824 */ /* 0x000fe200078e00ff */
[----:B------:R-:W-:Y:S01]  /*2f330*/  LOP3.LUT R35, R11, 0xffff0000, RZ, 0xc0, !PT ;  /* 0xffff00000b237812 */ /* 0x000fe200078ec0ff */
[----:B------:R-:W-:Y:S01]  /*2f340*/  FMUL.FTZ R32, R33, R118 ;  /* 0x0000007621207220 */ /* 0x000fe20000410000 */
[----:B------:R-:W-:Y:S01]  /*2f350*/  PRMT R113, R113, 0x5410, R42 ;  /* 0x0000541071717816 */ /* 0x000fe2000000002a */
[-C--:B------:R-:W-:Y:S01]  /*2f360*/  FMUL.FTZ R34, R34, R37.reuse ;  /* 0x0000002522227220 */ /* 0x080fe20000410000 */
[----:B------:R-:W-:Y:S01]  /*2f370*/  LOP3.LUT R116, R116, 0xffff0000, RZ, 0xc0, !PT ;  /* 0xffff000074747812 */ /* 0x000fe200078ec0ff */
[-C--:B------:R-:W-:Y:S01]  /*2f380*/  FMUL.FTZ R28, R33, R114.reuse ;  /* 0x00000072211c7220 */ /* 0x080fe20000410000 */
[----:B------:R-:W-:Y:S01]  /*2f390*/  PRMT R117, R117, 0x5410, R38 ;  /* 0x0000541075757816 */ /* 0x000fe20000000026 */
[----:B------:R-:W-:Y:S01]  /*2f3a0*/  FFMA.FTZ R33, R29, R114, -R32 ;  /* 0x000000721d217223 */ /* 0x000fe20000010820 */
[----:B------:R-:W-:Y:S01]  /*2f3b0*/  LOP3.LUT R112, R112, 0xffff0000, RZ, 0xc0, !PT ;  /* 0xffff000070707812 */ /* 0x000fe200078ec0ff */
[C---:B------:R-:W-:Y:S01]  /*2f3c0*/  FFMA.FTZ R39, R8.reuse, R37, -R39 ;  /* 0x0000002508277223 */ /* 0x040fe20000010827 */
[----:B------:R-:W-:Y:S01]  /*2f3d0*/  LOP3.LUT R9, R7, 0xffff0000, RZ, 0xc0, !PT ;  /* 0xffff000007097812 */ /* 0x000fe200078ec0ff */
[----:B------:R-:W-:Y:S01]  /*2f3e0*/  FFMA.FTZ R34, R8, R41, R34 ;  /* 0x0000002908227223 */ /* 0x000fe20000010022 */
[----:B------:R-:W-:Y:S01]  /*2f3f0*/  FFMA.FTZ R118, R29, R118, R28 ;  /* 0x000000761d767223 */ /* 0x000fe2000001001c */
[----:B------:R-:W-:Y:S01]  /*2f400*/  FMUL.FTZ R32, R35, R116 ;  /* 0x0000007423207220 */ /* 0x000fe20000410000 */
[----:B------:R-:W-:-:S02]  /*2f410*/  IMAD.U32 R8, R113, 0x10000, RZ ;  /* 0x0001000071087824 */ /* 0x000fc400078e00ff */
[-C--:B------:R-:W-:Y:S01]  /*2f420*/  FMUL.FTZ R38, R35, R112.reuse ;  /* 0x0000007023267220 */ /* 0x080fe20000410000 */
[----:B------:R-:W-:Y:S02]  /*2f430*/  IMAD.U32 R28, R117, 0x10000, RZ ;  /* 0x00010000751c7824 */ /* 0x000fe400078e00ff */
[----:B------:R-:W-:Y:S01]  /*2f440*/  FFMA.FTZ R112, R9, R112, -R32 ;  /* 0x0000007009707223 */ /* 0x000fe20000010820 */
[----:B------:R-:W-:Y:S02]  /*2f450*/  IMAD.U32 R5, R4, 0x10000, RZ ;  /* 0x0001000004057824 */ /* 0x000fe400078e00ff */
[C---:B------:R-:W-:Y:S01]  /*2f460*/  FMUL.FTZ R29, R30.reuse, R8 ;  /* 0x000000081e1d7220 */ /* 0x040fe20000410000 */
[----:B------:R-:W-:Y:S01]  /*2f470*/  PRMT R111, R111, 0x5410, R40 ;  /* 0x000054106f6f7816 */ /* 0x000fe20000000028 */
[-C--:B------:R-:W-:Y:S01]  /*2f480*/  FMUL.FTZ R32, R30, R28.reuse ;  /* 0x0000001c1e207220 */ /* 0x080fe20000410000 */
[----:B------:R-:W-:Y:S01]  /*2f490*/  LOP3.LUT R117, R117, 0xffff0000, RZ, 0xc0, !PT ;  /* 0xffff000075757812 */ /* 0x000fe200078ec0ff */
[----:B------:R-:W-:Y:S01]  /*2f4a0*/  FFMA.FTZ R29, R5, R28, R29 ;  /* 0x0000001c051d7223 */ /* 0x000fe2000001001d */
[----:B------:R-:W-:-:S02]  /*2f4b0*/  IMAD.U32 R11, R10, 0x10000, RZ ;  /* 0x000100000a0b7824 */ /* 0x000fc400078e00ff */
        /* <DEDUP_REMOVED lines=9> */
[C---:B------:R-:W-:Y:S01]  /*2f550*/  IMAD.U32 R7, R6.reuse, 0x10000, RZ ;  /* 0x0001000006077824 */ /* 0x040fe200078e00ff */
[----:B------:R-:W-:Y:S01]  /*2f560*/  LOP3.LUT R111, R111, 0xffff0000, RZ, 0xc0, !PT ;  /* 0xffff00006f6f7812 */ /* 0x000fe200078ec0ff */
[----:B------:R-:W-:Y:S01]  /*2f570*/  FMUL.FTZ R30, R11, R28 ;  /* 0x0000001c0b1e7220 */ /* 0x000fe20000410000 */
[----:B------:R-:W-:Y:S01]  /*2f580*/  LOP3.LUT R6, R6, 0xffff0000, RZ, 0xc0, !PT ;  /* 0xffff000006067812 */ /* 0x000fe200078ec0ff */
[----:B------:R-:W-:Y:S01]  /*2f590*/  FMUL.FTZ R5, R10, R115 ;  /* 0x000000730a057220 */ /* 0x000fe20000410000 */
[-C--:B------:R-:W-:Y:S01]  /*2f5a0*/  FMUL.FTZ R31, R31, R113.reuse ;  /* 0x000000711f1f7220 */ /* 0x080fe20000410000 */
[----:B------:R-:W-:Y:S01]  /*2f5b0*/  FFMA.FTZ R9, R4, R113, -R9 ;  /* 0x0000007104097223 */ /* 0x000fe20000010809 */
[-C--:B------:R-:W-:Y:S01]  /*2f5c0*/  FMUL.FTZ R11, R11, R8.reuse ;  /* 0x000000080b0b7220 */ /* 0x080fe20000410000 */
        /* <DEDUP_REMOVED lines=16> */
[----:B------:R-:W-:Y:S01]  /*2f6d0*/  F2FP.BF16.F32.PACK_AB R7, R112, R39 ;  /* 0x000000277007723e */ /* 0x000fe200000010ff */
[----:B------:R-:W-:-:S07]  /*2f6e0*/  IMAD.MOV.U32 R11, RZ, RZ, R34 ;  /* 0x000000ffff0b7224 */ /* 0x000fce00078e0022 */
.L_x_5426:
[----:B------:R-:W-:Y:S05]  /*2f6f0*/  BSYNC B3 ;  /* 0x0000000000037941 */ /* 0x000fea0003800000 */
.L_x_5425:
[----:B------:R-:W-:Y:S01]  /*2f700*/  R2UR UR4, R78 ;  /* 0x000000004e0472ca */ /* 0x000fe200000e0000 */
[----:B------:R-:W-:Y:S01]  /*2f710*/  IMAD.SHL.U32 R29, R12, 0x8, RZ ;  /* 0x000000080c1d7824 */ /* 0x000fe200078e00ff */
[----:B------:R-:W-:Y:S01]  /*2f720*/  R2UR UR5, R79 ;  /* 0x000000004f0572ca */ /* 0x000fe200000e0000 */
[--C-:B--2---:R-:W-:Y:S01]  /*2f730*/  @!P2 IMAD.WIDE R12, R13, 0x2, R14.reuse ;  /* 0x000000020d0ca825 */ /* 0x104fe200078e020e */
[----:B------:R-:W-:Y:S02]  /*2f740*/  @!P2 R2UR UR6, R78 ;  /* 0x000000004e06a2ca */ /* 0x000fe400000e0000 */
[----:B------:R-:W-:Y:S01]  /*2f750*/  @!P2 R2UR UR7, R79 ;  /* 0x000000004f07a2ca */ /* 0x000fe200000e0000 */
[----:B------:R-:W-:-:S08]  /*2f760*/  IMAD.WIDE R28, R29, 0x2, R14 ;  /* 0x000000021d1c7825 */ /* 0x000fd000078e020e */
[----:B-----5:R0:W-:Y:S04]  /*2f770*/  ST.E.128 desc[UR4][R28.64], R4 ;  /* 0x000000041c007985 */ /* 0x0201e8000c101d04 */
[----:B------:R0:W-:Y:S02]  /*2f780*/  @!P2 ST.E.128 desc[UR6][R12.64], R8 ;  /* 0x000000080c00a985 */ /* 0x0001e4000c101d06 */
.L_x_5424:
[----:B------:R-:W-:Y:S05]  /*2f790*/  BSYNC B2 ;  /* 0x0000000000027941 */ /* 0x000fea0003800000 */
.L_x_5423:
[----:B------:R-:W-:Y:S02]  /*2f7a0*/  R2UR UR4, R78 ;  /* 0x000000004e0472ca */ /* 0x000fe400000e0000 */
[----:B------:R-:W-:-:S13]  /*2f7b0*/  R2UR UR5, R79 ;  /* 0x000000004f0572ca */ /* 0x000fda00000e0000 */
[----:B0-----:R-:W3:Y:S01]  /*2f7c0*/  LD.E.U8 R4, desc[UR4][R82.64] ;  /* 0x0000000452047980 */ /* 0x001ee2000c101100 */
[----:B------:R-:W-:Y:S01]  /*2f7d0*/  BSSY B2, `(.L_x_5427) ;  /* 0x000009d000027945 */ /* 0x000fe20003800000 */
[----:B---3--:R-:W-:-:S13]  /*2f7e0*/  LOP3.LUT P1, RZ, R4, 0x2, RZ, 0xc0, !PT ;  /* 0x0000000204ff7812 */ /* 0x008fda000782c0ff */
[----:B------:R-:W-:Y:S05]  /*2f7f0*/  @!P1 BRA `(.L_x_5428) ;  /* 0x0000000800689947 */ /* 0x000fea0003800000 */
[----:B------:R-:W-:Y:S02]  /*2f800*/  R2UR UR4, R78 ;  /* 0x000000004e0472ca */ /* 0x000fe400000e0000 */
[----:B------:R-:W-:-:S13]  /*2f810*/  R2UR UR5, R79 ;  /* 0x000000004f0572ca */ /* 0x000fda00000e0000 */
[----:B------:R-:W3:Y:S01]  /*2f820*/  LD.E R4, desc[UR4][R80.64+0x4] ;  /* 0x0000040450047980 */ /* 0x000ee2000c101900 */
[----:B------:R-:W-:Y:S01]  /*2f830*/  VIADD R29, R102, 0x20 ;  /* 0x00000020661d7836 */ /* 0x000fe20000000000 */
[----:B------:R-:W-:Y:S01]  /*2f840*/  SHF.R.S32.HI R10, RZ, 0x1f, R119 ;  /* 0x0000001fff0a7819 */ /* 0x000fe20000011477 */
[----:B------:R-:W-:Y:S01]  /*2f850*/  IMAD.IADD R6, R90, 0x1, -R91 ;  /* 0x000000015a067824 */ /* 0x000fe200078e0a5b */
[----:B------:R-:W-:Y:S02]  /*2f860*/  R2UR UR6, R78 ;  /* 0x000000004e0672ca */ /* 0x000fe400000e0000 */
[----:B------:R-:W-:Y:S02]  /*2f870*/  LEA.HI R10, R10, R119, RZ, 0x3 ;  /* 0x000000770a0a7211 */ /* 0x000fe400078f18ff */
[----:B------:R-:W-:-:S03]  /*2f880*/  R2UR UR7, R79 ;  /* 0x000000004f0772ca */ /* 0x000fc600000e0000 */
[----:B------:R-:W-:-:S05]  /*2f890*/  IMAD.SHL.U32 R10, R10, 0x40, RZ ;  /* 0x000000400a0a7824 */ /* 0x000fca00078e00ff */
[----:B------:R-:W-:Y:S01]  /*2f8a0*/  LOP3.LUT R11, R10, 0xfffffe00, RZ, 0xc0, !PT ;  /* 0xfffffe000a0b7812 */ /* 0x000fe200078ec0ff */
[----:B------:R-:W-:Y:S01]  /*2f8b0*/  BSSY B3, `(.L_x_5429) ;  /* 0x0000085000037945 */ /* 0x000fe20003800000 */
[----:B---3--:R-:W-:-:S04]  /*2f8c0*/  LEA.HI R4, R4, R4, RZ, 0x1 ;  /* 0x0000000404047211 */ /* 0x008fc800078f08ff */
[----:B------:R-:W-:-:S04]  /*2f8d0*/  SHF.R.S32.HI R28, RZ, 0x1, R4 ;  /* 0x00000001ff1c7819 */ /* 0x000fc80000011404 */
        /* <DEDUP_REMOVED lines=29> */
[C---:B------:R-:W-:Y:S02]  /*2fab0*/  LEA R4, P1, R5.reuse, R84, 0x1 ;  /* 0x0000005405047211 */ /* 0x040fe400078208ff */
        /* <DEDUP_REMOVED lines=12> */
[----:B------:R-:W-:Y:S01]  /*2fb80*/  SHF.R.U64 R37, R64, 0x10, R65 ;  /* 0x0000001040257819 */ /* 0x000fe20000001241 */
[----:B------:R-:W-:Y:S01]  /*2fb90*/  IMAD.U32 R28, R5, 0x10000, RZ ;  /* 0x00010000051c7824 */ /* 0x000fe200078e00ff */
        /* <DEDUP_REMOVED lines=86> */
.L_x_5430:
[----:B------:R-:W-:Y:S05]  /*30100*/  BSYNC B3 ;  /* 0x0000000000037941 */ /* 0x000fea0003800000 */
.L_x_5429:
        /* <DEDUP_REMOVED lines=9> */
.L_x_5428:
[----:B------:R-:W-:Y:S05]  /*301a0*/  BSYNC B2 ;  /* 0x0000000000027941 */ /* 0x000fea0003800000 */
.L_x_5427:
[----:B------:R-:W-:Y:S02]  /*301b0*/  R2UR UR4, R78 ;  /* 0x000000004e0472ca */ /* 0x000fe400000e0000 */
[----:B------:R-:W-:-:S13]  /*301c0*/  R2UR UR5, R79 ;  /* 0x000000004f0572ca */ /* 0x000fda00000e0000 */
[----:B------:R-:W3:Y:S02]  /*301d0*/  LD.E.U8 R82, desc[UR4][R82.64] ;  /* 0x0000000452527980 */ /* 0x000ee4000c101100 */
[----:B---3--:R-:W-:-:S13]  /*301e0*/  LOP3.LUT P1, RZ, R82, 0x4, RZ, 0xc0, !PT ;  /* 0x0000000452ff7812 */ /* 0x008fda000782c0ff */
[----:B------:R-:W-:Y:S05]  /*301f0*/  @!P1 BRA `(.L_x_5378) ;  /* 0x0000001800209947 */ /* 0x000fea0003800000 */
[----:B------:R-:W-:Y:S02]  /*30200*/  R2UR UR4, R78 ;  /* 0x000000004e0472ca */ /* 0x000fe400000e0000 */
[----:B------:R-:W-:-:S13]  /*30210*/  R2UR UR5, R79 ;  /* 0x000000004f0572ca */ /* 0x000fda00000e0000 */
[----:B------:R-:W3:Y:S01]  /*30220*/  LD.E R80, desc[UR4][R80.64+0x4] ;  /* 0x0000040450507980 */ /* 0x000ee2000c101900 */
[----:B------:R-:W-:Y:S01]  /*30230*/  VIADD R31, R102, 0x40 ;  /* 0x00000040661f7836 */ /* 0x000fe20000000000 */
[----:B0-----:R-:W-:Y:S01]  /*30240*/  SHF.R.S32.HI R10, RZ, 0x1f, R119 ;  /* 0x0000001fff0a7819 */ /* 0x001fe20000011477 */
[----:B------:R-:W-:Y:S01]  /*30250*/  IMAD.SHL.U32 R7, R119, 0x40, RZ ;  /* 0x0000004077077824 */ /* 0x000fe200078e00ff */
[----:B------:R-:W-:Y:S02]  /*30260*/  R2UR UR6, R78 ;  /* 0x000000004e0672ca */ /* 0x000fe400000e0000 */
[----:B------:R-:W-:Y:S02]  /*30270*/  LEA.HI R10, R10, R119, RZ, 0x3 ;  /* 0x000000770a0a7211 */ /* 0x000fe400078f18ff */
[----:B------:R-:W-:Y:S02]  /*30280*/  LOP3.LUT R9, R7, 0x1c0, RZ, 0xc0, !PT ;  /* 0x000001c007097812 */ /* 0x000fe400078ec0ff */
[----:B------:R-:W-:Y:S01]  /*30290*/  R2UR UR7, R79 ;  /* 0x000000004f0772ca */ /* 0x000fe200000e0000 */
[----:B------:R-:W-:Y:S01]  /*302a0*/  IMAD.SHL.U32 R10, R10, 0x40, RZ ;  /* 0x000000400a0a7824 */ /* 0x000fe200078e00ff */
[----:B------:R-:W-:-:S04]  /*302b0*/  SHF.R.U32.HI R28, RZ, 0x3, R9 ;  /* 0x00000003ff1c7819 */ /* 0x000fc80000011609 */
[----:B------:R-:W-:Y:S01]  /*302c0*/  LOP3.LUT R11, R10, 0xfffffe00, RZ, 0xc0, !PT ;  /* 0xfffffe000a0b7812 */ /* 0x000fe200078ec0ff */
[----:B------:R-:W-:Y:S01]  /*302d0*/  BSSY B2, `(.L_x_5431) ;  /* 0x0000081000027945 */ /* 0x000fe20003800000 */
[----:B---3--:R-:W-:-:S04]  /*302e0*/  LEA.HI R4, R80, R80, RZ, 0x1 ;  /* 0x0000005050047211 */ /* 0x008fc800078f08ff */
[----:B------:R-:W-:-:S04]  /*302f0*/  SHF.R.S32.HI R12, RZ, 0x1, R4 ;  /* 0x00000001ff0c7819 */ /* 0x000fc80000011404 */
[----:B------:R-:W-:-:S04]  /*30300*/  ISETP.GE.AND P1, PT, R31, R12, PT ;  /* 0x0000000c1f00720c */ /* 0x000fc80003f26270 */
[----:B------:R-:W-:-:S05]  /*30310*/  SEL R4, R12, RZ, P1 ;  /* 0x000000ff0c047207 */ /* 0x000fca0000800000 */
[----:B------:R-:W-:-:S04]  /*30320*/  IMAD.IADD R4, R31, 0x1, R4 ;  /* 0x000000011f047824 */ /* 0x000fc800078e0204 */
[----:B------:R-:W-:Y:S01]  /*30330*/  @P1 IMAD.IADD R91, R90, 0x1, -R91 ;  /* 0x000000015a5b1824 */ /* 0x000fe200078e0a5b */
[----:B------:R-:W-:-:S04]  /*30340*/  SHF.R.S32.HI R5, RZ, 0x1f, R4 ;  /* 0x0000001fff057819 */ /* 0x000fc80000011404 */
[----:B------:R-:W-:Y:S02]  /*30350*/  SHF.R.S32.HI R8, RZ, 0x1f, R91 ;  /* 0x0000001fff087819 */ /* 0x000fe4000001145b */
[CC--:B------:R-:W-:Y:S02]  /*30360*/  LEA.HI R6, R5.reuse, R4.reuse, RZ, 0x3 ;  /* 0x0000000405067211 */ /* 0x0c0fe400078f18ff */
[----:B------:R-:W-:Y:S02]  /*30370*/  LEA.HI R8, R8, R91, RZ, 0x4 ;  /* 0x0000005b08087211 */ /* 0x000fe400078f20ff */
[----:B------:R-:W-:Y:S02]  /*30380*/  SHF.R.S32.HI R13, RZ, 0x3, R6 ;  /* 0x00000003ff0d7819 */ /* 0x000fe40000011406 */
[----:B------:R-:W-:Y:S02]  /*30390*/  LEA.HI R4, R5, R4, RZ, 0x6 ;  /* 0x0000000405047211 */ /* 0x000fe400078f30ff */
[----:B------:R-:W-:-:S02]  /*303a0*/  LEA.HI.SX32 R8, R8, R13, 0x1c ;  /* 0x0000000d08087211 */ /* 0x000fc400078fe2ff */
[----:B------:R-:W-:Y:S02]  /*303b0*/  SHF.R.S32.HI R4, RZ, 0x6, R4 ;  /* 0x00000006ff047819 */ /* 0x000fe40000011404 */
[----:B------:R-:W-:Y:S01]  /*303c0*/  SHF.R.S32.HI R7, RZ, 0x1f, R8 ;  /* 0x0000001fff077819 */ /* 0x000fe20000011408 */
[----:B------:R-:W-:Y:S01]  /*303d0*/  IMAD.SHL.U32 R29, R8, 0x8, RZ ;  /* 0x00000008081d7824 */ /* 0x000fe200078e00ff */
[----:B------:R-:W-:Y:S01]  /*303e0*/  LOP3.LUT R6, R9, 0x38, R6, 0xf8, !PT ;  /* 0x0000003809067812 */ /* 0x000fe200078ef806 */
[----:B------:R-:W-:Y:S01]  /*303f0*/  IMAD R4, R4, 0x1800, R11 ;  /* 0x0000180004047824 */ /* 0x000fe200078e020b */
[----:B------:R-:W-:Y:S02]  /*30400*/  LEA.HI R7, R7, R8, RZ, 0x3 ;  /* 0x0000000807077211 */ /* 0x000fe400078f18ff */
[----:B------:R-:W-:Y:S02]  /*30410*/  LOP3.LUT R5, R6, R28, RZ, 0x3c, !PT ;  /* 0x0000001c06057212 */ /* 0x000fe400078e3cff */
[----:B------:R-:W-:-:S02]  /*30420*/  SHF.R.S32.HI R8, RZ, 0x3, R7 ;  /* 0x00000003ff087819 */ /* 0x000fc40000011407 */
[----:B------:R-:W-:Y:S01]  /*30430*/  LOP3.LUT R7, R9, 0x38, R29, 0xf8, !PT ;  /* 0x0000003809077812 */ /* 0x000fe200078ef81d */
[----:B------:R-:W-:Y:S02]  /*30440*/  IMAD.IADD R5, R4, 0x1, R5 ;  /* 0x0000000104057824 */ /* 0x000fe400078e0205 */
[----:B------:R-:W-:Y:S01]  /*30450*/  IMAD R8, R8, 0x1800, R11 ;  /* 0x0000180008087824 */ /* 0x000fe200078e020b */
[----:B------:R-:W-:Y:S02]  /*30460*/  LOP3.LUT R7, R7, R28, RZ, 0x3c, !PT ;  /* 0x0000001c07077212 */ /* 0x000fe400078e3cff */
[----:B------:R-:W-:-:S03]  /*30470*/  IADD3 R5, P1, R100, R5, RZ ;  /* 0x0000000564057210 */ /* 0x000fc60007f3e0ff */
[----:B------:R-:W-:Y:S02]  /*30480*/  IMAD.IADD R7, R8, 0x1, R7 ;  /* 0x0000000108077824 */ /* 0x000fe400078e0207 */
[--C-:B------:R-:W-:Y:S01]  /*30490*/  IMAD.X R6, RZ, RZ, R101.reuse, P1 ;  /* 0x000000ffff067224 */ /* 0x100fe200008e0665 */
[C---:B------:R-:W-:Y:S02]  /*304a0*/  LEA R4, P1, R5.reuse, R84, 0x1 ;  /* 0x0000005405047211 */ /* 0x040fe400078208ff */
[----:B------:R-:W-:Y:S02]  /*304b0*/  IADD3 R7, P2, R100, R7, RZ ;  /* 0x0000000764077210 */ /* 0x000fe40007f5e0ff */
[----:B------:R-:W-:Y:S02]  /*304c0*/  LEA.HI.X R5, R5, R85, R6, 0x1, P1 ;  /* 0x0000005505057211 */ /* 0x000fe400008f0c06 */
[----:B------:R-:W-:Y:S01]  /*304d0*/  ISETP.GE.AND P1, PT, R31, R12, PT ;  /* 0x0000000c1f00720c */ /* 0x000fe20003f26270 */
[----:B------:R-:W-:Y:S01]  /*304e0*/  IMAD.X R101, RZ, RZ, R101, P2 ;  /* 0x000000ffff657224 */ /* 0x000fe200010e0665 */
[----:B------:R-:W-:-:S04]  /*304f0*/  LEA R8, P2, R7, R84, 0x1 ;  /* 0x0000005407087211 */ /* 0x000fc800078408ff */
[----:B------:R-:W-:Y:S02]  /*30500*/  LEA.HI.X R9, R7, R85, R101, 0x1, P2 ;  /* 0x0000005507097211 */ /* 0x000fe400010f0c65 */
[----:B------:R-:W5:Y:S04]  /*30510*/  LD.E.128 R4, desc[UR4][R4.64] ;  /* 0x0000000404047980 */ /* 0x000f68000c101d00 */
[----:B------:R-:W5:Y:S01]  /*30520*/  LD.E.128 R8, desc[UR6][R8.64] ;  /* 0x0000000608087980 */ /* 0x000f62000c101d00 */
[----:B------:R-:W-:Y:S05]  /*30530*/  @P1 BRA `(.L_x_5432) ;  /* 0x0000000400681947 */ /* 0x000fea0003800000 */
        /* <DEDUP_REMOVED lines=14> */
[----:B------:R-:W-:Y:S02]  /*30620*/  SHF.R.U32.HI R50, RZ, 0x10, R51 ;  /* 0x00000010ff327819 */ /* 0x000fe40000011633 */
[----:B------:R-:W-:Y:S02]  /*30630*/  SHF.R.U32.HI R62, RZ, 0x10, R63 ;  /* 0x00000010ff3e7819 */ /* 0x000fe4000001163f */
[----:B------:R-:W-:Y:S01]  /*30640*/  PRMT R98, R98, 0x5410, R37 ;  /* 0x0000541062627816 */ /* 0x000fe20000000025 */
[----:B------:R-:W-:Y:S01]  /*30650*/  IMAD.U32 R37, R95, 0x10000, RZ ;  /* 0x000100005f257824 */ /* 0x000fe200078e00ff */
[----:B------:R-:W-:Y:S01]  /*30660*/  PRMT R96, R96, 0x5410, R41 ;  /* 0x0000541060607816 */ /* 0x000fe20000000029 */
[----:B------:R-:W-:Y:S01]  /*30670*/  FMUL.FTZ R41, R32, R39 ;  /* 0x0000002720297220 */ /* 0x000fe20000410000 */
[----:B------:R-:W-:-:S02]  /*30680*/  LOP3.LUT R33, R9, 0xffff0000, RZ, 0xc0, !PT ;  /* 0xffff000009217812 */ /* 0x000fc400078ec0ff */
[----:B------:R-:W-:Y:S01]  /*30690*/  PRMT R93, R93, 0x5410, R50 ;  /* 0x000054105d5d7816 */ /* 0x000fe20000000032 */
[-C--:B------:R-:W-:Y:S01]  /*306a0*/  FFMA.FTZ R36, R12, R37.reuse, -R41 ;  /* 0x000000250c247223 */ /* 0x080fe20000010829 */
[----:B------:R-:W-:Y:S02]  /*306b0*/  PRMT R97, R97, 0x5410, R62 ;  /* 0x0000541061617816 */ /* 0x000fe4000000003e */
[----:B------:R-:W-:Y:S02]  /*306c0*/  LOP3.LUT R99, R99, 0xffff0000, RZ, 0xc0, !PT ;  /* 0xffff000063637812 */ /* 0x000fe400078ec0ff */
[----:B------:R-:W-:Y:S01]  /*306d0*/  PRMT R94, R94, 0x5410, R43 ;  /* 0x000054105e5e7816 */ /* 0x000fe2000000002b */
[----:B------:R-:W-:Y:S01]  /*306e0*/  FMUL.FTZ R43, R32, R37 ;  /* 0x00000025202b7220 */ /* 0x000fe20000410000 */
[----:B------:R-:W-:Y:S01]  /*306f0*/  LOP3.LUT R95, R95, 0xffff0000, RZ, 0xc0, !PT ;  /* 0xffff00005f5f7812 */ /* 0x000fe200078ec0ff */
[----:B------:R-:W-:Y:S01]  /*30700*/  IMAD.U32 R41, R97, 0x10000, RZ ;  /* 0x0001000061297824 */ /* 0x000fe200078e00ff */
[----:B------:R-:W-:Y:S01]  /*30710*/  LOP3.LUT R28, R5, 0xffff0000, RZ, 0xc0, !PT ;  /* 0xffff0000051c7812 */ /* 0x000fe200078ec0ff */
[----:B------:R-:W-:Y:S01]  /*30720*/  FMUL.FTZ R45, R33, R99 ;  /* 0x00000063212d7220 */ /* 0x000fe20000410000 */
[----:B------:R-:W-:-:S02]  /*30730*/  IMAD.U32 R37, R93, 0x10000, RZ ;  /* 0x000100005d257824 */ /* 0x000fc400078e00ff */
[----:B------:R-:W-:Y:S01]  /*30740*/  FFMA.FTZ R43, R12, R39, R43 ;  /* 0x000000270c2b7223 */ /* 0x000fe2000001002b */
[----:B------:R-:W-:Y:S01]  /*30750*/  FMUL.FTZ R33, R33, R95 ;  /* 0x0000005f21217220 */ /* 0x000fe20000410000 */
[----:B------:R-:W-:Y:S01]  /*30760*/  LOP3.LUT R35, R11, 0xffff0000, RZ, 0xc0, !PT ;  /* 0xffff00000b237812 */ /* 0x000fe200078ec0ff */
[C---:B------:R-:W-:Y:S01]  /*30770*/  FMUL.FTZ R39, R34.reuse, R41 ;  /* 0x0000002922277220 */ /* 0x040fe20000410000 */
[----:B------:R-:W-:Y:S01]  /*30780*/  LOP3.LUT R32, R97, 0xffff0000, RZ, 0xc0, !PT ;  /* 0xffff000061207812 */ /* 0x000fe200078ec0ff */
[----:B------:R-:W-:Y:S01]  /*30790*/  FMUL.FTZ R38, R34, R37 ;  /* 0x0000002522267220 */ /* 0x000fe20000410000 */
[----:B------:R-:W-:Y:S01]  /*307a0*/  LOP3.LUT R12, R93, 0xffff0000, RZ, 0xc0, !PT ;  /* 0xffff00005d0c7812 */ /* 0x000fe200078ec0ff */
[----:B------:R-:W-:Y:S01]  /*307b0*/  FFMA.FTZ R45, R28, R95, -R45 ;  /* 0x0000005f1c2d7223 */ /* 0x000fe2000001082d */
[----:B------:R-:W-:Y:S01]  /*307c0*/  LOP3.LUT R31, R8, 0xffff0000, RZ, 0xc0, !PT ;  /* 0xffff0000081f7812 */ /* 0x000fe200078ec0ff */
[C---:B------:R-:W-:Y:S02]  /*307d0*/  IMAD.U32 R8, R7.reuse, 0x10000, RZ ;  /* 0x0001000007087824 */ /* 0x040fe400078e00ff */
[----:B------:R-:W-:Y:S01]  /*307e0*/  FFMA.FTZ R34, R28, R99, R33 ;  /* 0x000000631c227223 */ /* 0x000fe20000010021 */
[----:B------:R-:W-:Y:S01]  /*307f0*/  LOP3.LUT R9, R7, 0xffff0000, RZ, 0xc0, !PT ;  /* 0xffff000007097812 */ /* 0x000fe200078ec0ff */
[----:B------:R-:W-:-:S02]  /*30800*/  IMAD.U32 R28, R98, 0x10000, RZ ;  /* 0x00010000621c7824 */ /* 0x000fc400078e00ff */
[C---:B------:R-:W-:Y:S01]  /*30810*/  FMUL.FTZ R40, R35.reuse, R32 ;  /* 0x0000002023287220 */ /* 0x040fe20000410000 */
[-C--:B------:R-:W-:Y:S01]  /*30820*/  FMUL.FTZ R42, R35, R12.reuse ;  /* 0x0000000c232a7220 */ /* 0x080fe20000410000 */
[----:B------:R-:W-:Y:S01]  /*30830*/  LOP3.LUT R98, R98, 0xffff0000, RZ, 0xc0, !PT ;  /* 0xffff000062627812 */ /* 0x000fe200078ec0ff */
[C---:B------:R-:W-:Y:S01]  /*30840*/  FFMA.FTZ R39, R8.reuse, R37, -R39 ;  /* 0x0000002508277223 */ /* 0x040fe20000010827 */
[----:B------:R-:W-:Y:S01]  /*30850*/  FFMA.FTZ R38, R8, R41, R38 ;  /* 0x0000002908267223 */ /* 0x000fe20000010026 */
[C---:B------:R-:W-:Y:S01]  /*30860*/  IMAD.U32 R8, R94.reuse, 0x10000, RZ ;  /* 0x000100005e087824 */ /* 0x040fe200078e00ff */
[----:B------:R-:W-:Y:S01]  /*30870*/  LOP3.LUT R94, R94, 0xffff0000, RZ, 0xc0, !PT ;  /* 0xffff00005e5e7812 */ /* 0x000fe200078ec0ff */
[C---:B------:R-:W-:Y:S01]  /*30880*/  IMAD.U32 R5, R4.reuse, 0x10000, RZ ;  /* 0x0001000004057824 */ /* 0x040fe200078e00ff */
[----:B------:R-:W-:Y:S01]  /*30890*/  LOP3.LUT R4, R4, 0xffff0000, RZ, 0xc0, !PT ;  /* 0xffff000004047812 */ /* 0x000fe200078ec0ff */
[C---:B------:R-:W-:Y:S01]  /*308a0*/  FFMA.FTZ R40, R9.reuse, R12, -R40 ;  /* 0x0000000c09287223 */ /* 0x040fe20000010828 */
[----:B------:R-:W-:Y:S01]  /*308b0*/  FFMA.FTZ R37, R9, R32, R42 ;  /* 0x0000002009257223 */ /* 0x000fe2000001002a */
[C---:B------:R-:W-:Y:S01]  /*308c0*/  FMUL.FTZ R9, R31.reuse, R98 ;  /* 0x000000621f097220 */ /* 0x040fe20000410000 */
[C---:B------:R-:W-:Y:S01]  /*308d0*/  FMUL.FTZ R12, R30.reuse, R28 ;  /* 0x0000001c1e0c7220 */ /* 0x040fe20000410000 */
[----:B------:R-:W-:Y:S01]  /*308e0*/  FMUL.FTZ R33, R30, R8 ;  /* 0x000000081e217220 */ /* 0x000fe20000410000 */
[----:B------:R-:W-:Y:S01]  /*308f0*/  FMUL.FTZ R35, R31, R94 ;  /* 0x0000005e1f237220 */ /* 0x000fe20000410000 */
[----:B------:R-:W-:-:S02]  /*30900*/  IMAD.U32 R11, R10, 0x10000, RZ ;  /* 0x000100000a0b7824 */ /* 0x000fc400078e00ff */
[----:B------:R-:W-:Y:S01]  /*30910*/  FFMA.FTZ R31, R4, R94, -R9 ;  /* 0x0000005e041f7223 */ /* 0x000fe20000010809 */
[----:B------:R-:W-:Y:S01]  /*30920*/  LOP3.LUT R10, R10, 0xffff0000, RZ, 0xc0, !PT ;  /* 0xffff00000a0a7812 */ /* 0x000fe200078ec0ff */
[C---:B------:R-:W-:Y:S01]  /*30930*/  FFMA.FTZ R30, R5.reuse, R8, -R12 ;  /* 0x00000008051e7223 */ /* 0x040fe2000001080c */
[----:B------:R-:W-:Y:S01]  /*30940*/  FFMA.FTZ R33, R5, R28, R33 ;  /* 0x0000001c05217223 */ /* 0x000fe20000010021 */
        /* <DEDUP_REMOVED lines=25> */
.L_x_5432:
[----:B------:R-:W-:Y:S05]  /*30ae0*/  BSYNC B2 ;  /* 0x0000000000027941 */ /* 0x000fea0003800000 */
.L_x_5431:
[----:B------:R-:W-:Y:S01]  /*30af0*/  R2UR UR4, R78 ;  /* 0x000000004e0472ca */ /* 0x000fe200000e0000 */
[----:B------:R-:W-:Y:S01]  /*30b00*/  IMAD.SHL.U32 R13, R13, 0x8, RZ ;  /* 0x000000080d0d7824 */ /* 0x000fe200078e00ff */
[----:B------:R-:W-:Y:S02]  /*30b10*/  R2UR UR5, R79 ;  /* 0x000000004f0572ca */ /* 0x000fe400000e0000 */
[----:B------:R-:W-:Y:S01]  /*30b20*/  ISETP.GE.AND P1, PT, R29, R90, PT ;  /* 0x0000005a1d00720c */ /* 0x000fe20003f26270 */
[----:B--2---:R-:W-:-:S10]  /*30b30*/  IMAD.WIDE R12, R13, 0x2, R14 ;  /* 0x000000020d0c7825 */ /* 0x004fd400078e020e */
[----:B-----5:R4:W-:Y:S02]  /*30b40*/  ST.E.128 desc[UR4][R12.64], R4 ;  /* 0x000000040c007985 */ /* 0x0209e4000c101d04 */
[----:B------:R-:W-:Y:S05]  /*30b50*/  @P1 BRA `(.L_x_5378) ;  /* 0x0000000c00c81947 */ /* 0x000fea0003800000 */
[----:B------:R-:W-:Y:S01]  /*30b60*/  R2UR UR4, R78 ;  /* 0x000000004e0472ca */ /* 0x000fe200000e0000 */
[----:B------:R-:W-:Y:S01]  /*30b70*/  IMAD.WIDE R14, R29, 0x2, R14 ;  /* 0x000000021d0e7825 */ /* 0x000fe200078e020e */
[----:B------:R-:W-:-:S13]  /*30b80*/  R2UR UR5, R79 ;  /* 0x000000004f0572ca */ /* 0x000fda00000e0000 */
[----:B------:R0:W-:Y:S01]  /*30b90*/  ST.E.128 desc[UR4][R14.64], R8 ;  /* 0x000000080e007985 */ /* 0x0001e2000c101d04 */
[----:B------:R-:W-:Y:S05]  /*30ba0*/  BRA `(.L_x_5378) ;  /* 0x0000000c00b47947 */ /* 0x000fea0003800000 */
.L_x_5342:
[----:B------:R-:W2:Y:S01]  /*30bb0*/  LDL.64 R4, [R75+0x10] ;  /* 0x000010004b047983 */ /* 0x000ea20000100a00 */
[----:B------:R-:W-:Y:S02]  /*30bc0*/  R2UR UR4, R78 ;  /* 0x000000004e0472ca */ /* 0x000fe400000e0000 */
[----:B------:R-:W-:Y:S01]  /*30bd0*/  R2UR UR5, R79 ;  /* 0x000000004f0572ca */ /* 0x000fe200000e0000 */
[----:B------:R0:W5:Y:S04]  /*30be0*/  LDL R6, [R76] ;  /* 0x000000004c067983 */ /* 0x0001680000100800 */
[----:B------:R0:W5:Y:S08]  /*30bf0*/  LDL R7, [R76+0x4] ;  /* 0x000004004c077983 */ /* 0x0001700000100800 */
[----:B--2---:R-:W2:Y:S01]  /*30c00*/  LD.E R8, desc[UR4][R4.64+0x1c] ;  /* 0x00001c0404087980 */ /* 0x004ea2000c101900 */
[----:B------:R-:W-:Y:S01]  /*30c10*/  BSSY B2, `(.L_x_5433) ;  /* 0x0000005000027945 */ /* 0x000fe20003800000 */
[----:B--2---:R-:W-:-:S04]  /*30c20*/  LOP3.LUT R8, R8, 0x1, RZ, 0xfc, !PT ;  /* 0x0000000108087812 */ /* 0x004fc800078efcff */
[----:B------:R-:W-:-:S13]  /*30c30*/  ISETP.NE.AND P1, PT, R8, 0x3, PT ;  /* 0x000000030800780c */ /* 0x000fda0003f25270 */
[----:B0-----:R-:W-:Y:S05]  /*30c40*/  @!P1 BRA `(.L_x_5434) ;  /* 0x0000000000049947 */ /* 0x001fea0003800000 */
[----:B------:R-:W-:Y:S01]  /*30c50*/  BPT.TRAP 0x1 ;  /* 0x000000040000795c */ /* 0x000fe20000300000 */
.L_x_5434:
[----:B------:R-:W-:Y:S05]  /*30c60*/  BSYNC B2 ;  /* 0x0000000000027941 */ /* 0x000fea0003800000 */
.L_x_5433:
        /* <DEDUP_REMOVED lines=9> */
.L_x_5460:
[----:B------:R-:W-:Y:S05]  /*30d00*/  BSYNC B2 ;  /* 0x0000000000027941 */ /* 0x000fea0003800000 */
.L_x_5435:
[----:B------:R-:W2:Y:S01]  /*30d10*/  LDL.64 R28, [R75+0x20] ;  /* 0x000020004b1c7983 */ /* 0x000ea20000100a00 */
[C---:B------:R-:W-:Y:S02]  /*30d20*/  R2UR UR4, R78.reuse ;  /* 0x000000004e0472ca */ /* 0x040fe400000e0000 */
[C---:B------:R-:W-:Y:S01]  /*30d30*/  R2UR UR5, R79.reuse ;  /* 0x000000004f0572ca */ /* 0x040fe200000e0000 */
[----:B------:R-:W3:Y:S01]  /*30d40*/  LDL.64 R4, [R75+0x18] ;  /* 0x000018004b047983 */ /* 0x000ee20000100a00 */
[C---:B------:R-:W-:Y:S02]  /*30d50*/  R2UR UR6, R78.reuse ;  /* 0x000000004e0672ca */ /* 0x040fe400000e0000 */
[C---:B------:R-:W-:Y:S01]  /*30d60*/  R2UR UR7, R79.reuse ;  /* 0x000000004f0772ca */ /* 0x040fe200000e0000 */
[----:B------:R-:W4:Y:S01]  /*30d70*/  LDL R14, [R76] ;  /* 0x000000004c0e7983 */ /* 0x000f220000100800 */
[----:B------:R-:W-:Y:S02]  /*30d80*/  R2UR UR10, R78 ;  /* 0x000000004e0a72ca */ /* 0x000fe400000e0000 */
[----:B------:R-:W-:-:S02]  /*30d90*/  R2UR UR11, R79 ;  /* 0x000000004f0b72ca */ /* 0x000fc400000e0000 */
[C---:B------:R-:W-:Y:S02]  /*30da0*/  R2UR UR12, R78.reuse ;  /* 0x000000004e0c72ca */ /* 0x040fe400000e0000 */
[C---:B------:R-:W-:Y:S02]  /*30db0*/  R2UR UR13, R79.reuse ;  /* 0x000000004f0d72ca */ /* 0x040fe400000e0000 */
[----:B------:R-:W-:Y:S02]  /*30dc0*/  R2UR UR8, R78 ;  /* 0x000000004e0872ca */ /* 0x000fe400000e0000 */
[----:B------:R-:W-:Y:S01]  /*30dd0*/  R2UR UR9, R79 ;  /* 0x000000004f0972ca */ /* 0x000fe200000e0000 */
[----:B--2---:R-:W2:Y:S04]  /*30de0*/  LD.E.64 R36, desc[UR4][R28.64+0xa0] ;  /* 0x0000a0041c247980 */ /* 0x004ea8000c101b00 */
[----:B0-----:R-:W4:Y:S04]  /*30df0*/  LD.E.64 R6, desc[UR6][R28.64+0x58] ;  /* 0x000058061c067980 */ /* 0x001f28000c101b00 */
[----:B------:R-:W4:Y:S04]  /*30e00*/  LD.E R15, desc[UR10][R28.64+0x30] ;  /* 0x0000300a1c0f7980 */ /* 0x000f28000c101900 */
[----:B------:R-:W4:Y:S04]  /*30e10*/  LD.E R31, desc[UR12][R28.64+0x1c] ;  /* 0x00001c0c1c1f7980 */ /* 0x000f28000c101900 */
[----:B------:R-:W4:Y:S04]  /*30e20*/  LD.E.64 R8, desc[UR8][R28.64+0x60] ;  /* 0x000060081c087980 */ /* 0x000f28000c101b00 */
[----:B------:R-:W4:Y:S04]  /*30e30*/  LD.E.64 R10, desc[UR6][R28.64+0x68] ;  /* 0x000068061c0a7980 */ /* 0x000f28000c101b00 */
[----:B---3--:R-:W5:Y:S04]  /*30e40*/  LD.E R30, desc[UR4][R4.64] ;  /* 0x00000004041e7980 */ /* 0x008f68000c101900 */
[----:B------:R0:W5:Y:S01]  /*30e50*/  LD.E.64 R32, desc[UR6][R4.64+0x8] ;  /* 0x0000080604207980 */ /* 0x000162000c101b00 */
[----:B------:R-:W-:Y:S01]  /*30e60*/  UMOV UR4, 0xffffffff ;  /* 0xffffffff00047882 */ /* 0x000fe20000000000 */
[----:B--2---:R-:W-:Y:S01]  /*30e70*/  SHF.R.S32.HI R35, RZ, 0x1f, R37 ;  /* 0x0000001fff237819 */ /* 0x004fe20000011425 */
[----:B----4-:R-:W-:-:S02]  /*30e80*/  IMAD R7, R7, R37, RZ ;  /* 0x0000002507077224 */ /* 0x010fc400078e02ff */
[----:B------:R-:W-:-:S04]  /*30e90*/  IMAD.WIDE.U32 R12, R6, R37, RZ ;  /* 0x00000025060c7225 */ /* 0x000fc800078e00ff */
[----:B------:R-:W-:Y:S01]  /*30ea0*/  IMAD R7, R6, R35, R7 ;  /* 0x0000002306077224 */ /* 0x000fe200078e0207 */
[----:B------:R-:W-:Y:S01]  /*30eb0*/  SHF.R.S32.HI R6, RZ, 0x1f, R15 ;  /* 0x0000001fff067819 */ /* 0x000fe2000001140f */
[----:B------:R-:W-:Y:S01]  /*30ec0*/  IMAD R31, R24, -0x60, R31 ;  /* 0xffffffa0181f7824 */ /* 0x000fe200078e021f */
[----:B------:R-:W-:Y:S02]  /*30ed0*/  SHF.R.S32.HI R35, RZ, 0x1f, R36 ;  /* 0x0000001fff237819 */ /* 0x000fe40000011424 */
[----:B------:R-:W-:Y:S01]  /*30ee0*/  LEA.HI R6, R6, R15, RZ, 0x2 ;  /* 0x0000000f06067211 */ /* 0x000fe200078f10ff */
[----:B------:R-:W-:Y:S02]  /*30ef0*/  IMAD.IADD R13, R13, 0x1, R7 ;  /* 0x000000010d0d7824 */ /* 0x000fe400078e0207 */
[-C--:B------:R-:W-:Y:S01]  /*30f00*/  IMAD R9, R9, R36.reuse, RZ ;  /* 0x0000002409097224 */ /* 0x080fe200078e02ff */
[----:B------:R-:W-:Y:S02]  /*30f10*/  VIMNMX R34, R31, 0x60, PT ;  /* 0x000000601f227848 */ /* 0x000fe40003fe0100 */
[----:B------:R-:W-:Y:S01]  /*30f20*/  SHF.R.S32.HI R7, RZ, 0x2, R6 ;  /* 0x00000002ff077819 */ /* 0x000fe20000011406 */
[----:B------:R-:W-:Y:S01]  /*30f30*/  IMAD R9, R8, R35, R9 ;  /* 0x0000002308097224 */ /* 0x000fe200078e0209 */
[----:B------:R-:W-:Y:S01]  /*30f40*/  LOP3.LUT R6, R6, 0x1ffffffc, RZ, 0xc0, !PT ;  /* 0x1ffffffc06067812 */ /* 0x000fe200078ec0ff */
[----:B0-----:R-:W-:-:S04]  /*30f50*/  IMAD.WIDE.U32 R4, R8, R36, R12 ;  /* 0x0000002408047225 */ /* 0x001fc800078e000c */
[----:B------:R-:W-:Y:S01]  /*30f60*/  IMAD.IADD R36, R34, 0x1, -R7 ;  /* 0x0000000122247824 */ /* 0x000fe200078e0a07 */
[----:B------:R-:W-:Y:S01]  /*30f70*/  LEA R8, P2, R4, R10, 0x1 ;  /* 0x0000000a04087211 */ /* 0x000fe200078408ff */
[----:B------:R-:W-:Y:S02]  /*30f80*/  IMAD R7, R14, 0x4800, RZ ;  /* 0x000048000e077824 */ /* 0x000fe400078e02ff */
[----:B------:R-:W-:Y:S02]  /*30f90*/  IMAD.IADD R9, R5, 0x1, R9 ;  /* 0x0000000105097824 */ /* 0x000fe400078e0209 */
[----:B------:R-:W-:Y:S01]  /*30fa0*/  IMAD.IADD R6, R15, 0x1, -R6 ;  /* 0x000000010f067824 */ /* 0x000fe200078e0a06 */
[----:B------:R-:W-:Y:S02]  /*30fb0*/  ISETP.GE.AND P1, PT, R36, 0x1, PT ;  /* 0x000000012400780c */ /* 0x000fe40003f26270 */
[----:B------:R-:W-:Y:S01]  /*30fc0*/  LEA.HI.X R9, R4, R11, R9, 0x1, P2 ;  /* 0x0000000b04097211 */ /* 0x000fe200010f0c09 */
[----:B------:R-:W-:Y:S01]  /*30fd0*/  IMAD.SHL.U32 R35, R6, 0x8, RZ ;  /* 0x0000000806237824 */ /* 0x000fe200078e00ff */
[----:B------:R-:W-:Y:S01]  /*30fe0*/  SHF.R.S32.HI R31, RZ, 0x1f, R7 ;  /* 0x0000001fff1f7819 */ /* 0x000fe20000011407 */
[----:B------:R-:W-:Y:S08]  /*30ff0*/  BRA.DIV UR4, `(.L_x_5437) ;  /* 0x0000001204607947 */ /* 0x000ff0000b800000 */
[----:B------:R0:W1:Y:S04]  /*31000*/  SHFL.IDX PT, R5, R9, RZ, 0x1c1f ;  /* 0x001c1fff09057589 */ /* 0x00006800000e0000 */
[----:B------:R0:W2:Y:S02]  /*31010*/  SHFL.IDX PT, R14, R8, RZ, 0x1c1f ;  /* 0x001c1fff080e7589 */ /* 0x0000a400000e0000 */
.L_x_5464:
[C---:B-----5:R-:W-:Y:S01]  /*31020*/  IADD3 R11, P2, R30.reuse, R7, RZ ;  /* 0x000000071e0b7210 */ /* 0x060fe20007f5e0ff */
[----:B------:R-:W-:Y:S01]  /*31030*/  BSSY B2, `(.L_x_5438) ;  /* 0x0000052000027945 */ /* 0x000fe20003800000 */
[----:B-1----:R-:W-:Y:S02]  /*31040*/  IMAD.MOV.U32 R15, RZ, RZ, R5 ;  /* 0x000000ffff0f7224 */ /* 0x002fe400078e0005 */
[----:B------:R-:W-:Y:S02]  /*31050*/  LEA.HI.X.SX32 R31, R30, R31, 0x1, P2 ;  /* 0x0000001f1e1f7211 */ /* 0x000fe400010f0eff */
[----:B------:R-:W-:-:S04]  /*31060*/  LEA R30, P2, R11, R32, 0x1 ;  /* 0x000000200b1e7211 */ /* 0x000fc800078408ff */
[----:B------:R-:W-:Y:S01]  /*31070*/  LEA.HI.X R31, R11, R33, R31, 0x1, P2 ;  /* 0x000000210b1f7211 */ /* 0x000fe200010f0c1f */
[----:B------:R-:W-:Y:S01]  /*31080*/  IMAD.WIDE R32, R7, 0x2, R32 ;  /* 0x0000000207207825 */ /* 0x000fe200078e0220 */
[----:B------:R-:W-:Y:S07]  /*31090*/  @!P1 BRA `(.L_x_5439) ;  /* 0x00000004002c9947 */ /* 0x000fee0003800000 */
[----:B------:R-:W-:Y:S02]  /*310a0*/  R2UR UR4, R78 ;  /* 0x000000004e0472ca */ /* 0x000fe400000e0000 */
[----:B------:R-:W-:-:S13]  /*310b0*/  R2UR UR5, R79 ;  /* 0x000000004f0572ca */ /* 0x000fda00000e0000 */
[----:B------:R-:W3:Y:S02]  /*310c0*/  LD.E.U8 R12, desc[UR4][R28.64+0x98] ;  /* 0x000098041c0c7980 */ /* 0x000ee4000c101100 */
[----:B---3--:R-:W-:-:S04]  /*310d0*/  LOP3.LUT R4, R12, 0x1, RZ, 0xc0, !PT ;  /* 0x000000010c047812 */ /* 0x008fc800078ec0ff */
[----:B------:R-:W-:-:S13]  /*310e0*/  ISETP.NE.U32.AND P1, PT, R4, 0x1, PT ;  /* 0x000000010400780c */ /* 0x000fda0003f25070 */
[----:B------:R-:W-:Y:S02]  /*310f0*/  @!P1 R2UR UR4, R78 ;  /* 0x000000004e0492ca */ /* 0x000fe400000e0000 */
[----:B------:R-:W-:-:S13]  /*31100*/  @!P1 R2UR UR5, R79 ;  /* 0x000000004f0592ca */ /* 0x000fda00000e0000 */
[----:B------:R-:W3:Y:S01]  /*31110*/  @!P1 LD.E.128 R4, desc[UR4][R32.64] ;  /* 0x0000000420049980 */ /* 0x000ee2000c101d00 */
[----:B------:R-:W-:Y:S01]  /*31120*/  @!P1 R2UR UR6, R78 ;  /* 0x000000004e0692ca */ /* 0x000fe200000e0000 */
[----:B--2---:R-:W-:Y:S01]  /*31130*/  @!P1 IMAD.WIDE R10, R35, 0x2, R14 ;  /* 0x00000002230a9825 */ /* 0x004fe200078e020e */
[----:B------:R-:W-:-:S04]  /*31140*/  @!P1 R2UR UR7, R79 ;  /* 0x000000004f0792ca */ /* 0x000fc800000e0000 */
[----:B---3--:R1:W-:Y:S09]  /*31150*/  @!P1 ST.E.128 desc[UR4][R10.64], R4 ;  /* 0x000000040a009985 */ /* 0x0083f2000c101d04 */
[----:B------:R-:W2:Y:S02]  /*31160*/  @!P1 LD.E.U8 R12, desc[UR6][R28.64+0x98] ;  /* 0x000098061c0c9980 */ /* 0x000ea4000c101100 */
[----:B--2---:R-:W-:-:S13]  /*31170*/  LOP3.LUT P1, RZ, R12, 0x2, RZ, 0xc0, !PT ;  /* 0x000000020cff7812 */ /* 0x004fda000782c0ff */
[----:B------:R-:W-:Y:S02]  /*31180*/  @P1 R2UR UR4, R78 ;  /* 0x000000004e0412ca */ /* 0x000fe400000e0000 */
[----:B------:R-:W-:-:S13]  /*31190*/  @P1 R2UR UR5, R79 ;  /* 0x000000004f0512ca */ /* 0x000fda00000e0000 */
[----:B-1----:R-:W2:Y:S01]  /*311a0*/  @P1 LD.E.128 R4, desc[UR4][R30.64] ;  /* 0x000000041e041980 */ /* 0x002ea2000c101d00 */
[----:B------:R-:W-:Y:S01]  /*311b0*/  @P1 VIADD R13, R35, 0x20 ;  /* 0x00000020230d1836 */ /* 0x000fe20000000000 */
[----:B------:R-:W-:Y:S02]  /*311c0*/  @P1 R2UR UR6, R78 ;  /* 0x000000004e0612ca */ /* 0x000fe400000e0000 */
[----:B------:R-:W-:Y:S02]  /*311d0*/  @P1 R2UR UR7, R79 ;  /* 0x000000004f0712ca */ /* 0x000fe400000e0000 */
[----:B------:R-:W-:-:S04]  /*311e0*/  @P1 SHF.R.S32.HI R34, RZ, 0x1f, R13 ;  /* 0x0000001fff221819 */ /* 0x000fc8000001140d */
[----:B------:R-:W-:-:S04]  /*311f0*/  @P1 LEA.HI R34, R34, R13, RZ, 0x3 ;  /* 0x0000000d22221211 */ /* 0x000fc800078f18ff */
[----:B------:R-:W-:-:S05]  /*31200*/  @P1 LOP3.LUT R13, R34, 0xfffffff8, RZ, 0xc0, !PT ;  /* 0xfffffff8220d1812 */ /* 0x000fca00078ec0ff */
[----:B------:R-:W-:-:S05]  /*31210*/  @P1 IMAD.WIDE R10, R13, 0x2, R14 ;  /* 0x000000020d0a1825 */ /* 0x000fca00078e020e */
[----:B--2---:R1:W-:Y:S04]  /*31220*/  @P1 ST.E.128 desc[UR4][R10.64], R4 ;  /* 0x000000040a001985 */ /* 0x0043e8000c101d04 */
[----:B------:R-:W2:Y:S02]  /*31230*/  @P1 LD.E.U8 R12, desc[UR6][R28.64+0x98] ;  /* 0x000098061c0c1980 */ /* 0x000ea4000c101100 */
        /* <DEDUP_REMOVED lines=43> */
[----:B------:R-:W-:-:S05]  /*314f0*/  @P1 VIADD R12, R35, 0xa0 ;  /* 0x000000a0230c1836 */ /* 0x000fca0000000000 */
[----:B------:R-:W-:-:S04]  /*31500*/  @P1 SHF.R.S32.HI R13, RZ, 0x1f, R12 ;  /* 0x0000001fff0d1819 */ /* 0x000fc8000001140c */
[----:B------:R-:W-:-:S04]  /*31510*/  @P1 LEA.HI R13, R13, R12, RZ, 0x3 ;  /* 0x0000000c0d0d1211 */ /* 0x000fc800078f18ff */
[----:B------:R-:W-:-:S05]  /*31520*/  @P1 LOP3.LUT R13, R13, 0xfffffff8, RZ, 0xc0, !PT ;  /* 0xfffffff80d0d1812 */ /* 0x000fca00078ec0ff */
[----:B------:R-:W-:-:S05]  /*31530*/  @P1 IMAD.WIDE R14, R13, 0x2, R14 ;  /* 0x000000020d0e1825 */ /* 0x000fca00078e020e */
[----:B--2---:R1:W-:Y:S02]  /*31540*/  @P1 ST.E.128 desc[UR4][R14.64], R4 ;  /* 0x000000040e001985 */ /* 0x0043e4000c101d04 */
.L_x_5439:
[----:B------:R-:W-:Y:S05]  /*31550*/  BSYNC B2 ;  /* 0x0000000000027941 */ /* 0x000fea0003800000 */
.L_x_5438:
[----:B------:R-:W-:-:S03]  /*31560*/  UMOV UR4, 0xffffffff ;  /* 0xffffffff00047882 */ /* 0x000fc60000000000 */
[----:B------:R-:W-:Y:S05]  /*31570*/  BRA.DIV UR4, `(.L_x_5440) ;  /* 0x0000000e04487947 */ /* 0x000fea000b800000 */
[----:B-1----:R1:W3:Y:S04]  /*31580*/  SHFL.IDX PT, R5, R9, 0x1, 0x1c1f ;  /* 0x003c1f0009057f89 */ /* 0x0022e800000e0000 */
[----:B--2---:R1:W2:Y:S02]  /*31590*/  SHFL.IDX PT, R14, R8, 0x1, 0x1c1f ;  /* 0x003c1f00080e7f89 */ /* 0x0042a400000e0000 */
.L_x_5468:
[----:B------:R-:W-:Y:S01]  /*315a0*/  ISETP.GE.AND P1, PT, R36, 0x41, PT ;  /* 0x000000412400780c */ /* 0x000fe20003f26270 */
[----:B---3--:R-:W-:-:S12]  /*315b0*/  IMAD.MOV.U32 R15, RZ, RZ, R5 ;  /* 0x000000ffff0f7224 */ /* 0x008fd800078e0005 */
[----:B------:R-:W-:Y:S05]  /*315c0*/  @!P1 BRA `(.L_x_5378) ;  /* 0x00000004002c9947 */ /* 0x000fea0003800000 */
        /* <DEDUP_REMOVED lines=9> */
[----:B012---:R-:W-:Y:S01]  /*31660*/  @!P1 IMAD.WIDE R8, R35, 0x2, R14 ;  /* 0x0000000223089825 */ /* 0x007fe200078e020e */
[----:B------:R-:W-:-:S04]  /*31670*/  @!P1 R2UR UR7, R79 ;  /* 0x000000004f0792ca */ /* 0x000fc800000e0000 */
[----:B---3--:R0:W-:Y:S09]  /*31680*/  @!P1 ST.E.128 desc[UR4][R8.64], R4 ;  /* 0x0000000408009985 */ /* 0x0081f2000c101d04 */
[----:B------:R-:W2:Y:S02]  /*31690*/  @!P1 LD.E.U8 R10, desc[UR6][R28.64+0x98] ;  /* 0x000098061c0a9980 */ /* 0x000ea4000c101100 */
[----:B--2---:R-:W-:-:S13]  /*316a0*/  LOP3.LUT P1, RZ, R10, 0x2, RZ, 0xc0, !PT ;  /* 0x000000020aff7812 */ /* 0x004fda000782c0ff */
[----:B------:R-:W-:Y:S02]  /*316b0*/  @P1 R2UR UR4, R78 ;  /* 0x000000004e0412ca */ /* 0x000fe400000e0000 */
[----:B------:R-:W-:-:S13]  /*316c0*/  @P1 R2UR UR5, R79 ;  /* 0x000000004f0512ca */ /* 0x000fda00000e0000 */
[----:B0-----:R-:W2:Y:S01]  /*316d0*/  @P1 LD.E.128 R4, desc[UR4][R30.64+0x2000] ;  /* 0x002000041e041980 */ /* 0x001ea2000c101d00 */
        /* <DEDUP_REMOVED lines=52> */
[----:B------:R-:W-:-:S05]  /*31a20*/  @P1 VIADD R35, R35, 0xa0 ;  /* 0x000000a023231836 */ /* 0x000fca0000000000 */
[----:B------:R-:W-:-:S04]  /*31a30*/  @P1 SHF.R.S32.HI R10, RZ, 0x1f, R35 ;  /* 0x0000001fff0a1819 */ /* 0x000fc80000011423 */
[----:B------:R-:W-:-:S04]  /*31a40*/  @P1 LEA.HI R10, R10, R35, RZ, 0x3 ;  /* 0x000000230a0a1211 */ /* 0x000fc800078f18ff */
[----:B------:R-:W-:-:S05]  /*31a50*/  @P1 LOP3.LUT R11, R10, 0xfffffff8, RZ, 0xc0, !PT ;  /* 0xfffffff80a0b1812 */ /* 0x000fca00078ec0ff */
[----:B------:R-:W-:-:S05]  /*31a60*/  @P1 IMAD.WIDE R14, R11, 0x2, R14 ;  /* 0x000000020b0e1825 */ /* 0x000fca00078e020e */
[----:B--2---:R3:W-:Y:S02]  /*31a70*/  @P1 ST.E.128 desc[UR4][R14.64], R4 ;  /* 0x000000040e001985 */ /* 0x0047e4000c101d04 */
.L_x_5378:
[----:B------:R-:W-:Y:S05]  /*31a80*/  BSYNC B0 ;  /* 0x0000000000007941 */ /* 0x000fea0003800000 */
.L_x_5341:
[----:B0-234-:R-:W0:Y:S01]  /*31a90*/  S2R R5, SR_TID.X ;  /* 0x0000000000057919 */ /* 0x01de220000002100 */
[----:B------:R-:W-:Y:S01]  /*31aa0*/  @!PT LDS RZ, [RZ] ;  /* 0x00000000fffff984 */ /* 0x000fe20000000800 */
[----:B------:R-:W-:Y:S01]  /*31ab0*/  @!PT LDS RZ, [RZ] ;  /* 0x00000000fffff984 */ /* 0x000fe20000000800 */
[----:B------:R-:W-:Y:S01]  /*31ac0*/  @!PT LDS RZ, [RZ] ;  /* 0x00000000fffff984 */ /* 0x000fe20000000800 */
[----:B------:R-:W-:Y:S01]  /*31ad0*/  @!PT LDS RZ, [RZ] ;  /* 0x00000000fffff984 */ /* 0x000fe20000000800 */
[----:B------:R2:W-:Y:S06]  /*31ae0*/  MEMBAR.ALL.CTA ;  /* 0x0000000000007992 */ /* 0x0005ec0000008000 */
[----:B--2---:R-:W2:Y:S01]  /*31af0*/  FENCE.VIEW.ASYNC.S ;  /* 0x00000000000073c6 */ /* 0x004ea20000000000 */
[----:B------:R-:W-:Y:S05]  /*31b00*/  WARPSYNC.ALL ;  /* 0x0000000000007948 */ /* 0x000fea0003800000 */
[----:B0-----:R-:W-:-:S02]  /*31b10*/  LOP3.LUT P1, RZ, R5, 0x7f, RZ, 0xc0, !PT ;  /* 0x0000007f05ff7812 */ /* 0x001fc4000782c0ff */
[----:B------:R-:W-:-:S05]  /*31b20*/  LEA.HI R4, R5, 0x8, RZ, 0x19 ;  /* 0x0000000805047811 */ /* 0x000fca00078fc8ff */
[----:B--2---:R0:W-:Y:S06]  /*31b30*/  BAR.SYNC.DEFER_BLOCKING R4, 0x80 ;  /* 0x000200040000751d */ /* 0x0041ec0000010000 */
[----:B------:R-:W-:Y:S05]  /*31b40*/  @P1 BRA `(.L_x_5441) ;  /* 0x0000000000241947 */ /* 0x000fea0003800000 */
[----:B0-----:R-:W2:Y:S01]  /*31b50*/  LDL.64 R4, [R75+0x10] ;  /* 0x000010004b047983 */ /* 0x001ea20000100a00 */
[----:B------:R-:W-:Y:S02]  /*31b60*/  R2UR UR4, R78 ;  /* 0x000000004e0472ca */ /* 0x000fe400000e0000 */
[----:B------:R-:W-:Y:S01]  /*31b70*/  R2UR UR5, R79 ;  /* 0x000000004f0572ca */ /* 0x000fe200000e0000 */
[----:B------:R-:W3:-:S12]  /*31b80*/  LDL R76, [R76] ;  /* 0x000000004c4c7983 */ /* 0x000ed80000100800 */
[----:B--2---:R-:W2:Y:S02]  /*31b90*/  LD.E.64 R4, desc[UR4][R4.64+0x30] ;  /* 0x0000300404047980 */ /* 0x004ea4000c101b00 */
[----:B--2---:R-:W-:-:S05]  /*31ba0*/  MOV R7, R4 ;  /* 0x0000000400077202 */ /* 0x004fca0000000f00 */
[----:B---3--:R-:W-:-:S05]  /*31bb0*/  IMAD R6, R76, 0x8, R7 ;  /* 0x000000084c067824 */ /* 0x008fca00078e0207 */
[----:B------:R-:W-:-:S04]  /*31bc0*/  PRMT R6, RZ, 0x654, R6 ;  /* 0x00000654ff067816 */ /* 0x000fc80000000006 */
[----:B------:R2:W-:Y:S03]  /*31bd0*/  SYNCS.ARRIVE.TRANS64.RED.A1T0 RZ, [R6+URZ], RZ ;  /* 0x000000ff06ff79a7 */ /* 0x0005e6000810043f */
.L_x_5441:
[----:B0-----:R-:W-:Y:S02]  /*31be0*/  IMAD.MOV.U32 R4, RZ, RZ, R77 ;  /* 0x000000ffff047224 */ /* 0x001fe400078e004d */
[----:B------:R-:W-:-:S04]  /*31bf0*/  IMAD.MOV.U32 R5, RZ, RZ, 0x0 ;  /* 0x00000000ff057424 */ /* 0x000fc800078e00ff */
[----:B-12--5:R-:W-:Y:S05]  /*31c00*/  RET.REL.NODEC R4 `(_ZN7cutlass13device_kernelIN5flash11enable_sm90INS1_16FlashAttnFwdSm90INS1_25CollectiveMainloopFwdSm90ILi2EN4cute5tupleIJNS5_1CILi1EEES8_S8_EEENS6_IJNS7_ILi128EEENS7_ILi96EEENS7_ILi192EEEEEELi192ENS_10bfloat16_tEfNS_4arch4Sm90ELb0ELb1ELb0ELb1ELb1ELb1ELb0ELb1ELb1ELb1ELb0ELb0EEENS1_21CollectiveEpilogueFwdINS6_IJSA_SC_SB_EEES9_SE_SG_Li256ELb1ELb1ELb0ELb0EEENS1_36VarlenDynamicPersistentTileSchedulerILi128ELi96ELi256ELi128ELb0ELb1ELb1ELb1ELb0ELb1EEEEEEEEEvNT_6ParamsE) ;  /* 0xfffffce004fc7950 */ /* 0x026fea0003c3ffff */
.L_x_5351:
[----:B0-----:R0:W1:Y:S02]  /*31c10*/  SYNCS.PHASECHK.TRANS64.TRYWAIT P1, [R6+URZ], R7 ;  /* 0x00000007060075a7 */ /* 0x001064000802017f */
[----:B-1----:R-:W-:Y:S05]  /*31c20*/  @!P1 NANOSLEEP.SYNCS 0x989680 ;  /* 0x009896800000995d */ /* 0x002fea0003900000 */
[----:B------:R-:W1:Y:S02]  /*31c30*/  @!P1 SYNCS.PHASECHK.TRANS64 P1, [R6+URZ], R7 ;  /* 0x00000007060095a7 */ /* 0x000e64000802007f */
[----:B-1----:R-:W-:Y:S05]  /*31c40*/  @!P1 BRA `(.L_x_5351) ;  /* 0xfffffffc00f09947 */ /* 0x002fea000383ffff */
[----:B------:R-:W-:Y:S05]  /*31c50*/  BRA `(.L_x_5442) ;  /* 0xffffff6400a07947 */ /* 0x000fea000383ffff */
.L_x_5352:
        /* <DEDUP_REMOVED lines=8> */
.L_x_5444:
[----:B------:R-:W-:Y:S05]  /*31ce0*/  BSYNC B2 ;  /* 0x0000000000027941 */ /* 0x000fea0003800000 */
.L_x_5443:
        /* <DEDUP_REMOVED lines=8> */
.L_x_5445:
[----:B------:R-:W-:Y:S05]  /*31d70*/  BRA `(.L_x_5446) ;  /* 0xffffff6400ec7947 */ /* 0x000fea000383ffff */
.L_x_5377:
[----:B------:R-:W-:Y:S01]  /*31d80*/  BSSY B2, `(.L_x_5447) ;  /* 0x0000008000027945 */ /* 0x000fe20003800000 */
[----:B------:R-:W-:Y:S02]  /*31d90*/  IMAD.MOV.U32 R13, RZ, RZ, R87 ;  /* 0x000000ffff0d7224 */ /* 0x000fe400078e0057 */
[----:B------:R-:W-:Y:S02]  /*31da0*/  IMAD.MOV.U32 R12, RZ, RZ, 0x1 ;  /* 0x00000001ff0c7424 */ /* 0x000fe400078e00ff */
[----:B-1234-:R-:W-:Y:S02]  /*31db0*/  IMAD.MOV.U32 R11, RZ, RZ, 0x1c1f ;  /* 0x00001c1fff0b7424 */ /* 0x01efe400078e00ff */
[----:B------:R-:W-:-:S07]  /*31dc0*/  IMAD.MOV.U32 R15, RZ, RZ, -0x1 ;  /* 0xffffffffff0f7424 */ /* 0x000fce00078e00ff */
[----:B0-----:R-:W-:Y:S05]  /*31dd0*/  WARPSYNC.COLLECTIVE R15, `(.L_x_5448) ;  /* 0x000000000f087348 */ /* 0x001fea0003c00000 */
[----:B------:R1:W2:Y:S02]  /*31de0*/  SHFL.IDX P6, R14, R13, R12, R11 ;  /* 0x0000000c0d0e7389 */ /* 0x0002a400000c000b */
[----:B012---:R-:W-:Y:S01]  /*31df0*/  ENDCOLLECTIVE ;  /* 0x000000000000791b */ /* 0x007fe20003800000 */
.L_x_5448:
[----:B------:R-:W-:Y:S05]  /*31e00*/  BSYNC B2 ;  /* 0x0000000000027941 */ /* 0x000fea0003800000 */
.L_x_5447:
        /* <DEDUP_REMOVED lines=8> */
.L_x_5449:
[----:B------:R-:W-:Y:S05]  /*31e90*/  BRA `(.L_x_5450) ;  /* 0xffffff8000847947 */ /* 0x000fea000383ffff */
.L_x_5408:
[----:B0-----:R0:W1:Y:S02]  /*31ea0*/  SYNCS.PHASECHK.TRANS64.TRYWAIT P1, [R10+URZ], R11 ;  /* 0x0000000b0a0075a7 */ /* 0x001064000802017f */
[----:B-1----:R-:W-:Y:S05]  /*31eb0*/  @!P1 NANOSLEEP.SYNCS 0x989680 ;  /* 0x009896800000995d */ /* 0x002fea0003900000 */
[----:B------:R-:W1:Y:S02]  /*31ec0*/  @!P1 SYNCS.PHASECHK.TRANS64 P1, [R10+URZ], R11 ;  /* 0x0000000b0a0095a7 */ /* 0x000e64000802007f */
[----:B-1----:R-:W-:Y:S05]  /*31ed0*/  @!P1 BRA `(.L_x_5408) ;  /* 0xfffffffc00f09947 */ /* 0x002fea000383ffff */
[----:B------:R-:W-:Y:S05]  /*31ee0*/  BRA `(.L_x_5451) ;  /* 0xffffffac00507947 */ /* 0x000fea000383ffff */
.L_x_5409:
        /* <DEDUP_REMOVED lines=8> */
.L_x_5453:
[----:B------:R-:W-:Y:S05]  /*31f70*/  BSYNC B2 ;  /* 0x0000000000027941 */ /* 0x000fea0003800000 */
.L_x_5452:
        /* <DEDUP_REMOVED lines=8> */
.L_x_5454:
[----:B------:R-:W-:Y:S05]  /*32000*/  BRA `(.L_x_5455) ;  /* 0xffffffac00787947 */ /* 0x000fea000383ffff */
.L_x_5422:
[----:B------:R-:W-:Y:S01]  /*32010*/  BSSY B2, `(.L_x_5456) ;  /* 0x0000008000027945 */ /* 0x000fe20003800000 */
[----:B-1----:R-:W-:Y:S02]  /*32020*/  IMAD.MOV.U32 R13, RZ, RZ, R87 ;  /* 0x000000ffff0d7224 */ /* 0x002fe400078e0057 */
[----:B------:R-:W-:Y:S02]  /*32030*/  IMAD.MOV.U32 R12, RZ, RZ, 0x1 ;  /* 0x00000001ff0c7424 */ /* 0x000fe400078e00ff */
[----:B------:R-:W-:Y:S02]  /*32040*/  IMAD.MOV.U32 R11, RZ, RZ, 0x1c1f ;  /* 0x00001c1fff0b7424 */ /* 0x000fe400078e00ff */
[----:B------:R-:W-:-:S07]  /*32050*/  IMAD.MOV.U32 R15, RZ, RZ, -0x1 ;  /* 0xffffffffff0f7424 */ /* 0x000fce00078e00ff */
[----:B0----5:R-:W-:Y:S05]  /*32060*/  WARPSYNC.COLLECTIVE R15, `(.L_x_5457) ;  /* 0x000000000f087348 */ /* 0x021fea0003c00000 */
[----:B------:R1:W2:Y:S02]  /*32070*/  SHFL.IDX P6, R14, R13, R12, R11 ;  /* 0x0000000c0d0e7389 */ /* 0x0002a400000c000b */
[----:B012--5:R-:W-:Y:S01]  /*32080*/  ENDCOLLECTIVE ;  /* 0x000000000000791b */ /* 0x027fe20003800000 */
.L_x_5457:
[----:B------:R-:W-:Y:S05]  /*32090*/  BSYNC B2 ;  /* 0x0000000000027941 */ /* 0x000fea0003800000 */
.L_x_5456:
        /* <DEDUP_REMOVED lines=8> */
.L_x_5458:
[----:B------:R-:W-:Y:S05]  /*32120*/  BRA `(.L_x_5459) ;  /* 0xffffffc800ec7947 */ /* 0x000fea000383ffff */
.L_x_5436:
[----:B0-----:R0:W1:Y:S02]  /*32130*/  SYNCS.PHASECHK.TRANS64.TRYWAIT P1, [R6+URZ], R7 ;  /* 0x00000007060075a7 */ /* 0x001064000802017f */
[----:B-1----:R-:W-:Y:S05]  /*32140*/  @!P1 NANOSLEEP.SYNCS 0x989680 ;  /* 0x009896800000995d */ /* 0x002fea0003900000 */
[----:B------:R-:W1:Y:S02]  /*32150*/  @!P1 SYNCS.PHASECHK.TRANS64 P1, [R6+URZ], R7 ;  /* 0x00000007060095a7 */ /* 0x000e64000802007f */
[----:B-1----:R-:W-:Y:S05]  /*32160*/  @!P1 BRA `(.L_x_5436) ;  /* 0xfffffffc00f09947 */ /* 0x002fea000383ffff */
[----:B------:R-:W-:Y:S05]  /*32170*/  BRA `(.L_x_5460) ;  /* 0xffffffe800e07947 */ /* 0x000fea000383ffff */
.L_x_5437:
        /* <DEDUP_REMOVED lines=8> */
.L_x_5462:
[----:B------:R-:W-:Y:S05]  /*32200*/  BSYNC B2 ;  /* 0x0000000000027941 */ /* 0x000fea0003800000 */
.L_x_5461:
        /* <DEDUP_REMOVED lines=8> */
.L_x_5463:
[----:B------:R-:W-:Y:S05]  /*32290*/  BRA `(.L_x_5464) ;  /* 0xffffffec00607947 */ /* 0x000fea000383ffff */
.L_x_5440:
[----:B------:R-:W-:Y:S01]  /*322a0*/  BSSY B2, `(.L_x_5465) ;  /* 0x0000008000027945 */ /* 0x000fe20003800000 */
[----:B------:R-:W-:Y:S02]  /*322b0*/  IMAD.MOV.U32 R13, RZ, RZ, R9 ;  /* 0x000000ffff0d7224 */ /* 0x000fe400078e0009 */
[----:B------:R-:W-:Y:S02]  /*322c0*/  IMAD.MOV.U32 R12, RZ, RZ, 0x1 ;  /* 0x00000001ff0c7424 */ /* 0x000fe400078e00ff */
[----:B------:R-:W-:Y:S02]  /*322d0*/  IMAD.MOV.U32 R11, RZ, RZ, 0x1c1f ;  /* 0x00001c1fff0b7424 */ /* 0x000fe400078e00ff */
[----:B-1----:R-:W-:-:S07]  /*322e0*/  IMAD.MOV.U32 R15, RZ, RZ, -0x1 ;  /* 0xffffffffff0f7424 */ /* 0x002fce00078e00ff */
[----:B0-2---:R-:W-:Y:S05]  /*322f0*/  WARPSYNC.COLLECTIVE R15, `(.L_x_5466) ;  /* 0x000000000f087348 */ /* 0x005fea0003c00000 */
[----:B--2---:R1:W2:Y:S02]  /*32300*/  SHFL.IDX P6, R14, R13, R12, R11 ;  /* 0x0000000c0d0e7389 */ /* 0x0042a400000c000b */
[----:B012---:R-:W-:Y:S01]  /*32310*/  ENDCOLLECTIVE ;  /* 0x000000000000791b */ /* 0x007fe20003800000 */
.L_x_5466:
[----:B------:R-:W-:Y:S05]  /*32320*/  BSYNC B2 ;  /* 0x0000000000027941 */ /* 0x000fea0003800000 */
.L_x_5465:
        /* <DEDUP_REMOVED lines=8> */
.L_x_5467:
[----:B------:R-:W-:Y:S05]  /*323b0*/  BRA `(.L_x_5468) ;  /* 0xfffffff000787947 */ /* 0x000fea000383ffff */
.L_x_5469:
        /* <DEDUP_REMOVED lines=12> */
.L_x_15838:


//--------------------- .text._ZN7cutlass13device_kernelIN5flash11enable_sm90INS1_16FlashAttnFwdSm90INS1_25CollectiveMainloopFwdSm90ILi2EN4cute5tupleIJNS5_1CILi1EEES8_S8_EEENS6_IJNS7_ILi128EEENS7_ILi96EEENS7_ILi192EEEEEELi192ENS_10bfloat16_tEfNS_4arch4Sm90ELb1ELb0ELb0ELb0ELb1ELb0ELb0ELb1ELb1ELb1ELb0ELb0EEENS1_21CollectiveEpilogueFwdINS6_IJSA_SC_SB_EEES9_SE_SG_Li256ELb0ELb1ELb0ELb0EEENS1_30DynamicPersistentTileSchedulerILi256ELi128ELb0ELb1ELb1EEEEEEEEEvNT_6ParamsE --------------------------
	.section	.text._ZN7cutlass13device_kernelIN5flash11enable_sm90INS1_16FlashAttnFwdSm90INS1_25CollectiveMainloopFwdSm90ILi2EN4cute5tupleIJNS5_1CILi1EEES8_S8_EEENS6_IJNS7_ILi128EEENS7_ILi96EEENS7_ILi192EEEEEELi192ENS_10bfloat16_tEfNS_4arch4Sm90ELb1ELb0ELb0ELb0ELb1ELb0ELb0ELb1ELb1ELb1ELb0ELb0EEENS1_21CollectiveEpilogueFwdINS6_IJSA_SC_SB_EEES9_SE_SG_Li256ELb0ELb1ELb0ELb0EEENS1_30DynamicPersistentTileSchedulerILi256ELi128ELb0ELb1ELb1EEEEEEEEEvNT_6ParamsE,"ax",@progbits
	.align	128
.text._ZN7cutlass13device_kernelIN5flash11enable_sm90INS1_16FlashAttnFwdSm90INS1_25CollectiveMainloopFwdSm90ILi2EN4cute5tupleIJNS5_1CILi1EEES8_S8_EEENS6_IJNS7_ILi128EEENS7_ILi96EEENS7_ILi192EEEEEELi192ENS_10bfloat16_tEfNS_4arch4Sm90ELb1ELb0ELb0ELb0ELb1ELb0ELb0ELb1ELb1ELb1ELb0ELb0EEENS1_21CollectiveEpilogueFwdINS6_IJSA_SC_SB_EEES9_SE_SG_Li256ELb0ELb1ELb0ELb0EEENS1_30DynamicPersistentTileSchedulerILi256ELi128ELb0ELb1ELb1EEEEEEEEEvNT_6ParamsE:
        .type           _ZN7cutlass13device_kernelIN5flash11enable_sm90INS1_16FlashAttnFwdSm90INS1_25CollectiveMainloopFwdSm90ILi2EN4cute5tupleIJNS5_1CILi1EEES8_S8_EEENS6_IJNS7_ILi128EEENS7_ILi96EEENS7_ILi192EEEEEELi192ENS_10bfloat16_tEfNS_4arch4Sm90ELb1ELb0ELb0ELb0ELb1ELb0ELb0ELb1ELb1ELb1ELb0ELb0EEENS1_21CollectiveEpilogueFwdINS6_IJSA_SC_SB_EEES9_SE_SG_Li256ELb0ELb1ELb0ELb0EEENS1_30DynamicPersistentTileSchedulerILi256ELi128ELb0ELb1ELb1EEEEEEEEEvNT_6ParamsE,@function
        .size           _ZN7cutlass13device_kernelIN5flash11enable_sm90INS1_16FlashAttnFwdSm90INS1_25CollectiveMainloopFwdSm90ILi2EN4cute5tupleIJNS5_1CILi1EEES8_S8_EEENS6_IJNS7_ILi128EEENS7_ILi96EEENS7_ILi192EEEEEELi192ENS_10bfloat16_tEfNS_4arch4Sm90ELb1ELb0ELb0ELb0ELb1ELb0ELb0ELb1ELb1ELb1ELb0ELb0EEENS1_21CollectiveEpilogueFwdINS6_IJSA_SC_SB_EEES9_SE_SG_Li256ELb0ELb1ELb0ELb0EEENS1_30DynamicPersistentTileSchedulerILi256ELi128ELb0ELb1ELb1EEEEEEEEEvNT_6ParamsE,(.L_x_15840 - _ZN7cutlass13device_kernelIN5flash11enable_sm90INS1_16FlashAttnFwdSm90INS1_25CollectiveMainloopFwdSm90ILi2EN4cute5tupleIJNS5_1CILi1EEES8_S8_EEENS6_IJNS7_ILi128EEENS7_ILi96EEENS7_ILi192EEEEEELi192ENS_10bfloat16_tEfNS_4arch4Sm90ELb1ELb0ELb0ELb0ELb1ELb0ELb0ELb1ELb1ELb1ELb0ELb0EEENS1_21CollectiveEpilogueFwdINS6_IJSA_SC_SB_EEES9_SE_SG_Li256ELb0ELb1ELb0ELb0EEENS1_30DynamicPersistentTileSchedulerILi256ELi128ELb0ELb1ELb1EEEEEEEEEvNT_6ParamsE)
        .other          _ZN7cutlass13device_kernelIN5flash11enable_sm90INS1_16FlashAttnFwdSm90INS1_25CollectiveMainloopFwdSm90ILi2EN4cute5tupleIJNS5_1CILi1EEES8_S8_EEENS6_IJNS7_ILi128EEENS7_ILi96EEENS7_ILi192EEEEEELi192ENS_10bfloat16_tEfNS_4arch4Sm90ELb1ELb0ELb0ELb0ELb1ELb0ELb0ELb1ELb1ELb1ELb0ELb0EEENS1_21CollectiveEpilogueFwdINS6_IJSA_SC_SB_EEES9_SE_SG_Li256ELb0ELb1ELb0ELb0EEENS1_30DynamicPersistentTileSchedulerILi256ELi128ELb0ELb1ELb1EEEEEEEEEvNT_6ParamsE,@"STO_CUDA_ENTRY STV_DEFAULT"
_ZN7cutlass13device_kernelIN5flash11enable_sm90INS1_16FlashAttnFwdSm90INS1_25CollectiveMainloopFwdSm90ILi2EN4cute5tupleIJNS5_1CILi1EEES8_S8_EEENS6_IJNS7_ILi128EEENS7_ILi96EEENS7_ILi192EEEEEELi192ENS_10bfloat16_tEfNS_4arch4Sm90ELb1ELb0ELb0ELb0ELb1ELb0ELb0ELb1ELb1ELb1ELb0ELb0EEENS1_21CollectiveEpilogueFwdINS6_IJSA_SC_SB_EEES9_SE_SG_Li256ELb0ELb1ELb0ELb0EEENS1_30DynamicPersistentTileSchedulerILi256ELi128ELb0ELb1ELb1EEEEEEEEEvNT_6ParamsE:
        /* <DEDUP_REMOVED lines=45> */
.L_x_5470:
        /* <DEDUP_REMOVED lines=22> */
.L_x_5471:
        /* <DEDUP_REMOVED lines=18> */
.L_x_5472:
        /* <DEDUP_REMOVED lines=22> */
.L_x_5473:
        /* <DEDUP_REMOVED lines=23> */
.L_x_5474:
        /* <DEDUP_REMOVED lines=10> */
.L_x_5476:
        /* <DEDUP_REMOVED lines=12> */
[----:B------:R-:W-:Y:S01]  /*0980*/  UMOV UR39, URZ ;  /* 0x0000003f00277c82 */ /* 0x000fe20008000000 */
[----:B0-----:R-:W0:Y:S02]  /*0990*/  S2R R2, SR_TID.X ;  /* 0x0000000000027919 */ /* 0x001e240000002100 */
[----:B0-----:R-:W-:-:S05]  /*09a0*/  VIADD R203, R2, 0xffffff80 ;  /* 0xffffff8002cb7836 */ /* 0x001fca0000000000 */
[----:B------:R-:W-:-:S04]  /*09b0*/  SHF.R.S32.HI R0, RZ, 0x1f, R203 ;  /* 0x0000001fff007819 */ /* 0x000fc800000114cb */
[----:B------:R-:W-:-:S05]  /*09c0*/  LEA.HI R4, R0, R203, RZ, 0x5 ;  /* 0x000000cb00047211 */ /* 0x000fca00078f28ff */
[----:B------:R-:W-:-:S05]  /*09d0*/  IMAD.SHL.U32 R6, R4, 0x20, RZ ;  /* 0x0000002004067824 */ /* 0x000fca00078e00ff */
[----:B------:R-:W-:Y:S02]  /*09e0*/  LOP3.LUT R7, R6, 0xfffffc00, RZ, 0xc0, !PT ;  /* 0xfffffc0006077812 */ /* 0x000fe400078ec0ff */
[----:B------:R-:W-:-:S04]  /*09f0*/  LEA.HI R6, R0, R203, RZ, 0x2 ;  /* 0x000000cb00067211 */ /* 0x000fc800078f10ff */
[----:B------:R-:W-:-:S05]  /*0a00*/  LOP3.LUT R6, R6, 0xfffffffc, RZ, 0xc0, !PT ;  /* 0xfffffffc06067812 */ /* 0x000fca00078ec0ff */
[----:B------:R-:W-:Y:S01]  /*0a10*/  IMAD.IADD R6, R203, 0x1, -R6 ;  /* 0x00000001cb067824 */ /* 0x000fe200078e0a06 */
[----:B--2---:R-:W-:Y:S02]  /*0a20*/  R2UR UR5, R3 ;  /* 0x00000000030572ca */ /* 0x004fe400000e0000 */
[----:B------:R-:W-:-:S04]  /*0a30*/  LEA.HI R3, R0, R203, RZ, 0x7 ;  /* 0x000000cb00037211 */ /* 0x000fc800078f38ff */
[----:B------:R-:W-:Y:S02]  /*0a40*/  LOP3.LUT R2, R3, 0xffffff80, RZ, 0xc0, !PT ;  /* 0xffffff8003027812 */ /* 0x000fe400078ec0ff */
[----:B------:R-:W-:-:S03]  /*0a50*/  SHF.R.S32.HI R196, RZ, 0x7, R3 ;  /* 0x00000007ffc47819 */ /* 0x000fc60000011403 */
[C---:B------:R-:W-:Y:S01]  /*0a60*/  IMAD.IADD R195, R203.reuse, 0x1, -R2 ;  /* 0x00000001cbc37824 */ /* 0x040fe200078e0a02 */
[CC--:B------:R-:W-:Y:S01]  /*0a70*/  LEA.HI R2, R0.reuse, R203.reuse, RZ, 0x4 ;  /* 0x000000cb00027211 */ /* 0x0c0fe200078f20ff */
[----:B------:R-:W-:Y:S01]  /*0a80*/  ULOP3.LUT UR6, UR5, 0x1, URZ, 0xfc, !UPT ;  /* 0x0000000105067892 */ /* 0x000fe2000f8efc3f */
[----:B------:R-:W-:Y:S02]  /*0a90*/  LEA.HI R0, R0, R203, RZ, 0x3 ;  /* 0x000000cb00007211 */ /* 0x000fe400078f18ff */
[----:B------:R-:W-:Y:S01]  /*0aa0*/  SHF.R.S32.HI R8, RZ, 0x1f, R195 ;  /* 0x0000001fff087819 */ /* 0x000fe200000114c3 */
[----:B------:R-:W-:Y:S01]  /*0ab0*/  UMOV UR5, URZ ;  /* 0x0000003f00057c82 */ /* 0x000fe20008000000 */
[----:B------:R-:W-:Y:S01]  /*0ac0*/  LOP3.LUT R4, R2, 0x3fffff0, RZ, 0xc0, !PT ;  /* 0x03fffff002047812 */ /* 0x000fe200078ec0ff */
[----:B------:R-:W-:Y:S01]  /*0ad0*/  IMAD.U32 R194, RZ, RZ, UR5 ;  /* 0x00000005ffc27e24 */ /* 0x000fe2000f8e00ff */
[----:B------:R-:W-:Y:S02]  /*0ae0*/  LEA.HI R9, R8, R195, RZ, 0x2 ;  /* 0x000000c308097211 */ /* 0x000fe400078f10ff */
[----:B------:R-:W-:Y:S01]  /*0af0*/  SHF.R.S32.HI R5, RZ, 0x4, R2 ;  /* 0x00000004ff057819 */ /* 0x000fe20000011402 */
[----:B------:R-:W-:Y:S01]  /*0b00*/  IMAD.IADD R4, R203, 0x1, -R4 ;  /* 0x00000001cb047824 */ /* 0x000fe200078e0a04 */
[----:B------:R-:W-:-:S02]  /*0b10*/  SHF.R.S32.HI R10, RZ, 0x2, R9 ;  /* 0x00000002ff0a7819 */ /* 0x000fc40000011409 */
[----:B------:R-:W-:Y:S01]  /*0b20*/  SHF.R.S32.HI R11, RZ, 0x1f, R9 ;  /* 0x0000001fff0b7819 */ /* 0x000fe20000011409 */
[----:B------:R-:W-:Y:S01]  /*0b30*/  IMAD R7, R4, 0x40, R7 ;  /* 0x0000004004077824 */ /* 0x000fe200078e0207 */
[----:B------:R-:W-:Y:S02]  /*0b40*/  LEA.HI R2, R2, R5, RZ, 0x1 ;  /* 0x0000000502027211 */ /* 0x000fe400078f08ff */
[----:B------:R-:W-:Y:S02]  /*0b50*/  LEA.HI R11, R11, R10, RZ, 0x3 ;  /* 0x0000000a0b0b7211 */ /* 0x000fe400078f18ff */
[----:B------:R-:W-:Y:S02]  /*0b60*/  LOP3.LUT R2, R2, 0x1ffffffe, RZ, 0xc0, !PT ;  /* 0x1ffffffe02027812 */ /* 0x000fe400078ec0ff */
[----:B------:R-:W-:Y:S02]  /*0b70*/  LOP3.LUT R4, R0, 0xfffffff8, RZ, 0xc0, !PT ;  /* 0xfffffff800047812 */ /* 0x000fe400078ec0ff */
[----:B------:R-:W-:Y:S01]  /*0b80*/  LOP3.LUT R11, R11, 0xfffffff8, RZ, 0xc0, !PT ;  /* 0xfffffff80b0b7812 */ /* 0x000fe200078ec0ff */
[----:B------:R-:W-:Y:S01]  /*0b90*/  IMAD.IADD R2, R5, 0x1, -R2 ;  /* 0x0000000105027824 */ /* 0x000fe200078e0a02 */
[----:B------:R-:W-:Y:S01]  /*0ba0*/  LEA.HI R8, R8, R195, RZ, 0x5 ;  /* 0x000000c308087211 */ /* 0x000fe200078f28ff */
[----:B------:R-:W-:Y:S01]  /*0bb0*/  IMAD.IADD R23, R203, 0x1, -R4 ;  /* 0x00000001cb177824 */ /* 0x000fe200078e0a04 */
[----:B------:R-:W-:Y:S01]  /*0bc0*/  LEA.HI R3, R3, R196, RZ, 0x1 ;  /* 0x000000c403037211 */ /* 0x000fe200078f08ff */
[----:B------:R-:W-:Y:S01]  /*0bd0*/  IMAD R198, R2, 0x8, R7 ;  /* 0x0000000802c67824 */ /* 0x000fe200078e0207 */
[----:B------:R-:W-:Y:S01]  /*0be0*/  IADD3 R11, R10, -R11, RZ ;  /* 0x8000000b0a0b7210 */ /* 0x000fe20007ffe0ff */
[----:B------:R-:W-:Y:S01]  /*0bf0*/  IMAD.SHL.U32 R16, R23, 0x8, RZ ;  /* 0x0000000817107824 */ /* 0x000fe200078e00ff */
[----:B------:R-:W-:-:S02]  /*0c00*/  SHF.R.S32.HI R8, RZ, 0x5, R8 ;  /* 0x00000005ff087819 */ /* 0x000fc40000011408 */
[----:B------:R-:W-:Y:S01]  /*0c10*/  LEA.HI R5, R6, R6, RZ, 0x1 ;  /* 0x0000000606057211 */ /* 0x000fe200078f08ff */
[----:B------:R-:W-:Y:S01]  /*0c20*/  VIADD R19, R16, 0x40 ;  /* 0x0000004010137836 */ /* 0x000fe20000000000 */
[----:B------:R-:W-:Y:S01]  /*0c30*/  LOP3.LUT R3, R3, 0x3fffffe, RZ, 0xc0, !PT ;  /* 0x03fffffe03037812 */ /* 0x000fe200078ec0ff */
[----:B------:R-:W-:Y:S01]  /*0c40*/  IMAD R8, R8, 0x10, R11 ;  /* 0x0000001008087824 */ /* 0x000fe200078e020b */
[----:B------:R-:W-:Y:S01]  /*0c50*/  LOP3.LUT R5, R5, 0x1ffffffe, RZ, 0xc0, !PT ;  /* 0x1ffffffe05057812 */ /* 0x000fe200078ec0ff */
[----:B------:R-:W-:Y:S01]  /*0c60*/  VIADD R22, R16, 0x80 ;  /* 0x0000008010167836 */ /* 0x000fe20000000000 */
[----:B------:R-:W-:Y:S01]  /*0c70*/  SHF.R.S32.HI R193, RZ, 0x3, R0 ;  /* 0x00000003ffc17819 */ /* 0x000fe20000011400 */
[----:B------:R-:W-:Y:S01]  /*0c80*/  IMAD.IADD R3, R196, 0x1, -R3 ;  /* 0x00000001c4037824 */ /* 0x000fe200078e0a03 */
[----:B------:R-:W-:Y:S01]  /*0c90*/  LOP3.LUT R0, R9, 0x7ffffffc, RZ, 0xc0, !PT ;  /* 0x7ffffffc09007812 */ /* 0x000fe200078ec0ff */
[----:B------:R-:W-:Y:S01]  /*0ca0*/  IMAD.IADD R18, R6, 0x1, -R5 ;  /* 0x0000000106127824 */ /* 0x000fe200078e0a05 */
[----:B------:R-:W-:Y:S01]  /*0cb0*/  MOV R199, UR6 ;  /* 0x0000000600c77c02 */ /* 0x000fe20008000f00 */
[----:B------:R-:W-:Y:S01]  /*0cc0*/  IMAD R197, R3, 0x40, R8 ;  /* 0x0000004003c57824 */ /* 0x000fe200078e0208 */
[----:B------:R-:W-:Y:S01]  /*0cd0*/  SHF.R.S32.HI R202, RZ, 0x1f, R16 ;  /* 0x0000001fffca7819 */ /* 0x000fe20000011410 */
[----:B------:R-:W-:Y:S01]  /*0ce0*/  IMAD.IADD R17, R195, 0x1, -R0 ;  /* 0x00000001c3117824 */ /* 0x000fe200078e0a00 */
[----:B------:R-:W-:Y:S01]  /*0cf0*/  SHF.R.S32.HI R201, RZ, 0x1f, R19 ;  /* 0x0000001fffc97819 */ /* 0x000fe20000011413 */
[----:B------:R-:W-:Y:S01]  /*0d00*/  IMAD R18, R18, 0x8, R197 ;  /* 0x0000000812127824 */ /* 0x000fe200078e02c5 */
[----:B------:R-:W-:-:S07]  /*0d10*/  SHF.R.S32.HI R200, RZ, 0x1f, R22 ;  /* 0x0000001fffc87819 */ /* 0x000fce0000011416 */
.L_x_5533:
        /* <DEDUP_REMOVED lines=21> */
.L_x_5477:
[----:B------:R-:W-:Y:S01]  /*0e70*/  ULDC UR8, c[0x0][0xc54] ;  /* 0x0003150000087ab9 */ /* 0x000fe20000000800 */
[----:B------:R-:W-:Y:S01]  /*0e80*/  UMOV UR4, UR9 ;  /* 0x0000000900047c82 */ /* 0x000fe20008000000 */
[----:B------:R-:W-:-:S11]  /*0e90*/  UISETP.NE.AND UP0, UPT, UR8, 0x1, UPT ;  /* 0x000000010800788c */ /* 0x000fd6000bf05270 */
[----:B------:R-:W-:Y:S02]  /*0ea0*/  @UP0 ULDC.64 UR10, c[0x0][0xc58] ;  /* 0x00031600000a0ab9 */ /* 0x000fe40000000a00 */
[----:B------:R-:W-:-:S04]  /*0eb0*/  UIMAD.WIDE.U32 UR6, UR9, UR10, URZ ;  /* 0x0000000a090672a5 */ /* 0x000fc8000f8e003f */
[----:B------:R-:W-:-:S04]  /*0ec0*/  @UP0 USHF.R.U32.HI UR4, URZ, UR11, UR7 ;  /* 0x0000000b3f040299 */ /* 0x000fc80008011607 */
[----:B------:R-:W-:-:S12]  /*0ed0*/  UIMAD UR6, UR4, UR8, URZ ;  /* 0x00000008040672a4 */ /* 0x000fd8000f8e023f */
.L_x_5478:
        /* <DEDUP_REMOVED lines=13> */
[----:B------:R-:W-:Y:S01]  /*0fb0*/  UISETP.NE.AND.EX UP0, UPT, UR11, URZ, UPT, UP0 ;  /* 0x0000003f0b00728c */ /* 0x000fe2000bf05300 */
[----:B------:R-:W-:Y:S01]  /*0fc0*/  CS2R R114, SRZ ;  /* 0x0000000000727805 */ /* 0x000fe2000001ff00 */
[----:B------:R-:W-:Y:S01]  /*0fd0*/  USHF.L.U32 UR42, UR4, 0x7, URZ ;  /* 0x00000007042a7899 */ /* 0x000fe2000800063f */
[----:B------:R-:W-:Y:S01]  /*0fe0*/  CS2R R112, SRZ ;  /* 0x0000000000707805 */ /* 0x000fe2000001ff00 */
[----:B------:R-:W-:Y:S01]  /*0ff0*/  ULDC UR43, c[0x0][0x424] ;  /* 0x00010900002b7ab9 */ /* 0x000fe20000000800 */
[----:B------:R-:W-:Y:S01]  /*1000*/  ULDC UR8, c[0x0][0x288] ;  /* 0x0000a20000087ab9 */ /* 0x000fe20000000800 */
[----:B------:R-:W-:Y:S01]  /*1010*/  UIADD3 UR4, UR42, 0x7f, URZ ;  /* 0x0000007f2a047890 */ /* 0x000fe2000fffe03f */
[----:B------:R-:W-:Y:S01]  /*1020*/  CS2R R110, SRZ ;  /* 0x00000000006e7805 */ /* 0x000fe2000001ff00 */
        /* <DEDUP_REMOVED lines=12> */
[----:B------:R-:W-:Y:S01]  /*10f0*/  CS2R R100, SRZ ;  /* 0x0000000000647805 */ /* 0x000fe2000001ff00 */
        /* <DEDUP_REMOVED lines=23> */
[----:B------:R-:W-:Y:S01]  /*1270*/  UP2UR UR60, UPR, URZ, 0x4 ;  /* 0x000000043f3c7883 */ /* 0x000fe20008000000 */
        /* <DEDUP_REMOVED lines=11> */
[----:B------:R-:W-:Y:S02]  /*1330*/  UISETP.GE.AND UP0, UPT, UR14, 0x1, UPT ;  /* 0x000000010e00788c */ /* 0x000fe4000bf06270 */
[----:B------:R-:W-:Y:S01]  /*1340*/  IMAD.U32 R74, RZ, RZ, UR14 ;  /* 0x0000000eff4a7e24 */ /* 0x000fe2000f8e00ff */
[----:B------:R-:W-:Y:S01]  /*1350*/  @UP1 USHF.R.U32.HI UR61, URZ, UR6, UR5 ;  /* 0x000000063f3d1299 */ /* 0x000fe20008011605 */
[----:B------:R-:W-:-:S02]  /*1360*/  CS2R R132, SRZ ;  /* 0x0000000000847805 */ /* 0x000fc4000001ff00 */
[----:B------:R-:W-:Y:S02]  /*1370*/  CS2R R68, SRZ ;  /* 0x0000000000447805 */ /* 0x000fe4000001ff00 */
[----:B------:R-:W-:Y:S02]  /*1380*/  CS2R R140, SRZ ;  /* 0x00000000008c7805 */ /* 0x000fe4000001ff00 */
[----:B------:R-:W-:Y:S01]  /*1390*/  PLOP3.LUT P1, PT, PT, PT, UP0, 0x80, 0x0 ;  /* 0x000000000000781c */ /* 0x000fe20003f2f008 */
[----:B------:R-:W-:Y:S01]  /*13a0*/  UIADD3 UR4, -UR61, URZ, URZ ;  /* 0x0000003f3d047290 */ /* 0x000fe2000fffe13f */
[----:B------:R-:W-:Y:S02]  /*13b0*/  CS2R R64, SRZ ;  /* 0x0000000000407805 */ /* 0x000fe4000001ff00 */
[----:B------:R-:W-:Y:S02]  /*13c0*/  CS2R R142, SRZ ;  /* 0x00000000008e7805 */ /* 0x000fe4000001ff00 */
[----:B------:R-:W-:Y:S01]  /*13d0*/  CS2R R60, SRZ ;  /* 0x00000000003c7805 */ /* 0x000fe2000001ff00 */
[----:B------:R-:W-:Y:S01]  /*13e0*/  UIMAD UR4, UR11, UR4, UR12 ;  /* 0x000000040b0472a4 */ /* 0x000fe2000f8e020c */
[----:B------:R-:W-:Y:S01]  /*13f0*/  CS2R R134, SRZ ;  /* 0x0000000000867805 */ /* 0x000fe2000001ff00 */
[----:B------:R-:W-:Y:S01]  /*1400*/  IMAD.MOV.U32 R57, RZ, RZ, RZ ;  /* 0x000000ffff397224 */ /* 0x000fe200078e00ff */
[----:B------:R-:W-:Y:S01]  /*1410*/  CS2R R24, SRZ ;  /* 0x0000000000187805 */ /* 0x000fe2000001ff00 */
[----:B------:R-:W-:Y:S01]  /*1420*/  IMAD.MOV.U32 R148, RZ, RZ, RZ ;  /* 0x000000ffff947224 */ /* 0x000fe200078e00ff */
[----:B------:R-:W-:Y:S01]  /*1430*/  CS2R R138, SRZ ;  /* 0x00000000008a7805 */ /* 0x000fe2000001ff00 */
[----:B------:R-:W-:Y:S01]  /*1440*/  IMAD.U32 R192, RZ, RZ, UR4 ;  /* 0x00000004ffc07e24 */ /* 0x000fe2000f8e00ff */
[----:B------:R-:W-:-:S02]  /*1450*/  MOV R53, RZ ;  /* 0x000000ff00357202 */ /* 0x000fc40000000f00 */
[----:B------:R-:W-:Y:S02]  /*1460*/  CS2R R14, SRZ ;  /* 0x00000000000e7805 */ /* 0x000fe4000001ff00 */
[----:B------:R-:W-:Y:S02]  /*1470*/  CS2R R146, SRZ ;  /* 0x0000000000927805 */ /* 0x000fe4000001ff00 */
[----:B------:R-:W-:Y:S02]  /*1480*/  CS2R R136, SRZ ;  /* 0x0000000000887805 */ /* 0x000fe4000001ff00 */
[----:B------:R-:W-:Y:S02]  /*1490*/  CS2R R12, SRZ ;  /* 0x00000000000c7805 */ /* 0x000fe4000001ff00 */
[----:B------:R-:W-:Y:S01]  /*14a0*/  CS2R R10, SRZ ;  /* 0x00000000000a7805 */ /* 0x000fe2000001ff00 */
[----:B------:R-:W-:Y:S01]  /*14b0*/  IMAD.MOV.U32 R150, RZ, RZ, RZ ;  /* 0x000000ffff967224 */ /* 0x000fe200078e00ff */
[----:B------:R-:W-:-:S02]  /*14c0*/  CS2R R8, SRZ ;  /* 0x0000000000087805 */ /* 0x000fc4000001ff00 */
        /* <DEDUP_REMOVED lines=38> */
.L_x_5480:
        /* <DEDUP_REMOVED lines=11> */
.L_x_5597:
[----:B------:R-:W-:Y:S05]  /*17e0*/  @!P0 BRA `(.L_x_5482) ;  /* 0x0000000000048947 */ /* 0x000fea0003800000 */
[----:B------:R-:W-:Y:S01]  /*17f0*/  BPT.TRAP 0x1 ;  /* 0x000000040000795c */ /* 0x000fe20000300000 */
.L_x_5482:
[----:B0-----:R-:W-:Y:S01]  /*1800*/  IMAD.U32 R3, RZ, RZ, UR38 ;  /* 0x00000026ff037e24 */ /* 0x001fe2000f8e00ff */
[----:B------:R-:W-:-:S04]  /*1810*/  MOV R0, UR39 ;  /* 0x0000002700007c02 */ /* 0x000fc80008000f00 */
[----:B------:R-:W-:Y:S02]  /*1820*/  LEA R0, R0, UR40, 0x3 ;  /* 0x0000002800007c11 */ /* 0x000fe4000f8e18ff */
[----:B------:R-:W-:-:S04]  /*1830*/  SHF.L.U32 R3, R3, 0x1f, RZ ;  /* 0x0000001f03037819 */ /* 0x000fc800000006ff */
[----:B------:R0:W1:Y:S01]  /*1840*/  SYNCS.PHASECHK.TRANS64.TRYWAIT P1, [R0+URZ+0x30830], R3 ;  /* 0x03083003000075a7 */ /* 0x000062000802017f */
[----:B------:R-:W-:Y:S05]  /*1850*/  @!P0 BRA `(.L_x_5483) ;  /* 0x0000000000048947 */ /* 0x000fea0003800000 */
[----:B------:R-:W-:Y:S01]  /*1860*/  BPT.TRAP 0x1 ;  /* 0x000000040000795c */ /* 0x000fe20000300000 */
.L_x_5483:
[----:B-1----:R-:W-:Y:S05]  /*1870*/  @P1 BRA `(.L_x_5484) ;  /* 0x0000000000081947 */ /* 0x002fea0003800000 */
[----:B------:R-:W1:Y:S02]  /*1880*/  SYNCS.PHASECHK.TRANS64.TRYWAIT P1, [R0+URZ+0x30830], R3 ;  /* 0x03083003000075a7 */ /* 0x000e64000802017f */
[----:B-1----:R-:W-:Y:S05]  /*1890*/  @!P1 BRA `(.L_x_5485) ;  /* 0x000000dc00789947 */ /* 0x002fea0003800000 */
.L_x_5484:
        /* <DEDUP_REMOVED lines=99> */
.L_x_5486:
[----:B------:R-:W-:Y:S01]  /*1ed0*/  UISETP.NE.AND UP0, UPT, UR60, URZ, UPT ;  /* 0x0000003f3c00728c */ /* 0x000fe2000bf05270 */
[----:B------:R-:W-:Y:S01]  /*1ee0*/  VIADD R2, R18, UR42 ;  /* 0x0000002a12027c36 */ /* 0x000fe20008000000 */
[----:B------:R-:W-:Y:S01]  /*1ef0*/  R2UR UR6, R74 ;  /* 0x000000004a0672ca */ /* 0x000fe200000e0000 */
[----:B------:R-:W-:Y:S01]  /*1f00*/  ULDC UR10, c[0x0][0x2f0] ;  /* 0x0000bc00000a7ab9 */ /* 0x000fe20000000800 */
[----:B------:R-:W-:Y:S01]  /*1f10*/  ULDC UR11, c[0x0][0x288] ;  /* 0x0000a200000b7ab9 */ /* 0x000fe20000000800 */
[----:B------:R-:W-:Y:S01]  /*1f20*/  IMAD.U32 R12, RZ, RZ, UR10 ;  /* 0x0000000aff0c7e24 */ /* 0x000fe2000f8e00ff */
[----:B------:R-:W-:Y:S01]  /*1f30*/  PLOP3.LUT P1, PT, PT, PT, UP0, 0x80, 0x0 ;  /* 0x000000000000781c */ /* 0x000fe20003f2f008 */
[----:B------:R-:W-:Y:S01]  /*1f40*/  ULDC UR35, c[0x0][0x988] ;  /* 0x0002620000237ab9 */ /* 0x000fe20000000800 */
[----:B------:R-:W-:Y:S01]  /*1f50*/  PLOP3.LUT P2, PT, PT, PT, UP0, 0x80, 0x0 ;  /* 0x000000000000781c */ /* 0x000fe20003f4f008 */
[----:B------:R-:W2:Y:S01]  /*1f60*/  S2UR UR18, SR_CgaCtaId ;  /* 0x00000000001279c3 */ /* 0x000ea20000008800 */
[----:B------:R-:W-:Y:S01]  /*1f70*/  R2UR UR14, R0 ;  /* 0x00000000000e72ca */ /* 0x000fe200000e0000 */
[----:B------:R-:W-:Y:S01]  /*1f80*/  @UP0 ULDC UR4, c[0x0][0x44c] ;  /* 0x0001130000040ab9 */ /* 0x000fe20000000800 */
[----:B------:R-:W-:Y:S01]  /*1f90*/  @UP0 ULDC UR15, c[0x0][0x450] ;  /* 0x00011400000f0ab9 */ /* 0x000fe20000000800 */
[----:B------:R-:W-:-:S02]  /*1fa0*/  CS2R R118, SRZ ;  /* 0x0000000000767805 */ /* 0x000fc4000001ff00 */
[----:B------:R-:W-:Y:S02]  /*1fb0*/  CS2R R116, SRZ ;  /* 0x0000000000747805 */ /* 0x000fe4000001ff00 */
[----:B------:R-:W-:Y:S02]  /*1fc0*/  CS2R R114, SRZ ;  /* 0x0000000000727805 */ /* 0x000fe4000001ff00 */
[----:B------:R-:W-:Y:S02]  /*1fd0*/  CS2R R112, SRZ ;  /* 0x0000000000707805 */ /* 0x000fe4000001ff00 */
[----:B------:R-:W-:Y:S02]  /*1fe0*/  CS2R R110, SRZ ;  /* 0x00000000006e7805 */ /* 0x000fe4000001ff00 */
[----:B------:R-:W-:Y:S01]  /*1ff0*/  CS2R R108, SRZ ;  /* 0x00000000006c7805 */ /* 0x000fe2000001ff00 */
[----:B01----:R-:W-:Y:S01]  /*2000*/  @P1 IMAD.HI.U32 R3, R2, UR4, RZ ;  /* 0x0000000402031c27 */ /* 0x003fe2000f8e00ff */
[----:B------:R-:W-:Y:S01]  /*2010*/  @UP0 ULDC UR4, c[0x0][0x450] ;  /* 0x0001140000040ab9 */ /* 0x000fe20000000800 */
[----:B------:R-:W-:-:S02]  /*2020*/  CS2R R106, SRZ ;  /* 0x00000000006a7805 */ /* 0x000fc4000001ff00 */
[----:B------:R-:W-:Y:S02]  /*2030*/  CS2R R104, SRZ ;  /* 0x0000000000687805 */ /* 0x000fe4000001ff00 */
[----:B------:R-:W-:Y:S02]  /*2040*/  CS2R R102, SRZ ;  /* 0x0000000000667805 */ /* 0x000fe4000001ff00 */
[----:B------:R-:W-:Y:S01]  /*2050*/  @P2 SHF.R.U32.HI R2, RZ, UR4, R3 ;  /* 0x00000004ff022c19 */ /* 0x000fe20008011603 */
[----:B------:R-:W-:Y:S01]  /*2060*/  UIMAD UR4, UR6, -0x60, URZ ;  /* 0xffffffa0060478a4 */ /* 0x000fe2000f8e023f */
[----:B------:R-:W-:Y:S02]  /*2070*/  CS2R R100, SRZ ;  /* 0x0000000000647805 */ /* 0x000fe4000001ff00 */
[----:B------:R-:W-:Y:S02]  /*2080*/  CS2R R98, SRZ ;  /* 0x0000000000627805 */ /* 0x000fe4000001ff00 */
        /* <DEDUP_REMOVED lines=11> */
[----:B------:R-:W-:Y:S01]  /*2140*/  UMOV UR5, UR42 ;  /* 0x0000002a00057c82 */ /* 0x000fe20008000000 */
[----:B------:R-:W-:Y:S01]  /*2150*/  IMAD R3, R17, -0x2, R4 ;  /* 0xfffffffe11037824 */ /* 0x000fe200078e0204 */
[----:B------:R-:W-:-:S02]  /*2160*/  CS2R R88, SRZ ;  /* 0x0000000000587805 */ /* 0x000fc4000001ff00 */
[----:B------:R-:W-:Y:S02]  /*2170*/  CS2R R86, SRZ ;  /* 0x0000000000567805 */ /* 0x000fe4000001ff00 */
[----:B------:R-:W-:Y:S01]  /*2180*/  MOV R10, UR4 ;  /* 0x00000004000a7c02 */ /* 0x000fe20008000f00 */
[----:B------:R-:W-:Y:S01]  /*2190*/  IMAD R4, R12, UR43, R3 ;  /* 0x0000002b0c047c24 */ /* 0x000fe2000f8e0203 */
[----:B------:R-:W-:Y:S01]  /*21a0*/  UIADD3 UR4, UR6, -0x2, URZ ;  /* 0xfffffffe06047890 */ /* 0x000fe2000fffe03f */
[----:B------:R-:W-:Y:S02]  /*21b0*/  CS2R R84, SRZ ;  /* 0x0000000000547805 */ /* 0x000fe4000001ff00 */
[----:B------:R-:W-:Y:S01]  /*21c0*/  CS2R R82, SRZ ;  /* 0x0000000000527805 */ /* 0x000fe2000001ff00 */
[----:B------:R-:W-:Y:S01]  /*21d0*/  IMAD R3, R17, -0x2, R10 ;  /* 0xfffffffe11037824 */ /* 0x000fe200078e020a */
[----:B------:R-:W-:Y:S01]  /*21e0*/  @UP0 ULDC UR6, c[0x0][0x44c] ;  /* 0x0001130000060ab9 */ /* 0x000fe20000000800 */
[----:B------:R-:W-:Y:S01]  /*21f0*/  CS2R R80, SRZ ;  /* 0x0000000000507805 */ /* 0x000fe2000001ff00 */
[----:B------:R-:W-:Y:S01]  /*2200*/  UIMAD.WIDE.U32 UR6, UR42, UR6, URZ ;  /* 0x000000062a0672a5 */ /* 0x000fe2000f8e003f */
[----:B------:R-:W-:-:S02]  /*2210*/  CS2R R78, SRZ ;  /* 0x00000000004e7805 */ /* 0x000fc4000001ff00 */
[----:B0-----:R-:W-:Y:S01]  /*2220*/  IADD3 R10, R5, -UR11, R4 ;  /* 0x8000000b050a7c10 */ /* 0x001fe2000fffe004 */
[----:B------:R-:W-:Y:S01]  /*2230*/  VIADD R4, R4, -UR11 ;  /* 0x8000000b04047c36 */ /* 0x000fe20008000000 */
[----:B------:R-:W-:Y:S01]  /*2240*/  @UP0 USHF.R.U32.HI UR5, URZ, UR15, UR7 ;  /* 0x0000000f3f050299 */ /* 0x000fe20008011607 */
[----:B------:R-:W-:Y:S02]  /*2250*/  CS2R R76, SRZ ;  /* 0x00000000004c7805 */ /* 0x000fe4000001ff00 */
[----:B------:R-:W-:Y:S02]  /*2260*/  VIMNMX R10, R3, R10, PT ;  /* 0x0000000a030a7248 */ /* 0x000fe40003fe0100 */
[----:B------:R-:W-:Y:S02]  /*2270*/  CS2R R74, SRZ ;  /* 0x00000000004a7805 */ /* 0x000fe4000001ff00 */
[----:B-1----:R-:W-:Y:S01]  /*2280*/  VIADDMNMX R4, R2, R4, R3, PT ;  /* 0x0000000402047246 */ /* 0x002fe20003800103 */
[----:B------:R-:W-:Y:S01]  /*2290*/  UIADD3 UR6, UR10, UR5, URZ ;  /* 0x000000050a067290 */ /* 0x000fe2000fffe03f */
[C---:B------:R-:W-:Y:S01]  /*22a0*/  ISETP.GT.AND P1, PT, R10.reuse, RZ, PT ;  /* 0x000000ff0a00720c */ /* 0x040fe20003f24270 */
[----:B------:R-:W-:Y:S01]  /*22b0*/  UIADD3 UR5, UR14, 0x30840, URZ ;  /* 0x000308400e057890 */ /* 0x000fe2000fffe03f */
[C---:B------:R-:W-:Y:S01]  /*22c0*/  ISETP.GT.AND P2, PT, R10.reuse, 0x1, PT ;  /* 0x000000010a00780c */ /* 0x040fe20003f44270 */
[----:B------:R-:W-:Y:S01]  /*22d0*/  UIMAD.WIDE UR6, UR6, 0x2aaaaaab, URZ ;  /* 0x2aaaaaab060678a5 */ /* 0x000fe2000f8e023f */
[----:B------:R-:W-:Y:S01]  /*22e0*/  ISETP.GT.AND P3, PT, R10, 0x8, PT ;  /* 0x000000080a00780c */ /* 0x000fe20003f64270 */
[----:B--2---:R-:W-:Y:S01]  /*22f0*/  UPRMT UR5, UR18, 0x654, UR5 ;  /* 0x0000065412057896 */ /* 0x004fe20008000005 */
[----:B------:R-:W-:Y:S01]  /*2300*/  FSEL R26, R26, -INF , P1 ;  /* 0xff8000001a1a7808 */ /* 0x000fe20000800000 */
[----:B------:R-:W-:Y:S01]  /*2310*/  USHF.R.U32.HI UR6, URZ, 0x1f, UR7 ;  /* 0x0000001f3f067899 */ /* 0x000fe20008011607 */
[----:B------:R-:W-:-:S02]  /*2320*/  FSEL R27, R27, -INF , P2 ;  /* 0xff8000001b1b7808 */ /* 0x000fc40001000000 */
[----:B------:R-:W-:Y:S02]  /*2330*/  CS2R R72, SRZ ;  /* 0x0000000000487805 */ /* 0x000fe4000001ff00 */
[----:B------:R-:W-:Y:S01]  /*2340*/  ISETP.GT.AND P1, PT, R10, 0x9, PT ;  /* 0x000000090a00780c */ /* 0x000fe20003f24270 */
[----:B------:R-:W-:Y:S01]  /*2350*/  ULEA.HI.SX32 UR6, UR7, UR6, 0x1c ;  /* 0x0000000607067291 */ /* 0x000fe2000f8fe23f */
[----:B------:R-:W-:Y:S02]  /*2360*/  FSEL R30, R30, -INF , P3 ;  /* 0xff8000001e1e7808 */ /* 0x000fe40001800000 */
[----:B------:R-:W-:Y:S01]  /*2370*/  FMNMX.FTZ R5, R26, R27, !PT ;  /* 0x0000001b1a057209 */ /* 0x000fe20007810000 */
[----:B------:R-:W-:Y:S01]  /*2380*/  UISETP.LT.AND UP0, UPT, URZ, UR6, UPT ;  /* 0x000000063f00728c */ /* 0x000fe2000bf01270 */
[----:B------:R-:W-:Y:S01]  /*2390*/  ISETP.GT.AND P2, PT, R10, 0x10, PT ;  /* 0x000000100a00780c */ /* 0x000fe20003f44270 */
[----:B------:R-:W-:Y:S01]  /*23a0*/  SYNCS.ARRIVE.TRANS64.RED.A1T0 RZ, [UR5], RZ ;  /* 0x000000ffffff79a7 */ /* 0x000fe20008100405 */
[----:B------:R-:W-:Y:S01]  /*23b0*/  FSEL R31, R31, -INF , P1 ;  /* 0xff8000001f1f7808 */ /* 0x000fe20000800000 */
[----:B------:R-:W-:Y:S01]  /*23c0*/  USEL UR11, URZ, UR6, !UP0 ;  /* 0x000000063f0b7287 */ /* 0x000fe2000c000000 */
[----:B------:R-:W-:-:S02]  /*23d0*/  FMNMX.FTZ R12, R30, R5, !PT ;  /* 0x000000051e0c7209 */ /* 0x000fc40007810000 */
[----:B------:R-:W-:Y:S01]  /*23e0*/  ISETP.GT.AND P1, PT, R10, 0x11, PT ;  /* 0x000000110a00780c */ /* 0x000fe20003f24270 */
[----:B------:R-:W-:Y:S01]  /*23f0*/  UISETP.GE.AND UP0, UPT, UR4, UR11, UPT ;  /* 0x0000000b0400728c */ /* 0x000fe2000bf06270 */
        /* <DEDUP_REMOVED lines=67> */
[C---:B------:R-:W-:Y:S02]  /*2830*/  ISETP.GT.AND P2, PT, R4.reuse, 0x10, PT ;  /* 0x000000100400780c */ /* 0x040fe40003f44270 */
[----:B------:R-:W-:Y:S02]  /*2840*/  FSEL R29, R29, -INF , P1 ;  /* 0xff8000001d1d7808 */ /* 0x000fe40000800000 */
[----:B------:R-:W-:Y:S02]  /*2850*/  ISETP.GT.AND P1, PT, R4, 0x11, PT ;  /* 0x000000110400780c */ /* 0x000fe40003f24270 */
[----:B------:R-:W-:Y:S02]  /*2860*/  FSEL R32, R32, -INF , P2 ;  /* 0xff80000020207808 */ /* 0x000fe40001000000 */
[----:B------:R-:W-:-:S02]  /*2870*/  ISETP.GT.AND P3, PT, R4, 0x18, PT ;  /* 0x000000180400780c */ /* 0x000fc40003f64270 */
[----:B------:R-:W-:Y:S02]  /*2880*/  FSEL R33, R33, -INF , P1 ;  /* 0xff80000021217808 */ /* 0x000fe40000800000 */
[----:B------:R-:W-:Y:S02]  /*2890*/  ISETP.GT.AND P1, PT, R4, 0x19, PT ;  /* 0x000000190400780c */ /* 0x000fe40003f24270 */
[----:B------:R-:W-:Y:S02]  /*28a0*/  FSEL R36, R36, -INF , P3 ;  /* 0xff80000024247808 */ /* 0x000fe40001800000 */
[----:B0-----:R-:W-:Y:S02]  /*28b0*/  FMNMX.FTZ R5, R10, R5, !PT ;  /* 0x000000050a057209 */ /* 0x001fe40007810000 */
[----:B------:R-:W-:Y:S02]  /*28c0*/  FSEL R37, R37, -INF , P1 ;  /* 0xff80000025257808 */ /* 0x000fe40000800000 */
[----:B------:R-:W-:Y:S01]  /*28d0*/  ISETP.GT.AND P1, PT, R4, 0x21, PT ;  /* 0x000000210400780c */ /* 0x000fe20003f24270 */
[----:B------:R-:W0:Y:S03]  /*28e0*/  SHFL.BFLY PT, R12, R5, 0x1, 0x1f ;  /* 0x0c201f00050c7f89 */ /* 0x000e2600000e0000 */
[----:B------:R-:W-:-:S02]  /*28f0*/  FSEL R41, R41, -INF , P1 ;  /* 0xff80000029297808 */ /* 0x000fc40000800000 */
[----:B------:R-:W-:-:S04]  /*2900*/  ISETP.GT.AND P1, PT, R4, 0x29, PT ;  /* 0x000000290400780c */ /* 0x000fc80003f24270 */
[----:B------:R-:W-:Y:S02]  /*2910*/  FSEL R45, R45, -INF , P1 ;  /* 0xff8000002d2d7808 */ /* 0x000fe40000800000 */
[----:B------:R-:W-:-:S04]  /*2920*/  ISETP.GT.AND P1, PT, R4, 0x31, PT ;  /* 0x000000310400780c */ /* 0x000fc80003f24270 */
[----:B------:R-:W-:Y:S02]  /*2930*/  FSEL R49, R49, -INF , P1 ;  /* 0xff80000031317808 */ /* 0x000fe40000800000 */
[----:B------:R-:W-:-:S04]  /*2940*/  ISETP.GT.AND P1, PT, R4, 0x39, PT ;  /* 0x000000390400780c */ /* 0x000fc80003f24270 */
[----:B------:R-:W-:Y:S02]  /*2950*/  FSEL R53, R53, -INF , P1 ;  /* 0xff80000035357808 */ /* 0x000fe40000800000 */
[----:B------:R-:W-:Y:S02]  /*2960*/  ISETP.GT.AND P1, PT, R4, 0x41, PT ;  /* 0x000000410400780c */ /* 0x000fe40003f24270 */
[----:B0-----:R-:W-:Y:S02]  /*2970*/  FMNMX.FTZ R3, R5, R12, !PT ;  /* 0x0000000c05037209 */ /* 0x001fe40007810000 */
[----:B------:R-:W-:Y:S02]  /*2980*/  FMNMX.FTZ R5, R24, R25, !PT ;  /* 0x0000001918057209 */ /* 0x000fe40007810000 */
[C---:B------:R-:W-:Y:S01]  /*2990*/  FSETP.NEU.FTZ.AND P2, PT, R3.reuse, -INF , PT ;  /* 0xff8000000300780b */ /* 0x040fe20003f5d000 */
[----:B------:R-:W-:Y:S01]  /*29a0*/  FMUL.FTZ R10, R3, UR35 ;  /* 0x00000023030a7c20 */ /* 0x000fe20008410000 */
[----:B------:R-:W-:-:S02]  /*29b0*/  FMNMX.FTZ R2, R28, R5, !PT ;  /* 0x000000051c027209 */ /* 0x000fc40007810000 */
[----:B------:R-:W-:Y:S02]  /*29c0*/  FSEL R57, R57, -INF , P1 ;  /* 0xff80000039397808 */ /* 0x000fe40000800000 */
[----:B------:R-:W-:Y:S02]  /*29d0*/  FMNMX.FTZ R5, R29, R2, !PT ;  /* 0x000000021d057209 */ /* 0x000fe40007810000 */
[----:B------:R-:W-:Y:S02]  /*29e0*/  FSEL R10, R10, RZ, P2 ;  /* 0x000000ff0a0a7208 */ /* 0x000fe40001000000 */
[----:B------:R-:W-:Y:S02]  /*29f0*/  FMNMX.FTZ R2, R32, R5, !PT ;  /* 0x0000000520027209 */ /* 0x000fe40007810000 */
[----:B------:R-:W-:Y:S01]  /*2a00*/  ISETP.GT.AND P2, PT, R4, 0x20, PT ;  /* 0x000000200400780c */ /* 0x000fe20003f44270 */
[--C-:B------:R-:W-:Y:S01]  /*2a10*/  FFMA.FTZ R26, R26, UR35, -R10.reuse ;  /* 0x000000231a1a7c23 */ /* 0x100fe2000801080a */
[----:B------:R-:W-:Y:S01]  /*2a20*/  FMNMX.FTZ R5, R33, R2, !PT ;  /* 0x0000000221057209 */ /* 0x000fe20007810000 */
[--C-:B------:R-:W-:Y:S01]  /*2a30*/  FFMA.FTZ R27, R27, UR35, -R10.reuse ;  /* 0x000000231b1b7c23 */ /* 0x100fe2000801080a */
[----:B------:R-:W-:Y:S01]  /*2a40*/  FSEL R40, R40, -INF , P2 ;  /* 0xff80000028287808 */ /* 0x000fe20001000000 */
[--C-:B------:R-:W-:Y:S01]  /*2a50*/  FFMA.FTZ R30, R30, UR35, -R10.reuse ;  /* 0x000000231e1e7c23 */ /* 0x100fe2000801080a */
[----:B------:R-:W-:Y:S01]  /*2a60*/  FMNMX.FTZ R2, R36, R5, !PT ;  /* 0x0000000524027209 */ /* 0x000fe20007810000 */
[----:B------:R-:W-:Y:S01]  /*2a70*/  MUFU.EX2 R26, R26 ;  /* 0x0000001a001a7308 */ /* 0x000fe20000000800 */
[----:B------:R-:W-:Y:S01]  /*2a80*/  ISETP.GT.AND P2, PT, R4, 0x28, PT ;  /* 0x000000280400780c */ /* 0x000fe20003f44270 */
[--C-:B------:R-:W-:Y:S01]  /*2a90*/  FFMA.FTZ R31, R31, UR35, -R10.reuse ;  /* 0x000000231f1f7c23 */ /* 0x100fe2000801080a */
[----:B------:R-:W-:Y:S01]  /*2aa0*/  FMNMX.FTZ R5, R37, R2, !PT ;  /* 0x0000000225057209 */ /* 0x000fe20007810000 */
[--C-:B------:R-:W-:Y:S01]  /*2ab0*/  FFMA.FTZ R34, R34, UR35, -R10.reuse ;  /* 0x0000002322227c23 */ /* 0x100fe2000801080a */
[----:B------:R-:W-:Y:S01]  /*2ac0*/  FSEL R44, R44, -INF , P2 ;  /* 0xff8000002c2c7808 */ /* 0x000fe20001000000 */
[--C-:B------:R-:W-:Y:S01]  /*2ad0*/  FFMA.FTZ R35, R35, UR35, -R10.reuse ;  /* 0x0000002323237c23 */ /* 0x100fe2000801080a */
[----:B------:R-:W-:Y:S01]  /*2ae0*/  FMNMX.FTZ R2, R40, R5, !PT ;  /* 0x0000000528027209 */ /* 0x000fe20007810000 */
[----:B------:R-:W0:Y:S01]  /*2af0*/  MUFU.EX2 R27, R27 ;  /* 0x0000001b001b7308 */ /* 0x000e220000000800 */
[----:B------:R-:W-:Y:S01]  /*2b00*/  ISETP.GT.AND P2, PT, R4, 0x30, PT ;  /* 0x000000300400780c */ /* 0x000fe20003f44270 */
[--C-:B------:R-:W-:Y:S01]  /*2b10*/  FFMA.FTZ R38, R38, UR35, -R10.reuse ;  /* 0x0000002326267c23 */ /* 0x100fe2000801080a */
[----:B------:R-:W-:Y:S01]  /*2b20*/  FMNMX.FTZ R5, R41, R2, !PT ;  /* 0x0000000229057209 */ /* 0x000fe20007810000 */
[--C-:B------:R-:W-:Y:S01]  /*2b30*/  FFMA.FTZ R39, R39, UR35, -R10.reuse ;  /* 0x0000002327277c23 */ /* 0x100fe2000801080a */
[----:B------:R-:W-:Y:S01]  /*2b40*/  FSEL R48, R48, -INF , P2 ;  /* 0xff80000030307808 */ /* 0x000fe20001000000 */
[--C-:B------:R-:W-:Y:S01]  /*2b50*/  FFMA.FTZ R42, R42, UR35, -R10.reuse ;  /* 0x000000232a2a7c23 */ /* 0x100fe2000801080a */
[----:B------:R-:W-:Y:S01]  /*2b60*/  FMNMX.FTZ R2, R44, R5, !PT ;  /* 0x000000052c027209 */ /* 0x000fe20007810000 */
[----:B------:R-:W1:Y:S01]  /*2b70*/  MUFU.EX2 R30, R30 ;  /* 0x0000001e001e7308 */ /* 0x000e620000000800 */
[----:B------:R-:W-:Y:S01]  /*2b80*/  ISETP.GT.AND P2, PT, R4, 0x38, PT ;  /* 0x000000380400780c */ /* 0x000fe20003f44270 */
[--C-:B------:R-:W-:Y:S01]  /*2b90*/  FFMA.FTZ R43, R43, UR35, -R10.reuse ;  /* 0x000000232b2b7c23 */ /* 0x100fe2000801080a */
[----:B------:R-:W-:Y:S01]  /*2ba0*/  FMNMX.FTZ R5, R45, R2, !PT ;  /* 0x000000022d057209 */ /* 0x000fe20007810000 */
[--C-:B------:R-:W-:Y:S01]  /*2bb0*/  FFMA.FTZ R46, R46, UR35, -R10.reuse ;  /* 0x000000232e2e7c23 */ /* 0x100fe2000801080a */
[----:B------:R-:W-:Y:S01]  /*2bc0*/  FSEL R52, R52, -INF , P2 ;  /* 0xff80000034347808 */ /* 0x000fe20001000000 */
[--C-:B------:R-:W-:Y:S01]  /*2bd0*/  FFMA.FTZ R47, R47, UR35, -R10.reuse ;  /* 0x000000232f2f7c23 */ /* 0x100fe2000801080a */
[----:B------:R-:W-:Y:S01]  /*2be0*/  FMNMX.FTZ R2, R48, R5, !PT ;  /* 0x0000000530027209 */ /* 0x000fe20007810000 */
[----:B------:R-:W2:Y:S01]  /*2bf0*/  MUFU.EX2 R31, R31 ;  /* 0x0000001f001f7308 */ /* 0x000ea20000000800 */
[----:B------:R-:W-:Y:S01]  /*2c00*/  ISETP.GT.AND P2, PT, R4, 0x40, PT ;  /* 0x000000400400780c */ /* 0x000fe20003f44270 */
[----:B0-----:R-:W-:Y:S01]  /*2c10*/  FADD.FTZ R11, R26, R27 ;  /* 0x0000001b1a0b7221 */ /* 0x001fe20000010000 */
[----:B------:R-:W-:Y:S01]  /*2c20*/  FMNMX.FTZ R5, R49, R2, !PT ;  /* 0x0000000231057209 */ /* 0x000fe20007810000 */
[--C-:B------:R-:W-:Y:S01]  /*2c30*/  FFMA.FTZ R50, R50, UR35, -R10.reuse ;  /* 0x0000002332327c23 */ /* 0x100fe2000801080a */
[----:B------:R-:W-:Y:S01]  /*2c40*/  FSEL R56, R56, -INF , P2 ;  /* 0xff80000038387808 */ /* 0x000fe20001000000 */
[--C-:B------:R-:W-:Y:S01]  /*2c50*/  FFMA.FTZ R51, R51, UR35, -R10.reuse ;  /* 0x0000002333337c23 */ /* 0x100fe2000801080a */
[----:B------:R-:W-:Y:S01]  /*2c60*/  FMNMX.FTZ R2, R52, R5, !PT ;  /* 0x0000000534027209 */ /* 0x000fe20007810000 */
[----:B------:R-:W-:Y:S01]  /*2c70*/  MUFU.EX2 R34, R34 ;  /* 0x0000002200227308 */ /* 0x000fe20000000800 */
[----:B------:R-:W-:Y:S01]  /*2c80*/  ISETP.GT.AND P2, PT, R4, 0x48, PT ;  /* 0x000000480400780c */ /* 0x000fe20003f44270 */
[----:B-1----:R-:W-:Y:S01]  /*2c90*/  FADD.FTZ R14, R30, R11 ;  /* 0x0000000b1e0e7221 */ /* 0x002fe20000010000 */
[----:B------:R-:W-:Y:S01]  /*2ca0*/  FMNMX.FTZ R5, R53, R2, !PT ;  /* 0x0000000235057209 */ /* 0x000fe20007810000 */
[--C-:B------:R-:W-:Y:S01]  /*2cb0*/  FFMA.FTZ R54, R54, UR35, -R10.reuse ;  /* 0x0000002336367c23 */ /* 0x100fe2000801080a */
[----:B------:R-:W-:Y:S01]  /*2cc0*/  ISETP.GT.AND P1, PT, R4, 0x49, PT ;  /* 0x000000490400780c */ /* 0x000fe20003f24270 */
[----:B------:R-:W-:Y:S01]  /*2cd0*/  FFMA.FTZ R55, R55, UR35, -R10 ;  /* 0x0000002337377c23 */ /* 0x000fe2000801080a */
[----:B------:R-:W-:Y:S01]  /*2ce0*/  FMNMX.FTZ R2, R56, R5, !PT ;  /* 0x0000000538027209 */ /* 0x000fe20007810000 */
[----:B------:R-:W0:Y:S01]  /*2cf0*/  MUFU.EX2 R35, R35 ;  /* 0x0000002300237308 */ /* 0x000e220000000800 */
[----:B------:R-:W-:Y:S01]  /*2d00*/  FSEL R60, R60, -INF , P2 ;  /* 0xff8000003c3c7808 */ /* 0x000fe20001000000 */
[----:B--2---:R-:W-:Y:S01]  /*2d10*/  FADD.FTZ R11, R31, R14 ;  /* 0x0000000e1f0b7221 */ /* 0x004fe20000010000 */
[----:B------:R-:W-:Y:S01]  /*2d20*/  FMNMX.FTZ R5, R57, R2, !PT ;  /* 0x0000000239057209 */ /* 0x000fe20007810000 */
[--C-:B------:R-:W-:Y:S01]  /*2d30*/  FFMA.FTZ R58, R58, UR35, -R10.reuse ;  /* 0x000000233a3a7c23 */ /* 0x100fe2000801080a */
[----:B------:R-:W-:Y:S01]  /*2d40*/  ISETP.GT.AND P2, PT, R4, 0x50, PT ;  /* 0x000000500400780c */ /* 0x000fe20003f44270 */
[--C-:B------:R-:W-:Y:S01]  /*2d50*/  FFMA.FTZ R59, R59, UR35, -R10.reuse ;  /* 0x000000233b3b7c23 */ /* 0x100fe2000801080a */
[----:B------:R-:W-:Y:S01]  /*2d60*/  FSEL R61, R61, -INF , P1 ;  /* 0xff8000003d3d7808 */ /* 0x000fe20000800000 */
[----:B------:R-:W-:Y:S01]  /*2d70*/  MUFU.EX2 R38, R38 ;  /* 0x0000002600267308 */ /* 0x000fe20000000800 */
[----:B------:R-:W-:Y:S01]  /*2d80*/  FMNMX.FTZ R2, R60, R5, !PT ;  /* 0x000000053c027209 */ /* 0x000fe20007810000 */
[--C-:B------:R-:W-:Y:S01]  /*2d90*/  FFMA.FTZ R62, R62, UR35, -R10.reuse ;  /* 0x000000233e3e7c23 */ /* 0x100fe2000801080a */
[----:B------:R-:W-:Y:S01]  /*2da0*/  ISETP.GT.AND P1, PT, R4, 0x51, PT ;  /* 0x000000510400780c */ /* 0x000fe20003f24270 */
[--C-:B------:R-:W-:Y:S01]  /*2db0*/  FFMA.FTZ R63, R63, UR35, -R10.reuse ;  /* 0x000000233f3f7c23 */ /* 0x100fe2000801080a */
[----:B------:R-:W-:Y:S01]  /*2dc0*/  FSEL R64, R64, -INF , P2 ;  /* 0xff80000040407808 */ /* 0x000fe20001000000 */
[--C-:B------:R-:W-:Y:S01]  /*2dd0*/  FFMA.FTZ R66, R66, UR35, -R10.reuse ;  /* 0x0000002342427c23 */ /* 0x100fe2000801080a */
[----:B------:R-:W-:Y:S01]  /*2de0*/  FMNMX.FTZ R5, R61, R2, !PT ;  /* 0x000000023d057209 */ /* 0x000fe20007810000 */
[----:B------:R-:W1:Y:S01]  /*2df0*/  MUFU.EX2 R39, R39 ;  /* 0x0000002700277308 */ /* 0x000e620000000800 */
        /* <DEDUP_REMOVED lines=10> */
[----:B------:R-:W-:Y:S02]  /*2ea0*/  FSEL R69, R69, -INF , P1 ;  /* 0xff80000045457808 */ /* 0x000fe40000800000 */
[----:B------:R-:W-:Y:S01]  /*2eb0*/  FMNMX.FTZ R2, R68, R5, !PT ;  /* 0x0000000544027209 */ /* 0x000fe20007810000 */
[----:B------:R-:W2:Y:S01]  /*2ec0*/  MUFU.EX2 R43, R43 ;  /* 0x0000002b002b7308 */ /* 0x000ea20000000800 */
[----:B------:R-:W-:Y:S02]  /*2ed0*/  F2FP.BF16.F32.PACK_AB R189, R27, R26 ;  /* 0x0000001a1bbd723e */ /* 0x000fe400000010ff */
[----:B------:R-:W-:Y:S02]  /*2ee0*/  CS2R R26, SRZ ;  /* 0x00000000001a7805 */ /* 0x000fe4000001ff00 */
[----:B------:R-:W-:-:S02]  /*2ef0*/  FMNMX.FTZ R2, R69, R2, !PT ;  /* 0x0000000245027209 */ /* 0x000fc40007810000 */
[----:B------:R-:W-:Y:S02]  /*2f00*/  F2FP.BF16.F32.PACK_AB R191, R31, R30 ;  /* 0x0000001e1fbf723e */ /* 0x000fe400000010ff */
[----:B------:R-:W-:Y:S02]  /*2f10*/  CS2R R30, SRZ ;  /* 0x00000000001e7805 */ /* 0x000fe4000001ff00 */
[----:B0-----:R-:W-:Y:S01]  /*2f20*/  F2FP.BF16.F32.PACK_AB R185, R35, R34 ;  /* 0x0000002223b9723e */ /* 0x001fe200000010ff */
[----:B------:R-:W0:Y:S01]  /*2f30*/  SHFL.BFLY PT, R5, R2, 0x2, 0x1f ;  /* 0x0c401f0002057f89 */ /* 0x000e2200000e0000 */
[----:B------:R-:W-:Y:S01]  /*2f40*/  MUFU.EX2 R46, R46 ;  /* 0x0000002e002e7308 */ /* 0x000fe20000000800 */
[----:B-1----:R-:W-:-:S07]  /*2f50*/  F2FP.BF16.F32.PACK_AB R187, R39, R38 ;  /* 0x0000002627bb723e */ /* 0x002fce00000010ff */
[----:B------:R-:W1:Y:S01]  /*2f60*/  MUFU.EX2 R47, R47 ;  /* 0x0000002f002f7308 */ /* 0x000e620000000800 */
[----:B--2---:R-:W-:-:S07]  /*2f70*/  F2FP.BF16.F32.PACK_AB R181, R43, R42 ;  /* 0x0000002a2bb5723e */ /* 0x004fce00000010ff */
[----:B------:R-:W-:Y:S01]  /*2f80*/  MUFU.EX2 R50, R50 ;  /* 0x0000003200327308 */ /* 0x000fe20000000800 */
[----:B0-----:R-:W-:-:S07]  /*2f90*/  FMNMX.FTZ R5, R2, R5, !PT ;  /* 0x0000000502057209 */ /* 0x001fce0007810000 */
[----:B------:R-:W0:Y:S01]  /*2fa0*/  MUFU.EX2 R51, R51 ;  /* 0x0000003300337308 */ /* 0x000e220000000800 */
[----:B-1----:R-:W-:Y:S01]  /*2fb0*/  F2FP.BF16.F32.PACK_AB R183, R47, R46 ;  /* 0x0000002e2fb7723e */ /* 0x002fe200000010ff */
        /* <DEDUP_REMOVED lines=8> */
[----:B------:R-:W0:Y:S01]  /*3040*/  MUFU.EX2 R59, R59 ;  /* 0x0000003b003b7308 */ /* 0x000e220000000800 */
[----:B--2---:R-:W-:Y:S02]  /*3050*/  F2FP.BF16.F32.PACK_AB R179, R55, R54 ;  /* 0x0000003637b3723e */ /* 0x004fe400000010ff */
[----:B------:R-:W-:Y:S02]  /*3060*/  FSEL R2, R2, RZ, P1 ;  /* 0x000000ff02027208 */ /* 0x000fe40000800000 */
[----:B------:R-:W-:-:S03]  /*3070*/  PLOP3.LUT P1, PT, PT, PT, UP0, 0x80, 0x0 ;  /* 0x000000000000781c */ /* 0x000fc60003f2f008 */
        /* <DEDUP_REMOVED lines=25> */
[--C-:B------:R-:W-:Y:S01]  /*3210*/  FFMA.FTZ R65, R65, UR35, -R2.reuse ;  /* 0x0000002341417c23 */ /* 0x100fe20008010802 */
[--C-:B------:R-:W-:Y:S01]  /*3220*/  FFMA.FTZ R68, R68, UR35, -R2.reuse ;  /* 0x0000002344447c23 */ /* 0x100fe20008010802 */
[----:B------:R-:W-:Y:S01]  /*3230*/  FFMA.FTZ R2, R69, UR35, -R2 ;  /* 0x0000002345027c23 */ /* 0x000fe20008010802 */
[----:B0-----:R-:W-:-:S04]  /*3240*/  F2FP.BF16.F32.PACK_AB R173, R59, R58 ;  /* 0x0000003a3bad723e */ /* 0x001fc800000010ff */
        /* <DEDUP_REMOVED lines=15> */
[----:B------:R-:W-:-:S04]  /*3340*/  FADD.FTZ R12, R38, R11 ;  /* 0x0000000b260c7221 */ /* 0x000fc80000010000 */
[----:B------:R-:W-:Y:S01]  /*3350*/  FADD.FTZ R11, R39, R12 ;  /* 0x0000000c270b7221 */ /* 0x000fe20000010000 */
[----:B------:R-:W-:Y:S01]  /*3360*/  CS2R R38, SRZ ;  /* 0x0000000000267805 */ /* 0x000fe2000001ff00 */
[----:B------:R-:W1:Y:S01]  /*3370*/  MUFU.EX2 R37, R37 ;  /* 0x0000002500257308 */ /* 0x000e620000000800 */
[C---:B--2---:R-:W-:Y:S01]  /*3380*/  FADD.FTZ R5, R33.reuse, R0 ;  /* 0x0000000021057221 */ /* 0x044fe20000010000 */
[----:B------:R-:W-:Y:S01]  /*3390*/  FADD.FTZ R12, R42, R11 ;  /* 0x0000000b2a0c7221 */ /* 0x000fe20000010000 */
[----:B------:R-:W-:Y:S02]  /*33a0*/  F2FP.BF16.F32.PACK_AB R184, R33, R32 ;  /* 0x0000002021b8723e */ /* 0x000fe400000010ff */
[----:B------:R-:W-:Y:S01]  /*33b0*/  CS2R R32, SRZ ;  /* 0x0000000000207805 */ /* 0x000fe2000001ff00 */
[----:B------:R-:W-:Y:S01]  /*33c0*/  FADD.FTZ R11, R43, R12 ;  /* 0x0000000c2b0b7221 */ /* 0x000fe20000010000 */
[----:B------:R-:W-:Y:S01]  /*33d0*/  CS2R R42, SRZ ;  /* 0x00000000002a7805 */ /* 0x000fe2000001ff00 */
[----:B------:R-:W2:Y:S01]  /*33e0*/  MUFU.EX2 R40, R40 ;  /* 0x0000002800287308 */ /* 0x000ea20000000800 */
[----:B0-----:R-:W-:Y:S01]  /*33f0*/  FADD.FTZ R0, R36, R5 ;  /* 0x0000000524007221 */ /* 0x001fe20000010000 */
[----:B------:R-:W-:-:S04]  /*3400*/  FADD.FTZ R12, R46, R11 ;  /* 0x0000000b2e0c7221 */ /* 0x000fc80000010000 */
[----:B------:R-:W-:Y:S01]  /*3410*/  FADD.FTZ R11, R47, R12 ;  /* 0x0000000c2f0b7221 */ /* 0x000fe20000010000 */
[----:B------:R-:W-:Y:S01]  /*3420*/  CS2R R46, SRZ ;  /* 0x00000000002e7805 */ /* 0x000fe2000001ff00 */
[----:B------:R-:W0:Y:S01]  /*3430*/  MUFU.EX2 R41, R41 ;  /* 0x0000002900297308 */ /* 0x000e220000000800 */
[C---:B-1----:R-:W-:Y:S01]  /*3440*/  FADD.FTZ R5, R37.reuse, R0 ;  /* 0x0000000025057221 */ /* 0x042fe20000010000 */
[----:B------:R-:W-:Y:S01]  /*3450*/  FADD.FTZ R12, R50, R11 ;  /* 0x0000000b320c7221 */ /* 0x000fe20000010000 */
[----:B------:R-:W-:Y:S02]  /*3460*/  F2FP.BF16.F32.PACK_AB R186, R37, R36 ;  /* 0x0000002425ba723e */ /* 0x000fe400000010ff */
[----:B------:R-:W-:Y:S01]  /*3470*/  CS2R R36, SRZ ;  /* 0x0000000000247805 */ /* 0x000fe2000001ff00 */
[----:B------:R-:W-:Y:S01]  /*3480*/  FADD.FTZ R11, R51, R12 ;  /* 0x0000000c330b7221 */ /* 0x000fe20000010000 */
[----:B------:R-:W-:Y:S01]  /*3490*/  CS2R R50, SRZ ;  /* 0x0000000000327805 */ /* 0x000fe2000001ff00 */
[----:B------:R-:W1:Y:S01]  /*34a0*/  MUFU.EX2 R44, R44 ;  /* 0x0000002c002c7308 */ /* 0x000e620000000800 */
[----:B--2---:R-:W-:Y:S01]  /*34b0*/  FADD.FTZ R0, R40, R5 ;  /* 0x0000000528007221 */ /* 0x004fe20000010000 */
[----:B------:R-:W-:-:S04]  /*34c0*/  FADD.FTZ R12, R54, R11 ;  /* 0x0000000b360c7221 */ /* 0x000fc80000010000 */
[----:B------:R-:W-:Y:S01]  /*34d0*/  FADD.FTZ R11, R55, R12 ;  /* 0x0000000c370b7221 */ /* 0x000fe20000010000 */
[----:B------:R-:W-:Y:S01]  /*34e0*/  CS2R R54, SRZ ;  /* 0x0000000000367805 */ /* 0x000fe2000001ff00 */
        /* <DEDUP_REMOVED lines=21> */
[----:B--2---:R-:W-:-:S07]  /*3640*/  FADD.FTZ R0, R52, R5 ;  /* 0x0000000534007221 */ /* 0x004fce0000010000 */
[----:B------:R-:W2:Y:S01]  /*3650*/  MUFU.EX2 R57, R57 ;  /* 0x0000003900397308 */ /* 0x000ea20000000800 */
[C---:B0-----:R-:W-:Y:S01]  /*3660*/  FADD.FTZ R5, R53.reuse, R0 ;  /* 0x0000000035057221 */ /* 0x041fe20000010000 */
[----:B------:R-:W-:Y:S02]  /*3670*/  F2FP.BF16.F32.PACK_AB R178, R53, R52 ;  /* 0x0000003435b2723e */ /* 0x000fe400000010ff */
[----:B------:R-:W-:-:S04]  /*3680*/  CS2R R52, SRZ ;  /* 0x0000000000347805 */ /* 0x000fc8000001ff00 */
[----:B------:R-:W0:Y:S01]  /*3690*/  MUFU.EX2 R60, R60 ;  /* 0x0000003c003c7308 */ /* 0x000e220000000800 */
[----:B-1----:R-:W-:-:S07]  /*36a0*/  FADD.FTZ R0, R56, R5 ;  /* 0x0000000538007221 */ /* 0x002fce0000010000 */
        /* <DEDUP_REMOVED lines=10> */
[----:B------:R-:W-:Y:S01]  /*3750*/  MUFU.EX2 R66, R66 ;  /* 0x0000004200427308 */ /* 0x000fe20000000800 */
[C---:B--2---:R-:W-:Y:S01]  /*3760*/  FADD.FTZ R13, R63.reuse, R12 ;  /* 0x0000000c3f0d7221 */ /* 0x044fe20000010000 */
[----:B------:R-:W-:Y:S02]  /*3770*/  F2FP.BF16.F32.PACK_AB R175, R63, R62 ;  /* 0x0000003e3faf723e */ /* 0x000fe400000010ff */
[----:B------:R-:W-:-:S04]  /*3780*/  CS2R R62, SRZ ;  /* 0x00000000003e7805 */ /* 0x000fc8000001ff00 */
[----:B------:R-:W1:Y:S01]  /*3790*/  MUFU.EX2 R65, R65 ;  /* 0x0000004100417308 */ /* 0x000e620000000800 */
[----:B0-----:R-:W-:-:S07]  /*37a0*/  FADD.FTZ R0, R64, R11 ;  /* 0x0000000b40007221 */ /* 0x001fce0000010000 */
[----:B------:R-:W0:Y:S08]  /*37b0*/  MUFU.EX2 R67, R67 ;  /* 0x0000004300437308 */ /* 0x000e300000000800 */
[----:B------:R-:W2:Y:S01]  /*37c0*/  MUFU.EX2 R68, R68 ;  /* 0x0000004400447308 */ /* 0x000ea20000000800 */
[C---:B-1----:R-:W-:Y:S01]  /*37d0*/  FADD.FTZ R11, R65.reuse, R0 ;  /* 0x00000000410b7221 */ /* 0x042fe20000010000 */
[----:B------:R-:W-:-:S02]  /*37e0*/  F2FP.BF16.F32.PACK_AB R168, R65, R64 ;  /* 0x0000004041a8723e */ /* 0x000fc400000010ff */
[----:B------:R-:W-:-:S04]  /*37f0*/  CS2R R64, SRZ ;  /* 0x0000000000407805 */ /* 0x000fc8000001ff00 */
[----:B------:R-:W1:Y:S01]  /*3800*/  MUFU.EX2 R70, R70 ;  /* 0x0000004600467308 */ /* 0x000e620000000800 */
[----:B0-----:R-:W-:-:S07]  /*3810*/  F2FP.BF16.F32.PACK_AB R169, R67, R66 ;  /* 0x0000004243a9723e */ /* 0x001fce00000010ff */
[----:B------:R0:W3:Y:S08]  /*3820*/  MUFU.EX2 R5, R2 ;  /* 0x0000000200057308 */ /* 0x0000f00000000800 */
[----:B------:R2:W4:Y:S01]  /*3830*/  MUFU.EX2 R171, R10 ;  /* 0x0000000a00ab7308 */ /* 0x0005220000000800 */
[----:B0-----:R-:W-:-:S04]  /*3840*/  FADD.FTZ R2, R66, R13 ;  /* 0x0000000d42027221 */ /* 0x001fc80000010000 */
[----:B------:R-:W-:Y:S01]  /*3850*/  FADD.FTZ R13, R67, R2 ;  /* 0x00000002430d7221 */ /* 0x000fe20000010000 */
[----:B------:R-:W-:Y:S01]  /*3860*/  IMAD.MOV.U32 R2, RZ, RZ, 0x3f800000 ;  /* 0x3f800000ff027424 */ /* 0x000fe200078e00ff */
[----:B------:R-:W-:Y:S01]  /*3870*/  CS2R R66, SRZ ;  /* 0x0000000000427805 */ /* 0x000fe2000001ff00 */
[----:B--2---:R-:W-:Y:S01]  /*3880*/  FADD.FTZ R10, R68, R11 ;  /* 0x0000000b440a7221 */ /* 0x004fe20000010000 */
[----:B-1----:R-:W-:Y:S01]  /*3890*/  FADD.FTZ R0, R70, R13 ;  /* 0x0000000d46007221 */ /* 0x002fe20000010000 */
        /* <DEDUP_REMOVED lines=15> */
[----:B------:R-:W-:-:S06]  /*3990*/  ULDC UR35, c[0x0][0x988] ;  /* 0x0002620000237ab9 */ /* 0x000fcc0000000800 */
.L_x_5498:
[----:B------:R-:W-:-:S04]  /*39a0*/  UISETP.NE.AND UP0, UPT, UR6, 0x1, UPT ;  /* 0x000000010600788c */ /* 0x000fc8000bf05270 */
[----:B------:R-:W-:-:S04]  /*39b0*/  USEL UR38, URZ, 0x1, UP0 ;  /* 0x000000013f267887 */ /* 0x000fc80008000000 */
[----:B------:R-:W-:Y:S01]  /*39c0*/  ULOP3.LUT UR38, UR5, UR38, URZ, 0x3c, !UPT ;  /* 0x0000002605267292 */ /* 0x000fe2000f8e3c3f */
[----:B------:R-:W-:Y:S11]  /*39d0*/  @!P0 BRA `(.L_x_5488) ;  /* 0x0000000000048947 */ /* 0x000ff60003800000 */
[----:B------:R-:W-:Y:S01]  /*39e0*/  BPT.TRAP 0x1 ;  /* 0x000000040000795c */ /* 0x000fe20000300000 */
.L_x_5488:
        /* <DEDUP_REMOVED lines=9> */
.L_x_5489:
[----:B-1----:R-:W-:Y:S05]  /*3a80*/  @P1 BRA `(.L_x_5490) ;  /* 0x0000000000081947 */ /* 0x002fea0003800000 */
[----:B------:R-:W1:Y:S02]  /*3a90*/  SYNCS.PHASECHK.TRANS64.TRYWAIT P1, [UR7+0x30830], R3 ;  /* 0x03083003ff0075a7 */ /* 0x000e640008020147 */
[----:B-1----:R-:W-:Y:S05]  /*3aa0*/  @!P1 BRA `(.L_x_5491) ;  /* 0x000000bc00089947 */ /* 0x002fea0003800000 */
.L_x_5490:
        /* <DEDUP_REMOVED lines=175> */
.L_x_5492:
[----:B------:R-:W-:Y:S01]  /*45a0*/  ULEA UR10, UR6, UR40, 0x3 ;  /* 0x00000028060a7291 */ /* 0x000fe2000f8e183f */
[----:B------:R-:W-:-:S04]  /*45b0*/  MOV R0, UR5 ;  /* 0x0000000500007c02 */ /* 0x000fc80008000f00 */
[----:B------:R-:W-:-:S04]  /*45c0*/  SHF.L.U32 R0, R0, 0x1f, RZ ;  /* 0x0000001f00007819 */ /* 0x000fc800000006ff */
[----:B------:R2:W3:Y:S01]  /*45d0*/  SYNCS.PHASECHK.TRANS64.TRYWAIT P1, [UR10+0x30850], R0 ;  /* 0x03085000ff0075a7 */ /* 0x0004e2000802014a */
[----:B------:R-:W-:Y:S05]  /*45e0*/  @!P0 BRA `(.L_x_5493) ;  /* 0x0000000000048947 */ /* 0x000fea0003800000 */
[----:B------:R-:W-:Y:S01]  /*45f0*/  BPT.TRAP 0x1 ;  /* 0x000000040000795c */ /* 0x000fe20000300000 */
.L_x_5493:
[----:B---3--:R-:W-:Y:S05]  /*4600*/  @P1 BRA `(.L_x_5494) ;  /* 0x0000000000081947 */ /* 0x008fea0003800000 */
[----:B------:R-:W3:Y:S02]  /*4610*/  SYNCS.PHASECHK.TRANS64.TRYWAIT P1, [UR10+0x30850], R0 ;  /* 0x03085000ff0075a7 */ /* 0x000ee4000802014a */
[----:B---3--:R-:W-:Y:S05]  /*4620*/  @!P1 BRA `(.L_x_5495) ;  /* 0x000000b000409947 */ /* 0x008fea0003800000 */
.L_x_5494:
        /* <DEDUP_REMOVED lines=37> */
.L_x_5496:
[----:B------:R-:W-:Y:S01]  /*4880*/  UISETP.NE.AND UP0, UPT, UR60, URZ, UPT ;  /* 0x0000003f3c00728c */ /* 0x000fe2000bf05270 */
[----:B0-2---:R-:W-:Y:S01]  /*4890*/  VIADD R0, R18, UR42 ;  /* 0x0000002a12007c36 */ /* 0x005fe20008000000 */
[----:B------:R-:W0:Y:S01]  /*48a0*/  LDC R13, c[0x0][0x2f0] ;  /* 0x0000bc00ff0d7b82 */ /* 0x000e220000000800 */
[----:B------:R-:W-:-:S03]  /*48b0*/  UIADD3 UR7, UR7, 0x30840, URZ ;  /* 0x0003084007077890 */ /* 0x000fc6000fffe03f */
[----:B------:R-:W-:Y:S02]  /*48c0*/  PLOP3.LUT P1, PT, PT, PT, UP0, 0x80, 0x0 ;  /* 0x000000000000781c */ /* 0x000fe40003f2f008 */
[----:B------:R-:W-:Y:S02]  /*48d0*/  PLOP3.LUT P2, PT, PT, PT, UP0, 0x80, 0x0 ;  /* 0x000000000000781c */ /* 0x000fe40003f4f008 */
[----:B------:R-:W2:Y:S01]  /*48e0*/  S2UR UR6, SR_CgaCtaId ;  /* 0x00000000000679c3 */ /* 0x000ea20000008800 */
[----:B------:R-:W-:-:S08]  /*48f0*/  @UP0 ULDC UR5, c[0x0][0x44c] ;  /* 0x0001130000050ab9 */ /* 0x000fd00000000800 */
[----:B------:R-:W-:Y:S01]  /*4900*/  @P1 IMAD.HI.U32 R2, R0, UR5, RZ ;  /* 0x0000000500021c27 */ /* 0x000fe2000f8e00ff */
[----:B------:R-:W-:-:S04]  /*4910*/  @UP0 ULDC UR5, c[0x0][0x450] ;  /* 0x0001140000050ab9 */ /* 0x000fc80000000800 */
[----:B------:R-:W-:Y:S01]  /*4920*/  @P2 SHF.R.U32.HI R0, RZ, UR5, R2 ;  /* 0x00000005ff002c19 */ /* 0x000fe20008011602 */
[----:B------:R-:W-:Y:S02]  /*4930*/  UMOV UR5, 0x1 ;  /* 0x0000000100057882 */ /* 0x000fe40000000000 */
[----:B------:R-:W-:Y:S02]  /*4940*/  UIMAD UR5, UR4, -0x60, UR5 ;  /* 0xffffffa0040578a4 */ /* 0x000fe4000f8e0205 */
[----:B-1----:R-:W1:Y:S04]  /*4950*/  SHFL.IDX PT, R3, R0, RZ, 0x1c1f ;  /* 0x001c1fff00037589 */ /* 0x002e6800000e0000 */
[----:B------:R-:W-:Y:S01]  /*4960*/  IMAD.U32 R2, RZ, RZ, UR5 ;  /* 0x00000005ff027e24 */ /* 0x000fe2000f8e00ff */
[----:B--2---:R-:W-:-:S03]  /*4970*/  UPRMT UR7, UR6, 0x654, UR7 ;  /* 0x0000065406077896 */ /* 0x004fc60008000007 */
[----:B------:R-:W-:-:S04]  /*4980*/  IMAD R2, R17, -0x2, R2 ;  /* 0xfffffffe11027824 */ /* 0x000fc800078e0202 */
[----:B0-----:R-:W-:Y:S02]  /*4990*/  IMAD R2, R13, UR43, R2 ;  /* 0x0000002b0d027c24 */ /* 0x001fe4000f8e0202 */
[----:B------:R-:W-:Y:S03]  /*49a0*/  SYNCS.ARRIVE.TRANS64.RED.A1T0 RZ, [UR7], RZ ;  /* 0x000000ffffff79a7 */ /* 0x000fe60008100407 */
[----:B-1----:R-:W-:-:S04]  /*49b0*/  IADD3 R4, R3, -UR34, R2 ;  /* 0x8000002203047c10 */ /* 0x002fc8000fffe002 */
[C---:B------:R-:W-:Y:S02]  /*49c0*/  ISETP.GT.AND P1, PT, R4.reuse, RZ, PT ;  /* 0x000000ff0400720c */ /* 0x040fe40003f24270 */
[----:B------:R-:W-:Y:S02]  /*49d0*/  ISETP.GT.AND P2, PT, R4, 0x1, PT ;  /* 0x000000010400780c */ /* 0x000fe40003f44270 */
        /* <DEDUP_REMOVED lines=72> */
[----:B0-----:R-:W-:-:S04]  /*4e60*/  IADD3 R2, R15, -UR34, R2 ;  /* 0x800000220f027c10 */ /* 0x001fc8000fffe002 */
[C---:B------:R-:W-:Y:S02]  /*4e70*/  ISETP.GT.AND P1, PT, R2.reuse, RZ, PT ;  /* 0x000000ff0200720c */ /* 0x040fe40003f24270 */
[----:B------:R-:W-:Y:S02]  /*4e80*/  ISETP.GT.AND P2, PT, R2, 0x1, PT ;  /* 0x000000010200780c */ /* 0x000fe40003f44270 */
[----:B-1----:R-:W-:Y:S02]  /*4e90*/  FMNMX.FTZ R21, R14, R21, !PT ;  /* 0x000000150e157209 */ /* 0x002fe40007810000 */
[----:B------:R-:W-:Y:S02]  /*4ea0*/  FSEL R122, R122, -INF , P1 ;  /* 0xff8000007a7a7808 */ /* 0x000fe40000800000 */
[----:B------:R-:W-:Y:S01]  /*4eb0*/  ISETP.GT.AND P3, PT, R2, 0x8, PT ;  /* 0x000000080200780c */ /* 0x000fe20003f64270 */
[----:B------:R-:W0:Y:S01]  /*4ec0*/  SHFL.BFLY PT, R4, R21, 0x1, 0x1f ;  /* 0x0c201f0015047f89 */ /* 0x000e2200000e0000 */
[----:B------:R-:W-:-:S02]  /*4ed0*/  FSEL R123, R123, -INF , P2 ;  /* 0xff8000007b7b7808 */ /* 0x000fc40001000000 */
[----:B------:R-:W-:Y:S02]  /*4ee0*/  FMNMX.FTZ R0, R122, R11, !PT ;  /* 0x0000000b7a007209 */ /* 0x000fe40007810000 */
[----:B------:R-:W-:Y:S02]  /*4ef0*/  ISETP.GT.AND P4, PT, R2, 0x9, PT ;  /* 0x000000090200780c */ /* 0x000fe40003f84270 */
[----:B------:R-:W-:Y:S02]  /*4f00*/  FSEL R126, R126, -INF , P3 ;  /* 0xff8000007e7e7808 */ /* 0x000fe40001800000 */
[----:B------:R-:W-:Y:S02]  /*4f10*/  FMNMX.FTZ R15, R123, R0, !PT ;  /* 0x000000007b0f7209 */ /* 0x000fe40007810000 */
[----:B------:R-:W-:Y:S02]  /*4f20*/  ISETP.GT.AND P2, PT, R2, 0x10, PT ;  /* 0x000000100200780c */ /* 0x000fe40003f44270 */
[----:B------:R-:W-:-:S02]  /*4f30*/  FSEL R127, R127, -INF , P4 ;  /* 0xff8000007f7f7808 */ /* 0x000fc40002000000 */
[----:B------:R-:W-:Y:S02]  /*4f40*/  ISETP.GT.AND P3, PT, R2, 0x11, PT ;  /* 0x000000110200780c */ /* 0x000fe40003f64270 */
[----:B------:R-:W-:Y:S02]  /*4f50*/  FSEL R130, R130, -INF , P2 ;  /* 0xff80000082827808 */ /* 0x000fe40001000000 */
[C---:B------:R-:W-:Y:S02]  /*4f60*/  ISETP.GT.AND P2, PT, R2.reuse, 0x18, PT ;  /* 0x000000180200780c */ /* 0x040fe40003f44270 */
[----:B------:R-:W-:Y:S02]  /*4f70*/  FSEL R131, R131, -INF , P3 ;  /* 0xff80000083837808 */ /* 0x000fe40001800000 */
[----:B------:R-:W-:Y:S02]  /*4f80*/  ISETP.GT.AND P3, PT, R2, 0x19, PT ;  /* 0x000000190200780c */ /* 0x000fe40003f64270 */
[----:B0-----:R-:W-:-:S02]  /*4f90*/  FMNMX.FTZ R4, R21, R4, !PT ;  /* 0x0000000415047209 */ /* 0x001fc40007810000 */
[----:B------:R-:W-:Y:S02]  /*4fa0*/  FSEL R134, R134, -INF , P2 ;  /* 0xff80000086867808 */ /* 0x000fe40001000000 */
[C---:B------:R-:W-:Y:S01]  /*4fb0*/  FSETP.NEU.FTZ.AND P1, PT, R4.reuse, -INF , PT ;  /* 0xff8000000400780b */ /* 0x040fe20003f3d000 */
[----:B------:R-:W-:Y:S01]  /*4fc0*/  FMUL.FTZ R14, R4, UR35 ;  /* 0x00000023040e7c20 */ /* 0x000fe20008410000 */
[----:B------:R-:W-:Y:S02]  /*4fd0*/  ISETP.GT.AND P2, PT, R2, 0x20, PT ;  /* 0x000000200200780c */ /* 0x000fe40003f44270 */
[----:B------:R-:W-:Y:S02]  /*4fe0*/  FSEL R135, R135, -INF , P3 ;  /* 0xff80000087877808 */ /* 0x000fe40001800000 */
[----:B------:R-:W-:Y:S02]  /*4ff0*/  FSEL R0, R14, RZ, P1 ;  /* 0x000000ff0e007208 */ /* 0x000fe40000800000 */
[----:B------:R-:W-:-:S02]  /*5000*/  FMNMX.FTZ R14, R126, R15, !PT ;  /* 0x0000000f7e0e7209 */ /* 0x000fc40007810000 */
[----:B------:R-:W-:Y:S01]  /*5010*/  ISETP.GT.AND P3, PT, R2, 0x21, PT ;  /* 0x000000210200780c */ /* 0x000fe20003f64270 */
[--C-:B------:R-:W-:Y:S01]  /*5020*/  FFMA.FTZ R190, R3, UR35, -R0.reuse ;  /* 0x0000002303be7c23 */ /* 0x100fe20008010800 */
[----:B------:R-:W-:Y:S01]  /*5030*/  FMNMX.FTZ R15, R127, R14, !PT ;  /* 0x0000000e7f0f7209 */ /* 0x000fe20007810000 */
[--C-:B------:R-:W-:Y:S01]  /*5040*/  FFMA.FTZ R188, R121, UR35, -R0.reuse ;  /* 0x0000002379bc7c23 */ /* 0x100fe20008010800 */
[----:B------:R-:W-:Y:S01]  /*5050*/  FSEL R138, R138, -INF , P2 ;  /* 0xff8000008a8a7808 */ /* 0x000fe20001000000 */
[--C-:B------:R-:W-:Y:S01]  /*5060*/  FFMA.FTZ R21, R129, UR35, -R0.reuse ;  /* 0x0000002381157c23 */ /* 0x100fe20008010800 */
[----:B------:R-:W-:Y:S01]  /*5070*/  FMNMX.FTZ R14, R130, R15, !PT ;  /* 0x0000000f820e7209 */ /* 0x000fe20007810000 */
[--C-:B------:R-:W-:Y:S01]  /*5080*/  FFMA.FTZ R121, R133, UR35, -R0.reuse ;  /* 0x0000002385797c23 */ /* 0x100fe20008010800 */
        /* <DEDUP_REMOVED lines=39> */
[----:B------:R-:W-:Y:S01]  /*5300*/  FFMA.FTZ R153, R165, UR35, -R0 ;  /* 0x00000023a5997c23 */ /* 0x000fe20008010800 */
[----:B------:R-:W-:Y:S01]  /*5310*/  FMNMX.FTZ R3, R147, R14, !PT ;  /* 0x0000000e93037209 */ /* 0x000fe20007810000 */
[----:B------:R-:W-:Y:S01]  /*5320*/  MUFU.EX2 R13, R13 ;  /* 0x0000000d000d7308 */ /* 0x000fe20000000800 */
[----:B------:R-:W-:-:S02]  /*5330*/  ISETP.GT.AND P2, PT, R2, 0x40, PT ;  /* 0x000000400200780c */ /* 0x000fc40003f44270 */
[----:B------:R-:W-:Y:S02]  /*5340*/  FSEL R151, R151, -INF , P3 ;  /* 0xff80000097977808 */ /* 0x000fe40001800000 */
[----:B------:R-:W-:Y:S02]  /*5350*/  FMNMX.FTZ R14, R150, R3, !PT ;  /* 0x00000003960e7209 */ /* 0x000fe40007810000 */
[----:B------:R-:W-:Y:S01]  /*5360*/  ISETP.GT.AND P3, PT, R2, 0x41, PT ;  /* 0x000000410200780c */ /* 0x000fe20003f64270 */
[----:B------:R-:W-:Y:S01]  /*5370*/  MUFU.EX2 R188, R188 ;  /* 0x000000bc00bc7308 */ /* 0x000fe20000000800 */
[----:B------:R-:W-:Y:S02]  /*5380*/  FSEL R154, R154, -INF , P2 ;  /* 0xff8000009a9a7808 */ /* 0x000fe40001000000 */
[----:B------:R-:W-:Y:S02]  /*5390*/  FMNMX.FTZ R3, R151, R14, !PT ;  /* 0x0000000e97037209 */ /* 0x000fe40007810000 */
[----:B------:R-:W-:-:S02]  /*53a0*/  ISETP.GT.AND P2, PT, R2, 0x48, PT ;  /* 0x000000480200780c */ /* 0x000fc40003f44270 */
[----:B------:R-:W-:Y:S01]  /*53b0*/  FSEL R155, R155, -INF , P3 ;  /* 0xff8000009b9b7808 */ /* 0x000fe20001800000 */
[----:B------:R-:W-:Y:S01]  /*53c0*/  MUFU.EX2 R190, R190 ;  /* 0x000000be00be7308 */ /* 0x000fe20000000800 */
[----:B------:R-:W-:Y:S02]  /*53d0*/  FMNMX.FTZ R14, R154, R3, !PT ;  /* 0x000000039a0e7209 */ /* 0x000fe40007810000 */
[----:B------:R-:W-:Y:S02]  /*53e0*/  ISETP.GT.AND P3, PT, R2, 0x49, PT ;  /* 0x000000490200780c */ /* 0x000fe40003f64270 */
[----:B------:R-:W-:Y:S02]  /*53f0*/  FSEL R158, R158, -INF , P2 ;  /* 0xff8000009e9e7808 */ /* 0x000fe40001000000 */
        /* <DEDUP_REMOVED lines=17> */
[----:B------:R-:W-:-:S02]  /*5510*/  FSEL R167, R167, -INF , P3 ;  /* 0xff800000a7a77808 */ /* 0x000fc40001800000 */
[----:B------:R-:W-:-:S04]  /*5520*/  FMNMX.FTZ R2, R166, R3, !PT ;  /* 0x00000003a6027209 */ /* 0x000fc80007810000 */
        /* <DEDUP_REMOVED lines=18> */
[----:B------:R-:W-:Y:S02]  /*5650*/  FADD.FTZ R2, -R0, R11 ;  /* 0x0000000b00027221 */ /* 0x000fe40000010100 */
[--C-:B------:R-:W-:Y:S01]  /*5660*/  FFMA.FTZ R20, R123, UR35, -R14.reuse ;  /* 0x000000237b147c23 */ /* 0x100fe2000801080e */
[----:B------:R-:W-:Y:S01]  /*5670*/  FSEL R123, R4, RZ, P1 ;  /* 0x000000ff047b7208 */ /* 0x000fe20000800000 */
[--C-:B------:R-:W-:Y:S01]  /*5680*/  FFMA.FTZ R189, R122, UR35, -R14.reuse ;  /* 0x000000237abd7c23 */ /* 0x100fe2000801080e */
[----:B------:R-:W-:Y:S01]  /*5690*/  FMUL.FTZ R2, R2, UR35 ;  /* 0x0000002302027c20 */ /* 0x000fe20008410000 */
        /* <DEDUP_REMOVED lines=24> */
[----:B------:R-:W-:-:S03]  /*5820*/  FFMA.FTZ R166, R166, UR35, -R14 ;  /* 0x00000023a6a67c23 */ /* 0x000fc6000801080e */
[----:B------:R-:W1:Y:S01]  /*5830*/  MUFU.EX2 R2, R2 ;  /* 0x0000000200027308 */ /* 0x000e620000000800 */
[----:B0-----:R-:W-:-:S04]  /*5840*/  FFMA.FTZ R11, R0, R10, R13 ;  /* 0x0000000a000b7223 */ /* 0x001fc8000001000d */
[----:B------:R-:W-:-:S03]  /*5850*/  FADD.FTZ R11, R188, R11 ;  /* 0x0000000bbc0b7221 */ /* 0x000fc60000010000 */
[----:B------:R-:W0:Y:S01]  /*5860*/  MUFU.EX2 R191, R191 ;  /* 0x000000bf00bf7308 */ /* 0x000e220000000800 */
[----:B------:R-:W-:-:S04]  /*5870*/  FADD.FTZ R132, R190, R11 ;  /* 0x0000000bbe847221 */ /* 0x000fc80000010000 */
[----:B------:R-:W-:-:S03]  /*5880*/  FADD.FTZ R11, R15, R132 ;  /* 0x000000840f0b7221 */ /* 0x000fc60000010000 */
[----:B------:R-:W2:Y:S01]  /*5890*/  MUFU.EX2 R120, R120 ;  /* 0x0000007800787308 */ /* 0x000ea20000000800 */
[----:B-1----:R-:W-:Y:S01]  /*58a0*/  FFMA.FTZ R5, R2, R5, R189 ;  /* 0x0000000502057223 */ /* 0x002fe200000100bd */
[----:B------:R-:W-:-:S03]  /*58b0*/  FADD.FTZ R132, R184, R11 ;  /* 0x0000000bb8847221 */ /* 0x000fc60000010000 */
[----:B------:R-:W-:Y:S01]  /*58c0*/  FADD.FTZ R10, R20, R5 ;  /* 0x00000005140a7221 */ /* 0x000fe20000010000 */
        /* <DEDUP_REMOVED lines=70> */
[----:B-1----:R-:W-:Y:S01]  /*5d30*/  FADD.FTZ R5, R14, R5 ;  /* 0x000000050e057221 */ /* 0x002fe20000010000 */
[----:B------:R-:W-:Y:S06]  /*5d40*/  @!P0 BRA `(.L_x_5497) ;  /* 0x0000000000048947 */ /* 0x000fec0003800000 */
[----:B------:R-:W-:Y:S01]  /*5d50*/  BPT.TRAP 0x1 ;  /* 0x000000040000795c */ /* 0x000fe20000300000 */
.L_x_5497:
[----:B------:R-:W0:Y:S01]  /*5d60*/  S2UR UR5, SR_CgaCtaId ;  /* 0x00000000000579c3 */ /* 0x000e220000008800 */
[----:B------:R-:W-:Y:S01]  /*5d70*/  UISETP.GT.AND UP0, UPT, UR4, UR11, UPT ;  /* 0x0000000b0400728c */ /* 0x000fe2000bf04270 */
[----:B------:R-:W-:Y:S01]  /*5d80*/  F2FP.BF16.F32.PACK_AB R183, R12, R183 ;  /* 0x000000b70cb7723e */ /* 0x000fe200000010ff */
[----:B------:R-:W-:Y:S01]  /*5d90*/  UIADD3 UR10, UR10, 0x30860, URZ ;  /* 0x000308600a0a7890 */ /* 0x000fe2000fffe03f */
[----:B------:R-:W-:Y:S01]  /*5da0*/  F2FP.BF16.F32.PACK_AB R188, R188, R13 ;  /* 0x0000000dbcbc723e */ /* 0x000fe200000010ff */
[----:B------:R-:W-:Y:S01]  /*5db0*/  UIADD3 UR4, UR4, -0x1, URZ ;  /* 0xffffffff04047890 */ /* 0x000fe2000fffe03f */
[----:B------:R-:W-:Y:S01]  /*5dc0*/  F2FP.BF16.F32.PACK_AB R189, R20, R189 ;  /* 0x000000bd14bd723e */ /* 0x000fe200000010ff */
[----:B------:R-:W-:Y:S01]  /*5dd0*/  UMOV UR6, UR39 ;  /* 0x0000002700067c82 */ /* 0x000fe20008000000 */
[----:B------:R-:W-:Y:S01]  /*5de0*/  PLOP3.LUT P1, PT, PT, PT, UP0, 0x80, 0x0 ;  /* 0x000000000000781c */ /* 0x000fe20003f2f008 */
        /* <DEDUP_REMOVED lines=27> */
.L_x_5487:
[----:B------:R-:W-:-:S13]  /*5fa0*/  ISETP.LE.AND P1, PT, RZ, UR4, PT ;  /* 0x00000004ff007c0c */ /* 0x000fda000bf23270 */
[----:B------:R-:W-:Y:S05]  /*5fb0*/  @!P1 BRA `(.L_x_5499) ;  /* 0x0000001c00b89947 */ /* 0x000fea0003800000 */
[----:B------:R-:W-:Y:S01]  /*5fc0*/  IMAD.MOV.U32 R12, RZ, RZ, R3 ;  /* 0x000000ffff0c7224 */ /* 0x000fe200078e0003 */
[----:B------:R-:W-:Y:S01]  /*5fd0*/  UMOV UR5, UR38 ;  /* 0x0000002600057c82 */ /* 0x000fe20008000000 */
[----:B------:R-:W-:Y:S01]  /*5fe0*/  IMAD.MOV.U32 R11, RZ, RZ, R4 ;  /* 0x000000ffff0b7224 */ /* 0x000fe200078e0004 */
[----:B------:R-:W-:Y:S01]  /*5ff0*/  UMOV UR6, UR39 ;  /* 0x0000002700067c82 */ /* 0x000fe20008000000 */
[----:B------:R-:W-:-:S05]  /*6000*/  ULDC UR11, c[0x0][0x988] ;  /* 0x00026200000b7ab9 */ /* 0x000fca0000000800 */
.L_x_5510:
        /* <DEDUP_REMOVED lines=8> */
.L_x_5500:
[----:B------:R-:W-:Y:S01]  /*6090*/  ULEA UR7, UR39, UR40, 0x3 ;  /* 0x0000002827077291 */ /* 0x000fe2000f8e183f */
[----:B------:R-:W-:-:S05]  /*60a0*/  IMAD.U32 R3, RZ, RZ, UR38 ;  /* 0x00000026ff037e24 */ /* 0x000fca000f8e00ff */
[----:B------:R-:W-:-:S04]  /*60b0*/  SHF.L.U32 R3, R3, 0x1f, RZ ;  /* 0x0000001f03037819 */ /* 0x000fc800000006ff */
[----:B------:R0:W1:Y:S01]  /*60c0*/  SYNCS.PHASECHK.TRANS64.TRYWAIT P1, [UR7+0x30830], R3 ;  /* 0x03083003ff0075a7 */ /* 0x0000620008020147 */
[----:B------:R-:W-:Y:S05]  /*60d0*/  @!P0 BRA `(.L_x_5501) ;  /* 0x0000000000048947 */ /* 0x000fea0003800000 */
[----:B------:R-:W-:Y:S01]  /*60e0*/  BPT.TRAP 0x1 ;  /* 0x000000040000795c */ /* 0x000fe20000300000 */
.L_x_5501:
[----:B-1----:R-:W-:Y:S05]  /*60f0*/  @P1 BRA `(.L_x_5502) ;  /* 0x0000000000081947 */ /* 0x002fea0003800000 */
[----:B------:R-:W1:Y:S02]  /*6100*/  SYNCS.PHASECHK.TRANS64.TRYWAIT P1, [UR7+0x30830], R3 ;  /* 0x03083003ff0075a7 */ /* 0x000e640008020147 */
[----:B-1----:R-:W-:Y:S05]  /*6110*/  @!P1 BRA `(.L_x_5503) ;  /* 0x00000094009c9947 */ /* 0x002fea0003800000 */
.L_x_5502:
        /* <DEDUP_REMOVED lines=175> */
.L_x_5504:
[----:B------:R-:W-:Y:S01]  /*6c10*/  ULEA UR14, UR6, UR40, 0x3 ;  /* 0x00000028060e7291 */ /* 0x000fe2000f8e183f */
[----:B------:R-:W-:-:S05]  /*6c20*/  IMAD.U32 R0, RZ, RZ, UR5 ;  /* 0x00000005ff007e24 */ /* 0x000fca000f8e00ff */
[----:B------:R-:W-:-:S04]  /*6c30*/  SHF.L.U32 R0, R0, 0x1f, RZ ;  /* 0x0000001f00007819 */ /* 0x000fc800000006ff */
[----:B------:R2:W3:Y:S01]  /*6c40*/  SYNCS.PHASECHK.TRANS64.TRYWAIT P1, [UR14+0x30850], R0 ;  /* 0x03085000ff0075a7 */ /* 0x0004e2000802014e */
[----:B------:R-:W-:Y:S05]  /*6c50*/  @!P0 BRA `(.L_x_5505) ;  /* 0x0000000000048947 */ /* 0x000fea0003800000 */
[----:B------:R-:W-:Y:S01]  /*6c60*/  BPT.TRAP 0x1 ;  /* 0x000000040000795c */ /* 0x000fe20000300000 */
.L_x_5505:
[----:B---3--:R-:W-:Y:S05]  /*6c70*/  @P1 BRA `(.L_x_5506) ;  /* 0x0000000000081947 */ /* 0x008fea0003800000 */
[----:B------:R-:W3:Y:S02]  /*6c80*/  SYNCS.PHASECHK.TRANS64.TRYWAIT P1, [UR14+0x30850], R0 ;  /* 0x03085000ff0075a7 */ /* 0x000ee4000802014e */
[----:B---3--:R-:W-:Y:S05]  /*6c90*/  @!P1 BRA `(.L_x_5507) ;  /* 0x0000008800d49947 */ /* 0x008fea0003800000 */
.L_x_5506:
        /* <DEDUP_REMOVED lines=37> */
.L_x_5508:
[----:B0-2---:R-:W-:Y:S01]  /*6ef0*/  FMNMX.FTZ R0, R120, R11, !PT ;  /* 0x0000000b78007209 */ /* 0x005fe20007810000 */
[----:B------:R-:W-:Y:S01]  /*6f00*/  UMOV UR35, UR11 ;  /* 0x0000000b00237c82 */ /* 0x000fe20008000000 */
[----:B------:R-:W-:Y:S01]  /*6f10*/  FMNMX.FTZ R2, R122, R12, !PT ;  /* 0x0000000c7a027209 */ /* 0x000fe20007810000 */
[----:B------:R-:W0:Y:S01]  /*6f20*/  S2UR UR6, SR_CgaCtaId ;  /* 0x00000000000679c3 */ /* 0x000e220000008800 */
[----:B-1----:R-:W-:Y:S01]  /*6f30*/  FMNMX.FTZ R3, R121, R0, !PT ;  /* 0x0000000079037209 */ /* 0x002fe20007810000 */
[----:B------:R-:W-:Y:S01]  /*6f40*/  ULEA UR5, UR10, UR40, 0x3 ;  /* 0x000000280a057291 */ /* 0x000fe2000f8e183f */
[----:B------:R-:W-:Y:S02]  /*6f50*/  FMNMX.FTZ R13, R123, R2, !PT ;  /* 0x000000027b0d7209 */ /* 0x000fe40007810000 */
[----:B------:R-:W-:Y:S01]  /*6f60*/  FMNMX.FTZ R0, R124, R3, !PT ;  /* 0x000000037c007209 */ /* 0x000fe20007810000 */
[----:B------:R-:W-:Y:S01]  /*6f70*/  UIADD3 UR5, UR5, 0x30840, URZ ;  /* 0x0003084005057890 */ /* 0x000fe2000fffe03f */
        /* <DEDUP_REMOVED lines=84> */
[----:B------:R-:W1:Y:S03]  /*74c0*/  MUFU.EX2 R11, R11 ;  /* 0x0000000b000b7308 */ /* 0x000e660000000800 */
[--C-:B------:R-:W-:Y:S01]  /*74d0*/  FFMA.FTZ R189, R122, UR35, -R12.reuse ;  /* 0x000000237abd7c23 */ /* 0x100fe2000801080c */
[--C-:B0-----:R-:W-:Y:S01]  /*74e0*/  FFMA.FTZ R14, R123, UR35, -R12.reuse ;  /* 0x000000237b0e7c23 */ /* 0x101fe2000801080c */
        /* <DEDUP_REMOVED lines=120> */
.L_x_5509:
[----:B------:R-:W0:Y:S01]  /*7c70*/  S2UR UR5, SR_CgaCtaId ;  /* 0x00000000000579c3 */ /* 0x000e220000008800 */
[----:B------:R-:W-:Y:S01]  /*7c80*/  UIADD3 UR14, UR14, 0x30860, URZ ;  /* 0x000308600e0e7890 */ /* 0x000fe2000fffe03f */
[----:B------:R-:W-:Y:S01]  /*7c90*/  ISETP.LT.AND P1, PT, RZ, UR4, PT ;  /* 0x00000004ff007c0c */ /* 0x000fe2000bf21270 */
[----:B------:R-:W-:Y:S01]  /*7ca0*/  UIADD3 UR4, UR4, -0x1, URZ ;  /* 0xffffffff04047890 */ /* 0x000fe2000fffe03f */
[----:B------:R-:W-:Y:S01]  /*7cb0*/  F2FP.BF16.F32.PACK_AB R188, R188, R11 ;  /* 0x0000000bbcbc723e */ /* 0x000fe200000010ff */
        /* <DEDUP_REMOVED lines=28> */
[----:B------:R-:W-:Y:S01]  /*7e80*/  MOV R12, R3 ;  /* 0x00000003000c7202 */ /* 0x000fe20000000f00 */
[----:B------:R-:W-:Y:S06]  /*7e90*/  @P1 BRA `(.L_x_5510) ;  /* 0xffffffe0005c1947 */ /* 0x000fec000383ffff */
.L_x_5499:
        /* <DEDUP_REMOVED lines=99> */
.L_x_5511:
[----:B------:R-:W-:Y:S01]  /*84d0*/  ULEA UR5, UR39, UR40, 0x3 ;  /* 0x0000002827057291 */ /* 0x000fe2000f8e183f */
[----:B------:R-:W-:-:S05]  /*84e0*/  IMAD.U32 R0, RZ, RZ, UR38 ;  /* 0x00000026ff007e24 */ /* 0x000fca000f8e00ff */
[----:B------:R-:W-:-:S04]  /*84f0*/  SHF.L.U32 R0, R0, 0x1f, RZ ;  /* 0x0000001f00007819 */ /* 0x000fc800000006ff */
[----:B------:R0:W1:Y:S01]  /*8500*/  SYNCS.PHASECHK.TRANS64.TRYWAIT P1, [UR5+0x30850], R0 ;  /* 0x03085000ff0075a7 */ /* 0x0000620008020145 */
[----:B------:R-:W-:Y:S05]  /*8510*/  @!P0 BRA `(.L_x_5512) ;  /* 0x0000000000048947 */ /* 0x000fea0003800000 */
[----:B------:R-:W-:Y:S01]  /*8520*/  BPT.TRAP 0x1 ;  /* 0x000000040000795c */ /* 0x000fe20000300000 */
.L_x_5512:
[----:B-1----:R-:W-:Y:S05]  /*8530*/  @P1 BRA `(.L_x_5513) ;  /* 0x0000000000081947 */ /* 0x002fea0003800000 */
[----:B------:R-:W1:Y:S02]  /*8540*/  SYNCS.PHASECHK.TRANS64.TRYWAIT P1, [UR5+0x30850], R0 ;  /* 0x03085000ff0075a7 */ /* 0x000e640008020145 */
[----:B-1----:R-:W-:Y:S05]  /*8550*/  @!P1 BRA `(.L_x_5514) ;  /* 0x0000007000bc9947 */ /* 0x002fea0003800000 */
.L_x_5513:
        /* <DEDUP_REMOVED lines=64> */
.L_x_5515:
        /* <DEDUP_REMOVED lines=109> */
.L_x_5479:
        /* <DEDUP_REMOVED lines=10> */
[----:B------:R-:W1:Y:S01]  /*90d0*/  LDC R56, c[0x0][0xbe8] ;  /* 0x0002fa00ff387b82 */ /* 0x000e620000000800 */
[----:B------:R-:W-:Y:S01]  /*90e0*/  F2FP.BF16.F32.PACK_AB R6, R7, R6 ;  /* 0x000000060706723e */ /* 0x000fe200000010ff */
[----:B------:R-:W-:Y:S01]  /*90f0*/  ULDC.64 UR8, c[0x0][0xb90] ;  /* 0x0002e40000087ab9 */ /* 0x000fe20000000a00 */
[----:B------:R-:W-:Y:S01]  /*9100*/  F2FP.BF16.F32.PACK_AB R7, R154, R33 ;  /* 0x000000219a07723e */ /* 0x000fe200000010ff */
[----:B------:R-:W-:Y:S01]  /*9110*/  USHF.R.S32.HI UR12, URZ, 0x1f, UR61 ;  /* 0x0000001f3f0c7899 */ /* 0x000fe2000801143d */
[----:B------:R-:W-:Y:S02]  /*9120*/  F2FP.BF16.F32.PACK_AB R4, R25, R4 ;  /* 0x000000041904723e */ /* 0x000fe400000010ff */
[----:B------:R-:W-:Y:S02]  /*9130*/  R2UR UR11, R192 ;  /* 0x00000000c00b72ca */ /* 0x000fe400000e0000 */
[----:B------:R-:W-:-:S02]  /*9140*/  F2FP.BF16.F32.PACK_AB R5, R152, R5 ;  /* 0x000000059805723e */ /* 0x000fc400000010ff */
        /* <DEDUP_REMOVED lines=10> */
[----:B------:R-:W-:-:S02]  /*91f0*/  F2FP.BF16.F32.PACK_AB R24, R57, R24 ;  /* 0x000000183918723e */ /* 0x000fc400000010ff */
[----:B------:R-:W-:Y:S01]  /*9200*/  F2FP.BF16.F32.PACK_AB R96, R97, R96 ;  /* 0x000000606160723e */ /* 0x000fe200000010ff */
[----:B------:R-:W-:Y:S01]  /*9210*/  UIMAD UR5, UR11, UR9, UR5 ;  /* 0x000000090b0572a4 */ /* 0x000fe2000f8e0205 */
[----:B------:R-:W-:Y:S02]  /*9220*/  F2FP.BF16.F32.PACK_AB R97, R99, R98 ;  /* 0x000000626361723e */ /* 0x000fe400000010ff */
[----:B------:R-:W-:Y:S02]  /*9230*/  MOV R48, R52 ;  /* 0x0000003400307202 */ /* 0x000fe40000000f00 */
[----:B0-----:R-:W-:Y:S01]  /*9240*/  MOV R49, R21 ;  /* 0x0000001500317202 */ /* 0x001fe20000000f00 */
[----:B------:R-:W-:Y:S01]  /*9250*/  IMAD R21, R193, 0x40, R16 ;  /* 0x00000040c1157824 */ /* 0x000fe200078e0210 */
[----:B------:R-:W-:Y:S01]  /*9260*/  ULDC.64 UR8, c[0x0][0xb98] ;  /* 0x0002e60000087ab9 */ /* 0x000fe20000000a00 */
[----:B------:R-:W-:Y:S01]  /*9270*/  UIADD3 UR7, UR7, UR5, URZ ;  /* 0x0000000507077290 */ /* 0x000fe2000fffe03f */
[----:B------:R-:W-:Y:S01]  /*9280*/  F2FP.BF16.F32.PACK_AB R104, R105, R104 ;  /* 0x000000686968723e */ /* 0x000fe200000010ff */
[--C-:B------:R-:W-:Y:S01]  /*9290*/  IMAD.WIDE R46, R198, 0x2, R48.reuse ;  /* 0x00000002c62e7825 */ /* 0x100fe200078e0230 */
[----:B------:R-:W-:Y:S01]  /*92a0*/  UIMAD UR5, UR12, UR8, URZ ;  /* 0x000000080c0572a4 */ /* 0x000fe2000f8e023f */
[----:B------:R-:W-:Y:S01]  /*92b0*/  F2FP.BF16.F32.PACK_AB R98, R101, R100 ;  /* 0x000000646562723e */ /* 0x000fe200000010ff */
[----:B------:R-:W-:Y:S01]  /*92c0*/  UIMAD.WIDE.U32 UR6, UR61, UR8, UR6 ;  /* 0x000000083d0672a5 */ /* 0x000fe2000f8e0006 */
[----:B------:R-:W-:Y:S01]  /*92d0*/  IMAD.WIDE R48, R21, 0x2, R48 ;  /* 0x0000000215307825 */ /* 0x000fe200078e0230 */
[C---:B------:R-:W-:Y:S01]  /*92e0*/  IADD3 R27, P5, R46.reuse, 0x8060, RZ ;  /* 0x000080602e1b7810 */ /* 0x040fe20007fbe0ff */
[----:B------:R-:W-:Y:S01]  /*92f0*/  UIMAD UR5, UR61, UR9, UR5 ;  /* 0x000000093d0572a4 */ /* 0x000fe2000f8e0205 */
[----:B------:R-:W-:-:S02]  /*9300*/  LOP3.LUT R21, R46, 0x380, RZ, 0xc0, !PT ;  /* 0x000003802e157812 */ /* 0x000fc400078ec0ff */
[----:B------:R-:W-:Y:S01]  /*9310*/  LOP3.LUT R26, R27, 0x380, RZ, 0xc0, !PT ;  /* 0x000003801b1a7812 */ /* 0x000fe200078ec0ff */
[----:B------:R-:W-:Y:S01]  /*9320*/  ULDC.64 UR8, c[0x0][0xae8] ;  /* 0x0002ba0000087ab9 */ /* 0x000fe20000000a00 */
        /* <DEDUP_REMOVED lines=19> */
[C---:B------:R-:W-:Y:S02]  /*9460*/  IADD3 R35, P0, R46.reuse, 0x60, RZ ;  /* 0x000000602e237810 */ /* 0x040fe40007f1e0ff */
        /* <DEDUP_REMOVED lines=43> */
[----:B------:R-:W-:Y:S02]  /*9720*/  LOP3.LUT R25, R46, 0x380, RZ, 0xc0, !PT ;  /* 0x000003802e197812 */ /* 0x000fe400078ec0ff */
        /* <DEDUP_REMOVED lines=17> */
[----:B------:R-:W-:Y:S01]  /*9840*/  IADD3.X R75, RZ, R47, RZ, P5, !PT ;  /* 0x0000002fff4b7210 */ /* 0x000fe20002ffe4ff */
[----:B------:R-:W-:Y:S01]  /*9850*/  IMAD.X R47, RZ, RZ, R49, P0 ;  /* 0x000000ffff2f7224 */ /* 0x000fe200000e0631 */
[----:B------:R-:W-:Y:S01]  /*9860*/  MOV R86, R86 ;  /* 0x0000005600567202 */ /* 0x000fe20000000f00 */
[----:B------:R-:W2:Y:S01]  /*9870*/  @P1 LDC R53, c[0x0][0xbf0] ;  /* 0x0002fc00ff351b82 */ /* 0x000ea20000000800 */
[----:B------:R-:W-:-:S02]  /*9880*/  IADD3 R39, P3, R48, 0x7000, RZ ;  /* 0x0000700030277810 */ /* 0x000fc40007f7e0ff */
[----:B------:R-:W-:Y:S02]  /*9890*/  IADD3 R37, P2, R48, 0x6000, RZ ;  /* 0x0000600030257810 */ /* 0x000fe40007f5e0ff */
[----:B------:R-:W-:Y:S02]  /*98a0*/  LOP3.LUT R38, R39, 0x380, RZ, 0xc0, !PT ;  /* 0x0000038027267812 */ /* 0x000fe400078ec0ff */
[----:B------:R-:W-:Y:S01]  /*98b0*/  MOV R78, R78 ;  /* 0x0000004e004e7202 */ /* 0x000fe20000000f00 */
[----:B0-----:R-:W-:Y:S01]  /*98c0*/  @P1 IMAD.HI.U32 R4, R26, R25, RZ ;  /* 0x000000191a041227 */ /* 0x001fe200078e00ff */
[----:B------:R-:W-:Y:S02]  /*98d0*/  F2FP.BF16.F32.PACK_AB R5, R144, R135 ;  /* 0x000000879005723e */ /* 0x000fe400000010ff */
[----:B------:R-:W-:Y:S02]  /*98e0*/  F2FP.BF16.F32.PACK_AB R6, R120, R3 ;  /* 0x000000037806723e */ /* 0x000fe400000010ff */
[----:B------:R-:W-:-:S02]  /*98f0*/  F2FP.BF16.F32.PACK_AB R7, R145, R136 ;  /* 0x000000889107723e */ /* 0x000fc400000010ff */
        /* <DEDUP_REMOVED lines=10> */
[----:B------:R-:W-:-:S02]  /*99a0*/  LOP3.LUT R36, R37, 0x380, RZ, 0xc0, !PT ;  /* 0x0000038025247812 */ /* 0x000fc400078ec0ff */
[----:B------:R-:W-:Y:S01]  /*99b0*/  MOV R74, R74 ;  /* 0x0000004a004a7202 */ /* 0x000fe20000000f00 */
[----:B------:R3:W-:Y:S01]  /*99c0*/  STSM.16.M88.4 [R82], R12 ;  /* 0x0000000c52007844 */ /* 0x0007e20000000200 */
[----:B------:R-:W-:Y:S02]  /*99d0*/  SHF.R.U64 R38, R38, 0x3, RZ ;  /* 0x0000000326267819 */ /* 0x000fe400000012ff */
[----:B------:R-:W-:Y:S01]  /*99e0*/  SHF.R.U64 R36, R36, 0x3, RZ ;  /* 0x0000000324247819 */ /* 0x000fe200000012ff */
[----:B------:R4:W-:Y:S01]  /*99f0*/  STSM.16.M88.4 [R78], R24 ;  /* 0x000000184e007844 */ /* 0x0009e20000000200 */
[----:B------:R-:W-:Y:S01]  /*9a00*/  LOP3.LUT R38, R38, R39, RZ, 0x3c, !PT ;  /* 0x0000002726267212 */ /* 0x000fe200078e3cff */
[----:B------:R-:W-:Y:S01]  /*9a10*/  IMAD.X R39, RZ, RZ, R49, P3 ;  /* 0x000000ffff277224 */ /* 0x000fe200018e0631 */
[----:B------:R-:W-:Y:S02]  /*9a20*/  LOP3.LUT R36, R36, R37, RZ, 0x3c, !PT ;  /* 0x0000002524247212 */ /* 0x000fe400078e3cff */
[----:B0-----:R-:W-:-:S02]  /*9a30*/  F2FP.BF16.F32.PACK_AB R4, R65, R64 ;  /* 0x000000404104723e */ /* 0x001fc400000010ff */
[----:B------:R-:W-:Y:S02]  /*9a40*/  F2FP.BF16.F32.PACK_AB R5, R140, R131 ;  /* 0x000000838c05723e */ /* 0x000fe400000010ff */
[----:B-1----:R-:W-:Y:S01]  /*9a50*/  MOV R10, UR5 ;  /* 0x00000005000a7c02 */ /* 0x002fe20008000f00 */
[----:B------:R-:W-:Y:S01]  /*9a60*/  ULDC UR5, c[0x0][0xa88] ;  /* 0x0002a20000057ab9 */ /* 0x000fe20000000800 */
[----:B------:R-:W-:Y:S01]  /*9a70*/  SHF.R.S32.HI R9, RZ, 0x1f, R50 ;  /* 0x0000001fff097819 */ /* 0x000fe20000011432 */
[----:B---3--:R-:W-:Y:S01]  /*9a80*/  VIADD R14, R197, UR42 ;  /* 0x0000002ac50e7c36 */ /* 0x008fe20008000000 */
[----:B------:R-:W-:Y:S02]  /*9a90*/  IADD3 R12, P0, R50, UR6, RZ ;  /* 0x00000006320c7c10 */ /* 0x000fe4000ff1e0ff */
[----:B------:R-:W-:Y:S02]  /*9aa0*/  SHF.R.S32.HI R8, RZ, 0x1f, R3 ;  /* 0x0000001fff087819 */ /* 0x000fe40000011403 */
[----:B------:R-:W-:Y:S01]  /*9ab0*/  IADD3.X R13, R9, UR7, R10, P0, !PT ;  /* 0x00000007090d7c10 */ /* 0x000fe200087fe40a */
[----:B------:R-:W-:Y:S01]  /*9ac0*/  ULDC.64 UR6, c[0x0][0xb88] ;  /* 0x0002e20000067ab9 */ /* 0x000fe20000000a00 */
[----:B------:R-:W-:Y:S01]  /*9ad0*/  F2FP.BF16.F32.PACK_AB R6, R69, R68 ;  /* 0x000000444506723e */ /* 0x000fe200000010ff */
[----:B------:R-:W-:Y:S01]  /*9ae0*/  IMAD R8, R8, UR6, RZ ;  /* 0x0000000608087c24 */ /* 0x000fe2000f8e02ff */
[----:B------:R-:W-:Y:S01]  /*9af0*/  F2FP.BF16.F32.PACK_AB R7, R132, R129 ;  /* 0x000000818407723e */ /* 0x000fe200000010ff */
[----:B------:R-:W-:Y:S01]  /*9b00*/  IMAD.WIDE.U32 R12, R3, UR6, R12 ;  /* 0x00000006030c7c25 */ /* 0x000fe2000f8e000c */
[----:B------:R-:W-:-:S02]  /*9b10*/  LOP3.LUT P0, RZ, R195, 0x3, RZ, 0xc0, !PT ;  /* 0x00000003c3ff7812 */ /* 0x000fc4000780c0ff */
[----:B------:R-:W-:Y:S01]  /*9b20*/  IADD3.X R37, RZ, R49, RZ, P2, !PT ;  /* 0x00000031ff257210 */ /* 0x000fe200017fe4ff */
[----:B------:R-:W-:Y:S01]  /*9b30*/  IMAD R15, R3, UR7, R8 ;  /* 0x00000007030f7c24 */ /* 0x000fe2000f8e0208 */
[----:B------:R0:W-:Y:S01]  /*9b40*/  STSM.16.M88.4 [R74], R4 ;  /* 0x000000044a007844 */ /* 0x0001e20000000200 */
[----:B------:R-:W-:Y:S01]  /*9b50*/  ULDC.64 UR6, c[0x0][0xb50] ;  /* 0x0002d40000067ab9 */ /* 0x000fe20000000a00 */
[----:B------:R-:W-:Y:S01]  /*9b60*/  IMAD R3, R56, UR5, RZ ;  /* 0x0000000538037c24 */ /* 0x000fe2000f8e02ff */
[----:B----4-:R-:W-:Y:S02]  /*9b70*/  LEA R24, P3, R12, UR6, 0x2 ;  /* 0x000000060c187c11 */ /* 0x010fe4000f8610ff */
[----:B------:R-:W-:Y:S02]  /*9b80*/  MOV R70, R70 ;  /* 0x0000004600467202 */ /* 0x000fe40000000f00 */
[----:B------:R-:W-:Y:S01]  /*9b90*/  ISETP.GE.OR P2, PT, R14, R3, P0 ;  /* 0x000000030e00720c */ /* 0x000fe20000746670 */
[----:B------:R-:W-:Y:S01]  /*9ba0*/  SHFL.IDX PT, R68, R24, RZ, 0x1c1f ;  /* 0x001c1fff18447589 */ /* 0x000fe200000e0000 */
[----:B------:R-:W-:-:S02]  /*9bb0*/  F2FP.BF16.F32.PACK_AB R8, R73, R72 ;  /* 0x000000484908723e */ /* 0x000fc400000010ff */
[----:B------:R-:W-:Y:S02]  /*9bc0*/  F2FP.BF16.F32.PACK_AB R9, R128, R127 ;  /* 0x0000007f8009723e */ /* 0x000fe400000010ff */
[----:B------:R-:W-:Y:S02]  /*9bd0*/  F2FP.BF16.F32.PACK_AB R10, R77, R76 ;  /* 0x0000004c4d0a723e */ /* 0x000fe400000010ff */
[----:B------:R-:W-:Y:S01]  /*9be0*/  F2FP.BF16.F32.PACK_AB R11, R130, R125 ;  /* 0x0000007d820b723e */ /* 0x000fe200000010ff */
[----:B0-----:R-:W-:Y:S01]  /*9bf0*/  VIADD R4, R14, 0x8 ;  /* 0x000000080e047836 */ /* 0x001fe20000000000 */
[----:B------:R-:W-:Y:S01]  /*9c00*/  MOV R62, R62 ;  /* 0x0000003e003e7202 */ /* 0x000fe20000000f00 */
[----:B------:R-:W-:Y:S01]  /*9c10*/  IMAD.IADD R5, R13, 0x1, R15 ;  /* 0x000000010d057824 */ /* 0x000fe200078e020f */
[----:B------:R-:W-:Y:S01]  /*9c20*/  F2FP.BF16.F32.PACK_AB R6, R85, R84 ;  /* 0x000000545506723e */ /* 0x000fe200000010ff */
[----:B------:R-:W-:Y:S01]  /*9c30*/  STSM.16.M88.4 [R70], R8 ;  /* 0x0000000846007844 */ /* 0x000fe20000000200 */
[----:B------:R-:W-:-:S02]  /*9c40*/  ISETP.GE.OR P0, PT, R4, R3, P0 ;  /* 0x000000030400720c */ /* 0x000fc40000706670 */
[----:B------:R-:W-:Y:S01]  /*9c50*/  LEA.HI.X R25, R12, UR7, R5, 0x2, P3 ;  /* 0x000000070c197c11 */ /* 0x000fe200098f1405 */
[----:B------:R-:W-:Y:S01]  /*9c60*/  SHFL.IDX PT, R70, R24, 0x1, 0x1c1f ;  /* 0x003c1f0018467f89 */ /* 0x000fe200000e0000 */
[----:B------:R-:W-:Y:S02]  /*9c70*/  F2FP.BF16.F32.PACK_AB R4, R81, R80 ;  /* 0x000000505104723e */ /* 0x000fe400000010ff */
[----:B------:R-:W-:Y:S01]  /*9c80*/  F2FP.BF16.F32.PACK_AB R5, R121, R126 ;  /* 0x0000007e7905723e */ /* 0x000fe200000010ff */
[----:B------:R-:W0:Y:S01]  /*9c90*/  SHFL.IDX PT, R69, R25, RZ, 0x1c1f ;  /* 0x001c1fff19457589 */ /* 0x000e2200000e0000 */
[----:B------:R-:W-:Y:S02]  /*9ca0*/  F2FP.BF16.F32.PACK_AB R7, R123, R124 ;  /* 0x0000007c7b07723e */ /* 0x000fe400000010ff */
[----:B------:R-:W-:Y:S01]  /*9cb0*/  MOV R58, R58 ;  /* 0x0000003a003a7202 */ /* 0x000fe20000000f00 */
[----:B------:R-:W1:Y:S01]  /*9cc0*/  SHFL.IDX PT, R71, R25, 0x1, 0x1c1f ;  /* 0x003c1f0019477f89 */ /* 0x000e6200000e0000 */
[----:B------:R-:W-:-:S02]  /*9cd0*/  F2FP.BF16.F32.PACK_AB R12, R89, R88 ;  /* 0x00000058590c723e */ /* 0x000fc400000010ff */
[----:B------:R-:W-:Y:S01]  /*9ce0*/  F2FP.BF16.F32.PACK_AB R13, R91, R90 ;  /* 0x0000005a5b0d723e */ /* 0x000fe200000010ff */
[----:B------:R-:W-:Y:S01]  /*9cf0*/  STSM.16.M88.4 [R62], R4 ;  /* 0x000000043e007844 */ /* 0x000fe20000000200 */
[----:B------:R-:W-:Y:S02]  /*9d00*/  F2FP.BF16.F32.PACK_AB R14, R93, R92 ;  /* 0x0000005c5d0e723e */ /* 0x000fe400000010ff */
[----:B------:R-:W-:Y:S02]  /*9d10*/  F2FP.BF16.F32.PACK_AB R15, R95, R94 ;  /* 0x0000005e5f0f723e */ /* 0x000fe400000010ff */
[----:B------:R-:W-:Y:S02]  /*9d20*/  MOV R54, R54 ;  /* 0x0000003600367202 */ /* 0x000fe40000000f00 */
[----:B------:R-:W-:Y:S01]  /*9d30*/  F2FP.BF16.F32.PACK_AB R99, R103, R102 ;  /* 0x000000666763723e */ /* 0x000fe200000010ff */
[----:B------:R-:W-:Y:S01]  /*9d40*/  STSM.16.M88.4 [R58], R12 ;  /* 0x0000000c3a007844 */ /* 0x000fe20000000200 */
        /* <DEDUP_REMOVED lines=20> */
[--C-:B------:R-:W-:Y:S01]  /*9e90*/  IMAD.X R29, RZ, RZ, R49.reuse, P5 ;  /* 0x000000ffff1d7224 */ /* 0x100fe200028e0631 */
[----:B------:R-:W-:Y:S02]  /*9ea0*/  LOP3.LUT R30, R31, 0x380, RZ, 0xc0, !PT ;  /* 0x000003801f1e7812 */ /* 0x000fe400078ec0ff */
[----:B------:R-:W-:Y:S01]  /*9eb0*/  IADD3 R43, P5, R48, 0x9000, RZ ;  /* 0x00009000302b7810 */ /* 0x000fe20007fbe0ff */
[----:B------:R-:W-:Y:S01]  /*9ec0*/  UIMAD UR5, UR10, UR8, URZ ;  /* 0x000000080a0572a4 */ /* 0x000fe2000f8e023f */
[----:B------:R-:W-:Y:S02]  /*9ed0*/  SHF.R.U64 R30, R30, 0x3, RZ ;  /* 0x000000031e1e7819 */ /* 0x000fe400000012ff */
[----:B------:R-:W-:Y:S01]  /*9ee0*/  LOP3.LUT R42, R43, 0x380, RZ, 0xc0, !PT ;  /* 0x000003802b2a7812 */ /* 0x000fe200078ec0ff */
[----:B0-----:R0:W-:Y:S01]  /*9ef0*/  @!P2 ST.E desc[UR36][R68.64], R0 ;  /* 0x000000004400a985 */ /* 0x0011e2000c101924 */
[----:B------:R-:W-:Y:S01]  /*9f00*/  LOP3.LUT R30, R30, R31, RZ, 0x3c, !PT ;  /* 0x0000001f1e1e7212 */ /* 0x000fe200078e3cff */
[----:B------:R-:W-:Y:S01]  /*9f10*/  IMAD.X R31, RZ, RZ, R49, P6 ;  /* 0x000000ffff1f7224 */ /* 0x000fe200030e0631 */
[----:B------:R-:W-:Y:S01]  /*9f20*/  SHF.R.U64 R42, R42, 0x3, RZ ;  /* 0x000000032a2a7819 */ /* 0x000fe200000012ff */
[----:B-1----:R1:W-:Y:S01]  /*9f30*/  @!P0 ST.E desc[UR36][R70.64], R2 ;  /* 0x0000000246008985 */ /* 0x0023e2000c101924 */
[----:B------:R-:W-:Y:S01]  /*9f40*/  UIMAD.WIDE.U32 UR6, UR11, UR8, URZ ;  /* 0x000000080b0672a5 */ /* 0x000fe2000f8e003f */
[----:B------:R-:W-:-:S02]  /*9f50*/  IADD3 R41, P4, R48, 0x8000, RZ ;  /* 0x0000800030297810 */ /* 0x000fc40007f9e0ff */
[----:B------:R3:W5:Y:S01]  /*9f60*/  LD.E.128 R24, desc[UR36][R20.64] ;  /* 0x0000002414187980 */ /* 0x000762000c101d00 */
[----:B------:R-:W-:Y:S01]  /*9f70*/  UIMAD UR5, UR11, UR9, UR5 ;  /* 0x000000090b0572a4 */ /* 0x000fe2000f8e0205 */
[----:B------:R-:W-:Y:S01]  /*9f80*/  IADD3 R45, P6, R48, 0xa000, RZ ;  /* 0x0000a000302d7810 */ /* 0x000fe20007fde0ff */
[----:B0-----:R-:W-:Y:S01]  /*9f90*/  IMAD R0, R23, 0x20, R193 ;  /* 0x0000002017007824 */ /* 0x001fe200078e02c1 */
[----:B------:R-:W-:Y:S01]  /*9fa0*/  ULDC.64 UR10, c[0x0][0xaf0] ;  /* 0x0002bc00000a7ab9 */ /* 0x000fe20000000a00 */
[----:B------:R-:W-:Y:S01]  /*9fb0*/  LOP3.LUT R42, R42, R43, RZ, 0x3c, !PT ;  /* 0x0000002b2a2a7212 */ /* 0x000fe200078e3cff */
[----:B------:R0:W5:Y:S01]  /*9fc0*/  LD.E.128 R8, desc[UR36][R28.64] ;  /* 0x000000241c087980 */ /* 0x000162000c101d00 */
[----:B------:R-:W-:Y:S01]  /*9fd0*/  LOP3.LUT R40, R41, 0x380, RZ, 0xc0, !PT ;  /* 0x0000038029287812 */ /* 0x000fe200078ec0ff */
[----:B---3--:R-:W3:Y:S01]  /*9fe0*/  @P1 LDC R21, c[0x0][0xbec] ;  /* 0x0002fb00ff151b82 */ /* 0x008ee20000000800 */
[----:B-1----:R-:W-:Y:S01]  /*9ff0*/  VIADD R2, R0, UR42 ;  /* 0x0000002a00027c36 */ /* 0x002fe20008000000 */
[----:B------:R-:W-:Y:S01]  /*a000*/  UIMAD UR8, UR12, UR10, URZ ;  /* 0x0000000a0c0872a4 */ /* 0x000fe2000f8e023f */
[----:B------:R-:W-:Y:S01]  /*a010*/  LOP3.LUT R44, R45, 0x380, RZ, 0xc0, !PT ;  /* 0x000003802d2c7812 */ /* 0x000fe200078ec0ff */
[----:B------:R-:W-:Y:S01]  /*a020*/  UIADD3 UR7, UR7, UR5, URZ ;  /* 0x0000000507077290 */ /* 0x000fe2000fffe03f */
[----:B------:R-:W-:Y:S01]  /*a030*/  LOP3.LUT R43, R48, 0x380, RZ, 0xc0, !PT ;  /* 0x00000380302b7812 */ /* 0x000fe200078ec0ff */
[----:B------:R1:W5:Y:S01]  /*a040*/  LD.E.128 R4, desc[UR36][R30.64] ;  /* 0x000000241e047980 */ /* 0x000362000c101d00 */
[----:B0-----:R-:W-:Y:S01]  /*a050*/  IMAD.MOV.U32 R29, RZ, RZ, R2 ;  /* 0x000000ffff1d7224 */ /* 0x001fe200078e0002 */
[----:B------:R-:W-:Y:S01]  /*a060*/  UIMAD UR5, UR61, UR11, UR8 ;  /* 0x0000000b3d0572a4 */ /* 0x000fe2000f8e0208 */
[----:B------:R-:W-:Y:S01]  /*a070*/  SHF.R.U64 R40, R40, 0x3, RZ ;  /* 0x0000000328287819 */ /* 0x000fe200000012ff */
[----:B------:R-:W-:Y:S01]  /*a080*/  UIMAD.WIDE.U32 UR6, UR61, UR10, UR6 ;  /* 0x0000000a3d0672a5 */ /* 0x000fe2000f8e0006 */
[----:B------:R-:W-:Y:S01]  /*a090*/  SHF.R.U64 R44, R44, 0x3, RZ ;  /* 0x000000032c2c7819 */ /* 0x000fe200000012ff */
[----:B------:R-:W-:Y:S01]  /*a0a0*/  ULDC.64 UR8, c[0x0][0xae0] ;  /* 0x0002b80000087ab9 */ /* 0x000fe20000000a00 */
[----:B------:R-:W-:Y:S01]  /*a0b0*/  SHF.R.U64 R43, R43, 0x3, RZ ;  /* 0x000000032b2b7819 */ /* 0x000fe200000012ff */
[----:B------:R-:W-:Y:S01]  /*a0c0*/  UIADD3 UR5, UR7, UR5, URZ ;  /* 0x0000000507057290 */ /* 0x000fe2000fffe03f */
[----:B------:R-:W-:Y:S01]  /*a0d0*/  LOP3.LUT R40, R40, R41, RZ, 0x3c, !PT ;  /* 0x0000002928287212 */ /* 0x000fe200078e3cff */
[--C-:B------:R-:W-:Y:S01]  /*a0e0*/  IMAD.X R41, RZ, RZ, R49.reuse, P4 ;  /* 0x000000ffff297224 */ /* 0x100fe200020e0631 */
[----:B------:R-:W-:Y:S01]  /*a0f0*/  LOP3.LUT R44, R44, R45, RZ, 0x3c, !PT ;  /* 0x0000002d2c2c7212 */ /* 0x000fe200078e3cff */
[--C-:B------:R-:W-:Y:S01]  /*a100*/  IMAD.X R45, RZ, RZ, R49.reuse, P6 ;  /* 0x000000ffff2d7224 */ /* 0x100fe200030e0631 */
[----:B------:R-:W-:Y:S01]  /*a110*/  LOP3.LUT R48, R43, R48, RZ, 0x3c, !PT ;  /* 0x000000302b307212 */ /* 0x000fe200078e3cff */
[----:B------:R-:W-:Y:S01]  /*a120*/  IMAD.X R43, RZ, RZ, R49, P5 ;  /* 0x000000ffff2b7224 */ /* 0x000fe200028e0631 */
[----:B------:R0:W5:Y:S01]  /*a130*/  LD.E.128 R72, desc[UR36][R32.64] ;  /* 0x0000002420487980 */ /* 0x000162000c101d00 */
[----:B---3--:R-:W-:-:S03]  /*a140*/  @P1 IMAD.HI.U32 R0, R2, R21, RZ ;  /* 0x0000001502001227 */ /* 0x008fc600078e00ff */
[----:B------:R-:W5:Y:S02]  /*a150*/  LD.E.128 R48, desc[UR36][R48.64] ;  /* 0x0000002430307980 */ /* 0x000f64000c101d00 */
[----:B--2---:R-:W-:Y:S01]  /*a160*/  @P1 SHF.R.U32.HI R29, RZ, R53, R0 ;  /* 0x00000035ff1d1219 */ /* 0x004fe20000011600 */
[----:B------:R-:W-:Y:S01]  /*a170*/  IMAD.U32 R20, RZ, RZ, UR6 ;  /* 0x00000006ff147e24 */ /* 0x000fe2000f8e00ff */
[----:B------:R2:W5:Y:S02]  /*a180*/  LD.E.128 R64, desc[UR36][R34.64] ;  /* 0x0000002422407980 */ /* 0x000564000c101d00 */
[--C-:B------:R-:W-:Y:S01]  /*a190*/  SHF.R.S32.HI R0, RZ, 0x1f, R29.reuse ;  /* 0x0000001fff007819 */ /* 0x100fe2000001141d */
[----:B-1----:R-:W-:Y:S01]  /*a1a0*/  IMAD.MOV R31, RZ, RZ, -R29 ;  /* 0x000000ffff1f7224 */ /* 0x002fe200078e0a1d */
[----:B------:R-:W-:Y:S01]  /*a1b0*/  MOV R21, UR7 ;  /* 0x0000000700157c02 */ /* 0x000fe20008000f00 */
[----:B------:R-:W-:Y:S01]  /*a1c0*/  IMAD.U32 R21, RZ, RZ, UR5 ;  /* 0x00000005ff157e24 */ /* 0x000fe2000f8e00ff */
[----:B------:R1:W5:Y:S01]  /*a1d0*/  LD.E.128 R60, desc[UR36][R36.64] ;  /* 0x00000024243c7980 */ /* 0x000362000c101d00 */
[----:B------:R-:W-:Y:S01]  /*a1e0*/  IMAD R0, R0, UR8, RZ ;  /* 0x0000000800007c24 */ /* 0x000fe2000f8e02ff */
[----:B------:R-:W-:Y:S01]  /*a1f0*/  ULDC.64 UR6, c[0x0][0xad8] ;  /* 0x0002b60000067ab9 */ /* 0x000fe20000000a00 */
[----:B------:R-:W-:Y:S01]  /*a200*/  IMAD R31, R56, R31, R2 ;  /* 0x0000001f381f7224 */ /* 0x000fe200078e0202 */
[----:B------:R1:W5:Y:S01]  /*a210*/  LD.E.128 R12, desc[UR36][R38.64] ;  /* 0x00000024260c7980 */ /* 0x000362000c101d00 */
[----:B0-----:R-:W-:-:S03]  /*a220*/  IMAD R33, R29, UR9, R0 ;  /* 0x000000091d217c24 */ /* 0x001fc6000f8e0200 */
[----:B------:R1:W5:Y:S01]  /*a230*/  LD.E.128 R84, desc[UR36][R40.64] ;  /* 0x0000002428547980 */ /* 0x000362000c101d00 */
[----:B------:R-:W-:-:S03]  /*a240*/  SHF.R.S32.HI R0, RZ, 0x1f, R31 ;  /* 0x0000001fff007819 */ /* 0x000fc6000001141f */
[----:B------:R1:W5:Y:S01]  /*a250*/  LD.E.128 R80, desc[UR36][R42.64] ;  /* 0x000000242a507980 */ /* 0x000362000c101d00 */
[----:B------:R-:W-:-:S03]  /*a260*/  IMAD.WIDE.U32 R20, R29, UR8, R20 ;  /* 0x000000081d147c25 */ /* 0x000fc6000f8e0014 */
[----:B------:R1:W5:Y:S04]  /*a270*/  LD.E.128 R76, desc[UR36][R44.64] ;  /* 0x000000242c4c7980 */ /* 0x000368000c101d00 */
[----:B------:R1:W5:Y:S01]  /*a280*/  LD.E.128 R68, desc[UR36][R46.64] ;  /* 0x000000242e447980 */ /* 0x000362000c101d00 */
        /* <DEDUP_REMOVED lines=8> */
[----:B--2---:R-:W-:Y:S02]  /*a310*/  VIADD R34, R193, UR42 ;  /* 0x0000002ac1227c36 */ /* 0x004fe40008000000 */
[C---:B------:R-:W-:Y:S02]  /*a320*/  IMAD R29, R31.reuse, UR7, R2 ;  /* 0x000000071f1d7c24 */ /* 0x040fe4000f8e0202 */
[----:B------:R-:W-:Y:S01]  /*a330*/  IMAD.WIDE.U32 R20, R31, UR6, R20 ;  /* 0x000000061f147c25 */ /* 0x000fe2000f8e0014 */
[----:B------:R-:W-:Y:S01]  /*a340*/  ISETP.GE.AND P2, PT, R34, R3, PT ;  /* 0x000000032200720c */ /* 0x000fe20003f46270 */
[----:B------:R-:W-:Y:S02]  /*a350*/  ULDC.64 UR6, c[0x0][0xa80] ;  /* 0x0002a00000067ab9 */ /* 0x000fe40000000a00 */
[----:B------:R-:W-:Y:S01]  /*a360*/  IMAD.IADD R21, R21, 0x1, R29 ;  /* 0x0000000115157824 */ /* 0x000fe200078e021d */
[----:B------:R-:W-:Y:S01]  /*a370*/  LEA R2, P3, R20, UR6, 0x1 ;  /* 0x0000000614027c11 */ /* 0x000fe2000f8608ff */
[----:B------:R-:W-:-:S02]  /*a380*/  VIADD R52, R52, 0x30820 ;  /* 0x0003082034347836 */ /* 0x000fc40000000000 */
[----:B------:R-:W-:Y:S01]  /*a390*/  VIADD R0, R34, 0x20 ;  /* 0x0000002022007836 */ /* 0x000fe20000000000 */
[----:B------:R-:W-:Y:S02]  /*a3a0*/  LEA.HI.X R32, R20, UR7, R21, 0x1, P3 ;  /* 0x0000000714207c11 */ /* 0x000fe400098f0c15 */
[----:B------:R-:W-:Y:S02]  /*a3b0*/  PRMT R52, RZ, 0x654, R52 ;  /* 0x00000654ff347816 */ /* 0x000fe40000000034 */
[-C--:B------:R-:W-:Y:S01]  /*a3c0*/  ISETP.GE.AND P1, PT, R0, R3.reuse, PT ;  /* 0x000000030000720c */ /* 0x080fe20003f26270 */
[----:B------:R-:W-:Y:S01]  /*a3d0*/  VIADD R0, R34, 0x40 ;  /* 0x0000004022007836 */ /* 0x000fe20000000000 */
[----:B0-----:R1:W-:Y:S01]  /*a3e0*/  SYNCS.ARRIVE.TRANS64.RED.A1T0 RZ, [R52+URZ], RZ ;  /* 0x000000ff34ff79a7 */ /* 0x0013e2000810043f */
[----:B------:R1:W0:Y:S01]  /*a3f0*/  SHFL.IDX PT, R29, R2, RZ, 0x181f ;  /* 0x00181fff021d7589 */ /* 0x00022200000e0000 */
[----:B------:R-:W-:Y:S03]  /*a400*/  BSSY B1, `(.L_x_5518) ;  /* 0x0000011000017945 */ /* 0x000fe60003800000 */
[----:B------:R1:W2:Y:S01]  /*a410*/  SHFL.IDX PT, R31, R32, RZ, 0x181f ;  /* 0x00181fff201f7589 */ /* 0x0002a200000e0000 */
[----:B------:R-:W-:Y:S01]  /*a420*/  ISETP.GE.AND P0, PT, R0, R3, PT ;  /* 0x000000030000720c */ /* 0x000fe20003f06270 */
[----:B------:R-:W-:-:S12]  /*a430*/  @P2 BRA `(.L_x_5519) ;  /* 0x0000000000342947 */ /* 0x000fd80003800000 */
[----:B------:R-:W-:Y:S02]  /*a440*/  ULDC UR5, c[0x0][0xac8] ;  /* 0x0002b20000057ab9 */ /* 0x000fe40000000800 */
[----:B------:R-:W-:Y:S02]  /*a450*/  ISETP.GE.AND P4, PT, R16, UR5, PT ;  /* 0x0000000510007c0c */ /* 0x000fe4000bf86270 */
[----:B------:R-:W-:Y:S02]  /*a460*/  ISETP.GE.AND P3, PT, R19, UR5, PT ;  /* 0x0000000513007c0c */ /* 0x000fe4000bf66270 */
[----:B------:R-:W-:-:S09]  /*a470*/  ISETP.GE.AND P2, PT, R22, UR5, PT ;  /* 0x0000000516007c0c */ /* 0x000fd2000bf46270 */
[CC--:B0-----:R-:W-:Y:S02]  /*a480*/  @!P4 LEA R20, P6, R16.reuse, R29.reuse, 0x1 ;  /* 0x0000001d1014c211 */ /* 0x0c1fe400078c08ff */
        /* <DEDUP_REMOVED lines=8> */
.L_x_5519:
[----:B------:R-:W-:Y:S05]  /*a510*/  BSYNC B1 ;  /* 0x0000000000017941 */ /* 0x000fea0003800000 */
.L_x_5518:
[----:B--23--:R2:W3:Y:S01]  /*a520*/  SHFL.IDX PT, R31, R32, 0x1, 0x181f ;  /* 0x00381f00201f7f89 */ /* 0x00c4e200000e0000 */
[----:B------:R-:W-:Y:S03]  /*a530*/  BSSY B1, `(.L_x_5520) ;  /* 0x0000010000017945 */ /* 0x000fe60003800000 */
[----:B------:R2:W4:Y:S01]  /*a540*/  SHFL.IDX PT, R21, R2, 0x1, 0x181f ;  /* 0x00381f0002157f89 */ /* 0x00052200000e0000 */
[----:B------:R-:W-:Y:S05]  /*a550*/  @P1 BRA `(.L_x_5521) ;  /* 0x0000000000341947 */ /* 0x000fea0003800000 */
[----:B------:R-:W-:Y:S02]  /*a560*/  ULDC UR5, c[0x0][0xac8] ;  /* 0x0002b20000057ab9 */ /* 0x000fe40000000800 */
[----:B------:R-:W-:Y:S02]  /*a570*/  ISETP.GE.AND P4, PT, R16, UR5, PT ;  /* 0x0000000510007c0c */ /* 0x000fe4000bf86270 */
[----:B------:R-:W-:Y:S02]  /*a580*/  ISETP.GE.AND P5, PT, R19, UR5, PT ;  /* 0x0000000513007c0c */ /* 0x000fe4000bfa6270 */
[----:B------:R-:W-:-:S09]  /*a590*/  ISETP.GE.AND P6, PT, R22, UR5, PT ;  /* 0x0000000516007c0c */ /* 0x000fd2000bfc6270 */
[-C--:B----4-:R-:W-:Y:S02]  /*a5a0*/  @!P4 LEA R20, P1, R16, R21.reuse, 0x1 ;  /* 0x000000151014c211 */ /* 0x090fe400078208ff */
[CC--:B------:R-:W-:Y:S02]  /*a5b0*/  @!P5 LEA R28, P2, R19.reuse, R21.reuse, 0x1 ;  /* 0x00000015131cd211 */ /* 0x0c0fe400078408ff */
[----:B------:R-:W-:Y:S02]  /*a5c0*/  @!P6 LEA R30, P3, R22, R21, 0x1 ;  /* 0x00000015161ee211 */ /* 0x000fe400078608ff */
[-C--:B---3--:R-:W-:Y:S02]  /*a5d0*/  @!P4 LEA.HI.X R21, R16, R31.reuse, R202, 0x1, P1 ;  /* 0x0000001f1015c211 */ /* 0x088fe400008f0cca */
[-C--:B0-----:R-:W-:Y:S02]  /*a5e0*/  @!P5 LEA.HI.X R29, R19, R31.reuse, R201, 0x1, P2 ;  /* 0x0000001f131dd211 */ /* 0x081fe400010f0cc9 */
[----:B------:R-:W-:Y:S01]  /*a5f0*/  @!P6 LEA.HI.X R31, R22, R31, R200, 0x1, P3 ;  /* 0x0000001f161fe211 */ /* 0x000fe200018f0cc8 */
[----:B-----5:R0:W-:Y:S04]  /*a600*/  @!P4 ST.E.128 desc[UR36][R20.64], R24 ;  /* 0x000000181400c985 */ /* 0x0201e8000c101d24 */
[----:B------:R0:W-:Y:S04]  /*a610*/  @!P5 ST.E.128 desc[UR36][R28.64], R64 ;  /* 0x000000401c00d985 */ /* 0x0001e8000c101d24 */
[----:B------:R0:W-:Y:S02]  /*a620*/  @!P6 ST.E.128 desc[UR36][R30.64], R80 ;  /* 0x000000501e00e985 */ /* 0x0001e4000c101d24 */
.L_x_5521:
[----:B------:R-:W-:Y:S05]  /*a630*/  BSYNC B1 ;  /* 0x0000000000017941 */ /* 0x000fea0003800000 */
.L_x_5520:
[----:B0----5:R0:W0:Y:S01]  /*a640*/  SHFL.IDX PT, R27, R32, 0x2, 0x181f ;  /* 0x00581f00201b7f89 */ /* 0x02102200000e0000 */
[----:B------:R-:W-:Y:S03]  /*a650*/  BSSY B1, `(.L_x_5522) ;  /* 0x0000010000017945 */ /* 0x000fe60003800000 */
[----:B----4-:R4:W0:Y:S01]  /*a660*/  SHFL.IDX PT, R21, R2, 0x2, 0x181f ;  /* 0x00581f0002157f89 */ /* 0x01082200000e0000 */
        /* <DEDUP_REMOVED lines=11> */
[----:B------:R0:W-:Y:S04]  /*a720*/  @!P3 ST.E.128 desc[UR36][R20.64], R8 ;  /* 0x000000081400b985 */ /* 0x0001e8000c101d24 */
[----:B------:R0:W-:Y:S04]  /*a730*/  @!P4 ST.E.128 desc[UR36][R24.64], R60 ;  /* 0x0000003c1800c985 */ /* 0x0001e8000c101d24 */
[----:B------:R0:W-:Y:S02]  /*a740*/  @!P5 ST.E.128 desc[UR36][R26.64], R76 ;  /* 0x0000004c1a00d985 */ /* 0x0001e4000c101d24 */
.L_x_5523:
[----:B------:R-:W-:Y:S05]  /*a750*/  BSYNC B1 ;  /* 0x0000000000017941 */ /* 0x000fea0003800000 */
.L_x_5522:
[----:B------:R-:W-:Y:S01]  /*a760*/  VIADD R0, R34, 0x60 ;  /* 0x0000006022007836 */ /* 0x000fe20000000000 */
[----:B0-----:R0:W0:Y:S04]  /*a770*/  SHFL.IDX PT, R11, R32, 0x3, 0x181f ;  /* 0x00781f00200b7f89 */ /* 0x00102800000e0000 */
[----:B------:R-:W-:Y:S01]  /*a780*/  ISETP.GE.AND P0, PT, R0, R3, PT ;  /* 0x000000030000720c */ /* 0x000fe20003f06270 */
[----:B------:R0:W0:-:S12]  /*a790*/  SHFL.IDX PT, R21, R2, 0x3, 0x181f ;  /* 0x00781f0002157f89 */ /* 0x00001800000e0000 */
[----:B------:R-:W-:Y:S05]  /*a7a0*/  @P0 BRA `(.L_x_5524) ;  /* 0x0000000800dc0947 */ /* 0x000fea0003800000 */
[----:B------:R-:W-:Y:S02]  /*a7b0*/  ULDC UR5, c[0x0][0xac8] ;  /* 0x0002b20000057ab9 */ /* 0x000fe40000000800 */
[----:B------:R-:W-:Y:S02]  /*a7c0*/  ISETP.GE.AND P2, PT, R16, UR5, PT ;  /* 0x0000000510007c0c */ /* 0x000fe4000bf46270 */
[----:B------:R-:W-:-:S11]  /*a7d0*/  ISETP.GE.AND P3, PT, R19, UR5, PT ;  /* 0x0000000513007c0c */ /* 0x000fd6000bf66270 */
[CC--:B012-4-:R-:W-:Y:S02]  /*a7e0*/  @!P2 LEA R2, P0, R16.reuse, R21.reuse, 0x1 ;  /* 0x000000151002a211 */ /* 0x0d7fe400078008ff */
        /* <DEDUP_REMOVED lines=11> */
.L_x_5517:
[----:B------:R-:W0:Y:S01]  /*a8a0*/  LDC R8, c[0x0][0xbe8] ;  /* 0x0002fa00ff087b82 */ /* 0x000e220000000800 */
[----:B------:R-:W-:Y:S01]  /*a8b0*/  R2UR UR5, R192 ;  /* 0x00000000c00572ca */ /* 0x000fe200000e0000 */
[----:B------:R-:W-:Y:S01]  /*a8c0*/  USHF.R.S32.HI UR9, URZ, 0x1f, UR61 ;  /* 0x0000001f3f097899 */ /* 0x000fe2000801143d */
[----:B------:R-:W-:Y:S01]  /*a8d0*/  ISETP.GE.AND P0, PT, R203, 0x80, PT ;  /* 0x00000080cb00780c */ /* 0x000fe20003f06270 */
[----:B------:R-:W-:Y:S01]  /*a8e0*/  BSSY B1, `(.L_x_5525) ;  /* 0x0000030000017945 */ /* 0x000fe20003800000 */
[----:B------:R-:W-:-:S09]  /*a8f0*/  LEA R6, R23, R193, 0x5 ;  /* 0x000000c117067211 */ /* 0x000fd200078e28ff */
        /* <DEDUP_REMOVED lines=17> */
[----:B------:R-:W-:-:S09]  /*aa10*/  IMAD.MOV.U32 R2, RZ, RZ, R4 ;  /* 0x000000ffff027224 */ /* 0x000fd200078e0004 */
        /* <DEDUP_REMOVED lines=28> */
.L_x_5526:
[----:B------:R-:W-:Y:S05]  /*abe0*/  BSYNC B1 ;  /* 0x0000000000017941 */ /* 0x000fea0003800000 */
.L_x_5525:
[----:B------:R-:W-:Y:S01]  /*abf0*/  R2UR UR12, R192 ;  /* 0x00000000c00c72ca */ /* 0x000fe200000e0000 */
[----:B------:R-:W-:Y:S01]  /*ac00*/  ULDC.64 UR10, c[0x0][0xae8] ;  /* 0x0002ba00000a7ab9 */ /* 0x000fe20000000a00 */
[----:B------:R-:W-:Y:S01]  /*ac10*/  VIADD R6, R6, UR42 ;  /* 0x0000002a06067c36 */ /* 0x000fe20008000000 */
[----:B------:R-:W-:Y:S01]  /*ac20*/  UIMAD UR5, UR8, UR10, URZ ;  /* 0x0000000a080572a4 */ /* 0x000fe2000f8e023f */
[----:B------:R-:W-:Y:S02]  /*ac30*/  BSSY B1, `(.L_x_5527) ;  /* 0x0000038000017945 */ /* 0x000fe40003800000 */
[----:B0-----:R-:W-:-:S04]  /*ac40*/  @P1 IMAD.HI.U32 R0, R6, R9, RZ ;  /* 0x0000000906001227 */ /* 0x001fc800078e00ff */
[----:B--2---:R-:W-:Y:S01]  /*ac50*/  IMAD.MOV.U32 R5, RZ, RZ, R6 ;  /* 0x000000ffff057224 */ /* 0x004fe200078e0006 */
[----:B-1----:R-:W-:Y:S02]  /*ac60*/  @P1 SHF.R.U32.HI R5, RZ, R11, R0 ;  /* 0x0000000bff051219 */ /* 0x002fe40000011600 */
[----:B------:R-:W-:Y:S02]  /*ac70*/  UIMAD.WIDE.U32 UR6, UR12, UR10, URZ ;  /* 0x0000000a0c0672a5 */ /* 0x000fe4000f8e003f */
[----:B------:R-:W-:Y:S01]  /*ac80*/  UIMAD UR5, UR12, UR11, UR5 ;  /* 0x0000000b0c0572a4 */ /* 0x000fe2000f8e0205 */
[----:B------:R-:W-:Y:S02]  /*ac90*/  SHF.R.S32.HI R0, RZ, 0x1f, R5 ;  /* 0x0000001fff007819 */ /* 0x000fe40000011405 */
[----:B------:R-:W-:Y:S01]  /*aca0*/  ULDC.64 UR10, c[0x0][0xaf0] ;  /* 0x0002bc00000a7ab9 */ /* 0x000fe20000000a00 */
[----:B------:R-:W-:Y:S01]  /*acb0*/  UIADD3 UR7, UR7, UR5, URZ ;  /* 0x0000000507077290 */ /* 0x000fe2000fffe03f */
[----:B------:R-:W-:Y:S01]  /*acc0*/  IADD3 R7, -R5, RZ, RZ ;  /* 0x000000ff05077210 */ /* 0x000fe20007ffe1ff */
[----:B------:R-:W-:-:S02]  /*acd0*/  UIMAD UR5, UR9, UR10, URZ ;  /* 0x0000000a090572a4 */ /* 0x000fc4000f8e023f */
[----:B------:R-:W-:Y:S02]  /*ace0*/  UIMAD.WIDE.U32 UR6, UR61, UR10, UR6 ;  /* 0x0000000a3d0672a5 */ /* 0x000fe4000f8e0006 */
[----:B------:R-:W-:Y:S01]  /*acf0*/  UIMAD UR5, UR61, UR11, UR5 ;  /* 0x0000000b3d0572a4 */ /* 0x000fe2000f8e0205 */
[----:B------:R-:W-:Y:S01]  /*ad00*/  IMAD R7, R8, R7, R6 ;  /* 0x0000000708077224 */ /* 0x000fe200078e0206 */
[----:B------:R-:W-:Y:S01]  /*ad10*/  ULDC.64 UR8, c[0x0][0xae0] ;  /* 0x0002b80000087ab9 */ /* 0x000fe20000000a00 */
[----:B------:R-:W-:Y:S01]  /*ad20*/  VIADD R6, R193, UR42 ;  /* 0x0000002ac1067c36 */ /* 0x000fe20008000000 */
[----:B------:R-:W-:Y:S01]  /*ad30*/  UIADD3 UR5, UR7, UR5, URZ ;  /* 0x0000000507057290 */ /* 0x000fe2000fffe03f */
[----:B------:R-:W-:Y:S02]  /*ad40*/  IMAD R0, R0, UR8, RZ ;  /* 0x0000000800007c24 */ /* 0x000fe4000f8e02ff */
        /* <DEDUP_REMOVED lines=38> */
.L_x_5528:
[----:B------:R-:W-:Y:S05]  /*afb0*/  BSYNC B1 ;  /* 0x0000000000017941 */ /* 0x000fea0003800000 */
.L_x_5527:
        /* <DEDUP_REMOVED lines=17> */
.L_x_5530:
[----:B------:R-:W-:Y:S05]  /*b0d0*/  BSYNC B1 ;  /* 0x0000000000017941 */ /* 0x000fea0003800000 */
.L_x_5529:
        /* <DEDUP_REMOVED lines=17> */
.L_x_5532:
[----:B------:R-:W-:Y:S05]  /*b1f0*/  BSYNC B1 ;  /* 0x0000000000017941 */ /* 0x000fea0003800000 */
.L_x_5531:
[----:B------:R-:W-:Y:S01]  /*b200*/  IADD3 R0, R6, 0x60, RZ ;  /* 0x0000006006007810 */ /* 0x000fe20007ffe0ff */
[----:B0-23--:R-:W0:Y:S03]  /*b210*/  SHFL.IDX PT, R5, R5, 0x3, 0x181f ;  /* 0x00781f0005057f89 */ /* 0x00de2600000e0000 */
        /* <DEDUP_REMOVED lines=16> */
.L_x_5524:
[----:B------:R-:W-:Y:S05]  /*b320*/  BSYNC B0 ;  /* 0x0000000000007941 */ /* 0x000fea0003800000 */
.L_x_5516:
[----:B------:R-:W-:Y:S02]  /*b330*/  ULDC UR5, c[0x0][0xc38] ;  /* 0x00030e0000057ab9 */ /* 0x000fe40000000800 */
[----:B------:R-:W-:-:S06]  /*b340*/  UISETP.GE.AND UP0, UPT, UR4, UR5, UPT ;  /* 0x000000050400728c */ /* 0x000fcc000bf06270 */
[----:B------:R-:W-:-:S13]  /*b350*/  PLOP3.LUT P0, PT, PT, PT, UP0, 0x80, 0x0 ;  /* 0x000000000000781c */ /* 0x000fda0003f0f008 */
[----:B------:R-:W-:Y:S05]  /*b360*/  @!P0 BRA `(.L_x_5533) ;  /* 0xffffff58006c8947 */ /* 0x000fea000383ffff */
[----:B------:R-:W-:Y:S05]  /*b370*/  EXIT ;  /* 0x000000000000794d */ /* 0x000fea0003800000 */
.L_x_5475:
        /* <DEDUP_REMOVED lines=40> */
[----:B------:R-:W-:Y:S02]  /*b600*/  LOP3.LUT R37, R37, 0x38, RZ, 0xc0, !PT ;  /* 0x0000003825257812 */ /* 0x000fe400078ec0ff */
[----:B------:R-:W-:Y:S02]  /*b610*/  LEA R31, R30, R17, 0x1 ;  /* 0x000000111e1f7211 */ /* 0x000fe400078e08ff */
[C---:B------:R-:W-:Y:S02]  /*b620*/  LOP3.LUT R0, R37.reuse, 0x40, RZ, 0xfc, !PT ;  /* 0x0000004025007812 */ /* 0x040fe400078efcff */
[----:B------:R-:W-:Y:S02]  /*b630*/  LOP3.LUT R2, R37, 0x80, RZ, 0xfc, !PT ;  /* 0x0000008025027812 */ /* 0x000fe400078efcff */
[----:B------:R-:W-:-:S02]  /*b640*/  ISETP.GE.AND P1, PT, R0, UR9, PT ;  /* 0x0000000900007c0c */ /* 0x000fc4000bf26270 */
        /* <DEDUP_REMOVED lines=11> */
[----:B------:R-:W-:-:S04]  /*b700*/  UIMAD.WIDE UR4, UR4, 0x2aaaaaab, URZ ;  /* 0x2aaaaaab040478a5 */ /* 0x000fc8000f8e023f */
[----:B------:R-:W-:Y:S01]  /*b710*/  @P0 LOP3.LUT R16, R16, 0x2, RZ, 0xfc, !PT ;  /* 0x0000000210100812 */ /* 0x000fe200078efcff */
[----:B------:R-:W-:Y:S01]  /*b720*/  USHF.R.U32.HI UR41, URZ, 0x1f, UR5 ;  /* 0x0000001f3f297899 */ /* 0x000fe20008011605 */
[----:B------:R-:W-:Y:S02]  /*b730*/  ISETP.GE.AND P0, PT, R0, UR7, PT ;  /* 0x0000000700007c0c */ /* 0x000fe4000bf06270 */
[----:B------:R-:W-:Y:S01]  /*b740*/  LOP3.LUT R16, R16, 0xfffffbff, RZ, 0xc0, !PT ;  /* 0xfffffbff10107812 */ /* 0x000fe200078ec0ff */
[----:B------:R-:W-:Y:S01]  /*b750*/  ULEA.HI.SX32 UR41, UR5, UR41, 0x1c ;  /* 0x0000002905297291 */ /* 0x000fe2000f8fe23f */
[----:B------:R-:W-:Y:S02]  /*b760*/  LOP3.LUT R0, R36, 0x70, R3, 0xf8, !PT ;  /* 0x0000007024007812 */ /* 0x000fe400078ef803 */
[----:B------:R-:W-:Y:S02]  /*b770*/  @P1 LOP3.LUT R16, R16, 0x400, RZ, 0xfc, !PT ;  /* 0x0000040010101812 */ /* 0x000fe400078efcff */
[----:B------:R-:W-:-:S02]  /*b780*/  ISETP.GE.AND P1, PT, R2, UR9, PT ;  /* 0x0000000902007c0c */ /* 0x000fc4000bf26270 */
        /* <DEDUP_REMOVED lines=18> */
.L_x_5583:
        /* <DEDUP_REMOVED lines=22> */
.L_x_5535:
[----:B------:R-:W-:Y:S01]  /*ba10*/  ULDC UR8, c[0x0][0xc54] ;  /* 0x0003150000087ab9 */ /* 0x000fe20000000800 */
[----:B------:R-:W-:Y:S01]  /*ba20*/  UMOV UR6, UR7 ;  /* 0x0000000700067c82 */ /* 0x000fe20008000000 */
[----:B------:R-:W-:-:S11]  /*ba30*/  UISETP.NE.AND UP0, UPT, UR8, 0x1, UPT ;  /* 0x000000010800788c */ /* 0x000fd6000bf05270 */
[----:B------:R-:W-:Y:S02]  /*ba40*/  @UP0 ULDC.64 UR10, c[0x0][0xc58] ;  /* 0x00031600000a0ab9 */ /* 0x000fe40000000a00 */
[----:B------:R-:W-:-:S04]  /*ba50*/  UIMAD.WIDE.U32 UR4, UR7, UR10, URZ ;  /* 0x0000000a070472a5 */ /* 0x000fc8000f8e003f */
[----:B------:R-:W-:-:S04]  /*ba60*/  @UP0 USHF.R.U32.HI UR6, URZ, UR11, UR5 ;  /* 0x0000000b3f060299 */ /* 0x000fc80008011605 */
[----:B------:R-:W-:-:S12]  /*ba70*/  UIMAD UR4, UR6, UR8, URZ ;  /* 0x00000008060472a4 */ /* 0x000fd8000f8e023f */
.L_x_5536:
        /* <DEDUP_REMOVED lines=58> */
.L_x_5538:
        /* <DEDUP_REMOVED lines=20> */
.L_x_5541:
[----:B------:R-:W-:Y:S05]  /*bf60*/  BSYNC B6 ;  /* 0x0000000000067941 */ /* 0x000fea0003800000 */
.L_x_5540:
        /* <DEDUP_REMOVED lines=20> */
.L_x_5544:
[----:B------:R0:W1:Y:S01]  /*c0b0*/  LDC.64 R2, c[0x4][R18] ;  /* 0x0100000012027b82 */ /* 0x0000620000000a00 */
[----:B------:R-:W-:Y:S01]  /*c0c0*/  ULDC.64 UR4, c[0x4][0x138] ;  /* 0x01004e0000047ab9 */ /* 0x000fe20000000a00 */
[----:B------:R-:W-:Y:S01]  /*c0d0*/  ULDC.64 UR6, c[0x4][0x140] ;  /* 0x0100500000067ab9 */ /* 0x000fe20000000a00 */
[----:B------:R-:W-:Y:S01]  /*c0e0*/  IMAD.U32 R4, RZ, RZ, UR4 ;  /* 0x00000004ff047e24 */ /* 0x000fe2000f8e00ff */
[----:B------:R-:W-:Y:S01]  /*c0f0*/  MOV R7, UR7 ;  /* 0x0000000700077c02 */ /* 0x000fe20008000f00 */
[----:B------:R-:W-:Y:S01]  /*c100*/  IMAD.U32 R5, RZ, RZ, UR5 ;  /* 0x00000005ff057e24 */ /* 0x000fe2000f8e00ff */
[----:B------:R-:W-:Y:S01]  /*c110*/  ULDC.64 UR4, c[0x4][0x80] ;  /* 0x0100200000047ab9 */ /* 0x000fe20000000a00 */
[----:B------:R-:W-:Y:S02]  /*c120*/  IMAD.U32 R6, RZ, RZ, UR6 ;  /* 0x00000006ff067e24 */ /* 0x000fe4000f8e00ff */
[----:B------:R-:W-:Y:S02]  /*c130*/  IMAD.U32 R10, RZ, RZ, UR4 ;  /* 0x00000004ff0a7e24 */ /* 0x000fe4000f8e00ff */
[----:B------:R-:W-:-:S02]  /*c140*/  IMAD.U32 R11, RZ, RZ, UR5 ;  /* 0x00000005ff0b7e24 */ /* 0x000fc4000f8e00ff */
[----:B------:R-:W-:Y:S02]  /*c150*/  IMAD.MOV.U32 R8, RZ, RZ, 0x70 ;  /* 0x00000070ff087424 */ /* 0x000fe400078e00ff */
[----:B------:R-:W-:Y:S02]  /*c160*/  IMAD.MOV.U32 R12, RZ, RZ, 0x1 ;  /* 0x00000001ff0c7424 */ /* 0x000fe400078e00ff */
[----:B0-----:R-:W-:-:S07]  /*c170*/  IMAD.MOV.U32 R13, RZ, RZ, RZ ;  /* 0x000000ffff0d7224 */ /* 0x001fce00078e00ff */
[----:B------:R-:W-:-:S07]  /*c180*/  LEPC R20, `(.L_x_5543) ;  /* 0x000000001014794e */ /* 0x000fce0000000000 */
[----:B-1----:R-:W-:Y:S05]  /*c190*/  CALL.ABS.NOINC R2 ;  /* 0x0000000002007343 */ /* 0x002fea0003c00000 */
.L_x_5543:
[----:B------:R-:W-:Y:S05]  /*c1a0*/  BSYNC B6 ;  /* 0x0000000000067941 */ /* 0x000fea0003800000 */
.L_x_5542:
        /* <DEDUP_REMOVED lines=13> */
[----:B------:R-:W-:Y:S02]  /*c280*/  MOV R22, UR4 ;  /* 0x0000000400167c02 */ /* 0x000fe40008000f00 */
[----:B------:R-:W-:Y:S05]  /*c290*/  BRA.DIV UR5, `(.L_x_5545) ;  /* 0x0000003605847947 */ /* 0x000fea000b800000 */
.L_x_5599:
        /* <DEDUP_REMOVED lines=26> */
[C---:B-1----:R-:W-:Y:S01]  /*c440*/  @!P0 LEA R4, P1, R2.reuse, R4, 0x2 ;  /* 0x0000000402048211 */ /* 0x042fe200078210ff */
[----:B------:R-:W-:Y:S01]  /*c450*/  IMAD.MOV.U32 R6, RZ, RZ, RZ ;  /* 0x000000ffff067224 */ /* 0x000fe200078e00ff */
[----:B------:R-:W-:Y:S02]  /*c460*/  IADD3 R7, -R9, RZ, RZ ;  /* 0x000000ff09077210 */ /* 0x000fe40007ffe1ff */
[----:B------:R-:W-:-:S05]  /*c470*/  @!P0 LEA.HI.X R5, R2, R5, R3, 0x2, P1 ;  /* 0x0000000502058211 */ /* 0x000fca00008f1403 */
        /* <DEDUP_REMOVED lines=15> */
.L_x_5546:
        /* <DEDUP_REMOVED lines=25> */
.L_x_5600:
[----:B------:R-:W-:Y:S05]  /*c700*/  BSYNC B0 ;  /* 0x0000000000007941 */ /* 0x000fea0003800000 */
.L_x_5547:
        /* <DEDUP_REMOVED lines=21> */
[----:B------:R-:W-:Y:S01]  /*c860*/  UMOV UR4, 0xffffffff ;  /* 0xffffffff00047882 */ /* 0x000fe20000000000 */
[----:B------:R-:W-:Y:S01]  /*c870*/  IADD3 R3, R3, R5, RZ ;  /* 0x0000000503037210 */ /* 0x000fe20007ffe0ff */
        /* <DEDUP_REMOVED lines=54> */
[----:B------:R0:W1:Y:S03]  /*cbe0*/  SHFL.IDX PT, R8, R6, 0x5, 0x181f ;  /* 0x00b81f0006087f89 */ /* 0x00006600000e0000 */
[----:B------:R-:W-:Y:S01]  /*cbf0*/  @P0 IMAD.MOV.U32 R3, RZ, RZ, R9 ;  /* 0x000000ffff030224 */ /* 0x000fe200078e0009 */
[----:B------:R0:W2:Y:S04]  /*cc00*/  SHFL.IDX PT, R14, R4, 0x5, 0x181f ;  /* 0x00b81f00040e7f89 */ /* 0x0000a800000e0000 */
[----:B------:R0:W-:Y:S04]  /*cc10*/  @P0 LDGSTS.E.BYPASS.LTC128B.128 [R21+0x20400], desc[UR36][R2.64], !P4 ;  /* 0x2040000002150fae */ /* 0x0001e8000e101d64 */
[----:B------:R0:W-:Y:S04]  /*cc20*/  @P0 LDGSTS.E.BYPASS.LTC128B.128 [R21+0x23400], desc[UR36][R2.64+0x80], !P3 ;  /* 0x2340008002150fae */ /* 0x0001e8000d901d64 */
[----:B------:R0:W-:Y:S02]  /*cc30*/  @P0 LDGSTS.E.BYPASS.LTC128B.128 [R21+0x26400], desc[UR36][R2.64+0x100], !P2 ;  /* 0x2640010002150fae */ /* 0x0001e4000d101d64 */
.L_x_5614:
        /* <DEDUP_REMOVED lines=12> */
.L_x_5550:
        /* <DEDUP_REMOVED lines=10> */
.L_x_5551:
        /* <DEDUP_REMOVED lines=23> */
.L_x_5553:
[----:B------:R-:W-:Y:S05]  /*cf10*/  BSYNC B6 ;  /* 0x0000000000067941 */ /* 0x000fea0003800000 */
.L_x_5552:
[----:B0-----:R-:W0:Y:S01]  /*cf20*/  S2R R2, SR_TID.X ;  /* 0x0000000000027919 */ /* 0x001e220000002100 */
        /* <DEDUP_REMOVED lines=9> */
[----:B------:R-:W-:-:S03]  /*cfc0*/  LOP3.LUT P5, RZ, R16, 0x200, RZ, 0xc0, !PT ;  /* 0x0000020010ff7812 */ /* 0x000fc600078ac0ff */
[----:B------:R-:W-:-:S04]  /*cfd0*/  UIMAD UR6, UR6, UR8, URZ ;  /* 0x00000008060672a4 */ /* 0x000fc8000f8e023f */
[----:B------:R-:W-:Y:S02]  /*cfe0*/  UIMAD UR7, UR7, UR9, UR6 ;  /* 0x00000009070772a4 */ /* 0x000fe4000f8e0206 */
[----:B------:R-:W-:Y:S01]  /*cff0*/  USHF.R.S32.HI UR6, URZ, 0x1f, UR43 ;  /* 0x0000001f3f067899 */ /* 0x000fe2000801142b */
[----:B0-----:R-:W-:-:S05]  /*d000*/  IMAD.SHL.U32 R2, R2, 0x10, RZ ;  /* 0x0000001002027824 */ /* 0x001fca00078e00ff */
[----:B------:R-:W-:-:S04]  /*d010*/  LOP3.LUT R2, R36, 0x70, R2, 0xf8, !PT ;  /* 0x0000007024027812 */ /* 0x000fc800078ef802 */
[----:B------:R-:W-:-:S05]  /*d020*/  LEA R0, R0, R2, 0x7 ;  /* 0x0000000200007211 */ /* 0x000fca00078e38ff */
        /* <DEDUP_REMOVED lines=35> */
[----:B------:R-:W-:-:S03]  /*d260*/  IMAD.U32 R3, RZ, RZ, UR44 ;  /* 0x0000002cff037e24 */ /* 0x000fc6000f8e00ff */
[----:B------:R-:W1:Y:S01]  /*d270*/  SHFL.IDX PT, R2, R5, RZ, 0x181f ;  /* 0x00181fff05027589 */ /* 0x000e6200000e0000 */
[----:B------:R-:W-:-:S03]  /*d280*/  IMAD R4, R3, 0x80, R36 ;  /* 0x0000008003047824 */ /* 0x000fc600078e0224 */
[----:B------:R-:W-:Y:S01]  /*d290*/  SHFL.IDX PT, R6, R5, 0x1, 0x181f ;  /* 0x00381f0005067f89 */ /* 0x000fe200000e0000 */
[C---:B------:R-:W-:Y:S01]  /*d2a0*/  VIADD R7, R4.reuse, 0x10 ;  /* 0x0000001004077836 */ /* 0x040fe20000000000 */
[----:B------:R-:W-:-:S13]  /*d2b0*/  ISETP.GE.AND P0, PT, R4, UR39, PT ;  /* 0x0000002704007c0c */ /* 0x000fda000bf06270 */
        /* <DEDUP_REMOVED lines=72> */
.L_x_5631:
        /* <DEDUP_REMOVED lines=12> */
.L_x_5555:
        /* <DEDUP_REMOVED lines=18> */
.L_x_5632:
[----:B------:R-:W-:Y:S05]  /*d920*/  BSYNC B0 ;  /* 0x0000000000007941 */ /* 0x000fea0003800000 */
.L_x_5556:
[----:B------:R-:W-:-:S06]  /*d930*/  UISETP.GE.AND UP0, UPT, UR45, 0x2, UPT ;  /* 0x000000022d00788c */ /* 0x000fcc000bf06270 */
[----:B------:R-:W-:-:S13]  /*d940*/  PLOP3.LUT P0, PT, PT, PT, UP0, 0x40, 0x0 ;  /* 0x000000000000781c */ /* 0x000fda0003f0e808 */
[----:B------:R-:W-:Y:S05]  /*d950*/  @P0 BRA `(.L_x_5558) ;  /* 0x0000000c00fc0947 */ /* 0x000fea0003800000 */
[----:B------:R-:W-:Y:S01]  /*d960*/  UIADD3 UR4, UR45, -0x2, URZ ;  /* 0xfffffffe2d047890 */ /* 0x000fe2000fffe03f */
[----:B------:R-:W-:Y:S01]  /*d970*/  BSSY B0, `(.L_x_5558) ;  /* 0x00000fd000007945 */ /* 0x000fe20003800000 */
[----:B------:R-:W-:Y:S02]  /*d980*/  IMAD.MOV.U32 R20, RZ, RZ, R26 ;  /* 0x000000ffff147224 */ /* 0x000fe400078e001a */
[----:B------:R-:W-:Y:S02]  /*d990*/  IMAD.MOV.U32 R9, RZ, RZ, R23 ;  /* 0x000000ffff097224 */ /* 0x000fe400078e0017 */
[----:B------:R-:W-:Y:S01]  /*d9a0*/  IMAD.MOV.U32 R27, RZ, RZ, R24 ;  /* 0x000000ffff1b7224 */ /* 0x000fe200078e0018 */
[----:B------:R-:W-:-:S07]  /*d9b0*/  MOV R8, UR4 ;  /* 0x0000000400087c02 */ /* 0x000fce0008000f00 */
.L_x_5571:
        /* <DEDUP_REMOVED lines=26> */
[----:B------:R-:W-:Y:S02]  /*db60*/  ISETP.NE.AND P0, PT, R23, 0x2, PT ;  /* 0x000000021700780c */ /* 0x000fe40003f05270 */
[----:B------:R-:W-:Y:S01]  /*db70*/  IADD3 R7, -R11, RZ, RZ ;  /* 0x000000ff0b077210 */ /* 0x000fe20007ffe1ff */
        /* <DEDUP_REMOVED lines=10> */
.L_x_5559:
[----:B------:R-:W-:Y:S01]  /*dc20*/  IMAD R6, R23, 0x8, R17 ;  /* 0x0000000817067824 */ /* 0x000fe200078e0211 */
[----:B------:R-:W-:Y:S01]  /*dc30*/  SHF.L.U32 R3, R26, 0x1f, RZ ;  /* 0x0000001f1a037819 */ /* 0x000fe200000006ff */
[----:B------:R-:W-:Y:S03]  /*dc40*/  BSSY B1, `(.L_x_5560) ;  /* 0x0000003000017945 */ /* 0x000fe60003800000 */
[----:B------:R-:W0:Y:S02]  /*dc50*/  SYNCS.PHASECHK.TRANS64.TRYWAIT P0, [R6+URZ+0x30840], R3 ;  /* 0x03084003060075a7 */ /* 0x000e24000800017f */
[----:B0-----:R-:W-:Y:S05]  /*dc60*/  @!P0 BRA `(.L_x_5561) ;  /* 0x0000002c00f88947 */ /* 0x001fea0003800000 */
.L_x_5633:
[----:B------:R-:W-:Y:S05]  /*dc70*/  BSYNC B1 ;  /* 0x0000000000017941 */ /* 0x000fea0003800000 */
.L_x_5560:
        /* <DEDUP_REMOVED lines=27> */
[----:B------:R-:W-:Y:S01]  /*de30*/  IMAD.SHL.U32 R4, R37, 0x2, RZ ;  /* 0x0000000225047824 */ /* 0x000fe200078e00ff */
[----:B------:R-:W-:Y:S02]  /*de40*/  LEA R8, R8, R17, 0x1 ;  /* 0x0000001108087211 */ /* 0x000fe400078e08ff */
        /* <DEDUP_REMOVED lines=36> */
.L_x_5647:
        /* <DEDUP_REMOVED lines=10> */
.L_x_5563:
        /* <DEDUP_REMOVED lines=10> */
.L_x_5564:
[----:B------:R1:W-:Y:S01]  /*e1d0*/  SYNCS.ARRIVE.TRANS64.A1T0 RZ, [R6+URZ+0x30830], RZ ;  /* 0x030830ff06ff79a7 */ /* 0x0003e2000810003f */
[----:B------:R-:W-:Y:S05]  /*e1e0*/  @!P2 BRA `(.L_x_5565) ;  /* 0x000000000004a947 */ /* 0x000fea0003800000 */
[----:B------:R-:W-:Y:S01]  /*e1f0*/  BPT.TRAP 0x1 ;  /* 0x000000040000795c */ /* 0x000fe20000300000 */
.L_x_5565:
[----:B0-----:R-:W-:Y:S01]  /*e200*/  SHF.L.U32 R3, R20, 0x1f, RZ ;  /* 0x0000001f14037819 */ /* 0x001fe200000006ff */
[----:B-1----:R-:W-:Y:S01]  /*e210*/  IMAD R6, R9, 0x8, R17 ;  /* 0x0000000809067824 */ /* 0x002fe200078e0211 */
[----:B------:R-:W-:Y:S03]  /*e220*/  BSSY B1, `(.L_x_5566) ;  /* 0x0000003000017945 */ /* 0x000fe60003800000 */
[----:B------:R-:W0:Y:S02]  /*e230*/  SYNCS.PHASECHK.TRANS64.TRYWAIT P0, [R6+URZ+0x30860], R3 ;  /* 0x03086003060075a7 */ /* 0x000e24000800017f */
[----:B0-----:R-:W-:Y:S05]  /*e240*/  @!P0 BRA `(.L_x_5567) ;  /* 0x00000030004c8947 */ /* 0x001fea0003800000 */
.L_x_5648:
[----:B------:R-:W-:Y:S05]  /*e250*/  BSYNC B1 ;  /* 0x0000000000017941 */ /* 0x000fea0003800000 */
.L_x_5566:
[----:B------:R-:W-:Y:S01]  /*e260*/  IMAD.MOV.U32 R2, RZ, RZ, -0x60 ;  /* 0xffffffa0ff027424 */ /* 0x000fe200078e00ff */
[----:B------:R-:W-:Y:S01]  /*e270*/  UMOV UR4, 0xffffffff ;  /* 0xffffffff00047882 */ /* 0x000fe20000000000 */
[C---:B------:R-:W-:Y:S01]  /*e280*/  LOP3.LUT P3, RZ, R16.reuse, 0x20, RZ, 0xc0, !PT ;  /* 0x0000002010ff7812 */ /* 0x040fe2000786c0ff */
[----:B------:R-:W-:Y:S01]  /*e290*/  IMAD R7, R9, 0x4800, R30 ;  /* 0x0000480009077824 */ /* 0x000fe200078e021e */
[C---:B------:R-:W-:Y:S01]  /*e2a0*/  LOP3.LUT P2, RZ, R16.reuse, 0x10, RZ, 0xc0, !PT ;  /* 0x0000001010ff7812 */ /* 0x040fe2000784c0ff */
[----:B0-----:R-:W-:Y:S01]  /*e2b0*/  IMAD R3, R27, R2, UR38 ;  /* 0x000000261b037e24 */ /* 0x001fe2000f8e0202 */
[----:B------:R-:W-:-:S04]  /*e2c0*/  LOP3.LUT P1, RZ, R16, 0x8, RZ, 0xc0, !PT ;  /* 0x0000000810ff7812 */ /* 0x000fc8000782c0ff */
[----:B------:R-:W-:Y:S01]  /*e2d0*/  IADD3 R8, -R36, R3, RZ ;  /* 0x0000000324087210 */ /* 0x000fe20007ffe1ff */
[----:B------:R-:W-:Y:S08]  /*e2e0*/  BRA.DIV UR4, `(.L_x_5568) ;  /* 0x0000003204387947 */ /* 0x000ff0000b800000 */
        /* <DEDUP_REMOVED lines=44> */
[----:B------:R-:W0:Y:S04]  /*e5b0*/  SHFL.IDX PT, R19, R19, 0x5, 0x181f ;  /* 0x00b81f0013137f89 */ /* 0x000e2800000e0000 */
[----:B------:R2:W3:Y:S01]  /*e5c0*/  SHFL.IDX PT, R14, R18, 0x5, 0x181f ;  /* 0x00b81f00120e7f89 */ /* 0x0004e200000e0000 */
[----:B-1----:R-:W-:Y:S01]  /*e5d0*/  IMAD.X R3, RZ, RZ, R3, P0 ;  /* 0x000000ffff037224 */ /* 0x002fe200000e0603 */
[----:B------:R-:W-:-:S13]  /*e5e0*/  ISETP.LT.OR P0, PT, R8, 0x41, P3 ;  /* 0x000000410800780c */ /* 0x000fda0001f01670 */
[----:B------:R2:W-:Y:S01]  /*e5f0*/  LDGSTS.E.BYPASS.LTC128B.128 [R7+0x2400], desc[UR36][R2.64], !P0 ;  /* 0x0240000002077fae */ /* 0x0005e2000c101d64 */
[----:B------:R-:W-:-:S13]  /*e600*/  ISETP.LT.OR P0, PT, R8, 0x41, P2 ;  /* 0x000000410800780c */ /* 0x000fda0001701670 */
[----:B------:R2:W-:Y:S01]  /*e610*/  LDGSTS.E.BYPASS.LTC128B.128 [R7+0x5400], desc[UR36][R2.64+0x80], !P0 ;  /* 0x0540008002077fae */ /* 0x0005e2000c101d64 */
[----:B------:R-:W-:-:S13]  /*e620*/  ISETP.LT.OR P0, PT, R8, 0x41, P1 ;  /* 0x000000410800780c */ /* 0x000fda0000f01670 */
[----:B0--3--:R2:W-:Y:S02]  /*e630*/  LDGSTS.E.BYPASS.LTC128B.128 [R7+0x8400], desc[UR36][R2.64+0x100], !P0 ;  /* 0x0840010002077fae */ /* 0x0095e4000c101d64 */
.L_x_5662:
[----:B0-2---:R-:W-:Y:S01]  /*e640*/  IADD3 R2, P0, R14, R4, RZ ;  /* 0x000000040e027210 */ /* 0x005fe20007f1e0ff */
        /* <DEDUP_REMOVED lines=15> */
[----:B------:R-:W-:Y:S01]  /*e740*/  IMAD R25, R25, UR4, RZ ;  /* 0x0000000419197c24 */ /* 0x000fe2000f8e02ff */
[----:B------:R-:W-:-:S03]  /*e750*/  IADD3 R3, R3, R9, RZ ;  /* 0x0000000903037210 */ /* 0x000fc60007ffe0ff */
[C---:B------:R-:W-:Y:S02]  /*e760*/  IMAD R25, R0.reuse, UR5, R25 ;  /* 0x0000000500197c24 */ /* 0x040fe4000f8e0219 */
[----:B------:R-:W-:Y:S01]  /*e770*/  IMAD.WIDE.U32 R2, R0, UR4, R2 ;  /* 0x0000000400027c25 */ /* 0x000fe2000f8e0002 */
[----:B------:R-:W-:Y:S01]  /*e780*/  ULDC.64 UR4, c[0x0][0x330] ;  /* 0x0000cc0000047ab9 */ /* 0x000fe20000000a00 */
[----:B------:R-:W-:Y:S02]  /*e790*/  NOP ;  /* 0x0000000000007918 */ /* 0x000fe40000000000 */
        /* <DEDUP_REMOVED lines=8> */
[----:B------:R-:W-:-:S13]  /*e820*/  PLOP3.LUT P0, PT, PT, PT, PT, 0x80, 0x0 ;  /* 0x000000000000781c */ /* 0x000fda0003f0f070 */
.L_x_5569:
        /* <DEDUP_REMOVED lines=10> */
.L_x_5570:
[C---:B------:R-:W-:Y:S01]  /*e8d0*/  ISETP.GT.AND P0, PT, R24.reuse, RZ, PT ;  /* 0x000000ff1800720c */ /* 0x040fe20003f04270 */
[----:B------:R1:W-:Y:S01]  /*e8e0*/  SYNCS.ARRIVE.TRANS64.A1T0 RZ, [R6+URZ+0x30850], RZ ;  /* 0x030850ff06ff79a7 */ /* 0x0003e2000810003f */
[----:B------:R-:W-:Y:S02]  /*e8f0*/  VIADD R8, R24, 0xffffffff ;  /* 0xffffffff18087836 */ /* 0x000fe40000000000 */
[----:B------:R-:W-:Y:S02]  /*e900*/  IMAD.MOV.U32 R20, RZ, RZ, R26 ;  /* 0x000000ffff147224 */ /* 0x000fe400078e001a */
[----:B------:R-:W-:Y:S02]  /*e910*/  IMAD.MOV.U32 R9, RZ, RZ, R23 ;  /* 0x000000ffff097224 */ /* 0x000fe400078e0017 */
[----:B------:R-:W-:-:S05]  /*e920*/  IMAD.MOV.U32 R27, RZ, RZ, R24 ;  /* 0x000000ffff1b7224 */ /* 0x000fca00078e0018 */
[----:B-1----:R-:W-:Y:S05]  /*e930*/  @P0 BRA `(.L_x_5571) ;  /* 0xfffffff000200947 */ /* 0x002fea000383ffff */
[----:B------:R-:W-:Y:S05]  /*e940*/  BSYNC B0 ;  /* 0x0000000000007941 */ /* 0x000fea0003800000 */
.L_x_5558:
        /* <DEDUP_REMOVED lines=17> */
.L_x_5573:
[----:B------:R-:W-:Y:S05]  /*ea60*/  BSYNC B0 ;  /* 0x0000000000007941 */ /* 0x000fea0003800000 */
.L_x_5572:
[----:B------:R-:W-:-:S13]  /*ea70*/  LOP3.LUT P0, RZ, R16, 0x80, RZ, 0xc0, !PT ;  /* 0x0000008010ff7812 */ /* 0x000fda000780c0ff */
[----:B------:R-:W-:Y:S05]  /*ea80*/  @!P0 BRA `(.L_x_5574) ;  /* 0x0000000000048947 */ /* 0x000fea0003800000 */
[----:B------:R-:W-:Y:S01]  /*ea90*/  BPT.TRAP 0x1 ;  /* 0x000000040000795c */ /* 0x000fe20000300000 */
.L_x_5574:
[----:B------:R-:W-:Y:S01]  /*eaa0*/  LEA R4, R23, R17, 0x3 ;  /* 0x0000001117047211 */ /* 0x000fe200078e18ff */
[----:B------:R-:W-:Y:S01]  /*eab0*/  IMAD.MOV.U32 R5, RZ, RZ, -0x60 ;  /* 0xffffffa0ff057424 */ /* 0x000fe200078e00ff */
[----:B------:R-:W-:Y:S01]  /*eac0*/  SHF.L.U32 R3, R26, 0x1f, RZ ;  /* 0x0000001f1a037819 */ /* 0x000fe200000006ff */
[----:B------:R-:W-:Y:S02]  /*ead0*/  BSSY B0, `(.L_x_5575) ;  /* 0x0000004000007945 */ /* 0x000fe40003800000 */
[----:B------:R-:W-:Y:S01]  /*eae0*/  IMAD R5, R24, R5, UR38 ;  /* 0x0000002618057e24 */ /* 0x000fe2000f8e0205 */
[----:B------:R-:W0:Y:S02]  /*eaf0*/  SYNCS.PHASECHK.TRANS64.TRYWAIT P0, [R4+URZ+0x30860], R3 ;  /* 0x03086003040075a7 */ /* 0x000e24000800017f */
[----:B0-----:R-:W-:Y:S05]  /*eb00*/  @!P0 BRA `(.L_x_5576) ;  /* 0x00000030002c8947 */ /* 0x001fea0003800000 */
.L_x_5663:
[----:B------:R-:W-:Y:S05]  /*eb10*/  BSYNC B0 ;  /* 0x0000000000007941 */ /* 0x000fea0003800000 */
.L_x_5575:
        /* <DEDUP_REMOVED lines=52> */
[----:B------:R0:W2:Y:S02]  /*ee60*/  SHFL.IDX PT, R14, R18, 0x5, 0x181f ;  /* 0x00b81f00120e7f89 */ /* 0x0000a400000e0000 */
[----:B-1----:R-:W-:Y:S02]  /*ee70*/  IADD3.X R3, RZ, R7, RZ, P0, !PT ;  /* 0x00000007ff037210 */ /* 0x002fe400007fe4ff */
[----:B------:R-:W-:Y:S01]  /*ee80*/  ISETP.LT.OR P0, PT, R5, 0x41, P4 ;  /* 0x000000410500780c */ /* 0x000fe20002701670 */
[----:B------:R0:W1:-:S12]  /*ee90*/  SHFL.IDX PT, R7, R19, 0x5, 0x181f ;  /* 0x00b81f0013077f89 */ /* 0x00005800000e0000 */
[----:B------:R0:W-:Y:S01]  /*eea0*/  LDGSTS.E.BYPASS.LTC128B.128 [R0+0x2400], desc[UR36][R2.64], !P0 ;  /* 0x0240000002007fae */ /* 0x0001e2000c101d64 */
[----:B------:R-:W-:-:S13]  /*eeb0*/  ISETP.LT.OR P0, PT, R5, 0x41, P3 ;  /* 0x000000410500780c */ /* 0x000fda0001f01670 */
[----:B------:R0:W-:Y:S01]  /*eec0*/  LDGSTS.E.BYPASS.LTC128B.128 [R0+0x5400], desc[UR36][R2.64+0x80], !P0 ;  /* 0x0540008002007fae */ /* 0x0001e2000c101d64 */
[----:B------:R-:W-:-:S13]  /*eed0*/  ISETP.LT.OR P0, PT, R5, 0x41, P1 ;  /* 0x000000410500780c */ /* 0x000fda0000f01670 */
[----:B-12---:R0:W-:Y:S02]  /*eee0*/  LDGSTS.E.BYPASS.LTC128B.128 [R0+0x8400], desc[UR36][R2.64+0x100], !P0 ;  /* 0x0840010002007fae */ /* 0x0061e4000c101d64 */
.L_x_5677:
        /* <DEDUP_REMOVED lines=13> */
.L_x_5578:
        /* <DEDUP_REMOVED lines=10> */
.L_x_5579:
[----:B------:R1:W-:Y:S01]  /*f060*/  SYNCS.ARRIVE.TRANS64.A1T0 RZ, [R4+URZ+0x30850], RZ ;  /* 0x030850ff04ff79a7 */ /* 0x0003e2000810003f */
[----:B------:R-:W-:-:S05]  /*f070*/  VIADD R23, R23, 0x1 ;  /* 0x0000000117177836 */ /* 0x000fca0000000000 */
[----:B------:R-:W-:-:S04]  /*f080*/  ISETP.NE.AND P0, PT, R23, 0x2, PT ;  /* 0x000000021700780c */ /* 0x000fc80003f05270 */
[----:B0-----:R-:W-:Y:S02]  /*f090*/  SEL R3, RZ, 0x1, P0 ;  /* 0x00000001ff037807 */ /* 0x001fe40000000000 */
[----:B------:R-:W-:Y:S02]  /*f0a0*/  SEL R23, R23, RZ, P0 ;  /* 0x000000ff17177207 */ /* 0x000fe40000000000 */
[----:B-1----:R-:W-:-:S07]  /*f0b0*/  LOP3.LUT R26, R26, R3, RZ, 0x3c, !PT ;  /* 0x000000031a1a7212 */ /* 0x002fce00078e3cff */
.L_x_5539:
[----:B------:R-:W-:Y:S05]  /*f0c0*/  BSYNC B7 ;  /* 0x0000000000077941 */ /* 0x000fea0003800000 */
.L_x_5537:
        /* <DEDUP_REMOVED lines=11> */
.L_x_5580:
[----:B------:R-:W-:-:S03]  /*f180*/  UMOV UR4, 0xffffffff ;  /* 0xffffffff00047882 */ /* 0x000fc60000000000 */
[----:B------:R-:W-:Y:S05]  /*f190*/  BRA.DIV UR4, `(.L_x_5582) ;  /* 0x0000003204cc7947 */ /* 0x000fea000b800000 */
[----:B------:R0:W1:Y:S02]  /*f1a0*/  SHFL.IDX PT, R14, R34, RZ, 0x1f ;  /* 0x00001fff220e7589 */ /* 0x00006400000e0000 */
.L_x_5680:
        /* <DEDUP_REMOVED lines=8> */
.L_x_5581:
[----:B------:R-:W-:Y:S02]  /*f230*/  ULDC UR4, c[0x0][0xc38] ;  /* 0x00030e0000047ab9 */ /* 0x000fe40000000800 */
[----:B-1----:R-:W-:-:S13]  /*f240*/  ISETP.GE.AND P0, PT, R34, UR4, PT ;  /* 0x0000000422007c0c */ /* 0x002fda000bf06270 */
[----:B------:R-:W-:Y:S05]  /*f250*/  @!P0 BRA `(.L_x_5583) ;  /* 0xffffffc400948947 */ /* 0x000fea000383ffff */
.L_x_5534:
        /* <DEDUP_REMOVED lines=12> */
.L_x_5681:
[----:B------:R-:W-:Y:S05]  /*f320*/  BSYNC B0 ;  /* 0x0000000000007941 */ /* 0x000fea0003800000 */
.L_x_5584:
[----:B------:R-:W-:-:S03]  /*f330*/  UMOV UR4, 0xffffffff ;  /* 0xffffffff00047882 */ /* 0x000fc60000000000 */
[----:B------:R-:W-:Y:S05]  /*f340*/  BRA.DIV UR4, `(.L_x_5586) ;  /* 0x00000032049c7947 */ /* 0x000fea000b800000 */
[----:B-1----:R-:W1:Y:S02]  /*f350*/  S2R R0, SR_TID.X ;  /* 0x0000000000007919 */ /* 0x002e640000002100 */
[----:B-1----:R-:W-:-:S04]  /*f360*/  SHF.R.U32.HI R0, RZ, 0x5, R0 ;  /* 0x00000005ff007819 */ /* 0x002fc80000011600 */
[----:B------:R-:W-:-:S05]  /*f370*/  LOP3.LUT R0, R0, 0x3, RZ, 0xc0, !PT ;  /* 0x0000000300007812 */ /* 0x000fca00078ec0ff */
[----:B------:R1:W2:Y:S02]  /*f380*/  SHFL.IDX PT, R14, R0, RZ, 0x1f ;  /* 0x00001fff000e7589 */ /* 0x0002a400000e0000 */
.L_x_5684:
[----:B--2---:R-:W-:Y:S01]  /*f390*/  ISETP.NE.AND P0, PT, R14, RZ, PT ;  /* 0x000000ff0e00720c */ /* 0x004fe20003f05270 */
[----:B------:R-:W-:-:S12]  /*f3a0*/  BSSY B0, `(.L_x_5587) ;  /* 0x0000026000007945 */ /* 0x000fd80003800000 */
[----:B------:R-:W-:Y:S05]  /*f3b0*/  @P0 BRA `(.L_x_5588) ;  /* 0x0000000000900947 */ /* 0x000fea0003800000 */
[----:B------:R-:W-:-:S03]  /*f3c0*/  UMOV UR4, 0xffffffff ;  /* 0xffffffff00047882 */ /* 0x000fc60000000000 */
[----:B------:R-:W-:Y:S05]  /*f3d0*/  BRA.DIV UR4, `(.L_x_5589) ;  /* 0x0000003204ac7947 */ /* 0x000fea000b800000 */
[----:B------:R-:W-:-:S13]  /*f3e0*/  ELECT P6, URZ, PT ;  /* 0x00000000003f782f */ /* 0x000fda00038c0000 */
.L_x_5687:
        /* <DEDUP_REMOVED lines=8> */
.L_x_5590:
[C---:B------:R-:W-:Y:S01]  /*f470*/  LEA R5, R23.reuse, R4, 0x3 ;  /* 0x0000000417057211 */ /* 0x040fe200078e18ff */
[----:B------:R-:W-:Y:S01]  /*f480*/  VIADD R23, R23, 0x1 ;  /* 0x0000000117177836 */ /* 0x000fe20000000000 */
[----:B------:R-:W-:-:S04]  /*f490*/  SHF.L.U32 R0, R26, 0x1f, RZ ;  /* 0x0000001f1a007819 */ /* 0x000fc800000006ff */
[----:B------:R-:W1:Y:S01]  /*f4a0*/  SYNCS.PHASECHK.TRANS64.TRYWAIT P1, [R5+URZ+0x30840], R0 ;  /* 0x03084000050075a7 */ /* 0x000e62000802017f */
[----:B------:R-:W-:-:S04]  /*f4b0*/  ISETP.NE.AND P2, PT, R23, 0x2, PT ;  /* 0x000000021700780c */ /* 0x000fc80003f45270 */
[----:B------:R-:W-:Y:S01]  /*f4c0*/  SEL R3, RZ, 0x1, P2 ;  /* 0x00000001ff037807 */ /* 0x000fe20001000000 */
[----:B-1----:R-:W-:Y:S08]  /*f4d0*/  @!P1 BRA `(.L_x_5591) ;  /* 0x00000030008c9947 */ /* 0x002ff00003800000 */
.L_x_5688:
[----:B------:R-:W-:Y:S02]  /*f4e0*/  SEL R23, R23, RZ, P2 ;  /* 0x000000ff17177207 */ /* 0x000fe40001000000 */
[----:B------:R-:W-:Y:S01]  /*f4f0*/  LOP3.LUT R2, R26, R3, RZ, 0x3c, !PT ;  /* 0x000000031a027212 */ /* 0x000fe200078e3cff */
[----:B------:R-:W-:Y:S06]  /*f500*/  @!P0 BRA `(.L_x_5592) ;  /* 0x0000000000048947 */ /* 0x000fec0003800000 */
[----:B------:R-:W-:Y:S01]  /*f510*/  BPT.TRAP 0x1 ;  /* 0x000000040000795c */ /* 0x000fe20000300000 */
.L_x_5592:
[----:B------:R-:W-:Y:S01]  /*f520*/  IMAD R23, R23, 0x8, R4 ;  /* 0x0000000817177824 */ /* 0x000fe200078e0204 */
[----:B------:R-:W-:-:S04]  /*f530*/  SHF.L.U32 R2, R2, 0x1f, RZ ;  /* 0x0000001f02027819 */ /* 0x000fc800000006ff */
[----:B------:R-:W2:Y:S02]  /*f540*/  SYNCS.PHASECHK.TRANS64.TRYWAIT P1, [R23+URZ+0x30840], R2 ;  /* 0x03084002170075a7 */ /* 0x000ea4000802017f */
[----:B--2---:R-:W-:Y:S05]  /*f550*/  @!P1 BRA `(.L_x_5593) ;  /* 0x0000003000809947 */ /* 0x004fea0003800000 */
.L_x_5689:
[----:B------:R-:W-:Y:S05]  /*f560*/  @!P0 BRA `(.L_x_5594) ;  /* 0x0000000000048947 */ /* 0x000fea0003800000 */
[----:B------:R-:W-:Y:S01]  /*f570*/  BPT.TRAP 0x1 ;  /* 0x000000040000795c */ /* 0x000fe20000300000 */
.L_x_5594:
[----:B------:R-:W3:Y:S02]  /*f580*/  SYNCS.PHASECHK.TRANS64.TRYWAIT P1, [R5+URZ+0x30860], R0 ;  /* 0x03086000050075a7 */ /* 0x000ee4000802017f */
[----:B---3--:R-:W-:Y:S05]  /*f590*/  @!P1 BRA `(.L_x_5595) ;  /* 0x0000003000849947 */ /* 0x008fea0003800000 */
.L_x_5690:
[----:B------:R-:W-:Y:S05]  /*f5a0*/  @!P0 BRA `(.L_x_5596) ;  /* 0x0000000000048947 */ /* 0x000fea0003800000 */
[----:B------:R-:W-:Y:S01]  /*f5b0*/  BPT.TRAP 0x1 ;  /* 0x000000040000795c */ /* 0x000fe20000300000 */
.L_x_5596:
[----:B----4-:R4:W0:Y:S02]  /*f5c0*/  SYNCS.PHASECHK.TRANS64.TRYWAIT P0, [R23+URZ+0x30860], R2 ;  /* 0x03086002170075a7 */ /* 0x010824000800017f */
[----:B0-----:R-:W-:Y:S05]  /*f5d0*/  @!P0 NANOSLEEP.SYNCS 0x989680 ;  /* 0x009896800000895d */ /* 0x001fea0003900000 */
[----:B------:R-:W0:Y:S02]  /*f5e0*/  @!P0 SYNCS.PHASECHK.TRANS64 P0, [R23+URZ+0x30860], R2 ;  /* 0x03086002170085a7 */ /* 0x000e24000800007f */
[----:B0-----:R-:W-:Y:S05]  /*f5f0*/  @!P0 BRA `(.L_x_5596) ;  /* 0xfffffffc00f08947 */ /* 0x001fea000383ffff */
.L_x_5588:
[----:B------:R-:W-:Y:S05]  /*f600*/  BSYNC B0 ;  /* 0x0000000000007941 */ /* 0x000fea0003800000 */
.L_x_5587:
[----:B------:R-:W-:Y:S05]  /*f610*/  EXIT ;  /* 0x000000000000794d */ /* 0x000fea0003800000 */
.L_x_5481:
[----:B0-----:R-:W-:-:S04]  /*f620*/  IMAD.U32 R3, RZ, RZ, UR40 ;  /* 0x00000028ff037e24 */ /* 0x001fc8000f8e00ff */
[----:B------:R0:W1:Y:S03]  /*f630*/  SYNCS.PHASECHK.TRANS64.TRYWAIT P1, [R3+URZ+0x30800], R0 ;  /* 0x03080000030075a7 */ /* 0x000066000802017f */
[----:B-1----:R-:W-:Y:S05]  /*f640*/  @!P1 NANOSLEEP.SYNCS 0x989680 ;  /* 0x009896800000995d */ /* 0x002fea0003900000 */
[----:B------:R-:W1:Y:S02]  /*f650*/  @!P1 SYNCS.PHASECHK.TRANS64 P1, [R3+URZ+0x30800], R0 ;  /* 0x03080000030095a7 */ /* 0x000e64000802007f */
[----:B-1----:R-:W-:Y:S05]  /*f660*/  @!P1 BRA `(.L_x_5481) ;  /* 0xfffffffc00ec9947 */ /* 0x002fea000383ffff */
[----:B------:R-:W-:Y:S05]  /*f670*/  BRA `(.L_x_5597) ;  /* 0xffffff2000587947 */ /* 0x000fea000383ffff */
.L_x_5485:
[----:B-1----:R1:W2:Y:S02]  /*f680*/  SYNCS.PHASECHK.TRANS64.TRYWAIT P1, [R0+URZ+0x30830], R3 ;  /* 0x03083003000075a7 */ /* 0x0022a4000802017f */
[----:B--2---:R-:W-:Y:S05]  /*f690*/  @!P1 NANOSLEEP.SYNCS 0x989680 ;  /* 0x009896800000995d */ /* 0x004fea0003900000 */
[----:B------:R-:W2:Y:S02]  /*f6a0*/  @!P1 SYNCS.PHASECHK.TRANS64 P1, [R0+URZ+0x30830], R3 ;  /* 0x03083003000095a7 */ /* 0x000ea4000802007f */
[----:B--2---:R-:W-:Y:S05]  /*f6b0*/  @!P1 BRA `(.L_x_5485) ;  /* 0xfffffffc00f09947 */ /* 0x004fea000383ffff */
[----:B------:R-:W-:Y:S05]  /*f6c0*/  BRA `(.L_x_5484) ;  /* 0xffffff2000747947 */ /* 0x000fea000383ffff */
.L_x_5491:
[----:B-1----:R-:W-:-:S04]  /*f6d0*/  IMAD.U32 R4, RZ, RZ, UR7 ;  /* 0x00000007ff047e24 */ /* 0x002fc8000f8e00ff */
[----:B------:R1:W2:Y:S03]  /*f6e0*/  SYNCS.PHASECHK.TRANS64.TRYWAIT P1, [R4+URZ+0x30830], R3 ;  /* 0x03083003040075a7 */ /* 0x0002a6000802017f */
[----:B--2---:R-:W-:Y:S05]  /*f6f0*/  @!P1 NANOSLEEP.SYNCS 0x989680 ;  /* 0x009896800000995d */ /* 0x004fea0003900000 */
[----:B------:R-:W2:Y:S02]  /*f700*/  @!P1 SYNCS.PHASECHK.TRANS64 P1, [R4+URZ+0x30830], R3 ;  /* 0x03083003040095a7 */ /* 0x000ea4000802007f */
[----:B--2---:R-:W-:Y:S05]  /*f710*/  @!P1 BRA `(.L_x_5491) ;  /* 0xfffffffc00ec9947 */ /* 0x004fea000383ffff */
[----:B------:R-:W-:Y:S05]  /*f720*/  BRA `(.L_x_5490) ;  /* 0xffffff4000e07947 */ /* 0x000fea000383ffff */
.L_x_5495:
[----:B01----:R-:W-:-:S04]  /*f730*/  IMAD.U32 R3, RZ, RZ, UR10 ;  /* 0x0000000aff037e24 */ /* 0x003fc8000f8e00ff */
[----:B------:R0:W1:Y:S03]  /*f740*/  SYNCS.PHASECHK.TRANS64.TRYWAIT P1, [R3+URZ+0x30850], R0 ;  /* 0x03085000030075a7 */ /* 0x000066000802017f */
[----:B-1----:R-:W-:Y:S05]  /*f750*/  @!P1 NANOSLEEP.SYNCS 0x989680 ;  /* 0x009896800000995d */ /* 0x002fea0003900000 */
[----:B------:R-:W1:Y:S02]  /*f760*/  @!P1 SYNCS.PHASECHK.TRANS64 P1, [R3+URZ+0x30850], R0 ;  /* 0x03085000030095a7 */ /* 0x000e64000802007f */
[----:B-1----:R-:W-:Y:S05]  /*f770*/  @!P1 BRA `(.L_x_5495) ;  /* 0xfffffffc00ec9947 */ /* 0x002fea000383ffff */
[----:B------:R-:W-:Y:S05]  /*f780*/  BRA `(.L_x_5494) ;  /* 0xffffff4c00a87947 */ /* 0x000fea000383ffff */
.L_x_5503:
[----:B-1----:R-:W-:-:S04]  /*f790*/  IMAD.U32 R4, RZ, RZ, UR7 ;  /* 0x00000007ff047e24 */ /* 0x002fc8000f8e00ff */
[----:B------:R1:W2:Y:S03]  /*f7a0*/  SYNCS.PHASECHK.TRANS64.TRYWAIT P1, [R4+URZ+0x30830], R3 ;  /* 0x03083003040075a7 */ /* 0x0002a6000802017f */
[----:B--2---:R-:W-:Y:S05]  /*f7b0*/  @!P1 NANOSLEEP.SYNCS 0x989680 ;  /* 0x009896800000995d */ /* 0x004fea0003900000 */
[----:B------:R-:W2:Y:S02]  /*f7c0*/  @!P1 SYNCS.PHASECHK.TRANS64 P1, [R4+URZ+0x30830], R3 ;  /* 0x03083003040095a7 */ /* 0x000ea4000802007f */
[----:B--2---:R-:W-:Y:S05]  /*f7d0*/  @!P1 BRA `(.L_x_5503) ;  /* 0xfffffffc00ec9947 */ /* 0x004fea000383ffff */
[----:B------:R-:W-:Y:S05]  /*f7e0*/  BRA `(.L_x_5502) ;  /* 0xffffff68004c7947 */ /* 0x000fea000383ffff */
.L_x_5507:
[----:B01----:R-:W-:-:S04]  /*f7f0*/  IMAD.U32 R3, RZ, RZ, UR14 ;  /* 0x0000000eff037e24 */ /* 0x003fc8000f8e00ff */
[----:B------:R0:W1:Y:S03]  /*f800*/  SYNCS.PHASECHK.TRANS64.TRYWAIT P1, [R3+URZ+0x30850], R0 ;  /* 0x03085000030075a7 */ /* 0x000066000802017f */
[----:B-1----:R-:W-:Y:S05]  /*f810*/  @!P1 NANOSLEEP.SYNCS 0x989680 ;  /* 0x009896800000995d */ /* 0x002fea0003900000 */
[----:B------:R-:W1:Y:S02]  /*f820*/  @!P1 SYNCS.PHASECHK.TRANS64 P1, [R3+URZ+0x30850], R0 ;  /* 0x03085000030095a7 */ /* 0x000e64000802007f */
[----:B-1----:R-:W-:Y:S05]  /*f830*/  @!P1 BRA `(.L_x_5507) ;  /* 0xfffffffc00ec9947 */ /* 0x002fea000383ffff */
[----:B------:R-:W-:Y:S05]  /*f840*/  BRA `(.L_x_5506) ;  /* 0xffffff7400147947 */ /* 0x000fea000383ffff */
.L_x_5514:
[----:B-1----:R-:W-:-:S04]  /*f850*/  MOV R7, UR5 ;  /* 0x0000000500077c02 */ /* 0x002fc80008000f00 */
[----:B------:R1:W2:Y:S03]  /*f860*/  SYNCS.PHASECHK.TRANS64.TRYWAIT P1, [R7+URZ+0x30850], R0 ;  /* 0x03085000070075a7 */ /* 0x0002a6000802017f */
[----:B--2---:R-:W-:Y:S05]  /*f870*/  @!P1 NANOSLEEP.SYNCS 0x989680 ;  /* 0x009896800000995d */ /* 0x004fea0003900000 */
[----:B------:R-:W2:Y:S02]  /*f880*/  @!P1 SYNCS.PHASECHK.TRANS64 P1, [R7+URZ+0x30850], R0 ;  /* 0x03085000070095a7 */ /* 0x000ea4000802007f */
[----:B--2---:R-:W-:Y:S05]  /*f890*/  @!P1 BRA `(.L_x_5514) ;  /* 0xfffffffc00ec9947 */ /* 0x004fea000383ffff */
[----:B------:R-:W-:Y:S05]  /*f8a0*/  BRA `(.L_x_5513) ;  /* 0xffffff8c002c7947 */ /* 0x000fea000383ffff */
.L_x_5545:
        /* <DEDUP_REMOVED lines=10> */
.L_x_5598:
[----:B------:R-:W-:Y:S05]  /*f950*/  BRA `(.L_x_5599) ;  /* 0xffffffc800507947 */ /* 0x000fea000383ffff */
.L_x_5548:
[----:B0-----:R0:W1:Y:S02]  /*f960*/  SYNCS.PHASECHK.TRANS64.TRYWAIT P0, [R0+URZ+0x30840], R3 ;  /* 0x03084003000075a7 */ /* 0x001064000800017f */
[----:B-1----:R-:W-:Y:S05]  /*f970*/  @!P0 NANOSLEEP.SYNCS 0x989680 ;  /* 0x009896800000895d */ /* 0x002fea0003900000 */
[----:B------:R-:W1:Y:S02]  /*f980*/  @!P0 SYNCS.PHASECHK.TRANS64 P0, [R0+URZ+0x30840], R3 ;  /* 0x03084003000085a7 */ /* 0x000e64000800007f */
[----:B-1----:R-:W-:Y:S05]  /*f990*/  @!P0 BRA `(.L_x_5548) ;  /* 0xfffffffc00f08947 */ /* 0x002fea000383ffff */
[----:B------:R-:W-:Y:S05]  /*f9a0*/  BRA `(.L_x_5600) ;  /* 0xffffffcc00547947 */ /* 0x000fea000383ffff */
.L_x_5549:
        /* <DEDUP_REMOVED lines=8> */
.L_x_5602:
[----:B------:R-:W-:Y:S05]  /*fa30*/  BSYNC B0 ;  /* 0x0000000000007941 */ /* 0x000fea0003800000 */
.L_x_5601:
        /* <DEDUP_REMOVED lines=9> */
.L_x_5603:
[----:B------:R-:W-:Y:S02]  /*fad0*/  IMAD.MOV.U32 R13, RZ, RZ, R6 ;  /* 0x000000ffff0d7224 */ /* 0x000fe400078e0006 */
[----:B------:R-:W-:Y:S01]  /*fae0*/  IMAD.MOV.U32 R12, RZ, RZ, 0x1 ;  /* 0x00000001ff0c7424 */ /* 0x000fe200078e00ff */
[----:B------:R-:W-:-:S05]  /*faf0*/  @P0 LEA R14, P1, R37, R14, 0x1 ;  /* 0x0000000e250e0211 */ /* 0x000fca00078208ff */
[----:B------:R-:W-:Y:S01]  /*fb00*/  @P0 IMAD.X R3, RZ, RZ, R2, P1 ;  /* 0x000000ffff030224 */ /* 0x000fe200008e0602 */
[----:B------:R-:W-:-:S07]  /*fb10*/  @P0 MOV R2, R14 ;  /* 0x0000000e00020202 */ /* 0x000fce0000000f00 */
[----:B------:R-:W-:Y:S05]  /*fb20*/  WARPSYNC.COLLECTIVE R15, `(.L_x_5604) ;  /* 0x000000000f087348 */ /* 0x000fea0003c00000 */
[----:B------:R0:W1:Y:S02]  /*fb30*/  SHFL.IDX P6, R14, R13, R12, R11 ;  /* 0x0000000c0d0e7389 */ /* 0x00006400000c000b */
[----:B01----:R-:W-:Y:S01]  /*fb40*/  ENDCOLLECTIVE ;  /* 0x000000000000791b */ /* 0x003fe20003800000 */
.L_x_5604:
        /* <DEDUP_REMOVED lines=12> */
.L_x_5605:
        /* <DEDUP_REMOVED lines=8> */
.L_x_5606:
        /* <DEDUP_REMOVED lines=14> */
.L_x_5607:
        /* <DEDUP_REMOVED lines=8> */
.L_x_5608:
        /* <DEDUP_REMOVED lines=14> */
.L_x_5609:
        /* <DEDUP_REMOVED lines=8> */
.L_x_5610:
        /* <DEDUP_REMOVED lines=14> */
.L_x_5611:
        /* <DEDUP_REMOVED lines=8> */
.L_x_5612:
        /* <DEDUP_REMOVED lines=13> */
.L_x_5613:
[----:B------:R-:W-:Y:S05]  /*10180*/  BRA `(.L_x_5614) ;  /* 0xffffffc800ac7947 */ /* 0x000fea000383ffff */
.L_x_5554:
[----:B------:R-:W-:Y:S01]  /*10190*/  IMAD.MOV.U32 R13, RZ, RZ, R5 ;  /* 0x000000ffff0d7224 */ /* 0x000fe200078e0005 */
[----:B------:R-:W-:Y:S01]  /*101a0*/  MOV R15, 0xffffffff ;  /* 0xffffffff000f7802 */ /* 0x000fe20000000f00 */
[----:B------:R-:W-:Y:S02]  /*101b0*/  IMAD.MOV.U32 R12, RZ, RZ, RZ ;  /* 0x000000ffff0c7224 */ /* 0x000fe400078e00ff */
[----:B------:R-:W-:Y:S02]  /*101c0*/  IMAD.MOV.U32 R11, RZ, RZ, 0x181f ;  /* 0x0000181fff0b7424 */ /* 0x000fe400078e00ff */
[----:B------:R-:W-:-:S07]  /*101d0*/  IMAD.U32 R3, RZ, RZ, UR44 ;  /* 0x0000002cff037e24 */ /* 0x000fce000f8e00ff */
[----:B------:R-:W-:Y:S05]  /*101e0*/  WARPSYNC.COLLECTIVE R15, `(.L_x_5615) ;  /* 0x000000000f087348 */ /* 0x000fea0003c00000 */
[----:B------:R0:W1:Y:S02]  /*101f0*/  SHFL.IDX P6, R14, R13, R12, R11 ;  /* 0x0000000c0d0e7389 */ /* 0x00006400000c000b */
[----:B01----:R-:W-:Y:S01]  /*10200*/  ENDCOLLECTIVE ;  /* 0x000000000000791b */ /* 0x003fe20003800000 */
.L_x_5615:
        /* <DEDUP_REMOVED lines=8> */
.L_x_5616:
        /* <DEDUP_REMOVED lines=8> */
.L_x_5617:
        /* <DEDUP_REMOVED lines=12> */
.L_x_5618:
[----:B------:R-:W-:Y:S01]  /*103d0*/  MOV R13, R5 ;  /* 0x00000005000d7202 */ /* 0x000fe20000000f00 */
[----:B------:R-:W-:Y:S01]  /*103e0*/  IMAD.MOV.U32 R12, RZ, RZ, 0x2 ;  /* 0x00000002ff0c7424 */ /* 0x000fe200078e00ff */
[----:B------:R-:W-:-:S05]  /*103f0*/  @!P0 LEA R14, P1, R37, R14, 0x1 ;  /* 0x0000000e250e8211 */ /* 0x000fca00078208ff */
[----:B------:R-:W-:-:S08]  /*10400*/  @!P0 IMAD.MOV.U32 R2, RZ, RZ, R14 ;  /* 0x000000ffff028224 */ /* 0x000fd000078e000e */
[----:B------:R-:W-:Y:S05]  /*10410*/  WARPSYNC.COLLECTIVE R15, `(.L_x_5619) ;  /* 0x000000000f087348 */ /* 0x000fea0003c00000 */
[----:B------:R0:W1:Y:S02]  /*10420*/  SHFL.IDX P6, R14, R13, R12, R11 ;  /* 0x0000000c0d0e7389 */ /* 0x00006400000c000b */
[----:B01----:R-:W-:Y:S01]  /*10430*/  ENDCOLLECTIVE ;  /* 0x000000000000791b */ /* 0x003fe20003800000 */
.L_x_5619:
        /* <DEDUP_REMOVED lines=15> */
.L_x_5620:
[----:B------:R-:W-:Y:S01]  /*10530*/  MOV R13, R5 ;  /* 0x00000005000d7202 */ /* 0x000fe20000000f00 */
[----:B------:R-:W-:Y:S01]  /*10540*/  IMAD.MOV.U32 R12, RZ, RZ, 0x3 ;  /* 0x00000003ff0c7424 */ /* 0x000fe200078e00ff */
[----:B------:R-:W-:-:S05]  /*10550*/  @!P0 LEA R14, P1, R37, R14, 0x1 ;  /* 0x0000000e250e8211 */ /* 0x000fca00078208ff */
[----:B------:R-:W-:-:S08]  /*10560*/  @!P0 IMAD.MOV.U32 R2, RZ, RZ, R14 ;  /* 0x000000ffff028224 */ /* 0x000fd000078e000e */
[----:B------:R-:W-:Y:S05]  /*10570*/  WARPSYNC.COLLECTIVE R15, `(.L_x_5621) ;  /* 0x000000000f087348 */ /* 0x000fea0003c00000 */
[----:B------:R0:W1:Y:S02]  /*10580*/  SHFL.IDX P6, R14, R13, R12, R11 ;  /* 0x0000000c0d0e7389 */ /* 0x00006400000c000b */
[----:B01----:R-:W-:Y:S01]  /*10590*/  ENDCOLLECTIVE ;  /* 0x000000000000791b */ /* 0x003fe20003800000 */
.L_x_5621:
        /* <DEDUP_REMOVED lines=15> */
.L_x_5622:
[----:B------:R-:W-:Y:S01]  /*10690*/  MOV R13, R5 ;  /* 0x00000005000d7202 */ /* 0x000fe20000000f00 */
[----:B------:R-:W-:Y:S01]  /*106a0*/  IMAD.MOV.U32 R12, RZ, RZ, 0x4 ;  /* 0x00000004ff0c7424 */ /* 0x000fe200078e00ff */
[----:B------:R-:W-:-:S05]  /*106b0*/  @!P0 LEA R14, P1, R37, R14, 0x1 ;  /* 0x0000000e250e8211 */ /* 0x000fca00078208ff */
[----:B------:R-:W-:-:S08]  /*106c0*/  @!P0 IMAD.MOV.U32 R2, RZ, RZ, R14 ;  /* 0x000000ffff028224 */ /* 0x000fd000078e000e */
[----:B------:R-:W-:Y:S05]  /*106d0*/  WARPSYNC.COLLECTIVE R15, `(.L_x_5623) ;  /* 0x000000000f087348 */ /* 0x000fea0003c00000 */
[----:B------:R0:W1:Y:S02]  /*106e0*/  SHFL.IDX P6, R14, R13, R12, R11 ;  /* 0x0000000c0d0e7389 */ /* 0x00006400000c000b */
[----:B01----:R-:W-:Y:S01]  /*106f0*/  ENDCOLLECTIVE ;  /* 0x000000000000791b */ /* 0x003fe20003800000 */
.L_x_5623:
        /* <DEDUP_REMOVED lines=15> */
.L_x_5624:
[----:B------:R-:W-:Y:S01]  /*107f0*/  MOV R13, R5 ;  /* 0x00000005000d7202 */ /* 0x000fe20000000f00 */
[----:B------:R-:W-:Y:S01]  /*10800*/  IMAD.MOV.U32 R12, RZ, RZ, 0x5 ;  /* 0x00000005ff0c7424 */ /* 0x000fe200078e00ff */
[----:B------:R-:W-:-:S05]  /*10810*/  @!P0 LEA R14, P1, R37, R14, 0x1 ;  /* 0x0000000e250e8211 */ /* 0x000fca00078208ff */
[----:B------:R-:W-:-:S08]  /*10820*/  @!P0 IMAD.MOV.U32 R2, RZ, RZ, R14 ;  /* 0x000000ffff028224 */ /* 0x000fd000078e000e */
[----:B------:R-:W-:Y:S05]  /*10830*/  WARPSYNC.COLLECTIVE R15, `(.L_x_5625) ;  /* 0x000000000f087348 */ /* 0x000fea0003c00000 */
[----:B------:R0:W1:Y:S02]  /*10840*/  SHFL.IDX P6, R14, R13, R12, R11 ;  /* 0x0000000c0d0e7389 */ /* 0x00006400000c000b */
[----:B01----:R-:W-:Y:S01]  /*10850*/  ENDCOLLECTIVE ;  /* 0x000000000000791b */ /* 0x003fe20003800000 */
.L_x_5625:
        /* <DEDUP_REMOVED lines=15> */
.L_x_5626:
[----:B------:R-:W-:Y:S01]  /*10950*/  MOV R13, R5 ;  /* 0x00000005000d7202 */ /* 0x000fe20000000f00 */
[----:B------:R-:W-:Y:S01]  /*10960*/  IMAD.MOV.U32 R12, RZ, RZ, 0x6 ;  /* 0x00000006ff0c7424 */ /* 0x000fe200078e00ff */
[----:B------:R-:W-:-:S05]  /*10970*/  @!P0 LEA R14, P1, R37, R14, 0x1 ;  /* 0x0000000e250e8211 */ /* 0x000fca00078208ff */
[----:B------:R-:W-:-:S08]  /*10980*/  @!P0 IMAD.MOV.U32 R2, RZ, RZ, R14 ;  /* 0x000000ffff028224 */ /* 0x000fd000078e000e */
[----:B------:R-:W-:Y:S05]  /*10990*/  WARPSYNC.COLLECTIVE R15, `(.L_x_5627) ;  /* 0x000000000f087348 */ /* 0x000fea0003c00000 */
[----:B------:R0:W1:Y:S02]  /*109a0*/  SHFL.IDX P6, R14, R13, R12, R11 ;  /* 0x0000000c0d0e7389 */ /* 0x00006400000c000b */
[----:B01----:R-:W-:Y:S01]  /*109b0*/  ENDCOLLECTIVE ;  /* 0x000000000000791b */ /* 0x003fe20003800000 */
.L_x_5627:
        /* <DEDUP_REMOVED lines=15> */
.L_x_5628:
[----:B------:R-:W-:Y:S01]  /*10ab0*/  IMAD.MOV.U32 R13, RZ, RZ, R5 ;  /* 0x000000ffff0d7224 */ /* 0x000fe200078e0005 */
[----:B------:R-:W-:Y:S02]  /*10ac0*/  MOV R12, 0x7 ;  /* 0x00000007000c7802 */ /* 0x000fe40000000f00 */
[----:B------:R-:W-:-:S05]  /*10ad0*/  @!P0 LEA R14, P1, R37, R14, 0x1 ;  /* 0x0000000e250e8211 */ /* 0x000fca00078208ff */
[----:B------:R-:W-:-:S08]  /*10ae0*/  @!P0 IMAD.MOV.U32 R2, RZ, RZ, R14 ;  /* 0x000000ffff028224 */ /* 0x000fd000078e000e */
[----:B------:R-:W-:Y:S05]  /*10af0*/  WARPSYNC.COLLECTIVE R15, `(.L_x_5629) ;  /* 0x000000000f087348 */ /* 0x000fea0003c00000 */
[----:B------:R0:W1:Y:S02]  /*10b00*/  SHFL.IDX P6, R14, R13, R12, R11 ;  /* 0x0000000c0d0e7389 */ /* 0x00006400000c000b */
[----:B01----:R-:W-:Y:S01]  /*10b10*/  ENDCOLLECTIVE ;  /* 0x000000000000791b */ /* 0x003fe20003800000 */
.L_x_5629:
        /* <DEDUP_REMOVED lines=13> */
.L_x_5630:
[----:B------:R-:W-:Y:S05]  /*10bf0*/  BRA `(.L_x_5631) ;  /* 0xffffffc800d07947 */ /* 0x000fea000383ffff */
.L_x_5557:
[----:B0-----:R0:W1:Y:S02]  /*10c00*/  SYNCS.PHASECHK.TRANS64.TRYWAIT P0, [R17+URZ+0x30820], R0 ;  /* 0x03082000110075a7 */ /* 0x001064000800017f */
[----:B-1----:R-:W-:Y:S05]  /*10c10*/  @!P0 NANOSLEEP.SYNCS 0x989680 ;  /* 0x009896800000895d */ /* 0x002fea0003900000 */
[----:B------:R-:W1:Y:S02]  /*10c20*/  @!P0 SYNCS.PHASECHK.TRANS64 P0, [R17+URZ+0x30820], R0 ;  /* 0x03082000110085a7 */ /* 0x000e64000800007f */
[----:B-1----:R-:W-:Y:S05]  /*10c30*/  @!P0 BRA `(.L_x_5557) ;  /* 0xfffffffc00f08947 */ /* 0x002fea000383ffff */
[----:B------:R-:W-:Y:S05]  /*10c40*/  BRA `(.L_x_5632) ;  /* 0xffffffcc00347947 */ /* 0x000fea000383ffff */
.L_x_5561:
[----:B0-----:R0:W1:Y:S02]  /*10c50*/  SYNCS.PHASECHK.TRANS64.TRYWAIT P0, [R6+URZ+0x30840], R3 ;  /* 0x03084003060075a7 */ /* 0x001064000800017f */
[----:B-1----:R-:W-:Y:S05]  /*10c60*/  @!P0 NANOSLEEP.SYNCS 0x989680 ;  /* 0x009896800000895d */ /* 0x002fea0003900000 */
[----:B------:R-:W1:Y:S02]  /*10c70*/  @!P0 SYNCS.PHASECHK.TRANS64 P0, [R6+URZ+0x30840], R3 ;  /* 0x03084003060085a7 */ /* 0x000e64000800007f */
[----:B-1----:R-:W-:Y:S05]  /*10c80*/  @!P0 BRA `(.L_x_5561) ;  /* 0xfffffffc00f08947 */ /* 0x002fea000383ffff */
[----:B------:R-:W-:Y:S05]  /*10c90*/  BRA `(.L_x_5633) ;  /* 0xffffffcc00f47947 */ /* 0x000fea000383ffff */
.L_x_5562:
        /* <DEDUP_REMOVED lines=8> */
.L_x_5635:
[----:B------:R-:W-:Y:S05]  /*10d20*/  BSYNC B1 ;  /* 0x0000000000017941 */ /* 0x000fea0003800000 */
.L_x_5634:
[----:B------:R-:W-:Y:S01]  /*10d30*/  MOV R13, R7 ;  /* 0x00000007000d7202 */ /* 0x000fe20000000f00 */
        /* <DEDUP_REMOVED lines=8> */
.L_x_5636:
[----:B------:R-:W-:Y:S02]  /*10dc0*/  IMAD R8, R8, 0x2, R17 ;  /* 0x0000000208087824 */ /* 0x000fe400078e0211 */
[----:B------:R-:W-:Y:S01]  /*10dd0*/  IMAD.MOV.U32 R13, RZ, RZ, R10 ;  /* 0x000000ffff0d7224 */ /* 0x000fe200078e000a */
[----:B------:R-:W-:Y:S02]  /*10de0*/  MOV R12, 0x1 ;  /* 0x00000001000c7802 */ /* 0x000fe40000000f00 */
[----:B------:R-:W-:-:S13]  /*10df0*/  IADD3 R2, P0, R14, R4, RZ ;  /* 0x000000040e027210 */ /* 0x000fda0007f1e0ff */
[----:B------:R-:W-:Y:S05]  /*10e00*/  WARPSYNC.COLLECTIVE R15, `(.L_x_5637) ;  /* 0x000000000f087348 */ /* 0x000fea0003c00000 */
[----:B------:R0:W1:Y:S02]  /*10e10*/  SHFL.IDX P6, R14, R13, R12, R11 ;  /* 0x0000000c0d0e7389 */ /* 0x00006400000c000b */
[----:B01----:R-:W-:Y:S01]  /*10e20*/  ENDCOLLECTIVE ;  /* 0x000000000000791b */ /* 0x003fe20003800000 */
.L_x_5637:
        /* <DEDUP_REMOVED lines=12> */
.L_x_5638:
[----:B------:R-:W-:Y:S02]  /*10ef0*/  IMAD.MOV.U32 R13, RZ, RZ, R10 ;  /* 0x000000ffff0d7224 */ /* 0x000fe400078e000a */
[----:B------:R-:W-:Y:S01]  /*10f00*/  IMAD.MOV.U32 R12, RZ, RZ, 0x2 ;  /* 0x00000002ff0c7424 */ /* 0x000fe200078e00ff */
[----:B------:R-:W-:-:S13]  /*10f10*/  IADD3 R2, P0, R14, R4, RZ ;  /* 0x000000040e027210 */ /* 0x000fda0007f1e0ff */
[----:B------:R-:W-:Y:S05]  /*10f20*/  WARPSYNC.COLLECTIVE R15, `(.L_x_5639) ;  /* 0x000000000f087348 */ /* 0x000fea0003c00000 */
[----:B------:R0:W1:Y:S02]  /*10f30*/  SHFL.IDX P6, R14, R13, R12, R11 ;  /* 0x0000000c0d0e7389 */ /* 0x00006400000c000b */
[----:B01----:R-:W-:Y:S01]  /*10f40*/  ENDCOLLECTIVE ;  /* 0x000000000000791b */ /* 0x003fe20003800000 */
.L_x_5639:
        /* <DEDUP_REMOVED lines=12> */
.L_x_5640:
[----:B------:R-:W-:Y:S02]  /*11010*/  IMAD.MOV.U32 R13, RZ, RZ, R10 ;  /* 0x000000ffff0d7224 */ /* 0x000fe400078e000a */
[----:B------:R-:W-:Y:S01]  /*11020*/  IMAD.MOV.U32 R12, RZ, RZ, 0x3 ;  /* 0x00000003ff0c7424 */ /* 0x000fe200078e00ff */
[----:B------:R-:W-:-:S13]  /*11030*/  IADD3 R2, P0, R14, R4, RZ ;  /* 0x000000040e027210 */ /* 0x000fda0007f1e0ff */
[----:B------:R-:W-:Y:S05]  /*11040*/  WARPSYNC.COLLECTIVE R15, `(.L_x_5641) ;  /* 0x000000000f087348 */ /* 0x000fea0003c00000 */
[----:B------:R0:W1:Y:S02]  /*11050*/  SHFL.IDX P6, R14, R13, R12, R11 ;  /* 0x0000000c0d0e7389 */ /* 0x00006400000c000b */
[----:B01----:R-:W-:Y:S01]  /*11060*/  ENDCOLLECTIVE ;  /* 0x000000000000791b */ /* 0x003fe20003800000 */
.L_x_5641:
[----:B------:R-:W-:-:S05]  /*11070*/  IADD3.X R3, RZ, R35, RZ, P0, !PT ;  /* 0x00000023ff037210 */ /* 0x000fca00007fe4ff */
        /* <DEDUP_REMOVED lines=11> */
.L_x_5642:
[----:B------:R-:W-:Y:S02]  /*11130*/  IMAD.MOV.U32 R13, RZ, RZ, R10 ;  /* 0x000000ffff0d7224 */ /* 0x000fe400078e000a */
[----:B------:R-:W-:Y:S01]  /*11140*/  IMAD.MOV.U32 R12, RZ, RZ, 0x4 ;  /* 0x00000004ff0c7424 */ /* 0x000fe200078e00ff */
[----:B------:R-:W-:-:S13]  /*11150*/  IADD3 R2, P0, R14, R4, RZ ;  /* 0x000000040e027210 */ /* 0x000fda0007f1e0ff */
[----:B------:R-:W-:Y:S05]  /*11160*/  WARPSYNC.COLLECTIVE R15, `(.L_x_5643) ;  /* 0x000000000f087348 */ /* 0x000fea0003c00000 */
[----:B------:R0:W1:Y:S02]  /*11170*/  SHFL.IDX P6, R14, R13, R12, R11 ;  /* 0x0000000c0d0e7389 */ /* 0x00006400000c000b */
[----:B01----:R-:W-:Y:S01]  /*11180*/  ENDCOLLECTIVE ;  /* 0x000000000000791b */ /* 0x003fe20003800000 */
.L_x_5643:
        /* <DEDUP_REMOVED lines=12> */
.L_x_5644:
[----:B------:R-:W-:Y:S02]  /*11250*/  IMAD.MOV.U32 R13, RZ, RZ, R10 ;  /* 0x000000ffff0d7224 */ /* 0x000fe400078e000a */
[----:B------:R-:W-:Y:S01]  /*11260*/  IMAD.MOV.U32 R12, RZ, RZ, 0x5 ;  /* 0x00000005ff0c7424 */ /* 0x000fe200078e00ff */
[----:B------:R-:W-:-:S13]  /*11270*/  IADD3 R2, P0, R14, R4, RZ ;  /* 0x000000040e027210 */ /* 0x000fda0007f1e0ff */
[----:B------:R-:W-:Y:S05]  /*11280*/  WARPSYNC.COLLECTIVE R15, `(.L_x_5645) ;  /* 0x000000000f087348 */ /* 0x000fea0003c00000 */
[----:B------:R0:W1:Y:S02]  /*11290*/  SHFL.IDX P6, R14, R13, R12, R11 ;  /* 0x0000000c0d0e7389 */ /* 0x00006400000c000b */
[----:B01----:R-:W-:Y:S01]  /*112a0*/  ENDCOLLECTIVE ;  /* 0x000000000000791b */ /* 0x003fe20003800000 */
.L_x_5645:
        /* <DEDUP_REMOVED lines=12> */
.L_x_5646:
[----:B------:R-:W-:Y:S05]  /*11370*/  BRA `(.L_x_5647) ;  /* 0xffffffcc00447947 */ /* 0x000fea000383ffff */
.L_x_5567:
[----:B0-----:R0:W1:Y:S02]  /*11380*/  SYNCS.PHASECHK.TRANS64.TRYWAIT P0, [R6+URZ+0x30860], R3 ;  /* 0x03086003060075a7 */ /* 0x001064000800017f */
[----:B-1----:R-:W-:Y:S05]  /*11390*/  @!P0 NANOSLEEP.SYNCS 0x989680 ;  /* 0x009896800000895d */ /* 0x002fea0003900000 */
[----:B------:R-:W1:Y:S02]  /*113a0*/  @!P0 SYNCS.PHASECHK.TRANS64 P0, [R6+URZ+0x30860], R3 ;  /* 0x03086003060085a7 */ /* 0x000e64000800007f */
[----:B-1----:R-:W-:Y:S05]  /*113b0*/  @!P0 BRA `(.L_x_5567) ;  /* 0xfffffffc00f08947 */ /* 0x002fea000383ffff */
[----:B------:R-:W-:Y:S05]  /*113c0*/  BRA `(.L_x_5648) ;  /* 0xffffffcc00a07947 */ /* 0x000fea000383ffff */
.L_x_5568:
        /* <DEDUP_REMOVED lines=8> */
.L_x_5650:
[----:B------:R-:W-:Y:S05]  /*11450*/  BSYNC B1 ;  /* 0x0000000000017941 */ /* 0x000fea0003800000 */
.L_x_5649:
        /* <DEDUP_REMOVED lines=9> */
.L_x_5651:
[----:B------:R-:W-:Y:S02]  /*114f0*/  IMAD.MOV.U32 R13, RZ, RZ, R19 ;  /* 0x000000ffff0d7224 */ /* 0x000fe400078e0013 */
[----:B------:R-:W-:Y:S01]  /*11500*/  IMAD.MOV.U32 R12, RZ, RZ, 0x1 ;  /* 0x00000001ff0c7424 */ /* 0x000fe200078e00ff */
[----:B------:R-:W-:-:S13]  /*11510*/  IADD3 R2, P0, R14, R4, RZ ;  /* 0x000000040e027210 */ /* 0x000fda0007f1e0ff */
[----:B------:R-:W-:Y:S05]  /*11520*/  WARPSYNC.COLLECTIVE R15, `(.L_x_5652) ;  /* 0x000000000f087348 */ /* 0x000fea0003c00000 */
[----:B------:R0:W1:Y:S02]  /*11530*/  SHFL.IDX P6, R14, R13, R12, R11 ;  /* 0x0000000c0d0e7389 */ /* 0x00006400000c000b */
[----:B01----:R-:W-:Y:S01]  /*11540*/  ENDCOLLECTIVE ;  /* 0x000000000000791b */ /* 0x003fe20003800000 */
.L_x_5652:
[----:B------:R-:W-:Y:S02]  /*11550*/  IADD3.X R3, RZ, R3, RZ, P0, !PT ;  /* 0x00000003ff037210 */ /* 0x000fe400007fe4ff */
        /* <DEDUP_REMOVED lines=14> */
.L_x_5653:
[----:B------:R-:W-:Y:S01]  /*11640*/  IMAD.MOV.U32 R13, RZ, RZ, R19 ;  /* 0x000000ffff0d7224 */ /* 0x000fe200078e0013 */
[----:B------:R-:W-:Y:S02]  /*11650*/  MOV R12, 0x2 ;  /* 0x00000002000c7802 */ /* 0x000fe40000000f00 */
[----:B------:R-:W-:-:S13]  /*11660*/  IADD3 R2, P0, R14, R4, RZ ;  /* 0x000000040e027210 */ /* 0x000fda0007f1e0ff */
[----:B------:R-:W-:Y:S05]  /*11670*/  WARPSYNC.COLLECTIVE R15, `(.L_x_5654) ;  /* 0x000000000f087348 */ /* 0x000fea0003c00000 */
[----:B------:R0:W1:Y:S02]  /*11680*/  SHFL.IDX P6, R14, R13, R12, R11 ;  /* 0x0000000c0d0e7389 */ /* 0x00006400000c000b */
[----:B01----:R-:W-:Y:S01]  /*11690*/  ENDCOLLECTIVE ;  /* 0x000000000000791b */ /* 0x003fe20003800000 */
.L_x_5654:
        /* <DEDUP_REMOVED lines=15> */
.L_x_5655:
[----:B------:R-:W-:Y:S02]  /*11790*/  IMAD.MOV.U32 R13, RZ, RZ, R19 ;  /* 0x000000ffff0d7224 */ /* 0x000fe400078e0013 */
[----:B------:R-:W-:Y:S01]  /*117a0*/  IMAD.MOV.U32 R12, RZ, RZ, 0x3 ;  /* 0x00000003ff0c7424 */ /* 0x000fe200078e00ff */
[----:B------:R-:W-:-:S13]  /*117b0*/  IADD3 R2, P0, R14, R4, RZ ;  /* 0x000000040e027210 */ /* 0x000fda0007f1e0ff */
[----:B------:R-:W-:Y:S05]  /*117c0*/  WARPSYNC.COLLECTIVE R15, `(.L_x_5656) ;  /* 0x000000000f087348 */ /* 0x000fea0003c00000 */
[----:B------:R0:W1:Y:S02]  /*117d0*/  SHFL.IDX P6, R14, R13, R12, R11 ;  /* 0x0000000c0d0e7389 */ /* 0x00006400000c000b */
[----:B01----:R-:W-:Y:S01]  /*117e0*/  ENDCOLLECTIVE ;  /* 0x000000000000791b */ /* 0x003fe20003800000 */
.L_x_5656:
        /* <DEDUP_REMOVED lines=15> */
.L_x_5657:
[----:B------:R-:W-:Y:S02]  /*118e0*/  IMAD.MOV.U32 R13, RZ, RZ, R19 ;  /* 0x000000ffff0d7224 */ /* 0x000fe400078e0013 */
[----:B------:R-:W-:Y:S01]  /*118f0*/  IMAD.MOV.U32 R12, RZ, RZ, 0x4 ;  /* 0x00000004ff0c7424 */ /* 0x000fe200078e00ff */
[----:B------:R-:W-:-:S13]  /*11900*/  IADD3 R2, P0, R14, R4, RZ ;  /* 0x000000040e027210 */ /* 0x000fda0007f1e0ff */
[----:B------:R-:W-:Y:S05]  /*11910*/  WARPSYNC.COLLECTIVE R15, `(.L_x_5658) ;  /* 0x000000000f087348 */ /* 0x000fea0003c00000 */
[----:B------:R0:W1:Y:S02]  /*11920*/  SHFL.IDX P6, R14, R13, R12, R11 ;  /* 0x0000000c0d0e7389 */ /* 0x00006400000c000b */
[----:B01----:R-:W-:Y:S01]  /*11930*/  ENDCOLLECTIVE ;  /* 0x000000000000791b */ /* 0x003fe20003800000 */
.L_x_5658:
        /* <DEDUP_REMOVED lines=15> */
.L_x_5659:
[----:B------:R-:W-:Y:S02]  /*11a30*/  IMAD.MOV.U32 R13, RZ, RZ, R19 ;  /* 0x000000ffff0d7224 */ /* 0x000fe400078e0013 */
[----:B------:R-:W-:Y:S01]  /*11a40*/  IMAD.MOV.U32 R12, RZ, RZ, 0x5 ;  /* 0x00000005ff0c7424 */ /* 0x000fe200078e00ff */
[----:B------:R-:W-:-:S13]  /*11a50*/  IADD3 R2, P0, R14, R4, RZ ;  /* 0x000000040e027210 */ /* 0x000fda0007f1e0ff */
[----:B------:R-:W-:Y:S05]  /*11a60*/  WARPSYNC.COLLECTIVE R15, `(.L_x_5660) ;  /* 0x000000000f087348 */ /* 0x000fea0003c00000 */
[----:B------:R0:W1:Y:S02]  /*11a70*/  SHFL.IDX P6, R14, R13, R12, R11 ;  /* 0x0000000c0d0e7389 */ /* 0x00006400000c000b */
[----:B01----:R-:W-:Y:S01]  /*11a80*/  ENDCOLLECTIVE ;  /* 0x000000000000791b */ /* 0x003fe20003800000 */
.L_x_5660:
        /* <DEDUP_REMOVED lines=12> */
.L_x_5661:
[----:B------:R-:W-:Y:S01]  /*11b50*/  @!PT LDS RZ, [RZ] ;  /* 0x00000000fffff984 */ /* 0x000fe20000000800 */
[----:B------:R-:W-:Y:S01]  /*11b60*/  @!PT LDS RZ, [RZ] ;  /* 0x00000000fffff984 */ /* 0x000fe20000000800 */
[----:B------:R-:W-:Y:S01]  /*11b70*/  @!PT LDS RZ, [RZ] ;  /* 0x00000000fffff984 */ /* 0x000fe20000000800 */
[----:B------:R0:W-:Y:S01]  /*11b80*/  LDGSTS.E.BYPASS.LTC128B.128 [R7+0x5400], desc[UR36][R2.64+0x80], !P0 ;  /* 0x0540008002077fae */ /* 0x0001e2000c101d64 */
[----:B------:R-:W-:-:S13]  /*11b90*/  ISETP.LT.OR P0, PT, R8, 0x41, P1 ;  /* 0x000000410800780c */ /* 0x000fda0000f01670 */
[----:B------:R0:W-:Y:S01]  /*11ba0*/  LDGSTS.E.BYPASS.LTC128B.128 [R7+0x8400], desc[UR36][R2.64+0x100], !P0 ;  /* 0x0840010002077fae */ /* 0x0001e2000c101d64 */
[----:B------:R-:W-:Y:S05]  /*11bb0*/  BRA `(.L_x_5662) ;  /* 0xffffffc800a07947 */ /* 0x000fea000383ffff */
.L_x_5576:
[----:B0-----:R0:W1:Y:S02]  /*11bc0*/  SYNCS.PHASECHK.TRANS64.TRYWAIT P0, [R4+URZ+0x30860], R3 ;  /* 0x03086003040075a7 */ /* 0x001064000800017f */
[----:B-1----:R-:W-:Y:S05]  /*11bd0*/  @!P0 NANOSLEEP.SYNCS 0x989680 ;  /* 0x009896800000895d */ /* 0x002fea0003900000 */
[----:B------:R-:W1:Y:S02]  /*11be0*/  @!P0 SYNCS.PHASECHK.TRANS64 P0, [R4+URZ+0x30860], R3 ;  /* 0x03086003040085a7 */ /* 0x000e64000800007f */
[----:B-1----:R-:W-:Y:S05]  /*11bf0*/  @!P0 BRA `(.L_x_5576) ;  /* 0xfffffffc00f08947 */ /* 0x002fea000383ffff */
[----:B------:R-:W-:Y:S05]  /*11c00*/  BRA `(.L_x_5663) ;  /* 0xffffffcc00c07947 */ /* 0x000fea000383ffff */
.L_x_5577:
        /* <DEDUP_REMOVED lines=8> */
.L_x_5665:
[----:B------:R-:W-:Y:S05]  /*11c90*/  BSYNC B0 ;  /* 0x0000000000007941 */ /* 0x000fea0003800000 */
.L_x_5664:
[----:B------:R-:W-:Y:S01]  /*11ca0*/  IMAD.MOV.U32 R13, RZ, RZ, R18 ;  /* 0x000000ffff0d7224 */ /* 0x000fe200078e0012 */
[----:B------:R-:W-:Y:S01]  /*11cb0*/  MOV R12, RZ ;  /* 0x000000ff000c7202 */ /* 0x000fe20000000f00 */
[----:B------:R-:W-:Y:S02]  /*11cc0*/  IMAD.MOV.U32 R11, RZ, RZ, 0x181f ;  /* 0x0000181fff0b7424 */ /* 0x000fe400078e00ff */
[----:B------:R-:W-:Y:S02]  /*11cd0*/  IMAD.MOV.U32 R15, RZ, RZ, -0x1 ;  /* 0xffffffffff0f7424 */ /* 0x000fe400078e00ff */
[----:B------:R-:W-:Y:S02]  /*11ce0*/  IMAD.MOV.U32 R0, RZ, RZ, R14 ;  /* 0x000000ffff007224 */ /* 0x000fe400078e000e */
[----:B------:R-:W-:-:S07]  /*11cf0*/  IMAD.SHL.U32 R6, R37, 0x2, RZ ;  /* 0x0000000225067824 */ /* 0x000fce00078e00ff */
[----:B------:R-:W-:Y:S05]  /*11d00*/  WARPSYNC.COLLECTIVE R15, `(.L_x_5666) ;  /* 0x000000000f087348 */ /* 0x000fea0003c00000 */
[----:B------:R0:W1:Y:S02]  /*11d10*/  SHFL.IDX P6, R14, R13, R12, R11 ;  /* 0x0000000c0d0e7389 */ /* 0x00006400000c000b */
[----:B01----:R-:W-:Y:S01]  /*11d20*/  ENDCOLLECTIVE ;  /* 0x000000000000791b */ /* 0x003fe20003800000 */
.L_x_5666:
[----:B------:R-:W-:Y:S02]  /*11d30*/  IMAD.MOV.U32 R13, RZ, RZ, R19 ;  /* 0x000000ffff0d7224 */ /* 0x000fe400078e0013 */
[----:B------:R-:W-:Y:S01]  /*11d40*/  IMAD.MOV.U32 R12, RZ, RZ, 0x1 ;  /* 0x00000001ff0c7424 */ /* 0x000fe200078e00ff */
[----:B------:R-:W-:-:S13]  /*11d50*/  IADD3 R2, P0, R14, R6, RZ ;  /* 0x000000060e027210 */ /* 0x000fda0007f1e0ff */
[----:B------:R-:W-:Y:S05]  /*11d60*/  WARPSYNC.COLLECTIVE R15, `(.L_x_5667) ;  /* 0x000000000f087348 */ /* 0x000fea0003c00000 */
[----:B------:R0:W1:Y:S02]  /*11d70*/  SHFL.IDX P6, R14, R13, R12, R11 ;  /* 0x0000000c0d0e7389 */ /* 0x00006400000c000b */
[----:B01----:R-:W-:Y:S01]  /*11d80*/  ENDCOLLECTIVE ;  /* 0x000000000000791b */ /* 0x003fe20003800000 */
.L_x_5667:
        /* <DEDUP_REMOVED lines=13> */
.L_x_5668:
        /* <DEDUP_REMOVED lines=12> */
.L_x_5669:
        /* <DEDUP_REMOVED lines=12> */
.L_x_5670:
        /* <DEDUP_REMOVED lines=12> */
.L_x_5671:
        /* <DEDUP_REMOVED lines=12> */
.L_x_5672:
        /* <DEDUP_REMOVED lines=12> */
.L_x_5673:
        /* <DEDUP_REMOVED lines=12> */
.L_x_5674:
        /* <DEDUP_REMOVED lines=12> */
.L_x_5675:
        /* <DEDUP_REMOVED lines=12> */
.L_x_5676:
[----:B------:R-:W-:Y:S01]  /*12460*/  @!PT LDS RZ, [RZ] ;  /* 0x00000000fffff984 */ /* 0x000fe20000000800 */
[----:B------:R-:W-:Y:S01]  /*12470*/  @!PT LDS RZ, [RZ] ;  /* 0x00000000fffff984 */ /* 0x000fe20000000800 */
[----:B------:R-:W-:Y:S01]  /*12480*/  @!PT LDS RZ, [RZ] ;  /* 0x00000000fffff984 */ /* 0x000fe20000000800 */
[----:B------:R1:W-:Y:S01]  /*12490*/  LDGSTS.E.BYPASS.LTC128B.128 [R0+0x5400], desc[UR36][R2.64+0x80], !P0 ;  /* 0x0540008002007fae */ /* 0x0003e2000c101d64 */
[----:B------:R-:W-:-:S13]  /*124a0*/  ISETP.LT.OR P0, PT, R5, 0x41, P1 ;  /* 0x000000410500780c */ /* 0x000fda0000f01670 */
[----:B------:R1:W-:Y:S01]  /*124b0*/  LDGSTS.E.BYPASS.LTC128B.128 [R0+0x8400], desc[UR36][R2.64+0x100], !P0 ;  /* 0x0840010002007fae */ /* 0x0003e2000c101d64 */
[----:B------:R-:W-:Y:S05]  /*124c0*/  BRA `(.L_x_5677) ;  /* 0xffffffc800887947 */ /* 0x000fea000383ffff */
.L_x_5582:
[----:B------:R-:W-:Y:S01]  /*124d0*/  BSSY B0, `(.L_x_5678) ;  /* 0x0000008000007945 */ /* 0x000fe20003800000 */
[----:B------:R-:W-:Y:S01]  /*124e0*/  IMAD.MOV.U32 R13, RZ, RZ, R34 ;  /* 0x000000ffff0d7224 */ /* 0x000fe200078e0022 */
[----:B------:R-:W-:Y:S01]  /*124f0*/  MOV R11, 0x1f ;  /* 0x0000001f000b7802 */ /* 0x000fe20000000f00 */
[----:B------:R-:W-:Y:S02]  /*12500*/  IMAD.MOV.U32 R12, RZ, RZ, RZ ;  /* 0x000000ffff0c7224 */ /* 0x000fe400078e00ff */
[----:B------:R-:W-:-:S07]  /*12510*/  IMAD.MOV.U32 R15, RZ, RZ, -0x1 ;  /* 0xffffffffff0f7424 */ /* 0x000fce00078e00ff */
[----:B-----5:R-:W-:Y:S05]  /*12520*/  WARPSYNC.COLLECTIVE R15, `(.L_x_5679) ;  /* 0x000000000f087348 */ /* 0x020fea0003c00000 */
[----:B------:R0:W1:Y:S02]  /*12530*/  SHFL.IDX P6, R14, R13, R12, R11 ;  /* 0x0000000c0d0e7389 */ /* 0x00006400000c000b */
[----:B01---5:R-:W-:Y:S01]  /*12540*/  ENDCOLLECTIVE ;  /* 0x000000000000791b */ /* 0x023fe20003800000 */
.L_x_5679:
[----:B------:R-:W-:Y:S05]  /*12550*/  BSYNC B0 ;  /* 0x0000000000007941 */ /* 0x000fea0003800000 */
.L_x_5678:
[----:B------:R-:W-:Y:S05]  /*12560*/  BRA `(.L_x_5680) ;  /* 0xffffffcc00107947 */ /* 0x000fea000383ffff */
.L_x_5585:
[----:B-1----:R1:W2:Y:S02]  /*12570*/  SYNCS.PHASECHK.TRANS64.TRYWAIT P0, [R4+URZ+0x30820], R0 ;  /* 0x03082000040075a7 */ /* 0x0022a4000800017f */
[----:B--2---:R-:W-:Y:S05]  /*12580*/  @!P0 NANOSLEEP.SYNCS 0x989680 ;  /* 0x009896800000895d */ /* 0x004fea0003900000 */
[----:B------:R-:W2:Y:S02]  /*12590*/  @!P0 SYNCS.PHASECHK.TRANS64 P0, [R4+URZ+0x30820], R0 ;  /* 0x03082000040085a7 */ /* 0x000ea4000800007f */
[----:B--2---:R-:W-:Y:S05]  /*125a0*/  @!P0 BRA `(.L_x_5585) ;  /* 0xfffffffc00f08947 */ /* 0x004fea000383ffff */
[----:B------:R-:W-:Y:S05]  /*125b0*/  BRA `(.L_x_5681) ;  /* 0xffffffcc00587947 */ /* 0x000fea000383ffff */
.L_x_5586:
        /* <DEDUP_REMOVED lines=11> */
.L_x_5683:
[----:B------:R-:W-:Y:S05]  /*12670*/  BSYNC B0 ;  /* 0x0000000000007941 */ /* 0x000fea0003800000 */
.L_x_5682:
[----:B------:R-:W-:Y:S05]  /*12680*/  BRA `(.L_x_5684) ;  /* 0xffffffcc00407947 */ /* 0x000fea000383ffff */
.L_x_5589:
[----:B------:R-:W-:Y:S01]  /*12690*/  BSSY B1, `(.L_x_5685) ;  /* 0x0000006000017945 */ /* 0x000fe20003800000 */
[----:B------:R-:W-:-:S07]  /*126a0*/  IMAD.MOV.U32 R15, RZ, RZ, -0x1 ;  /* 0xffffffffff0f7424 */ /* 0x000fce00078e00ff */
[----:B01---5:R-:W-:Y:S05]  /*126b0*/  WARPSYNC.COLLECTIVE R15, `(.L_x_5686) ;  /* 0x000000000f0c7348 */ /* 0x023fea0003c00000 */
[----:B------:R-:W-:Y:S02]  /*126c0*/  ELECT P6, UR62, PT ;  /* 0x00000000003e782f */ /* 0x000fe400038c0000 */
[----:B------:R-:W-:Y:S01]  /*126d0*/  MOV R14, UR62 ;  /* 0x0000003e000e7c02 */ /* 0x000fe20008000f00 */
[----:B01---5:R-:W-:Y:S10]  /*126e0*/  ENDCOLLECTIVE ;  /* 0x000000000000791b */ /* 0x023ff40003800000 */
.L_x_5686:
[----:B------:R-:W-:Y:S05]  /*126f0*/  BSYNC B1 ;  /* 0x0000000000017941 */ /* 0x000fea0003800000 */
.L_x_5685:
[----:B------:R-:W-:Y:S05]  /*12700*/  BRA `(.L_x_5687) ;  /* 0xffffffcc00387947 */ /* 0x000fea000383ffff */
.L_x_5591:
[----:B-1----:R1:W2:Y:S02]  /*12710*/  SYNCS.PHASECHK.TRANS64.TRYWAIT P1, [R5+URZ+0x30840], R0 ;  /* 0x03084000050075a7 */ /* 0x0022a4000802017f */
[----:B--2---:R-:W-:Y:S05]  /*12720*/  @!P1 NANOSLEEP.SYNCS 0x989680 ;  /* 0x009896800000995d */ /* 0x004fea0003900000 */
[----:B------:R-:W2:Y:S02]  /*12730*/  @!P1 SYNCS.PHASECHK.TRANS64 P1, [R5+URZ+0x30840], R0 ;  /* 0x03084000050095a7 */ /* 0x000ea4000802007f */
[----:B--2---:R-:W-:Y:S05]  /*12740*/  @!P1 BRA `(.L_x_5591) ;  /* 0xfffffffc00f09947 */ /* 0x004fea000383ffff */
[----:B------:R-:W-:Y:S05]  /*12750*/  BRA `(.L_x_5688) ;  /* 0xffffffcc00607947 */ /* 0x000fea000383ffff */
.L_x_5593:
[----:B--2---:R2:W3:Y:S02]  /*12760*/  SYNCS.PHASECHK.TRANS64.TRYWAIT P1, [R23+URZ+0x30840], R2 ;  /* 0x03084002170075a7 */ /* 0x0044e4000802017f */
[----:B---3--:R-:W-:Y:S05]  /*12770*/  @!P1 NANOSLEEP.SYNCS 0x989680 ;  /* 0x009896800000995d */ /* 0x008fea0003900000 */
[----:B------:R-:W3:Y:S02]  /*12780*/  @!P1 SYNCS.PHASECHK.TRANS64 P1, [R23+URZ+0x30840], R2 ;  /* 0x03084002170095a7 */ /* 0x000ee4000802007f */
[----:B---3--:R-:W-:Y:S05]  /*12790*/  @!P1 BRA `(.L_x_5593) ;  /* 0xfffffffc00f09947 */ /* 0x008fea000383ffff */
[----:B------:R-:W-:Y:S05]  /*127a0*/  BRA `(.L_x_5689) ;  /* 0xffffffcc006c7947 */ /* 0x000fea000383ffff */
.L_x_5595:
[----:B---3--:R3:W4:Y:S02]  /*127b0*/  SYNCS.PHASECHK.TRANS64.TRYWAIT P1, [R5+URZ+0x30860], R0 ;  /* 0x03086000050075a7 */ /* 0x008724000802017f */
[----:B----4-:R-:W-:Y:S05]  /*127c0*/  @!P1 NANOSLEEP.SYNCS 0x989680 ;  /* 0x009896800000995d */ /* 0x010fea0003900000 */
[----:B------:R-:W4:Y:S02]  /*127d0*/  @!P1 SYNCS.PHASECHK.TRANS64 P1, [R5+URZ+0x30860], R0 ;  /* 0x03086000050095a7 */ /* 0x000f24000802007f */
[----:B----4-:R-:W-:Y:S05]  /*127e0*/  @!P1 BRA `(.L_x_5595) ;  /* 0xfffffffc00f09947 */ /* 0x010fea000383ffff */
[----:B------:R-:W-:Y:S05]  /*127f0*/  BRA `(.L_x_5690) ;  /* 0xffffffcc00687947 */ /* 0x000fea000383ffff */
.L_x_5691:
        /* <DEDUP_REMOVED lines=16> */
.L_x_15840:


//--------------------- .text._ZN7cutlass13device_kernelIN5flash11enable_sm90INS1_16FlashAttnFwdSm90INS1_25CollectiveMainloopFwdSm90ILi2EN4cute5tupleIJNS5_1CILi1EEES8_S8_EEENS6_IJNS7_ILi128EEENS7_ILi96EEENS7_ILi192EEEEEELi192ENS_10bfloat16_tEfNS_4arch4Sm90ELb1ELb0ELb0ELb1ELb1ELb0ELb0ELb1ELb1ELb1ELb0ELb0EEENS1_21CollectiveEpilogueFwdINS6_IJSA_SC_SB_EEES9_SE_SG_Li256ELb1ELb1ELb0ELb0EEENS1_36VarlenDynamicPersistentTileSchedulerILi128ELi96ELi256ELi128ELb0ELb1ELb1ELb1ELb1ELb1EEEEEEEEEvNT_6ParamsE --------------------------
	.section	.text._ZN7cutlass13device_kernelIN5flash11enable_sm90INS1_16FlashAttnFwdSm90INS1_25CollectiveMainloopFwdSm90ILi2EN4cute5tupleIJNS5_1CILi1EEES8_S8_EEENS6_IJNS7_ILi128EEENS7_ILi96EEENS7_ILi192EEEEEELi192ENS_10bfloat16_tEfNS_4arch4Sm90ELb1ELb0ELb0ELb1ELb1ELb0ELb0ELb1ELb1ELb1ELb0ELb0EEENS1_21CollectiveEpilogueFwdINS6_IJSA_SC_SB_EEES9_SE_SG_Li256ELb1ELb1ELb0ELb0EEENS1_36VarlenDynamicPersistentTileSchedulerILi128ELi96ELi256ELi128ELb0ELb1ELb1ELb1ELb1ELb1EEEEEEEEEvNT_6ParamsE,"ax",@progbits
	.align	128
.text._ZN7cutlass13device_kernelIN5flash11enable_sm90INS1_16FlashAttnFwdSm90INS1_25CollectiveMainloopFwdSm90ILi2EN4cute5tupleIJNS5_1CILi1EEES8_S8_EEENS6_IJNS7_ILi128EEENS7_ILi96EEENS7_ILi192EEEEEELi192ENS_10bfloat16_tEfNS_4arch4Sm90ELb1ELb0ELb0ELb1ELb1ELb0ELb0ELb1ELb1ELb1ELb0ELb0EEENS1_21CollectiveEpilogueFwdINS6_IJSA_SC_SB_EEES9_SE_SG_Li256ELb1ELb1ELb0ELb0EEENS1_36VarlenDynamicPersistentTileSchedulerILi128ELi96ELi256ELi128ELb0ELb1ELb1ELb1ELb1ELb1EEEEEEEEEvNT_6ParamsE:
        .type           _ZN7cutlass13device_kernelIN5flash11enable_sm90INS1_16FlashAttnFwdSm90INS1_25CollectiveMainloopFwdSm90ILi2EN4cute5tupleIJNS5_1CILi1EEES8_S8_EEENS6_IJNS7_ILi128EEENS7_ILi96EEENS7_ILi192EEEEEELi192ENS_10bfloat16_tEfNS_4arch4Sm90ELb1ELb0ELb0ELb1ELb1ELb0ELb0ELb1ELb1ELb1ELb0ELb0EEENS1_21CollectiveEpilogueFwdINS6_IJSA_SC_SB_EEES9_SE_SG_Li256ELb1ELb1ELb0ELb0EEENS1_36VarlenDynamicPersistentTileSchedulerILi128ELi96ELi256ELi128ELb0ELb1ELb1ELb1ELb1ELb1EEEEEEEEEvNT_6ParamsE,@function
        .size           _ZN7cutlass13device_kernelIN5flash11enable_sm90INS1_16FlashAttnFwdSm90INS1_25CollectiveMainloopFwdSm90ILi2EN4cute5tupleIJNS5_1CILi1EEES8_S8_EEENS6_IJNS7_ILi128EEENS7_ILi96EEENS7_ILi192EEEEEELi192ENS_10bfloat16_tEfNS_4arch4Sm90ELb1ELb0ELb0ELb1ELb1ELb0ELb0ELb1ELb1ELb1ELb0ELb0EEENS1_21CollectiveEpilogueFwdINS6_IJSA_SC_SB_EEES9_SE_SG_Li256ELb1ELb1ELb0ELb0EEENS1_36VarlenDynamicPersistentTileSchedulerILi128ELi96ELi256ELi128ELb0ELb1ELb1ELb1ELb1ELb1EEEEEEEEEvNT_6ParamsE,(.L_x_15841 - _ZN7cutlass13device_kernelIN5flash11enable_sm90INS1_16FlashAttnFwdSm90INS1_25CollectiveMainloopFwdSm90ILi2EN4cute5tupleIJNS5_1CILi1EEES8_S8_EEENS6_IJNS7_ILi128EEENS7_ILi96EEENS7_ILi192EEEEEELi192ENS_10bfloat16_tEfNS_4arch4Sm90ELb1ELb0ELb0ELb1ELb1ELb0ELb0ELb1ELb1ELb1ELb0ELb0EEENS1_21CollectiveEpilogueFwdINS6_IJSA_SC_SB_EEES9_SE_SG_Li256ELb1ELb1ELb0ELb0EEENS1_36VarlenDynamicPersistentTileSchedulerILi128ELi96ELi256ELi128ELb0ELb1ELb1ELb1ELb1ELb1EEEEEEEEEvNT_6ParamsE)
        .other          _ZN7cutlass13device_kernelIN5flash11enable_sm90INS1_16FlashAttnFwdSm90INS1_25CollectiveMainloopFwdSm90ILi2EN4cute5tupleIJNS5_1CILi1EEES8_S8_EEENS6_IJNS7_ILi128EEENS7_ILi96EEENS7_ILi192EEEEEELi192ENS_10bfloat16_tEfNS_4arch4Sm90ELb1ELb0ELb0ELb1ELb1ELb0ELb0ELb1ELb1ELb1ELb0ELb0EEENS1_21CollectiveEpilogueFwdINS6_IJSA_SC_SB_EEES9_SE_SG_Li256ELb1ELb1ELb0ELb0EEENS1_36VarlenDynamicPersistentTileSchedulerILi128ELi96ELi256ELi128ELb0ELb1ELb1ELb1ELb1ELb1EEEEEEEEEvNT_6ParamsE,@"STO_CUDA_ENTRY STV_DEFAULT"
_ZN7cutlass13device_kernelIN5flash11enable_sm90INS1_16FlashAttnFwdSm90INS1_25CollectiveMainloopFwdSm90ILi2EN4cute5tupleIJNS5_1CILi1EEES8_S8_EEENS6_IJNS7_ILi128EEENS7_ILi96EEENS7_ILi192EEEEEELi192ENS_10bfloat16_tEfNS_4arch4Sm90ELb1ELb0ELb0ELb1ELb1ELb0ELb0ELb1ELb1ELb1ELb0ELb0EEENS1_21CollectiveEpilogueFwdINS6_IJSA_SC_SB_EEES9_SE_SG_Li256ELb1ELb1ELb0ELb0EEENS1_36VarlenDynamicPersistentTileSchedulerILi128ELi96ELi256ELi128ELb0ELb1ELb1ELb1ELb1ELb1EEEEEEEEEvNT_6ParamsE:
        /* <DEDUP_REMOVED lines=45> */
.L_x_5692:
        /* <DEDUP_REMOVED lines=22> */
.L_x_5693:
        /* <DEDUP_REMOVED lines=18> */
.L_x_5694:
        /* <DEDUP_REMOVED lines=22> */
.L_x_5695:
        /* <DEDUP_REMOVED lines=23> */
.L_x_5696:
        /* <DEDUP_REMOVED lines=10> */
.L_x_5698:
        /* <DEDUP_REMOVED lines=24> */
[----:B------:R-:W-:-:S03]  /*0a40*/  SHF.R.S32.HI R198, RZ, 0x7, R3 ;  /* 0x00000007ffc67819 */ /* 0x000fc60000011403 */
[----:B------:R-:W-:-:S05]  /*0a50*/  IMAD.SHL.U32 R6, R4, 0x20, RZ ;  /* 0x0000002004067824 */ /* 0x000fca00078e00ff */
[----:B------:R-:W-:Y:S02]  /*0a60*/  LOP3.LUT R7, R6, 0xfffffc00, RZ, 0xc0, !PT ;  /* 0xfffffc0006077812 */ /* 0x000fe400078ec0ff */
[----:B------:R-:W-:-:S04]  /*0a70*/  LEA.HI R6, R0, R205, RZ, 0x2 ;  /* 0x000000cd00067211 */ /* 0x000fc800078f10ff */
[----:B------:R-:W-:-:S05]  /*0a80*/  LOP3.LUT R6, R6, 0xfffffffc, RZ, 0xc0, !PT ;  /* 0xfffffffc06067812 */ /* 0x000fca00078ec0ff */
[----:B------:R-:W-:Y:S01]  /*0a90*/  IMAD.IADD R6, R205, 0x1, -R6 ;  /* 0x00000001cd067824 */ /* 0x000fe200078e0a06 */
[----:B--2---:R-:W-:Y:S02]  /*0aa0*/  R2UR UR4, R2 ;  /* 0x00000000020472ca */ /* 0x004fe400000e0000 */
[C---:B------:R-:W-:Y:S02]  /*0ab0*/  LOP3.LUT R2, R3.reuse, 0xffffff80, RZ, 0xc0, !PT ;  /* 0xffffff8003027812 */ /* 0x040fe400078ec0ff */
[----:B------:R-:W-:-:S03]  /*0ac0*/  LEA.HI R3, R3, R198, RZ, 0x1 ;  /* 0x000000c603037211 */ /* 0x000fc600078f08ff */
[C---:B------:R-:W-:Y:S01]  /*0ad0*/  IMAD.IADD R197, R205.reuse, 0x1, -R2 ;  /* 0x00000001cdc57824 */ /* 0x040fe200078e0a02 */
[CC--:B------:R-:W-:Y:S02]  /*0ae0*/  LEA.HI R2, R0.reuse, R205.reuse, RZ, 0x4 ;  /* 0x000000cd00027211 */ /* 0x0c0fe400078f20ff */
[----:B------:R-:W-:Y:S02]  /*0af0*/  LEA.HI R0, R0, R205, RZ, 0x3 ;  /* 0x000000cd00007211 */ /* 0x000fe400078f18ff */
[----:B------:R-:W-:Y:S01]  /*0b00*/  SHF.R.S32.HI R8, RZ, 0x1f, R197 ;  /* 0x0000001fff087819 */ /* 0x000fe200000114c5 */
[----:B------:R-:W-:Y:S01]  /*0b10*/  ULOP3.LUT UR7, UR4, 0x1, URZ, 0xfc, !UPT ;  /* 0x0000000104077892 */ /* 0x000fe2000f8efc3f */
[----:B------:R-:W-:Y:S02]  /*0b20*/  LOP3.LUT R4, R2, 0x3fffff0, RZ, 0xc0, !PT ;  /* 0x03fffff002047812 */ /* 0x000fe400078ec0ff */
[----:B------:R-:W-:Y:S01]  /*0b30*/  LEA.HI R9, R8, R197, RZ, 0x2 ;  /* 0x000000c508097211 */ /* 0x000fe200078f10ff */
[----:B------:R-:W-:Y:S01]  /*0b40*/  UMOV UR4, URZ ;  /* 0x0000003f00047c82 */ /* 0x000fe20008000000 */
[----:B------:R-:W-:Y:S01]  /*0b50*/  SHF.R.S32.HI R5, RZ, 0x4, R2 ;  /* 0x00000004ff057819 */ /* 0x000fe20000011402 */
[----:B------:R-:W-:Y:S01]  /*0b60*/  IMAD.IADD R4, R205, 0x1, -R4 ;  /* 0x00000001cd047824 */ /* 0x000fe200078e0a04 */
[--C-:B------:R-:W-:Y:S01]  /*0b70*/  SHF.R.S32.HI R10, RZ, 0x2, R9.reuse ;  /* 0x00000002ff0a7819 */ /* 0x100fe20000011409 */
[----:B------:R-:W-:Y:S01]  /*0b80*/  IMAD.U32 R201, RZ, RZ, UR7 ;  /* 0x00000007ffc97e24 */ /* 0x000fe2000f8e00ff */
[----:B------:R-:W-:Y:S01]  /*0b90*/  SHF.R.S32.HI R11, RZ, 0x1f, R9 ;  /* 0x0000001fff0b7819 */ /* 0x000fe20000011409 */
[----:B------:R-:W-:Y:S01]  /*0ba0*/  IMAD R7, R4, 0x40, R7 ;  /* 0x0000004004077824 */ /* 0x000fe200078e0207 */
[----:B------:R-:W-:Y:S01]  /*0bb0*/  LEA.HI R2, R2, R5, RZ, 0x1 ;  /* 0x0000000502027211 */ /* 0x000fe200078f08ff */
[----:B------:R-:W-:Y:S01]  /*0bc0*/  IMAD.U32 R196, RZ, RZ, UR4 ;  /* 0x00000004ffc47e24 */ /* 0x000fe2000f8e00ff */
[----:B------:R-:W-:-:S02]  /*0bd0*/  LEA.HI R11, R11, R10, RZ, 0x3 ;  /* 0x0000000a0b0b7211 */ /* 0x000fc400078f18ff */
[----:B------:R-:W-:Y:S02]  /*0be0*/  LOP3.LUT R2, R2, 0x1ffffffe, RZ, 0xc0, !PT ;  /* 0x1ffffffe02027812 */ /* 0x000fe400078ec0ff */
[----:B------:R-:W-:Y:S02]  /*0bf0*/  LOP3.LUT R11, R11, 0xfffffff8, RZ, 0xc0, !PT ;  /* 0xfffffff80b0b7812 */ /* 0x000fe400078ec0ff */
[----:B------:R-:W-:Y:S01]  /*0c00*/  LOP3.LUT R4, R0, 0xfffffff8, RZ, 0xc0, !PT ;  /* 0xfffffff800047812 */ /* 0x000fe200078ec0ff */
[----:B------:R-:W-:Y:S01]  /*0c10*/  IMAD.IADD R2, R5, 0x1, -R2 ;  /* 0x0000000105027824 */ /* 0x000fe200078e0a02 */
[----:B------:R-:W-:Y:S01]  /*0c20*/  LEA.HI R8, R8, R197, RZ, 0x5 ;  /* 0x000000c508087211 */ /* 0x000fe200078f28ff */
[----:B------:R-:W-:Y:S01]  /*0c30*/  IMAD.IADD R11, R10, 0x1, -R11 ;  /* 0x000000010a0b7824 */ /* 0x000fe200078e0a0b */
[----:B------:R-:W-:Y:S01]  /*0c40*/  LEA.HI R5, R6, R6, RZ, 0x1 ;  /* 0x0000000606057211 */ /* 0x000fe200078f08ff */
[----:B------:R-:W-:Y:S01]  /*0c50*/  IMAD.IADD R23, R205, 0x1, -R4 ;  /* 0x00000001cd177824 */ /* 0x000fe200078e0a04 */
[----:B------:R-:W-:Y:S01]  /*0c60*/  SHF.R.S32.HI R8, RZ, 0x5, R8 ;  /* 0x00000005ff087819 */ /* 0x000fe20000011408 */
[----:B------:R-:W-:Y:S01]  /*0c70*/  IMAD R200, R2, 0x8, R7 ;  /* 0x0000000802c87824 */ /* 0x000fe200078e0207 */
[----:B------:R-:W-:Y:S01]  /*0c80*/  LOP3.LUT R3, R3, 0x3fffffe, RZ, 0xc0, !PT ;  /* 0x03fffffe03037812 */ /* 0x000fe200078ec0ff */
[----:B------:R-:W-:Y:S01]  /*0c90*/  IMAD.SHL.U32 R16, R23, 0x8, RZ ;  /* 0x0000000817107824 */ /* 0x000fe200078e00ff */
[----:B------:R-:W-:-:S02]  /*0ca0*/  LEA R8, R8, R11, 0x4 ;  /* 0x0000000b08087211 */ /* 0x000fc400078e20ff */
[----:B------:R-:W-:Y:S01]  /*0cb0*/  LOP3.LUT R5, R5, 0x1ffffffe, RZ, 0xc0, !PT ;  /* 0x1ffffffe05057812 */ /* 0x000fe200078ec0ff */
[----:B------:R-:W-:Y:S01]  /*0cc0*/  IMAD.IADD R3, R198, 0x1, -R3 ;  /* 0x00000001c6037824 */ /* 0x000fe200078e0a03 */
[----:B------:R-:W-:Y:S01]  /*0cd0*/  SHF.R.S32.HI R195, RZ, 0x3, R0 ;  /* 0x00000003ffc37819 */ /* 0x000fe20000011400 */
[C---:B------:R-:W-:Y:S01]  /*0ce0*/  VIADD R19, R16.reuse, 0x40 ;  /* 0x0000004010137836 */ /* 0x040fe20000000000 */
[----:B------:R-:W-:Y:S01]  /*0cf0*/  LOP3.LUT R0, R9, 0x7ffffffc, RZ, 0xc0, !PT ;  /* 0x7ffffffc09007812 */ /* 0x000fe200078ec0ff */
[----:B------:R-:W-:Y:S01]  /*0d00*/  VIADD R22, R16, 0x80 ;  /* 0x0000008010167836 */ /* 0x000fe20000000000 */
[----:B------:R-:W-:Y:S01]  /*0d10*/  SHF.R.S32.HI R204, RZ, 0x1f, R16 ;  /* 0x0000001fffcc7819 */ /* 0x000fe20000011410 */
[----:B------:R-:W-:Y:S01]  /*0d20*/  IMAD.IADD R18, R6, 0x1, -R5 ;  /* 0x0000000106127824 */ /* 0x000fe200078e0a05 */
[----:B------:R-:W-:Y:S01]  /*0d30*/  SHF.R.S32.HI R203, RZ, 0x1f, R19 ;  /* 0x0000001fffcb7819 */ /* 0x000fe20000011413 */
[----:B------:R-:W-:Y:S01]  /*0d40*/  IMAD R199, R3, 0x40, R8 ;  /* 0x0000004003c77824 */ /* 0x000fe200078e0208 */
[----:B------:R-:W-:-:S02]  /*0d50*/  SHF.R.S32.HI R202, RZ, 0x1f, R22 ;  /* 0x0000001fffca7819 */ /* 0x000fc40000011416 */
[----:B------:R-:W-:Y:S01]  /*0d60*/  IADD3 R17, R197, -R0, RZ ;  /* 0x80000000c5117210 */ /* 0x000fe20007ffe0ff */
[----:B------:R-:W-:-:S07]  /*0d70*/  IMAD R18, R18, 0x8, R199 ;  /* 0x0000000812127824 */ /* 0x000fce00078e02c7 */
.L_x_5758:
        /* <DEDUP_REMOVED lines=16> */
[----:B------:R-:W-:Y:S01]  /*0e80*/  IMAD.U32 R194, RZ, RZ, UR7 ;  /* 0x00000007ffc27e24 */ /* 0x000fe2000f8e00ff */
[----:B------:R-:W-:Y:S01]  /*0e90*/  @UP1 ULEA UR10, UP0, UR4, UR10, 0x2 ;  /* 0x0000000a040a1291 */ /* 0x000fe2000f80103f */
[----:B------:R-:W-:-:S03]  /*0ea0*/  IMAD.U32 R2, RZ, RZ, UR8 ;  /* 0x00000008ff027e24 */ /* 0x000fc6000f8e00ff */
[----:B------:R-:W-:Y:S01]  /*0eb0*/  @UP1 ULEA.HI.X UR11, UR4, UR11, UR7, 0x2, UP0 ;  /* 0x0000000b040b1291 */ /* 0x000fe200080f1407 */
[----:B------:R-:W-:Y:S01]  /*0ec0*/  IMAD.U32 R3, RZ, RZ, UR9 ;  /* 0x00000009ff037e24 */ /* 0x000fe2000f8e00ff */
[----:B------:R-:W-:Y:S01]  /*0ed0*/  ULDC.64 UR8, c[0x0][0x418] ;  /* 0x0001060000087ab9 */ /* 0x000fe20000000a00 */
[----:B------:R-:W-:Y:S01]  /*0ee0*/  IMAD.U32 R4, RZ, RZ, UR10 ;  /* 0x0000000aff047e24 */ /* 0x000fe2000f8e00ff */
[----:B------:R-:W-:Y:S01]  /*0ef0*/  ULDC UR4, c[0x0][0x424] ;  /* 0x0001090000047ab9 */ /* 0x000fe20000000800 */
[----:B------:R-:W-:Y:S01]  /*0f00*/  ULDC UR7, c[0x0][0x2f0] ;  /* 0x0000bc0000077ab9 */ /* 0x000fe20000000800 */
[----:B------:R-:W-:Y:S01]  /*0f10*/  IMAD.U32 R5, RZ, RZ, UR11 ;  /* 0x0000000bff057e24 */ /* 0x000fe2000f8e00ff */
[----:B------:R-:W2:Y:S04]  /*0f20*/  @P0 LDG.E R2, desc[UR36][R2.64] ;  /* 0x0000002402020981 */ /* 0x000ea8000c1e1900 */
[----:B---3--:R-:W3:Y:S01]  /*0f30*/  @P2 LDG.E R4, desc[UR36][R4.64] ;  /* 0x0000002404042981 */ /* 0x008ee2000c1e1900 */
[----:B------:R-:W-:Y:S01]  /*0f40*/  UISETP.NE.U32.AND UP0, UPT, UR8, URZ, UPT ;  /* 0x0000003f0800728c */ /* 0x000fe2000bf05070 */
[----:B------:R-:W-:Y:S01]  /*0f50*/  IMAD.U32 R193, RZ, RZ, UR6 ;  /* 0x00000006ffc17e24 */ /* 0x000fe2000f8e00ff */
[----:B------:R-:W-:-:S02]  /*0f60*/  UMOV UR60, URZ ;  /* 0x0000003f003c7c82 */ /* 0x000fc40008000000 */
[----:B------:R-:W-:-:S03]  /*0f70*/  UISETP.NE.AND.EX UP0, UPT, UR9, URZ, UPT, UP0 ;  /* 0x0000003f0900728c */ /* 0x000fc6000bf05300 */
[----:B------:R-:W-:Y:S01]  /*0f80*/  ULDC.64 UR8, c[0x0][0xa20] ;  /* 0x0002880000087ab9 */ /* 0x000fe20000000a00 */
[----:B------:R-:W-:Y:S01]  /*0f90*/  USEL UR4, UR4, 0x1, UP0 ;  /* 0x0000000104047887 */ /* 0x000fe20008000000 */
[----:B------:R-:W-:-:S03]  /*0fa0*/  ISETP.NE.U32.AND P1, PT, RZ, UR8, PT ;  /* 0x00000008ff007c0c */ /* 0x000fc6000bf25070 */
[----:B------:R-:W-:Y:S01]  /*0fb0*/  UIMAD UR4, UR4, UR7, URZ ;  /* 0x00000007040472a4 */ /* 0x000fe2000f8e023f */
[----:B------:R-:W-:Y:S02]  /*0fc0*/  ISETP.NE.AND.EX P1, PT, RZ, UR9, PT, P1 ;  /* 0x00000009ff007c0c */ /* 0x000fe4000bf25310 */
[----:B--2---:R-:W-:Y:S02]  /*0fd0*/  @P0 R2UR UR60, R2 ;  /* 0x00000000023c02ca */ /* 0x004fe400000e0000 */
[----:B---3--:R-:W-:Y:S01]  /*0fe0*/  @P2 R2UR UR43, R4 ;  /* 0x00000000042b22ca */ /* 0x008fe200000e0000 */
[----:B----4-:R-:W-:-:S14]  /*0ff0*/  @P2 BRA `(.L_x_5699) ;  /* 0x00000000003c2947 */ /* 0x010fdc0003800000 */
[----:B------:R-:W-:Y:S01]  /*1000*/  ULDC.64 UR6, c[0x0][0xa00] ;  /* 0x0002800000067ab9 */ /* 0x000fe20000000a00 */
[----:B------:R-:W-:Y:S01]  /*1010*/  ULDC UR43, c[0x0][0x288] ;  /* 0x0000a200002b7ab9 */ /* 0x000fe20000000800 */
[----:B------:R-:W-:-:S04]  /*1020*/  ISETP.NE.U32.AND P0, PT, RZ, UR6, PT ;  /* 0x00000006ff007c0c */ /* 0x000fc8000bf05070 */
        /* <DEDUP_REMOVED lines=12> */
.L_x_5699:
[----:B------:R-:W-:Y:S05]  /*10f0*/  @!P1 BRA `(.L_x_5700) ;  /* 0x0000000000249947 */ /* 0x000fea0003800000 */
[----:B------:R-:W-:Y:S02]  /*1100*/  R2UR UR6, R192 ;  /* 0x00000000c00672ca */ /* 0x000fe400000e0000 */
[----:B------:R-:W-:-:S11]  /*1110*/  R2UR UR7, R194 ;  /* 0x00000000c20772ca */ /* 0x000fd600000e0000 */
[----:B------:R-:W-:-:S04]  /*1120*/  ULEA UR4, UP0, UR6, UR8, 0x2 ;  /* 0x0000000806047291 */ /* 0x000fc8000f80103f */
[----:B------:R-:W-:Y:S02]  /*1130*/  ULEA.HI.X UR6, UR6, UR9, UR7, 0x2, UP0 ;  /* 0x0000000906067291 */ /* 0x000fe400080f1407 */
[----:B------:R-:W-:-:S04]  /*1140*/  MOV R2, UR4 ;  /* 0x0000000400027c02 */ /* 0x000fc80008000f00 */
[----:B------:R-:W-:-:S05]  /*1150*/  IMAD.U32 R3, RZ, RZ, UR6 ;  /* 0x00000006ff037e24 */ /* 0x000fca000f8e00ff */
[----:B------:R-:W2:Y:S02]  /*1160*/  LDG.E R2, desc[UR36][R2.64] ;  /* 0x0000002402027981 */ /* 0x000ea4000c1e1900 */
[----:B--2---:R-:W-:Y:S01]  /*1170*/  R2UR UR4, R2 ;  /* 0x00000000020472ca */ /* 0x004fe200000e0000 */
[----:B------:R-:W-:-:S14]  /*1180*/  BRA `(.L_x_5701) ;  /* 0x0000000000387947 */ /* 0x000fdc0003800000 */
.L_x_5700:
[----:B------:R-:W-:Y:S02]  /*1190*/  ULDC.64 UR6, c[0x0][0xa08] ;  /* 0x0002820000067ab9 */ /* 0x000fe40000000a00 */
        /* <DEDUP_REMOVED lines=13> */
.L_x_5701:
[----:B------:R-:W-:Y:S01]  /*1270*/  UIADD3 UR60, -UR60, UR4, URZ ;  /* 0x000000043c3c7290 */ /* 0x000fe2000fffe13f */
[----:B------:R-:W-:Y:S01]  /*1280*/  PLOP3.LUT P0, PT, PT, PT, PT, 0x80, 0x0 ;  /* 0x000000000000781c */ /* 0x000fe20003f0f070 */
[----:B------:R-:W-:Y:S01]  /*1290*/  USHF.L.U32 UR42, UR5, 0x7, URZ ;  /* 0x00000007052a7899 */ /* 0x000fe2000800063f */
[----:B------:R-:W-:Y:S01]  /*12a0*/  CS2R R2, SRZ ;  /* 0x0000000000027805 */ /* 0x000fe2000001ff00 */
[----:B------:R-:W-:Y:S01]  /*12b0*/  ULDC UR4, c[0x0][0x448] ;  /* 0x0001120000047ab9 */ /* 0x000fe20000000800 */
[----:B------:R-:W-:Y:S01]  /*12c0*/  UIADD3 UR7, UR60, 0x60, -UR43 ;  /* 0x000000603c077890 */ /* 0x000fe2000fffe82b */
[----:B------:R-:W-:Y:S01]  /*12d0*/  IMAD.MOV.U32 R0, RZ, RZ, RZ ;  /* 0x000000ffff007224 */ /* 0x000fe200078e00ff */
[----:B------:R-:W-:Y:S01]  /*12e0*/  UISETP.NE.AND UP0, UPT, UR4, 0x1, UPT ;  /* 0x000000010400788c */ /* 0x000fe2000bf05270 */
[----:B------:R-:W-:Y:S01]  /*12f0*/  CS2R R118, SRZ ;  /* 0x0000000000767805 */ /* 0x000fe2000001ff00 */
[----:B------:R-:W-:Y:S01]  /*1300*/  UIADD3 UR6, UR42, 0x7f, URZ ;  /* 0x0000007f2a067890 */ /* 0x000fe2000fffe03f */
[----:B------:R-:W-:Y:S01]  /*1310*/  CS2R R116, SRZ ;  /* 0x0000000000747805 */ /* 0x000fe2000001ff00 */
[----:B------:R-:W-:Y:S01]  /*1320*/  UP2UR UR61, UPR, URZ, 0x1 ;  /* 0x000000013f3d7883 */ /* 0x000fe20008000000 */
[----:B------:R-:W-:-:S02]  /*1330*/  CS2R R114, SRZ ;  /* 0x0000000000727805 */ /* 0x000fc4000001ff00 */
[----:B------:R-:W-:Y:S02]  /*1340*/  CS2R R112, SRZ ;  /* 0x0000000000707805 */ /* 0x000fe4000001ff00 */
[----:B------:R-:W-:Y:S02]  /*1350*/  CS2R R110, SRZ ;  /* 0x00000000006e7805 */ /* 0x000fe4000001ff00 */
[----:B------:R-:W-:Y:S02]  /*1360*/  CS2R R108, SRZ ;  /* 0x00000000006c7805 */ /* 0x000fe4000001ff00 */
[----:B------:R-:W-:Y:S02]  /*1370*/  CS2R R106, SRZ ;  /* 0x00000000006a7805 */ /* 0x000fe4000001ff00 */
[----:B------:R-:W-:Y:S01]  /*1380*/  CS2R R104, SRZ ;  /* 0x0000000000687805 */ /* 0x000fe2000001ff00 */
        /* <DEDUP_REMOVED lines=9> */
[----:B------:R-:W-:Y:S01]  /*1420*/  IMAD.MOV.U32 R43, RZ, RZ, RZ ;  /* 0x000000ffff2b7224 */ /* 0x000fe200078e00ff */
        /* <DEDUP_REMOVED lines=25> */
[----:B------:R-:W-:Y:S01]  /*15c0*/  CS2R R64, SRZ ;  /* 0x0000000000407805 */ /* 0x000fe2000001ff00 */
[----:B------:R-:W-:Y:S01]  /*15d0*/  IMAD.U32 R102, RZ, RZ, UR9 ;  /* 0x00000009ff667e24 */ /* 0x000fe2000f8e00ff */
[----:B------:R-:W-:-:S02]  /*15e0*/  CS2R R62, SRZ ;  /* 0x00000000003e7805 */ /* 0x000fc4000001ff00 */
[----:B------:R-:W-:Y:S02]  /*15f0*/  CS2R R60, SRZ ;  /* 0x00000000003c7805 */ /* 0x000fe4000001ff00 */
[----:B------:R-:W-:Y:S02]  /*1600*/  CS2R R58, SRZ ;  /* 0x00000000003a7805 */ /* 0x000fe4000001ff00 */
[----:B------:R-:W-:Y:S02]  /*1610*/  PLOP3.LUT P1, PT, PT, PT, UP0, 0x80, 0x0 ;  /* 0x000000000000781c */ /* 0x000fe40003f2f008 */
        /* <DEDUP_REMOVED lines=49> */
.L_x_5703:
        /* <DEDUP_REMOVED lines=11> */
.L_x_5845:
[----:B------:R-:W-:Y:S05]  /*19e0*/  @!P0 BRA `(.L_x_5705) ;  /* 0x0000000000048947 */ /* 0x000fea0003800000 */
[----:B------:R-:W-:Y:S01]  /*19f0*/  BPT.TRAP 0x1 ;  /* 0x000000040000795c */ /* 0x000fe20000300000 */
.L_x_5705:
[----:B0-----:R-:W-:Y:S02]  /*1a00*/  IMAD.U32 R0, RZ, RZ, UR39 ;  /* 0x00000027ff007e24 */ /* 0x001fe4000f8e00ff */
[----:B------:R-:W-:-:S03]  /*1a10*/  IMAD.U32 R3, RZ, RZ, UR38 ;  /* 0x00000026ff037e24 */ /* 0x000fc6000f8e00ff */
[----:B------:R-:W-:Y:S02]  /*1a20*/  LEA R0, R0, UR40, 0x3 ;  /* 0x0000002800007c11 */ /* 0x000fe4000f8e18ff */
[----:B------:R-:W-:-:S04]  /*1a30*/  SHF.L.U32 R3, R3, 0x1f, RZ ;  /* 0x0000001f03037819 */ /* 0x000fc800000006ff */
[----:B------:R0:W1:Y:S01]  /*1a40*/  SYNCS.PHASECHK.TRANS64.TRYWAIT P1, [R0+URZ+0x30830], R3 ;  /* 0x03083003000075a7 */ /* 0x000062000802017f */
[----:B------:R-:W-:Y:S05]  /*1a50*/  @!P0 BRA `(.L_x_5706) ;  /* 0x0000000000048947 */ /* 0x000fea0003800000 */
[----:B------:R-:W-:Y:S01]  /*1a60*/  BPT.TRAP 0x1 ;  /* 0x000000040000795c */ /* 0x000fe20000300000 */
.L_x_5706:
[----:B-1----:R-:W-:Y:S05]  /*1a70*/  @P1 BRA `(.L_x_5707) ;  /* 0x0000000000081947 */ /* 0x002fea0003800000 */
[----:B------:R-:W1:Y:S02]  /*1a80*/  SYNCS.PHASECHK.TRANS64.TRYWAIT P1, [R0+URZ+0x30830], R3 ;  /* 0x03083003000075a7 */ /* 0x000e64000802017f */
[----:B-1----:R-:W-:Y:S05]  /*1a90*/  @!P1 BRA `(.L_x_5708) ;  /* 0x000000f800549947 */ /* 0x002fea0003800000 */
.L_x_5707:
        /* <DEDUP_REMOVED lines=19> */
[----:B------:R-:W-:Y:S01]  /*1bd0*/  MOV R8, UR8 ;  /* 0x0000000800087c02 */ /* 0x000fe20008000f00 */
        /* <DEDUP_REMOVED lines=79> */
.L_x_5709:
[----:B------:R-:W-:Y:S01]  /*20d0*/  UISETP.NE.AND UP0, UPT, UR61, URZ, UPT ;  /* 0x0000003f3d00728c */ /* 0x000fe2000bf05270 */
[----:B------:R-:W-:Y:S01]  /*20e0*/  VIADD R2, R18, UR42 ;  /* 0x0000002a12027c36 */ /* 0x000fe20008000000 */
[----:B------:R-:W-:Y:S01]  /*20f0*/  R2UR UR6, R102 ;  /* 0x00000000660672ca */ /* 0x000fe200000e0000 */
[----:B------:R-:W-:Y:S01]  /*2100*/  UMOV UR5, 0xffffffa0 ;  /* 0xffffffa000057882 */ /* 0x000fe20000000000 */
[----:B------:R-:W-:Y:S01]  /*2110*/  IMAD.U32 R11, RZ, RZ, UR43 ;  /* 0x0000002bff0b7e24 */ /* 0x000fe2000f8e00ff */
[----:B------:R-:W-:Y:S01]  /*2120*/  ULDC UR34, c[0x0][0x988] ;  /* 0x0002620000227ab9 */ /* 0x000fe20000000800 */
[----:B------:R-:W-:Y:S01]  /*2130*/  PLOP3.LUT P1, PT, PT, PT, UP0, 0x80, 0x0 ;  /* 0x000000000000781c */ /* 0x000fe20003f2f008 */
[----:B------:R-:W2:Y:S01]  /*2140*/  S2UR UR14, SR_CgaCtaId ;  /* 0x00000000000e79c3 */ /* 0x000ea20000008800 */
[----:B------:R-:W-:Y:S02]  /*2150*/  PLOP3.LUT P2, PT, PT, PT, UP0, 0x80, 0x0 ;  /* 0x000000000000781c */ /* 0x000fe40003f4f008 */
[----:B------:R-:W-:-:S02]  /*2160*/  CS2R R118, SRZ ;  /* 0x0000000000767805 */ /* 0x000fc4000001ff00 */
[----:B------:R-:W-:Y:S01]  /*2170*/  R2UR UR10, R0 ;  /* 0x00000000000a72ca */ /* 0x000fe200000e0000 */
[----:B------:R-:W-:Y:S01]  /*2180*/  @UP0 ULDC UR4, c[0x0][0x44c] ;  /* 0x0001130000040ab9 */ /* 0x000fe20000000800 */
[----:B------:R-:W-:Y:S01]  /*2190*/  @UP0 ULDC UR11, c[0x0][0x450] ;  /* 0x00011400000b0ab9 */ /* 0x000fe20000000800 */
[----:B------:R-:W-:Y:S02]  /*21a0*/  CS2R R116, SRZ ;  /* 0x0000000000747805 */ /* 0x000fe4000001ff00 */
[----:B------:R-:W-:Y:S01]  /*21b0*/  CS2R R114, SRZ ;  /* 0x0000000000727805 */ /* 0x000fe2000001ff00 */
[----:B------:R-:W-:Y:S01]  /*21c0*/  UIMAD UR5, UR6, UR5, 0x61 ;  /* 0x00000061060574a4 */ /* 0x000fe2000f8e0205 */
[----:B------:R-:W-:Y:S02]  /*21d0*/  CS2R R112, SRZ ;  /* 0x0000000000707805 */ /* 0x000fe4000001ff00 */
[----:B------:R-:W-:Y:S02]  /*21e0*/  CS2R R110, SRZ ;  /* 0x00000000006e7805 */ /* 0x000fe4000001ff00 */
[----:B------:R-:W-:Y:S01]  /*21f0*/  CS2R R108, SRZ ;  /* 0x00000000006c7805 */ /* 0x000fe2000001ff00 */
[----:B01----:R-:W-:Y:S01]  /*2200*/  @P1 IMAD.HI.U32 R3, R2, UR4, RZ ;  /* 0x0000000402031c27 */ /* 0x003fe2000f8e00ff */
[----:B------:R-:W-:Y:S01]  /*2210*/  @UP0 ULDC UR4, c[0x0][0x450] ;  /* 0x0001140000040ab9 */ /* 0x000fe20000000800 */
[----:B------:R-:W-:-:S02]  /*2220*/  CS2R R106, SRZ ;  /* 0x00000000006a7805 */ /* 0x000fc4000001ff00 */
[----:B------:R-:W-:Y:S01]  /*2230*/  CS2R R104, SRZ ;  /* 0x0000000000687805 */ /* 0x000fe2000001ff00 */
[----:B------:R-:W-:Y:S01]  /*2240*/  IMAD.U32 R4, RZ, RZ, UR5 ;  /* 0x00000005ff047e24 */ /* 0x000fe2000f8e00ff */
[----:B------:R-:W-:Y:S01]  /*2250*/  @P2 SHF.R.U32.HI R2, RZ, UR4, R3 ;  /* 0x00000004ff022c19 */ /* 0x000fe20008011603 */
[----:B------:R-:W-:Y:S01]  /*2260*/  UIMAD UR4, UR6, -0x60, UR60 ;  /* 0xffffffa0060478a4 */ /* 0x000fe2000f8e023c */
[----:B------:R-:W-:Y:S01]  /*2270*/  CS2R R102, SRZ ;  /* 0x0000000000667805 */ /* 0x000fe2000001ff00 */
[----:B------:R-:W-:Y:S01]  /*2280*/  IMAD R4, R17, -0x2, R4 ;  /* 0xfffffffe11047824 */ /* 0x000fe200078e0204 */
[----:B------:R-:W-:Y:S01]  /*2290*/  UMOV UR5, UR42 ;  /* 0x0000002a00057c82 */ /* 0x000fe20008000000 */
[----:B------:R-:W0:Y:S01]  /*22a0*/  SHFL.IDX PT, R5, R2, 0x1, 0x1c1f ;  /* 0x003c1f0002057f89 */ /* 0x000e2200000e0000 */
[----:B------:R-:W-:Y:S01]  /*22b0*/  UIADD3 UR4, UR4, 0x60, URZ ;  /* 0x0000006004047890 */ /* 0x000fe2000fffe03f */
[----:B------:R-:W-:Y:S02]  /*22c0*/  CS2R R100, SRZ ;  /* 0x0000000000647805 */ /* 0x000fe4000001ff00 */
[----:B------:R-:W-:Y:S01]  /*22d0*/  IADD3 R4, -R11, UR60, R4 ;  /* 0x0000003c0b047c10 */ /* 0x000fe2000fffe104 */
[----:B------:R-:W1:Y:S01]  /*22e0*/  SHFL.IDX PT, R2, R2, RZ, 0x1c1f ;  /* 0x001c1fff02027589 */ /* 0x000e6200000e0000 */
[----:B------:R-:W-:-:S02]  /*22f0*/  CS2R R98, SRZ ;  /* 0x0000000000627805 */ /* 0x000fc4000001ff00 */
[----:B------:R-:W-:Y:S01]  /*2300*/  CS2R R96, SRZ ;  /* 0x0000000000607805 */ /* 0x000fe2000001ff00 */
[----:B------:R-:W-:Y:S01]  /*2310*/  IMAD.U32 R10, RZ, RZ, UR4 ;  /* 0x00000004ff0a7e24 */ /* 0x000fe2000f8e00ff */
        /* <DEDUP_REMOVED lines=8> */
[----:B------:R-:W-:Y:S02]  /*23a0*/  CS2R R86, SRZ ;  /* 0x0000000000567805 */ /* 0x000fe4000001ff00 */
[----:B------:R-:W-:Y:S01]  /*23b0*/  CS2R R84, SRZ ;  /* 0x0000000000547805 */ /* 0x000fe2000001ff00 */
[----:B------:R-:W-:Y:S01]  /*23c0*/  @UP0 USHF.R.U32.HI UR5, URZ, UR11, UR7 ;  /* 0x0000000b3f050299 */ /* 0x000fe20008011607 */
[----:B------:R-:W-:Y:S02]  /*23d0*/  CS2R R82, SRZ ;  /* 0x0000000000527805 */ /* 0x000fe4000001ff00 */
[----:B------:R-:W-:Y:S02]  /*23e0*/  CS2R R80, SRZ ;  /* 0x0000000000507805 */ /* 0x000fe4000001ff00 */
[----:B------:R-:W-:Y:S01]  /*23f0*/  CS2R R78, SRZ ;  /* 0x00000000004e7805 */ /* 0x000fe2000001ff00 */
[----:B------:R-:W-:Y:S01]  /*2400*/  UIADD3 UR6, UR5, UR60, -UR43 ;  /* 0x0000003c05067290 */ /* 0x000fe2000fffe82b */
[----:B------:R-:W-:-:S02]  /*2410*/  CS2R R76, SRZ ;  /* 0x00000000004c7805 */ /* 0x000fc4000001ff00 */
[----:B0-----:R-:W-:Y:S01]  /*2420*/  VIADDMNMX R5, R5, R4, R3, PT ;  /* 0x0000000405057246 */ /* 0x001fe20003800103 */
[----:B------:R-:W-:Y:S01]  /*2430*/  UIADD3 UR5, UR10, 0x30840, URZ ;  /* 0x000308400a057890 */ /* 0x000fe2000fffe03f */
[----:B------:R-:W-:Y:S01]  /*2440*/  CS2R R74, SRZ ;  /* 0x00000000004a7805 */ /* 0x000fe2000001ff00 */
[----:B------:R-:W-:Y:S01]  /*2450*/  UIMAD.WIDE UR6, UR6, 0x2aaaaaab, URZ ;  /* 0x2aaaaaab060678a5 */ /* 0x000fe2000f8e023f */
[C---:B------:R-:W-:Y:S01]  /*2460*/  ISETP.GT.AND P1, PT, R5.reuse, RZ, PT ;  /* 0x000000ff0500720c */ /* 0x040fe20003f24270 */
[----:B--2---:R-:W-:Y:S01]  /*2470*/  UPRMT UR5, UR14, 0x654, UR5 ;  /* 0x000006540e057896 */ /* 0x004fe20008000005 */
[C---:B------:R-:W-:Y:S01]  /*2480*/  ISETP.GT.AND P2, PT, R5.reuse, 0x1, PT ;  /* 0x000000010500780c */ /* 0x040fe20003f44270 */
[----:B------:R-:W-:Y:S01]  /*2490*/  USHF.R.U32.HI UR6, URZ, 0x1f, UR7 ;  /* 0x0000001f3f067899 */ /* 0x000fe20008011607 */
[----:B------:R-:W-:Y:S02]  /*24a0*/  ISETP.GT.AND P3, PT, R5, 0x8, PT ;  /* 0x000000080500780c */ /* 0x000fe40003f64270 */
[----:B------:R-:W-:-:S02]  /*24b0*/  CS2R R72, SRZ ;  /* 0x0000000000487805 */ /* 0x000fc4000001ff00 */
[----:B------:R-:W-:Y:S01]  /*24c0*/  FSEL R26, R26, -INF , P1 ;  /* 0xff8000001a1a7808 */ /* 0x000fe20000800000 */
[----:B------:R-:W-:Y:S01]  /*24d0*/  ULEA.HI.SX32 UR6, UR7, UR6, 0x1c ;  /* 0x0000000607067291 */ /* 0x000fe2000f8fe23f */
[----:B------:R-:W-:Y:S02]  /*24e0*/  FSEL R27, R27, -INF , P2 ;  /* 0xff8000001b1b7808 */ /* 0x000fe40001000000 */
[C---:B------:R-:W-:Y:S01]  /*24f0*/  ISETP.GT.AND P1, PT, R5.reuse, 0x9, PT ;  /* 0x000000090500780c */ /* 0x040fe20003f24270 */
[----:B------:R-:W-:Y:S01]  /*2500*/  UISETP.LT.AND UP0, UPT, URZ, UR6, UPT ;  /* 0x000000063f00728c */ /* 0x000fe2000bf01270 */
[----:B------:R-:W-:Y:S01]  /*2510*/  FSEL R30, R30, -INF , P3 ;  /* 0xff8000001e1e7808 */ /* 0x000fe20001800000 */
[----:B------:R-:W-:Y:S01]  /*2520*/  SYNCS.ARRIVE.TRANS64.RED.A1T0 RZ, [UR5], RZ ;  /* 0x000000ffffff79a7 */ /* 0x000fe20008100405 */
[----:B------:R-:W-:Y:S01]  /*2530*/  FMNMX.FTZ R11, R26, R27, !PT ;  /* 0x0000001b1a0b7209 */ /* 0x000fe20007810000 */
[----:B------:R-:W-:Y:S01]  /*2540*/  USEL UR11, URZ, UR6, !UP0 ;  /* 0x000000063f0b7287 */ /* 0x000fe2000c000000 */
[----:B------:R-:W-:-:S02]  /*2550*/  ISETP.GT.AND P2, PT, R5, 0x10, PT ;  /* 0x000000100500780c */ /* 0x000fc40003f44270 */
[----:B------:R-:W-:Y:S01]  /*2560*/  FSEL R31, R31, -INF , P1 ;  /* 0xff8000001f1f7808 */ /* 0x000fe20000800000 */
[----:B------:R-:W-:Y:S01]  /*2570*/  UISETP.GE.AND UP0, UPT, UR4, UR11, UPT ;  /* 0x0000000b0400728c */ /* 0x000fe2000bf06270 */
        /* <DEDUP_REMOVED lines=60> */
[----:B-1----:R-:W-:Y:S02]  /*2940*/  VIADDMNMX R4, R2, R4, R3, PT ;  /* 0x0000000402047246 */ /* 0x002fe40003800103 */
        /* <DEDUP_REMOVED lines=17> */
[----:B------:R-:W-:Y:S02]  /*2a60*/  FMNMX.FTZ R5, R24, R25, !PT ;  /* 0x0000001918057209 */ /* 0x000fe40007810000 */
[----:B------:R-:W-:Y:S01]  /*2a70*/  FSEL R36, R36, -INF , P3 ;  /* 0xff80000024247808 */ /* 0x000fe20001800000 */
[----:B------:R-:W0:Y:S01]  /*2a80*/  SHFL.BFLY PT, R12, R11, 0x1, 0x1f ;  /* 0x0c201f000b0c7f89 */ /* 0x000e2200000e0000 */
[----:B------:R-:W-:Y:S02]  /*2a90*/  FMNMX.FTZ R2, R28, R5, !PT ;  /* 0x000000051c027209 */ /* 0x000fe40007810000 */
[----:B------:R-:W-:Y:S02]  /*2aa0*/  FSEL R37, R37, -INF , P1 ;  /* 0xff80000025257808 */ /* 0x000fe40000800000 */
[----:B------:R-:W-:Y:S02]  /*2ab0*/  FMNMX.FTZ R5, R29, R2, !PT ;  /* 0x000000021d057209 */ /* 0x000fe40007810000 */
[----:B------:R-:W-:-:S02]  /*2ac0*/  ISETP.GT.AND P1, PT, R4, 0x21, PT ;  /* 0x000000210400780c */ /* 0x000fc40003f24270 */
[----:B------:R-:W-:Y:S02]  /*2ad0*/  FMNMX.FTZ R2, R32, R5, !PT ;  /* 0x0000000520027209 */ /* 0x000fe40007810000 */
[----:B------:R-:W-:Y:S02]  /*2ae0*/  FSEL R41, R41, -INF , P1 ;  /* 0xff80000029297808 */ /* 0x000fe40000800000 */
[----:B------:R-:W-:Y:S02]  /*2af0*/  FMNMX.FTZ R5, R33, R2, !PT ;  /* 0x0000000221057209 */ /* 0x000fe40007810000 */
[----:B------:R-:W-:Y:S02]  /*2b00*/  ISETP.GT.AND P1, PT, R4, 0x29, PT ;  /* 0x000000290400780c */ /* 0x000fe40003f24270 */
[----:B------:R-:W-:Y:S02]  /*2b10*/  FMNMX.FTZ R2, R36, R5, !PT ;  /* 0x0000000524027209 */ /* 0x000fe40007810000 */
[----:B------:R-:W-:-:S02]  /*2b20*/  FSEL R45, R45, -INF , P1 ;  /* 0xff8000002d2d7808 */ /* 0x000fc40000800000 */
[----:B------:R-:W-:Y:S02]  /*2b30*/  FMNMX.FTZ R5, R37, R2, !PT ;  /* 0x0000000225057209 */ /* 0x000fe40007810000 */
[C---:B------:R-:W-:Y:S02]  /*2b40*/  ISETP.GT.AND P1, PT, R4.reuse, 0x31, PT ;  /* 0x000000310400780c */ /* 0x040fe40003f24270 */
[----:B0-----:R-:W-:Y:S02]  /*2b50*/  FMNMX.FTZ R3, R11, R12, !PT ;  /* 0x0000000c0b037209 */ /* 0x001fe40007810000 */
[----:B------:R-:W-:Y:S02]  /*2b60*/  FSEL R49, R49, -INF , P1 ;  /* 0xff80000031317808 */ /* 0x000fe40000800000 */
[C---:B------:R-:W-:Y:S01]  /*2b70*/  FSETP.NEU.FTZ.AND P2, PT, R3.reuse, -INF , PT ;  /* 0xff8000000300780b */ /* 0x040fe20003f5d000 */
[----:B------:R-:W-:Y:S01]  /*2b80*/  FMUL.FTZ R10, R3, UR34 ;  /* 0x00000022030a7c20 */ /* 0x000fe20008410000 */
[----:B------:R-:W-:-:S04]  /*2b90*/  ISETP.GT.AND P1, PT, R4, 0x39, PT ;  /* 0x000000390400780c */ /* 0x000fc80003f24270 */
[----:B------:R-:W-:Y:S02]  /*2ba0*/  FSEL R10, R10, RZ, P2 ;  /* 0x000000ff0a0a7208 */ /* 0x000fe40001000000 */
[----:B------:R-:W-:Y:S02]  /*2bb0*/  ISETP.GT.AND P2, PT, R4, 0x20, PT ;  /* 0x000000200400780c */ /* 0x000fe40003f44270 */
[----:B------:R-:W-:Y:S01]  /*2bc0*/  FSEL R53, R53, -INF , P1 ;  /* 0xff80000035357808 */ /* 0x000fe20000800000 */
[--C-:B------:R-:W-:Y:S01]  /*2bd0*/  FFMA.FTZ R26, R26, UR34, -R10.reuse ;  /* 0x000000221a1a7c23 */ /* 0x100fe2000801080a */
[----:B------:R-:W-:Y:S01]  /*2be0*/  FSEL R40, R40, -INF , P2 ;  /* 0xff80000028287808 */ /* 0x000fe20001000000 */
[--C-:B------:R-:W-:Y:S01]  /*2bf0*/  FFMA.FTZ R27, R27, UR34, -R10.reuse ;  /* 0x000000221b1b7c23 */ /* 0x100fe2000801080a */
[----:B------:R-:W-:Y:S01]  /*2c00*/  ISETP.GT.AND P2, PT, R4, 0x28, PT ;  /* 0x000000280400780c */ /* 0x000fe20003f44270 */
[--C-:B------:R-:W-:Y:S01]  /*2c10*/  FFMA.FTZ R30, R30, UR34, -R10.reuse ;  /* 0x000000221e1e7c23 */ /* 0x100fe2000801080a */
[----:B------:R-:W-:Y:S01]  /*2c20*/  FMNMX.FTZ R2, R40, R5, !PT ;  /* 0x0000000528027209 */ /* 0x000fe20007810000 */
[----:B------:R-:W-:Y:S01]  /*2c30*/  MUFU.EX2 R26, R26 ;  /* 0x0000001a001a7308 */ /* 0x000fe20000000800 */
[----:B------:R-:W-:Y:S01]  /*2c40*/  FSEL R44, R44, -INF , P2 ;  /* 0xff8000002c2c7808 */ /* 0x000fe20001000000 */
[--C-:B------:R-:W-:Y:S01]  /*2c50*/  FFMA.FTZ R31, R31, UR34, -R10.reuse ;  /* 0x000000221f1f7c23 */ /* 0x100fe2000801080a */
[----:B------:R-:W-:Y:S01]  /*2c60*/  FMNMX.FTZ R5, R41, R2, !PT ;  /* 0x0000000229057209 */ /* 0x000fe20007810000 */
[--C-:B------:R-:W-:Y:S01]  /*2c70*/  FFMA.FTZ R34, R34, UR34, -R10.reuse ;  /* 0x0000002222227c23 */ /* 0x100fe2000801080a */
[----:B------:R-:W-:Y:S01]  /*2c80*/  ISETP.GT.AND P2, PT, R4, 0x30, PT ;  /* 0x000000300400780c */ /* 0x000fe20003f44270 */
[--C-:B------:R-:W-:Y:S01]  /*2c90*/  FFMA.FTZ R35, R35, UR34, -R10.reuse ;  /* 0x0000002223237c23 */ /* 0x100fe2000801080a */
[----:B------:R-:W-:Y:S01]  /*2ca0*/  FMNMX.FTZ R2, R44, R5, !PT ;  /* 0x000000052c027209 */ /* 0x000fe20007810000 */
[----:B------:R-:W0:Y:S01]  /*2cb0*/  MUFU.EX2 R27, R27 ;  /* 0x0000001b001b7308 */ /* 0x000e220000000800 */
[----:B------:R-:W-:Y:S01]  /*2cc0*/  FSEL R48, R48, -INF , P2 ;  /* 0xff80000030307808 */ /* 0x000fe20001000000 */
[--C-:B------:R-:W-:Y:S01]  /*2cd0*/  FFMA.FTZ R38, R38, UR34, -R10.reuse ;  /* 0x0000002226267c23 */ /* 0x100fe2000801080a */
[----:B------:R-:W-:Y:S01]  /*2ce0*/  FMNMX.FTZ R5, R45, R2, !PT ;  /* 0x000000022d057209 */ /* 0x000fe20007810000 */
[--C-:B------:R-:W-:Y:S01]  /*2cf0*/  FFMA.FTZ R39, R39, UR34, -R10.reuse ;  /* 0x0000002227277c23 */ /* 0x100fe2000801080a */
[----:B------:R-:W-:Y:S01]  /*2d00*/  ISETP.GT.AND P2, PT, R4, 0x38, PT ;  /* 0x000000380400780c */ /* 0x000fe20003f44270 */
[--C-:B------:R-:W-:Y:S01]  /*2d10*/  FFMA.FTZ R42, R42, UR34, -R10.reuse ;  /* 0x000000222a2a7c23 */ /* 0x100fe2000801080a */
[----:B------:R-:W-:Y:S01]  /*2d20*/  FMNMX.FTZ R2, R48, R5, !PT ;  /* 0x0000000530027209 */ /* 0x000fe20007810000 */
[----:B------:R-:W1:Y:S01]  /*2d30*/  MUFU.EX2 R30, R30 ;  /* 0x0000001e001e7308 */ /* 0x000e620000000800 */
[----:B------:R-:W-:Y:S01]  /*2d40*/  FSEL R52, R52, -INF , P2 ;  /* 0xff80000034347808 */ /* 0x000fe20001000000 */
[--C-:B------:R-:W-:Y:S01]  /*2d50*/  FFMA.FTZ R43, R43, UR34, -R10.reuse ;  /* 0x000000222b2b7c23 */ /* 0x100fe2000801080a */
[----:B------:R-:W-:Y:S01]  /*2d60*/  FMNMX.FTZ R5, R49, R2, !PT ;  /* 0x0000000231057209 */ /* 0x000fe20007810000 */
[--C-:B------:R-:W-:Y:S01]  /*2d70*/  FFMA.FTZ R46, R46, UR34, -R10.reuse ;  /* 0x000000222e2e7c23 */ /* 0x100fe2000801080a */
[----:B------:R-:W-:Y:S01]  /*2d80*/  ISETP.GT.AND P2, PT, R4, 0x40, PT ;  /* 0x000000400400780c */ /* 0x000fe20003f44270 */
[--C-:B------:R-:W-:Y:S01]  /*2d90*/  FFMA.FTZ R47, R47, UR34, -R10.reuse ;  /* 0x000000222f2f7c23 */ /* 0x100fe2000801080a */
[----:B------:R-:W-:Y:S01]  /*2da0*/  FMNMX.FTZ R2, R52, R5, !PT ;  /* 0x0000000534027209 */ /* 0x000fe20007810000 */
[----:B------:R-:W2:Y:S01]  /*2db0*/  MUFU.EX2 R31, R31 ;  /* 0x0000001f001f7308 */ /* 0x000ea20000000800 */
[----:B------:R-:W-:Y:S01]  /*2dc0*/  ISETP.GT.AND P1, PT, R4, 0x41, PT ;  /* 0x000000410400780c */ /* 0x000fe20003f24270 */
[----:B0-----:R-:W-:Y:S01]  /*2dd0*/  FADD.FTZ R11, R26, R27 ;  /* 0x0000001b1a0b7221 */ /* 0x001fe20000010000 */
[----:B------:R-:W-:Y:S01]  /*2de0*/  FSEL R56, R56, -INF , P2 ;  /* 0xff80000038387808 */ /* 0x000fe20001000000 */
[--C-:B------:R-:W-:Y:S01]  /*2df0*/  FFMA.FTZ R50, R50, UR34, -R10.reuse ;  /* 0x0000002232327c23 */ /* 0x100fe2000801080a */
[----:B------:R-:W-:Y:S01]  /*2e00*/  FMNMX.FTZ R5, R53, R2, !PT ;  /* 0x0000000235057209 */ /* 0x000fe20007810000 */
[--C-:B------:R-:W-:Y:S01]  /*2e10*/  FFMA.FTZ R51, R51, UR34, -R10.reuse ;  /* 0x0000002233337c23 */ /* 0x100fe2000801080a */
[----:B------:R-:W-:Y:S01]  /*2e20*/  ISETP.GT.AND P2, PT, R4, 0x48, PT ;  /* 0x000000480400780c */ /* 0x000fe20003f44270 */
[----:B------:R-:W-:Y:S01]  /*2e30*/  MUFU.EX2 R34, R34 ;  /* 0x0000002200227308 */ /* 0x000fe20000000800 */
[----:B------:R-:W-:Y:S01]  /*2e40*/  FSEL R57, R57, -INF , P1 ;  /* 0xff80000039397808 */ /* 0x000fe20000800000 */
[----:B-1----:R-:W-:Y:S01]  /*2e50*/  FADD.FTZ R14, R30, R11 ;  /* 0x0000000b1e0e7221 */ /* 0x002fe20000010000 */
[----:B------:R-:W-:Y:S01]  /*2e60*/  FMNMX.FTZ R2, R56, R5, !PT ;  /* 0x0000000538027209 */ /* 0x000fe20007810000 */
[--C-:B------:R-:W-:Y:S01]  /*2e70*/  FFMA.FTZ R54, R54, UR34, -R10.reuse ;  /* 0x0000002236367c23 */ /* 0x100fe2000801080a */
[----:B------:R-:W-:Y:S01]  /*2e80*/  ISETP.GT.AND P1, PT, R4, 0x49, PT ;  /* 0x000000490400780c */ /* 0x000fe20003f24270 */
[----:B------:R-:W-:Y:S01]  /*2e90*/  FFMA.FTZ R55, R55, UR34, -R10 ;  /* 0x0000002237377c23 */ /* 0x000fe2000801080a */
[----:B------:R-:W-:Y:S01]  /*2ea0*/  FSEL R60, R60, -INF , P2 ;  /* 0xff8000003c3c7808 */ /* 0x000fe20001000000 */
[----:B------:R-:W0:Y:S01]  /*2eb0*/  MUFU.EX2 R35, R35 ;  /* 0x0000002300237308 */ /* 0x000e220000000800 */
[----:B------:R-:W-:Y:S01]  /*2ec0*/  FMNMX.FTZ R5, R57, R2, !PT ;  /* 0x0000000239057209 */ /* 0x000fe20007810000 */
[----:B--2---:R-:W-:Y:S01]  /*2ed0*/  FADD.FTZ R11, R31, R14 ;  /* 0x0000000e1f0b7221 */ /* 0x004fe20000010000 */
[----:B------:R-:W-:Y:S01]  /*2ee0*/  ISETP.GT.AND P2, PT, R4, 0x50, PT ;  /* 0x000000500400780c */ /* 0x000fe20003f44270 */
[--C-:B------:R-:W-:Y:S01]  /*2ef0*/  FFMA.FTZ R58, R58, UR34, -R10.reuse ;  /* 0x000000223a3a7c23 */ /* 0x100fe2000801080a */
[----:B------:R-:W-:Y:S01]  /*2f00*/  FSEL R61, R61, -INF , P1 ;  /* 0xff8000003d3d7808 */ /* 0x000fe20000800000 */
[--C-:B------:R-:W-:Y:S01]  /*2f10*/  FFMA.FTZ R59, R59, UR34, -R10.reuse ;  /* 0x000000223b3b7c23 */ /* 0x100fe2000801080a */
[----:B------:R-:W-:Y:S01]  /*2f20*/  FMNMX.FTZ R2, R60, R5, !PT ;  /* 0x000000053c027209 */ /* 0x000fe20007810000 */
[----:B------:R-:W-:Y:S01]  /*2f30*/  MUFU.EX2 R38, R38 ;  /* 0x0000002600267308 */ /* 0x000fe20000000800 */
[----:B------:R-:W-:Y:S01]  /*2f40*/  ISETP.GT.AND P1, PT, R4, 0x51, PT ;  /* 0x000000510400780c */ /* 0x000fe20003f24270 */
[--C-:B------:R-:W-:Y:S01]  /*2f50*/  FFMA.FTZ R62, R62, UR34, -R10.reuse ;  /* 0x000000223e3e7c23 */ /* 0x100fe2000801080a */
[----:B------:R-:W-:Y:S01]  /*2f60*/  FSEL R64, R64, -INF , P2 ;  /* 0xff80000040407808 */ /* 0x000fe20001000000 */
[--C-:B------:R-:W-:Y:S01]  /*2f70*/  FFMA.FTZ R63, R63, UR34, -R10.reuse ;  /* 0x000000223f3f7c23 */ /* 0x100fe2000801080a */
[----:B------:R-:W-:Y:S01]  /*2f80*/  FMNMX.FTZ R5, R61, R2, !PT ;  /* 0x000000023d057209 */ /* 0x000fe20007810000 */
[--C-:B------:R-:W-:Y:S01]  /*2f90*/  FFMA.FTZ R66, R66, UR34, -R10.reuse ;  /* 0x0000002242427c23 */ /* 0x100fe2000801080a */
[----:B------:R-:W-:Y:S01]  /*2fa0*/  ISETP.GT.AND P2, PT, R4, 0x58, PT ;  /* 0x000000580400780c */ /* 0x000fe20003f44270 */
[----:B------:R-:W1:Y:S01]  /*2fb0*/  MUFU.EX2 R39, R39 ;  /* 0x0000002700277308 */ /* 0x000e620000000800 */
[----:B------:R-:W-:Y:S01]  /*2fc0*/  FSEL R65, R65, -INF , P1 ;  /* 0xff80000041417808 */ /* 0x000fe20000800000 */
[--C-:B------:R-:W-:Y:S01]  /*2fd0*/  FFMA.FTZ R67, R67, UR34, -R10.reuse ;  /* 0x0000002243437c23 */ /* 0x100fe2000801080a */
[----:B------:R-:W-:Y:S01]  /*2fe0*/  FMNMX.FTZ R2, R64, R5, !PT ;  /* 0x0000000540027209 */ /* 0x000fe20007810000 */
[--C-:B------:R-:W-:Y:S01]  /*2ff0*/  FFMA.FTZ R70, R70, UR34, -R10.reuse ;  /* 0x0000002246467c23 */ /* 0x100fe2000801080a */
[----:B------:R-:W-:Y:S01]  /*3000*/  ISETP.GT.AND P1, PT, R4, 0x59, PT ;  /* 0x000000590400780c */ /* 0x000fe20003f24270 */
[----:B------:R-:W-:Y:S01]  /*3010*/  FFMA.FTZ R10, R71, UR34, -R10 ;  /* 0x00000022470a7c23 */ /* 0x000fe2000801080a */
[----:B------:R-:W-:Y:S01]  /*3020*/  FSEL R68, R68, -INF , P2 ;  /* 0xff80000044447808 */ /* 0x000fe20001000000 */
[----:B------:R-:W-:Y:S01]  /*3030*/  MUFU.EX2 R42, R42 ;  /* 0x0000002a002a7308 */ /* 0x000fe20000000800 */
[----:B------:R-:W-:-:S02]  /*3040*/  FMNMX.FTZ R5, R65, R2, !PT ;  /* 0x0000000241057209 */ /* 0x000fc40007810000 */
[----:B------:R-:W-:Y:S02]  /*3050*/  FSEL R69, R69, -INF , P1 ;  /* 0xff80000045457808 */ /* 0x000fe40000800000 */
[----:B------:R-:W-:Y:S02]  /*3060*/  FMNMX.FTZ R2, R68, R5, !PT ;  /* 0x0000000544027209 */ /* 0x000fe40007810000 */
[----:B------:R-:W-:Y:S01]  /*3070*/  F2FP.BF16.F32.PACK_AB R189, R27, R26 ;  /* 0x0000001a1bbd723e */ /* 0x000fe200000010ff */
[----:B------:R-:W2:Y:S01]  /*3080*/  MUFU.EX2 R43, R43 ;  /* 0x0000002b002b7308 */ /* 0x000ea20000000800 */
[----:B------:R-:W-:Y:S02]  /*3090*/  FMNMX.FTZ R2, R69, R2, !PT ;  /* 0x0000000245027209 */ /* 0x000fe40007810000 */
[----:B------:R-:W-:Y:S02]  /*30a0*/  CS2R R26, SRZ ;  /* 0x00000000001a7805 */ /* 0x000fe4000001ff00 */
[----:B------:R-:W-:-:S02]  /*30b0*/  F2FP.BF16.F32.PACK_AB R191, R31, R30 ;  /* 0x0000001e1fbf723e */ /* 0x000fc400000010ff */
[----:B------:R-:W-:Y:S02]  /*30c0*/  CS2R R30, SRZ ;  /* 0x00000000001e7805 */ /* 0x000fe4000001ff00 */
[----:B0-----:R-:W-:Y:S01]  /*30d0*/  F2FP.BF16.F32.PACK_AB R185, R35, R34 ;  /* 0x0000002223b9723e */ /* 0x001fe200000010ff */
[----:B------:R-:W0:Y:S01]  /*30e0*/  SHFL.BFLY PT, R5, R2, 0x2, 0x1f ;  /* 0x0c401f0002057f89 */ /* 0x000e2200000e0000 */
[----:B-1----:R-:W-:Y:S01]  /*30f0*/  F2FP.BF16.F32.PACK_AB R187, R39, R38 ;  /* 0x0000002627bb723e */ /* 0x002fe200000010ff */
[----:B------:R-:W-:Y:S08]  /*3100*/  MUFU.EX2 R46, R46 ;  /* 0x0000002e002e7308 */ /* 0x000ff00000000800 */
        /* <DEDUP_REMOVED lines=157> */
[----:B------:R-:W-:Y:S01]  /*3ae0*/  MOV R12, R4 ;  /* 0x00000004000c7202 */ /* 0x000fe20000000f00 */
[----:B------:R-:W-:Y:S01]  /*3af0*/  IMAD.MOV.U32 R2, RZ, RZ, 0x3f800000 ;  /* 0x3f800000ff027424 */ /* 0x000fe200078e00ff */
[----:B------:R-:W-:Y:S01]  /*3b00*/  UMOV UR5, UR38 ;  /* 0x0000002600057c82 */ /* 0x000fe20008000000 */
[----:B------:R-:W-:Y:S01]  /*3b10*/  IMAD.MOV.U32 R119, RZ, RZ, RZ ;  /* 0x000000ffff777224 */ /* 0x000fe200078e00ff */
[----:B------:R-:W-:Y:S01]  /*3b20*/  UMOV UR6, UR39 ;  /* 0x0000002700067c82 */ /* 0x000fe20008000000 */
[----:B------:R-:W-:-:S05]  /*3b30*/  ULDC UR34, c[0x0][0x988] ;  /* 0x0002620000227ab9 */ /* 0x000fca0000000800 */
.L_x_5721:
[----:B------:R-:W-:-:S04]  /*3b40*/  UISETP.NE.AND UP0, UPT, UR6, 0x1, UPT ;  /* 0x000000010600788c */ /* 0x000fc8000bf05270 */
[----:B------:R-:W-:-:S04]  /*3b50*/  USEL UR38, URZ, 0x1, UP0 ;  /* 0x000000013f267887 */ /* 0x000fc80008000000 */
[----:B------:R-:W-:Y:S01]  /*3b60*/  ULOP3.LUT UR38, UR5, UR38, URZ, 0x3c, !UPT ;  /* 0x0000002605267292 */ /* 0x000fe2000f8e3c3f */
[----:B------:R-:W-:Y:S11]  /*3b70*/  @!P0 BRA `(.L_x_5711) ;  /* 0x0000000000048947 */ /* 0x000ff60003800000 */
[----:B------:R-:W-:Y:S01]  /*3b80*/  BPT.TRAP 0x1 ;  /* 0x000000040000795c */ /* 0x000fe20000300000 */
.L_x_5711:
        /* <DEDUP_REMOVED lines=9> */
.L_x_5712:
[----:B-1----:R-:W-:Y:S05]  /*3c20*/  @P1 BRA `(.L_x_5713) ;  /* 0x0000000000081947 */ /* 0x002fea0003800000 */
[----:B------:R-:W1:Y:S02]  /*3c30*/  SYNCS.PHASECHK.TRANS64.TRYWAIT P1, [UR7+0x30830], R3 ;  /* 0x03083003ff0075a7 */ /* 0x000e640008020147 */
[----:B-1----:R-:W-:Y:S05]  /*3c40*/  @!P1 BRA `(.L_x_5714) ;  /* 0x000000d400fc9947 */ /* 0x002fea0003800000 */
.L_x_5713:
        /* <DEDUP_REMOVED lines=175> */
.L_x_5715:
[----:B------:R-:W-:Y:S01]  /*4740*/  ULEA UR10, UR6, UR40, 0x3 ;  /* 0x00000028060a7291 */ /* 0x000fe2000f8e183f */
[----:B------:R-:W-:-:S05]  /*4750*/  IMAD.U32 R0, RZ, RZ, UR5 ;  /* 0x00000005ff007e24 */ /* 0x000fca000f8e00ff */
[----:B------:R-:W-:-:S04]  /*4760*/  SHF.L.U32 R0, R0, 0x1f, RZ ;  /* 0x0000001f00007819 */ /* 0x000fc800000006ff */
[----:B------:R2:W3:Y:S01]  /*4770*/  SYNCS.PHASECHK.TRANS64.TRYWAIT P1, [UR10+0x30850], R0 ;  /* 0x03085000ff0075a7 */ /* 0x0004e2000802014a */
[----:B------:R-:W-:Y:S05]  /*4780*/  @!P0 BRA `(.L_x_5716) ;  /* 0x0000000000048947 */ /* 0x000fea0003800000 */
[----:B------:R-:W-:Y:S01]  /*4790*/  BPT.TRAP 0x1 ;  /* 0x000000040000795c */ /* 0x000fe20000300000 */
.L_x_5716:
[----:B---3--:R-:W-:Y:S05]  /*47a0*/  @P1 BRA `(.L_x_5717) ;  /* 0x0000000000081947 */ /* 0x008fea0003800000 */
[----:B------:R-:W3:Y:S02]  /*47b0*/  SYNCS.PHASECHK.TRANS64.TRYWAIT P1, [UR10+0x30850], R0 ;  /* 0x03085000ff0075a7 */ /* 0x000ee4000802014a */
[----:B---3--:R-:W-:Y:S05]  /*47c0*/  @!P1 BRA `(.L_x_5718) ;  /* 0x000000cc00349947 */ /* 0x008fea0003800000 */
.L_x_5717:
        /* <DEDUP_REMOVED lines=37> */
.L_x_5719:
[----:B------:R-:W-:Y:S01]  /*4a20*/  UISETP.NE.AND UP0, UPT, UR61, URZ, UPT ;  /* 0x0000003f3d00728c */ /* 0x000fe2000bf05270 */
[----:B0-2---:R-:W-:Y:S01]  /*4a30*/  VIADD R0, R18, UR42 ;  /* 0x0000002a12007c36 */ /* 0x005fe20008000000 */
[----:B------:R-:W0:Y:S01]  /*4a40*/  S2UR UR6, SR_CgaCtaId ;  /* 0x00000000000679c3 */ /* 0x000e220000008800 */
[----:B------:R-:W-:Y:S01]  /*4a50*/  IMAD.U32 R13, RZ, RZ, UR43 ;  /* 0x0000002bff0d7e24 */ /* 0x000fe2000f8e00ff */
[----:B------:R-:W-:Y:S02]  /*4a60*/  UIADD3 UR7, UR7, 0x30840, URZ ;  /* 0x0003084007077890 */ /* 0x000fe4000fffe03f */
[----:B------:R-:W-:Y:S02]  /*4a70*/  PLOP3.LUT P1, PT, PT, PT, UP0, 0x80, 0x0 ;  /* 0x000000000000781c */ /* 0x000fe40003f2f008 */
[----:B------:R-:W-:-:S03]  /*4a80*/  PLOP3.LUT P2, PT, PT, PT, UP0, 0x80, 0x0 ;  /* 0x000000000000781c */ /* 0x000fc60003f4f008 */
[----:B------:R-:W-:-:S08]  /*4a90*/  @UP0 ULDC UR5, c[0x0][0x44c] ;  /* 0x0001130000050ab9 */ /* 0x000fd00000000800 */
[----:B------:R-:W-:Y:S01]  /*4aa0*/  @P1 IMAD.HI.U32 R2, R0, UR5, RZ ;  /* 0x0000000500021c27 */ /* 0x000fe2000f8e00ff */
[----:B------:R-:W-:-:S04]  /*4ab0*/  @UP0 ULDC UR5, c[0x0][0x450] ;  /* 0x0001140000050ab9 */ /* 0x000fc80000000800 */
[----:B------:R-:W-:Y:S01]  /*4ac0*/  @P2 SHF.R.U32.HI R0, RZ, UR5, R2 ;  /* 0x00000005ff002c19 */ /* 0x000fe20008011602 */
[----:B------:R-:W-:Y:S01]  /*4ad0*/  UMOV UR5, 0x1 ;  /* 0x0000000100057882 */ /* 0x000fe20000000000 */
[----:B0-----:R-:W-:Y:S02]  /*4ae0*/  UPRMT UR7, UR6, 0x654, UR7 ;  /* 0x0000065406077896 */ /* 0x001fe40008000007 */
[----:B------:R-:W-:Y:S01]  /*4af0*/  UIMAD UR5, UR4, -0x60, UR5 ;  /* 0xffffffa0040578a4 */ /* 0x000fe2000f8e0205 */
[----:B-1----:R-:W0:Y:S05]  /*4b00*/  SHFL.IDX PT, R3, R0, RZ, 0x1c1f ;  /* 0x001c1fff00037589 */ /* 0x002e2a00000e0000 */
[----:B------:R-:W-:Y:S01]  /*4b10*/  IMAD.U32 R2, RZ, RZ, UR5 ;  /* 0x00000005ff027e24 */ /* 0x000fe2000f8e00ff */
[----:B------:R-:W-:Y:S03]  /*4b20*/  SYNCS.ARRIVE.TRANS64.RED.A1T0 RZ, [UR7], RZ ;  /* 0x000000ffffff79a7 */ /* 0x000fe60008100407 */
[----:B------:R-:W-:-:S05]  /*4b30*/  IMAD R2, R17, -0x2, R2 ;  /* 0xfffffffe11027824 */ /* 0x000fca00078e0202 */
[----:B------:R-:W-:-:S05]  /*4b40*/  IADD3 R2, -R13, UR60, R2 ;  /* 0x0000003c0d027c10 */ /* 0x000fca000fffe102 */
[----:B0-----:R-:W-:-:S05]  /*4b50*/  IMAD.IADD R4, R2, 0x1, R3 ;  /* 0x0000000102047824 */ /* 0x001fca00078e0203 */
        /* <DEDUP_REMOVED lines=92> */
[----:B0-----:R-:W-:Y:S02]  /*5120*/  FMNMX.FTZ R4, R21, R4, !PT ;  /* 0x0000000415047209 */ /* 0x001fe40007810000 */
[----:B------:R-:W-:-:S02]  /*5130*/  ISETP.GT.AND P3, PT, R2, 0x19, PT ;  /* 0x000000190200780c */ /* 0x000fc40003f64270 */
[C---:B------:R-:W-:Y:S01]  /*5140*/  FSETP.NEU.FTZ.AND P1, PT, R4.reuse, -INF , PT ;  /* 0xff8000000400780b */ /* 0x040fe20003f3d000 */
[----:B------:R-:W-:Y:S01]  /*5150*/  FMUL.FTZ R14, R4, UR34 ;  /* 0x00000022040e7c20 */ /* 0x000fe20008410000 */
[----:B------:R-:W-:Y:S02]  /*5160*/  FSEL R134, R134, -INF , P2 ;  /* 0xff80000086867808 */ /* 0x000fe40001000000 */
[----:B------:R-:W-:Y:S02]  /*5170*/  ISETP.GT.AND P2, PT, R2, 0x20, PT ;  /* 0x000000200200780c */ /* 0x000fe40003f44270 */
[----:B------:R-:W-:Y:S02]  /*5180*/  FSEL R0, R14, RZ, P1 ;  /* 0x000000ff0e007208 */ /* 0x000fe40000800000 */
[----:B------:R-:W-:Y:S02]  /*5190*/  FMNMX.FTZ R14, R126, R15, !PT ;  /* 0x0000000f7e0e7209 */ /* 0x000fe40007810000 */
        /* <DEDUP_REMOVED lines=51> */
[----:B------:R-:W-:Y:S02]  /*54d0*/  ISETP.GT.AND P2, PT, R2, 0x40, PT ;  /* 0x000000400200780c */ /* 0x000fe40003f44270 */
[----:B------:R-:W-:Y:S02]  /*54e0*/  FSEL R151, R151, -INF , P3 ;  /* 0xff80000097977808 */ /* 0x000fe40001800000 */
[----:B------:R-:W-:Y:S01]  /*54f0*/  FMNMX.FTZ R14, R150, R3, !PT ;  /* 0x00000003960e7209 */ /* 0x000fe20007810000 */
[----:B------:R-:W-:Y:S01]  /*5500*/  MUFU.EX2 R188, R188 ;  /* 0x000000bc00bc7308 */ /* 0x000fe20000000800 */
[----:B------:R-:W-:Y:S02]  /*5510*/  ISETP.GT.AND P3, PT, R2, 0x41, PT ;  /* 0x000000410200780c */ /* 0x000fe40003f64270 */
[----:B------:R-:W-:Y:S02]  /*5520*/  FSEL R154, R154, -INF , P2 ;  /* 0xff8000009a9a7808 */ /* 0x000fe40001000000 */
[----:B------:R-:W-:-:S02]  /*5530*/  FMNMX.FTZ R3, R151, R14, !PT ;  /* 0x0000000e97037209 */ /* 0x000fc40007810000 */
[----:B------:R-:W-:Y:S01]  /*5540*/  ISETP.GT.AND P2, PT, R2, 0x48, PT ;  /* 0x000000480200780c */ /* 0x000fe20003f44270 */
[----:B------:R-:W-:Y:S01]  /*5550*/  MUFU.EX2 R190, R190 ;  /* 0x000000be00be7308 */ /* 0x000fe20000000800 */
[----:B------:R-:W-:Y:S02]  /*5560*/  FSEL R155, R155, -INF , P3 ;  /* 0xff8000009b9b7808 */ /* 0x000fe40001800000 */
[----:B------:R-:W-:Y:S02]  /*5570*/  FMNMX.FTZ R14, R154, R3, !PT ;  /* 0x000000039a0e7209 */ /* 0x000fe40007810000 */
[----:B------:R-:W-:Y:S02]  /*5580*/  ISETP.GT.AND P3, PT, R2, 0x49, PT ;  /* 0x000000490200780c */ /* 0x000fe40003f64270 */
        /* <DEDUP_REMOVED lines=18> */
[----:B------:R-:W-:Y:S02]  /*56b0*/  FSEL R167, R167, -INF , P3 ;  /* 0xff800000a7a77808 */ /* 0x000fe40001800000 */
[----:B------:R-:W-:-:S03]  /*56c0*/  FMNMX.FTZ R2, R166, R3, !PT ;  /* 0x00000003a6027209 */ /* 0x000fc60007810000 */
[----:B------:R-:W-:Y:S01]  /*56d0*/  MUFU.EX2 R121, R121 ;  /* 0x0000007900797308 */ /* 0x000fe20000000800 */
[----:B------:R-:W-:-:S05]  /*56e0*/  FMNMX.FTZ R2, R167, R2, !PT ;  /* 0x00000002a7027209 */ /* 0x000fca0007810000 */
[----:B------:R-:W0:Y:S02]  /*56f0*/  SHFL.BFLY PT, R3, R2, 0x2, 0x1f ;  /* 0x0c401f0002037f89 */ /* 0x000e2400000e0000 */
        /* <DEDUP_REMOVED lines=16> */
[----:B------:R-:W-:Y:S01]  /*5800*/  MUFU.EX2 R172, R172 ;  /* 0x000000ac00ac7308 */ /* 0x000fe20000000800 */
        /* <DEDUP_REMOVED lines=27> */
[----:B------:R-:W-:-:S04]  /*59c0*/  FFMA.FTZ R166, R166, UR34, -R14 ;  /* 0x00000022a6a67c23 */ /* 0x000fc8000801080e */
[----:B------:R-:W1:Y:S08]  /*59d0*/  MUFU.EX2 R2, R2 ;  /* 0x0000000200027308 */ /* 0x000e700000000800 */
[----:B------:R-:W2:Y:S01]  /*59e0*/  MUFU.EX2 R191, R191 ;  /* 0x000000bf00bf7308 */ /* 0x000ea20000000800 */
[----:B0-----:R-:W-:-:S04]  /*59f0*/  FFMA.FTZ R11, R0, R10, R13 ;  /* 0x0000000a000b7223 */ /* 0x001fc8000001000d */
[----:B------:R-:W-:-:S03]  /*5a00*/  FADD.FTZ R11, R188, R11 ;  /* 0x0000000bbc0b7221 */ /* 0x000fc60000010000 */
[----:B------:R-:W0:Y:S01]  /*5a10*/  MUFU.EX2 R120, R120 ;  /* 0x0000007800787308 */ /* 0x000e220000000800 */
[----:B-1----:R-:W-:Y:S01]  /*5a20*/  FFMA.FTZ R5, R2, R5, R189 ;  /* 0x0000000502057223 */ /* 0x002fe200000100bd */
[----:B------:R-:W-:-:S03]  /*5a30*/  FADD.FTZ R132, R190, R11 ;  /* 0x0000000bbe847221 */ /* 0x000fc60000010000 */
[----:B------:R-:W-:Y:S01]  /*5a40*/  FADD.FTZ R10, R20, R5 ;  /* 0x00000005140a7221 */ /* 0x000fe20000010000 */
[----:B------:R-:W-:Y:S02]  /*5a50*/  FADD.FTZ R11, R15, R132 ;  /* 0x000000840f0b7221 */ /* 0x000fe40000010000 */
[----:B------:R-:W1:Y:S01]  /*5a60*/  MUFU.EX2 R185, R185 ;  /* 0x000000b900b97308 */ /* 0x000e620000000800 */
[----:B--2---:R-:W-:Y:S01]  /*5a70*/  FADD.FTZ R5, R191, R10 ;  /* 0x0000000abf057221 */ /* 0x004fe20000010000 */
[----:B------:R-:W-:-:S04]  /*5a80*/  FADD.FTZ R132, R184, R11 ;  /* 0x0000000bb8847221 */ /* 0x000fc80000010000 */
[----:B------:R-:W-:Y:S01]  /*5a90*/  FADD.FTZ R11, R21, R132 ;  /* 0x00000084150b7221 */ /* 0x000fe20000010000 */
[----:B------:R-:W-:Y:S01]  /*5aa0*/  FFMA.FTZ R132, R155, UR34, -R14 ;  /* 0x000000229b847c23 */ /* 0x000fe2000801080e */
[----:B------:R-:W2:Y:S01]  /*5ab0*/  MUFU.EX2 R122, R122 ;  /* 0x0000007a007a7308 */ /* 0x000ea20000000800 */
[----:B0-----:R-:W-:Y:S01]  /*5ac0*/  FADD.FTZ R10, R120, R5 ;  /* 0x00000005780a7221 */ /* 0x001fe20000010000 */
[----:B------:R-:W-:-:S04]  /*5ad0*/  FADD.FTZ R134, R186, R11 ;  /* 0x0000000bba867221 */ /* 0x000fc80000010000 */
[----:B------:R-:W-:Y:S02]  /*5ae0*/  FADD.FTZ R11, R121, R134 ;  /* 0x00000086790b7221 */ /* 0x000fe40000010000 */
[----:B------:R-:W0:Y:S01]  /*5af0*/  MUFU.EX2 R187, R187 ;  /* 0x000000bb00bb7308 */ /* 0x000e220000000800 */
[----:B-1----:R-:W-:Y:S01]  /*5b00*/  FADD.FTZ R5, R185, R10 ;  /* 0x0000000ab9057221 */ /* 0x002fe20000010000 */
[----:B------:R-:W-:-:S04]  /*5b10*/  FADD.FTZ R134, R180, R11 ;  /* 0x0000000bb4867221 */ /* 0x000fc80000010000 */
[----:B------:R-:W-:Y:S01]  /*5b20*/  FADD.FTZ R11, R125, R134 ;  /* 0x000000867d0b7221 */ /* 0x000fe20000010000 */
[--C-:B------:R-:W-:Y:S01]  /*5b30*/  FFMA.FTZ R134, R159, UR34, -R14.reuse ;  /* 0x000000229f867c23 */ /* 0x100fe2000801080e */
[----:B------:R-:W1:Y:S01]  /*5b40*/  MUFU.EX2 R124, R124 ;  /* 0x0000007c007c7308 */ /* 0x000e620000000800 */
[----:B--2---:R-:W-:Y:S01]  /*5b50*/  FADD.FTZ R10, R122, R5 ;  /* 0x000000057a0a7221 */ /* 0x004fe20000010000 */
[----:B------:R-:W-:Y:S01]  /*5b60*/  FADD.FTZ R136, R182, R11 ;  /* 0x0000000bb6887221 */ /* 0x000fe20000010000 */
[----:B------:R-:W-:-:S03]  /*5b70*/  FFMA.FTZ R14, R167, UR34, -R14 ;  /* 0x00000022a70e7c23 */ /* 0x000fc6000801080e */
        /* <DEDUP_REMOVED lines=56> */
.L_x_5720:
        /* <DEDUP_REMOVED lines=36> */
.L_x_5710:
[----:B------:R-:W-:-:S13]  /*6140*/  ISETP.LE.AND P1, PT, RZ, UR4, PT ;  /* 0x00000004ff007c0c */ /* 0x000fda000bf23270 */
[----:B------:R-:W-:Y:S05]  /*6150*/  @!P1 BRA `(.L_x_5722) ;  /* 0x0000001c00b89947 */ /* 0x000fea0003800000 */
[----:B------:R-:W-:Y:S01]  /*6160*/  IMAD.MOV.U32 R12, RZ, RZ, R3 ;  /* 0x000000ffff0c7224 */ /* 0x000fe200078e0003 */
[----:B------:R-:W-:Y:S01]  /*6170*/  UMOV UR5, UR38 ;  /* 0x0000002600057c82 */ /* 0x000fe20008000000 */
[----:B------:R-:W-:Y:S01]  /*6180*/  IMAD.MOV.U32 R11, RZ, RZ, R4 ;  /* 0x000000ffff0b7224 */ /* 0x000fe200078e0004 */
[----:B------:R-:W-:Y:S01]  /*6190*/  UMOV UR6, UR39 ;  /* 0x0000002700067c82 */ /* 0x000fe20008000000 */
[----:B------:R-:W-:-:S05]  /*61a0*/  ULDC UR11, c[0x0][0x988] ;  /* 0x00026200000b7ab9 */ /* 0x000fca0000000800 */
.L_x_5733:
        /* <DEDUP_REMOVED lines=8> */
.L_x_5723:
[----:B------:R-:W-:Y:S01]  /*6230*/  ULEA UR7, UR39, UR40, 0x3 ;  /* 0x0000002827077291 */ /* 0x000fe2000f8e183f */
[----:B------:R-:W-:-:S05]  /*6240*/  IMAD.U32 R3, RZ, RZ, UR38 ;  /* 0x00000026ff037e24 */ /* 0x000fca000f8e00ff */
[----:B------:R-:W-:-:S04]  /*6250*/  SHF.L.U32 R3, R3, 0x1f, RZ ;  /* 0x0000001f03037819 */ /* 0x000fc800000006ff */
[----:B------:R0:W1:Y:S01]  /*6260*/  SYNCS.PHASECHK.TRANS64.TRYWAIT P1, [UR7+0x30830], R3 ;  /* 0x03083003ff0075a7 */ /* 0x0000620008020147 */
[----:B------:R-:W-:Y:S05]  /*6270*/  @!P0 BRA `(.L_x_5724) ;  /* 0x0000000000048947 */ /* 0x000fea0003800000 */
[----:B------:R-:W-:Y:S01]  /*6280*/  BPT.TRAP 0x1 ;  /* 0x000000040000795c */ /* 0x000fe20000300000 */
.L_x_5724:
[----:B-1----:R-:W-:Y:S05]  /*6290*/  @P1 BRA `(.L_x_5725) ;  /* 0x0000000000081947 */ /* 0x002fea0003800000 */
[----:B------:R-:W1:Y:S02]  /*62a0*/  SYNCS.PHASECHK.TRANS64.TRYWAIT P1, [UR7+0x30830], R3 ;  /* 0x03083003ff0075a7 */ /* 0x000e640008020147 */
[----:B-1----:R-:W-:Y:S05]  /*62b0*/  @!P1 BRA `(.L_x_5726) ;  /* 0x000000b000909947 */ /* 0x002fea0003800000 */
.L_x_5725:
        /* <DEDUP_REMOVED lines=175> */
.L_x_5727:
[----:B------:R-:W-:Y:S01]  /*6db0*/  ULEA UR14, UR6, UR40, 0x3 ;  /* 0x00000028060e7291 */ /* 0x000fe2000f8e183f */
[----:B------:R-:W-:-:S05]  /*6dc0*/  IMAD.U32 R0, RZ, RZ, UR5 ;  /* 0x00000005ff007e24 */ /* 0x000fca000f8e00ff */
[----:B------:R-:W-:-:S04]  /*6dd0*/  SHF.L.U32 R0, R0, 0x1f, RZ ;  /* 0x0000001f00007819 */ /* 0x000fc800000006ff */
[----:B------:R2:W3:Y:S01]  /*6de0*/  SYNCS.PHASECHK.TRANS64.TRYWAIT P1, [UR14+0x30850], R0 ;  /* 0x03085000ff0075a7 */ /* 0x0004e2000802014e */
[----:B------:R-:W-:Y:S05]  /*6df0*/  @!P0 BRA `(.L_x_5728) ;  /* 0x0000000000048947 */ /* 0x000fea0003800000 */
[----:B------:R-:W-:Y:S01]  /*6e00*/  BPT.TRAP 0x1 ;  /* 0x000000040000795c */ /* 0x000fe20000300000 */
.L_x_5728:
[----:B---3--:R-:W-:Y:S05]  /*6e10*/  @P1 BRA `(.L_x_5729) ;  /* 0x0000000000081947 */ /* 0x008fea0003800000 */
[----:B------:R-:W3:Y:S02]  /*6e20*/  SYNCS.PHASECHK.TRANS64.TRYWAIT P1, [UR14+0x30850], R0 ;  /* 0x03085000ff0075a7 */ /* 0x000ee4000802014e */
[----:B---3--:R-:W-:Y:S05]  /*6e30*/  @!P1 BRA `(.L_x_5730) ;  /* 0x000000a400c89947 */ /* 0x008fea0003800000 */
.L_x_5729:
        /* <DEDUP_REMOVED lines=37> */
.L_x_5731:
        /* <DEDUP_REMOVED lines=216> */
.L_x_5732:
        /* <DEDUP_REMOVED lines=35> */
.L_x_5722:
        /* <DEDUP_REMOVED lines=99> */
.L_x_5734:
[----:B------:R-:W-:Y:S01]  /*8670*/  ULEA UR5, UR39, UR40, 0x3 ;  /* 0x0000002827057291 */ /* 0x000fe2000f8e183f */
[----:B------:R-:W-:-:S05]  /*8680*/  IMAD.U32 R0, RZ, RZ, UR38 ;  /* 0x00000026ff007e24 */ /* 0x000fca000f8e00ff */
[----:B------:R-:W-:-:S04]  /*8690*/  SHF.L.U32 R0, R0, 0x1f, RZ ;  /* 0x0000001f00007819 */ /* 0x000fc800000006ff */
[----:B------:R0:W1:Y:S01]  /*86a0*/  SYNCS.PHASECHK.TRANS64.TRYWAIT P1, [UR5+0x30850], R0 ;  /* 0x03085000ff0075a7 */ /* 0x0000620008020145 */
[----:B------:R-:W-:Y:S05]  /*86b0*/  @!P0 BRA `(.L_x_5735) ;  /* 0x0000000000048947 */ /* 0x000fea0003800000 */
[----:B------:R-:W-:Y:S01]  /*86c0*/  BPT.TRAP 0x1 ;  /* 0x000000040000795c */ /* 0x000fe20000300000 */
.L_x_5735:
[----:B-1----:R-:W-:Y:S05]  /*86d0*/  @P1 BRA `(.L_x_5736) ;  /* 0x0000000000081947 */ /* 0x002fea0003800000 */
[----:B------:R-:W1:Y:S02]  /*86e0*/  SYNCS.PHASECHK.TRANS64.TRYWAIT P1, [UR5+0x30850], R0 ;  /* 0x03085000ff0075a7 */ /* 0x000e640008020145 */
[----:B-1----:R-:W-:Y:S05]  /*86f0*/  @!P1 BRA `(.L_x_5737) ;  /* 0x0000008c00b09947 */ /* 0x002fea0003800000 */
.L_x_5736:
[----:B------:R-:W-:Y:S01]  /*8700*/  UIADD3 UR40, UR40, 0x400, URZ ;  /* 0x0000040028287890 */ /* 0x000fe2000fffe03f */
[----:B------:R-:W-:Y:S01]  /*8710*/  WARPGROUP.ARRIVE ;  /* 0x00000000000079c5 */ /* 0x000fe20000000000 */
[----:B------:R-:W-:Y:S01]  /*8720*/  UMOV UR7, 0x40000040 ;  /* 0x4000004000077882 */ /* 0x000fe20000000000 */
[----:B-1----:R-:W1:Y:S01]  /*8730*/  SHFL.BFLY PT, R7, R10, 0x2, 0x1f ;  /* 0x0c401f000a077f89 */ /* 0x002e6200000e0000 */
[----:B------:R-:W-:Y:S01]  /*8740*/  USHF.R.U32.HI UR40, URZ, 0x4, UR40 ;  /* 0x000000043f287899 */ /* 0x000fe20008011628 */
[----:B------:R-:W-:Y:S01]  /*8750*/  IMAD.MOV.U32 R8, RZ, RZ, RZ ;  /* 0x000000ffff087224 */ /* 0x000fe200078e00ff */
[----:B------:R-:W-:Y:S01]  /*8760*/  MOV R13, UR34 ;  /* 0x00000022000d7c02 */ /* 0x000fe20008000f00 */
[----:B0-----:R-:W0:Y:S01]  /*8770*/  SHFL.BFLY PT, R0, R5, 0x2, 0x1f ;  /* 0x0c401f0005007f89 */ /* 0x001e2200000e0000 */
[----:B------:R-:W-:-:S04]  /*8780*/  ULOP3.LUT UR40, UR40, 0x3fff, URZ, 0xc0, !UPT ;  /* 0x00003fff28287892 */ /* 0x000fc8000f8ec03f */
        /* <DEDUP_REMOVED lines=55> */
.L_x_5738:
        /* <DEDUP_REMOVED lines=109> */
.L_x_5702:
        /* <DEDUP_REMOVED lines=30> */
[----:B------:R-:W-:Y:S02]  /*93b0*/  R2UR UR7, R194 ;  /* 0x00000000c20772ca */ /* 0x000fe400000e0000 */
[----:B------:R-:W-:Y:S02]  /*93c0*/  MOV R20, R42 ;  /* 0x0000002a00147202 */ /* 0x000fe40000000f00 */
[----:B0-----:R-:W-:-:S03]  /*93d0*/  MOV R21, R5 ;  /* 0x0000000500157202 */ /* 0x001fc60000000f00 */
[----:B------:R-:W-:-:S04]  /*93e0*/  IMAD.WIDE R4, R200, 0x2, R20 ;  /* 0x00000002c8047825 */ /* 0x000fc800078e0214 */
[----:B------:R-:W-:Y:S01]  /*93f0*/  UIMAD.WIDE UR8, UR4, 0x4, UR8 ;  /* 0x00000004040878a5 */ /* 0x000fe2000f8e0208 */
[C---:B------:R-:W-:Y:S02]  /*9400*/  IADD3 R135, P1, R4.reuse, 0x40, RZ ;  /* 0x0000004004877810 */ /* 0x040fe40007f3e0ff */
[C---:B------:R-:W-:Y:S02]  /*9410*/  LOP3.LUT R25, R4.reuse, 0x380, RZ, 0xc0, !PT ;  /* 0x0000038004197812 */ /* 0x040fe400078ec0ff */
[C---:B------:R-:W-:Y:S01]  /*9420*/  IADD3 R103, P2, R4.reuse, 0x20, RZ ;  /* 0x0000002004677810 */ /* 0x040fe20007f5e0ff */
[--C-:B------:R-:W-:Y:S01]  /*9430*/  IMAD.X R11, RZ, RZ, R5.reuse, P1 ;  /* 0x000000ffff0b7224 */ /* 0x100fe200008e0605 */
[C---:B------:R-:W-:Y:S02]  /*9440*/  IADD3 R137, P6, R4.reuse, 0x60, RZ ;  /* 0x0000006004897810 */ /* 0x040fe40007fde0ff */
[C---:B------:R-:W-:Y:S01]  /*9450*/  IADD3 R139, P5, R4.reuse, 0x4000, RZ ;  /* 0x00004000048b7810 */ /* 0x040fe20007fbe0ff */
[--C-:B------:R-:W-:Y:S01]  /*9460*/  IMAD.X R9, RZ, RZ, R5.reuse, P2 ;  /* 0x000000ffff097224 */ /* 0x100fe200010e0605 */
[----:B------:R-:W-:Y:S01]  /*9470*/  LOP3.LUT R10, R135, 0x380, RZ, 0xc0, !PT ;  /* 0x00000380870a7812 */ /* 0x000fe200078ec0ff */
[--C-:B------:R-:W-:Y:S01]  /*9480*/  IMAD.X R13, RZ, RZ, R5.reuse, P6 ;  /* 0x000000ffff0d7224 */ /* 0x100fe200030e0605 */
[----:B------:R-:W-:Y:S01]  /*9490*/  SHF.R.U64 R25, R25, 0x3, RZ ;  /* 0x0000000319197819 */ /* 0x000fe200000012ff */
        /* <DEDUP_REMOVED lines=12> */
[----:B------:R-:W-:Y:S01]  /*9560*/  SHF.R.U64 R10, R10, 0x3, RZ ;  /* 0x000000030a0a7819 */ /* 0x000fe200000012ff */
[--C-:B------:R-:W-:Y:S01]  /*9570*/  IMAD.X R37, RZ, RZ, R5.reuse, P6 ;  /* 0x000000ffff257224 */ /* 0x100fe200030e0605 */
[----:B------:R-:W-:Y:S01]  /*9580*/  LOP3.LUT R4, R25, R4, RZ, 0x3c, !PT ;  /* 0x0000000419047212 */ /* 0x000fe200078e3cff */
[----:B------:R-:W-:Y:S01]  /*9590*/  IMAD.X R25, RZ, RZ, R5, P5 ;  /* 0x000000ffff197224 */ /* 0x000fe200028e0605 */
[----:B------:R-:W-:-:S02]  /*95a0*/  LOP3.LUT R10, R10, R135, RZ, 0x3c, !PT ;  /* 0x000000870a0a7212 */ /* 0x000fc400078e3cff */
[----:B------:R-:W-:Y:S02]  /*95b0*/  LOP3.LUT R8, R103, 0x380, RZ, 0xc0, !PT ;  /* 0x0000038067087812 */ /* 0x000fe400078ec0ff */
[----:B------:R-:W-:Y:S02]  /*95c0*/  MOV R135, R4 ;  /* 0x0000000400877202 */ /* 0x000fe40000000f00 */
[----:B------:R-:W-:Y:S02]  /*95d0*/  LOP3.LUT R12, R137, 0x380, RZ, 0xc0, !PT ;  /* 0x00000380890c7812 */ /* 0x000fe400078ec0ff */
[----:B------:R-:W-:Y:S02]  /*95e0*/  LOP3.LUT R14, R139, 0x380, RZ, 0xc0, !PT ;  /* 0x000003808b0e7812 */ /* 0x000fe400078ec0ff */
[----:B------:R-:W-:Y:S02]  /*95f0*/  F2FP.BF16.F32.PACK_AB R4, R123, R24 ;  /* 0x000000187b04723e */ /* 0x000fe400000010ff */
[----:B------:R-:W-:-:S02]  /*9600*/  LOP3.LUT R32, R147, 0x380, RZ, 0xc0, !PT ;  /* 0x0000038093207812 */ /* 0x000fc400078ec0ff */
[----:B------:R-:W-:Y:S02]  /*9610*/  LOP3.LUT R24, R149, 0x380, RZ, 0xc0, !PT ;  /* 0x0000038095187812 */ /* 0x000fe400078ec0ff */
[----:B------:R-:W-:Y:S02]  /*9620*/  LOP3.LUT R26, R141, 0x380, RZ, 0xc0, !PT ;  /* 0x000003808d1a7812 */ /* 0x000fe400078ec0ff */
[----:B------:R-:W-:Y:S02]  /*9630*/  LOP3.LUT R38, R153, 0x380, RZ, 0xc0, !PT ;  /* 0x0000038099267812 */ /* 0x000fe400078ec0ff */
[----:B------:R-:W-:Y:S02]  /*9640*/  SHF.R.U64 R8, R8, 0x3, RZ ;  /* 0x0000000308087819 */ /* 0x000fe400000012ff */
[----:B------:R-:W-:Y:S02]  /*9650*/  LOP3.LUT R28, R143, 0x380, RZ, 0xc0, !PT ;  /* 0x000003808f1c7812 */ /* 0x000fe400078ec0ff */
[----:B------:R-:W-:-:S02]  /*9660*/  LOP3.LUT R30, R145, 0x380, RZ, 0xc0, !PT ;  /* 0x00000380911e7812 */ /* 0x000fc400078ec0ff */
[----:B------:R-:W-:Y:S02]  /*9670*/  IADD3.X R33, RZ, R5, RZ, P2, !PT ;  /* 0x00000005ff217210 */ /* 0x000fe400017fe4ff */
[----:B------:R-:W-:Y:S02]  /*9680*/  SHF.R.U64 R12, R12, 0x3, RZ ;  /* 0x000000030c0c7819 */ /* 0x000fe400000012ff */
[----:B------:R-:W-:Y:S02]  /*9690*/  SHF.R.U64 R14, R14, 0x3, RZ ;  /* 0x000000030e0e7819 */ /* 0x000fe400000012ff */
[----:B------:R-:W-:Y:S02]  /*96a0*/  SHF.R.U64 R32, R32, 0x3, RZ ;  /* 0x0000000320207819 */ /* 0x000fe400000012ff */
[----:B------:R-:W-:Y:S01]  /*96b0*/  F2FP.BF16.F32.PACK_AB R5, R133, R132 ;  /* 0x000000848505723e */ /* 0x000fe200000010ff */
[----:B------:R-:W-:Y:S01]  /*96c0*/  BAR.SYNC.DEFER_BLOCKING 0x1, 0x100 ;  /* 0x0044000000007b1d */ /* 0x000fe20000010000 */
[----:B------:R-:W-:-:S02]  /*96d0*/  SHF.R.U64 R24, R24, 0x3, RZ ;  /* 0x0000000318187819 */ /* 0x000fc400000012ff */
[----:B------:R-:W-:Y:S02]  /*96e0*/  SHF.R.U64 R26, R26, 0x3, RZ ;  /* 0x000000031a1a7819 */ /* 0x000fe400000012ff */
[----:B------:R-:W-:Y:S02]  /*96f0*/  SHF.R.U64 R38, R38, 0x3, RZ ;  /* 0x0000000326267819 */ /* 0x000fe400000012ff */
[----:B------:R-:W-:Y:S02]  /*9700*/  LOP3.LUT R8, R8, R103, RZ, 0x3c, !PT ;  /* 0x0000006708087212 */ /* 0x000fe400078e3cff */
[----:B------:R-:W-:Y:S02]  /*9710*/  SHF.R.U64 R28, R28, 0x3, RZ ;  /* 0x000000031c1c7819 */ /* 0x000fe400000012ff */
[----:B------:R-:W-:Y:S02]  /*9720*/  SHF.R.U64 R30, R30, 0x3, RZ ;  /* 0x000000031e1e7819 */ /* 0x000fe400000012ff */
[----:B------:R-:W-:-:S02]  /*9730*/  LOP3.LUT R12, R12, R137, RZ, 0x3c, !PT ;  /* 0x000000890c0c7212 */ /* 0x000fc400078e3cff */
[----:B------:R-:W-:Y:S02]  /*9740*/  LOP3.LUT R14, R14, R139, RZ, 0x3c, !PT ;  /* 0x0000008b0e0e7212 */ /* 0x000fe400078e3cff */
[----:B------:R-:W-:Y:S02]  /*9750*/  LOP3.LUT R32, R32, R147, RZ, 0x3c, !PT ;  /* 0x0000009320207212 */ /* 0x000fe400078e3cff */
[----:B------:R-:W-:Y:S02]  /*9760*/  LOP3.LUT R36, R151, 0x380, RZ, 0xc0, !PT ;  /* 0x0000038097247812 */ /* 0x000fe400078ec0ff */
[----:B------:R-:W-:Y:S02]  /*9770*/  LOP3.LUT R34, R24, R149, RZ, 0x3c, !PT ;  /* 0x0000009518227212 */ /* 0x000fe400078e3cff */
[----:B------:R-:W-:Y:S01]  /*9780*/  LOP3.LUT R26, R26, R141, RZ, 0x3c, !PT ;  /* 0x0000008d1a1a7212 */ /* 0x000fe200078e3cff */
[----:B------:R0:W-:Y:S01]  /*9790*/  STSM.16.M88.4 [R135], R4 ;  /* 0x0000000487007844 */ /* 0x0001e20000000200 */
[----:B------:R-:W-:-:S02]  /*97a0*/  LOP3.LUT R24, R38, R153, RZ, 0x3c, !PT ;  /* 0x0000009926187212 */ /* 0x000fc400078e3cff */
[----:B------:R-:W-:Y:S02]  /*97b0*/  LOP3.LUT R28, R28, R143, RZ, 0x3c, !PT ;  /* 0x0000008f1c1c7212 */ /* 0x000fe400078e3cff */
[----:B------:R-:W-:Y:S02]  /*97c0*/  LOP3.LUT R30, R30, R145, RZ, 0x3c, !PT ;  /* 0x000000911e1e7212 */ /* 0x000fe400078e3cff */
[----:B------:R-:W-:Y:S02]  /*97d0*/  MOV R133, R8 ;  /* 0x0000000800857202 */ /* 0x000fe40000000f00 */
[----:B------:R-:W-:Y:S02]  /*97e0*/  MOV R132, R10 ;  /* 0x0000000a00847202 */ /* 0x000fe40000000f00 */
[----:B------:R-:W-:Y:S02]  /*97f0*/  MOV R131, R12 ;  /* 0x0000000c00837202 */ /* 0x000fe40000000f00 */
[----:B------:R-:W-:-:S02]  /*9800*/  MOV R123, R14 ;  /* 0x0000000e007b7202 */ /* 0x000fc40000000f00 */
[----:B------:R-:W-:Y:S02]  /*9810*/  F2FP.BF16.F32.PACK_AB R8, R41, R40 ;  /* 0x000000282908723e */ /* 0x000fe400000010ff */
[----:B0-----:R-:W-:Y:S02]  /*9820*/  F2FP.BF16.F32.PACK_AB R4, R121, R120 ;  /* 0x000000787904723e */ /* 0x001fe400000010ff */
[----:B------:R-:W-:Y:S02]  /*9830*/  F2FP.BF16.F32.PACK_AB R5, R130, R127 ;  /* 0x0000007f8205723e */ /* 0x000fe400000010ff */
[----:B------:R-:W-:Y:S02]  /*9840*/  F2FP.BF16.F32.PACK_AB R6, R122, R3 ;  /* 0x000000037a06723e */ /* 0x000fe400000010ff */
[----:B------:R-:W-:Y:S02]  /*9850*/  F2FP.BF16.F32.PACK_AB R7, R129, R126 ;  /* 0x0000007e8107723e */ /* 0x000fe400000010ff */
[----:B------:R-:W-:-:S02]  /*9860*/  F2FP.BF16.F32.PACK_AB R9, R128, R125 ;  /* 0x0000007d8009723e */ /* 0x000fc400000010ff */
[----:B------:R-:W-:Y:S01]  /*9870*/  F2FP.BF16.F32.PACK_AB R10, R45, R44 ;  /* 0x0000002c2d0a723e */ /* 0x000fe200000010ff */
[----:B------:R0:W-:Y:S01]  /*9880*/  STSM.16.M88.4 [R133], R4 ;  /* 0x0000000485007844 */ /* 0x0001e20000000200 */
[----:B------:R-:W-:Y:S02]  /*9890*/  F2FP.BF16.F32.PACK_AB R11, R47, R124 ;  /* 0x0000007c2f0b723e */ /* 0x000fe400000010ff */
[----:B------:R-:W-:Y:S02]  /*98a0*/  SHF.R.U64 R36, R36, 0x3, RZ ;  /* 0x0000000324247819 */ /* 0x000fe400000012ff */
[----:B------:R-:W-:Y:S01]  /*98b0*/  MOV R33, R32 ;  /* 0x0000002000217202 */ /* 0x000fe20000000f00 */
[----:B------:R1:W-:Y:S01]  /*98c0*/  STSM.16.M88.4 [R132], R8 ;  /* 0x0000000884007844 */ /* 0x0003e20000000200 */
[----:B------:R-:W-:Y:S02]  /*98d0*/  F2FP.BF16.F32.PACK_AB R12, R49, R48 ;  /* 0x00000030310c723e */ /* 0x000fe400000010ff */
[----:B------:R-:W-:-:S02]  /*98e0*/  F2FP.BF16.F32.PACK_AB R13, R51, R50 ;  /* 0x00000032330d723e */ /* 0x000fc400000010ff */
[----:B------:R-:W-:Y:S02]  /*98f0*/  F2FP.BF16.F32.PACK_AB R14, R53, R52 ;  /* 0x00000034350e723e */ /* 0x000fe400000010ff */
[----:B------:R-:W-:Y:S02]  /*9900*/  F2FP.BF16.F32.PACK_AB R15, R55, R54 ;  /* 0x00000036370f723e */ /* 0x000fe400000010ff */
[----:B------:R-:W-:Y:S02]  /*9910*/  MOV R103, R26 ;  /* 0x0000001a00677202 */ /* 0x000fe40000000f00 */
[----:B------:R-:W-:Y:S01]  /*9920*/  MOV R32, R24 ;  /* 0x0000001800207202 */ /* 0x000fe20000000f00 */
[----:B------:R2:W-:Y:S01]  /*9930*/  STSM.16.M88.4 [R131], R12 ;  /* 0x0000000c83007844 */ /* 0x0005e20000000200 */
        /* <DEDUP_REMOVED lines=17> */
[----:B-1----:R-:W-:Y:S02]  /*9a50*/  F2FP.BF16.F32.PACK_AB R8, R81, R80 ;  /* 0x000000505108723e */ /* 0x002fe400000010ff */
[----:B------:R-:W-:Y:S01]  /*9a60*/  F2FP.BF16.F32.PACK_AB R9, R83, R82 ;  /* 0x000000525309723e */ /* 0x000fe200000010ff */
[----:B------:R0:W-:Y:S01]  /*9a70*/  STSM.16.M88.4 [R102], R4 ;  /* 0x0000000466007844 */ /* 0x0001e20000000200 */
[----:B------:R-:W-:Y:S02]  /*9a80*/  F2FP.BF16.F32.PACK_AB R10, R85, R84 ;  /* 0x00000054550a723e */ /* 0x000fe400000010ff */
[----:B------:R-:W-:Y:S02]  /*9a90*/  F2FP.BF16.F32.PACK_AB R11, R87, R86 ;  /* 0x00000056570b723e */ /* 0x000fe400000010ff */
[----:B--2---:R-:W-:Y:S02]  /*9aa0*/  F2FP.BF16.F32.PACK_AB R12, R89, R88 ;  /* 0x00000058590c723e */ /* 0x004fe400000010ff */
[----:B------:R-:W-:Y:S01]  /*9ab0*/  F2FP.BF16.F32.PACK_AB R13, R91, R90 ;  /* 0x0000005a5b0d723e */ /* 0x000fe200000010ff */
[----:B------:R1:W-:Y:S01]  /*9ac0*/  STSM.16.M88.4 [R38], R8 ;  /* 0x0000000826007844 */ /* 0x0003e20000000200 */
[----:B------:R-:W-:-:S02]  /*9ad0*/  F2FP.BF16.F32.PACK_AB R14, R93, R92 ;  /* 0x0000005c5d0e723e */ /* 0x000fc400000010ff */
[----:B------:R-:W-:Y:S02]  /*9ae0*/  F2FP.BF16.F32.PACK_AB R15, R95, R94 ;  /* 0x0000005e5f0f723e */ /* 0x000fe400000010ff */
[----:B------:R-:W-:Y:S02]  /*9af0*/  MOV R34, R34 ;  /* 0x0000002200227202 */ /* 0x000fe40000000f00 */
[----:B------:R-:W-:Y:S01]  /*9b00*/  MOV R36, R36 ;  /* 0x0000002400247202 */ /* 0x000fe20000000f00 */
[----:B------:R2:W-:Y:S01]  /*9b10*/  STSM.16.M88.4 [R33], R12 ;  /* 0x0000000c21007844 */ /* 0x0005e20000000200 */
[----:B------:R-:W-:Y:S01]  /*9b20*/  PLOP3.LUT P0, PT, PT, PT, UP0, 0x80, 0x0 ;  /* 0x000000000000781c */ /* 0x000fe20003f0f008 */
[----:B0-----:R-:W-:Y:S02]  /*9b30*/  IMAD.U32 R4, RZ, RZ, UR8 ;  /* 0x00000008ff047e24 */ /* 0x001fe4000f8e00ff */
[----:B------:R2:W-:Y:S01]  /*9b40*/  STSM.16.M88.4 [R34], R96 ;  /* 0x0000006022007844 */ /* 0x0005e20000000200 */
[----:B------:R-:W-:Y:S01]  /*9b50*/  IMAD.U32 R5, RZ, RZ, UR9 ;  /* 0x00000009ff057e24 */ /* 0x000fe2000f8e00ff */
[----:B------:R-:W-:-:S02]  /*9b60*/  ULDC.64 UR8, c[0x0][0xc08] ;  /* 0x0003020000087ab9 */ /* 0x000fc40000000a00 */
[----:B------:R2:W-:Y:S01]  /*9b70*/  STSM.16.M88.4 [R36], R104 ;  /* 0x0000006824007844 */ /* 0x0005e20000000200 */
[----:B-1----:R-:W0:Y:S03]  /*9b80*/  LDC R38, c[0x0][0xbe8] ;  /* 0x0002fa00ff267b82 */ /* 0x002e260000000800 */
[----:B------:R2:W-:Y:S05]  /*9b90*/  STSM.16.M88.4 [R32], R112 ;  /* 0x0000007020007844 */ /* 0x0005ea0000000200 */
[----:B------:R-:W-:Y:S06]  /*9ba0*/  BAR.SYNC.DEFER_BLOCKING 0x1, 0x100 ;  /* 0x0044000000007b1d */ /* 0x000fec0000010000 */
[----:B------:R-:W3:Y:S01]  /*9bb0*/  @P0 LDG.E R3, desc[UR36][R4.64] ;  /* 0x0000002404030981 */ /* 0x000ee2000c1e1900 */
[----:B------:R-:W-:Y:S01]  /*9bc0*/  UISETP.NE.U32.AND UP1, UPT, UR8, URZ, UPT ;  /* 0x0000003f0800728c */ /* 0x000fe2000bf25070 */
[----:B0-----:R-:W-:-:S03]  /*9bd0*/  ISETP.NE.AND P1, PT, R38, 0x1, PT ;  /* 0x000000012600780c */ /* 0x001fc60003f25270 */
[----:B------:R-:W-:-:S06]  /*9be0*/  UISETP.NE.AND.EX UP1, UPT, UR9, URZ, UPT, UP1 ;  /* 0x0000003f0900728c */ /* 0x000fcc000bf25310 */
[----:B------:R-:W-:-:S04]  /*9bf0*/  PLOP3.LUT P2, PT, PT, PT, UP1, 0x80, 0x0 ;  /* 0x000000000000781c */ /* 0x000fc80003f4f018 */
[----:B------:R-:W0:Y:S01]  /*9c00*/  @P1 LDC R6, c[0x0][0xbec] ;  /* 0x0002fb00ff061b82 */ /* 0x000e220000000800 */
[----:B------:R-:W-:-:S04]  /*9c10*/  @UP1 ULEA UR8, UP2, UR4, UR8, 0x2 ;  /* 0x0000000804081291 */ /* 0x000fc8000f84103f */
[----:B------:R-:W-:Y:S02]  /*9c20*/  @UP1 ULEA.HI.X UR9, UR4, UR9, UR7, 0x2, UP2 ;  /* 0x0000000904091291 */ /* 0x000fe400090f1407 */
[----:B------:R-:W-:Y:S01]  /*9c30*/  IMAD.U32 R10, RZ, RZ, UR8 ;  /* 0x00000008ff0a7e24 */ /* 0x000fe2000f8e00ff */
[----:B------:R-:W-:Y:S01]  /*9c40*/  ULDC UR7, c[0x0][0xa88] ;  /* 0x0002a20000077ab9 */ /* 0x000fe20000000800 */
[----:B------:R-:W-:Y:S01]  /*9c50*/  UMOV UR4, URZ ;  /* 0x0000003f00047c82 */ /* 0x000fe20008000000 */
[----:B------:R-:W1:Y:S01]  /*9c60*/  @P1 LDC R8, c[0x0][0xbf0] ;  /* 0x0002fc00ff081b82 */ /* 0x000e620000000800 */
[----:B------:R-:W-:Y:S01]  /*9c70*/  IMAD.U32 R11, RZ, RZ, UR9 ;  /* 0x00000009ff0b7e24 */ /* 0x000fe2000f8e00ff */
[----:B---3--:R-:W-:Y:S01]  /*9c80*/  @P0 R2UR UR4, R3 ;  /* 0x00000000030402ca */ /* 0x008fe200000e0000 */
[----:B------:R-:W-:-:S06]  /*9c90*/  IMAD.U32 R3, RZ, RZ, UR7 ;  /* 0x00000007ff037e24 */ /* 0x000fcc000f8e00ff */
[----:B------:R2:W5:Y:S01]  /*9ca0*/  @P2 LDG.E R3, desc[UR36][R10.64] ;  /* 0x000000240a032981 */ /* 0x000562000c1e1900 */
[----:B01----:R-:W-:Y:S07]  /*9cb0*/  @P2 BRA `(.L_x_5741) ;  /* 0x0000000000102947 */ /* 0x003fee0003800000 */
[----:B------:R-:W-:Y:S05]  /*9cc0*/  @!P0 BRA `(.L_x_5741) ;  /* 0x00000000000c8947 */ /* 0x000fea0003800000 */
[----:B--2---:R-:W2:Y:S04]  /*9cd0*/  LDG.E R10, desc[UR36][R4.64] ;  /* 0x00000024040a7981 */ /* 0x004ea8000c1e1900 */
[----:B-----5:R-:W2:Y:S02]  /*9ce0*/  LDG.E R3, desc[UR36][R4.64+0x4] ;  /* 0x0000042404037981 */ /* 0x020ea4000c1e1900 */
[----:B--2---:R-:W-:-:S07]  /*9cf0*/  IMAD.IADD R3, R3, 0x1, -R10 ;  /* 0x0000000103037824 */ /* 0x004fce00078e0a0a */
.L_x_5741:
[----:B------:R-:W-:Y:S01]  /*9d00*/  R2UR UR17, R193 ;  /* 0x00000000c11172ca */ /* 0x000fe200000e0000 */
[----:B------:R-:W-:Y:S01]  /*9d10*/  ULDC.64 UR12, c[0x0][0xb90] ;  /* 0x0002e400000c7ab9 */ /* 0x000fe20000000a00 */
[----:B------:R-:W-:Y:S01]  /*9d20*/  R2UR UR16, R194 ;  /* 0x00000000c21072ca */ /* 0x000fe200000e0000 */
[----:B------:R-:W-:Y:S01]  /*9d30*/  VIADD R9, R18, UR42 ;  /* 0x0000002a12097c36 */ /* 0x000fe20008000000 */
[----:B------:R-:W-:Y:S01]  /*9d40*/  R2UR UR15, R192 ;  /* 0x00000000c00f72ca */ /* 0x000fe200000e0000 */
[----:B------:R-:W-:Y:S01]  /*9d50*/  USHF.R.S32.HI UR11, URZ, 0x1f, UR4 ;  /* 0x0000001f3f0b7899 */ /* 0x000fe20008011404 */
[----:B------:R-:W-:Y:S01]  /*9d60*/  VIADD R26, R199, UR42 ;  /* 0x0000002ac71a7c36 */ /* 0x000fe20008000000 */
[----:B------:R-:W-:Y:S01]  /*9d70*/  UMOV UR10, UR4 ;  /* 0x00000004000a7c82 */ /* 0x000fe20008000000 */
[----:B------:R-:W-:Y:S01]  /*9d80*/  @P1 IMAD.HI.U32 R5, R9, R6, RZ ;  /* 0x0000000609051227 */ /* 0x000fe200078e00ff */
[----:B------:R-:W-:-:S03]  /*9d90*/  MOV R4, R9 ;  /* 0x0000000900047202 */ /* 0x000fc60000000f00 */
[----:B-----5:R-:W-:Y:S01]  /*9da0*/  IMAD R43, R3, R38, RZ ;  /* 0x00000026032b7224 */ /* 0x020fe200078e02ff */
[----:B------:R-:W-:Y:S01]  /*9db0*/  USHF.R.S32.HI UR14, URZ, 0x1f, UR17 ;  /* 0x0000001f3f0e7899 */ /* 0x000fe20008011411 */
[----:B------:R-:W-:Y:S01]  /*9dc0*/  @P1 SHF.R.U32.HI R4, RZ, R8, R5 ;  /* 0x00000008ff041219 */ /* 0x000fe20000011605 */
[----:B------:R-:W-:Y:S01]  /*9dd0*/  UIMAD.WIDE.U32 UR8, UR17, UR12, UR10 ;  /* 0x0000000c110872a5 */ /* 0x000fe2000f8e000a */
[----:B------:R-:W-:Y:S01]  /*9de0*/  IMAD R5, R195, 0x40, R16 ;  /* 0x00000040c3057824 */ /* 0x000fe200078e0210 */
[----:B------:R-:W-:Y:S02]  /*9df0*/  UIMAD UR7, UR14, UR12, URZ ;  /* 0x0000000c0e0772a4 */ /* 0x000fe4000f8e023f */
        /* <DEDUP_REMOVED lines=10> */
[C---:B--2---:R-:W-:Y:S01]  /*9ea0*/  IADD3 R13, P2, R20.reuse, 0x1000, RZ ;  /* 0x00001000140d7810 */ /* 0x044fe20007f5e0ff */
[----:B------:R-:W-:Y:S01]  /*9eb0*/  UIMAD.WIDE.U32 UR8, UR15, UR12, UR8 ;  /* 0x0000000c0f0872a5 */ /* 0x000fe2000f8e0008 */
[----:B------:R-:W-:Y:S01]  /*9ec0*/  IADD3 R33, P3, R20, 0x6000, RZ ;  /* 0x0000600014217810 */ /* 0x000fe20007f7e0ff */
[----:B------:R-:W-:Y:S01]  /*9ed0*/  UIMAD UR7, UR15, UR13, UR7 ;  /* 0x0000000d0f0772a4 */ /* 0x000fe2000f8e0207 */
[----:B------:R-:W-:-:S02]  /*9ee0*/  SHF.R.S32.HI R6, RZ, 0x1f, R7 ;  /* 0x0000001fff067819 */ /* 0x000fc40000011407 */
[----:B------:R-:W-:Y:S01]  /*9ef0*/  LOP3.LUT R12, R13, 0x380, RZ, 0xc0, !PT ;  /* 0x000003800d0c7812 */ /* 0x000fe200078ec0ff */
[----:B------:R-:W-:Y:S01]  /*9f00*/  ULDC.64 UR12, c[0x0][0xaa0] ;  /* 0x0002a800000c7ab9 */ /* 0x000fe20000000a00 */
[----:B------:R-:W-:Y:S01]  /*9f10*/  IADD3 R4, P0, R4, UR8, RZ ;  /* 0x0000000804047c10 */ /* 0x000fe2000ff1e0ff */
[----:B------:R-:W-:Y:S01]  /*9f20*/  IMAD.U32 R8, RZ, RZ, UR7 ;  /* 0x00000007ff087e24 */ /* 0x000fe2000f8e00ff */
[----:B------:R-:W-:Y:S02]  /*9f30*/  SHF.R.U64 R12, R12, 0x3, RZ ;  /* 0x000000030c0c7819 */ /* 0x000fe400000012ff */
[----:B------:R-:W-:Y:S02]  /*9f40*/  LOP3.LUT R32, R33, 0x380, RZ, 0xc0, !PT ;  /* 0x0000038021207812 */ /* 0x000fe400078ec0ff */
[----:B------:R-:W-:Y:S01]  /*9f50*/  IADD3.X R5, R5, UR9, R8, P0, !PT ;  /* 0x0000000905057c10 */ /* 0x000fe200087fe408 */
[----:B------:R-:W-:Y:S01]  /*9f60*/  ULDC.64 UR8, c[0x0][0xb88] ;  /* 0x0002e20000087ab9 */ /* 0x000fe20000000a00 */
[----:B------:R-:W-:Y:S01]  /*9f70*/  LOP3.LUT R12, R12, R13, RZ, 0x3c, !PT ;  /* 0x0000000d0c0c7212 */ /* 0x000fe200078e3cff */
[----:B------:R-:W-:Y:S01]  /*9f80*/  IMAD R6, R6, UR8, RZ ;  /* 0x0000000806067c24 */ /* 0x000fe2000f8e02ff */
[----:B------:R-:W-:Y:S01]  /*9f90*/  SHF.R.U64 R32, R32, 0x3, RZ ;  /* 0x0000000320207819 */ /* 0x000fe200000012ff */
[----:B------:R-:W-:Y:S01]  /*9fa0*/  IMAD.WIDE.U32 R4, R7, UR8, R4 ;  /* 0x0000000807047c25 */ /* 0x000fe2000f8e0004 */
[----:B------:R-:W-:-:S02]  /*9fb0*/  IADD3 R9, P6, R20, 0x2000, RZ ;  /* 0x0000200014097810 */ /* 0x000fc40007fde0ff */
[----:B------:R-:W-:Y:S01]  /*9fc0*/  LOP3.LUT R32, R32, R33, RZ, 0x3c, !PT ;  /* 0x0000002120207212 */ /* 0x000fe200078e3cff */
[----:B------:R-:W-:Y:S01]  /*9fd0*/  IMAD R11, R7, UR9, R6 ;  /* 0x00000009070b7c24 */ /* 0x000fe2000f8e0206 */
[----:B------:R-:W-:Y:S01]  /*9fe0*/  ULDC.64 UR8, c[0x0][0xb50] ;  /* 0x0002d40000087ab9 */ /* 0x000fe20000000a00 */
[----:B------:R-:W-:Y:S01]  /*9ff0*/  IMAD.X R13, RZ, RZ, R21, P2 ;  /* 0x000000ffff0d7224 */ /* 0x000fe200010e0615 */
[----:B------:R-:W-:Y:S01]  /*a000*/  IADD3 R25, P2, R20, 0x7000, RZ ;  /* 0x0000700014197810 */ /* 0x000fe20007f5e0ff */
[----:B------:R-:W-:Y:S01]  /*a010*/  IMAD.IADD R5, R5, 0x1, R11 ;  /* 0x0000000105057824 */ /* 0x000fe200078e020b */
[C---:B------:R-:W-:Y:S01]  /*a020*/  LEA R11, P0, R4.reuse, UR8, 0x2 ;  /* 0x00000008040b7c11 */ /* 0x040fe2000f8010ff */
[----:B------:R-:W-:Y:S01]  /*a030*/  IMAD.X R33, RZ, RZ, R21, P3 ;  /* 0x000000ffff217224 */ /* 0x000fe200018e0615 */
[----:B------:R-:W-:Y:S02]  /*a040*/  LOP3.LUT R24, R25, 0x380, RZ, 0xc0, !PT ;  /* 0x0000038019187812 */ /* 0x000fe400078ec0ff */
[----:B------:R-:W-:Y:S01]  /*a050*/  LEA.HI.X R14, R4, UR9, R5, 0x2, P0 ;  /* 0x00000009040e7c11 */ /* 0x000fe200080f1405 */
[----:B------:R-:W-:Y:S01]  /*a060*/  SHFL.IDX PT, R36, R11, RZ, 0x1c1f ;  /* 0x001c1fff0b247589 */ /* 0x000fe200000e0000 */
[----:B------:R-:W-:-:S02]  /*a070*/  IADD3 R45, P0, R20, 0x5000, RZ ;  /* 0x00005000142d7810 */ /* 0x000fc40007f1e0ff */
[----:B------:R-:W-:Y:S01]  /*a080*/  SHF.R.U64 R24, R24, 0x3, RZ ;  /* 0x0000000318187819 */ /* 0x000fe200000012ff */
[----:B------:R-:W0:Y:S01]  /*a090*/  SHFL.IDX PT, R37, R14, RZ, 0x1c1f ;  /* 0x001c1fff0e257589 */ /* 0x000e2200000e0000 */
[----:B------:R-:W-:Y:S02]  /*a0a0*/  LOP3.LUT R44, R45, 0x380, RZ, 0xc0, !PT ;  /* 0x000003802d2c7812 */ /* 0x000fe400078ec0ff */
[----:B------:R-:W-:Y:S01]  /*a0b0*/  IADD3 R10, P3, R20, 0xb000, RZ ;  /* 0x0000b000140a7810 */ /* 0x000fe20007f7e0ff */
[----:B------:R-:W-:Y:S01]  /*a0c0*/  SHFL.IDX PT, R40, R11, 0x1, 0x1c1f ;  /* 0x003c1f000b287f89 */ /* 0x000fe200000e0000 */
[----:B------:R-:W-:Y:S02]  /*a0d0*/  SHF.R.U64 R44, R44, 0x3, RZ ;  /* 0x000000032c2c7819 */ /* 0x000fe400000012ff */
[----:B------:R-:W-:Y:S01]  /*a0e0*/  LOP3.LUT R24, R24, R25, RZ, 0x3c, !PT ;  /* 0x0000001918187212 */ /* 0x000fe200078e3cff */
[--C-:B------:R-:W-:Y:S01]  /*a0f0*/  IMAD.X R25, RZ, RZ, R21.reuse, P2 ;  /* 0x000000ffff197224 */ /* 0x100fe200010e0615 */
[----:B------:R-:W-:Y:S01]  /*a100*/  LOP3.LUT R44, R44, R45, RZ, 0x3c, !PT ;  /* 0x0000002d2c2c7212 */ /* 0x000fe200078e3cff */
[----:B------:R-:W-:Y:S01]  /*a110*/  IMAD.X R45, RZ, RZ, R21, P0 ;  /* 0x000000ffff2d7224 */ /* 0x000fe200000e0615 */
[----:B------:R-:W-:Y:S01]  /*a120*/  LOP3.LUT P0, RZ, R197, 0x3, RZ, 0xc0, !PT ;  /* 0x00000003c5ff7812 */ /* 0x000fe2000780c0ff */
[----:B------:R-:W1:Y:S01]  /*a130*/  SHFL.IDX PT, R41, R14, 0x1, 0x1c1f ;  /* 0x003c1f000e297f89 */ /* 0x000e6200000e0000 */
[----:B------:R-:W-:-:S02]  /*a140*/  LOP3.LUT R3, R10, 0x380, RZ, 0xc0, !PT ;  /* 0x000003800a037812 */ /* 0x000fc400078ec0ff */
[----:B------:R-:W-:Y:S02]  /*a150*/  IADD3 R53, P4, R20, 0x4000, RZ ;  /* 0x0000400014357810 */ /* 0x000fe40007f9e0ff */
[----:B------:R-:W-:Y:S02]  /*a160*/  IADD3 R6, R26, 0x8, RZ ;  /* 0x000000081a067810 */ /* 0x000fe40007ffe0ff */
[----:B------:R-:W-:Y:S02]  /*a170*/  LOP3.LUT R8, R9, 0x380, RZ, 0xc0, !PT ;  /* 0x0000038009087812 */ /* 0x000fe400078ec0ff */
[----:B------:R-:W-:Y:S01]  /*a180*/  LOP3.LUT R7, R20, 0x380, RZ, 0xc0, !PT ;  /* 0x0000038014077812 */ /* 0x000fe200078ec0ff */
[----:B------:R-:W-:Y:S01]  /*a190*/  UIMAD UR7, UR11, UR12, URZ ;  /* 0x0000000c0b0772a4 */ /* 0x000fe2000f8e023f */
[----:B------:R-:W-:Y:S01]  /*a1a0*/  ISETP.GE.OR P2, PT, R26, R43, P0 ;  /* 0x0000002b1a00720c */ /* 0x000fe20000746670 */
[----:B------:R-:W-:Y:S01]  /*a1b0*/  UIMAD.WIDE.U32 UR8, UR4, UR12, URZ ;  /* 0x0000000c040872a5 */ /* 0x000fe2000f8e003f */
[----:B------:R-:W-:Y:S01]  /*a1c0*/  SHF.R.U64 R3, R3, 0x3, RZ ;  /* 0x0000000303037819 */ /* 0x000fe200000012ff */
[----:B------:R-:W-:Y:S01]  /*a1d0*/  ULDC.64 UR10, c[0x0][0xae8] ;  /* 0x0002ba00000a7ab9 */ /* 0x000fe20000000a00 */
[----:B------:R-:W-:Y:S01]  /*a1e0*/  IADD3 R5, P5, R20, 0x3000, RZ ;  /* 0x0000300014057810 */ /* 0x000fe20007fbe0ff */
[----:B------:R-:W-:Y:S01]  /*a1f0*/  IMAD.X R49, RZ, RZ, R21, P3 ;  /* 0x000000ffff317224 */ /* 0x000fe200018e0615 */
[----:B------:R-:W-:-:S02]  /*a200*/  LOP3.LUT R48, R3, R10, RZ, 0x3c, !PT ;  /* 0x0000000a03307212 */ /* 0x000fc400078e3cff */
[----:B------:R-:W2:Y:S01]  /*a210*/  @P1 LDC R3, c[0x0][0xbec] ;  /* 0x0002fb00ff031b82 */ /* 0x000ea20000000800 */
[----:B------:R-:W-:Y:S02]  /*a220*/  LOP3.LUT R4, R5, 0x380, RZ, 0xc0, !PT ;  /* 0x0000038005047812 */ /* 0x000fe400078ec0ff */
[----:B------:R-:W-:Y:S02]  /*a230*/  LOP3.LUT R52, R53, 0x380, RZ, 0xc0, !PT ;  /* 0x0000038035347812 */ /* 0x000fe400078ec0ff */
[----:B0-----:R0:W-:Y:S01]  /*a240*/  @!P2 ST.E desc[UR36][R36.64], R0 ;  /* 0x000000002400a985 */ /* 0x0011e2000c101924 */
[----:B------:R-:W-:Y:S02]  /*a250*/  ISETP.GE.OR P0, PT, R6, R43, P0 ;  /* 0x0000002b0600720c */ /* 0x000fe40000706670 */
[----:B------:R-:W-:Y:S02]  /*a260*/  SHF.R.U64 R8, R8, 0x3, RZ ;  /* 0x0000000308087819 */ /* 0x000fe400000012ff */
[----:B------:R-:W-:-:S02]  /*a270*/  SHF.R.U64 R4, R4, 0x3, RZ ;  /* 0x0000000304047819 */ /* 0x000fc400000012ff */
[----:B------:R-:W-:Y:S02]  /*a280*/  SHF.R.U64 R52, R52, 0x3, RZ ;  /* 0x0000000334347819 */ /* 0x000fe400000012ff */
[----:B------:R-:W-:Y:S02]  /*a290*/  SHF.R.U64 R7, R7, 0x3, RZ ;  /* 0x0000000307077819 */ /* 0x000fe400000012ff */
[----:B------:R-:W-:Y:S01]  /*a2a0*/  LOP3.LUT R8, R8, R9, RZ, 0x3c, !PT ;  /* 0x0000000908087212 */ /* 0x000fe200078e3cff */
[----:B0-----:R-:W0:Y:S01]  /*a2b0*/  @P1 LDC R37, c[0x0][0xbf0] ;  /* 0x0002fc00ff251b82 */ /* 0x001e220000000800 */
[----:B------:R-:W-:Y:S01]  /*a2c0*/  LOP3.LUT R4, R4, R5, RZ, 0x3c, !PT ;  /* 0x0000000504047212 */ /* 0x000fe200078e3cff */
[--C-:B------:R-:W-:Y:S01]  /*a2d0*/  IMAD.X R9, RZ, RZ, R21.reuse, P6 ;  /* 0x000000ffff097224 */ /* 0x100fe200030e0615 */
[----:B------:R-:W-:Y:S01]  /*a2e0*/  LOP3.LUT R52, R52, R53, RZ, 0x3c, !PT ;  /* 0x0000003534347212 */ /* 0x000fe200078e3cff */
[--C-:B------:R-:W-:Y:S01]  /*a2f0*/  IMAD.X R5, RZ, RZ, R21.reuse, P5 ;  /* 0x000000ffff057224 */ /* 0x100fe200028e0615 */
[C---:B------:R-:W-:Y:S01]  /*a300*/  IADD3 R65, P6, R20.reuse, 0x8000, RZ ;  /* 0x0000800014417810 */ /* 0x040fe20007fde0ff */
[----:B------:R-:W-:Y:S01]  /*a310*/  IMAD.X R53, RZ, RZ, R21, P4 ;  /* 0x000000ffff357224 */ /* 0x000fe200020e0615 */
[C---:B------:R-:W-:Y:S01]  /*a320*/  IADD3 R61, P5, R20.reuse, 0x9000, RZ ;  /* 0x00009000143d7810 */ /* 0x040fe20007fbe0ff */
[----:B------:R-:W-:Y:S01]  /*a330*/  UIMAD UR7, UR4, UR13, UR7 ;  /* 0x0000000d040772a4 */ /* 0x000fe2000f8e0207 */
[----:B------:R-:W-:Y:S01]  /*a340*/  IADD3 R57, P4, R20, 0xa000, RZ ;  /* 0x0000a00014397810 */ /* 0x000fe20007f9e0ff */
[----:B------:R-:W-:Y:S01]  /*a350*/  IMAD R0, R23, 0x20, R195 ;  /* 0x0000002017007824 */ /* 0x000fe200078e02c3 */
[----:B------:R-:W-:Y:S01]  /*a360*/  LOP3.LUT R20, R7, R20, RZ, 0x3c, !PT ;  /* 0x0000001407147212 */ /* 0x000fe200078e3cff */
[----:B------:R-:W-:Y:S01]  /*a370*/  UIADD3 UR9, UR9, UR7, URZ ;  /* 0x0000000709097290 */ /* 0x000fe2000fffe03f */
[----:B------:R-:W-:Y:S01]  /*a380*/  LOP3.LUT R64, R65, 0x380, RZ, 0xc0, !PT ;  /* 0x0000038041407812 */ /* 0x000fe200078ec0ff */
[----:B------:R-:W-:Y:S01]  /*a390*/  UIMAD UR4, UR14, UR10, URZ ;  /* 0x0000000a0e0472a4 */ /* 0x000fe2000f8e023f */
[----:B------:R-:W-:Y:S01]  /*a3a0*/  LOP3.LUT R60, R61, 0x380, RZ, 0xc0, !PT ;  /* 0x000003803d3c7812 */ /* 0x000fe200078ec0ff */
[----:B-1----:R1:W-:Y:S01]  /*a3b0*/  @!P0 ST.E desc[UR36][R40.64], R2 ;  /* 0x0000000228008985 */ /* 0x0023e2000c101924 */
[----:B------:R-:W-:Y:S01]  /*a3c0*/  LOP3.LUT R56, R57, 0x380, RZ, 0xc0, !PT ;  /* 0x0000038039387812 */ /* 0x000fe200078ec0ff */
[----:B------:R-:W-:Y:S01]  /*a3d0*/  UIMAD UR4, UR17, UR11, UR4 ;  /* 0x0000000b110472a4 */ /* 0x000fe2000f8e0204 */
[----:B------:R-:W-:Y:S01]  /*a3e0*/  SHF.R.U64 R64, R64, 0x3, RZ ;  /* 0x0000000340407819 */ /* 0x000fe200000012ff */
[----:B------:R3:W5:Y:S01]  /*a3f0*/  LD.E.128 R28, desc[UR36][R20.64] ;  /* 0x00000024141c7980 */ /* 0x000762000c101d00 */
[----:B------:R-:W-:Y:S01]  /*a400*/  UIMAD.WIDE.U32 UR8, UR17, UR10, UR8 ;  /* 0x0000000a110872a5 */ /* 0x000fe2000f8e0008 */
[----:B------:R-:W-:-:S02]  /*a410*/  SHF.R.U64 R60, R60, 0x3, RZ ;  /* 0x000000033c3c7819 */ /* 0x000fc400000012ff */
[----:B------:R-:W-:Y:S01]  /*a420*/  SHF.R.U64 R56, R56, 0x3, RZ ;  /* 0x0000000338387819 */ /* 0x000fe200000012ff */
[----:B------:R-:W-:Y:S01]  /*a430*/  ULDC.64 UR10, c[0x0][0xaf0] ;  /* 0x0002bc00000a7ab9 */ /* 0x000fe20000000a00 */
[----:B------:R-:W-:Y:S01]  /*a440*/  LOP3.LUT R64, R64, R65, RZ, 0x3c, !PT ;  /* 0x0000004140407212 */ /* 0x000fe200078e3cff */
[----:B------:R-:W5:Y:S01]  /*a450*/  LD.E.128 R12, desc[UR36][R12.64] ;  /* 0x000000240c0c7980 */ /* 0x000f62000c101d00 */
[----:B---3--:R-:W-:Y:S01]  /*a460*/  VIADD R20, R0, UR42 ;  /* 0x0000002a00147c36 */ /* 0x008fe20008000000 */
[----:B------:R-:W-:Y:S01]  /*a470*/  UIADD3 UR9, UR9, UR4, URZ ;  /* 0x0000000409097290 */ /* 0x000fe2000fffe03f */
[----:B------:R-:W-:Y:S01]  /*a480*/  LOP3.LUT R60, R60, R61, RZ, 0x3c, !PT ;  /* 0x0000003d3c3c7212 */ /* 0x000fe200078e3cff */
[--C-:B------:R-:W-:Y:S01]  /*a490*/  IMAD.X R65, RZ, RZ, R21.reuse, P6 ;  /* 0x000000ffff417224 */ /* 0x100fe200030e0615 */
[----:B------:R-:W-:Y:S01]  /*a4a0*/  LOP3.LUT R56, R56, R57, RZ, 0x3c, !PT ;  /* 0x0000003938387212 */ /* 0x000fe200078e3cff */
[----:B--2---:R-:W-:Y:S01]  /*a4b0*/  @P1 IMAD.HI.U32 R0, R20, R3, RZ ;  /* 0x0000000314001227 */ /* 0x004fe200078e00ff */
[----:B------:R-:W-:Y:S01]  /*a4c0*/  UIMAD UR4, UR16, UR10, URZ ;  /* 0x0000000a100472a4 */ /* 0x000fe2000f8e023f */
[----:B------:R-:W5:Y:S02]  /*a4d0*/  LD.E.128 R8, desc[UR36][R8.64] ;  /* 0x0000002408087980 */ /* 0x000f64000c101d00 */
[----:B------:R-:W-:-:S02]  /*a4e0*/  IMAD.X R61, RZ, RZ, R21, P5 ;  /* 0x000000ffff3d7224 */ /* 0x000fc400028e0615 */
[----:B------:R-:W-:Y:S01]  /*a4f0*/  IMAD.X R57, RZ, RZ, R21, P4 ;  /* 0x000000ffff397224 */ /* 0x000fe200020e0615 */
[----:B------:R-:W-:Y:S01]  /*a500*/  UIMAD.WIDE.U32 UR8, UR15, UR10, UR8 ;  /* 0x0000000a0f0872a5 */ /* 0x000fe2000f8e0008 */
[----:B------:R-:W-:Y:S01]  /*a510*/  IMAD.MOV.U32 R21, RZ, RZ, R20 ;  /* 0x000000ffff157224 */ /* 0x000fe200078e0014 */
[----:B0-----:R-:W-:Y:S01]  /*a520*/  @P1 SHF.R.U32.HI R21, RZ, R37, R0 ;  /* 0x00000025ff151219 */ /* 0x001fe20000011600 */
[----:B------:R-:W-:Y:S01]  /*a530*/  UIMAD UR4, UR15, UR11, UR4 ;  /* 0x0000000b0f0472a4 */ /* 0x000fe2000f8e0204 */
[----:B------:R-:W5:Y:S02]  /*a540*/  LD.E.128 R4, desc[UR36][R4.64] ;  /* 0x0000002404047980 */ /* 0x000f64000c101d00 */
[--C-:B------:R-:W-:Y:S01]  /*a550*/  SHF.R.S32.HI R0, RZ, 0x1f, R21.reuse ;  /* 0x0000001fff007819 */ /* 0x100fe20000011415 */
[----:B------:R-:W-:Y:S01]  /*a560*/  UIADD3 UR4, UR9, UR4, URZ ;  /* 0x0000000409047290 */ /* 0x000fe2000fffe03f */
[----:B------:R-:W-:Y:S01]  /*a570*/  IMAD.MOV R37, RZ, RZ, -R21 ;  /* 0x000000ffff257224 */ /* 0x000fe200078e0a15 */
[----:B------:R-:W-:Y:S01]  /*a580*/  ULDC.64 UR10, c[0x0][0xae0] ;  /* 0x0002b800000a7ab9 */ /* 0x000fe20000000a00 */
[----:B-1----:R-:W-:Y:S01]  /*a590*/  MOV R2, UR8 ;  /* 0x0000000800027c02 */ /* 0x002fe20008000f00 */
[----:B------:R-:W-:Y:S01]  /*a5a0*/  IMAD R0, R0, UR10, RZ ;  /* 0x0000000a00007c24 */ /* 0x000fe2000f8e02ff */
[----:B------:R-:W5:Y:S01]  /*a5b0*/  LD.E.128 R52, desc[UR36][R52.64] ;  /* 0x0000002434347980 */ /* 0x000f62000c101d00 */
[----:B------:R-:W-:-:S02]  /*a5c0*/  IMAD R37, R38, R37, R20 ;  /* 0x0000002526257224 */ /* 0x000fc400078e0214 */
[----:B------:R-:W-:Y:S01]  /*a5d0*/  IMAD.U32 R3, RZ, RZ, UR9 ;  /* 0x00000009ff037e24 */ /* 0x000fe2000f8e00ff */
[----:B------:R-:W5:Y:S01]  /*a5e0*/  LD.E.128 R44, desc[UR36][R44.64] ;  /* 0x000000242c2c7980 */ /* 0x000f62000c101d00 */
[----:B------:R-:W-:Y:S01]  /*a5f0*/  IMAD.U32 R3, RZ, RZ, UR4 ;  /* 0x00000004ff037e24 */ /* 0x000fe2000f8e00ff */
[----:B------:R-:W-:Y:S01]  /*a600*/  ULDC.64 UR8, c[0x0][0xad8] ;  /* 0x0002b60000087ab9 */ /* 0x000fe20000000a00 */
[----:B------:R-:W-:Y:S01]  /*a610*/  IMAD R41, R21, UR11, R0 ;  /* 0x0000000b15297c24 */ /* 0x000fe2000f8e0200 */
[----:B------:R-:W5:Y:S01]  /*a620*/  LD.E.128 R32, desc[UR36][R32.64] ;  /* 0x0000002420207980 */ /* 0x000f62000c101d00 */
[----:B------:R-:W-:-:S03]  /*a630*/  SHF.R.S32.HI R0, RZ, 0x1f, R37 ;  /* 0x0000001fff007819 */ /* 0x000fc60000011425 */
[----:B------:R-:W5:Y:S01]  /*a640*/  LD.E.128 R24, desc[UR36][R24.64] ;  /* 0x0000002418187980 */ /* 0x000f62000c101d00 */
[----:B------:R-:W-:-:S03]  /*a650*/  IMAD.WIDE.U32 R2, R21, UR10, R2 ;  /* 0x0000000a15027c25 */ /* 0x000fc6000f8e0002 */
        /* <DEDUP_REMOVED lines=26> */
[----:B------:R0:W1:Y:S01]  /*a800*/  SHFL.IDX PT, R21, R38, RZ, 0x181f ;  /* 0x00181fff26157589 */ /* 0x00006200000e0000 */
        /* <DEDUP_REMOVED lines=17> */
.L_x_5743:
[----:B------:R-:W-:Y:S05]  /*a920*/  BSYNC B1 ;  /* 0x0000000000017941 */ /* 0x000fea0003800000 */
.L_x_5742:
        /* <DEDUP_REMOVED lines=11> */
[-C--:B----4-:R-:W-:Y:S02]  /*a9e0*/  @!P4 LEA.HI.X R3, R16, R29.reuse, R204, 0x1, P1 ;  /* 0x0000001d1003c211 */ /* 0x090fe400008f0ccc */
[-C--:B-1----:R-:W-:Y:S02]  /*a9f0*/  @!P5 LEA.HI.X R21, R19, R29.reuse, R203, 0x1, P2 ;  /* 0x0000001d1315d211 */ /* 0x082fe400010f0ccb */
[----:B------:R-:W-:Y:S01]  /*aa00*/  @!P6 LEA.HI.X R29, R22, R29, R202, 0x1, P3 ;  /* 0x0000001d161de211 */ /* 0x000fe200018f0cca */
[----:B------:R0:W-:Y:S04]  /*aa10*/  @!P4 ST.E.128 desc[UR36][R2.64], R12 ;  /* 0x0000000c0200c985 */ /* 0x0001e8000c101d24 */
[----:B------:R0:W-:Y:S04]  /*aa20*/  @!P5 ST.E.128 desc[UR36][R20.64], R44 ;  /* 0x0000002c1400d985 */ /* 0x0001e8000c101d24 */
[----:B------:R0:W-:Y:S02]  /*aa30*/  @!P6 ST.E.128 desc[UR36][R28.64], R60 ;  /* 0x0000003c1c00e985 */ /* 0x0001e4000c101d24 */
.L_x_5745:
[----:B------:R-:W-:Y:S05]  /*aa40*/  BSYNC B1 ;  /* 0x0000000000017941 */ /* 0x000fea0003800000 */
.L_x_5744:
[----:B0-----:R0:W0:Y:S01]  /*aa50*/  SHFL.IDX PT, R15, R40, 0x2, 0x181f ;  /* 0x00581f00280f7f89 */ /* 0x00102200000e0000 */
        /* <DEDUP_REMOVED lines=16> */
.L_x_5747:
[----:B------:R-:W-:Y:S05]  /*ab60*/  BSYNC B1 ;  /* 0x0000000000017941 */ /* 0x000fea0003800000 */
.L_x_5746:
        /* <DEDUP_REMOVED lines=8> */
[CC--:B0-----:R-:W-:Y:S02]  /*abf0*/  @!P2 LEA R2, P0, R16.reuse, R13.reuse, 0x1 ;  /* 0x0000000d1002a211 */ /* 0x0c1fe400078008ff */
        /* <DEDUP_REMOVED lines=11> */
.L_x_5740:
        /* <DEDUP_REMOVED lines=15> */
[----:B------:R-:W-:-:S03]  /*ada0*/  MOV R3, UR7 ;  /* 0x0000000700037c02 */ /* 0x000fc60008000f00 */
        /* <DEDUP_REMOVED lines=22> */
.L_x_5749:
        /* <DEDUP_REMOVED lines=48> */
.L_x_5751:
[----:B------:R-:W-:Y:S05]  /*b210*/  BSYNC B1 ;  /* 0x0000000000017941 */ /* 0x000fea0003800000 */
.L_x_5750:
[----:B0-----:R-:W0:Y:S01]  /*b220*/  @P0 LDC R3, c[0x0][0xbf0] ;  /* 0x0002fc00ff030b82 */ /* 0x001e220000000800 */
[----:B------:R-:W-:Y:S01]  /*b230*/  ULDC.64 UR14, c[0x0][0xaa0] ;  /* 0x0002a800000e7ab9 */ /* 0x000fe20000000a00 */
[----:B------:R-:W-:Y:S01]  /*b240*/  R2UR UR16, R193 ;  /* 0x00000000c11072ca */ /* 0x000fe200000e0000 */
[----:B------:R-:W-:Y:S01]  /*b250*/  UIMAD UR7, UR10, UR14, URZ ;  /* 0x0000000e0a0772a4 */ /* 0x000fe2000f8e023f */
[----:B------:R-:W-:Y:S01]  /*b260*/  LEA R2, R23, R195, 0x5 ;  /* 0x000000c317027211 */ /* 0x000fe200078e28ff */
[----:B------:R-:W-:Y:S01]  /*b270*/  UIMAD.WIDE.U32 UR8, UR4, UR14, URZ ;  /* 0x0000000e040872a5 */ /* 0x000fe2000f8e003f */
[----:B------:R-:W-:Y:S01]  /*b280*/  BSSY B1, `(.L_x_5752) ;  /* 0x000003c000017945 */ /* 0x000fe20003800000 */
[----:B------:R-:W-:Y:S02]  /*b290*/  UIMAD UR7, UR4, UR15, UR7 ;  /* 0x0000000f040772a4 */ /* 0x000fe4000f8e0207 */
[----:B------:R-:W-:Y:S01]  /*b2a0*/  VIADD R6, R2, UR42 ;  /* 0x0000002a02067c36 */ /* 0x000fe20008000000 */
        /* <DEDUP_REMOVED lines=57> */
.L_x_5753:
[----:B------:R-:W-:Y:S05]  /*b640*/  BSYNC B1 ;  /* 0x0000000000017941 */ /* 0x000fea0003800000 */
.L_x_5752:
        /* <DEDUP_REMOVED lines=17> */
.L_x_5755:
[----:B------:R-:W-:Y:S05]  /*b760*/  BSYNC B1 ;  /* 0x0000000000017941 */ /* 0x000fea0003800000 */
.L_x_5754:
        /* <DEDUP_REMOVED lines=17> */
.L_x_5757:
[----:B------:R-:W-:Y:S05]  /*b880*/  BSYNC B1 ;  /* 0x0000000000017941 */ /* 0x000fea0003800000 */
.L_x_5756:
        /* <DEDUP_REMOVED lines=18> */
.L_x_5748:
[----:B------:R-:W-:Y:S05]  /*b9b0*/  BSYNC B0 ;  /* 0x0000000000007941 */ /* 0x000fea0003800000 */
.L_x_5739:
[----:B------:R-:W-:Y:S02]  /*b9c0*/  ULDC UR4, c[0x0][0xc3c] ;  /* 0x00030f0000047ab9 */ /* 0x000fe40000000800 */
[----:B------:R-:W-:-:S13]  /*b9d0*/  ISETP.GE.AND P0, PT, R39, UR4, PT ;  /* 0x0000000427007c0c */ /* 0x000fda000bf06270 */
[----:B------:R-:W-:Y:S05]  /*b9e0*/  @!P0 BRA `(.L_x_5758) ;  /* 0xffffff5000e48947 */ /* 0x000fea000383ffff */
[----:B------:R-:W-:Y:S05]  /*b9f0*/  EXIT ;  /* 0x000000000000794d */ /* 0x000fea0003800000 */
.L_x_5697:
        /* <DEDUP_REMOVED lines=16> */
.L_x_5759:
        /* <DEDUP_REMOVED lines=37> */
[----:B------:R-:W-:Y:S01]  /*bd50*/  MOV R4, R3 ;  /* 0x0000000300047202 */ /* 0x000fe20000000f00 */
[----:B------:R-:W-:Y:S01]  /*bd60*/  UMOV UR4, URZ ;  /* 0x0000003f00047c82 */ /* 0x000fe20008000000 */
[----:B------:R-:W-:-:S05]  /*bd70*/  ULDC UR5, c[0x0][0xc38] ;  /* 0x00030e0000057ab9 */ /* 0x000fca0000000800 */
.L_x_5765:
        /* <DEDUP_REMOVED lines=12> */
.L_x_5764:
[----:B------:R-:W-:Y:S05]  /*be40*/  BSYNC B0 ;  /* 0x0000000000007941 */ /* 0x000fea0003800000 */
.L_x_5763:
        /* <DEDUP_REMOVED lines=20> */
.L_x_5761:
[----:B------:R-:W-:-:S04]  /*bf90*/  IMAD.IADD R11, R4, 0x1, -R3 ;  /* 0x00000001040b7824 */ /* 0x000fc800078e0a03 */
[----:B------:R-:W-:-:S05]  /*bfa0*/  IMAD R2, R6, UR5, R11 ;  /* 0x0000000506027c24 */ /* 0x000fca000f8e020b */
[----:B------:R-:W-:Y:S02]  /*bfb0*/  ISETP.GT.AND P0, PT, R2, UR6, PT ;  /* 0x0000000602007c0c */ /* 0x000fe4000bf04270 */
[----:B------:R-:W0:Y:S11]  /*bfc0*/  LDC.64 R2, c[0x0][0xc90] ;  /* 0x00032400ff027b82 */ /* 0x000e360000000a00 */
[----:B------:R-:W-:-:S04]  /*bfd0*/  VOTE.ANY R8, PT, !P0 ;  /* 0x0000000000087806 */ /* 0x000fc800040e0100 */
[----:B------:R-:W1:Y:S02]  /*bfe0*/  POPC R13, R8 ;  /* 0x00000008000d7309 */ /* 0x000e640000000000 */
[----:B-1----:R-:W-:-:S05]  /*bff0*/  IADD3 R19, R13, UR4, RZ ;  /* 0x000000040d137c10 */ /* 0x002fca000fffe0ff */
        /* <DEDUP_REMOVED lines=13> */
.L_x_5766:
        /* <DEDUP_REMOVED lines=15> */
[----:B------:R-:W-:Y:S01]  /*c1c0*/  @!P1 IMAD.IADD R3, R3, 0x1, -R12 ;  /* 0x0000000103039824 */ /* 0x000fe200078e0a0c */
[----:B------:R-:W-:Y:S02]  /*c1d0*/  @!P1 IADD3 R2, R2, 0x1, RZ ;  /* 0x0000000102029810 */ /* 0x000fe40007ffe0ff */
        /* <DEDUP_REMOVED lines=42> */
.L_x_5762:
[----:B------:R-:W-:Y:S01]  /*c480*/  ULDC UR4, c[0x0][0xc3c] ;  /* 0x00030f0000047ab9 */ /* 0x000fe20000000800 */
[----:B------:R-:W-:Y:S02]  /*c490*/  IMAD.MOV.U32 R17, RZ, RZ, RZ ;  /* 0x000000ffff117224 */ /* 0x000fe400078e00ff */
[----:B------:R-:W-:Y:S02]  /*c4a0*/  IMAD.U32 R16, RZ, RZ, UR6 ;  /* 0x00000006ff107e24 */ /* 0x000fe4000f8e00ff */
[----:B------:R-:W-:Y:S02]  /*c4b0*/  IMAD.MOV.U32 R18, RZ, RZ, RZ ;  /* 0x000000ffff127224 */ /* 0x000fe400078e00ff */
[----:B------:R-:W-:-:S07]  /*c4c0*/  IMAD.U32 R19, RZ, RZ, UR4 ;  /* 0x00000004ff137e24 */ /* 0x000fce000f8e00ff */
.L_x_5767:
[----:B------:R-:W-:-:S13]  /*c4d0*/  ISETP.NE.AND P0, PT, R5, RZ, PT ;  /* 0x000000ff0500720c */ /* 0x000fda0003f05270 */
[----:B------:R-:W0:Y:S01]  /*c4e0*/  @!P0 S2R R3, SR_CgaCtaId ;  /* 0x0000000000038919 */ /* 0x000e220000008800 */
[----:B------:R-:W-:-:S04]  /*c4f0*/  @!P0 MOV R0, 0x400 ;  /* 0x0000040000008802 */ /* 0x000fc80000000f00 */
[----:B0-----:R-:W-:-:S05]  /*c500*/  @!P0 LEA R0, R3, R0, 0x18 ;  /* 0x0000000003008211 */ /* 0x001fca00078ec0ff */
[----:B------:R1:W-:Y:S01]  /*c510*/  @!P0 STS.128 [R0+0x308d0], R16 ;  /* 0x0308d01000008388 */ /* 0x0003e20000000c00 */
[----:B------:R-:W-:Y:S06]  /*c520*/  BAR.ARV 0x5, 0x180 ;  /* 0x0146000000007b1d */ /* 0x000fec0000002000 */
.L_x_5760:
[----:B------:R2:W-:Y:S01]  /*c530*/  STL [R1+0x20], RZ ;  /* 0x000020ff01007387 */ /* 0x0005e20000100800 */
[----:B------:R-:W-:Y:S01]  /*c540*/  ULDC UR4, c[0x0][0xc3c] ;  /* 0x00030f0000047ab9 */ /* 0x000fe20000000800 */
[----:B------:R-:W-:Y:S01]  /*c550*/  MOV R28, 0x1 ;  /* 0x00000001001c7802 */ /* 0x000fe20000000f00 */
[----:B------:R-:W-:Y:S01]  /*c560*/  IMAD.MOV.U32 R27, RZ, RZ, RZ ;  /* 0x000000ffff1b7224 */ /* 0x000fe200078e00ff */
[----:B0-----:R-:W-:-:S13]  /*c570*/  ISETP.GE.AND P0, PT, R19, UR4, PT ;  /* 0x0000000413007c0c */ /* 0x001fda000bf06270 */
[----:B--2---:R-:W-:Y:S05]  /*c580*/  @P0 BRA `(.L_x_5768) ;  /* 0x0000004800900947 */ /* 0x004fea0003800000 */
[----:B-1----:R-:W2:Y:S01]  /*c590*/  LDL R0, [R1+0x28] ;  /* 0x0000280001007983 */ /* 0x002ea20000100800 */
        /* <DEDUP_REMOVED lines=24> */
.L_x_5831:
        /* <DEDUP_REMOVED lines=49> */
.L_x_5769:
        /* <DEDUP_REMOVED lines=9> */
.L_x_5770:
        /* <DEDUP_REMOVED lines=9> */
.L_x_5771:
[----:B------:R-:W3:Y:S01]  /*cb50*/  LDL R5, [R1+0xc] ;  /* 0x00000c0001057983 */ /* 0x000ee20000100800 */
[----:B-12---:R-:W1:Y:S01]  /*cb60*/  LDC R2, c[0x0][0x448] ;  /* 0x00011200ff027b82 */ /* 0x006e620000000800 */
[----:B-----5:R-:W-:Y:S01]  /*cb70*/  IMAD.IADD R0, R0, 0x1, -R30 ;  /* 0x0000000100007824 */ /* 0x020fe200078e0a1e */
[----:B------:R-:W-:Y:S01]  /*cb80*/  LOP3.LUT R23, R23, 0xffffff7f, RZ, 0xc0, !PT ;  /* 0xffffff7f17177812 */ /* 0x000fe200078ec0ff */
[----:B------:R-:W-:Y:S03]  /*cb90*/  BSSY B7, `(.L_x_5772) ;  /* 0x0000381000077945 */ /* 0x000fe60003800000 */
[----:B------:R2:W-:Y:S01]  /*cba0*/  STL [R1], R0 ;  /* 0x0000000001007387 */ /* 0x0005e20000100800 */
        /* <DEDUP_REMOVED lines=8> */
[C---:B---3--:R-:W-:Y:S01]  /*cc30*/  IADD3 R3, R0.reuse, 0x60, -R5 ;  /* 0x0000006000037810 */ /* 0x048fe20007ffe805 */
[----:B--2---:R-:W-:-:S03]  /*cc40*/  VIADD R0, R0, 0x5f ;  /* 0x0000005f00007836 */ /* 0x004fc60000000000 */
[----:B------:R-:W-:Y:S01]  /*cc50*/  IADD3 R2, R3, R2, RZ ;  /* 0x0000000203027210 */ /* 0x000fe20007ffe0ff */
        /* <DEDUP_REMOVED lines=27> */
.L_x_5773:
        /* <DEDUP_REMOVED lines=10> */
[----:B------:R-:W0:Y:S01]  /*ceb0*/  LDC.64 R2, c[0x4][R2] ;  /* 0x0100000002027b82 */ /* 0x000e220000000a00 */
[----:B------:R-:W-:Y:S02]  /*cec0*/  IMAD.U32 R5, RZ, RZ, UR7 ;  /* 0x00000007ff057e24 */ /* 0x000fe4000f8e00ff */
[----:B------:R-:W-:Y:S02]  /*ced0*/  IMAD.U32 R6, RZ, RZ, UR8 ;  /* 0x00000008ff067e24 */ /* 0x000fe4000f8e00ff */
[----:B------:R-:W-:-:S02]  /*cee0*/  IMAD.U32 R7, RZ, RZ, UR9 ;  /* 0x00000009ff077e24 */ /* 0x000fc4000f8e00ff */
[----:B------:R-:W-:Y:S02]  /*cef0*/  IMAD.U32 R10, RZ, RZ, UR4 ;  /* 0x00000004ff0a7e24 */ /* 0x000fe4000f8e00ff */
[----:B------:R-:W-:Y:S02]  /*cf00*/  IMAD.U32 R11, RZ, RZ, UR5 ;  /* 0x00000005ff0b7e24 */ /* 0x000fe4000f8e00ff */
[----:B------:R-:W-:Y:S02]  /*cf10*/  IMAD.MOV.U32 R8, RZ, RZ, 0x70 ;  /* 0x00000070ff087424 */ /* 0x000fe400078e00ff */
[----:B------:R-:W-:-:S07]  /*cf20*/  IMAD.MOV.U32 R12, RZ, RZ, 0x1 ;  /* 0x00000001ff0c7424 */ /* 0x000fce00078e00ff */
[----:B------:R-:W-:-:S07]  /*cf30*/  LEPC R20, `(.L_x_5776) ;  /* 0x000000001014794e */ /* 0x000fce0000000000 */
[----:B0-----:R-:W-:Y:S05]  /*cf40*/  CALL.ABS.NOINC R2 ;  /* 0x0000000002007343 */ /* 0x001fea0003c00000 */
.L_x_5776:
[----:B------:R-:W-:Y:S05]  /*cf50*/  BSYNC B6 ;  /* 0x0000000000067941 */ /* 0x000fea0003800000 */
.L_x_5775:
        /* <DEDUP_REMOVED lines=10> */
[----:B------:R-:W-:Y:S01]  /*d000*/  MOV R13, RZ ;  /* 0x000000ff000d7202 */ /* 0x000fe20000000f00 */
[----:B------:R-:W-:Y:S02]  /*d010*/  IMAD.U32 R5, RZ, RZ, UR7 ;  /* 0x00000007ff057e24 */ /* 0x000fe4000f8e00ff */
[----:B------:R-:W-:Y:S02]  /*d020*/  IMAD.U32 R6, RZ, RZ, UR8 ;  /* 0x00000008ff067e24 */ /* 0x000fe4000f8e00ff */
[----:B------:R-:W-:-:S02]  /*d030*/  IMAD.U32 R7, RZ, RZ, UR9 ;  /* 0x00000009ff077e24 */ /* 0x000fc4000f8e00ff */
[----:B------:R-:W-:Y:S02]  /*d040*/  IMAD.U32 R10, RZ, RZ, UR4 ;  /* 0x00000004ff0a7e24 */ /* 0x000fe4000f8e00ff */
[----:B------:R-:W-:Y:S02]  /*d050*/  IMAD.U32 R11, RZ, RZ, UR5 ;  /* 0x00000005ff0b7e24 */ /* 0x000fe4000f8e00ff */
[----:B------:R-:W-:Y:S02]  /*d060*/  IMAD.MOV.U32 R8, RZ, RZ, 0x70 ;  /* 0x00000070ff087424 */ /* 0x000fe400078e00ff */
[----:B0-----:R-:W-:-:S07]  /*d070*/  IMAD.MOV.U32 R12, RZ, RZ, 0x1 ;  /* 0x00000001ff0c7424 */ /* 0x001fce00078e00ff */
[----:B------:R-:W-:-:S07]  /*d080*/  LEPC R20, `(.L_x_5779) ;  /* 0x000000001014794e */ /* 0x000fce0000000000 */
[----:B-1----:R-:W-:Y:S05]  /*d090*/  CALL.ABS.NOINC R2 ;  /* 0x0000000002007343 */ /* 0x002fea0003c00000 */
.L_x_5779:
        /* <DEDUP_REMOVED lines=15> */
.L_x_5778:
[----:B------:R-:W-:Y:S05]  /*d190*/  BSYNC B6 ;  /* 0x0000000000067941 */ /* 0x000fea0003800000 */
.L_x_5777:
[----:B------:R-:W2:Y:S01]  /*d1a0*/  LDL R26, [R1+0x10] ;  /* 0x00001000011a7983 */ /* 0x000ea20000100800 */
[----:B------:R-:W-:Y:S01]  /*d1b0*/  ULDC.64 UR4, c[0x0][0x9f8] ;  /* 0x00027e0000047ab9 */ /* 0x000fe20000000a00 */
[----:B------:R-:W0:Y:S02]  /*d1c0*/  LDC R6, c[0x0][0x430] ;  /* 0x00010c00ff067b82 */ /* 0x000e240000000800 */
[----:B------:R-:W3:Y:S01]  /*d1d0*/  LDL R2, [R1] ;  /* 0x0000000001027983 */ /* 0x000ee20000100800 */
[----:B------:R-:W-:Y:S01]  /*d1e0*/  ISETP.NE.U32.AND P0, PT, RZ, UR4, PT ;  /* 0x00000004ff007c0c */ /* 0x000fe2000bf05070 */
[----:B------:R-:W1:Y:S03]  /*d1f0*/  S2R R20, SR_TID.X ;  /* 0x0000000000147919 */ /* 0x000e660000002100 */
[----:B------:R-:W-:-:S13]  /*d200*/  ISETP.NE.AND.EX P0, PT, RZ, UR5, PT, P0 ;  /* 0x00000005ff007c0c */ /* 0x000fda000bf05300 */
[----:B------:R-:W-:Y:S01]  /*d210*/  @P0 IADD3 R24, P1, R24, UR4, RZ ;  /* 0x0000000418180c10 */ /* 0x000fe2000ff3e0ff */
[----:B------:R-:W4:Y:S01]  /*d220*/  S2R R21, SR_TID.X ;  /* 0x0000000000157919 */ /* 0x000f220000002100 */
[----:B------:R-:W-:Y:S01]  /*d230*/  LOP3.LUT R23, R23, 0xffffffdf, RZ, 0xc0, !PT ;  /* 0xffffffdf17177812 */ /* 0x000fe200078ec0ff */
[----:B------:R-:W-:Y:S01]  /*d240*/  ULDC UR4, c[0x0][0x2f4] ;  /* 0x0000bd0000047ab9 */ /* 0x000fe20000000800 */
[----:B------:R-:W-:-:S05]  /*d250*/  @P0 IADD3.X R25, R25, UR5, RZ, P1, !PT ;  /* 0x0000000519190c10 */ /* 0x000fca0008ffe4ff */
[----:B------:R-:W3:Y:S01]  /*d260*/  @P0 LDG.E R31, desc[UR36][R24.64] ;  /* 0x00000024181f0981 */ /* 0x000ee2000c1e1900 */
[----:B0-----:R-:W-:Y:S02]  /*d270*/  ISETP.NE.AND P2, PT, R6, 0x1, PT ;  /* 0x000000010600780c */ /* 0x001fe40003f45270 */
[----:B-1----:R-:W-:-:S04]  /*d280*/  LOP3.LUT R20, R20, 0x7f, RZ, 0xc0, !PT ;  /* 0x0000007f14147812 */ /* 0x002fc800078ec0ff */
[----:B------:R-:W-:-:S07]  /*d290*/  SHF.R.U32.HI R0, RZ, 0x3, R20 ;  /* 0x00000003ff007819 */ /* 0x000fce0000011614 */
[----:B------:R-:W0:Y:S01]  /*d2a0*/  @P2 LDC R4, c[0x0][0x434] ;  /* 0x00010d00ff042b82 */ /* 0x000e220000000800 */
[----:B----4-:R-:W-:-:S04]  /*d2b0*/  SHF.L.U32 R20, R21, 0x4, RZ ;  /* 0x0000000415147819 */ /* 0x010fc800000006ff */
[----:B------:R-:W-:-:S03]  /*d2c0*/  LOP3.LUT R20, R0, 0x70, R20, 0xf8, !PT ;  /* 0x0000007000147812 */ /* 0x000fc600078ef814 */
[----:B------:R-:W1:Y:S01]  /*d2d0*/  @P2 LDC R0, c[0x0][0x438] ;  /* 0x00010e00ff002b82 */ /* 0x000e620000000800 */
        /* <DEDUP_REMOVED lines=20> */
[----:B------:R-:W0:Y:S01]  /*d420*/  @!P0 LDC.64 R2, c[0x0][0x418] ;  /* 0x00010600ff028b82 */ /* 0x000e220000000a00 */
[----:B------:R-:W-:Y:S01]  /*d430*/  ISETP.GE.AND P2, PT, R32, UR4, PT ;  /* 0x0000000420007c0c */ /* 0x000fe2000bf46270 */
[----:B------:R-:W-:-:S12]  /*d440*/  @!P0 IMAD.IADD R6, R5, 0x1, R6 ;  /* 0x0000000105068824 */ /* 0x000fd800078e0206 */
[----:B------:R-:W-:Y:S02]  /*d450*/  @P2 LOP3.LUT R23, R23, 0x4, RZ, 0xfc, !PT ;  /* 0x0000000417172812 */ /* 0x000fe400078efcff */
[----:B0-----:R-:W-:-:S04]  /*d460*/  @!P0 LEA R2, P1, R4, R2, 0x2 ;  /* 0x0000000204028211 */ /* 0x001fc800078210ff */
[----:B------:R-:W-:Y:S01]  /*d470*/  @!P0 LEA.HI.X R3, R4, R3, R6, 0x2, P1 ;  /* 0x0000000304038211 */ /* 0x000fe200008f1406 */
[----:B------:R-:W-:Y:S01]  /*d480*/  IMAD.MOV.U32 R4, RZ, RZ, RZ ;  /* 0x000000ffff047224 */ /* 0x000fe200078e00ff */
[----:B------:R-:W-:Y:S02]  /*d490*/  ISETP.GE.AND P1, PT, R34, UR4, PT ;  /* 0x0000000422007c0c */ /* 0x000fe4000bf26270 */
[----:B------:R-:W-:-:S03]  /*d4a0*/  LOP3.LUT R23, R23, 0xfffffffd, RZ, 0xc0, !PT ;  /* 0xfffffffd17177812 */ /* 0x000fc600078ec0ff */
[----:B------:R0:W5:Y:S01]  /*d4b0*/  @!P0 LDG.E R4, desc[UR36][R2.64] ;  /* 0x0000002402048981 */ /* 0x000162000c1e1900 */
[----:B------:R-:W-:-:S07]  /*d4c0*/  ISETP.GE.AND P0, PT, R33, UR4, PT ;  /* 0x0000000421007c0c */ /* 0x000fce000bf06270 */
[----:B------:R-:W-:-:S04]  /*d4d0*/  @P1 LOP3.LUT R23, R23, 0x2, RZ, 0xfc, !PT ;  /* 0x0000000217171812 */ /* 0x000fc800078efcff */
[----:B------:R-:W-:Y:S01]  /*d4e0*/  LOP3.LUT R23, R23, 0xfffffffe, RZ, 0xc0, !PT ;  /* 0xfffffffe17177812 */ /* 0x000fe200078ec0ff */
[----:B0-----:R-:W-:-:S03]  /*d4f0*/  IMAD.U32 R2, RZ, RZ, UR38 ;  /* 0x00000026ff027e24 */ /* 0x001fc6000f8e00ff */
[----:B------:R-:W-:Y:S01]  /*d500*/  @P0 LOP3.LUT R23, R23, 0x1, RZ, 0xfc, !PT ;  /* 0x0000000117170812 */ /* 0x000fe200078efcff */
[----:B------:R-:W-:Y:S06]  /*d510*/  BRA.DIV UR5, `(.L_x_5780) ;  /* 0x0000004205407947 */ /* 0x000fec000b800000 */
.L_x_5848:
        /* <DEDUP_REMOVED lines=9> */
.L_x_5781:
        /* <DEDUP_REMOVED lines=25> */
.L_x_5849:
[----:B------:R-:W-:Y:S05]  /*d740*/  BSYNC B0 ;  /* 0x0000000000007941 */ /* 0x000fea0003800000 */
.L_x_5782:
        /* <DEDUP_REMOVED lines=93> */
.L_x_5863:
        /* <DEDUP_REMOVED lines=12> */
.L_x_5785:
        /* <DEDUP_REMOVED lines=10> */
.L_x_5786:
        /* <DEDUP_REMOVED lines=23> */
[----:B------:R-:W-:Y:S01]  /*dff0*/  MOV R4, UR6 ;  /* 0x0000000600047c02 */ /* 0x000fe20008000f00 */
[----:B------:R-:W-:Y:S01]  /*e000*/  IMAD.U32 R5, RZ, RZ, UR7 ;  /* 0x00000007ff057e24 */ /* 0x000fe2000f8e00ff */
        /* <DEDUP_REMOVED lines=10> */
.L_x_5788:
[----:B------:R-:W-:Y:S05]  /*e0b0*/  BSYNC B6 ;  /* 0x0000000000067941 */ /* 0x000fea0003800000 */
.L_x_5787:
[----:B------:R-:W3:Y:S01]  /*e0c0*/  LDL.LU.64 R2, [R1+0x18] ;  /* 0x0000180001027983 */ /* 0x000ee20000300a00 */
[----:B------:R-:W0:Y:S01]  /*e0d0*/  LDC R21, c[0x0][0x448] ;  /* 0x00011200ff157b82 */ /* 0x000e220000000800 */
[----:B------:R-:W-:Y:S02]  /*e0e0*/  ULDC.64 UR4, c[0x0][0x2d8] ;  /* 0x0000b60000047ab9 */ /* 0x000fe40000000a00 */
[----:B------:R-:W4:Y:S01]  /*e0f0*/  LDL.LU R20, [R1+0x24] ;  /* 0x0000240001147983 */ /* 0x000f220000300800 */
[----:B------:R-:W-:-:S03]  /*e100*/  IMAD R0, R30, UR4, RZ ;  /* 0x000000041e007c24 */ /* 0x000fc6000f8e02ff */
[----:B------:R1:W5:Y:S01]  /*e110*/  LDL R9, [R1+0xc] ;  /* 0x00000c0001097983 */ /* 0x0003620000100800 */
[----:B------:R-:W-:Y:S01]  /*e120*/  IMAD R5, R18, UR5, R0 ;  /* 0x0000000512057c24 */ /* 0x000fe2000f8e0200 */
[----:B------:R-:W2:Y:S01]  /*e130*/  S2R R4, SR_TID.X ;  /* 0x0000000000047919 */ /* 0x000ea20000002100 */
[----:B0-----:R-:W-:Y:S02]  /*e140*/  ISETP.NE.AND P6, PT, R21, 0x1, PT ;  /* 0x000000011500780c */ /* 0x001fe40003fc5270 */
[----:B------:R-:W0:Y:S11]  /*e150*/  S2R R21, SR_TID.X ;  /* 0x0000000000157919 */ /* 0x000e360000002100 */
[----:B------:R-:W1:Y:S01]  /*e160*/  @P6 LDC R6, c[0x0][0x44c] ;  /* 0x00011300ff066b82 */ /* 0x000e620000000800 */
[----:B--2---:R-:W-:-:S04]  /*e170*/  LOP3.LUT R4, R4, 0x7f, RZ, 0xc0, !PT ;  /* 0x0000007f04047812 */ /* 0x004fc800078ec0ff */
[----:B------:R-:W-:Y:S01]  /*e180*/  SHF.R.U32.HI R4, RZ, 0x3, R4 ;  /* 0x00000003ff047819 */ /* 0x000fe20000011604 */
[----:B0-----:R-:W-:-:S05]  /*e190*/  IMAD.SHL.U32 R21, R21, 0x10, RZ ;  /* 0x0000001015157824 */ /* 0x001fca00078e00ff */
[----:B------:R-:W-:-:S05]  /*e1a0*/  LOP3.LUT R21, R4, 0x70, R21, 0xf8, !PT ;  /* 0x0000007004157812 */ /* 0x000fca00078ef815 */
[----:B------:R-:W-:-:S04]  /*e1b0*/  IMAD R0, R17, 0x80, R21 ;  /* 0x0000008011007824 */ /* 0x000fc800078e0215 */
[----:B-1----:R-:W-:-:S04]  /*e1c0*/  @P6 IMAD.HI.U32 R6, R0, R6, RZ ;  /* 0x0000000600066227 */ /* 0x002fc800078e00ff */
[----:B------:R-:W-:Y:S02]  /*e1d0*/  IMAD.MOV.U32 R4, RZ, RZ, R0 ;  /* 0x000000ffff047224 */ /* 0x000fe400078e0000 */
[----:B---3--:R-:W-:Y:S02]  /*e1e0*/  IMAD.MOV.U32 R3, RZ, RZ, R35 ;  /* 0x000000ffff037224 */ /* 0x008fe400078e0023 */
[----:B------:R-:W-:Y:S01]  /*e1f0*/  IMAD.WIDE.U32 R2, R18, UR4, R2 ;  /* 0x0000000412027c25 */ /* 0x000fe2000f8e0002 */
[----:B------:R-:W-:-:S04]  /*e200*/  ULDC.64 UR4, c[0x0][0x2e0] ;  /* 0x0000b80000047ab9 */ /* 0x000fc80000000a00 */
[----:B------:R-:W-:Y:S02]  /*e210*/  IADD3 R3, R3, R5, RZ ;  /* 0x0000000503037210 */ /* 0x000fe40007ffe0ff */
[----:B------:R-:W0:Y:S01]  /*e220*/  @P6 LDC R5, c[0x0][0x450] ;  /* 0x00011400ff056b82 */ /* 0x000e220000000800 */
[----:B------:R-:W-:Y:S01]  /*e230*/  IMAD.WIDE.U32 R2, R29, UR4, R2 ;  /* 0x000000041d027c25 */ /* 0x000fe2000f8e0002 */
[----:B0-----:R-:W-:-:S03]  /*e240*/  @P6 SHF.R.U32.HI R4, RZ, R5, R6 ;  /* 0x00000005ff046219 */ /* 0x001fc60000011606 */
[----:B----4-:R-:W-:-:S04]  /*e250*/  IMAD R5, R20, UR4, RZ ;  /* 0x0000000414057c24 */ /* 0x010fc8000f8e02ff */
[----:B------:R-:W-:Y:S02]  /*e260*/  IMAD R5, R29, UR5, R5 ;  /* 0x000000051d057c24 */ /* 0x000fe4000f8e0205 */
[----:B------:R-:W-:Y:S01]  /*e270*/  IMAD.MOV R6, RZ, RZ, -R4 ;  /* 0x000000ffff067224 */ /* 0x000fe200078e0a04 */
[----:B------:R-:W0:Y:S01]  /*e280*/  S2R R20, SR_TID.X ;  /* 0x0000000000147919 */ /* 0x000e220000002100 */
[----:B------:R-:W-:Y:S01]  /*e290*/  IMAD.IADD R3, R3, 0x1, R5 ;  /* 0x0000000103037824 */ /* 0x000fe200078e0205 */
[----:B------:R-:W-:Y:S01]  /*e2a0*/  ULDC.64 UR4, c[0x0][0x2d0] ;  /* 0x0000b40000047ab9 */ /* 0x000fe20000000a00 */
[----:B------:R-:W1:Y:S01]  /*e2b0*/  LDC R5, c[0x0][0x448] ;  /* 0x00011200ff057b82 */ /* 0x000e620000000800 */
        /* <DEDUP_REMOVED lines=24> */
[----:B-----5:R-:W-:Y:S02]  /*e440*/  IMAD R5, R9, R5, RZ ;  /* 0x0000000509057224 */ /* 0x020fe400078e02ff */
[----:B------:R-:W-:Y:S01]  /*e450*/  IMAD R17, R17, 0x80, R8 ;  /* 0x0000008011117824 */ /* 0x000fe200078e0208 */
[----:B------:R-:W1:Y:S03]  /*e460*/  SHFL.IDX PT, R2, R4, RZ, 0x181f ;  /* 0x00181fff04027589 */ /* 0x000e6600000e0000 */
[C---:B------:R-:W-:Y:S01]  /*e470*/  VIADD R6, R17.reuse, 0x10 ;  /* 0x0000001011067836 */ /* 0x040fe20000000000 */
[----:B------:R-:W-:-:S13]  /*e480*/  ISETP.GE.AND P1, PT, R17, R5, PT ;  /* 0x000000051100720c */ /* 0x000fda0003f26270 */
[----:B0-----:R-:W-:-:S05]  /*e490*/  @!P1 LEA R14, P4, R32, R14, 0x1 ;  /* 0x0000000e200e9211 */ /* 0x001fca00078808ff */
[----:B-1----:R-:W-:Y:S01]  /*e4a0*/  @!P1 IMAD.X R3, RZ, RZ, R2, P4 ;  /* 0x000000ffff039224 */ /* 0x002fe200020e0602 */
[----:B------:R-:W-:Y:S02]  /*e4b0*/  @!P1 MOV R2, R14 ;  /* 0x0000000e00029202 */ /* 0x000fe40000000f00 */
[----:B------:R-:W0:Y:S04]  /*e4c0*/  SHFL.IDX PT, R14, R0, 0x1, 0x181f ;  /* 0x00381f00000e7f89 */ /* 0x000e2800000e0000 */
        /* <DEDUP_REMOVED lines=53> */
[----:B------:R-:W0:Y:S01]  /*e820*/  SHFL.IDX PT, R14, R0, 0x6, 0x181f ;  /* 0x00d81f00000e7f89 */ /* 0x000e2200000e0000 */
[----:B------:R-:W-:-:S05]  /*e830*/  @!P1 MOV R3, R7 ;  /* 0x0000000700039202 */ /* 0x000fca0000000f00 */
        /* <DEDUP_REMOVED lines=14> */
.L_x_5880:
        /* <DEDUP_REMOVED lines=12> */
.L_x_5791:
[----:B------:R-:W-:Y:S05]  /*e9e0*/  BSYNC B0 ;  /* 0x0000000000007941 */ /* 0x000fea0003800000 */
.L_x_5790:
[----:B------:R-:W-:Y:S01]  /*e9f0*/  NOP ;  /* 0x0000000000007918 */ /* 0x000fe20000000000 */
[----:B------:R-:W-:-:S13]  /*ea00*/  PLOP3.LUT P0, PT, PT, PT, PT, 0x80, 0x0 ;  /* 0x000000000000781c */ /* 0x000fda0003f0f070 */
.L_x_5792:
        /* <DEDUP_REMOVED lines=18> */
.L_x_5881:
[----:B------:R-:W-:Y:S05]  /*eb30*/  BSYNC B0 ;  /* 0x0000000000007941 */ /* 0x000fea0003800000 */
.L_x_5793:
[----:B------:R-:W3:Y:S01]  /*eb40*/  LDL R0, [R1+0x10] ;  /* 0x0000100001007983 */ /* 0x000ee20000100800 */
[----:B------:R-:W-:Y:S01]  /*eb50*/  BSSY B0, `(.L_x_5795) ;  /* 0x0000109000007945 */ /* 0x000fe20003800000 */
[----:B---3--:R-:W-:-:S13]  /*eb60*/  ISETP.GE.AND P0, PT, R0, 0x2, PT ;  /* 0x000000020000780c */ /* 0x008fda0003f06270 */
[----:B------:R-:W-:Y:S05]  /*eb70*/  @!P0 BRA `(.L_x_5796) ;  /* 0x0000001000188947 */ /* 0x000fea0003800000 */
[----:B------:R-:W-:Y:S01]  /*eb80*/  ULDC UR4, c[0x0][0x2f4] ;  /* 0x0000bd0000047ab9 */ /* 0x000fe20000000800 */
[----:B------:R-:W-:Y:S01]  /*eb90*/  VIADD R8, R0, 0xfffffffe ;  /* 0xfffffffe00087836 */ /* 0x000fe20000000000 */
[----:B------:R-:W-:Y:S01]  /*eba0*/  MOV R17, R28 ;  /* 0x0000001c00117202 */ /* 0x000fe20000000f00 */
[----:B------:R-:W-:Y:S01]  /*ebb0*/  IMAD.MOV.U32 R10, RZ, RZ, R27 ;  /* 0x000000ffff0a7224 */ /* 0x000fe200078e001b */
[----:B------:R-:W-:Y:S01]  /*ebc0*/  ISETP.GE.AND P3, PT, R32, UR4, PT ;  /* 0x0000000420007c0c */ /* 0x000fe2000bf66270 */
[----:B------:R-:W-:Y:S01]  /*ebd0*/  IMAD.MOV.U32 R29, RZ, RZ, R26 ;  /* 0x000000ffff1d7224 */ /* 0x000fe200078e001a */
[----:B------:R-:W-:Y:S02]  /*ebe0*/  ISETP.GE.AND P2, PT, R34, UR4, PT ;  /* 0x0000000422007c0c */ /* 0x000fe4000bf46270 */
[----:B------:R-:W-:-:S13]  /*ebf0*/  ISETP.GE.AND P1, PT, R33, UR4, PT ;  /* 0x0000000421007c0c */ /* 0x000fda000bf26270 */
.L_x_5809:
        /* <DEDUP_REMOVED lines=24> */
[----:B------:R-:W-:-:S04]  /*ed80*/  @!P5 IMAD.WIDE.U32 R2, R31, R6, R2 ;  /* 0x000000061f02d225 */ /* 0x000fc800078e0002 */
[----:B------:R-:W-:Y:S01]  /*ed90*/  @!P5 IMAD.IADD R7, R7, 0x1, R3 ;  /* 0x000000010707d824 */ /* 0x000fe200078e0203 */
[----:B--2---:R-:W-:Y:S01]  /*eda0*/  @!P5 LEA R4, P0, R2, R4, 0x2 ;  /* 0x000000040204d211 */ /* 0x004fe200078010ff */
[----:B------:R-:W-:-:S03]  /*edb0*/  IMAD.MOV.U32 R0, RZ, RZ, RZ ;  /* 0x000000ffff007224 */ /* 0x000fc600078e00ff */
[----:B------:R-:W-:-:S05]  /*edc0*/  @!P5 LEA.HI.X R5, R2, R5, R7, 0x2, P0 ;  /* 0x000000050205d211 */ /* 0x000fca00000f1407 */
[----:B------:R0:W5:Y:S01]  /*edd0*/  @!P5 LDG.E R0, desc[UR36][R4.64] ;  /* 0x000000240400d981 */ /* 0x000162000c1e1900 */
[----:B------:R-:W-:Y:S01]  /*ede0*/  LOP3.LUT P4, RZ, R23, 0x10, RZ, 0xc0, !PT ;  /* 0x0000001017ff7812 */ /* 0x000fe2000788c0ff */
[----:B------:R-:W-:Y:S01]  /*edf0*/  VIADD R27, R10, 0x1 ;  /* 0x000000010a1b7836 */ /* 0x000fe20000000000 */
[----:B------:R-:W-:Y:S01]  /*ee00*/  IADD3 R2, -R11, RZ, RZ ;  /* 0x000000ff0b027210 */ /* 0x000fe20007ffe1ff */
[----:B------:R-:W-:Y:S05]  /*ee10*/  YIELD ;  /* 0x0000000000007946 */ /* 0x000fea0003800000 */
[----:B------:R-:W-:Y:S01]  /*ee20*/  ISETP.NE.AND P0, PT, R27, 0x2, PT ;  /* 0x000000021b00780c */ /* 0x000fe20003f05270 */
[----:B------:R-:W-:-:S02]  /*ee30*/  ULDC UR4, c[0x0][0x430] ;  /* 0x00010c0000047ab9 */ /* 0x000fc40000000800 */
[----:B------:R-:W-:Y:S01]  /*ee40*/  IMAD R9, R2, UR4, R9 ;  /* 0x0000000402097c24 */ /* 0x000fe2000f8e0209 */
[----:B------:R-:W-:Y:S01]  /*ee50*/  SEL R28, RZ, 0x1, P0 ;  /* 0x00000001ff1c7807 */ /* 0x000fe20000000000 */
[----:B------:R-:W-:Y:S01]  /*ee60*/  IMAD.MOV.U32 R26, RZ, RZ, R8 ;  /* 0x000000ffff1a7224 */ /* 0x000fe200078e0008 */
[----:B------:R-:W-:Y:S02]  /*ee70*/  SEL R27, R27, RZ, P0 ;  /* 0x000000ff1b1b7207 */ /* 0x000fe40000000000 */
[----:B------:R-:W-:Y:S01]  /*ee80*/  LOP3.LUT R28, R17, R28, RZ, 0x3c, !PT ;  /* 0x0000001c111c7212 */ /* 0x000fe200078e3cff */
[----:B0-----:R-:W-:Y:S06]  /*ee90*/  @!P4 BRA `(.L_x_5797) ;  /* 0x000000000004c947 */ /* 0x001fec0003800000 */
[----:B------:R-:W-:Y:S01]  /*eea0*/  BPT.TRAP 0x1 ;  /* 0x000000040000795c */ /* 0x000fe20000300000 */
.L_x_5797:
[----:B------:R-:W-:Y:S01]  /*eeb0*/  IMAD R7, R27, 0x8, R22 ;  /* 0x000000081b077824 */ /* 0x000fe200078e0216 */
[----:B------:R-:W-:Y:S01]  /*eec0*/  SHF.L.U32 R2, R28, 0x1f, RZ ;  /* 0x0000001f1c027819 */ /* 0x000fe200000006ff */
[----:B------:R-:W-:Y:S03]  /*eed0*/  BSSY B1, `(.L_x_5798) ;  /* 0x0000003000017945 */ /* 0x000fe60003800000 */
[----:B------:R-:W0:Y:S02]  /*eee0*/  SYNCS.PHASECHK.TRANS64.TRYWAIT P0, [R7+URZ+0x30840], R2 ;  /* 0x03084002070075a7 */ /* 0x000e24000800017f */
[----:B0-----:R-:W-:Y:S05]  /*eef0*/  @!P0 BRA `(.L_x_5799) ;  /* 0x0000003800e48947 */ /* 0x001fea0003800000 */
.L_x_5882:
[----:B------:R-:W-:Y:S05]  /*ef00*/  BSYNC B1 ;  /* 0x0000000000017941 */ /* 0x000fea0003800000 */
.L_x_5798:
        /* <DEDUP_REMOVED lines=65> */
.L_x_5896:
        /* <DEDUP_REMOVED lines=11> */
.L_x_5801:
        /* <DEDUP_REMOVED lines=10> */
.L_x_5802:
[----:B------:R2:W-:Y:S01]  /*f470*/  SYNCS.ARRIVE.TRANS64.A1T0 RZ, [R7+URZ+0x30830], RZ ;  /* 0x030830ff07ff79a7 */ /* 0x0005e2000810003f */
[----:B------:R-:W-:Y:S05]  /*f480*/  @!P5 BRA `(.L_x_5803) ;  /* 0x000000000004d947 */ /* 0x000fea0003800000 */
[----:B------:R-:W-:Y:S01]  /*f490*/  BPT.TRAP 0x1 ;  /* 0x000000040000795c */ /* 0x000fe20000300000 */
.L_x_5803:
[----:B-1----:R-:W2:Y:S01]  /*f4a0*/  LDL R3, [R1] ;  /* 0x0000000001037983 */ /* 0x002ea20000100800 */
[----:B------:R-:W-:Y:S01]  /*f4b0*/  SHF.L.U32 R2, R17, 0x1f, RZ ;  /* 0x0000001f11027819 */ /* 0x000fe200000006ff */
[----:B0-----:R-:W-:Y:S01]  /*f4c0*/  IMAD R6, R10, 0x8, R22 ;  /* 0x000000080a067824 */ /* 0x001fe200078e0216 */
[----:B------:R-:W-:Y:S03]  /*f4d0*/  BSSY B1, `(.L_x_5804) ;  /* 0x0000004000017945 */ /* 0x000fe60003800000 */
[----:B------:R-:W0:Y:S01]  /*f4e0*/  SYNCS.PHASECHK.TRANS64.TRYWAIT P0, [R6+URZ+0x30860], R2 ;  /* 0x03086002060075a7 */ /* 0x000e22000800017f */
[----:B--2---:R-:W-:Y:S01]  /*f4f0*/  IMAD R7, R29, -0x60, R3 ;  /* 0xffffffa01d077824 */ /* 0x004fe200078e0203 */
[----:B0-----:R-:W-:Y:S06]  /*f500*/  @!P0 BRA `(.L_x_5805) ;  /* 0x0000003c00548947 */ /* 0x001fec0003800000 */
.L_x_5897:
[----:B------:R-:W-:Y:S05]  /*f510*/  BSYNC B1 ;  /* 0x0000000000017941 */ /* 0x000fea0003800000 */
.L_x_5804:
[----:B------:R-:W1:Y:S01]  /*f520*/  S2R R3, SR_TID.X ;  /* 0x0000000000037919 */ /* 0x000e620000002100 */
[----:B------:R-:W-:Y:S01]  /*f530*/  UMOV UR4, 0xffffffff ;  /* 0xffffffff00047882 */ /* 0x000fe20000000000 */
[----:B------:R-:W-:Y:S01]  /*f540*/  IMAD R5, R10, 0x4800, R36 ;  /* 0x000048000a057824 */ /* 0x000fe200078e0224 */
[----:B-1----:R-:W-:-:S04]  /*f550*/  LOP3.LUT R3, R3, 0x7f, RZ, 0xc0, !PT ;  /* 0x0000007f03037812 */ /* 0x002fc800078ec0ff */
[----:B------:R-:W-:-:S05]  /*f560*/  SHF.R.U32.HI R3, RZ, 0x3, R3 ;  /* 0x00000003ff037819 */ /* 0x000fca0000011603 */
        /* <DEDUP_REMOVED lines=55> */
.L_x_5911:
        /* <DEDUP_REMOVED lines=31> */
.L_x_5807:
        /* <DEDUP_REMOVED lines=10> */
.L_x_5808:
[C---:B------:R-:W-:Y:S01]  /*fb70*/  ISETP.GT.AND P0, PT, R26.reuse, RZ, PT ;  /* 0x000000ff1a00720c */ /* 0x040fe20003f04270 */
[----:B------:R1:W-:Y:S01]  /*fb80*/  SYNCS.ARRIVE.TRANS64.A1T0 RZ, [R6+URZ+0x30850], RZ ;  /* 0x030850ff06ff79a7 */ /* 0x0003e2000810003f */
[----:B------:R-:W-:Y:S02]  /*fb90*/  VIADD R8, R26, 0xffffffff ;  /* 0xffffffff1a087836 */ /* 0x000fe40000000000 */
[----:B------:R-:W-:Y:S02]  /*fba0*/  IMAD.MOV.U32 R17, RZ, RZ, R28 ;  /* 0x000000ffff117224 */ /* 0x000fe400078e001c */
[----:B------:R-:W-:Y:S02]  /*fbb0*/  IMAD.MOV.U32 R10, RZ, RZ, R27 ;  /* 0x000000ffff0a7224 */ /* 0x000fe400078e001b */
[----:B------:R-:W-:-:S05]  /*fbc0*/  IMAD.MOV.U32 R29, RZ, RZ, R26 ;  /* 0x000000ffff1d7224 */ /* 0x000fca00078e001a */
[----:B-1----:R-:W-:Y:S05]  /*fbd0*/  @P0 BRA `(.L_x_5809) ;  /* 0xfffffff000080947 */ /* 0x002fea000383ffff */
.L_x_5796:
[----:B------:R-:W-:Y:S05]  /*fbe0*/  BSYNC B0 ;  /* 0x0000000000007941 */ /* 0x000fea0003800000 */
.L_x_5795:
        /* <DEDUP_REMOVED lines=17> */
.L_x_5811:
[----:B------:R-:W-:Y:S05]  /*fd00*/  BSYNC B0 ;  /* 0x0000000000007941 */ /* 0x000fea0003800000 */
.L_x_5810:
[----:B------:R-:W-:-:S13]  /*fd10*/  LOP3.LUT P0, RZ, R23, 0x10, RZ, 0xc0, !PT ;  /* 0x0000001017ff7812 */ /* 0x000fda000780c0ff */
[----:B------:R-:W-:Y:S05]  /*fd20*/  @!P0 BRA `(.L_x_5812) ;  /* 0x0000000000048947 */ /* 0x000fea0003800000 */
[----:B------:R-:W-:Y:S01]  /*fd30*/  BPT.TRAP 0x1 ;  /* 0x000000040000795c */ /* 0x000fe20000300000 */
.L_x_5812:
[----:B------:R-:W3:Y:S01]  /*fd40*/  LDL.LU R2, [R1] ;  /* 0x0000000001027983 */ /* 0x000ee20000300800 */
[----:B------:R-:W-:Y:S01]  /*fd50*/  LEA R0, R27, R22, 0x3 ;  /* 0x000000161b007211 */ /* 0x000fe200078e18ff */
[----:B------:R-:W-:Y:S01]  /*fd60*/  BSSY B0, `(.L_x_5813) ;  /* 0x0000005000007945 */ /* 0x000fe20003800000 */
[----:B0-----:R-:W-:-:S04]  /*fd70*/  SHF.L.U32 R3, R28, 0x1f, RZ ;  /* 0x0000001f1c037819 */ /* 0x001fc800000006ff */
[----:B------:R-:W0:Y:S01]  /*fd80*/  SYNCS.PHASECHK.TRANS64.TRYWAIT P0, [R0+URZ+0x30860], R3 ;  /* 0x03086003000075a7 */ /* 0x000e22000800017f */
[----:B---3--:R-:W-:Y:S01]  /*fd90*/  IMAD R6, R26, -0x60, R2 ;  /* 0xffffffa01a067824 */ /* 0x008fe200078e0202 */
[----:B0-----:R-:W-:Y:S06]  /*fda0*/  @!P0 BRA `(.L_x_5814) ;  /* 0x0000003c00508947 */ /* 0x001fec0003800000 */
.L_x_5912:
[----:B------:R-:W-:Y:S05]  /*fdb0*/  BSYNC B0 ;  /* 0x0000000000007941 */ /* 0x000fea0003800000 */
.L_x_5813:
        /* <DEDUP_REMOVED lines=65> */
.L_x_5926:
        /* <DEDUP_REMOVED lines=13> */
.L_x_5816:
        /* <DEDUP_REMOVED lines=10> */
.L_x_5817:
[----:B------:R1:W-:Y:S01]  /*10340*/  SYNCS.ARRIVE.TRANS64.A1T0 RZ, [R0+URZ+0x30850], RZ ;  /* 0x030850ff00ff79a7 */ /* 0x0003e2000810003f */
[----:B------:R-:W-:-:S04]  /*10350*/  IADD3 R27, R27, 0x1, RZ ;  /* 0x000000011b1b7810 */ /* 0x000fc80007ffe0ff */
[----:B------:R-:W-:-:S04]  /*10360*/  ISETP.NE.AND P0, PT, R27, 0x2, PT ;  /* 0x000000021b00780c */ /* 0x000fc80003f05270 */
[----:B0-----:R-:W-:Y:S02]  /*10370*/  SEL R3, RZ, 0x1, P0 ;  /* 0x00000001ff037807 */ /* 0x001fe40000000000 */
[----:B------:R-:W-:Y:S02]  /*10380*/  SEL R27, R27, RZ, P0 ;  /* 0x000000ff1b1b7207 */ /* 0x000fe40000000000 */
[----:B-1----:R-:W-:-:S07]  /*10390*/  LOP3.LUT R28, R28, R3, RZ, 0x3c, !PT ;  /* 0x000000031c1c7212 */ /* 0x002fce00078e3cff */
.L_x_5774:
[----:B------:R-:W-:Y:S05]  /*103a0*/  BSYNC B7 ;  /* 0x0000000000077941 */ /* 0x000fea0003800000 */
.L_x_5772:
        /* <DEDUP_REMOVED lines=11> */
.L_x_5818:
        /* <DEDUP_REMOVED lines=36> */
.L_x_5936:
[----:B------:R-:W-:Y:S02]  /*106a0*/  ULDC UR4, c[0x0][0xc38] ;  /* 0x00030e0000047ab9 */ /* 0x000fe40000000800 */
[----:B------:R-:W-:-:S05]  /*106b0*/  MOV R7, UR4 ;  /* 0x0000000400077c02 */ /* 0x000fca0008000f00 */
[----:B-1----:R-:W-:-:S04]  /*106c0*/  IMAD R14, R14, R7, RZ ;  /* 0x000000070e0e7224 */ /* 0x002fc800078e02ff */
[----:B------:R-:W-:-:S05]  /*106d0*/  IMAD.IADD R9, R4, 0x1, R14 ;  /* 0x0000000104097824 */ /* 0x000fca00078e020e */
[----:B------:R-:W-:-:S13]  /*106e0*/  ISETP.GT.AND P6, PT, R9, R0, PT ;  /* 0x000000000900720c */ /* 0x000fda0003fc4270 */
[----:B------:R-:W-:Y:S05]  /*106f0*/  @P6 BRA `(.L_x_5821) ;  /* 0x00000000009c6947 */ /* 0x000fea0003800000 */
.L_x_5826:
        /* <DEDUP_REMOVED lines=14> */
.L_x_5824:
[----:B------:R-:W-:Y:S05]  /*107e0*/  BSYNC B0 ;  /* 0x0000000000007941 */ /* 0x000fea0003800000 */
.L_x_5823:
        /* <DEDUP_REMOVED lines=18> */
.L_x_5944:
[----:B------:R-:W-:Y:S02]  /*10910*/  ULDC UR4, c[0x0][0xc38] ;  /* 0x00030e0000047ab9 */ /* 0x000fe40000000800 */
[----:B------:R-:W-:-:S05]  /*10920*/  MOV R7, UR4 ;  /* 0x0000000400077c02 */ /* 0x000fca0008000f00 */
[----:B-1----:R-:W-:-:S04]  /*10930*/  IMAD R14, R14, R7, RZ ;  /* 0x000000070e0e7224 */ /* 0x002fc800078e02ff */
[----:B------:R-:W-:-:S05]  /*10940*/  IMAD.IADD R9, R14, 0x1, R9 ;  /* 0x000000010e097824 */ /* 0x000fca00078e0209 */
[----:B------:R-:W-:-:S13]  /*10950*/  ISETP.GT.AND P6, PT, R9, R0, PT ;  /* 0x000000000900720c */ /* 0x000fda0003fc4270 */
[----:B------:R-:W-:Y:S05]  /*10960*/  @!P6 BRA `(.L_x_5826) ;  /* 0xfffffffc0064e947 */ /* 0x000fea000383ffff */
.L_x_5821:
        /* <DEDUP_REMOVED lines=8> */
.L_x_5948:
[----:B------:R-:W-:Y:S01]  /*109f0*/  ISETP.NE.AND P0, PT, R2, RZ, PT ;  /* 0x000000ff0200720c */ /* 0x000fe20003f05270 */
[----:B------:R-:W-:-:S12]  /*10a00*/  IMAD.MOV.U32 R14, RZ, RZ, RZ ;  /* 0x000000ffff0e7224 */ /* 0x000fd800078e00ff */
[----:B------:R-:W-:Y:S05]  /*10a10*/  @!P0 BRA `(.L_x_5828) ;  /* 0x0000000000108947 */ /* 0x000fea0003800000 */
[----:B------:R-:W-:Y:S01]  /*10a20*/  UMOV UR4, 0xffffffff ;  /* 0xffffffff00047882 */ /* 0x000fe20000000000 */
[----:B------:R-:W-:Y:S02]  /*10a30*/  VIADD R12, R4, 0xffffffff ;  /* 0xffffffff040c7836 */ /* 0x000fe40000000000 */
[----:B------:R-:W-:Y:S05]  /*10a40*/  BRA.DIV UR4, `(.L_x_5829) ;  /* 0x0000004204687947 */ /* 0x000fea000b800000 */
[----:B------:R3:W4:Y:S02]  /*10a50*/  SHFL.IDX PT, R14, R6, R12, 0x1f ;  /* 0x00001f0c060e7589 */ /* 0x00072400000e0000 */
.L_x_5828:
        /* <DEDUP_REMOVED lines=38> */
[----:B------:R-:W0:Y:S02]  /*10cc0*/  I2F.RP R8, R7 ;  /* 0x0000000700087306 */ /* 0x000e240000209400 */
[----:B------:R-:W-:-:S06]  /*10cd0*/  IADD3 R4, RZ, -R4, RZ ;  /* 0x80000004ff047210 */ /* 0x000fcc0007ffe0ff */
        /* <DEDUP_REMOVED lines=26> */
.L_x_5822:
[----:B------:R-:W-:Y:S01]  /*10e80*/  UMOV UR4, URZ ;  /* 0x0000003f00047c82 */ /* 0x000fe20008000000 */
[----:B------:R-:W-:Y:S01]  /*10e90*/  UMOV UR5, URZ ;  /* 0x0000003f00057c82 */ /* 0x000fe20008000000 */
[----:B------:R-:W-:Y:S01]  /*10ea0*/  ULDC UR6, c[0x0][0xc3c] ;  /* 0x00030f0000067ab9 */ /* 0x000fe20000000800 */
[----:B------:R-:W-:Y:S01]  /*10eb0*/  IMAD.MOV.U32 R16, RZ, RZ, R0 ;  /* 0x000000ffff107224 */ /* 0x000fe200078e0000 */
[----:B------:R-:W-:Y:S01]  /*10ec0*/  MOV R18, UR5 ;  /* 0x0000000500127c02 */ /* 0x000fe20008000f00 */
[----:B------:R-:W-:Y:S02]  /*10ed0*/  IMAD.U32 R17, RZ, RZ, UR4 ;  /* 0x00000004ff117e24 */ /* 0x000fe4000f8e00ff */
[----:B------:R-:W-:-:S07]  /*10ee0*/  IMAD.U32 R19, RZ, RZ, UR6 ;  /* 0x00000006ff137e24 */ /* 0x000fce000f8e00ff */
.L_x_5830:
        /* <DEDUP_REMOVED lines=10> */
.L_x_5819:
[----:B------:R-:W-:Y:S02]  /*10f90*/  ULDC UR4, c[0x0][0xc3c] ;  /* 0x00030f0000047ab9 */ /* 0x000fe40000000800 */
[----:B-1----:R-:W-:-:S13]  /*10fa0*/  ISETP.GE.AND P0, PT, R19, UR4, PT ;  /* 0x0000000413007c0c */ /* 0x002fda000bf06270 */
[----:B------:R-:W-:Y:S05]  /*10fb0*/  @!P0 BRA `(.L_x_5831) ;  /* 0xffffffb400d88947 */ /* 0x000fea000383ffff */
[----:B------:R-:W-:Y:S05]  /*10fc0*/  BSYNC B8 ;  /* 0x0000000000087941 */ /* 0x000fea0003800000 */
.L_x_5768:
        /* <DEDUP_REMOVED lines=12> */
.L_x_5951:
[----:B------:R-:W-:Y:S05]  /*11090*/  BSYNC B0 ;  /* 0x0000000000007941 */ /* 0x000fea0003800000 */
.L_x_5832:
[----:B------:R-:W-:-:S03]  /*110a0*/  UMOV UR4, 0xffffffff ;  /* 0xffffffff00047882 */ /* 0x000fc60000000000 */
[----:B------:R-:W-:Y:S05]  /*110b0*/  BRA.DIV UR4, `(.L_x_5834) ;  /* 0x0000003e04047947 */ /* 0x000fea000b800000 */
[----:B-1----:R-:W1:Y:S02]  /*110c0*/  S2R R0, SR_TID.X ;  /* 0x0000000000007919 */ /* 0x002e640000002100 */
[----:B-1----:R-:W-:-:S04]  /*110d0*/  SHF.R.U32.HI R0, RZ, 0x5, R0 ;  /* 0x00000005ff007819 */ /* 0x002fc80000011600 */
[----:B------:R-:W-:-:S05]  /*110e0*/  LOP3.LUT R0, R0, 0x3, RZ, 0xc0, !PT ;  /* 0x0000000300007812 */ /* 0x000fca00078ec0ff */
[----:B------:R1:W3:Y:S02]  /*110f0*/  SHFL.IDX PT, R14, R0, RZ, 0x1f ;  /* 0x00001fff000e7589 */ /* 0x0002e400000e0000 */
.L_x_5954:
[----:B---3--:R-:W-:Y:S01]  /*11100*/  ISETP.NE.AND P0, PT, R14, RZ, PT ;  /* 0x000000ff0e00720c */ /* 0x008fe20003f05270 */
[----:B------:R-:W-:-:S12]  /*11110*/  BSSY B0, `(.L_x_5835) ;  /* 0x0000026000007945 */ /* 0x000fd80003800000 */
[----:B------:R-:W-:Y:S05]  /*11120*/  @P0 BRA `(.L_x_5836) ;  /* 0x0000000000900947 */ /* 0x000fea0003800000 */
[----:B------:R-:W-:-:S03]  /*11130*/  UMOV UR4, 0xffffffff ;  /* 0xffffffff00047882 */ /* 0x000fc60000000000 */
[----:B------:R-:W-:Y:S05]  /*11140*/  BRA.DIV UR4, `(.L_x_5837) ;  /* 0x0000003e04147947 */ /* 0x000fea000b800000 */
[----:B------:R-:W-:-:S13]  /*11150*/  ELECT P6, URZ, PT ;  /* 0x00000000003f782f */ /* 0x000fda00038c0000 */
.L_x_5957:
        /* <DEDUP_REMOVED lines=8> */
.L_x_5838:
[C---:B------:R-:W-:Y:S01]  /*111e0*/  IMAD R5, R27.reuse, 0x8, R4 ;  /* 0x000000081b057824 */ /* 0x040fe200078e0204 */
[----:B------:R-:W-:Y:S01]  /*111f0*/  SHF.L.U32 R0, R28, 0x1f, RZ ;  /* 0x0000001f1c007819 */ /* 0x000fe200000006ff */
[----:B------:R-:W-:-:S03]  /*11200*/  VIADD R27, R27, 0x1 ;  /* 0x000000011b1b7836 */ /* 0x000fc60000000000 */
[----:B------:R-:W1:Y:S02]  /*11210*/  SYNCS.PHASECHK.TRANS64.TRYWAIT P1, [R5+URZ+0x30840], R0 ;  /* 0x03084000050075a7 */ /* 0x000e64000802017f */
[----:B------:R-:W-:-:S04]  /*11220*/  ISETP.NE.AND P2, PT, R27, 0x2, PT ;  /* 0x000000021b00780c */ /* 0x000fc80003f45270 */
[----:B------:R-:W-:Y:S01]  /*11230*/  SEL R3, RZ, 0x1, P2 ;  /* 0x00000001ff037807 */ /* 0x000fe20001000000 */
[----:B-1----:R-:W-:Y:S08]  /*11240*/  @!P1 BRA `(.L_x_5839) ;  /* 0x0000003800f49947 */ /* 0x002ff00003800000 */
.L_x_5958:
[----:B------:R-:W-:Y:S02]  /*11250*/  SEL R27, R27, RZ, P2 ;  /* 0x000000ff1b1b7207 */ /* 0x000fe40001000000 */
[----:B------:R-:W-:Y:S01]  /*11260*/  LOP3.LUT R2, R28, R3, RZ, 0x3c, !PT ;  /* 0x000000031c027212 */ /* 0x000fe200078e3cff */
[----:B------:R-:W-:Y:S06]  /*11270*/  @!P0 BRA `(.L_x_5840) ;  /* 0x0000000000048947 */ /* 0x000fec0003800000 */
[----:B------:R-:W-:Y:S01]  /*11280*/  BPT.TRAP 0x1 ;  /* 0x000000040000795c */ /* 0x000fe20000300000 */
.L_x_5840:
[----:B------:R-:W-:Y:S01]  /*11290*/  IMAD R27, R27, 0x8, R4 ;  /* 0x000000081b1b7824 */ /* 0x000fe200078e0204 */
[----:B------:R-:W-:-:S04]  /*112a0*/  SHF.L.U32 R2, R2, 0x1f, RZ ;  /* 0x0000001f02027819 */ /* 0x000fc800000006ff */
[----:B------:R-:W3:Y:S02]  /*112b0*/  SYNCS.PHASECHK.TRANS64.TRYWAIT P1, [R27+URZ+0x30840], R2 ;  /* 0x030840021b0075a7 */ /* 0x000ee4000802017f */
[----:B---3--:R-:W-:Y:S05]  /*112c0*/  @!P1 BRA `(.L_x_5841) ;  /* 0x0000003800e89947 */ /* 0x008fea0003800000 */
.L_x_5959:
[----:B------:R-:W-:Y:S05]  /*112d0*/  @!P0 BRA `(.L_x_5842) ;  /* 0x0000000000048947 */ /* 0x000fea0003800000 */
[----:B------:R-:W-:Y:S01]  /*112e0*/  BPT.TRAP 0x1 ;  /* 0x000000040000795c */ /* 0x000fe20000300000 */
.L_x_5842:
[----:B------:R-:W4:Y:S02]  /*112f0*/  SYNCS.PHASECHK.TRANS64.TRYWAIT P1, [R5+URZ+0x30860], R0 ;  /* 0x03086000050075a7 */ /* 0x000f24000802017f */
[----:B----4-:R-:W-:Y:S05]  /*11300*/  @!P1 BRA `(.L_x_5843) ;  /* 0x0000003800ec9947 */ /* 0x010fea0003800000 */
.L_x_5960:
[----:B------:R-:W-:Y:S05]  /*11310*/  @!P0 BRA `(.L_x_5844) ;  /* 0x0000000000048947 */ /* 0x000fea0003800000 */
[----:B------:R-:W-:Y:S01]  /*11320*/  BPT.TRAP 0x1 ;  /* 0x000000040000795c */ /* 0x000fe20000300000 */
.L_x_5844:
[----:B------:R0:W0:Y:S02]  /*11330*/  SYNCS.PHASECHK.TRANS64.TRYWAIT P0, [R27+URZ+0x30860], R2 ;  /* 0x030860021b0075a7 */ /* 0x000024000800017f */
[----:B0-----:R-:W-:Y:S05]  /*11340*/  @!P0 NANOSLEEP.SYNCS 0x989680 ;  /* 0x009896800000895d */ /* 0x001fea0003900000 */
[----:B------:R-:W0:Y:S02]  /*11350*/  @!P0 SYNCS.PHASECHK.TRANS64 P0, [R27+URZ+0x30860], R2 ;  /* 0x030860021b0085a7 */ /* 0x000e24000800007f */
[----:B0-----:R-:W-:Y:S05]  /*11360*/  @!P0 BRA `(.L_x_5844) ;  /* 0xfffffffc00f08947 */ /* 0x001fea000383ffff */
.L_x_5836:
[----:B------:R-:W-:Y:S05]  /*11370*/  BSYNC B0 ;  /* 0x0000000000007941 */ /* 0x000fea0003800000 */
.L_x_5835:
[----:B------:R-:W-:Y:S05]  /*11380*/  EXIT ;  /* 0x000000000000794d */ /* 0x000fea0003800000 */
.L_x_5704:
[----:B0-----:R-:W-:-:S04]  /*11390*/  IMAD.U32 R3, RZ, RZ, UR40 ;  /* 0x00000028ff037e24 */ /* 0x001fc8000f8e00ff */
[----:B------:R0:W1:Y:S03]  /*113a0*/  SYNCS.PHASECHK.TRANS64.TRYWAIT P1, [R3+URZ+0x30800], R0 ;  /* 0x03080000030075a7 */ /* 0x000066000802017f */
[----:B-1----:R-:W-:Y:S05]  /*113b0*/  @!P1 NANOSLEEP.SYNCS 0x989680 ;  /* 0x009896800000995d */ /* 0x002fea0003900000 */
[----:B------:R-:W1:Y:S02]  /*113c0*/  @!P1 SYNCS.PHASECHK.TRANS64 P1, [R3+URZ+0x30800], R0 ;  /* 0x03080000030095a7 */ /* 0x000e64000802007f */
[----:B-1----:R-:W-:Y:S05]  /*113d0*/  @!P1 BRA `(.L_x_5704) ;  /* 0xfffffffc00ec9947 */ /* 0x002fea000383ffff */
[----:B------:R-:W-:Y:S05]  /*113e0*/  BRA `(.L_x_5845) ;  /* 0xffffff04007c7947 */ /* 0x000fea000383ffff */
.L_x_5708:
[----:B-1----:R1:W2:Y:S02]  /*113f0*/  SYNCS.PHASECHK.TRANS64.TRYWAIT P1, [R0+URZ+0x30830], R3 ;  /* 0x03083003000075a7 */ /* 0x0022a4000802017f */
[----:B--2---:R-:W-:Y:S05]  /*11400*/  @!P1 NANOSLEEP.SYNCS 0x989680 ;  /* 0x009896800000995d */ /* 0x004fea0003900000 */
[----:B------:R-:W2:Y:S02]  /*11410*/  @!P1 SYNCS.PHASECHK.TRANS64 P1, [R0+URZ+0x30830], R3 ;  /* 0x03083003000095a7 */ /* 0x000ea4000802007f */
[----:B--2---:R-:W-:Y:S05]  /*11420*/  @!P1 BRA `(.L_x_5708) ;  /* 0xfffffffc00f09947 */ /* 0x004fea000383ffff */
[----:B------:R-:W-:Y:S05]  /*11430*/  BRA `(.L_x_5707) ;  /* 0xffffff0400987947 */ /* 0x000fea000383ffff */
.L_x_5714:
[----:B-1----:R-:W-:-:S04]  /*11440*/  IMAD.U32 R4, RZ, RZ, UR7 ;  /* 0x00000007ff047e24 */ /* 0x002fc8000f8e00ff */
[----:B------:R1:W2:Y:S03]  /*11450*/  SYNCS.PHASECHK.TRANS64.TRYWAIT P1, [R4+URZ+0x30830], R3 ;  /* 0x03083003040075a7 */ /* 0x0002a6000802017f */
[----:B--2---:R-:W-:Y:S05]  /*11460*/  @!P1 NANOSLEEP.SYNCS 0x989680 ;  /* 0x009896800000995d */ /* 0x004fea0003900000 */
[----:B------:R-:W2:Y:S02]  /*11470*/  @!P1 SYNCS.PHASECHK.TRANS64 P1, [R4+URZ+0x30830], R3 ;  /* 0x03083003040095a7 */ /* 0x000ea4000802007f */
[----:B--2---:R-:W-:Y:S05]  /*11480*/  @!P1 BRA `(.L_x_5714) ;  /* 0xfffffffc00ec9947 */ /* 0x004fea000383ffff */
[----:B------:R-:W-:Y:S05]  /*11490*/  BRA `(.L_x_5713) ;  /* 0xffffff2400ec7947 */ /* 0x000fea000383ffff */
.L_x_5718:
[----:B01----:R-:W-:-:S04]  /*114a0*/  MOV R3, UR10 ;  /* 0x0000000a00037c02 */ /* 0x003fc80008000f00 */
[----:B------:R0:W1:Y:S03]  /*114b0*/  SYNCS.PHASECHK.TRANS64.TRYWAIT P1, [R3+URZ+0x30850], R0 ;  /* 0x03085000030075a7 */ /* 0x000066000802017f */
[----:B-1----:R-:W-:Y:S05]  /*114c0*/  @!P1 NANOSLEEP.SYNCS 0x989680 ;  /* 0x009896800000995d */ /* 0x002fea0003900000 */
[----:B------:R-:W1:Y:S02]  /*114d0*/  @!P1 SYNCS.PHASECHK.TRANS64 P1, [R3+URZ+0x30850], R0 ;  /* 0x03085000030095a7 */ /* 0x000e64000802007f */
[----:B-1----:R-:W-:Y:S05]  /*114e0*/  @!P1 BRA `(.L_x_5718) ;  /* 0xfffffffc00ec9947 */ /* 0x002fea000383ffff */
[----:B------:R-:W-:Y:S05]  /*114f0*/  BRA `(.L_x_5717) ;  /* 0xffffff3000b47947 */ /* 0x000fea000383ffff */
.L_x_5726:
[----:B-1----:R-:W-:-:S04]  /*11500*/  IMAD.U32 R4, RZ, RZ, UR7 ;  /* 0x00000007ff047e24 */ /* 0x002fc8000f8e00ff */
[----:B------:R1:W2:Y:S03]  /*11510*/  SYNCS.PHASECHK.TRANS64.TRYWAIT P1, [R4+URZ+0x30830], R3 ;  /* 0x03083003040075a7 */ /* 0x0002a6000802017f */
[----:B--2---:R-:W-:Y:S05]  /*11520*/  @!P1 NANOSLEEP.SYNCS 0x989680 ;  /* 0x009896800000995d */ /* 0x004fea0003900000 */
[----:B------:R-:W2:Y:S02]  /*11530*/  @!P1 SYNCS.PHASECHK.TRANS64 P1, [R4+URZ+0x30830], R3 ;  /* 0x03083003040095a7 */ /* 0x000ea4000802007f */
[----:B--2---:R-:W-:Y:S05]  /*11540*/  @!P1 BRA `(.L_x_5726) ;  /* 0xfffffffc00ec9947 */ /* 0x004fea000383ffff */
[----:B------:R-:W-:Y:S05]  /*11550*/  BRA `(.L_x_5725) ;  /* 0xffffff4c00587947 */ /* 0x000fea000383ffff */
.L_x_5730:
[----:B01----:R-:W-:-:S04]  /*11560*/  IMAD.U32 R3, RZ, RZ, UR14 ;  /* 0x0000000eff037e24 */ /* 0x003fc8000f8e00ff */
[----:B------:R0:W1:Y:S03]  /*11570*/  SYNCS.PHASECHK.TRANS64.TRYWAIT P1, [R3+URZ+0x30850], R0 ;  /* 0x03085000030075a7 */ /* 0x000066000802017f */
[----:B-1----:R-:W-:Y:S05]  /*11580*/  @!P1 NANOSLEEP.SYNCS 0x989680 ;  /* 0x009896800000995d */ /* 0x002fea0003900000 */
[----:B------:R-:W1:Y:S02]  /*11590*/  @!P1 SYNCS.PHASECHK.TRANS64 P1, [R3+URZ+0x30850], R0 ;  /* 0x03085000030095a7 */ /* 0x000e64000802007f */
[----:B-1----:R-:W-:Y:S05]  /*115a0*/  @!P1 BRA `(.L_x_5730) ;  /* 0xfffffffc00ec9947 */ /* 0x002fea000383ffff */
[----:B------:R-:W-:Y:S05]  /*115b0*/  BRA `(.L_x_5729) ;  /* 0xffffff5800207947 */ /* 0x000fea000383ffff */
.L_x_5737:
[----:B-1----:R-:W-:-:S04]  /*115c0*/  IMAD.U32 R7, RZ, RZ, UR5 ;  /* 0x00000005ff077e24 */ /* 0x002fc8000f8e00ff */
[----:B------:R1:W2:Y:S03]  /*115d0*/  SYNCS.PHASECHK.TRANS64.TRYWAIT P1, [R7+URZ+0x30850], R0 ;  /* 0x03085000070075a7 */ /* 0x0002a6000802017f */
[----:B--2---:R-:W-:Y:S05]  /*115e0*/  @!P1 NANOSLEEP.SYNCS 0x989680 ;  /* 0x009896800000995d */ /* 0x004fea0003900000 */
[----:B------:R-:W2:Y:S02]  /*115f0*/  @!P1 SYNCS.PHASECHK.TRANS64 P1, [R7+URZ+0x30850], R0 ;  /* 0x03085000070095a7 */ /* 0x000ea4000802007f */
[----:B--2---:R-:W-:Y:S05]  /*11600*/  @!P1 BRA `(.L_x_5737) ;  /* 0xfffffffc00ec9947 */ /* 0x004fea000383ffff */
[----:B------:R-:W-:Y:S05]  /*11610*/  BRA `(.L_x_5736) ;  /* 0xffffff7000387947 */ /* 0x000fea000383ffff */
.L_x_5780:
[----:B------:R-:W-:Y:S01]  /*11620*/  SHF.R.U32.HI R8, RZ, 0x5, R21 ;  /* 0x00000005ff087819 */ /* 0x000fe20000011615 */
[----:B------:R-:W-:Y:S01]  /*11630*/  BSSY B0, `(.L_x_5846) ;  /* 0x0000009000007945 */ /* 0x000fe20003800000 */
[----:B------:R-:W-:Y:S02]  /*11640*/  IMAD.MOV.U32 R12, RZ, RZ, RZ ;  /* 0x000000ffff0c7224 */ /* 0x000fe400078e00ff */
[----:B------:R-:W-:Y:S01]  /*11650*/  LOP3.LUT R8, R8, 0x3, RZ, 0xc0, !PT ;  /* 0x0000000308087812 */ /* 0x000fe200078ec0ff */
[----:B------:R-:W-:Y:S02]  /*11660*/  IMAD.MOV.U32 R11, RZ, RZ, 0x1f ;  /* 0x0000001fff0b7424 */ /* 0x000fe400078e00ff */
[----:B------:R-:W-:Y:S02]  /*11670*/  IMAD.MOV.U32 R15, RZ, RZ, -0x1 ;  /* 0xffffffffff0f7424 */ /* 0x000fe400078e00ff */
[----:B------:R-:W-:-:S07]  /*11680*/  IMAD.MOV.U32 R13, RZ, RZ, R8 ;  /* 0x000000ffff0d7224 */ /* 0x000fce00078e0008 */
[----:B-----5:R-:W-:Y:S05]  /*11690*/  WARPSYNC.COLLECTIVE R15, `(.L_x_5847) ;  /* 0x000000000f087348 */ /* 0x020fea0003c00000 */
[----:B------:R0:W1:Y:S02]  /*116a0*/  SHFL.IDX P6, R14, R13, R12, R11 ;  /* 0x0000000c0d0e7389 */ /* 0x00006400000c000b */
[----:B01---5:R-:W-:Y:S01]  /*116b0*/  ENDCOLLECTIVE ;  /* 0x000000000000791b */ /* 0x023fe20003800000 */
.L_x_5847:
[----:B------:R-:W-:Y:S05]  /*116c0*/  BSYNC B0 ;  /* 0x0000000000007941 */ /* 0x000fea0003800000 */
.L_x_5846:
[----:B------:R-:W-:Y:S05]  /*116d0*/  BRA `(.L_x_5848) ;  /* 0xffffffbc00907947 */ /* 0x000fea000383ffff */
.L_x_5783:
[----:B0-----:R0:W1:Y:S02]  /*116e0*/  SYNCS.PHASECHK.TRANS64.TRYWAIT P0, [R7+URZ+0x30840], R2 ;  /* 0x03084002070075a7 */ /* 0x001064000800017f */
[----:B-1----:R-:W-:Y:S05]  /*116f0*/  @!P0 NANOSLEEP.SYNCS 0x989680 ;  /* 0x009896800000895d */ /* 0x002fea0003900000 */
[----:B------:R-:W1:Y:S02]  /*11700*/  @!P0 SYNCS.PHASECHK.TRANS64 P0, [R7+URZ+0x30840], R2 ;  /* 0x03084002070085a7 */ /* 0x000e64000800007f */
[----:B-1----:R-:W-:Y:S05]  /*11710*/  @!P0 BRA `(.L_x_5783) ;  /* 0xfffffffc00f08947 */ /* 0x002fea000383ffff */
[----:B------:R-:W-:Y:S05]  /*11720*/  BRA `(.L_x_5849) ;  /* 0xffffffc000047947 */ /* 0x000fea000383ffff */
.L_x_5784:
        /* <DEDUP_REMOVED lines=8> */
.L_x_5851:
[----:B------:R-:W-:Y:S05]  /*117b0*/  BSYNC B0 ;  /* 0x0000000000007941 */ /* 0x000fea0003800000 */
.L_x_5850:
        /* <DEDUP_REMOVED lines=9> */
.L_x_5852:
[----:B------:R-:W-:Y:S01]  /*11850*/  MOV R13, R0 ;  /* 0x00000000000d7202 */ /* 0x000fe20000000f00 */
[----:B------:R-:W-:Y:S02]  /*11860*/  IMAD.MOV.U32 R12, RZ, RZ, 0x1 ;  /* 0x00000001ff0c7424 */ /* 0x000fe400078e00ff */
[----:B------:R-:W-:-:S07]  /*11870*/  IMAD.MOV.U32 R3, RZ, RZ, R14 ;  /* 0x000000ffff037224 */ /* 0x000fce00078e000e */
[----:B------:R-:W-:Y:S05]  /*11880*/  WARPSYNC.COLLECTIVE R15, `(.L_x_5853) ;  /* 0x000000000f087348 */ /* 0x000fea0003c00000 */
[----:B------:R0:W1:Y:S02]  /*11890*/  SHFL.IDX P6, R14, R13, R12, R11 ;  /* 0x0000000c0d0e7389 */ /* 0x00006400000c000b */
[----:B01----:R-:W-:Y:S01]  /*118a0*/  ENDCOLLECTIVE ;  /* 0x000000000000791b */ /* 0x003fe20003800000 */
.L_x_5853:
        /* <DEDUP_REMOVED lines=17> */
.L_x_5854:
[----:B------:R-:W-:Y:S02]  /*119c0*/  @P1 IMAD R8, R5, 0x2, R22 ;  /* 0x0000000205081824 */ /* 0x000fe400078e0216 */
[----:B------:R-:W-:Y:S02]  /*119d0*/  IMAD.MOV.U32 R13, RZ, RZ, R0 ;  /* 0x000000ffff0d7224 */ /* 0x000fe400078e0000 */
[----:B------:R-:W-:Y:S02]  /*119e0*/  IMAD.MOV.U32 R12, RZ, RZ, 0x2 ;  /* 0x00000002ff0c7424 */ /* 0x000fe400078e00ff */
[----:B------:R-:W-:-:S07]  /*119f0*/  IMAD.MOV.U32 R3, RZ, RZ, R14 ;  /* 0x000000ffff037224 */ /* 0x000fce00078e000e */
[----:B------:R-:W-:Y:S05]  /*11a00*/  WARPSYNC.COLLECTIVE R15, `(.L_x_5855) ;  /* 0x000000000f087348 */ /* 0x000fea0003c00000 */
[----:B------:R0:W1:Y:S02]  /*11a10*/  SHFL.IDX P6, R14, R13, R12, R11 ;  /* 0x0000000c0d0e7389 */ /* 0x00006400000c000b */
[----:B01----:R-:W-:Y:S01]  /*11a20*/  ENDCOLLECTIVE ;  /* 0x000000000000791b */ /* 0x003fe20003800000 */
.L_x_5855:
        /* <DEDUP_REMOVED lines=17> */
.L_x_5856:
[----:B------:R-:W-:Y:S02]  /*11b40*/  @P1 IMAD R8, R5, 0x2, R22 ;  /* 0x0000000205081824 */ /* 0x000fe400078e0216 */
[----:B------:R-:W-:Y:S02]  /*11b50*/  IMAD.MOV.U32 R13, RZ, RZ, R0 ;  /* 0x000000ffff0d7224 */ /* 0x000fe400078e0000 */
[----:B------:R-:W-:Y:S02]  /*11b60*/  IMAD.MOV.U32 R12, RZ, RZ, 0x3 ;  /* 0x00000003ff0c7424 */ /* 0x000fe400078e00ff */
[----:B------:R-:W-:-:S07]  /*11b70*/  IMAD.MOV.U32 R3, RZ, RZ, R14 ;  /* 0x000000ffff037224 */ /* 0x000fce00078e000e */
[----:B------:R-:W-:Y:S05]  /*11b80*/  WARPSYNC.COLLECTIVE R15, `(.L_x_5857) ;  /* 0x000000000f087348 */ /* 0x000fea0003c00000 */
[----:B------:R0:W1:Y:S02]  /*11b90*/  SHFL.IDX P6, R14, R13, R12, R11 ;  /* 0x0000000c0d0e7389 */ /* 0x00006400000c000b */
[----:B01----:R-:W-:Y:S01]  /*11ba0*/  ENDCOLLECTIVE ;  /* 0x000000000000791b */ /* 0x003fe20003800000 */
.L_x_5857:
        /* <DEDUP_REMOVED lines=17> */
.L_x_5858:
[----:B------:R-:W-:Y:S01]  /*11cc0*/  @P1 LEA R8, R5, R22, 0x1 ;  /* 0x0000001605081211 */ /* 0x000fe200078e08ff */
[----:B------:R-:W-:Y:S02]  /*11cd0*/  IMAD.MOV.U32 R13, RZ, RZ, R0 ;  /* 0x000000ffff0d7224 */ /* 0x000fe400078e0000 */
[----:B------:R-:W-:Y:S02]  /*11ce0*/  IMAD.MOV.U32 R12, RZ, RZ, 0x4 ;  /* 0x00000004ff0c7424 */ /* 0x000fe400078e00ff */
[----:B------:R-:W-:-:S07]  /*11cf0*/  IMAD.MOV.U32 R3, RZ, RZ, R14 ;  /* 0x000000ffff037224 */ /* 0x000fce00078e000e */
[----:B------:R-:W-:Y:S05]  /*11d00*/  WARPSYNC.COLLECTIVE R15, `(.L_x_5859) ;  /* 0x000000000f087348 */ /* 0x000fea0003c00000 */
[----:B------:R0:W1:Y:S02]  /*11d10*/  SHFL.IDX P6, R14, R13, R12, R11 ;  /* 0x0000000c0d0e7389 */ /* 0x00006400000c000b */
[----:B01----:R-:W-:Y:S01]  /*11d20*/  ENDCOLLECTIVE ;  /* 0x000000000000791b */ /* 0x003fe20003800000 */
.L_x_5859:
        /* <DEDUP_REMOVED lines=17> */
.L_x_5860:
[----:B------:R-:W-:Y:S02]  /*11e40*/  @P1 IMAD R8, R5, 0x2, R22 ;  /* 0x0000000205081824 */ /* 0x000fe400078e0216 */
[----:B------:R-:W-:Y:S02]  /*11e50*/  IMAD.MOV.U32 R13, RZ, RZ, R0 ;  /* 0x000000ffff0d7224 */ /* 0x000fe400078e0000 */
[----:B------:R-:W-:Y:S02]  /*11e60*/  IMAD.MOV.U32 R12, RZ, RZ, 0x5 ;  /* 0x00000005ff0c7424 */ /* 0x000fe400078e00ff */
[----:B------:R-:W-:-:S07]  /*11e70*/  IMAD.MOV.U32 R3, RZ, RZ, R14 ;  /* 0x000000ffff037224 */ /* 0x000fce00078e000e */
[----:B------:R-:W-:Y:S05]  /*11e80*/  WARPSYNC.COLLECTIVE R15, `(.L_x_5861) ;  /* 0x000000000f087348 */ /* 0x000fea0003c00000 */
[----:B------:R0:W1:Y:S02]  /*11e90*/  SHFL.IDX P6, R14, R13, R12, R11 ;  /* 0x0000000c0d0e7389 */ /* 0x00006400000c000b */
[----:B01----:R-:W-:Y:S01]  /*11ea0*/  ENDCOLLECTIVE ;  /* 0x000000000000791b */ /* 0x003fe20003800000 */
.L_x_5861:
        /* <DEDUP_REMOVED lines=10> */
.L_x_5862:
        /* <DEDUP_REMOVED lines=8> */
.L_x_5789:
        /* <DEDUP_REMOVED lines=9> */
.L_x_5864:
[C---:B------:R-:W-:Y:S01]  /*12060*/  VIADD R6, R17.reuse, 0x10 ;  /* 0x0000001011067836 */ /* 0x040fe20000000000 */
[----:B------:R-:W-:Y:S01]  /*12070*/  ISETP.GE.AND P1, PT, R17, R5, PT ;  /* 0x000000051100720c */ /* 0x000fe20003f26270 */
[----:B------:R-:W-:Y:S02]  /*12080*/  IMAD.MOV.U32 R13, RZ, RZ, R0 ;  /* 0x000000ffff0d7224 */ /* 0x000fe400078e0000 */
[----:B------:R-:W-:-:S10]  /*12090*/  IMAD.MOV.U32 R2, RZ, RZ, R14 ;  /* 0x000000ffff027224 */ /* 0x000fd400078e000e */
[----:B------:R-:W-:Y:S05]  /*120a0*/  WARPSYNC.COLLECTIVE R15, `(.L_x_5865) ;  /* 0x000000000f087348 */ /* 0x000fea0003c00000 */
[----:B------:R0:W1:Y:S02]  /*120b0*/  SHFL.IDX P6, R14, R13, R12, R11 ;  /* 0x0000000c0d0e7389 */ /* 0x00006400000c000b */
[----:B01----:R-:W-:Y:S01]  /*120c0*/  ENDCOLLECTIVE ;  /* 0x000000000000791b */ /* 0x003fe20003800000 */
.L_x_5865:
        /* <DEDUP_REMOVED lines=8> */
.L_x_5866:
[----:B------:R-:W-:Y:S01]  /*12150*/  @!PT LDS RZ, [RZ] ;  /* 0x00000000fffff984 */ /* 0x000fe20000000800 */
[----:B------:R-:W-:Y:S01]  /*12160*/  @!PT LDS RZ, [RZ] ;  /* 0x00000000fffff984 */ /* 0x000fe20000000800 */
[----:B------:R-:W-:Y:S01]  /*12170*/  @!PT LDS RZ, [RZ] ;  /* 0x00000000fffff984 */ /* 0x000fe20000000800 */
[----:B------:R-:W-:Y:S04]  /*12180*/  @!P1 LDGSTS.E.BYPASS.LTC128B.128 [R37+0x12400], desc[UR36][R2.64], !P3 ;  /* 0x1240000002259fae */ /* 0x000fe8000d901d64 */
[----:B------:R-:W-:Y:S04]  /*12190*/  @!P1 LDGSTS.E.BYPASS.LTC128B.128 [R37+0x16400], desc[UR36][R2.64+0x80], !P2 ;  /* 0x1640008002259fae */ /* 0x000fe8000d101d64 */
[----:B------:R0:W-:Y:S01]  /*121a0*/  @!P1 LDGSTS.E.BYPASS.LTC128B.128 [R37+0x1a400], desc[UR36][R2.64+0x100], !P0 ;  /* 0x1a40010002259fae */ /* 0x0001e2000c101d64 */
[----:B------:R-:W-:Y:S01]  /*121b0*/  ISETP.GE.AND P1, PT, R6, R5, PT ;  /* 0x000000050600720c */ /* 0x000fe20003f26270 */
[----:B------:R-:W-:Y:S01]  /*121c0*/  IMAD.MOV.U32 R13, RZ, RZ, R0 ;  /* 0x000000ffff0d7224 */ /* 0x000fe200078e0000 */
[----:B------:R-:W-:Y:S01]  /*121d0*/  IADD3 R6, R17, 0x20, RZ ;  /* 0x0000002011067810 */ /* 0x000fe20007ffe0ff */
[----:B0-----:R-:W-:-:S10]  /*121e0*/  IMAD.MOV.U32 R2, RZ, RZ, R14 ;  /* 0x000000ffff027224 */ /* 0x001fd400078e000e */
[----:B------:R-:W-:Y:S05]  /*121f0*/  WARPSYNC.COLLECTIVE R15, `(.L_x_5867) ;  /* 0x000000000f087348 */ /* 0x000fea0003c00000 */
[----:B------:R0:W1:Y:S02]  /*12200*/  SHFL.IDX P6, R14, R13, R12, R11 ;  /* 0x0000000c0d0e7389 */ /* 0x00006400000c000b */
[----:B01----:R-:W-:Y:S01]  /*12210*/  ENDCOLLECTIVE ;  /* 0x000000000000791b */ /* 0x003fe20003800000 */
.L_x_5867:
        /* <DEDUP_REMOVED lines=8> */
.L_x_5868:
[----:B------:R-:W-:-:S05]  /*122a0*/  @!P1 IMAD.MOV.U32 R3, RZ, RZ, R7 ;  /* 0x000000ffff039224 */ /* 0x000fca00078e0007 */
        /* <DEDUP_REMOVED lines=13> */
.L_x_5869:
        /* <DEDUP_REMOVED lines=8> */
.L_x_5870:
        /* <DEDUP_REMOVED lines=14> */
.L_x_5871:
        /* <DEDUP_REMOVED lines=8> */
.L_x_5872:
[----:B------:R-:W-:-:S05]  /*12560*/  @!P1 IMAD.MOV.U32 R3, RZ, RZ, R7 ;  /* 0x000000ffff039224 */ /* 0x000fca00078e0007 */
        /* <DEDUP_REMOVED lines=8> */
[----:B------:R-:W-:Y:S02]  /*125f0*/  VIADD R6, R17, 0x50 ;  /* 0x0000005011067836 */ /* 0x000fe40000000000 */
[----:B0-----:R-:W-:-:S10]  /*12600*/  IMAD.MOV.U32 R2, RZ, RZ, R14 ;  /* 0x000000ffff027224 */ /* 0x001fd400078e000e */
[----:B------:R-:W-:Y:S05]  /*12610*/  WARPSYNC.COLLECTIVE R15, `(.L_x_5873) ;  /* 0x000000000f087348 */ /* 0x000fea0003c00000 */
[----:B------:R0:W1:Y:S02]  /*12620*/  SHFL.IDX P6, R14, R13, R12, R11 ;  /* 0x0000000c0d0e7389 */ /* 0x00006400000c000b */
[----:B01----:R-:W-:Y:S01]  /*12630*/  ENDCOLLECTIVE ;  /* 0x000000000000791b */ /* 0x003fe20003800000 */
.L_x_5873:
        /* <DEDUP_REMOVED lines=8> */
.L_x_5874:
        /* <DEDUP_REMOVED lines=14> */
.L_x_5875:
        /* <DEDUP_REMOVED lines=8> */
.L_x_5876:
        /* <DEDUP_REMOVED lines=13> */
.L_x_5877:
        /* <DEDUP_REMOVED lines=8> */
.L_x_5878:
        /* <DEDUP_REMOVED lines=12> */
.L_x_5879:
[----:B------:R-:W-:Y:S05]  /*12a30*/  BRA `(.L_x_5880) ;  /* 0xffffffbc00b87947 */ /* 0x000fea000383ffff */
.L_x_5794:
[----:B0-----:R0:W1:Y:S02]  /*12a40*/  SYNCS.PHASECHK.TRANS64.TRYWAIT P0, [R22+URZ+0x30820], R3 ;  /* 0x03082003160075a7 */ /* 0x001064000800017f */
[----:B-1----:R-:W-:Y:S05]  /*12a50*/  @!P0 NANOSLEEP.SYNCS 0x989680 ;  /* 0x009896800000895d */ /* 0x002fea0003900000 */
[----:B------:R-:W1:Y:S02]  /*12a60*/  @!P0 SYNCS.PHASECHK.TRANS64 P0, [R22+URZ+0x30820], R3 ;  /* 0x03082003160085a7 */ /* 0x000e64000800007f */
[----:B-1----:R-:W-:Y:S05]  /*12a70*/  @!P0 BRA `(.L_x_5794) ;  /* 0xfffffffc00f08947 */ /* 0x002fea000383ffff */
[----:B------:R-:W-:Y:S05]  /*12a80*/  BRA `(.L_x_5881) ;  /* 0xffffffc000287947 */ /* 0x000fea000383ffff */
.L_x_5799:
[----:B0-----:R0:W1:Y:S02]  /*12a90*/  SYNCS.PHASECHK.TRANS64.TRYWAIT P0, [R7+URZ+0x30840], R2 ;  /* 0x03084002070075a7 */ /* 0x001064000800017f */
[----:B-1----:R-:W-:Y:S05]  /*12aa0*/  @!P0 NANOSLEEP.SYNCS 0x989680 ;  /* 0x009896800000895d */ /* 0x002fea0003900000 */
[----:B------:R-:W1:Y:S02]  /*12ab0*/  @!P0 SYNCS.PHASECHK.TRANS64 P0, [R7+URZ+0x30840], R2 ;  /* 0x03084002070085a7 */ /* 0x000e64000800007f */
[----:B-1----:R-:W-:Y:S05]  /*12ac0*/  @!P0 BRA `(.L_x_5799) ;  /* 0xfffffffc00f08947 */ /* 0x002fea000383ffff */
[----:B------:R-:W-:Y:S05]  /*12ad0*/  BRA `(.L_x_5882) ;  /* 0xffffffc400087947 */ /* 0x000fea000383ffff */
.L_x_5800:
        /* <DEDUP_REMOVED lines=8> */
.L_x_5884:
[----:B------:R-:W-:Y:S05]  /*12b60*/  BSYNC B1 ;  /* 0x0000000000017941 */ /* 0x000fea0003800000 */
.L_x_5883:
[----:B------:R-:W-:Y:S01]  /*12b70*/  IMAD.MOV.U32 R13, RZ, RZ, R8 ;  /* 0x000000ffff0d7224 */ /* 0x000fe200078e0008 */
[----:B------:R-:W-:Y:S01]  /*12b80*/  MOV R12, RZ ;  /* 0x000000ff000c7202 */ /* 0x000fe20000000f00 */
[----:B------:R-:W-:Y:S01]  /*12b90*/  IMAD.MOV.U32 R11, RZ, RZ, 0x181f ;  /* 0x0000181fff0b7424 */ /* 0x000fe200078e00ff */
[----:B------:R-:W-:Y:S01]  /*12ba0*/  LOP3.LUT R23, R23, 0xfffffdff, RZ, 0xc0, !PT ;  /* 0xfffffdff17177812 */ /* 0x000fe200078ec0ff */
[----:B------:R-:W-:Y:S02]  /*12bb0*/  IMAD.MOV.U32 R15, RZ, RZ, -0x1 ;  /* 0xffffffffff0f7424 */ /* 0x000fe400078e00ff */
[----:B------:R-:W-:Y:S01]  /*12bc0*/  IMAD.MOV.U32 R3, RZ, RZ, R14 ;  /* 0x000000ffff037224 */ /* 0x000fe200078e000e */
[----:B------:R-:W-:Y:S01]  /*12bd0*/  @P1 LOP3.LUT R23, R23, 0x200, RZ, 0xfc, !PT ;  /* 0x0000020017171812 */ /* 0x000fe200078efcff */
[----:B------:R-:W-:-:S07]  /*12be0*/  IMAD.SHL.U32 R4, R32, 0x2, RZ ;  /* 0x0000000220047824 */ /* 0x000fce00078e00ff */
[----:B------:R-:W-:Y:S05]  /*12bf0*/  WARPSYNC.COLLECTIVE R15, `(.L_x_5885) ;  /* 0x000000000f087348 */ /* 0x000fea0003c00000 */
[----:B------:R0:W1:Y:S02]  /*12c00*/  SHFL.IDX P6, R14, R13, R12, R11 ;  /* 0x0000000c0d0e7389 */ /* 0x00006400000c000b */
[----:B01----:R-:W-:Y:S01]  /*12c10*/  ENDCOLLECTIVE ;  /* 0x000000000000791b */ /* 0x003fe20003800000 */
.L_x_5885:
[----:B------:R-:W-:Y:S01]  /*12c20*/  IMAD R5, R5, 0x2, R22 ;  /* 0x0000000205057824 */ /* 0x000fe200078e0216 */
[----:B------:R-:W-:Y:S01]  /*12c30*/  LOP3.LUT P1, RZ, R23, 0x4, RZ, 0xc0, !PT ;  /* 0x0000000417ff7812 */ /* 0x000fe2000782c0ff */
[----:B------:R-:W-:Y:S02]  /*12c40*/  IMAD.MOV.U32 R13, RZ, RZ, R6 ;  /* 0x000000ffff0d7224 */ /* 0x000fe400078e0006 */
[----:B------:R-:W-:Y:S02]  /*12c50*/  IMAD.MOV.U32 R12, RZ, RZ, 0x1 ;  /* 0x00000001ff0c7424 */ /* 0x000fe400078e00ff */
[----:B------:R-:W-:-:S08]  /*12c60*/  IMAD.MOV.U32 R2, RZ, RZ, R14 ;  /* 0x000000ffff027224 */ /* 0x000fd000078e000e */
[----:B------:R-:W-:Y:S05]  /*12c70*/  WARPSYNC.COLLECTIVE R15, `(.L_x_5886) ;  /* 0x000000000f087348 */ /* 0x000fea0003c00000 */
[----:B------:R0:W1:Y:S02]  /*12c80*/  SHFL.IDX P6, R14, R13, R12, R11 ;  /* 0x0000000c0d0e7389 */ /* 0x00006400000c000b */
[----:B01----:R-:W-:Y:S01]  /*12c90*/  ENDCOLLECTIVE ;  /* 0x000000000000791b */ /* 0x003fe20003800000 */
.L_x_5886:
[----:B------:R-:W-:-:S05]  /*12ca0*/  IADD3 R2, P0, R2, R4, RZ ;  /* 0x0000000402027210 */ /* 0x000fca0007f1e0ff */
[----:B------:R-:W-:-:S05]  /*12cb0*/  IMAD.X R3, RZ, RZ, R3, P0 ;  /* 0x000000ffff037224 */ /* 0x000fca00000e0603 */
[----:B------:R-:W-:Y:S01]  /*12cc0*/  @!PT LDS RZ, [RZ] ;  /* 0x00000000fffff984 */ /* 0x000fe20000000800 */
[----:B------:R-:W-:Y:S01]  /*12cd0*/  @!PT LDS RZ, [RZ] ;  /* 0x00000000fffff984 */ /* 0x000fe20000000800 */
[----:B------:R-:W-:Y:S01]  /*12ce0*/  @!PT LDS RZ, [RZ] ;  /* 0x00000000fffff984 */ /* 0x000fe20000000800 */
[----:B------:R-:W-:Y:S01]  /*12cf0*/  LDGSTS.E.BYPASS.LTC128B.128 [R5+0x1e400], desc[UR36][R2.64], !P1 ;  /* 0x1e40000002057fae */ /* 0x000fe2000c901d64 */
[----:B------:R-:W-:-:S03]  /*12d00*/  MOV R13, R8 ;  /* 0x00000008000d7202 */ /* 0x000fc60000000f00 */
[----:B------:R-:W-:Y:S04]  /*12d10*/  LDGSTS.E.BYPASS.LTC128B.128 [R5+0x21400], desc[UR36][R2.64+0x80], !P5 ;  /* 0x2140008002057fae */ /* 0x000fe8000e901d64 */
[----:B------:R0:W-:Y:S02]  /*12d20*/  LDGSTS.E.BYPASS.LTC128B.128 [R5+0x24400], desc[UR36][R2.64+0x100], !P4 ;  /* 0x2440010002057fae */ /* 0x0001e4000e101d64 */
[----:B0-----:R-:W-:-:S07]  /*12d30*/  IMAD.MOV.U32 R3, RZ, RZ, R14 ;  /* 0x000000ffff037224 */ /* 0x001fce00078e000e */
[----:B------:R-:W-:Y:S05]  /*12d40*/  WARPSYNC.COLLECTIVE R15, `(.L_x_5887) ;  /* 0x000000000f087348 */ /* 0x000fea0003c00000 */
[----:B------:R0:W1:Y:S02]  /*12d50*/  SHFL.IDX P6, R14, R13, R12, R11 ;  /* 0x0000000c0d0e7389 */ /* 0x00006400000c000b */
[----:B01----:R-:W-:Y:S01]  /*12d60*/  ENDCOLLECTIVE ;  /* 0x000000000000791b */ /* 0x003fe20003800000 */
.L_x_5887:
[----:B------:R-:W-:Y:S02]  /*12d70*/  IMAD.MOV.U32 R13, RZ, RZ, R6 ;  /* 0x000000ffff0d7224 */ /* 0x000fe400078e0006 */
[----:B------:R-:W-:Y:S02]  /*12d80*/  IMAD.MOV.U32 R12, RZ, RZ, 0x2 ;  /* 0x00000002ff0c7424 */ /* 0x000fe400078e00ff */
[----:B------:R-:W-:-:S07]  /*12d90*/  IMAD.MOV.U32 R2, RZ, RZ, R14 ;  /* 0x000000ffff027224 */ /* 0x000fce00078e000e */
[----:B------:R-:W-:Y:S05]  /*12da0*/  WARPSYNC.COLLECTIVE R15, `(.L_x_5888) ;  /* 0x000000000f087348 */ /* 0x000fea0003c00000 */
[----:B------:R0:W1:Y:S02]  /*12db0*/  SHFL.IDX P6, R14, R13, R12, R11 ;  /* 0x0000000c0d0e7389 */ /* 0x00006400000c000b */
[----:B01----:R-:W-:Y:S01]  /*12dc0*/  ENDCOLLECTIVE ;  /* 0x000000000000791b */ /* 0x003fe20003800000 */
.L_x_5888:
        /* <DEDUP_REMOVED lines=13> */
.L_x_5889:
[----:B------:R-:W-:Y:S01]  /*12ea0*/  IMAD.MOV.U32 R13, RZ, RZ, R6 ;  /* 0x000000ffff0d7224 */ /* 0x000fe200078e0006 */
[----:B------:R-:W-:Y:S01]  /*12eb0*/  MOV R12, 0x3 ;  /* 0x00000003000c7802 */ /* 0x000fe20000000f00 */
[----:B------:R-:W-:-:S07]  /*12ec0*/  IMAD.MOV.U32 R2, RZ, RZ, R14 ;  /* 0x000000ffff027224 */ /* 0x000fce00078e000e */
[----:B------:R-:W-:Y:S05]  /*12ed0*/  WARPSYNC.COLLECTIVE R15, `(.L_x_5890) ;  /* 0x000000000f087348 */ /* 0x000fea0003c00000 */
[----:B------:R0:W1:Y:S02]  /*12ee0*/  SHFL.IDX P6, R14, R13, R12, R11 ;  /* 0x0000000c0d0e7389 */ /* 0x00006400000c000b */
[----:B01----:R-:W-:Y:S01]  /*12ef0*/  ENDCOLLECTIVE ;  /* 0x000000000000791b */ /* 0x003fe20003800000 */
.L_x_5890:
        /* <DEDUP_REMOVED lines=13> */
.L_x_5891:
[----:B------:R-:W-:Y:S02]  /*12fd0*/  IMAD.MOV.U32 R13, RZ, RZ, R6 ;  /* 0x000000ffff0d7224 */ /* 0x000fe400078e0006 */
[----:B------:R-:W-:Y:S02]  /*12fe0*/  IMAD.MOV.U32 R12, RZ, RZ, 0x4 ;  /* 0x00000004ff0c7424 */ /* 0x000fe400078e00ff */
[----:B------:R-:W-:-:S07]  /*12ff0*/  IMAD.MOV.U32 R2, RZ, RZ, R14 ;  /* 0x000000ffff027224 */ /* 0x000fce00078e000e */
[----:B------:R-:W-:Y:S05]  /*13000*/  WARPSYNC.COLLECTIVE R15, `(.L_x_5892) ;  /* 0x000000000f087348 */ /* 0x000fea0003c00000 */
[----:B------:R0:W1:Y:S02]  /*13010*/  SHFL.IDX P6, R14, R13, R12, R11 ;  /* 0x0000000c0d0e7389 */ /* 0x00006400000c000b */
[----:B01----:R-:W-:Y:S01]  /*13020*/  ENDCOLLECTIVE ;  /* 0x000000000000791b */ /* 0x003fe20003800000 */
.L_x_5892:
        /* <DEDUP_REMOVED lines=13> */
.L_x_5893:
[----:B------:R-:W-:Y:S02]  /*13100*/  IMAD.MOV.U32 R13, RZ, RZ, R6 ;  /* 0x000000ffff0d7224 */ /* 0x000fe400078e0006 */
[----:B------:R-:W-:Y:S02]  /*13110*/  IMAD.MOV.U32 R12, RZ, RZ, 0x5 ;  /* 0x00000005ff0c7424 */ /* 0x000fe400078e00ff */
[----:B------:R-:W-:-:S07]  /*13120*/  IMAD.MOV.U32 R2, RZ, RZ, R14 ;  /* 0x000000ffff027224 */ /* 0x000fce00078e000e */
[----:B------:R-:W-:Y:S05]  /*13130*/  WARPSYNC.COLLECTIVE R15, `(.L_x_5894) ;  /* 0x000000000f087348 */ /* 0x000fea0003c00000 */
[----:B------:R0:W1:Y:S02]  /*13140*/  SHFL.IDX P6, R14, R13, R12, R11 ;  /* 0x0000000c0d0e7389 */ /* 0x00006400000c000b */
[----:B01----:R-:W-:Y:S01]  /*13150*/  ENDCOLLECTIVE ;  /* 0x000000000000791b */ /* 0x003fe20003800000 */
.L_x_5894:
        /* <DEDUP_REMOVED lines=14> */
.L_x_5895:
[----:B------:R-:W-:Y:S01]  /*13240*/  IMAD.MOV.U32 R2, RZ, RZ, R14 ;  /* 0x000000ffff027224 */ /* 0x000fe200078e000e */
[----:B------:R-:W-:Y:S06]  /*13250*/  BRA `(.L_x_5896) ;  /* 0xffffffc000307947 */ /* 0x000fec000383ffff */
.L_x_5805:
[----:B0-----:R0:W1:Y:S02]  /*13260*/  SYNCS.PHASECHK.TRANS64.TRYWAIT P0, [R6+URZ+0x30860], R2 ;  /* 0x03086002060075a7 */ /* 0x001064000800017f */
[----:B-1----:R-:W-:Y:S05]  /*13270*/  @!P0 NANOSLEEP.SYNCS 0x989680 ;  /* 0x009896800000895d */ /* 0x002fea0003900000 */
[----:B------:R-:W1:Y:S02]  /*13280*/  @!P0 SYNCS.PHASECHK.TRANS64 P0, [R6+URZ+0x30860], R2 ;  /* 0x03086002060085a7 */ /* 0x000e64000800007f */
[----:B-1----:R-:W-:Y:S05]  /*13290*/  @!P0 BRA `(.L_x_5805) ;  /* 0xfffffffc00f08947 */ /* 0x002fea000383ffff */
[----:B------:R-:W-:Y:S05]  /*132a0*/  BRA `(.L_x_5897) ;  /* 0xffffffc000987947 */ /* 0x000fea000383ffff */
.L_x_5806:
        /* <DEDUP_REMOVED lines=8> */
.L_x_5899:
[----:B------:R-:W-:Y:S05]  /*13330*/  BSYNC B1 ;  /* 0x0000000000017941 */ /* 0x000fea0003800000 */
.L_x_5898:
[----:B------:R-:W-:Y:S01]  /*13340*/  IMAD.MOV.U32 R13, RZ, RZ, R24 ;  /* 0x000000ffff0d7224 */ /* 0x000fe200078e0018 */
[----:B------:R-:W-:Y:S01]  /*13350*/  MOV R3, R14 ;  /* 0x0000000e00037202 */ /* 0x000fe20000000f00 */
[----:B------:R-:W-:Y:S02]  /*13360*/  IMAD.MOV.U32 R12, RZ, RZ, RZ ;  /* 0x000000ffff0c7224 */ /* 0x000fe400078e00ff */
[----:B------:R-:W-:Y:S02]  /*13370*/  IMAD.MOV.U32 R11, RZ, RZ, 0x181f ;  /* 0x0000181fff0b7424 */ /* 0x000fe400078e00ff */
[----:B------:R-:W-:Y:S02]  /*13380*/  IMAD.MOV.U32 R15, RZ, RZ, -0x1 ;  /* 0xffffffffff0f7424 */ /* 0x000fe400078e00ff */
[----:B------:R-:W-:-:S07]  /*13390*/  IMAD R5, R5, 0x2, R22 ;  /* 0x0000000205057824 */ /* 0x000fce00078e0216 */
[----:B------:R-:W-:Y:S05]  /*133a0*/  WARPSYNC.COLLECTIVE R15, `(.L_x_5900) ;  /* 0x000000000f087348 */ /* 0x000fea0003c00000 */
[----:B------:R0:W1:Y:S02]  /*133b0*/  SHFL.IDX P6, R14, R13, R12, R11 ;  /* 0x0000000c0d0e7389 */ /* 0x00006400000c000b */
[----:B01----:R-:W-:Y:S01]  /*133c0*/  ENDCOLLECTIVE ;  /* 0x000000000000791b */ /* 0x003fe20003800000 */
.L_x_5900:
[----:B------:R-:W-:Y:S02]  /*133d0*/  IMAD.MOV.U32 R13, RZ, RZ, R25 ;  /* 0x000000ffff0d7224 */ /* 0x000fe400078e0019 */
[----:B------:R-:W-:Y:S02]  /*133e0*/  IMAD.MOV.U32 R12, RZ, RZ, 0x1 ;  /* 0x00000001ff0c7424 */ /* 0x000fe400078e00ff */
[----:B------:R-:W-:-:S07]  /*133f0*/  IMAD.MOV.U32 R2, RZ, RZ, R14 ;  /* 0x000000ffff027224 */ /* 0x000fce00078e000e */
[----:B------:R-:W-:Y:S05]  /*13400*/  WARPSYNC.COLLECTIVE R15, `(.L_x_5901) ;  /* 0x000000000f087348 */ /* 0x000fea0003c00000 */
[----:B------:R0:W1:Y:S02]  /*13410*/  SHFL.IDX P6, R14, R13, R12, R11 ;  /* 0x0000000c0d0e7389 */ /* 0x00006400000c000b */
[----:B01----:R-:W-:Y:S01]  /*13420*/  ENDCOLLECTIVE ;  /* 0x000000000000791b */ /* 0x003fe20003800000 */
.L_x_5901:
        /* <DEDUP_REMOVED lines=16> */
.L_x_5902:
[----:B------:R-:W-:Y:S02]  /*13530*/  IMAD.MOV.U32 R13, RZ, RZ, R25 ;  /* 0x000000ffff0d7224 */ /* 0x000fe400078e0019 */
[----:B------:R-:W-:Y:S02]  /*13540*/  IMAD.MOV.U32 R12, RZ, RZ, 0x2 ;  /* 0x00000002ff0c7424 */ /* 0x000fe400078e00ff */
[----:B------:R-:W-:-:S07]  /*13550*/  IMAD.MOV.U32 R2, RZ, RZ, R14 ;  /* 0x000000ffff027224 */ /* 0x000fce00078e000e */
[----:B------:R-:W-:Y:S05]  /*13560*/  WARPSYNC.COLLECTIVE R15, `(.L_x_5903) ;  /* 0x000000000f087348 */ /* 0x000fea0003c00000 */
[----:B------:R0:W1:Y:S02]  /*13570*/  SHFL.IDX P6, R14, R13, R12, R11 ;  /* 0x0000000c0d0e7389 */ /* 0x00006400000c000b */
[----:B01----:R-:W-:Y:S01]  /*13580*/  ENDCOLLECTIVE ;  /* 0x000000000000791b */ /* 0x003fe20003800000 */
.L_x_5903:
        /* <DEDUP_REMOVED lines=16> */
.L_x_5904:
[----:B------:R-:W-:Y:S01]  /*13690*/  MOV R13, R25 ;  /* 0x00000019000d7202 */ /* 0x000fe20000000f00 */
[----:B------:R-:W-:Y:S02]  /*136a0*/  IMAD.MOV.U32 R12, RZ, RZ, 0x3 ;  /* 0x00000003ff0c7424 */ /* 0x000fe400078e00ff */
[----:B------:R-:W-:-:S07]  /*136b0*/  IMAD.MOV.U32 R2, RZ, RZ, R14 ;  /* 0x000000ffff027224 */ /* 0x000fce00078e000e */
[----:B------:R-:W-:Y:S05]  /*136c0*/  WARPSYNC.COLLECTIVE R15, `(.L_x_5905) ;  /* 0x000000000f087348 */ /* 0x000fea0003c00000 */
[----:B------:R0:W1:Y:S02]  /*136d0*/  SHFL.IDX P6, R14, R13, R12, R11 ;  /* 0x0000000c0d0e7389 */ /* 0x00006400000c000b */
[----:B01----:R-:W-:Y:S01]  /*136e0*/  ENDCOLLECTIVE ;  /* 0x000000000000791b */ /* 0x003fe20003800000 */
.L_x_5905:
        /* <DEDUP_REMOVED lines=16> */
.L_x_5906:
[----:B------:R-:W-:Y:S02]  /*137f0*/  IMAD.MOV.U32 R13, RZ, RZ, R25 ;  /* 0x000000ffff0d7224 */ /* 0x000fe400078e0019 */
[----:B------:R-:W-:Y:S02]  /*13800*/  IMAD.MOV.U32 R12, RZ, RZ, 0x4 ;  /* 0x00000004ff0c7424 */ /* 0x000fe400078e00ff */
[----:B------:R-:W-:-:S07]  /*13810*/  IMAD.MOV.U32 R2, RZ, RZ, R14 ;  /* 0x000000ffff027224 */ /* 0x000fce00078e000e */
[----:B------:R-:W-:Y:S05]  /*13820*/  WARPSYNC.COLLECTIVE R15, `(.L_x_5907) ;  /* 0x000000000f087348 */ /* 0x000fea0003c00000 */
[----:B------:R0:W1:Y:S02]  /*13830*/  SHFL.IDX P6, R14, R13, R12, R11 ;  /* 0x0000000c0d0e7389 */ /* 0x00006400000c000b */
[----:B01----:R-:W-:Y:S01]  /*13840*/  ENDCOLLECTIVE ;  /* 0x000000000000791b */ /* 0x003fe20003800000 */
.L_x_5907:
        /* <DEDUP_REMOVED lines=16> */
.L_x_5908:
[----:B------:R-:W-:Y:S02]  /*13950*/  IMAD.MOV.U32 R13, RZ, RZ, R25 ;  /* 0x000000ffff0d7224 */ /* 0x000fe400078e0019 */
[----:B------:R-:W-:Y:S01]  /*13960*/  IMAD.MOV.U32 R12, RZ, RZ, 0x5 ;  /* 0x00000005ff0c7424 */ /* 0x000fe200078e00ff */
[----:B------:R-:W-:-:S07]  /*13970*/  MOV R2, R14 ;  /* 0x0000000e00027202 */ /* 0x000fce0000000f00 */
[----:B------:R-:W-:Y:S05]  /*13980*/  WARPSYNC.COLLECTIVE R15, `(.L_x_5909) ;  /* 0x000000000f087348 */ /* 0x000fea0003c00000 */
[----:B------:R0:W1:Y:S02]  /*13990*/  SHFL.IDX P6, R14, R13, R12, R11 ;  /* 0x0000000c0d0e7389 */ /* 0x00006400000c000b */
[----:B01----:R-:W-:Y:S01]  /*139a0*/  ENDCOLLECTIVE ;  /* 0x000000000000791b */ /* 0x003fe20003800000 */
.L_x_5909:
        /* <DEDUP_REMOVED lines=13> */
.L_x_5910:
[----:B------:R-:W-:Y:S01]  /*13a80*/  @!PT LDS RZ, [RZ] ;  /* 0x00000000fffff984 */ /* 0x000fe20000000800 */
[----:B------:R-:W-:Y:S01]  /*13a90*/  @!PT LDS RZ, [RZ] ;  /* 0x00000000fffff984 */ /* 0x000fe20000000800 */
[----:B------:R-:W-:Y:S01]  /*13aa0*/  @!PT LDS RZ, [RZ] ;  /* 0x00000000fffff984 */ /* 0x000fe20000000800 */
[----:B------:R1:W-:Y:S01]  /*13ab0*/  LDGSTS.E.BYPASS.LTC128B.128 [R5+0x5400], desc[UR36][R2.64+0x80], !P0 ;  /* 0x0540008002057fae */ /* 0x0003e2000c101d64 */
[----:B------:R-:W-:-:S13]  /*13ac0*/  ISETP.LT.OR P0, PT, R7, 0x41, P1 ;  /* 0x000000410700780c */ /* 0x000fda0000f01670 */
[----:B------:R1:W-:Y:S01]  /*13ad0*/  LDGSTS.E.BYPASS.LTC128B.128 [R5+0x8400], desc[UR36][R2.64+0x100], !P0 ;  /* 0x0840010002057fae */ /* 0x0003e2000c101d64 */
[----:B------:R-:W-:Y:S05]  /*13ae0*/  BRA `(.L_x_5911) ;  /* 0xffffffbc007c7947 */ /* 0x000fea000383ffff */
.L_x_5814:
[----:B0-----:R0:W1:Y:S02]  /*13af0*/  SYNCS.PHASECHK.TRANS64.TRYWAIT P0, [R0+URZ+0x30860], R3 ;  /* 0x03086003000075a7 */ /* 0x001064000800017f */
[----:B-1----:R-:W-:Y:S05]  /*13b00*/  @!P0 NANOSLEEP.SYNCS 0x989680 ;  /* 0x009896800000895d */ /* 0x002fea0003900000 */
[----:B------:R-:W1:Y:S02]  /*13b10*/  @!P0 SYNCS.PHASECHK.TRANS64 P0, [R0+URZ+0x30860], R3 ;  /* 0x03086003000085a7 */ /* 0x000e64000800007f */
[----:B-1----:R-:W-:Y:S05]  /*13b20*/  @!P0 BRA `(.L_x_5814) ;  /* 0xfffffffc00f08947 */ /* 0x002fea000383ffff */
[----:B------:R-:W-:Y:S05]  /*13b30*/  BRA `(.L_x_5912) ;  /* 0xffffffc0009c7947 */ /* 0x000fea000383ffff */
.L_x_5815:
        /* <DEDUP_REMOVED lines=8> */
.L_x_5914:
[----:B------:R-:W-:Y:S05]  /*13bc0*/  BSYNC B0 ;  /* 0x0000000000007941 */ /* 0x000fea0003800000 */
.L_x_5913:
[----:B------:R-:W-:Y:S01]  /*13bd0*/  IMAD.MOV.U32 R13, RZ, RZ, R24 ;  /* 0x000000ffff0d7224 */ /* 0x000fe200078e0018 */
[----:B------:R-:W-:Y:S01]  /*13be0*/  MOV R3, R14 ;  /* 0x0000000e00037202 */ /* 0x000fe20000000f00 */
[----:B------:R-:W-:Y:S02]  /*13bf0*/  IMAD.MOV.U32 R12, RZ, RZ, RZ ;  /* 0x000000ffff0c7224 */ /* 0x000fe400078e00ff */
[----:B------:R-:W-:Y:S02]  /*13c00*/  IMAD.MOV.U32 R11, RZ, RZ, 0x181f ;  /* 0x0000181fff0b7424 */ /* 0x000fe400078e00ff */
[----:B------:R-:W-:Y:S02]  /*13c10*/  IMAD.MOV.U32 R15, RZ, RZ, -0x1 ;  /* 0xffffffffff0f7424 */ /* 0x000fe400078e00ff */
[----:B------:R-:W-:Y:S02]  /*13c20*/  IMAD.SHL.U32 R5, R32, 0x2, RZ ;  /* 0x0000000220057824 */ /* 0x000fe400078e00ff */
[----:B------:R-:W-:-:S07]  /*13c30*/  IMAD R4, R7, 0x2, R22 ;  /* 0x0000000207047824 */ /* 0x000fce00078e0216 */
[----:B------:R-:W-:Y:S05]  /*13c40*/  WARPSYNC.COLLECTIVE R15, `(.L_x_5915) ;  /* 0x000000000f087348 */ /* 0x000fea0003c00000 */
[----:B------:R0:W1:Y:S02]  /*13c50*/  SHFL.IDX P6, R14, R13, R12, R11 ;  /* 0x0000000c0d0e7389 */ /* 0x00006400000c000b */
[----:B01----:R-:W-:Y:S01]  /*13c60*/  ENDCOLLECTIVE ;  /* 0x000000000000791b */ /* 0x003fe20003800000 */
.L_x_5915:
[----:B------:R-:W-:Y:S02]  /*13c70*/  ULDC UR4, c[0x0][0x2f4] ;  /* 0x0000bd0000047ab9 */ /* 0x000fe40000000800 */
        /* <DEDUP_REMOVED lines=12> */
.L_x_5916:
        /* <DEDUP_REMOVED lines=13> */
.L_x_5917:
[----:B------:R-:W-:Y:S02]  /*13e10*/  IMAD.MOV.U32 R13, RZ, RZ, R25 ;  /* 0x000000ffff0d7224 */ /* 0x000fe400078e0019 */
[----:B------:R-:W-:Y:S01]  /*13e20*/  IMAD.MOV.U32 R12, RZ, RZ, 0x2 ;  /* 0x00000002ff0c7424 */ /* 0x000fe200078e00ff */
[----:B------:R-:W-:-:S13]  /*13e30*/  IADD3 R2, P4, R14, R5, RZ ;  /* 0x000000050e027210 */ /* 0x000fda0007f9e0ff */
[----:B------:R-:W-:Y:S05]  /*13e40*/  WARPSYNC.COLLECTIVE R15, `(.L_x_5918) ;  /* 0x000000000f087348 */ /* 0x000fea0003c00000 */
[----:B------:R0:W1:Y:S02]  /*13e50*/  SHFL.IDX P6, R14, R13, R12, R11 ;  /* 0x0000000c0d0e7389 */ /* 0x00006400000c000b */
[----:B01----:R-:W-:Y:S01]  /*13e60*/  ENDCOLLECTIVE ;  /* 0x000000000000791b */ /* 0x003fe20003800000 */
.L_x_5918:
        /* <DEDUP_REMOVED lines=15> */
.L_x_5919:
[----:B------:R-:W-:Y:S02]  /*13f60*/  IMAD.MOV.U32 R13, RZ, RZ, R25 ;  /* 0x000000ffff0d7224 */ /* 0x000fe400078e0019 */
[----:B------:R-:W-:Y:S01]  /*13f70*/  IMAD.MOV.U32 R12, RZ, RZ, 0x3 ;  /* 0x00000003ff0c7424 */ /* 0x000fe200078e00ff */
[----:B------:R-:W-:-:S13]  /*13f80*/  IADD3 R2, P4, R14, R5, RZ ;  /* 0x000000050e027210 */ /* 0x000fda0007f9e0ff */
[----:B------:R-:W-:Y:S05]  /*13f90*/  WARPSYNC.COLLECTIVE R15, `(.L_x_5920) ;  /* 0x000000000f087348 */ /* 0x000fea0003c00000 */
[----:B------:R0:W1:Y:S02]  /*13fa0*/  SHFL.IDX P6, R14, R13, R12, R11 ;  /* 0x0000000c0d0e7389 */ /* 0x00006400000c000b */
[----:B01----:R-:W-:Y:S01]  /*13fb0*/  ENDCOLLECTIVE ;  /* 0x000000000000791b */ /* 0x003fe20003800000 */
.L_x_5920:
        /* <DEDUP_REMOVED lines=15> */
.L_x_5921:
[----:B------:R-:W-:Y:S02]  /*140b0*/  IMAD.MOV.U32 R13, RZ, RZ, R25 ;  /* 0x000000ffff0d7224 */ /* 0x000fe400078e0019 */
[----:B------:R-:W-:Y:S01]  /*140c0*/  IMAD.MOV.U32 R12, RZ, RZ, 0x4 ;  /* 0x00000004ff0c7424 */ /* 0x000fe200078e00ff */
[----:B------:R-:W-:-:S13]  /*140d0*/  IADD3 R2, P4, R14, R5, RZ ;  /* 0x000000050e027210 */ /* 0x000fda0007f9e0ff */
[----:B------:R-:W-:Y:S05]  /*140e0*/  WARPSYNC.COLLECTIVE R15, `(.L_x_5922) ;  /* 0x000000000f087348 */ /* 0x000fea0003c00000 */
[----:B------:R0:W1:Y:S02]  /*140f0*/  SHFL.IDX P6, R14, R13, R12, R11 ;  /* 0x0000000c0d0e7389 */ /* 0x00006400000c000b */
[----:B01----:R-:W-:Y:S01]  /*14100*/  ENDCOLLECTIVE ;  /* 0x000000000000791b */ /* 0x003fe20003800000 */
.L_x_5922:
        /* <DEDUP_REMOVED lines=15> */
.L_x_5923:
[----:B------:R-:W-:Y:S02]  /*14200*/  IMAD.MOV.U32 R13, RZ, RZ, R25 ;  /* 0x000000ffff0d7224 */ /* 0x000fe400078e0019 */
[----:B------:R-:W-:Y:S01]  /*14210*/  IMAD.MOV.U32 R12, RZ, RZ, 0x5 ;  /* 0x00000005ff0c7424 */ /* 0x000fe200078e00ff */
[----:B------:R-:W-:-:S13]  /*14220*/  IADD3 R2, P4, R14, R5, RZ ;  /* 0x000000050e027210 */ /* 0x000fda0007f9e0ff */
[----:B------:R-:W-:Y:S05]  /*14230*/  WARPSYNC.COLLECTIVE R15, `(.L_x_5924) ;  /* 0x000000000f087348 */ /* 0x000fea0003c00000 */
[----:B------:R0:W1:Y:S02]  /*14240*/  SHFL.IDX P6, R14, R13, R12, R11 ;  /* 0x0000000c0d0e7389 */ /* 0x00006400000c000b */
[----:B01----:R-:W-:Y:S01]  /*14250*/  ENDCOLLECTIVE ;  /* 0x000000000000791b */ /* 0x003fe20003800000 */
.L_x_5924:
        /* <DEDUP_REMOVED lines=10> */
[----:B------:R-:W-:-:S07]  /*14300*/  MOV R25, R14 ;  /* 0x0000000e00197202 */ /* 0x000fce0000000f00 */
[----:B0-----:R-:W-:Y:S05]  /*14310*/  WARPSYNC.COLLECTIVE R15, `(.L_x_5925) ;  /* 0x000000000f087348 */ /* 0x001fea0003c00000 */
[----:B------:R1:W2:Y:S02]  /*14320*/  SHFL.IDX P6, R14, R13, R12, R11 ;  /* 0x0000000c0d0e7389 */ /* 0x0002a400000c000b */
[----:B012---:R-:W-:Y:S01]  /*14330*/  ENDCOLLECTIVE ;  /* 0x000000000000791b */ /* 0x007fe20003800000 */
.L_x_5925:
[----:B------:R-:W-:Y:S05]  /*14340*/  BRA `(.L_x_5926) ;  /* 0xffffffbc00a07947 */ /* 0x000fea000383ffff */
.L_x_5820:
        /* <DEDUP_REMOVED lines=8> */
.L_x_5928:
[----:B------:R-:W-:Y:S05]  /*143d0*/  BSYNC B0 ;  /* 0x0000000000007941 */ /* 0x000fea0003800000 */
.L_x_5927:
        /* <DEDUP_REMOVED lines=9> */
.L_x_5929:
        /* <DEDUP_REMOVED lines=18> */
.L_x_5930:
[----:B------:R-:W-:Y:S01]  /*14590*/  IMAD.MOV.U32 R12, RZ, RZ, 0x2 ;  /* 0x00000002ff0c7424 */ /* 0x000fe200078e00ff */
[----:B------:R-:W-:-:S05]  /*145a0*/  SEL R6, R14, RZ, P1 ;  /* 0x000000ff0e067207 */ /* 0x000fca0000800000 */
[----:B------:R-:W-:-:S04]  /*145b0*/  IMAD.IADD R6, R5, 0x1, R6 ;  /* 0x0000000105067824 */ /* 0x000fc800078e0206 */
[----:B------:R-:W-:-:S07]  /*145c0*/  IMAD.MOV.U32 R13, RZ, RZ, R6 ;  /* 0x000000ffff0d7224 */ /* 0x000fce00078e0006 */
[----:B------:R-:W-:Y:S05]  /*145d0*/  WARPSYNC.COLLECTIVE R15, `(.L_x_5931) ;  /* 0x000000000f087348 */ /* 0x000fea0003c00000 */
[----:B------:R0:W1:Y:S02]  /*145e0*/  SHFL.UP P6, R14, R13, R12, R11 ;  /* 0x0400000c0d0e7389 */ /* 0x00006400000c000b */
[----:B01----:R-:W-:Y:S01]  /*145f0*/  ENDCOLLECTIVE ;  /* 0x000000000000791b */ /* 0x003fe20003800000 */
.L_x_5931:
[----:B------:R-:W-:Y:S01]  /*14600*/  IMAD.MOV.U32 R12, RZ, RZ, 0x4 ;  /* 0x00000004ff0c7424 */ /* 0x000fe200078e00ff */
[----:B------:R-:W-:-:S04]  /*14610*/  SEL R7, R14, RZ, P2 ;  /* 0x000000ff0e077207 */ /* 0x000fc80001000000 */
[----:B------:R-:W-:-:S05]  /*14620*/  IADD3 R7, R6, R7, RZ ;  /* 0x0000000706077210 */ /* 0x000fca0007ffe0ff */
[----:B------:R-:W-:-:S07]  /*14630*/  IMAD.MOV.U32 R13, RZ, RZ, R7 ;  /* 0x000000ffff0d7224 */ /* 0x000fce00078e0007 */
[----:B------:R-:W-:Y:S05]  /*14640*/  WARPSYNC.COLLECTIVE R15, `(.L_x_5932) ;  /* 0x000000000f087348 */ /* 0x000fea0003c00000 */
[----:B------:R0:W1:Y:S02]  /*14650*/  SHFL.UP P6, R14, R13, R12, R11 ;  /* 0x0400000c0d0e7389 */ /* 0x00006400000c000b */
[----:B01----:R-:W-:Y:S01]  /*14660*/  ENDCOLLECTIVE ;  /* 0x000000000000791b */ /* 0x003fe20003800000 */
.L_x_5932:
[----:B------:R-:W-:Y:S01]  /*14670*/  IMAD.MOV.U32 R12, RZ, RZ, 0x8 ;  /* 0x00000008ff0c7424 */ /* 0x000fe200078e00ff */
[----:B------:R-:W-:-:S05]  /*14680*/  SEL R2, R14, RZ, P3 ;  /* 0x000000ff0e027207 */ /* 0x000fca0001800000 */
[----:B------:R-:W-:-:S04]  /*14690*/  IMAD.IADD R2, R7, 0x1, R2 ;  /* 0x0000000107027824 */ /* 0x000fc800078e0202 */
[----:B------:R-:W-:-:S07]  /*146a0*/  IMAD.MOV.U32 R13, RZ, RZ, R2 ;  /* 0x000000ffff0d7224 */ /* 0x000fce00078e0002 */
[----:B------:R-:W-:Y:S05]  /*146b0*/  WARPSYNC.COLLECTIVE R15, `(.L_x_5933) ;  /* 0x000000000f087348 */ /* 0x000fea0003c00000 */
[----:B------:R0:W1:Y:S02]  /*146c0*/  SHFL.UP P6, R14, R13, R12, R11 ;  /* 0x0400000c0d0e7389 */ /* 0x00006400000c000b */
[----:B01----:R-:W-:Y:S01]  /*146d0*/  ENDCOLLECTIVE ;  /* 0x000000000000791b */ /* 0x003fe20003800000 */
.L_x_5933:
[----:B------:R-:W-:Y:S01]  /*146e0*/  IMAD.MOV.U32 R12, RZ, RZ, 0x10 ;  /* 0x00000010ff0c7424 */ /* 0x000fe200078e00ff */
[----:B------:R-:W-:-:S05]  /*146f0*/  SEL R3, R14, RZ, P4 ;  /* 0x000000ff0e037207 */ /* 0x000fca0002000000 */
[----:B------:R-:W-:-:S04]  /*14700*/  IMAD.IADD R3, R2, 0x1, R3 ;  /* 0x0000000102037824 */ /* 0x000fc800078e0203 */
[----:B------:R-:W-:-:S07]  /*14710*/  IMAD.MOV.U32 R13, RZ, RZ, R3 ;  /* 0x000000ffff0d7224 */ /* 0x000fce00078e0003 */
[----:B------:R-:W-:Y:S05]  /*14720*/  WARPSYNC.COLLECTIVE R15, `(.L_x_5934) ;  /* 0x000000000f087348 */ /* 0x000fea0003c00000 */
[----:B------:R0:W1:Y:S02]  /*14730*/  SHFL.UP P6, R14, R13, R12, R11 ;  /* 0x0400000c0d0e7389 */ /* 0x00006400000c000b */
[----:B01----:R-:W-:Y:S01]  /*14740*/  ENDCOLLECTIVE ;  /* 0x000000000000791b */ /* 0x003fe20003800000 */
.L_x_5934:
[----:B------:R-:W-:Y:S02]  /*14750*/  IMAD.MOV.U32 R12, RZ, RZ, 0x1f ;  /* 0x0000001fff0c7424 */ /* 0x000fe400078e00ff */
[----:B------:R-:W-:Y:S01]  /*14760*/  IMAD.MOV.U32 R11, RZ, RZ, 0x1f ;  /* 0x0000001fff0b7424 */ /* 0x000fe200078e00ff */
[----:B------:R-:W-:-:S05]  /*14770*/  SEL R6, R14, RZ, P5 ;  /* 0x000000ff0e067207 */ /* 0x000fca0002800000 */
[----:B------:R-:W-:-:S05]  /*14780*/  IMAD.IADD R6, R3, 0x1, R6 ;  /* 0x0000000103067824 */ /* 0x000fca00078e0206 */
[----:B------:R-:W-:-:S07]  /*14790*/  MOV R13, R6 ;  /* 0x00000006000d7202 */ /* 0x000fce0000000f00 */
[----:B------:R-:W-:Y:S05]  /*147a0*/  WARPSYNC.COLLECTIVE R15, `(.L_x_5935) ;  /* 0x000000000f087348 */ /* 0x000fea0003c00000 */
[----:B------:R0:W1:Y:S02]  /*147b0*/  SHFL.IDX P6, R14, R13, R12, R11 ;  /* 0x0000000c0d0e7389 */ /* 0x00006400000c000b */
[----:B01----:R-:W-:Y:S01]  /*147c0*/  ENDCOLLECTIVE ;  /* 0x000000000000791b */ /* 0x003fe20003800000 */
.L_x_5935:
[----:B------:R-:W-:Y:S05]  /*147d0*/  BRA `(.L_x_5936) ;  /* 0xffffffbc00b07947 */ /* 0x000fea000383ffff */
.L_x_5825:
        /* <DEDUP_REMOVED lines=8> */
.L_x_5938:
[----:B------:R-:W-:Y:S05]  /*14860*/  BSYNC B0 ;  /* 0x0000000000007941 */ /* 0x000fea0003800000 */
.L_x_5937:
        /* <DEDUP_REMOVED lines=8> */
.L_x_5939:
[----:B------:R-:W-:Y:S01]  /*148f0*/  IMAD.MOV.U32 R12, RZ, RZ, 0x4 ;  /* 0x00000004ff0c7424 */ /* 0x000fe200078e00ff */
[----:B------:R-:W-:-:S05]  /*14900*/  SEL R2, R14, RZ, P2 ;  /* 0x000000ff0e027207 */ /* 0x000fca0001000000 */
[----:B------:R-:W-:-:S04]  /*14910*/  IMAD.IADD R2, R13, 0x1, R2 ;  /* 0x000000010d027824 */ /* 0x000fc800078e0202 */
[----:B------:R-:W-:-:S07]  /*14920*/  IMAD.MOV.U32 R13, RZ, RZ, R2 ;  /* 0x000000ffff0d7224 */ /* 0x000fce00078e0002 */
[----:B------:R-:W-:Y:S05]  /*14930*/  WARPSYNC.COLLECTIVE R15, `(.L_x_5940) ;  /* 0x000000000f087348 */ /* 0x000fea0003c00000 */
[----:B------:R0:W1:Y:S02]  /*14940*/  SHFL.UP P6, R14, R13, R12, R11 ;  /* 0x0400000c0d0e7389 */ /* 0x00006400000c000b */
[----:B01----:R-:W-:Y:S01]  /*14950*/  ENDCOLLECTIVE ;  /* 0x000000000000791b */ /* 0x003fe20003800000 */
.L_x_5940:
[----:B------:R-:W-:Y:S01]  /*14960*/  IMAD.MOV.U32 R12, RZ, RZ, 0x8 ;  /* 0x00000008ff0c7424 */ /* 0x000fe200078e00ff */
[----:B------:R-:W-:-:S05]  /*14970*/  SEL R3, R14, RZ, P3 ;  /* 0x000000ff0e037207 */ /* 0x000fca0001800000 */
[----:B------:R-:W-:-:S04]  /*14980*/  IMAD.IADD R3, R2, 0x1, R3 ;  /* 0x0000000102037824 */ /* 0x000fc800078e0203 */
[----:B------:R-:W-:-:S07]  /*14990*/  IMAD.MOV.U32 R13, RZ, RZ, R3 ;  /* 0x000000ffff0d7224 */ /* 0x000fce00078e0003 */
[----:B------:R-:W-:Y:S05]  /*149a0*/  WARPSYNC.COLLECTIVE R15, `(.L_x_5941) ;  /* 0x000000000f087348 */ /* 0x000fea0003c00000 */
[----:B------:R0:W1:Y:S02]  /*149b0*/  SHFL.UP P6, R14, R13, R12, R11 ;  /* 0x0400000c0d0e7389 */ /* 0x00006400000c000b */
[----:B01----:R-:W-:Y:S01]  /*149c0*/  ENDCOLLECTIVE ;  /* 0x000000000000791b */ /* 0x003fe20003800000 */
.L_x_5941:
[----:B------:R-:W-:Y:S01]  /*149d0*/  IMAD.MOV.U32 R12, RZ, RZ, 0x10 ;  /* 0x00000010ff0c7424 */ /* 0x000fe200078e00ff */
[----:B------:R-:W-:-:S05]  /*149e0*/  SEL R4, R14, RZ, P4 ;  /* 0x000000ff0e047207 */ /* 0x000fca0002000000 */
[----:B------:R-:W-:-:S04]  /*149f0*/  IMAD.IADD R4, R3, 0x1, R4 ;  /* 0x0000000103047824 */ /* 0x000fc800078e0204 */
[----:B------:R-:W-:-:S07]  /*14a00*/  IMAD.MOV.U32 R13, RZ, RZ, R4 ;  /* 0x000000ffff0d7224 */ /* 0x000fce00078e0004 */
[----:B------:R-:W-:Y:S05]  /*14a10*/  WARPSYNC.COLLECTIVE R15, `(.L_x_5942) ;  /* 0x000000000f087348 */ /* 0x000fea0003c00000 */
[----:B------:R0:W1:Y:S02]  /*14a20*/  SHFL.UP P6, R14, R13, R12, R11 ;  /* 0x0400000c0d0e7389 */ /* 0x00006400000c000b */
[----:B01----:R-:W-:Y:S01]  /*14a30*/  ENDCOLLECTIVE ;  /* 0x000000000000791b */ /* 0x003fe20003800000 */
.L_x_5942:
[----:B------:R-:W-:Y:S02]  /*14a40*/  IMAD.MOV.U32 R12, RZ, RZ, 0x1f ;  /* 0x0000001fff0c7424 */ /* 0x000fe400078e00ff */
[----:B------:R-:W-:Y:S01]  /*14a50*/  IMAD.MOV.U32 R11, RZ, RZ, 0x1f ;  /* 0x0000001fff0b7424 */ /* 0x000fe200078e00ff */
[----:B------:R-:W-:-:S04]  /*14a60*/  SEL R3, R14, RZ, P5 ;  /* 0x000000ff0e037207 */ /* 0x000fc80002800000 */
[----:B------:R-:W-:-:S05]  /*14a70*/  IADD3 R6, R4, R3, RZ ;  /* 0x0000000304067210 */ /* 0x000fca0007ffe0ff */
[----:B------:R-:W-:-:S07]  /*14a80*/  IMAD.MOV.U32 R13, RZ, RZ, R6 ;  /* 0x000000ffff0d7224 */ /* 0x000fce00078e0006 */
[----:B------:R-:W-:Y:S05]  /*14a90*/  WARPSYNC.COLLECTIVE R15, `(.L_x_5943) ;  /* 0x000000000f087348 */ /* 0x000fea0003c00000 */
[----:B------:R0:W1:Y:S02]  /*14aa0*/  SHFL.IDX P6, R14, R13, R12, R11 ;  /* 0x0000000c0d0e7389 */ /* 0x00006400000c000b */
[----:B01----:R-:W-:Y:S01]  /*14ab0*/  ENDCOLLECTIVE ;  /* 0x000000000000791b */ /* 0x003fe20003800000 */
.L_x_5943:
[----:B------:R-:W-:Y:S05]  /*14ac0*/  BRA `(.L_x_5944) ;  /* 0xffffffbc00907947 */ /* 0x000fea000383ffff */
.L_x_5827:
[----:B------:R-:W-:Y:S01]  /*14ad0*/  BSSY B0, `(.L_x_5945) ;  /* 0x0000006000007945 */ /* 0x000fe20003800000 */
[----:B------:R-:W-:Y:S01]  /*14ae0*/  PLOP3.LUT P6, PT, P6, PT, PT, 0x8, 0x0 ;  /* 0x000000000000781c */ /* 0x000fe200037ce170 */
[----:B------:R-:W-:-:S12]  /*14af0*/  IMAD.MOV.U32 R15, RZ, RZ, -0x1 ;  /* 0xffffffffff0f7424 */ /* 0x000fd800078e00ff */
[----:B0-----:R-:W-:Y:S05]  /*14b00*/  WARPSYNC.COLLECTIVE R15, `(.L_x_5946) ;  /* 0x000000000f087348 */ /* 0x001fea0003c00000 */
[----:B------:R-:W-:Y:S01]  /*14b10*/  VOTE.ANY R14, PT, P6 ;  /* 0x00000000000e7806 */ /* 0x000fe200030e0100 */
[----:B0-----:R-:W-:Y:S06]  /*14b20*/  ENDCOLLECTIVE ;  /* 0x000000000000791b */ /* 0x001fec0003800000 */
.L_x_5946:
[----:B------:R-:W-:Y:S05]  /*14b30*/  BSYNC B0 ;  /* 0x0000000000007941 */ /* 0x000fea0003800000 */
.L_x_5945:
        /* <DEDUP_REMOVED lines=9> */
.L_x_5947:
[----:B------:R-:W-:Y:S01]  /*14bd0*/  MOV R5, R14 ;  /* 0x0000000e00057202 */ /* 0x000fe20000000f00 */
[----:B------:R-:W-:Y:S06]  /*14be0*/  BRA `(.L_x_5948) ;  /* 0xffffffbc00807947 */ /* 0x000fec000383ffff */
.L_x_5829:
[----:B------:R-:W-:Y:S01]  /*14bf0*/  BSSY B0, `(.L_x_5949) ;  /* 0x0000007000007945 */ /* 0x000fe20003800000 */
[----:B------:R-:W-:Y:S02]  /*14c00*/  IMAD.MOV.U32 R13, RZ, RZ, R6 ;  /* 0x000000ffff0d7224 */ /* 0x000fe400078e0006 */
[----:B------:R-:W-:Y:S02]  /*14c10*/  IMAD.MOV.U32 R11, RZ, RZ, 0x1f ;  /* 0x0000001fff0b7424 */ /* 0x000fe400078e00ff */
[----:B------:R-:W-:-:S07]  /*14c20*/  IMAD.MOV.U32 R15, RZ, RZ, -0x1 ;  /* 0xffffffffff0f7424 */ /* 0x000fce00078e00ff */
[----:B012---:R-:W-:Y:S05]  /*14c30*/  WARPSYNC.COLLECTIVE R15, `(.L_x_5950) ;  /* 0x000000000f087348 */ /* 0x007fea0003c00000 */
[----:B------:R3:W4:Y:S02]  /*14c40*/  SHFL.IDX P6, R14, R13, R12, R11 ;  /* 0x0000000c0d0e7389 */ /* 0x00072400000c000b */
[----:B01234-:R-:W-:Y:S01]  /*14c50*/  ENDCOLLECTIVE ;  /* 0x000000000000791b */ /* 0x01ffe20003800000 */
.L_x_5950:
[----:B------:R-:W-:Y:S05]  /*14c60*/  BSYNC B0 ;  /* 0x0000000000007941 */ /* 0x000fea0003800000 */
.L_x_5949:
[----:B------:R-:W-:Y:S05]  /*14c70*/  BRA `(.L_x_5828) ;  /* 0xffffffbc00787947 */ /* 0x000fea000383ffff */
.L_x_5833:
[----:B-1----:R1:W3:Y:S02]  /*14c80*/  SYNCS.PHASECHK.TRANS64.TRYWAIT P0, [R4+URZ+0x30820], R0 ;  /* 0x03082000040075a7 */ /* 0x0022e4000800017f */
[----:B---3--:R-:W-:Y:S05]  /*14c90*/  @!P0 NANOSLEEP.SYNCS 0x989680 ;  /* 0x009896800000895d */ /* 0x008fea0003900000 */
[----:B------:R-:W3:Y:S02]  /*14ca0*/  @!P0 SYNCS.PHASECHK.TRANS64 P0, [R4+URZ+0x30820], R0 ;  /* 0x03082000040085a7 */ /* 0x000ee4000800007f */
[----:B---3--:R-:W-:Y:S05]  /*14cb0*/  @!P0 BRA `(.L_x_5833) ;  /* 0xfffffffc00f08947 */ /* 0x008fea000383ffff */
[----:B------:R-:W-:Y:S05]  /*14cc0*/  BRA `(.L_x_5951) ;  /* 0xffffffc000f07947 */ /* 0x000fea000383ffff */
.L_x_5834:
        /* <DEDUP_REMOVED lines=11> */
.L_x_5953:
[----:B------:R-:W-:Y:S05]  /*14d80*/  BSYNC B0 ;  /* 0x0000000000007941 */ /* 0x000fea0003800000 */
.L_x_5952:
[----:B------:R-:W-:Y:S05]  /*14d90*/  BRA `(.L_x_5954) ;  /* 0xffffffc000d87947 */ /* 0x000fea000383ffff */
.L_x_5837:
[----:B------:R-:W-:Y:S01]  /*14da0*/  BSSY B1, `(.L_x_5955) ;  /* 0x0000006000017945 */ /* 0x000fe20003800000 */
[----:B------:R-:W-:-:S07]  /*14db0*/  IMAD.MOV.U32 R15, RZ, RZ, -0x1 ;  /* 0xffffffffff0f7424 */ /* 0x000fce00078e00ff */
[----:B012---:R-:W-:Y:S05]  /*14dc0*/  WARPSYNC.COLLECTIVE R15, `(.L_x_5956) ;  /* 0x000000000f0c7348 */ /* 0x007fea0003c00000 */
[----:B------:R-:W-:Y:S02]  /*14dd0*/  ELECT P6, UR62, PT ;  /* 0x00000000003e782f */ /* 0x000fe400038c0000 */
[----:B------:R-:W-:Y:S01]  /*14de0*/  MOV R14, UR62 ;  /* 0x0000003e000e7c02 */ /* 0x000fe20008000f00 */
[----:B012---:R-:W-:Y:S10]  /*14df0*/  ENDCOLLECTIVE ;  /* 0x000000000000791b */ /* 0x007ff40003800000 */
.L_x_5956:
[----:B------:R-:W-:Y:S05]  /*14e00*/  BSYNC B1 ;  /* 0x0000000000017941 */ /* 0x000fea0003800000 */
.L_x_5955:
[----:B------:R-:W-:Y:S05]  /*14e10*/  BRA `(.L_x_5957) ;  /* 0xffffffc000d07947 */ /* 0x000fea000383ffff */
.L_x_5839:
[----:B-1----:R1:W3:Y:S02]  /*14e20*/  SYNCS.PHASECHK.TRANS64.TRYWAIT P1, [R5+URZ+0x30840], R0 ;  /* 0x03084000050075a7 */ /* 0x0022e4000802017f */
[----:B---3--:R-:W-:Y:S05]  /*14e30*/  @!P1 NANOSLEEP.SYNCS 0x989680 ;  /* 0x009896800000995d */ /* 0x008fea0003900000 */
[----:B------:R-:W3:Y:S02]  /*14e40*/  @!P1 SYNCS.PHASECHK.TRANS64 P1, [R5+URZ+0x30840], R0 ;  /* 0x03084000050095a7 */ /* 0x000ee4000802007f */
[----:B---3--:R-:W-:Y:S05]  /*14e50*/  @!P1 BRA `(.L_x_5839) ;  /* 0xfffffffc00f09947 */ /* 0x008fea000383ffff */
[----:B------:R-:W-:Y:S05]  /*14e60*/  BRA `(.L_x_5958) ;  /* 0xffffffc000f87947 */ /* 0x000fea000383ffff */
.L_x_5841:
[----:B---3--:R3:W4:Y:S02]  /*14e70*/  SYNCS.PHASECHK.TRANS64.TRYWAIT P1, [R27+URZ+0x30840], R2 ;  /* 0x030840021b0075a7 */ /* 0x008724000802017f */
[----:B----4-:R-:W-:Y:S05]  /*14e80*/  @!P1 NANOSLEEP.SYNCS 0x989680 ;  /* 0x009896800000995d */ /* 0x010fea0003900000 */
[----:B------:R-:W4:Y:S02]  /*14e90*/  @!P1 SYNCS.PHASECHK.TRANS64 P1, [R27+URZ+0x30840], R2 ;  /* 0x030840021b0095a7 */ /* 0x000f24000802007f */
[----:B----4-:R-:W-:Y:S05]  /*14ea0*/  @!P1 BRA `(.L_x_5841) ;  /* 0xfffffffc00f09947 */ /* 0x010fea000383ffff */
[----:B------:R-:W-:Y:S05]  /*14eb0*/  BRA `(.L_x_5959) ;  /* 0xffffffc400047947 */ /* 0x000fea000383ffff */
.L_x_5843:
[----:B----4-:R4:W0:Y:S02]  /*14ec0*/  SYNCS.PHASECHK.TRANS64.TRYWAIT P1, [R5+URZ+0x30860], R0 ;  /* 0x03086000050075a7 */ /* 0x010824000802017f */
[----:B0-----:R-:W-:Y:S05]  /*14ed0*/  @!P1 NANOSLEEP.SYNCS 0x989680 ;  /* 0x009896800000995d */ /* 0x001fea0003900000 */
[----:B------:R-:W0:Y:S02]  /*14ee0*/  @!P1 SYNCS.PHASECHK.TRANS64 P1, [R5+URZ+0x30860], R0 ;  /* 0x03086000050095a7 */ /* 0x000e24000802007f */
[----:B0-----:R-:W-:Y:S05]  /*14ef0*/  @!P1 BRA `(.L_x_5843) ;  /* 0xfffffffc00f09947 */ /* 0x001fea000383ffff */
[----:B------:R-:W-:Y:S05]  /*14f00*/  BRA `(.L_x_5960) ;  /* 0xffffffc400007947 */ /* 0x000fea000383ffff */
.L_x_5961:
        /* <DEDUP_REMOVED lines=15> */
.L_x_15841:


//--------------------- .text._ZN7cutlass13device_kernelIN5flash11enable_sm90INS1_16FlashAttnFwdSm90INS1_25CollectiveMainloopFwdSm90ILi2EN4cute5tupleIJNS5_1CILi1EEES8_S8_EEENS6_IJNS7_ILi128EEENS7_ILi96EEENS7_ILi192EEEEEELi192ENS_10bfloat16_tEfNS_4arch4Sm90ELb1ELb0ELb0ELb1ELb1ELb1ELb0ELb1ELb1ELb1ELb0ELb0EEENS1_21CollectiveEpilogueFwdINS6_IJSA_SC_SB_EEES9_SE_SG_Li256ELb1ELb1ELb0ELb0EEENS1_36VarlenDynamicPersistentTileSchedulerILi128ELi96ELi256ELi128ELb0ELb1ELb1ELb1ELb1ELb1EEEEEEEEEvNT_6ParamsE --------------------------
	.section	.text._ZN7cutlass13device_kernelIN5flash11enable_sm90INS1_16FlashAttnFwdSm90INS1_25CollectiveMainloopFwdSm90ILi2EN4cute5tupleIJNS5_1CILi1EEES8_S8_EEENS6_IJNS7_ILi128EEENS7_ILi96EEENS7_ILi192EEEEEELi192ENS_10bfloat16_tEfNS_4arch4Sm90ELb1ELb0ELb0ELb1ELb1ELb1ELb0ELb1ELb1ELb1ELb0ELb0EEENS1_21CollectiveEpilogueFwdINS6_IJSA_SC_SB_EEES9_SE_SG_Li256ELb1ELb1ELb0ELb0EEENS1_36VarlenDynamicPersistentTileSchedulerILi128ELi96ELi256ELi128ELb0ELb1ELb1ELb1ELb1ELb1EEEEEEEEEvNT_6ParamsE,"ax",@progbits
	.align	128
.text._ZN7cutlass13device_kernelIN5flash11enable_sm90INS1_16FlashAttnFwdSm90INS1_25CollectiveMainloopFwdSm90ILi2EN4cute5tupleIJNS5_1CILi1EEES8_S8_EEENS6_IJNS7_ILi128EEENS7_ILi96EEENS7_ILi192EEEEEELi192ENS_10bfloat16_tEfNS_4arch4Sm90ELb1ELb0ELb0ELb1ELb1ELb1ELb0ELb1ELb1ELb1ELb0ELb0EEENS1_21CollectiveEpilogueFwdINS6_IJSA_SC_SB_EEES9_SE_SG_Li256ELb1ELb1ELb0ELb0EEENS1_36VarlenDynamicPersistentTileSchedulerILi128ELi96ELi256ELi128ELb0ELb1ELb1ELb1ELb1ELb1EEEEEEEEEvNT_6ParamsE:
        .type           _ZN7cutlass13device_kernelIN5flash11enable_sm90INS1_16FlashAttnFwdSm90INS1_25CollectiveMainloopFwdSm90ILi2EN4cute5tupleIJNS5_1CILi1EEES8_S8_EEENS6_IJNS7_ILi128EEENS7_ILi96EEENS7_ILi192EEEEEELi192ENS_10bfloat16_tEfNS_4arch4Sm90ELb1ELb0ELb0ELb1ELb1ELb1ELb0ELb1ELb1ELb1ELb0ELb0EEENS1_21CollectiveEpilogueFwdINS6_IJSA_SC_SB_EEES9_SE_SG_Li256ELb1ELb1ELb0ELb0EEENS1_36VarlenDynamicPersistentTileSchedulerILi128ELi96ELi256ELi128ELb0ELb1ELb1ELb1ELb1ELb1EEEEEEEEEvNT_6ParamsE,@function
        .size           _ZN7cutlass13device_kernelIN5flash11enable_sm90INS1_16FlashAttnFwdSm90INS1_25CollectiveMainloopFwdSm90ILi2EN4cute5tupleIJNS5_1CILi1EEES8_S8_EEENS6_IJNS7_ILi128EEENS7_ILi96EEENS7_ILi192EEEEEELi192ENS_10bfloat16_tEfNS_4arch4Sm90ELb1ELb0ELb0ELb1ELb1ELb1ELb0ELb1ELb1ELb1ELb0ELb0EEENS1_21CollectiveEpilogueFwdINS6_IJSA_SC_SB_EEES9_SE_SG_Li256ELb1ELb1ELb0ELb0EEENS1_36VarlenDynamicPersistentTileSchedulerILi128ELi96ELi256ELi128ELb0ELb1ELb1ELb1ELb1ELb1EEEEEEEEEvNT_6ParamsE,(.L_x_15842 - _ZN7cutlass13device_kernelIN5flash11enable_sm90INS1_16FlashAttnFwdSm90INS1_25CollectiveMainloopFwdSm90ILi2EN4cute5tupleIJNS5_1CILi1EEES8_S8_EEENS6_IJNS7_ILi128EEENS7_ILi96EEENS7_ILi192EEEEEELi192ENS_10bfloat16_tEfNS_4arch4Sm90ELb1ELb0ELb0ELb1ELb1ELb1ELb0ELb1ELb1ELb1ELb0ELb0EEENS1_21CollectiveEpilogueFwdINS6_IJSA_SC_SB_EEES9_SE_SG_Li256ELb1ELb1ELb0ELb0EEENS1_36VarlenDynamicPersistentTileSchedulerILi128ELi96ELi256ELi128ELb0ELb1ELb1ELb1ELb1ELb1EEEEEEEEEvNT_6ParamsE)
        .other          _ZN7cutlass13device_kernelIN5flash11enable_sm90INS1_16FlashAttnFwdSm90INS1_25CollectiveMainloopFwdSm90ILi2EN4cute5tupleIJNS5_1CILi1EEES8_S8_EEENS6_IJNS7_ILi128EEENS7_ILi96EEENS7_ILi192EEEEEELi192ENS_10bfloat16_tEfNS_4arch4Sm90ELb1ELb0ELb0ELb1ELb1ELb1ELb0ELb1ELb1ELb1ELb0ELb0EEENS1_21CollectiveEpilogueFwdINS6_IJSA_SC_SB_EEES9_SE_SG_Li256ELb1ELb1ELb0ELb0EEENS1_36VarlenDynamicPersistentTileSchedulerILi128ELi96ELi256ELi128ELb0ELb1ELb1ELb1ELb1ELb1EEEEEEEEEvNT_6ParamsE,@"STO_CUDA_ENTRY STV_DEFAULT"
_ZN7cutlass13device_kernelIN5flash11enable_sm90INS1_16FlashAttnFwdSm90INS1_25CollectiveMainloopFwdSm90ILi2EN4cute5tupleIJNS5_1CILi1EEES8_S8_EEENS6_IJNS7_ILi128EEENS7_ILi96EEENS7_ILi192EEEEEELi192ENS_10bfloat16_tEfNS_4arch4Sm90ELb1ELb0ELb0ELb1ELb1ELb1ELb0ELb1ELb1ELb1ELb0ELb0EEENS1_21CollectiveEpilogueFwdINS6_IJSA_SC_SB_EEES9_SE_SG_Li256ELb1ELb1ELb0ELb0EEENS1_36VarlenDynamicPersistentTileSchedulerILi128ELi96ELi256ELi128ELb0ELb1ELb1ELb1ELb1ELb1EEEEEEEEEvNT_6ParamsE:
        /* <DEDUP_REMOVED lines=18> */
.L_x_5963:
[----:B------:R-:W-:Y:S05]  /*0120*/  BSYNC B0 ;  /* 0x0000000000007941 */ /* 0x000fea0003800000 */
.L_x_5962:
        /* <DEDUP_REMOVED lines=41> */
.L_x_5964:
        /* <DEDUP_REMOVED lines=22> */
.L_x_5965:
        /* <DEDUP_REMOVED lines=18> */
.L_x_5966:
        /* <DEDUP_REMOVED lines=22> */
.L_x_5967:
        /* <DEDUP_REMOVED lines=22> */
.L_x_5968:
[----:B------:R-:W-:Y:S01]  /*0900*/  PLOP3.LUT P0, PT, PT, PT, UP0, 0x80, 0x0 ;  /* 0x000000000000781c */ /* 0x000fe20003f0f008 */
[----:B------:R-:W-:Y:S01]  /*0910*/  UMOV UR60, 0x1 ;  /* 0x00000001003c7882 */ /* 0x000fe20000000000 */
[----:B------:R-:W-:Y:S01]  /*0920*/  NOP ;  /* 0x0000000000007918 */ /* 0x000fe20000000000 */
[----:B------:R-:W-:Y:S01]  /*0930*/  USEL UR60, UR60, 0x2, !UP0 ;  /* 0x000000023c3c7887 */ /* 0x000fe2000c000000 */
[----:B------:R-:W-:Y:S01]  /*0940*/  BSSY B9, `(.L_x_5969) ;  /* 0x00023eb000097945 */ /* 0x000fe20003800000 */
[----:B012-4-:R-:W-:Y:S08]  /*0950*/  BAR.SYNC.DEFER_BLOCKING 0x0 ;  /* 0x0000000000007b1d */ /* 0x017ff00000010000 */
[----:B------:R-:W-:Y:S05]  /*0960*/  @!P0 BRA `(.L_x_5970) ;  /* 0x000001cc000c8947 */ /* 0x000fea0003800000 */
.L_x_5971:
        /* <DEDUP_REMOVED lines=27> */
[----:B------:R-:W-:-:S03]  /*0b20*/  SHF.R.S32.HI R12, RZ, 0x7, R2 ;  /* 0x00000007ff0c7819 */ /* 0x000fc60000011402 */
[----:B------:R-:W-:Y:S01]  /*0b30*/  IMAD.IADD R15, R0, 0x1, -R5 ;  /* 0x00000001000f7824 */ /* 0x000fe200078e0a05 */
[----:B------:R-:W-:Y:S02]  /*0b40*/  SHF.R.S32.HI R5, RZ, 0x4, R4 ;  /* 0x00000004ff057819 */ /* 0x000fe40000011404 */
[----:B------:R-:W-:Y:S02]  /*0b50*/  LEA.HI R2, R2, R12, RZ, 0x1 ;  /* 0x0000000c02027211 */ /* 0x000fe400078f08ff */
[----:B------:R-:W-:Y:S01]  /*0b60*/  SHF.R.S32.HI R7, RZ, 0x1f, R15 ;  /* 0x0000001fff077819 */ /* 0x000fe2000001140f */
[----:B------:R-:W-:Y:S01]  /*0b70*/  STL [R1+0x48], R15 ;  /* 0x0000480f01007387 */ /* 0x000fe20000100800 */
[----:B------:R-:W-:Y:S02]  /*0b80*/  LOP3.LUT R2, R2, 0x3fffffe, RZ, 0xc0, !PT ;  /* 0x03fffffe02027812 */ /* 0x000fe400078ec0ff */
[CC--:B------:R-:W-:Y:S01]  /*0b90*/  LEA.HI R8, R7.reuse, R15.reuse, RZ, 0x2 ;  /* 0x0000000f07087211 */ /* 0x0c0fe200078f10ff */
[----:B------:R0:W-:Y:S01]  /*0ba0*/  STL [R1+0x64], R12 ;  /* 0x0000640c01007387 */ /* 0x0001e20000100800 */
[----:B------:R-:W-:Y:S01]  /*0bb0*/  LEA.HI R7, R7, R15, RZ, 0x5 ;  /* 0x0000000f07077211 */ /* 0x000fe200078f28ff */
[----:B------:R-:W-:Y:S01]  /*0bc0*/  IMAD.IADD R2, R12, 0x1, -R2 ;  /* 0x000000010c027824 */ /* 0x000fe200078e0a02 */
[----:B------:R-:W-:-:S02]  /*0bd0*/  SHF.R.S32.HI R9, RZ, 0x2, R8 ;  /* 0x00000002ff097819 */ /* 0x000fc40000011408 */
[----:B------:R-:W-:Y:S02]  /*0be0*/  SHF.R.S32.HI R6, RZ, 0x1f, R8 ;  /* 0x0000001fff067819 */ /* 0x000fe40000011408 */
[----:B------:R-:W-:Y:S02]  /*0bf0*/  SHF.R.S32.HI R7, RZ, 0x5, R7 ;  /* 0x00000005ff077819 */ /* 0x000fe40000011407 */
[----:B------:R-:W-:Y:S02]  /*0c00*/  LEA.HI R10, R6, R9, RZ, 0x3 ;  /* 0x00000009060a7211 */ /* 0x000fe400078f18ff */
[----:B------:R-:W-:Y:S02]  /*0c10*/  LEA.HI R6, R4, R5, RZ, 0x1 ;  /* 0x0000000504067211 */ /* 0x000fe400078f08ff */
[----:B------:R-:W-:Y:S02]  /*0c20*/  LOP3.LUT R10, R10, 0xfffffff8, RZ, 0xc0, !PT ;  /* 0xfffffff80a0a7812 */ /* 0x000fe400078ec0ff */
[----:B------:R-:W-:-:S02]  /*0c30*/  LOP3.LUT R6, R6, 0x1ffffffe, RZ, 0xc0, !PT ;  /* 0x1ffffffe06067812 */ /* 0x000fc400078ec0ff */
[----:B------:R-:W-:Y:S01]  /*0c40*/  LOP3.LUT R222, R8, 0x7ffffffc, RZ, 0xc0, !PT ;  /* 0x7ffffffc08de7812 */ /* 0x000fe200078ec0ff */
[----:B------:R-:W-:Y:S02]  /*0c50*/  IMAD.IADD R10, R9, 0x1, -R10 ;  /* 0x00000001090a7824 */ /* 0x000fe400078e0a0a */
[----:B------:R-:W-:Y:S01]  /*0c60*/  IMAD.IADD R6, R5, 0x1, -R6 ;  /* 0x0000000105067824 */ /* 0x000fe200078e0a06 */
[-C--:B------:R-:W-:Y:S01]  /*0c70*/  LEA.HI R5, R3, R0.reuse, RZ, 0x5 ;  /* 0x0000000003057211 */ /* 0x080fe200078f28ff */
[----:B------:R-:W-:Y:S01]  /*0c80*/  IMAD R9, R7, 0x10, R10 ;  /* 0x0000001007097824 */ /* 0x000fe200078e020a */
[-C--:B------:R-:W-:Y:S01]  /*0c90*/  LEA.HI R10, R3, R0.reuse, RZ, 0x2 ;  /* 0x00000000030a7211 */ /* 0x080fe200078f10ff */
[----:B------:R-:W-:Y:S01]  /*0ca0*/  IMAD.IADD R222, R15, 0x1, -R222 ;  /* 0x000000010fde7824 */ /* 0x000fe200078e0ade */
[----:B------:R-:W-:Y:S01]  /*0cb0*/  LEA.HI R7, R3, R0, RZ, 0x3 ;  /* 0x0000000003077211 */ /* 0x000fe200078f18ff */
[----:B------:R-:W-:Y:S01]  /*0cc0*/  IMAD R14, R2, 0x40, R9 ;  /* 0x00000040020e7824 */ /* 0x000fe200078e0209 */
[----:B------:R-:W-:-:S02]  /*0cd0*/  SHF.R.S32.HI R204, RZ, 0x2, R10 ;  /* 0x00000002ffcc7819 */ /* 0x000fc4000001140a */
[----:B------:R-:W-:Y:S02]  /*0ce0*/  LOP3.LUT R3, R4, 0x3fffff0, RZ, 0xc0, !PT ;  /* 0x03fffff004037812 */ /* 0x000fe400078ec0ff */
[----:B------:R-:W-:Y:S02]  /*0cf0*/  SHF.R.S32.HI R4, RZ, 0x5, R5 ;  /* 0x00000005ff047819 */ /* 0x000fe40000011405 */
[----:B------:R-:W-:Y:S01]  /*0d00*/  LOP3.LUT R11, R10, 0xfffffffc, RZ, 0xc0, !PT ;  /* 0xfffffffc0a0b7812 */ /* 0x000fe200078ec0ff */
[----:B------:R-:W-:Y:S01]  /*0d10*/  IMAD.IADD R3, R0, 0x1, -R3 ;  /* 0x0000000100037824 */ /* 0x000fe200078e0a03 */
[----:B------:R-:W-:Y:S01]  /*0d20*/  LOP3.LUT R5, R7, 0xfffffff8, RZ, 0xc0, !PT ;  /* 0xfffffff807057812 */ /* 0x000fe200078ec0ff */
[----:B------:R-:W-:Y:S01]  /*0d30*/  IMAD.SHL.U32 R215, R4, 0x200, RZ ;  /* 0x0000020004d77824 */ /* 0x000fe200078e00ff */
[----:B------:R-:W-:Y:S01]  /*0d40*/  SHF.R.S32.HI R13, RZ, 0x1f, R10 ;  /* 0x0000001fff0d7819 */ /* 0x000fe2000001140a */
[----:B------:R-:W-:Y:S02]  /*0d50*/  VIADD R10, R204, 0x40 ;  /* 0x00000040cc0a7836 */ /* 0x000fe40000000000 */
[C---:B------:R-:W-:Y:S01]  /*0d60*/  IMAD.IADD R20, R0.reuse, 0x1, -R11 ;  /* 0x0000000100147824 */ /* 0x040fe200078e0a0b */
[----:B------:R-:W-:Y:S01]  /*0d70*/  LEA.HI R13, R13, R204, RZ, 0x3 ;  /* 0x000000cc0d0d7211 */ /* 0x000fe200078f18ff */
[----:B------:R-:W-:Y:S01]  /*0d80*/  IMAD.IADD R226, R0, 0x1, -R5 ;  /* 0x0000000100e27824 */ /* 0x000fe200078e0a05 */
[----:B------:R-:W-:Y:S01]  /*0d90*/  SHF.R.S32.HI R0, RZ, 0x1f, R10 ;  /* 0x0000001fff007819 */ /* 0x000fe2000001140a */
[----:B------:R-:W-:Y:S01]  /*0da0*/  IMAD.SHL.U32 R194, R20, 0x4, RZ ;  /* 0x0000000414c27824 */ /* 0x000fe200078e00ff */
[----:B------:R-:W-:Y:S01]  /*0db0*/  LOP3.LUT R13, R13, 0xfffffff8, RZ, 0xc0, !PT ;  /* 0xfffffff80d0d7812 */ /* 0x000fe200078ec0ff */
[----:B------:R-:W-:Y:S01]  /*0dc0*/  IMAD R3, R4, 0x10, R3 ;  /* 0x0000001004037824 */ /* 0x000fe200078e0203 */
[----:B------:R-:W-:Y:S01]  /*0dd0*/  LEA.HI R0, R0, R10, RZ, 0x3 ;  /* 0x0000000a00007211 */ /* 0x000fe200078f18ff */
[C---:B------:R-:W-:Y:S01]  /*0de0*/  VIADD R206, R194.reuse, 0x40 ;  /* 0x00000040c2ce7836 */ /* 0x040fe20000000000 */
[----:B------:R-:W-:Y:S01]  /*0df0*/  STL [R1+0x3c], R20 ;  /* 0x00003c1401007387 */ /* 0x000fe20000100800 */
[----:B------:R-:W-:-:S02]  /*0e00*/  VIADD R207, R194, 0x20 ;  /* 0x00000020c2cf7836 */ /* 0x000fc40000000000 */
[----:B------:R-:W-:Y:S01]  /*0e10*/  IMAD.SHL.U32 R0, R0, 0x40, RZ ;  /* 0x0000004000007824 */ /* 0x000fe200078e00ff */
[----:B------:R-:W-:Y:S01]  /*0e20*/  STL [R1+0x68], R14 ;  /* 0x0000680e01007387 */ /* 0x000fe20000100800 */
[----:B------:R-:W-:Y:S02]  /*0e30*/  IMAD.IADD R193, R194, 0x1, R206 ;  /* 0x00000001c2c17824 */ /* 0x000fe400078e02ce */
[----:B------:R-:W-:Y:S01]  /*0e40*/  IMAD.IADD R221, R204, 0x1, -R13 ;  /* 0x00000001ccdd7824 */ /* 0x000fe200078e0a0d */
[----:B------:R-:W-:Y:S01]  /*0e50*/  LOP3.LUT R216, R0, 0xfffffe00, RZ, 0xc0, !PT ;  /* 0xfffffe0000d87812 */ /* 0x000fe200078ec0ff */
[----:B------:R-:W-:Y:S01]  /*0e60*/  IMAD.IADD R196, R194, 0x1, R207 ;  /* 0x00000001c2c47824 */ /* 0x000fe200078e02cf */
[----:B------:R-:W-:Y:S01]  /*0e70*/  SHF.R.S32.HI R0, RZ, 0x1f, R193 ;  /* 0x0000001fff007819 */ /* 0x000fe200000114c1 */
[----:B------:R-:W-:Y:S01]  /*0e80*/  IMAD.SHL.U32 R213, R221, 0x40, RZ ;  /* 0x00000040ddd57824 */ /* 0x000fe200078e00ff */
[----:B------:R-:W-:Y:S01]  /*0e90*/  STL [R1+0x38], RZ ;  /* 0x000038ff01007387 */ /* 0x000fe20000100800 */
[----:B------:R-:W-:Y:S01]  /*0ea0*/  IMAD.SHL.U32 R211, R10, 0x40, RZ ;  /* 0x000000400ad37824 */ /* 0x000fe200078e00ff */
[-C--:B------:R-:W-:Y:S01]  /*0eb0*/  LEA.HI R4, R0, R193.reuse, RZ, 0x6 ;  /* 0x000000c100047211 */ /* 0x080fe200078f30ff */
[----:B0-----:R-:W-:Y:S01]  /*0ec0*/  IMAD R12, R3, 0x8, R6 ;  /* 0x00000008030c7824 */ /* 0x001fe200078e0206 */
[----:B------:R-:W-:Y:S01]  /*0ed0*/  SHF.R.S32.HI R3, RZ, 0x1f, R196 ;  /* 0x0000001fff037819 */ /* 0x000fe200000114c4 */
[----:B------:R-:W-:Y:S01]  /*0ee0*/  IMAD.SHL.U32 R217, R226, 0x8, RZ ;  /* 0x00000008e2d97824 */ /* 0x000fe200078e00ff */
[----:B------:R-:W-:Y:S01]  /*0ef0*/  LOP3.LUT R213, R213, 0x1c0, RZ, 0xc0, !PT ;  /* 0x000001c0d5d57812 */ /* 0x000fe200078ec0ff */
[----:B------:R-:W-:Y:S01]  /*0f00*/  IMAD.SHL.U32 R4, R4, 0x80, RZ ;  /* 0x0000008004047824 */ /* 0x000fe200078e00ff */
[----:B------:R-:W-:Y:S01]  /*0f10*/  LEA.HI R2, R0, R193, RZ, 0x3 ;  /* 0x000000c100027211 */ /* 0x000fe200078f18ff */
[----:B------:R-:W-:Y:S01]  /*0f20*/  IMAD.SHL.U32 R16, R20, 0x8, RZ ;  /* 0x0000000814107824 */ /* 0x000fe200078e00ff */
[----:B------:R-:W-:Y:S01]  /*0f30*/  LOP3.LUT R211, R211, 0x1c0, RZ, 0xc0, !PT ;  /* 0x000001c0d3d37812 */ /* 0x000fe200078ec0ff */
[----:B------:R-:W-:Y:S01]  /*0f40*/  VIADD R225, R217, 0x80 ;  /* 0x00000080d9e17836 */ /* 0x000fe20000000000 */
[-C--:B------:R-:W-:Y:S01]  /*0f50*/  LEA.HI R198, R3, R196.reuse, RZ, 0x3 ;  /* 0x000000c403c67211 */ /* 0x080fe200078f18ff */
[C---:B------:R-:W-:Y:S01]  /*0f60*/  VIADD R23, R16.reuse, 0x60 ;  /* 0x0000006010177836 */ /* 0x040fe20000000000 */
[----:B------:R-:W-:Y:S01]  /*0f70*/  SHF.R.U32.HI R214, RZ, 0x3, R213 ;  /* 0x00000003ffd67819 */ /* 0x000fe200000116d5 */
[C---:B------:R-:W-:Y:S01]  /*0f80*/  VIADD R22, R16.reuse, 0x80 ;  /* 0x0000008010167836 */ /* 0x040fe20000000000 */
[--C-:B------:R-:W-:Y:S01]  /*0f90*/  LOP3.LUT R5, R213, 0x38, R2.reuse, 0xf8, !PT ;  /* 0x00000038d5057812 */ /* 0x100fe200078ef802 */
[----:B------:R-:W-:Y:S01]  /*0fa0*/  VIADD R192, R16, 0xa0 ;  /* 0x000000a010c07836 */ /* 0x000fe20000000000 */
[----:B------:R-:W-:Y:S01]  /*0fb0*/  SHF.R.U32.HI R13, RZ, 0x3, R211 ;  /* 0x00000003ff0d7819 */ /* 0x000fe200000116d3 */
[C---:B------:R-:W-:Y:S01]  /*0fc0*/  VIADD R209, R194.reuse, 0x10 ;  /* 0x00000010c2d17836 */ /* 0x040fe20000000000 */
[----:B------:R-:W-:Y:S01]  /*0fd0*/  LOP3.LUT R10, R211, 0x38, R2, 0xf8, !PT ;  /* 0x00000038d30a7812 */ /* 0x000fe200078ef802 */
[----:B------:R-:W-:Y:S01]  /*0fe0*/  VIADD R224, R217, 0x40 ;  /* 0x00000040d9e07836 */ /* 0x000fe20000000000 */
[----:B------:R-:W-:Y:S01]  /*0ff0*/  LOP3.LUT R6, R211, 0x38, R198, 0xf8, !PT ;  /* 0x00000038d3067812 */ /* 0x000fe200078ef8c6 */
[C---:B------:R-:W-:Y:S01]  /*1000*/  VIADD R208, R194.reuse, 0x30 ;  /* 0x00000030c2d07836 */ /* 0x040fe20000000000 */
[----:B------:R-:W-:Y:S01]  /*1010*/  LEA.HI R3, R3, R196, RZ, 0x6 ;  /* 0x000000c403037211 */ /* 0x000fe200078f30ff */
[----:B------:R-:W-:Y:S01]  /*1020*/  VIADD R210, R194, 0x50 ;  /* 0x00000050c2d27836 */ /* 0x000fe20000000000 */
[----:B------:R-:W-:-:S02]  /*1030*/  LOP3.LUT R4, R4, 0xffffe000, RZ, 0xc0, !PT ;  /* 0xffffe00004047812 */ /* 0x000fc400078ec0ff */
[----:B------:R-:W-:Y:S01]  /*1040*/  LOP3.LUT R5, R5, R214, RZ, 0x3c, !PT ;  /* 0x000000d605057212 */ /* 0x000fe200078e3cff */
[----:B------:R-:W-:Y:S01]  /*1050*/  IMAD.SHL.U32 R0, R3, 0x80, RZ ;  /* 0x0000008003007824 */ /* 0x000fe200078e00ff */
[-C--:B------:R-:W-:Y:S02]  /*1060*/  LOP3.LUT R11, R10, R13.reuse, RZ, 0x3c, !PT ;  /* 0x0000000d0a0b7212 */ /* 0x080fe400078e3cff */
[----:B------:R-:W-:Y:S02]  /*1070*/  LOP3.LUT R9, R6, R13, RZ, 0x3c, !PT ;  /* 0x0000000d06097212 */ /* 0x000fe400078e3cff */
[-C--:B------:R-:W-:Y:S02]  /*1080*/  IADD3 R6, R5, R4.reuse, R215 ;  /* 0x0000000405067210 */ /* 0x080fe40007ffe0d7 */
[----:B------:R-:W-:Y:S01]  /*1090*/  IADD3 R11, R11, R4, R216 ;  /* 0x000000040b0b7210 */ /* 0x000fe20007ffe0d8 */
[----:B------:R-:W-:Y:S01]  /*10a0*/  IMAD.U32 R4, RZ, RZ, UR4 ;  /* 0x00000004ff047e24 */ /* 0x000fe2000f8e00ff */
[----:B------:R-:W-:-:S02]  /*10b0*/  SHF.R.S32.HI R5, RZ, 0x3, R7 ;  /* 0x00000003ff057819 */ /* 0x000fc40000011407 */
[----:B------:R-:W-:Y:S02]  /*10c0*/  LOP3.LUT R3, R213, 0x38, R198, 0xf8, !PT ;  /* 0x00000038d5037812 */ /* 0x000fe400078ef8c6 */
[----:B------:R-:W-:Y:S01]  /*10d0*/  LOP3.LUT R0, R0, 0xffffe000, RZ, 0xc0, !PT ;  /* 0xffffe00000007812 */ /* 0x000fe200078ec0ff */
[----:B------:R0:W-:Y:S01]  /*10e0*/  STL [R1+0x44], R5 ;  /* 0x0000440501007387 */ /* 0x0001e20000100800 */
[----:B------:R-:W-:Y:S02]  /*10f0*/  LOP3.LUT R3, R3, R214, RZ, 0x3c, !PT ;  /* 0x000000d603037212 */ /* 0x000fe400078e3cff */
[----:B------:R-:W-:Y:S01]  /*1100*/  SHF.R.S32.HI R199, RZ, 0x3, R2 ;  /* 0x00000003ffc77819 */ /* 0x000fe20000011402 */
[----:B------:R1:W-:Y:S01]  /*1110*/  STL [R1+0x60], R4 ;  /* 0x0000600401007387 */ /* 0x0003e20000100800 */
[-C--:B------:R-:W-:Y:S02]  /*1120*/  IADD3 R3, R3, R0.reuse, R215 ;  /* 0x0000000003037210 */ /* 0x080fe40007ffe0d7 */
[----:B------:R-:W-:Y:S01]  /*1130*/  IADD3 R9, R9, R0, R216 ;  /* 0x0000000009097210 */ /* 0x000fe20007ffe0d8 */
[----:B------:R-:W-:Y:S01]  /*1140*/  IMAD.U32 R0, RZ, RZ, UR5 ;  /* 0x00000005ff007e24 */ /* 0x000fe2000f8e00ff */
[----:B------:R-:W-:-:S02]  /*1150*/  LEA R2, R3, UR4, 0x1 ;  /* 0x0000000403027c11 */ /* 0x000fc4000f8e08ff */
[--C-:B0-----:R-:W-:Y:S02]  /*1160*/  LOP3.LUT R5, R211, 0x38, R16.reuse, 0xf8, !PT ;  /* 0x00000038d3057812 */ /* 0x101fe400078ef810 */
[----:B------:R-:W-:Y:S02]  /*1170*/  LEA R3, R6, UR4, 0x1 ;  /* 0x0000000406037c11 */ /* 0x000fe4000f8e08ff */
[----:B-1----:R-:W-:Y:S01]  /*1180*/  SHF.R.S32.HI R4, RZ, 0x1f, R225 ;  /* 0x0000001fff047819 */ /* 0x002fe200000114e1 */
[----:B------:R-:W-:Y:S01]  /*1190*/  IMAD.SHL.U32 R4, R12, 0x8, RZ ;  /* 0x000000080c047824 */ /* 0x000fe200078e00ff */
[----:B------:R-:W-:Y:S02]  /*11a0*/  LOP3.LUT R5, R216, R5, R13, 0xf6, !PT ;  /* 0x00000005d8057212 */ /* 0x000fe400078ef60d */
[----:B------:R-:W-:Y:S02]  /*11b0*/  LEA.HI R0, R20, R20, RZ, 0x1 ;  /* 0x0000001414007211 */ /* 0x000fe400078f08ff */
[----:B------:R0:W-:Y:S01]  /*11c0*/  STL [R1+0x6c], R4 ;  /* 0x00006c0401007387 */ /* 0x0001e20000100800 */
[----:B------:R-:W-:-:S02]  /*11d0*/  SHF.R.S32.HI R17, RZ, 0x1f, R16 ;  /* 0x0000001fff117819 */ /* 0x000fc40000011410 */
[----:B------:R-:W-:Y:S01]  /*11e0*/  LOP3.LUT R0, R0, 0x1ffffffe, RZ, 0xc0, !PT ;  /* 0x1ffffffe00007812 */ /* 0x000fe200078ec0ff */
[----:B------:R1:W-:Y:S01]  /*11f0*/  STL [R1+0x5c], R2 ;  /* 0x00005c0201007387 */ /* 0x0003e20000100800 */
[----:B------:R-:W-:Y:S02]  /*1200*/  SHF.R.S32.HI R203, RZ, 0x1f, R23 ;  /* 0x0000001fffcb7819 */ /* 0x000fe40000011417 */
[----:B------:R-:W-:Y:S01]  /*1210*/  SHF.R.S32.HI R202, RZ, 0x1f, R22 ;  /* 0x0000001fffca7819 */ /* 0x000fe20000011416 */
[----:B------:R-:W-:Y:S01]  /*1220*/  IMAD.IADD R0, R20, 0x1, -R0 ;  /* 0x0000000114007824 */ /* 0x000fe200078e0a00 */
[----:B------:R-:W-:Y:S02]  /*1230*/  SHF.R.S32.HI R201, RZ, 0x1f, R192 ;  /* 0x0000001fffc97819 */ /* 0x000fe400000114c0 */
[----:B0-----:R-:W-:Y:S01]  /*1240*/  LEA R4, R5, UR4, 0x1 ;  /* 0x0000000405047c11 */ /* 0x001fe2000f8e08ff */
[----:B------:R-:W-:Y:S01]  /*1250*/  IMAD R223, R0, 0x8, R14 ;  /* 0x0000000800df7824 */ /* 0x000fe200078e020e */
[----:B------:R-:W-:-:S02]  /*1260*/  SHF.R.S32.HI R198, RZ, 0x3, R198 ;  /* 0x00000003ffc67819 */ /* 0x000fc400000114c6 */
[----:B-1----:R-:W-:Y:S01]  /*1270*/  LEA R2, R11, UR4, 0x1 ;  /* 0x000000040b027c11 */ /* 0x002fe2000f8e08ff */
[----:B------:R0:W-:Y:S02]  /*1280*/  STL [R1+0x58], R4 ;  /* 0x0000580401007387 */ /* 0x0001e40000100800 */
[----:B0-----:R-:W-:-:S05]  /*1290*/  LEA R4, R9, UR4, 0x1 ;  /* 0x0000000409047c11 */ /* 0x001fca000f8e08ff */
[----:B------:R0:W-:Y:S04]  /*12a0*/  STL [R1+0x50], R4 ;  /* 0x0000500401007387 */ /* 0x0001e80000100800 */
[----:B------:R0:W-:Y:S04]  /*12b0*/  STL [R1+0x54], R3 ;  /* 0x0000540301007387 */ /* 0x0001e80000100800 */
[----:B------:R0:W-:Y:S02]  /*12c0*/  STL [R1+0x4c], R2 ;  /* 0x00004c0201007387 */ /* 0x0001e40000100800 */
.L_x_6208:
[----:B0---4-:R-:W0:Y:S01]  /*12d0*/  LDC.64 R2, c[0x0][0xc88] ;  /* 0x00032200ff027b82 */ /* 0x011e220000000a00 */
[----:B------:R-:W-:Y:S01]  /*12e0*/  ULDC.64 UR10, c[0x0][0x208] ;  /* 0x00008200000a7ab9 */ /* 0x000fe20000000a00 */
[----:B------:R-:W-:Y:S01]  /*12f0*/  ULDC.64 UR4, c[0x0][0xa28] ;  /* 0x00028a0000047ab9 */ /* 0x000fe20000000a00 */
[----:B------:R-:W-:Y:S01]  /*1300*/  ULDC.64 UR8, c[0x0][0xa18] ;  /* 0x0002860000087ab9 */ /* 0x000fe20000000a00 */
[----:B------:R-:W-:Y:S01]  /*1310*/  ULDC.64 UR6, c[0x0][0xa08] ;  /* 0x0002820000067ab9 */ /* 0x000fe20000000a00 */
[----:B0-----:R-:W-:-:S05]  /*1320*/  IMAD.WIDE R2, R31, 0x4, R2 ;  /* 0x000000041f027825 */ /* 0x001fca00078e0202 */
[----:B--2---:R-:W2:Y:S01]  /*1330*/  LDG.E R8, desc[UR10][R2.64] ;  /* 0x0000000a02087981 */ /* 0x004ea2000c1e1900 */
[----:B------:R-:W-:Y:S01]  /*1340*/  ISETP.NE.U32.AND P2, PT, RZ, UR4, PT ;  /* 0x00000004ff007c0c */ /* 0x000fe2000bf45070 */
[----:B------:R-:W-:Y:S01]  /*1350*/  IMAD.MOV.U32 R26, RZ, RZ, RZ ;  /* 0x000000ffff1a7224 */ /* 0x000fe200078e00ff */
[----:B------:R-:W-:Y:S02]  /*1360*/  ISETP.NE.U32.AND P1, PT, RZ, UR8, PT ;  /* 0x00000008ff007c0c */ /* 0x000fe4000bf25070 */
[----:B------:R-:W-:Y:S02]  /*1370*/  ISETP.NE.AND.EX P2, PT, RZ, UR5, PT, P2 ;  /* 0x00000005ff007c0c */ /* 0x000fe4000bf45320 */
[----:B------:R-:W-:Y:S02]  /*1380*/  ISETP.NE.AND.EX P1, PT, RZ, UR9, PT, P1 ;  /* 0x00000009ff007c0c */ /* 0x000fe4000bf25310 */
[----:B------:R-:W-:-:S04]  /*1390*/  ISETP.NE.U32.AND P0, PT, RZ, UR6, PT ;  /* 0x00000006ff007c0c */ /* 0x000fc8000bf05070 */
[----:B------:R-:W-:Y:S01]  /*13a0*/  ISETP.NE.AND.EX P0, PT, RZ, UR7, PT, P0 ;  /* 0x00000007ff007c0c */ /* 0x000fe2000bf05300 */
[----:B------:R-:W-:Y:S01]  /*13b0*/  IMAD.MOV.U32 R227, RZ, RZ, R30 ;  /* 0x000000ffffe37224 */ /* 0x000fe200078e001e */
[----:B--2---:R-:W-:Y:S01]  /*13c0*/  SHF.R.S32.HI R0, RZ, 0x1f, R8 ;  /* 0x0000001fff007819 */ /* 0x004fe20000011408 */
[----:B------:R-:W-:Y:S02]  /*13d0*/  STL [R1+0x4], R8 ;  /* 0x0000040801007387 */ /* 0x000fe40000100800 */
[C---:B------:R-:W-:Y:S01]  /*13e0*/  @P2 LEA R2, P3, R8.reuse, UR4, 0x2 ;  /* 0x0000000408022c11 */ /* 0x040fe2000f8610ff */
[----:B------:R-:W-:Y:S01]  /*13f0*/  ULDC UR4, c[0x0][0x288] ;  /* 0x0000a20000047ab9 */ /* 0x000fe20000000800 */
[C-C-:B------:R-:W-:Y:S01]  /*1400*/  SHF.L.U64.HI R229, R8.reuse, 0x2, R0.reuse ;  /* 0x0000000208e57819 */ /* 0x140fe20000010200 */
[----:B------:R0:W-:Y:S01]  /*1410*/  STL [R1+0x40], R0 ;  /* 0x0000400001007387 */ /* 0x0001e20000100800 */
[C---:B------:R-:W-:Y:S01]  /*1420*/  @P2 LEA.HI.X R3, R8.reuse, UR5, R0, 0x2, P3 ;  /* 0x0000000508032c11 */ /* 0x040fe200098f1400 */
[----:B------:R-:W-:-:S02]  /*1430*/  IMAD.SHL.U32 R228, R8, 0x4, RZ ;  /* 0x0000000408e47824 */ /* 0x000fc400078e00ff */
[----:B------:R-:W-:Y:S01]  /*1440*/  IMAD.U32 R219, RZ, RZ, UR4 ;  /* 0x00000004ffdb7e24 */ /* 0x000fe2000f8e00ff */
[----:B------:R-:W-:Y:S01]  /*1450*/  ULDC.64 UR4, c[0x0][0x418] ;  /* 0x0001060000047ab9 */ /* 0x000fe20000000a00 */
[----:B0-----:R-:W-:Y:S01]  /*1460*/  IMAD.MOV.U32 R0, RZ, RZ, RZ ;  /* 0x000000ffff007224 */ /* 0x001fe200078e00ff */
[----:B------:R-:W-:Y:S01]  /*1470*/  UISETP.NE.U32.AND UP0, UPT, UR4, URZ, UPT ;  /* 0x0000003f0400728c */ /* 0x000fe2000bf05070 */
[C---:B---3--:R-:W-:Y:S02]  /*1480*/  IADD3 R6, P4, R228.reuse, UR6, RZ ;  /* 0x00000006e4067c10 */ /* 0x048fe4000ff9e0ff */
[----:B------:R-:W-:Y:S02]  /*1490*/  ULDC UR4, c[0x0][0x424] ;  /* 0x0001090000047ab9 */ /* 0x000fe40000000800 */
[----:B------:R0:W5:Y:S01]  /*14a0*/  @P2 LDG.E R0, desc[UR10][R2.64] ;  /* 0x0000000a02002981 */ /* 0x000162000c1e1900 */
[----:B------:R-:W-:Y:S01]  /*14b0*/  @P1 IADD3 R4, P2, R228, UR8, RZ ;  /* 0x00000008e4041c10 */ /* 0x000fe2000ff5e0ff */
[----:B------:R-:W-:Y:S01]  /*14c0*/  UISETP.NE.AND.EX UP0, UPT, UR5, URZ, UPT, UP0 ;  /* 0x0000003f0500728c */ /* 0x000fe2000bf05300 */
[----:B------:R-:W-:-:S02]  /*14d0*/  IADD3.X R7, R229, UR7, RZ, P4, !PT ;  /* 0x00000007e5077c10 */ /* 0x000fc4000a7fe4ff */
[----:B------:R-:W-:Y:S01]  /*14e0*/  @P1 IADD3.X R5, R229, UR9, RZ, P2, !PT ;  /* 0x00000009e5051c10 */ /* 0x000fe200097fe4ff */
[----:B------:R-:W-:Y:S01]  /*14f0*/  ULDC.64 UR8, c[0x0][0xa20] ;  /* 0x0002880000087ab9 */ /* 0x000fe20000000a00 */
[----:B------:R-:W-:Y:S01]  /*1500*/  USEL UR4, UR4, 0x1, UP0 ;  /* 0x0000000104047887 */ /* 0x000fe20008000000 */
[----:B------:R-:W-:Y:S01]  /*1510*/  ISETP.NE.U32.AND P2, PT, RZ, UR8, PT ;  /* 0x00000008ff007c0c */ /* 0x000fe2000bf45070 */
[----:B------:R-:W-:Y:S01]  /*1520*/  ULDC UR5, c[0x0][0x2f0] ;  /* 0x0000bc0000057ab9 */ /* 0x000fe20000000800 */
[----:B------:R0:W5:Y:S01]  /*1530*/  @P0 LDG.E R26, desc[UR10][R6.64] ;  /* 0x0000000a061a0981 */ /* 0x000162000c1e1900 */
[----:B------:R-:W-:Y:S01]  /*1540*/  UIMAD UR4, UR4, UR5, URZ ;  /* 0x00000005040472a4 */ /* 0x000fe2000f8e023f */
[----:B------:R-:W-:Y:S02]  /*1550*/  ISETP.NE.AND.EX P2, PT, RZ, UR9, PT, P2 ;  /* 0x00000009ff007c0c */ /* 0x000fe4000bf45320 */
        /* <DEDUP_REMOVED lines=14> */
.L_x_5973:
        /* <DEDUP_REMOVED lines=8> */
.L_x_5974:
[----:B------:R-:W-:Y:S05]  /*16c0*/  @!P0 BRA `(.L_x_5975) ;  /* 0x0000000000108947 */ /* 0x000fea0003800000 */
[----:B------:R-:W-:Y:S02]  /*16d0*/  ULDC.64 UR4, c[0x0][0x208] ;  /* 0x0000820000047ab9 */ /* 0x000fe40000000a00 */
[----:B------:R-:W2:Y:S04]  /*16e0*/  LDG.E R4, desc[UR4][R6.64] ;  /* 0x0000000406047981 */ /* 0x000ea8000c1e1900 */
[----:B------:R-:W2:Y:S02]  /*16f0*/  LDG.E R27, desc[UR4][R6.64+0x4] ;  /* 0x00000404061b7981 */ /* 0x000ea4000c1e1900 */
[----:B--2---:R-:W-:-:S07]  /*1700*/  IMAD.IADD R27, R27, 0x1, -R4 ;  /* 0x000000011b1b7824 */ /* 0x004fce00078e0a04 */
.L_x_5975:
[----:B------:R-:W-:Y:S01]  /*1710*/  ULDC.64 UR4, c[0x0][0xa10] ;  /* 0x0002840000047ab9 */ /* 0x000fe20000000a00 */
[----:B------:R-:W-:Y:S01]  /*1720*/  ULDC.64 UR6, c[0x0][0x208] ;  /* 0x0000820000067ab9 */ /* 0x000fe20000000a00 */
[----:B------:R-:W-:Y:S01]  /*1730*/  ISETP.NE.U32.AND P0, PT, RZ, UR4, PT ;  /* 0x00000004ff007c0c */ /* 0x000fe2000bf05070 */
[----:B------:R-:W1:Y:S03]  /*1740*/  LDC R9, c[0x0][0x448] ;  /* 0x00011200ff097b82 */ /* 0x000e660000000800 */
[----:B------:R-:W-:Y:S01]  /*1750*/  ISETP.NE.AND.EX P0, PT, RZ, UR5, PT, P0 ;  /* 0x00000005ff007c0c */ /* 0x000fe2000bf05300 */
[----:B------:R-:W-:-:S12]  /*1760*/  ULDC.64 UR4, c[0x0][0xa30] ;  /* 0x00028c0000047ab9 */ /* 0x000fd80000000a00 */
[----:B0-----:R-:W0:Y:S02]  /*1770*/  @P0 LDC.64 R4, c[0x0][0xa10] ;  /* 0x00028400ff040b82 */ /* 0x001e240000000a00 */
[----:B0-----:R-:W-:-:S05]  /*1780*/  @P0 IMAD.WIDE R4, R24, 0x4, R4 ;  /* 0x0000000418040825 */ /* 0x001fca00078e0204 */
[----:B------:R-:W2:Y:S04]  /*1790*/  @P0 LDG.E R3, desc[UR6][R4.64] ;  /* 0x0000000604030981 */ /* 0x000ea8000c1e1900 */
[----:B------:R0:W2:Y:S01]  /*17a0*/  @P0 LDG.E R8, desc[UR6][R4.64+0x4] ;  /* 0x0000040604080981 */ /* 0x0000a2000c1e1900 */
[----:B------:R-:W-:Y:S01]  /*17b0*/  ISETP.NE.U32.AND P1, PT, RZ, UR4, PT ;  /* 0x00000004ff007c0c */ /* 0x000fe2000bf25070 */
[----:B-----5:R-:W-:-:S03]  /*17c0*/  IMAD.MOV.U32 R137, RZ, RZ, R27 ;  /* 0x000000ffff897224 */ /* 0x020fc600078e001b */
[----:B------:R-:W-:-:S13]  /*17d0*/  ISETP.NE.AND.EX P1, PT, RZ, UR5, PT, P1 ;  /* 0x00000005ff007c0c */ /* 0x000fda000bf25310 */
[----:B------:R-:W-:-:S04]  /*17e0*/  @P1 IADD3 R6, P2, R228, UR4, RZ ;  /* 0x00000004e4061c10 */ /* 0x000fc8000ff5e0ff */
[----:B------:R-:W-:-:S05]  /*17f0*/  @P1 IADD3.X R7, R229, UR5, RZ, P2, !PT ;  /* 0x00000005e5071c10 */ /* 0x000fca00097fe4ff */
[----:B------:R3:W5:Y:S01]  /*1800*/  @P1 LDG.E R137, desc[UR6][R6.64] ;  /* 0x0000000606891981 */ /* 0x000762000c1e1900 */
[----:B-1----:R-:W-:Y:S01]  /*1810*/  ISETP.NE.AND P1, PT, R9, 0x1, PT ;  /* 0x000000010900780c */ /* 0x002fe20003f25270 */
[----:B------:R-:W-:Y:S01]  /*1820*/  IMAD.SHL.U32 R218, R29, 0x80, RZ ;  /* 0x000000801dda7824 */ /* 0x000fe200078e00ff */
[----:B------:R-:W-:Y:S01]  /*1830*/  PLOP3.LUT P2, PT, PT, PT, PT, 0x80, 0x0 ;  /* 0x000000000000781c */ /* 0x000fe20003f4f070 */
[----:B------:R-:W-:Y:S02]  /*1840*/  IMAD.IADD R11, R27, 0x1, -R0 ;  /* 0x000000011b0b7824 */ /* 0x000fe400078e0a00 */
[----:B0-----:R-:W-:-:S08]  /*1850*/  VIADD R4, R218, 0x7f ;  /* 0x0000007fda047836 */ /* 0x001fd00000000000 */
[----:B------:R-:W0:Y:S08]  /*1860*/  @P1 LDC R9, c[0x0][0x44c] ;  /* 0x00011300ff091b82 */ /* 0x000e300000000800 */
[----:B------:R-:W1:Y:S01]  /*1870*/  @P1 LDC R5, c[0x0][0x450] ;  /* 0x00011400ff051b82 */ /* 0x000e620000000800 */
[----:B0-----:R-:W-:-:S05]  /*1880*/  @P1 IMAD.HI.U32 R0, R4, R9, RZ ;  /* 0x0000000904001227 */ /* 0x001fca00078e00ff */
[----:B-1----:R-:W-:Y:S01]  /*1890*/  @P1 SHF.R.U32.HI R4, RZ, R5, R0 ;  /* 0x00000005ff041219 */ /* 0x002fe20000011600 */
[----:B--2---:R-:W-:-:S04]  /*18a0*/  @P0 IMAD.IADD R2, R8, 0x1, -R3 ;  /* 0x0000000108020824 */ /* 0x004fc800078e0a03 */
[----:B------:R-:W-:-:S04]  /*18b0*/  IMAD.IADD R220, R11, 0x1, R2 ;  /* 0x000000010bdc7824 */ /* 0x000fc800078e0202 */
[C---:B------:R-:W-:Y:S01]  /*18c0*/  VIADD R0, R220.reuse, 0x5f ;  /* 0x0000005fdc007836 */ /* 0x040fe20000000000 */
[----:B------:R-:W-:-:S03]  /*18d0*/  IADD3 R138, R220, 0x60, -R219 ;  /* 0x00000060dc8a7810 */ /* 0x000fc60007ffe8db */
[----:B------:R-:W-:-:S04]  /*18e0*/  IMAD.HI R0, R0, 0x2aaaaaab, RZ ;  /* 0x2aaaaaab00007827 */ /* 0x000fc800078e02ff */
[----:B------:R-:W-:Y:S01]  /*18f0*/  IMAD.IADD R4, R138, 0x1, R4 ;  /* 0x000000018a047824 */ /* 0x000fe200078e0204 */
[----:B------:R-:W-:-:S03]  /*1900*/  SHF.R.U32.HI R139, RZ, 0x1f, R0 ;  /* 0x0000001fff8b7819 */ /* 0x000fc60000011600 */
[----:B------:R-:W-:Y:S01]  /*1910*/  IMAD.HI R4, R4, 0x2aaaaaab, RZ ;  /* 0x2aaaaaab04047827 */ /* 0x000fe200078e02ff */
[----:B------:R-:W-:-:S03]  /*1920*/  LEA.HI.SX32 R139, R0, R139, 0x1c ;  /* 0x0000008b008b7211 */ /* 0x000fc600078fe2ff */
[----:B------:R-:W-:Y:S01]  /*1930*/  IMAD.MOV R0, RZ, RZ, -R11 ;  /* 0x000000ffff007224 */ /* 0x000fe200078e0a0b */
[----:B------:R-:W-:-:S04]  /*1940*/  SHF.R.U32.HI R3, RZ, 0x1f, R4 ;  /* 0x0000001fff037819 */ /* 0x000fc80000011604 */
[----:B------:R-:W-:-:S04]  /*1950*/  LEA.HI.SX32 R4, R4, R3, 0x1c ;  /* 0x0000000304047211 */ /* 0x000fc800078fe2ff */
[----:B------:R-:W-:-:S05]  /*1960*/  VIMNMX R4, R139, R4, PT ;  /* 0x000000048b047248 */ /* 0x000fca0003fe0100 */
[----:B------:R-:W-:Y:S01]  /*1970*/  IMAD R3, R4, 0x60, -R11 ;  /* 0x0000006004037824 */ /* 0x000fe200078e0a0b */
[----:B------:R-:W-:-:S04]  /*1980*/  VIMNMX R4, RZ, R0, !PT ;  /* 0x00000000ff047248 */ /* 0x000fc80007fe0100 */
        /* <DEDUP_REMOVED lines=10> */
[----:B---3--:R-:W-:Y:S05]  /*1a30*/  @!P0 BRA `(.L_x_5976) ;  /* 0x0000009400dc8947 */ /* 0x008fea0003800000 */
        /* <DEDUP_REMOVED lines=20> */
.L_x_5978:
[----:B------:R-:W-:Y:S05]  /*1b80*/  BSYNC B6 ;  /* 0x0000000000067941 */ /* 0x000fea0003800000 */
.L_x_5977:
        /* <DEDUP_REMOVED lines=20> */
.L_x_5980:
[----:B------:R-:W-:Y:S05]  /*1cd0*/  BSYNC B6 ;  /* 0x0000000000067941 */ /* 0x000fea0003800000 */
.L_x_5979:
[----:B------:R-:W-:Y:S01]  /*1ce0*/  ULDC.64 UR4, c[0x0][0x9f8] ;  /* 0x00027e0000047ab9 */ /* 0x000fe20000000a00 */
[----:B------:R-:W2:Y:S01]  /*1cf0*/  LDL R21, [R1+0x3c] ;  /* 0x00003c0001157983 */ /* 0x000ea20000100800 */
[----:B------:R-:W-:Y:S01]  /*1d00*/  ISETP.NE.U32.AND P0, PT, RZ, UR4, PT ;  /* 0x00000004ff007c0c */ /* 0x000fe2000bf05070 */
[----:B------:R-:W-:Y:S01]  /*1d10*/  ULDC.64 UR6, c[0x0][0x208] ;  /* 0x0000820000067ab9 */ /* 0x000fe20000000a00 */
[----:B------:R-:W0:Y:S01]  /*1d20*/  LDC.64 R96, c[0x0][0x3f8] ;  /* 0x0000fe00ff607b82 */ /* 0x000e220000000a00 */
[----:B------:R-:W3:Y:S01]  /*1d30*/  LDL.LU R20, [R1] ;  /* 0x0000000001147983 */ /* 0x000ee20000300800 */
[----:B------:R-:W-:-:S06]  /*1d40*/  ISETP.NE.AND.EX P0, PT, RZ, UR5, PT, P0 ;  /* 0x00000005ff007c0c */ /* 0x000fcc000bf05300 */
[----:B------:R-:W1:Y:S07]  /*1d50*/  LDC R15, c[0x0][0x3f4] ;  /* 0x0000fd00ff0f7b82 */ /* 0x000e6e0000000800 */
[----:B------:R-:W-:Y:S01]  /*1d60*/  @P0 IADD3 R4, P1, R228, UR4, RZ ;  /* 0x00000004e4040c10 */ /* 0x000fe2000ff3e0ff */
[----:B------:R-:W-:Y:S01]  /*1d70*/  ULDC UR4, c[0x0][0x2f4] ;  /* 0x0000bd0000047ab9 */ /* 0x000fe20000000800 */
[----:B------:R-:W4:Y:S02]  /*1d80*/  LDC.64 R90, c[0x0][0x408] ;  /* 0x00010200ff5a7b82 */ /* 0x000f240000000a00 */
[----:B------:R-:W-:-:S05]  /*1d90*/  @P0 IADD3.X R5, R229, UR5, RZ, P1, !PT ;  /* 0x00000005e5050c10 */ /* 0x000fca0008ffe4ff */
[----:B------:R1:W3:Y:S01]  /*1da0*/  @P0 LDG.E R24, desc[UR6][R4.64] ;  /* 0x0000000604180981 */ /* 0x0002e2000c1e1900 */
[----:B------:R-:W-:Y:S01]  /*1db0*/  ISETP.GE.AND P1, PT, R196, UR4, PT ;  /* 0x00000004c4007c0c */ /* 0x000fe2000bf26270 */
[----:B0-----:R-:W-:Y:S01]  /*1dc0*/  IMAD.WIDE.U32 R98, R204, R96, R16 ;  /* 0x00000060cc627225 */ /* 0x001fe200078e0010 */
[----:B------:R-:W-:Y:S01]  /*1dd0*/  ISETP.GE.AND P0, PT, R16, UR4, PT ;  /* 0x0000000410007c0c */ /* 0x000fe2000bf06270 */
[----:B------:R-:W0:Y:S01]  /*1de0*/  S2R R140, SR_TID.X ;  /* 0x00000000008c7919 */ /* 0x000e220000002100 */
[----:B------:R-:W-:Y:S01]  /*1df0*/  SEL R3, RZ, 0xffffffff, P1 ;  /* 0xffffffffff037807 */ /* 0x000fe20000800000 */
[----:B------:R-:W-:Y:S01]  /*1e00*/  IMAD.SHL.U32 R104, R96, 0x40, RZ ;  /* 0x0000004060687824 */ /* 0x000fe200078e00ff */
[----:B------:R-:W-:Y:S01]  /*1e10*/  SEL R0, RZ, 0x1, P0 ;  /* 0x00000001ff007807 */ /* 0x000fe20000000000 */
[----:B------:R-:W-:Y:S01]  /*1e20*/  IMAD.IADD R125, R26, 0x1, R27 ;  /* 0x000000011a7d7824 */ /* 0x000fe200078e021b */
[----:B------:R-:W-:Y:S01]  /*1e30*/  ISETP.GE.AND P0, PT, R193, UR4, PT ;  /* 0x00000004c1007c0c */ /* 0x000fe2000bf06270 */
[----:B------:R-:W-:Y:S01]  /*1e40*/  IMAD.SHL.U32 R3, R3, 0x2, RZ ;  /* 0x0000000203037824 */ /* 0x000fe200078e00ff */
[----:B------:R-:W-:Y:S01]  /*1e50*/  ISETP.GE.AND P1, PT, R23, UR4, PT ;  /* 0x0000000417007c0c */ /* 0x000fe2000bf26270 */
[----:B-1----:R-:W-:Y:S01]  /*1e60*/  IMAD.SHL.U32 R122, R15, 0x2, RZ ;  /* 0x000000020f7a7824 */ /* 0x002fe200078e00ff */
[----:B------:R-:W-:-:S02]  /*1e70*/  SHF.R.S32.HI R5, RZ, 0x1f, R204 ;  /* 0x0000001fff057819 */ /* 0x000fc400000114cc */
[----:B------:R-:W-:Y:S02]  /*1e80*/  LOP3.LUT R0, R3, 0x2, R0, 0xe2, !PT ;  /* 0x0000000203007812 */ /* 0x000fe400078ee200 */
[----:B------:R-:W-:Y:S01]  /*1e90*/  SEL R3, RZ, 0x4, P0 ;  /* 0x00000004ff037807 */ /* 0x000fe20000000000 */
[C---:B------:R-:W-:Y:S01]  /*1ea0*/  IMAD R6, R5.reuse, R96, RZ ;  /* 0x0000006005067224 */ /* 0x040fe200078e02ff */
[----:B------:R-:W-:Y:S01]  /*1eb0*/  SEL R4, RZ, 0x8, P1 ;  /* 0x00000008ff047807 */ /* 0x000fe20000800000 */
[-C--:B----4-:R-:W-:Y:S01]  /*1ec0*/  IMAD R5, R5, R90.reuse, RZ ;  /* 0x0000005a05057224 */ /* 0x090fe200078e02ff */
[----:B------:R-:W-:Y:S01]  /*1ed0*/  SHF.R.S32.HI R195, RZ, 0x1f, R194 ;  /* 0x0000001fffc37819 */ /* 0x000fe200000114c2 */
[----:B------:R-:W-:Y:S01]  /*1ee0*/  IMAD R7, R204, R97, R6 ;  /* 0x00000061cc077224 */ /* 0x000fe200078e0206 */
[----:B------:R-:W-:Y:S01]  /*1ef0*/  ISETP.GE.AND P2, PT, R22, UR4, PT ;  /* 0x0000000416007c0c */ /* 0x000fe2000bf46270 */
[----:B------:R-:W-:Y:S01]  /*1f00*/  IMAD.WIDE.U32 R92, R204, R90, R16 ;  /* 0x0000005acc5c7225 */ /* 0x000fe200078e0010 */
[----:B------:R-:W-:-:S02]  /*1f10*/  LOP3.LUT R0, R4, R0, R3, 0xfe, !PT ;  /* 0x0000000004007212 */ /* 0x000fc400078efe03 */
[----:B------:R-:W-:Y:S01]  /*1f20*/  SEL R3, RZ, 0x10, P2 ;  /* 0x00000010ff037807 */ /* 0x000fe20001000000 */
[----:B------:R-:W-:Y:S01]  /*1f30*/  IMAD.WIDE.U32 R100, R204, R96, R194 ;  /* 0x00000060cc647225 */ /* 0x000fe200078e00c2 */
[-C--:B------:R-:W-:Y:S02]  /*1f40*/  ISETP.GE.AND P0, PT, R16, R15.reuse, PT ;  /* 0x0000000f1000720c */ /* 0x080fe40003f06270 */
[----:B------:R-:W-:Y:S01]  /*1f50*/  ISETP.GE.AND P1, PT, R196, R15, PT ;  /* 0x0000000fc400720c */ /* 0x000fe20003f26270 */
[----:B------:R-:W-:Y:S01]  /*1f60*/  IMAD.IADD R101, R101, 0x1, R7 ;  /* 0x0000000165657824 */ /* 0x000fe200078e0207 */
[----:B------:R-:W-:Y:S01]  /*1f70*/  LOP3.LUT R9, R0, R3, RZ, 0xfc, !PT ;  /* 0x0000000300097212 */ /* 0x000fe200078efcff */
[----:B------:R-:W-:Y:S01]  /*1f80*/  IMAD.IADD R99, R7, 0x1, R99 ;  /* 0x0000000107637824 */ /* 0x000fe200078e0263 */
[----:B------:R-:W-:Y:S01]  /*1f90*/  ISETP.GE.AND P3, PT, R193, R15, PT ;  /* 0x0000000fc100720c */ /* 0x000fe20003f66270 */
[C---:B------:R-:W-:Y:S01]  /*1fa0*/  IMAD R7, R204.reuse, R91, R5 ;  /* 0x0000005bcc077224 */ /* 0x040fe200078e0205 */
[C---:B------:R-:W-:Y:S01]  /*1fb0*/  SEL R3, R15.reuse, RZ, P0 ;  /* 0x000000ff0f037207 */ /* 0x040fe20000000000 */
[----:B------:R-:W-:Y:S01]  /*1fc0*/  IMAD.WIDE.U32 R94, R204, R90, R194 ;  /* 0x0000005acc5e7225 */ /* 0x000fe200078e00c2 */
[----:B------:R-:W-:-:S02]  /*1fd0*/  SEL R5, R15, RZ, P1 ;  /* 0x000000ff0f057207 */ /* 0x000fc40000800000 */
[----:B------:R-:W-:Y:S01]  /*1fe0*/  SEL R0, R15, RZ, P3 ;  /* 0x000000ff0f007207 */ /* 0x000fe20001800000 */
[----:B------:R-:W-:Y:S01]  /*1ff0*/  IMAD.IADD R3, R16, 0x1, R3 ;  /* 0x0000000110037824 */ /* 0x000fe200078e0203 */
[----:B------:R-:W-:Y:S01]  /*2000*/  LOP3.LUT P2, RZ, R221, 0x4, RZ, 0xc0, !PT ;  /* 0x00000004ddff7812 */ /* 0x000fe2000784c0ff */
[----:B------:R-:W-:Y:S01]  /*2010*/  IMAD.IADD R5, R196, 0x1, R5 ;  /* 0x00000001c4057824 */ /* 0x000fe200078e0205 */
[----:B------:R-:W-:Y:S01]  /*2020*/  SHF.R.U32.HI R28, RZ, 0x3, R211 ;  /* 0x00000003ff1c7819 */ /* 0x000fe200000116d3 */
[----:B------:R-:W-:Y:S01]  /*2030*/  IMAD.IADD R11, R193, 0x1, R0 ;  /* 0x00000001c10b7824 */ /* 0x000fe200078e0200 */
[----:B------:R-:W-:Y:S01]  /*2040*/  SHF.R.S32.HI R0, RZ, 0x1f, R3 ;  /* 0x0000001fff007819 */ /* 0x000fe20000011403 */
[----:B------:R-:W-:Y:S01]  /*2050*/  IMAD.IADD R95, R95, 0x1, R7 ;  /* 0x000000015f5f7824 */ /* 0x000fe200078e0207 */
[----:B------:R-:W-:Y:S01]  /*2060*/  SHF.R.S32.HI R4, RZ, 0x1f, R5 ;  /* 0x0000001fff047819 */ /* 0x000fe20000011405 */
[----:B------:R-:W-:Y:S01]  /*2070*/  IMAD.IADD R93, R7, 0x1, R93 ;  /* 0x00000001075d7824 */ /* 0x000fe200078e025d */
[CC--:B------:R-:W-:Y:S01]  /*2080*/  LEA.HI R6, R0.reuse, R3.reuse, RZ, 0x3 ;  /* 0x0000000300067211 */ /* 0x0c0fe200078f18ff */
[----:B-----5:R-:W-:Y:S01]  /*2090*/  IMAD.WIDE.U32 R100, R137, R96, R100 ;  /* 0x0000006089647225 */ /* 0x020fe200078e0064 */
[----:B------:R-:W-:-:S02]  /*20a0*/  LEA.HI R0, R0, R3, RZ, 0x6 ;  /* 0x0000000300007211 */ /* 0x000fc400078f30ff */
[CC--:B------:R-:W-:Y:S01]  /*20b0*/  LEA.HI R3, R4.reuse, R5.reuse, RZ, 0x6 ;  /* 0x0000000504037211 */ /* 0x0c0fe200078f30ff */
[----:B------:R-:W-:Y:S01]  /*20c0*/  IMAD.WIDE.U32 R98, R137, R96, R98 ;  /* 0x0000006089627225 */ /* 0x000fe200078e0062 */
[----:B------:R-:W-:Y:S02]  /*20d0*/  LEA.HI R10, R4, R5, RZ, 0x3 ;  /* 0x00000005040a7211 */ /* 0x000fe400078f18ff */
[----:B------:R-:W-:Y:S01]  /*20e0*/  SHF.R.S32.HI R0, RZ, 0x6, R0 ;  /* 0x00000006ff007819 */ /* 0x000fe20000011400 */
[----:B------:R-:W-:Y:S01]  /*20f0*/  IMAD R127, R91, 0x60, RZ ;  /* 0x000000605b7f7824 */ /* 0x000fe200078e02ff */
[----:B------:R-:W-:Y:S01]  /*2100*/  SHF.R.S32.HI R4, RZ, 0x6, R3 ;  /* 0x00000006ff047819 */ /* 0x000fe20000011403 */
[----:B------:R-:W-:Y:S01]  /*2110*/  IMAD.SHL.U32 R106, R90, 0x40, RZ ;  /* 0x000000405a6a7824 */ /* 0x000fe200078e00ff */
[C---:B------:R-:W-:Y:S01]  /*2120*/  LOP3.LUT R3, R213.reuse, 0x38, R6, 0xf8, !PT ;  /* 0x00000038d5037812 */ /* 0x040fe200078ef806 */
[C---:B------:R-:W-:Y:S01]  /*2130*/  IMAD R135, R0.reuse, 0x1800, R215 ;  /* 0x0000180000877824 */ /* 0x040fe200078e02d7 */
[----:B------:R-:W-:Y:S01]  /*2140*/  SHF.R.S32.HI R12, RZ, 0x1f, R11 ;  /* 0x0000001fff0c7819 */ /* 0x000fe2000001140b */
[----:B------:R-:W-:Y:S01]  /*2150*/  IMAD R133, R0, 0x1800, R216 ;  /* 0x0000180000857824 */ /* 0x000fe200078e02d8 */
[----:B------:R-:W-:Y:S01]  /*2160*/  LOP3.LUT R5, R213, 0x38, R10, 0xf8, !PT ;  /* 0x00000038d5057812 */ /* 0x000fe200078ef80a */
[C---:B------:R-:W-:Y:S01]  /*2170*/  IMAD R134, R4.reuse, 0x1800, R215 ;  /* 0x0000180004867824 */ /* 0x040fe200078e02d7 */
[----:B------:R-:W-:Y:S01]  /*2180*/  LOP3.LUT R0, R3, R214, RZ, 0x3c, !PT ;  /* 0x000000d603007212 */ /* 0x000fe200078e3cff */
[----:B------:R-:W-:Y:S01]  /*2190*/  IMAD R130, R4, 0x1800, R216 ;  /* 0x0000180004827824 */ /* 0x000fe200078e02d8 */
[----:B------:R-:W-:Y:S01]  /*21a0*/  LOP3.LUT R7, R211, 0x38, R6, 0xf8, !PT ;  /* 0x00000038d3077812 */ /* 0x000fe200078ef806 */
[----:B------:R-:W-:Y:S01]  /*21b0*/  IMAD.WIDE.U32 R94, R137, R90, R94 ;  /* 0x0000005a895e7225 */ /* 0x000fe200078e005e */
[----:B------:R-:W-:-:S02]  /*21c0*/  LEA.HI R14, R12, R11, RZ, 0x3 ;  /* 0x0000000b0c0e7211 */ /* 0x000fc400078f18ff */
[----:B------:R-:W-:Y:S01]  /*21d0*/  LOP3.LUT R5, R5, R214, RZ, 0x3c, !PT ;  /* 0x000000d605057212 */ /* 0x000fe200078e3cff */
[----:B------:R-:W-:Y:S01]  /*21e0*/  IMAD.IADD R135, R135, 0x1, R0 ;  /* 0x0000000187877824 */ /* 0x000fe200078e0200 */
[----:B------:R-:W-:Y:S01]  /*21f0*/  LEA.HI R11, R12, R11, RZ, 0x6 ;  /* 0x0000000b0c0b7211 */ /* 0x000fe200078f30ff */
[----:B------:R-:W-:Y:S01]  /*2200*/  IMAD.WIDE.U32 R92, R137, R90, R92 ;  /* 0x0000005a895c7225 */ /* 0x000fe200078e005c */
[----:B------:R-:W-:Y:S02]  /*2210*/  LOP3.LUT R8, R7, R28, RZ, 0x3c, !PT ;  /* 0x0000001c07087212 */ /* 0x000fe400078e3cff */
[----:B------:R-:W-:Y:S01]  /*2220*/  LOP3.LUT R0, R211, 0x38, R10, 0xf8, !PT ;  /* 0x00000038d3007812 */ /* 0x000fe200078ef80a */
[----:B------:R-:W-:Y:S01]  /*2230*/  IMAD.IADD R134, R134, 0x1, R5 ;  /* 0x0000000186867824 */ /* 0x000fe200078e0205 */
[----:B------:R-:W-:Y:S01]  /*2240*/  SHF.R.S32.HI R13, RZ, 0x1f, R137 ;  /* 0x0000001fff0d7819 */ /* 0x000fe20000011489 */
[----:B------:R-:W-:Y:S01]  /*2250*/  IMAD.IADD R133, R133, 0x1, R8 ;  /* 0x0000000185857824 */ /* 0x000fe200078e0208 */
[----:B------:R-:W-:-:S02]  /*2260*/  SHF.R.S32.HI R11, RZ, 0x6, R11 ;  /* 0x00000006ff0b7819 */ /* 0x000fc4000001140b */
[--C-:B------:R-:W-:Y:S01]  /*2270*/  LOP3.LUT R3, R213, 0x38, R14.reuse, 0xf8, !PT ;  /* 0x00000038d5037812 */ /* 0x100fe200078ef80e */
[----:B------:R-:W-:Y:S01]  /*2280*/  IMAD R8, R13, R96, RZ ;  /* 0x000000600d087224 */ /* 0x000fe200078e02ff */
[----:B------:R-:W-:Y:S01]  /*2290*/  LOP3.LUT R5, R0, R28, RZ, 0x3c, !PT ;  /* 0x0000001c00057212 */ /* 0x000fe200078e3cff */
[----:B------:R-:W-:Y:S01]  /*22a0*/  IMAD R131, R11, 0x1800, R215 ;  /* 0x000018000b837824 */ /* 0x000fe200078e02d7 */
[----:B------:R-:W-:Y:S01]  /*22b0*/  LOP3.LUT R7, R211, 0x38, R14, 0xf8, !PT ;  /* 0x00000038d3077812 */ /* 0x000fe200078ef80e */
[----:B------:R-:W-:Y:S01]  /*22c0*/  IMAD R129, R11, 0x1800, R216 ;  /* 0x000018000b817824 */ /* 0x000fe200078e02d8 */
[----:B------:R-:W-:Y:S01]  /*22d0*/  LOP3.LUT R0, R3, R214, RZ, 0x3c, !PT ;  /* 0x000000d603007212 */ /* 0x000fe200078e3cff */
[----:B------:R-:W-:Y:S01]  /*22e0*/  IMAD.IADD R130, R130, 0x1, R5 ;  /* 0x0000000182827824 */ /* 0x000fe200078e0205 */
[----:B------:R-:W-:Y:S01]  /*22f0*/  LOP3.LUT R4, R7, R28, RZ, 0x3c, !PT ;  /* 0x0000001c07047212 */ /* 0x000fe200078e3cff */
[----:B------:R-:W-:Y:S01]  /*2300*/  IMAD R5, R97, 0x60, RZ ;  /* 0x0000006061057824 */ /* 0x000fe200078e02ff */
[C---:B------:R-:W-:Y:S01]  /*2310*/  SHF.L.U64.HI R103, R96.reuse, 0x6, R97 ;  /* 0x0000000660677819 */ /* 0x040fe20000010261 */
[----:B------:R-:W-:Y:S01]  /*2320*/  IMAD R7, R137, R97, R8 ;  /* 0x0000006189077224 */ /* 0x000fe200078e0208 */
[----:B------:R-:W-:Y:S01]  /*2330*/  LOP3.LUT R3, R213, 0x18, R16, 0xf8, !PT ;  /* 0x00000018d5037812 */ /* 0x000fe200078ef810 */
[----:B------:R-:W-:Y:S01]  /*2340*/  IMAD.WIDE.U32 R96, R96, 0x60, RZ ;  /* 0x0000006060607825 */ /* 0x000fe200078e00ff */
[----:B------:R-:W-:-:S02]  /*2350*/  SHF.L.U64.HI R105, R90, 0x6, R91 ;  /* 0x000000065a697819 */ /* 0x000fc4000001025b */
[----:B------:R-:W-:Y:S01]  /*2360*/  LOP3.LUT R128, R3, R214, RZ, 0x3c, !PT ;  /* 0x000000d603807212 */ /* 0x000fe200078e3cff */
[----:B------:R-:W-:Y:S01]  /*2370*/  IMAD.IADD R131, R131, 0x1, R0 ;  /* 0x0000000183837824 */ /* 0x000fe200078e0200 */
[----:B------:R-:W-:Y:S01]  /*2380*/  IADD3 R126, R97, R5, RZ ;  /* 0x00000005617e7210 */ /* 0x000fe20007ffe0ff */
[----:B------:R-:W-:Y:S01]  /*2390*/  IMAD R0, R13, R90, RZ ;  /* 0x0000005a0d007224 */ /* 0x000fe200078e02ff */
[----:B------:R-:W-:Y:S01]  /*23a0*/  SHF.R.S32.HI R113, RZ, 0x3, R6 ;  /* 0x00000003ff717819 */ /* 0x000fe20000011406 */
[----:B------:R-:W-:Y:S01]  /*23b0*/  IMAD.IADD R102, R101, 0x1, R7 ;  /* 0x0000000165667824 */ /* 0x000fe200078e0207 */
[----:B------:R-:W-:Y:S01]  /*23c0*/  LOP3.LUT R5, R6, 0xfffffff8, RZ, 0xc0, !PT ;  /* 0xfffffff806057812 */ /* 0x000fe200078ec0ff */
[----:B------:R-:W-:Y:S01]  /*23d0*/  IMAD R11, R137, R91, R0 ;  /* 0x0000005b890b7224 */ /* 0x000fe200078e0200 */
[----:B------:R-:W-:Y:S01]  /*23e0*/  LOP3.LUT R6, R10, 0xfffffff8, RZ, 0xc0, !PT ;  /* 0xfffffff80a067812 */ /* 0x000fe200078ec0ff */
[----:B------:R-:W-:Y:S01]  /*23f0*/  IMAD.IADD R3, R7, 0x1, R99 ;  /* 0x0000000107037824 */ /* 0x000fe200078e0263 */
[----:B------:R-:W-:Y:S01]  /*2400*/  LOP3.LUT R7, R14, 0xfffffff8, RZ, 0xc0, !PT ;  /* 0xfffffff80e077812 */ /* 0x000fe200078ec0ff */
[----:B------:R-:W-:Y:S01]  /*2410*/  IMAD.WIDE.U32 R90, R90, 0x60, RZ ;  /* 0x000000605a5a7825 */ /* 0x000fe200078e00ff */
[----:B------:R-:W-:-:S02]  /*2420*/  SHF.R.S32.HI R112, RZ, 0x3, R10 ;  /* 0x00000003ff707819 */ /* 0x000fc4000001140a */
[----:B------:R-:W-:Y:S01]  /*2430*/  SHF.R.S32.HI R0, RZ, 0x1f, R30 ;  /* 0x0000001fff007819 */ /* 0x000fe2000001141e */
[----:B------:R-:W-:Y:S01]  /*2440*/  IMAD.IADD R129, R129, 0x1, R4 ;  /* 0x0000000181817824 */ /* 0x000fe200078e0204 */
[----:B0-----:R-:W-:Y:S01]  /*2450*/  LEA.HI R140, R140, 0x8, RZ, 0x19 ;  /* 0x000000088c8c7811 */ /* 0x001fe200078fc8ff */
[----:B------:R-:W-:Y:S01]  /*2460*/  IMAD.IADD R128, R215, 0x1, R128 ;  /* 0x00000001d7807824 */ /* 0x000fe200078e0280 */
[----:B------:R-:W-:Y:S01]  /*2470*/  SHF.R.S32.HI R111, RZ, 0x3, R14 ;  /* 0x00000003ff6f7819 */ /* 0x000fe2000001140e */
[----:B------:R-:W-:Y:S01]  /*2480*/  IMAD.IADD R127, R91, 0x1, R127 ;  /* 0x000000015b7f7824 */ /* 0x000fe200078e027f */
[----:B------:R-:W-:Y:S01]  /*2490*/  SHF.R.S32.HI R109, RZ, 0x1f, R5 ;  /* 0x0000001fff6d7819 */ /* 0x000fe20000011405 */
[----:B------:R-:W-:Y:S01]  /*24a0*/  IMAD.IADD R89, R95, 0x1, R11 ;  /* 0x000000015f597824 */ /* 0x000fe200078e020b */
[----:B------:R-:W-:Y:S01]  /*24b0*/  SHF.R.S32.HI R108, RZ, 0x1f, R6 ;  /* 0x0000001fff6c7819 */ /* 0x000fe20000011406 */
[----:B------:R-:W-:Y:S01]  /*24c0*/  IMAD.IADD R4, R11, 0x1, R93 ;  /* 0x000000010b047824 */ /* 0x000fe200078e025d */
[----:B------:R-:W-:Y:S01]  /*24d0*/  SHF.R.S32.HI R107, RZ, 0x1f, R7 ;  /* 0x0000001fff6b7819 */ /* 0x000fe20000011407 */
[----:B--2---:R-:W-:Y:S01]  /*24e0*/  IMAD R110, R21, 0x40, R204 ;  /* 0x00000040156e7824 */ /* 0x004fe200078e02cc */
[----:B---3--:R-:W-:-:S04]  /*24f0*/  LOP3.LUT R20, R20, 0xfffffffe, RZ, 0xc0, !PT ;  /* 0xfffffffe14147812 */ /* 0x008fc800078ec0ff */
[----:B------:R-:W-:-:S04]  /*2500*/  @P3 LOP3.LUT R20, R20, 0x1, RZ, 0xfc, !PT ;  /* 0x0000000114143812 */ /* 0x000fc800078efcff */
[----:B------:R-:W-:-:S04]  /*2510*/  LOP3.LUT R20, R20, 0xfffffffb, RZ, 0xc0, !PT ;  /* 0xfffffffb14147812 */ /* 0x000fc800078ec0ff */
[----:B------:R-:W-:Y:S02]  /*2520*/  @P2 LOP3.LUT R20, R20, 0x4, RZ, 0xfc, !PT ;  /* 0x0000000414142812 */ /* 0x000fe400078efcff */
[----:B------:R-:W-:-:S03]  /*2530*/  ISETP.GE.AND P2, PT, R192, UR4, PT ;  /* 0x00000004c0007c0c */ /* 0x000fc6000bf46270 */
[----:B------:R0:W-:Y:S01]  /*2540*/  STL [R1], R20 ;  /* 0x0000001401007387 */ /* 0x0001e20000100800 */
[----:B------:R-:W-:-:S04]  /*2550*/  SEL R8, RZ, 0x20, P2 ;  /* 0x00000020ff087807 */ /* 0x000fc80001000000 */
[C---:B------:R-:W-:Y:S02]  /*2560*/  LOP3.LUT R26, R9.reuse, R8, RZ, 0xfc, !PT ;  /* 0x00000008091a7212 */ /* 0x040fe400078efcff */
[----:B------:R-:W-:Y:S02]  /*2570*/  LOP3.LUT R8, R9, 0x1, RZ, 0xc0, !PT ;  /* 0x0000000109087812 */ /* 0x000fe400078ec0ff */
[C---:B------:R-:W-:Y:S02]  /*2580*/  LOP3.LUT R9, R26.reuse, 0x2, RZ, 0xc0, !PT ;  /* 0x000000021a097812 */ /* 0x040fe400078ec0ff */
[C---:B------:R-:W-:Y:S02]  /*2590*/  LOP3.LUT R10, R26.reuse, 0x4, RZ, 0xc0, !PT ;  /* 0x000000041a0a7812 */ /* 0x040fe400078ec0ff */
[C---:B0-----:R-:W-:Y:S02]  /*25a0*/  LOP3.LUT R20, R26.reuse, 0x8, RZ, 0xc0, !PT ;  /* 0x000000081a147812 */ /* 0x041fe400078ec0ff */
[----:B------:R-:W-:-:S02]  /*25b0*/  LOP3.LUT R21, R26, 0x10, RZ, 0xc0, !PT ;  /* 0x000000101a157812 */ /* 0x000fc400078ec0ff */
[----:B------:R-:W-:Y:S02]  /*25c0*/  SHF.R.S32.HI R124, RZ, 0x1f, R24 ;  /* 0x0000001fff7c7819 */ /* 0x000fe40000011418 */
[----:B------:R-:W-:-:S07]  /*25d0*/  LOP3.LUT R26, R26, 0x20, RZ, 0xc0, !PT ;  /* 0x000000201a1a7812 */ /* 0x000fce00078ec0ff */
.L_x_6086:
[----:B--2---:R-:W2:Y:S01]  /*25e0*/  LDL.LU R33, [R1] ;  /* 0x0000000001217983 */ /* 0x004ea20000300800 */
[----:B------:R-:W0:Y:S01]  /*25f0*/  LDC R32, c[0x0][0x430] ;  /* 0x00010c00ff207b82 */ /* 0x000e220000000800 */
[----:B------:R-:W-:Y:S01]  /*2600*/  VIADD R25, R25, 0xffffffff ;  /* 0xffffffff19197836 */ /* 0x000fe20000000000 */
[----:B------:R-:W-:Y:S01]  /*2610*/  ULDC.64 UR4, c[0x0][0x208] ;  /* 0x0000820000047ab9 */ /* 0x000fe20000000a00 */
[----:B------:R-:W-:Y:S02]  /*2620*/  IMAD.MOV.U32 R27, RZ, RZ, RZ ;  /* 0x000000ffff1b7224 */ /* 0x000fe400078e00ff */
        /* <DEDUP_REMOVED lines=28> */
[----:B------:R-:W-:-:S04]  /*27f0*/  IMAD R28, R32, R11, R36 ;  /* 0x0000000b201c7224 */ /* 0x000fc800078e0224 */
[C---:B------:R-:W-:Y:S02]  /*2800*/  @P4 VIADD R31, R29.reuse, 0xffffffe0 ;  /* 0xffffffe01d1f4836 */ /* 0x040fe40000000000 */
[--C-:B------:R-:W-:Y:S02]  /*2810*/  IMAD R29, R29, 0x2, R114.reuse ;  /* 0x000000021d1d7824 */ /* 0x100fe400078e0272 */
        /* <DEDUP_REMOVED lines=30> */
[-C--:B------:R-:W-:Y:S01]  /*2a00*/  IMAD R14, R126, R25.reuse, RZ ;  /* 0x000000197e0e7224 */ /* 0x080fe200078e02ff */
        /* <DEDUP_REMOVED lines=29> */
[----:B------:R-:W-:Y:S01]  /*2be0*/  ULDC.64 UR6, c[0x0][0x208] ;  /* 0x0000820000067ab9 */ /* 0x000fe20000000a00 */
[----:B------:R-:W-:Y:S01]  /*2bf0*/  IMAD.X R36, R11, 0x1, R102, P2 ;  /* 0x000000010b247824 */ /* 0x000fe200010e0666 */
[----:B------:R-:W-:-:S04]  /*2c00*/  LEA R34, P2, R35, UR4, 0x1 ;  /* 0x0000000423227c11 */ /* 0x000fc8000f8408ff */
        /* <DEDUP_REMOVED lines=34> */
.L_x_5985:
[----:B------:R-:W-:Y:S05]  /*2e30*/  BSYNC B1 ;  /* 0x0000000000017941 */ /* 0x000fea0003800000 */
.L_x_5984:
        /* <DEDUP_REMOVED lines=21> */
[----:B------:R-:W-:Y:S01]  /*2f90*/  IADD3.X R13, R102, R11, R103, P2, P5 ;  /* 0x0000000b660d7210 */ /* 0x000fe200017ea467 */
[----:B------:R-:W-:Y:S01]  /*2fa0*/  ULDC.64 UR6, c[0x0][0x208] ;  /* 0x0000820000067ab9 */ /* 0x000fe20000000a00 */
        /* <DEDUP_REMOVED lines=35> */
.L_x_5987:
[----:B------:R-:W-:Y:S05]  /*31e0*/  BSYNC B1 ;  /* 0x0000000000017941 */ /* 0x000fea0003800000 */
.L_x_5986:
        /* <DEDUP_REMOVED lines=99> */
.L_x_5988:
[----:B------:R-:W-:Y:S01]  /*3820*/  IMAD R87, R19, 0x8, R18 ;  /* 0x0000000813577824 */ /* 0x000fe200078e0212 */
[----:B------:R-:W-:Y:S01]  /*3830*/  SHF.L.U32 R88, R205, 0x1f, RZ ;  /* 0x0000001fcd587819 */ /* 0x000fe200000006ff */
[----:B------:R-:W-:Y:S03]  /*3840*/  BSSY B1, `(.L_x_5989) ;  /* 0x0000003000017945 */ /* 0x000fe60003800000 */
[----:B------:R-:W0:Y:S02]  /*3850*/  SYNCS.PHASECHK.TRANS64.TRYWAIT P5, [R87+URZ+0x30890], R88 ;  /* 0x03089058570075a7 */ /* 0x000e2400080a017f */
[----:B0-----:R-:W-:Y:S05]  /*3860*/  @!P5 BRA `(.L_x_5990) ;  /* 0x0000020c00e8d947 */ /* 0x001fea0003800000 */
.L_x_6333:
[----:B------:R-:W-:Y:S05]  /*3870*/  BSYNC B1 ;  /* 0x0000000000017941 */ /* 0x000fea0003800000 */
.L_x_5989:
[----:B------:R-:W-:-:S03]  /*3880*/  UMOV UR4, 0xffffffff ;  /* 0xffffffff00047882 */ /* 0x000fc60000000000 */
[----:B------:R-:W-:Y:S05]  /*3890*/  BRA.DIV UR4, `(.L_x_5991) ;  /* 0x0000020e04f07947 */ /* 0x000fea000b800000 */
[----:B------:R1:W2:Y:S04]  /*38a0*/  SHFL.IDX PT, R82, R115, RZ, 0x1c1f ;  /* 0x001c1fff73527589 */ /* 0x0002a800000e0000 */
[----:B------:R1:W3:Y:S02]  /*38b0*/  SHFL.IDX PT, R11, R118, RZ, 0x1c1f ;  /* 0x001c1fff760b7589 */ /* 0x0002e400000e0000 */
.L_x_6337:
        /* <DEDUP_REMOVED lines=56> */
.L_x_5997:
[----:B------:R-:W-:Y:S05]  /*3c40*/  BSYNC B3 ;  /* 0x0000000000037941 */ /* 0x000fea0003800000 */
.L_x_5996:
[----:B------:R-:W-:Y:S02]  /*3c50*/  ULDC.64 UR4, c[0x0][0x208] ;  /* 0x0000820000047ab9 */ /* 0x000fe40000000a00 */
[----:B0-----:R4:W-:Y:S03]  /*3c60*/  ST.E.128 desc[UR4][R80.64], R12 ;  /* 0x0000000c50007985 */ /* 0x0019e6000c101d04 */
.L_x_5995:
[----:B------:R-:W-:Y:S05]  /*3c70*/  BSYNC B2 ;  /* 0x0000000000027941 */ /* 0x000fea0003800000 */
.L_x_5994:
        /* <DEDUP_REMOVED lines=12> */
[----:B------:R-:W-:Y:S02]  /*3d40*/  SHF.R.U64 R72, R74, 0x10, R75 ;  /* 0x000000104a487819 */ /* 0x000fe4000000124b */
        /* <DEDUP_REMOVED lines=8> */
[CC--:B------:R-:W-:Y:S01]  /*3dd0*/  FMUL.FTZ R152, R78.reuse, R79.reuse ;  /* 0x0000004f4e987220 */ /* 0x0c0fe20000410000 */
[----:B------:R-:W-:Y:S01]  /*3de0*/  SHF.R.U32.HI R73, RZ, 0x10, R73 ;  /* 0x00000010ff497819 */ /* 0x000fe20000011649 */
[-C--:B------:R-:W-:Y:S01]  /*3df0*/  FMUL.FTZ R154, R78, R80.reuse ;  /* 0x000000504e9a7220 */ /* 0x080fe20000410000 */
[----:B------:R-:W-:Y:S01]  /*3e00*/  IMAD.U32 R75, R13, 0x10000, RZ ;  /* 0x000100000d4b7824 */ /* 0x000fe200078e00ff */
[----:B------:R-:W-:Y:S01]  /*3e10*/  PRMT R78, R180, 0x5410, R81 ;  /* 0x00005410b44e7816 */ /* 0x000fe20000000051 */
[----:B------:R-:W-:Y:S01]  /*3e20*/  IMAD.U32 R81, R12, 0x10000, RZ ;  /* 0x000100000c517824 */ /* 0x000fe200078e00ff */
[----:B------:R-:W-:Y:S01]  /*3e30*/  PRMT R73, R177, 0x5410, R73 ;  /* 0x00005410b1497816 */ /* 0x000fe20000000049 */
[C---:B------:R-:W-:Y:S01]  /*3e40*/  FFMA.FTZ R80, R75.reuse, R80, -R152 ;  /* 0x000000504b507223 */ /* 0x040fe20000010898 */
[----:B------:R-:W-:Y:S01]  /*3e50*/  LOP3.LUT R13, R14, 0xffff0000, RZ, 0xc0, !PT ;  /* 0xffff00000e0d7812 */ /* 0x000fe200078ec0ff */
[----:B------:R-:W-:Y:S01]  /*3e60*/  FFMA.FTZ R75, R75, R79, R154 ;  /* 0x0000004f4b4b7223 */ /* 0x000fe2000001009a */
[C---:B------:R-:W-:Y:S01]  /*3e70*/  IMAD.U32 R152, R78.reuse, 0x10000, RZ ;  /* 0x000100004e987824 */ /* 0x040fe200078e00ff */
[----:B------:R-:W-:Y:S01]  /*3e80*/  LOP3.LUT R78, R78, 0xffff0000, RZ, 0xc0, !PT ;  /* 0xffff00004e4e7812 */ /* 0x000fe200078ec0ff */
[C---:B------:R-:W-:Y:S01]  /*3e90*/  IMAD.U32 R154, R73.reuse, 0x10000, RZ ;  /* 0x00010000499a7824 */ /* 0x040fe200078e00ff */
[----:B------:R-:W-:Y:S01]  /*3ea0*/  LOP3.LUT R73, R73, 0xffff0000, RZ, 0xc0, !PT ;  /* 0xffff000049497812 */ /* 0x000fe200078ec0ff */
[----:B------:R-:W-:-:S02]  /*3eb0*/  IMAD.U32 R79, R14, 0x10000, RZ ;  /* 0x000100000e4f7824 */ /* 0x000fc400078e00ff */
[----:B------:R-:W-:Y:S01]  /*3ec0*/  FMUL.FTZ R160, R13, R152 ;  /* 0x000000980da07220 */ /* 0x000fe20000410000 */
[----:B------:R-:W-:Y:S01]  /*3ed0*/  LOP3.LUT R14, R15, 0xffff0000, RZ, 0xc0, !PT ;  /* 0xffff00000f0e7812 */ /* 0x000fe200078ec0ff */
[-C--:B------:R-:W-:Y:S01]  /*3ee0*/  FMUL.FTZ R162, R13, R154.reuse ;  /* 0x0000009a0da27220 */ /* 0x080fe20000410000 */
[----:B------:R-:W-:Y:S01]  /*3ef0*/  LOP3.LUT R12, R12, 0xffff0000, RZ, 0xc0, !PT ;  /* 0xffff00000c0c7812 */ /* 0x000fe200078ec0ff */
[----:B------:R-:W-:Y:S01]  /*3f00*/  FFMA.FTZ R160, R79, R154, -R160 ;  /* 0x0000009a4fa07223 */ /* 0x000fe200000108a0 */
[----:B------:R-:W-:Y:S02]  /*3f10*/  IMAD.U32 R15, R15, 0x10000, RZ ;  /* 0x000100000f0f7824 */ /* 0x000fe400078e00ff */
        /* <DEDUP_REMOVED lines=15> */
.L_x_6001:
[----:B------:R-:W-:Y:S05]  /*4010*/  BSYNC B3 ;  /* 0x0000000000037941 */ /* 0x000fea0003800000 */
.L_x_6000:
[----:B------:R-:W-:Y:S02]  /*4020*/  ULDC.64 UR4, c[0x0][0x208] ;  /* 0x0000820000047ab9 */ /* 0x000fe40000000a00 */
[----:B0-----:R0:W-:Y:S03]  /*4030*/  ST.E.128 desc[UR4][R76.64], R12 ;  /* 0x0000000c4c007985 */ /* 0x0011e6000c101d04 */
.L_x_5999:
[----:B------:R-:W-:Y:S05]  /*4040*/  BSYNC B2 ;  /* 0x0000000000027941 */ /* 0x000fea0003800000 */
.L_x_5998:
        /* <DEDUP_REMOVED lines=30> */
[----:B------:R-:W-:Y:S01]  /*4230*/  IMAD.U32 R15, R13, 0x10000, RZ ;  /* 0x000100000d0f7824 */ /* 0x000fe200078e00ff */
[----:B------:R-:W-:Y:S01]  /*4240*/  SHF.L.U32 R79, R70, 0x10, RZ ;  /* 0x00000010464f7819 */ /* 0x000fe200000006ff */
[----:B------:R-:W-:Y:S01]  /*4250*/  FMUL.FTZ R81, R81, R80 ;  /* 0x0000005051517220 */ /* 0x000fe20000410000 */
[----:B------:R-:W-:-:S02]  /*4260*/  IMAD.U32 R13, R12, 0x10000, RZ ;  /* 0x000100000c0d7824 */ /* 0x000fc400078e00ff */
[----:B------:R-:W-:Y:S01]  /*4270*/  FMUL.FTZ R154, R14, R77 ;  /* 0x0000004d0e9a7220 */ /* 0x000fe20000410000 */
[----:B------:R-:W-:Y:S01]  /*4280*/  LOP3.LUT R12, R12, 0xffff0000, RZ, 0xc0, !PT ;  /* 0xffff00000c0c7812 */ /* 0x000fe200078ec0ff */
[C---:B------:R-:W-:Y:S01]  /*4290*/  FFMA.FTZ R152, R15.reuse, R80, -R152 ;  /* 0x000000500f987223 */ /* 0x040fe20000010898 */
[----:B------:R-:W-:Y:S01]  /*42a0*/  FFMA.FTZ R81, R15, R78, R81 ;  /* 0x0000004e0f517223 */ /* 0x000fe20000010051 */
[-C--:B------:R-:W-:Y:S01]  /*42b0*/  FMUL.FTZ R14, R14, R79.reuse ;  /* 0x0000004f0e0e7220 */ /* 0x080fe20000410000 */
[----:B------:R-:W-:Y:S01]  /*42c0*/  LOP3.LUT R71, R71, 0xffff0000, RZ, 0xc0, !PT ;  /* 0xffff000047477812 */ /* 0x000fe200078ec0ff */
[C---:B------:R-:W-:Y:S01]  /*42d0*/  FFMA.FTZ R154, R69.reuse, R79, -R154 ;  /* 0x0000004f459a7223 */ /* 0x040fe2000001089a */
[----:B------:R-:W-:Y:S01]  /*42e0*/  LOP3.LUT R15, R70, 0xffff0000, RZ, 0xc0, !PT ;  /* 0xffff0000460f7812 */ /* 0x000fe200078ec0ff */
[----:B------:R-:W-:Y:S01]  /*42f0*/  FFMA.FTZ R69, R69, R77, R14 ;  /* 0x0000004d45457223 */ /* 0x000fe2000001000e */
[-C--:B------:R-:W-:Y:S01]  /*4300*/  FMUL.FTZ R14, R12, R74.reuse ;  /* 0x0000004a0c0e7220 */ /* 0x080fe20000410000 */
[----:B------:R-:W-:Y:S01]  /*4310*/  FMUL.FTZ R77, R68, R71 ;  /* 0x00000047444d7220 */ /* 0x000fe20000410000 */
[----:B------:R-:W-:Y:S01]  /*4320*/  FMUL.FTZ R79, R12, R75 ;  /* 0x0000004b0c4f7220 */ /* 0x000fe20000410000 */
[----:B------:R-:W-:Y:S01]  /*4330*/  FMUL.FTZ R68, R68, R15 ;  /* 0x0000000f44447220 */ /* 0x000fe20000410000 */
        /* <DEDUP_REMOVED lines=9> */
.L_x_6005:
[----:B------:R-:W-:Y:S05]  /*43d0*/  BSYNC B3 ;  /* 0x0000000000037941 */ /* 0x000fea0003800000 */
.L_x_6004:
[----:B------:R-:W-:Y:S02]  /*43e0*/  ULDC.64 UR4, c[0x0][0x208] ;  /* 0x0000820000047ab9 */ /* 0x000fe40000000a00 */
[----:B----4-:R0:W-:Y:S03]  /*43f0*/  ST.E.128 desc[UR4][R72.64], R12 ;  /* 0x0000000c48007985 */ /* 0x0101e6000c101d04 */
.L_x_6003:
[----:B------:R-:W-:Y:S05]  /*4400*/  BSYNC B2 ;  /* 0x0000000000027941 */ /* 0x000fea0003800000 */
.L_x_6002:
        /* <DEDUP_REMOVED lines=54> */
.L_x_6009:
[----:B------:R-:W-:Y:S05]  /*4770*/  BSYNC B3 ;  /* 0x0000000000037941 */ /* 0x000fea0003800000 */
.L_x_6008:
[----:B------:R-:W-:Y:S02]  /*4780*/  ULDC.64 UR4, c[0x0][0x208] ;  /* 0x0000820000047ab9 */ /* 0x000fe40000000a00 */
[----:B----4-:R0:W-:Y:S03]  /*4790*/  ST.E.128 desc[UR4][R68.64], R12 ;  /* 0x0000000c44007985 */ /* 0x0101e6000c101d04 */
.L_x_6007:
[----:B------:R-:W-:Y:S05]  /*47a0*/  BSYNC B2 ;  /* 0x0000000000027941 */ /* 0x000fea0003800000 */
.L_x_6006:
        /* <DEDUP_REMOVED lines=12> */
[----:B------:R-:W-:Y:S02]  /*4870*/  SHF.R.U32.HI R63, RZ, 0x10, R63 ;  /* 0x00000010ff3f7819 */ /* 0x000fe4000001163f */
[----:B------:R-:W-:Y:S02]  /*4880*/  PRMT R171, R171, 0x5410, R62 ;  /* 0x00005410abab7816 */ /* 0x000fe4000000003e */
[----:B------:R-:W-:Y:S01]  /*4890*/  PRMT R169, R169, 0x5410, R66 ;  /* 0x00005410a9a97816 */ /* 0x000fe20000000042 */
[----:B------:R-:W-:Y:S01]  /*48a0*/  IMAD.U32 R66, R13, 0x10000, RZ ;  /* 0x000100000d427824 */ /* 0x000fe200078e00ff */
[----:B------:R-:W-:-:S02]  /*48b0*/  SHF.R.U32.HI R67, RZ, 0x10, R61 ;  /* 0x00000010ff437819 */ /* 0x000fc4000001163d */
[----:B------:R-:W-:Y:S02]  /*48c0*/  PRMT R172, R172, 0x5410, R63 ;  /* 0x00005410acac7816 */ /* 0x000fe4000000003f */
[----:B------:R-:W-:Y:S01]  /*48d0*/  LOP3.LUT R68, R13, 0xffff0000, RZ, 0xc0, !PT ;  /* 0xffff00000d447812 */ /* 0x000fe200078ec0ff */
        /* <DEDUP_REMOVED lines=8> */
[----:B------:R-:W-:Y:S01]  /*4960*/  FMUL.FTZ R68, R68, R63 ;  /* 0x0000003f44447220 */ /* 0x000fe20000410000 */
[----:B------:R-:W-:Y:S01]  /*4970*/  LOP3.LUT R14, R15, 0xffff0000, RZ, 0xc0, !PT ;  /* 0xffff00000f0e7812 */ /* 0x000fe200078ec0ff */
[----:B------:R-:W-:-:S02]  /*4980*/  IMAD.U32 R67, R170, 0x10000, RZ ;  /* 0x00010000aa437824 */ /* 0x000fc400078e00ff */
[C---:B------:R-:W-:Y:S01]  /*4990*/  FFMA.FTZ R63, R66.reuse, R63, -R71 ;  /* 0x0000003f423f7223 */ /* 0x040fe20000010847 */
[CC--:B------:R-:W-:Y:S01]  /*49a0*/  FMUL.FTZ R73, R61.reuse, R62.reuse ;  /* 0x0000003e3d497220 */ /* 0x0c0fe20000410000 */
[----:B------:R-:W-:Y:S01]  /*49b0*/  FFMA.FTZ R66, R66, R69, R68 ;  /* 0x0000004542427223 */ /* 0x000fe20000010044 */
[-C--:B------:R-:W-:Y:S01]  /*49c0*/  FMUL.FTZ R69, R61, R67.reuse ;  /* 0x000000433d457220 */ /* 0x080fe20000410000 */
[----:B------:R-:W-:Y:S01]  /*49d0*/  LOP3.LUT R172, R172, 0xffff0000, RZ, 0xc0, !PT ;  /* 0xffff0000acac7812 */ /* 0x000fe200078ec0ff */
[----:B------:R-:W-:Y:S01]  /*49e0*/  FFMA.FTZ R61, R60, R67, -R73 ;  /* 0x000000433c3d7223 */ /* 0x000fe20000010849 */
[----:B------:R-:W-:Y:S01]  /*49f0*/  LOP3.LUT R170, R170, 0xffff0000, RZ, 0xc0, !PT ;  /* 0xffff0000aaaa7812 */ /* 0x000fe200078ec0ff */
[----:B------:R-:W-:Y:S01]  /*4a00*/  IMAD.U32 R169, R169, 0x10000, RZ ;  /* 0x00010000a9a97824 */ /* 0x000fe200078e00ff */
[----:B------:R-:W-:Y:S01]  /*4a10*/  LOP3.LUT R12, R12, 0xffff0000, RZ, 0xc0, !PT ;  /* 0xffff00000c0c7812 */ /* 0x000fe200078ec0ff */
[----:B------:R-:W-:Y:S01]  /*4a20*/  FFMA.FTZ R60, R60, R62, R69 ;  /* 0x0000003e3c3c7223 */ /* 0x000fe20000010045 */
[C---:B------:R-:W-:Y:S01]  /*4a30*/  FMUL.FTZ R62, R14.reuse, R172 ;  /* 0x000000ac0e3e7220 */ /* 0x040fe20000410000 */
[----:B------:R-:W-:Y:S01]  /*4a40*/  FMUL.FTZ R67, R14, R170 ;  /* 0x000000aa0e437220 */ /* 0x000fe20000410000 */
[----:B------:R-:W-:-:S02]  /*4a50*/  IMAD.U32 R15, R15, 0x10000, RZ ;  /* 0x000100000f0f7824 */ /* 0x000fc400078e00ff */
[C---:B------:R-:W-:Y:S01]  /*4a60*/  FMUL.FTZ R14, R12.reuse, R171 ;  /* 0x000000ab0c0e7220 */ /* 0x040fe20000410000 */
[----:B------:R-:W-:Y:S01]  /*4a70*/  FMUL.FTZ R12, R12, R169 ;  /* 0x000000a90c0c7220 */ /* 0x000fe20000410000 */
[----:B------:R-:W-:Y:S01]  /*4a80*/  F2FP.BF16.F32.PACK_AB R63, R66, R63 ;  /* 0x0000003f423f723e */ /* 0x000fe200000010ff */
[----:B------:R-:W-:Y:S01]  /*4a90*/  FFMA.FTZ R62, R15, R170, -R62 ;  /* 0x000000aa0f3e7223 */ /* 0x000fe2000001083e */
[C---:B------:R-:W-:Y:S01]  /*4aa0*/  FFMA.FTZ R14, R13.reuse, R169, -R14 ;  /* 0x000000a90d0e7223 */ /* 0x040fe2000001080e */
[----:B------:R-:W-:Y:S01]  /*4ab0*/  FFMA.FTZ R13, R13, R171, R12 ;  /* 0x000000ab0d0d7223 */ /* 0x000fe2000001000c */
[----:B------:R-:W-:Y:S01]  /*4ac0*/  FFMA.FTZ R67, R15, R172, R67 ;  /* 0x000000ac0f437223 */ /* 0x000fe20000010043 */
[----:B------:R-:W-:-:S03]  /*4ad0*/  F2FP.BF16.F32.PACK_AB R60, R60, R61 ;  /* 0x0000003d3c3c723e */ /* 0x000fc600000010ff */
[----:B------:R-:W-:Y:S01]  /*4ae0*/  F2FP.BF16.F32.PACK_AB R12, R13, R14 ;  /* 0x0000000e0d0c723e */ /* 0x000fe200000010ff */
[----:B------:R-:W-:Y:S01]  /*4af0*/  IMAD.MOV.U32 R13, RZ, RZ, R63 ;  /* 0x000000ffff0d7224 */ /* 0x000fe200078e003f */
[----:B------:R-:W-:Y:S01]  /*4b00*/  F2FP.BF16.F32.PACK_AB R15, R67, R62 ;  /* 0x0000003e430f723e */ /* 0x000fe200000010ff */
[----:B------:R-:W-:-:S07]  /*4b10*/  IMAD.MOV.U32 R14, RZ, RZ, R60 ;  /* 0x000000ffff0e7224 */ /* 0x000fce00078e003c */
.L_x_6013:
[----:B------:R-:W-:Y:S05]  /*4b20*/  BSYNC B3 ;  /* 0x0000000000037941 */ /* 0x000fea0003800000 */
.L_x_6012:
[----:B------:R-:W-:Y:S02]  /*4b30*/  ULDC.64 UR4, c[0x0][0x208] ;  /* 0x0000820000047ab9 */ /* 0x000fe40000000a00 */
[----:B----4-:R0:W-:Y:S03]  /*4b40*/  ST.E.128 desc[UR4][R64.64], R12 ;  /* 0x0000000c40007985 */ /* 0x0101e6000c101d04 */
.L_x_6011:
[----:B------:R-:W-:Y:S05]  /*4b50*/  BSYNC B2 ;  /* 0x0000000000027941 */ /* 0x000fea0003800000 */
.L_x_6010:
        /* <DEDUP_REMOVED lines=13> */
[----:B------:R-:W-:Y:S01]  /*4c30*/  PRMT R167, R167, 0x5410, R58 ;  /* 0x00005410a7a77816 */ /* 0x000fe2000000003a */
[----:B------:R-:W-:Y:S01]  /*4c40*/  IMAD.U32 R58, R13, 0x10000, RZ ;  /* 0x000100000d3a7824 */ /* 0x000fe200078e00ff */
[----:B------:R-:W-:-:S02]  /*4c50*/  PRMT R164, R164, 0x5410, R65 ;  /* 0x00005410a4a47816 */ /* 0x000fc40000000041 */
[----:B------:R-:W-:Y:S01]  /*4c60*/  PRMT R165, R165, 0x5410, R62 ;  /* 0x00005410a5a57816 */ /* 0x000fe2000000003e */
[----:B------:R-:W-:Y:S01]  /*4c70*/  IMAD.U32 R64, R167, 0x10000, RZ ;  /* 0x00010000a7407824 */ /* 0x000fe200078e00ff */
[----:B------:R-:W-:Y:S02]  /*4c80*/  PRMT R166, R166, 0x5410, R63 ;  /* 0x00005410a6a67816 */ /* 0x000fe4000000003f */
[----:B------:R-:W-:Y:S01]  /*4c90*/  LOP3.LUT R57, R14, 0xffff0000, RZ, 0xc0, !PT ;  /* 0xffff00000e397812 */ /* 0x000fe200078ec0ff */
[C---:B------:R-:W-:Y:S01]  /*4ca0*/  IMAD.U32 R14, R15.reuse, 0x10000, RZ ;  /* 0x000100000f0e7824 */ /* 0x040fe200078e00ff */
[----:B------:R-:W-:Y:S01]  /*4cb0*/  LOP3.LUT R11, R15, 0xffff0000, RZ, 0xc0, !PT ;  /* 0xffff00000f0b7812 */ /* 0x000fe200078ec0ff */
[----:B------:R-:W-:Y:S01]  /*4cc0*/  IMAD.U32 R62, R165, 0x10000, RZ ;  /* 0x00010000a53e7824 */ /* 0x000fe200078e00ff */
[----:B------:R-:W-:Y:S01]  /*4cd0*/  LOP3.LUT R15, R13, 0xffff0000, RZ, 0xc0, !PT ;  /* 0xffff00000d0f7812 */ /* 0x000fe200078ec0ff */
[C---:B------:R-:W-:Y:S01]  /*4ce0*/  FMUL.FTZ R67, R57.reuse, R64 ;  /* 0x0000004039437220 */ /* 0x040fe20000410000 */
[----:B------:R-:W-:Y:S01]  /*4cf0*/  LOP3.LUT R63, R166, 0xffff0000, RZ, 0xc0, !PT ;  /* 0xffff0000a63f7812 */ /* 0x000fe200078ec0ff */
[----:B------:R-:W-:Y:S01]  /*4d00*/  FMUL.FTZ R57, R57, R62 ;  /* 0x0000003e39397220 */ /* 0x000fe20000410000 */
[----:B------:R-:W-:Y:S01]  /*4d10*/  LOP3.LUT R59, R164, 0xffff0000, RZ, 0xc0, !PT ;  /* 0xffff0000a43b7812 */ /* 0x000fe200078ec0ff */
[C---:B------:R-:W-:Y:S01]  /*4d20*/  IMAD.U32 R13, R12.reuse, 0x10000, RZ ;  /* 0x000100000c0d7824 */ /* 0x040fe200078e00ff */
[----:B------:R-:W-:Y:S01]  /*4d30*/  LOP3.LUT R167, R167, 0xffff0000, RZ, 0xc0, !PT ;  /* 0xffff0000a7a77812 */ /* 0x000fe200078ec0ff */
[----:B------:R-:W-:Y:S01]  /*4d40*/  FMUL.FTZ R65, R15, R63 ;  /* 0x0000003f0f417220 */ /* 0x000fe20000410000 */
[----:B------:R-:W-:Y:S01]  /*4d50*/  LOP3.LUT R165, R165, 0xffff0000, RZ, 0xc0, !PT ;  /* 0xffff0000a5a57812 */ /* 0x000fe200078ec0ff */
[-C--:B------:R-:W-:Y:S01]  /*4d60*/  FMUL.FTZ R66, R15, R59.reuse ;  /* 0x0000003b0f427220 */ /* 0x080fe20000410000 */
[----:B------:R-:W-:Y:S01]  /*4d70*/  LOP3.LUT R15, R12, 0xffff0000, RZ, 0xc0, !PT ;  /* 0xffff00000c0f7812 */ /* 0x000fe200078ec0ff */
[----:B------:R-:W-:Y:S01]  /*4d80*/  FFMA.FTZ R12, R58, R59, -R65 ;  /* 0x0000003b3a0c7223 */ /* 0x000fe20000010841 */
[----:B------:R-:W-:-:S02]  /*4d90*/  IMAD.U32 R166, R166, 0x10000, RZ ;  /* 0x00010000a6a67824 */ /* 0x000fc400078e00ff */
[----:B------:R-:W-:Y:S01]  /*4da0*/  FFMA.FTZ R63, R58, R63, R66 ;  /* 0x0000003f3a3f7223 */ /* 0x000fe20000010042 */
[----:B------:R-:W-:Y:S01]  /*4db0*/  FFMA.FTZ R64, R56, R64, R57 ;  /* 0x0000004038407223 */ /* 0x000fe20000010039 */
[----:B------:R-:W-:Y:S02]  /*4dc0*/  IMAD.U32 R164, R164, 0x10000, RZ ;  /* 0x00010000a4a47824 */ /* 0x000fe400078e00ff */
[C---:B------:R-:W-:Y:S01]  /*4dd0*/  FMUL.FTZ R57, R11.reuse, R167 ;  /* 0x000000a70b397220 */ /* 0x040fe20000410000 */
[-C--:B------:R-:W-:Y:S01]  /*4de0*/  FMUL.FTZ R58, R11, R165.reuse ;  /* 0x000000a50b3a7220 */ /* 0x080fe20000410000 */
[----:B------:R-:W-:Y:S01]  /*4df0*/  FFMA.FTZ R67, R56, R62, -R67 ;  /* 0x0000003e38437223 */ /* 0x000fe20000010843 */
        /* <DEDUP_REMOVED lines=10> */
[----:B------:R-:W-:-:S07]  /*4ea0*/  IMAD.MOV.U32 R15, RZ, RZ, R57 ;  /* 0x000000ffff0f7224 */ /* 0x000fce00078e0039 */
.L_x_6015:
[----:B------:R-:W-:Y:S05]  /*4eb0*/  BSYNC B2 ;  /* 0x0000000000027941 */ /* 0x000fea0003800000 */
.L_x_6014:
[----:B------:R-:W-:Y:S02]  /*4ec0*/  ULDC.64 UR4, c[0x0][0x208] ;  /* 0x0000820000047ab9 */ /* 0x000fe40000000a00 */
[----:B----4-:R0:W-:Y:S03]  /*4ed0*/  ST.E.128 desc[UR4][R60.64], R12 ;  /* 0x0000000c3c007985 */ /* 0x0101e6000c101d04 */
.L_x_5993:
[----:B------:R-:W-:Y:S05]  /*4ee0*/  BSYNC B1 ;  /* 0x0000000000017941 */ /* 0x000fea0003800000 */
.L_x_5992:
[----:B------:R-:W-:-:S03]  /*4ef0*/  UMOV UR4, 0xffffffff ;  /* 0xffffffff00047882 */ /* 0x000fc60000000000 */
[----:B------:R-:W-:Y:S05]  /*4f00*/  BRA.DIV UR4, `(.L_x_6016) ;  /* 0x000001fa04a07947 */ /* 0x000fea000b800000 */
[----:B-1----:R-:W1:Y:S04]  /*4f10*/  SHFL.IDX PT, R115, R115, 0x1, 0x1c1f ;  /* 0x003c1f0073737f89 */ /* 0x002e6800000e0000 */
[----:B------:R-:W0:Y:S02]  /*4f20*/  SHFL.IDX PT, R118, R118, 0x1, 0x1c1f ;  /* 0x003c1f0076767f89 */ /* 0x000e2400000e0000 */
.L_x_6341:
[----:B------:R-:W-:Y:S05]  /*4f30*/  @P4 BRA `(.L_x_6017) ;  /* 0x00000058006c4947 */ /* 0x000fea0003800000 */
[----:B------:R-:W-:Y:S01]  /*4f40*/  ISETP.NE.AND P3, PT, R8, RZ, PT ;  /* 0x000000ff0800720c */ /* 0x000fe20003f65270 */
[----:B------:R-:W-:-:S12]  /*4f50*/  BSSY B1, `(.L_x_6018) ;  /* 0x0000038000017945 */ /* 0x000fd80003800000 */
[----:B------:R-:W-:Y:S05]  /*4f60*/  @!P3 BRA `(.L_x_6019) ;  /* 0x0000000000d8b947 */ /* 0x000fea0003800000 */
[----:B0---4-:R0:W4:Y:S01]  /*4f70*/  LDS.128 R12, [R29+0x20000] ;  /* 0x020000001d0c7984 */ /* 0x0111220000000c00 */
[C---:B------:R-:W-:Y:S01]  /*4f80*/  LEA R56, P3, R16.reuse, R118, 0x1 ;  /* 0x0000007610387211 */ /* 0x040fe200078608ff */
[----:B------:R-:W-:Y:S03]  /*4f90*/  BSSY B2, `(.L_x_6020) ;  /* 0x0000031000027945 */ /* 0x000fe60003800000 */
[----:B-1----:R-:W-:Y:S02]  /*4fa0*/  LEA.HI.X R57, R16, R115, R17, 0x1, P3 ;  /* 0x0000007310397211 */ /* 0x002fe400018f0c11 */
[----:B------:R-:W-:-:S13]  /*4fb0*/  ISETP.GE.AND P3, PT, R194, R119, PT ;  /* 0x00000077c200720c */ /* 0x000fda0003f66270 */
[----:B0-----:R-:W-:Y:S05]  /*4fc0*/  @P3 BRA `(.L_x_6021) ;  /* 0x0000000000b43947 */ /* 0x001fea0003800000 */
[----:B------:R-:W-:Y:S02]  /*4fd0*/  SHF.R.U64 R60, R52, 0x10, R53 ;  /* 0x00000010343c7819 */ /* 0x000fe40000001235 */
[--C-:B------:R-:W-:Y:S02]  /*4fe0*/  SHF.R.U64 R52, R54, 0x10, R55.reuse ;  /* 0x0000001036347819 */ /* 0x100fe40000001237 */
[----:B------:R-:W-:Y:S02]  /*4ff0*/  SHF.R.U32.HI R55, RZ, 0x10, R55 ;  /* 0x00000010ff377819 */ /* 0x000fe40000011637 */
[----:B------:R-:W-:Y:S02]  /*5000*/  PRMT R163, R163, 0x5410, R52 ;  /* 0x00005410a3a37816 */ /* 0x000fe40000000034 */
[----:B------:R-:W-:Y:S01]  /*5010*/  SHF.R.U32.HI R58, RZ, 0x10, R53 ;  /* 0x00000010ff3a7819 */ /* 0x000fe20000011635 */
[----:B----4-:R-:W-:Y:S01]  /*5020*/  IMAD.U32 R53, R14, 0x10000, RZ ;  /* 0x000100000e357824 */ /* 0x010fe200078e00ff */
[----:B------:R-:W-:-:S02]  /*5030*/  PRMT R159, R159, 0x5410, R60 ;  /* 0x000054109f9f7816 */ /* 0x000fc4000000003c */
[----:B------:R-:W-:Y:S02]  /*5040*/  PRMT R168, R168, 0x5410, R55 ;  /* 0x00005410a8a87816 */ /* 0x000fe40000000037 */
[----:B------:R-:W-:Y:S02]  /*5050*/  LOP3.LUT R52, R13, 0xffff0000, RZ, 0xc0, !PT ;  /* 0xffff00000d347812 */ /* 0x000fe400078ec0ff */
[----:B------:R-:W-:Y:S01]  /*5060*/  LOP3.LUT R59, R163, 0xffff0000, RZ, 0xc0, !PT ;  /* 0xffff0000a33b7812 */ /* 0x000fe200078ec0ff */
[----:B------:R-:W-:Y:S01]  /*5070*/  IMAD.U32 R60, R168, 0x10000, RZ ;  /* 0x00010000a83c7824 */ /* 0x000fe200078e00ff */
[----:B------:R-:W-:Y:S01]  /*5080*/  PRMT R161, R161, 0x5410, R58 ;  /* 0x00005410a1a17816 */ /* 0x000fe2000000003a */
[----:B------:R-:W-:Y:S01]  /*5090*/  IMAD.U32 R163, R163, 0x10000, RZ ;  /* 0x00010000a3a37824 */ /* 0x000fe200078e00ff */
[----:B------:R-:W-:Y:S01]  /*50a0*/  LOP3.LUT R55, R159, 0xffff0000, RZ, 0xc0, !PT ;  /* 0xffff00009f377812 */ /* 0x000fe200078ec0ff */
[----:B------:R-:W-:Y:S01]  /*50b0*/  FMUL.FTZ R62, R52, R59 ;  /* 0x0000003b343e7220 */ /* 0x000fe20000410000 */
[----:B------:R-:W-:Y:S01]  /*50c0*/  LOP3.LUT R54, R14, 0xffff0000, RZ, 0xc0, !PT ;  /* 0xffff00000e367812 */ /* 0x000fe200078ec0ff */
[C---:B------:R-:W-:Y:S01]  /*50d0*/  IMAD.U32 R14, R15.reuse, 0x10000, RZ ;  /* 0x000100000f0e7824 */ /* 0x040fe200078e00ff */
[----:B---3--:R-:W-:Y:S01]  /*50e0*/  LOP3.LUT R11, R15, 0xffff0000, RZ, 0xc0, !PT ;  /* 0xffff00000f0b7812 */ /* 0x008fe200078ec0ff */
[----:B------:R-:W-:-:S02]  /*50f0*/  IMAD.U32 R15, R13, 0x10000, RZ ;  /* 0x000100000d0f7824 */ /* 0x000fc400078e00ff */
[-C--:B------:R-:W-:Y:S01]  /*5100*/  FMUL.FTZ R52, R52, R55.reuse ;  /* 0x0000003734347220 */ /* 0x080fe20000410000 */
[C---:B------:R-:W-:Y:S01]  /*5110*/  IMAD.U32 R13, R12.reuse, 0x10000, RZ ;  /* 0x000100000c0d7824 */ /* 0x040fe200078e00ff */
[----:B------:R-:W-:Y:S01]  /*5120*/  LOP3.LUT R12, R12, 0xffff0000, RZ, 0xc0, !PT ;  /* 0xffff00000c0c7812 */ /* 0x000fe200078ec0ff */
[----:B------:R-:W-:Y:S01]  /*5130*/  IMAD.U32 R58, R161, 0x10000, RZ ;  /* 0x00010000a13a7824 */ /* 0x000fe200078e00ff */
[----:B------:R-:W-:Y:S01]  /*5140*/  LOP3.LUT R168, R168, 0xffff0000, RZ, 0xc0, !PT ;  /* 0xffff0000a8a87812 */ /* 0x000fe200078ec0ff */
[----:B------:R-:W-:Y:S01]  /*5150*/  IMAD.U32 R159, R159, 0x10000, RZ ;  /* 0x000100009f9f7824 */ /* 0x000fe200078e00ff */
[----:B------:R-:W-:Y:S01]  /*5160*/  LOP3.LUT R161, R161, 0xffff0000, RZ, 0xc0, !PT ;  /* 0xffff0000a1a17812 */ /* 0x000fe200078ec0ff */
[C---:B------:R-:W-:Y:S01]  /*5170*/  FFMA.FTZ R62, R15.reuse, R55, -R62 ;  /* 0x000000370f3e7223 */ /* 0x040fe2000001083e */
[----:B------:R-:W-:Y:S01]  /*5180*/  FFMA.FTZ R15, R15, R59, R52 ;  /* 0x0000003b0f0f7223 */ /* 0x000fe20000010034 */
[C---:B------:R-:W-:Y:S01]  /*5190*/  FMUL.FTZ R55, R11.reuse, R168 ;  /* 0x000000a80b377220 */ /* 0x040fe20000410000 */
[----:B------:R-:W-:Y:S01]  /*51a0*/  FMUL.FTZ R52, R12, R163 ;  /* 0x000000a30c347220 */ /* 0x000fe20000410000 */
[----:B------:R-:W-:Y:S01]  /*51b0*/  FMUL.FTZ R64, R54, R60 ;  /* 0x0000003c36407220 */ /* 0x000fe20000410000 */
[----:B------:R-:W-:Y:S01]  /*51c0*/  FMUL.FTZ R11, R11, R161 ;  /* 0x000000a10b0b7220 */ /* 0x000fe20000410000 */
[----:B------:R-:W-:Y:S01]  /*51d0*/  FMUL.FTZ R12, R12, R159 ;  /* 0x0000009f0c0c7220 */ /* 0x000fe20000410000 */
[-C--:B------:R-:W-:Y:S01]  /*51e0*/  FMUL.FTZ R54, R54, R58.reuse ;  /* 0x0000003a36367220 */ /* 0x080fe20000410000 */
        /* <DEDUP_REMOVED lines=11> */
.L_x_6021:
[----:B------:R-:W-:Y:S05]  /*52a0*/  BSYNC B2 ;  /* 0x0000000000027941 */ /* 0x000fea0003800000 */
.L_x_6020:
[----:B------:R-:W-:Y:S02]  /*52b0*/  ULDC.64 UR4, c[0x0][0x208] ;  /* 0x0000820000047ab9 */ /* 0x000fe40000000a00 */
[----:B----4-:R0:W-:Y:S03]  /*52c0*/  ST.E.128 desc[UR4][R56.64], R12 ;  /* 0x0000000c38007985 */ /* 0x0101e6000c101d04 */
.L_x_6019:
[----:B------:R-:W-:Y:S05]  /*52d0*/  BSYNC B1 ;  /* 0x0000000000017941 */ /* 0x000fea0003800000 */
.L_x_6018:
        /* <DEDUP_REMOVED lines=8> */
[----:B-1----:R-:W-:Y:S02]  /*5360*/  IMAD.MOV.U32 R53, RZ, RZ, R115 ;  /* 0x000000ffff357224 */ /* 0x002fe400078e0073 */
        /* <DEDUP_REMOVED lines=48> */
.L_x_6025:
[----:B------:R-:W-:Y:S05]  /*5670*/  BSYNC B2 ;  /* 0x0000000000027941 */ /* 0x000fea0003800000 */
.L_x_6024:
[----:B------:R-:W-:Y:S02]  /*5680*/  ULDC.64 UR4, c[0x0][0x208] ;  /* 0x0000820000047ab9 */ /* 0x000fe40000000a00 */
[----:B----4-:R0:W-:Y:S03]  /*5690*/  ST.E.128 desc[UR4][R52.64], R12 ;  /* 0x0000000c34007985 */ /* 0x0101e6000c101d04 */
.L_x_6023:
[----:B------:R-:W-:Y:S05]  /*56a0*/  BSYNC B1 ;  /* 0x0000000000017941 */ /* 0x000fea0003800000 */
.L_x_6022:
        /* <DEDUP_REMOVED lines=57> */
.L_x_6029:
[----:B------:R-:W-:Y:S05]  /*5a40*/  BSYNC B2 ;  /* 0x0000000000027941 */ /* 0x000fea0003800000 */
.L_x_6028:
[----:B------:R-:W-:Y:S02]  /*5a50*/  ULDC.64 UR4, c[0x0][0x208] ;  /* 0x0000820000047ab9 */ /* 0x000fe40000000a00 */
[----:B----4-:R0:W-:Y:S03]  /*5a60*/  ST.E.128 desc[UR4][R48.64], R12 ;  /* 0x0000000c30007985 */ /* 0x0101e6000c101d04 */
.L_x_6027:
[----:B------:R-:W-:Y:S05]  /*5a70*/  BSYNC B1 ;  /* 0x0000000000017941 */ /* 0x000fea0003800000 */
.L_x_6026:
        /* <DEDUP_REMOVED lines=9> */
[----:B------:R-:W-:Y:S01]  /*5b10*/  SHF.R.U64 R47, R40, 0x10, R41 ;  /* 0x00000010282f7819 */ /* 0x000fe20000001229 */
[----:B----4-:R-:W-:Y:S01]  /*5b20*/  IMAD.U32 R40, R14, 0x10000, RZ ;  /* 0x000100000e287824 */ /* 0x010fe200078e00ff */
[--C-:B---3--:R-:W-:Y:S02]  /*5b30*/  SHF.R.U64 R11, R42, 0x10, R43.reuse ;  /* 0x000000102a0b7819 */ /* 0x108fe4000000122b */
        /* <DEDUP_REMOVED lines=43> */
.L_x_6033:
[----:B------:R-:W-:Y:S05]  /*5df0*/  BSYNC B2 ;  /* 0x0000000000027941 */ /* 0x000fea0003800000 */
.L_x_6032:
[----:B------:R-:W-:Y:S02]  /*5e00*/  ULDC.64 UR4, c[0x0][0x208] ;  /* 0x0000820000047ab9 */ /* 0x000fe40000000a00 */
[----:B----4-:R0:W-:Y:S03]  /*5e10*/  ST.E.128 desc[UR4][R44.64], R12 ;  /* 0x0000000c2c007985 */ /* 0x0101e6000c101d04 */
.L_x_6031:
[----:B------:R-:W-:Y:S05]  /*5e20*/  BSYNC B1 ;  /* 0x0000000000017941 */ /* 0x000fea0003800000 */
.L_x_6030:
        /* <DEDUP_REMOVED lines=55> */
.L_x_6037:
[----:B------:R-:W-:Y:S05]  /*61a0*/  BSYNC B2 ;  /* 0x0000000000027941 */ /* 0x000fea0003800000 */
.L_x_6036:
[----:B------:R-:W-:Y:S02]  /*61b0*/  ULDC.64 UR4, c[0x0][0x208] ;  /* 0x0000820000047ab9 */ /* 0x000fe40000000a00 */
[----:B----4-:R0:W-:Y:S03]  /*61c0*/  ST.E.128 desc[UR4][R40.64], R12 ;  /* 0x0000000c28007985 */ /* 0x0101e6000c101d04 */
.L_x_6035:
[----:B------:R-:W-:Y:S05]  /*61d0*/  BSYNC B1 ;  /* 0x0000000000017941 */ /* 0x000fea0003800000 */
.L_x_6034:
[----:B------:R-:W-:-:S13]  /*61e0*/  ISETP.NE.AND P3, PT, R26, RZ, PT ;  /* 0x000000ff1a00720c */ /* 0x000fda0003f65270 */
        /* <DEDUP_REMOVED lines=53> */
.L_x_6039:
[----:B------:R-:W-:Y:S05]  /*6540*/  BSYNC B1 ;  /* 0x0000000000017941 */ /* 0x000fea0003800000 */
.L_x_6038:
[----:B------:R-:W-:Y:S02]  /*6550*/  ULDC.64 UR4, c[0x0][0x208] ;  /* 0x0000820000047ab9 */ /* 0x000fe40000000a00 */
[----:B----4-:R0:W-:Y:S01]  /*6560*/  ST.E.128 desc[UR4][R36.64], R12 ;  /* 0x0000000c24007985 */ /* 0x0101e2000c101d04 */
[----:B------:R-:W-:Y:S05]  /*6570*/  BRA `(.L_x_6017) ;  /* 0x0000004000dc7947 */ /* 0x000fea0003800000 */
.L_x_5983:
        /* <DEDUP_REMOVED lines=22> */
[C---:B------:R-:W-:Y:S02]  /*66e0*/  LEA R56, P2, R32.reuse, UR4, 0x1 ;  /* 0x0000000420387c11 */ /* 0x040fe4000f8408ff */
[----:B------:R-:W-:Y:S01]  /*66f0*/  CS2R R52, SRZ ;  /* 0x0000000000347805 */ /* 0x000fe2000001ff00 */
[----:B------:R-:W-:Y:S01]  /*6700*/  ULDC.64 UR6, c[0x0][0x208] ;  /* 0x0000820000067ab9 */ /* 0x000fe20000000a00 */
        /* <DEDUP_REMOVED lines=23> */
.L_x_6041:
[----:B------:R-:W-:Y:S05]  /*6880*/  BSYNC B1 ;  /* 0x0000000000017941 */ /* 0x000fea0003800000 */
.L_x_6040:
        /* <DEDUP_REMOVED lines=24> */
[----:B------:R-:W-:Y:S01]  /*6a10*/  CS2R R76, SRZ ;  /* 0x00000000004c7805 */ /* 0x000fe2000001ff00 */
[----:B------:R-:W-:Y:S01]  /*6a20*/  ULDC.64 UR6, c[0x0][0x208] ;  /* 0x0000820000067ab9 */ /* 0x000fe20000000a00 */
        /* <DEDUP_REMOVED lines=23> */
.L_x_6043:
[----:B------:R-:W-:Y:S05]  /*6ba0*/  BSYNC B1 ;  /* 0x0000000000017941 */ /* 0x000fea0003800000 */
.L_x_6042:
[----:B------:R-:W-:Y:S01]  /*6bb0*/  IMAD.MOV.U32 R11, RZ, RZ, R32 ;  /* 0x000000ffff0b7224 */ /* 0x000fe200078e0020 */
[----:B0-----:R-:W-:Y:S01]  /*6bc0*/  MOV R12, R33 ;  /* 0x00000021000c7202 */ /* 0x001fe20000000f00 */
        /* <DEDUP_REMOVED lines=23> */
[----:B------:R-:W-:-:S02]  /*6d40*/  UISETP.NE.AND UP0, UPT, UR4, 0x3, UPT ;  /* 0x000000030400788c */ /* 0x000fc4000bf05270 */
[----:B------:R-:W-:Y:S01]  /*6d50*/  PRMT R161, R11, 0x5410, R13 ;  /* 0x000054100ba17816 */ /* 0x000fe2000000000d */
[----:B------:R-:W-:Y:S01]  /*6d60*/  IMAD.MOV.U32 R11, RZ, RZ, R50 ;  /* 0x000000ffff0b7224 */ /* 0x000fe200078e0032 */
[----:B------:R-:W-:Y:S01]  /*6d70*/  PRMT R162, R12, 0x5410, R14 ;  /* 0x000054100ca27816 */ /* 0x000fe2000000000e */
[----:B------:R-:W-:Y:S01]  /*6d80*/  IMAD.MOV.U32 R12, RZ, RZ, R51 ;  /* 0x000000ffff0c7224 */ /* 0x000fe200078e0033 */
[----:B------:R-:W-:Y:S01]  /*6d90*/  PLOP3.LUT P2, PT, PT, PT, UP0, 0x80, 0x0 ;  /* 0x000000000000781c */ /* 0x000fe20003f4f008 */
        /* <DEDUP_REMOVED lines=47> */
[----:B------:R-:W-:-:S04]  /*7090*/  PRMT R159, R12, 0x5410, R11 ;  /* 0x000054100c9f7816 */ /* 0x000fc8000000000b */
[----:B------:R-:W-:Y:S01]  /*70a0*/  PRMT R158, R14, 0x5410, R13 ;  /* 0x000054100e9e7816 */ /* 0x000fe2000000000d */
[----:B------:R-:W-:Y:S06]  /*70b0*/  @!P2 BRA `(.L_x_6044) ;  /* 0x000000000004a947 */ /* 0x000fec0003800000 */
[----:B------:R-:W-:Y:S01]  /*70c0*/  BPT.TRAP 0x1 ;  /* 0x000000040000795c */ /* 0x000fe20000300000 */
.L_x_6044:
[----:B------:R-:W-:Y:S01]  /*70d0*/  IMAD R87, R19, 0x8, R18 ;  /* 0x0000000813577824 */ /* 0x000fe200078e0212 */
[----:B------:R-:W-:Y:S01]  /*70e0*/  SHF.L.U32 R88, R205, 0x1f, RZ ;  /* 0x0000001fcd587819 */ /* 0x000fe200000006ff */
[----:B------:R-:W0:Y:S01]  /*70f0*/  LDC R132, c[0x0][0x2f4] ;  /* 0x0000bd00ff847b82 */ /* 0x000e220000000800 */
[----:B------:R-:W-:Y:S02]  /*7100*/  BSSY B1, `(.L_x_6045) ;  /* 0x0000003000017945 */ /* 0x000fe40003800000 */
[----:B------:R-:W1:Y:S02]  /*7110*/  SYNCS.PHASECHK.TRANS64.TRYWAIT P5, [R87+URZ+0x30890], R88 ;  /* 0x03089058570075a7 */ /* 0x000e6400080a017f */
[----:B-1----:R-:W-:Y:S05]  /*7120*/  @!P5 BRA `(.L_x_6046) ;  /* 0x000001d80064d947 */ /* 0x002fea0003800000 */
.L_x_6342:
[----:B------:R-:W-:Y:S05]  /*7130*/  BSYNC B1 ;  /* 0x0000000000017941 */ /* 0x000fea0003800000 */
.L_x_6045:
[----:B------:R-:W-:Y:S01]  /*7140*/  UMOV UR4, 0xffffffff ;  /* 0xffffffff00047882 */ /* 0x000fe20000000000 */
[----:B0-----:R-:W-:Y:S02]  /*7150*/  IMAD.IADD R136, R132, 0x1, -R122 ;  /* 0x0000000184887824 */ /* 0x001fe400078e0a7a */
[----:B------:R-:W-:Y:S05]  /*7160*/  BRA.DIV UR4, `(.L_x_6047) ;  /* 0x000001da04687947 */ /* 0x000fea000b800000 */
[----:B------:R0:W2:Y:S04]  /*7170*/  SHFL.IDX PT, R117, R115, RZ, 0x1c1f ;  /* 0x001c1fff73757589 */ /* 0x0000a800000e0000 */
[----:B------:R0:W3:Y:S02]  /*7180*/  SHFL.IDX PT, R11, R118, RZ, 0x1c1f ;  /* 0x001c1fff760b7589 */ /* 0x0000e400000e0000 */
.L_x_6346:
        /* <DEDUP_REMOVED lines=26> */
[----:B------:R-:W2:Y:S04]  /*7330*/  LDS.128 R80, [R80+0x1e400] ;  /* 0x01e4000050507984 */ /* 0x000ea80000000c00 */
[----:B------:R-:W3:Y:S01]  /*7340*/  LDS.128 R12, [R12+0x1e400] ;  /* 0x01e400000c0c7984 */ /* 0x000ee20000000c00 */
[----:B------:R-:W-:Y:S05]  /*7350*/  @P3 BRA `(.L_x_6053) ;  /* 0x0000000400743947 */ /* 0x000fea0003800000 */
[--C-:B------:R-:W-:Y:S02]  /*7360*/  SHF.R.U64 R150, R40, 0x10, R41.reuse ;  /* 0x0000001028967819 */ /* 0x100fe40000001229 */
[----:B------:R-:W-:Y:S02]  /*7370*/  SHF.R.U32.HI R149, RZ, 0x10, R41 ;  /* 0x00000010ff957819 */ /* 0x000fe40000011629 */
[----:B------:R-:W-:Y:S02]  /*7380*/  SHF.R.U32.HI R41, RZ, 0x10, R53 ;  /* 0x00000010ff297819 */ /* 0x000fe40000011635 */
[----:B------:R-:W-:Y:S02]  /*7390*/  PRMT R149, R152, 0x5410, R149 ;  /* 0x0000541098957816 */ /* 0x000fe40000000095 */
[----:B------:R-:W-:Y:S01]  /*73a0*/  PRMT R41, R153, 0x5410, R41 ;  /* 0x0000541099297816 */ /* 0x000fe20000000029 */
[----:B--2---:R-:W-:Y:S01]  /*73b0*/  IMAD.U32 R153, R81, 0x10000, RZ ;  /* 0x0001000051997824 */ /* 0x004fe200078e00ff */
[--C-:B------:R-:W-:Y:S01]  /*73c0*/  SHF.R.U64 R40, R42, 0x10, R43.reuse ;  /* 0x000000102a287819 */ /* 0x100fe2000000122b */
[----:B---3--:R-:W-:Y:S01]  /*73d0*/  IMAD.U32 R42, R13, 0x10000, RZ ;  /* 0x000100000d2a7824 */ /* 0x008fe200078e00ff */
[----:B------:R-:W-:Y:S01]  /*73e0*/  SHF.R.U32.HI R151, RZ, 0x10, R43 ;  /* 0x00000010ff977819 */ /* 0x000fe2000001162b */
[----:B------:R-:W-:Y:S01]  /*73f0*/  IMAD.U32 R152, R41, 0x10000, RZ ;  /* 0x0001000029987824 */ /* 0x000fe200078e00ff */
[----:B------:R-:W-:Y:S01]  /*7400*/  LOP3.LUT R81, R81, 0xffff0000, RZ, 0xc0, !PT ;  /* 0xffff000051517812 */ /* 0x000fe200078ec0ff */
[----:B------:R-:W-:Y:S01]  /*7410*/  IMAD.U32 R43, R149, 0x10000, RZ ;  /* 0x00010000952b7824 */ /* 0x000fe200078e00ff */
[----:B------:R-:W-:Y:S01]  /*7420*/  SHF.R.U64 R52, R52, 0x10, R53 ;  /* 0x0000001034347819 */ /* 0x000fe20000001235 */
[CC--:B------:R-:W-:Y:S01]  /*7430*/  FMUL.FTZ R154, R153.reuse, R152.reuse ;  /* 0x00000098999a7220 */ /* 0x0c0fe20000410000 */
[----:B------:R-:W-:Y:S01]  /*7440*/  SHF.R.U32.HI R53, RZ, 0x10, R55 ;  /* 0x00000010ff357819 */ /* 0x000fe20000011637 */
[-C--:B------:R-:W-:Y:S01]  /*7450*/  FMUL.FTZ R153, R153, R43.reuse ;  /* 0x0000002b99997220 */ /* 0x080fe20000410000 */
[----:B------:R-:W-:Y:S01]  /*7460*/  LOP3.LUT R13, R13, 0xffff0000, RZ, 0xc0, !PT ;  /* 0xffff00000d0d7812 */ /* 0x000fe200078ec0ff */
[----:B------:R-:W-:Y:S01]  /*7470*/  FFMA.FTZ R43, R42, R43, -R154 ;  /* 0x0000002b2a2b7223 */ /* 0x000fe2000001089a */
[----:B------:R-:W-:Y:S01]  /*7480*/  PRMT R53, R168, 0x5410, R53 ;  /* 0x00005410a8357816 */ /* 0x000fe20000000035 */
[----:B------:R-:W-:Y:S01]  /*7490*/  FFMA.FTZ R42, R42, R152, R153 ;  /* 0x000000982a2a7223 */ /* 0x000fe20000010099 */
[----:B------:R-:W-:Y:S01]  /*74a0*/  LOP3.LUT R152, R149, 0xffff0000, RZ, 0xc0, !PT ;  /* 0xffff000095987812 */ /* 0x000fe200078ec0ff */
[----:B------:R-:W-:Y:S01]  /*74b0*/  IMAD.U32 R153, R83, 0x10000, RZ ;  /* 0x0001000053997824 */ /* 0x000fe200078e00ff */
[----:B------:R-:W-:-:S02]  /*74c0*/  LOP3.LUT R149, R41, 0xffff0000, RZ, 0xc0, !PT ;  /* 0xffff000029957812 */ /* 0x000fc400078ec0ff */
[----:B------:R-:W-:Y:S02]  /*74d0*/  PRMT R151, R165, 0x5410, R151 ;  /* 0x00005410a5977816 */ /* 0x000fe40000000097 */
[----:B------:R-:W-:Y:S01]  /*74e0*/  LOP3.LUT R83, R83, 0xffff0000, RZ, 0xc0, !PT ;  /* 0xffff000053537812 */ /* 0x000fe200078ec0ff */
[CC--:B------:R-:W-:Y:S01]  /*74f0*/  FMUL.FTZ R41, R81.reuse, R149.reuse ;  /* 0x0000009551297220 */ /* 0x0c0fe20000410000 */
[-C--:B------:R-:W-:Y:S01]  /*7500*/  FMUL.FTZ R81, R81, R152.reuse ;  /* 0x0000009851517220 */ /* 0x080fe20000410000 */
[----:B------:R-:W-:Y:S02]  /*7510*/  PRMT R52, R172, 0x5432, R52 ;  /* 0x00005432ac347816 */ /* 0x000fe40000000034 */
[C---:B------:R-:W-:Y:S01]  /*7520*/  FFMA.FTZ R41, R13.reuse, R152, -R41 ;  /* 0x000000980d297223 */ /* 0x040fe20000010829 */
[----:B------:R-:W-:Y:S01]  /*7530*/  FFMA.FTZ R13, R13, R149, R81 ;  /* 0x000000950d0d7223 */ /* 0x000fe20000010051 */
[----:B------:R-:W-:Y:S01]  /*7540*/  IMAD.U32 R152, R53, 0x10000, RZ ;  /* 0x0001000035987824 */ /* 0x000fe200078e00ff */
[----:B------:R-:W-:Y:S01]  /*7550*/  PRMT R150, R170, 0x5432, R150 ;  /* 0x00005432aa967816 */ /* 0x000fe20000000096 */
[----:B------:R-:W-:Y:S01]  /*7560*/  IMAD.U32 R149, R151, 0x10000, RZ ;  /* 0x0001000097957824 */ /* 0x000fe200078e00ff */
[----:B------:R-:W-:Y:S01]  /*7570*/  SHF.R.U64 R54, R54, 0x10, R55 ;  /* 0x0000001036367819 */ /* 0x000fe20000001237 */
[----:B------:R-:W-:-:S02]  /*7580*/  IMAD.U32 R81, R15, 0x10000, RZ ;  /* 0x000100000f517824 */ /* 0x000fc400078e00ff */
[CC--:B------:R-:W-:Y:S01]  /*7590*/  FMUL.FTZ R154, R153.reuse, R152.reuse ;  /* 0x00000098999a7220 */ /* 0x0c0fe20000410000 */
[-C--:B------:R-:W-:Y:S01]  /*75a0*/  FMUL.FTZ R153, R153, R149.reuse ;  /* 0x0000009599997220 */ /* 0x080fe20000410000 */
[----:B------:R-:W-:Y:S02]  /*75b0*/  LOP3.LUT R15, R15, 0xffff0000, RZ, 0xc0, !PT ;  /* 0xffff00000f0f7812 */ /* 0x000fe400078ec0ff */
[C---:B------:R-:W-:Y:S01]  /*75c0*/  FFMA.FTZ R149, R81.reuse, R149, -R154 ;  /* 0x0000009551957223 */ /* 0x040fe2000001089a */
[----:B------:R-:W-:Y:S01]  /*75d0*/  FFMA.FTZ R81, R81, R152, R153 ;  /* 0x0000009851517223 */ /* 0x000fe20000010099 */
[----:B------:R-:W-:Y:S01]  /*75e0*/  LOP3.LUT R152, R151, 0xffff0000, RZ, 0xc0, !PT ;  /* 0xffff000097987812 */ /* 0x000fe200078ec0ff */
[C---:B------:R-:W-:Y:S01]  /*75f0*/  IMAD.U32 R153, R150.reuse, 0x10000, RZ ;  /* 0x0001000096997824 */ /* 0x040fe200078e00ff */
[----:B------:R-:W-:Y:S02]  /*7600*/  LOP3.LUT R151, R53, 0xffff0000, RZ, 0xc0, !PT ;  /* 0xffff000035977812 */ /* 0x000fe400078ec0ff */
[----:B------:R-:W-:-:S02]  /*7610*/  LOP3.LUT R150, R150, 0xffff0000, RZ, 0xc0, !PT ;  /* 0xffff000096967812 */ /* 0x000fc400078ec0ff */
[----:B------:R-:W-:Y:S01]  /*7620*/  LOP3.LUT R55, R12, 0xffff0000, RZ, 0xc0, !PT ;  /* 0xffff00000c377812 */ /* 0x000fe200078ec0ff */
[CC--:B------:R-:W-:Y:S01]  /*7630*/  FMUL.FTZ R53, R83.reuse, R151.reuse ;  /* 0x0000009753357220 */ /* 0x0c0fe20000410000 */
[-C--:B------:R-:W-:Y:S01]  /*7640*/  FMUL.FTZ R83, R83, R152.reuse ;  /* 0x0000009853537220 */ /* 0x080fe20000410000 */
[----:B------:R-:W-:Y:S02]  /*7650*/  PRMT R54, R171, 0x5432, R54 ;  /* 0x00005432ab367816 */ /* 0x000fe40000000036 */
[C---:B------:R-:W-:Y:S01]  /*7660*/  FFMA.FTZ R53, R15.reuse, R152, -R53 ;  /* 0x000000980f357223 */ /* 0x040fe20000010835 */
[----:B------:R-:W-:Y:S01]  /*7670*/  FFMA.FTZ R15, R15, R151, R83 ;  /* 0x000000970f0f7223 */ /* 0x000fe20000010053 */
[C---:B------:R-:W-:Y:S01]  /*7680*/  IMAD.U32 R152, R80.reuse, 0x10000, RZ ;  /* 0x0001000050987824 */ /* 0x040fe200078e00ff */
[----:B------:R-:W-:Y:S01]  /*7690*/  LOP3.LUT R80, R80, 0xffff0000, RZ, 0xc0, !PT ;  /* 0xffff000050507812 */ /* 0x000fe200078ec0ff */
[C---:B------:R-:W-:Y:S01]  /*76a0*/  IMAD.U32 R151, R52.reuse, 0x10000, RZ ;  /* 0x0001000034977824 */ /* 0x040fe200078e00ff */
[----:B------:R-:W-:Y:S01]  /*76b0*/  LOP3.LUT R52, R52, 0xffff0000, RZ, 0xc0, !PT ;  /* 0xffff000034347812 */ /* 0x000fe200078ec0ff */
[----:B------:R-:W-:Y:S01]  /*76c0*/  IMAD.U32 R83, R12, 0x10000, RZ ;  /* 0x000100000c537824 */ /* 0x000fe200078e00ff */
[----:B------:R-:W-:Y:S01]  /*76d0*/  PRMT R40, R169, 0x5432, R40 ;  /* 0x00005432a9287816 */ /* 0x000fe20000000028 */
[C---:B------:R-:W-:Y:S01]  /*76e0*/  FMUL.FTZ R154, R152.reuse, R151 ;  /* 0x00000097989a7220 */ /* 0x040fe20000410000 */
[-C--:B------:R-:W-:Y:S01]  /*76f0*/  FMUL.FTZ R152, R152, R153.reuse ;  /* 0x0000009998987220 */ /* 0x080fe20000410000 */
[C---:B------:R-:W-:Y:S01]  /*7700*/  FMUL.FTZ R12, R80.reuse, R52 ;  /* 0x00000034500c7220 */ /* 0x040fe20000410000 */
[----:B------:R-:W-:Y:S01]  /*7710*/  FMUL.FTZ R80, R80, R150 ;  /* 0x0000009650507220 */ /* 0x000fe20000410000 */
[C---:B------:R-:W-:Y:S01]  /*7720*/  FFMA.FTZ R154, R83.reuse, R153, -R154 ;  /* 0x00000099539a7223 */ /* 0x040fe2000001089a */
[----:B------:R-:W-:Y:S01]  /*7730*/  FFMA.FTZ R152, R83, R151, R152 ;  /* 0x0000009753987223 */ /* 0x000fe20000010098 */
[----:B------:R-:W-:-:S02]  /*7740*/  IMAD.U32 R151, R82, 0x10000, RZ ;  /* 0x0001000052977824 */ /* 0x000fc400078e00ff */
[C---:B------:R-:W-:Y:S01]  /*7750*/  FFMA.FTZ R52, R55.reuse, R52, R80 ;  /* 0x0000003437347223 */ /* 0x040fe20000010050 */
[----:B------:R-:W-:Y:S02]  /*7760*/  IMAD.U32 R80, R54, 0x10000, RZ ;  /* 0x0001000036507824 */ /* 0x000fe400078e00ff */
[----:B------:R-:W-:Y:S01]  /*7770*/  FFMA.FTZ R12, R55, R150, -R12 ;  /* 0x00000096370c7223 */ /* 0x000fe2000001080c */
[----:B------:R-:W-:Y:S01]  /*7780*/  IMAD.U32 R83, R40, 0x10000, RZ ;  /* 0x0001000028537824 */ /* 0x000fe200078e00ff */
[----:B------:R-:W-:Y:S01]  /*7790*/  LOP3.LUT R82, R82, 0xffff0000, RZ, 0xc0, !PT ;  /* 0xffff000052527812 */ /* 0x000fe200078ec0ff */
[C---:B------:R-:W-:Y:S01]  /*77a0*/  FMUL.FTZ R150, R151.reuse, R80 ;  /* 0x0000005097967220 */ /* 0x040fe20000410000 */
[----:B------:R-:W-:Y:S02]  /*77b0*/  IMAD.U32 R55, R14, 0x10000, RZ ;  /* 0x000100000e377824 */ /* 0x000fe400078e00ff */
[-C--:B------:R-:W-:Y:S01]  /*77c0*/  FMUL.FTZ R151, R151, R83.reuse ;  /* 0x0000005397977220 */ /* 0x080fe20000410000 */
[----:B------:R-:W-:Y:S01]  /*77d0*/  LOP3.LUT R54, R54, 0xffff0000, RZ, 0xc0, !PT ;  /* 0xffff000036367812 */ /* 0x000fe200078ec0ff */
[----:B------:R-:W-:-:S02]  /*77e0*/  FFMA.FTZ R150, R55, R83, -R150 ;  /* 0x0000005337967223 */ /* 0x000fc40000010896 */
[----:B------:R-:W-:Y:S01]  /*77f0*/  FFMA.FTZ R151, R55, R80, R151 ;  /* 0x0000005037977223 */ /* 0x000fe20000010097 */
[----:B------:R-:W-:Y:S01]  /*7800*/  LOP3.LUT R40, R40, 0xffff0000, RZ, 0xc0, !PT ;  /* 0xffff000028287812 */ /* 0x000fe200078ec0ff */
[----:B------:R-:W-:Y:S01]  /*7810*/  FMUL.FTZ R55, R82, R54 ;  /* 0x0000003652377220 */ /* 0x000fe20000410000 */
[----:B------:R-:W-:Y:S02]  /*7820*/  LOP3.LUT R14, R14, 0xffff0000, RZ, 0xc0, !PT ;  /* 0xffff00000e0e7812 */ /* 0x000fe400078ec0ff */
[----:B------:R-:W-:Y:S01]  /*7830*/  F2FP.BF16.F32.PACK_AB R41, R41, R43 ;  /* 0x0000002b2929723e */ /* 0x000fe200000010ff */
[-C--:B------:R-:W-:Y:S01]  /*7840*/  FMUL.FTZ R82, R82, R40.reuse ;  /* 0x0000002852527220 */ /* 0x080fe20000410000 */
[----:B------:R-:W-:Y:S01]  /*7850*/  F2FP.BF16.F32.PACK_AB R53, R53, R149 ;  /* 0x000000953535723e */ /* 0x000fe200000010ff */
[C---:B------:R-:W-:Y:S01]  /*7860*/  FFMA.FTZ R55, R14.reuse, R40, -R55 ;  /* 0x000000280e377223 */ /* 0x040fe20000010837 */
[----:B------:R-:W-:Y:S01]  /*7870*/  F2FP.BF16.F32.PACK_AB R42, R13, R42 ;  /* 0x0000002a0d2a723e */ /* 0x000fe200000010ff */
[----:B------:R-:W-:Y:S01]  /*7880*/  FFMA.FTZ R82, R14, R54, R82 ;  /* 0x000000360e527223 */ /* 0x000fe20000010052 */
[----:B------:R-:W-:Y:S01]  /*7890*/  F2FP.BF16.F32.PACK_AB R52, R52, R152 ;  /* 0x000000983434723e */ /* 0x000fe200000010ff */
[----:B------:R-:W-:Y:S01]  /*78a0*/  IMAD.MOV.U32 R13, RZ, RZ, R41 ;  /* 0x000000ffff0d7224 */ /* 0x000fe200078e0029 */
[----:B------:R-:W-:-:S02]  /*78b0*/  F2FP.BF16.F32.PACK_AB R55, R55, R150 ;  /* 0x000000963737723e */ /* 0x000fc400000010ff */
[----:B------:R-:W-:Y:S01]  /*78c0*/  F2FP.BF16.F32.PACK_AB R83, R15, R81 ;  /* 0x000000510f53723e */ /* 0x000fe200000010ff */
[----:B------:R-:W-:Y:S01]  /*78d0*/  IMAD.MOV.U32 R80, RZ, RZ, R52 ;  /* 0x000000ffff507224 */ /* 0x000fe200078e0034 */
[----:B------:R-:W-:Y:S01]  /*78e0*/  F2FP.BF16.F32.PACK_AB R12, R12, R154 ;  /* 0x0000009a0c0c723e */ /* 0x000fe200000010ff */
[----:B------:R-:W-:Y:S01]  /*78f0*/  IMAD.MOV.U32 R81, RZ, RZ, R42 ;  /* 0x000000ffff517224 */ /* 0x000fe200078e002a */
[----:B------:R-:W-:Y:S01]  /*7900*/  F2FP.BF16.F32.PACK_AB R82, R82, R151 ;  /* 0x000000975252723e */ /* 0x000fe200000010ff */
[----:B------:R-:W-:Y:S02]  /*7910*/  IMAD.MOV.U32 R14, RZ, RZ, R55 ;  /* 0x000000ffff0e7224 */ /* 0x000fe400078e0037 */
[----:B------:R-:W-:-:S07]  /*7920*/  IMAD.MOV.U32 R15, RZ, RZ, R53 ;  /* 0x000000ffff0f7224 */ /* 0x000fce00078e0035 */
.L_x_6053:
[----:B------:R-:W-:Y:S05]  /*7930*/  BSYNC B3 ;  /* 0x0000000000037941 */ /* 0x000fea0003800000 */
.L_x_6052:
[C---:B------:R-:W-:Y:S01]  /*7940*/  ISETP.GE.AND P3, PT, R148.reuse, R132, PT ;  /* 0x000000849400720c */ /* 0x040fe20003f66270 */
[----:B------:R-:W-:Y:S02]  /*7950*/  ULDC.64 UR4, c[0x0][0x208] ;  /* 0x0000820000047ab9 */ /* 0x000fe40000000a00 */
[----:B---3--:R3:W-:Y:S10]  /*7960*/  ST.E.128 desc[UR4][R120.64], R12 ;  /* 0x0000000c78007985 */ /* 0x0087f4000c101d04 */
[----:B------:R-:W-:-:S05]  /*7970*/  @!P3 IMAD.WIDE R40, R148, 0x2, R116 ;  /* 0x000000029428b825 */ /* 0x000fca00078e0274 */
[----:B--2---:R3:W-:Y:S02]  /*7980*/  @!P3 ST.E.128 desc[UR4][R40.64], R80 ;  /* 0x000000502800b985 */ /* 0x0047e4000c101d04 */
.L_x_6051:
[----:B------:R-:W-:Y:S05]  /*7990*/  BSYNC B2 ;  /* 0x0000000000027941 */ /* 0x000fea0003800000 */
.L_x_6050:
        /* <DEDUP_REMOVED lines=37> */
[----:B------:R-:W-:Y:S01]  /*7bf0*/  FMUL.FTZ R121, R120, R83 ;  /* 0x0000005378797220 */ /* 0x000fe20000410000 */
[----:B------:R-:W-:Y:S01]  /*7c00*/  SHF.R.U64 R48, R48, 0x10, R49 ;  /* 0x0000001030307819 */ /* 0x000fe20000001231 */
[-C--:B------:R-:W-:Y:S01]  /*7c10*/  FMUL.FTZ R120, R120, R82.reuse ;  /* 0x0000005278787220 */ /* 0x080fe20000410000 */
[----:B------:R-:W-:Y:S01]  /*7c20*/  PRMT R37, R164, 0x5410, R37 ;  /* 0x00005410a4257816 */ /* 0x000fe20000000025 */
        /* <DEDUP_REMOVED lines=9> */
[----:B------:R-:W-:-:S02]  /*7cc0*/  SHF.R.U64 R38, R38, 0x10, R39 ;  /* 0x0000001026267819 */ /* 0x000fc40000001227 */
[C---:B------:R-:W-:Y:S01]  /*7cd0*/  FFMA.FTZ R55, R13.reuse, R83, -R55 ;  /* 0x000000530d377223 */ /* 0x040fe20000010837 */
[----:B------:R-:W-:Y:S01]  /*7ce0*/  FFMA.FTZ R13, R13, R80, R41 ;  /* 0x000000500d0d7223 */ /* 0x000fe20000010029 */
[----:B------:R-:W-:Y:S01]  /*7cf0*/  SHF.R.U32.HI R41, RZ, 0x10, R51 ;  /* 0x00000010ff297819 */ /* 0x000fe20000011633 */
[----:B------:R-:W-:Y:S01]  /*7d00*/  IMAD.U32 R83, R15, 0x10000, RZ ;  /* 0x000100000f537824 */ /* 0x000fe200078e00ff */
[----:B------:R-:W-:Y:S01]  /*7d10*/  SHF.R.U32.HI R80, RZ, 0x10, R39 ;  /* 0x00000010ff507819 */ /* 0x000fe20000011627 */
[----:B------:R-:W-:Y:S01]  /*7d20*/  IMAD.U32 R39, R14, 0x10000, RZ ;  /* 0x000100000e277824 */ /* 0x000fe200078e00ff */
        /* <DEDUP_REMOVED lines=8> */
[----:B------:R-:W-:Y:S01]  /*7db0*/  PRMT R50, R164, 0x5432, R50 ;  /* 0x00005432a4327816 */ /* 0x000fe20000000032 */
[-C--:B------:R-:W-:Y:S01]  /*7dc0*/  FMUL.FTZ R49, R43, R41.reuse ;  /* 0x000000292b317220 */ /* 0x080fe20000410000 */
[----:B------:R-:W-:Y:S01]  /*7dd0*/  FMUL.FTZ R121, R121, R148 ;  /* 0x0000009479797220 */ /* 0x000fe20000410000 */
[----:B------:R-:W-:Y:S01]  /*7de0*/  FMUL.FTZ R43, R43, R36 ;  /* 0x000000242b2b7220 */ /* 0x000fe20000410000 */
[----:B------:R-:W-:Y:S01]  /*7df0*/  FFMA.FTZ R148, R83, R148, -R149 ;  /* 0x0000009453947223 */ /* 0x000fe20000010895 */
[----:B------:R-:W-:Y:S01]  /*7e00*/  FFMA.FTZ R36, R15, R36, -R49 ;  /* 0x000000240f247223 */ /* 0x000fe20000010831 */
[----:B------:R-:W-:Y:S01]  /*7e10*/  FFMA.FTZ R121, R83, R120, R121 ;  /* 0x0000007853797223 */ /* 0x000fe20000010079 */
[----:B------:R-:W-:Y:S01]  /*7e20*/  FFMA.FTZ R15, R15, R41, R43 ;  /* 0x000000290f0f7223 */ /* 0x000fe2000001002b */
[----:B------:R-:W-:Y:S01]  /*7e30*/  PRMT R41, R166, 0x5432, R48 ;  /* 0x00005432a6297816 */ /* 0x000fe20000000030 */
        /* <DEDUP_REMOVED lines=10> */
[----:B------:R-:W-:-:S02]  /*7ee0*/  PRMT R38, R165, 0x5432, R38 ;  /* 0x00005432a5267816 */ /* 0x000fc40000000026 */
[C---:B------:R-:W-:Y:S01]  /*7ef0*/  FFMA.FTZ R80, R43.reuse, R49, -R80 ;  /* 0x000000312b507223 */ /* 0x040fe20000010850 */
[----:B------:R-:W-:Y:S01]  /*7f00*/  FFMA.FTZ R83, R43, R48, R83 ;  /* 0x000000302b537223 */ /* 0x000fe20000010053 */
[----:B------:R-:W-:Y:S01]  /*7f10*/  FMUL.FTZ R48, R40, R41 ;  /* 0x0000002928307220 */ /* 0x000fe20000410000 */
[----:B------:R-:W-:Y:S01]  /*7f20*/  LOP3.LUT R43, R14, 0xffff0000, RZ, 0xc0, !PT ;  /* 0xffff00000e2b7812 */ /* 0x000fe200078ec0ff */
[-C--:B------:R-:W-:Y:S01]  /*7f30*/  FMUL.FTZ R40, R40, R37.reuse ;  /* 0x0000002528287220 */ /* 0x080fe20000410000 */
        /* <DEDUP_REMOVED lines=8> */
[C---:B------:R-:W-:Y:S01]  /*7fc0*/  FMUL.FTZ R12, R14.reuse, R37 ;  /* 0x000000250e0c7220 */ /* 0x040fe20000410000 */
[-C--:B------:R-:W-:Y:S01]  /*7fd0*/  FMUL.FTZ R41, R14, R49.reuse ;  /* 0x000000310e297220 */ /* 0x080fe20000410000 */
[C---:B------:R-:W-:Y:S01]  /*7fe0*/  FMUL.FTZ R14, R42.reuse, R50 ;  /* 0x000000322a0e7220 */ /* 0x040fe20000410000 */
[----:B------:R-:W-:Y:S01]  /*7ff0*/  F2FP.BF16.F32.PACK_AB R55, R55, R82 ;  /* 0x000000523737723e */ /* 0x000fe200000010ff */
[-C--:B------:R-:W-:Y:S01]  /*8000*/  FMUL.FTZ R42, R42, R38.reuse ;  /* 0x000000262a2a7220 */ /* 0x080fe20000410000 */
[C---:B------:R-:W-:Y:S01]  /*8010*/  FFMA.FTZ R12, R39.reuse, R49, -R12 ;  /* 0x00000031270c7223 */ /* 0x040fe2000001080c */
[----:B------:R-:W-:Y:S01]  /*8020*/  FFMA.FTZ R41, R39, R37, R41 ;  /* 0x0000002527297223 */ /* 0x000fe20000010029 */
[C---:B------:R-:W-:Y:S01]  /*8030*/  FFMA.FTZ R14, R43.reuse, R38, -R14 ;  /* 0x000000262b0e7223 */ /* 0x040fe2000001080e */
[----:B------:R-:W-:Y:S01]  /*8040*/  FFMA.FTZ R42, R43, R50, R42 ;  /* 0x000000322b2a7223 */ /* 0x000fe2000001002a */
[----:B------:R-:W-:-:S02]  /*8050*/  F2FP.BF16.F32.PACK_AB R36, R36, R148 ;  /* 0x000000942424723e */ /* 0x000fc400000010ff */
[----:B------:R-:W-:Y:S01]  /*8060*/  F2FP.BF16.F32.PACK_AB R81, R13, R81 ;  /* 0x000000510d51723e */ /* 0x000fe200000010ff */
[----:B------:R-:W-:Y:S01]  /*8070*/  IMAD.MOV.U32 R13, RZ, RZ, R55 ;  /* 0x000000ffff0d7224 */ /* 0x000fe200078e0037 */
        /* <DEDUP_REMOVED lines=9> */
.L_x_6057:
[----:B------:R-:W-:Y:S05]  /*8110*/  BSYNC B3 ;  /* 0x0000000000037941 */ /* 0x000fea0003800000 */
.L_x_6056:
[C---:B------:R-:W-:Y:S01]  /*8120*/  ISETP.GE.AND P3, PT, R54.reuse, R132, PT ;  /* 0x000000843600720c */ /* 0x040fe20003f66270 */
[----:B------:R-:W-:Y:S02]  /*8130*/  ULDC.64 UR4, c[0x0][0x208] ;  /* 0x0000820000047ab9 */ /* 0x000fe40000000a00 */
[----:B--2---:R4:W-:Y:S10]  /*8140*/  ST.E.128 desc[UR4][R52.64], R12 ;  /* 0x0000000c34007985 */ /* 0x0049f4000c101d04 */
[----:B------:R-:W-:-:S05]  /*8150*/  @!P3 IMAD.WIDE R36, R54, 0x2, R116 ;  /* 0x000000023624b825 */ /* 0x000fca00078e0274 */
[----:B---3--:R4:W-:Y:S02]  /*8160*/  @!P3 ST.E.128 desc[UR4][R36.64], R40 ;  /* 0x000000282400b985 */ /* 0x0089e4000c101d04 */
.L_x_6055:
[----:B------:R-:W-:Y:S05]  /*8170*/  BSYNC B2 ;  /* 0x0000000000027941 */ /* 0x000fea0003800000 */
.L_x_6054:
        /* <DEDUP_REMOVED lines=33> */
[----:B------:R-:W-:Y:S01]  /*8390*/  SHF.R.U64 R32, R32, 0x10, R33 ;  /* 0x0000001020207819 */ /* 0x000fe20000001221 */
[----:B------:R-:W-:Y:S01]  /*83a0*/  IMAD.U32 R53, R38, 0x10000, RZ ;  /* 0x0001000026357824 */ /* 0x000fe200078e00ff */
[----:B------:R-:W-:Y:S01]  /*83b0*/  SHF.R.U32.HI R44, RZ, 0x10, R45 ;  /* 0x00000010ff2c7819 */ /* 0x000fe2000001162d */
[----:B------:R-:W-:Y:S01]  /*83c0*/  IMAD.U32 R45, R13, 0x10000, RZ ;  /* 0x000100000d2d7824 */ /* 0x000fe200078e00ff */
[----:B------:R-:W-:Y:S01]  /*83d0*/  SHF.R.U32.HI R33, RZ, 0x10, R33 ;  /* 0x00000010ff217819 */ /* 0x000fe20000011621 */
[----:B------:R-:W-:Y:S01]  /*83e0*/  IMAD.U32 R50, R14, 0x10000, RZ ;  /* 0x000100000e327824 */ /* 0x000fe200078e00ff */
[----:B------:R-:W-:-:S02]  /*83f0*/  PRMT R44, R162, 0x5432, R44 ;  /* 0x00005432a22c7816 */ /* 0x000fc4000000002c */
[----:B------:R-:W-:Y:S02]  /*8400*/  PRMT R33, R160, 0x5410, R33 ;  /* 0x00005410a0217816 */ /* 0x000fe40000000021 */
[--C-:B------:R-:W-:Y:S01]  /*8410*/  SHF.R.U64 R43, R46, 0x10, R47.reuse ;  /* 0x000000102e2b7819 */ /* 0x100fe2000000122f */
[----:B------:R-:W-:Y:S01]  /*8420*/  IMAD.U32 R54, R44, 0x10000, RZ ;  /* 0x000100002c367824 */ /* 0x000fe200078e00ff */
[----:B------:R-:W-:Y:S01]  /*8430*/  SHF.R.U32.HI R46, RZ, 0x10, R47 ;  /* 0x00000010ff2e7819 */ /* 0x000fe2000001162f */
[----:B------:R-:W-:Y:S01]  /*8440*/  IMAD.U32 R55, R33, 0x10000, RZ ;  /* 0x0001000021377824 */ /* 0x000fe200078e00ff */
[C---:B------:R-:W-:Y:S02]  /*8450*/  PRMT R35, R161.reuse, 0x5432, R35 ;  /* 0x00005432a1237816 */ /* 0x040fe40000000023 */
[----:B------:R-:W-:Y:S01]  /*8460*/  PRMT R161, R161, 0x5410, R43 ;  /* 0x00005410a1a17816 */ /* 0x000fe2000000002b */
[CC--:B------:R-:W-:Y:S01]  /*8470*/  FMUL.FTZ R43, R48.reuse, R54.reuse ;  /* 0x00000036302b7220 */ /* 0x0c0fe20000410000 */
[----:B------:R-:W-:Y:S01]  /*8480*/  LOP3.LUT R49, R37, 0xffff0000, RZ, 0xc0, !PT ;  /* 0xffff000025317812 */ /* 0x000fe200078ec0ff */
[-C--:B------:R-:W-:Y:S01]  /*8490*/  FMUL.FTZ R48, R48, R55.reuse ;  /* 0x0000003730307220 */ /* 0x080fe20000410000 */
[----:B------:R-:W-:Y:S01]  /*84a0*/  LOP3.LUT R44, R44, 0xffff0000, RZ, 0xc0, !PT ;  /* 0xffff00002c2c7812 */ /* 0x000fe200078ec0ff */
[C---:B------:R-:W-:Y:S01]  /*84b0*/  FFMA.FTZ R43, R45.reuse, R55, -R43 ;  /* 0x000000372d2b7223 */ /* 0x040fe2000001082b */
[----:B------:R-:W-:Y:S01]  /*84c0*/  PRMT R42, R160, 0x5432, R42 ;  /* 0x00005432a02a7816 */ /* 0x000fe2000000002a */
[----:B------:R-:W-:Y:S01]  /*84d0*/  FFMA.FTZ R48, R45, R54, R48 ;  /* 0x000000362d307223 */ /* 0x000fe20000010030 */
[----:B------:R-:W-:Y:S01]  /*84e0*/  PRMT R46, R162, 0x5410, R46 ;  /* 0x00005410a22e7816 */ /* 0x000fe2000000002e */
[-C--:B------:R-:W-:Y:S01]  /*84f0*/  FMUL.FTZ R80, R49, R44.reuse ;  /* 0x0000002c31507220 */ /* 0x080fe20000410000 */
[----:B------:R-:W-:Y:S01]  /*8500*/  LOP3.LUT R33, R33, 0xffff0000, RZ, 0xc0, !PT ;  /* 0xffff000021217812 */ /* 0x000fe200078ec0ff */
[----:B------:R-:W-:Y:S01]  /*8510*/  IMAD.U32 R45, R42, 0x10000, RZ ;  /* 0x000100002a2d7824 */ /* 0x000fe200078e00ff */
[----:B------:R-:W-:Y:S01]  /*8520*/  LOP3.LUT R47, R13, 0xffff0000, RZ, 0xc0, !PT ;  /* 0xffff00000d2f7812 */ /* 0x000fe200078ec0ff */
[----:B------:R-:W-:Y:S01]  /*8530*/  IMAD.U32 R55, R46, 0x10000, RZ ;  /* 0x000100002e377824 */ /* 0x000fe200078e00ff */
[----:B------:R-:W-:Y:S01]  /*8540*/  PRMT R32, R163, 0x5410, R32 ;  /* 0x00005410a3207816 */ /* 0x000fe20000000020 */
[----:B------:R-:W-:Y:S01]  /*8550*/  FMUL.FTZ R49, R49, R33 ;  /* 0x0000002131317220 */ /* 0x000fe20000410000 */
[----:B------:R-:W-:Y:S01]  /*8560*/  LOP3.LUT R39, R39, 0xffff0000, RZ, 0xc0, !PT ;  /* 0xffff000027277812 */ /* 0x000fe200078ec0ff */
[----:B------:R-:W-:Y:S01]  /*8570*/  IMAD.U32 R37, R36, 0x10000, RZ ;  /* 0x0001000024257824 */ /* 0x000fe200078e00ff */
[----:B------:R-:W-:Y:S01]  /*8580*/  LOP3.LUT R46, R46, 0xffff0000, RZ, 0xc0, !PT ;  /* 0xffff00002e2e7812 */ /* 0x000fe200078ec0ff */
[----:B------:R-:W-:Y:S01]  /*8590*/  FFMA.FTZ R49, R47, R44, R49 ;  /* 0x0000002c2f317223 */ /* 0x000fe20000010031 */
[----:B------:R-:W-:Y:S01]  /*85a0*/  LOP3.LUT R42, R42, 0xffff0000, RZ, 0xc0, !PT ;  /* 0xffff00002a2a7812 */ /* 0x000fe200078ec0ff */
[----:B------:R-:W-:-:S02]  /*85b0*/  IMAD.U32 R54, R35, 0x10000, RZ ;  /* 0x0001000023367824 */ /* 0x000fc400078e00ff */
[----:B------:R-:W-:Y:S01]  /*85c0*/  FFMA.FTZ R80, R47, R33, -R80 ;  /* 0x000000212f507223 */ /* 0x000fe20000010850 */
[----:B------:R-:W-:Y:S02]  /*85d0*/  IMAD.U32 R44, R32, 0x10000, RZ ;  /* 0x00010000202c7824 */ /* 0x000fe400078e00ff */
[C---:B------:R-:W-:Y:S01]  /*85e0*/  FMUL.FTZ R120, R39.reuse, R46 ;  /* 0x0000002e27787220 */ /* 0x040fe20000410000 */
[----:B------:R-:W-:Y:S01]  /*85f0*/  FMUL.FTZ R82, R39, R42 ;  /* 0x0000002a27527220 */ /* 0x000fe20000410000 */
[----:B------:R-:W-:Y:S01]  /*8600*/  LOP3.LUT R36, R36, 0xffff0000, RZ, 0xc0, !PT ;  /* 0xffff000024247812 */ /* 0x000fe200078ec0ff */
[C---:B------:R-:W-:Y:S01]  /*8610*/  FMUL.FTZ R33, R52.reuse, R55 ;  /* 0x0000003734217220 */ /* 0x040fe20000410000 */
[----:B------:R-:W-:Y:S01]  /*8620*/  LOP3.LUT R35, R35, 0xffff0000, RZ, 0xc0, !PT ;  /* 0xffff000023237812 */ /* 0x000fe200078ec0ff */
[-C--:B------:R-:W-:Y:S01]  /*8630*/  FMUL.FTZ R52, R52, R45.reuse ;  /* 0x0000002d34347220 */ /* 0x080fe20000410000 */
[----:B------:R-:W-:Y:S01]  /*8640*/  LOP3.LUT R39, R32, 0xffff0000, RZ, 0xc0, !PT ;  /* 0xffff000020277812 */ /* 0x000fe200078ec0ff */
[C---:B------:R-:W-:Y:S01]  /*8650*/  FMUL.FTZ R32, R37.reuse, R54 ;  /* 0x0000003625207220 */ /* 0x040fe20000410000 */
[C---:B------:R-:W-:Y:S01]  /*8660*/  SHF.L.U32 R13, R12.reuse, 0x10, RZ ;  /* 0x000000100c0d7819 */ /* 0x040fe200000006ff */
[-C--:B------:R-:W-:Y:S01]  /*8670*/  FMUL.FTZ R37, R37, R44.reuse ;  /* 0x0000002c25257220 */ /* 0x080fe20000410000 */
[----:B------:R-:W-:Y:S01]  /*8680*/  LOP3.LUT R12, R12, 0xffff0000, RZ, 0xc0, !PT ;  /* 0xffff00000c0c7812 */ /* 0x000fe200078ec0ff */
[----:B------:R-:W-:Y:S01]  /*8690*/  FFMA.FTZ R33, R51, R45, -R33 ;  /* 0x0000002d33217223 */ /* 0x000fe20000010821 */
[----:B------:R-:W-:Y:S01]  /*86a0*/  FMUL.FTZ R45, R36, R35 ;  /* 0x00000023242d7220 */ /* 0x000fe20000410000 */
[----:B------:R-:W-:Y:S01]  /*86b0*/  PRMT R34, R163, 0x5432, R34 ;  /* 0x00005432a3227816 */ /* 0x000fe20000000022 */
[C---:B------:R-:W-:Y:S01]  /*86c0*/  FFMA.FTZ R32, R13.reuse, R44, -R32 ;  /* 0x0000002c0d207223 */ /* 0x040fe20000010820 */
[----:B------:R-:W-:Y:S01]  /*86d0*/  FFMA.FTZ R37, R13, R54, R37 ;  /* 0x000000360d257223 */ /* 0x000fe20000010025 */
[----:B------:R-:W-:Y:S01]  /*86e0*/  LOP3.LUT R15, R15, 0xffff0000, RZ, 0xc0, !PT ;  /* 0xffff00000f0f7812 */ /* 0x000fe200078ec0ff */
        /* <DEDUP_REMOVED lines=8> */
[----:B------:R-:W-:Y:S01]  /*8770*/  FFMA.FTZ R42, R15, R42, -R120 ;  /* 0x0000002a0f2a7223 */ /* 0x000fe20000010878 */
[----:B------:R-:W-:Y:S01]  /*8780*/  FFMA.FTZ R12, R12, R35, R47 ;  /* 0x000000230c0c7223 */ /* 0x000fe2000001002f */
[----:B------:R-:W-:Y:S01]  /*8790*/  FFMA.FTZ R52, R51, R55, R52 ;  /* 0x0000003733347223 */ /* 0x000fe20000010034 */
[----:B------:R-:W-:Y:S01]  /*87a0*/  FFMA.FTZ R15, R15, R46, R82 ;  /* 0x0000002e0f0f7223 */ /* 0x000fe20000010052 */
[C---:B------:R-:W-:Y:S01]  /*87b0*/  FMUL.FTZ R47, R38.reuse, R161 ;  /* 0x000000a1262f7220 */ /* 0x040fe20000410000 */
[C---:B------:R-:W-:Y:S01]  /*87c0*/  FMUL.FTZ R35, R53.reuse, R13 ;  /* 0x0000000d35237220 */ /* 0x040fe20000410000 */
[-C--:B------:R-:W-:Y:S01]  /*87d0*/  FMUL.FTZ R34, R53, R36.reuse ;  /* 0x0000002435227220 */ /* 0x080fe20000410000 */
[-C--:B------:R-:W-:Y:S01]  /*87e0*/  FMUL.FTZ R38, R38, R39.reuse ;  /* 0x0000002726267220 */ /* 0x080fe20000410000 */
[----:B------:R-:W-:Y:S01]  /*87f0*/  FFMA.FTZ R47, R14, R39, -R47 ;  /* 0x000000270e2f7223 */ /* 0x000fe2000001082f */
[C---:B------:R-:W-:Y:S01]  /*8800*/  FFMA.FTZ R36, R50.reuse, R36, -R35 ;  /* 0x0000002432247223 */ /* 0x040fe20000010823 */
[----:B------:R-:W-:Y:S01]  /*8810*/  F2FP.BF16.F32.PACK_AB R39, R15, R52 ;  /* 0x000000340f27723e */ /* 0x000fe200000010ff */
        /* <DEDUP_REMOVED lines=10> */
[----:B------:R-:W-:-:S02]  /*88c0*/  IMAD.MOV.U32 R12, RZ, RZ, R42 ;  /* 0x000000ffff0c7224 */ /* 0x000fc400078e002a */
[----:B------:R-:W-:Y:S02]  /*88d0*/  IMAD.MOV.U32 R13, RZ, RZ, R43 ;  /* 0x000000ffff0d7224 */ /* 0x000fe400078e002b */
[----:B------:R-:W-:Y:S02]  /*88e0*/  IMAD.MOV.U32 R37, RZ, RZ, R48 ;  /* 0x000000ffff257224 */ /* 0x000fe400078e0030 */
[----:B------:R-:W-:-:S07]  /*88f0*/  IMAD.MOV.U32 R15, RZ, RZ, R33 ;  /* 0x000000ffff0f7224 */ /* 0x000fce00078e0021 */
.L_x_6059:
[----:B------:R-:W-:Y:S05]  /*8900*/  BSYNC B2 ;  /* 0x0000000000027941 */ /* 0x000fea0003800000 */
.L_x_6058:
[C---:B------:R-:W-:Y:S01]  /*8910*/  ISETP.GE.AND P3, PT, R11.reuse, R132, PT ;  /* 0x000000840b00720c */ /* 0x040fe20003f66270 */
[----:B------:R-:W-:Y:S02]  /*8920*/  ULDC.64 UR4, c[0x0][0x208] ;  /* 0x0000820000047ab9 */ /* 0x000fe40000000a00 */
[----:B--2---:R2:W-:Y:S10]  /*8930*/  ST.E.128 desc[UR4][R40.64], R12 ;  /* 0x0000000c28007985 */ /* 0x0045f4000c101d04 */
[----:B------:R-:W-:-:S05]  /*8940*/  @!P3 IMAD.WIDE R116, R11, 0x2, R116 ;  /* 0x000000020b74b825 */ /* 0x000fca00078e0274 */
[----:B---3--:R2:W-:Y:S02]  /*8950*/  @!P3 ST.E.128 desc[UR4][R116.64], R36 ;  /* 0x000000247400b985 */ /* 0x0085e4000c101d04 */
.L_x_6049:
[----:B------:R-:W-:Y:S05]  /*8960*/  BSYNC B1 ;  /* 0x0000000000017941 */ /* 0x000fea0003800000 */
.L_x_6048:
[----:B------:R-:W-:-:S03]  /*8970*/  UMOV UR4, 0xffffffff ;  /* 0xffffffff00047882 */ /* 0x000fc60000000000 */
[----:B------:R-:W-:Y:S05]  /*8980*/  BRA.DIV UR4, `(.L_x_6060) ;  /* 0x000001c204ac7947 */ /* 0x000fea000b800000 */
[----:B0-----:R-:W0:Y:S04]  /*8990*/  SHFL.IDX PT, R115, R115, 0x1, 0x1c1f ;  /* 0x003c1f0073737f89 */ /* 0x001e2800000e0000 */
[----:B--2-4-:R2:W4:Y:S02]  /*89a0*/  SHFL.IDX PT, R36, R118, 0x1, 0x1c1f ;  /* 0x003c1f0076247f89 */ /* 0x01452400000e0000 */
.L_x_6350:
        /* <DEDUP_REMOVED lines=33> */
[----:B------:R-:W-:Y:S01]  /*8bc0*/  SHF.R.U64 R44, R76, 0x10, R77 ;  /* 0x000000104c2c7819 */ /* 0x000fe2000000124d */
[----:B------:R-:W-:Y:S01]  /*8bd0*/  IMAD.U32 R52, R35, 0x10000, RZ ;  /* 0x0001000023347824 */ /* 0x000fe200078e00ff */
[----:B------:R-:W-:Y:S01]  /*8be0*/  SHF.R.U32.HI R64, RZ, 0x10, R65 ;  /* 0x00000010ff407819 */ /* 0x000fe20000011641 */
[----:B---3--:R-:W-:Y:S01]  /*8bf0*/  IMAD.U32 R50, R15, 0x10000, RZ ;  /* 0x000100000f327824 */ /* 0x008fe200078e00ff */
[----:B------:R-:W-:Y:S01]  /*8c00*/  SHF.R.U32.HI R76, RZ, 0x10, R77 ;  /* 0x00000010ff4c7819 */ /* 0x000fe2000001164d */
[----:B------:R-:W-:Y:S01]  /*8c10*/  IMAD.U32 R45, R13, 0x10000, RZ ;  /* 0x000100000d2d7824 */ /* 0x000fe200078e00ff */
[----:B------:R-:W-:Y:S01]  /*8c20*/  PRMT R64, R157, 0x5432, R64 ;  /* 0x000054329d407816 */ /* 0x000fe20000000040 */
[----:B------:R-:W-:Y:S01]  /*8c30*/  IMAD.U32 R49, R14, 0x10000, RZ ;  /* 0x000100000e317824 */ /* 0x000fe200078e00ff */
[----:B------:R-:W-:-:S02]  /*8c40*/  PRMT R76, R159, 0x5432, R76 ;  /* 0x000054329f4c7816 */ /* 0x000fc4000000004c */
[----:B------:R-:W-:Y:S02]  /*8c50*/  SHF.R.U64 R43, R78, 0x10, R79 ;  /* 0x000000104e2b7819 */ /* 0x000fe4000000124f */
[----:B0-----:R-:W-:Y:S01]  /*8c60*/  SHF.R.U64 R11, R66, 0x10, R67 ;  /* 0x00000010420b7819 */ /* 0x001fe20000001243 */
[----:B------:R-:W-:Y:S01]  /*8c70*/  IMAD.U32 R54, R76, 0x10000, RZ ;  /* 0x000100004c367824 */ /* 0x000fe200078e00ff */
[----:B------:R-:W-:Y:S02]  /*8c80*/  SHF.R.U32.HI R79, RZ, 0x10, R79 ;  /* 0x00000010ff4f7819 */ /* 0x000fe4000001164f */
[----:B------:R-:W-:Y:S01]  /*8c90*/  PRMT R159, R159, 0x5410, R44 ;  /* 0x000054109f9f7816 */ /* 0x000fe2000000002c */
[----:B------:R-:W-:Y:S01]  /*8ca0*/  IMAD.U32 R44, R64, 0x10000, RZ ;  /* 0x00010000402c7824 */ /* 0x000fe200078e00ff */
[----:B------:R-:W-:Y:S01]  /*8cb0*/  SHF.R.U32.HI R67, RZ, 0x10, R67 ;  /* 0x00000010ff437819 */ /* 0x000fe20000011643 */
        /* <DEDUP_REMOVED lines=8> */
[----:B------:R-:W-:Y:S01]  /*8d40*/  FMUL.FTZ R77, R48, R55 ;  /* 0x00000037304d7220 */ /* 0x000fe20000410000 */
[----:B------:R-:W-:Y:S01]  /*8d50*/  LOP3.LUT R47, R64, 0xffff0000, RZ, 0xc0, !PT ;  /* 0xffff0000402f7812 */ /* 0x000fe200078ec0ff */
[----:B------:R-:W-:Y:S01]  /*8d60*/  IMAD.U32 R65, R79, 0x10000, RZ ;  /* 0x000100004f417824 */ /* 0x000fe200078e00ff */
[----:B------:R-:W-:Y:S01]  /*8d70*/  LOP3.LUT R46, R13, 0xffff0000, RZ, 0xc0, !PT ;  /* 0xffff00000d2e7812 */ /* 0x000fe200078ec0ff */
[----:B------:R-:W-:Y:S01]  /*8d80*/  IMAD.U32 R53, R67, 0x10000, RZ ;  /* 0x0001000043357824 */ /* 0x000fe200078e00ff */
[----:B------:R-:W-:Y:S01]  /*8d90*/  PRMT R42, R157, 0x5410, R42 ;  /* 0x000054109d2a7816 */ /* 0x000fe2000000002a */
[----:B------:R-:W-:Y:S01]  /*8da0*/  FMUL.FTZ R81, R48, R47 ;  /* 0x0000002f30517220 */ /* 0x000fe20000410000 */
[----:B------:R-:W-:-:S02]  /*8db0*/  IMAD.U32 R64, R159, 0x10000, RZ ;  /* 0x000100009f407824 */ /* 0x000fc400078e00ff */
[----:B------:R-:W-:Y:S01]  /*8dc0*/  FFMA.FTZ R47, R46, R47, -R77 ;  /* 0x0000002f2e2f7223 */ /* 0x000fe2000001084d */
[C---:B------:R-:W-:Y:S01]  /*8dd0*/  FMUL.FTZ R77, R52.reuse, R65 ;  /* 0x00000041344d7220 */ /* 0x040fe20000410000 */
[----:B------:R-:W-:Y:S01]  /*8de0*/  FMUL.FTZ R52, R52, R53 ;  /* 0x0000003534347220 */ /* 0x000fe20000410000 */
[----:B------:R-:W-:Y:S01]  /*8df0*/  LOP3.LUT R32, R32, 0xffff0000, RZ, 0xc0, !PT ;  /* 0xffff000020207812 */ /* 0x000fe200078ec0ff */
[----:B------:R-:W-:Y:S01]  /*8e00*/  FFMA.FTZ R46, R46, R55, R81 ;  /* 0x000000372e2e7223 */ /* 0x000fe20000010051 */
[C---:B------:R-:W-:Y:S01]  /*8e10*/  FFMA.FTZ R48, R50.reuse, R53, -R77 ;  /* 0x0000003532307223 */ /* 0x040fe2000001084d */
[----:B------:R-:W-:Y:S01]  /*8e20*/  FFMA.FTZ R50, R50, R65, R52 ;  /* 0x0000004132327223 */ /* 0x000fe20000010034 */
[----:B------:R-:W-:Y:S01]  /*8e30*/  IMAD.U32 R52, R42, 0x10000, RZ ;  /* 0x000100002a347824 */ /* 0x000fe200078e00ff */
[----:B------:R-:W-:Y:S01]  /*8e40*/  LOP3.LUT R159, R159, 0xffff0000, RZ, 0xc0, !PT ;  /* 0xffff00009f9f7812 */ /* 0x000fe200078ec0ff */
[----:B------:R-:W-:Y:S01]  /*8e50*/  IMAD.U32 R13, R12, 0x10000, RZ ;  /* 0x000100000c0d7824 */ /* 0x000fe200078e00ff */
[----:B------:R-:W-:Y:S01]  /*8e60*/  LOP3.LUT R53, R42, 0xffff0000, RZ, 0xc0, !PT ;  /* 0xffff00002a357812 */ /* 0x000fe200078ec0ff */
[----:B------:R-:W-:Y:S01]  /*8e70*/  FFMA.FTZ R45, R45, R54, R76 ;  /* 0x000000362d2d7223 */ /* 0x000fe2000001004c */
[----:B------:R-:W-:Y:S01]  /*8e80*/  PRMT R43, R158, 0x5410, R43 ;  /* 0x000054109e2b7816 */ /* 0x000fe2000000002b */
[----:B------:R-:W-:Y:S01]  /*8e90*/  FMUL.FTZ R42, R33, R64 ;  /* 0x00000040212a7220 */ /* 0x000fe20000410000 */
[----:B------:R-:W-:Y:S01]  /*8ea0*/  LOP3.LUT R35, R35, 0xffff0000, RZ, 0xc0, !PT ;  /* 0xffff000023237812 */ /* 0x000fe200078ec0ff */
[-C--:B------:R-:W-:Y:S01]  /*8eb0*/  FMUL.FTZ R55, R33, R52.reuse ;  /* 0x0000003421377220 */ /* 0x080fe20000410000 */
[----:B------:R-:W-:Y:S01]  /*8ec0*/  PRMT R11, R156, 0x5410, R11 ;  /* 0x000054109c0b7816 */ /* 0x000fe2000000000b */
[C---:B------:R-:W-:Y:S01]  /*8ed0*/  FMUL.FTZ R65, R32.reuse, R159 ;  /* 0x0000009f20417220 */ /* 0x040fe20000410000 */
[----:B------:R-:W-:Y:S01]  /*8ee0*/  LOP3.LUT R66, R79, 0xffff0000, RZ, 0xc0, !PT ;  /* 0xffff00004f427812 */ /* 0x000fe200078ec0ff */
[----:B------:R-:W-:Y:S01]  /*8ef0*/  FFMA.FTZ R33, R13, R52, -R42 ;  /* 0x000000340d217223 */ /* 0x000fe2000001082a */
[----:B------:R-:W-:Y:S01]  /*8f00*/  LOP3.LUT R54, R67, 0xffff0000, RZ, 0xc0, !PT ;  /* 0xffff000043367812 */ /* 0x000fe200078ec0ff */
[-C--:B------:R-:W-:Y:S01]  /*8f10*/  FMUL.FTZ R67, R32, R53.reuse ;  /* 0x0000003520437220 */ /* 0x080fe20000410000 */
[----:B------:R-:W-:Y:S01]  /*8f20*/  LOP3.LUT R12, R12, 0xffff0000, RZ, 0xc0, !PT ;  /* 0xffff00000c0c7812 */ /* 0x000fe200078ec0ff */
[----:B------:R-:W-:Y:S01]  /*8f30*/  FFMA.FTZ R55, R13, R64, R55 ;  /* 0x000000400d377223 */ /* 0x000fe20000010037 */
[----:B------:R-:W-:Y:S01]  /*8f40*/  LOP3.LUT R51, R14, 0xffff0000, RZ, 0xc0, !PT ;  /* 0xffff00000e337812 */ /* 0x000fe200078ec0ff */
[C---:B------:R-:W-:Y:S01]  /*8f50*/  IMAD.U32 R14, R34.reuse, 0x10000, RZ ;  /* 0x00010000220e7824 */ /* 0x040fe200078e00ff */
[----:B------:R-:W-:Y:S01]  /*8f60*/  LOP3.LUT R15, R15, 0xffff0000, RZ, 0xc0, !PT ;  /* 0xffff00000f0f7812 */ /* 0x000fe200078ec0ff */
[----:B------:R-:W-:Y:S01]  /*8f70*/  IMAD.U32 R32, R43, 0x10000, RZ ;  /* 0x000100002b207824 */ /* 0x000fe200078e00ff */
[----:B------:R-:W-:Y:S01]  /*8f80*/  LOP3.LUT R34, R34, 0xffff0000, RZ, 0xc0, !PT ;  /* 0xffff000022227812 */ /* 0x000fe200078ec0ff */
[----:B------:R-:W-:Y:S01]  /*8f90*/  FMUL.FTZ R76, R35, R66 ;  /* 0x00000042234c7220 */ /* 0x000fe20000410000 */
[----:B------:R-:W-:Y:S01]  /*8fa0*/  IMAD.U32 R13, R11, 0x10000, RZ ;  /* 0x000100000b0d7824 */ /* 0x000fe200078e00ff */
[----:B------:R-:W-:Y:S01]  /*8fb0*/  LOP3.LUT R43, R43, 0xffff0000, RZ, 0xc0, !PT ;  /* 0xffff00002b2b7812 */ /* 0x000fe200078ec0ff */
[-C--:B------:R-:W-:Y:S01]  /*8fc0*/  FMUL.FTZ R78, R35, R54.reuse ;  /* 0x00000036234e7220 */ /* 0x080fe20000410000 */
[----:B------:R-:W-:Y:S01]  /*8fd0*/  LOP3.LUT R11, R11, 0xffff0000, RZ, 0xc0, !PT ;  /* 0xffff00000b0b7812 */ /* 0x000fe200078ec0ff */
[----:B------:R-:W-:Y:S01]  /*8fe0*/  FFMA.FTZ R42, R12, R53, -R65 ;  /* 0x000000350c2a7223 */ /* 0x000fe20000010841 */
[C---:B------:R-:W-:Y:S01]  /*8ff0*/  FFMA.FTZ R35, R15.reuse, R54, -R76 ;  /* 0x000000360f237223 */ /* 0x040fe2000001084c */
[C---:B------:R-:W-:Y:S01]  /*9000*/  FMUL.FTZ R52, R14.reuse, R32 ;  /* 0x000000200e347220 */ /* 0x040fe20000410000 */
[----:B------:R-:W-:Y:S01]  /*9010*/  FMUL.FTZ R53, R14, R13 ;  /* 0x0000000d0e357220 */ /* 0x000fe20000410000 */
[----:B------:R-:W-:Y:S01]  /*9020*/  FFMA.FTZ R15, R15, R66, R78 ;  /* 0x000000420f0f7223 */ /* 0x000fe2000001004e */
[C---:B------:R-:W-:Y:S01]  /*9030*/  FMUL.FTZ R14, R34.reuse, R43 ;  /* 0x0000002b220e7220 */ /* 0x040fe20000410000 */
[----:B------:R-:W-:Y:S01]  /*9040*/  FMUL.FTZ R34, R34, R11 ;  /* 0x0000000b22227220 */ /* 0x000fe20000410000 */
[----:B------:R-:W-:Y:S01]  /*9050*/  FFMA.FTZ R12, R12, R159, R67 ;  /* 0x0000009f0c0c7223 */ /* 0x000fe20000010043 */
[----:B------:R-:W-:Y:S01]  /*9060*/  F2FP.BF16.F32.PACK_AB R35, R35, R48 ;  /* 0x000000302323723e */ /* 0x000fe200000010ff */
        /* <DEDUP_REMOVED lines=13> */
[----:B------:R-:W-:Y:S02]  /*9140*/  F2FP.BF16.F32.PACK_AB R14, R11, R52 ;  /* 0x000000340b0e723e */ /* 0x000fe400000010ff */
[----:B------:R-:W-:-:S07]  /*9150*/  F2FP.BF16.F32.PACK_AB R34, R34, R53 ;  /* 0x000000352222723e */ /* 0x000fce00000010ff */
.L_x_6064:
[----:B------:R-:W-:Y:S05]  /*9160*/  BSYNC B2 ;  /* 0x0000000000027941 */ /* 0x000fea0003800000 */
.L_x_6063:
[----:B------:R-:W-:Y:S02]  /*9170*/  ULDC.64 UR4, c[0x0][0x208] ;  /* 0x0000820000047ab9 */ /* 0x000fe40000000a00 */
[----:B---3--:R3:W-:Y:S04]  /*9180*/  ST.E.128 desc[UR4][R38.64], R12 ;  /* 0x0000000c26007985 */ /* 0x0087e8000c101d04 */
[----:B----4-:R3:W-:Y:S02]  /*9190*/  @!P3 ST.E.128 desc[UR4][R40.64], R32 ;  /* 0x000000202800b985 */ /* 0x0107e4000c101d04 */
.L_x_6062:
[----:B------:R-:W-:Y:S05]  /*91a0*/  BSYNC B1 ;  /* 0x0000000000017941 */ /* 0x000fea0003800000 */
.L_x_6061:
        /* <DEDUP_REMOVED lines=15> */
[----:B------:R-:W-:Y:S02]  /*92a0*/  LOP3.LUT R11, R211, 0x38, R41, 0xf8, !PT ;  /* 0x00000038d30b7812 */ /* 0x000fe400078ef829 */
        /* <DEDUP_REMOVED lines=15> */
[--C-:B------:R-:W-:Y:S01]  /*93a0*/  SHF.R.U64 R60, R72, 0x10, R73.reuse ;  /* 0x00000010483c7819 */ /* 0x100fe20000001249 */
[----:B------:R-:W-:Y:S01]  /*93b0*/  IMAD.U32 R52, R35, 0x10000, RZ ;  /* 0x0001000023347824 */ /* 0x000fe200078e00ff */
[----:B------:R-:W-:Y:S01]  /*93c0*/  SHF.R.U32.HI R72, RZ, 0x10, R73 ;  /* 0x00000010ff487819 */ /* 0x000fe20000011649 */
[----:B---3--:R-:W-:Y:S01]  /*93d0*/  IMAD.U32 R44, R13, 0x10000, RZ ;  /* 0x000100000d2c7824 */ /* 0x008fe200078e00ff */
[----:B------:R-:W-:Y:S01]  /*93e0*/  SHF.R.U32.HI R61, RZ, 0x10, R61 ;  /* 0x00000010ff3d7819 */ /* 0x000fe2000001163d */
[----:B------:R-:W-:Y:S01]  /*93f0*/  IMAD.U32 R50, R15, 0x10000, RZ ;  /* 0x000100000f327824 */ /* 0x000fe200078e00ff */
[----:B------:R-:W-:Y:S01]  /*9400*/  PRMT R49, R146, 0x5410, R49 ;  /* 0x0000541092317816 */ /* 0x000fe20000000031 */
[----:B------:R-:W-:Y:S01]  /*9410*/  IMAD.U32 R42, R32, 0x10000, RZ ;  /* 0x00010000202a7824 */ /* 0x000fe200078e00ff */
[----:B------:R-:W-:Y:S01]  /*9420*/  PRMT R53, R155, 0x5432, R72 ;  /* 0x000054329b357816 */ /* 0x000fe20000000048 */
[----:B0-----:R-:W-:Y:S01]  /*9430*/  IMAD.U32 R11, R14, 0x10000, RZ ;  /* 0x000100000e0b7824 */ /* 0x001fe200078e00ff */
[----:B------:R-:W-:-:S02]  /*9440*/  PRMT R146, R146, 0x5432, R61 ;  /* 0x0000543292927816 */ /* 0x000fc4000000003d */
[----:B------:R-:W-:Y:S01]  /*9450*/  SHF.R.U64 R54, R74, 0x10, R75 ;  /* 0x000000104a367819 */ /* 0x000fe2000000124b */
[----:B------:R-:W-:Y:S01]  /*9460*/  IMAD.U32 R55, R53, 0x10000, RZ ;  /* 0x0001000035377824 */ /* 0x000fe200078e00ff */
[----:B------:R-:W-:Y:S02]  /*9470*/  SHF.R.U64 R64, R62, 0x10, R63 ;  /* 0x000000103e407819 */ /* 0x000fe4000000123f */
[----:B------:R-:W-:Y:S01]  /*9480*/  SHF.R.U32.HI R74, RZ, 0x10, R75 ;  /* 0x00000010ff4a7819 */ /* 0x000fe2000001164b */
[----:B------:R-:W-:Y:S01]  /*9490*/  FMUL.FTZ R61, R46, R55 ;  /* 0x000000372e3d7220 */ /* 0x000fe20000410000 */
[----:B------:R-:W-:Y:S01]  /*94a0*/  LOP3.LUT R48, R35, 0xffff0000, RZ, 0xc0, !PT ;  /* 0xffff000023307812 */ /* 0x000fe200078ec0ff */
[----:B------:R-:W-:Y:S01]  /*94b0*/  IMAD.U32 R35, R146, 0x10000, RZ ;  /* 0x0001000092237824 */ /* 0x000fe200078e00ff */
[----:B------:R-:W-:Y:S02]  /*94c0*/  SHF.R.U32.HI R62, RZ, 0x10, R63 ;  /* 0x00000010ff3e7819 */ /* 0x000fe4000001163f */
[----:B------:R-:W-:-:S02]  /*94d0*/  LOP3.LUT R51, R33, 0xffff0000, RZ, 0xc0, !PT ;  /* 0xffff000021337812 */ /* 0x000fc400078ec0ff */
[----:B------:R-:W-:Y:S02]  /*94e0*/  PRMT R45, R147, 0x5410, R54 ;  /* 0x00005410932d7816 */ /* 0x000fe40000000036 */
[----:B------:R-:W-:Y:S02]  /*94f0*/  PRMT R33, R145, 0x5410, R64 ;  /* 0x0000541091217816 */ /* 0x000fe40000000040 */
[----:B------:R-:W-:Y:S02]  /*9500*/  PRMT R147, R147, 0x5432, R74 ;  /* 0x0000543293937816 */ /* 0x000fe4000000004a */
[----:B------:R-:W-:Y:S01]  /*9510*/  LOP3.LUT R54, R53, 0xffff0000, RZ, 0xc0, !PT ;  /* 0xffff000035367812 */ /* 0x000fe200078ec0ff */
[-C--:B------:R-:W-:Y:S01]  /*9520*/  FMUL.FTZ R53, R46, R35.reuse ;  /* 0x000000232e357220 */ /* 0x080fe20000410000 */
[----:B------:R-:W-:Y:S01]  /*9530*/  PRMT R145, R145, 0x5432, R62 ;  /* 0x0000543291917816 */ /* 0x000fe2000000003e */
[----:B------:R-:W-:Y:S01]  /*9540*/  FFMA.FTZ R35, R44, R35, -R61 ;  /* 0x000000232c237223 */ /* 0x000fe2000001083d */
[----:B------:R-:W-:Y:S01]  /*9550*/  LOP3.LUT R46, R146, 0xffff0000, RZ, 0xc0, !PT ;  /* 0xffff0000922e7812 */ /* 0x000fe200078ec0ff */
[----:B------:R-:W-:-:S02]  /*9560*/  IMAD.U32 R61, R147, 0x10000, RZ ;  /* 0x00010000933d7824 */ /* 0x000fc400078e00ff */
[----:B------:R-:W-:Y:S01]  /*9570*/  FFMA.FTZ R44, R44, R55, R53 ;  /* 0x000000372c2c7223 */ /* 0x000fe20000010035 */
[----:B------:R-:W-:Y:S01]  /*9580*/  IMAD.U32 R53, R145, 0x10000, RZ ;  /* 0x0001000091357824 */ /* 0x000fe200078e00ff */
[----:B------:R-:W-:Y:S01]  /*9590*/  PRMT R155, R155, 0x5410, R60 ;  /* 0x000054109b9b7816 */ /* 0x000fe2000000003c */
[C---:B------:R-:W-:Y:S01]  /*95a0*/  FMUL.FTZ R60, R51.reuse, R54 ;  /* 0x00000036333c7220 */ /* 0x040fe20000410000 */
[----:B------:R-:W-:Y:S01]  /*95b0*/  FMUL.FTZ R62, R51, R46 ;  /* 0x0000002e333e7220 */ /* 0x000fe20000410000 */
[C---:B------:R-:W-:Y:S01]  /*95c0*/  FMUL.FTZ R51, R52.reuse, R61 ;  /* 0x0000003d34337220 */ /* 0x040fe20000410000 */
[----:B------:R-:W-:Y:S01]  /*95d0*/  LOP3.LUT R47, R13, 0xffff0000, RZ, 0xc0, !PT ;  /* 0xffff00000d2f7812 */ /* 0x000fe200078ec0ff */
[-C--:B------:R-:W-:Y:S01]  /*95e0*/  FMUL.FTZ R52, R52, R53.reuse ;  /* 0x0000003534347220 */ /* 0x080fe20000410000 */
[----:B------:R-:W-:Y:S01]  /*95f0*/  LOP3.LUT R147, R147, 0xffff0000, RZ, 0xc0, !PT ;  /* 0xffff000093937812 */ /* 0x000fe200078ec0ff */
[C---:B------:R-:W-:Y:S01]  /*9600*/  FFMA.FTZ R53, R50.reuse, R53, -R51 ;  /* 0x0000003532357223 */ /* 0x040fe20000010833 */
[----:B------:R-:W-:Y:S01]  /*9610*/  LOP3.LUT R145, R145, 0xffff0000, RZ, 0xc0, !PT ;  /* 0xffff000091917812 */ /* 0x000fe200078ec0ff */
[----:B------:R-:W-:Y:S01]  /*9620*/  FFMA.FTZ R52, R50, R61, R52 ;  /* 0x0000003d32347223 */ /* 0x000fe20000010034 */
[----:B------:R-:W-:-:S02]  /*9630*/  IMAD.U32 R51, R155, 0x10000, RZ ;  /* 0x000100009b337824 */ /* 0x000fc400078e00ff */
[----:B------:R-:W-:Y:S01]  /*9640*/  FFMA.FTZ R46, R47, R46, -R60 ;  /* 0x0000002e2f2e7223 */ /* 0x000fe2000001083c */
[----:B------:R-:W-:Y:S02]  /*9650*/  IMAD.U32 R50, R49, 0x10000, RZ ;  /* 0x0001000031327824 */ /* 0x000fe400078e00ff */
[----:B------:R-:W-:Y:S01]  /*9660*/  FFMA.FTZ R47, R47, R54, R62 ;  /* 0x000000362f2f7223 */ /* 0x000fe2000001003e */
[C---:B------:R-:W-:Y:S01]  /*9670*/  FMUL.FTZ R54, R48.reuse, R147 ;  /* 0x0000009330367220 */ /* 0x040fe20000410000 */
[----:B------:R-:W-:Y:S01]  /*9680*/  FMUL.FTZ R60, R48, R145 ;  /* 0x00000091303c7220 */ /* 0x000fe20000410000 */
[----:B------:R-:W-:Y:S01]  /*9690*/  LOP3.LUT R43, R15, 0xffff0000, RZ, 0xc0, !PT ;  /* 0xffff00000f2b7812 */ /* 0x000fe200078ec0ff */
[----:B------:R-:W-:Y:S01]  /*96a0*/  FMUL.FTZ R48, R42, R51 ;  /* 0x000000332a307220 */ /* 0x000fe20000410000 */
[----:B------:R-:W-:Y:S01]  /*96b0*/  IMAD.U32 R13, R12, 0x10000, RZ ;  /* 0x000100000c0d7824 */ /* 0x000fe200078e00ff */
[----:B------:R-:W-:Y:S01]  /*96c0*/  LOP3.LUT R32, R32, 0xffff0000, RZ, 0xc0, !PT ;  /* 0xffff000020207812 */ /* 0x000fe200078ec0ff */
[----:B------:R-:W-:Y:S01]  /*96d0*/  FMUL.FTZ R42, R42, R50 ;  /* 0x000000322a2a7220 */ /* 0x000fe20000410000 */
[----:B------:R-:W-:Y:S01]  /*96e0*/  LOP3.LUT R155, R155, 0xffff0000, RZ, 0xc0, !PT ;  /* 0xffff00009b9b7812 */ /* 0x000fe200078ec0ff */
[----:B------:R-:W-:Y:S01]  /*96f0*/  FFMA.FTZ R54, R43, R145, -R54 ;  /* 0x000000912b367223 */ /* 0x000fe20000010836 */
[----:B------:R-:W-:Y:S01]  /*9700*/  LOP3.LUT R49, R49, 0xffff0000, RZ, 0xc0, !PT ;  /* 0xffff000031317812 */ /* 0x000fe200078ec0ff */
[----:B------:R-:W-:Y:S01]  /*9710*/  FFMA.FTZ R147, R43, R147, R60 ;  /* 0x000000932b937223 */ /* 0x000fe2000001003c */
[----:B------:R-:W-:Y:S01]  /*9720*/  FFMA.FTZ R42, R13, R51, R42 ;  /* 0x000000330d2a7223 */ /* 0x000fe2000001002a */
[----:B------:R-:W-:Y:S01]  /*9730*/  LOP3.LUT R12, R12, 0xffff0000, RZ, 0xc0, !PT ;  /* 0xffff00000c0c7812 */ /* 0x000fe200078ec0ff */
[----:B------:R-:W-:Y:S01]  /*9740*/  FMUL.FTZ R43, R32, R155 ;  /* 0x0000009b202b7220 */ /* 0x000fe20000410000 */
[----:B------:R-:W-:Y:S01]  /*9750*/  LOP3.LUT R15, R14, 0xffff0000, RZ, 0xc0, !PT ;  /* 0xffff00000e0f7812 */ /* 0x000fe200078ec0ff */
[----:B------:R-:W-:Y:S01]  /*9760*/  FMUL.FTZ R51, R32, R49 ;  /* 0x0000003120337220 */ /* 0x000fe20000410000 */
[----:B------:R-:W-:-:S02]  /*9770*/  IMAD.U32 R14, R34, 0x10000, RZ ;  /* 0x00010000220e7824 */ /* 0x000fc400078e00ff */
[----:B------:R-:W-:Y:S01]  /*9780*/  FFMA.FTZ R48, R13, R50, -R48 ;  /* 0x000000320d307223 */ /* 0x000fe20000010830 */
        /* <DEDUP_REMOVED lines=25> */
.L_x_6068:
[----:B------:R-:W-:Y:S05]  /*9920*/  BSYNC B2 ;  /* 0x0000000000027941 */ /* 0x000fea0003800000 */
.L_x_6067:
[----:B------:R-:W-:Y:S02]  /*9930*/  ULDC.64 UR4, c[0x0][0x208] ;  /* 0x0000820000047ab9 */ /* 0x000fe40000000a00 */
[----:B---3--:R3:W-:Y:S04]  /*9940*/  ST.E.128 desc[UR4][R38.64], R12 ;  /* 0x0000000c26007985 */ /* 0x0087e8000c101d04 */
[----:B----4-:R3:W-:Y:S02]  /*9950*/  @!P3 ST.E.128 desc[UR4][R40.64], R32 ;  /* 0x000000202800b985 */ /* 0x0107e4000c101d04 */
.L_x_6066:
[----:B------:R-:W-:Y:S05]  /*9960*/  BSYNC B1 ;  /* 0x0000000000017941 */ /* 0x000fea0003800000 */
.L_x_6065:
        /* <DEDUP_REMOVED lines=28> */
[----:B------:R-:W-:Y:S01]  /*9b30*/  SHF.R.U64 R49, R56, 0x10, R57 ;  /* 0x0000001038317819 */ /* 0x000fe20000001239 */
[----:B---3--:R-:W-:Y:S01]  /*9b40*/  IMAD.U32 R45, R33, 0x10000, RZ ;  /* 0x00010000212d7824 */ /* 0x008fe200078e00ff */
[----:B------:R-:W-:Y:S01]  /*9b50*/  SHF.R.U32.HI R51, RZ, 0x10, R69 ;  /* 0x00000010ff337819 */ /* 0x000fe20000011645 */
[----:B0-----:R-:W-:Y:S01]  /*9b60*/  IMAD.U32 R41, R13, 0x10000, RZ ;  /* 0x000100000d297824 */ /* 0x001fe200078e00ff */
[----:B------:R-:W-:Y:S01]  /*9b70*/  SHF.R.U32.HI R57, RZ, 0x10, R57 ;  /* 0x00000010ff397819 */ /* 0x000fe20000011639 */
[----:B------:R-:W-:Y:S01]  /*9b80*/  IMAD.U32 R47, R35, 0x10000, RZ ;  /* 0x00010000232f7824 */ /* 0x000fe200078e00ff */
[----:B------:R-:W-:Y:S01]  /*9b90*/  PRMT R48, R142, 0x5410, R49 ;  /* 0x000054108e307816 */ /* 0x000fe20000000031 */
[----:B------:R-:W-:Y:S01]  /*9ba0*/  IMAD.U32 R43, R32, 0x10000, RZ ;  /* 0x00010000202b7824 */ /* 0x000fe200078e00ff */
[----:B------:R-:W-:Y:S01]  /*9bb0*/  PRMT R51, R144, 0x5432, R51 ;  /* 0x0000543290337816 */ /* 0x000fe20000000033 */
[----:B------:R-:W-:Y:S01]  /*9bc0*/  IMAD.U32 R40, R12, 0x10000, RZ ;  /* 0x000100000c287824 */ /* 0x000fe200078e00ff */
[----:B------:R-:W-:-:S02]  /*9bd0*/  SHF.R.U64 R50, R58, 0x10, R59 ;  /* 0x000000103a327819 */ /* 0x000fc4000000123b */
[----:B------:R-:W-:Y:S01]  /*9be0*/  PRMT R142, R142, 0x5432, R57 ;  /* 0x000054328e8e7816 */ /* 0x000fe20000000039 */
[----:B------:R-:W-:Y:S01]  /*9bf0*/  IMAD.U32 R52, R51, 0x10000, RZ ;  /* 0x0001000033347824 */ /* 0x000fe200078e00ff */
[----:B------:R-:W-:Y:S02]  /*9c00*/  SHF.R.U64 R53, R68, 0x10, R69 ;  /* 0x0000001044357819 */ /* 0x000fe40000001245 */
[--C-:B------:R-:W-:Y:S02]  /*9c10*/  SHF.R.U64 R54, R70, 0x10, R71.reuse ;  /* 0x0000001046367819 */ /* 0x100fe40000001247 */
[----:B------:R-:W-:Y:S02]  /*9c20*/  SHF.R.U32.HI R70, RZ, 0x10, R71 ;  /* 0x00000010ff467819 */ /* 0x000fe40000011647 */
[----:B------:R-:W-:Y:S01]  /*9c30*/  PRMT R49, R141, 0x5410, R50 ;  /* 0x000054108d317816 */ /* 0x000fe20000000032 */
[----:B------:R-:W-:Y:S01]  /*9c40*/  IMAD.U32 R50, R142, 0x10000, RZ ;  /* 0x000100008e327824 */ /* 0x000fe200078e00ff */
[----:B------:R-:W-:-:S02]  /*9c50*/  PRMT R144, R144, 0x5410, R53 ;  /* 0x0000541090907816 */ /* 0x000fc40000000035 */
[----:B------:R-:W-:Y:S01]  /*9c60*/  SHF.R.U32.HI R58, RZ, 0x10, R59 ;  /* 0x00000010ff3a7819 */ /* 0x000fe2000001163b */
[----:B------:R-:W-:Y:S01]  /*9c70*/  FMUL.FTZ R56, R45, R50 ;  /* 0x000000322d387220 */ /* 0x000fe20000410000 */
[----:B------:R-:W-:Y:S02]  /*9c80*/  LOP3.LUT R46, R33, 0xffff0000, RZ, 0xc0, !PT ;  /* 0xffff0000212e7812 */ /* 0x000fe400078ec0ff */
[----:B------:R-:W-:Y:S01]  /*9c90*/  PRMT R53, R143, 0x5410, R54 ;  /* 0x000054108f357816 */ /* 0x000fe20000000036 */
[-C--:B------:R-:W-:Y:S01]  /*9ca0*/  FMUL.FTZ R54, R45, R52.reuse ;  /* 0x000000342d367220 */ /* 0x080fe20000410000 */
[----:B------:R-:W-:Y:S01]  /*9cb0*/  LOP3.LUT R51, R51, 0xffff0000, RZ, 0xc0, !PT ;  /* 0xffff000033337812 */ /* 0x000fe200078ec0ff */
[----:B------:R-:W-:Y:S01]  /*9cc0*/  FFMA.FTZ R56, R41, R52, R56 ;  /* 0x0000003429387223 */ /* 0x000fe20000010038 */
[----:B------:R-:W-:Y:S01]  /*9cd0*/  PRMT R143, R143, 0x5432, R70 ;  /* 0x000054328f8f7816 */ /* 0x000fe20000000046 */
[----:B------:R-:W-:Y:S01]  /*9ce0*/  FFMA.FTZ R54, R41, R50, -R54 ;  /* 0x0000003229367223 */ /* 0x000fe20000010836 */
[----:B------:R-:W-:Y:S01]  /*9cf0*/  LOP3.LUT R45, R142, 0xffff0000, RZ, 0xc0, !PT ;  /* 0xffff00008e2d7812 */ /* 0x000fe200078ec0ff */
[C---:B------:R-:W-:Y:S01]  /*9d00*/  FMUL.FTZ R55, R46.reuse, R51 ;  /* 0x000000332e377220 */ /* 0x040fe20000410000 */
[----:B------:R-:W-:Y:S01]  /*9d10*/  LOP3.LUT R42, R13, 0xffff0000, RZ, 0xc0, !PT ;  /* 0xffff00000d2a7812 */ /* 0x000fe200078ec0ff */
[----:B------:R-:W-:Y:S01]  /*9d20*/  IMAD.U32 R50, R143, 0x10000, RZ ;  /* 0x000100008f327824 */ /* 0x000fe200078e00ff */
[----:B------:R-:W-:Y:S01]  /*9d30*/  PRMT R141, R141, 0x5432, R58 ;  /* 0x000054328d8d7816 */ /* 0x000fe2000000003a */
[-C--:B------:R-:W-:Y:S01]  /*9d40*/  FMUL.FTZ R57, R46, R45.reuse ;  /* 0x0000002d2e397220 */ /* 0x080fe20000410000 */
[----:B------:R-:W-:Y:S01]  /*9d50*/  LOP3.LUT R44, R32, 0xffff0000, RZ, 0xc0, !PT ;  /* 0xffff0000202c7812 */ /* 0x000fe200078ec0ff */
[----:B------:R-:W-:Y:S01]  /*9d60*/  FFMA.FTZ R55, R42, R45, -R55 ;  /* 0x0000002d2a377223 */ /* 0x000fe20000010837 */
[----:B------:R-:W-:-:S02]  /*9d70*/  IMAD.U32 R32, R15, 0x10000, RZ ;  /* 0x000100000f207824 */ /* 0x000fc400078e00ff */
[-C--:B------:R-:W-:Y:S01]  /*9d80*/  FMUL.FTZ R45, R47, R50.reuse ;  /* 0x000000322f2d7220 */ /* 0x080fe20000410000 */
[----:B------:R-:W-:Y:S02]  /*9d90*/  IMAD.U32 R41, R141, 0x10000, RZ ;  /* 0x000100008d297824 */ /* 0x000fe400078e00ff */
[----:B------:R-:W-:Y:S01]  /*9da0*/  FFMA.FTZ R57, R42, R51, R57 ;  /* 0x000000332a397223 */ /* 0x000fe20000010039 */
[----:B------:R-:W-:Y:S02]  /*9db0*/  LOP3.LUT R35, R35, 0xffff0000, RZ, 0xc0, !PT ;  /* 0xffff000023237812 */ /* 0x000fe400078ec0ff */
[----:B------:R-:W-:Y:S01]  /*9dc0*/  LOP3.LUT R46, R143, 0xffff0000, RZ, 0xc0, !PT ;  /* 0xffff00008f2e7812 */ /* 0x000fe200078ec0ff */
[-C--:B------:R-:W-:Y:S01]  /*9dd0*/  FMUL.FTZ R47, R47, R41.reuse ;  /* 0x000000292f2f7220 */ /* 0x080fe20000410000 */
[----:B------:R-:W-:Y:S01]  /*9de0*/  LOP3.LUT R42, R141, 0xffff0000, RZ, 0xc0, !PT ;  /* 0xffff00008d2a7812 */ /* 0x000fe200078ec0ff */
[----:B------:R-:W-:Y:S01]  /*9df0*/  FFMA.FTZ R45, R32, R41, -R45 ;  /* 0x00000029202d7223 */ /* 0x000fe2000001082d */
[----:B------:R-:W-:Y:S01]  /*9e00*/  IMAD.U32 R41, R144, 0x10000, RZ ;  /* 0x0001000090297824 */ /* 0x000fe200078e00ff */
[----:B------:R-:W-:Y:S01]  /*9e10*/  LOP3.LUT R33, R15, 0xffff0000, RZ, 0xc0, !PT ;  /* 0xffff00000f217812 */ /* 0x000fe200078ec0ff */
[----:B------:R-:W-:Y:S01]  /*9e20*/  FFMA.FTZ R47, R32, R50, R47 ;  /* 0x00000032202f7223 */ /* 0x000fe2000001002f */
[C---:B------:R-:W-:Y:S01]  /*9e30*/  FMUL.FTZ R50, R35.reuse, R46 ;  /* 0x0000002e23327220 */ /* 0x040fe20000410000 */
[----:B------:R-:W-:Y:S01]  /*9e40*/  FMUL.FTZ R52, R35, R42 ;  /* 0x0000002a23347220 */ /* 0x000fe20000410000 */
[----:B------:R-:W-:-:S02]  /*9e50*/  IMAD.U32 R32, R48, 0x10000, RZ ;  /* 0x0001000030207824 */ /* 0x000fc400078e00ff */
[-C--:B------:R-:W-:Y:S01]  /*9e60*/  FMUL.FTZ R35, R43, R41.reuse ;  /* 0x000000292b237220 */ /* 0x080fe20000410000 */
[----:B------:R-:W-:Y:S01]  /*9e70*/  LOP3.LUT R144, R144, 0xffff0000, RZ, 0xc0, !PT ;  /* 0xffff000090907812 */ /* 0x000fe200078ec0ff */
[C---:B------:R-:W-:Y:S01]  /*9e80*/  FFMA.FTZ R50, R33.reuse, R42, -R50 ;  /* 0x0000002a21327223 */ /* 0x040fe20000010832 */
[----:B------:R-:W-:Y:S01]  /*9e90*/  FFMA.FTZ R52, R33, R46, R52 ;  /* 0x0000002e21347223 */ /* 0x000fe20000010034 */
[----:B------:R-:W-:Y:S02]  /*9ea0*/  IMAD.U32 R15, R34, 0x10000, RZ ;  /* 0x00010000220f7824 */ /* 0x000fe400078e00ff */
[-C--:B------:R-:W-:Y:S01]  /*9eb0*/  FMUL.FTZ R42, R43, R32.reuse ;  /* 0x000000202b2a7220 */ /* 0x080fe20000410000 */
[----:B------:R-:W-:Y:S01]  /*9ec0*/  FFMA.FTZ R35, R40, R32, -R35 ;  /* 0x0000002028237223 */ /* 0x000fe20000010823 */
[----:B------:R-:W-:Y:S01]  /*9ed0*/  IMAD.U32 R33, R53, 0x10000, RZ ;  /* 0x0001000035217824 */ /* 0x000fe200078e00ff */
[----:B------:R-:W-:Y:S01]  /*9ee0*/  LOP3.LUT R13, R12, 0xffff0000, RZ, 0xc0, !PT ;  /* 0xffff00000c0d7812 */ /* 0x000fe200078ec0ff */
[----:B------:R-:W-:Y:S01]  /*9ef0*/  IMAD.U32 R32, R49, 0x10000, RZ ;  /* 0x0001000031207824 */ /* 0x000fe200078e00ff */
[----:B------:R-:W-:Y:S01]  /*9f00*/  LOP3.LUT R34, R34, 0xffff0000, RZ, 0xc0, !PT ;  /* 0xffff000022227812 */ /* 0x000fe200078ec0ff */
[----:B------:R-:W-:Y:S01]  /*9f10*/  FMUL.FTZ R46, R44, R144 ;  /* 0x000000902c2e7220 */ /* 0x000fe20000410000 */
[----:B------:R-:W-:Y:S01]  /*9f20*/  LOP3.LUT R48, R48, 0xffff0000, RZ, 0xc0, !PT ;  /* 0xffff000030307812 */ /* 0x000fe200078ec0ff */
[----:B------:R-:W-:Y:S01]  /*9f30*/  IMAD.U32 R12, R14, 0x10000, RZ ;  /* 0x000100000e0c7824 */ /* 0x000fe200078e00ff */
[----:B------:R-:W-:Y:S01]  /*9f40*/  LOP3.LUT R53, R53, 0xffff0000, RZ, 0xc0, !PT ;  /* 0xffff000035357812 */ /* 0x000fe200078ec0ff */
[----:B------:R-:W-:Y:S01]  /*9f50*/  FFMA.FTZ R42, R40, R41, R42 ;  /* 0x00000029282a7223 */ /* 0x000fe2000001002a */
[----:B------:R-:W-:Y:S01]  /*9f60*/  LOP3.LUT R49, R49, 0xffff0000, RZ, 0xc0, !PT ;  /* 0xffff000031317812 */ /* 0x000fe200078ec0ff */
[C---:B------:R-:W-:Y:S01]  /*9f70*/  FMUL.FTZ R41, R15.reuse, R33 ;  /* 0x000000210f297220 */ /* 0x040fe20000410000 */
[----:B------:R-:W-:Y:S01]  /*9f80*/  LOP3.LUT R14, R14, 0xffff0000, RZ, 0xc0, !PT ;  /* 0xffff00000e0e7812 */ /* 0x000fe200078ec0ff */
[----:B------:R-:W-:Y:S01]  /*9f90*/  FMUL.FTZ R40, R15, R32 ;  /* 0x000000200f287220 */ /* 0x000fe20000410000 */
[CC--:B------:R-:W-:Y:S01]  /*9fa0*/  FFMA.FTZ R46, R13.reuse, R48.reuse, -R46 ;  /* 0x000000300d2e7223 */ /* 0x0c0fe2000001082e */
[----:B------:R-:W-:Y:S01]  /*9fb0*/  FMUL.FTZ R15, R34, R53 ;  /* 0x00000035220f7220 */ /* 0x000fe20000410000 */
[----:B------:R-:W-:Y:S01]  /*9fc0*/  FMUL.FTZ R44, R44, R48 ;  /* 0x000000302c2c7220 */ /* 0x000fe20000410000 */
[----:B------:R-:W-:Y:S01]  /*9fd0*/  FMUL.FTZ R34, R34, R49 ;  /* 0x0000003122227220 */ /* 0x000fe20000410000 */
[C---:B------:R-:W-:Y:S01]  /*9fe0*/  FFMA.FTZ R41, R12.reuse, R32, -R41 ;  /* 0x000000200c297223 */ /* 0x040fe20000010829 */
[----:B------:R-:W-:Y:S01]  /*9ff0*/  FFMA.FTZ R40, R12, R33, R40 ;  /* 0x000000210c287223 */ /* 0x000fe20000010028 */
[----:B------:R-:W-:Y:S01]  /*a000*/  FFMA.FTZ R12, R14, R49, -R15 ;  /* 0x000000310e0c7223 */ /* 0x000fe2000001080f */
[----:B------:R-:W-:Y:S01]  /*a010*/  FFMA.FTZ R13, R13, R144, R44 ;  /* 0x000000900d0d7223 */ /* 0x000fe2000001002c */
[----:B------:R-:W-:Y:S01]  /*a020*/  F2FP.BF16.F32.PACK_AB R35, R46, R35 ;  /* 0x000000232e23723e */ /* 0x000fe200000010ff */
        /* <DEDUP_REMOVED lines=11> */
.L_x_6070:
[----:B------:R-:W-:Y:S05]  /*a0e0*/  BSYNC B1 ;  /* 0x0000000000017941 */ /* 0x000fea0003800000 */
.L_x_6069:
[----:B------:R-:W-:Y:S01]  /*a0f0*/  ISETP.GE.AND P3, PT, R11, R132, PT ;  /* 0x000000840b00720c */ /* 0x000fe20003f66270 */
[----:B------:R-:W-:Y:S02]  /*a100*/  ULDC.64 UR4, c[0x0][0x208] ;  /* 0x0000820000047ab9 */ /* 0x000fe40000000a00 */
[----:B0-----:R0:W-:Y:S10]  /*a110*/  ST.E.128 desc[UR4][R38.64], R12 ;  /* 0x0000000c26007985 */ /* 0x0011f4000c101d04 */
[----:B------:R-:W-:Y:S05]  /*a120*/  @P3 BRA `(.L_x_6017) ;  /* 0x0000000400f03947 */ /* 0x000fea0003800000 */
[----:B------:R-:W-:Y:S01]  /*a130*/  IMAD.WIDE R36, R11, 0x2, R36 ;  /* 0x000000020b247825 */ /* 0x000fe200078e0224 */
[----:B------:R-:W-:-:S04]  /*a140*/  ULDC.64 UR4, c[0x0][0x208] ;  /* 0x0000820000047ab9 */ /* 0x000fc80000000a00 */
[----:B---3--:R3:W-:Y:S01]  /*a150*/  ST.E.128 desc[UR4][R36.64], R32 ;  /* 0x0000002024007985 */ /* 0x0087e2000c101d04 */
[----:B------:R-:W-:Y:S05]  /*a160*/  BRA `(.L_x_6017) ;  /* 0x0000000400e07947 */ /* 0x000fea0003800000 */
.L_x_5982:
[----:B------:R-:W-:-:S04]  /*a170*/  ULOP3.LUT UR4, UR60, 0x1, URZ, 0xfc, !UPT ;  /* 0x000000013c047892 */ /* 0x000fc8000f8efc3f */
[----:B------:R-:W-:-:S06]  /*a180*/  UISETP.NE.AND UP0, UPT, UR4, 0x3, UPT ;  /* 0x000000030400788c */ /* 0x000fcc000bf05270 */
[----:B------:R-:W-:-:S13]  /*a190*/  PLOP3.LUT P2, PT, PT, PT, UP0, 0x80, 0x0 ;  /* 0x000000000000781c */ /* 0x000fda0003f4f008 */
[----:B------:R-:W-:Y:S05]  /*a1a0*/  @!P2 BRA `(.L_x_6071) ;  /* 0x000000000004a947 */ /* 0x000fea0003800000 */
[----:B------:R-:W-:Y:S01]  /*a1b0*/  BPT.TRAP 0x1 ;  /* 0x000000040000795c */ /* 0x000fe20000300000 */
.L_x_6071:
[----:B------:R-:W-:Y:S01]  /*a1c0*/  IMAD R87, R19, 0x8, R18 ;  /* 0x0000000813577824 */ /* 0x000fe200078e0212 */
[----:B------:R-:W-:Y:S01]  /*a1d0*/  SHF.L.U32 R88, R205, 0x1f, RZ ;  /* 0x0000001fcd587819 */ /* 0x000fe200000006ff */
[----:B------:R-:W-:Y:S01]  /*a1e0*/  BSSY B1, `(.L_x_6072) ;  /* 0x0000004000017945 */ /* 0x000fe20003800000 */
[----:B------:R-:W-:Y:S02]  /*a1f0*/  SHF.R.S32.HI R84, RZ, 0x1f, R28 ;  /* 0x0000001fff547819 */ /* 0x000fe4000001141c */
[----:B------:R-:W0:Y:S02]  /*a200*/  SYNCS.PHASECHK.TRANS64.TRYWAIT P3, [R87+URZ+0x30890], R88 ;  /* 0x03089058570075a7 */ /* 0x000e24000806017f */
[----:B0-----:R-:W-:Y:S05]  /*a210*/  @!P3 BRA `(.L_x_6073) ;  /* 0x000001a800d4b947 */ /* 0x001fea0003800000 */
.L_x_6351:
[----:B------:R-:W-:Y:S05]  /*a220*/  BSYNC B1 ;  /* 0x0000000000017941 */ /* 0x000fea0003800000 */
.L_x_6072:
        /* <DEDUP_REMOVED lines=27> */
.L_x_6355:
        /* <DEDUP_REMOVED lines=24> */
[----:B------:R-:W-:Y:S02]  /*a560*/  @!P5 IMAD.SHL.U32 R11, R199, 0x8, RZ ;  /* 0x00000008c70bd824 */ /* 0x000fe400078e00ff */
        /* <DEDUP_REMOVED lines=13> */
.L_x_6076:
[----:B------:R-:W-:Y:S05]  /*a640*/  BSYNC B1 ;  /* 0x0000000000017941 */ /* 0x000fea0003800000 */
.L_x_6075:
[----:B------:R-:W-:-:S03]  /*a650*/  UMOV UR4, 0xffffffff ;  /* 0xffffffff00047882 */ /* 0x000fc60000000000 */
[----:B------:R-:W-:Y:S05]  /*a660*/  BRA.DIV UR4, `(.L_x_6077) ;  /* 0x000001aa04207947 */ /* 0x000fea000b800000 */
[----:B--2---:R2:W0:Y:S04]  /*a670*/  SHFL.IDX PT, R39, R41, 0x1, 0x1c1f ;  /* 0x003c1f0029277f89 */ /* 0x00442800000e0000 */
[----:B---3--:R2:W3:Y:S02]  /*a680*/  SHFL.IDX PT, R38, R40, 0x1, 0x1c1f ;  /* 0x003c1f0028267f89 */ /* 0x0084e400000e0000 */
.L_x_6359:
[----:B------:R-:W-:-:S13]  /*a690*/  ISETP.GE.AND P3, PT, R42, 0x41, PT ;  /* 0x000000412a00780c */ /* 0x000fda0003f66270 */
[----:B------:R-:W-:Y:S05]  /*a6a0*/  @!P3 BRA `(.L_x_6017) ;  /* 0x000000000090b947 */ /* 0x000fea0003800000 */
[----:B------:R-:W-:Y:S01]  /*a6b0*/  ULDC UR4, c[0x0][0x2f4] ;  /* 0x0000bd0000047ab9 */ /* 0x000fe20000000800 */
[----:B------:R-:W-:Y:S01]  /*a6c0*/  ULDC.64 UR6, c[0x0][0x208] ;  /* 0x0000820000067ab9 */ /* 0x000fe20000000a00 */
        /* <DEDUP_REMOVED lines=13> */
[----:B------:R-:W-:Y:S01]  /*a7a0*/  @!P5 IMAD.SHL.U32 R11, R198, 0x8, RZ ;  /* 0x00000008c60bd824 */ /* 0x000fe200078e00ff */
[----:B0-----:R-:W-:Y:S01]  /*a7b0*/  @!P5 MOV R37, R39 ;  /* 0x000000270025d202 */ /* 0x001fe20000000f00 */
[----:B------:R-:W-:-:S04]  /*a7c0*/  @!P5 IMAD.MOV.U32 R36, RZ, RZ, R38 ;  /* 0x000000ffff24d224 */ /* 0x000fc800078e0026 */
        /* <DEDUP_REMOVED lines=18> */
.L_x_6017:
[----:B------:R-:W-:Y:S05]  /*a8f0*/  BSYNC B0 ;  /* 0x0000000000007941 */ /* 0x000fea0003800000 */
.L_x_5981:
        /* <DEDUP_REMOVED lines=17> */
.L_x_6079:
[----:B------:R-:W-:Y:S05]  /*aa10*/  BSYNC B0 ;  /* 0x0000000000007941 */ /* 0x000fea0003800000 */
.L_x_6078:
[----:B------:R-:W3:Y:S01]  /*aa20*/  SYNCS.PHASECHK.TRANS64.TRYWAIT P2, [R87+URZ+0x308b0], R88 ;  /* 0x0308b058570075a7 */ /* 0x000ee2000804017f */
[----:B------:R-:W-:Y:S01]  /*aa30*/  ULDC UR61, c[0x0][0x2f4] ;  /* 0x0000bd00003d7ab9 */ /* 0x000fe20000000800 */
[----:B------:R-:W-:Y:S04]  /*aa40*/  BSSY B0, `(.L_x_6080) ;  /* 0x0000002000007945 */ /* 0x000fe80003800000 */
[----:B---3--:R-:W-:Y:S05]  /*aa50*/  @!P2 BRA `(.L_x_6081) ;  /* 0x000001a40070a947 */ /* 0x008fea0003800000 */
.L_x_6360:
[----:B------:R-:W-:Y:S05]  /*aa60*/  BSYNC B0 ;  /* 0x0000000000007941 */ /* 0x000fea0003800000 */
.L_x_6080:
[----:B------:R-:W-:Y:S01]  /*aa70*/  ULDC.64 UR4, c[0x0][0x328] ;  /* 0x0000ca0000047ab9 */ /* 0x000fe20000000a00 */
[----:B------:R-:W-:Y:S01]  /*aa80*/  IMAD.IADD R86, R86, 0x1, -R204 ;  /* 0x0000000156567824 */ /* 0x000fe200078e0acc */
[----:B------:R-:W-:Y:S01]  /*aa90*/  BSSY B0, `(.L_x_6082) ;  /* 0x0000037000007945 */ /* 0x000fe20003800000 */
[----:B0-----:R-:W-:Y:S02]  /*aaa0*/  IMAD R11, R84, UR4, RZ ;  /* 0x00000004540b7c24 */ /* 0x001fe4000f8e02ff */
[----:B----4-:R-:W-:-:S04]  /*aab0*/  IMAD.WIDE.U32 R12, R28, UR4, RZ ;  /* 0x000000041c0c7c25 */ /* 0x010fc8000f8e00ff */
[----:B------:R-:W-:Y:S01]  /*aac0*/  IMAD R11, R28, UR5, R11 ;  /* 0x000000051c0b7c24 */ /* 0x000fe2000f8e020b */
[----:B------:R-:W-:Y:S02]  /*aad0*/  ULDC.64 UR4, c[0x0][0x338] ;  /* 0x0000ce0000047ab9 */ /* 0x000fe40000000a00 */
        /* <DEDUP_REMOVED lines=17> */
[----:B------:R-:W-:Y:S01]  /*abf0*/  ISETP.GE.AND P5, PT, R16, UR61, PT ;  /* 0x0000003d10007c0c */ /* 0x000fe2000bfa6270 */
[----:B------:R-:W-:Y:S01]  /*ac00*/  ULDC.64 UR4, c[0x0][0x208] ;  /* 0x0000820000047ab9 */ /* 0x000fe20000000a00 */
        /* <DEDUP_REMOVED lines=12> */
[----:B-12---:R-:W-:-:S04]  /*acd0*/  @!P5 IMAD.SHL.U32 R41, R198, 0x8, RZ ;  /* 0x00000008c629d824 */ /* 0x006fc800078e00ff */
[----:B0-----:R-:W-:-:S05]  /*ace0*/  @!P5 IMAD.WIDE R38, R41, 0x2, R36 ;  /* 0x000000022926d825 */ /* 0x001fca00078e0224 */
[----:B----4-:R0:W-:Y:S01]  /*acf0*/  @!P5 ST.E.128 desc[UR4][R38.64], R12 ;  /* 0x0000000c2600d985 */ /* 0x0101e2000c101d04 */
[----:B------:R-:W-:-:S13]  /*ad00*/  ISETP.GE.AND P5, PT, R193, UR61, PT ;  /* 0x0000003dc1007c0c */ /* 0x000fda000bfa6270 */
[----:B------:R-:W1:Y:S01]  /*ad10*/  @!P5 LDS.128 R12, [R29+0x3000] ;  /* 0x003000001d0cd984 */ /* 0x000e620000000c00 */
[----:B------:R-:W-:Y:S02]  /*ad20*/  @!P5 IMAD.SHL.U32 R41, R199, 0x8, RZ ;  /* 0x00000008c729d824 */ /* 0x000fe400078e00ff */
[----:B0-----:R-:W-:Y:S02]  /*ad30*/  @!P5 IMAD.MOV.U32 R38, RZ, RZ, R36 ;  /* 0x000000ffff26d224 */ /* 0x001fe400078e0024 */
[----:B------:R-:W-:Y:S02]  /*ad40*/  @!P5 IMAD.MOV.U32 R39, RZ, RZ, R37 ;  /* 0x000000ffff27d224 */ /* 0x000fe400078e0025 */
[----:B------:R-:W-:-:S05]  /*ad50*/  @!P5 IMAD.WIDE R38, R41, 0x2, R38 ;  /* 0x000000022926d825 */ /* 0x000fca00078e0226 */
[----:B-1----:R-:W-:Y:S01]  /*ad60*/  @!P5 ST.E.128 desc[UR4][R38.64], R12 ;  /* 0x0000000c2600d985 */ /* 0x002fe2000c101d04 */
        /* <DEDUP_REMOVED lines=9> */
.L_x_6083:
[----:B------:R-:W-:Y:S05]  /*ae00*/  BSYNC B0 ;  /* 0x0000000000007941 */ /* 0x000fea0003800000 */
.L_x_6082:
[----:B------:R-:W-:Y:S01]  /*ae10*/  ISETP.GE.AND P2, PT, R86, 0x41, PT ;  /* 0x000000415600780c */ /* 0x000fe20003f46270 */
[----:B0-----:R0:W0:Y:S01]  /*ae20*/  SHFL.IDX PT, R37, R11, 0x1, 0x1c1f ;  /* 0x003c1f000b257f89 */ /* 0x00102200000e0000 */
[----:B------:R-:W-:Y:S03]  /*ae30*/  BSSY B0, `(.L_x_6084) ;  /* 0x0000024000007945 */ /* 0x000fe60003800000 */
[----:B----4-:R4:W0:Y:S08]  /*ae40*/  SHFL.IDX PT, R36, R27, 0x1, 0x1c1f ;  /* 0x003c1f001b247f89 */ /* 0x01083000000e0000 */
[----:B----4-:R-:W-:Y:S05]  /*ae50*/  @!P2 BRA `(.L_x_6085) ;  /* 0x000000000084a947 */ /* 0x010fea0003800000 */
[----:B------:R-:W-:Y:S01]  /*ae60*/  ISETP.GE.AND P5, PT, R16, UR61, PT ;  /* 0x0000003d10007c0c */ /* 0x000fe2000bfa6270 */
[----:B------:R-:W-:Y:S01]  /*ae70*/  ULDC.64 UR4, c[0x0][0x208] ;  /* 0x0000820000047ab9 */ /* 0x000fe20000000a00 */
        /* <DEDUP_REMOVED lines=31> */
.L_x_6085:
[----:B------:R-:W-:Y:S05]  /*b070*/  BSYNC B0 ;  /* 0x0000000000007941 */ /* 0x000fea0003800000 */
.L_x_6084:
        /* <DEDUP_REMOVED lines=19> */
.L_x_5976:
[----:B------:R-:W0:Y:S01]  /*b1b0*/  LDC R0, c[0x0][0x448] ;  /* 0x00011200ff007b82 */ /* 0x000e220000000800 */
[----:B------:R-:W-:Y:S01]  /*b1c0*/  VIADD R3, R218, 0x7f ;  /* 0x0000007fda037836 */ /* 0x000fe20000000000 */
[----:B------:R-:W-:Y:S01]  /*b1d0*/  BSSY B0, `(.L_x_6087) ;  /* 0x0000044000007945 */ /* 0x000fe20003800000 */
[----:B--2---:R-:W-:Y:S02]  /*b1e0*/  CS2R R118, SRZ ;  /* 0x0000000000767805 */ /* 0x004fe4000001ff00 */
        /* <DEDUP_REMOVED lines=8> */
[----:B------:R-:W-:Y:S01]  /*b270*/  IMAD.MOV.U32 R103, RZ, RZ, RZ ;  /* 0x000000ffff677224 */ /* 0x000fe200078e00ff */
        /* <DEDUP_REMOVED lines=11> */
[----:B0-----:R-:W-:-:S02]  /*b330*/  ISETP.NE.AND P0, PT, R0, 0x1, PT ;  /* 0x000000010000780c */ /* 0x001fc40003f05270 */
[----:B------:R-:W-:Y:S02]  /*b340*/  CS2R R122, SRZ ;  /* 0x00000000007a7805 */ /* 0x000fe4000001ff00 */
[----:B------:R-:W-:Y:S02]  /*b350*/  CS2R R80, SRZ ;  /* 0x0000000000507805 */ /* 0x000fe4000001ff00 */
        /* <DEDUP_REMOVED lines=9> */
[----:B------:R-:W-:Y:S01]  /*b3f0*/  CS2R R56, SRZ ;  /* 0x0000000000387805 */ /* 0x000fe2000001ff00 */
[----:B------:R-:W0:Y:S01]  /*b400*/  @P0 LDC R0, c[0x0][0x44c] ;  /* 0x00011300ff000b82 */ /* 0x000e220000000800 */
[----:B------:R-:W-:-:S02]  /*b410*/  CS2R R130, SRZ ;  /* 0x0000000000827805 */ /* 0x000fc4000001ff00 */
[----:B------:R-:W-:Y:S02]  /*b420*/  CS2R R50, SRZ ;  /* 0x0000000000327805 */ /* 0x000fe4000001ff00 */
        /* <DEDUP_REMOVED lines=10> */
[----:B------:R-:W-:Y:S01]  /*b4d0*/  CS2R R32, SRZ ;  /* 0x0000000000207805 */ /* 0x000fe2000001ff00 */
[----:B------:R-:W-:Y:S01]  /*b4e0*/  IMAD.MOV.U32 R8, RZ, RZ, RZ ;  /* 0x000000ffff087224 */ /* 0x000fe200078e00ff */
[----:B------:R-:W-:Y:S01]  /*b4f0*/  CS2R R26, SRZ ;  /* 0x00000000001a7805 */ /* 0x000fe2000001ff00 */
[----:B------:R-:W-:Y:S02]  /*b500*/  IMAD.MOV.U32 R136, RZ, RZ, RZ ;  /* 0x000000ffff887224 */ /* 0x000fe400078e00ff */
[----:B0-----:R-:W-:-:S05]  /*b510*/  @P0 IMAD.HI.U32 R0, R3, R0, RZ ;  /* 0x0000000003000227 */ /* 0x001fca00078e00ff */
[----:B-1----:R-:W-:Y:S02]  /*b520*/  @P0 SHF.R.U32.HI R3, RZ, R5, R0 ;  /* 0x00000005ff030219 */ /* 0x002fe40000011600 */
[----:B------:R-:W-:Y:S02]  /*b530*/  CS2R R4, SRZ ;  /* 0x0000000000047805 */ /* 0x000fe4000001ff00 */
[----:B------:R-:W-:Y:S01]  /*b540*/  PLOP3.LUT P0, PT, PT, PT, PT, 0x80, 0x0 ;  /* 0x000000000000781c */ /* 0x000fe20003f0f070 */
[----:B------:R-:W-:Y:S02]  /*b550*/  IMAD.IADD R3, R138, 0x1, R3 ;  /* 0x000000018a037824 */ /* 0x000fe400078e0203 */
[----:B------:R-:W-:Y:S02]  /*b560*/  IMAD.MOV.U32 R138, RZ, RZ, RZ ;  /* 0x000000ffff8a7224 */ /* 0x000fe400078e00ff */
[----:B------:R-:W-:-:S05]  /*b570*/  IMAD.HI R3, R3, 0x2aaaaaab, RZ ;  /* 0x2aaaaaab03037827 */ /* 0x000fca00078e02ff */
[----:B------:R-:W-:-:S04]  /*b580*/  SHF.R.U32.HI R0, RZ, 0x1f, R3 ;  /* 0x0000001fff007819 */ /* 0x000fc80000011603 */
[----:B------:R-:W-:Y:S02]  /*b590*/  LEA.HI.SX32 R0, R3, R0, 0x1c ;  /* 0x0000000003007211 */ /* 0x000fe400078fe2ff */
[----:B------:R-:W-:Y:S02]  /*b5a0*/  CS2R R2, SRZ ;  /* 0x0000000000027805 */ /* 0x000fe4000001ff00 */
[----:B------:R-:W-:Y:S01]  /*b5b0*/  VIMNMX R72, R139, R0, PT ;  /* 0x000000008b487248 */ /* 0x000fe20003fe0100 */
[----:B------:R-:W-:-:S03]  /*b5c0*/  IMAD.MOV.U32 R0, RZ, RZ, RZ ;  /* 0x000000ffff007224 */ /* 0x000fc600078e00ff */
[----:B------:R-:W-:Y:S01]  /*b5d0*/  ISETP.GE.AND P1, PT, R72, 0x1, PT ;  /* 0x000000014800780c */ /* 0x000fe20003f26270 */
[----:B------:R-:W-:-:S12]  /*b5e0*/  @P2 BRA `(.L_x_6088) ;  /* 0x0000000000082947 */ /* 0x000fd80003800000 */
[----:B------:R-:W0:Y:S02]  /*b5f0*/  FENCE.VIEW.ASYNC.G ;  /* 0x00000000000073c6 */ /* 0x000e240000000100 */
[----:B0-----:R-:W-:Y:S06]  /*b600*/  BAR.ARV 0xc, 0x180 ;  /* 0x0306000000007b1d */ /* 0x001fec0000002000 */
.L_x_6088:
[----:B------:R-:W-:Y:S05]  /*b610*/  BSYNC B0 ;  /* 0x0000000000007941 */ /* 0x000fea0003800000 */
.L_x_6087:
[----:B------:R-:W-:Y:S01]  /*b620*/  CS2R R24, SRZ ;  /* 0x0000000000187805 */ /* 0x000fe2000001ff00 */
[----:B------:R-:W-:Y:S06]  /*b630*/  @!P1 BRA `(.L_x_6089) ;  /* 0x000000f400e89947 */ /* 0x000fec0003800000 */
[----:B------:R-:W2:Y:S04]  /*b640*/  LDL R6, [R1+0x64] ;  /* 0x0000640001067983 */ /* 0x000ea80000100800 */
[----:B------:R-:W3:Y:S04]  /*b650*/  LDL R7, [R1+0x60] ;  /* 0x0000600001077983 */ /* 0x000ee80000100800 */
[----:B--2---:R-:W0:Y:S01]  /*b660*/  SHFL.IDX PT, R0, R6, RZ, 0x1f ;  /* 0x00001fff06007589 */ /* 0x004e2200000e0000 */
[----:B---3--:R-:W-:-:S13]  /*b670*/  R2UR UR4, R7 ;  /* 0x00000000070472ca */ /* 0x008fda00000e0000 */
[----:B------:R-:W-:Y:S01]  /*b680*/  ULOP3.LUT UP0, URZ, UR4, 0x1bf, URZ, 0xc0, !UPT ;  /* 0x000001bf043f7892 */ /* 0x000fe2000f80c03f */
[----:B0-----:R-:W-:-:S04]  /*b690*/  LEA.HI R2, R0, R0, RZ, 0x1 ;  /* 0x0000000000027211 */ /* 0x001fc800078f08ff */
[----:B------:R-:W-:Y:S02]  /*b6a0*/  LOP3.LUT R3, R2, 0x1e, RZ, 0xc0, !PT ;  /* 0x0000001e02037812 */ /* 0x000fe400078ec0ff */
[----:B------:R-:W-:-:S03]  /*b6b0*/  PLOP3.LUT P0, PT, PT, PT, UP0, 0x80, 0x0 ;  /* 0x000000000000781c */ /* 0x000fc60003f0f008 */
        /* <DEDUP_REMOVED lines=21> */
.L_x_6090:
        /* <DEDUP_REMOVED lines=13> */
.L_x_6094:
[----:B-1----:R1:W2:Y:S02]  /*b8e0*/  SYNCS.PHASECHK.TRANS64.TRYWAIT P0, [R18+URZ+0x30800], R3 ;  /* 0x03080003120075a7 */ /* 0x0022a4000800017f */
[----:B--2---:R-:W-:Y:S05]  /*b8f0*/  @!P0 NANOSLEEP.SYNCS 0x989680 ;  /* 0x009896800000895d */ /* 0x004fea0003900000 */
[----:B------:R-:W2:Y:S02]  /*b900*/  @!P0 SYNCS.PHASECHK.TRANS64 P0, [R18+URZ+0x30800], R3 ;  /* 0x03080003120085a7 */ /* 0x000ea4000800007f */
[----:B--2---:R-:W-:Y:S05]  /*b910*/  @!P0 BRA `(.L_x_6094) ;  /* 0xfffffffc00f08947 */ /* 0x004fea000383ffff */
.L_x_6093:
[----:B------:R-:W-:Y:S05]  /*b920*/  BSYNC B0 ;  /* 0x0000000000007941 */ /* 0x000fea0003800000 */
.L_x_6092:
[----:B------:R-:W-:Y:S05]  /*b930*/  BRA `(.L_x_6095) ;  /* 0x0000007400707947 */ /* 0x000fea0003800000 */
.L_x_6091:
[----:B------:R-:W2:Y:S01]  /*b940*/  LDL R0, [R1+0x60] ;  /* 0x0000600001007983 */ /* 0x000ea20000100800 */
[----:B------:R-:W-:Y:S02]  /*b950*/  ULDC.64 UR6, c[0x0][0x408] ;  /* 0x0001020000067ab9 */ /* 0x000fe40000000a00 */
[----:B-----5:R-:W-:Y:S01]  /*b960*/  IMAD.WIDE.U32 R26, R137, UR6, RZ ;  /* 0x00000006891a7c25 */ /* 0x020fe2000f8e00ff */
[----:B--2---:R-:W-:Y:S02]  /*b970*/  R2UR UR4, R0 ;  /* 0x00000000000472ca */ /* 0x004fe400000e0000 */
[----:B------:R-:W-:-:S11]  /*b980*/  SHF.R.S32.HI R0, RZ, 0x1f, R137 ;  /* 0x0000001fff007819 */ /* 0x000fd60000011489 */
        /* <DEDUP_REMOVED lines=27> */
.L_x_6096:
[----:B------:R-:W-:Y:S01]  /*bb40*/  ULDC.U8 UR4, c[0x0][0x410] ;  /* 0x0001040000047ab9 */ /* 0x000fe20000000000 */
[----:B------:R-:W-:Y:S01]  /*bb50*/  BSSY B0, `(.L_x_6097) ;  /* 0x0000732000007945 */ /* 0x000fe20003800000 */
[----:B------:R-:W-:Y:S01]  /*bb60*/  ISETP.NE.AND P0, PT, RZ, UR4, PT ;  /* 0x00000004ff007c0c */ /* 0x000fe2000bf05270 */
[----:B------:R-:W-:-:S12]  /*bb70*/  IMAD.IADD R62, R204, 0x1, R218 ;  /* 0x00000001cc3e7824 */ /* 0x000fd800078e02da */
[----:B------:R-:W-:Y:S05]  /*bb80*/  @!P0 BRA `(.L_x_6098) ;  /* 0x0000003800888947 */ /* 0x000fea0003800000 */
[----:B------:R-:W2:Y:S01]  /*bb90*/  LDL R21, [R1+0x3c] ;  /* 0x00003c0001157983 */ /* 0x000ea20000100800 */
        /* <DEDUP_REMOVED lines=8> */
[----:B------:R-:W-:Y:S01]  /*bc20*/  SHF.R.S32.HI R67, RZ, 0x1f, R208 ;  /* 0x0000001fff437819 */ /* 0x000fe200000114d0 */
[----:B------:R-:W-:Y:S01]  /*bc30*/  IMAD.MOV.U32 R11, RZ, RZ, R31 ;  /* 0x000000ffff0b7224 */ /* 0x000fe200078e001f */
[----:B------:R-:W-:-:S02]  /*bc40*/  SHF.R.S32.HI R65, RZ, 0x1f, R206 ;  /* 0x0000001fff417819 */ /* 0x000fc400000114ce */
[----:B------:R-:W-:Y:S02]  /*bc50*/  SHF.R.S32.HI R63, RZ, 0x1f, R210 ;  /* 0x0000001fff3f7819 */ /* 0x000fe400000114d2 */
[----:B0-----:R-:W-:-:S13]  /*bc60*/  ISETP.NE.AND P0, PT, R20, 0x1, PT ;  /* 0x000000011400780c */ /* 0x001fda0003f05270 */
[----:B------:R-:W0:Y:S08]  /*bc70*/  @P0 LDC R0, c[0x0][0x44c] ;  /* 0x00011300ff000b82 */ /* 0x000e300000000800 */
[----:B------:R-:W1:Y:S01]  /*bc80*/  @P0 LDC R5, c[0x0][0x450] ;  /* 0x00011400ff050b82 */ /* 0x000e620000000800 */
[----:B--2---:R-:W-:-:S04]  /*bc90*/  IMAD R3, R21, 0x40, R62 ;  /* 0x0000004015037824 */ /* 0x004fc800078e023e */
        /* <DEDUP_REMOVED lines=23> */
.L_x_6366:
        /* <DEDUP_REMOVED lines=30> */
[-C--:B--2---:R-:W-:Y:S01]  /*bff0*/  @!P3 IADD3 R26, P6, R0, R29.reuse, RZ ;  /* 0x0000001d001ab210 */ /* 0x084fe20007fde0ff */
[----:B------:R-:W-:Y:S01]  /*c000*/  @!P0 IMAD.SHL.U32 R45, R206, 0x2, RZ ;  /* 0x00000002ce2d8824 */ /* 0x000fe200078e00ff */
[----:B----4-:R-:W-:Y:S01]  /*c010*/  @!P3 IADD3 R28, P5, R14, R29, RZ ;  /* 0x0000001d0e1cb210 */ /* 0x010fe20007fbe0ff */
[----:B-1----:R-:W-:Y:S01]  /*c020*/  @!P4 IMAD.MOV.U32 R21, RZ, RZ, R3 ;  /* 0x000000ffff15c224 */ /* 0x002fe200078e0003 */
[----:B------:R-:W-:Y:S01]  /*c030*/  @!P1 SHF.L.U64.HI R24, R208, 0x1, R67 ;  /* 0x00000001d0189819 */ /* 0x000fe20000010243 */
[--C-:B------:R-:W-:Y:S01]  /*c040*/  @!P3 IMAD.X R27, R3, 0x1, R8.reuse, P6 ;  /* 0x00000001031bb824 */ /* 0x100fe200030e0608 */
[-C--:B------:R-:W-:Y:S01]  /*c050*/  @!P2 IADD3 R12, P6, R0, R35.reuse, RZ ;  /* 0x00000023000ca210 */ /* 0x080fe20007fde0ff */
[----:B---3--:R-:W-:Y:S01]  /*c060*/  @!P3 IMAD.X R29, R5, 0x1, R8, P5 ;  /* 0x00000001051db824 */ /* 0x008fe200028e0608 */
[----:B------:R-:W-:Y:S01]  /*c070*/  @!P2 IADD3 R34, P5, R14, R35, RZ ;  /* 0x000000230e22a210 */ /* 0x000fe20007fbe0ff */
[----:B------:R-:W-:Y:S01]  /*c080*/  @!P4 IMAD.MOV.U32 R15, RZ, RZ, R5 ;  /* 0x000000ffff0fc224 */ /* 0x000fe200078e0005 */
[----:B------:R-:W-:Y:S01]  /*c090*/  @!P0 SHF.L.U64.HI R32, R206, 0x1, R65 ;  /* 0x00000001ce208819 */ /* 0x000fe20000010241 */
[--C-:B------:R-:W-:Y:S01]  /*c0a0*/  @!P2 IMAD.X R13, R3, 0x1, R20.reuse, P6 ;  /* 0x00000001030da824 */ /* 0x100fe200030e0614 */
[----:B------:R-:W-:Y:S01]  /*c0b0*/  @!P1 IADD3 R8, P6, R0, R37, RZ ;  /* 0x0000002500089210 */ /* 0x000fe20007fde0ff */
[----:B------:R-:W-:Y:S01]  /*c0c0*/  @!P2 IMAD.X R35, R5, 0x1, R20, P5 ;  /* 0x000000010523a824 */ /* 0x000fe200028e0614 */
[----:B------:R-:W-:Y:S01]  /*c0d0*/  ISETP.GE.AND P5, PT, R210, UR4, PT ;  /* 0x00000004d2007c0c */ /* 0x000fe2000bfa6270 */
[----:B------:R-:W-:-:S02]  /*c0e0*/  @!P4 IMAD.MOV.U32 R20, RZ, RZ, R0 ;  /* 0x000000ffff14c224 */ /* 0x000fc400078e0000 */
[----:B------:R-:W-:Y:S01]  /*c0f0*/  @!P1 IMAD.X R9, R3, 0x1, R24, P6 ;  /* 0x0000000103099824 */ /* 0x000fe200030e0618 */
[----:B------:R-:W-:Y:S01]  /*c100*/  @!P1 IADD3 R36, P6, R14, R37, RZ ;  /* 0x000000250e249210 */ /* 0x000fe20007fde0ff */
[----:B------:R-:W-:-:S04]  /*c110*/  @!P4 IMAD.WIDE R20, R194, 0x2, R20 ;  /* 0x00000002c214c825 */ /* 0x000fc800078e0214 */
[----:B------:R-:W-:Y:S01]  /*c120*/  @!P1 IMAD.X R37, R5, 0x1, R24, P6 ;  /* 0x0000000105259824 */ /* 0x000fe200030e0618 */
[-C--:B------:R-:W-:Y:S01]  /*c130*/  @!P0 IADD3 R42, P6, R0, R45.reuse, RZ ;  /* 0x0000002d002a8210 */ /* 0x080fe20007fde0ff */
[----:B------:R-:W-:Y:S01]  /*c140*/  @!P4 IMAD.WIDE R24, R194, 0x2, R14 ;  /* 0x00000002c218c825 */ /* 0x000fe200078e020e */
[----:B------:R1:W5:Y:S03]  /*c150*/  @!P4 LD.E.64 R60, desc[UR6][R20.64] ;  /* 0x00000006143cc980 */ /* 0x000366000c101b00 */
[----:B------:R-:W-:Y:S01]  /*c160*/  @!P0 IMAD.X R43, R3, 0x1, R32, P6 ;  /* 0x00000001032b8824 */ /* 0x000fe200030e0620 */
[----:B------:R-:W-:Y:S01]  /*c170*/  @!P0 IADD3 R44, P6, R14, R45, RZ ;  /* 0x0000002d0e2c8210 */ /* 0x000fe20007fde0ff */
[C---:B------:R-:W-:Y:S01]  /*c180*/  @!P5 IMAD.SHL.U32 R15, R210.reuse, 0x2, RZ ;  /* 0x00000002d20fd824 */ /* 0x040fe200078e00ff */
[----:B------:R1:W5:Y:S01]  /*c190*/  @!P4 LD.E.64 R58, desc[UR6][R24.64] ;  /* 0x00000006183ac980 */ /* 0x000362000c101b00 */
[----:B------:R-:W-:-:S02]  /*c1a0*/  @!P5 SHF.L.U64.HI R30, R210, 0x1, R63 ;  /* 0x00000001d21ed819 */ /* 0x000fc4000001023f */
[----:B------:R-:W-:Y:S01]  /*c1b0*/  CS2R R54, SRZ ;  /* 0x0000000000367805 */ /* 0x000fe2000001ff00 */
[----:B------:R-:W-:Y:S01]  /*c1c0*/  @!P0 IMAD.X R45, R5, 0x1, R32, P6 ;  /* 0x00000001052d8824 */ /* 0x000fe200030e0620 */
[-C--:B------:R-:W-:Y:S02]  /*c1d0*/  @!P5 IADD3 R68, P4, R0, R15.reuse, RZ ;  /* 0x0000000f0044d210 */ /* 0x080fe40007f9e0ff */
[----:B------:R-:W-:Y:S02]  /*c1e0*/  CS2R R56, SRZ ;  /* 0x0000000000387805 */ /* 0x000fe4000001ff00 */
[----:B------:R-:W-:Y:S02]  /*c1f0*/  @!P5 IADD3 R14, P6, R14, R15, RZ ;  /* 0x0000000f0e0ed210 */ /* 0x000fe40007fde0ff */
[----:B------:R-:W-:Y:S02]  /*c200*/  CS2R R50, SRZ ;  /* 0x0000000000327805 */ /* 0x000fe4000001ff00 */
[----:B------:R-:W-:Y:S01]  /*c210*/  CS2R R52, SRZ ;  /* 0x0000000000347805 */ /* 0x000fe2000001ff00 */
[--C-:B------:R-:W-:Y:S01]  /*c220*/  @!P5 IMAD.X R69, R3, 0x1, R30.reuse, P4 ;  /* 0x000000010345d824 */ /* 0x100fe200020e061e */
[----:B------:R-:W-:Y:S01]  /*c230*/  CS2R R48, SRZ ;  /* 0x0000000000307805 */ /* 0x000fe2000001ff00 */
[----:B------:R-:W-:Y:S01]  /*c240*/  @!P5 IMAD.X R15, R5, 0x1, R30, P6 ;  /* 0x00000001050fd824 */ /* 0x000fe200030e061e */
[----:B------:R-:W-:-:S02]  /*c250*/  CS2R R46, SRZ ;  /* 0x00000000002e7805 */ /* 0x000fc4000001ff00 */
[----:B------:R-:W-:Y:S02]  /*c260*/  CS2R R40, SRZ ;  /* 0x0000000000287805 */ /* 0x000fe4000001ff00 */
        /* <DEDUP_REMOVED lines=13> */
.L_x_6101:
[----:B------:R-:W-:Y:S05]  /*c340*/  BSYNC B1 ;  /* 0x0000000000017941 */ /* 0x000fea0003800000 */
.L_x_6100:
[----:B-1---5:R-:W-:Y:S01]  /*c350*/  IMAD.MOV.U32 R8, RZ, RZ, R41 ;  /* 0x000000ffff087224 */ /* 0x022fe200078e0029 */
[----:B------:R-:W-:Y:S01]  /*c360*/  UMOV UR4, 0xffffffff ;  /* 0xffffffff00047882 */ /* 0x000fe20000000000 */
[----:B--2---:R-:W-:Y:S02]  /*c370*/  IMAD.MOV.U32 R0, RZ, RZ, R32 ;  /* 0x000000ffff007224 */ /* 0x004fe400078e0020 */
[----:B------:R-:W-:Y:S01]  /*c380*/  IMAD.MOV.U32 R3, RZ, RZ, R33 ;  /* 0x000000ffff037224 */ /* 0x000fe200078e0021 */
[----:B------:R-:W-:Y:S01]  /*c390*/  PRMT R82, R8, 0x7610, R82 ;  /* 0x0000761008527816 */ /* 0x000fe20000000052 */
        /* <DEDUP_REMOVED lines=48> */
[----:B------:R1:W1:Y:S04]  /*c6a0*/  SHFL.IDX PT, R5, R10, 0x1, 0x1c1f ;  /* 0x003c1f000a057f89 */ /* 0x00026800000e0000 */
[----:B0-----:R-:W0:Y:S02]  /*c6b0*/  SHFL.IDX PT, R4, R4, 0x1, 0x1c1f ;  /* 0x003c1f0004047f89 */ /* 0x001e2400000e0000 */
.L_x_6372:
[----:B------:R-:W-:Y:S01]  /*c6c0*/  VIADD R62, R62, 0x40 ;  /* 0x000000403e3e7836 */ /* 0x000fe20000000000 */
[----:B-1----:R-:W-:Y:S01]  /*c6d0*/  LOP3.LUT R7, R213, 0x18, R16, 0xf8, !PT ;  /* 0x00000018d5077812 */ /* 0x002fe200078ef810 */
[----:B------:R-:W-:Y:S01]  /*c6e0*/  BSSY B1, `(.L_x_6103) ;  /* 0x0000054000017945 */ /* 0x000fe20003800000 */
[----:B------:R-:W-:Y:S02]  /*c6f0*/  LOP3.LUT P0, RZ, R221, 0x4, RZ, 0xc0, !PT ;  /* 0x00000004ddff7812 */ /* 0x000fe4000780c0ff */
[----:B------:R-:W-:Y:S02]  /*c700*/  CS2R R12, SRZ ;  /* 0x00000000000c7805 */ /* 0x000fe4000001ff00 */
[----:B------:R-:W-:Y:S02]  /*c710*/  ISETP.GE.AND P1, PT, R62, R85, PT ;  /* 0x000000553e00720c */ /* 0x000fe40003f26270 */
[----:B------:R-:W-:Y:S02]  /*c720*/  CS2R R20, SRZ ;  /* 0x0000000000147805 */ /* 0x000fe4000001ff00 */
[----:B------:R-:W-:-:S02]  /*c730*/  LOP3.LUT R6, R7, R214, RZ, 0x3c, !PT ;  /* 0x000000d607067212 */ /* 0x000fc400078e3cff */
[----:B------:R-:W-:Y:S02]  /*c740*/  CS2R R26, SRZ ;  /* 0x00000000001a7805 */ /* 0x000fe4000001ff00 */
[----:B------:R-:W-:Y:S02]  /*c750*/  CS2R R34, SRZ ;  /* 0x0000000000227805 */ /* 0x000fe4000001ff00 */
[----:B------:R-:W-:Y:S02]  /*c760*/  CS2R R42, SRZ ;  /* 0x00000000002a7805 */ /* 0x000fe4000001ff00 */
[----:B------:R-:W-:Y:S02]  /*c770*/  IADD3 R7, R215, R6, RZ ;  /* 0x00000006d7077210 */ /* 0x000fe40007ffe0ff */
[----:B------:R-:W-:Y:S02]  /*c780*/  CS2R R10, SRZ ;  /* 0x00000000000a7805 */ /* 0x000fe4000001ff00 */
[----:B----4-:R-:W-:-:S02]  /*c790*/  CS2R R14, SRZ ;  /* 0x00000000000e7805 */ /* 0x010fc4000001ff00 */
[----:B------:R-:W-:Y:S02]  /*c7a0*/  CS2R R24, SRZ ;  /* 0x0000000000187805 */ /* 0x000fe4000001ff00 */
[----:B------:R-:W-:Y:S02]  /*c7b0*/  CS2R R28, SRZ ;  /* 0x00000000001c7805 */ /* 0x000fe4000001ff00 */
[----:B------:R-:W-:Y:S01]  /*c7c0*/  CS2R R36, SRZ ;  /* 0x0000000000247805 */ /* 0x000fe2000001ff00 */
[----:B------:R-:W-:Y:S01]  /*c7d0*/  IMAD R62, R7, 0x2, R18 ;  /* 0x00000002073e7824 */ /* 0x000fe200078e0212 */
        /* <DEDUP_REMOVED lines=13> */
[----:B------:R-:W-:Y:S02]  /*c8b0*/  @!P3 SHF.L.U64.HI R64, R207, 0x1, R64 ;  /* 0x00000001cf40b819 */ /* 0x000fe40000010240 */
[-C--:B---3--:R-:W-:Y:S01]  /*c8c0*/  @!P4 IADD3 R10, P5, R0, R9.reuse, RZ ;  /* 0x00000009000ac210 */ /* 0x088fe20007fbe0ff */
[----:B------:R-:W-:Y:S01]  /*c8d0*/  @!P1 IMAD.SHL.U32 R7, R206, 0x2, RZ ;  /* 0x00000002ce079824 */ /* 0x000fe200078e00ff */
[C---:B------:R-:W-:Y:S01]  /*c8e0*/  @!P2 SHF.L.U64.HI R6, R208.reuse, 0x1, R67 ;  /* 0x00000001d006a819 */ /* 0x040fe20000010243 */
[----:B------:R-:W-:Y:S01]  /*c8f0*/  @!P2 IMAD.SHL.U32 R67, R208, 0x2, RZ ;  /* 0x00000002d043a824 */ /* 0x000fe200078e00ff */
[----:B0-----:R-:W-:Y:S01]  /*c900*/  @!P4 IADD3 R8, P6, R4, R9, RZ ;  /* 0x000000090408c210 */ /* 0x001fe20007fde0ff */
        /* <DEDUP_REMOVED lines=18> */
[----:B------:R-:W-:Y:S02]  /*ca30*/  @!P6 IMAD.MOV.U32 R13, RZ, RZ, R3 ;  /* 0x000000ffff0de224 */ /* 0x000fe400078e0003 */
[----:B------:R-:W-:-:S04]  /*ca40*/  @!P6 IMAD.WIDE R14, R194, 0x2, R4 ;  /* 0x00000002c20ee825 */ /* 0x000fc800078e0204 */
[----:B------:R-:W-:Y:S01]  /*ca50*/  @!P6 IMAD.WIDE R12, R194, 0x2, R12 ;  /* 0x00000002c20ce825 */ /* 0x000fe200078e020c */
[----:B------:R-:W5:Y:S03]  /*ca60*/  @!P6 LD.E.64 R44, desc[UR6][R14.64] ;  /* 0x000000060e2ce980 */ /* 0x000f66000c101b00 */
        /* <DEDUP_REMOVED lines=12> */
[----:B------:R-:W-:Y:S01]  /*cb30*/  @!P5 IMAD.X R5, R5, 0x1, R20, P6 ;  /* 0x000000010505d824 */ /* 0x000fe200030e0614 */
[----:B------:R2:W5:Y:S01]  /*cb40*/  @!P4 LD.E.64 R36, desc[UR6][R8.64] ;  /* 0x000000060824c980 */ /* 0x000562000c101b00 */
[----:B------:R-:W-:Y:S02]  /*cb50*/  CS2R R20, SRZ ;  /* 0x0000000000147805 */ /* 0x000fe4000001ff00 */
[----:B0-----:R-:W-:Y:S02]  /*cb60*/  CS2R R12, SRZ ;  /* 0x00000000000c7805 */ /* 0x001fe4000001ff00 */
[----:B------:R-:W-:Y:S01]  /*cb70*/  CS2R R14, SRZ ;  /* 0x00000000000e7805 */ /* 0x000fe2000001ff00 */
[----:B------:R4:W5:Y:S01]  /*cb80*/  @!P3 LD.E.64 R26, desc[UR6][R76.64] ;  /* 0x000000064c1ab980 */ /* 0x000962000c101b00 */
[----:B-1----:R-:W-:-:S03]  /*cb90*/  CS2R R10, SRZ ;  /* 0x00000000000a7805 */ /* 0x002fc6000001ff00 */
[----:B------:R4:W5:Y:S01]  /*cba0*/  @!P3 LD.E.64 R28, desc[UR6][R70.64] ;  /* 0x00000006461cb980 */ /* 0x000962000c101b00 */
[----:B--2---:R-:W-:-:S03]  /*cbb0*/  CS2R R8, SRZ ;  /* 0x0000000000087805 */ /* 0x004fc6000001ff00 */
[----:B------:R4:W5:Y:S04]  /*cbc0*/  @!P2 LD.E.64 R20, desc[UR6][R68.64] ;  /* 0x000000064414a980 */ /* 0x000968000c101b00 */
[----:B------:R4:W5:Y:S04]  /*cbd0*/  @!P2 LD.E.64 R24, desc[UR6][R66.64] ;  /* 0x000000064218a980 */ /* 0x000968000c101b00 */
[----:B------:R4:W5:Y:S04]  /*cbe0*/  @!P1 LD.E.64 R12, desc[UR6][R64.64] ;  /* 0x00000006400c9980 */ /* 0x000968000c101b00 */
[----:B------:R4:W5:Y:S04]  /*cbf0*/  @!P1 LD.E.64 R14, desc[UR6][R6.64] ;  /* 0x00000006060e9980 */ /* 0x000968000c101b00 */
[----:B------:R4:W5:Y:S04]  /*cc00*/  @!P5 LD.E.64 R8, desc[UR6][R74.64] ;  /* 0x000000064a08d980 */ /* 0x000968000c101b00 */
[----:B------:R4:W5:Y:S02]  /*cc10*/  @!P5 LD.E.64 R10, desc[UR6][R4.64] ;  /* 0x00000006040ad980 */ /* 0x000964000c101b00 */
.L_x_6104:
[----:B------:R-:W-:Y:S05]  /*cc20*/  BSYNC B1 ;  /* 0x0000000000017941 */ /* 0x000fea0003800000 */
.L_x_6103:
[----:B----4-:R-:W0:Y:S01]  /*cc30*/  LDL R64, [R1+0x38] ;  /* 0x0000380001407983 */ /* 0x010e220000100800 */
[C---:B------:R-:W-:Y:S01]  /*cc40*/  VIADD R5, R62.reuse, 0x12400 ;  /* 0x000124003e057836 */ /* 0x040fe20000000000 */
[----:B------:R-:W-:Y:S01]  /*cc50*/  VIADDMNMX R85, R85, -R218, 0x80, PT ;  /* 0x0000008055557446 */ /* 0x000fe200038009da */
[----:B---3--:R-:W-:Y:S01]  /*cc60*/  VIADD R0, R62, 0x12440 ;  /* 0x000124403e007836 */ /* 0x008fe20000000000 */
[----:B------:R-:W-:Y:S01]  /*cc70*/  BSSY B1, `(.L_x_6105) ;  /* 0x0000034000017945 */ /* 0x000fe20003800000 */
[----:B------:R-:W-:Y:S01]  /*cc80*/  @P0 VIADD R0, R5, 0xffffffc0 ;  /* 0xffffffc005000836 */ /* 0x000fe20000000000 */
[----:B------:R-:W-:Y:S01]  /*cc90*/  ISETP.GE.AND P1, PT, R204, R85, PT ;  /* 0x00000055cc00720c */ /* 0x000fe20003f26270 */
[----:B-----5:R-:W-:Y:S02]  /*cca0*/  IMAD.MOV.U32 R5, RZ, RZ, R9 ;  /* 0x000000ffff057224 */ /* 0x020fe400078e0009 */
[----:B------:R-:W-:Y:S02]  /*ccb0*/  IMAD.MOV.U32 R6, RZ, RZ, R12 ;  /* 0x000000ffff067224 */ /* 0x000fe400078e000c */
[----:B------:R-:W-:Y:S01]  /*ccc0*/  IMAD.MOV.U32 R7, RZ, RZ, R13 ;  /* 0x000000ffff077224 */ /* 0x000fe200078e000d */
[----:B------:R-:W-:Y:S01]  /*ccd0*/  PRMT R63, R5, 0x7610, R63 ;  /* 0x00007610053f7816 */ /* 0x000fe2000000003f */
[----:B--2---:R-:W-:Y:S01]  /*cce0*/  IMAD.MOV.U32 R3, RZ, RZ, R8 ;  /* 0x000000ffff037224 */ /* 0x004fe200078e0008 */
        /* <DEDUP_REMOVED lines=13> */
[----:B------:R-:W-:-:S05]  /*cdc0*/  IMAD.MOV.U32 R7, RZ, RZ, R11 ;  /* 0x000000ffff077224 */ /* 0x000fca00078e000b */
[----:B------:R-:W-:Y:S01]  /*cdd0*/  PRMT R65, R7, 0x7610, R65 ;  /* 0x0000761007417816 */ /* 0x000fe20000000041 */
[----:B------:R-:W-:-:S05]  /*cde0*/  IMAD.MOV.U32 R7, RZ, RZ, R25 ;  /* 0x000000ffff077224 */ /* 0x000fca00078e0019 */
[----:B------:R-:W-:Y:S01]  /*cdf0*/  PRMT R75, R7, 0x7610, R75 ;  /* 0x00007610074b7816 */ /* 0x000fe2000000004b */
[----:B------:R-:W-:-:S05]  /*ce00*/  IMAD.MOV.U32 R7, RZ, RZ, R36 ;  /* 0x000000ffff077224 */ /* 0x000fca00078e0024 */
[----:B------:R-:W-:Y:S02]  /*ce10*/  PRMT R102, R7, 0x7610, R102 ;  /* 0x0000761007667816 */ /* 0x000fe40000000066 */
[----:B0-----:R-:W-:-:S04]  /*ce20*/  LEA.HI R4, R64, R64, RZ, 0x1 ;  /* 0x0000004040047211 */ /* 0x001fc800078f08ff */
[----:B------:R-:W-:-:S05]  /*ce30*/  LOP3.LUT R4, R4, 0xfffffffe, RZ, 0xc0, !PT ;  /* 0xfffffffe04047812 */ /* 0x000fca00078ec0ff */
[----:B------:R-:W-:Y:S02]  /*ce40*/  IMAD.IADD R4, R64, 0x1, -R4 ;  /* 0x0000000140047824 */ /* 0x000fe400078e0a04 */
[----:B------:R-:W-:-:S03]  /*ce50*/  IMAD.MOV.U32 R64, RZ, RZ, R26 ;  /* 0x000000ffff407224 */ /* 0x000fc600078e001a */
[----:B------:R-:W-:Y:S01]  /*ce60*/  SHF.L.U32 R5, R4, 0x1f, RZ ;  /* 0x0000001f04057819 */ /* 0x000fe200000006ff */
[----:B------:R-:W-:Y:S01]  /*ce70*/  IMAD.MOV.U32 R4, RZ, RZ, R27 ;  /* 0x000000ffff047224 */ /* 0x000fe200078e001b */
[----:B------:R-:W-:Y:S01]  /*ce80*/  PRMT R76, R64, 0x7610, R76 ;  /* 0x00007610404c7816 */ /* 0x000fe2000000004c */
[----:B------:R-:W-:Y:S01]  /*ce90*/  IMAD.MOV.U32 R64, RZ, RZ, R42 ;  /* 0x000000ffff407224 */ /* 0x000fe200078e002a */
[----:B------:R-:W0:Y:S02]  /*cea0*/  SYNCS.PHASECHK.TRANS64.TRYWAIT P0, [R18+URZ+0x30800], R5 ;  /* 0x03080005120075a7 */ /* 0x000e24000800017f */
[----:B------:R-:W-:Y:S01]  /*ceb0*/  PRMT R77, R4, 0x7610, R77 ;  /* 0x00007610044d7816 */ /* 0x000fe2000000004d */
[----:B------:R-:W-:Y:S01]  /*cec0*/  IMAD.MOV.U32 R4, RZ, RZ, R43 ;  /* 0x000000ffff047224 */ /* 0x000fe200078e002b */
[----:B------:R-:W-:Y:S02]  /*ced0*/  PRMT R104, R64, 0x7610, R104 ;  /* 0x0000761040687816 */ /* 0x000fe40000000068 */
[----:B------:R-:W-:Y:S01]  /*cee0*/  PRMT R64, R6, 0x7610, R64 ;  /* 0x0000761006407816 */ /* 0x000fe20000000040 */
[----:B------:R-:W-:Y:S01]  /*cef0*/  IMAD.MOV.U32 R6, RZ, RZ, R24 ;  /* 0x000000ffff067224 */ /* 0x000fe200078e0018 */
[----:B------:R-:W-:Y:S01]  /*cf00*/  PRMT R105, R4, 0x7610, R105 ;  /* 0x0000761004697816 */ /* 0x000fe20000000069 */
[----:B------:R-:W-:-:S03]  /*cf10*/  IMAD.MOV.U32 R4, RZ, RZ, R15 ;  /* 0x000000ffff047224 */ /* 0x000fc600078e000f */
[----:B------:R-:W-:Y:S01]  /*cf20*/  PRMT R74, R6, 0x7610, R74 ;  /* 0x00007610064a7816 */ /* 0x000fe2000000004a */
[----:B------:R-:W-:Y:S01]  /*cf30*/  IMAD.MOV.U32 R6, RZ, RZ, R29 ;  /* 0x000000ffff067224 */ /* 0x000fe200078e001d */
[----:B------:R-:W-:Y:S01]  /*cf40*/  PRMT R69, R4, 0x7610, R69 ;  /* 0x0000761004457816 */ /* 0x000fe20000000045 */
[----:B------:R-:W-:-:S03]  /*cf50*/  IMAD.MOV.U32 R4, RZ, RZ, R28 ;  /* 0x000000ffff047224 */ /* 0x000fc600078e001c */
[----:B------:R-:W-:Y:S01]  /*cf60*/  PRMT R95, R6, 0x7610, R95 ;  /* 0x00007610065f7816 */ /* 0x000fe2000000005f */
[----:B------:R-:W-:Y:S01]  /*cf70*/  IMAD.MOV.U32 R6, RZ, RZ, R45 ;  /* 0x000000ffff067224 */ /* 0x000fe200078e002d */
[----:B------:R-:W-:Y:S01]  /*cf80*/  PRMT R94, R4, 0x7610, R94 ;  /* 0x00007610045e7816 */ /* 0x000fe2000000005e */
[----:B------:R-:W-:Y:S01]  /*cf90*/  IMAD.MOV.U32 R4, RZ, RZ, R44 ;  /* 0x000000ffff047224 */ /* 0x000fe200078e002c */
[----:B0-----:R-:W-:Y:S06]  /*cfa0*/  @!P0 BRA `(.L_x_6106) ;  /* 0x0000018400148947 */ /* 0x001fec0003800000 */
.L_x_6373:
[----:B------:R-:W-:Y:S05]  /*cfb0*/  BSYNC B1 ;  /* 0x0000000000017941 */ /* 0x000fea0003800000 */
.L_x_6105:
        /* <DEDUP_REMOVED lines=59> */
.L_x_6110:
[----:B------:R-:W-:Y:S05]  /*d370*/  BSYNC B2 ;  /* 0x0000000000027941 */ /* 0x000fea0003800000 */
.L_x_6109:
        /* <DEDUP_REMOVED lines=48> */
.L_x_6112:
[----:B------:R-:W-:Y:S05]  /*d680*/  BSYNC B2 ;  /* 0x0000000000027941 */ /* 0x000fea0003800000 */
.L_x_6111:
[----:B------:R-:W-:Y:S04]  /*d690*/  BSSY B2, `(.L_x_6113) ;  /* 0x0000030000027945 */ /* 0x000fe80003800000 */
[----:B------:R-:W-:Y:S05]  /*d6a0*/  @P2 BRA `(.L_x_6114) ;  /* 0x0000000000b82947 */ /* 0x000fea0003800000 */
[----:B01----:R-:W0:Y:S01]  /*d6b0*/  LDS.128 R4, [R62+0x16400] ;  /* 0x016400003e047984 */ /* 0x003e220000000c00 */
        /* <DEDUP_REMOVED lines=45> */
.L_x_6114:
[----:B------:R-:W-:Y:S05]  /*d990*/  BSYNC B2 ;  /* 0x0000000000027941 */ /* 0x000fea0003800000 */
.L_x_6113:
        /* <DEDUP_REMOVED lines=48> */
.L_x_6116:
[----:B------:R-:W-:Y:S05]  /*dca0*/  BSYNC B2 ;  /* 0x0000000000027941 */ /* 0x000fea0003800000 */
.L_x_6115:
        /* <DEDUP_REMOVED lines=48> */
.L_x_6118:
[----:B------:R-:W-:Y:S05]  /*dfb0*/  BSYNC B2 ;  /* 0x0000000000027941 */ /* 0x000fea0003800000 */
.L_x_6117:
        /* <DEDUP_REMOVED lines=47> */
.L_x_6108:
[----:B------:R-:W-:Y:S05]  /*e2b0*/  BSYNC B1 ;  /* 0x0000000000017941 */ /* 0x000fea0003800000 */
.L_x_6107:
        /* <DEDUP_REMOVED lines=37> */
[----:B------:R-:W-:Y:S01]  /*e510*/  SHF.L.U32 R33, R106, 0x10, RZ ;  /* 0x000000106a217819 */ /* 0x000fe200000006ff */
[----:B------:R-:W-:Y:S01]  /*e520*/  IMAD.U32 R31, R104, 0x10000, RZ ;  /* 0x00010000681f7824 */ /* 0x000fe200078e00ff */
[----:B------:R-:W-:Y:S01]  /*e530*/  LOP3.LUT R4, R4, 0xffff0000, RZ, 0xc0, !PT ;  /* 0xffff000004047812 */ /* 0x000fe200078ec0ff */
[----:B------:R-:W-:Y:S01]  /*e540*/  FFMA.FTZ R38, R30, R38, -R41 ;  /* 0x000000261e267223 */ /* 0x000fe20000010829 */
        /* <DEDUP_REMOVED lines=17> */
.L_x_6121:
[----:B------:R-:W-:Y:S05]  /*e660*/  BSYNC B1 ;  /* 0x0000000000017941 */ /* 0x000fea0003800000 */
.L_x_6120:
[----:B------:R-:W-:Y:S04]  /*e670*/  BSSY B1, `(.L_x_6122) ;  /* 0x0000030000017945 */ /* 0x000fe80003800000 */
[----:B------:R-:W-:Y:S05]  /*e680*/  @P1 BRA `(.L_x_6123) ;  /* 0x0000000000b81947 */ /* 0x000fea0003800000 */
[----:B0-----:R-:W0:Y:S01]  /*e690*/  LDS.128 R4, [R0+0x2000] ;  /* 0x0020000000047984 */ /* 0x001e220000000c00 */
        /* <DEDUP_REMOVED lines=45> */
.L_x_6123:
[----:B------:R-:W-:Y:S05]  /*e970*/  BSYNC B1 ;  /* 0x0000000000017941 */ /* 0x000fea0003800000 */
.L_x_6122:
        /* <DEDUP_REMOVED lines=48> */
.L_x_6125:
[----:B------:R-:W-:Y:S05]  /*ec80*/  BSYNC B1 ;  /* 0x0000000000017941 */ /* 0x000fea0003800000 */
.L_x_6124:
        /* <DEDUP_REMOVED lines=48> */
.L_x_6127:
[----:B------:R-:W-:Y:S05]  /*ef90*/  BSYNC B1 ;  /* 0x0000000000017941 */ /* 0x000fea0003800000 */
.L_x_6126:
        /* <DEDUP_REMOVED lines=48> */
.L_x_6129:
[----:B------:R-:W-:Y:S05]  /*f2a0*/  BSYNC B1 ;  /* 0x0000000000017941 */ /* 0x000fea0003800000 */
.L_x_6128:
        /* <DEDUP_REMOVED lines=15> */
[C---:B------:R-:W-:Y:S01]  /*f3a0*/  IMAD.U32 R10, R7.reuse, 0x10000, RZ ;  /* 0x00010000070a7824 */ /* 0x040fe200078e00ff */
[----:B------:R-:W-:Y:S01]  /*f3b0*/  LOP3.LUT R7, R7, 0xffff0000, RZ, 0xc0, !PT ;  /* 0xffff000007077812 */ /* 0x000fe200078ec0ff */
[----:B------:R-:W-:-:S02]  /*f3c0*/  IMAD.U32 R8, R6, 0x10000, RZ ;  /* 0x0001000006087824 */ /* 0x000fc400078e00ff */
[CC--:B------:R-:W-:Y:S01]  /*f3d0*/  FMUL.FTZ R14, R9.reuse, R12.reuse ;  /* 0x0000000c090e7220 */ /* 0x0c0fe20000410000 */
[----:B------:R-:W-:Y:S01]  /*f3e0*/  FMUL.FTZ R15, R9, R13 ;  /* 0x0000000d090f7220 */ /* 0x000fe20000410000 */
[C---:B------:R-:W-:Y:S01]  /*f3f0*/  FMUL.FTZ R9, R7.reuse, R65 ;  /* 0x0000004107097220 */ /* 0x040fe20000410000 */
[----:B------:R-:W-:Y:S02]  /*f400*/  IMAD.U32 R3, R4, 0x10000, RZ ;  /* 0x0001000004037824 */ /* 0x000fe400078e00ff */
[C---:B------:R-:W-:Y:S01]  /*f410*/  FFMA.FTZ R21, R8.reuse, R13, R14 ;  /* 0x0000000d08157223 */ /* 0x040fe2000001000e */
[----:B------:R-:W-:Y:S01]  /*f420*/  FFMA.FTZ R12, R8, R12, -R15 ;  /* 0x0000000c080c7223 */ /* 0x000fe2000001080f */
[-C--:B------:R-:W-:Y:S01]  /*f430*/  FMUL.FTZ R13, R7, R63.reuse ;  /* 0x0000003f070d7220 */ /* 0x080fe20000410000 */
[C---:B------:R-:W-:Y:S01]  /*f440*/  IMAD.U32 R6, R5.reuse, 0x10000, RZ ;  /* 0x0001000005067824 */ /* 0x040fe200078e00ff */
[----:B------:R-:W-:Y:S01]  /*f450*/  LOP3.LUT R4, R4, 0xffff0000, RZ, 0xc0, !PT ;  /* 0xffff000004047812 */ /* 0x000fe200078ec0ff */
[C---:B------:R-:W-:Y:S01]  /*f460*/  IMAD.U32 R8, R64.reuse, 0x10000, RZ ;  /* 0x0001000040087824 */ /* 0x040fe200078e00ff */
[----:B------:R-:W-:Y:S01]  /*f470*/  LOP3.LUT R5, R5, 0xffff0000, RZ, 0xc0, !PT ;  /* 0xffff000005057812 */ /* 0x000fe200078ec0ff */
[C---:B------:R-:W-:Y:S01]  /*f480*/  IMAD.U32 R7, R11.reuse, 0x10000, RZ ;  /* 0x000100000b077824 */ /* 0x040fe200078e00ff */
[----:B------:R-:W-:Y:S01]  /*f490*/  LOP3.LUT R64, R64, 0xffff0000, RZ, 0xc0, !PT ;  /* 0xffff000040407812 */ /* 0x000fe200078ec0ff */
[C---:B------:R-:W-:Y:S01]  /*f4a0*/  FFMA.FTZ R63, R10.reuse, R63, -R9 ;  /* 0x0000003f0a3f7223 */ /* 0x040fe20000010809 */
[----:B------:R-:W-:Y:S01]  /*f4b0*/  LOP3.LUT R11, R11, 0xffff0000, RZ, 0xc0, !PT ;  /* 0xffff00000b0b7812 */ /* 0x000fe200078ec0ff */
        /* <DEDUP_REMOVED lines=15> */
.L_x_6098:
[----:B------:R-:W2:Y:S01]  /*f5b0*/  LDL R3, [R1+0x3c] ;  /* 0x00003c0001037983 */ /* 0x000ea20000100800 */
[----:B------:R-:W0:Y:S01]  /*f5c0*/  LDC R10, c[0x0][0x448] ;  /* 0x00011200ff0a7b82 */ /* 0x000e220000000800 */
[----:B------:R-:W-:Y:S01]  /*f5d0*/  ULDC.64 UR4, c[0x0][0x3f8] ;  /* 0x0000fe0000047ab9 */ /* 0x000fe20000000a00 */
[----:B------:R-:W-:Y:S01]  /*f5e0*/  ULDC.64 UR6, c[0x0][0x408] ;  /* 0x0001020000067ab9 */ /* 0x000fe20000000a00 */
[----:B------:R-:W-:Y:S02]  /*f5f0*/  IMAD.MOV.U32 R4, RZ, RZ, R24 ;  /* 0x000000ffff047224 */ /* 0x000fe400078e0018 */
[----:B------:R-:W-:Y:S02]  /*f600*/  IMAD.MOV.U32 R8, RZ, RZ, R26 ;  /* 0x000000ffff087224 */ /* 0x000fe400078e001a */
[----:B------:R-:W-:Y:S01]  /*f610*/  IMAD.MOV.U32 R9, RZ, RZ, R31 ;  /* 0x000000ffff097224 */ /* 0x000fe200078e001f */
[----:B0-----:R-:W-:-:S13]  /*f620*/  ISETP.NE.AND P0, PT, R10, 0x1, PT ;  /* 0x000000010a00780c */ /* 0x001fda0003f05270 */
[----:B------:R-:W0:Y:S08]  /*f630*/  @P0 LDC R0, c[0x0][0x44c] ;  /* 0x00011300ff000b82 */ /* 0x000e300000000800 */
[----:B------:R-:W1:Y:S01]  /*f640*/  @P0 LDC R5, c[0x0][0x450] ;  /* 0x00011400ff050b82 */ /* 0x000e620000000800 */
[----:B--2---:R-:W-:-:S04]  /*f650*/  IMAD R3, R3, 0x40, R62 ;  /* 0x0000004003037824 */ /* 0x004fc800078e023e */
        /* <DEDUP_REMOVED lines=24> */
.L_x_6379:
        /* <DEDUP_REMOVED lines=17> */
[----:B--2---:R-:W-:Y:S01]  /*f8f0*/  IMAD.MOV.U32 R10, RZ, RZ, R0 ;  /* 0x000000ffff0a7224 */ /* 0x004fe200078e0000 */
[----:B------:R-:W-:Y:S01]  /*f900*/  ISETP.GE.AND P2, PT, R16, UR4, PT ;  /* 0x0000000410007c0c */ /* 0x000fe2000bf46270 */
[----:B-1----:R-:W-:Y:S01]  /*f910*/  IMAD.MOV.U32 R11, RZ, RZ, R3 ;  /* 0x000000ffff0b7224 */ /* 0x002fe200078e0003 */
[----:B------:R-:W-:Y:S01]  /*f920*/  ISETP.GE.AND P3, PT, R196, UR4, PT ;  /* 0x00000004c4007c0c */ /* 0x000fe2000bf66270 */
[----:B---3--:R-:W-:Y:S01]  /*f930*/  IMAD.MOV.U32 R15, RZ, RZ, R5 ;  /* 0x000000ffff0f7224 */ /* 0x008fe200078e0005 */
[----:B------:R-:W-:Y:S02]  /*f940*/  ISETP.GE.AND P4, PT, R193, UR4, PT ;  /* 0x00000004c1007c0c */ /* 0x000fe4000bf86270 */
[----:B------:R-:W-:Y:S02]  /*f950*/  CS2R R28, SRZ ;  /* 0x00000000001c7805 */ /* 0x000fe4000001ff00 */
[----:B------:R-:W-:-:S02]  /*f960*/  CS2R R30, SRZ ;  /* 0x00000000001e7805 */ /* 0x000fc4000001ff00 */
[----:B------:R-:W-:Y:S02]  /*f970*/  CS2R R40, SRZ ;  /* 0x0000000000287805 */ /* 0x000fe4000001ff00 */
[----:B------:R-:W-:Y:S01]  /*f980*/  CS2R R42, SRZ ;  /* 0x00000000002a7805 */ /* 0x000fe2000001ff00 */
[----:B------:R-:W-:Y:S01]  /*f990*/  ULDC.64 UR6, c[0x0][0x208] ;  /* 0x0000820000067ab9 */ /* 0x000fe20000000a00 */
[----:B------:R-:W-:Y:S02]  /*f9a0*/  @!P2 IMAD.SHL.U32 R9, R16, 0x2, RZ ;  /* 0x000000021009a824 */ /* 0x000fe400078e00ff */
[----:B------:R-:W-:Y:S02]  /*f9b0*/  @!P3 IMAD.SHL.U32 R25, R198, 0x8, RZ ;  /* 0x00000008c619b824 */ /* 0x000fe400078e00ff */
[----:B------:R-:W-:Y:S01]  /*f9c0*/  @!P4 IMAD.SHL.U32 R27, R199, 0x8, RZ ;  /* 0x00000008c71bc824 */ /* 0x000fe200078e00ff */
[-C--:B------:R-:W-:Y:S02]  /*f9d0*/  @!P2 IADD3 R48, P0, R0, R9.reuse, RZ ;  /* 0x000000090030a210 */ /* 0x080fe40007f1e0ff */
[----:B----4-:R-:W-:Y:S01]  /*f9e0*/  @!P2 IADD3 R4, P1, R14, R9, RZ ;  /* 0x000000090e04a210 */ /* 0x010fe20007f3e0ff */
[----:B------:R-:W-:Y:S01]  /*f9f0*/  @!P3 IMAD.WIDE R8, R25, 0x2, R10 ;  /* 0x000000021908b825 */ /* 0x000fe200078e020a */
[----:B------:R-:W-:-:S03]  /*fa00*/  @!P2 SHF.L.U64.HI R0, R16, 0x1, R17 ;  /* 0x000000011000a819 */ /* 0x000fc60000010211 */
[----:B------:R-:W-:Y:S01]  /*fa10*/  @!P4 IMAD.WIDE R12, R27, 0x2, R10 ;  /* 0x000000021b0cc825 */ /* 0x000fe200078e020a */
[----:B------:R-:W-:Y:S02]  /*fa20*/  CS2R R36, SRZ ;  /* 0x0000000000247805 */ /* 0x000fe4000001ff00 */
[----:B------:R-:W-:Y:S02]  /*fa30*/  CS2R R38, SRZ ;  /* 0x0000000000267805 */ /* 0x000fe4000001ff00 */
[----:B------:R-:W-:Y:S01]  /*fa40*/  CS2R R32, SRZ ;  /* 0x0000000000207805 */ /* 0x000fe2000001ff00 */
[--C-:B------:R-:W-:Y:S01]  /*fa50*/  @!P3 IMAD.WIDE R10, R25, 0x2, R14.reuse ;  /* 0x00000002190ab825 */ /* 0x100fe200078e020e */
[----:B------:R-:W-:Y:S02]  /*fa60*/  CS2R R24, SRZ ;  /* 0x0000000000187805 */ /* 0x000fe4000001ff00 */
[----:B------:R-:W-:Y:S02]  /*fa70*/  CS2R R34, SRZ ;  /* 0x0000000000227805 */ /* 0x000fe4000001ff00 */
[----:B------:R-:W-:Y:S01]  /*fa80*/  CS2R R44, SRZ ;  /* 0x00000000002c7805 */ /* 0x000fe2000001ff00 */
[----:B------:R-:W-:Y:S01]  /*fa90*/  @!P4 IMAD.WIDE R14, R27, 0x2, R14 ;  /* 0x000000021b0ec825 */ /* 0x000fe200078e020e */
[----:B------:R-:W-:-:S02]  /*faa0*/  CS2R R26, SRZ ;  /* 0x00000000001a7805 */ /* 0x000fc4000001ff00 */
[----:B------:R-:W-:Y:S01]  /*fab0*/  CS2R R46, SRZ ;  /* 0x00000000002e7805 */ /* 0x000fe2000001ff00 */
[----:B------:R1:W5:Y:S01]  /*fac0*/  @!P3 LD.E.128 R28, desc[UR6][R8.64] ;  /* 0x00000006081cb980 */ /* 0x000362000c101d00 */
[--C-:B------:R-:W-:Y:S02]  /*fad0*/  @!P2 IMAD.X R49, R3, 0x1, R0.reuse, P0 ;  /* 0x000000010331a824 */ /* 0x100fe400000e0600 */
[----:B------:R-:W-:Y:S01]  /*fae0*/  @!P2 IMAD.X R5, R5, 0x1, R0, P1 ;  /* 0x000000010505a824 */ /* 0x000fe200008e0600 */
[----:B------:R1:W5:Y:S04]  /*faf0*/  @!P3 LD.E.128 R40, desc[UR6][R10.64] ;  /* 0x000000060a28b980 */ /* 0x000368000c101d00 */
[----:B------:R1:W5:Y:S04]  /*fb00*/  @!P4 LD.E.128 R24, desc[UR6][R12.64] ;  /* 0x000000060c18c980 */ /* 0x000368000c101d00 */
[----:B------:R1:W5:Y:S04]  /*fb10*/  @!P4 LD.E.128 R36, desc[UR6][R14.64] ;  /* 0x000000060e24c980 */ /* 0x000368000c101d00 */
[----:B------:R1:W5:Y:S04]  /*fb20*/  @!P2 LD.E.128 R32, desc[UR6][R48.64] ;  /* 0x000000063020a980 */ /* 0x000368000c101d00 */
[----:B------:R1:W5:Y:S02]  /*fb30*/  @!P2 LD.E.128 R44, desc[UR6][R4.64] ;  /* 0x00000006042ca980 */ /* 0x000364000c101d00 */
.L_x_6132:
[----:B------:R-:W-:Y:S05]  /*fb40*/  BSYNC B1 ;  /* 0x0000000000017941 */ /* 0x000fea0003800000 */
.L_x_6131:
[----:B-1---5:R-:W-:Y:S01]  /*fb50*/  IMAD.MOV.U32 R4, RZ, RZ, R46 ;  /* 0x000000ffff047224 */ /* 0x022fe200078e002e */
[----:B------:R-:W-:Y:S01]  /*fb60*/  UMOV UR4, 0xffffffff ;  /* 0xffffffff00047882 */ /* 0x000fe20000000000 */
[----:B---3--:R-:W-:Y:S02]  /*fb70*/  IMAD.MOV.U32 R5, RZ, RZ, R47 ;  /* 0x000000ffff057224 */ /* 0x008fe400078e002f */
        /* <DEDUP_REMOVED lines=50> */
[----:B0-----:R-:W0:Y:S04]  /*fea0*/  SHFL.IDX PT, R21, R21, 0x1, 0x1c1f ;  /* 0x003c1f0015157f89 */ /* 0x001e2800000e0000 */
[----:B-1----:R-:W0:Y:S02]  /*feb0*/  SHFL.IDX PT, R20, R20, 0x1, 0x1c1f ;  /* 0x003c1f0014147f89 */ /* 0x002e2400000e0000 */
.L_x_6385:
[----:B------:R-:W-:Y:S01]  /*fec0*/  VIADD R62, R62, 0x40 ;  /* 0x000000403e3e7836 */ /* 0x000fe20000000000 */
[----:B------:R-:W-:Y:S01]  /*fed0*/  BSSY B1, `(.L_x_6134) ;  /* 0x0000033000017945 */ /* 0x000fe20003800000 */
[----:B------:R-:W-:Y:S02]  /*fee0*/  CS2R R6, SRZ ;  /* 0x0000000000067805 */ /* 0x000fe4000001ff00 */
[----:B------:R-:W-:Y:S02]  /*fef0*/  CS2R R8, SRZ ;  /* 0x0000000000087805 */ /* 0x000fe4000001ff00 */
[----:B------:R-:W-:Y:S02]  /*ff00*/  CS2R R10, SRZ ;  /* 0x00000000000a7805 */ /* 0x000fe4000001ff00 */
[----:B------:R-:W-:Y:S02]  /*ff10*/  ISETP.GE.AND P0, PT, R62, R73, PT ;  /* 0x000000493e00720c */ /* 0x000fe40003f06270 */
[----:B------:R-:W-:-:S02]  /*ff20*/  CS2R R12, SRZ ;  /* 0x00000000000c7805 */ /* 0x000fc4000001ff00 */
[----:B----4-:R-:W-:Y:S02]  /*ff30*/  CS2R R14, SRZ ;  /* 0x00000000000e7805 */ /* 0x010fe4000001ff00 */
[----:B------:R-:W-:Y:S02]  /*ff40*/  CS2R R48, SRZ ;  /* 0x0000000000307805 */ /* 0x000fe4000001ff00 */
[----:B------:R-:W-:Y:S02]  /*ff50*/  CS2R R50, SRZ ;  /* 0x0000000000327805 */ /* 0x000fe4000001ff00 */
[----:B------:R-:W-:Y:S02]  /*ff60*/  CS2R R52, SRZ ;  /* 0x0000000000347805 */ /* 0x000fe4000001ff00 */
[----:B------:R-:W-:Y:S02]  /*ff70*/  CS2R R54, SRZ ;  /* 0x0000000000367805 */ /* 0x000fe4000001ff00 */
[----:B------:R-:W-:-:S02]  /*ff80*/  CS2R R56, SRZ ;  /* 0x0000000000387805 */ /* 0x000fc4000001ff00 */
[----:B------:R-:W-:Y:S01]  /*ff90*/  CS2R R58, SRZ ;  /* 0x00000000003a7805 */ /* 0x000fe2000001ff00 */
[----:B------:R-:W-:Y:S06]  /*ffa0*/  @P0 BRA `(.L_x_6135) ;  /* 0x0000000000940947 */ /* 0x000fec0003800000 */
[----:B------:R-:W-:Y:S01]  /*ffb0*/  ULDC UR4, c[0x0][0x3f4] ;  /* 0x0000fd0000047ab9 */ /* 0x000fe20000000800 */
[----:B---3--:R-:W-:Y:S01]  /*ffc0*/  IMAD.MOV.U32 R4, RZ, RZ, R0 ;  /* 0x000000ffff047224 */ /* 0x008fe200078e0000 */
[----:B------:R-:W-:Y:S01]  /*ffd0*/  ISETP.GE.AND P2, PT, R16, UR4, PT ;  /* 0x0000000410007c0c */ /* 0x000fe2000bf46270 */
[----:B--2---:R-:W-:Y:S01]  /*ffe0*/  IMAD.MOV.U32 R5, RZ, RZ, R3 ;  /* 0x000000ffff057224 */ /* 0x004fe200078e0003 */
        /* <DEDUP_REMOVED lines=8> */
[----:B------:R-:W-:Y:S01]  /*10070*/  ULDC.64 UR6, c[0x0][0x208] ;  /* 0x0000820000067ab9 */ /* 0x000fe20000000a00 */
[----:B------:R-:W-:Y:S02]  /*10080*/  @!P2 IMAD.SHL.U32 R63, R16, 0x2, RZ ;  /* 0x00000002103fa824 */ /* 0x000fe400078e00ff */
[----:B------:R-:W-:-:S02]  /*10090*/  @!P3 IMAD.SHL.U32 R71, R198, 0x8, RZ ;  /* 0x00000008c647b824 */ /* 0x000fc400078e00ff */
[----:B------:R-:W-:Y:S01]  /*100a0*/  @!P4 IMAD.SHL.U32 R65, R199, 0x8, RZ ;  /* 0x00000008c741c824 */ /* 0x000fe200078e00ff */
[-C--:B------:R-:W-:Y:S01]  /*100b0*/  @!P2 IADD3 R60, P0, R0, R63.reuse, RZ ;  /* 0x0000003f003ca210 */ /* 0x080fe20007f1e0ff */
[----:B------:R-:W-:Y:S01]  /*100c0*/  @!P3 IMAD.WIDE R66, R71, 0x2, R4 ;  /* 0x000000024742b825 */ /* 0x000fe200078e0204 */
[----:B0-----:R-:W-:Y:S02]  /*100d0*/  @!P2 IADD3 R62, P1, R20, R63, RZ ;  /* 0x0000003f143ea210 */ /* 0x001fe40007f3e0ff */
[----:B------:R-:W-:Y:S01]  /*100e0*/  @!P2 SHF.L.U64.HI R0, R16, 0x1, R17 ;  /* 0x000000011000a819 */ /* 0x000fe20000010211 */
[----:B------:R-:W-:Y:S01]  /*100f0*/  @!P4 IMAD.WIDE R68, R65, 0x2, R4 ;  /* 0x000000024144c825 */ /* 0x000fe200078e0204 */
[----:B------:R-:W-:Y:S02]  /*10100*/  CS2R R12, SRZ ;  /* 0x00000000000c7805 */ /* 0x000fe4000001ff00 */
[----:B------:R-:W-:Y:S02]  /*10110*/  CS2R R14, SRZ ;  /* 0x00000000000e7805 */ /* 0x000fe4000001ff00 */
[----:B------:R-:W-:-:S02]  /*10120*/  CS2R R48, SRZ ;  /* 0x0000000000307805 */ /* 0x000fc4000001ff00 */
[----:B------:R-:W-:Y:S02]  /*10130*/  CS2R R50, SRZ ;  /* 0x0000000000327805 */ /* 0x000fe4000001ff00 */
[----:B------:R-:W-:Y:S02]  /*10140*/  CS2R R4, SRZ ;  /* 0x0000000000047805 */ /* 0x000fe4000001ff00 */
[----:B------:R-:W-:Y:S01]  /*10150*/  CS2R R6, SRZ ;  /* 0x0000000000067805 */ /* 0x000fe2000001ff00 */
[--C-:B------:R-:W-:Y:S01]  /*10160*/  @!P3 IMAD.WIDE R70, R71, 0x2, R20.reuse ;  /* 0x000000024746b825 */ /* 0x100fe200078e0214 */
        /* <DEDUP_REMOVED lines=9> */
.L_x_6135:
[----:B------:R-:W-:Y:S05]  /*10200*/  BSYNC B1 ;  /* 0x0000000000017941 */ /* 0x000fea0003800000 */
.L_x_6134:
[----:B-1----:R-:W3:Y:S01]  /*10210*/  LDL R60, [R1+0x38] ;  /* 0x00003800013c7983 */ /* 0x002ee20000100800 */
[----:B--2--5:R-:W-:Y:S01]  /*10220*/  IMAD.MOV.U32 R3, RZ, RZ, R4 ;  /* 0x000000ffff037224 */ /* 0x024fe200078e0004 */
[----:B------:R-:W-:Y:S01]  /*10230*/  VIADDMNMX R73, R73, -R218, 0x80, PT ;  /* 0x0000008049497446 */ /* 0x000fe200038009da */
[----:B0-----:R-:W-:Y:S01]  /*10240*/  IMAD.MOV.U32 R20, RZ, RZ, R5 ;  /* 0x000000ffff147224 */ /* 0x001fe200078e0005 */
        /* <DEDUP_REMOVED lines=24> */
[----:B------:R-:W-:Y:S01]  /*103d0*/  ISETP.GE.AND P1, PT, R204, R73, PT ;  /* 0x00000049cc00720c */ /* 0x000fe20003f26270 */
[----:B------:R-:W-:-:S02]  /*103e0*/  IMAD.MOV.U32 R62, RZ, RZ, R55 ;  /* 0x000000ffff3e7224 */ /* 0x000fc400078e0037 */
[----:B------:R-:W-:Y:S02]  /*103f0*/  IMAD.MOV.U32 R63, RZ, RZ, R56 ;  /* 0x000000ffff3f7224 */ /* 0x000fe400078e0038 */
[----:B------:R-:W-:Y:S01]  /*10400*/  IMAD.MOV.U32 R64, RZ, RZ, R57 ;  /* 0x000000ffff407224 */ /* 0x000fe200078e0039 */
[----:B------:R-:W-:Y:S01]  /*10410*/  PRMT R81, R62, 0x7610, R81 ;  /* 0x000076103e517816 */ /* 0x000fe20000000051 */
[----:B------:R-:W-:Y:S01]  /*10420*/  IMAD.MOV.U32 R62, RZ, RZ, R59 ;  /* 0x000000ffff3e7224 */ /* 0x000fe200078e003b */
[----:B------:R-:W-:Y:S02]  /*10430*/  PRMT R68, R63, 0x7610, R68 ;  /* 0x000076103f447816 */ /* 0x000fe40000000044 */
[----:B------:R-:W-:Y:S02]  /*10440*/  PRMT R69, R64, 0x7610, R69 ;  /* 0x0000761040457816 */ /* 0x000fe40000000045 */
[----:B---3--:R-:W-:-:S04]  /*10450*/  LEA.HI R0, R60, R60, RZ, 0x1 ;  /* 0x0000003c3c007211 */ /* 0x008fc800078f08ff */
[----:B------:R-:W-:-:S05]  /*10460*/  LOP3.LUT R0, R0, 0xfffffffe, RZ, 0xc0, !PT ;  /* 0xfffffffe00007812 */ /* 0x000fca00078ec0ff */
[----:B------:R-:W-:Y:S01]  /*10470*/  IMAD.IADD R0, R60, 0x1, -R0 ;  /* 0x000000013c007824 */ /* 0x000fe200078e0a00 */
[----:B------:R-:W-:-:S04]  /*10480*/  MOV R60, R48 ;  /* 0x00000030003c7202 */ /* 0x000fc80000000f00 */
[----:B------:R-:W-:Y:S01]  /*10490*/  SHF.L.U32 R61, R0, 0x1f, RZ ;  /* 0x0000001f003d7819 */ /* 0x000fe200000006ff */
[----:B------:R-:W-:Y:S01]  /*104a0*/  IMAD.MOV.U32 R0, RZ, RZ, R11 ;  /* 0x000000ffff007224 */ /* 0x000fe200078e000b */
[----:B------:R-:W-:Y:S01]  /*104b0*/  PRMT R95, R60, 0x7610, R95 ;  /* 0x000076103c5f7816 */ /* 0x000fe2000000005f */
[----:B------:R-:W-:Y:S01]  /*104c0*/  IMAD.MOV.U32 R60, RZ, RZ, R51 ;  /* 0x000000ffff3c7224 */ /* 0x000fe200078e0033 */
[----:B------:R-:W0:Y:S02]  /*104d0*/  SYNCS.PHASECHK.TRANS64.TRYWAIT P0, [R18+URZ+0x30800], R61 ;  /* 0x0308003d120075a7 */ /* 0x000e24000800017f */
[----:B------:R-:W-:Y:S02]  /*104e0*/  PRMT R77, R0, 0x7610, R77 ;  /* 0x00007610004d7816 */ /* 0x000fe4000000004d */
[----:B------:R-:W-:Y:S01]  /*104f0*/  PRMT R98, R60, 0x7610, R98 ;  /* 0x000076103c627816 */ /* 0x000fe20000000062 */
[----:B------:R-:W-:Y:S01]  /*10500*/  IMAD.MOV.U32 R60, RZ, RZ, R54 ;  /* 0x000000ffff3c7224 */ /* 0x000fe200078e0036 */
[----:B------:R-:W-:-:S02]  /*10510*/  PRMT R0, R3, 0x7610, R0 ;  /* 0x0000761003007816 */ /* 0x000fc40000000000 */
[----:B------:R-:W-:Y:S02]  /*10520*/  PRMT R3, R20, 0x7610, R3 ;  /* 0x0000761014037816 */ /* 0x000fe40000000003 */
[----:B------:R-:W-:Y:S01]  /*10530*/  PRMT R20, R21, 0x7610, R20 ;  /* 0x0000761015147816 */ /* 0x000fe20000000014 */
[----:B------:R-:W-:Y:S01]  /*10540*/  IMAD.MOV.U32 R21, RZ, RZ, R15 ;  /* 0x000000ffff157224 */ /* 0x000fe200078e000f */
[----:B------:R-:W-:Y:S01]  /*10550*/  PRMT R80, R60, 0x7610, R80 ;  /* 0x000076103c507816 */ /* 0x000fe20000000050 */
[----:B------:R-:W-:Y:S01]  /*10560*/  IMAD.MOV.U32 R60, RZ, RZ, R58 ;  /* 0x000000ffff3c7224 */ /* 0x000fe200078e003a */
[----:B0-----:R-:W-:Y:S06]  /*10570*/  @!P0 BRA `(.L_x_6137) ;  /* 0x0000015000988947 */ /* 0x001fec0003800000 */
.L_x_6386:
[----:B------:R-:W-:Y:S05]  /*10580*/  BSYNC B1 ;  /* 0x0000000000017941 */ /* 0x000fea0003800000 */
.L_x_6136:
        /* <DEDUP_REMOVED lines=10> */
[----:B------:R-:W2:Y:S01]  /*10630*/  LDL R63, [R1+0x3c] ;  /* 0x00003c00013f7983 */ /* 0x000ea20000100800 */
[----:B0-----:R-:W-:Y:S02]  /*10640*/  LOP3.LUT R61, R213, 0x38, R16, 0xf8, !PT ;  /* 0x00000038d53d7812 */ /* 0x001fe400078ef810 */
[--C-:B------:R-:W-:Y:S02]  /*10650*/  SHF.R.U64 R114, R32, 0x10, R33.reuse ;  /* 0x0000001020727819 */ /* 0x100fe40000001221 */
[----:B------:R-:W-:Y:S02]  /*10660*/  LOP3.LUT R60, R61, R214, RZ, 0x3c, !PT ;  /* 0x000000d63d3c7212 */ /* 0x000fe400078e3cff */
[----:B------:R-:W-:Y:S02]  /*10670*/  SHF.R.U32.HI R113, RZ, 0x10, R33 ;  /* 0x00000010ff717819 */ /* 0x000fe40000011621 */
[----:B------:R-:W-:Y:S01]  /*10680*/  SHF.R.U64 R33, R34, 0x10, R35 ;  /* 0x0000001022217819 */ /* 0x000fe20000001223 */
[----:B------:R-:W-:Y:S01]  /*10690*/  IMAD.IADD R107, R215, 0x1, R60 ;  /* 0x00000001d76b7824 */ /* 0x000fe200078e023c */
[----:B------:R-:W-:-:S02]  /*106a0*/  SHF.R.U64 R34, R44, 0x10, R45 ;  /* 0x000000102c227819 */ /* 0x000fc4000000122d */
[----:B------:R-:W-:Y:S01]  /*106b0*/  SHF.R.U32.HI R119, RZ, 0x10, R45 ;  /* 0x00000010ff777819 */ /* 0x000fe2000001162d */
[----:B------:R-:W-:Y:S01]  /*106c0*/  IMAD R107, R107, 0x2, R18 ;  /* 0x000000026b6b7824 */ /* 0x000fe200078e0212 */
[----:B------:R-:W-:Y:S02]  /*106d0*/  PRMT R117, R109, 0x5410, R34 ;  /* 0x000054106d757816 */ /* 0x000fe40000000022 */
[--C-:B------:R-:W-:Y:S02]  /*106e0*/  SHF.R.U64 R45, R46, 0x10, R47.reuse ;  /* 0x000000102e2d7819 */ /* 0x100fe4000000122f */
[----:B------:R-:W-:Y:S01]  /*106f0*/  PRMT R115, R111, 0x5410, R114 ;  /* 0x000054106f737816 */ /* 0x000fe20000000072 */
[----:B------:R-:W-:Y:S01]  /*10700*/  IMAD.U32 R120, R117, 0x10000, RZ ;  /* 0x0001000075787824 */ /* 0x000fe200078e00ff */
[----:B------:R-:W-:Y:S02]  /*10710*/  SHF.R.U32.HI R46, RZ, 0x10, R47 ;  /* 0x00000010ff2e7819 */ /* 0x000fe4000001162f */
[----:B------:R-:W-:-:S02]  /*10720*/  PRMT R119, R110, 0x5410, R119 ;  /* 0x000054106e777816 */ /* 0x000fc40000000077 */
[----:B------:R-:W-:Y:S02]  /*10730*/  SHF.R.U32.HI R32, RZ, 0x10, R35 ;  /* 0x00000010ff207819 */ /* 0x000fe40000011623 */
[----:B------:R-:W-:Y:S01]  /*10740*/  PRMT R35, R75, 0x5432, R46 ;  /* 0x000054324b237816 */ /* 0x000fe2000000002e */
[----:B------:R-:W-:Y:S01]  /*10750*/  IMAD.U32 R122, R119, 0x10000, RZ ;  /* 0x00010000777a7824 */ /* 0x000fe200078e00ff */
[----:B------:R-:W-:Y:S02]  /*10760*/  PRMT R116, R112, 0x5410, R113 ;  /* 0x0000541070747816 */ /* 0x000fe40000000071 */
[----:B------:R-:W-:Y:S01]  /*10770*/  PRMT R32, R77, 0x5432, R32 ;  /* 0x000054324d207816 */ /* 0x000fe20000000020 */
[----:B------:R-:W-:Y:S01]  /*10780*/  IMAD.U32 R121, R35, 0x10000, RZ ;  /* 0x0001000023797824 */ /* 0x000fe200078e00ff */
[----:B------:R-:W-:Y:S02]  /*10790*/  LOP3.LUT R117, R117, 0xffff0000, RZ, 0xc0, !PT ;  /* 0xffff000075757812 */ /* 0x000fe400078ec0ff */
[----:B------:R-:W-:-:S02]  /*107a0*/  LOP3.LUT R119, R119, 0xffff0000, RZ, 0xc0, !PT ;  /* 0xffff000077777812 */ /* 0x000fc400078ec0ff */
[----:B------:R-:W-:Y:S02]  /*107b0*/  PRMT R45, R74, 0x5432, R45 ;  /* 0x000054324a2d7816 */ /* 0x000fe4000000002d */
[----:B------:R-:W-:Y:S02]  /*107c0*/  PRMT R33, R76, 0x5432, R33 ;  /* 0x000054324c217816 */ /* 0x000fe40000000021 */
        /* <DEDUP_REMOVED lines=12> */
[C---:B0-----:R-:W-:Y:S01]  /*10890*/  IMAD.U32 R109, R60.reuse, 0x10000, RZ ;  /* 0x000100003c6d7824 */ /* 0x041fe200078e00ff */
[----:B------:R-:W-:Y:S01]  /*108a0*/  LOP3.LUT R110, R60, 0xffff0000, RZ, 0xc0, !PT ;  /* 0xffff00003c6e7812 */ /* 0x000fe200078ec0ff */
[----:B------:R-:W-:Y:S01]  /*108b0*/  IMAD.U32 R60, R115, 0x10000, RZ ;  /* 0x00010000733c7824 */ /* 0x000fe200078e00ff */
[C---:B------:R-:W-:Y:S01]  /*108c0*/  LOP3.LUT R34, R62.reuse, 0xffff0000, RZ, 0xc0, !PT ;  /* 0xffff00003e227812 */ /* 0x040fe200078ec0ff */
[----:B------:R-:W-:Y:S01]  /*108d0*/  IMAD.U32 R44, R62, 0x10000, RZ ;  /* 0x000100003e2c7824 */ /* 0x000fe200078e00ff */
[C---:B------:R-:W-:Y:S01]  /*108e0*/  LOP3.LUT R62, R63.reuse, 0xffff0000, RZ, 0xc0, !PT ;  /* 0xffff00003f3e7812 */ /* 0x040fe200078ec0ff */
        /* <DEDUP_REMOVED lines=8> */
[----:B------:R-:W-:Y:S01]  /*10970*/  IMAD.U32 R114, R67, 0x10000, RZ ;  /* 0x0001000043727824 */ /* 0x000fe200078e00ff */
[C---:B------:R-:W-:Y:S01]  /*10980*/  LOP3.LUT R46, R66.reuse, 0xffff0000, RZ, 0xc0, !PT ;  /* 0xffff0000422e7812 */ /* 0x040fe200078ec0ff */
[----:B------:R-:W-:-:S02]  /*10990*/  IMAD.U32 R65, R66, 0x10000, RZ ;  /* 0x0001000042417824 */ /* 0x000fc400078e00ff */
[----:B------:R-:W-:Y:S01]  /*109a0*/  FFMA.FTZ R47, R109, R60, -R118 ;  /* 0x0000003c6d2f7223 */ /* 0x000fe20000010876 */
[----:B------:R-:W-:Y:S01]  /*109b0*/  IMAD.U32 R111, R61, 0x10000, RZ ;  /* 0x000100003d6f7824 */ /* 0x000fe200078e00ff */
[----:B------:R-:W-:Y:S01]  /*109c0*/  LOP3.LUT R66, R67, 0xffff0000, RZ, 0xc0, !PT ;  /* 0xffff000043427812 */ /* 0x000fe200078ec0ff */
[----:B------:R-:W-:Y:S02]  /*109d0*/  IMAD.U32 R118, R116, 0x10000, RZ ;  /* 0x0001000074767824 */ /* 0x000fe400078e00ff */
[----:B------:R-:W-:Y:S01]  /*109e0*/  FMUL.FTZ R126, R113, R122 ;  /* 0x0000007a717e7220 */ /* 0x000fe20000410000 */
[----:B------:R-:W-:Y:S01]  /*109f0*/  FFMA.FTZ R60, R109, R120, R124 ;  /* 0x000000786d3c7223 */ /* 0x000fe2000001007c */
[----:B------:R-:W-:Y:S02]  /*10a00*/  IMAD.U32 R67, R32, 0x10000, RZ ;  /* 0x0001000020437824 */ /* 0x000fe400078e00ff */
[C---:B------:R-:W-:Y:S01]  /*10a10*/  FMUL.FTZ R109, R114.reuse, R121 ;  /* 0x00000079726d7220 */ /* 0x040fe20000410000 */
[-C--:B------:R-:W-:Y:S01]  /*10a20*/  FMUL.FTZ R120, R113, R118.reuse ;  /* 0x0000007671787220 */ /* 0x080fe20000410000 */
[----:B------:R-:W-:Y:S01]  /*10a30*/  FFMA.FTZ R126, R111, R118, -R126 ;  /* 0x000000766f7e7223 */ /* 0x000fe2000001087e */
[-C--:B------:R-:W-:Y:S01]  /*10a40*/  FMUL.FTZ R114, R114, R67.reuse ;  /* 0x0000004372727220 */ /* 0x080fe20000410000 */
[----:B------:R-:W-:Y:S01]  /*10a50*/  FFMA.FTZ R118, R112, R67, -R109 ;  /* 0x0000004370767223 */ /* 0x000fe2000001086d */
[----:B------:R-:W-:Y:S01]  /*10a60*/  FMUL.FTZ R67, R63, R117 ;  /* 0x000000753f437220 */ /* 0x000fe20000410000 */
[----:B------:R-:W-:Y:S01]  /*10a70*/  LOP3.LUT R116, R116, 0xffff0000, RZ, 0xc0, !PT ;  /* 0xffff000074747812 */ /* 0x000fe200078ec0ff */
[----:B------:R-:W-:Y:S01]  /*10a80*/  FFMA.FTZ R121, R112, R121, R114 ;  /* 0x0000007970797223 */ /* 0x000fe20000010072 */
[----:B------:R-:W-:Y:S01]  /*10a90*/  LOP3.LUT R61, R61, 0xffff0000, RZ, 0xc0, !PT ;  /* 0xffff00003d3d7812 */ /* 0x000fe200078ec0ff */
[----:B------:R-:W-:Y:S01]  /*10aa0*/  FFMA.FTZ R112, R110, R115, -R67 ;  /* 0x000000736e707223 */ /* 0x000fe20000010843 */
[----:B------:R-:W-:Y:S01]  /*10ab0*/  FMUL.FTZ R114, R64, R119 ;  /* 0x0000007740727220 */ /* 0x000fe20000410000 */
[----:B------:R-:W-:Y:S01]  /*10ac0*/  FMUL.FTZ R109, R63, R115 ;  /* 0x000000733f6d7220 */ /* 0x000fe20000410000 */
[----:B------:R-:W-:-:S02]  /*10ad0*/  IMAD.U32 R67, R45, 0x10000, RZ ;  /* 0x000100002d437824 */ /* 0x000fc400078e00ff */
[----:B------:R-:W-:Y:S01]  /*10ae0*/  FMUL.FTZ R64, R64, R116 ;  /* 0x0000007440407220 */ /* 0x000fe20000410000 */
[----:B------:R-:W-:Y:S02]  /*10af0*/  IMAD.U32 R63, R33, 0x10000, RZ ;  /* 0x00010000213f7824 */ /* 0x000fe400078e00ff */
[----:B------:R-:W-:Y:S01]  /*10b00*/  FFMA.FTZ R120, R111, R122, R120 ;  /* 0x0000007a6f787223 */ /* 0x000fe20000010078 */
[----:B------:R-:W-:Y:S01]  /*10b10*/  FMUL.FTZ R113, R65, R67 ;  /* 0x0000004341717220 */ /* 0x000fe20000410000 */
[C---:B------:R-:W-:Y:S01]  /*10b20*/  FFMA.FTZ R111, R61.reuse, R116, -R114 ;  /* 0x000000743d6f7223 */ /* 0x040fe20000010872 */
[----:B------:R-:W-:Y:S01]  /*10b30*/  FFMA.FTZ R119, R61, R119, R64 ;  /* 0x000000773d777223 */ /* 0x000fe20000010040 */
[-C--:B------:R-:W-:Y:S01]  /*10b40*/  FMUL.FTZ R65, R65, R63.reuse ;  /* 0x0000003f41417220 */ /* 0x080fe20000410000 */
        /* <DEDUP_REMOVED lines=8> */
[----:B------:R-:W-:Y:S01]  /*10bd0*/  FFMA.FTZ R109, R110, R117, R109 ;  /* 0x000000756e6d7223 */ /* 0x000fe2000001006d */
        /* <DEDUP_REMOVED lines=16> */
.L_x_6141:
[----:B------:R-:W-:Y:S05]  /*10ce0*/  BSYNC B2 ;  /* 0x0000000000027941 */ /* 0x000fea0003800000 */
.L_x_6140:
[----:B------:R-:W-:Y:S04]  /*10cf0*/  BSSY B2, `(.L_x_6142) ;  /* 0x0000069000027945 */ /* 0x000fe80003800000 */
[----:B------:R-:W-:Y:S05]  /*10d00*/  @P1 BRA `(.L_x_6143) ;  /* 0x00000004009c1947 */ /* 0x000fea0003800000 */
[----:B-1----:R-:W2:Y:S01]  /*10d10*/  LDL R108, [R1+0x5c] ;  /* 0x00005c00016c7983 */ /* 0x002ea20000100800 */
        /* <DEDUP_REMOVED lines=14> */
[----:B------:R-:W-:Y:S02]  /*10e00*/  SHF.R.U32.HI R31, RZ, 0x10, R31 ;  /* 0x00000010ff1f7819 */ /* 0x000fe4000001161f */
[----:B------:R-:W-:Y:S01]  /*10e10*/  SHF.R.U32.HI R41, RZ, 0x10, R41 ;  /* 0x00000010ff297819 */ /* 0x000fe20000011629 */
[----:B------:R-:W-:Y:S01]  /*10e20*/  IMAD R60, R45, 0x2, R18 ;  /* 0x000000022d3c7824 */ /* 0x000fe200078e0212 */
[----:B------:R-:W-:Y:S02]  /*10e30*/  PRMT R104, R104, 0x5410, R29 ;  /* 0x0000541068687816 */ /* 0x000fe4000000001d */
[----:B------:R-:W-:Y:S02]  /*10e40*/  PRMT R99, R99, 0x5410, R30 ;  /* 0x0000541063637816 */ /* 0x000fe4000000001e */
[----:B------:R-:W1:Y:S01]  /*10e50*/  LDS.128 R44, [R60+0x12400] ;  /* 0x012400003c2c7984 */ /* 0x000e620000000c00 */
[----:B------:R-:W-:Y:S02]  /*10e60*/  PRMT R101, R101, 0x5410, R28 ;  /* 0x0000541065657816 */ /* 0x000fe4000000001c */
[----:B------:R-:W-:Y:S01]  /*10e70*/  SHF.R.U32.HI R43, RZ, 0x10, R43 ;  /* 0x00000010ff2b7819 */ /* 0x000fe2000001162b */
[----:B------:R-:W-:Y:S01]  /*10e80*/  IMAD.U32 R63, R99, 0x10000, RZ ;  /* 0x00010000633f7824 */ /* 0x000fe200078e00ff */
[----:B------:R-:W-:-:S02]  /*10e90*/  PRMT R106, R106, 0x5410, R31 ;  /* 0x000054106a6a7816 */ /* 0x000fc4000000001f */
[----:B------:R-:W-:Y:S02]  /*10ea0*/  PRMT R103, R103, 0x5410, R64 ;  /* 0x0000541067677816 */ /* 0x000fe40000000040 */
[----:B------:R-:W-:Y:S02]  /*10eb0*/  PRMT R100, R100, 0x5410, R41 ;  /* 0x0000541064647816 */ /* 0x000fe40000000029 */
[----:B------:R-:W-:Y:S02]  /*10ec0*/  PRMT R102, R102, 0x5410, R43 ;  /* 0x0000541066667816 */ /* 0x000fe4000000002b */
[----:B------:R-:W-:Y:S01]  /*10ed0*/  PRMT R105, R105, 0x5410, R62 ;  /* 0x0000541069697816 */ /* 0x000fe2000000003e */
[----:B------:R-:W-:Y:S01]  /*10ee0*/  IMAD.U32 R62, R103, 0x10000, RZ ;  /* 0x00010000673e7824 */ /* 0x000fe200078e00ff */
[----:B-1----:R-:W-:Y:S01]  /*10ef0*/  LOP3.LUT R41, R44, 0xffff0000, RZ, 0xc0, !PT ;  /* 0xffff00002c297812 */ /* 0x002fe200078ec0ff */
[----:B------:R-:W-:Y:S02]  /*10f00*/  IMAD.U32 R42, R45, 0x10000, RZ ;  /* 0x000100002d2a7824 */ /* 0x000fe400078e00ff */
[----:B------:R-:W-:-:S02]  /*10f10*/  IMAD.U32 R43, R46, 0x10000, RZ ;  /* 0x000100002e2b7824 */ /* 0x000fc400078e00ff */
[----:B0-----:R-:W-:Y:S01]  /*10f20*/  IMAD.U32 R61, R47, 0x10000, RZ ;  /* 0x000100002f3d7824 */ /* 0x001fe200078e00ff */
        /* <DEDUP_REMOVED lines=10> */
[----:B------:R-:W-:-:S02]  /*10fd0*/  LOP3.LUT R44, R45, 0xffff0000, RZ, 0xc0, !PT ;  /* 0xffff00002d2c7812 */ /* 0x000fc400078ec0ff */
[----:B------:R-:W-:Y:S01]  /*10fe0*/  LOP3.LUT R45, R46, 0xffff0000, RZ, 0xc0, !PT ;  /* 0xffff00002e2d7812 */ /* 0x000fe200078ec0ff */
[----:B------:R-:W-:Y:S01]  /*10ff0*/  FMUL.FTZ R65, R35, R63 ;  /* 0x0000003f23417220 */ /* 0x000fe20000410000 */
[----:B------:R-:W-:Y:S01]  /*11000*/  LOP3.LUT R46, R47, 0xffff0000, RZ, 0xc0, !PT ;  /* 0xffff00002f2e7812 */ /* 0x000fe200078ec0ff */
[----:B------:R-:W-:Y:S02]  /*11010*/  IMAD.U32 R47, R100, 0x10000, RZ ;  /* 0x00010000642f7824 */ /* 0x000fe400078e00ff */
[-C--:B------:R-:W-:Y:S01]  /*11020*/  FMUL.FTZ R67, R35, R62.reuse ;  /* 0x0000003e23437220 */ /* 0x080fe20000410000 */
[----:B------:R-:W-:Y:S01]  /*11030*/  FFMA.FTZ R65, R28, R62, -R65 ;  /* 0x0000003e1c417223 */ /* 0x000fe20000010841 */
[----:B------:R-:W-:Y:S02]  /*11040*/  IMAD.U32 R35, R104, 0x10000, RZ ;  /* 0x0001000068237824 */ /* 0x000fe400078e00ff */
[----:B------:R-:W-:Y:S01]  /*11050*/  FMUL.FTZ R107, R42, R47 ;  /* 0x0000002f2a6b7220 */ /* 0x000fe20000410000 */
[----:B------:R-:W-:-:S02]  /*11060*/  IMAD.U32 R62, R102, 0x10000, RZ ;  /* 0x00010000663e7824 */ /* 0x000fc400078e00ff */
[----:B------:R-:W-:Y:S01]  /*11070*/  FFMA.FTZ R67, R28, R63, R67 ;  /* 0x0000003f1c437223 */ /* 0x000fe20000010043 */
[----:B------:R-:W-:Y:S02]  /*11080*/  IMAD.U32 R28, R106, 0x10000, RZ ;  /* 0x000100006a1c7824 */ /* 0x000fe400078e00ff */
[-C--:B------:R-:W-:Y:S01]  /*11090*/  FMUL.FTZ R63, R42, R35.reuse ;  /* 0x000000232a3f7220 */ /* 0x080fe20000410000 */
[C---:B------:R-:W-:Y:S01]  /*110a0*/  FFMA.FTZ R107, R30.reuse, R35, -R107 ;  /* 0x000000231e6b7223 */ /* 0x040fe2000001086b */
[----:B------:R-:W-:Y:S01]  /*110b0*/  FMUL.FTZ R35, R61, R62 ;  /* 0x0000003e3d237220 */ /* 0x000fe20000410000 */
[----:B------:R-:W-:Y:S01]  /*110c0*/  LOP3.LUT R42, R99, 0xffff0000, RZ, 0xc0, !PT ;  /* 0xffff0000632a7812 */ /* 0x000fe200078ec0ff */
[-C--:B------:R-:W-:Y:S01]  /*110d0*/  FMUL.FTZ R99, R61, R28.reuse ;  /* 0x0000001c3d637220 */ /* 0x080fe20000410000 */
[----:B------:R-:W-:Y:S01]  /*110e0*/  FFMA.FTZ R63, R30, R47, R63 ;  /* 0x0000002f1e3f7223 */ /* 0x000fe2000001003f */
[----:B------:R-:W-:Y:S01]  /*110f0*/  FFMA.FTZ R61, R40, R28, -R35 ;  /* 0x0000001c283d7223 */ /* 0x000fe20000010823 */
[----:B------:R-:W-:Y:S01]  /*11100*/  LOP3.LUT R28, R103, 0xffff0000, RZ, 0xc0, !PT ;  /* 0xffff0000671c7812 */ /* 0x000fe200078ec0ff */
[----:B------:R-:W-:Y:S01]  /*11110*/  FMUL.FTZ R30, R41, R42 ;  /* 0x0000002a291e7220 */ /* 0x000fe20000410000 */
[----:B------:R-:W-:Y:S01]  /*11120*/  LOP3.LUT R47, R100, 0xffff0000, RZ, 0xc0, !PT ;  /* 0xffff0000642f7812 */ /* 0x000fe200078ec0ff */
[----:B------:R-:W-:Y:S01]  /*11130*/  FFMA.FTZ R99, R40, R62, R99 ;  /* 0x0000003e28637223 */ /* 0x000fe20000010063 */
[----:B------:R-:W-:Y:S01]  /*11140*/  LOP3.LUT R35, R104, 0xffff0000, RZ, 0xc0, !PT ;  /* 0xffff000068237812 */ /* 0x000fe200078ec0ff */
[-C--:B------:R-:W-:Y:S01]  /*11150*/  FFMA.FTZ R40, R29, R28.reuse, -R30 ;  /* 0x0000001c1d287223 */ /* 0x080fe2000001081e */
[----:B------:R-:W-:Y:S01]  /*11160*/  FMUL.FTZ R62, R41, R28 ;  /* 0x0000001c293e7220 */ /* 0x000fe20000410000 */
[----:B------:R-:W-:-:S02]  /*11170*/  IMAD.U32 R30, R101, 0x10000, RZ ;  /* 0x00010000651e7824 */ /* 0x000fc400078e00ff */
[C---:B------:R-:W-:Y:S01]  /*11180*/  FMUL.FTZ R41, R44.reuse, R47 ;  /* 0x0000002f2c297220 */ /* 0x040fe20000410000 */
[-C--:B------:R-:W-:Y:S01]  /*11190*/  FMUL.FTZ R44, R44, R35.reuse ;  /* 0x000000232c2c7220 */ /* 0x080fe20000410000 */
[----:B------:R-:W-:Y:S02]  /*111a0*/  IMAD.U32 R28, R105, 0x10000, RZ ;  /* 0x00010000691c7824 */ /* 0x000fe400078e00ff */
[----:B------:R-:W-:Y:S01]  /*111b0*/  FMUL.FTZ R64, R43, R30 ;  /* 0x0000001e2b407220 */ /* 0x000fe20000410000 */
[----:B------:R-:W-:Y:S01]  /*111c0*/  FFMA.FTZ R62, R29, R42, R62 ;  /* 0x0000002a1d3e7223 */ /* 0x000fe2000001003e */
        /* <DEDUP_REMOVED lines=10> */
[----:B------:R-:W-:-:S02]  /*11270*/  FMUL.FTZ R41, R46, R35 ;  /* 0x000000232e297220 */ /* 0x000fc40000410000 */
[-C--:B------:R-:W-:Y:S01]  /*11280*/  FMUL.FTZ R45, R45, R28.reuse ;  /* 0x0000001c2d2d7220 */ /* 0x080fe20000410000 */
[C---:B------:R-:W-:Y:S01]  /*11290*/  FFMA.FTZ R31, R33.reuse, R28, -R30 ;  /* 0x0000001c211f7223 */ /* 0x040fe2000001081e */
[-C--:B------:R-:W-:Y:S01]  /*112a0*/  FMUL.FTZ R100, R46, R29.reuse ;  /* 0x0000001d2e647220 */ /* 0x080fe20000410000 */
[----:B------:R-:W-:Y:S01]  /*112b0*/  FFMA.FTZ R46, R34, R29, -R41 ;  /* 0x0000001d222e7223 */ /* 0x000fe20000010829 */
[----:B------:R-:W-:Y:S01]  /*112c0*/  FFMA.FTZ R45, R33, R32, R45 ;  /* 0x00000020212d7223 */ /* 0x000fe2000001002d */
[----:B------:R-:W-:Y:S01]  /*112d0*/  F2FP.BF16.F32.PACK_AB R28, R40, R65 ;  /* 0x00000041281c723e */ /* 0x000fe200000010ff */
[----:B------:R-:W-:Y:S01]  /*112e0*/  FFMA.FTZ R100, R34, R35, R100 ;  /* 0x0000002322647223 */ /* 0x000fe20000010064 */
        /* <DEDUP_REMOVED lines=9> */
.L_x_6143:
[----:B------:R-:W-:Y:S05]  /*11380*/  BSYNC B2 ;  /* 0x0000000000027941 */ /* 0x000fea0003800000 */
.L_x_6142:
[----:B------:R-:W-:Y:S05]  /*11390*/  @P2 BRA `(.L_x_6139) ;  /* 0x00000004009c2947 */ /* 0x000fea0003800000 */
[----:B--2---:R-:W2:Y:S01]  /*113a0*/  LDL R60, [R1+0x54] ;  /* 0x00005400013c7983 */ /* 0x004ea20000100800 */
        /* <DEDUP_REMOVED lines=13> */
[----:B-1----:R-:W-:-:S02]  /*11480*/  IADD3 R33, R29, R30, R215 ;  /* 0x0000001e1d217210 */ /* 0x002fc40007ffe0d7 */
[----:B------:R-:W-:Y:S02]  /*11490*/  SHF.R.U64 R25, R38, 0x10, R39 ;  /* 0x0000001026197819 */ /* 0x000fe40000001227 */
[----:B------:R-:W-:Y:S01]  /*114a0*/  SHF.R.U32.HI R36, RZ, 0x10, R37 ;  /* 0x00000010ff247819 */ /* 0x000fe20000011625 */
[----:B------:R-:W-:Y:S01]  /*114b0*/  IMAD R40, R33, 0x2, R18 ;  /* 0x0000000221287824 */ /* 0x000fe200078e0212 */
[----:B------:R-:W-:Y:S02]  /*114c0*/  PRMT R87, R87, 0x5410, R24 ;  /* 0x0000541057577816 */ /* 0x000fe40000000018 */
[----:B------:R-:W-:Y:S02]  /*114d0*/  PRMT R82, R82, 0x5410, R27 ;  /* 0x0000541052527816 */ /* 0x000fe4000000001b */
[----:B------:R-:W1:Y:S01]  /*114e0*/  LDS.128 R32, [R40+0x12400] ;  /* 0x0124000028207984 */ /* 0x000e620000000c00 */
[----:B------:R-:W-:Y:S02]  /*114f0*/  PRMT R84, R84, 0x5410, R25 ;  /* 0x0000541054547816 */ /* 0x000fe40000000019 */
[----:B------:R-:W-:Y:S01]  /*11500*/  PRMT R89, R89, 0x5410, R26 ;  /* 0x0000541059597816 */ /* 0x000fe2000000001a */
[----:B------:R-:W-:Y:S01]  /*11510*/  IMAD.U32 R42, R82, 0x10000, RZ ;  /* 0x00010000522a7824 */ /* 0x000fe200078e00ff */
[----:B------:R-:W-:-:S02]  /*11520*/  PRMT R86, R86, 0x5410, R43 ;  /* 0x0000541056567816 */ /* 0x000fc4000000002b */
[----:B------:R-:W-:Y:S02]  /*11530*/  PRMT R83, R83, 0x5410, R36 ;  /* 0x0000541053537816 */ /* 0x000fe40000000024 */
[----:B------:R-:W-:Y:S02]  /*11540*/  SHF.R.U32.HI R38, RZ, 0x10, R39 ;  /* 0x00000010ff267819 */ /* 0x000fe40000011627 */
[----:B------:R-:W-:Y:S01]  /*11550*/  PRMT R88, R88, 0x5410, R41 ;  /* 0x0000541058587816 */ /* 0x000fe20000000029 */
[----:B------:R-:W-:Y:S01]  /*11560*/  IMAD.U32 R41, R86, 0x10000, RZ ;  /* 0x0001000056297824 */ /* 0x000fe200078e00ff */
[----:B------:R-:W-:Y:S01]  /*11570*/  PRMT R85, R85, 0x5410, R38 ;  /* 0x0000541055557816 */ /* 0x000fe20000000026 */
[----:B------:R-:W-:Y:S01]  /*11580*/  IMAD.U32 R43, R83, 0x10000, RZ ;  /* 0x00010000532b7824 */ /* 0x000fe200078e00ff */
[----:B------:R-:W-:Y:S02]  /*11590*/  LOP3.LUT R82, R82, 0xffff0000, RZ, 0xc0, !PT ;  /* 0xffff000052527812 */ /* 0x000fe400078ec0ff */
[----:B------:R-:W-:-:S02]  /*115a0*/  LOP3.LUT R86, R86, 0xffff0000, RZ, 0xc0, !PT ;  /* 0xffff000056567812 */ /* 0x000fc400078ec0ff */
[----:B------:R-:W-:Y:S01]  /*115b0*/  LOP3.LUT R83, R83, 0xffff0000, RZ, 0xc0, !PT ;  /* 0xffff000053537812 */ /* 0x000fe200078ec0ff */
[C---:B-1----:R-:W-:Y:S01]  /*115c0*/  IMAD.U32 R37, R33.reuse, 0x10000, RZ ;  /* 0x0001000021257824 */ /* 0x042fe200078e00ff */
[----:B------:R-:W-:Y:S01]  /*115d0*/  LOP3.LUT R33, R33, 0xffff0000, RZ, 0xc0, !PT ;  /* 0xffff000021217812 */ /* 0x000fe200078ec0ff */
[C---:B------:R-:W-:Y:S01]  /*115e0*/  IMAD.U32 R39, R35.reuse, 0x10000, RZ ;  /* 0x0001000023277824 */ /* 0x040fe200078e00ff */
[----:B------:R-:W-:Y:S01]  /*115f0*/  LOP3.LUT R35, R35, 0xffff0000, RZ, 0xc0, !PT ;  /* 0xffff000023237812 */ /* 0x000fe200078ec0ff */
[----:B0-----:R-:W-:Y:S01]  /*11600*/  FMUL.FTZ R61, R37, R43 ;  /* 0x0000002b253d7220 */ /* 0x001fe20000410000 */
        /* <DEDUP_REMOVED lines=31> */
[----:B------:R-:W-:Y:S01]  /*11800*/  LOP3.LUT R84, R84, 0xffff0000, RZ, 0xc0, !PT ;  /* 0xffff000054547812 */ /* 0x000fe200078ec0ff */
[----:B------:R-:W-:Y:S01]  /*11810*/  FFMA.FTZ R86, R25, R86, -R24 ;  /* 0x0000005619567223 */ /* 0x000fe20000010818 */
[C---:B------:R-:W-:Y:S01]  /*11820*/  IMAD.U32 R24, R88.reuse, 0x10000, RZ ;  /* 0x0001000058187824 */ /* 0x040fe200078e00ff */
[----:B------:R-:W-:Y:S01]  /*11830*/  LOP3.LUT R88, R88, 0xffff0000, RZ, 0xc0, !PT ;  /* 0xffff000058587812 */ /* 0x000fe200078ec0ff */
[----:B------:R-:W-:Y:S01]  /*11840*/  FFMA.FTZ R41, R36, R41, R42 ;  /* 0x0000002924297223 */ /* 0x000fe2000001002a */
[----:B------:R-:W-:Y:S01]  /*11850*/  LOP3.LUT R85, R85, 0xffff0000, RZ, 0xc0, !PT ;  /* 0xffff000055557812 */ /* 0x000fe200078ec0ff */
[-C--:B------:R-:W-:Y:S01]  /*11860*/  FMUL.FTZ R38, R38, R24.reuse ;  /* 0x0000001826267220 */ /* 0x080fe20000410000 */
[----:B------:R-:W-:Y:S01]  /*11870*/  LOP3.LUT R89, R89, 0xffff0000, RZ, 0xc0, !PT ;  /* 0xffff000059597812 */ /* 0x000fe200078ec0ff */
[----:B------:R-:W-:Y:S01]  /*11880*/  FFMA.FTZ R44, R27, R24, -R44 ;  /* 0x000000181b2c7223 */ /* 0x000fe2000001082c */
[C---:B------:R-:W-:Y:S01]  /*11890*/  FMUL.FTZ R31, R33.reuse, R83 ;  /* 0x00000053211f7220 */ /* 0x040fe20000410000 */
[----:B------:R-:W-:Y:S01]  /*118a0*/  FMUL.FTZ R42, R33, R87 ;  /* 0x00000057212a7220 */ /* 0x000fe20000410000 */
[----:B------:R-:W-:Y:S01]  /*118b0*/  FFMA.FTZ R32, R25, R82, R32 ;  /* 0x0000005219207223 */ /* 0x000fe20000010020 */
[C---:B------:R-:W-:Y:S01]  /*118c0*/  FMUL.FTZ R24, R34.reuse, R84 ;  /* 0x0000005422187220 */ /* 0x040fe20000410000 */
[----:B------:R-:W-:Y:S01]  /*118d0*/  FFMA.FTZ R38, R27, R26, R38 ;  /* 0x0000001a1b267223 */ /* 0x000fe20000010026 */
[-C--:B------:R-:W-:Y:S01]  /*118e0*/  FMUL.FTZ R25, R34, R88.reuse ;  /* 0x0000005822197220 */ /* 0x080fe20000410000 */
[C---:B------:R-:W-:Y:S01]  /*118f0*/  FMUL.FTZ R33, R35.reuse, R85 ;  /* 0x0000005523217220 */ /* 0x040fe20000410000 */
[----:B------:R-:W-:Y:S01]  /*11900*/  FMUL.FTZ R26, R35, R89 ;  /* 0x00000059231a7220 */ /* 0x000fe20000410000 */
[----:B------:R-:W-:Y:S01]  /*11910*/  FFMA.FTZ R36, R28, R87, -R31 ;  /* 0x000000571c247223 */ /* 0x000fe2000001081f */
        /* <DEDUP_REMOVED lines=15> */
.L_x_6139:
[----:B------:R-:W-:Y:S05]  /*11a10*/  BSYNC B1 ;  /* 0x0000000000017941 */ /* 0x000fea0003800000 */
.L_x_6138:
[----:B---3--:R-:W-:-:S05]  /*11a20*/  VIADD R24, R204, 0x40 ;  /* 0x00000040cc187836 */ /* 0x008fca0000000000 */
[----:B------:R-:W-:-:S13]  /*11a30*/  ISETP.GE.AND P0, PT, R24, R73, PT ;  /* 0x000000491800720c */ /* 0x000fda0003f06270 */
[----:B------:R-:W-:Y:S05]  /*11a40*/  @P0 BRA `(.L_x_6119) ;  /* 0x0000001400080947 */ /* 0x000fea0003800000 */
[----:B-12---:R-:W1:Y:S01]  /*11a50*/  LDC R33, c[0x0][0x3f4] ;  /* 0x0000fd00ff217b82 */ /* 0x006e620000000800 */
[----:B------:R-:W-:Y:S01]  /*11a60*/  BSSY B1, `(.L_x_6144) ;  /* 0x000006e000017945 */ /* 0x000fe20003800000 */
[----:B------:R-:W-:Y:S02]  /*11a70*/  SHF.R.U32.HI R44, RZ, 0x3, R211 ;  /* 0x00000003ff2c7819 */ /* 0x000fe400000116d3 */
[-C--:B-1----:R-:W-:Y:S02]  /*11a80*/  ISETP.GE.AND P0, PT, R16, R33.reuse, PT ;  /* 0x000000211000720c */ /* 0x082fe40003f06270 */
[-C--:B------:R-:W-:Y:S02]  /*11a90*/  ISETP.GE.AND P1, PT, R196, R33.reuse, PT ;  /* 0x00000021c400720c */ /* 0x080fe40003f26270 */
[----:B------:R-:W-:-:S09]  /*11aa0*/  ISETP.GE.AND P2, PT, R193, R33, PT ;  /* 0x00000021c100720c */ /* 0x000fd20003f46270 */
        /* <DEDUP_REMOVED lines=9> */
[----:B------:R-:W-:Y:S02]  /*11b40*/  PRMT R90, R90, 0x5410, R35 ;  /* 0x000054105a5a7816 */ /* 0x000fe40000000023 */
[----:B------:R-:W-:Y:S02]  /*11b50*/  PRMT R92, R92, 0x5410, R5 ;  /* 0x000054105c5c7816 */ /* 0x000fe40000000005 */
[----:B------:R-:W-:Y:S01]  /*11b60*/  PRMT R93, R93, 0x5410, R4 ;  /* 0x000054105d5d7816 */ /* 0x000fe20000000004 */
[----:B------:R-:W-:Y:S01]  /*11b70*/  IMAD.U32 R39, R90, 0x10000, RZ ;  /* 0x000100005a277824 */ /* 0x000fe200078e00ff */
[----:B------:R-:W-:Y:S01]  /*11b80*/  PRMT R94, R94, 0x5410, R7 ;  /* 0x000054105e5e7816 */ /* 0x000fe20000000007 */
[----:B------:R-:W-:Y:S01]  /*11b90*/  IMAD.U32 R40, R92, 0x10000, RZ ;  /* 0x000100005c287824 */ /* 0x000fe200078e00ff */
[----:B------:R-:W-:-:S02]  /*11ba0*/  PRMT R95, R95, 0x5410, R36 ;  /* 0x000054105f5f7816 */ /* 0x000fc40000000024 */
[----:B------:R-:W-:Y:S02]  /*11bb0*/  PRMT R97, R97, 0x5410, R34 ;  /* 0x0000541061617816 */ /* 0x000fe40000000022 */
[----:B------:R-:W-:Y:S01]  /*11bc0*/  SHF.R.U32.HI R49, RZ, 0x10, R49 ;  /* 0x00000010ff317819 */ /* 0x000fe20000011631 */
[----:B------:R-:W-:Y:S01]  /*11bd0*/  IMAD.U32 R38, R95, 0x10000, RZ ;  /* 0x000100005f267824 */ /* 0x000fe200078e00ff */
[----:B------:R-:W-:Y:S02]  /*11be0*/  SHF.R.U32.HI R51, RZ, 0x10, R51 ;  /* 0x00000010ff337819 */ /* 0x000fe40000011633 */
[----:B------:R-:W-:Y:S02]  /*11bf0*/  PRMT R96, R96, 0x5410, R49 ;  /* 0x0000541060607816 */ /* 0x000fe40000000031 */
[----:B------:R-:W-:Y:S02]  /*11c00*/  PRMT R98, R98, 0x5410, R51 ;  /* 0x0000541062627816 */ /* 0x000fe40000000033 */
[----:B------:R-:W-:-:S02]  /*11c10*/  LOP3.LUT R90, R90, 0xffff0000, RZ, 0xc0, !PT ;  /* 0xffff00005a5a7812 */ /* 0x000fc400078ec0ff */
[----:B------:R-:W-:Y:S02]  /*11c20*/  LOP3.LUT R95, R95, 0xffff0000, RZ, 0xc0, !PT ;  /* 0xffff00005f5f7812 */ /* 0x000fe400078ec0ff */
        /* <DEDUP_REMOVED lines=10> */
[----:B---3--:R-:W1:Y:S03]  /*11cd0*/  LDS.128 R24, [R42] ;  /* 0x000000002a187984 */ /* 0x008e660000000c00 */
[----:B------:R-:W-:-:S05]  /*11ce0*/  IMAD R32, R29, 0x2, R18 ;  /* 0x000000021d207824 */ /* 0x000fca00078e0212 */
[----:B------:R-:W2:Y:S01]  /*11cf0*/  LDS.128 R28, [R32+0x12400] ;  /* 0x01240000201c7984 */ /* 0x000ea20000000c00 */
        /* <DEDUP_REMOVED lines=25> */
[----:B------:R-:W-:Y:S01]  /*11e90*/  FMUL.FTZ R39, R37, R4 ;  /* 0x0000000425277220 */ /* 0x000fe20000410000 */
[----:B------:R-:W-:-:S02]  /*11ea0*/  IMAD.U32 R36, R30, 0x10000, RZ ;  /* 0x000100001e247824 */ /* 0x000fc400078e00ff */
[----:B------:R-:W-:Y:S01]  /*11eb0*/  FFMA.FTZ R37, R34, R4, -R27 ;  /* 0x0000000422257223 */ /* 0x000fe2000001081b */
[----:B------:R-:W-:Y:S01]  /*11ec0*/  FMUL.FTZ R4, R28, R90 ;  /* 0x0000005a1c047220 */ /* 0x000fe20000410000 */
[----:B------:R-:W-:Y:S02]  /*11ed0*/  IMAD.U32 R6, R93, 0x10000, RZ ;  /* 0x000100005d067824 */ /* 0x000fe400078e00ff */
[----:B------:R-:W-:Y:S01]  /*11ee0*/  FFMA.FTZ R39, R34, R38, R39 ;  /* 0x0000002622277223 */ /* 0x000fe20000010027 */
[-C--:B------:R-:W-:Y:S01]  /*11ef0*/  FMUL.FTZ R34, R28, R95.reuse ;  /* 0x0000005f1c227220 */ /* 0x080fe20000410000 */
[----:B------:R-:W-:Y:S01]  /*11f00*/  FFMA.FTZ R28, R5, R95, -R4 ;  /* 0x0000005f051c7223 */ /* 0x000fe20000010804 */
[----:B------:R-:W-:Y:S01]  /*11f10*/  LOP3.LUT R30, R30, 0xffff0000, RZ, 0xc0, !PT ;  /* 0xffff00001e1e7812 */ /* 0x000fe200078ec0ff */
[----:B------:R-:W-:Y:S01]  /*11f20*/  IMAD.U32 R4, R97, 0x10000, RZ ;  /* 0x0001000061047824 */ /* 0x000fe200078e00ff */
[----:B------:R-:W-:Y:S01]  /*11f30*/  LOP3.LUT R31, R31, 0xffff0000, RZ, 0xc0, !PT ;  /* 0xffff00001f1f7812 */ /* 0x000fe200078ec0ff */
[----:B------:R-:W-:Y:S01]  /*11f40*/  FMUL.FTZ R38, R36, R6 ;  /* 0x0000000624267220 */ /* 0x000fe20000410000 */
[----:B------:R-:W-:Y:S01]  /*11f50*/  LOP3.LUT R93, R93, 0xffff0000, RZ, 0xc0, !PT ;  /* 0xffff00005d5d7812 */ /* 0x000fe200078ec0ff */
        /* <DEDUP_REMOVED lines=8> */
[C---:B------:R-:W-:Y:S01]  /*11fe0*/  FMUL.FTZ R4, R30.reuse, R93 ;  /* 0x0000005d1e047220 */ /* 0x040fe20000410000 */
[----:B------:R-:W-:Y:S01]  /*11ff0*/  FMUL.FTZ R5, R31, R94 ;  /* 0x0000005e1f057220 */ /* 0x000fe20000410000 */
[----:B------:R-:W-:Y:S01]  /*12000*/  FMUL.FTZ R29, R29, R96 ;  /* 0x000000601d1d7220 */ /* 0x000fe20000410000 */
[-C--:B------:R-:W-:Y:S01]  /*12010*/  FMUL.FTZ R30, R30, R97.reuse ;  /* 0x000000611e1e7220 */ /* 0x080fe20000410000 */
[----:B------:R-:W-:Y:S01]  /*12020*/  FMUL.FTZ R31, R31, R98 ;  /* 0x000000621f1f7220 */ /* 0x000fe20000410000 */
[----:B------:R-:W-:Y:S01]  /*12030*/  FFMA.FTZ R96, R24, R96, -R27 ;  /* 0x0000006018607223 */ /* 0x000fe2000001081b */
[----:B------:R-:W-:Y:S01]  /*12040*/  FFMA.FTZ R97, R25, R97, -R4 ;  /* 0x0000006119617223 */ /* 0x000fe20000010804 */
[----:B------:R-:W-:Y:S01]  /*12050*/  FFMA.FTZ R98, R26, R98, -R5 ;  /* 0x000000621a627223 */ /* 0x000fe20000010805 */
[----:B------:R-:W-:Y:S01]  /*12060*/  FFMA.FTZ R92, R24, R92, R29 ;  /* 0x0000005c185c7223 */ /* 0x000fe2000001001d */
        /* <DEDUP_REMOVED lines=13> */
.L_x_6145:
[----:B------:R-:W-:Y:S05]  /*12140*/  BSYNC B1 ;  /* 0x0000000000017941 */ /* 0x000fea0003800000 */
.L_x_6144:
[----:B------:R-:W-:Y:S04]  /*12150*/  BSSY B1, `(.L_x_6146) ;  /* 0x0000069000017945 */ /* 0x000fe80003800000 */
[----:B------:R-:W-:Y:S05]  /*12160*/  @P1 BRA `(.L_x_6147) ;  /* 0x00000004009c1947 */ /* 0x000fea0003800000 */
[----:B------:R-:W2:Y:S01]  /*12170*/  LDL R43, [R1+0x50] ;  /* 0x00005000012b7983 */ /* 0x000ea20000100800 */
[----:B-1----:R-:W-:Y:S02]  /*12180*/  LEA.HI R4, R33, R198, RZ, 0x1d ;  /* 0x000000c621047211 */ /* 0x002fe400078fe8ff */
        /* <DEDUP_REMOVED lines=9> */
[----:B------:R-:W-:Y:S02]  /*12220*/  PRMT R78, R78, 0x5410, R35 ;  /* 0x000054104e4e7816 */ /* 0x000fe40000000023 */
[----:B------:R-:W-:Y:S02]  /*12230*/  LOP3.LUT R6, R6, 0x7fffe000, RZ, 0xc0, !PT ;  /* 0x7fffe00006067812 */ /* 0x000fe400078ec0ff */
[----:B------:R-:W-:Y:S01]  /*12240*/  PRMT R74, R74, 0x5410, R29 ;  /* 0x000054104a4a7816 */ /* 0x000fe2000000001d */
[----:B------:R-:W-:Y:S01]  /*12250*/  IMAD.U32 R34, R78, 0x10000, RZ ;  /* 0x000100004e227824 */ /* 0x000fe200078e00ff */
[----:B------:R-:W-:-:S02]  /*12260*/  IADD3 R25, R5, R6, R216 ;  /* 0x0000000605197210 */ /* 0x000fc40007ffe0d8 */
[----:B------:R-:W-:Y:S01]  /*12270*/  SHF.R.U32.HI R52, RZ, 0x10, R53 ;  /* 0x00000010ff347819 */ /* 0x000fe20000011635 */
[----:B------:R-:W-:Y:S01]  /*12280*/  IMAD.U32 R35, R74, 0x10000, RZ ;  /* 0x000100004a237824 */ /* 0x000fe200078e00ff */
[----:B------:R-:W-:Y:S01]  /*12290*/  SHF.R.U64 R31, R54, 0x10, R55 ;  /* 0x00000010361f7819 */ /* 0x000fe20000001237 */
[----:B------:R-:W-:Y:S01]  /*122a0*/  IMAD R28, R25, 0x2, R18 ;  /* 0x00000002191c7824 */ /* 0x000fe200078e0212 */
[----:B------:R-:W-:Y:S02]  /*122b0*/  SHF.R.U64 R9, R10, 0x10, R11 ;  /* 0x000000100a097819 */ /* 0x000fe4000000120b */
[----:B------:R-:W-:Y:S02]  /*122c0*/  PRMT R75, R75, 0x5410, R8 ;  /* 0x000054104b4b7816 */ /* 0x000fe40000000008 */
[----:B------:R-:W1:Y:S01]  /*122d0*/  LDS.128 R24, [R28+0x12400] ;  /* 0x012400001c187984 */ /* 0x000e620000000c00 */
[----:B------:R-:W-:Y:S02]  /*122e0*/  SHF.R.U32.HI R54, RZ, 0x10, R55 ;  /* 0x00000010ff367819 */ /* 0x000fe40000011637 */
[----:B------:R-:W-:Y:S01]  /*122f0*/  SHF.R.U32.HI R10, RZ, 0x10, R11 ;  /* 0x00000010ff0a7819 */ /* 0x000fe2000001160b */
[----:B------:R-:W-:Y:S01]  /*12300*/  IMAD.U32 R36, R75, 0x10000, RZ ;  /* 0x000100004b247824 */ /* 0x000fe200078e00ff */
[----:B------:R-:W-:-:S02]  /*12310*/  PRMT R79, R79, 0x5410, R52 ;  /* 0x000054104f4f7816 */ /* 0x000fc40000000034 */
[----:B------:R-:W-:Y:S02]  /*12320*/  PRMT R81, R81, 0x5410, R54 ;  /* 0x0000541051517816 */ /* 0x000fe40000000036 */
[----:B------:R-:W-:Y:S02]  /*12330*/  PRMT R77, R77, 0x5410, R10 ;  /* 0x000054104d4d7816 */ /* 0x000fe4000000000a */
[----:B------:R-:W-:Y:S02]  /*12340*/  PRMT R76, R76, 0x5410, R9 ;  /* 0x000054104c4c7816 */ /* 0x000fe40000000009 */
[----:B------:R-:W-:Y:S01]  /*12350*/  PRMT R80, R80, 0x5410, R31 ;  /* 0x0000541050507816 */ /* 0x000fe2000000001f */
[C---:B-1----:R-:W-:Y:S01]  /*12360*/  IMAD.U32 R29, R24.reuse, 0x10000, RZ ;  /* 0x00010000181d7824 */ /* 0x042fe200078e00ff */
[----:B------:R-:W-:Y:S01]  /*12370*/  SHF.L.U32 R32, R27, 0x10, RZ ;  /* 0x000000101b207819 */ /* 0x000fe200000006ff */
[----:B------:R-:W-:Y:S01]  /*12380*/  IMAD.U32 R30, R25, 0x10000, RZ ;  /* 0x00010000191e7824 */ /* 0x000fe200078e00ff */
[----:B------:R-:W-:Y:S01]  /*12390*/  LOP3.LUT R24, R24, 0xffff0000, RZ, 0xc0, !PT ;  /* 0xffff000018187812 */ /* 0x000fe200078ec0ff */
[C---:B------:R-:W-:Y:S01]  /*123a0*/  FMUL.FTZ R37, R29.reuse, R35 ;  /* 0x000000231d257220 */ /* 0x040fe20000410000 */
[----:B------:R-:W-:Y:S01]  /*123b0*/  FMUL.FTZ R39, R29, R34 ;  /* 0x000000221d277220 */ /* 0x000fe20000410000 */
[----:B------:R-:W-:-:S02]  /*123c0*/  IMAD.U32 R29, R79, 0x10000, RZ ;  /* 0x000100004f1d7824 */ /* 0x000fc400078e00ff */
[----:B------:R-:W-:Y:S01]  /*123d0*/  FMUL.FTZ R38, R30, R36 ;  /* 0x000000241e267220 */ /* 0x000fe20000410000 */
[----:B------:R-:W-:Y:S01]  /*123e0*/  LOP3.LUT R25, R25, 0xffff0000, RZ, 0xc0, !PT ;  /* 0xffff000019197812 */ /* 0x000fe200078ec0ff */
[----:B------:R-:W-:Y:S02]  /*123f0*/  IMAD.U32 R31, R26, 0x10000, RZ ;  /* 0x000100001a1f7824 */ /* 0x000fe400078e00ff */
[----:B------:R-:W-:Y:S01]  /*12400*/  FMUL.FTZ R30, R30, R29 ;  /* 0x0000001d1e1e7220 */ /* 0x000fe20000410000 */
[----:B------:R-:W-:Y:S02]  /*12410*/  LOP3.LUT R26, R26, 0xffff0000, RZ, 0xc0, !PT ;  /* 0xffff00001a1a7812 */ /* 0x000fe400078ec0ff */
[----:B------:R-:W-:Y:S01]  /*12420*/  LOP3.LUT R27, R27, 0xffff0000, RZ, 0xc0, !PT ;  /* 0xffff00001b1b7812 */ /* 0x000fe200078ec0ff */
[----:B--2---:R-:W1:Y:S02]  /*12430*/  LDS.128 R4, [R43] ;  /* 0x000000002b047984 */ /* 0x004e640000000c00 */
[C---:B-1----:R-:W-:Y:S01]  /*12440*/  IMAD.U32 R8, R4.reuse, 0x10000, RZ ;  /* 0x0001000004087824 */ /* 0x042fe200078e00ff */
[----:B------:R-:W-:Y:S01]  /*12450*/  LOP3.LUT R4, R4, 0xffff0000, RZ, 0xc0, !PT ;  /* 0xffff000004047812 */ /* 0x000fe200078ec0ff */
[C---:B------:R-:W-:Y:S01]  /*12460*/  IMAD.U32 R9, R5.reuse, 0x10000, RZ ;  /* 0x0001000005097824 */ /* 0x040fe200078e00ff */
[----:B------:R-:W-:Y:S01]  /*12470*/  LOP3.LUT R5, R5, 0xffff0000, RZ, 0xc0, !PT ;  /* 0xffff000005057812 */ /* 0x000fe200078ec0ff */
[C---:B------:R-:W-:Y:S01]  /*12480*/  FFMA.FTZ R37, R8.reuse, R34, -R37 ;  /* 0x0000002208257223 */ /* 0x040fe20000010825 */
[----:B------:R-:W-:Y:S01]  /*12490*/  FFMA.FTZ R39, R8, R35, R39 ;  /* 0x0000002308277223 */ /* 0x000fe20000010027 */
[----:B------:R-:W-:-:S02]  /*124a0*/  IMAD.U32 R34, R77, 0x10000, RZ ;  /* 0x000100004d227824 */ /* 0x000fc400078e00ff */
[----:B------:R-:W-:Y:S01]  /*124b0*/  FFMA.FTZ R38, R9, R29, -R38 ;  /* 0x0000001d09267223 */ /* 0x000fe20000010826 */
[----:B------:R-:W-:Y:S01]  /*124c0*/  IMAD.U32 R8, R81, 0x10000, RZ ;  /* 0x0001000051087824 */ /* 0x000fe200078e00ff */
[----:B------:R-:W-:Y:S01]  /*124d0*/  LOP3.LUT R29, R74, 0xffff0000, RZ, 0xc0, !PT ;  /* 0xffff00004a1d7812 */ /* 0x000fe200078ec0ff */
[----:B------:R-:W-:Y:S02]  /*124e0*/  IMAD.U32 R11, R7, 0x10000, RZ ;  /* 0x00010000070b7824 */ /* 0x000fe400078e00ff */
[C---:B------:R-:W-:Y:S01]  /*124f0*/  FMUL.FTZ R40, R32.reuse, R34 ;  /* 0x0000002220287220 */ /* 0x040fe20000410000 */
        /* <DEDUP_REMOVED lines=13> */
[----:B------:R-:W-:Y:S01]  /*125d0*/  FMUL.FTZ R34, R25, R30 ;  /* 0x0000001e19227220 */ /* 0x000fe20000410000 */
[----:B------:R-:W-:Y:S02]  /*125e0*/  IMAD.U32 R9, R80, 0x10000, RZ ;  /* 0x0001000050097824 */ /* 0x000fe400078e00ff */
[----:B------:R-:W-:Y:S01]  /*125f0*/  FMUL.FTZ R29, R31, R11 ;  /* 0x0000000b1f1d7220 */ /* 0x000fe20000410000 */
[-C--:B------:R-:W-:Y:S01]  /*12600*/  FMUL.FTZ R41, R25, R8.reuse ;  /* 0x0000000819297220 */ /* 0x080fe20000410000 */
[----:B------:R-:W-:Y:S01]  /*12610*/  FFMA.FTZ R25, R5, R8, -R34 ;  /* 0x0000000805197223 */ /* 0x000fe20000010822 */
        /* <DEDUP_REMOVED lines=28> */
.L_x_6147:
[----:B------:R-:W-:Y:S05]  /*127e0*/  BSYNC B1 ;  /* 0x0000000000017941 */ /* 0x000fea0003800000 */
.L_x_6146:
[----:B------:R-:W-:Y:S05]  /*127f0*/  @P2 BRA `(.L_x_6119) ;  /* 0x00000004009c2947 */ /* 0x000fea0003800000 */
[----:B------:R-:W3:Y:S01]  /*12800*/  LDL R34, [R1+0x4c] ;  /* 0x00004c0001227983 */ /* 0x000ee20000100800 */
[----:B------:R-:W-:Y:S02]  /*12810*/  LEA.HI R33, R33, R199, RZ, 0x1d ;  /* 0x000000c721217211 */ /* 0x000fe400078fe8ff */
[----:B-1----:R-:W-:Y:S02]  /*12820*/  SHF.R.U64 R25, R12, 0x10, R13 ;  /* 0x000000100c197819 */ /* 0x002fe4000000120d */
[----:B--2---:R-:W-:Y:S01]  /*12830*/  SHF.R.S32.HI R6, RZ, 0x1f, R33 ;  /* 0x0000001fff067819 */ /* 0x004fe20000011421 */
[----:B------:R-:W-:Y:S01]  /*12840*/  IMAD.SHL.U32 R4, R33, 0x8, RZ ;  /* 0x0000000821047824 */ /* 0x000fe200078e00ff */
[----:B------:R-:W-:Y:S02]  /*12850*/  SHF.R.U32.HI R28, RZ, 0x10, R13 ;  /* 0x00000010ff1c7819 */ /* 0x000fe4000001160d */
[----:B------:R-:W-:Y:S02]  /*12860*/  LEA.HI R6, R6, R33, RZ, 0x3 ;  /* 0x0000002106067211 */ /* 0x000fe400078f18ff */
[----:B------:R-:W-:-:S02]  /*12870*/  LOP3.LUT R4, R211, 0x38, R4, 0xf8, !PT ;  /* 0x00000038d3047812 */ /* 0x000fc400078ef804 */
[----:B------:R-:W-:Y:S01]  /*12880*/  SHF.R.U64 R13, R14, 0x10, R15 ;  /* 0x000000100e0d7819 */ /* 0x000fe2000000120f */
[----:B------:R-:W-:Y:S01]  /*12890*/  IMAD.SHL.U32 R6, R6, 0x400, RZ ;  /* 0x0000040006067824 */ /* 0x000fe200078e00ff */
[----:B------:R-:W-:Y:S02]  /*128a0*/  LOP3.LUT R5, R4, R44, RZ, 0x3c, !PT ;  /* 0x0000002c04057212 */ /* 0x000fe400078e3cff */
[----:B------:R-:W-:Y:S02]  /*128b0*/  SHF.R.U64 R29, R56, 0x10, R57 ;  /* 0x00000010381d7819 */ /* 0x000fe40000001239 */
[----:B------:R-:W-:Y:S02]  /*128c0*/  LOP3.LUT R6, R6, 0x7fffe000, RZ, 0xc0, !PT ;  /* 0x7fffe00006067812 */ /* 0x000fe400078ec0ff */
[----:B------:R-:W-:Y:S02]  /*128d0*/  SHF.R.U64 R27, R58, 0x10, R59 ;  /* 0x000000103a1b7819 */ /* 0x000fe4000000123b */
[----:B------:R-:W-:-:S02]  /*128e0*/  IADD3 R9, R5, R6, R216 ;  /* 0x0000000605097210 */ /* 0x000fc40007ffe0d8 */
[----:B------:R-:W-:Y:S02]  /*128f0*/  SHF.R.U32.HI R14, RZ, 0x10, R15 ;  /* 0x00000010ff0e7819 */ /* 0x000fe4000001160f */
[----:B------:R-:W-:Y:S01]  /*12900*/  PRMT R26, R0, 0x5410, R25 ;  /* 0x00005410001a7816 */ /* 0x000fe20000000019 */
[----:B------:R-:W-:Y:S01]  /*12910*/  IMAD R24, R9, 0x2, R18 ;  /* 0x0000000209187824 */ /* 0x000fe200078e0212 */
[----:B------:R-:W-:Y:S02]  /*12920*/  PRMT R68, R68, 0x5410, R29 ;  /* 0x0000541044447816 */ /* 0x000fe4000000001d */
[----:B------:R-:W-:Y:S01]  /*12930*/  PRMT R70, R70, 0x5410, R27 ;  /* 0x0000541046467816 */ /* 0x000fe2000000001b */
[----:B------:R-:W-:Y:S01]  /*12940*/  IMAD.U32 R27, R26, 0x10000, RZ ;  /* 0x000100001a1b7824 */ /* 0x000fe200078e00ff */
[----:B------:R-:W1:Y:S01]  /*12950*/  LDS.128 R8, [R24+0x12400] ;  /* 0x0124000018087984 */ /* 0x000e620000000c00 */
[----:B------:R-:W-:Y:S01]  /*12960*/  PRMT R31, R21, 0x5410, R14 ;  /* 0x00005410151f7816 */ /* 0x000fe2000000000e */
[----:B------:R-:W-:Y:S01]  /*12970*/  IMAD.U32 R25, R68, 0x10000, RZ ;  /* 0x0001000044197824 */ /* 0x000fe200078e00ff */
[----:B------:R-:W-:-:S02]  /*12980*/  SHF.R.U32.HI R56, RZ, 0x10, R57 ;  /* 0x00000010ff387819 */ /* 0x000fc40000011639 */
[----:B------:R-:W-:Y:S01]  /*12990*/  PRMT R28, R3, 0x5410, R28 ;  /* 0x00005410031c7816 */ /* 0x000fe2000000001c */
[----:B------:R-:W-:Y:S01]  /*129a0*/  IMAD.U32 R32, R31, 0x10000, RZ ;  /* 0x000100001f207824 */ /* 0x000fe200078e00ff */
[----:B------:R-:W-:Y:S02]  /*129b0*/  SHF.R.U32.HI R58, RZ, 0x10, R59 ;  /* 0x00000010ff3a7819 */ /* 0x000fe4000001163b */
[----:B------:R-:W-:Y:S01]  /*129c0*/  PRMT R69, R69, 0x5410, R56 ;  /* 0x0000541045457816 */ /* 0x000fe20000000038 */
[----:B------:R-:W-:Y:S01]  /*129d0*/  IMAD.U32 R29, R28, 0x10000, RZ ;  /* 0x000100001c1d7824 */ /* 0x000fe200078e00ff */
[----:B------:R-:W-:Y:S02]  /*129e0*/  PRMT R71, R71, 0x5410, R58 ;  /* 0x0000541047477816 */ /* 0x000fe4000000003a */
[----:B------:R-:W-:Y:S02]  /*129f0*/  PRMT R30, R20, 0x5410, R13 ;  /* 0x00005410141e7816 */ /* 0x000fe4000000000d */
[----:B------:R-:W-:-:S02]  /*12a00*/  LOP3.LUT R26, R26, 0xffff0000, RZ, 0xc0, !PT ;  /* 0xffff00001a1a7812 */ /* 0x000fc400078ec0ff */
[----:B------:R-:W-:Y:S02]  /*12a10*/  LOP3.LUT R68, R68, 0xffff0000, RZ, 0xc0, !PT ;  /* 0xffff000044447812 */ /* 0x000fe400078ec0ff */
[----:B------:R-:W-:Y:S01]  /*12a20*/  LOP3.LUT R28, R28, 0xffff0000, RZ, 0xc0, !PT ;  /* 0xffff00001c1c7812 */ /* 0x000fe200078ec0ff */
[C---:B-1----:R-:W-:Y:S01]  /*12a30*/  IMAD.U32 R14, R8.reuse, 0x10000, RZ ;  /* 0x00010000080e7824 */ /* 0x042fe200078e00ff */
[----:B------:R-:W-:Y:S01]  /*12a40*/  LOP3.LUT R8, R8, 0xffff0000, RZ, 0xc0, !PT ;  /* 0xffff000008087812 */ /* 0x000fe200078ec0ff */
[C---:B------:R-:W-:Y:S01]  /*12a50*/  IMAD.U32 R15, R9.reuse, 0x10000, RZ ;  /* 0x00010000090f7824 */ /* 0x040fe200078e00ff */
[----:B------:R-:W-:Y:S01]  /*12a60*/  LOP3.LUT R9, R9, 0xffff0000, RZ, 0xc0, !PT ;  /* 0xffff000009097812 */ /* 0x000fe200078ec0ff */
[C---:B------:R-:W-:Y:S01]  /*12a70*/  FMUL.FTZ R33, R14.reuse, R27 ;  /* 0x0000001b0e217220 */ /* 0x040fe20000410000 */
[-C--:B------:R-:W-:Y:S01]  /*12a80*/  FMUL.FTZ R35, R14, R25.reuse ;  /* 0x000000190e237220 */ /* 0x080fe20000410000 */
[C---:B------:R-:W-:Y:S01]  /*12a90*/  IMAD.U32 R14, R69.reuse, 0x10000, RZ ;  /* 0x00010000450e7824 */ /* 0x040fe200078e00ff */
[----:B------:R-:W-:Y:S01]  /*12aa0*/  LOP3.LUT R69, R69, 0xffff0000, RZ, 0xc0, !PT ;  /* 0xffff000045457812 */ /* 0x000fe200078ec0ff */
[C---:B------:R-:W-:Y:S01]  /*12ab0*/  IMAD.U32 R21, R11.reuse, 0x10000, RZ ;  /* 0x000100000b157824 */ /* 0x040fe200078e00ff */
[----:B------:R-:W-:Y:S01]  /*12ac0*/  LOP3.LUT R11, R11, 0xffff0000, RZ, 0xc0, !PT ;  /* 0xffff00000b0b7812 */ /* 0x000fe200078ec0ff */
[C---:B------:R-:W-:Y:S01]  /*12ad0*/  IMAD.U32 R20, R10.reuse, 0x10000, RZ ;  /* 0x000100000a147824 */ /* 0x040fe200078e00ff */
[----:B------:R-:W-:Y:S01]  /*12ae0*/  LOP3.LUT R10, R10, 0xffff0000, RZ, 0xc0, !PT ;  /* 0xffff00000a0a7812 */ /* 0x000fe200078ec0ff */
[----:B---3--:R-:W1:Y:S02]  /*12af0*/  LDS.128 R4, [R34] ;  /* 0x0000000022047984 */ /* 0x008e640000000c00 */
[C---:B-1----:R-:W-:Y:S01]  /*12b00*/  IMAD.U32 R0, R4.reuse, 0x10000, RZ ;  /* 0x0001000004007824 */ /* 0x042fe200078e00ff */
[----:B------:R-:W-:Y:S01]  /*12b10*/  LOP3.LUT R3, R4, 0xffff0000, RZ, 0xc0, !PT ;  /* 0xffff000004037812 */ /* 0x000fe200078ec0ff */
[C---:B------:R-:W-:Y:S01]  /*12b20*/  IMAD.U32 R12, R5.reuse, 0x10000, RZ ;  /* 0x00010000050c7824 */ /* 0x040fe200078e00ff */
[----:B------:R-:W-:Y:S01]  /*12b30*/  LOP3.LUT R4, R5, 0xffff0000, RZ, 0xc0, !PT ;  /* 0xffff000005047812 */ /* 0x000fe200078ec0ff */
[C---:B------:R-:W-:Y:S01]  /*12b40*/  FFMA.FTZ R33, R0.reuse, R25, -R33 ;  /* 0x0000001900217223 */ /* 0x040fe20000010821 */
[----:B------:R-:W-:Y:S01]  /*12b50*/  FMUL.FTZ R25, R15, R29 ;  /* 0x0000001d0f197220 */ /* 0x000fe20000410000 */
[----:B------:R-:W-:Y:S01]  /*12b60*/  FFMA.FTZ R35, R0, R27, R35 ;  /* 0x0000001b00237223 */ /* 0x000fe20000010023 */
[----:B------:R-:W-:-:S02]  /*12b70*/  IMAD.U32 R0, R71, 0x10000, RZ ;  /* 0x0001000047007824 */ /* 0x000fc400078e00ff */
[-C--:B------:R-:W-:Y:S01]  /*12b80*/  FMUL.FTZ R15, R15, R14.reuse ;  /* 0x0000000e0f0f7220 */ /* 0x080fe20000410000 */
[C---:B------:R-:W-:Y:S01]  /*12b90*/  FFMA.FTZ R25, R12.reuse, R14, -R25 ;  /* 0x0000000e0c197223 */ /* 0x040fe20000010819 */
[----:B------:R-:W-:Y:S02]  /*12ba0*/  IMAD.U32 R13, R7, 0x10000, RZ ;  /* 0x00010000070d7824 */ /* 0x000fe400078e00ff */
[C---:B------:R-:W-:Y:S01]  /*12bb0*/  FMUL.FTZ R14, R21.reuse, R32 ;  /* 0x00000020150e7220 */ /* 0x040fe20000410000 */
[----:B------:R-:W-:Y:S01]  /*12bc0*/  FMUL.FTZ R27, R21, R0 ;  /* 0x00000000151b7220 */ /* 0x000fe20000410000 */
[----:B------:R-:W-:Y:S01]  /*12bd0*/  FFMA.FTZ R15, R12, R29, R15 ;  /* 0x0000001d0c0f7223 */ /* 0x000fe2000001000f */
[C---:B------:R-:W-:Y:S01]  /*12be0*/  FMUL.FTZ R12, R8.reuse, R68 ;  /* 0x00000044080c7220 */ /* 0x040fe20000410000 */
[C---:B------:R-:W-:Y:S01]  /*12bf0*/  FFMA.FTZ R21, R13.reuse, R0, -R14 ;  /* 0x000000000d157223 */ /* 0x040fe2000001080e */
[----:B------:R-:W-:Y:S01]  /*12c00*/  FMUL.FTZ R0, R8, R26 ;  /* 0x0000001a08007220 */ /* 0x000fe20000410000 */
[----:B------:R-:W-:Y:S01]  /*12c10*/  FFMA.FTZ R27, R13, R32, R27 ;  /* 0x000000200d1b7223 */ /* 0x000fe2000001001b */
[----:B------:R-:W-:-:S02]  /*12c20*/  IMAD.U32 R8, R30, 0x10000, RZ ;  /* 0x000100001e087824 */ /* 0x000fc400078e00ff */
[----:B------:R-:W-:Y:S01]  /*12c30*/  FMUL.FTZ R13, R9, R28 ;  /* 0x0000001c090d7220 */ /* 0x000fe20000410000 */
[----:B------:R-:W-:Y:S01]  /*12c40*/  FFMA.FTZ R68, R3, R68, -R0 ;  /* 0x0000004403447223 */ /* 0x000fe20000010800 */
[-C--:B------:R-:W-:Y:S01]  /*12c50*/  FMUL.FTZ R9, R9, R69.reuse ;  /* 0x0000004509097220 */ /* 0x080fe20000410000 */
[----:B------:R-:W-:Y:S02]  /*12c60*/  IMAD.U32 R0, R70, 0x10000, RZ ;  /* 0x0001000046007824 */ /* 0x000fe400078e00ff */
[----:B------:R-:W-:Y:S01]  /*12c70*/  FFMA.FTZ R12, R3, R26, R12 ;  /* 0x0000001a030c7223 */ /* 0x000fe2000001000c */
[----:B------:R-:W-:Y:S02]  /*12c80*/  IMAD.U32 R5, R6, 0x10000, RZ ;  /* 0x0001000006057824 */ /* 0x000fe400078e00ff */
[----:B------:R-:W-:Y:S01]  /*12c90*/  FMUL.FTZ R26, R20, R8 ;  /* 0x00000008141a7220 */ /* 0x000fe20000410000 */
[C---:B------:R-:W-:Y:S01]  /*12ca0*/  FFMA.FTZ R28, R4.reuse, R28, R9 ;  /* 0x0000001c041c7223 */ /* 0x040fe20000010009 */
[----:B------:R-:W-:Y:S01]  /*12cb0*/  FFMA.FTZ R14, R4, R69, -R13 ;  /* 0x00000045040e7223 */ /* 0x000fe2000001080d */
[-C--:B------:R-:W-:Y:S01]  /*12cc0*/  FMUL.FTZ R20, R20, R0.reuse ;  /* 0x0000000014147220 */ /* 0x080fe20000410000 */
        /* <DEDUP_REMOVED lines=8> */
[----:B------:R-:W-:Y:S01]  /*12d50*/  LOP3.LUT R6, R6, 0xffff0000, RZ, 0xc0, !PT ;  /* 0xffff000006067812 */ /* 0x000fe200078ec0ff */
[----:B------:R-:W-:Y:S01]  /*12d60*/  FMUL.FTZ R8, R11, R4 ;  /* 0x000000040b087220 */ /* 0x000fe20000410000 */
[----:B------:R-:W-:Y:S01]  /*12d70*/  LOP3.LUT R7, R7, 0xffff0000, RZ, 0xc0, !PT ;  /* 0xffff000007077812 */ /* 0x000fe200078ec0ff */
[----:B------:R-:W-:-:S02]  /*12d80*/  FMUL.FTZ R13, R11, R0 ;  /* 0x000000000b0d7220 */ /* 0x000fc40000410000 */
[C---:B------:R-:W-:Y:S01]  /*12d90*/  FFMA.FTZ R3, R6.reuse, R3, -R5 ;  /* 0x0000000306037223 */ /* 0x040fe20000010805 */
[----:B------:R-:W-:Y:S01]  /*12da0*/  FFMA.FTZ R11, R6, R9, R10 ;  /* 0x00000009060b7223 */ /* 0x000fe2000001000a */
[C---:B------:R-:W-:Y:S01]  /*12db0*/  FFMA.FTZ R0, R7.reuse, R0, -R8 ;  /* 0x0000000007007223 */ /* 0x040fe20000010808 */
        /* <DEDUP_REMOVED lines=11> */
.L_x_6119:
[----:B------:R-:W-:Y:S05]  /*12e70*/  BSYNC B0 ;  /* 0x0000000000007941 */ /* 0x000fea0003800000 */
.L_x_6097:
        /* <DEDUP_REMOVED lines=8> */
.L_x_6095:
[----:B------:R-:W-:-:S06]  /*12f00*/  ULOP3.LUT UR4, UR60, 0x1, URZ, 0xfc, !UPT ;  /* 0x000000013c047892 */ /* 0x000fcc000f8efc3f */
[----:B01-3--:R-:W-:-:S05]  /*12f10*/  IMAD.U32 R0, RZ, RZ, UR4 ;  /* 0x00000004ff007e24 */ /* 0x00bfca000f8e00ff */
[----:B------:R-:W-:-:S13]  /*12f20*/  ISETP.NE.AND P0, PT, R0, 0x3, PT ;  /* 0x000000030000780c */ /* 0x000fda0003f05270 */
[----:B------:R-:W-:Y:S05]  /*12f30*/  @!P0 BRA `(.L_x_6148) ;  /* 0x0000000000048947 */ /* 0x000fea0003800000 */
[----:B------:R-:W-:Y:S01]  /*12f40*/  BPT.TRAP 0x1 ;  /* 0x000000040000795c */ /* 0x000fe20000300000 */
.L_x_6148:
[----:B------:R-:W-:Y:S01]  /*12f50*/  IMAD R0, R197, 0x8, R18 ;  /* 0x00000008c5007824 */ /* 0x000fe200078e0212 */
[----:B------:R-:W-:-:S04]  /*12f60*/  SHF.L.U32 R3, R200, 0x1f, RZ ;  /* 0x0000001fc8037819 */ /* 0x000fc800000006ff */
[----:B------:R0:W1:Y:S01]  /*12f70*/  SYNCS.PHASECHK.TRANS64.TRYWAIT P1, [R0+URZ+0x30830], R3 ;  /* 0x03083003000075a7 */ /* 0x000062000802017f */
[----:B------:R-:W-:Y:S05]  /*12f80*/  @!P0 BRA `(.L_x_6149) ;  /* 0x0000000000048947 */ /* 0x000fea0003800000 */
[----:B------:R-:W-:Y:S01]  /*12f90*/  BPT.TRAP 0x1 ;  /* 0x000000040000795c */ /* 0x000fe20000300000 */
.L_x_6149:
[----:B-1----:R-:W-:Y:S05]  /*12fa0*/  @P1 BRA `(.L_x_6150) ;  /* 0x0000000000081947 */ /* 0x002fea0003800000 */
[----:B------:R-:W1:Y:S02]  /*12fb0*/  SYNCS.PHASECHK.TRANS64.TRYWAIT P1, [R0+URZ+0x30830], R3 ;  /* 0x03083003000075a7 */ /* 0x000e64000802017f */
[----:B-1----:R-:W-:Y:S05]  /*12fc0*/  @!P1 BRA `(.L_x_6151) ;  /* 0x0000012800189947 */ /* 0x002fea0003800000 */
.L_x_6150:
[----:B------:R-:W-:Y:S05]  /*12fd0*/  WARPSYNC.ALL ;  /* 0x0000000000007948 */ /* 0x000fea0003800000 */
[----:B01----:R-:W-:Y:S01]  /*12fe0*/  VIADD R3, R18, 0x1e400 ;  /* 0x0001e40012037836 */ /* 0x003fe20000000000 */
[----:B------:R-:W-:Y:S01]  /*12ff0*/  R2UR UR4, R2 ;  /* 0x00000000020472ca */ /* 0x000fe200000e0000 */
[----:B--2-4-:R-:W-:Y:S01]  /*13000*/  WARPGROUP.ARRIVE ;  /* 0x00000000000079c5 */ /* 0x014fe20000000000 */
[----:B------:R-:W-:Y:S01]  /*13010*/  UMOV UR9, 0x40000040 ;  /* 0x4000004000097882 */ /* 0x000fe20000000000 */
[----:B------:R-:W-:Y:S01]  /*13020*/  IMAD.MOV.U32 R5, RZ, RZ, 0x40000040 ;  /* 0x40000040ff057424 */ /* 0x000fe200078e00ff */
[----:B------:R-:W-:Y:S01]  /*13030*/  SHF.R.U32.HI R3, RZ, 0x4, R3 ;  /* 0x00000004ff037819 */ /* 0x000fe20000011603 */
[----:B------:R-:W-:Y:S01]  /*13040*/  IMAD.U32 R7, RZ, RZ, UR9 ;  /* 0x00000009ff077e24 */ /* 0x000fe2000f8e00ff */
[----:B------:R-:W-:Y:S01]  /*13050*/  UMOV UR57, 0x40000040 ;  /* 0x4000004000397882 */ /* 0x000fe20000000000 */
[----:B------:R-:W-:Y:S01]  /*13060*/  UMOV UR53, 0x40000040 ;  /* 0x4000004000357882 */ /* 0x000fe20000000000 */
[----:B------:R-:W-:Y:S01]  /*13070*/  LOP3.LUT R3, R3, 0x3fff, RZ, 0xc0, !PT ;  /* 0x00003fff03037812 */ /* 0x000fe200078ec0ff */
[----:B------:R-:W-:Y:S01]  /*13080*/  UMOV UR49, 0x40000040 ;  /* 0x4000004000317882 */ /* 0x000fe20000000000 */
[----:B------:R-:W-:Y:S01]  /*13090*/  UMOV UR45, 0x40000040 ;  /* 0x40000040002d7882 */ /* 0x000fe20000000000 */
[----:B------:R-:W-:Y:S01]  /*130a0*/  UMOV UR41, 0x40000040 ;  /* 0x4000004000297882 */ /* 0x000fe20000000000 */
[----:B------:R-:W-:Y:S01]  /*130b0*/  LOP3.LUT R8, R3, 0x10000, RZ, 0xfc, !PT ;  /* 0x0001000003087812 */ /* 0x000fe200078efcff */
[----:B------:R-:W-:Y:S01]  /*130c0*/  IMAD.MOV.U32 R3, RZ, RZ, 0x40000040 ;  /* 0x40000040ff037424 */ /* 0x000fe200078e00ff */
[----:B------:R-:W-:Y:S01]  /*130d0*/  ULOP3.LUT UR4, UR4, 0x10000, URZ, 0xfc, !UPT ;  /* 0x0001000004047892 */ /* 0x000fe2000f8efc3f */
[----:B------:R-:W-:-:S02]  /*130e0*/  UMOV UR37, 0x40000040 ;  /* 0x4000004000257882 */ /* 0x000fc40000000000 */
[----:B------:R-:W-:Y:S01]  /*130f0*/  IMAD R2, R197, 0x900, R8 ;  /* 0x00000900c5027824 */ /* 0x000fe200078e0208 */
[----:B------:R-:W-:Y:S01]  /*13100*/  R2UR UR11, R3 ;  /* 0x00000000030b72ca */ /* 0x000fe200000e0000 */
[----:B------:R-:W-:Y:S01]  /*13110*/  UIADD3 UR5, UR4, 0x2, URZ ;  /* 0x0000000204057890 */ /* 0x000fe2000fffe03f */
[----:B------:R-:W-:Y:S01]  /*13120*/  IMAD.MOV.U32 R3, RZ, RZ, 0x40000040 ;  /* 0x40000040ff037424 */ /* 0x000fe200078e00ff */
[----:B------:R-:W-:Y:S01]  /*13130*/  UMOV UR8, UR4 ;  /* 0x0000000400087c82 */ /* 0x000fe20008000000 */
[C---:B------:R-:W-:Y:S01]  /*13140*/  R2UR UR10, R2.reuse ;  /* 0x00000000020a72ca */ /* 0x040fe200000e0000 */
[----:B------:R-:W-:Y:S01]  /*13150*/  VIADD R4, R2, 0x2 ;  /* 0x0000000202047836 */ /* 0x000fe20000000000 */
[----:B------:R-:W-:Y:S01]  /*13160*/  UIADD3 UR56, UR4, 0x404, URZ ;  /* 0x0000040404387890 */ /* 0x000fe2000fffe03f */
[----:B------:R-:W-:Y:S01]  /*13170*/  IMAD.U32 R6, RZ, RZ, UR8 ;  /* 0x00000008ff067e24 */ /* 0x000fe2000f8e00ff */
[----:B------:R-:W-:Y:S01]  /*13180*/  UIADD3 UR52, UR4, 0x406, URZ ;  /* 0x0000040604347890 */ /* 0x000fe2000fffe03f */
[----:B------:R-:W-:Y:S01]  /*13190*/  R2UR UR39, R3 ;  /* 0x00000000032772ca */ /* 0x000fe200000e0000 */
[----:B------:R-:W-:-:S02]  /*131a0*/  UIADD3 UR48, UR4, 0x800, URZ ;  /* 0x0000080004307890 */ /* 0x000fc4000fffe03f */
[----:B------:R0:W-:Y:S01]  /*131b0*/  STL.64 [R1+0x30], R6 ;  /* 0x0000300601007387 */ /* 0x0001e20000100a00 */
        /* <DEDUP_REMOVED lines=9> */
[----:B------:R-:W-:Y:S01]  /*13250*/  IMAD.MOV.U32 R5, RZ, RZ, 0x40000040 ;  /* 0x40000040ff057424 */ /* 0x000fe200078e00ff */
[----:B------:R-:W-:Y:S01]  /*13260*/  UIADD3 UR36, UR4, 0x806, URZ ;  /* 0x0000080604247890 */ /* 0x000fe2000fffe03f */
[----:B0-----:R-:W-:-:S02]  /*13270*/  IMAD.U32 R6, RZ, RZ, UR8 ;  /* 0x00000008ff067e24 */ /* 0x001fc4000f8e00ff */
        /* <DEDUP_REMOVED lines=48> */
[----:B------:R-:W-:Y:S02]  /*13580*/  VIADD R4, R2, 0x304 ;  /* 0x0000030402047836 */ /* 0x000fe40000000000 */
[----:B------:R-:W-:Y:S02]  /*13590*/  IMAD.MOV.U32 R5, RZ, RZ, 0x40000040 ;  /* 0x40000040ff057424 */ /* 0x000fe400078e00ff */
[----:B0-----:R-:W-:Y:S01]  /*135a0*/  IMAD.U32 R6, RZ, RZ, UR8 ;  /* 0x00000008ff067e24 */ /* 0x001fe2000f8e00ff */
[----:B------:R-:W-:Y:S01]  /*135b0*/  R2UR UR58, R4 ;  /* 0x00000000043a72ca */ /* 0x000fe200000e0000 */
[----:B------:R-:W-:Y:S01]  /*135c0*/  VIADD R4, R2, 0x306 ;  /* 0x0000030602047836 */ /* 0x000fe20000000000 */
[----:B------:R-:W-:Y:S01]  /*135d0*/  R2UR UR59, R5 ;  /* 0x00000000053b72ca */ /* 0x000fe200000e0000 */
[----:B------:R-:W-:-:S02]  /*135e0*/  IMAD.MOV.U32 R5, RZ, RZ, 0x40000040 ;  /* 0x40000040ff057424 */ /* 0x000fc400078e00ff */
        /* <DEDUP_REMOVED lines=42> */
.L_x_6152:
[----:B------:R-:W0:Y:S01]  /*13890*/  LDC R2, c[0x0][0x448] ;  /* 0x00011200ff027b82 */ /* 0x000e220000000800 */
[----:B------:R-:W-:Y:S01]  /*138a0*/  IMAD.MOV.U32 R5, RZ, RZ, -0x60 ;  /* 0xffffffa0ff057424 */ /* 0x000fe200078e00ff */
[----:B------:R-:W-:Y:S01]  /*138b0*/  ULDC UR4, c[0x0][0x988] ;  /* 0x0002620000047ab9 */ /* 0x000fe20000000800 */
[----:B------:R-:W-:Y:S01]  /*138c0*/  BSSY B0, `(.L_x_6153) ;  /* 0x000041c000007945 */ /* 0x000fe20003800000 */
[----:B------:R-:W-:Y:S01]  /*138d0*/  CS2R R118, SRZ ;  /* 0x0000000000767805 */ /* 0x000fe2000001ff00 */
[----:B------:R-:W-:Y:S01]  /*138e0*/  IMAD R5, R72, R5, 0x61 ;  /* 0x0000006148057424 */ /* 0x000fe200078e0205 */
[----:B------:R-:W-:Y:S02]  /*138f0*/  CS2R R116, SRZ ;  /* 0x0000000000747805 */ /* 0x000fe4000001ff00 */
[----:B------:R-:W-:Y:S02]  /*13900*/  CS2R R114, SRZ ;  /* 0x0000000000727805 */ /* 0x000fe4000001ff00 */
[----:B------:R-:W-:Y:S01]  /*13910*/  CS2R R112, SRZ ;  /* 0x0000000000707805 */ /* 0x000fe2000001ff00 */
[----:B------:R-:W-:Y:S01]  /*13920*/  IMAD R5, R222, -0x2, R5 ;  /* 0xfffffffede057824 */ /* 0x000fe200078e0205 */
[----:B------:R-:W-:-:S02]  /*13930*/  CS2R R110, SRZ ;  /* 0x00000000006e7805 */ /* 0x000fc4000001ff00 */
[----:B------:R-:W-:Y:S02]  /*13940*/  CS2R R108, SRZ ;  /* 0x00000000006c7805 */ /* 0x000fe4000001ff00 */
[----:B------:R-:W-:Y:S02]  /*13950*/  CS2R R106, SRZ ;  /* 0x00000000006a7805 */ /* 0x000fe4000001ff00 */
[----:B------:R-:W-:Y:S02]  /*13960*/  CS2R R104, SRZ ;  /* 0x0000000000687805 */ /* 0x000fe4000001ff00 */
[----:B------:R-:W-:Y:S02]  /*13970*/  IADD3 R6, -R219, R5, R220 ;  /* 0x00000005db067210 */ /* 0x000fe40007ffe1dc */
[----:B------:R-:W-:Y:S02]  /*13980*/  CS2R R102, SRZ ;  /* 0x0000000000667805 */ /* 0x000fe4000001ff00 */
[----:B------:R-:W-:-:S02]  /*13990*/  CS2R R100, SRZ ;  /* 0x0000000000647805 */ /* 0x000fc4000001ff00 */
[----:B------:R-:W-:Y:S02]  /*139a0*/  CS2R R98, SRZ ;  /* 0x0000000000627805 */ /* 0x000fe4000001ff00 */
[----:B------:R-:W-:Y:S02]  /*139b0*/  CS2R R96, SRZ ;  /* 0x0000000000607805 */ /* 0x000fe4000001ff00 */
[----:B------:R-:W-:Y:S02]  /*139c0*/  CS2R R94, SRZ ;  /* 0x00000000005e7805 */ /* 0x000fe4000001ff00 */
[----:B------:R-:W-:Y:S02]  /*139d0*/  CS2R R92, SRZ ;  /* 0x00000000005c7805 */ /* 0x000fe4000001ff00 */
[----:B------:R-:W-:Y:S02]  /*139e0*/  CS2R R90, SRZ ;  /* 0x00000000005a7805 */ /* 0x000fe4000001ff00 */
[----:B0-----:R-:W-:Y:S01]  /*139f0*/  ISETP.NE.AND P1, PT, R2, 0x1, PT ;  /* 0x000000010200780c */ /* 0x001fe20003f25270 */
[----:B------:R-:W-:-:S12]  /*13a00*/  IMAD.IADD R2, R223, 0x1, R218 ;  /* 0x00000001df027824 */ /* 0x000fd800078e02da */
[----:B------:R-:W0:Y:S08]  /*13a10*/  @P1 LDC R3, c[0x0][0x44c] ;  /* 0x00011300ff031b82 */ /* 0x000e300000000800 */
[----:B------:R-:W1:Y:S01]  /*13a20*/  @P1 LDC R4, c[0x0][0x450] ;  /* 0x00011400ff041b82 */ /* 0x000e620000000800 */
[----:B0-----:R-:W-:-:S05]  /*13a30*/  @P1 IMAD.HI.U32 R3, R2, R3, RZ ;  /* 0x0000000302031227 */ /* 0x001fca00078e00ff */
[----:B-1----:R-:W-:Y:S01]  /*13a40*/  @P1 SHF.R.U32.HI R2, RZ, R4, R3 ;  /* 0x00000004ff021219 */ /* 0x002fe20000011603 */
[----:B------:R-:W-:-:S04]  /*13a50*/  IMAD R3, R72, -0x60, R220 ;  /* 0xffffffa048037824 */ /* 0x000fc800078e02dc */
[----:B------:R-:W0:Y:S01]  /*13a60*/  SHFL.IDX PT, R4, R2, 0x1, 0x1c1f ;  /* 0x003c1f0002047f89 */ /* 0x000e2200000e0000 */
[----:B------:R-:W-:-:S03]  /*13a70*/  VIADD R3, R3, 0x60 ;  /* 0x0000006003037836 */ /* 0x000fc60000000000 */
[----:B------:R-:W-:Y:S01]  /*13a80*/  SHFL.IDX PT, R2, R2, RZ, 0x1c1f ;  /* 0x001c1fff02027589 */ /* 0x000fe200000e0000 */
[----:B------:R-:W-:-:S05]  /*13a90*/  IMAD R3, R222, -0x2, R3 ;  /* 0xfffffffede037824 */ /* 0x000fca00078e0203 */
        /* <DEDUP_REMOVED lines=70> */
[----:B------:R-:W-:-:S04]  /*13f00*/  FMNMX.FTZ R38, R70, R7, !PT ;  /* 0x0000000746267209 */ /* 0x000fc80007810000 */
[----:B------:R-:W-:-:S05]  /*13f10*/  FMNMX.FTZ R5, R71, R38, !PT ;  /* 0x0000002647057209 */ /* 0x000fca0007810000 */
[----:B------:R-:W0:Y:S02]  /*13f20*/  SHFL.BFLY PT, R38, R5, 0x2, 0x1f ;  /* 0x0c401f0005267f89 */ /* 0x000e2400000e0000 */
[----:B0-----:R-:W-:Y:S02]  /*13f30*/  FMNMX.FTZ R7, R5, R38, !PT ;  /* 0x0000002605077209 */ /* 0x001fe40007810000 */
[----:B------:R-:W-:Y:S01]  /*13f40*/  VIADDMNMX R38, R2, R6, R3, PT ;  /* 0x0000000602267246 */ /* 0x000fe20003800103 */
[----:B------:R-:W-:Y:S02]  /*13f50*/  IMAD.U32 R2, RZ, RZ, UR4 ;  /* 0x00000004ff027e24 */ /* 0x000fe4000f8e00ff */
[----:B------:R-:W0:Y:S01]  /*13f60*/  SHFL.BFLY PT, R88, R7, 0x1, 0x1f ;  /* 0x0c201f0007587f89 */ /* 0x000e2200000e0000 */
[C---:B------:R-:W-:Y:S02]  /*13f70*/  ISETP.GT.AND P2, PT, R38.reuse, RZ, PT ;  /* 0x000000ff2600720c */ /* 0x040fe40003f44270 */
[----:B------:R-:W-:-:S02]  /*13f80*/  ISETP.GT.AND P3, PT, R38, 0x1, PT ;  /* 0x000000012600780c */ /* 0x000fc40003f64270 */
[----:B------:R-:W-:Y:S02]  /*13f90*/  ISETP.GT.AND P4, PT, R38, 0x8, PT ;  /* 0x000000082600780c */ /* 0x000fe40003f84270 */
[----:B------:R-:W-:Y:S02]  /*13fa0*/  FSEL R15, R24, -INF , P2 ;  /* 0xff800000180f7808 */ /* 0x000fe40001000000 */
[----:B------:R-:W-:Y:S02]  /*13fb0*/  FSEL R25, R25, -INF , P3 ;  /* 0xff80000019197808 */ /* 0x000fe40001800000 */
[----:B------:R-:W-:Y:S02]  /*13fc0*/  ISETP.GT.AND P2, PT, R38, 0x9, PT ;  /* 0x000000092600780c */ /* 0x000fe40003f44270 */
[----:B------:R-:W-:Y:S02]  /*13fd0*/  FSEL R11, R28, -INF , P4 ;  /* 0xff8000001c0b7808 */ /* 0x000fe40002000000 */
[----:B------:R-:W-:-:S02]  /*13fe0*/  FMNMX.FTZ R6, R15, R25, !PT ;  /* 0x000000190f067209 */ /* 0x000fc40007810000 */
[C---:B------:R-:W-:Y:S02]  /*13ff0*/  ISETP.GT.AND P3, PT, R38.reuse, 0x10, PT ;  /* 0x000000102600780c */ /* 0x040fe40003f64270 */
[----:B------:R-:W-:Y:S02]  /*14000*/  FSEL R29, R29, -INF , P2 ;  /* 0xff8000001d1d7808 */ /* 0x000fe40001000000 */
[----:B------:R-:W-:Y:S02]  /*14010*/  FMNMX.FTZ R6, R11, R6, !PT ;  /* 0x000000060b067209 */ /* 0x000fe40007810000 */
[----:B------:R-:W-:Y:S02]  /*14020*/  ISETP.GT.AND P2, PT, R38, 0x11, PT ;  /* 0x000000112600780c */ /* 0x000fe40003f44270 */
[----:B0-----:R-:W-:Y:S02]  /*14030*/  FMNMX.FTZ R3, R7, R88, !PT ;  /* 0x0000005807037209 */ /* 0x001fe40007810000 */
[----:B------:R-:W-:-:S02]  /*14040*/  CS2R R88, SRZ ;  /* 0x0000000000587805 */ /* 0x000fc4000001ff00 */
[----:B------:R-:W-:Y:S02]  /*14050*/  FSEL R7, R32, -INF , P3 ;  /* 0xff80000020077808 */ /* 0x000fe40001800000 */
[----:B------:R-:W-:Y:S01]  /*14060*/  FMNMX.FTZ R6, R29, R6, !PT ;  /* 0x000000061d067209 */ /* 0x000fe20007810000 */
[----:B------:R-:W-:Y:S01]  /*14070*/  FMUL.FTZ R5, R3, R2 ;  /* 0x0000000203057220 */ /* 0x000fe20000410000 */
[----:B------:R-:W-:Y:S02]  /*14080*/  ISETP.GT.AND P4, PT, R38, 0x18, PT ;  /* 0x000000182600780c */ /* 0x000fe40003f84270 */
[----:B------:R-:W-:Y:S02]  /*14090*/  FSEL R33, R33, -INF , P2 ;  /* 0xff80000021217808 */ /* 0x000fe40001000000 */
[----:B------:R-:W-:Y:S02]  /*140a0*/  FMNMX.FTZ R6, R7, R6, !PT ;  /* 0x0000000607067209 */ /* 0x000fe40007810000 */
[----:B------:R-:W-:-:S02]  /*140b0*/  FSETP.NEU.FTZ.AND P3, PT, R3, -INF , PT ;  /* 0xff8000000300780b */ /* 0x000fc40003f7d000 */
[----:B------:R-:W-:Y:S02]  /*140c0*/  ISETP.GT.AND P2, PT, R38, 0x19, PT ;  /* 0x000000192600780c */ /* 0x000fe40003f44270 */
[----:B------:R-:W-:Y:S02]  /*140d0*/  FSEL R9, R36, -INF , P4 ;  /* 0xff80000024097808 */ /* 0x000fe40002000000 */
[----:B------:R-:W-:Y:S02]  /*140e0*/  FMNMX.FTZ R6, R33, R6, !PT ;  /* 0x0000000621067209 */ /* 0x000fe40007810000 */
[----:B------:R-:W-:Y:S02]  /*140f0*/  FSEL R5, R5, RZ, P3 ;  /* 0x000000ff05057208 */ /* 0x000fe40001800000 */
[----:B------:R-:W-:Y:S02]  /*14100*/  ISETP.GT.AND P3, PT, R38, 0x20, PT ;  /* 0x000000202600780c */ /* 0x000fe40003f64270 */
[----:B------:R-:W-:Y:S01]  /*14110*/  FSEL R37, R37, -INF , P2 ;  /* 0xff80000025257808 */ /* 0x000fe20001000000 */
[--C-:B------:R-:W-:Y:S01]  /*14120*/  FFMA.FTZ R36, R4, R2, -R5.reuse ;  /* 0x0000000204247223 */ /* 0x100fe20000010805 */
[----:B------:R-:W-:Y:S01]  /*14130*/  FMNMX.FTZ R6, R9, R6, !PT ;  /* 0x0000000609067209 */ /* 0x000fe20007810000 */
[-CC-:B------:R-:W-:Y:S01]  /*14140*/  FFMA.FTZ R189, R74, R2.reuse, -R5.reuse ;  /* 0x000000024abd7223 */ /* 0x180fe20000010805 */
[----:B------:R-:W-:Y:S01]  /*14150*/  ISETP.GT.AND P2, PT, R38, 0x21, PT ;  /* 0x000000212600780c */ /* 0x000fe20003f44270 */
[-CC-:B------:R-:W-:Y:S01]  /*14160*/  FFMA.FTZ R76, R76, R2.reuse, -R5.reuse ;  /* 0x000000024c4c7223 */ /* 0x180fe20000010805 */
[----:B------:R-:W-:Y:S01]  /*14170*/  FSEL R13, R40, -INF , P3 ;  /* 0xff800000280d7808 */ /* 0x000fe20001800000 */
[--C-:B------:R-:W-:Y:S01]  /*14180*/  FFMA.FTZ R40, R14, R2, -R5.reuse ;  /* 0x000000020e287223 */ /* 0x100fe20000010805 */
[----:B------:R-:W-:Y:S01]  /*14190*/  FMNMX.FTZ R6, R37, R6, !PT ;  /* 0x0000000625067209 */ /* 0x000fe20007810000 */
[-CC-:B------:R-:W-:Y:S01]  /*141a0*/  FFMA.FTZ R191, R78, R2.reuse, -R5.reuse ;  /* 0x000000024ebf7223 */ /* 0x180fe20000010805 */
[----:B------:R-:W-:Y:S01]  /*141b0*/  ISETP.GT.AND P3, PT, R38, 0x28, PT ;  /* 0x000000282600780c */ /* 0x000fe20003f64270 */
[----:B------:R-:W-:Y:S01]  /*141c0*/  MUFU.EX2 R189, R189 ;  /* 0x000000bd00bd7308 */ /* 0x000fe20000000800 */
[----:B------:R-:W-:Y:S01]  /*141d0*/  FSEL R41, R41, -INF , P2 ;  /* 0xff80000029297808 */ /* 0x000fe20001000000 */
[--C-:B------:R-:W-:Y:S01]  /*141e0*/  FFMA.FTZ R80, R80, R2, -R5.reuse ;  /* 0x0000000250507223 */ /* 0x100fe20000010805 */
[----:B------:R-:W-:Y:S01]  /*141f0*/  FMNMX.FTZ R24, R13, R6, !PT ;  /* 0x000000060d187209 */ /* 0x000fe20007810000 */
[-CC-:B------:R-:W-:Y:S01]  /*14200*/  FFMA.FTZ R185, R82, R2.reuse, -R5.reuse ;  /* 0x0000000252b97223 */ /* 0x180fe20000010805 */
[----:B------:R-:W-:Y:S01]  /*14210*/  ISETP.GT.AND P2, PT, R38, 0x29, PT ;  /* 0x000000292600780c */ /* 0x000fe20003f44270 */
[--C-:B------:R-:W-:Y:S01]  /*14220*/  FFMA.FTZ R84, R84, R2, -R5.reuse ;  /* 0x0000000254547223 */ /* 0x100fe20000010805 */
[----:B------:R-:W-:Y:S01]  /*14230*/  FSEL R21, R44, -INF , P3 ;  /* 0xff8000002c157808 */ /* 0x000fe20001800000 */
[----:B------:R-:W0:Y:S01]  /*14240*/  MUFU.EX2 R6, R76 ;  /* 0x0000004c00067308 */ /* 0x000e220000000800 */
[----:B------:R-:W-:Y:S01]  /*14250*/  FMNMX.FTZ R24, R41, R24, !PT ;  /* 0x0000001829187209 */ /* 0x000fe20007810000 */
[-CC-:B------:R-:W-:Y:S01]  /*14260*/  FFMA.FTZ R187, R86, R2.reuse, -R5.reuse ;  /* 0x0000000256bb7223 */ /* 0x180fe20000010805 */
[----:B------:R-:W-:Y:S01]  /*14270*/  ISETP.GT.AND P3, PT, R38, 0x30, PT ;  /* 0x000000302600780c */ /* 0x000fe20003f64270 */
[-CC-:B------:R-:W-:Y:S01]  /*14280*/  FFMA.FTZ R181, R42, R2.reuse, -R5.reuse ;  /* 0x000000022ab57223 */ /* 0x180fe20000010805 */
[----:B------:R-:W-:Y:S01]  /*14290*/  FSEL R45, R45, -INF , P2 ;  /* 0xff8000002d2d7808 */ /* 0x000fe20001000000 */
[--C-:B------:R-:W-:Y:S01]  /*142a0*/  FFMA.FTZ R183, R46, R2, -R5.reuse ;  /* 0x000000022eb77223 */ /* 0x100fe20000010805 */
[----:B------:R-:W-:Y:S01]  /*142b0*/  FMNMX.FTZ R24, R21, R24, !PT ;  /* 0x0000001815187209 */ /* 0x000fe20007810000 */
[----:B------:R-:W1:Y:S01]  /*142c0*/  MUFU.EX2 R191, R191 ;  /* 0x000000bf00bf7308 */ /* 0x000e620000000800 */
        /* <DEDUP_REMOVED lines=15> */
[----:B------:R2:W3:Y:S01]  /*143c0*/  MUFU.EX2 R24, R80 ;  /* 0x0000005000187308 */ /* 0x0004e20000000800 */
[----:B------:R-:W-:Y:S01]  /*143d0*/  FMNMX.FTZ R28, R49, R28, !PT ;  /* 0x0000001c311c7209 */ /* 0x000fe20007810000 */
[-CC-:B------:R-:W-:Y:S01]  /*143e0*/  FFMA.FTZ R20, R30, R2.reuse, -R5.reuse ;  /* 0x000000021e147223 */ /* 0x180fe20000010805 */
[----:B------:R-:W-:Y:S01]  /*143f0*/  ISETP.GT.AND P3, PT, R38, 0x40, PT ;  /* 0x000000402600780c */ /* 0x000fe20003f64270 */
[----:B------:R-:W-:Y:S01]  /*14400*/  FFMA.FTZ R171, R70, R2, -R5 ;  /* 0x0000000246ab7223 */ /* 0x000fe20000010805 */
[----:B------:R-:W-:-:S02]  /*14410*/  FSEL R53, R53, -INF , P2 ;  /* 0xff80000035357808 */ /* 0x000fc40001000000 */
[----:B------:R-:W-:Y:S02]  /*14420*/  CS2R R86, SRZ ;  /* 0x0000000000567805 */ /* 0x000fe4000001ff00 */
[----:B------:R-:W-:Y:S01]  /*14430*/  FMNMX.FTZ R28, R47, R28, !PT ;  /* 0x0000001c2f1c7209 */ /* 0x000fe20007810000 */
[----:B------:R-:W-:Y:S01]  /*14440*/  MUFU.EX2 R187, R187 ;  /* 0x000000bb00bb7308 */ /* 0x000fe20000000800 */
[----:B------:R-:W-:Y:S02]  /*14450*/  ISETP.GT.AND P2, PT, R38, 0x41, PT ;  /* 0x000000412600780c */ /* 0x000fe40003f44270 */
[----:B------:R-:W-:Y:S02]  /*14460*/  CS2R R82, SRZ ;  /* 0x0000000000527805 */ /* 0x000fe4000001ff00 */
[----:B------:R-:W-:Y:S02]  /*14470*/  FSEL R27, R56, -INF , P3 ;  /* 0xff800000381b7808 */ /* 0x000fe40001800000 */
[----:B--2---:R-:W-:-:S02]  /*14480*/  CS2R R80, SRZ ;  /* 0x0000000000507805 */ /* 0x004fc4000001ff00 */
[----:B------:R-:W-:Y:S02]  /*14490*/  FMNMX.FTZ R28, R53, R28, !PT ;  /* 0x0000001c351c7209 */ /* 0x000fe40007810000 */
[----:B------:R-:W-:Y:S02]  /*144a0*/  CS2R R78, SRZ ;  /* 0x00000000004e7805 */ /* 0x000fe4000001ff00 */
[----:B------:R-:W-:Y:S01]  /*144b0*/  ISETP.GT.AND P3, PT, R38, 0x48, PT ;  /* 0x000000482600780c */ /* 0x000fe20003f64270 */
[----:B------:R-:W-:Y:S01]  /*144c0*/  MUFU.EX2 R181, R181 ;  /* 0x000000b500b57308 */ /* 0x000fe20000000800 */
[----:B------:R-:W-:Y:S02]  /*144d0*/  FSEL R57, R57, -INF , P2 ;  /* 0xff80000039397808 */ /* 0x000fe40001000000 */
[----:B------:R-:W-:Y:S02]  /*144e0*/  CS2R R76, SRZ ;  /* 0x00000000004c7805 */ /* 0x000fe4000001ff00 */
[----:B------:R-:W-:-:S02]  /*144f0*/  FMNMX.FTZ R32, R27, R28, !PT ;  /* 0x0000001c1b207209 */ /* 0x000fc40007810000 */
[----:B------:R-:W-:Y:S02]  /*14500*/  CS2R R74, SRZ ;  /* 0x00000000004a7805 */ /* 0x000fe4000001ff00 */
[----:B------:R-:W-:Y:S02]  /*14510*/  ISETP.GT.AND P2, PT, R38, 0x49, PT ;  /* 0x000000492600780c */ /* 0x000fe40003f44270 */
[----:B------:R-:W-:Y:S02]  /*14520*/  CS2R R66, SRZ ;  /* 0x0000000000427805 */ /* 0x000fe4000001ff00 */
[----:B------:R-:W-:Y:S01]  /*14530*/  FSEL R31, R60, -INF , P3 ;  /* 0xff8000003c1f7808 */ /* 0x000fe20001800000 */
[----:B------:R2:W-:Y:S01]  /*14540*/  MUFU.EX2 R28, R84 ;  /* 0x00000054001c7308 */ /* 0x0005e20000000800 */
[----:B------:R-:W-:Y:S02]  /*14550*/  FMNMX.FTZ R32, R57, R32, !PT ;  /* 0x0000002039207209 */ /* 0x000fe40007810000 */
[----:B------:R-:W-:-:S02]  /*14560*/  CS2R R62, SRZ ;  /* 0x00000000003e7805 */ /* 0x000fc4000001ff00 */
[C---:B------:R-:W-:Y:S02]  /*14570*/  ISETP.GT.AND P3, PT, R38.reuse, 0x50, PT ;  /* 0x000000502600780c */ /* 0x040fe40003f64270 */
[----:B------:R-:W-:Y:S02]  /*14580*/  CS2R R58, SRZ ;  /* 0x00000000003a7805 */ /* 0x000fe4000001ff00 */
[----:B------:R-:W-:Y:S02]  /*14590*/  FSEL R61, R61, -INF , P2 ;  /* 0xff8000003d3d7808 */ /* 0x000fe40001000000 */
[----:B------:R-:W-:Y:S02]  /*145a0*/  CS2R R54, SRZ ;  /* 0x0000000000367805 */ /* 0x000fe4000001ff00 */
[----:B------:R-:W-:Y:S01]  /*145b0*/  FMNMX.FTZ R32, R31, R32, !PT ;  /* 0x000000201f207209 */ /* 0x000fe20007810000 */
[----:B------:R-:W-:Y:S01]  /*145c0*/  MUFU.EX2 R36, R36 ;  /* 0x0000002400247308 */ /* 0x000fe20000000800 */
[----:B------:R-:W-:-:S02]  /*145d0*/  ISETP.GT.AND P2, PT, R38, 0x51, PT ;  /* 0x000000512600780c */ /* 0x000fc40003f44270 */
[----:B--2---:R-:W-:Y:S02]  /*145e0*/  CS2R R84, SRZ ;  /* 0x0000000000547805 */ /* 0x004fe4000001ff00 */
[----:B------:R-:W-:Y:S02]  /*145f0*/  FSEL R35, R64, -INF , P3 ;  /* 0xff80000040237808 */ /* 0x000fe40001800000 */
[----:B------:R-:W-:Y:S02]  /*14600*/  FMNMX.FTZ R32, R61, R32, !PT ;  /* 0x000000203d207209 */ /* 0x000fe40007810000 */
[----:B------:R-:W-:Y:S01]  /*14610*/  ISETP.GT.AND P3, PT, R38, 0x58, PT ;  /* 0x000000582600780c */ /* 0x000fe20003f64270 */
[----:B------:R-:W-:Y:S01]  /*14620*/  MUFU.EX2 R183, R183 ;  /* 0x000000b700b77308 */ /* 0x000fe20000000800 */
[----:B------:R-:W-:Y:S02]  /*14630*/  FSEL R65, R65, -INF , P2 ;  /* 0xff80000041417808 */ /* 0x000fe40001000000 */
[----:B------:R-:W-:-:S02]  /*14640*/  FMNMX.FTZ R14, R35, R32, !PT ;  /* 0x00000020230e7209 */ /* 0x000fc40007810000 */
[----:B------:R-:W-:Y:S01]  /*14650*/  ISETP.GT.AND P2, PT, R38, 0x59, PT ;  /* 0x000000592600780c */ /* 0x000fe20003f44270 */
[-CC-:B------:R-:W-:Y:S01]  /*14660*/  FFMA.FTZ R38, R10, R2.reuse, -R5.reuse ;  /* 0x000000020a267223 */ /* 0x180fe20000010805 */
[----:B------:R-:W-:Y:S01]  /*14670*/  FSEL R39, R68, -INF , P3 ;  /* 0xff80000044277808 */ /* 0x000fe20001800000 */
[----:B------:R-:W-:Y:S01]  /*14680*/  FFMA.FTZ R10, R26, R2, -R5 ;  /* 0x000000021a0a7223 */ /* 0x000fe20000010805 */
[----:B------:R-:W-:Y:S01]  /*14690*/  FMNMX.FTZ R14, R65, R14, !PT ;  /* 0x0000000e410e7209 */ /* 0x000fe20007810000 */
[----:B0-----:R-:W-:Y:S01]  /*146a0*/  FADD.FTZ R26, R189, R6 ;  /* 0x00000006bd1a7221 */ /* 0x001fe20000010000 */
[----:B------:R-:W-:Y:S01]  /*146b0*/  FSEL R69, R69, -INF , P2 ;  /* 0xff80000045457808 */ /* 0x000fe20001000000 */
[----:B------:R0:W-:Y:S01]  /*146c0*/  MUFU.EX2 R32, R40 ;  /* 0x0000002800207308 */ /* 0x0001e20000000800 */
[----:B------:R-:W-:Y:S02]  /*146d0*/  FMNMX.FTZ R14, R39, R14, !PT ;  /* 0x0000000e270e7209 */ /* 0x000fe40007810000 */
[----:B------:R-:W-:-:S02]  /*146e0*/  F2FP.BF16.F32.PACK_AB R189, R6, R189 ;  /* 0x000000bd06bd723e */ /* 0x000fc400000010ff */
[----:B------:R-:W-:-:S03]  /*146f0*/  FMNMX.FTZ R14, R69, R14, !PT ;  /* 0x0000000e450e7209 */ /* 0x000fc60007810000 */
[----:B------:R-:W-:Y:S01]  /*14700*/  MUFU.EX2 R38, R38 ;  /* 0x0000002600267308 */ /* 0x000fe20000000800 */
[-CC-:B0-----:R-:W-:Y:S01]  /*14710*/  FFMA.FTZ R40, R12, R2.reuse, -R5.reuse ;  /* 0x000000020c287223 */ /* 0x181fe20000010805 */
[----:B------:R-:W0:Y:S01]  /*14720*/  SHFL.BFLY PT, R51, R14, 0x2, 0x1f ;  /* 0x0c401f000e337f89 */ /* 0x000e2200000e0000 */
[-CC-:B------:R-:W-:Y:S01]  /*14730*/  FFMA.FTZ R12, R34, R2.reuse, -R5.reuse ;  /* 0x00000002220c7223 */ /* 0x180fe20000010805 */
[----:B------:R-:W-:Y:S01]  /*14740*/  FFMA.FTZ R5, R71, R2, -R5 ;  /* 0x0000000247057223 */ /* 0x000fe20000010805 */
[----:B------:R-:W-:-:S03]  /*14750*/  CS2R R70, SRZ ;  /* 0x0000000000467805 */ /* 0x000fc6000001ff00 */
        /* <DEDUP_REMOVED lines=8> */
[----:B0-----:R-:W-:-:S07]  /*147e0*/  FMNMX.FTZ R4, R51, R4, !PT ;  /* 0x0000000433047209 */ /* 0x001fce0007810000 */
[----:B------:R-:W-:Y:S01]  /*147f0*/  MUFU.EX2 R175, R175 ;  /* 0x000000af00af7308 */ /* 0x000fe20000000800 */
[----:B------:R-:W0:Y:S01]  /*14800*/  @P1 LDC R51, c[0x0][0x450] ;  /* 0x00011400ff331b82 */ /* 0x000e220000000800 */
[C---:B------:R-:W-:Y:S01]  /*14810*/  FSETP.NEU.FTZ.AND P2, PT, R4.reuse, -INF , PT ;  /* 0xff8000000400780b */ /* 0x040fe20003f5d000 */
[----:B------:R-:W-:-:S05]  /*14820*/  FMUL.FTZ R14, R4, R2 ;  /* 0x00000002040e7220 */ /* 0x000fca0000410000 */
[----:B------:R-:W-:Y:S01]  /*14830*/  MUFU.EX2 R12, R12 ;  /* 0x0000000c000c7308 */ /* 0x000fe20000000800 */
[----:B------:R-:W-:-:S05]  /*14840*/  FSEL R14, R14, RZ, P2 ;  /* 0x000000ff0e0e7208 */ /* 0x000fca0001000000 */
        /* <DEDUP_REMOVED lines=8> */
[-CC-:B------:R-:W-:Y:S01]  /*148d0*/  FFMA.FTZ R37, R37, R2.reuse, -R14.reuse ;  /* 0x0000000225257223 */ /* 0x180fe2000001080e */
[-CC-:B------:R-:W-:Y:S01]  /*148e0*/  FFMA.FTZ R13, R13, R2.reuse, -R14.reuse ;  /* 0x000000020d0d7223 */ /* 0x180fe2000001080e */
[-CC-:B------:R-:W-:Y:S01]  /*148f0*/  FFMA.FTZ R41, R41, R2.reuse, -R14.reuse ;  /* 0x0000000229297223 */ /* 0x180fe2000001080e */
[-CC-:B------:R-:W-:Y:S01]  /*14900*/  FFMA.FTZ R21, R21, R2.reuse, -R14.reuse ;  /* 0x0000000215157223 */ /* 0x180fe2000001080e */
[----:B------:R-:W4:Y:S01]  /*14910*/  MUFU.EX2 R15, R15 ;  /* 0x0000000f000f7308 */ /* 0x000f220000000800 */
[----:B--2---:R-:W2:Y:S01]  /*14920*/  @P1 LDC R25, c[0x0][0x44c] ;  /* 0x00011300ff191b82 */ /* 0x004ea20000000800 */
[-CC-:B------:R-:W-:Y:S01]  /*14930*/  FFMA.FTZ R45, R45, R2.reuse, -R14.reuse ;  /* 0x000000022d2d7223 */ /* 0x180fe2000001080e */
[-CC-:B------:R-:W-:Y:S01]  /*14940*/  FFMA.FTZ R43, R43, R2.reuse, -R14.reuse ;  /* 0x000000022b2b7223 */ /* 0x180fe2000001080e */
[-CC-:B------:R-:W-:Y:S01]  /*14950*/  FFMA.FTZ R49, R49, R2.reuse, -R14.reuse ;  /* 0x0000000231317223 */ /* 0x180fe2000001080e */
[-CC-:B------:R-:W-:Y:S01]  /*14960*/  FFMA.FTZ R47, R47, R2.reuse, -R14.reuse ;  /* 0x000000022f2f7223 */ /* 0x180fe2000001080e */
[-CC-:B------:R-:W-:Y:S01]  /*14970*/  FFMA.FTZ R53, R53, R2.reuse, -R14.reuse ;  /* 0x0000000235357223 */ /* 0x180fe2000001080e */
[-CC-:B------:R-:W-:Y:S01]  /*14980*/  FFMA.FTZ R27, R27, R2.reuse, -R14.reuse ;  /* 0x000000021b1b7223 */ /* 0x180fe2000001080e */
[----:B------:R-:W4:Y:S01]  /*14990*/  MUFU.EX2 R11, R11 ;  /* 0x0000000b000b7308 */ /* 0x000f220000000800 */
[-CC-:B------:R-:W-:Y:S01]  /*149a0*/  FFMA.FTZ R57, R57, R2.reuse, -R14.reuse ;  /* 0x0000000239397223 */ /* 0x180fe2000001080e */
[-CC-:B------:R-:W-:Y:S01]  /*149b0*/  FFMA.FTZ R31, R31, R2.reuse, -R14.reuse ;  /* 0x000000021f1f7223 */ /* 0x180fe2000001080e */
[-CC-:B------:R-:W-:Y:S01]  /*149c0*/  FFMA.FTZ R61, R61, R2.reuse, -R14.reuse ;  /* 0x000000023d3d7223 */ /* 0x180fe2000001080e */
[-CC-:B------:R-:W-:Y:S01]  /*149d0*/  FFMA.FTZ R35, R35, R2.reuse, -R14.reuse ;  /* 0x0000000223237223 */ /* 0x180fe2000001080e */
[-CC-:B------:R-:W-:Y:S01]  /*149e0*/  FFMA.FTZ R65, R65, R2.reuse, -R14.reuse ;  /* 0x0000000241417223 */ /* 0x180fe2000001080e */
[-CC-:B------:R-:W-:Y:S01]  /*149f0*/  FFMA.FTZ R39, R39, R2.reuse, -R14.reuse ;  /* 0x0000000227277223 */ /* 0x180fe2000001080e */
[----:B------:R-:W-:Y:S01]  /*14a00*/  FFMA.FTZ R69, R69, R2, -R14 ;  /* 0x0000000245457223 */ /* 0x000fe2000001080e */
[----:B------:R1:W4:Y:S08]  /*14a10*/  MUFU.EX2 R190, R29 ;  /* 0x0000001d00be7308 */ /* 0x0003300000000800 */
[----:B------:R3:W4:Y:S01]  /*14a20*/  MUFU.EX2 R184, R7 ;  /* 0x0000000700b87308 */ /* 0x0007220000000800 */
[----:B-1----:R-:W-:-:S07]  /*14a30*/  IMAD.MOV.U32 R29, RZ, RZ, R218 ;  /* 0x000000ffff1d7224 */ /* 0x002fce00078e00da */
[----:B------:R-:W1:Y:S01]  /*14a40*/  MUFU.EX2 R33, R33 ;  /* 0x0000002100217308 */ /* 0x000e620000000800 */
[----:B---3--:R-:W-:Y:S02]  /*14a50*/  VIADD R7, R0, 0x30840 ;  /* 0x0003084000077836 */ /* 0x008fe40000000000 */
[----:B--2---:R-:W-:-:S04]  /*14a60*/  @P1 IMAD.HI.U32 R0, R218, R25, RZ ;  /* 0x00000019da001227 */ /* 0x004fc800078e00ff */
[----:B------:R-:W-:Y:S01]  /*14a70*/  FADD.FTZ R25, R191, R26 ;  /* 0x0000001abf197221 */ /* 0x000fe20000010000 */
[----:B------:R-:W-:Y:S02]  /*14a80*/  F2FP.BF16.F32.PACK_AB R191, R24, R191 ;  /* 0x000000bf18bf723e */ /* 0x000fe400000010ff */
[----:B------:R-:W-:Y:S01]  /*14a90*/  PRMT R7, R212, 0x654, R7 ;  /* 0x00000654d4077816 */ /* 0x000fe20000000007 */
[----:B------:R-:W2:Y:S01]  /*14aa0*/  MUFU.EX2 R9, R9 ;  /* 0x0000000900097308 */ /* 0x000ea20000000800 */
[----:B0-----:R-:W-:Y:S01]  /*14ab0*/  @P1 SHF.R.U32.HI R29, RZ, R51, R0 ;  /* 0x00000033ff1d1219 */ /* 0x001fe20000011600 */
[----:B----4-:R-:W-:Y:S01]  /*14ac0*/  FADD.FTZ R0, R15, R188 ;  /* 0x000000bc0f007221 */ /* 0x010fe20000010000 */
[----:B------:R0:W-:Y:S01]  /*14ad0*/  SYNCS.ARRIVE.TRANS64.RED.A1T0 RZ, [R7+URZ], RZ ;  /* 0x000000ff07ff79a7 */ /* 0x0001e2000810043f */
[----:B------:R-:W-:Y:S02]  /*14ae0*/  F2FP.BF16.F32.PACK_AB R188, R188, R15 ;  /* 0x0000000fbcbc723e */ /* 0x000fe400000010ff */
[----:B------:R-:W-:-:S02]  /*14af0*/  CS2R R50, SRZ ;  /* 0x0000000000327805 */ /* 0x000fc4000001ff00 */
[----:B------:R-:W-:Y:S01]  /*14b00*/  IADD3 R26, R29, R220, -R219 ;  /* 0x000000dc1d1a7210 */ /* 0x000fe20007ffe8db */
[----:B------:R-:W3:Y:S01]  /*14b10*/  MUFU.EX2 R186, R37 ;  /* 0x0000002500ba7308 */ /* 0x000ee20000000800 */
[----:B0-----:R-:W-:Y:S01]  /*14b20*/  FADD.FTZ R7, R11, R0 ;  /* 0x000000000b077221 */ /* 0x001fe20000010000 */
[----:B------:R-:W-:Y:S02]  /*14b30*/  FADD.FTZ R0, R24, R25 ;  /* 0x0000001918007221 */ /* 0x000fe40000010000 */
[----:B------:R-:W-:-:S04]  /*14b40*/  IMAD.HI R29, R26, 0x2aaaaaab, RZ ;  /* 0x2aaaaaab1a1d7827 */ /* 0x000fc800078e02ff */
[C---:B------:R-:W-:Y:S01]  /*14b50*/  FADD.FTZ R7, R190.reuse, R7 ;  /* 0x00000007be077221 */ /* 0x040fe20000010000 */
[----:B------:R-:W0:Y:S01]  /*14b60*/  MUFU.EX2 R13, R13 ;  /* 0x0000000d000d7308 */ /* 0x000e220000000800 */
[----:B------:R-:W-:Y:S01]  /*14b70*/  FADD.FTZ R25, R185, R0 ;  /* 0x00000000b9197221 */ /* 0x000fe20000010000 */
[----:B------:R-:W-:Y:S01]  /*14b80*/  F2FP.BF16.F32.PACK_AB R190, R190, R11 ;  /* 0x0000000bbebe723e */ /* 0x000fe200000010ff */
[----:B------:R-:W-:Y:S01]  /*14b90*/  FADD.FTZ R0, R184, R7 ;  /* 0x00000007b8007221 */ /* 0x000fe20000010000 */
[C---:B------:R-:W-:Y:S01]  /*14ba0*/  F2FP.BF16.F32.PACK_AB R185, R28.reuse, R185 ;  /* 0x000000b91cb9723e */ /* 0x040fe200000010ff */
[----:B------:R-:W-:Y:S01]  /*14bb0*/  FADD.FTZ R26, R28, R25 ;  /* 0x000000191c1a7221 */ /* 0x000fe20000010000 */
[C---:B-1----:R-:W-:Y:S01]  /*14bc0*/  F2FP.BF16.F32.PACK_AB R184, R33.reuse, R184 ;  /* 0x000000b821b8723e */ /* 0x042fe200000010ff */
[----:B------:R-:W-:Y:S01]  /*14bd0*/  FADD.FTZ R0, R33, R0 ;  /* 0x0000000021007221 */ /* 0x000fe20000010000 */
[----:B------:R-:W1:Y:S01]  /*14be0*/  MUFU.EX2 R180, R41 ;  /* 0x0000002900b47308 */ /* 0x000e620000000800 */
[----:B------:R-:W-:Y:S01]  /*14bf0*/  FADD.FTZ R25, R187, R26 ;  /* 0x0000001abb197221 */ /* 0x000fe20000010000 */
[----:B------:R-:W-:Y:S01]  /*14c00*/  F2FP.BF16.F32.PACK_AB R187, R32, R187 ;  /* 0x000000bb20bb723e */ /* 0x000fe200000010ff */
[----:B--2---:R-:W-:-:S02]  /*14c10*/  FADD.FTZ R7, R9, R0 ;  /* 0x0000000009077221 */ /* 0x004fc40000010000 */
[----:B------:R-:W-:Y:S01]  /*14c20*/  FADD.FTZ R26, R32, R25 ;  /* 0x00000019201a7221 */ /* 0x000fe20000010000 */
[----:B------:R-:W-:Y:S01]  /*14c30*/  CS2R R32, SRZ ;  /* 0x0000000000207805 */ /* 0x000fe2000001ff00 */
[C---:B---3--:R-:W-:Y:S01]  /*14c40*/  FADD.FTZ R0, R186.reuse, R7 ;  /* 0x00000007ba007221 */ /* 0x048fe20000010000 */
[----:B------:R-:W2:Y:S01]  /*14c50*/  MUFU.EX2 R21, R21 ;  /* 0x0000001500157308 */ /* 0x000ea20000000800 */
[----:B------:R-:W-:Y:S01]  /*14c60*/  FADD.FTZ R25, R181, R26 ;  /* 0x0000001ab5197221 */ /* 0x000fe20000010000 */
[----:B------:R-:W-:Y:S01]  /*14c70*/  SHF.R.U32.HI R26, RZ, 0x1f, R29 ;  /* 0x0000001fff1a7819 */ /* 0x000fe2000001161d */
[----:B0-----:R-:W-:Y:S01]  /*14c80*/  FADD.FTZ R7, R13, R0 ;  /* 0x000000000d077221 */ /* 0x001fe20000010000 */
[----:B------:R-:W-:Y:S01]  /*14c90*/  F2FP.BF16.F32.PACK_AB R186, R186, R9 ;  /* 0x00000009baba723e */ /* 0x000fe200000010ff */
[C---:B------:R-:W-:Y:S01]  /*14ca0*/  FADD.FTZ R14, R36.reuse, R25 ;  /* 0x00000019240e7221 */ /* 0x040fe20000010000 */
[----:B------:R-:W-:Y:S02]  /*14cb0*/  F2FP.BF16.F32.PACK_AB R181, R36, R181 ;  /* 0x000000b524b5723e */ /* 0x000fe400000010ff */
[----:B------:R-:W-:Y:S01]  /*14cc0*/  CS2R R36, SRZ ;  /* 0x0000000000247805 */ /* 0x000fe2000001ff00 */
[----:B------:R0:W3:Y:S01]  /*14cd0*/  MUFU.EX2 R182, R45 ;  /* 0x0000002d00b67308 */ /* 0x0000e20000000800 */
[----:B-1----:R-:W-:Y:S01]  /*14ce0*/  FADD.FTZ R0, R180, R7 ;  /* 0x00000007b4007221 */ /* 0x002fe20000010000 */
[----:B------:R-:W-:Y:S01]  /*14cf0*/  FADD.FTZ R25, R183, R14 ;  /* 0x0000000eb7197221 */ /* 0x000fe20000010000 */
[----:B------:R-:W-:-:S02]  /*14d00*/  LEA.HI.SX32 R14, R29, R26, 0x1c ;  /* 0x0000001a1d0e7211 */ /* 0x000fc400078fe2ff */
[----:B------:R-:W-:Y:S02]  /*14d10*/  CS2R R28, SRZ ;  /* 0x00000000001c7805 */ /* 0x000fe4000001ff00 */
[C---:B------:R-:W-:Y:S01]  /*14d20*/  F2FP.BF16.F32.PACK_AB R183, R38.reuse, R183 ;  /* 0x000000b726b7723e */ /* 0x040fe200000010ff */
[----:B------:R-:W-:Y:S01]  /*14d30*/  FADD.FTZ R6, R38, R25 ;  /* 0x0000001926067221 */ /* 0x000fe20000010000 */
[----:B------:R-:W-:Y:S01]  /*14d40*/  VIMNMX R14, RZ, R14, !PT ;  /* 0x0000000eff0e7248 */ /* 0x000fe20007fe0100 */
[----:B------:R-:W1:Y:S01]  /*14d50*/  MUFU.EX2 R43, R43 ;  /* 0x0000002b002b7308 */ /* 0x000e620000000800 */
[----:B--2---:R-:W-:Y:S01]  /*14d60*/  FADD.FTZ R7, R21, R0 ;  /* 0x0000000015077221 */ /* 0x004fe20000010000 */
[----:B------:R-:W-:Y:S01]  /*14d70*/  FADD.FTZ R25, R177, R6 ;  /* 0x00000006b1197221 */ /* 0x000fe20000010000 */
[----:B------:R-:W-:Y:S02]  /*14d80*/  F2FP.BF16.F32.PACK_AB R177, R40, R177 ;  /* 0x000000b128b1723e */ /* 0x000fe400000010ff */
[----:B0-----:R-:W-:-:S02]  /*14d90*/  CS2R R44, SRZ ;  /* 0x00000000002c7805 */ /* 0x001fc4000001ff00 */
[----:B------:R-:W-:Y:S01]  /*14da0*/  F2FP.BF16.F32.PACK_AB R180, R180, R13 ;  /* 0x0000000db4b4723e */ /* 0x000fe200000010ff */
[----:B------:R-:W-:Y:S01]  /*14db0*/  FADD.FTZ R6, R40, R25 ;  /* 0x0000001928067221 */ /* 0x000fe20000010000 */
[----:B------:R-:W-:Y:S01]  /*14dc0*/  CS2R R40, SRZ ;  /* 0x0000000000287805 */ /* 0x000fe2000001ff00 */
[----:B------:R0:W2:Y:S01]  /*14dd0*/  MUFU.EX2 R176, R49 ;  /* 0x0000003100b07308 */ /* 0x0000a20000000800 */
[----:B---3--:R-:W-:Y:S01]  /*14de0*/  FADD.FTZ R0, R182, R7 ;  /* 0x00000007b6007221 */ /* 0x008fe20000010000 */
[----:B------:R-:W-:Y:S01]  /*14df0*/  FADD.FTZ R25, R179, R6 ;  /* 0x00000006b3197221 */ /* 0x000fe20000010000 */
[----:B------:R-:W-:Y:S02]  /*14e00*/  F2FP.BF16.F32.PACK_AB R179, R42, R179 ;  /* 0x000000b32ab3723e */ /* 0x000fe400000010ff */
[----:B------:R-:W-:Y:S01]  /*14e10*/  F2FP.BF16.F32.PACK_AB R182, R182, R21 ;  /* 0x00000015b6b6723e */ /* 0x000fe200000010ff */
[----:B------:R-:W-:Y:S02]  /*14e20*/  FADD.FTZ R6, R42, R25 ;  /* 0x000000192a067221 */ /* 0x000fe40000010000 */
[----:B------:R-:W3:Y:S01]  /*14e30*/  MUFU.EX2 R47, R47 ;  /* 0x0000002f002f7308 */ /* 0x000ee20000000800 */
[----:B-1----:R-:W-:Y:S01]  /*14e40*/  FADD.FTZ R7, R43, R0 ;  /* 0x000000002b077221 */ /* 0x002fe20000010000 */
[----:B------:R-:W-:Y:S01]  /*14e50*/  FADD.FTZ R11, R173, R6 ;  /* 0x00000006ad0b7221 */ /* 0x000fe20000010000 */
[----:B------:R-:W-:-:S02]  /*14e60*/  F2FP.BF16.F32.PACK_AB R173, R10, R173 ;  /* 0x000000ad0aad723e */ /* 0x000fc400000010ff */
[----:B0-----:R-:W-:Y:S01]  /*14e70*/  CS2R R48, SRZ ;  /* 0x0000000000307805 */ /* 0x001fe2000001ff00 */
[----:B------:R-:W-:Y:S01]  /*14e80*/  FADD.FTZ R6, R10, R11 ;  /* 0x0000000b0a067221 */ /* 0x000fe20000010000 */
[----:B------:R-:W-:Y:S01]  /*14e90*/  VIADD R11, R72, 0xfffffffe ;  /* 0xfffffffe480b7836 */ /* 0x000fe20000000000 */
[----:B------:R0:W1:Y:S01]  /*14ea0*/  MUFU.EX2 R178, R53 ;  /* 0x0000003500b27308 */ /* 0x0000620000000800 */
[C---:B--2---:R-:W-:Y:S01]  /*14eb0*/  FADD.FTZ R0, R176.reuse, R7 ;  /* 0x00000007b0007221 */ /* 0x044fe20000010000 */
[----:B------:R-:W-:Y:S01]  /*14ec0*/  FADD.FTZ R9, R175, R6 ;  /* 0x00000006af097221 */ /* 0x000fe20000010000 */
[----:B------:R-:W-:Y:S02]  /*14ed0*/  F2FP.BF16.F32.PACK_AB R176, R176, R43 ;  /* 0x0000002bb0b0723e */ /* 0x000fe400000010ff */
[----:B------:R-:W-:Y:S02]  /*14ee0*/  CS2R R72, SRZ ;  /* 0x0000000000487805 */ /* 0x000fe4000001ff00 */
[----:B------:R-:W-:Y:S01]  /*14ef0*/  ISETP.GE.AND P2, PT, R11, R14, PT ;  /* 0x0000000e0b00720c */ /* 0x000fe20003f46270 */
[C---:B------:R-:W-:Y:S01]  /*14f00*/  FADD.FTZ R24, R12.reuse, R9 ;  /* 0x000000090c187221 */ /* 0x040fe20000010000 */
[----:B------:R-:W-:Y:S01]  /*14f10*/  F2FP.BF16.F32.PACK_AB R175, R12, R175 ;  /* 0x000000af0caf723e */ /* 0x000fe200000010ff */
[----:B------:R-:W2:Y:S01]  /*14f20*/  MUFU.EX2 R27, R27 ;  /* 0x0000001b001b7308 */ /* 0x000ea20000000800 */
[----:B---3--:R-:W-:Y:S01]  /*14f30*/  FADD.FTZ R7, R47, R0 ;  /* 0x000000002f077221 */ /* 0x008fe20000010000 */
[----:B0-----:R-:W-:-:S02]  /*14f40*/  CS2R R52, SRZ ;  /* 0x0000000000347805 */ /* 0x001fc4000001ff00 */
[----:B------:R-:W-:-:S04]  /*14f50*/  CS2R R42, SRZ ;  /* 0x00000000002a7805 */ /* 0x000fc8000001ff00 */
[----:B------:R0:W3:Y:S01]  /*14f60*/  MUFU.EX2 R172, R57 ;  /* 0x0000003900ac7308 */ /* 0x0000e20000000800 */
[C---:B-1----:R-:W-:Y:S01]  /*14f70*/  FADD.FTZ R0, R178.reuse, R7 ;  /* 0x00000007b2007221 */ /* 0x042fe20000010000 */
[----:B------:R-:W-:Y:S02]  /*14f80*/  F2FP.BF16.F32.PACK_AB R178, R178, R47 ;  /* 0x0000002fb2b2723e */ /* 0x000fe400000010ff */
[----:B------:R-:W-:-:S04]  /*14f90*/  CS2R R46, SRZ ;  /* 0x00000000002e7805 */ /* 0x000fc8000001ff00 */
[----:B------:R-:W1:Y:S01]  /*14fa0*/  MUFU.EX2 R31, R31 ;  /* 0x0000001f001f7308 */ /* 0x000e620000000800 */
[----:B--2---:R-:W-:Y:S01]  /*14fb0*/  FADD.FTZ R7, R27, R0 ;  /* 0x000000001b077221 */ /* 0x004fe20000010000 */
[----:B0-----:R-:W-:-:S06]  /*14fc0*/  CS2R R56, SRZ ;  /* 0x0000000000387805 */ /* 0x001fcc000001ff00 */
[----:B------:R0:W2:Y:S01]  /*14fd0*/  MUFU.EX2 R174, R61 ;  /* 0x0000003d00ae7308 */ /* 0x0000a20000000800 */
[C---:B---3--:R-:W-:Y:S01]  /*14fe0*/  FADD.FTZ R0, R172.reuse, R7 ;  /* 0x00000007ac007221 */ /* 0x048fe20000010000 */
[----:B------:R-:W-:Y:S02]  /*14ff0*/  F2FP.BF16.F32.PACK_AB R172, R172, R27 ;  /* 0x0000001bacac723e */ /* 0x000fe400000010ff */
[----:B------:R-:W-:-:S04]  /*15000*/  CS2R R26, SRZ ;  /* 0x00000000001a7805 */ /* 0x000fc8000001ff00 */
[----:B------:R-:W3:Y:S01]  /*15010*/  MUFU.EX2 R35, R35 ;  /* 0x0000002300237308 */ /* 0x000ee20000000800 */
[----:B-1----:R-:W-:Y:S01]  /*15020*/  FADD.FTZ R7, R31, R0 ;  /* 0x000000001f077221 */ /* 0x002fe20000010000 */
[----:B0-----:R-:W-:-:S06]  /*15030*/  CS2R R60, SRZ ;  /* 0x00000000003c7805 */ /* 0x001fcc000001ff00 */
[----:B------:R-:W0:Y:S01]  /*15040*/  MUFU.EX2 R169, R169 ;  /* 0x000000a900a97308 */ /* 0x000e220000000800 */
[C---:B--2---:R-:W-:Y:S01]  /*15050*/  FADD.FTZ R6, R174.reuse, R7 ;  /* 0x00000007ae067221 */ /* 0x044fe20000010000 */
[----:B------:R-:W-:Y:S02]  /*15060*/  F2FP.BF16.F32.PACK_AB R174, R174, R31 ;  /* 0x0000001faeae723e */ /* 0x000fe400000010ff */
[----:B------:R-:W-:-:S04]  /*15070*/  CS2R R30, SRZ ;  /* 0x00000000001e7805 */ /* 0x000fc8000001ff00 */
[----:B------:R1:W2:Y:S01]  /*15080*/  MUFU.EX2 R168, R65 ;  /* 0x0000004100a87308 */ /* 0x0002a20000000800 */
[----:B---3--:R-:W-:-:S07]  /*15090*/  FADD.FTZ R7, R35, R6 ;  /* 0x0000000623077221 */ /* 0x008fce0000010000 */
[----:B------:R-:W3:Y:S01]  /*150a0*/  MUFU.EX2 R20, R20 ;  /* 0x0000001400147308 */ /* 0x000ee20000000800 */
[----:B0-----:R-:W-:Y:S01]  /*150b0*/  FADD.FTZ R9, R169, R24 ;  /* 0x00000018a9097221 */ /* 0x001fe20000010000 */
[----:B-1----:R-:W-:Y:S02]  /*150c0*/  CS2R R64, SRZ ;  /* 0x0000000000407805 */ /* 0x002fe4000001ff00 */
[----:B------:R-:W-:-:S04]  /*150d0*/  CS2R R24, SRZ ;  /* 0x0000000000187805 */ /* 0x000fc8000001ff00 */
[----:B------:R-:W0:Y:S01]  /*150e0*/  MUFU.EX2 R39, R39 ;  /* 0x0000002700277308 */ /* 0x000e220000000800 */
[C---:B--2---:R-:W-:Y:S01]  /*150f0*/  FADD.FTZ R6, R168.reuse, R7 ;  /* 0x00000007a8067221 */ /* 0x044fe20000010000 */
[----:B------:R-:W-:Y:S02]  /*15100*/  F2FP.BF16.F32.PACK_AB R168, R168, R35 ;  /* 0x00000023a8a8723e */ /* 0x000fe400000010ff */
[----:B------:R-:W-:-:S04]  /*15110*/  CS2R R34, SRZ ;  /* 0x0000000000227805 */ /* 0x000fc8000001ff00 */
[----:B------:R-:W1:Y:S01]  /*15120*/  MUFU.EX2 R171, R171 ;  /* 0x000000ab00ab7308 */ /* 0x000e620000000800 */
[C---:B---3--:R-:W-:Y:S01]  /*15130*/  FADD.FTZ R10, R20.reuse, R9 ;  /* 0x00000009140a7221 */ /* 0x048fe20000010000 */
[----:B------:R-:W-:-:S06]  /*15140*/  F2FP.BF16.F32.PACK_AB R169, R20, R169 ;  /* 0x000000a914a9723e */ /* 0x000fcc00000010ff */
[----:B------:R2:W3:Y:S01]  /*15150*/  MUFU.EX2 R170, R69 ;  /* 0x0000004500aa7308 */ /* 0x0004e20000000800 */
[----:B0-----:R-:W-:-:S07]  /*15160*/  FADD.FTZ R7, R39, R6 ;  /* 0x0000000627077221 */ /* 0x001fce0000010000 */
[----:B------:R1:W0:Y:S01]  /*15170*/  MUFU.EX2 R0, R5 ;  /* 0x0000000500007308 */ /* 0x0002220000000800 */
[----:B--2---:R-:W-:Y:S01]  /*15180*/  CS2R R68, SRZ ;  /* 0x0000000000447805 */ /* 0x004fe2000001ff00 */
[----:B-1----:R-:W-:Y:S01]  /*15190*/  FADD.FTZ R5, R171, R10 ;  /* 0x0000000aab057221 */ /* 0x002fe20000010000 */
[C---:B---3--:R-:W-:Y:S01]  /*151a0*/  FADD.FTZ R7, R170.reuse, R7 ;  /* 0x00000007aa077221 */ /* 0x048fe20000010000 */
[----:B------:R-:W-:Y:S02]  /*151b0*/  F2FP.BF16.F32.PACK_AB R170, R170, R39 ;  /* 0x00000027aaaa723e */ /* 0x000fe400000010ff */
[----:B------:R-:W-:Y:S01]  /*151c0*/  CS2R R38, SRZ ;  /* 0x0000000000267805 */ /* 0x000fe2000001ff00 */
[C---:B0-----:R-:W-:Y:S01]  /*151d0*/  FADD.FTZ R6, R0.reuse, R5 ;  /* 0x0000000500067221 */ /* 0x041fe20000010000 */
[----:B------:R-:W-:Y:S01]  /*151e0*/  F2FP.BF16.F32.PACK_AB R171, R0, R171 ;  /* 0x000000ab00ab723e */ /* 0x000fe200000010ff */
[----:B------:R-:W-:Y:S02]  /*151f0*/  IMAD.MOV.U32 R0, RZ, RZ, 0x3f800000 ;  /* 0x3f800000ff007424 */ /* 0x000fe400078e00ff */
[----:B------:R-:W-:Y:S01]  /*15200*/  IMAD.MOV.U32 R5, RZ, RZ, 0x3f800000 ;  /* 0x3f800000ff057424 */ /* 0x000fe200078e00ff */
[----:B------:R-:W-:Y:S06]  /*15210*/  @!P2 BRA `(.L_x_6154) ;  /* 0x000000280018a947 */ /* 0x000fec0003800000 */
[----:B------:R-:W-:Y:S01]  /*15220*/  BSSY B1, `(.L_x_6154) ;  /* 0x0000285000017945 */ /* 0x000fe20003800000 */
[----:B------:R-:W-:Y:S02]  /*15230*/  IMAD.MOV.U32 R9, RZ, RZ, R3 ;  /* 0x000000ffff097224 */ /* 0x000fe400078e0003 */
[----:B------:R-:W-:Y:S02]  /*15240*/  IMAD.MOV.U32 R10, RZ, RZ, R4 ;  /* 0x000000ffff0a7224 */ /* 0x000fe400078e0004 */
[----:B------:R-:W-:Y:S02]  /*15250*/  IMAD.MOV.U32 R13, RZ, RZ, R200 ;  /* 0x000000ffff0d7224 */ /* 0x000fe400078e00c8 */
[----:B------:R-:W-:Y:S02]  /*15260*/  IMAD.MOV.U32 R15, RZ, RZ, R197 ;  /* 0x000000ffff0f7224 */ /* 0x000fe400078e00c5 */
[----:B------:R-:W-:Y:S02]  /*15270*/  IMAD.MOV.U32 R0, RZ, RZ, 0x3f800000 ;  /* 0x3f800000ff007424 */ /* 0x000fe400078e00ff */
[----:B------:R-:W-:-:S07]  /*15280*/  IMAD.MOV.U32 R119, RZ, RZ, RZ ;  /* 0x000000ffff777224 */ /* 0x000fce00078e00ff */
.L_x_6167:
[----:B------:R-:W-:-:S04]  /*15290*/  ISETP.NE.AND P2, PT, R15, 0x1, PT ;  /* 0x000000010f00780c */ /* 0x000fc80003f45270 */
[----:B------:R-:W-:-:S04]  /*152a0*/  SEL R200, RZ, 0x1, P2 ;  /* 0x00000001ffc87807 */ /* 0x000fc80001000000 */
[----:B------:R-:W-:Y:S01]  /*152b0*/  LOP3.LUT R200, R13, R200, RZ, 0x3c, !PT ;  /* 0x000000c80dc87212 */ /* 0x000fe200078e3cff */
[----:B------:R-:W-:Y:S06]  /*152c0*/  @!P0 BRA `(.L_x_6155) ;  /* 0x0000000000048947 */ /* 0x000fec0003800000 */
[----:B------:R-:W-:Y:S01]  /*152d0*/  BPT.TRAP 0x1 ;  /* 0x000000040000795c */ /* 0x000fe20000300000 */
.L_x_6155:
        /* <DEDUP_REMOVED lines=8> */
.L_x_6156:
[----:B------:R-:W-:Y:S01]  /*15360*/  IMAD R4, R197, 0x900, R8 ;  /* 0x00000900c5047824 */ /* 0x000fe200078e0208 */
[----:B------:R-:W-:Y:S03]  /*15370*/  BSSY B2, `(.L_x_6157) ;  /* 0x0000006000027945 */ /* 0x000fe60003800000 */
[C---:B------:R-:W-:Y:S02]  /*15380*/  VIADD R21, R4.reuse, 0x2 ;  /* 0x0000000204157836 */ /* 0x040fe40000000000 */
[----:B------:R-:W-:Y:S01]  /*15390*/  VIADD R120, R4, 0x4 ;  /* 0x0000000404787836 */ /* 0x000fe20000000000 */
[----:B-1----:R-:W-:Y:S06]  /*153a0*/  @P2 BRA `(.L_x_6158) ;  /* 0x0000000000082947 */ /* 0x002fec0003800000 */
[----:B------:R-:W1:Y:S02]  /*153b0*/  SYNCS.PHASECHK.TRANS64.TRYWAIT P2, [R12+URZ+0x30830], R3 ;  /* 0x030830030c0075a7 */ /* 0x000e64000804017f */
[----:B-1----:R-:W-:Y:S05]  /*153c0*/  @!P2 BRA `(.L_x_6159) ;  /* 0x00000104002ca947 */ /* 0x002fea0003800000 */
.L_x_6158:
[----:B------:R-:W-:Y:S05]  /*153d0*/  BSYNC B2 ;  /* 0x0000000000027941 */ /* 0x000fea0003800000 */
.L_x_6157:
[----:B------:R-:W2:Y:S04]  /*153e0*/  LDL.64 R122, [R1+0x30] ;  /* 0x00003000017a7983 */ /* 0x000ea80000100a00 */
[----:B------:R3:W-:Y:S04]  /*153f0*/  STL.64 [R1+0x80], R8 ;  /* 0x0000800801007387 */ /* 0x0007e80000100a00 */
[----:B---3--:R-:W3:Y:S04]  /*15400*/  LDL.64 R8, [R1+0x28] ;  /* 0x0000280001087983 */ /* 0x008ee80000100a00 */
[----:B------:R4:W-:Y:S04]  /*15410*/  STL.64 [R1+0x78], R6 ;  /* 0x0000780601007387 */ /* 0x0009e80000100a00 */
[----:B----4-:R-:W4:Y:S01]  /*15420*/  LDL.64 R6, [R1+0x20] ;  /* 0x0000200001067983 */ /* 0x010f220000100a00 */
[----:B------:R-:W-:-:S02]  /*15430*/  IMAD.MOV.U32 R2, RZ, RZ, R4 ;  /* 0x000000ffff027224 */ /* 0x000fc400078e0004 */
[----:B------:R-:W-:Y:S02]  /*15440*/  VIADD R20, R4, 0x6 ;  /* 0x0000000604147836 */ /* 0x000fe40000000000 */
[----:B01----:R-:W-:Y:S01]  /*15450*/  IMAD.MOV.U32 R3, RZ, RZ, 0x40000040 ;  /* 0x40000040ff037424 */ /* 0x003fe200078e00ff */
[----:B------:R-:W-:Y:S01]  /*15460*/  R2UR UR26, R2 ;  /* 0x00000000021a72ca */ /* 0x000fe200000e0000 */
[----:B------:R-:W-:Y:S01]  /*15470*/  IMAD.MOV.U32 R2, RZ, RZ, R21 ;  /* 0x000000ffff027224 */ /* 0x000fe200078e0015 */
[----:B------:R-:W-:Y:S01]  /*15480*/  R2UR UR14, R20 ;  /* 0x00000000140e72ca */ /* 0x000fe200000e0000 */
[----:B------:R-:W-:Y:S02]  /*15490*/  VIADD R20, R4, 0x302 ;  /* 0x0000030204147836 */ /* 0x000fe40000000000 */
[-C--:B------:R-:W-:Y:S01]  /*154a0*/  FMUL.FTZ R24, R24, R5.reuse ;  /* 0x0000000518187220 */ /* 0x080fe20000410000 */
[----:B------:R-:W-:Y:S01]  /*154b0*/  FMUL.FTZ R25, R25, R5 ;  /* 0x0000000519197220 */ /* 0x000fe20000410000 */
[----:B------:R-:W-:Y:S01]  /*154c0*/  R2UR UR22, R2 ;  /* 0x00000000021672ca */ /* 0x000fe200000e0000 */
[----:B------:R-:W-:Y:S01]  /*154d0*/  IMAD.MOV.U32 R2, RZ, RZ, R120 ;  /* 0x000000ffff027224 */ /* 0x000fe200078e0078 */
[----:B------:R-:W-:Y:S01]  /*154e0*/  R2UR UR6, R20 ;  /* 0x00000000140672ca */ /* 0x000fe200000e0000 */
[----:B------:R-:W-:-:S02]  /*154f0*/  VIADD R120, R4, 0x304 ;  /* 0x0000030404787836 */ /* 0x000fc40000000000 */
[-C--:B------:R-:W-:Y:S01]  /*15500*/  FMUL.FTZ R28, R28, R5.reuse ;  /* 0x000000051c1c7220 */ /* 0x080fe20000410000 */
        /* <DEDUP_REMOVED lines=8> */
[----:B------:R-:W-:Y:S02]  /*15590*/  VIADD R2, R4, 0x306 ;  /* 0x0000030604027836 */ /* 0x000fe40000000000 */
[-C--:B------:R-:W-:Y:S01]  /*155a0*/  FMUL.FTZ R29, R29, R5.reuse ;  /* 0x000000051d1d7220 */ /* 0x080fe20000410000 */
[-C--:B------:R-:W-:Y:S01]  /*155b0*/  FMUL.FTZ R32, R32, R5.reuse ;  /* 0x0000000520207220 */ /* 0x080fe20000410000 */
[-C--:B------:R-:W-:Y:S01]  /*155c0*/  FMUL.FTZ R33, R33, R5.reuse ;  /* 0x0000000521217220 */ /* 0x080fe20000410000 */
[----:B------:R-:W-:Y:S01]  /*155d0*/  FMUL.FTZ R36, R36, R5 ;  /* 0x0000000524247220 */ /* 0x000fe20000410000 */
[----:B------:R-:W-:Y:S01]  /*155e0*/  R2UR UR54, R2 ;  /* 0x00000000023672ca */ /* 0x000fe200000e0000 */
[----:B------:R-:W-:-:S02]  /*155f0*/  VIADD R2, R4, 0x604 ;  /* 0x0000060404027836 */ /* 0x000fc40000000000 */
        /* <DEDUP_REMOVED lines=41> */
[----:B------:R-:W-:Y:S01]  /*15890*/  R2UR UR27, R3 ;  /* 0x00000000031b72ca */ /* 0x000fe200000e0000 */
[----:B------:R-:W4:Y:S01]  /*158a0*/  LDL.64 R4, [R1+0x18] ;  /* 0x0000180001047983 */ /* 0x000f220000100a00 */
[----:B------:R-:W-:Y:S01]  /*158b0*/  IMAD.MOV.U32 R121, RZ, RZ, 0x40000040 ;  /* 0x40000040ff797424 */ /* 0x000fe200078e00ff */
[----:B------:R-:W-:Y:S01]  /*158c0*/  R2UR UR46, R120 ;  /* 0x00000000782e72ca */ /* 0x000fe200000e0000 */
[----:B------:R-:W-:Y:S01]  /*158d0*/  IMAD.MOV.U32 R21, RZ, RZ, 0x40000040 ;  /* 0x40000040ff157424 */ /* 0x000fe200078e00ff */
[----:B------:R-:W-:-:S02]  /*158e0*/  R2UR UR38, R20 ;  /* 0x00000000142672ca */ /* 0x000fc400000e0000 */
[C---:B------:R-:W-:Y:S02]  /*158f0*/  R2UR UR59, R121.reuse ;  /* 0x00000000793b72ca */ /* 0x040fe400000e0000 */
[----:B------:R-:W-:Y:S02]  /*15900*/  R2UR UR47, R121 ;  /* 0x00000000792f72ca */ /* 0x000fe400000e0000 */
[C---:B------:R-:W-:Y:S02]  /*15910*/  R2UR UR15, R21.reuse ;  /* 0x00000000150f72ca */ /* 0x040fe400000e0000 */
[C---:B------:R-:W-:Y:S02]  /*15920*/  R2UR UR7, R21.reuse ;  /* 0x00000000150772ca */ /* 0x040fe400000e0000 */
[C---:B------:R-:W-:Y:S02]  /*15930*/  R2UR UR51, R21.reuse ;  /* 0x00000000153372ca */ /* 0x040fe400000e0000 */
[----:B------:R-:W-:-:S02]  /*15940*/  R2UR UR39, R21 ;  /* 0x00000000152772ca */ /* 0x000fc400000e0000 */
[----:B------:R-:W4:Y:S01]  /*15950*/  LDL.64 R20, [R1+0x10] ;  /* 0x0000100001147983 */ /* 0x000f220000100a00 */
[C---:B------:R-:W-:Y:S02]  /*15960*/  R2UR UR23, R3.reuse ;  /* 0x00000000031772ca */ /* 0x040fe400000e0000 */
[C---:B------:R-:W-:Y:S02]  /*15970*/  R2UR UR19, R3.reuse ;  /* 0x00000000031372ca */ /* 0x040fe400000e0000 */
[C---:B------:R-:W-:Y:S02]  /*15980*/  R2UR UR11, R3.reuse ;  /* 0x00000000030b72ca */ /* 0x040fe400000e0000 */
[C---:B------:R-:W-:Y:S02]  /*15990*/  R2UR UR55, R3.reuse ;  /* 0x00000000033772ca */ /* 0x040fe400000e0000 */
[----:B------:R-:W-:Y:S02]  /*159a0*/  R2UR UR42, R2 ;  /* 0x00000000022a72ca */ /* 0x000fe400000e0000 */
[----:B------:R-:W-:-:S02]  /*159b0*/  R2UR UR43, R3 ;  /* 0x00000000032b72ca */ /* 0x000fc400000e0000 */
[----:B------:R-:W4:Y:S01]  /*159c0*/  LDL.64 R2, [R1+0x8] ;  /* 0x0000080001027983 */ /* 0x000f220000100a00 */
        /* <DEDUP_REMOVED lines=10> */
[----:B----4-:R-:W-:Y:S02]  /*15a70*/  R2UR UR16, R6 ;  /* 0x00000000061072ca */ /* 0x010fe400000e0000 */
[----:B------:R-:W-:Y:S02]  /*15a80*/  R2UR UR17, R7 ;  /* 0x00000000071172ca */ /* 0x000fe400000e0000 */
[----:B------:R-:W-:Y:S01]  /*15a90*/  R2UR UR12, R4 ;  /* 0x00000000040c72ca */ /* 0x000fe200000e0000 */
[----:B------:R0:W5:Y:S01]  /*15aa0*/  LDL.LU.64 R6, [R1+0x78] ;  /* 0x0000780001067983 */ /* 0x0001620000300a00 */
[----:B------:R-:W-:Y:S01]  /*15ab0*/  R2UR UR13, R5 ;  /* 0x00000000050d72ca */ /* 0x000fe200000e0000 */
[----:B------:R-:W-:Y:S02]  /*15ac0*/  WARPGROUP.DEPBAR.LE gsb0, 0x0 ;  /* 0x00008000000079c5 */ /* 0x000fe40000010000 */
[----:B------:R-:W-:-:S06]  /*15ad0*/  WARPGROUP.ARRIVE ;  /* 0x00000000000079c5 */ /* 0x000fcc0000000000 */
[----:B------:R-:W-:Y:S01]  /*15ae0*/  HGMMA.64x96x16.F32.BF16 R120, gdesc[UR16], R120, gsb0 ;  /* 0x01600000107879f0 */ /* 0x000fe20008001878 */
[----:B------:R-:W-:Y:S02]  /*15af0*/  R2UR UR8, R20 ;  /* 0x00000000140872ca */ /* 0x000fe400000e0000 */
        /* <DEDUP_REMOVED lines=79> */
[----:B0-----:R-:W-:Y:S05]  /*15ff0*/  @!P0 BRA `(.L_x_6160) ;  /* 0x0000000000048947 */ /* 0x001fea0003800000 */
[----:B------:R-:W-:Y:S01]  /*16000*/  BPT.TRAP 0x1 ;  /* 0x000000040000795c */ /* 0x000fe20000300000 */
.L_x_6160:
[----:B------:R-:W-:Y:S01]  /*16010*/  SHF.L.U32 R0, R13, 0x1f, RZ ;  /* 0x0000001f0d007819 */ /* 0x000fe200000006ff */
[----:B------:R-:W-:-:S04]  /*16020*/  IMAD R13, R15, 0x8, R18 ;  /* 0x000000080f0d7824 */ /* 0x000fc800078e0212 */
[----:B------:R0:W1:Y:S01]  /*16030*/  SYNCS.PHASECHK.TRANS64.TRYWAIT P2, [R13+URZ+0x30850], R0 ;  /* 0x030850000d0075a7 */ /* 0x000062000804017f */
[----:B------:R-:W-:Y:S05]  /*16040*/  @!P0 BRA `(.L_x_6161) ;  /* 0x0000000000048947 */ /* 0x000fea0003800000 */
[----:B------:R-:W-:Y:S01]  /*16050*/  BPT.TRAP 0x1 ;  /* 0x000000040000795c */ /* 0x000fe20000300000 */
.L_x_6161:
[----:B------:R-:W-:Y:S04]  /*16060*/  BSSY B2, `(.L_x_6162) ;  /* 0x0000004000027945 */ /* 0x000fe80003800000 */
[----:B-1----:R-:W-:Y:S05]  /*16070*/  @P2 BRA `(.L_x_6163) ;  /* 0x0000000000082947 */ /* 0x002fea0003800000 */
[----:B------:R-:W1:Y:S02]  /*16080*/  SYNCS.PHASECHK.TRANS64.TRYWAIT P2, [R13+URZ+0x30850], R0 ;  /* 0x030850000d0075a7 */ /* 0x000e64000804017f */
[----:B-1----:R-:W-:Y:S05]  /*16090*/  @!P2 BRA `(.L_x_6164) ;  /* 0x000000f8000ca947 */ /* 0x002fea0003800000 */
.L_x_6163:
[----:B------:R-:W-:Y:S05]  /*160a0*/  BSYNC B2 ;  /* 0x0000000000027941 */ /* 0x000fea0003800000 */
.L_x_6162:
        /* <DEDUP_REMOVED lines=9> */
[----:B------:R-:W-:-:S05]  /*16140*/  IMAD R2, R15, 0x900, R0 ;  /* 0x000009000f027824 */ /* 0x000fca00078e0200 */
[C---:B------:R-:W-:Y:S02]  /*16150*/  R2UR UR6, R2.reuse ;  /* 0x00000000020672ca */ /* 0x040fe400000e0000 */
[----:B------:R-:W-:-:S11]  /*16160*/  IADD3 R4, R2, 0x80, RZ ;  /* 0x0000008002047810 */ /* 0x000fd60007ffe0ff */
        /* <DEDUP_REMOVED lines=36> */
.L_x_6165:
[----:B------:R-:W0:Y:S01]  /*163b0*/  @P1 LDC R3, c[0x0][0x44c] ;  /* 0x00011300ff031b82 */ /* 0x000e220000000800 */
[----:B------:R-:W-:Y:S01]  /*163c0*/  IMAD.IADD R2, R223, 0x1, R218 ;  /* 0x00000001df027824 */ /* 0x000fe200078e02da */
[----:B------:R-:W-:Y:S01]  /*163d0*/  ULDC UR4, c[0x0][0x988] ;  /* 0x0002620000047ab9 */ /* 0x000fe20000000800 */
[----:B------:R-:W-:-:S05]  /*163e0*/  VIADD R12, R12, 0x30840 ;  /* 0x000308400c0c7836 */ /* 0x000fca0000000000 */
[----:B------:R-:W1:Y:S01]  /*163f0*/  @P1 LDC R0, c[0x0][0x450] ;  /* 0x00011400ff001b82 */ /* 0x000e620000000800 */
[----:B------:R-:W-:-:S04]  /*16400*/  PRMT R12, R212, 0x654, R12 ;  /* 0x00000654d40c7816 */ /* 0x000fc8000000000c */
[----:B------:R2:W-:Y:S01]  /*16410*/  SYNCS.ARRIVE.TRANS64.RED.A1T0 RZ, [R12+URZ], RZ ;  /* 0x000000ff0cff79a7 */ /* 0x0005e2000810043f */
[----:B0-----:R-:W-:-:S05]  /*16420*/  @P1 IMAD.HI.U32 R3, R2, R3, RZ ;  /* 0x0000000302031227 */ /* 0x001fca00078e00ff */
[----:B-1----:R-:W-:Y:S01]  /*16430*/  @P1 SHF.R.U32.HI R2, RZ, R0, R3 ;  /* 0x00000000ff021219 */ /* 0x002fe20000011603 */
[----:B------:R-:W-:-:S04]  /*16440*/  IMAD.MOV.U32 R0, RZ, RZ, -0x60 ;  /* 0xffffffa0ff007424 */ /* 0x000fc800078e00ff */
[----:B------:R-:W0:Y:S01]  /*16450*/  SHFL.IDX PT, R3, R2, RZ, 0x1c1f ;  /* 0x001c1fff02037589 */ /* 0x000e2200000e0000 */
[----:B------:R-:W-:-:S04]  /*16460*/  IMAD R0, R11, R0, 0x1 ;  /* 0x000000010b007424 */ /* 0x000fc800078e0200 */
[----:B------:R-:W-:-:S05]  /*16470*/  IMAD R0, R222, -0x2, R0 ;  /* 0xfffffffede007824 */ /* 0x000fca00078e0200 */
[----:B------:R-:W-:-:S05]  /*16480*/  IADD3 R0, -R219, R0, R220 ;  /* 0x00000000db007210 */ /* 0x000fca0007ffe1dc */
        /* <DEDUP_REMOVED lines=71> */
[----:B------:R-:W-:-:S04]  /*16900*/  FMNMX.FTZ R4, R164, R4, !PT ;  /* 0x00000004a4047209 */ /* 0x000fc80007810000 */
[----:B------:R-:W-:-:S05]  /*16910*/  FMNMX.FTZ R4, R165, R4, !PT ;  /* 0x00000004a5047209 */ /* 0x000fca0007810000 */
[----:B------:R-:W0:Y:S02]  /*16920*/  SHFL.BFLY PT, R3, R4, 0x2, 0x1f ;  /* 0x0c401f0004037f89 */ /* 0x000e2400000e0000 */
[----:B0-----:R-:W-:Y:S02]  /*16930*/  FMNMX.FTZ R4, R4, R3, !PT ;  /* 0x0000000304047209 */ /* 0x001fe40007810000 */
[----:B------:R-:W0:Y:S04]  /*16940*/  SHFL.IDX PT, R3, R2, 0x1, 0x1c1f ;  /* 0x003c1f0002037f89 */ /* 0x000e2800000e0000 */
[----:B------:R-:W1:Y:S01]  /*16950*/  SHFL.BFLY PT, R2, R4, 0x1, 0x1f ;  /* 0x0c201f0004027f89 */ /* 0x000e6200000e0000 */
[----:B0-----:R-:W-:Y:S01]  /*16960*/  IMAD.IADD R0, R0, 0x1, R3 ;  /* 0x0000000100007824 */ /* 0x001fe200078e0203 */
[----:B-1----:R-:W-:Y:S01]  /*16970*/  FMNMX.FTZ R4, R4, R2, !PT ;  /* 0x0000000204047209 */ /* 0x002fe20007810000 */
[----:B------:R-:W-:-:S03]  /*16980*/  IMAD.U32 R2, RZ, RZ, UR4 ;  /* 0x00000004ff027e24 */ /* 0x000fc6000f8e00ff */
[C---:B------:R-:W-:Y:S02]  /*16990*/  ISETP.GT.AND P5, PT, R0.reuse, RZ, PT ;  /* 0x000000ff0000720c */ /* 0x040fe40003fa4270 */
[----:B------:R-:W-:Y:S01]  /*169a0*/  ISETP.GT.AND P4, PT, R0, 0x8, PT ;  /* 0x000000080000780c */ /* 0x000fe20003f84270 */
[----:B------:R-:W-:Y:S01]  /*169b0*/  FMUL.FTZ R5, R4, R2 ;  /* 0x0000000204057220 */ /* 0x000fe20000410000 */
[C---:B------:R-:W-:Y:S02]  /*169c0*/  ISETP.GT.AND P2, PT, R0.reuse, 0x9, PT ;  /* 0x000000090000780c */ /* 0x040fe40003f44270 */
[----:B------:R-:W-:Y:S02]  /*169d0*/  ISETP.GT.AND P6, PT, R0, 0x10, PT ;  /* 0x000000100000780c */ /* 0x000fe40003fc4270 */
[----:B------:R-:W-:Y:S02]  /*169e0*/  FSEL R122, R122, -INF , P5 ;  /* 0xff8000007a7a7808 */ /* 0x000fe40002800000 */
[----:B------:R-:W-:-:S02]  /*169f0*/  FSEL R126, R126, -INF , P4 ;  /* 0xff8000007e7e7808 */ /* 0x000fc40002000000 */
[----:B------:R-:W-:Y:S02]  /*16a00*/  FSEL R127, R127, -INF , P2 ;  /* 0xff8000007f7f7808 */ /* 0x000fe40001000000 */
[----:B------:R-:W-:Y:S02]  /*16a10*/  FSEL R130, R130, -INF , P6 ;  /* 0xff80000082827808 */ /* 0x000fe40003000000 */
[C---:B------:R-:W-:Y:S02]  /*16a20*/  ISETP.GT.AND P3, PT, R0.reuse, 0x1, PT ;  /* 0x000000010000780c */ /* 0x040fe40003f64270 */
[C---:B------:R-:W-:Y:S02]  /*16a30*/  ISETP.GT.AND P5, PT, R0.reuse, 0x11, PT ;  /* 0x000000110000780c */ /* 0x040fe40003fa4270 */
[C---:B------:R-:W-:Y:S02]  /*16a40*/  ISETP.GT.AND P4, PT, R0.reuse, 0x19, PT ;  /* 0x000000190000780c */ /* 0x040fe40003f84270 */
[----:B------:R-:W-:-:S02]  /*16a50*/  ISETP.GT.AND P2, PT, R0, 0x20, PT ;  /* 0x000000200000780c */ /* 0x000fc40003f44270 */
[----:B------:R-:W-:Y:S02]  /*16a60*/  ISETP.GT.AND P6, PT, R0, 0x21, PT ;  /* 0x000000210000780c */ /* 0x000fe40003fc4270 */
[----:B------:R-:W-:Y:S02]  /*16a70*/  FSEL R123, R123, -INF , P3 ;  /* 0xff8000007b7b7808 */ /* 0x000fe40001800000 */
[----:B------:R-:W-:Y:S02]  /*16a80*/  FSEL R131, R131, -INF , P5 ;  /* 0xff80000083837808 */ /* 0x000fe40002800000 */
[----:B------:R-:W-:Y:S02]  /*16a90*/  FSEL R135, R135, -INF , P4 ;  /* 0xff80000087877808 */ /* 0x000fe40002000000 */
[----:B------:R-:W-:Y:S02]  /*16aa0*/  FSEL R138, R138, -INF , P2 ;  /* 0xff8000008a8a7808 */ /* 0x000fe40001000000 */
[----:B------:R-:W-:-:S02]  /*16ab0*/  FSEL R139, R139, -INF , P6 ;  /* 0xff8000008b8b7808 */ /* 0x000fc40003000000 */
[C---:B------:R-:W-:Y:S02]  /*16ac0*/  ISETP.GT.AND P3, PT, R0.reuse, 0x18, PT ;  /* 0x000000180000780c */ /* 0x040fe40003f64270 */
        /* <DEDUP_REMOVED lines=8> */
[----:B------:R-:W-:Y:S02]  /*16b50*/  FSEL R150, R150, -INF , P6 ;  /* 0xff80000096967808 */ /* 0x000fe40003000000 */
[C---:B------:R-:W-:Y:S02]  /*16b60*/  ISETP.GT.AND P3, PT, R0.reuse, 0x29, PT ;  /* 0x000000290000780c */ /* 0x040fe40003f64270 */
[----:B------:R-:W-:-:S02]  /*16b70*/  ISETP.GT.AND P5, PT, R0, 0x39, PT ;  /* 0x000000390000780c */ /* 0x000fc40003fa4270 */
[C---:B------:R-:W-:Y:S02]  /*16b80*/  ISETP.GT.AND P4, PT, R0.reuse, 0x41, PT ;  /* 0x000000410000780c */ /* 0x040fe40003f84270 */
[C---:B------:R-:W-:Y:S02]  /*16b90*/  ISETP.GT.AND P2, PT, R0.reuse, 0x48, PT ;  /* 0x000000480000780c */ /* 0x040fe40003f44270 */
[----:B------:R-:W-:Y:S02]  /*16ba0*/  ISETP.GT.AND P6, PT, R0, 0x49, PT ;  /* 0x000000490000780c */ /* 0x000fe40003fc4270 */
[----:B------:R-:W-:Y:S02]  /*16bb0*/  FSEL R143, R143, -INF , P3 ;  /* 0xff8000008f8f7808 */ /* 0x000fe40001800000 */
        /* <DEDUP_REMOVED lines=9> */
[----:B-----5:R-:W-:Y:S02]  /*16c50*/  FMNMX.FTZ R0, R122, R9, !PT ;  /* 0x000000097a007209 */ /* 0x020fe40007810000 */
[----:B------:R-:W-:Y:S02]  /*16c60*/  FSEL R154, R154, -INF , P3 ;  /* 0xff8000009a9a7808 */ /* 0x000fe40001800000 */
[----:B------:R-:W-:Y:S02]  /*16c70*/  FMNMX.FTZ R0, R123, R0, !PT ;  /* 0x000000007b007209 */ /* 0x000fe40007810000 */
[----:B------:R-:W-:Y:S02]  /*16c80*/  FSEL R162, R162, -INF , P5 ;  /* 0xff800000a2a27808 */ /* 0x000fe40002800000 */
[----:B------:R-:W-:-:S02]  /*16c90*/  FMNMX.FTZ R0, R126, R0, !PT ;  /* 0x000000007e007209 */ /* 0x000fc40007810000 */
[----:B------:R-:W-:Y:S02]  /*16ca0*/  FSEL R163, R163, -INF , P4 ;  /* 0xff800000a3a37808 */ /* 0x000fe40002000000 */
[----:B------:R-:W-:Y:S02]  /*16cb0*/  FMNMX.FTZ R0, R127, R0, !PT ;  /* 0x000000007f007209 */ /* 0x000fe40007810000 */
[----:B------:R-:W-:Y:S02]  /*16cc0*/  FSEL R166, R166, -INF , P2 ;  /* 0xff800000a6a67808 */ /* 0x000fe40001000000 */
[----:B------:R-:W-:Y:S02]  /*16cd0*/  FMNMX.FTZ R0, R130, R0, !PT ;  /* 0x0000000082007209 */ /* 0x000fe40007810000 */
[----:B------:R-:W-:Y:S02]  /*16ce0*/  FSEL R167, R167, -INF , P6 ;  /* 0xff800000a7a77808 */ /* 0x000fe40003000000 */
[----:B------:R-:W-:-:S02]  /*16cf0*/  FMNMX.FTZ R0, R131, R0, !PT ;  /* 0x0000000083007209 */ /* 0x000fc40007810000 */
[----:B------:R-:W-:Y:S02]  /*16d00*/  FSETP.NEU.FTZ.AND P3, PT, R4, -INF , PT ;  /* 0xff8000000400780b */ /* 0x000fe40003f7d000 */
[----:B------:R-:W-:Y:S02]  /*16d10*/  FMNMX.FTZ R0, R134, R0, !PT ;  /* 0x0000000086007209 */ /* 0x000fe40007810000 */
[----:B------:R-:W-:Y:S02]  /*16d20*/  FSEL R5, R5, RZ, P3 ;  /* 0x000000ff05057208 */ /* 0x000fe40001800000 */
[----:B------:R-:W-:-:S03]  /*16d30*/  FMNMX.FTZ R0, R135, R0, !PT ;  /* 0x0000000087007209 */ /* 0x000fc60007810000 */
        /* <DEDUP_REMOVED lines=56> */
[----:B------:R-:W-:Y:S02]  /*170c0*/  FSEL R0, R4, RZ, P3 ;  /* 0x000000ff04007208 */ /* 0x000fe40001800000 */
[C---:B------:R-:W-:Y:S01]  /*170d0*/  FSETP.NEU.FTZ.AND P2, PT, R3.reuse, -INF , PT ;  /* 0xff8000000300780b */ /* 0x040fe20003f5d000 */
[CC--:B------:R-:W-:Y:S02]  /*170e0*/  FMUL.FTZ R137, R3.reuse, R2.reuse ;  /* 0x0000000203897220 */ /* 0x0c0fe40000410000 */
[----:B------:R-:W-:Y:S01]  /*170f0*/  FADD.FTZ R0, -R0, R10 ;  /* 0x0000000a00007221 */ /* 0x000fe20000010100 */
[----:B------:R-:W-:Y:S01]  /*17100*/  FSEL R5, R3, RZ, P2 ;  /* 0x000000ff03057208 */ /* 0x000fe20001000000 */
[----:B------:R-:W-:Y:S01]  /*17110*/  MUFU.EX2 R176, R176 ;  /* 0x000000b000b07308 */ /* 0x000fe20000000800 */
[----:B------:R-:W-:Y:S01]  /*17120*/  FSEL R137, R137, RZ, P2 ;  /* 0x000000ff89897208 */ /* 0x000fe20001000000 */
[----:B------:R-:W-:-:S02]  /*17130*/  FMUL.FTZ R0, R0, R2 ;  /* 0x0000000200007220 */ /* 0x000fc40000410000 */
[----:B------:R-:W-:Y:S02]  /*17140*/  FADD.FTZ R9, -R5, R9 ;  /* 0x0000000905097221 */ /* 0x000fe40000010100 */
[-CC-:B------:R-:W-:Y:S01]  /*17150*/  FFMA.FTZ R189, R122, R2.reuse, -R137.reuse ;  /* 0x000000027abd7223 */ /* 0x180fe20000010889 */
[-CC-:B------:R-:W-:Y:S01]  /*17160*/  FFMA.FTZ R140, R123, R2.reuse, -R137.reuse ;  /* 0x000000027b8c7223 */ /* 0x180fe20000010889 */
[-C--:B------:R-:W-:Y:S01]  /*17170*/  FMUL.FTZ R9, R9, R2.reuse ;  /* 0x0000000209097220 */ /* 0x080fe20000410000 */
        /* <DEDUP_REMOVED lines=16> */
[----:B------:R1:W3:Y:S01]  /*17280*/  MUFU.EX2 R0, R9 ;  /* 0x0000000900007308 */ /* 0x0002e20000000800 */
[----:B0-----:R-:W-:Y:S01]  /*17290*/  FFMA.FTZ R7, R5, R7, R188 ;  /* 0x0000000705077223 */ /* 0x001fe200000100bc */
[-CC-:B------:R-:W-:Y:S01]  /*172a0*/  FFMA.FTZ R173, R154, R2.reuse, -R137.reuse ;  /* 0x000000029aad7223 */ /* 0x180fe20000010889 */
[-CC-:B------:R-:W-:Y:S01]  /*172b0*/  FFMA.FTZ R134, R155, R2.reuse, -R137.reuse ;  /* 0x000000029b867223 */ /* 0x180fe20000010889 */
[-CC-:B------:R-:W-:Y:S01]  /*172c0*/  FFMA.FTZ R175, R158, R2.reuse, -R137.reuse ;  /* 0x000000029eaf7223 */ /* 0x180fe20000010889 */
[-CC-:B------:R-:W-:Y:S01]  /*172d0*/  FFMA.FTZ R130, R159, R2.reuse, -R137.reuse ;  /* 0x000000029f827223 */ /* 0x180fe20000010889 */
[-CC-:B------:R-:W-:Y:S01]  /*172e0*/  FFMA.FTZ R169, R162, R2.reuse, -R137.reuse ;  /* 0x00000002a2a97223 */ /* 0x180fe20000010889 */
[-CC-:B--2---:R-:W-:Y:S01]  /*172f0*/  FFMA.FTZ R12, R163, R2.reuse, -R137.reuse ;  /* 0x00000002a30c7223 */ /* 0x184fe20000010889 */
[----:B------:R-:W0:Y:S01]  /*17300*/  MUFU.EX2 R140, R140 ;  /* 0x0000008c008c7308 */ /* 0x000e220000000800 */
[-CC-:B------:R-:W-:Y:S01]  /*17310*/  FFMA.FTZ R171, R166, R2.reuse, -R137.reuse ;  /* 0x00000002a6ab7223 */ /* 0x180fe20000010889 */
[----:B-1----:R-:W-:Y:S01]  /*17320*/  FFMA.FTZ R9, R167, R2, -R137 ;  /* 0x00000002a7097223 */ /* 0x002fe20000010889 */
[----:B------:R-:W-:-:S05]  /*17330*/  FADD.FTZ R7, R120, R7 ;  /* 0x0000000778077221 */ /* 0x000fca0000010000 */
[----:B------:R-:W1:Y:S01]  /*17340*/  MUFU.EX2 R191, R191 ;  /* 0x000000bf00bf7308 */ /* 0x000e620000000800 */
[----:B---3--:R-:W-:-:S07]  /*17350*/  FFMA.FTZ R6, R0, R6, R189 ;  /* 0x0000000600067223 */ /* 0x008fce00000100bd */
        /* <DEDUP_REMOVED lines=79> */
.L_x_6166:
[----:B------:R-:W-:Y:S01]  /*17850*/  ISETP.GT.AND P2, PT, R11, R14, PT ;  /* 0x0000000e0b00720c */ /* 0x000fe20003f44270 */
        /* <DEDUP_REMOVED lines=33> */
[----:B------:R-:W-:Y:S05]  /*17a70*/  BSYNC B1 ;  /* 0x0000000000017941 */ /* 0x000fea0003800000 */
.L_x_6154:
[----:B------:R-:W-:Y:S05]  /*17a80*/  BSYNC B0 ;  /* 0x0000000000007941 */ /* 0x000fea0003800000 */
.L_x_6153:
[----:B------:R-:W-:Y:S01]  /*17a90*/  ISETP.GE.AND P1, PT, R11, RZ, PT ;  /* 0x000000ff0b00720c */ /* 0x000fe20003f26270 */
[----:B------:R-:W-:-:S12]  /*17aa0*/  BSSY B0, `(.L_x_6168) ;  /* 0x0000212000007945 */ /* 0x000fd80003800000 */
[----:B------:R-:W-:Y:S05]  /*17ab0*/  @!P1 BRA `(.L_x_6169) ;  /* 0x0000002000409947 */ /* 0x000fea0003800000 */
[----:B------:R-:W-:Y:S02]  /*17ac0*/  IMAD.MOV.U32 R10, RZ, RZ, R3 ;  /* 0x000000ffff0a7224 */ /* 0x000fe400078e0003 */
[----:B------:R-:W-:Y:S02]  /*17ad0*/  IMAD.MOV.U32 R9, RZ, RZ, R4 ;  /* 0x000000ffff097224 */ /* 0x000fe400078e0004 */
[----:B------:R-:W-:Y:S02]  /*17ae0*/  IMAD.MOV.U32 R12, RZ, RZ, R200 ;  /* 0x000000ffff0c7224 */ /* 0x000fe400078e00c8 */
[----:B------:R-:W-:-:S07]  /*17af0*/  IMAD.MOV.U32 R14, RZ, RZ, R197 ;  /* 0x000000ffff0e7224 */ /* 0x000fce00078e00c5 */
.L_x_6182:
[----:B------:R-:W-:-:S05]  /*17b00*/  VIADD R13, R14, 0x1 ;  /* 0x000000010e0d7836 */ /* 0x000fca0000000000 */
[----:B------:R-:W-:-:S04]  /*17b10*/  ISETP.NE.AND P1, PT, R13, 0x2, PT ;  /* 0x000000020d00780c */ /* 0x000fc80003f25270 */
[----:B------:R-:W-:Y:S02]  /*17b20*/  SEL R13, R13, RZ, P1 ;  /* 0x000000ff0d0d7207 */ /* 0x000fe40000800000 */
[----:B------:R-:W-:-:S03]  /*17b30*/  SEL R3, RZ, 0x1, P1 ;  /* 0x00000001ff037807 */ /* 0x000fc60000800000 */
[----:B------:R-:W-:Y:S01]  /*17b40*/  IMAD.MOV.U32 R197, RZ, RZ, R13 ;  /* 0x000000ffffc57224 */ /* 0x000fe200078e000d */
[----:B------:R-:W-:Y:S01]  /*17b50*/  LOP3.LUT R200, R12, R3, RZ, 0x3c, !PT ;  /* 0x000000030cc87212 */ /* 0x000fe200078e3cff */
[----:B------:R-:W-:Y:S06]  /*17b60*/  @!P0 BRA `(.L_x_6170) ;  /* 0x0000000000048947 */ /* 0x000fec0003800000 */
[----:B------:R-:W-:Y:S01]  /*17b70*/  BPT.TRAP 0x1 ;  /* 0x000000040000795c */ /* 0x000fe20000300000 */
.L_x_6170:
[----:B------:R-:W-:Y:S01]  /*17b80*/  IMAD R2, R197, 0x8, R18 ;  /* 0x00000008c5027824 */ /* 0x000fe200078e0212 */
[----:B------:R-:W-:-:S04]  /*17b90*/  SHF.L.U32 R3, R200, 0x1f, RZ ;  /* 0x0000001fc8037819 */ /* 0x000fc800000006ff */
[----:B------:R0:W1:Y:S01]  /*17ba0*/  SYNCS.PHASECHK.TRANS64.TRYWAIT P1, [R2+URZ+0x30830], R3 ;  /* 0x03083003020075a7 */ /* 0x000062000802017f */
[----:B------:R-:W-:Y:S05]  /*17bb0*/  @!P0 BRA `(.L_x_6171) ;  /* 0x0000000000048947 */ /* 0x000fea0003800000 */
[----:B------:R-:W-:Y:S01]  /*17bc0*/  BPT.TRAP 0x1 ;  /* 0x000000040000795c */ /* 0x000fe20000300000 */
.L_x_6171:
[----:B------:R-:W-:Y:S01]  /*17bd0*/  IMAD R4, R197, 0x900, R8 ;  /* 0x00000900c5047824 */ /* 0x000fe200078e0208 */
[----:B------:R-:W-:Y:S03]  /*17be0*/  BSSY B1, `(.L_x_6172) ;  /* 0x0000006000017945 */ /* 0x000fe60003800000 */
[C---:B------:R-:W-:Y:S02]  /*17bf0*/  VIADD R15, R4.reuse, 0x2 ;  /* 0x00000002040f7836 */ /* 0x040fe40000000000 */
[----:B------:R-:W-:Y:S01]  /*17c00*/  VIADD R21, R4, 0x4 ;  /* 0x0000000404157836 */ /* 0x000fe20000000000 */
[----:B-1----:R-:W-:Y:S06]  /*17c10*/  @P1 BRA `(.L_x_6173) ;  /* 0x0000000000081947 */ /* 0x002fec0003800000 */
[----:B------:R-:W1:Y:S02]  /*17c20*/  SYNCS.PHASECHK.TRANS64.TRYWAIT P1, [R2+URZ+0x30830], R3 ;  /* 0x03083003020075a7 */ /* 0x000e64000802017f */
[----:B-1----:R-:W-:Y:S05]  /*17c30*/  @!P1 BRA `(.L_x_6174) ;  /* 0x000000dc00389947 */ /* 0x002fea0003800000 */
.L_x_6173:
[----:B------:R-:W-:Y:S05]  /*17c40*/  BSYNC B1 ;  /* 0x0000000000017941 */ /* 0x000fea0003800000 */
.L_x_6172:
[----:B------:R-:W2:Y:S04]  /*17c50*/  LDL.64 R122, [R1+0x30] ;  /* 0x00003000017a7983 */ /* 0x000ea80000100a00 */
[----:B------:R3:W-:Y:S04]  /*17c60*/  STL.64 [R1+0x80], R8 ;  /* 0x0000800801007387 */ /* 0x0007e80000100a00 */
[----:B---3--:R-:W3:Y:S04]  /*17c70*/  LDL.64 R8, [R1+0x28] ;  /* 0x0000280001087983 */ /* 0x008ee80000100a00 */
[----:B------:R4:W-:Y:S04]  /*17c80*/  STL.64 [R1+0x78], R6 ;  /* 0x0000780601007387 */ /* 0x0009e80000100a00 */
[----:B----4-:R-:W4:Y:S01]  /*17c90*/  LDL.64 R6, [R1+0x20] ;  /* 0x0000200001067983 */ /* 0x010f220000100a00 */
[----:B01----:R-:W-:-:S02]  /*17ca0*/  IMAD.MOV.U32 R2, RZ, RZ, R4 ;  /* 0x000000ffff027224 */ /* 0x003fc400078e0004 */
[C---:B------:R-:W-:Y:S02]  /*17cb0*/  VIADD R20, R4.reuse, 0x6 ;  /* 0x0000000604147836 */ /* 0x040fe40000000000 */
[----:B------:R-:W-:Y:S01]  /*17cc0*/  VIADD R120, R4, 0x304 ;  /* 0x0000030404787836 */ /* 0x000fe20000000000 */
[----:B------:R-:W-:Y:S01]  /*17cd0*/  R2UR UR26, R2 ;  /* 0x00000000021a72ca */ /* 0x000fe200000e0000 */
[----:B------:R-:W-:Y:S01]  /*17ce0*/  IMAD.MOV.U32 R2, RZ, RZ, R15 ;  /* 0x000000ffff027224 */ /* 0x000fe200078e000f */
[----:B------:R-:W-:Y:S01]  /*17cf0*/  R2UR UR14, R20 ;  /* 0x00000000140e72ca */ /* 0x000fe200000e0000 */
[----:B------:R-:W-:Y:S01]  /*17d00*/  VIADD R20, R4, 0x302 ;  /* 0x0000030204147836 */ /* 0x000fe20000000000 */
[----:B------:R-:W-:Y:S01]  /*17d10*/  R2UR UR58, R120 ;  /* 0x00000000783a72ca */ /* 0x000fe200000e0000 */
[----:B------:R-:W-:Y:S01]  /*17d20*/  IMAD.MOV.U32 R3, RZ, RZ, 0x40000040 ;  /* 0x40000040ff037424 */ /* 0x000fe200078e00ff */
        /* <DEDUP_REMOVED lines=9> */
[----:B------:R-:W-:Y:S02]  /*17dc0*/  VIADD R20, R4, 0x606 ;  /* 0x0000060604147836 */ /* 0x000fe40000000000 */
        /* <DEDUP_REMOVED lines=8> */
[----:B------:R-:W-:Y:S01]  /*17e50*/  R2UR UR54, R2 ;  /* 0x00000000023672ca */ /* 0x000fe200000e0000 */
[----:B------:R-:W-:Y:S02]  /*17e60*/  VIADD R2, R4, 0x604 ;  /* 0x0000060404027836 */ /* 0x000fe40000000000 */
        /* <DEDUP_REMOVED lines=161> */
.L_x_6175:
[----:B------:R-:W-:Y:S01]  /*18880*/  SHF.L.U32 R0, R12, 0x1f, RZ ;  /* 0x0000001f0c007819 */ /* 0x000fe200000006ff */
[----:B------:R-:W-:-:S04]  /*18890*/  IMAD R12, R14, 0x8, R18 ;  /* 0x000000080e0c7824 */ /* 0x000fc800078e0212 */
[----:B------:R0:W1:Y:S01]  /*188a0*/  SYNCS.PHASECHK.TRANS64.TRYWAIT P1, [R12+URZ+0x30850], R0 ;  /* 0x030850000c0075a7 */ /* 0x000062000802017f */
[----:B------:R-:W-:Y:S05]  /*188b0*/  @!P0 BRA `(.L_x_6176) ;  /* 0x0000000000048947 */ /* 0x000fea0003800000 */
[----:B------:R-:W-:Y:S01]  /*188c0*/  BPT.TRAP 0x1 ;  /* 0x000000040000795c */ /* 0x000fe20000300000 */
.L_x_6176:
[----:B------:R-:W-:Y:S04]  /*188d0*/  BSSY B1, `(.L_x_6177) ;  /* 0x0000004000017945 */ /* 0x000fe80003800000 */
[----:B-1----:R-:W-:Y:S05]  /*188e0*/  @P1 BRA `(.L_x_6178) ;  /* 0x0000000000081947 */ /* 0x002fea0003800000 */
[----:B------:R-:W1:Y:S02]  /*188f0*/  SYNCS.PHASECHK.TRANS64.TRYWAIT P1, [R12+URZ+0x30850], R0 ;  /* 0x030850000c0075a7 */ /* 0x000e64000802017f */
[----:B-1----:R-:W-:Y:S05]  /*18900*/  @!P1 BRA `(.L_x_6179) ;  /* 0x000000d000189947 */ /* 0x002fea0003800000 */
.L_x_6178:
[----:B------:R-:W-:Y:S05]  /*18910*/  BSYNC B1 ;  /* 0x0000000000017941 */ /* 0x000fea0003800000 */
.L_x_6177:
        /* <DEDUP_REMOVED lines=48> */
.L_x_6180:
[----:B-----5:R-:W-:Y:S01]  /*18c20*/  FMNMX.FTZ R0, R120, R9, !PT ;  /* 0x0000000978007209 */ /* 0x020fe20007810000 */
[----:B------:R-:W-:Y:S01]  /*18c30*/  ULDC UR4, c[0x0][0x988] ;  /* 0x0002620000047ab9 */ /* 0x000fe20000000800 */
[----:B------:R-:W-:Y:S02]  /*18c40*/  IMAD R13, R13, 0x8, R18 ;  /* 0x000000080d0d7824 */ /* 0x000fe400078e0212 */
        /* <DEDUP_REMOVED lines=46> */
[----:B------:R-:W0:Y:S01]  /*18f30*/  SHFL.BFLY PT, R2, R4, 0x2, 0x1f ;  /* 0x0c401f0004027f89 */ /* 0x000e2200000e0000 */
[----:B------:R-:W-:-:S05]  /*18f40*/  FMNMX.FTZ R3, R167, R0, !PT ;  /* 0x00000000a7037209 */ /* 0x000fca0007810000 */
[----:B------:R-:W1:Y:S01]  /*18f50*/  SHFL.BFLY PT, R0, R3, 0x2, 0x1f ;  /* 0x0c401f0003007f89 */ /* 0x000e6200000e0000 */
[----:B0-----:R-:W-:-:S05]  /*18f60*/  FMNMX.FTZ R4, R4, R2, !PT ;  /* 0x0000000204047209 */ /* 0x001fca0007810000 */
[----:B------:R-:W0:Y:S01]  /*18f70*/  SHFL.BFLY PT, R2, R4, 0x1, 0x1f ;  /* 0x0c201f0004027f89 */ /* 0x000e2200000e0000 */
[----:B-1----:R-:W-:-:S05]  /*18f80*/  FMNMX.FTZ R3, R3, R0, !PT ;  /* 0x0000000003037209 */ /* 0x002fca0007810000 */
[----:B------:R-:W1:Y:S01]  /*18f90*/  SHFL.BFLY PT, R0, R3, 0x1, 0x1f ;  /* 0x0c201f0003007f89 */ /* 0x000e6200000e0000 */
[----:B0-----:R-:W-:Y:S01]  /*18fa0*/  FMNMX.FTZ R4, R4, R2, !PT ;  /* 0x0000000204047209 */ /* 0x001fe20007810000 */
[----:B------:R-:W-:-:S04]  /*18fb0*/  IMAD.U32 R2, RZ, RZ, UR4 ;  /* 0x00000004ff027e24 */ /* 0x000fc8000f8e00ff */
[C---:B------:R-:W-:Y:S01]  /*18fc0*/  FADD.FTZ R5, -R4.reuse, R9 ;  /* 0x0000000904057221 */ /* 0x040fe20000010100 */
[----:B------:R-:W-:Y:S01]  /*18fd0*/  FMUL.FTZ R9, R4, R2 ;  /* 0x0000000204097220 */ /* 0x000fe20000410000 */
[----:B-1----:R-:W-:Y:S02]  /*18fe0*/  FMNMX.FTZ R3, R3, R0, !PT ;  /* 0x0000000003037209 */ /* 0x002fe40007810000 */
[-C--:B------:R-:W-:Y:S01]  /*18ff0*/  FMUL.FTZ R5, R5, R2.reuse ;  /* 0x0000000205057220 */ /* 0x080fe20000410000 */
[-CC-:B------:R-:W-:Y:S01]  /*19000*/  FFMA.FTZ R169, R125, R2.reuse, -R9.reuse ;  /* 0x000000027da97223 */ /* 0x180fe20000010809 */
[-CC-:B------:R-:W-:Y:S01]  /*19010*/  FFMA.FTZ R125, R129, R2.reuse, -R9.reuse ;  /* 0x00000002817d7223 */ /* 0x180fe20000010809 */
[C---:B------:R-:W-:Y:S01]  /*19020*/  FADD.FTZ R0, -R3.reuse, R10 ;  /* 0x0000000a03007221 */ /* 0x040fe20000010100 */
[-C--:B------:R-:W-:Y:S01]  /*19030*/  FMUL.FTZ R129, R3, R2.reuse ;  /* 0x0000000203817220 */ /* 0x080fe20000410000 */
[-CC-:B------:R-:W-:Y:S01]  /*19040*/  FFMA.FTZ R188, R120, R2.reuse, -R9.reuse ;  /* 0x0000000278bc7223 */ /* 0x180fe20000010809 */
[-C--:B------:R-:W-:Y:S01]  /*19050*/  FFMA.FTZ R171, R121, R2.reuse, -R9 ;  /* 0x0000000279ab7223 */ /* 0x080fe20000010809 */
[-C--:B------:R-:W-:Y:S01]  /*19060*/  FMUL.FTZ R0, R0, R2.reuse ;  /* 0x0000000200007220 */ /* 0x080fe20000410000 */
[-C--:B------:R-:W-:Y:S01]  /*19070*/  FFMA.FTZ R189, R122, R2.reuse, -R129 ;  /* 0x000000027abd7223 */ /* 0x080fe20000010881 */
[-C--:B------:R-:W-:Y:S01]  /*19080*/  FFMA.FTZ R184, R128, R2.reuse, -R9 ;  /* 0x0000000280b87223 */ /* 0x080fe20000010809 */
[-C--:B------:R-:W-:Y:S01]  /*19090*/  FFMA.FTZ R128, R123, R2.reuse, -R129 ;  /* 0x000000027b807223 */ /* 0x080fe20000010881 */
[----:B------:R-:W-:Y:S01]  /*190a0*/  MUFU.EX2 R5, R5 ;  /* 0x0000000500057308 */ /* 0x000fe20000000800 */
[-C--:B------:R-:W-:Y:S01]  /*190b0*/  FFMA.FTZ R190, R124, R2.reuse, -R9 ;  /* 0x000000027cbe7223 */ /* 0x080fe20000010809 */
[-CC-:B------:R-:W-:Y:S01]  /*190c0*/  FFMA.FTZ R191, R126, R2.reuse, -R129.reuse ;  /* 0x000000027ebf7223 */ /* 0x180fe20000010881 */
[-CC-:B------:R-:W-:Y:S01]  /*190d0*/  FFMA.FTZ R127, R127, R2.reuse, -R129.reuse ;  /* 0x000000027f7f7223 */ /* 0x180fe20000010881 */
[----:B------:R-:W-:Y:S01]  /*190e0*/  FFMA.FTZ R185, R130, R2, -R129 ;  /* 0x0000000282b97223 */ /* 0x000fe20000010881 */
[----:B------:R-:W-:-:S02]  /*190f0*/  VIADD R130, R13, 0x30840 ;  /* 0x000308400d827836 */ /* 0x000fc40000000000 */
[-C--:B------:R-:W-:Y:S01]  /*19100*/  FFMA.FTZ R126, R131, R2.reuse, -R129 ;  /* 0x00000002837e7223 */ /* 0x080fe20000010881 */
[-C--:B------:R-:W-:Y:S01]  /*19110*/  FFMA.FTZ R186, R132, R2.reuse, -R9 ;  /* 0x0000000284ba7223 */ /* 0x080fe20000010809 */
[----:B------:R-:W0:Y:S01]  /*19120*/  MUFU.EX2 R188, R188 ;  /* 0x000000bc00bc7308 */ /* 0x000e220000000800 */
[-C--:B------:R-:W-:Y:S01]  /*19130*/  FFMA.FTZ R187, R134, R2.reuse, -R129 ;  /* 0x0000000286bb7223 */ /* 0x080fe20000010881 */
[----:B------:R-:W-:Y:S01]  /*19140*/  PRMT R130, R212, 0x654, R130 ;  /* 0x00000654d4827816 */ /* 0x000fe20000000082 */
[-CC-:B------:R-:W-:Y:S01]  /*19150*/  FFMA.FTZ R124, R133, R2.reuse, -R9.reuse ;  /* 0x00000002857c7223 */ /* 0x180fe20000010809 */
[-C--:B------:R-:W-:Y:S01]  /*19160*/  FFMA.FTZ R180, R136, R2.reuse, -R9 ;  /* 0x0000000288b47223 */ /* 0x080fe20000010809 */
[-CC-:B------:R-:W-:Y:S01]  /*19170*/  FFMA.FTZ R123, R135, R2.reuse, -R129.reuse ;  /* 0x00000002877b7223 */ /* 0x180fe20000010881 */
[----:B------:R1:W-:Y:S01]  /*19180*/  SYNCS.ARRIVE.TRANS64.RED.A1T0 RZ, [R130+URZ], RZ ;  /* 0x000000ff82ff79a7 */ /* 0x0003e2000810043f */
        /* <DEDUP_REMOVED lines=9> */
[----:B------:R-:W2:Y:S01]  /*19220*/  MUFU.EX2 R189, R189 ;  /* 0x000000bd00bd7308 */ /* 0x000ea20000000800 */
[----:B0-----:R-:W-:Y:S01]  /*19230*/  FFMA.FTZ R7, R5, R7, R188 ;  /* 0x0000000705077223 */ /* 0x001fe200000100bc */
        /* <DEDUP_REMOVED lines=8> */
[-C--:B-1----:R-:W-:Y:S01]  /*192c0*/  FFMA.FTZ R130, R167, R2.reuse, -R129 ;  /* 0x00000002a7827223 */ /* 0x082fe20000010881 */
[-CC-:B------:R-:W-:Y:S01]  /*192d0*/  FFMA.FTZ R121, R137, R2.reuse, -R9.reuse ;  /* 0x0000000289797223 */ /* 0x180fe20000010809 */
[-CC-:B------:R-:W-:Y:S01]  /*192e0*/  FFMA.FTZ R182, R140, R2.reuse, -R9.reuse ;  /* 0x000000028cb67223 */ /* 0x180fe20000010809 */
[-CC-:B------:R-:W-:Y:S01]  /*192f0*/  FFMA.FTZ R120, R141, R2.reuse, -R9.reuse ;  /* 0x000000028d787223 */ /* 0x180fe20000010809 */
[-CC-:B------:R-:W-:Y:S01]  /*19300*/  FFMA.FTZ R176, R144, R2.reuse, -R9.reuse ;  /* 0x0000000290b07223 */ /* 0x180fe20000010809 */
[----:B------:R-:W-:Y:S01]  /*19310*/  FFMA.FTZ R21, R145, R2, -R9 ;  /* 0x0000000291157223 */ /* 0x000fe20000010809 */
[----:B------:R-:W1:Y:S01]  /*19320*/  MUFU.EX2 R128, R128 ;  /* 0x0000008000807308 */ /* 0x000e620000000800 */
[----:B--2---:R-:W-:Y:S01]  /*19330*/  FFMA.FTZ R6, R0, R6, R189 ;  /* 0x0000000600067223 */ /* 0x004fe200000100bd */
[-CC-:B------:R-:W-:Y:S01]  /*19340*/  FFMA.FTZ R178, R148, R2.reuse, -R9.reuse ;  /* 0x0000000294b27223 */ /* 0x180fe20000010809 */
[-CC-:B------:R-:W-:Y:S01]  /*19350*/  FFMA.FTZ R20, R149, R2.reuse, -R9.reuse ;  /* 0x0000000295147223 */ /* 0x180fe20000010809 */
[-CC-:B------:R-:W-:Y:S01]  /*19360*/  FFMA.FTZ R172, R152, R2.reuse, -R9.reuse ;  /* 0x0000000298ac7223 */ /* 0x180fe20000010809 */
[-CC-:B------:R-:W-:Y:S01]  /*19370*/  FFMA.FTZ R15, R153, R2.reuse, -R9.reuse ;  /* 0x00000002990f7223 */ /* 0x180fe20000010809 */
[-CC-:B------:R-:W-:Y:S01]  /*19380*/  FFMA.FTZ R174, R156, R2.reuse, -R9.reuse ;  /* 0x000000029cae7223 */ /* 0x180fe20000010809 */
[-C--:B------:R-:W-:Y:S01]  /*19390*/  FFMA.FTZ R14, R157, R2.reuse, -R9 ;  /* 0x000000029d0e7223 */ /* 0x080fe20000010809 */
[----:B------:R-:W2:Y:S01]  /*193a0*/  MUFU.EX2 R190, R190 ;  /* 0x000000be00be7308 */ /* 0x000ea20000000800 */
[----:B0-----:R-:W-:Y:S01]  /*193b0*/  FADD.FTZ R7, R171, R7 ;  /* 0x00000007ab077221 */ /* 0x001fe20000010000 */
[-CC-:B------:R-:W-:Y:S01]  /*193c0*/  FFMA.FTZ R168, R160, R2.reuse, -R9.reuse ;  /* 0x00000002a0a87223 */ /* 0x180fe20000010809 */
[-CC-:B------:R-:W-:Y:S01]  /*193d0*/  FFMA.FTZ R10, R161, R2.reuse, -R9.reuse ;  /* 0x00000002a10a7223 */ /* 0x180fe20000010809 */
[-CC-:B------:R-:W-:Y:S01]  /*193e0*/  FFMA.FTZ R170, R164, R2.reuse, -R9.reuse ;  /* 0x00000002a4aa7223 */ /* 0x180fe20000010809 */
[----:B------:R-:W-:-:S03]  /*193f0*/  FFMA.FTZ R9, R165, R2, -R9 ;  /* 0x00000002a5097223 */ /* 0x000fc60000010809 */
        /* <DEDUP_REMOVED lines=90> */
.L_x_6181:
[----:B------:R-:W-:Y:S01]  /*199a0*/  ISETP.GT.AND P1, PT, R11, RZ, PT ;  /* 0x000000ff0b00720c */ /* 0x000fe20003f24270 */
[----:B------:R-:W-:Y:S01]  /*199b0*/  VIADD R12, R12, 0x30860 ;  /* 0x000308600c0c7836 */ /* 0x000fe20000000000 */
[----:B------:R-:W-:Y:S01]  /*199c0*/  F2FP.BF16.F32.PACK_AB R188, R171, R188 ;  /* 0x000000bcabbc723e */ /* 0x000fe200000010ff */
[----:B------:R-:W-:Y:S01]  /*199d0*/  VIADD R11, R11, 0xffffffff ;  /* 0xffffffff0b0b7836 */ /* 0x000fe20000000000 */
[----:B------:R-:W-:Y:S02]  /*199e0*/  F2FP.BF16.F32.PACK_AB R190, R169, R190 ;  /* 0x000000bea9be723e */ /* 0x000fe400000010ff */
[----:B------:R-:W-:Y:S02]  /*199f0*/  PRMT R12, R212, 0x654, R12 ;  /* 0x00000654d40c7816 */ /* 0x000fe4000000000c */
[----:B------:R-:W-:Y:S01]  /*19a00*/  F2FP.BF16.F32.PACK_AB R174, R14, R174 ;  /* 0x000000ae0eae723e */ /* 0x000fe200000010ff */
[----:B------:R-:W-:Y:S01]  /*19a10*/  IMAD.MOV.U32 R14, RZ, RZ, R197 ;  /* 0x000000ffff0e7224 */ /* 0x000fe200078e00c5 */
[----:B------:R0:W-:Y:S01]  /*19a20*/  SYNCS.ARRIVE.TRANS64.RED.A1T0 RZ, [R12+URZ], RZ ;  /* 0x000000ff0cff79a7 */ /* 0x0001e2000810043f */
[----:B------:R-:W-:Y:S01]  /*19a30*/  F2FP.BF16.F32.PACK_AB R168, R10, R168 ;  /* 0x000000a80aa8723e */ /* 0x000fe200000010ff */
[----:B------:R-:W-:Y:S01]  /*19a40*/  IMAD.MOV.U32 R10, RZ, RZ, R3 ;  /* 0x000000ffff0a7224 */ /* 0x000fe200078e0003 */
[----:B------:R-:W-:Y:S01]  /*19a50*/  F2FP.BF16.F32.PACK_AB R170, R9, R170 ;  /* 0x000000aa09aa723e */ /* 0x000fe200000010ff */
[----:B------:R-:W-:Y:S01]  /*19a60*/  IMAD.MOV.U32 R9, RZ, RZ, R4 ;  /* 0x000000ffff097224 */ /* 0x000fe200078e0004 */
[----:B------:R-:W-:-:S02]  /*19a70*/  F2FP.BF16.F32.PACK_AB R189, R128, R189 ;  /* 0x000000bd80bd723e */ /* 0x000fc400000010ff */
[----:B------:R-:W-:Y:S01]  /*19a80*/  F2FP.BF16.F32.PACK_AB R191, R127, R191 ;  /* 0x000000bf7fbf723e */ /* 0x000fe200000010ff */
[----:B0-----:R-:W-:Y:S01]  /*19a90*/  IMAD.MOV.U32 R12, RZ, RZ, R200 ;  /* 0x000000ffff0c7224 */ /* 0x001fe200078e00c8 */
        /* <DEDUP_REMOVED lines=18> */
.L_x_6169:
[----:B------:R-:W-:Y:S05]  /*19bc0*/  BSYNC B0 ;  /* 0x0000000000007941 */ /* 0x000fea0003800000 */
.L_x_6168:
        /* <DEDUP_REMOVED lines=99> */
.L_x_6183:
[----:B------:R-:W-:Y:S01]  /*1a200*/  IMAD R10, R197, 0x8, R18 ;  /* 0x00000008c50a7824 */ /* 0x000fe200078e0212 */
[----:B------:R-:W-:-:S04]  /*1a210*/  SHF.L.U32 R5, R200, 0x1f, RZ ;  /* 0x0000001fc8057819 */ /* 0x000fc800000006ff */
[----:B------:R0:W1:Y:S01]  /*1a220*/  SYNCS.PHASECHK.TRANS64.TRYWAIT P1, [R10+URZ+0x30850], R5 ;  /* 0x030850050a0075a7 */ /* 0x000062000802017f */
[----:B------:R-:W-:Y:S05]  /*1a230*/  @!P0 BRA `(.L_x_6184) ;  /* 0x0000000000048947 */ /* 0x000fea0003800000 */
[----:B------:R-:W-:Y:S01]  /*1a240*/  BPT.TRAP 0x1 ;  /* 0x000000040000795c */ /* 0x000fe20000300000 */
.L_x_6184:
        /* <DEDUP_REMOVED lines=9> */
.L_x_6186:
[----:B------:R-:W-:Y:S05]  /*1a2e0*/  BSYNC B0 ;  /* 0x0000000000007941 */ /* 0x000fea0003800000 */
.L_x_6185:
[----:B------:R-:W-:Y:S01]  /*1a2f0*/  IMAD.MOV.U32 R8, RZ, RZ, R0 ;  /* 0x000000ffff087224 */ /* 0x000fe200078e0000 */
[----:B------:R-:W-:Y:S01]  /*1a300*/  WARPGROUP.ARRIVE ;  /* 0x00000000000079c5 */ /* 0x000fe20000000000 */
[----:B------:R-:W-:Y:S01]  /*1a310*/  IMAD.MOV.U32 R9, RZ, RZ, 0x40000040 ;  /* 0x40000040ff097424 */ /* 0x000fe200078e00ff */
[----:B01----:R-:W-:Y:S02]  /*1a320*/  SHFL.BFLY PT, R5, R6, 0x2, 0x1f ;  /* 0x0c401f0006057f89 */ /* 0x003fe400000e0000 */
        /* <DEDUP_REMOVED lines=32> */
[----:B------:R-:W-:Y:S02]  /*1a530*/  WARPGROUP.DEPBAR.LE gsb0, 0x0 ;  /* 0x00008000000079c5 */ /* 0x000fe40000010000 */
[----:B------:R-:W-:-:S10]  /*1a540*/  WARPGROUP.ARRIVE ;  /* 0x00000000000079c5 */ /* 0x000fd40000000000 */
[----:B------:R-:W-:Y:S01]  /*1a550*/  HGMMA.64x192x16.F32.BF16 R24, R172, gdesc[UR4].tnspB, R24, gsb0 ;  /* 0x42e00004ac187df0 */ /* 0x000fe20008001818 */
[----:B------:R-:W-:Y:S01]  /*1a560*/  R2UR UR6, R8 ;  /* 0x00000000080672ca */ /* 0x000fe200000e0000 */
[----:B------:R-:W-:Y:S01]  /*1a570*/  FADD.FTZ R8, R5, R6 ;  /* 0x0000000605087221 */ /* 0x000fe20000010000 */
[----:B------:R-:W-:Y:S01]  /*1a580*/  R2UR UR7, R9 ;  /* 0x00000000090772ca */ /* 0x000fe200000e0000 */
[----:B------:R-:W0:Y:S01]  /*1a590*/  SHFL.BFLY PT, R5, R0, 0x1, 0x1f ;  /* 0x0c201f0000057f89 */ /* 0x000e2200000e0000 */
[----:B------:R-:W-:-:S03]  /*1a5a0*/  CS2R R6, SRZ ;  /* 0x0000000000067805 */ /* 0x000fc6000001ff00 */
        /* <DEDUP_REMOVED lines=19> */
[----:B------:R-:W-:Y:S03]  /*1a6e0*/  HGMMA.64x192x16.F32.BF16 R24, R168, gdesc[UR4].tnspB, R24, gsb0 ;  /* 0x42e00004a8187df0 */ /* 0x000fe60008001818 */
[----:B------:R-:W-:Y:S02]  /*1a6f0*/  WARPGROUP.DEPBAR.LE gsb0, 0x0 ;  /* 0x00008000000079c5 */ /* 0x000fe40000010000 */
[----:B--23--:R-:W-:Y:S05]  /*1a700*/  @!P0 BRA `(.L_x_6188) ;  /* 0x0000000000048947 */ /* 0x00cfea0003800000 */
[----:B------:R-:W-:Y:S01]  /*1a710*/  BPT.TRAP 0x1 ;  /* 0x000000040000795c */ /* 0x000fe20000300000 */
.L_x_6188:
        /* <DEDUP_REMOVED lines=54> */
[----:B------:R-:W-:Y:S01]  /*1aa80*/  SEL R7, RZ, 0x1, P1 ;  /* 0x00000001ff077807 */ /* 0x000fe20000800000 */
        /* <DEDUP_REMOVED lines=53> */
.L_x_6089:
[----:B------:R-:W1:Y:S08]  /*1ade0*/  S2UR UR4, SR_CgaCtaId ;  /* 0x00000000000479c3 */ /* 0x000e700000008800 */
[----:B------:R-:W-:Y:S01]  /*1adf0*/  BAR.SYNC.DEFER_BLOCKING 0x5, 0x180 ;  /* 0x0146000000007b1d */ /* 0x000fe20000010000 */
[----:B------:R-:W-:-:S05]  /*1ae00*/  MOV R7, 0x400 ;  /* 0x0000040000077802 */ /* 0x000fca0000000f00 */
[----:B------:R-:W-:Y:S01]  /*1ae10*/  BSSY B0, `(.L_x_6189) ;  /* 0x0000274000007945 */ /* 0x000fe20003800000 */
[----:B-1----:R-:W-:-:S05]  /*1ae20*/  IMAD.U32 R212, RZ, RZ, UR4 ;  /* 0x00000004ffd47e24 */ /* 0x002fca000f8e00ff */
[----:B------:R-:W-:-:S05]  /*1ae30*/  LEA R18, R212, R7, 0x18 ;  /* 0x00000007d4127211 */ /* 0x000fca00078ec0ff */
[----:B------:R0:W1:Y:S01]  /*1ae40*/  LDS.128 R28, [R18+0x308d0] ;  /* 0x0308d000121c7984 */ /* 0x0000620000000c00 */
[----:B------:R-:W-:Y:S06]  /*1ae50*/  BAR.ARV 0x4, 0x180 ;  /* 0x0106000000007b1d */ /* 0x000fec0000002000 */
[----:B------:R-:W-:Y:S05]  /*1ae60*/  @P0 BRA `(.L_x_6190) ;  /* 0x0000001800940947 */ /* 0x000fea0003800000 */
[----:B------:R-:W2:Y:S01]  /*1ae70*/  LDL R10, [R1+0x6c] ;  /* 0x00006c00010a7983 */ /* 0x000ea20000100800 */
[----:B------:R-:W-:Y:S01]  /*1ae80*/  F2FP.BF16.F32.PACK_AB R24, R25, R24 ;  /* 0x000000181918723e */ /* 0x000fe200000010ff */
[----:B------:R-:W-:Y:S01]  /*1ae90*/  ULDC.64 UR4, c[0x0][0xc00] ;  /* 0x0003000000047ab9 */ /* 0x000fe20000000a00 */
[----:B------:R-:W-:Y:S01]  /*1aea0*/  F2FP.BF16.F32.PACK_AB R25, R136, R26 ;  /* 0x0000001a8819723e */ /* 0x000fe200000010ff */
[----:B------:R-:W3:Y:S01]  /*1aeb0*/  S2R R9, SR_SWINHI ;  /* 0x0000000000097919 */ /* 0x000ee20000002f00 */
[----:B------:R-:W-:Y:S01]  /*1aec0*/  F2FP.BF16.F32.PACK_AB R32, R33, R32 ;  /* 0x000000202120723e */ /* 0x000fe200000010ff */
[----:B------:R-:W-:Y:S01]  /*1aed0*/  ULDC.64 UR6, c[0x0][0x208] ;  /* 0x0000820000067ab9 */ /* 0x000fe20000000a00 */
        /* <DEDUP_REMOVED lines=16> */
[----:B---3--:R-:W-:Y:S02]  /*1afe0*/  MOV R7, R9 ;  /* 0x0000000900077202 */ /* 0x008fe40000000f00 */
        /* <DEDUP_REMOVED lines=18> */
[----:B------:R-:W-:Y:S01]  /*1b110*/  BAR.SYNC.DEFER_BLOCKING 0x1, 0x100 ;  /* 0x0044000000007b1d */ /* 0x000fe20000010000 */
[----:B--2---:R-:W-:-:S03]  /*1b120*/  IMAD.WIDE R70, R10, 0x2, R6 ;  /* 0x000000020a467825 */ /* 0x004fc600078e0206 */
[C---:B------:R-:W-:Y:S02]  /*1b130*/  IADD3 R141, P5, R70.reuse, 0x4000, RZ ;  /* 0x00004000468d7810 */ /* 0x040fe40007fbe0ff */
[C---:B------:R-:W-:Y:S02]  /*1b140*/  IADD3 R111, P2, R70.reuse, 0x20, RZ ;  /* 0x00000020466f7810 */ /* 0x040fe40007f5e0ff */
[----:B------:R-:W-:Y:S01]  /*1b150*/  LOP3.LUT R20, R141, 0x380, RZ, 0xc0, !PT ;  /* 0x000003808d147812 */ /* 0x000fe200078ec0ff */
[--C-:B------:R-:W-:Y:S01]  /*1b160*/  IMAD.X R21, RZ, RZ, R71.reuse, P5 ;  /* 0x000000ffff157224 */ /* 0x100fe200028e0647 */
[----:B-----5:R-:W-:Y:S01]  /*1b170*/  IADD3 R137, P1, R70, 0x40, RZ ;  /* 0x0000004046897810 */ /* 0x020fe20007f3e0ff */
[--C-:B------:R-:W-:Y:S01]  /*1b180*/  IMAD.X R11, RZ, RZ, R71.reuse, P2 ;  /* 0x000000ffff0b7224 */ /* 0x100fe200010e0647 */
[----:B------:R-:W-:Y:S02]  /*1b190*/  SHF.R.U64 R20, R20, 0x3, RZ ;  /* 0x0000000314147819 */ /* 0x000fe400000012ff */
[C---:B------:R-:W-:Y:S01]  /*1b1a0*/  IADD3 R139, P6, R70.reuse, 0x60, RZ ;  /* 0x00000060468b7810 */ /* 0x040fe20007fde0ff */
[----:B------:R-:W-:Y:S01]  /*1b1b0*/  IMAD.X R13, RZ, RZ, R71, P1 ;  /* 0x000000ffff0d7224 */ /* 0x000fe200008e0647 */
[----:B------:R-:W-:-:S02]  /*1b1c0*/  IADD3 R58, P2, R70, 0x8000, RZ ;  /* 0x00008000463a7810 */ /* 0x000fc40007f5e0ff */
[----:B------:R-:W-:Y:S01]  /*1b1d0*/  LOP3.LUT R9, R70, 0x380, RZ, 0xc0, !PT ;  /* 0x0000038046097812 */ /* 0x000fe200078ec0ff */
[--C-:B------:R-:W-:Y:S01]  /*1b1e0*/  IMAD.X R15, RZ, RZ, R71.reuse, P6 ;  /* 0x000000ffff0f7224 */ /* 0x100fe200030e0647 */
[----:B------:R-:W-:Y:S01]  /*1b1f0*/  LOP3.LUT R10, R111, 0x380, RZ, 0xc0, !PT ;  /* 0x000003806f0a7812 */ /* 0x000fe200078ec0ff */
[----:B------:R-:W-:Y:S01]  /*1b200*/  IMAD.X R59, RZ, RZ, R71, P2 ;  /* 0x000000ffff3b7224 */ /* 0x000fe200010e0647 */
[----:B------:R-:W-:Y:S02]  /*1b210*/  LOP3.LUT R12, R137, 0x380, RZ, 0xc0, !PT ;  /* 0x00000380890c7812 */ /* 0x000fe400078ec0ff */
[----:B------:R-:W-:Y:S02]  /*1b220*/  LOP3.LUT R20, R20, R141, RZ, 0x3c, !PT ;  /* 0x0000008d14147212 */ /* 0x000fe400078e3cff */
[----:B------:R-:W-:Y:S02]  /*1b230*/  LOP3.LUT R14, R139, 0x380, RZ, 0xc0, !PT ;  /* 0x000003808b0e7812 */ /* 0x000fe400078ec0ff */
[----:B------:R-:W-:-:S02]  /*1b240*/  LOP3.LUT R141, R58, 0x380, RZ, 0xc0, !PT ;  /* 0x000003803a8d7812 */ /* 0x000fc400078ec0ff */
[----:B------:R-:W-:Y:S02]  /*1b250*/  SHF.R.U64 R9, R9, 0x3, RZ ;  /* 0x0000000309097819 */ /* 0x000fe400000012ff */
[----:B------:R-:W-:Y:S02]  /*1b260*/  SHF.R.U64 R10, R10, 0x3, RZ ;  /* 0x000000030a0a7819 */ /* 0x000fe400000012ff */
[----:B------:R-:W-:Y:S02]  /*1b270*/  SHF.R.U64 R12, R12, 0x3, RZ ;  /* 0x000000030c0c7819 */ /* 0x000fe400000012ff */
[C---:B------:R-:W-:Y:S02]  /*1b280*/  IADD3 R38, P0, R70.reuse, 0x4020, RZ ;  /* 0x0000402046267810 */ /* 0x040fe40007f1e0ff */
[C---:B------:R-:W-:Y:S02]  /*1b290*/  IADD3 R46, P4, R70.reuse, 0x4040, RZ ;  /* 0x00004040462e7810 */ /* 0x040fe40007f9e0ff */
[C---:B------:R-:W-:Y:S01]  /*1b2a0*/  IADD3 R54, P3, R70.reuse, 0x4060, RZ ;  /* 0x0000406046367810 */ /* 0x040fe20007f7e0ff */
[--C-:B------:R-:W-:Y:S01]  /*1b2b0*/  IMAD.X R39, RZ, RZ, R71.reuse, P0 ;  /* 0x000000ffff277224 */ /* 0x100fe200000e0647 */
[C---:B-1----:R-:W-:Y:S01]  /*1b2c0*/  IADD3 R28, P1, R70.reuse, 0x8020, RZ ;  /* 0x00008020461c7810 */ /* 0x042fe20007f3e0ff */
[--C-:B------:R-:W-:Y:S01]  /*1b2d0*/  IMAD.X R47, RZ, RZ, R71.reuse, P4 ;  /* 0x000000ffff2f7224 */ /* 0x100fe200020e0647 */
[C---:B------:R-:W-:Y:S01]  /*1b2e0*/  IADD3 R66, P6, R70.reuse, 0x8040, RZ ;  /* 0x0000804046427810 */ /* 0x040fe20007fde0ff */
[--C-:B------:R-:W-:Y:S01]  /*1b2f0*/  IMAD.X R55, RZ, RZ, R71.reuse, P3 ;  /* 0x000000ffff377224 */ /* 0x100fe200018e0647 */
[----:B------:R-:W-:Y:S01]  /*1b300*/  IADD3 R72, P5, R70, 0x8060, RZ ;  /* 0x0000806046487810 */ /* 0x000fe20007fbe0ff */
[--C-:B------:R-:W-:Y:S01]  /*1b310*/  IMAD.X R63, RZ, RZ, R71.reuse, P1 ;  /* 0x000000ffff3f7224 */ /* 0x100fe200008e0647 */
[----:B------:R-:W-:Y:S01]  /*1b320*/  SHF.R.U64 R14, R14, 0x3, RZ ;  /* 0x000000030e0e7819 */ /* 0x000fe200000012ff */
[----:B------:R-:W-:Y:S01]  /*1b330*/  IMAD.X R67, RZ, RZ, R71, P6 ;  /* 0x000000ffff437224 */ /* 0x000fe200030e0647 */
[----:B------:R-:W-:-:S02]  /*1b340*/  SHF.R.U64 R141, R141, 0x3, RZ ;  /* 0x000000038d8d7819 */ /* 0x000fc400000012ff */
[----:B------:R-:W-:Y:S01]  /*1b350*/  LOP3.LUT R70, R9, R70, RZ, 0x3c, !PT ;  /* 0x0000004609467212 */ /* 0x000fe200078e3cff */
[----:B------:R-:W-:Y:S01]  /*1b360*/  IMAD.X R9, RZ, RZ, R71, P5 ;  /* 0x000000ffff097224 */ /* 0x000fe200028e0647 */
[----:B------:R-:W-:Y:S02]  /*1b370*/  LOP3.LUT R10, R10, R111, RZ, 0x3c, !PT ;  /* 0x0000006f0a0a7212 */ /* 0x000fe400078e3cff */
[----:B------:R-:W-:Y:S02]  /*1b380*/  LOP3.LUT R12, R12, R137, RZ, 0x3c, !PT ;  /* 0x000000890c0c7212 */ /* 0x000fe400078e3cff */
[----:B------:R-:W-:Y:S02]  /*1b390*/  LOP3.LUT R14, R14, R139, RZ, 0x3c, !PT ;  /* 0x0000008b0e0e7212 */ /* 0x000fe400078e3cff */
[----:B------:R-:W-:Y:S02]  /*1b3a0*/  LOP3.LUT R111, R38, 0x380, RZ, 0xc0, !PT ;  /* 0x00000380266f7812 */ /* 0x000fe400078ec0ff */
[----:B------:R-:W-:-:S02]  /*1b3b0*/  LOP3.LUT R58, R141, R58, RZ, 0x3c, !PT ;  /* 0x0000003a8d3a7212 */ /* 0x000fc400078e3cff */
[----:B------:R-:W-:Y:S02]  /*1b3c0*/  MOV R70, R70 ;  /* 0x0000004600467202 */ /* 0x000fe40000000f00 */
[----:B------:R-:W-:Y:S02]  /*1b3d0*/  MOV R10, R10 ;  /* 0x0000000a000a7202 */ /* 0x000fe40000000f00 */
[----:B------:R-:W-:Y:S01]  /*1b3e0*/  MOV R13, R12 ;  /* 0x0000000c000d7202 */ /* 0x000fe20000000f00 */
[----:B------:R-:W-:Y:S01]  /*1b3f0*/  STSM.16.M88.4 [R70], R24 ;  /* 0x0000001846007844 */ /* 0x000fe20000000200 */
[----:B------:R-:W-:Y:S02]  /*1b400*/  SHF.R.U64 R111, R111, 0x3, RZ ;  /* 0x000000036f6f7819 */ /* 0x000fe400000012ff */
[----:B------:R-:W-:Y:S01]  /*1b410*/  MOV R14, R14 ;  /* 0x0000000e000e7202 */ /* 0x000fe20000000f00 */
[----:B------:R-:W-:Y:S01]  /*1b420*/  STSM.16.M88.4 [R10], R32 ;  /* 0x000000200a007844 */ /* 0x000fe20000000200 */
[----:B------:R-:W-:-:S02]  /*1b430*/  MOV R12, R58 ;  /* 0x0000003a000c7202 */ /* 0x000fc40000000f00 */
[----:B------:R-:W-:Y:S01]  /*1b440*/  MOV R20, R20 ;  /* 0x0000001400147202 */ /* 0x000fe20000000f00 */
[----:B------:R-:W-:Y:S01]  /*1b450*/  STSM.16.M88.4 [R13], R40 ;  /* 0x000000280d007844 */ /* 0x000fe20000000200 */
[----:B------:R-:W-:Y:S01]  /*1b460*/  F2FP.BF16.F32.PACK_AB R58, R61, R60 ;  /* 0x0000003c3d3a723e */ /* 0x000fe200000010ff */
[----:B------:R-:W-:Y:S01]  /*1b470*/  IMAD.MOV.U32 R21, RZ, RZ, RZ ;  /* 0x000000ffff157224 */ /* 0x000fe200078e00ff */
[----:B------:R-:W-:Y:S01]  /*1b480*/  F2FP.BF16.F32.PACK_AB R59, R128, R120 ;  /* 0x00000078803b723e */ /* 0x000fe200000010ff */
[----:B------:R-:W-:Y:S01]  /*1b490*/  STSM.16.M88.4 [R14], R48 ;  /* 0x000000300e007844 */ /* 0x000fe20000000200 */
[----:B------:R-:W-:Y:S02]  /*1b4a0*/  LOP3.LUT R38, R111, R38, RZ, 0x3c, !PT ;  /* 0x000000266f267212 */ /* 0x000fe400078e3cff */
[----:B------:R-:W-:Y:S01]  /*1b4b0*/  LOP3.LUT R71, R66, 0x380, RZ, 0xc0, !PT ;  /* 0x0000038042477812 */ /* 0x000fe200078ec0ff */
[----:B------:R1:W-:Y:S01]  /*1b4c0*/  STSM.16.M88.4 [R20], R56 ;  /* 0x0000003814007844 */ /* 0x0003e20000000200 */
[----:B------:R-:W-:-:S02]  /*1b4d0*/  LOP3.LUT R111, R72, 0x380, RZ, 0xc0, !PT ;  /* 0x00000380486f7812 */ /* 0x000fc400078ec0ff */
[----:B------:R-:W-:Y:S02]  /*1b4e0*/  LOP3.LUT R137, R46, 0x380, RZ, 0xc0, !PT ;  /* 0x000003802e897812 */ /* 0x000fe400078ec0ff */
[----:B------:R-:W-:Y:S02]  /*1b4f0*/  LOP3.LUT R139, R54, 0x380, RZ, 0xc0, !PT ;  /* 0x00000380368b7812 */ /* 0x000fe400078ec0ff */
[----:B------:R-:W-:Y:S02]  /*1b500*/  LOP3.LUT R62, R28, 0x380, RZ, 0xc0, !PT ;  /* 0x000003801c3e7812 */ /* 0x000fe400078ec0ff */
[----:B------:R-:W-:Y:S02]  /*1b510*/  SHF.R.U64 R71, R71, 0x3, RZ ;  /* 0x0000000347477819 */ /* 0x000fe400000012ff */
[----:B------:R-:W-:Y:S02]  /*1b520*/  SHF.R.U64 R111, R111, 0x3, RZ ;  /* 0x000000036f6f7819 */ /* 0x000fe400000012ff */
[----:B------:R-:W-:-:S02]  /*1b530*/  SHF.R.U64 R137, R137, 0x3, RZ ;  /* 0x0000000389897819 */ /* 0x000fc400000012ff */
[----:B------:R-:W-:Y:S01]  /*1b540*/  SHF.R.U64 R139, R139, 0x3, RZ ;  /* 0x000000038b8b7819 */ /* 0x000fe200000012ff */
[----:B-1----:R-:W1:Y:S01]  /*1b550*/  LDC R20, c[0x0][0xbe8] ;  /* 0x0002fa00ff147b82 */ /* 0x002e620000000800 */
[----:B------:R-:W-:Y:S02]  /*1b560*/  SHF.R.U64 R3, R62, 0x3, RZ ;  /* 0x000000033e037819 */ /* 0x000fe400000012ff */
[----:B------:R-:W-:Y:S02]  /*1b570*/  LOP3.LUT R66, R71, R66, RZ, 0x3c, !PT ;  /* 0x0000004247427212 */ /* 0x000fe400078e3cff */
[----:B------:R-:W-:Y:S02]  /*1b580*/  LOP3.LUT R8, R111, R72, RZ, 0x3c, !PT ;  /* 0x000000486f087212 */ /* 0x000fe400078e3cff */
[----:B------:R-:W-:Y:S02]  /*1b590*/  LOP3.LUT R46, R137, R46, RZ, 0x3c, !PT ;  /* 0x0000002e892e7212 */ /* 0x000fe400078e3cff */
[----:B------:R-:W-:-:S02]  /*1b5a0*/  LOP3.LUT R54, R139, R54, RZ, 0x3c, !PT ;  /* 0x000000368b367212 */ /* 0x000fc400078e3cff */
[----:B------:R-:W-:Y:S02]  /*1b5b0*/  LOP3.LUT R62, R3, R28, RZ, 0x3c, !PT ;  /* 0x0000001c033e7212 */ /* 0x000fe400078e3cff */
[----:B------:R-:W-:Y:S02]  /*1b5c0*/  MOV R2, R66 ;  /* 0x0000004200027202 */ /* 0x000fe40000000f00 */
[----:B------:R-:W-:Y:S02]  /*1b5d0*/  MOV R38, R38 ;  /* 0x0000002600267202 */ /* 0x000fe40000000f00 */
[----:B------:R-:W-:Y:S02]  /*1b5e0*/  MOV R3, R8 ;  /* 0x0000000800037202 */ /* 0x000fe40000000f00 */
[----:B------:R-:W-:Y:S02]  /*1b5f0*/  F2FP.BF16.F32.PACK_AB R66, R69, R68 ;  /* 0x000000444542723e */ /* 0x000fe400000010ff */
[----:B------:R-:W-:-:S02]  /*1b600*/  F2FP.BF16.F32.PACK_AB R67, R126, R122 ;  /* 0x0000007a7e43723e */ /* 0x000fc400000010ff */
[----:B------:R-:W-:Y:S02]  /*1b610*/  MOV R46, R46 ;  /* 0x0000002e002e7202 */ /* 0x000fe40000000f00 */
[----:B------:R-:W-:Y:S01]  /*1b620*/  F2FP.BF16.F32.PACK_AB R8, R73, R4 ;  /* 0x000000044908723e */ /* 0x000fe200000010ff */
[----:B------:R-:W-:Y:S01]  /*1b630*/  STSM.16.M88.4 [R38], R64 ;  /* 0x0000004026007844 */ /* 0x000fe20000000200 */
[----:B------:R-:W-:Y:S02]  /*1b640*/  F2FP.BF16.F32.PACK_AB R9, R125, R74 ;  /* 0x0000004a7d09723e */ /* 0x000fe400000010ff */
[----:B------:R-:W-:Y:S02]  /*1b650*/  F2FP.BF16.F32.PACK_AB R10, R77, R76 ;  /* 0x0000004c4d0a723e */ /* 0x000fe400000010ff */
[----:B------:R-:W-:Y:S02]  /*1b660*/  F2FP.BF16.F32.PACK_AB R11, R124, R78 ;  /* 0x0000004e7c0b723e */ /* 0x000fe400000010ff */
[----:B------:R-:W-:-:S02]  /*1b670*/  MOV R54, R54 ;  /* 0x0000003600367202 */ /* 0x000fc40000000f00 */
[----:B------:R-:W-:Y:S01]  /*1b680*/  ISETP.NE.U32.AND P0, PT, RZ, UR4, PT ;  /* 0x00000004ff007c0c */ /* 0x000fe2000bf05070 */
[----:B------:R2:W-:Y:S01]  /*1b690*/  STSM.16.M88.4 [R46], R8 ;  /* 0x000000082e007844 */ /* 0x0005e20000000200 */
[----:B------:R-:W-:Y:S02]  /*1b6a0*/  MOV R62, R62 ;  /* 0x0000003e003e7202 */ /* 0x000fe40000000f00 */
[----:B------:R-:W-:Y:S01]  /*1b6b0*/  ISETP.NE.AND.EX P0, PT, RZ, UR5, PT, P0 ;  /* 0x00000005ff007c0c */ /* 0x000fe2000bf05300 */
[----:B------:R-:W-:Y:S04]  /*1b6c0*/  STSM.16.M88.4 [R54], R80 ;  /* 0x0000005036007844 */ /* 0x000fe80000000200 */
[----:B------:R3:W-:Y:S04]  /*1b6d0*/  STSM.16.M88.4 [R12], R88 ;  /* 0x000000580c007844 */ /* 0x0007e80000000200 */
[----:B------:R4:W-:Y:S01]  /*1b6e0*/  STSM.16.M88.4 [R62], R96 ;  /* 0x000000603e007844 */ /* 0x0009e20000000200 */
[----:B--2---:R-:W-:-:S03]  /*1b6f0*/  F2FP.BF16.F32.PACK_AB R8, R113, R138 ;  /* 0x0000008a7108723e */ /* 0x004fc600000010ff */
[----:B------:R4:W-:Y:S01]  /*1b700*/  STSM.16.M88.4 [R2], R104 ;  /* 0x0000006802007844 */ /* 0x0009e20000000200 */
[----:B------:R-:W-:Y:S02]  /*1b710*/  F2FP.BF16.F32.PACK_AB R9, R115, R114 ;  /* 0x000000727309723e */ /* 0x000fe400000010ff */
[----:B------:R-:W-:Y:S02]  /*1b720*/  F2FP.BF16.F32.PACK_AB R10, R117, R116 ;  /* 0x00000074750a723e */ /* 0x000fe400000010ff */
[----:B------:R-:W-:Y:S02]  /*1b730*/  F2FP.BF16.F32.PACK_AB R11, R119, R118 ;  /* 0x00000076770b723e */ /* 0x000fe400000010ff */
[----:B---3--:R-:W-:-:S03]  /*1b740*/  IADD3 R12, P1, R228, UR4, RZ ;  /* 0x00000004e40c7c10 */ /* 0x008fc6000ff3e0ff */
[----:B------:R4:W-:Y:S01]  /*1b750*/  STSM.16.M88.4 [R3], R8 ;  /* 0x0000000803007844 */ /* 0x0009e20000000200 */
[----:B------:R-:W-:Y:S01]  /*1b760*/  IADD3.X R13, R229, UR5, RZ, P1, !PT ;  /* 0x00000005e50d7c10 */ /* 0x000fe20008ffe4ff */
[----:B------:R-:W-:Y:S01]  /*1b770*/  ULDC.64 UR4, c[0x0][0xc08] ;  /* 0x0003020000047ab9 */ /* 0x000fe20000000a00 */
[----:B------:R-:W-:Y:S01]  /*1b780*/  BAR.SYNC.DEFER_BLOCKING 0x1, 0x100 ;  /* 0x0044000000007b1d */ /* 0x000fe20000010000 */
[----:B-1----:R-:W-:Y:S02]  /*1b790*/  ISETP.NE.AND P1, PT, R20, 0x1, PT ;  /* 0x000000011400780c */ /* 0x002fe40003f25270 */
[----:B------:R-:W-:-:S04]  /*1b7a0*/  ISETP.NE.U32.AND P2, PT, RZ, UR4, PT ;  /* 0x00000004ff007c0c */ /* 0x000fc8000bf45070 */
[----:B------:R-:W-:-:S07]  /*1b7b0*/  ISETP.NE.AND.EX P2, PT, RZ, UR5, PT, P2 ;  /* 0x00000005ff007c0c */ /* 0x000fce000bf45320 */
[----:B------:R-:W1:Y:S08]  /*1b7c0*/  @P1 LDC R4, c[0x0][0xbec] ;  /* 0x0002fb00ff041b82 */ /* 0x000e700000000800 */
[----:B------:R-:W2:Y:S01]  /*1b7d0*/  @P1 LDC R25, c[0x0][0xbf0] ;  /* 0x0002fc00ff191b82 */ /* 0x000ea20000000800 */
[----:B------:R-:W-:Y:S01]  /*1b7e0*/  @P2 IADD3 R228, P3, R228, UR4, RZ ;  /* 0x00000004e4e42c10 */ /* 0x000fe2000ff7e0ff */
[----:B------:R-:W-:Y:S01]  /*1b7f0*/  ULDC UR4, c[0x0][0xa88] ;  /* 0x0002a20000047ab9 */ /* 0x000fe20000000800 */
[----:B------:R4:W5:Y:S01]  /*1b800*/  @P0 LDG.E R21, desc[UR6][R12.64] ;  /* 0x000000060c150981 */ /* 0x000962000c1e1900 */
[----:B------:R-:W-:Y:S01]  /*1b810*/  IMAD.U32 R65, RZ, RZ, UR4 ;  /* 0x00000004ff417e24 */ /* 0x000fe2000f8e00ff */
[----:B------:R-:W-:-:S05]  /*1b820*/  @P2 IADD3.X R229, R229, UR5, RZ, P3, !PT ;  /* 0x00000005e5e52c10 */ /* 0x000fca0009ffe4ff */
[----:B------:R4:W5:Y:S01]  /*1b830*/  @P2 LDG.E R65, desc[UR6][R228.64] ;  /* 0x00000006e4412981 */ /* 0x000962000c1e1900 */
[----:B------:R-:W-:Y:S05]  /*1b840*/  @P2 BRA `(.L_x_6191) ;  /* 0x0000000000142947 */ /* 0x000fea0003800000 */
[----:B------:R-:W-:Y:S05]  /*1b850*/  @!P0 BRA `(.L_x_6191) ;  /* 0x0000000000108947 */ /* 0x000fea0003800000 */
[----:B------:R-:W-:Y:S02]  /*1b860*/  ULDC.64 UR4, c[0x0][0x208] ;  /* 0x0000820000047ab9 */ /* 0x000fe40000000a00 */
[----:B----4-:R-:W3:Y:S04]  /*1b870*/  LDG.E R2, desc[UR4][R12.64] ;  /* 0x000000040c027981 */ /* 0x010ee8000c1e1900 */
[----:B-----5:R-:W3:Y:S02]  /*1b880*/  LDG.E R65, desc[UR4][R12.64+0x4] ;  /* 0x000004040c417981 */ /* 0x020ee4000c1e1900 */
[----:B---3--:R-:W-:-:S07]  /*1b890*/  IMAD.IADD R65, R65, 0x1, -R2 ;  /* 0x0000000141417824 */ /* 0x008fce00078e0a02 */
.L_x_6191:
[----:B----4-:R-:W3:Y:S01]  /*1b8a0*/  LDL.LU R12, [R1+0x40] ;  /* 0x00004000010c7983 */ /* 0x010ee20000300800 */
[----:B------:R-:W-:Y:S01]  /*1b8b0*/  IADD3 R27, R223, R218, RZ ;  /* 0x000000dadf1b7210 */ /* 0x000fe20007ffe0ff */
[----:B------:R-:W-:Y:S01]  /*1b8c0*/  ULDC.64 UR4, c[0x0][0xb90] ;  /* 0x0002e40000047ab9 */ /* 0x000fe20000000a00 */
[----:B------:R-:W-:Y:S01]  /*1b8d0*/  SHF.R.S32.HI R64, RZ, 0x1f, R227 ;  /* 0x0000001fff407819 */ /* 0x000fe200000114e3 */
[----:B------:R-:W4:Y:S01]  /*1b8e0*/  LDL.LU R10, [R1+0x4] ;  /* 0x00000400010a7983 */ /* 0x000f220000300800 */
[--C-:B-----5:R-:W-:Y:S01]  /*1b8f0*/  SHF.R.S32.HI R3, RZ, 0x1f, R21.reuse ;  /* 0x0000001fff037819 */ /* 0x120fe20000011415 */
[----:B------:R-:W-:Y:S01]  /*1b900*/  IMAD.MOV.U32 R2, RZ, RZ, R21 ;  /* 0x000000ffff027224 */ /* 0x000fe200078e0015 */
[----:B------:R-:W0:Y:S01]  /*1b910*/  @P1 LDC R69, c[0x0][0xbec] ;  /* 0x0002fb00ff451b82 */ /* 0x000e220000000800 */
[----:B------:R-:W4:Y:S01]  /*1b920*/  LDL R70, [R1+0x44] ;  /* 0x0000440001467983 */ /* 0x000f220000100800 */
[----:B-1----:R-:W-:-:S03]  /*1b930*/  @P1 IMAD.HI.U32 R4, R27, R4, RZ ;  /* 0x000000041b041227 */ /* 0x002fc600078e00ff */
[----:B------:R-:W4:Y:S01]  /*1b940*/  LDL R26, [R1+0x68] ;  /* 0x00006800011a7983 */ /* 0x000f220000100800 */
[----:B------:R-:W-:Y:S02]  /*1b950*/  IMAD R8, R64, UR4, RZ ;  /* 0x0000000440087c24 */ /* 0x000fe4000f8e02ff */
[----:B------:R-:W-:Y:S01]  /*1b960*/  IMAD.MOV.U32 R11, RZ, RZ, R27 ;  /* 0x000000ffff0b7224 */ /* 0x000fe200078e001b */
[----:B------:R-:W4:Y:S01]  /*1b970*/  LDL R34, [R1+0x48] ;  /* 0x0000480001227983 */ /* 0x000f220000100800 */
[C---:B------:R-:W-:Y:S01]  /*1b980*/  IMAD R15, R227.reuse, UR5, R8 ;  /* 0x00000005e30f7c24 */ /* 0x040fe2000f8e0208 */
[----:B--2---:R-:W-:Y:S01]  /*1b990*/  @P1 SHF.R.U32.HI R11, RZ, R25, R4 ;  /* 0x00000019ff0b1219 */ /* 0x004fe20000011604 */
[----:B------:R-:W-:Y:S01]  /*1b9a0*/  IMAD.WIDE.U32 R8, R227, UR4, R2 ;  /* 0x00000004e3087c25 */ /* 0x000fe2000f8e0002 */
[----:B------:R-:W-:-:S03]  /*1b9b0*/  ULDC.64 UR4, c[0x0][0xb98] ;  /* 0x0002e60000047ab9 */ /* 0x000fc60000000a00 */
[----:B------:R-:W-:Y:S01]  /*1b9c0*/  IMAD R65, R65, R20, RZ ;  /* 0x0000001441417224 */ /* 0x000fe200078e02ff */
[----:B------:R-:W-:Y:S01]  /*1b9d0*/  ULDC.64 UR6, c[0x0][0x208] ;  /* 0x0000820000067ab9 */ /* 0x000fe20000000a00 */
[----:B------:R-:W-:Y:S01]  /*1b9e0*/  IMAD.IADD R9, R9, 0x1, R15 ;  /* 0x0000000109097824 */ /* 0x000fe200078e020f */
[----:B------:R-:W1:Y:S01]  /*1b9f0*/  @P1 LDC R71, c[0x0][0xbf0] ;  /* 0x0002fc00ff471b82 */ /* 0x000e620000000800 */
[----:B------:R-:W-:Y:S01]  /*1ba00*/  IMAD.MOV R25, RZ, RZ, -R11 ;  /* 0x000000ffff197224 */ /* 0x000fe200078e0a0b */
[----:B------:R-:W-:Y:S01]  /*1ba10*/  BSSY B1, `(.L_x_6192) ;  /* 0x00000ae000017945 */ /* 0x000fe20003800000 */
[----:B---3--:R-:W-:Y:S02]  /*1ba20*/  SEL R2, R12, RZ, !P0 ;  /* 0x000000ff0c027207 */ /* 0x008fe40004000000 */
[----:B----4-:R-:W-:Y:S01]  /*1ba30*/  SEL R28, R10, RZ, !P0 ;  /* 0x000000ff0a1c7207 */ /* 0x010fe20004000000 */
[----:B------:R-:W-:Y:S02]  /*1ba40*/  IMAD R13, R70, 0x40, R217 ;  /* 0x00000040460d7824 */ /* 0x000fe400078e02d9 */
[----:B------:R-:W-:-:S02]  /*1ba50*/  IMAD R15, R2, UR4, RZ ;  /* 0x00000004020f7c24 */ /* 0x000fc4000f8e02ff */
[----:B------:R-:W-:-:S04]  /*1ba60*/  IMAD.WIDE R6, R13, 0x2, R6 ;  /* 0x000000020d067825 */ /* 0x000fc800078e0206 */
[----:B------:R-:W-:-:S04]  /*1ba70*/  IMAD.WIDE.U32 R8, R28, UR4, R8 ;  /* 0x000000041c087c25 */ /* 0x000fc8000f8e0008 */
[----:B------:R-:W-:Y:S01]  /*1ba80*/  IMAD R13, R20, R25, R27 ;  /* 0x00000019140d7224 */ /* 0x000fe200078e021b */
[----:B------:R-:W-:Y:S01]  /*1ba90*/  IADD3 R10, P0, R11, R8, RZ ;  /* 0x000000080b0a7210 */ /* 0x000fe20007f1e0ff */
[----:B------:R-:W-:Y:S01]  /*1baa0*/  IMAD R12, R28, UR5, R15 ;  /* 0x000000051c0c7c24 */ /* 0x000fe2000f8e020f */
[----:B------:R-:W-:Y:S01]  /*1bab0*/  SHF.R.S32.HI R15, RZ, 0x1f, R11 ;  /* 0x0000001fff0f7819 */ /* 0x000fe2000001140b */
        /* <DEDUP_REMOVED lines=11> */
[----:B------:R-:W-:Y:S02]  /*1bb70*/  IADD3 R25, P2, R6, 0x1000, RZ ;  /* 0x0000100006197810 */ /* 0x000fe40007f5e0ff */
[----:B------:R-:W-:Y:S02]  /*1bb80*/  SHF.R.U64 R12, R12, 0x3, RZ ;  /* 0x000000030c0c7819 */ /* 0x000fe400000012ff */
[----:B------:R-:W-:Y:S01]  /*1bb90*/  LEA.HI.X R10, R10, UR5, R11, 0x2, P0 ;  /* 0x000000050a0a7c11 */ /* 0x000fe200080f140b */
[----:B------:R-:W-:Y:S01]  /*1bba0*/  SHFL.IDX PT, R54, R14, RZ, 0x1c1f ;  /* 0x001c1fff0e367589 */ /* 0x000fe200000e0000 */
[----:B------:R-:W-:Y:S01]  /*1bbb0*/  IADD3 R37, P0, R6, 0x5000, RZ ;  /* 0x0000500006257810 */ /* 0x000fe20007f1e0ff */
[----:B------:R-:W-:Y:S01]  /*1bbc0*/  IMAD.IADD R26, R26, 0x1, R218 ;  /* 0x000000011a1a7824 */ /* 0x000fe200078e02da */
[----:B------:R-:W-:Y:S01]  /*1bbd0*/  LOP3.LUT R12, R12, R9, RZ, 0x3c, !PT ;  /* 0x000000090c0c7212 */ /* 0x000fe200078e3cff */
[----:B------:R-:W-:Y:S01]  /*1bbe0*/  IMAD.X R9, RZ, RZ, R7, P2 ;  /* 0x000000ffff097224 */ /* 0x000fe200010e0607 */
[----:B------:R-:W-:Y:S01]  /*1bbf0*/  LOP3.LUT R36, R37, 0x380, RZ, 0xc0, !PT ;  /* 0x0000038025247812 */ /* 0x000fe200078ec0ff */
[----:B------:R-:W-:Y:S01]  /*1bc00*/  ULDC.64 UR4, c[0x0][0xaa0] ;  /* 0x0002a80000047ab9 */ /* 0x000fe20000000a00 */
[----:B------:R-:W-:Y:S01]  /*1bc10*/  IADD3 R45, P2, R6, 0x7000, RZ ;  /* 0x00007000062d7810 */ /* 0x000fe20007f5e0ff */
[----:B------:R-:W2:Y:S01]  /*1bc20*/  SHFL.IDX PT, R55, R10, RZ, 0x1c1f ;  /* 0x001c1fff0a377589 */ /* 0x000ea200000e0000 */
[----:B------:R-:W-:-:S02]  /*1bc30*/  SHF.R.U64 R36, R36, 0x3, RZ ;  /* 0x0000000324247819 */ /* 0x000fc400000012ff */
[----:B------:R-:W-:Y:S02]  /*1bc40*/  LOP3.LUT R44, R45, 0x380, RZ, 0xc0, !PT ;  /* 0x000003802d2c7812 */ /* 0x000fe400078ec0ff */
[----:B------:R-:W-:Y:S01]  /*1bc50*/  LOP3.LUT R36, R36, R37, RZ, 0x3c, !PT ;  /* 0x0000002524247212 */ /* 0x000fe200078e3cff */
[--C-:B------:R-:W-:Y:S01]  /*1bc60*/  IMAD.X R37, RZ, RZ, R7.reuse, P0 ;  /* 0x000000ffff257224 */ /* 0x100fe200000e0607 */
[----:B------:R-:W-:Y:S02]  /*1bc70*/  SHF.R.U64 R44, R44, 0x3, RZ ;  /* 0x000000032c2c7819 */ /* 0x000fe400000012ff */
[----:B------:R-:W-:Y:S02]  /*1bc80*/  LOP3.LUT P0, RZ, R34, 0x3, RZ, 0xc0, !PT ;  /* 0x0000000322ff7812 */ /* 0x000fe4000780c0ff */
[----:B------:R-:W-:Y:S01]  /*1bc90*/  LOP3.LUT R44, R44, R45, RZ, 0x3c, !PT ;  /* 0x0000002d2c2c7212 */ /* 0x000fe200078e3cff */
[----:B------:R-:W-:Y:S01]  /*1bca0*/  IMAD.X R45, RZ, RZ, R7, P2 ;  /* 0x000000ffff2d7224 */ /* 0x000fe200010e0607 */
[----:B------:R-:W-:-:S02]  /*1bcb0*/  ISETP.GE.OR P2, PT, R26, R65, P0 ;  /* 0x000000411a00720c */ /* 0x000fc40000746670 */
[----:B------:R-:W-:-:S04]  /*1bcc0*/  LOP3.LUT R8, R25, 0x380, RZ, 0xc0, !PT ;  /* 0x0000038019087812 */ /* 0x000fc800078ec0ff */
[----:B------:R-:W-:Y:S02]  /*1bcd0*/  SHF.R.U64 R8, R8, 0x3, RZ ;  /* 0x0000000308087819 */ /* 0x000fe400000012ff */
[----:B------:R-:W-:Y:S02]  /*1bce0*/  IADD3 R33, P4, R6, 0x4000, RZ ;  /* 0x0000400006217810 */ /* 0x000fe40007f9e0ff */
[----:B------:R-:W-:Y:S02]  /*1bcf0*/  LOP3.LUT R8, R8, R25, RZ, 0x3c, !PT ;  /* 0x0000001908087212 */ /* 0x000fe400078e3cff */
[C---:B------:R-:W-:Y:S01]  /*1bd00*/  IADD3 R25, P5, R6.reuse, 0x3000, RZ ;  /* 0x0000300006197810 */ /* 0x040fe20007fbe0ff */
[----:B--2---:R2:W-:Y:S01]  /*1bd10*/  @!P2 ST.E desc[UR6][R54.64], R0 ;  /* 0x000000003600a985 */ /* 0x0045e2000c101906 */
[----:B------:R-:W-:Y:S01]  /*1bd20*/  IADD3 R41, P3, R6, 0x6000, RZ ;  /* 0x0000600006297810 */ /* 0x000fe20007f7e0ff */
[----:B------:R-:W-:Y:S01]  /*1bd30*/  IMAD.WIDE.U32 R66, R21, UR4, RZ ;  /* 0x0000000415427c25 */ /* 0x000fe2000f8e00ff */
[----:B------:R-:W-:-:S02]  /*1bd40*/  LOP3.LUT R24, R25, 0x380, RZ, 0xc0, !PT ;  /* 0x0000038019187812 */ /* 0x000fc400078ec0ff */
[----:B------:R-:W-:Y:S02]  /*1bd50*/  LOP3.LUT R32, R33, 0x380, RZ, 0xc0, !PT ;  /* 0x0000038021207812 */ /* 0x000fe400078ec0ff */
[----:B------:R-:W-:Y:S01]  /*1bd60*/  LOP3.LUT R40, R41, 0x380, RZ, 0xc0, !PT ;  /* 0x0000038029287812 */ /* 0x000fe200078ec0ff */
[----:B--2---:R-:W-:-:S04]  /*1bd70*/  IMAD R0, R3, UR4, RZ ;  /* 0x0000000403007c24 */ /* 0x004fc8000f8e02ff */
[----:B------:R-:W-:Y:S01]  /*1bd80*/  IMAD R3, R21, UR5, R0 ;  /* 0x0000000515037c24 */ /* 0x000fe2000f8e0200 */
[----:B------:R-:W-:Y:S01]  /*1bd90*/  SHF.R.U64 R24, R24, 0x3, RZ ;  /* 0x0000000318187819 */ /* 0x000fe200000012ff */
[----:B------:R-:W-:Y:S01]  /*1bda0*/  SHFL.IDX PT, R58, R14, 0x1, 0x1c1f ;  /* 0x003c1f000e3a7f89 */ /* 0x000fe200000e0000 */
[----:B------:R-:W-:Y:S01]  /*1bdb0*/  SHF.R.U64 R32, R32, 0x3, RZ ;  /* 0x0000000320207819 */ /* 0x000fe200000012ff */
[----:B------:R-:W-:Y:S01]  /*1bdc0*/  IMAD.IADD R67, R67, 0x1, R3 ;  /* 0x0000000143437824 */ /* 0x000fe200078e0203 */
[----:B------:R-:W-:Y:S01]  /*1bdd0*/  SHF.R.U64 R40, R40, 0x3, RZ ;  /* 0x0000000328287819 */ /* 0x000fe200000012ff */
[----:B------:R-:W2:Y:S01]  /*1bde0*/  SHFL.IDX PT, R59, R10, 0x1, 0x1c1f ;  /* 0x003c1f000a3b7f89 */ /* 0x000ea200000e0000 */
[----:B------:R-:W-:Y:S01]  /*1bdf0*/  IMAD R3, R226, 0x20, R70 ;  /* 0x00000020e2037824 */ /* 0x000fe200078e0246 */
[----:B------:R-:W-:Y:S01]  /*1be00*/  ULDC.64 UR4, c[0x0][0xae8] ;  /* 0x0002ba0000047ab9 */ /* 0x000fe20000000a00 */
[----:B------:R-:W-:Y:S01]  /*1be10*/  LOP3.LUT R24, R24, R25, RZ, 0x3c, !PT ;  /* 0x0000001918187212 */ /* 0x000fe200078e3cff */
[----:B------:R-:W-:Y:S01]  /*1be20*/  IMAD R64, R64, UR4, RZ ;  /* 0x0000000440407c24 */ /* 0x000fe2000f8e02ff */
[----:B------:R-:W-:Y:S01]  /*1be30*/  LOP3.LUT R32, R32, R33, RZ, 0x3c, !PT ;  /* 0x0000002120207212 */ /* 0x000fe200078e3cff */
[--C-:B------:R-:W-:Y:S01]  /*1be40*/  IMAD.X R13, RZ, RZ, R7.reuse, P6 ;  /* 0x000000ffff0d7224 */ /* 0x100fe200030e0607 */
[----:B------:R-:W-:Y:S01]  /*1be50*/  LOP3.LUT R40, R40, R41, RZ, 0x3c, !PT ;  /* 0x0000002928287212 */ /* 0x000fe200078e3cff */
[--C-:B------:R-:W-:Y:S01]  /*1be60*/  IMAD.X R25, RZ, RZ, R7.reuse, P5 ;  /* 0x000000ffff197224 */ /* 0x100fe200028e0607 */
[C---:B------:R-:W-:Y:S01]  /*1be70*/  IADD3 R49, P6, R6.reuse, 0x8000, RZ ;  /* 0x0000800006317810 */ /* 0x040fe20007fde0ff */
[----:B------:R-:W-:Y:S01]  /*1be80*/  IMAD.X R33, RZ, RZ, R7, P4 ;  /* 0x000000ffff217224 */ /* 0x000fe200020e0607 */
[----:B------:R-:W-:Y:S01]  /*1be90*/  IADD3 R53, P5, R6, 0x9000, RZ ;  /* 0x0000900006357810 */ /* 0x000fe20007fbe0ff */
[----:B------:R-:W-:Y:S01]  /*1bea0*/  VIADD R4, R26, 0x8 ;  /* 0x000000081a047836 */ /* 0x000fe20000000000 */
[----:B------:R-:W-:Y:S01]  /*1beb0*/  IADD3 R57, P4, R6, 0xa000, RZ ;  /* 0x0000a00006397810 */ /* 0x000fe20007f9e0ff */
[----:B------:R-:W-:-:S02]  /*1bec0*/  IMAD.IADD R68, R218, 0x1, R3 ;  /* 0x00000001da447824 */ /* 0x000fc400078e0203 */
[----:B------:R-:W-:Y:S01]  /*1bed0*/  IMAD.X R41, RZ, RZ, R7, P3 ;  /* 0x000000ffff297224 */ /* 0x000fe200018e0607 */
[----:B------:R-:W-:Y:S01]  /*1bee0*/  IADD3 R11, P3, R6, 0xb000, RZ ;  /* 0x0000b000060b7810 */ /* 0x000fe20007f7e0ff */
[C---:B------:R-:W-:Y:S02]  /*1bef0*/  IMAD R3, R227.reuse, UR5, R64 ;  /* 0x00000005e3037c24 */ /* 0x040fe4000f8e0240 */
[----:B------:R-:W-:Y:S01]  /*1bf00*/  IMAD.WIDE.U32 R66, R227, UR4, R66 ;  /* 0x00000004e3427c25 */ /* 0x000fe2000f8e0042 */
[----:B------:R-:W-:Y:S01]  /*1bf10*/  LOP3.LUT R48, R49, 0x380, RZ, 0xc0, !PT ;  /* 0x0000038031307812 */ /* 0x000fe200078ec0ff */
[----:B------:R-:W-:Y:S01]  /*1bf20*/  ULDC.64 UR4, c[0x0][0xaf0] ;  /* 0x0002bc0000047ab9 */ /* 0x000fe20000000a00 */
[----:B------:R-:W-:Y:S01]  /*1bf30*/  LOP3.LUT R52, R53, 0x380, RZ, 0xc0, !PT ;  /* 0x0000038035347812 */ /* 0x000fe200078ec0ff */
[----:B0-----:R-:W-:Y:S01]  /*1bf40*/  @P1 IMAD.HI.U32 R0, R68, R69, RZ ;  /* 0x0000004544001227 */ /* 0x001fe200078e00ff */
[----:B------:R-:W-:Y:S02]  /*1bf50*/  LOP3.LUT R56, R57, 0x380, RZ, 0xc0, !PT ;  /* 0x0000038039387812 */ /* 0x000fe400078ec0ff */
[----:B------:R-:W-:Y:S01]  /*1bf60*/  ISETP.GE.OR P0, PT, R4, R65, P0 ;  /* 0x000000410400720c */ /* 0x000fe20000706670 */
[----:B------:R-:W-:Y:S01]  /*1bf70*/  IMAD.IADD R67, R67, 0x1, R3 ;  /* 0x0000000143437824 */ /* 0x000fe200078e0203 */
[----:B------:R-:W-:-:S02]  /*1bf80*/  LOP3.LUT R15, R6, 0x380, RZ, 0xc0, !PT ;  /* 0x00000380060f7812 */ /* 0x000fc400078ec0ff */
[----:B------:R-:W-:Y:S01]  /*1bf90*/  LOP3.LUT R4, R11, 0x380, RZ, 0xc0, !PT ;  /* 0x000003800b047812 */ /* 0x000fe200078ec0ff */
[----:B------:R-:W-:Y:S01]  /*1bfa0*/  IMAD.MOV.U32 R21, RZ, RZ, R68 ;  /* 0x000000ffff157224 */ /* 0x000fe200078e0044 */
[----:B------:R-:W-:Y:S01]  /*1bfb0*/  SHF.R.U64 R48, R48, 0x3, RZ ;  /* 0x0000000330307819 */ /* 0x000fe200000012ff */
[----:B------:R-:W-:Y:S01]  /*1bfc0*/  IMAD R3, R2, UR4, RZ ;  /* 0x0000000402037c24 */ /* 0x000fe2000f8e02ff */
[----:B------:R-:W-:Y:S02]  /*1bfd0*/  SHF.R.U64 R52, R52, 0x3, RZ ;  /* 0x0000000334347819 */ /* 0x000fe400000012ff */
[----:B------:R-:W-:Y:S02]  /*1bfe0*/  SHF.R.U64 R56, R56, 0x3, RZ ;  /* 0x0000000338387819 */ /* 0x000fe400000012ff */
[----:B-1----:R-:W-:Y:S02]  /*1bff0*/  @P1 SHF.R.U32.HI R21, RZ, R71, R0 ;  /* 0x00000047ff151219 */ /* 0x002fe40000011600 */
[----:B------:R-:W-:-:S02]  /*1c000*/  SHF.R.U64 R15, R15, 0x3, RZ ;  /* 0x000000030f0f7819 */ /* 0x000fc400000012ff */
[----:B------:R-:W-:Y:S01]  /*1c010*/  SHF.R.U64 R4, R4, 0x3, RZ ;  /* 0x0000000304047819 */ /* 0x000fe200000012ff */
[----:B------:R-:W-:Y:S01]  /*1c020*/  IMAD R69, R28, UR5, R3 ;  /* 0x000000051c457c24 */ /* 0x000fe2000f8e0203 */
        /* <DEDUP_REMOVED lines=11> */
[----:B------:R-:W-:-:S02]  /*1c0e0*/  IMAD.X R61, RZ, RZ, R7, P3 ;  /* 0x000000ffff3d7224 */ /* 0x000fc400018e0607 */
[----:B------:R-:W-:Y:S01]  /*1c0f0*/  IMAD.MOV R67, RZ, RZ, -R21 ;  /* 0x000000ffff437224 */ /* 0x000fe200078e0a15 */
[----:B--2---:R0:W-:Y:S01]  /*1c100*/  @!P0 ST.E desc[UR6][R58.64], R5 ;  /* 0x000000053a008985 */ /* 0x0041e2000c101906 */
[----:B------:R-:W-:Y:S02]  /*1c110*/  IMAD R0, R0, UR4, RZ ;  /* 0x0000000400007c24 */ /* 0x000fe4000f8e02ff */
[----:B------:R-:W-:Y:S01]  /*1c120*/  IMAD R67, R20, R67, R68 ;  /* 0x0000004314437224 */ /* 0x000fe200078e0244 */
[----:B------:R-:W5:Y:S01]  /*1c130*/  LD.E.128 R8, desc[UR6][R8.64] ;  /* 0x0000000608087980 */ /* 0x000f62000c101d00 */
[----:B------:R-:W-:-:S03]  /*1c140*/  IMAD.IADD R3, R3, 0x1, R69 ;  /* 0x0000000103037824 */ /* 0x000fc600078e0245 */
[----:B------:R-:W5:Y:S01]  /*1c150*/  LD.E.128 R12, desc[UR6][R12.64] ;  /* 0x000000060c0c7980 */ /* 0x000f62000c101d00 */
[----:B------:R-:W-:-:S03]  /*1c160*/  IMAD R69, R21, UR5, R0 ;  /* 0x0000000515457c24 */ /* 0x000fc6000f8e0200 */
[----:B0-----:R-:W5:Y:S01]  /*1c170*/  LD.E.128 R4, desc[UR6][R6.64] ;  /* 0x0000000606047980 */ /* 0x001f62000c101d00 */
[----:B------:R-:W-:-:S03]  /*1c180*/  SHF.R.S32.HI R0, RZ, 0x1f, R67 ;  /* 0x0000001fff007819 */ /* 0x000fc60000011443 */
        /* <DEDUP_REMOVED lines=18> */
[----:B------:R-:W-:Y:S02]  /*1c2b0*/  IMAD.IADD R3, R3, 0x1, R69 ;  /* 0x0000000103037824 */ /* 0x000fe400078e0245 */
[----:B------:R-:W-:Y:S02]  /*1c2c0*/  IMAD R20, R0, UR4, RZ ;  /* 0x0000000400147c24 */ /* 0x000fe4000f8e02ff */
[----:B------:R-:W-:Y:S02]  /*1c2d0*/  VIADD R0, R218, 0x20 ;  /* 0x00000020da007836 */ /* 0x000fe40000000000 */
[C---:B------:R-:W-:Y:S02]  /*1c2e0*/  IMAD R21, R67.reuse, UR5, R20 ;  /* 0x0000000543157c24 */ /* 0x040fe4000f8e0214 */
[----:B------:R-:W-:Y:S01]  /*1c2f0*/  IMAD.WIDE.U32 R2, R67, UR4, R2 ;  /* 0x0000000443027c25 */ /* 0x000fe2000f8e0002 */
[-C--:B------:R-:W-:Y:S01]  /*1c300*/  ISETP.GE.AND P1, PT, R0, R65.reuse, PT ;  /* 0x000000410000720c */ /* 0x080fe20003f26270 */
[----:B------:R-:W-:Y:S01]  /*1c310*/  ULDC.64 UR4, c[0x0][0xa80] ;  /* 0x0002a00000047ab9 */ /* 0x000fe20000000a00 */
[----:B------:R-:W-:Y:S01]  /*1c320*/  ISETP.GE.AND P2, PT, R218, R65, PT ;  /* 0x00000041da00720c */ /* 0x000fe20003f46270 */
[----:B------:R-:W-:Y:S01]  /*1c330*/  VIADD R0, R18, 0x30820 ;  /* 0x0003082012007836 */ /* 0x000fe20000000000 */
[----:B------:R-:W-:Y:S01]  /*1c340*/  LEA R28, P3, R2, UR4, 0x1 ;  /* 0x00000004021c7c11 */ /* 0x000fe2000f8608ff */
[----:B------:R-:W-:-:S03]  /*1c350*/  IMAD.IADD R3, R3, 0x1, R21 ;  /* 0x0000000103037824 */ /* 0x000fc600078e0215 */
[----:B------:R-:W-:Y:S02]  /*1c360*/  PRMT R0, RZ, 0x654, R0 ;  /* 0x00000654ff007816 */ /* 0x000fe40000000000 */
[----:B------:R-:W-:Y:S01]  /*1c370*/  LEA.HI.X R64, R2, UR5, R3, 0x1, P3 ;  /* 0x0000000502407c11 */ /* 0x000fe200098f0c03 */
[----:B------:R-:W-:Y:S01]  /*1c380*/  VIADD R20, R218, 0x40 ;  /* 0x00000040da147836 */ /* 0x000fe20000000000 */
[----:B0-----:R0:W-:Y:S01]  /*1c390*/  SYNCS.ARRIVE.TRANS64.RED.A1T0 RZ, [R0+URZ], RZ ;  /* 0x000000ff00ff79a7 */ /* 0x0011e2000810043f */
[----:B------:R1:W2:Y:S01]  /*1c3a0*/  SHFL.IDX PT, R66, R28, RZ, 0x181f ;  /* 0x00181fff1c427589 */ /* 0x0002a200000e0000 */
[----:B------:R-:W-:Y:S02]  /*1c3b0*/  SHF.R.S32.HI R68, RZ, 0x1f, R217 ;  /* 0x0000001fff447819 */ /* 0x000fe400000114d9 */
[----:B------:R-:W-:Y:S01]  /*1c3c0*/  ISETP.GE.AND P0, PT, R20, R65, PT ;  /* 0x000000411400720c */ /* 0x000fe20003f06270 */
[----:B0-----:R1:W0:Y:S01]  /*1c3d0*/  SHFL.IDX PT, R0, R64, RZ, 0x181f ;  /* 0x00181fff40007589 */ /* 0x00122200000e0000 */
[----:B------:R-:W-:-:S02]  /*1c3e0*/  SHF.R.S32.HI R69, RZ, 0x1f, R224 ;  /* 0x0000001fff457819 */ /* 0x000fc400000114e0 */
[----:B------:R-:W-:Y:S01]  /*1c3f0*/  SHF.R.S32.HI R70, RZ, 0x1f, R225 ;  /* 0x0000001fff467819 */ /* 0x000fe200000114e1 */
[----:B------:R-:W-:Y:S08]  /*1c400*/  @P2 BRA `(.L_x_6193) ;  /* 0x0000000000382947 */ /* 0x000ff00003800000 */
[----:B------:R-:W-:Y:S01]  /*1c410*/  ULDC UR4, c[0x0][0xac8] ;  /* 0x0002b20000047ab9 */ /* 0x000fe20000000800 */
[----:B------:R-:W-:Y:S01]  /*1c420*/  ULDC.64 UR6, c[0x0][0x208] ;  /* 0x0000820000067ab9 */ /* 0x000fe20000000a00 */
[----:B------:R-:W-:Y:S02]  /*1c430*/  ISETP.GE.AND P4, PT, R217, UR4, PT ;  /* 0x00000004d9007c0c */ /* 0x000fe4000bf86270 */
[----:B------:R-:W-:Y:S02]  /*1c440*/  ISETP.GE.AND P3, PT, R224, UR4, PT ;  /* 0x00000004e0007c0c */ /* 0x000fe4000bf66270 */
[----:B------:R-:W-:-:S09]  /*1c450*/  ISETP.GE.AND P2, PT, R225, UR4, PT ;  /* 0x00000004e1007c0c */ /* 0x000fd2000bf46270 */
[CC--:B--2---:R-:W-:Y:S02]  /*1c460*/  @!P4 LEA R2, P6, R217.reuse, R66.reuse, 0x1 ;  /* 0x00000042d902c211 */ /* 0x0c4fe400078c08ff */
        /* <DEDUP_REMOVED lines=8> */
.L_x_6193:
[----:B------:R-:W-:Y:S05]  /*1c4f0*/  BSYNC B1 ;  /* 0x0000000000017941 */ /* 0x000fea0003800000 */
.L_x_6192:
[----:B0-----:R0:W4:Y:S01]  /*1c500*/  SHFL.IDX PT, R0, R64, 0x1, 0x181f ;  /* 0x00381f0040007f89 */ /* 0x00112200000e0000 */
[----:B------:R-:W-:Y:S03]  /*1c510*/  BSSY B1, `(.L_x_6194) ;  /* 0x0000011000017945 */ /* 0x000fe60003800000 */
[----:B---3-5:R0:W3:Y:S01]  /*1c520*/  SHFL.IDX PT, R6, R28, 0x1, 0x181f ;  /* 0x00381f001c067f89 */ /* 0x0280e200000e0000 */
[----:B------:R-:W-:Y:S05]  /*1c530*/  @P1 BRA `(.L_x_6195) ;  /* 0x0000000000381947 */ /* 0x000fea0003800000 */
[----:B------:R-:W-:Y:S01]  /*1c540*/  ULDC UR4, c[0x0][0xac8] ;  /* 0x0002b20000047ab9 */ /* 0x000fe20000000800 */
[----:B------:R-:W-:Y:S01]  /*1c550*/  ULDC.64 UR6, c[0x0][0x208] ;  /* 0x0000820000067ab9 */ /* 0x000fe20000000a00 */
        /* <DEDUP_REMOVED lines=12> */
.L_x_6195:
[----:B------:R-:W-:Y:S05]  /*1c620*/  BSYNC B1 ;  /* 0x0000000000017941 */ /* 0x000fea0003800000 */
.L_x_6194:
        /* <DEDUP_REMOVED lines=18> */
.L_x_6197:
[----:B------:R-:W-:Y:S05]  /*1c750*/  BSYNC B1 ;  /* 0x0000000000017941 */ /* 0x000fea0003800000 */
.L_x_6196:
[----:B0-----:R-:W-:Y:S01]  /*1c760*/  VIADD R0, R218, 0x60 ;  /* 0x00000060da007836 */ /* 0x001fe20000000000 */
[----:B-1--4-:R-:W0:Y:S04]  /*1c770*/  SHFL.IDX PT, R64, R64, 0x3, 0x181f ;  /* 0x00781f0040407f89 */ /* 0x012e2800000e0000 */
[----:B------:R-:W-:Y:S01]  /*1c780*/  ISETP.GE.AND P0, PT, R0, R65, PT ;  /* 0x000000410000720c */ /* 0x000fe20003f06270 */
[----:B------:R-:W1:-:S12]  /*1c790*/  SHFL.IDX PT, R28, R28, 0x3, 0x181f ;  /* 0x00781f001c1c7f89 */ /* 0x000e5800000e0000 */
[----:B------:R-:W-:Y:S05]  /*1c7a0*/  @P0 BRA `(.L_x_6198) ;  /* 0x0000000c00680947 */ /* 0x000fea0003800000 */
[----:B------:R-:W-:Y:S01]  /*1c7b0*/  ULDC UR4, c[0x0][0xac8] ;  /* 0x0002b20000047ab9 */ /* 0x000fe20000000800 */
[----:B------:R-:W-:Y:S01]  /*1c7c0*/  ULDC.64 UR6, c[0x0][0x208] ;  /* 0x0000820000067ab9 */ /* 0x000fe20000000a00 */
[----:B------:R-:W-:Y:S02]  /*1c7d0*/  ISETP.GE.AND P2, PT, R217, UR4, PT ;  /* 0x00000004d9007c0c */ /* 0x000fe4000bf46270 */
[----:B------:R-:W-:-:S11]  /*1c7e0*/  ISETP.GE.AND P3, PT, R224, UR4, PT ;  /* 0x00000004e0007c0c */ /* 0x000fd6000bf66270 */
[CC--:B-1----:R-:W-:Y:S02]  /*1c7f0*/  @!P2 LEA R2, P0, R217.reuse, R28.reuse, 0x1 ;  /* 0x0000001cd902a211 */ /* 0x0c2fe400078008ff */
[C---:B------:R-:W-:Y:S02]  /*1c800*/  @!P3 LEA R4, P1, R224.reuse, R28, 0x1 ;  /* 0x0000001ce004b211 */ /* 0x040fe400078208ff */
[-C--:B0-----:R-:W-:Y:S02]  /*1c810*/  @!P2 LEA.HI.X R3, R217, R64.reuse, R68, 0x1, P0 ;  /* 0x00000040d903a211 */ /* 0x081fe400000f0c44 */
[----:B------:R-:W-:Y:S02]  /*1c820*/  ISETP.GE.AND P0, PT, R225, UR4, PT ;  /* 0x00000004e1007c0c */ /* 0x000fe4000bf06270 */
[----:B------:R-:W-:Y:S01]  /*1c830*/  @!P3 LEA.HI.X R5, R224, R64, R69, 0x1, P1 ;  /* 0x00000040e005b211 */ /* 0x000fe200008f0c45 */
[----:B------:R4:W-:Y:S04]  /*1c840*/  @!P2 ST.E.128 desc[UR6][R2.64], R24 ;  /* 0x000000180200a985 */ /* 0x0009e8000c101d06 */
[----:B------:R4:W-:Y:S06]  /*1c850*/  @!P3 ST.E.128 desc[UR6][R4.64], R44 ;  /* 0x0000002c0400b985 */ /* 0x0009ec000c101d06 */
[----:B------:R-:W-:Y:S05]  /*1c860*/  @P0 BRA `(.L_x_6198) ;  /* 0x0000000c00380947 */ /* 0x000fea0003800000 */
[----:B----4-:R-:W-:Y:S01]  /*1c870*/  LEA R2, P0, R225, R28, 0x1 ;  /* 0x0000001ce1027211 */ /* 0x010fe200078008ff */
[----:B------:R-:W-:-:S03]  /*1c880*/  ULDC.64 UR4, c[0x0][0x208] ;  /* 0x0000820000047ab9 */ /* 0x000fc60000000a00 */
[----:B------:R-:W-:-:S05]  /*1c890*/  LEA.HI.X R3, R225, R64, R70, 0x1, P0 ;  /* 0x00000040e1037211 */ /* 0x000fca00000f0c46 */
[----:B------:R0:W-:Y:S01]  /*1c8a0*/  ST.E.128 desc[UR4][R2.64], R60 ;  /* 0x0000003c02007985 */ /* 0x0001e2000c101d04 */
[----:B------:R-:W-:Y:S05]  /*1c8b0*/  BRA `(.L_x_6198) ;  /* 0x0000000c00247947 */ /* 0x000fea0003800000 */
.L_x_6190:
[----:B------:R-:W-:Y:S01]  /*1c8c0*/  ULDC.64 UR4, c[0x0][0xc00] ;  /* 0x0003000000047ab9 */ /* 0x000fe20000000a00 */
[----:B------:R-:W2:Y:S01]  /*1c8d0*/  LDC R21, c[0x0][0xbe8] ;  /* 0x0002fa00ff157b82 */ /* 0x000ea20000000800 */
[----:B------:R-:W-:Y:S01]  /*1c8e0*/  ISETP.NE.U32.AND P0, PT, RZ, UR4, PT ;  /* 0x00000004ff007c0c */ /* 0x000fe2000bf05070 */
[----:B------:R-:W-:Y:S01]  /*1c8f0*/  IMAD.MOV.U32 R6, RZ, RZ, RZ ;  /* 0x000000ffff067224 */ /* 0x000fe200078e00ff */
[----:B------:R-:W-:Y:S01]  /*1c900*/  IADD3 R2, P1, R228, UR4, RZ ;  /* 0x00000004e4027c10 */ /* 0x000fe2000ff3e0ff */
[----:B------:R-:W-:Y:S01]  /*1c910*/  ULDC.64 UR6, c[0x0][0x208] ;  /* 0x0000820000067ab9 */ /* 0x000fe20000000a00 */
[----:B------:R-:W-:Y:S02]  /*1c920*/  ISETP.NE.AND.EX P0, PT, RZ, UR5, PT, P0 ;  /* 0x00000005ff007c0c */ /* 0x000fe4000bf05300 */
[----:B------:R-:W-:Y:S01]  /*1c930*/  IADD3.X R3, R229, UR5, RZ, P1, !PT ;  /* 0x00000005e5037c10 */ /* 0x000fe20008ffe4ff */
[----:B------:R-:W-:Y:S02]  /*1c940*/  ULDC.64 UR4, c[0x0][0xc08] ;  /* 0x0003020000047ab9 */ /* 0x000fe40000000a00 */
[----:B------:R-:W-:-:S04]  /*1c950*/  ISETP.NE.U32.AND P1, PT, RZ, UR4, PT ;  /* 0x00000004ff007c0c */ /* 0x000fc8000bf25070 */
[----:B------:R-:W-:Y:S01]  /*1c960*/  ISETP.NE.AND.EX P1, PT, RZ, UR5, PT, P1 ;  /* 0x00000005ff007c0c */ /* 0x000fe2000bf25310 */
[----:B------:R-:W3:Y:S03]  /*1c970*/  S2R R9, SR_TID.X ;  /* 0x0000000000097919 */ /* 0x000ee60000002100 */
[----:B------:R4:W5:Y:S09]  /*1c980*/  @P0 LDG.E R6, desc[UR6][R2.64] ;  /* 0x0000000602060981 */ /* 0x000972000c1e1900 */
[----:B------:R-:W-:Y:S01]  /*1c990*/  @P1 IADD3 R228, P2, R228, UR4, RZ ;  /* 0x00000004e4e41c10 */ /* 0x000fe2000ff5e0ff */
[----:B------:R-:W-:-:S02]  /*1c9a0*/  ULDC UR4, c[0x0][0xa88] ;  /* 0x0002a20000047ab9 */ /* 0x000fc40000000800 */
[----:B------:R-:W-:Y:S01]  /*1c9b0*/  IMAD.U32 R0, RZ, RZ, UR4 ;  /* 0x00000004ff007e24 */ /* 0x000fe2000f8e00ff */
[----:B------:R-:W-:Y:S02]  /*1c9c0*/  @P1 IADD3.X R229, R229, UR5, RZ, P2, !PT ;  /* 0x00000005e5e51c10 */ /* 0x000fe400097fe4ff */
[----:B--2---:R-:W-:-:S03]  /*1c9d0*/  ISETP.NE.AND P2, PT, R21, 0x1, PT ;  /* 0x000000011500780c */ /* 0x004fc60003f45270 */
[----:B------:R4:W5:Y:S10]  /*1c9e0*/  @P1 LDG.E R0, desc[UR6][R228.64] ;  /* 0x00000006e4001981 */ /* 0x000974000c1e1900 */
[----:B------:R-:W2:Y:S01]  /*1c9f0*/  @P2 LDC R20, c[0x0][0xbec] ;  /* 0x0002fb00ff142b82 */ /* 0x000ea20000000800 */
[----:B---3--:R-:W-:-:S05]  /*1ca00*/  VIADD R4, R9, 0xffffff80 ;  /* 0xffffff8009047836 */ /* 0x008fca0000000000 */
[----:B------:R-:W-:Y:S02]  /*1ca10*/  ISETP.GE.AND P3, PT, R4, 0x80, PT ;  /* 0x000000800400780c */ /* 0x000fe40003f66270 */
[----:B------:R-:W3:Y:S01]  /*1ca20*/  @P2 LDC R25, c[0x0][0xbf0] ;  /* 0x0002fc00ff192b82 */ /* 0x000ee20000000800 */
[----:B----4-:R-:W-:Y:S10]  /*1ca30*/  @P1 BRA `(.L_x_6199) ;  /* 0x0000000000141947 */ /* 0x010ff40003800000 */
[----:B------:R-:W-:Y:S05]  /*1ca40*/  @!P0 BRA `(.L_x_6199) ;  /* 0x0000000000108947 */ /* 0x000fea0003800000 */
[----:B------:R-:W-:Y:S02]  /*1ca50*/  ULDC.64 UR4, c[0x0][0x208] ;  /* 0x0000820000047ab9 */ /* 0x000fe40000000a00 */
[----:B------:R-:W4:Y:S04]  /*1ca60*/  LDG.E R5, desc[UR4][R2.64] ;  /* 0x0000000402057981 */ /* 0x000f28000c1e1900 */
[----:B-----5:R-:W4:Y:S02]  /*1ca70*/  LDG.E R0, desc[UR4][R2.64+0x4] ;  /* 0x0000040402007981 */ /* 0x020f24000c1e1900 */
[----:B----4-:R-:W-:-:S07]  /*1ca80*/  IMAD.IADD R0, R0, 0x1, -R5 ;  /* 0x0000000100007824 */ /* 0x010fce00078e0a05 */
.L_x_6199:
[----:B------:R-:W4:Y:S04]  /*1ca90*/  LDL.LU R3, [R1+0x4] ;  /* 0x0000040001037983 */ /* 0x000f280000300800 */
[----:B------:R-:W2:Y:S01]  /*1caa0*/  LDL.LU R2, [R1+0x40] ;  /* 0x0000400001027983 */ /* 0x000ea20000300800 */
[----:B------:R-:W-:Y:S01]  /*1cab0*/  BSSY B1, `(.L_x_6200) ;  /* 0x000002d000017945 */ /* 0x000fe20003800000 */
[----:B------:R-:W-:Y:S02]  /*1cac0*/  SHF.R.S32.HI R10, RZ, 0x1f, R227 ;  /* 0x0000001fff0a7819 */ /* 0x000fe400000114e3 */
[----:B-----5:R-:W-:Y:S02]  /*1cad0*/  SHF.R.S32.HI R11, RZ, 0x1f, R6 ;  /* 0x0000001fff0b7819 */ /* 0x020fe40000011406 */
[----:B----4-:R-:W-:-:S02]  /*1cae0*/  SEL R13, R3, RZ, !P0 ;  /* 0x000000ff030d7207 */ /* 0x010fc40004000000 */
[----:B--2---:R-:W-:Y:S01]  /*1caf0*/  SEL R12, R2, RZ, !P0 ;  /* 0x000000ff020c7207 */ /* 0x004fe20004000000 */
[----:B------:R-:W-:Y:S06]  /*1cb00*/  @P3 BRA `(.L_x_6201) ;  /* 0x00000000009c3947 */ /* 0x000fec0003800000 */
[----:B------:R-:W2:Y:S01]  /*1cb10*/  LDC R14, c[0x0][0xbe8] ;  /* 0x0002fa00ff0e7b82 */ /* 0x000ea20000000800 */
[----:B------:R-:W-:Y:S01]  /*1cb20*/  IADD3 R9, R218, -0x80, R9 ;  /* 0xffffff80da097810 */ /* 0x000fe20007ffe009 */
[----:B--2---:R-:W-:-:S05]  /*1cb30*/  IMAD R2, R0, R14, RZ ;  /* 0x0000000e00027224 */ /* 0x004fca00078e02ff */
        /* <DEDUP_REMOVED lines=20> */
[----:B------:R-:W-:Y:S02]  /*1cc80*/  IMAD.MOV R7, RZ, RZ, -R5 ;  /* 0x000000ffff077224 */ /* 0x000fe400078e0a05 */
[----:B------:R-:W-:Y:S01]  /*1cc90*/  IMAD R8, R13, UR5, R4 ;  /* 0x000000050d087c24 */ /* 0x000fe2000f8e0204 */
[----:B------:R-:W-:Y:S01]  /*1cca0*/  ULDC.64 UR4, c[0x0][0xb88] ;  /* 0x0002e20000047ab9 */ /* 0x000fe20000000a00 */
[----:B------:R-:W-:Y:S01]  /*1ccb0*/  IMAD R7, R14, R7, R9 ;  /* 0x000000070e077224 */ /* 0x000fe200078e0209 */
[----:B------:R-:W-:-:S04]  /*1ccc0*/  SHF.R.S32.HI R9, RZ, 0x1f, R5 ;  /* 0x0000001fff097819 */ /* 0x000fc80000011405 */
        /* <DEDUP_REMOVED lines=11> */
.L_x_6201:
[----:B------:R-:W-:Y:S05]  /*1cd80*/  BSYNC B1 ;  /* 0x0000000000017941 */ /* 0x000fea0003800000 */
.L_x_6200:
[----:B------:R-:W4:Y:S01]  /*1cd90*/  LDL R8, [R1+0x44] ;  /* 0x0000440001087983 */ /* 0x000f220000100800 */
[----:B------:R-:W-:Y:S01]  /*1cda0*/  ULDC.64 UR4, c[0x0][0xaa0] ;  /* 0x0002a80000047ab9 */ /* 0x000fe20000000a00 */
[----:B------:R-:W-:Y:S01]  /*1cdb0*/  BSSY B1, `(.L_x_6202) ;  /* 0x0000040000017945 */ /* 0x000fe20003800000 */
[----:B--2---:R-:W-:Y:S01]  /*1cdc0*/  IMAD R3, R11, UR4, RZ ;  /* 0x000000040b037c24 */ /* 0x004fe2000f8e02ff */
[----:B------:R-:W-:-:S03]  /*1cdd0*/  SHF.R.S32.HI R14, RZ, 0x1f, R225 ;  /* 0x0000001fff0e7819 */ /* 0x000fc600000114e1 */
[C---:B------:R-:W-:Y:S02]  /*1cde0*/  IMAD R5, R6.reuse, UR5, R3 ;  /* 0x0000000506057c24 */ /* 0x040fe4000f8e0203 */
[----:B------:R-:W-:Y:S01]  /*1cdf0*/  IMAD.WIDE.U32 R2, R6, UR4, RZ ;  /* 0x0000000406027c25 */ /* 0x000fe2000f8e00ff */
[----:B------:R-:W-:-:S03]  /*1ce00*/  ULDC.64 UR4, c[0x0][0xae8] ;  /* 0x0002ba0000047ab9 */ /* 0x000fc60000000a00 */
[----:B------:R-:W-:Y:S02]  /*1ce10*/  IMAD.IADD R3, R3, 0x1, R5 ;  /* 0x0000000103037824 */ /* 0x000fe400078e0205 */
[----:B------:R-:W-:Y:S02]  /*1ce20*/  IMAD R6, R10, UR4, RZ ;  /* 0x000000040a067c24 */ /* 0x000fe4000f8e02ff */
[----:B------:R-:W-:-:S04]  /*1ce30*/  IMAD.WIDE.U32 R2, R227, UR4, R2 ;  /* 0x00000004e3027c25 */ /* 0x000fc8000f8e0002 */
[----:B----4-:R-:W-:-:S04]  /*1ce40*/  IMAD R7, R226, 0x20, R8 ;  /* 0x00000020e2077824 */ /* 0x010fc800078e0208 */
[----:B------:R-:W-:Y:S02]  /*1ce50*/  IMAD.IADD R9, R218, 0x1, R7 ;  /* 0x00000001da097824 */ /* 0x000fe400078e0207 */
[----:B------:R-:W-:Y:S01]  /*1ce60*/  IMAD R7, R227, UR5, R6 ;  /* 0x00000005e3077c24 */ /* 0x000fe2000f8e0206 */
[----:B------:R-:W-:Y:S01]  /*1ce70*/  ULDC.64 UR4, c[0x0][0xaf0] ;  /* 0x0002bc0000047ab9 */ /* 0x000fe20000000a00 */
[----:B------:R-:W-:-:S04]  /*1ce80*/  @P2 IMAD.HI.U32 R4, R9, R20, RZ ;  /* 0x0000001409042227 */ /* 0x000fc800078e00ff */
        /* <DEDUP_REMOVED lines=18> */
[----:B------:R-:W-:Y:S01]  /*1cfb0*/  IMAD.IADD R218, R8, 0x1, R218 ;  /* 0x0000000108da7824 */ /* 0x000fe200078e02da */
[----:B------:R-:W-:Y:S01]  /*1cfc0*/  SHF.R.S32.HI R8, RZ, 0x1f, R217 ;  /* 0x0000001fff087819 */ /* 0x000fe200000114d9 */
[----:B------:R-:W-:Y:S02]  /*1cfd0*/  IMAD R21, R0, R21, RZ ;  /* 0x0000001500157224 */ /* 0x000fe400078e02ff */
[C---:B------:R-:W-:Y:S02]  /*1cfe0*/  IMAD R5, R7.reuse, UR5, R4 ;  /* 0x0000000507057c24 */ /* 0x040fe4000f8e0204 */
[----:B------:R-:W-:Y:S01]  /*1cff0*/  IMAD.WIDE.U32 R2, R7, UR4, R2 ;  /* 0x0000000407027c25 */ /* 0x000fe2000f8e0002 */
[C---:B------:R-:W-:Y:S01]  /*1d000*/  ISETP.GE.AND P2, PT, R218.reuse, R21, PT ;  /* 0x00000015da00720c */ /* 0x040fe20003f46270 */
[----:B------:R-:W-:Y:S01]  /*1d010*/  ULDC.64 UR4, c[0x0][0xa80] ;  /* 0x0002a00000047ab9 */ /* 0x000fe20000000a00 */
[----:B------:R-:W-:Y:S01]  /*1d020*/  SHF.R.S32.HI R7, RZ, 0x1f, R224 ;  /* 0x0000001fff077819 */ /* 0x000fe200000114e0 */
        /* <DEDUP_REMOVED lines=10> */
[----:B------:R-:W-:Y:S01]  /*1d0d0*/  ULDC UR4, c[0x0][0xac8] ;  /* 0x0002b20000047ab9 */ /* 0x000fe20000000800 */
[----:B------:R-:W-:Y:S01]  /*1d0e0*/  ULDC.64 UR6, c[0x0][0x208] ;  /* 0x0000820000067ab9 */ /* 0x000fe20000000a00 */
[----:B------:R-:W-:Y:S02]  /*1d0f0*/  ISETP.GE.AND P4, PT, R217, UR4, PT ;  /* 0x00000004d9007c0c */ /* 0x000fe4000bf86270 */
[----:B------:R-:W-:Y:S02]  /*1d100*/  ISETP.GE.AND P3, PT, R224, UR4, PT ;  /* 0x00000004e0007c0c */ /* 0x000fe4000bf66270 */
[----:B------:R-:W-:-:S09]  /*1d110*/  ISETP.GE.AND P2, PT, R225, UR4, PT ;  /* 0x00000004e1007c0c */ /* 0x000fd2000bf46270 */
[CC--:B---3--:R-:W-:Y:S02]  /*1d120*/  @!P4 LEA R10, P6, R217.reuse, R2.reuse, 0x1 ;  /* 0x00000002d90ac211 */ /* 0x0c8fe400078c08ff */
        /* <DEDUP_REMOVED lines=8> */
.L_x_6203:
[----:B------:R-:W-:Y:S05]  /*1d1b0*/  BSYNC B1 ;  /* 0x0000000000017941 */ /* 0x000fea0003800000 */
.L_x_6202:
        /* <DEDUP_REMOVED lines=18> */
.L_x_6205:
[----:B------:R-:W-:Y:S05]  /*1d2e0*/  BSYNC B1 ;  /* 0x0000000000017941 */ /* 0x000fea0003800000 */
.L_x_6204:
[----:B0-----:R0:W0:Y:S01]  /*1d2f0*/  SHFL.IDX PT, R0, R5, 0x2, 0x181f ;  /* 0x00581f0005007f89 */ /* 0x00102200000e0000 */
[----:B------:R-:W-:Y:S03]  /*1d300*/  BSSY B1, `(.L_x_6206) ;  /* 0x0000011000017945 */ /* 0x000fe60003800000 */
[----:B---3--:R3:W0:Y:S01]  /*1d310*/  SHFL.IDX PT, R2, R4, 0x2, 0x181f ;  /* 0x00581f0004027f89 */ /* 0x00862200000e0000 */
[----:B------:R-:W-:Y:S05]  /*1d320*/  @P0 BRA `(.L_x_6207) ;  /* 0x0000000000380947 */ /* 0x000fea0003800000 */
[----:B------:R-:W-:Y:S01]  /*1d330*/  ULDC UR4, c[0x0][0xac8] ;  /* 0x0002b20000047ab9 */ /* 0x000fe20000000800 */
[----:B------:R-:W-:Y:S01]  /*1d340*/  ULDC.64 UR6, c[0x0][0x208] ;  /* 0x0000820000067ab9 */ /* 0x000fe20000000a00 */
        /* <DEDUP_REMOVED lines=12> */
.L_x_6207:
[----:B------:R-:W-:Y:S05]  /*1d410*/  BSYNC B1 ;  /* 0x0000000000017941 */ /* 0x000fea0003800000 */
.L_x_6206:
[----:B0-----:R-:W-:Y:S01]  /*1d420*/  VIADD R0, R218, 0x60 ;  /* 0x00000060da007836 */ /* 0x001fe20000000000 */
[----:B------:R0:W0:Y:S04]  /*1d430*/  SHFL.IDX PT, R6, R5, 0x3, 0x181f ;  /* 0x00781f0005067f89 */ /* 0x00002800000e0000 */
[----:B------:R-:W-:Y:S01]  /*1d440*/  ISETP.GE.AND P0, PT, R0, R21, PT ;  /* 0x000000150000720c */ /* 0x000fe20003f06270 */
[----:B------:R0:W0:-:S12]  /*1d450*/  SHFL.IDX PT, R2, R4, 0x3, 0x181f ;  /* 0x00781f0004027f89 */ /* 0x00001800000e0000 */
[----:B------:R-:W-:Y:S05]  /*1d460*/  @P0 BRA `(.L_x_6198) ;  /* 0x0000000000380947 */ /* 0x000fea0003800000 */
[----:B------:R-:W-:Y:S01]  /*1d470*/  ULDC UR4, c[0x0][0xac8] ;  /* 0x0002b20000047ab9 */ /* 0x000fe20000000800 */
[----:B------:R-:W-:Y:S01]  /*1d480*/  ULDC.64 UR6, c[0x0][0x208] ;  /* 0x0000820000067ab9 */ /* 0x000fe20000000a00 */
[----:B------:R-:W-:Y:S02]  /*1d490*/  ISETP.GE.AND P3, PT, R217, UR4, PT ;  /* 0x00000004d9007c0c */ /* 0x000fe4000bf66270 */
[----:B------:R-:W-:Y:S02]  /*1d4a0*/  ISETP.GE.AND P4, PT, R224, UR4, PT ;  /* 0x00000004e0007c0c */ /* 0x000fe4000bf86270 */
[----:B------:R-:W-:-:S09]  /*1d4b0*/  ISETP.GE.AND P5, PT, R225, UR4, PT ;  /* 0x00000004e1007c0c */ /* 0x000fd2000bfa6270 */
[-C--:B0-234-:R-:W-:Y:S02]  /*1d4c0*/  @!P3 LEA R4, P0, R217, R2.reuse, 0x1 ;  /* 0x00000002d904b211 */ /* 0x09dfe400078008ff */
        /* <DEDUP_REMOVED lines=8> */
.L_x_6198:
[----:B------:R-:W-:Y:S05]  /*1d550*/  BSYNC B0 ;  /* 0x0000000000007941 */ /* 0x000fea0003800000 */
.L_x_6189:
[----:B------:R-:W-:Y:S02]  /*1d560*/  ULDC UR4, c[0x0][0xc3c] ;  /* 0x00030f0000047ab9 */ /* 0x000fe40000000800 */
[----:B-1----:R-:W-:-:S13]  /*1d570*/  ISETP.GE.AND P0, PT, R31, UR4, PT ;  /* 0x000000041f007c0c */ /* 0x002fda000bf06270 */
[----:B------:R-:W-:Y:S05]  /*1d580*/  @!P0 BRA `(.L_x_6208) ;  /* 0xfffffe3c00508947 */ /* 0x000fea000383ffff */
[----:B------:R-:W-:Y:S05]  /*1d590*/  BRA `(.L_x_5972) ;  /* 0x0000007000947947 */ /* 0x000fea0003800000 */
.L_x_5970:
        /* <DEDUP_REMOVED lines=18> */
.L_x_6209:
[----:B------:R-:W-:Y:S01]  /*1d6c0*/  LOP3.LUT R5, R0, 0x1f, RZ, 0xc0, !PT ;  /* 0x0000001f00057812 */ /* 0x000fe200078ec0ff */
[----:B------:R-:W-:Y:S01]  /*1d6d0*/  ULDC UR4, c[0x0][0xc3c] ;  /* 0x00030f0000047ab9 */ /* 0x000fe20000000800 */
[----:B------:R-:W-:Y:S01]  /*1d6e0*/  ULDC.64 UR6, c[0x0][0x208] ;  /* 0x0000820000067ab9 */ /* 0x000fe20000000a00 */
[----:B------:R-:W-:Y:S01]  /*1d6f0*/  ULDC UR5, c[0x0][0xc38] ;  /* 0x00030e0000057ab9 */ /* 0x000fe20000000800 */
[----:B------:R-:W-:-:S04]  /*1d700*/  ISETP.NE.AND P0, PT, R5, 0x1f, PT ;  /* 0x0000001f0500780c */ /* 0x000fc80003f05270 */
[----:B------:R-:W-:-:S13]  /*1d710*/  ISETP.GE.OR P1, PT, R5, UR4, !P0 ;  /* 0x0000000405007c0c */ /* 0x000fda000c726670 */
[----:B0-----:R-:W0:Y:S02]  /*1d720*/  @!P1 LDC.64 R2, c[0x0][0xc80] ;  /* 0x00032000ff029b82 */ /* 0x001e240000000a00 */
        /* <DEDUP_REMOVED lines=35> */
.L_x_6215:
        /* <DEDUP_REMOVED lines=13> */
.L_x_6214:
[----:B------:R-:W-:Y:S05]  /*1da30*/  BSYNC B0 ;  /* 0x0000000000007941 */ /* 0x000fea0003800000 */
.L_x_6213:
        /* <DEDUP_REMOVED lines=20> */
.L_x_6211:
        /* <DEDUP_REMOVED lines=21> */
.L_x_6216:
        /* <DEDUP_REMOVED lines=56> */
[----:B------:R-:W-:-:S03]  /*1e050*/  IMAD R18, R2, R18, R3 ;  /* 0x0000001202127224 */ /* 0x000fc600078e0203 */
[----:B------:R-:W-:Y:S01]  /*1e060*/  IADD3 R17, R4, R17, RZ ;  /* 0x0000001104117210 */ /* 0x000fe20007ffe0ff */
[----:B------:R-:W-:Y:S06]  /*1e070*/  BRA `(.L_x_6217) ;  /* 0x00000000000c7947 */ /* 0x000fec0003800000 */
.L_x_6212:
[----:B------:R-:W-:Y:S02]  /*1e080*/  IMAD.MOV.U32 R17, RZ, RZ, RZ ;  /* 0x000000ffff117224 */ /* 0x000fe400078e00ff */
[----:B------:R-:W-:Y:S02]  /*1e090*/  IMAD.U32 R16, RZ, RZ, UR6 ;  /* 0x00000006ff107e24 */ /* 0x000fe4000f8e00ff */
[----:B------:R-:W-:-:S07]  /*1e0a0*/  IMAD.MOV.U32 R18, RZ, RZ, RZ ;  /* 0x000000ffff127224 */ /* 0x000fce00078e00ff */
.L_x_6217:
[----:B------:R-:W-:-:S13]  /*1e0b0*/  ISETP.NE.AND P0, PT, R5, RZ, PT ;  /* 0x000000ff0500720c */ /* 0x000fda0003f05270 */
[----:B------:R-:W0:Y:S01]  /*1e0c0*/  @!P0 S2R R3, SR_CgaCtaId ;  /* 0x0000000000038919 */ /* 0x000e220000008800 */
[----:B------:R-:W-:-:S04]  /*1e0d0*/  @!P0 MOV R2, 0x400 ;  /* 0x0000040000028802 */ /* 0x000fc80000000f00 */
[----:B0-----:R-:W-:-:S05]  /*1e0e0*/  @!P0 LEA R2, R3, R2, 0x18 ;  /* 0x0000000203028211 */ /* 0x001fca00078ec0ff */
[----:B------:R0:W-:Y:S01]  /*1e0f0*/  @!P0 STS.128 [R2+0x308d0], R16 ;  /* 0x0308d01002008388 */ /* 0x0001e20000000c00 */
[----:B------:R-:W-:Y:S06]  /*1e100*/  BAR.ARV 0x5, 0x180 ;  /* 0x0146000000007b1d */ /* 0x000fec0000002000 */
.L_x_6210:
[----:B------:R2:W-:Y:S01]  /*1e110*/  STL [R1+0x28], RZ ;  /* 0x000028ff01007387 */ /* 0x0005e20000100800 */
[----:B------:R-:W-:Y:S01]  /*1e120*/  ULDC UR4, c[0x0][0xc3c] ;  /* 0x00030f0000047ab9 */ /* 0x000fe20000000800 */
[----:B------:R-:W-:Y:S01]  /*1e130*/  IMAD.MOV.U32 R28, RZ, RZ, 0x1 ;  /* 0x00000001ff1c7424 */ /* 0x000fe200078e00ff */
[----:B-1----:R-:W-:Y:S01]  /*1e140*/  ISETP.GE.AND P0, PT, R19, UR4, PT ;  /* 0x0000000413007c0c */ /* 0x002fe2000bf06270 */
[----:B------:R-:W-:-:S12]  /*1e150*/  IMAD.MOV.U32 R26, RZ, RZ, RZ ;  /* 0x000000ffff1a7224 */ /* 0x000fd800078e00ff */
[----:B--2---:R-:W-:Y:S05]  /*1e160*/  @P0 BRA `(.L_x_6218) ;  /* 0x0000006000c40947 */ /* 0x004fea0003800000 */
        /* <DEDUP_REMOVED lines=10> */
[----:B------:R-:W-:Y:S01]  /*1e210*/  LOP3.LUT R2, R3, 0x38, R0, 0x78, !PT ;  /* 0x0000003803027812 */ /* 0x000fe200078e7800 */
        /* <DEDUP_REMOVED lines=15> */
.L_x_6321:
[----:B0-----:R-:W0:Y:S01]  /*1e310*/  LDC.64 R30, c[0x0][0xc88] ;  /* 0x00032200ff1e7b82 */ /* 0x001e220000000a00 */
[----:B------:R-:W-:Y:S01]  /*1e320*/  ULDC.64 UR4, c[0x0][0x208] ;  /* 0x0000820000047ab9 */ /* 0x000fe20000000a00 */
[----:B0-----:R-:W-:-:S06]  /*1e330*/  IMAD.WIDE R30, R19, 0x4, R30 ;  /* 0x00000004131e7825 */ /* 0x001fcc00078e021e */
[----:B--2---:R-:W2:Y:S01]  /*1e340*/  LDG.E R30, desc[UR4][R30.64] ;  /* 0x000000041e1e7981 */ /* 0x004ea2000c1e1900 */
[----:B------:R-:W-:Y:S05]  /*1e350*/  YIELD ;  /* 0x0000000000007946 */ /* 0x000fea0003800000 */
[----:B------:R-:W-:Y:S01]  /*1e360*/  ULDC.64 UR4, c[0x0][0xa28] ;  /* 0x00028a0000047ab9 */ /* 0x000fe20000000a00 */
[----:B------:R-:W-:Y:S01]  /*1e370*/  ULDC.64 UR8, c[0x0][0xa18] ;  /* 0x0002860000087ab9 */ /* 0x000fe20000000a00 */
[----:B------:R-:W-:Y:S01]  /*1e380*/  ISETP.NE.U32.AND P0, PT, RZ, UR4, PT ;  /* 0x00000004ff007c0c */ /* 0x000fe2000bf05070 */
[----:B-1----:R-:W-:Y:S01]  /*1e390*/  IMAD.MOV.U32 R12, RZ, RZ, RZ ;  /* 0x000000ffff0c7224 */ /* 0x002fe200078e00ff */
        /* <DEDUP_REMOVED lines=39> */
[----:B---3--:R0:W-:Y:S01]  /*1e610*/  STL [R1+0x18], R8 ;  /* 0x0000180801007387 */ /* 0x0081e20000100800 */
[----:B------:R-:W-:-:S03]  /*1e620*/  IMAD.MOV.U32 R11, RZ, RZ, R8 ;  /* 0x000000ffff0b7224 */ /* 0x000fc600078e0008 */
[----:B--2---:R1:W-:Y:S01]  /*1e630*/  STL [R1+0xc], R12 ;  /* 0x00000c0c01007387 */ /* 0x0043e20000100800 */
[----:B0-----:R-:W-:Y:S01]  /*1e640*/  IMAD.U32 R8, RZ, RZ, UR4 ;  /* 0x00000004ff087e24 */ /* 0x001fe2000f8e00ff */
[----:B----4-:R-:W-:Y:S06]  /*1e650*/  @P2 BRA `(.L_x_6219) ;  /* 0x0000000000182947 */ /* 0x010fec0003800000 */
[----:B------:R-:W-:Y:S05]  /*1e660*/  @!P0 BRA `(.L_x_6219) ;  /* 0x0000000000148947 */ /* 0x000fea0003800000 */
[----:B------:R-:W-:Y:S02]  /*1e670*/  ULDC.64 UR4, c[0x0][0x208] ;  /* 0x0000820000047ab9 */ /* 0x000fe40000000a00 */
[----:B------:R-:W2:Y:S04]  /*1e680*/  LDG.E R10, desc[UR4][R2.64] ;  /* 0x00000004020a7981 */ /* 0x000ea8000c1e1900 */
[----:B------:R-:W2:Y:S02]  /*1e690*/  LDG.E R7, desc[UR4][R2.64+0x4] ;  /* 0x0000040402077981 */ /* 0x000ea4000c1e1900 */
[----:B--2---:R-:W-:-:S05]  /*1e6a0*/  IMAD.IADD R11, R7, 0x1, -R10 ;  /* 0x00000001070b7824 */ /* 0x004fca00078e0a0a */
[----:B------:R0:W-:Y:S02]  /*1e6b0*/  STL [R1+0x18], R11 ;  /* 0x0000180b01007387 */ /* 0x0001e40000100800 */
.L_x_6219:
        /* <DEDUP_REMOVED lines=10> */
.L_x_6220:
        /* <DEDUP_REMOVED lines=8> */
[----:B------:R-:W2:Y:S02]  /*1e7e0*/  LDG.E R7, desc[UR4][R2.64+0x4] ;  /* 0x0000040402077981 */ /* 0x000ea4000c1e1900 */
[----:B--2---:R-:W-:-:S07]  /*1e7f0*/  IMAD.IADD R8, R7, 0x1, -R8 ;  /* 0x0000000107087824 */ /* 0x004fce00078e0a08 */
.L_x_6221:
[----:B------:R-:W-:Y:S01]  /*1e800*/  ULDC.64 UR4, c[0x0][0x208] ;  /* 0x0000820000047ab9 */ /* 0x000fe20000000a00 */
[----:B--2---:R-:W2:Y:S01]  /*1e810*/  LDC R3, c[0x0][0x448] ;  /* 0x00011200ff037b82 */ /* 0x004ea20000000800 */
[----:B------:R-:W3:Y:S04]  /*1e820*/  @P1 LDG.E R2, desc[UR4][R4.64] ;  /* 0x0000000404021981 */ /* 0x000ee8000c1e1900 */
[----:B------:R4:W3:Y:S01]  /*1e830*/  @P1 LDG.E R9, desc[UR4][R4.64+0x4] ;  /* 0x0000040404091981 */ /* 0x0008e2000c1e1900 */
[----:B------:R-:W-:Y:S01]  /*1e840*/  BSSY B0, `(.L_x_6222) ;  /* 0x0000166000007945 */ /* 0x000fe20003800000 */
[----:B----45:R-:W-:Y:S01]  /*1e850*/  IMAD.IADD R5, R8, 0x1, -R12 ;  /* 0x0000000108057824 */ /* 0x030fe200078e0a0c */
[----:B--2---:R-:W-:-:S13]  /*1e860*/  ISETP.NE.AND P0, PT, R3, 0x1, PT ;  /* 0x000000010300780c */ /* 0x004fda0003f05270 */
[----:B------:R-:W2:Y:S08]  /*1e870*/  @P0 LDC R7, c[0x0][0x44c] ;  /* 0x00011300ff070b82 */ /* 0x000eb00000000800 */
[----:B------:R-:W4:Y:S01]  /*1e880*/  @P0 LDC R3, c[0x0][0x450] ;  /* 0x00011400ff030b82 */ /* 0x000f220000000800 */
[----:B---3--:R-:W-:Y:S02]  /*1e890*/  @P1 IMAD.IADD R6, R9, 0x1, -R2 ;  /* 0x0000000109061824 */ /* 0x008fe400078e0a02 */
[----:B------:R-:W-:-:S02]  /*1e8a0*/  IMAD.SHL.U32 R2, R17, 0x80, RZ ;  /* 0x0000008011027824 */ /* 0x000fc400078e00ff */
[----:B------:R-:W-:Y:S02]  /*1e8b0*/  IMAD.IADD R4, R5, 0x1, R6 ;  /* 0x0000000105047824 */ /* 0x000fe400078e0206 */
[----:B------:R-:W-:-:S03]  /*1e8c0*/  VIADD R2, R2, 0x7f ;  /* 0x0000007f02027836 */ /* 0x000fc60000000000 */
[----:B------:R3:W-:Y:S01]  /*1e8d0*/  STL [R1+0x8], R4 ;  /* 0x0000080401007387 */ /* 0x0007e20000100800 */
[----:B--2---:R-:W-:-:S04]  /*1e8e0*/  @P0 IMAD.HI.U32 R10, R2, R7, RZ ;  /* 0x00000007020a0227 */ /* 0x004fc800078e00ff */
[----:B------:R-:W-:Y:S01]  /*1e8f0*/  IMAD.MOV.U32 R7, RZ, RZ, R2 ;  /* 0x000000ffff077224 */ /* 0x000fe200078e0002 */
[----:B----4-:R-:W-:Y:S01]  /*1e900*/  @P0 SHF.R.U32.HI R7, RZ, R3, R10 ;  /* 0x00000003ff070219 */ /* 0x010fe2000001160a */
[----:B------:R-:W-:-:S04]  /*1e910*/  VIADD R2, R4, 0x5f ;  /* 0x0000005f04027836 */ /* 0x000fc80000000000 */
[----:B------:R-:W-:-:S05]  /*1e920*/  IMAD.HI R2, R2, 0x2aaaaaab, RZ ;  /* 0x2aaaaaab02027827 */ /* 0x000fca00078e02ff */
        /* <DEDUP_REMOVED lines=12> */
[----:B------:R-:W-:-:S13]  /*1e9f0*/  ISETP.GT.AND P0, PT, R7, R6, PT ;  /* 0x000000060700720c */ /* 0x000fda0003f04270 */
[----:B------:R-:W-:Y:S02]  /*1ea00*/  @P0 VIADD R4, R7, 0x5f ;  /* 0x0000005f07040836 */ /* 0x000fe40000000000 */
[----:B------:R-:W-:-:S04]  /*1ea10*/  IMAD.WIDE.U32 R6, R6, -0x55555555, RZ ;  /* 0xaaaaaaab06067825 */ /* 0x000fc800078e00ff */
[----:B------:R-:W-:Y:S01]  /*1ea20*/  @P0 IMAD.HI R4, R4, 0x2aaaaaab, RZ ;  /* 0x2aaaaaab04040827 */ /* 0x000fe200078e02ff */
[----:B------:R-:W-:-:S04]  /*1ea30*/  SHF.R.U32.HI R6, RZ, 0x6, R7 ;  /* 0x00000006ff067819 */ /* 0x000fc80000011607 */
[----:B------:R-:W-:Y:S01]  /*1ea40*/  @P0 SHF.R.U32.HI R7, RZ, 0x1f, R4 ;  /* 0x0000001fff070819 */ /* 0x000fe20000011604 */
[----:B------:R-:W-:-:S03]  /*1ea50*/  IMAD.MOV.U32 R5, RZ, RZ, R6 ;  /* 0x000000ffff057224 */ /* 0x000fc600078e0006 */
[----:B------:R-:W-:Y:S02]  /*1ea60*/  @P0 LEA.HI.SX32 R5, R4, R7, 0x1c ;  /* 0x0000000704050211 */ /* 0x000fe400078fe2ff */
[----:B------:R-:W-:Y:S02]  /*1ea70*/  PLOP3.LUT P0, PT, PT, PT, PT, 0x80, 0x0 ;  /* 0x000000000000781c */ /* 0x000fe40003f0f070 */
[----:B------:R-:W-:-:S13]  /*1ea80*/  ISETP.GT.AND P2, PT, R5, R6, PT ;  /* 0x000000060500720c */ /* 0x000fda0003f44270 */
[----:B------:R-:W-:Y:S05]  /*1ea90*/  @!P2 BRA `(.L_x_6223) ;  /* 0x000000140000a947 */ /* 0x000fea0003800000 */
[----:B------:R-:W-:Y:S01]  /*1eaa0*/  UMOV UR4, 0xffffffff ;  /* 0xffffffff00047882 */ /* 0x000fe20000000000 */
[----:B------:R-:W-:Y:S02]  /*1eab0*/  SEL R4, R32, RZ, !P1 ;  /* 0x000000ff20047207 */ /* 0x000fe40004800000 */
[----:B------:R-:W-:Y:S05]  /*1eac0*/  BRA.DIV UR4, `(.L_x_6224) ;  /* 0x0000006e04d07947 */ /* 0x000fea000b800000 */
[----:B------:R-:W2:Y:S02]  /*1ead0*/  S2R R7, SR_TID.X ;  /* 0x0000000000077919 */ /* 0x000ea40000002100 */
[----:B--2---:R-:W-:-:S04]  /*1eae0*/  SHF.R.U32.HI R7, RZ, 0x5, R7 ;  /* 0x00000005ff077819 */ /* 0x004fc80000011607 */
[----:B------:R-:W-:-:S05]  /*1eaf0*/  LOP3.LUT R7, R7, 0x3, RZ, 0xc0, !PT ;  /* 0x0000000307077812 */ /* 0x000fca00078ec0ff */
[----:B------:R2:W3:Y:S02]  /*1eb00*/  SHFL.IDX PT, R14, R7, RZ, 0x1f ;  /* 0x00001fff070e7589 */ /* 0x0004e400000e0000 */
.L_x_6389:
[----:B---3--:R-:W-:Y:S02]  /*1eb10*/  ISETP.NE.AND P0, PT, R14, RZ, PT ;  /* 0x000000ff0e00720c */ /* 0x008fe40003f05270 */
[----:B------:R-:W-:-:S11]  /*1eb20*/  PLOP3.LUT P6, PT, PT, PT, PT, 0x8, 0x0 ;  /* 0x000000000000781c */ /* 0x000fd60003fce170 */
[----:B------:R-:W-:Y:S05]  /*1eb30*/  @P0 BRA `(.L_x_6225) ;  /* 0x00000000000c0947 */ /* 0x000fea0003800000 */
[----:B------:R-:W-:-:S03]  /*1eb40*/  UMOV UR4, 0xffffffff ;  /* 0xffffffff00047882 */ /* 0x000fc60000000000 */
[----:B------:R-:W-:Y:S05]  /*1eb50*/  BRA.DIV UR4, `(.L_x_6226) ;  /* 0x0000006e04e07947 */ /* 0x000fea000b800000 */
[----:B------:R-:W-:-:S13]  /*1eb60*/  ELECT P6, URZ, PT ;  /* 0x00000000003f782f */ /* 0x000fda00038c0000 */
.L_x_6225:
[----:B--2---:R-:W2:Y:S01]  /*1eb70*/  LDL R7, [R1+0x28] ;  /* 0x0000280001077983 */ /* 0x004ea20000100800 */
[----:B------:R-:W-:Y:S01]  /*1eb80*/  BSSY B1, `(.L_x_6227) ;  /* 0x0000008000017945 */ /* 0x000fe20003800000 */
[----:B--2---:R-:W-:-:S05]  /*1eb90*/  VIADD R7, R7, 0x1 ;  /* 0x0000000107077836 */ /* 0x004fca0000000000 */
[----:B------:R-:W-:-:S04]  /*1eba0*/  LEA.HI R8, R7, R7, RZ, 0x1 ;  /* 0x0000000707087211 */ /* 0x000fc800078f08ff */
[----:B------:R-:W-:-:S05]  /*1ebb0*/  LOP3.LUT R8, R8, 0xfffffffe, RZ, 0xc0, !PT ;  /* 0xfffffffe08087812 */ /* 0x000fca00078ec0ff */
[----:B------:R-:W-:-:S05]  /*1ebc0*/  IMAD.IADD R7, R7, 0x1, -R8 ;  /* 0x0000000107077824 */ /* 0x000fca00078e0a08 */
[----:B------:R-:W-:-:S04]  /*1ebd0*/  SHF.L.U32 R7, R7, 0x1f, RZ ;  /* 0x0000001f07077819 */ /* 0x000fc800000006ff */
[----:B------:R-:W2:Y:S02]  /*1ebe0*/  SYNCS.PHASECHK.TRANS64.TRYWAIT P0, [R22+URZ+0x30820], R7 ;  /* 0x03082007160075a7 */ /* 0x000ea4000800017f */
[----:B--2---:R-:W-:Y:S05]  /*1ebf0*/  @!P0 BRA `(.L_x_6228) ;  /* 0x0000006c00d88947 */ /* 0x004fea0003800000 */
.L_x_6392:
[----:B------:R-:W-:Y:S05]  /*1ec00*/  BSYNC B1 ;  /* 0x0000000000017941 */ /* 0x000fea0003800000 */
.L_x_6227:
[----:B------:R-:W-:Y:S04]  /*1ec10*/  BSSY B1, `(.L_x_6229) ;  /* 0x000008b000017945 */ /* 0x000fe80003800000 */
[----:B------:R-:W-:Y:S05]  /*1ec20*/  @!P6 BRA `(.L_x_6230) ;  /* 0x000000080024e947 */ /* 0x000fea0003800000 */
[----:B0-----:R-:W-:Y:S01]  /*1ec30*/  IMAD R11, R27, 0x8, R22 ;  /* 0x000000081b0b7824 */ /* 0x001fe200078e0216 */
[----:B------:R-:W-:Y:S01]  /*1ec40*/  SHF.L.U32 R10, R29, 0x1f, RZ ;  /* 0x0000001f1d0a7819 */ /* 0x000fe200000006ff */
[----:B------:R-:W0:Y:S01]  /*1ec50*/  S2R R8, SR_TID.X ;  /* 0x0000000000087919 */ /* 0x000e220000002100 */
[----:B------:R-:W-:Y:S02]  /*1ec60*/  BSSY B2, `(.L_x_6231) ;  /* 0x0000005000027945 */ /* 0x000fe40003800000 */
[----:B------:R-:W3:Y:S01]  /*1ec70*/  SYNCS.PHASECHK.TRANS64.TRYWAIT P0, [R11+URZ+0x308a0], R10 ;  /* 0x0308a00a0b0075a7 */ /* 0x000ee2000800017f */
[----:B0-----:R-:W-:-:S04]  /*1ec80*/  LOP3.LUT R8, R8, 0x7f, RZ, 0xc0, !PT ;  /* 0x0000007f08087812 */ /* 0x001fc800078ec0ff */
[----:B------:R-:W-:Y:S01]  /*1ec90*/  ISETP.NE.AND P1, PT, R8, RZ, PT ;  /* 0x000000ff0800720c */ /* 0x000fe20003f25270 */
[----:B---3--:R-:W-:-:S12]  /*1eca0*/  @!P0 BRA `(.L_x_6232) ;  /* 0x0000006c00c08947 */ /* 0x008fd80003800000 */
.L_x_6393:
[----:B------:R-:W-:Y:S05]  /*1ecb0*/  BSYNC B2 ;  /* 0x0000000000027941 */ /* 0x000fea0003800000 */
.L_x_6231:
[----:B------:R-:W-:Y:S04]  /*1ecc0*/  BSSY B2, `(.L_x_6233) ;  /* 0x0000009000027945 */ /* 0x000fe80003800000 */
[----:B------:R-:W-:Y:S05]  /*1ecd0*/  @P1 BRA `(.L_x_6234) ;  /* 0x00000000001c1947 */ /* 0x000fea0003800000 */
[----:B------:R-:W3:Y:S01]  /*1ece0*/  S2R R8, SR_TID.X ;  /* 0x0000000000087919 */ /* 0x000ee20000002100 */
[----:B--2---:R-:W-:-:S04]  /*1ecf0*/  IMAD.MOV.U32 R7, RZ, RZ, 0x9000 ;  /* 0x00009000ff077424 */ /* 0x004fc800078e00ff */
[----:B------:R4:W-:Y:S01]  /*1ed00*/  SYNCS.ARRIVE.TRANS64 RZ, [R11+URZ+0x30890], R7 ;  /* 0x030890070bff79a7 */ /* 0x0009e2000800003f */
[----:B---3--:R-:W-:-:S04]  /*1ed10*/  LOP3.LUT R8, R8, 0x1f, RZ, 0xc0, !PT ;  /* 0x0000001f08087812 */ /* 0x008fc800078ec0ff */
[----:B------:R-:W-:-:S13]  /*1ed20*/  ISETP.NE.AND P0, PT, R8, RZ, PT ;  /* 0x000000ff0800720c */ /* 0x000fda0003f05270 */
[----:B----4-:R-:W-:Y:S05]  /*1ed30*/  @!P0 BRA `(.L_x_6234) ;  /* 0x0000000000048947 */ /* 0x010fea0003800000 */
[----:B------:R-:W-:Y:S01]  /*1ed40*/  BPT.TRAP 0x1 ;  /* 0x000000040000795c */ /* 0x000fe20000300000 */
.L_x_6234:
[----:B------:R-:W-:Y:S05]  /*1ed50*/  BSYNC B2 ;  /* 0x0000000000027941 */ /* 0x000fea0003800000 */
.L_x_6233:
        /* <DEDUP_REMOVED lines=8> */
[----:B--2---:R-:W-:Y:S01]  /*1ede0*/  VIADD R7, R11, 0x30890 ;  /* 0x000308900b077836 */ /* 0x004fe20000000000 */
[----:B------:R-:W-:Y:S01]  /*1edf0*/  UMOV UR6, 0x0 ;  /* 0x0000000000067882 */ /* 0x000fe20000000000 */
[----:B-1----:R-:W-:Y:S01]  /*1ee00*/  VIADD R12, R9, 0x1e400 ;  /* 0x0001e400090c7836 */ /* 0x002fe20000000000 */
[----:B------:R-:W-:-:S09]  /*1ee10*/  UMOV UR7, 0x12f00000 ;  /* 0x12f0000000077882 */ /* 0x000fd20000000000 */
.L_x_6235:
        /* <DEDUP_REMOVED lines=10> */
[----:B------:R-:W-:Y:S01]  /*1eec0*/  IMAD.MOV.U32 R15, RZ, RZ, 0x40 ;  /* 0x00000040ff0f7424 */ /* 0x000fe200078e00ff */
[----:B------:R-:W-:Y:S01]  /*1eed0*/  PLOP3.LUT P0, PT, PT, PT, PT, 0x80, 0x0 ;  /* 0x000000000000781c */ /* 0x000fe20003f0f070 */
[----:B------:R-:W-:Y:S01]  /*1eee0*/  VIADD R12, R9, 0x21400 ;  /* 0x00021400090c7836 */ /* 0x000fe20000000000 */
[----:B------:R-:W-:Y:S01]  /*1eef0*/  UMOV UR6, 0x0 ;  /* 0x0000000000067882 */ /* 0x000fe20000000000 */
[----:B------:R-:W-:Y:S01]  /*1ef00*/  UMOV UR7, 0x12f00000 ;  /* 0x12f0000000077882 */ /* 0x000fe20000000000 */
[----:B------:R-:W-:-:S15]  /*1ef10*/  R2UR UR10, R15 ;  /* 0x000000000f0a72ca */ /* 0x000fde00000e0000 */
.L_x_6236:
        /* <DEDUP_REMOVED lines=16> */
.L_x_6237:
        /* <DEDUP_REMOVED lines=10> */
[----:B------:R-:W1:Y:S01]  /*1f0c0*/  SYNCS.PHASECHK.TRANS64.TRYWAIT P0, [R11+URZ+0x308c0], R10 ;  /* 0x0308c00a0b0075a7 */ /* 0x000e62000800017f */
[----:B------:R-:W-:Y:S04]  /*1f0d0*/  BSSY B2, `(.L_x_6238) ;  /* 0x0000002000027945 */ /* 0x000fe80003800000 */
[----:B-1----:R-:W-:Y:S05]  /*1f0e0*/  @!P0 BRA `(.L_x_6239) ;  /* 0x0000006800c48947 */ /* 0x002fea0003800000 */
.L_x_6394:
[----:B------:R-:W-:Y:S05]  /*1f0f0*/  BSYNC B2 ;  /* 0x0000000000027941 */ /* 0x000fea0003800000 */
.L_x_6238:
        /* <DEDUP_REMOVED lines=11> */
.L_x_6241:
[----:B------:R-:W-:Y:S05]  /*1f1b0*/  BSYNC B2 ;  /* 0x0000000000027941 */ /* 0x000fea0003800000 */
.L_x_6240:
        /* <DEDUP_REMOVED lines=8> */
.L_x_6242:
        /* <DEDUP_REMOVED lines=15> */
.L_x_6243:
        /* <DEDUP_REMOVED lines=15> */
.L_x_6244:
        /* <DEDUP_REMOVED lines=9> */
[----:B---3--:R-:W-:Y:S05]  /*1f4b0*/  @P0 BRA.U.ANY `(.L_x_6244) ;  /* 0xfffffffd00d80947 */ /* 0x008fea000393ffff */
.L_x_6230:
[----:B------:R-:W-:Y:S05]  /*1f4c0*/  BSYNC B1 ;  /* 0x0000000000017941 */ /* 0x000fea0003800000 */
.L_x_6229:
[----:B0-----:R-:W-:Y:S01]  /*1f4d0*/  VIADD R11, R5, 0xfffffffe ;  /* 0xfffffffe050b7836 */ /* 0x001fe20000000000 */
        /* <DEDUP_REMOVED lines=8> */
.L_x_6261:
[----:B------:R-:W-:Y:S05]  /*1f560*/  YIELD ;  /* 0x0000000000007946 */ /* 0x000fea0003800000 */
[----:B------:R-:W-:Y:S04]  /*1f570*/  BSSY B1, `(.L_x_6245) ;  /* 0x000008a000017945 */ /* 0x000fe80003800000 */
[----:B------:R-:W-:Y:S05]  /*1f580*/  @!P6 BRA `(.L_x_6246) ;  /* 0x000000080020e947 */ /* 0x000fea0003800000 */
[----:B------:R-:W-:Y:S01]  /*1f590*/  IMAD R10, R27, 0x8, R22 ;  /* 0x000000081b0a7824 */ /* 0x000fe200078e0216 */
[----:B------:R-:W-:Y:S01]  /*1f5a0*/  SHF.L.U32 R9, R29, 0x1f, RZ ;  /* 0x0000001f1d097819 */ /* 0x000fe200000006ff */
[----:B------:R-:W0:Y:S01]  /*1f5b0*/  S2R R5, SR_TID.X ;  /* 0x0000000000057919 */ /* 0x000e220000002100 */
[----:B------:R-:W-:Y:S02]  /*1f5c0*/  BSSY B2, `(.L_x_6247) ;  /* 0x0000005000027945 */ /* 0x000fe40003800000 */
[----:B------:R-:W3:Y:S01]  /*1f5d0*/  SYNCS.PHASECHK.TRANS64.TRYWAIT P1, [R10+URZ+0x308a0], R9 ;  /* 0x0308a0090a0075a7 */ /* 0x000ee2000802017f */
[----:B0-----:R-:W-:-:S04]  /*1f5e0*/  LOP3.LUT R5, R5, 0x7f, RZ, 0xc0, !PT ;  /* 0x0000007f05057812 */ /* 0x001fc800078ec0ff */
[----:B------:R-:W-:Y:S01]  /*1f5f0*/  ISETP.NE.AND P2, PT, R5, RZ, PT ;  /* 0x000000ff0500720c */ /* 0x000fe20003f45270 */
[----:B---3--:R-:W-:-:S12]  /*1f600*/  @!P1 BRA `(.L_x_6248) ;  /* 0x0000006400909947 */ /* 0x008fd80003800000 */
.L_x_6395:
[----:B------:R-:W-:Y:S05]  /*1f610*/  BSYNC B2 ;  /* 0x0000000000027941 */ /* 0x000fea0003800000 */
.L_x_6247:
[----:B------:R-:W-:Y:S04]  /*1f620*/  BSSY B2, `(.L_x_6249) ;  /* 0x0000009000027945 */ /* 0x000fe80003800000 */
[----:B------:R-:W-:Y:S05]  /*1f630*/  @P2 BRA `(.L_x_6250) ;  /* 0x00000000001c2947 */ /* 0x000fea0003800000 */
[----:B--2---:R-:W2:Y:S01]  /*1f640*/  S2R R7, SR_TID.X ;  /* 0x0000000000077919 */ /* 0x004ea20000002100 */
[----:B------:R-:W-:-:S04]  /*1f650*/  IMAD.MOV.U32 R5, RZ, RZ, 0x9000 ;  /* 0x00009000ff057424 */ /* 0x000fc800078e00ff */
[----:B------:R3:W-:Y:S01]  /*1f660*/  SYNCS.ARRIVE.TRANS64 RZ, [R10+URZ+0x30890], R5 ;  /* 0x030890050aff79a7 */ /* 0x0007e2000800003f */
[----:B--2---:R-:W-:-:S04]  /*1f670*/  LOP3.LUT R7, R7, 0x1f, RZ, 0xc0, !PT ;  /* 0x0000001f07077812 */ /* 0x004fc800078ec0ff */
[----:B------:R-:W-:-:S13]  /*1f680*/  ISETP.NE.AND P1, PT, R7, RZ, PT ;  /* 0x000000ff0700720c */ /* 0x000fda0003f25270 */
[----:B---3--:R-:W-:Y:S05]  /*1f690*/  @!P1 BRA `(.L_x_6250) ;  /* 0x0000000000049947 */ /* 0x008fea0003800000 */
[----:B------:R-:W-:Y:S01]  /*1f6a0*/  BPT.TRAP 0x1 ;  /* 0x000000040000795c */ /* 0x000fe20000300000 */
.L_x_6250:
[----:B------:R-:W-:Y:S05]  /*1f6b0*/  BSYNC B2 ;  /* 0x0000000000027941 */ /* 0x000fea0003800000 */
.L_x_6249:
[----:B------:R-:W-:Y:S01]  /*1f6c0*/  IMAD.MOV.U32 R14, RZ, RZ, RZ ;  /* 0x000000ffff0e7224 */ /* 0x000fe200078e00ff */
[----:B------:R-:W-:Y:S01]  /*1f6d0*/  UIADD3 UR4, UP0, UR38, 0x570, URZ ;  /* 0x0000057026047890 */ /* 0x000fe2000ff1e03f */
[----:B------:R-:W-:Y:S01]  /*1f6e0*/  IMAD R8, R27, 0x9000, R22 ;  /* 0x000090001b087824 */ /* 0x000fe200078e0216 */
[----:B------:R-:W-:Y:S01]  /*1f6f0*/  PLOP3.LUT P1, PT, PT, PT, PT, 0x80, 0x0 ;  /* 0x000000000000781c */ /* 0x000fe20003f2f070 */
[----:B--2---:R-:W-:Y:S01]  /*1f700*/  IMAD R7, R11, 0x60, R0 ;  /* 0x000000600b077824 */ /* 0x004fe200078e0200 */
[----:B------:R-:W-:Y:S01]  /*1f710*/  R2UR UR10, R14 ;  /* 0x000000000e0a72ca */ /* 0x000fe200000e0000 */
[----:B------:R-:W-:Y:S01]  /*1f720*/  VIADD R5, R10, 0x30890 ;  /* 0x000308900a057836 */ /* 0x000fe20000000000 */
[----:B------:R-:W-:Y:S01]  /*1f730*/  UIADD3.X UR5, URZ, UR39, URZ, UP0, !UPT ;  /* 0x000000273f057290 */ /* 0x000fe200087fe43f */
[----:B-1----:R-:W-:Y:S01]  /*1f740*/  VIADD R12, R8, 0x1e400 ;  /* 0x0001e400080c7836 */ /* 0x002fe20000000000 */
[----:B------:R-:W-:Y:S01]  /*1f750*/  UMOV UR6, 0x0 ;  /* 0x0000000000067882 */ /* 0x000fe20000000000 */
[----:B------:R-:W-:-:S10]  /*1f760*/  UMOV UR7, 0x12f00000 ;  /* 0x12f0000000077882 */ /* 0x000fd40000000000 */
.L_x_6251:
        /* <DEDUP_REMOVED lines=16> */
.L_x_6252:
        /* <DEDUP_REMOVED lines=16> */
.L_x_6253:
        /* <DEDUP_REMOVED lines=13> */
.L_x_6396:
[----:B------:R-:W-:Y:S05]  /*1fa40*/  BSYNC B2 ;  /* 0x0000000000027941 */ /* 0x000fea0003800000 */
.L_x_6254:
        /* <DEDUP_REMOVED lines=11> */
.L_x_6257:
[----:B------:R-:W-:Y:S05]  /*1fb00*/  BSYNC B2 ;  /* 0x0000000000027941 */ /* 0x000fea0003800000 */
.L_x_6256:
        /* <DEDUP_REMOVED lines=8> */
.L_x_6258:
        /* <DEDUP_REMOVED lines=15> */
.L_x_6259:
        /* <DEDUP_REMOVED lines=15> */
.L_x_6260:
        /* <DEDUP_REMOVED lines=10> */
.L_x_6246:
[----:B------:R-:W-:Y:S05]  /*1fe10*/  BSYNC B1 ;  /* 0x0000000000017941 */ /* 0x000fea0003800000 */
.L_x_6245:
        /* <DEDUP_REMOVED lines=8> */
.L_x_6223:
[----:B------:R-:W-:Y:S05]  /*1fea0*/  BSYNC B0 ;  /* 0x0000000000007941 */ /* 0x000fea0003800000 */
.L_x_6222:
[----:B------:R-:W3:Y:S01]  /*1feb0*/  LDC R0, c[0x0][0x448] ;  /* 0x00011200ff007b82 */ /* 0x000ee20000000800 */
[----:B------:R-:W-:Y:S01]  /*1fec0*/  LEA R5, R17, 0x7f, 0x7 ;  /* 0x0000007f11057811 */ /* 0x000fe200078e38ff */
[----:B------:R-:W-:Y:S05]  /*1fed0*/  @!P0 WARPSYNC.ALL ;  /* 0x0000000000008948 */ /* 0x000fea0003800000 */
[----:B------:R-:W-:Y:S01]  /*1fee0*/  BSSY B7, `(.L_x_6262) ;  /* 0x0000393000077945 */ /* 0x000fe20003800000 */
[----:B------:R-:W-:Y:S01]  /*1fef0*/  @!P0 BAR.SYNC.DEFER_BLOCKING 0xc, 0x180 ;  /* 0x0306000000008b1d */ /* 0x000fe20000010000 */
[----:B---3--:R-:W-:-:S13]  /*1ff00*/  ISETP.NE.AND P1, PT, R0, 0x1, PT ;  /* 0x000000010000780c */ /* 0x008fda0003f25270 */
[----:B------:R-:W3:Y:S08]  /*1ff10*/  @P1 LDC R0, c[0x0][0x44c] ;  /* 0x00011300ff001b82 */ /* 0x000ef00000000800 */
[----:B--2---:R-:W2:Y:S01]  /*1ff20*/  @P1 LDC R7, c[0x0][0x450] ;  /* 0x00011400ff071b82 */ /* 0x004ea20000000800 */
[----:B---3--:R-:W-:-:S05]  /*1ff30*/  @P1 IMAD.HI.U32 R0, R5, R0, RZ ;  /* 0x0000000005001227 */ /* 0x008fca00078e00ff */
        /* <DEDUP_REMOVED lines=16> */
[----:B------:R-:W2:Y:S01]  /*20040*/  FLO.U32 R0, UR4 ;  /* 0x0000000400007d00 */ /* 0x000ea200080e0000 */
[----:B------:R-:W-:Y:S01]  /*20050*/  ULDC.64 UR6, c[0x0][0x208] ;  /* 0x0000820000067ab9 */ /* 0x000fe20000000a00 */
        /* <DEDUP_REMOVED lines=9> */
.L_x_6263:
        /* <DEDUP_REMOVED lines=11> */
[----:B------:R-:W-:Y:S02]  /*201a0*/  IMAD.U32 R6, RZ, RZ, UR8 ;  /* 0x00000008ff067e24 */ /* 0x000fe4000f8e00ff */
[----:B------:R-:W-:-:S02]  /*201b0*/  IMAD.U32 R7, RZ, RZ, UR9 ;  /* 0x00000009ff077e24 */ /* 0x000fc4000f8e00ff */
[----:B------:R-:W-:Y:S02]  /*201c0*/  IMAD.U32 R10, RZ, RZ, UR4 ;  /* 0x00000004ff0a7e24 */ /* 0x000fe4000f8e00ff */
[----:B0-----:R-:W-:Y:S02]  /*201d0*/  IMAD.U32 R11, RZ, RZ, UR5 ;  /* 0x00000005ff0b7e24 */ /* 0x001fe4000f8e00ff */
[----:B------:R-:W-:Y:S02]  /*201e0*/  IMAD.MOV.U32 R8, RZ, RZ, 0x70 ;  /* 0x00000070ff087424 */ /* 0x000fe400078e00ff */
[----:B-1----:R-:W-:Y:S02]  /*201f0*/  IMAD.MOV.U32 R12, RZ, RZ, 0x1 ;  /* 0x00000001ff0c7424 */ /* 0x002fe400078e00ff */
[----:B------:R-:W-:-:S07]  /*20200*/  IMAD.MOV.U32 R13, RZ, RZ, RZ ;  /* 0x000000ffff0d7224 */ /* 0x000fce00078e00ff */
[----:B------:R-:W-:-:S07]  /*20210*/  LEPC R20, `(.L_x_6266) ;  /* 0x000000001014794e */ /* 0x000fce0000000000 */
[----:B--2---:R-:W-:Y:S05]  /*20220*/  CALL.ABS.NOINC R2 ;  /* 0x0000000002007343 */ /* 0x004fea0003c00000 */
.L_x_6266:
[----:B------:R-:W-:Y:S05]  /*20230*/  BSYNC B6 ;  /* 0x0000000000067941 */ /* 0x000fea0003800000 */
.L_x_6265:
        /* <DEDUP_REMOVED lines=11> */
[----:B------:R-:W-:Y:S02]  /*202f0*/  IMAD.U32 R6, RZ, RZ, UR8 ;  /* 0x00000008ff067e24 */ /* 0x000fe4000f8e00ff */
[----:B------:R-:W-:-:S02]  /*20300*/  IMAD.U32 R7, RZ, RZ, UR9 ;  /* 0x00000009ff077e24 */ /* 0x000fc4000f8e00ff */
[----:B------:R-:W-:Y:S02]  /*20310*/  IMAD.U32 R10, RZ, RZ, UR4 ;  /* 0x00000004ff0a7e24 */ /* 0x000fe4000f8e00ff */
[----:B0-----:R-:W-:Y:S02]  /*20320*/  IMAD.U32 R11, RZ, RZ, UR5 ;  /* 0x00000005ff0b7e24 */ /* 0x001fe4000f8e00ff */
[----:B------:R-:W-:Y:S02]  /*20330*/  IMAD.MOV.U32 R8, RZ, RZ, 0x70 ;  /* 0x00000070ff087424 */ /* 0x000fe400078e00ff */
[----:B-1----:R-:W-:Y:S02]  /*20340*/  IMAD.MOV.U32 R12, RZ, RZ, 0x1 ;  /* 0x00000001ff0c7424 */ /* 0x002fe400078e00ff */
[----:B--2---:R-:W-:-:S07]  /*20350*/  IMAD.MOV.U32 R13, RZ, RZ, RZ ;  /* 0x000000ffff0d7224 */ /* 0x004fce00078e00ff */
[----:B------:R-:W-:-:S07]  /*20360*/  LEPC R20, `(.L_x_6269) ;  /* 0x000000001014794e */ /* 0x000fce0000000000 */
[----:B---3--:R-:W-:Y:S05]  /*20370*/  CALL.ABS.NOINC R2 ;  /* 0x0000000002007343 */ /* 0x008fea0003c00000 */
.L_x_6269:
[----:B------:R0:W1:Y:S01]  /*20380*/  LDC.64 R2, c[0x4][R25] ;  /* 0x0100000019027b82 */ /* 0x0000620000000a00 */
[----:B------:R-:W-:Y:S01]  /*20390*/  ULDC.64 UR4, c[0x4][0x138] ;  /* 0x01004e0000047ab9 */ /* 0x000fe20000000a00 */
[----:B------:R-:W-:Y:S01]  /*203a0*/  ULDC.64 UR6, c[0x4][0x140] ;  /* 0x0100500000067ab9 */ /* 0x000fe20000000a00 */
[----:B------:R-:W-:Y:S01]  /*203b0*/  ULDC.64 UR8, c[0x4][0x80] ;  /* 0x0100200000087ab9 */ /* 0x000fe20000000a00 */
        /* <DEDUP_REMOVED lines=8> */
[----:B0-----:R-:W-:-:S07]  /*20440*/  IMAD.MOV.U32 R13, RZ, RZ, RZ ;  /* 0x000000ffff0d7224 */ /* 0x001fce00078e00ff */
[----:B------:R-:W-:-:S07]  /*20450*/  LEPC R20, `(.L_x_6268) ;  /* 0x000000001014794e */ /* 0x000fce0000000000 */
[----:B-1----:R-:W-:Y:S05]  /*20460*/  CALL.ABS.NOINC R2 ;  /* 0x0000000002007343 */ /* 0x002fea0003c00000 */
.L_x_6268:
[----:B------:R-:W-:Y:S05]  /*20470*/  BSYNC B6 ;  /* 0x0000000000067941 */ /* 0x000fea0003800000 */
.L_x_6267:
[----:B------:R-:W-:Y:S01]  /*20480*/  IMAD.MOV.U32 R25, RZ, RZ, R31 ;  /* 0x000000ffff197224 */ /* 0x000fe200078e001f */
[----:B------:R-:W-:Y:S01]  /*20490*/  ULDC.64 UR4, c[0x0][0x9f8] ;  /* 0x00027e0000047ab9 */ /* 0x000fe20000000a00 */
[----:B------:R-:W2:Y:S01]  /*204a0*/  LDL R31, [R1+0x8] ;  /* 0x00000800011f7983 */ /* 0x000ea20000100800 */
[----:B------:R-:W-:-:S03]  /*204b0*/  ISETP.NE.U32.AND P0, PT, RZ, UR4, PT ;  /* 0x00000004ff007c0c */ /* 0x000fc6000bf05070 */
[----:B------:R-:W3:Y:S01]  /*204c0*/  LDL R21, [R1+0xc] ;  /* 0x00000c0001157983 */ /* 0x000ee20000100800 */
[----:B------:R-:W-:Y:S01]  /*204d0*/  ISETP.NE.AND.EX P0, PT, RZ, UR5, PT, P0 ;  /* 0x00000005ff007c0c */ /* 0x000fe2000bf05300 */
[----:B------:R-:W-:Y:S01]  /*204e0*/  ULDC.64 UR6, c[0x0][0x208] ;  /* 0x0000820000067ab9 */ /* 0x000fe20000000a00 */
[----:B------:R-:W4:Y:S01]  /*204f0*/  LDC R0, c[0x0][0x430] ;  /* 0x00010c00ff007b82 */ /* 0x000f220000000800 */
[----:B------:R-:W3:Y:S01]  /*20500*/  LDL.LU R8, [R1] ;  /* 0x0000000001087983 */ /* 0x000ee20000300800 */
[----:B------:R-:W0:Y:S09]  /*20510*/  S2R R20, SR_TID.X ;  /* 0x0000000000147919 */ /* 0x000e320000002100 */
[----:B------:R-:W-:Y:S01]  /*20520*/  @P0 IADD3 R2, P1, R23, UR4, RZ ;  /* 0x0000000417020c10 */ /* 0x000fe2000ff3e0ff */
[----:B------:R-:W-:Y:S01]  /*20530*/  VIADD R25, R25, 0xffffffff ;  /* 0xffffffff19197836 */ /* 0x000fe20000000000 */
[----:B------:R-:W-:-:S02]  /*20540*/  ULDC UR4, c[0x0][0x2f4] ;  /* 0x0000bd0000047ab9 */ /* 0x000fc40000000800 */
[----:B------:R-:W-:-:S05]  /*20550*/  @P0 IADD3.X R3, R24, UR5, RZ, P1, !PT ;  /* 0x0000000518030c10 */ /* 0x000fca0008ffe4ff */
[----:B------:R1:W3:Y:S01]  /*20560*/  @P0 LDG.E R32, desc[UR6][R2.64] ;  /* 0x0000000602200981 */ /* 0x0002e2000c1e1900 */
[----:B0-----:R-:W-:-:S04]  /*20570*/  LOP3.LUT R20, R20, 0x7f, RZ, 0xc0, !PT ;  /* 0x0000007f14147812 */ /* 0x001fc800078ec0ff */
[----:B------:R-:W-:Y:S02]  /*20580*/  SHF.R.U32.HI R4, RZ, 0x3, R20 ;  /* 0x00000003ff047819 */ /* 0x000fe40000011614 */
[----:B------:R-:W0:Y:S01]  /*20590*/  S2R R20, SR_TID.X ;  /* 0x0000000000147919 */ /* 0x000e220000002100 */
[----:B----4-:R-:W-:-:S13]  /*205a0*/  ISETP.NE.AND P1, PT, R0, 0x1, PT ;  /* 0x000000010000780c */ /* 0x010fda0003f25270 */
[----:B------:R-:W4:Y:S01]  /*205b0*/  @P1 LDC R6, c[0x0][0x438] ;  /* 0x00010e00ff061b82 */ /* 0x000f220000000800 */
[----:B0-----:R-:W-:-:S05]  /*205c0*/  IMAD.SHL.U32 R20, R20, 0x10, RZ ;  /* 0x0000001014147824 */ /* 0x001fca00078e00ff */
[----:B------:R-:W-:Y:S02]  /*205d0*/  LOP3.LUT R20, R4, 0x70, R20, 0xf8, !PT ;  /* 0x0000007004147812 */ /* 0x000fe400078ef814 */
[----:B------:R-:W0:Y:S03]  /*205e0*/  @P1 LDC R4, c[0x0][0x434] ;  /* 0x00010d00ff041b82 */ /* 0x000e260000000800 */
[----:B------:R-:W-:Y:S01]  /*205f0*/  IMAD R5, R25, 0x60, R20 ;  /* 0x0000006019057824 */ /* 0x000fe200078e0214 */
[----:B------:R-:W-:Y:S01]  /*20600*/  ISETP.GE.AND P3, PT, R33, UR4, PT ;  /* 0x0000000421007c0c */ /* 0x000fe2000bf66270 */
[----:B------:R-:W-:-:S03]  /*20610*/  UMOV UR5, 0xffffffff ;  /* 0xffffffff00057882 */ /* 0x000fc60000000000 */
[----:B--2---:R-:W-:-:S04]  /*20620*/  ISETP.GE.AND P0, PT, R5, R31, PT ;  /* 0x0000001f0500720c */ /* 0x004fc80003f06270 */
[----:B------:R-:W-:Y:S01]  /*20630*/  ISETP.GT.U32.OR P0, PT, R20, 0x5f, P0 ;  /* 0x0000005f1400780c */ /* 0x000fe20000704470 */
[----:B---3--:R-:W-:-:S04]  /*20640*/  IMAD.IADD R5, R5, 0x1, R21 ;  /* 0x0000000105057824 */ /* 0x008fc800078e0215 */
[----:B0-----:R-:W-:-:S08]  /*20650*/  @P1 IMAD.HI.U32 R7, R5, R4, RZ ;  /* 0x0000000405071227 */ /* 0x001fd000078e00ff */
[----:B-1----:R-:W0:Y:S01]  /*20660*/  @!P0 LDC.64 R2, c[0x0][0x428] ;  /* 0x00010a00ff028b82 */ /* 0x002e220000000a00 */
[----:B------:R-:W-:Y:S01]  /*20670*/  IMAD.MOV.U32 R4, RZ, RZ, R5 ;  /* 0x000000ffff047224 */ /* 0x000fe200078e0005 */
[----:B----4-:R-:W-:-:S05]  /*20680*/  @P1 SHF.R.U32.HI R4, RZ, R6, R7 ;  /* 0x00000006ff041219 */ /* 0x010fca0000011607 */
[----:B------:R-:W-:Y:S01]  /*20690*/  IMAD.MOV R6, RZ, RZ, -R4 ;  /* 0x000000ffff067224 */ /* 0x000fe200078e0a04 */
[----:B------:R-:W-:-:S03]  /*206a0*/  SHF.R.S32.HI R9, RZ, 0x1f, R32 ;  /* 0x0000001fff097819 */ /* 0x000fc60000011420 */
        /* <DEDUP_REMOVED lines=26> */
[----:B------:R0:W-:Y:S04]  /*20850*/  STL [R1+0x10], R9 ;  /* 0x0000100901007387 */ /* 0x0001e80000100800 */
[----:B------:R0:W-:Y:S01]  /*20860*/  STL [R1], R8 ;  /* 0x0000000801007387 */ /* 0x0001e20000100800 */
[----:B------:R-:W-:Y:S05]  /*20870*/  BRA.DIV UR5, `(.L_x_6270) ;  /* 0x00000056051c7947 */ /* 0x000fea000b800000 */
.L_x_6399:
[----:B------:R-:W-:Y:S01]  /*20880*/  SHF.R.S32.HI R31, RZ, 0x1f, R18 ;  /* 0x0000001fff1f7819 */ /* 0x000fe20000011412 */
[----:B------:R-:W-:Y:S06]  /*20890*/  @!P2 BRA `(.L_x_6271) ;  /* 0x000000000004a947 */ /* 0x000fec0003800000 */
[----:B------:R-:W-:Y:S01]  /*208a0*/  BPT.TRAP 0x1 ;  /* 0x000000040000795c */ /* 0x000fe20000300000 */
.L_x_6271:
        /* <DEDUP_REMOVED lines=25> */
.L_x_6400:
[----:B------:R-:W-:Y:S05]  /*20a40*/  BSYNC B0 ;  /* 0x0000000000007941 */ /* 0x000fea0003800000 */
.L_x_6272:
        /* <DEDUP_REMOVED lines=33> */
[----:B------:R-:W-:Y:S01]  /*20c60*/  @P0 IMAD R8, R5, 0x2, R22 ;  /* 0x0000000205080824 */ /* 0x000fe200078e0216 */
[----:B------:R-:W-:Y:S02]  /*20c70*/  ULDC.64 UR4, c[0x0][0x208] ;  /* 0x0000820000047ab9 */ /* 0x000fe40000000a00 */
        /* <DEDUP_REMOVED lines=60> */
.L_x_6414:
[----:B------:R-:W-:Y:S01]  /*21040*/  ISETP.GE.AND P0, PT, R6, 0x51, PT ;  /* 0x000000510600780c */ /* 0x000fe20003f06270 */
[----:B------:R-:W-:-:S12]  /*21050*/  ULDC.64 UR4, c[0x0][0x208] ;  /* 0x0000820000047ab9 */ /* 0x000fd80000000a00 */
        /* <DEDUP_REMOVED lines=11> */
.L_x_6275:
        /* <DEDUP_REMOVED lines=11> */
.L_x_6276:
        /* <DEDUP_REMOVED lines=37> */
.L_x_6278:
[----:B------:R-:W-:Y:S05]  /*21410*/  BSYNC B6 ;  /* 0x0000000000067941 */ /* 0x000fea0003800000 */
.L_x_6277:
[----:B------:R-:W2:Y:S01]  /*21420*/  LDL.LU R20, [R1+0x2c] ;  /* 0x00002c0001147983 */ /* 0x000ea20000300800 */
[----:B------:R-:W-:Y:S01]  /*21430*/  ULDC.64 UR4, c[0x0][0x2d8] ;  /* 0x0000b60000047ab9 */ /* 0x000fe20000000a00 */
[----:B-1----:R-:W1:Y:S02]  /*21440*/  LDC R7, c[0x0][0x448] ;  /* 0x00011200ff077b82 */ /* 0x002e640000000800 */
[----:B0-----:R-:W3:Y:S01]  /*21450*/  LDL.LU.64 R2, [R1+0x20] ;  /* 0x0000200001027983 */ /* 0x001ee20000300a00 */
[----:B------:R-:W-:-:S03]  /*21460*/  IMAD R0, R31, UR4, RZ ;  /* 0x000000041f007c24 */ /* 0x000fc6000f8e02ff */
[----:B------:R0:W5:Y:S01]  /*21470*/  LDL R10, [R1+0x18] ;  /* 0x00001800010a7983 */ /* 0x0001620000100800 */
[----:B------:R-:W-:-:S03]  /*21480*/  IMAD R5, R18, UR5, R0 ;  /* 0x0000000512057c24 */ /* 0x000fc6000f8e0200 */
[----:B------:R0:W5:Y:S01]  /*21490*/  LDL R8, [R1+0x4] ;  /* 0x0000040001087983 */ /* 0x0001620000100800 */
[----:B-1----:R-:W-:-:S13]  /*214a0*/  ISETP.NE.AND P0, PT, R7, 0x1, PT ;  /* 0x000000010700780c */ /* 0x002fda0003f05270 */
[----:B------:R-:W1:Y:S01]  /*214b0*/  @P0 LDC R6, c[0x0][0x44c] ;  /* 0x00011300ff060b82 */ /* 0x000e620000000800 */
[----:B---3--:R-:W-:Y:S02]  /*214c0*/  IMAD.MOV.U32 R3, RZ, RZ, R34 ;  /* 0x000000ffff037224 */ /* 0x008fe400078e0022 */
[----:B------:R-:W-:Y:S01]  /*214d0*/  IMAD.WIDE.U32 R2, R18, UR4, R2 ;  /* 0x0000000412027c25 */ /* 0x000fe2000f8e0002 */
[----:B------:R-:W-:-:S03]  /*214e0*/  ULDC.64 UR4, c[0x0][0x2e0] ;  /* 0x0000b80000047ab9 */ /* 0x000fc60000000a00 */
[----:B------:R-:W-:Y:S02]  /*214f0*/  IMAD.IADD R3, R3, 0x1, R5 ;  /* 0x0000000103037824 */ /* 0x000fe400078e0205 */
[----:B--2---:R-:W-:Y:S02]  /*21500*/  IMAD R5, R20, UR4, RZ ;  /* 0x0000000414057c24 */ /* 0x004fe4000f8e02ff */
        /* <DEDUP_REMOVED lines=12> */
[----:B-1----:R-:W-:-:S04]  /*215d0*/  @P0 IMAD.HI.U32 R6, R5, R6, RZ ;  /* 0x0000000605060227 */ /* 0x002fc800078e00ff */
[----:B------:R-:W-:Y:S01]  /*215e0*/  IMAD.MOV.U32 R4, RZ, RZ, R5 ;  /* 0x000000ffff047224 */ /* 0x000fe200078e0005 */
[----:B---3--:R-:W-:Y:S01]  /*215f0*/  @P0 SHF.R.U32.HI R4, RZ, R0, R6 ;  /* 0x00000000ff040219 */ /* 0x008fe20000011606 */
[----:B------:R-:W1:Y:S04]  /*21600*/  S2R R20, SR_TID.X ;  /* 0x0000000000147919 */ /* 0x000e680000002100 */
        /* <DEDUP_REMOVED lines=25> */
[----:B-----5:R-:W-:Y:S01]  /*217a0*/  IMAD R5, R10, R7, RZ ;  /* 0x000000070a057224 */ /* 0x020fe200078e02ff */
[----:B------:R-:W-:Y:S01]  /*217b0*/  ULDC.64 UR4, c[0x0][0x208] ;  /* 0x0000820000047ab9 */ /* 0x000fe20000000a00 */
        /* <DEDUP_REMOVED lines=77> */
.L_x_6431:
[----:B-1----:R-:W-:Y:S01]  /*21c90*/  VIADD R0, R17, 0x70 ;  /* 0x0000007011007836 */ /* 0x002fe20000000000 */
[----:B------:R-:W-:Y:S04]  /*21ca0*/  BSSY B0, `(.L_x_6280) ;  /* 0x000000c000007945 */ /* 0x000fe80003800000 */
[----:B------:R-:W-:-:S13]  /*21cb0*/  ISETP.GE.AND P2, PT, R0, R5, PT ;  /* 0x000000050000720c */ /* 0x000fda0003f46270 */
[----:B------:R-:W-:Y:S05]  /*21cc0*/  @P2 BRA `(.L_x_6281) ;  /* 0x0000000000242947 */ /* 0x000fea0003800000 */
[----:B--2---:R-:W-:Y:S01]  /*21cd0*/  LEA R2, P2, R33, R14, 0x1 ;  /* 0x0000000e21027211 */ /* 0x004fe200078408ff */
[----:B------:R-:W-:-:S04]  /*21ce0*/  ULDC.64 UR4, c[0x0][0x208] ;  /* 0x0000820000047ab9 */ /* 0x000fc80000000a00 */
[----:B------:R-:W-:-:S05]  /*21cf0*/  IMAD.X R3, RZ, RZ, R4, P2 ;  /* 0x000000ffff037224 */ /* 0x000fca00010e0604 */
[----:B------:R-:W-:Y:S01]  /*21d00*/  @!PT LDS RZ, [RZ] ;  /* 0x00000000fffff984 */ /* 0x000fe20000000800 */
[----:B------:R-:W-:Y:S01]  /*21d10*/  @!PT LDS RZ, [RZ] ;  /* 0x00000000fffff984 */ /* 0x000fe20000000800 */
[----:B------:R-:W-:Y:S01]  /*21d20*/  @!PT LDS RZ, [RZ] ;  /* 0x00000000fffff984 */ /* 0x000fe20000000800 */
[----:B------:R0:W-:Y:S04]  /*21d30*/  LDGSTS.E.BYPASS.LTC128B.128 [R8+0x15c00], desc[UR4][R2.64], !P3 ;  /* 0x15c0000002087fae */ /* 0x0001e8000d901d44 */
[----:B------:R0:W-:Y:S04]  /*21d40*/  LDGSTS.E.BYPASS.LTC128B.128 [R8+0x19c00], desc[UR4][R2.64+0x80], !P0 ;  /* 0x19c0008002087fae */ /* 0x0001e8000c101d44 */
[----:B------:R0:W-:Y:S02]  /*21d50*/  LDGSTS.E.BYPASS.LTC128B.128 [R8+0x1dc00], desc[UR4][R2.64+0x100], !P1 ;  /* 0x1dc0010002087fae */ /* 0x0001e4000c901d44 */
.L_x_6281:
[----:B------:R-:W-:Y:S05]  /*21d60*/  BSYNC B0 ;  /* 0x0000000000007941 */ /* 0x000fea0003800000 */
.L_x_6280:
[----:B------:R-:W-:Y:S01]  /*21d70*/  NOP ;  /* 0x0000000000007918 */ /* 0x000fe20000000000 */
[----:B------:R-:W-:-:S13]  /*21d80*/  PLOP3.LUT P0, PT, PT, PT, PT, 0x80, 0x0 ;  /* 0x000000000000781c */ /* 0x000fda0003f0f070 */
.L_x_6282:
        /* <DEDUP_REMOVED lines=18> */
.L_x_6432:
[----:B------:R-:W-:Y:S05]  /*21eb0*/  BSYNC B0 ;  /* 0x0000000000007941 */ /* 0x000fea0003800000 */
.L_x_6283:
[----:B------:R-:W3:Y:S01]  /*21ec0*/  LDL R0, [R1+0x1c] ;  /* 0x00001c0001007983 */ /* 0x000ee20000100800 */
[----:B------:R-:W-:Y:S01]  /*21ed0*/  BSSY B0, `(.L_x_6285) ;  /* 0x0000113000007945 */ /* 0x000fe20003800000 */
[----:B---3--:R-:W-:-:S13]  /*21ee0*/  ISETP.GE.AND P0, PT, R0, 0x2, PT ;  /* 0x000000020000780c */ /* 0x008fda0003f06270 */
[----:B------:R-:W-:Y:S05]  /*21ef0*/  @!P0 BRA `(.L_x_6286) ;  /* 0x0000001000408947 */ /* 0x000fea0003800000 */
[----:B------:R-:W-:Y:S01]  /*21f00*/  ULDC UR4, c[0x0][0x2f4] ;  /* 0x0000bd0000047ab9 */ /* 0x000fe20000000800 */
[----:B------:R-:W-:Y:S01]  /*21f10*/  VIADD R6, R0, 0xfffffffe ;  /* 0xfffffffe00067836 */ /* 0x000fe20000000000 */
[----:B------:R-:W-:Y:S01]  /*21f20*/  ISETP.GE.AND P3, PT, R33, UR4, PT ;  /* 0x0000000421007c0c */ /* 0x000fe2000bf66270 */
[----:B------:R-:W-:Y:S01]  /*21f30*/  IMAD.MOV.U32 R10, RZ, RZ, R26 ;  /* 0x000000ffff0a7224 */ /* 0x000fe200078e001a */
[----:B------:R-:W-:Y:S01]  /*21f40*/  ISETP.GE.AND P2, PT, R36, UR4, PT ;  /* 0x0000000424007c0c */ /* 0x000fe2000bf46270 */
[----:B------:R-:W-:Y:S01]  /*21f50*/  IMAD.MOV.U32 R17, RZ, RZ, R28 ;  /* 0x000000ffff117224 */ /* 0x000fe200078e001c */
[----:B------:R-:W-:Y:S01]  /*21f60*/  ISETP.GE.AND P1, PT, R35, UR4, PT ;  /* 0x0000000423007c0c */ /* 0x000fe2000bf26270 */
[----:B------:R-:W-:-:S12]  /*21f70*/  IMAD.MOV.U32 R30, RZ, RZ, R25 ;  /* 0x000000ffff1e7224 */ /* 0x000fd800078e0019 */
.L_x_6299:
[----:B------:R-:W3:Y:S01]  /*21f80*/  LDL R4, [R1+0xc] ;  /* 0x00000c0001047983 */ /* 0x000ee20000100800 */
[----:B------:R-:W1:Y:S03]  /*21f90*/  LDC R7, c[0x0][0x430] ;  /* 0x00010c00ff077b82 */ /* 0x000e660000000800 */
[----:B------:R-:W4:Y:S01]  /*21fa0*/  LDL R8, [R1+0x10] ;  /* 0x0000100001087983 */ /* 0x000f220000100800 */
        /* <DEDUP_REMOVED lines=10> */
[----:B------:R-:W-:Y:S01]  /*22050*/  IMAD.U32 R11, RZ, RZ, UR37 ;  /* 0x00000025ff0b7e24 */ /* 0x000fe2000f8e00ff */
[----:B------:R-:W-:Y:S01]  /*22060*/  ULDC.64 UR4, c[0x0][0x208] ;  /* 0x0000820000047ab9 */ /* 0x000fe20000000a00 */
[----:B------:R-:W-:Y:S02]  /*22070*/  VIADD R26, R10, 0x1 ;  /* 0x000000010a1a7836 */ /* 0x000fe40000000000 */
[----:B------:R-:W-:Y:S02]  /*22080*/  IMAD.MOV.U32 R25, RZ, RZ, R6 ;  /* 0x000000ffff197224 */ /* 0x000fe400078e0006 */
[----:B---3--:R-:W-:-:S06]  /*22090*/  IMAD R9, R6, 0x60, R4 ;  /* 0x0000006006097824 */ /* 0x008fcc00078e0204 */
[----:B------:R-:W4:Y:S01]  /*220a0*/  @!P4 LDC.64 R4, c[0x0][0x428] ;  /* 0x00010a00ff04cb82 */ /* 0x000f220000000a00 */
[----:B------:R-:W-:-:S04]  /*220b0*/  IMAD.IADD R9, R0, 0x1, R9 ;  /* 0x0000000100097824 */ /* 0x000fc800078e0209 */
[----:B0-----:R-:W-:-:S04]  /*220c0*/  @P0 IMAD.HI.U32 R2, R9, R2, RZ ;  /* 0x0000000209020227 */ /* 0x001fc800078e00ff */
[----:B------:R-:W-:Y:S01]  /*220d0*/  IMAD.MOV.U32 R0, RZ, RZ, R9 ;  /* 0x000000ffff007224 */ /* 0x000fe200078e0009 */
        /* <DEDUP_REMOVED lines=14> */
[----:B------:R-:W-:Y:S02]  /*221c0*/  ISETP.NE.AND P4, PT, R11, 0x3, PT ;  /* 0x000000030b00780c */ /* 0x000fe40003f85270 */
[C---:B------:R-:W-:Y:S01]  /*221d0*/  ISETP.NE.AND P0, PT, R26.reuse, 0x2, PT ;  /* 0x000000021a00780c */ /* 0x040fe20003f05270 */
[----:B------:R-:W-:Y:S05]  /*221e0*/  YIELD ;  /* 0x0000000000007946 */ /* 0x000fea0003800000 */
[----:B------:R-:W-:Y:S02]  /*221f0*/  SEL R28, RZ, 0x1, P0 ;  /* 0x00000001ff1c7807 */ /* 0x000fe40000000000 */
[----:B------:R-:W-:-:S02]  /*22200*/  SEL R26, R26, RZ, P0 ;  /* 0x000000ff1a1a7207 */ /* 0x000fc40000000000 */
[----:B------:R-:W-:Y:S01]  /*22210*/  LOP3.LUT R28, R17, R28, RZ, 0x3c, !PT ;  /* 0x0000001c111c7212 */ /* 0x000fe200078e3cff */
[----:B0-----:R-:W-:Y:S06]  /*22220*/  @!P4 BRA `(.L_x_6287) ;  /* 0x000000000004c947 */ /* 0x001fec0003800000 */
[----:B------:R-:W-:Y:S01]  /*22230*/  BPT.TRAP 0x1 ;  /* 0x000000040000795c */ /* 0x000fe20000300000 */
.L_x_6287:
[----:B------:R-:W-:Y:S01]  /*22240*/  IMAD R7, R26, 0x8, R22 ;  /* 0x000000081a077824 */ /* 0x000fe200078e0216 */
[----:B------:R-:W-:Y:S01]  /*22250*/  SHF.L.U32 R2, R28, 0x1f, RZ ;  /* 0x0000001f1c027819 */ /* 0x000fe200000006ff */
[----:B------:R-:W-:Y:S03]  /*22260*/  BSSY B1, `(.L_x_6288) ;  /* 0x0000003000017945 */ /* 0x000fe60003800000 */
[----:B------:R-:W0:Y:S02]  /*22270*/  SYNCS.PHASECHK.TRANS64.TRYWAIT P0, [R7+URZ+0x30840], R2 ;  /* 0x03084002070075a7 */ /* 0x000e24000800017f */
[----:B0-----:R-:W-:Y:S05]  /*22280*/  @!P0 BRA `(.L_x_6289) ;  /* 0x0000004c00e88947 */ /* 0x001fea0003800000 */
.L_x_6433:
[----:B------:R-:W-:Y:S05]  /*22290*/  BSYNC B1 ;  /* 0x0000000000017941 */ /* 0x000fea0003800000 */
.L_x_6288:
[----:B------:R-:W3:Y:S01]  /*222a0*/  LDL R3, [R1] ;  /* 0x0000000001037983 */ /* 0x000ee20000100800 */
[----:B------:R-:W-:Y:S01]  /*222b0*/  SHF.R.S32.HI R20, RZ, 0x1f, R9 ;  /* 0x0000001fff147819 */ /* 0x000fe20000011409 */
[----:B------:R-:W-:Y:S01]  /*222c0*/  ULDC.64 UR4, c[0x0][0x300] ;  /* 0x0000c00000047ab9 */ /* 0x000fe20000000a00 */
[----:B-----5:R-:W-:Y:S01]  /*222d0*/  SHF.R.S32.HI R21, RZ, 0x1f, R0 ;  /* 0x0000001fff157819 */ /* 0x020fe20000011400 */
[----:B------:R-:W-:Y:S02]  /*222e0*/  IMAD R5, R26, 0x4800, R37 ;  /* 0x000048001a057824 */ /* 0x000fe400078e0225 */
[----:B------:R-:W-:-:S04]  /*222f0*/  IMAD R4, R20, UR4, RZ ;  /* 0x0000000414047c24 */ /* 0x000fc8000f8e02ff */
[----:B------:R-:W-:Y:S01]  /*22300*/  IMAD R4, R9, UR5, R4 ;  /* 0x0000000509047c24 */ /* 0x000fe2000f8e0204 */
[C---:B---3--:R-:W-:Y:S02]  /*22310*/  LOP3.LUT P5, RZ, R3.reuse, 0x2, RZ, 0xc0, !PT ;  /* 0x0000000203ff7812 */ /* 0x048fe400078ac0ff */
        /* <DEDUP_REMOVED lines=18> */
[----:B------:R-:W3:Y:S01]  /*22440*/  LDL R3, [R1] ;  /* 0x0000000001037983 */ /* 0x000ee20000100800 */
[----:B------:R-:W-:Y:S01]  /*22450*/  IMAD.SHL.U32 R4, R33, 0x2, RZ ;  /* 0x0000000221047824 */ /* 0x000fe200078e00ff */
[----:B------:R-:W-:Y:S01]  /*22460*/  ULDC.64 UR4, c[0x0][0x208] ;  /* 0x0000820000047ab9 */ /* 0x000fe20000000a00 */
[----:B------:R-:W-:Y:S01]  /*22470*/  IMAD R5, R5, 0x2, R22 ;  /* 0x0000000205057824 */ /* 0x000fe200078e0216 */
[----:B------:R-:W0:Y:S04]  /*22480*/  SHFL.IDX PT, R2, R8, RZ, 0x181f ;  /* 0x00181fff08027589 */ /* 0x000e2800000e0000 */
[----:B------:R-:W-:Y:S01]  /*22490*/  SHFL.IDX PT, R34, R6, 0x2, 0x181f ;  /* 0x00581f0006227f89 */ /* 0x000fe200000e0000 */
[----:B0-----:R-:W-:Y:S02]  /*224a0*/  IADD3 R2, P0, R2, R4, RZ ;  /* 0x0000000402027210 */ /* 0x001fe40007f1e0ff */
[----:B---3--:R-:W-:-:S02]  /*224b0*/  LOP3.LUT P6, RZ, R3, 0x4, RZ, 0xc0, !PT ;  /* 0x0000000403ff7812 */ /* 0x008fc400078cc0ff */
[----:B------:R-:W0:Y:S02]  /*224c0*/  SHFL.IDX PT, R3, R6, RZ, 0x181f ;  /* 0x00181fff06037589 */ /* 0x000e2400000e0000 */
[----:B0-----:R-:W-:-:S09]  /*224d0*/  IADD3.X R3, RZ, R3, RZ, P0, !PT ;  /* 0x00000003ff037210 */ /* 0x001fd200007fe4ff */
        /* <DEDUP_REMOVED lines=31> */
[----:B-1-3--:R0:W3:Y:S02]  /*226d0*/  SHFL.IDX PT, R2, R8, 0x5, 0x181f ;  /* 0x00b81f0008027f89 */ /* 0x00a0e400000e0000 */
.L_x_6447:
[----:B------:R-:W4:Y:S01]  /*226e0*/  LDL R3, [R1] ;  /* 0x0000000001037983 */ /* 0x000f220000100800 */
[----:B---3--:R-:W-:Y:S01]  /*226f0*/  IADD3 R2, P0, R2, R4, RZ ;  /* 0x0000000402027210 */ /* 0x008fe20007f1e0ff */
[----:B------:R-:W-:Y:S01]  /*22700*/  ULDC.64 UR4, c[0x0][0x208] ;  /* 0x0000820000047ab9 */ /* 0x000fe20000000a00 */
[----:B----4-:R-:W-:-:S03]  /*22710*/  LOP3.LUT P6, RZ, R3, 0x4, RZ, 0xc0, !PT ;  /* 0x0000000403ff7812 */ /* 0x010fc600078cc0ff */
        /* <DEDUP_REMOVED lines=9> */
.L_x_6291:
        /* <DEDUP_REMOVED lines=11> */
.L_x_6292:
[----:B------:R1:W-:Y:S01]  /*22860*/  SYNCS.ARRIVE.TRANS64.A1T0 RZ, [R7+URZ+0x30830], RZ ;  /* 0x030830ff07ff79a7 */ /* 0x0003e2000810003f */
[----:B------:R-:W-:Y:S05]  /*22870*/  @!P5 BRA `(.L_x_6293) ;  /* 0x000000000004d947 */ /* 0x000fea0003800000 */
[----:B------:R-:W-:Y:S01]  /*22880*/  BPT.TRAP 0x1 ;  /* 0x000000040000795c */ /* 0x000fe20000300000 */
.L_x_6293:
[----:B------:R-:W-:Y:S01]  /*22890*/  SHF.L.U32 R2, R17, 0x1f, RZ ;  /* 0x0000001f11027819 */ /* 0x000fe200000006ff */
[----:B0-----:R-:W-:Y:S01]  /*228a0*/  IMAD R6, R10, 0x8, R22 ;  /* 0x000000080a067824 */ /* 0x001fe200078e0216 */
[----:B------:R-:W-:Y:S03]  /*228b0*/  BSSY B1, `(.L_x_6294) ;  /* 0x0000003000017945 */ /* 0x000fe60003800000 */
[----:B------:R-:W0:Y:S02]  /*228c0*/  SYNCS.PHASECHK.TRANS64.TRYWAIT P0, [R6+URZ+0x30860], R2 ;  /* 0x03086002060075a7 */ /* 0x000e24000800017f */
[----:B0-----:R-:W-:Y:S05]  /*228d0*/  @!P0 BRA `(.L_x_6295) ;  /* 0x00000050006c8947 */ /* 0x001fea0003800000 */
.L_x_6448:
[----:B------:R-:W-:Y:S05]  /*228e0*/  BSYNC B1 ;  /* 0x0000000000017941 */ /* 0x000fea0003800000 */
.L_x_6294:
[----:B------:R-:W1:Y:S01]  /*228f0*/  LDL R5, [R1+0x8] ;  /* 0x0000080001057983 */ /* 0x000e620000100800 */
[----:B------:R-:W3:Y:S01]  /*22900*/  S2R R3, SR_TID.X ;  /* 0x0000000000037919 */ /* 0x000ee20000002100 */
[----:B------:R-:W-:Y:S01]  /*22910*/  UMOV UR4, 0xffffffff ;  /* 0xffffffff00047882 */ /* 0x000fe20000000000 */
[----:B---3--:R-:W-:-:S04]  /*22920*/  LOP3.LUT R3, R3, 0x7f, RZ, 0xc0, !PT ;  /* 0x0000007f03037812 */ /* 0x008fc800078ec0ff */
[----:B------:R-:W-:Y:S01]  /*22930*/  SHF.R.U32.HI R3, RZ, 0x3, R3 ;  /* 0x00000003ff037819 */ /* 0x000fe20000011603 */
[----:B-1----:R-:W-:Y:S02]  /*22940*/  IMAD R7, R30, -0x60, R5 ;  /* 0xffffffa01e077824 */ /* 0x002fe400078e0205 */
[----:B------:R-:W-:Y:S02]  /*22950*/  IMAD R5, R10, 0x4800, R37 ;  /* 0x000048000a057824 */ /* 0x000fe400078e0225 */
[----:B------:R-:W-:Y:S01]  /*22960*/  IMAD.IADD R7, R7, 0x1, -R3 ;  /* 0x0000000107077824 */ /* 0x000fe200078e0a03 */
[----:B------:R-:W-:Y:S06]  /*22970*/  BRA.DIV UR4, `(.L_x_6296) ;  /* 0x0000005204587947 */ /* 0x000fec000b800000 */
[----:B0-----:R-:W0:Y:S01]  /*22980*/  SHFL.IDX PT, R2, R23, RZ, 0x181f ;  /* 0x00181fff17027589 */ /* 0x001e2200000e0000 */
[----:B------:R-:W-:Y:S01]  /*22990*/  IMAD R5, R5, 0x2, R22 ;  /* 0x0000000205057824 */ /* 0x000fe200078e0216 */
[----:B------:R-:W-:Y:S02]  /*229a0*/  ULDC.64 UR4, c[0x0][0x208] ;  /* 0x0000820000047ab9 */ /* 0x000fe40000000a00 */
[----:B------:R-:W1:Y:S04]  /*229b0*/  SHFL.IDX PT, R3, R24, RZ, 0x181f ;  /* 0x00181fff18037589 */ /* 0x000e6800000e0000 */
[----:B--2---:R-:W-:Y:S01]  /*229c0*/  SHFL.IDX PT, R14, R23, 0x5, 0x181f ;  /* 0x00b81f00170e7f89 */ /* 0x004fe200000e0000 */
        /* <DEDUP_REMOVED lines=49> */
.L_x_6462:
[----:B0-----:R-:W-:Y:S01]  /*22ce0*/  IADD3 R2, P0, R14, R4, RZ ;  /* 0x000000040e027210 */ /* 0x001fe20007f1e0ff */
        /* <DEDUP_REMOVED lines=10> */
[----:B------:R0:W-:Y:S01]  /*22d90*/  LDGSTS.E.BYPASS.LTC128B.128 [R5+0x8c00], desc[UR4][R2.64+0x100], !P0 ;  /* 0x08c0010002057fae */ /* 0x0001e2000c101d44 */
        /* <DEDUP_REMOVED lines=20> */
.L_x_6297:
        /* <DEDUP_REMOVED lines=11> */
.L_x_6298:
[C---:B------:R-:W-:Y:S01]  /*22f90*/  ISETP.GT.AND P0, PT, R25.reuse, RZ, PT ;  /* 0x000000ff1900720c */ /* 0x040fe20003f04270 */
[----:B------:R0:W-:Y:S01]  /*22fa0*/  SYNCS.ARRIVE.TRANS64.A1T0 RZ, [R6+URZ+0x30850], RZ ;  /* 0x030850ff06ff79a7 */ /* 0x0001e2000810003f */
[----:B------:R-:W-:Y:S02]  /*22fb0*/  IMAD.MOV.U32 R10, RZ, RZ, R26 ;  /* 0x000000ffff0a7224 */ /* 0x000fe400078e001a */
[----:B------:R-:W-:Y:S02]  /*22fc0*/  IMAD.MOV.U32 R17, RZ, RZ, R28 ;  /* 0x000000ffff117224 */ /* 0x000fe400078e001c */
[----:B------:R-:W-:Y:S02]  /*22fd0*/  IMAD.MOV.U32 R30, RZ, RZ, R25 ;  /* 0x000000ffff1e7224 */ /* 0x000fe400078e0019 */
[----:B0-----:R-:W-:-:S05]  /*22fe0*/  VIADD R6, R25, 0xffffffff ;  /* 0xffffffff19067836 */ /* 0x001fca0000000000 */
[----:B------:R-:W-:Y:S05]  /*22ff0*/  @P0 BRA `(.L_x_6299) ;  /* 0xffffffec00e00947 */ /* 0x000fea000383ffff */
.L_x_6286:
[----:B------:R-:W-:Y:S05]  /*23000*/  BSYNC B0 ;  /* 0x0000000000007941 */ /* 0x000fea0003800000 */
.L_x_6285:
        /* <DEDUP_REMOVED lines=8> */
[----:B------:R-:W1:Y:S01]  /*23090*/  FLO.U32 R0, UR4 ;  /* 0x0000000400007d00 */ /* 0x000e6200080e0000 */
[----:B------:R-:W-:Y:S01]  /*230a0*/  ULDC.64 UR6, c[0x0][0x208] ;  /* 0x0000820000067ab9 */ /* 0x000fe20000000a00 */
        /* <DEDUP_REMOVED lines=8> */
.L_x_6301:
[----:B------:R-:W-:Y:S05]  /*23130*/  BSYNC B0 ;  /* 0x0000000000007941 */ /* 0x000fea0003800000 */
.L_x_6300:
[----:B------:R-:W-:-:S05]  /*23140*/  IMAD.U32 R0, RZ, RZ, UR37 ;  /* 0x00000025ff007e24 */ /* 0x000fca000f8e00ff */
[----:B------:R-:W-:-:S13]  /*23150*/  ISETP.NE.AND P0, PT, R0, 0x3, PT ;  /* 0x000000030000780c */ /* 0x000fda0003f05270 */
[----:B------:R-:W-:Y:S05]  /*23160*/  @!P0 BRA `(.L_x_6302) ;  /* 0x0000000000048947 */ /* 0x000fea0003800000 */
[----:B------:R-:W-:Y:S01]  /*23170*/  BPT.TRAP 0x1 ;  /* 0x000000040000795c */ /* 0x000fe20000300000 */
.L_x_6302:
[----:B------:R-:W3:Y:S01]  /*23180*/  LDL.LU R2, [R1+0x8] ;  /* 0x0000080001027983 */ /* 0x000ee20000300800 */
[----:B------:R-:W-:Y:S01]  /*23190*/  IMAD R0, R26, 0x8, R22 ;  /* 0x000000081a007824 */ /* 0x000fe200078e0216 */
[----:B0-----:R-:W-:Y:S01]  /*231a0*/  SHF.L.U32 R3, R28, 0x1f, RZ ;  /* 0x0000001f1c037819 */ /* 0x001fe200000006ff */
[----:B------:R-:W-:Y:S03]  /*231b0*/  BSSY B0, `(.L_x_6303) ;  /* 0x0000004000007945 */ /* 0x000fe60003800000 */
[----:B------:R-:W0:Y:S01]  /*231c0*/  SYNCS.PHASECHK.TRANS64.TRYWAIT P0, [R0+URZ+0x30860], R3 ;  /* 0x03086003000075a7 */ /* 0x000e22000800017f */
[----:B---3--:R-:W-:Y:S01]  /*231d0*/  IMAD R6, R25, -0x60, R2 ;  /* 0xffffffa019067824 */ /* 0x008fe200078e0202 */
[----:B0-----:R-:W-:Y:S06]  /*231e0*/  @!P0 BRA `(.L_x_6304) ;  /* 0x0000005000548947 */ /* 0x001fec0003800000 */
.L_x_6463:
[----:B------:R-:W-:Y:S05]  /*231f0*/  BSYNC B0 ;  /* 0x0000000000007941 */ /* 0x000fea0003800000 */
.L_x_6303:
        /* <DEDUP_REMOVED lines=13> */
[----:B------:R-:W-:Y:S01]  /*232d0*/  ISETP.GE.AND P1, PT, R36, UR4, PT ;  /* 0x0000000424007c0c */ /* 0x000fe2000bf26270 */
[----:B------:R-:W-:Y:S01]  /*232e0*/  ULDC.64 UR6, c[0x0][0x208] ;  /* 0x0000820000067ab9 */ /* 0x000fe20000000a00 */
        /* <DEDUP_REMOVED lines=51> */
.L_x_6477:
[C---:B------:R-:W-:Y:S01]  /*23620*/  ISETP.LT.OR P2, PT, R6.reuse, 0x51, P2 ;  /* 0x000000510600780c */ /* 0x040fe20001741670 */
[----:B------:R-:W-:Y:S01]  /*23630*/  ULDC.64 UR4, c[0x0][0x208] ;  /* 0x0000820000047ab9 */ /* 0x000fe20000000a00 */
        /* <DEDUP_REMOVED lines=12> */
.L_x_6306:
        /* <DEDUP_REMOVED lines=11> */
.L_x_6307:
[----:B------:R2:W-:Y:S01]  /*237b0*/  SYNCS.ARRIVE.TRANS64.A1T0 RZ, [R0+URZ+0x30850], RZ ;  /* 0x030850ff00ff79a7 */ /* 0x0005e2000810003f */
[----:B------:R-:W-:-:S05]  /*237c0*/  VIADD R26, R26, 0x1 ;  /* 0x000000011a1a7836 */ /* 0x000fca0000000000 */
[----:B------:R-:W-:-:S04]  /*237d0*/  ISETP.NE.AND P0, PT, R26, 0x2, PT ;  /* 0x000000021a00780c */ /* 0x000fc80003f05270 */
[----:B------:R-:W-:Y:S02]  /*237e0*/  SEL R3, RZ, 0x1, P0 ;  /* 0x00000001ff037807 */ /* 0x000fe40000000000 */
[----:B------:R-:W-:Y:S02]  /*237f0*/  SEL R26, R26, RZ, P0 ;  /* 0x000000ff1a1a7207 */ /* 0x000fe40000000000 */
[----:B--2---:R-:W-:-:S07]  /*23800*/  LOP3.LUT R28, R28, R3, RZ, 0x3c, !PT ;  /* 0x000000031c1c7212 */ /* 0x004fce00078e3cff */
.L_x_6264:
[----:B------:R-:W-:Y:S05]  /*23810*/  BSYNC B7 ;  /* 0x0000000000077941 */ /* 0x000fea0003800000 */
.L_x_6262:
[----:B------:R-:W2:Y:S02]  /*23820*/  LDL R0, [R1] ;  /* 0x0000000001007983 */ /* 0x000ea40000100800 */
[----:B--2---:R-:W-:-:S13]  /*23830*/  LOP3.LUT P0, RZ, R0, 0x20, RZ, 0xc0, !PT ;  /* 0x0000002000ff7812 */ /* 0x004fda000780c0ff */
[----:B------:R-:W-:Y:S05]  /*23840*/  @!P0 BRA `(.L_x_6308) ;  /* 0x0000000000248947 */ /* 0x000fea0003800000 */
[----:B------:R-:W-:Y:S05]  /*23850*/  WARPSYNC.ALL ;  /* 0x0000000000007948 */ /* 0x000fea0003800000 */
[----:B------:R-:W2:Y:S08]  /*23860*/  S2UR UR5, SR_CgaCtaId ;  /* 0x00000000000579c3 */ /* 0x000eb00000008800 */
[----:B------:R-:W-:Y:S06]  /*23870*/  BAR.SYNC.DEFER_BLOCKING 0x5, 0x180 ;  /* 0x0146000000007b1d */ /* 0x000fec0000010000 */
[----:B------:R-:W-:-:S02]  /*23880*/  UMOV UR4, 0x400 ;  /* 0x0000040000047882 */ /* 0x000fc40000000000 */
[----:B--2---:R-:W-:-:S06]  /*23890*/  ULEA UR4, UR5, UR4, 0x18 ;  /* 0x0000000405047291 */ /* 0x004fcc000f8ec03f */
[----:B------:R-:W-:-:S05]  /*238a0*/  IMAD.U32 R22, RZ, RZ, UR4 ;  /* 0x00000004ff167e24 */ /* 0x000fca000f8e00ff */
[----:B------:R2:W3:Y:S01]  /*238b0*/  LDS.128 R16, [R22+0x308d0] ;  /* 0x0308d00016107984 */ /* 0x0004e20000000c00 */
[----:B------:R-:W-:Y:S06]  /*238c0*/  BAR.ARV 0x4, 0x180 ;  /* 0x0106000000007b1d */ /* 0x000fec0000002000 */
[----:B------:R-:W-:Y:S05]  /*238d0*/  BRA `(.L_x_6309) ;  /* 0x0000000800d87947 */ /* 0x000fea0003800000 */
.L_x_6308:
[----:B------:R-:W2:Y:S01]  /*238e0*/  S2R R8, SR_TID.X ;  /* 0x0000000000087919 */ /* 0x000ea20000002100 */
[----:B------:R-:W-:Y:S01]  /*238f0*/  UMOV UR4, 0xffffffff ;  /* 0xffffffff00047882 */ /* 0x000fe20000000000 */
[----:B--2---:R-:W-:-:S04]  /*23900*/  LOP3.LUT R8, R8, 0x1f, RZ, 0xc0, !PT ;  /* 0x0000001f08087812 */ /* 0x004fc800078ec0ff */
[----:B------:R-:W-:Y:S01]  /*23910*/  ISETP.NE.AND P0, PT, R8, 0x1f, PT ;  /* 0x0000001f0800780c */ /* 0x000fe20003f05270 */
[----:B------:R-:W-:-:S12]  /*23920*/  BRA.DIV UR4, `(.L_x_6310) ;  /* 0x0000005204b07947 */ /* 0x000fd8000b800000 */
[----:B------:R-:W-:Y:S01]  /*23930*/  IMAD.IADD R5, R19, 0x1, R8 ;  /* 0x0000000113057824 */ /* 0x000fe200078e0208 */
[----:B------:R-:W-:Y:S01]  /*23940*/  ULDC UR4, c[0x0][0xc3c] ;  /* 0x00030f0000047ab9 */ /* 0x000fe20000000800 */
[----:B------:R-:W-:-:S03]  /*23950*/  ULDC.64 UR6, c[0x0][0x208] ;  /* 0x0000820000067ab9 */ /* 0x000fc60000000a00 */
        /* <DEDUP_REMOVED lines=28> */
[----:B------:R2:W3:Y:S02]  /*23b20*/  SHFL.IDX PT, R14, R6, 0x1f, 0x1f ;  /* 0x03e01f00060e7f89 */ /* 0x0004e400000e0000 */
.L_x_6487:
[----:B------:R-:W-:Y:S02]  /*23b30*/  ULDC UR4, c[0x0][0xc38] ;  /* 0x00030e0000047ab9 */ /* 0x000fe40000000800 */
[----:B------:R-:W-:-:S04]  /*23b40*/  IMAD.U32 R7, RZ, RZ, UR4 ;  /* 0x00000004ff077e24 */ /* 0x000fc8000f8e00ff */
[----:B---3--:R-:W-:-:S04]  /*23b50*/  IMAD R14, R14, R7, RZ ;  /* 0x000000070e0e7224 */ /* 0x008fc800078e02ff */
[----:B------:R-:W-:-:S05]  /*23b60*/  IMAD.IADD R9, R4, 0x1, R14 ;  /* 0x0000000104097824 */ /* 0x000fca00078e020e */
[----:B------:R-:W-:-:S13]  /*23b70*/  ISETP.GT.AND P6, PT, R9, R0, PT ;  /* 0x000000000900720c */ /* 0x000fda0003fc4270 */
[----:B------:R-:W-:Y:S05]  /*23b80*/  @P6 BRA `(.L_x_6311) ;  /* 0x0000000000a06947 */ /* 0x000fea0003800000 */
.L_x_6316:
[----:B------:R-:W3:Y:S01]  /*23b90*/  LDC R2, c[0x0][0xc3c] ;  /* 0x00030f00ff027b82 */ /* 0x000ee20000000800 */
[----:B------:R-:W-:-:S05]  /*23ba0*/  VIADD R19, R19, 0x1f ;  /* 0x0000001f13137836 */ /* 0x000fca0000000000 */
[----:B---3--:R-:W-:-:S13]  /*23bb0*/  ISETP.GE.AND P6, PT, R19, R2, PT ;  /* 0x000000021300720c */ /* 0x008fda0003fc6270 */
[----:B------:R-:W-:Y:S05]  /*23bc0*/  @P6 BRA `(.L_x_6312) ;  /* 0x0000000400d86947 */ /* 0x000fea0003800000 */
[----:B------:R-:W3:Y:S01]  /*23bd0*/  S2R R3, SR_TID.X ;  /* 0x0000000000037919 */ /* 0x000ee20000002100 */
[----:B------:R-:W-:Y:S01]  /*23be0*/  BSSY B0, `(.L_x_6313) ;  /* 0x000000a000007945 */ /* 0x000fe20003800000 */
[----:B------:R-:W-:Y:S01]  /*23bf0*/  IMAD.MOV.U32 R5, RZ, RZ, RZ ;  /* 0x000000ffff057224 */ /* 0x000fe200078e00ff */
[----:B---3--:R-:W-:-:S05]  /*23c00*/  LOP3.LUT R3, R3, 0x1f, RZ, 0xc0, !PT ;  /* 0x0000001f03037812 */ /* 0x008fca00078ec0ff */
[----:B------:R-:W-:-:S05]  /*23c10*/  IMAD.IADD R7, R19, 0x1, R3 ;  /* 0x0000000113077824 */ /* 0x000fca00078e0203 */
[----:B------:R-:W-:-:S13]  /*23c20*/  ISETP.GE.OR P6, PT, R7, R2, !P0 ;  /* 0x000000020700720c */ /* 0x000fda00047c6670 */
[----:B------:R-:W-:Y:S05]  /*23c30*/  @P6 BRA `(.L_x_6314) ;  /* 0x0000000000106947 */ /* 0x000fea0003800000 */
[----:B------:R-:W3:Y:S01]  /*23c40*/  LDC.64 R2, c[0x0][0xc80] ;  /* 0x00032000ff027b82 */ /* 0x000ee20000000a00 */
[----:B------:R-:W-:Y:S01]  /*23c50*/  ULDC.64 UR4, c[0x0][0x208] ;  /* 0x0000820000047ab9 */ /* 0x000fe20000000a00 */
[----:B---3--:R-:W-:-:S05]  /*23c60*/  IMAD.WIDE R2, R7, 0x4, R2 ;  /* 0x0000000407027825 */ /* 0x008fca00078e0202 */
[----:B------:R3:W5:Y:S02]  /*23c70*/  LDG.E R5, desc[UR4][R2.64] ;  /* 0x0000000402057981 */ /* 0x000764000c1e1900 */
.L_x_6314:
[----:B------:R-:W-:Y:S05]  /*23c80*/  BSYNC B0 ;  /* 0x0000000000007941 */ /* 0x000fea0003800000 */
.L_x_6313:
[----:B------:R-:W-:-:S03]  /*23c90*/  UMOV UR4, 0xffffffff ;  /* 0xffffffff00047882 */ /* 0x000fc60000000000 */
[----:B------:R-:W-:Y:S05]  /*23ca0*/  BRA.DIV UR4, `(.L_x_6315) ;  /* 0x0000005204f87947 */ /* 0x000fea000b800000 */
[----:B-----5:R-:W4:Y:S02]  /*23cb0*/  SHFL.UP PT, R14, R5, 0x1, RZ ;  /* 0x04200000050e7989 */ /* 0x020f2400000e00ff */
[----:B----4-:R-:W-:-:S05]  /*23cc0*/  SEL R14, R14, RZ, P1 ;  /* 0x000000ff0e0e7207 */ /* 0x010fca0000800000 */
[----:B------:R-:W-:-:S05]  /*23cd0*/  IMAD.IADD R13, R5, 0x1, R14 ;  /* 0x00000001050d7824 */ /* 0x000fca00078e020e */
[----:B------:R-:W3:Y:S02]  /*23ce0*/  SHFL.UP PT, R14, R13, 0x2, RZ ;  /* 0x044000000d0e7989 */ /* 0x000ee400000e00ff */
[----:B---3--:R-:W-:-:S05]  /*23cf0*/  SEL R2, R14, RZ, P2 ;  /* 0x000000ff0e027207 */ /* 0x008fca0001000000 */
        /* <DEDUP_REMOVED lines=9> */
[----:B--2---:R-:W-:-:S05]  /*23d90*/  IMAD.IADD R6, R4, 0x1, R7 ;  /* 0x0000000104067824 */ /* 0x004fca00078e0207 */
[----:B------:R2:W3:Y:S02]  /*23da0*/  SHFL.IDX PT, R14, R6, 0x1f, 0x1f ;  /* 0x03e01f00060e7f89 */ /* 0x0004e400000e0000 */
.L_x_6495:
[----:B------:R-:W-:Y:S02]  /*23db0*/  ULDC UR4, c[0x0][0xc38] ;  /* 0x00030e0000047ab9 */ /* 0x000fe40000000800 */
[----:B------:R-:W-:-:S04]  /*23dc0*/  IMAD.U32 R7, RZ, RZ, UR4 ;  /* 0x00000004ff077e24 */ /* 0x000fc8000f8e00ff */
[----:B---3--:R-:W-:-:S04]  /*23dd0*/  IMAD R14, R14, R7, RZ ;  /* 0x000000070e0e7224 */ /* 0x008fc800078e02ff */
[----:B------:R-:W-:-:S05]  /*23de0*/  IMAD.IADD R9, R14, 0x1, R9 ;  /* 0x000000010e097824 */ /* 0x000fca00078e0209 */
[----:B------:R-:W-:-:S13]  /*23df0*/  ISETP.GT.AND P6, PT, R9, R0, PT ;  /* 0x000000000900720c */ /* 0x000fda0003fc4270 */
[----:B------:R-:W-:Y:S05]  /*23e00*/  @!P6 BRA `(.L_x_6316) ;  /* 0xfffffffc0060e947 */ /* 0x000fea000383ffff */
.L_x_6311:
[----:B------:R-:W-:Y:S01]  /*23e10*/  IMAD.IADD R16, R9, 0x1, -R14 ;  /* 0x0000000109107824 */ /* 0x000fe200078e0a0e */
[----:B------:R-:W-:-:S03]  /*23e20*/  UMOV UR4, 0xffffffff ;  /* 0xffffffff00047882 */ /* 0x000fc60000000000 */
[----:B------:R-:W-:-:S05]  /*23e30*/  IMAD R3, R6, R7, R16 ;  /* 0x0000000706037224 */ /* 0x000fca00078e0210 */
[----:B------:R-:W-:Y:S01]  /*23e40*/  ISETP.GT.AND P6, PT, R3, R0, PT ;  /* 0x000000000300720c */ /* 0x000fe20003fc4270 */
[----:B------:R-:W-:-:S12]  /*23e50*/  BRA.DIV UR4, `(.L_x_6317) ;  /* 0x0000005604487947 */ /* 0x000fd8000b800000 */
[----:B------:R-:W-:-:S04]  /*23e60*/  VOTE.ANY R2, PT, !P6 ;  /* 0x0000000000027806 */ /* 0x000fc800070e0100 */
[----:B------:R-:W3:Y:S02]  /*23e70*/  POPC R4, R2 ;  /* 0x0000000200047309 */ /* 0x000ee40000000000 */
[----:B---3--:R3:W4:Y:S02]  /*23e80*/  SHFL.IDX PT, R5, R5, R4, 0x1f ;  /* 0x00001f0405057589 */ /* 0x00872400000e0000 */
.L_x_6499:
[----:B------:R-:W-:Y:S01]  /*23e90*/  ISETP.NE.AND P0, PT, R2, RZ, PT ;  /* 0x000000ff0200720c */ /* 0x000fe20003f05270 */
[----:B------:R-:W-:-:S12]  /*23ea0*/  IMAD.MOV.U32 R14, RZ, RZ, RZ ;  /* 0x000000ffff0e7224 */ /* 0x000fd800078e00ff */
[----:B------:R-:W-:Y:S05]  /*23eb0*/  @!P0 BRA `(.L_x_6318) ;  /* 0x0000000000108947 */ /* 0x000fea0003800000 */
[----:B------:R-:W-:Y:S01]  /*23ec0*/  UMOV UR4, 0xffffffff ;  /* 0xffffffff00047882 */ /* 0x000fe20000000000 */
[----:B-1----:R-:W-:Y:S02]  /*23ed0*/  VIADD R12, R4, 0xffffffff ;  /* 0xffffffff040c7836 */ /* 0x002fe40000000000 */
[----:B------:R-:W-:Y:S05]  /*23ee0*/  BRA.DIV UR4, `(.L_x_6319) ;  /* 0x00000056046c7947 */ /* 0x000fea000b800000 */
[----:B------:R1:W0:Y:S02]  /*23ef0*/  SHFL.IDX PT, R14, R6, R12, 0x1f ;  /* 0x00001f0c060e7589 */ /* 0x00022400000e0000 */
.L_x_6318:
[----:B------:R-:W5:Y:S01]  /*23f00*/  LDC.64 R2, c[0x0][0xc90] ;  /* 0x00032400ff027b82 */ /* 0x000f620000000a00 */
[----:B------:R-:W-:Y:S01]  /*23f10*/  IMAD.IADD R19, R4, 0x1, R19 ;  /* 0x0000000104137824 */ /* 0x000fe200078e0213 */
[----:B------:R-:W-:-:S03]  /*23f20*/  ULDC.64 UR4, c[0x0][0x208] ;  /* 0x0000820000047ab9 */ /* 0x000fc60000000a00 */
[----:B-----5:R-:W-:-:S05]  /*23f30*/  IMAD.WIDE R2, R19, 0x4, R2 ;  /* 0x0000000413027825 */ /* 0x020fca00078e0202 */
[----:B-12---:R1:W3:Y:S01]  /*23f40*/  LDG.E R6, desc[UR4][R2.64] ;  /* 0x0000000402067981 */ /* 0x0062e2000c1e1900 */
[----:B0-----:R-:W-:Y:S02]  /*23f50*/  IMAD R16, R14, R7, R16 ;  /* 0x000000070e107224 */ /* 0x001fe400078e0210 */
[----:B-1----:R-:W-:Y:S02]  /*23f60*/  IMAD.MOV.U32 R2, RZ, RZ, RZ ;  /* 0x000000ffff027224 */ /* 0x002fe400078e00ff */
[----:B---34-:R-:W-:-:S05]  /*23f70*/  IMAD R4, R5, R6, RZ ;  /* 0x0000000605047224 */ /* 0x018fca00078e02ff */
        /* <DEDUP_REMOVED lines=59> */
.L_x_6312:
[----:B------:R-:W-:Y:S01]  /*24330*/  UMOV UR4, URZ ;  /* 0x0000003f00047c82 */ /* 0x000fe20008000000 */
[----:B------:R-:W-:Y:S01]  /*24340*/  UMOV UR5, URZ ;  /* 0x0000003f00057c82 */ /* 0x000fe20008000000 */
[----:B------:R-:W-:Y:S01]  /*24350*/  ULDC UR6, c[0x0][0xc3c] ;  /* 0x00030f0000067ab9 */ /* 0x000fe20000000800 */
[----:B------:R-:W-:Y:S02]  /*24360*/  IMAD.MOV.U32 R16, RZ, RZ, R0 ;  /* 0x000000ffff107224 */ /* 0x000fe400078e0000 */
[----:B------:R-:W-:Y:S02]  /*24370*/  IMAD.U32 R17, RZ, RZ, UR4 ;  /* 0x00000004ff117e24 */ /* 0x000fe4000f8e00ff */
[----:B------:R-:W-:Y:S02]  /*24380*/  IMAD.U32 R18, RZ, RZ, UR5 ;  /* 0x00000005ff127e24 */ /* 0x000fe4000f8e00ff */
[----:B------:R-:W-:-:S07]  /*24390*/  IMAD.U32 R19, RZ, RZ, UR6 ;  /* 0x00000006ff137e24 */ /* 0x000fce000f8e00ff */
.L_x_6320:
[----:B------:R-:W3:Y:S01]  /*243a0*/  S2R R0, SR_TID.X ;  /* 0x0000000000007919 */ /* 0x000ee20000002100 */
[----:B------:R-:W-:Y:S05]  /*243b0*/  WARPSYNC.ALL ;  /* 0x0000000000007948 */ /* 0x000fea0003800000 */
[----:B------:R-:W-:Y:S01]  /*243c0*/  BAR.SYNC.DEFER_BLOCKING 0x4, 0x180 ;  /* 0x0106000000007b1d */ /* 0x000fe20000010000 */
[----:B---3--:R-:W-:-:S04]  /*243d0*/  LOP3.LUT R0, R0, 0x1f, RZ, 0xc0, !PT ;  /* 0x0000001f00007812 */ /* 0x008fc800078ec0ff */
[----:B------:R-:W-:-:S13]  /*243e0*/  ISETP.NE.AND P0, PT, R0, RZ, PT ;  /* 0x000000ff0000720c */ /* 0x000fda0003f05270 */
[----:B------:R-:W3:Y:S01]  /*243f0*/  @!P0 S2R R3, SR_CgaCtaId ;  /* 0x0000000000038919 */ /* 0x000ee20000008800 */
[----:B------:R-:W-:-:S04]  /*24400*/  @!P0 MOV R0, 0x400 ;  /* 0x0000040000008802 */ /* 0x000fc80000000f00 */
[----:B---3--:R-:W-:-:S05]  /*24410*/  @!P0 LEA R22, R3, R0, 0x18 ;  /* 0x0000000003168211 */ /* 0x008fca00078ec0ff */
[----:B------:R4:W-:Y:S01]  /*24420*/  @!P0 STS.128 [R22+0x308d0], R16 ;  /* 0x0308d01016008388 */ /* 0x0009e20000000c00 */
[----:B------:R-:W-:Y:S06]  /*24430*/  BAR.ARV 0x5, 0x180 ;  /* 0x0146000000007b1d */ /* 0x000fec0000002000 */
.L_x_6309:
[----:B------:R-:W-:Y:S02]  /*24440*/  ULDC UR4, c[0x0][0xc3c] ;  /* 0x00030f0000047ab9 */ /* 0x000fe40000000800 */
[----:B---3--:R-:W-:-:S13]  /*24450*/  ISETP.GE.AND P0, PT, R19, UR4, PT ;  /* 0x0000000413007c0c */ /* 0x008fda000bf06270 */
[----:B------:R-:W-:Y:S05]  /*24460*/  @!P0 BRA `(.L_x_6321) ;  /* 0xffffff9c00a88947 */ /* 0x000fea000383ffff */
[----:B------:R-:W-:Y:S05]  /*24470*/  BSYNC B8 ;  /* 0x0000000000087941 */ /* 0x000fea0003800000 */
.L_x_6218:
[----:B------:R-:W3:Y:S01]  /*24480*/  LDL.LU R0, [R1+0x28] ;  /* 0x0000280001007983 */ /* 0x000ee20000300800 */
[----:B------:R-:W-:Y:S01]  /*24490*/  BSSY B0, `(.L_x_6322) ;  /* 0x000000b000007945 */ /* 0x000fe20003800000 */
[----:B------:R-:W5:Y:S01]  /*244a0*/  S2R R5, SR_CgaCtaId ;  /* 0x0000000000057919 */ /* 0x000f620000008800 */
[----:B---3--:R-:W-:-:S05]  /*244b0*/  VIADD R0, R0, 0x1 ;  /* 0x0000000100007836 */ /* 0x008fca0000000000 */
[----:B0-----:R-:W-:-:S04]  /*244c0*/  LEA.HI R2, R0, R0, RZ, 0x1 ;  /* 0x0000000000027211 */ /* 0x001fc800078f08ff */
[----:B------:R-:W-:Y:S02]  /*244d0*/  LOP3.LUT R3, R2, 0xfffffffe, RZ, 0xc0, !PT ;  /* 0xfffffffe02037812 */ /* 0x000fe400078ec0ff */
[----:B------:R-:W-:-:S03]  /*244e0*/  MOV R2, 0x400 ;  /* 0x0000040000027802 */ /* 0x000fc60000000f00 */
[----:B------:R-:W-:Y:S01]  /*244f0*/  IMAD.IADD R0, R0, 0x1, -R3 ;  /* 0x0000000100007824 */ /* 0x000fe200078e0a03 */
[----:B-----5:R-:W-:-:S04]  /*24500*/  LEA R7, R5, R2, 0x18 ;  /* 0x0000000205077211 */ /* 0x020fc800078ec0ff */
[----:B------:R-:W-:-:S04]  /*24510*/  SHF.L.U32 R0, R0, 0x1f, RZ ;  /* 0x0000001f00007819 */ /* 0x000fc800000006ff */
[----:B------:R-:W0:Y:S02]  /*24520*/  SYNCS.PHASECHK.TRANS64.TRYWAIT P0, [R7+URZ+0x30820], R0 ;  /* 0x03082000070075a7 */ /* 0x000e24000800017f */
[----:B0-----:R-:W-:Y:S05]  /*24530*/  @!P0 BRA `(.L_x_6323) ;  /* 0x0000004c00fc8947 */ /* 0x001fea0003800000 */
.L_x_6502:
[----:B------:R-:W-:Y:S05]  /*24540*/  BSYNC B0 ;  /* 0x0000000000007941 */ /* 0x000fea0003800000 */
.L_x_6322:
[----:B------:R-:W-:-:S03]  /*24550*/  UMOV UR4, 0xffffffff ;  /* 0xffffffff00047882 */ /* 0x000fc60000000000 */
[----:B------:R-:W-:Y:S05]  /*24560*/  BRA.DIV UR4, `(.L_x_6324) ;  /* 0x0000005204047947 */ /* 0x000fea000b800000 */
[----:B0-----:R-:W0:Y:S02]  /*24570*/  S2R R0, SR_TID.X ;  /* 0x0000000000007919 */ /* 0x001e240000002100 */
[----:B0-----:R-:W-:-:S04]  /*24580*/  SHF.R.U32.HI R0, RZ, 0x5, R0 ;  /* 0x00000005ff007819 */ /* 0x001fc80000011600 */
[----:B------:R-:W-:-:S05]  /*24590*/  LOP3.LUT R0, R0, 0x3, RZ, 0xc0, !PT ;  /* 0x0000000300007812 */ /* 0x000fca00078ec0ff */
[----:B------:R0:W3:Y:S02]  /*245a0*/  SHFL.IDX PT, R14, R0, RZ, 0x1f ;  /* 0x00001fff000e7589 */ /* 0x0000e400000e0000 */
.L_x_6505:
[----:B---3--:R-:W-:-:S13]  /*245b0*/  ISETP.NE.AND P0, PT, R14, RZ, PT ;  /* 0x000000ff0e00720c */ /* 0x008fda0003f05270 */
[----:B------:R-:W-:Y:S05]  /*245c0*/  @P0 BRA `(.L_x_5972) ;  /* 0x0000000000880947 */ /* 0x000fea0003800000 */
[----:B------:R-:W-:-:S03]  /*245d0*/  UMOV UR4, 0xffffffff ;  /* 0xffffffff00047882 */ /* 0x000fc60000000000 */
[----:B------:R-:W-:Y:S05]  /*245e0*/  BRA.DIV UR4, `(.L_x_6325) ;  /* 0x0000005204187947 */ /* 0x000fea000b800000 */
[----:B------:R-:W-:-:S13]  /*245f0*/  ELECT P6, URZ, PT ;  /* 0x00000000003f782f */ /* 0x000fda00038c0000 */
.L_x_6508:
[----:B------:R-:W-:Y:S05]  /*24600*/  @!P6 BRA `(.L_x_5972) ;  /* 0x000000000078e947 */ /* 0x000fea0003800000 */
[----:B------:R-:W-:-:S06]  /*24610*/  ULOP3.LUT UR4, UR60, 0x2, URZ, 0xfc, !UPT ;  /* 0x000000023c047892 */ /* 0x000fcc000f8efc3f */
[----:B0-----:R-:W-:-:S05]  /*24620*/  IMAD.U32 R0, RZ, RZ, UR4 ;  /* 0x00000004ff007e24 */ /* 0x001fca000f8e00ff */
[----:B------:R-:W-:-:S13]  /*24630*/  ISETP.NE.AND P0, PT, R0, 0x3, PT ;  /* 0x000000030000780c */ /* 0x000fda0003f05270 */
[----:B------:R-:W-:Y:S05]  /*24640*/  @!P0 BRA `(.L_x_6326) ;  /* 0x0000000000048947 */ /* 0x000fea0003800000 */
[----:B------:R-:W-:Y:S01]  /*24650*/  BPT.TRAP 0x1 ;  /* 0x000000040000795c */ /* 0x000fe20000300000 */
.L_x_6326:
[----:B------:R-:W-:Y:S01]  /*24660*/  IMAD R5, R26, 0x8, R7 ;  /* 0x000000081a057824 */ /* 0x000fe200078e0207 */
[----:B------:R-:W-:Y:S01]  /*24670*/  SHF.L.U32 R0, R28, 0x1f, RZ ;  /* 0x0000001f1c007819 */ /* 0x000fe200000006ff */
[----:B------:R-:W-:-:S03]  /*24680*/  VIADD R26, R26, 0x1 ;  /* 0x000000011a1a7836 */ /* 0x000fc60000000000 */
[----:B------:R-:W0:Y:S02]  /*24690*/  SYNCS.PHASECHK.TRANS64.TRYWAIT P1, [R5+URZ+0x30840], R0 ;  /* 0x03084000050075a7 */ /* 0x000e24000802017f */
[----:B------:R-:W-:-:S04]  /*246a0*/  ISETP.NE.AND P2, PT, R26, 0x2, PT ;  /* 0x000000021a00780c */ /* 0x000fc80003f45270 */
[----:B------:R-:W-:Y:S01]  /*246b0*/  SEL R3, RZ, 0x1, P2 ;  /* 0x00000001ff037807 */ /* 0x000fe20001000000 */
[----:B0-----:R-:W-:Y:S08]  /*246c0*/  @!P1 BRA `(.L_x_6327) ;  /* 0x0000005000009947 */ /* 0x001ff00003800000 */
.L_x_6509:
[----:B------:R-:W-:Y:S02]  /*246d0*/  SEL R26, R26, RZ, P2 ;  /* 0x000000ff1a1a7207 */ /* 0x000fe40001000000 */
[----:B------:R-:W-:Y:S01]  /*246e0*/  LOP3.LUT R2, R28, R3, RZ, 0x3c, !PT ;  /* 0x000000031c027212 */ /* 0x000fe200078e3cff */
[----:B------:R-:W-:Y:S06]  /*246f0*/  @!P0 BRA `(.L_x_6328) ;  /* 0x0000000000048947 */ /* 0x000fec0003800000 */
[----:B------:R-:W-:Y:S01]  /*24700*/  BPT.TRAP 0x1 ;  /* 0x000000040000795c */ /* 0x000fe20000300000 */
.L_x_6328:
[----:B------:R-:W-:Y:S01]  /*24710*/  IMAD R3, R26, 0x8, R7 ;  /* 0x000000081a037824 */ /* 0x000fe200078e0207 */
[----:B------:R-:W-:-:S04]  /*24720*/  SHF.L.U32 R2, R2, 0x1f, RZ ;  /* 0x0000001f02027819 */ /* 0x000fc800000006ff */
[----:B------:R-:W3:Y:S02]  /*24730*/  SYNCS.PHASECHK.TRANS64.TRYWAIT P1, [R3+URZ+0x30840], R2 ;  /* 0x03084002030075a7 */ /* 0x000ee4000802017f */
[----:B---3--:R-:W-:Y:S05]  /*24740*/  @!P1 BRA `(.L_x_6329) ;  /* 0x0000004c00f49947 */ /* 0x008fea0003800000 */
.L_x_6510:
[----:B------:R-:W-:Y:S05]  /*24750*/  @!P0 BRA `(.L_x_6330) ;  /* 0x0000000000048947 */ /* 0x000fea0003800000 */
[----:B------:R-:W-:Y:S01]  /*24760*/  BPT.TRAP 0x1 ;  /* 0x000000040000795c */ /* 0x000fe20000300000 */
.L_x_6330:
[----:B------:R-:W5:Y:S02]  /*24770*/  SYNCS.PHASECHK.TRANS64.TRYWAIT P1, [R5+URZ+0x30860], R0 ;  /* 0x03086000050075a7 */ /* 0x000f64000802017f */
[----:B-----5:R-:W-:Y:S05]  /*24780*/  @!P1 BRA `(.L_x_6331) ;  /* 0x0000004c00f89947 */ /* 0x020fea0003800000 */
.L_x_6511:
[----:B------:R-:W-:Y:S05]  /*24790*/  @!P0 BRA `(.L_x_6332) ;  /* 0x0000000000048947 */ /* 0x000fea0003800000 */
[----:B------:R-:W-:Y:S01]  /*247a0*/  BPT.TRAP 0x1 ;  /* 0x000000040000795c */ /* 0x000fe20000300000 */
.L_x_6332:
[----:B------:R0:W0:Y:S02]  /*247b0*/  SYNCS.PHASECHK.TRANS64.TRYWAIT P0, [R3+URZ+0x30860], R2 ;  /* 0x03086002030075a7 */ /* 0x000024000800017f */
[----:B0-----:R-:W-:Y:S05]  /*247c0*/  @!P0 NANOSLEEP.SYNCS 0x989680 ;  /* 0x009896800000895d */ /* 0x001fea0003900000 */
[----:B------:R-:W0:Y:S02]  /*247d0*/  @!P0 SYNCS.PHASECHK.TRANS64 P0, [R3+URZ+0x30860], R2 ;  /* 0x03086002030085a7 */ /* 0x000e24000800007f */
[----:B0-----:R-:W-:Y:S05]  /*247e0*/  @!P0 BRA `(.L_x_6332) ;  /* 0xfffffffc00f08947 */ /* 0x001fea000383ffff */
.L_x_5972:
[----:B------:R-:W-:Y:S05]  /*247f0*/  BSYNC B9 ;  /* 0x0000000000097941 */ /* 0x000fea0003800000 */
.L_x_5969:
[----:B------:R-:W-:Y:S05]  /*24800*/  EXIT ;  /* 0x000000000000794d */ /* 0x000fea0003800000 */
.L_x_5990:
[----:B0-----:R0:W1:Y:S02]  /*24810*/  SYNCS.PHASECHK.TRANS64.TRYWAIT P5, [R87+URZ+0x30890], R88 ;  /* 0x03089058570075a7 */ /* 0x00106400080a017f */
[----:B-1----:R-:W-:Y:S05]  /*24820*/  @!P5 NANOSLEEP.SYNCS 0x989680 ;  /* 0x009896800000d95d */ /* 0x002fea0003900000 */
[----:B------:R-:W1:Y:S02]  /*24830*/  @!P5 SYNCS.PHASECHK.TRANS64 P5, [R87+URZ+0x30890], R88 ;  /* 0x030890585700d5a7 */ /* 0x000e6400080a007f */
[----:B-1----:R-:W-:Y:S05]  /*24840*/  @!P5 BRA `(.L_x_5990) ;  /* 0xfffffffc00f0d947 */ /* 0x002fea000383ffff */
[----:B------:R-:W-:Y:S05]  /*24850*/  BRA `(.L_x_6333) ;  /* 0xfffffdf000047947 */ /* 0x000fea000383ffff */
.L_x_5991:
        /* <DEDUP_REMOVED lines=8> */
.L_x_6335:
[----:B------:R-:W-:Y:S05]  /*248e0*/  BSYNC B1 ;  /* 0x0000000000017941 */ /* 0x000fea0003800000 */
.L_x_6334:
[----:B------:R-:W-:Y:S01]  /*248f0*/  IMAD.MOV.U32 R13, RZ, RZ, R118 ;  /* 0x000000ffff0d7224 */ /* 0x000fe200078e0076 */
[----:B------:R-:W-:Y:S01]  /*24900*/  MOV R11, 0x1c1f ;  /* 0x00001c1f000b7802 */ /* 0x000fe20000000f00 */
[----:B------:R-:W-:Y:S02]  /*24910*/  IMAD.MOV.U32 R12, RZ, RZ, RZ ;  /* 0x000000ffff0c7224 */ /* 0x000fe400078e00ff */
[----:B------:R-:W-:Y:S02]  /*24920*/  IMAD.MOV.U32 R15, RZ, RZ, -0x1 ;  /* 0xffffffffff0f7424 */ /* 0x000fe400078e00ff */
[----:B------:R-:W-:-:S07]  /*24930*/  IMAD.MOV.U32 R82, RZ, RZ, R14 ;  /* 0x000000ffff527224 */ /* 0x000fce00078e000e */
[----:B------:R-:W-:Y:S05]  /*24940*/  WARPSYNC.COLLECTIVE R15, `(.L_x_6336) ;  /* 0x000000000f087348 */ /* 0x000fea0003c00000 */
[----:B------:R0:W1:Y:S02]  /*24950*/  SHFL.IDX P6, R14, R13, R12, R11 ;  /* 0x0000000c0d0e7389 */ /* 0x00006400000c000b */
[----:B01----:R-:W-:Y:S01]  /*24960*/  ENDCOLLECTIVE ;  /* 0x000000000000791b */ /* 0x003fe20003800000 */
.L_x_6336:
[----:B------:R-:W-:Y:S01]  /*24970*/  IMAD.MOV.U32 R11, RZ, RZ, R14 ;  /* 0x000000ffff0b7224 */ /* 0x000fe200078e000e */
[----:B------:R-:W-:Y:S06]  /*24980*/  BRA `(.L_x_6337) ;  /* 0xfffffdec00cc7947 */ /* 0x000fec000383ffff */
.L_x_6016:
[----:B------:R-:W-:Y:S01]  /*24990*/  BSSY B1, `(.L_x_6338) ;  /* 0x0000008000017945 */ /* 0x000fe20003800000 */
[----:B0---4-:R-:W-:Y:S02]  /*249a0*/  IMAD.MOV.U32 R13, RZ, RZ, R115 ;  /* 0x000000ffff0d7224 */ /* 0x011fe400078e0073 */
[----:B------:R-:W-:Y:S02]  /*249b0*/  IMAD.MOV.U32 R12, RZ, RZ, 0x1 ;  /* 0x00000001ff0c7424 */ /* 0x000fe400078e00ff */
[----:B---3--:R-:W-:Y:S02]  /*249c0*/  IMAD.MOV.U32 R11, RZ, RZ, 0x1c1f ;  /* 0x00001c1fff0b7424 */ /* 0x008fe400078e00ff */
[----:B------:R-:W-:-:S07]  /*249d0*/  IMAD.MOV.U32 R15, RZ, RZ, -0x1 ;  /* 0xffffffffff0f7424 */ /* 0x000fce00078e00ff */
[----:B-12---:R-:W-:Y:S05]  /*249e0*/  WARPSYNC.COLLECTIVE R15, `(.L_x_6339) ;  /* 0x000000000f087348 */ /* 0x006fea0003c00000 */
[----:B------:R0:W3:Y:S02]  /*249f0*/  SHFL.IDX P6, R14, R13, R12, R11 ;  /* 0x0000000c0d0e7389 */ /* 0x0000e400000c000b */
[----:B0123--:R-:W-:Y:S01]  /*24a00*/  ENDCOLLECTIVE ;  /* 0x000000000000791b */ /* 0x00ffe20003800000 */
.L_x_6339:
[----:B------:R-:W-:Y:S05]  /*24a10*/  BSYNC B1 ;  /* 0x0000000000017941 */ /* 0x000fea0003800000 */
.L_x_6338:
        /* <DEDUP_REMOVED lines=8> */
.L_x_6340:
[----:B------:R-:W-:Y:S01]  /*24aa0*/  IMAD.MOV.U32 R118, RZ, RZ, R14 ;  /* 0x000000ffff767224 */ /* 0x000fe200078e000e */
[----:B------:R-:W-:Y:S06]  /*24ab0*/  BRA `(.L_x_6341) ;  /* 0xfffffe04001c7947 */ /* 0x000fec000383ffff */
.L_x_6046:
[----:B-1----:R1:W2:Y:S02]  /*24ac0*/  SYNCS.PHASECHK.TRANS64.TRYWAIT P5, [R87+URZ+0x30890], R88 ;  /* 0x03089058570075a7 */ /* 0x0022a400080a017f */
[----:B--2---:R-:W-:Y:S05]  /*24ad0*/  @!P5 NANOSLEEP.SYNCS 0x989680 ;  /* 0x009896800000d95d */ /* 0x004fea0003900000 */
[----:B------:R-:W2:Y:S02]  /*24ae0*/  @!P5 SYNCS.PHASECHK.TRANS64 P5, [R87+URZ+0x30890], R88 ;  /* 0x030890585700d5a7 */ /* 0x000ea400080a007f */
[----:B--2---:R-:W-:Y:S05]  /*24af0*/  @!P5 BRA `(.L_x_6046) ;  /* 0xfffffffc00f0d947 */ /* 0x004fea000383ffff */
[----:B------:R-:W-:Y:S05]  /*24b00*/  BRA `(.L_x_6342) ;  /* 0xfffffe2400887947 */ /* 0x000fea000383ffff */
.L_x_6047:
        /* <DEDUP_REMOVED lines=8> */
.L_x_6344:
[----:B------:R-:W-:Y:S05]  /*24b90*/  BSYNC B1 ;  /* 0x0000000000017941 */ /* 0x000fea0003800000 */
.L_x_6343:
        /* <DEDUP_REMOVED lines=8> */
.L_x_6345:
[----:B------:R-:W-:Y:S01]  /*24c20*/  IMAD.MOV.U32 R11, RZ, RZ, R14 ;  /* 0x000000ffff0b7224 */ /* 0x000fe200078e000e */
[----:B------:R-:W-:Y:S06]  /*24c30*/  BRA `(.L_x_6346) ;  /* 0xfffffe2400547947 */ /* 0x000fec000383ffff */
.L_x_6060:
        /* <DEDUP_REMOVED lines=8> */
.L_x_6348:
[----:B------:R-:W-:Y:S05]  /*24cc0*/  BSYNC B1 ;  /* 0x0000000000017941 */ /* 0x000fea0003800000 */
.L_x_6347:
        /* <DEDUP_REMOVED lines=8> */
.L_x_6349:
[----:B------:R-:W-:Y:S01]  /*24d50*/  IMAD.MOV.U32 R36, RZ, RZ, R14 ;  /* 0x000000ffff247224 */ /* 0x000fe200078e000e */
[----:B------:R-:W-:Y:S06]  /*24d60*/  BRA `(.L_x_6350) ;  /* 0xfffffe3c00107947 */ /* 0x000fec000383ffff */
.L_x_6073:
[----:B0-----:R0:W1:Y:S02]  /*24d70*/  SYNCS.PHASECHK.TRANS64.TRYWAIT P3, [R87+URZ+0x30890], R88 ;  /* 0x03089058570075a7 */ /* 0x001064000806017f */
[----:B-1----:R-:W-:Y:S05]  /*24d80*/  @!P3 NANOSLEEP.SYNCS 0x989680 ;  /* 0x009896800000b95d */ /* 0x002fea0003900000 */
[----:B------:R-:W1:Y:S02]  /*24d90*/  @!P3 SYNCS.PHASECHK.TRANS64 P3, [R87+URZ+0x30890], R88 ;  /* 0x030890585700b5a7 */ /* 0x000e64000806007f */
[----:B-1----:R-:W-:Y:S05]  /*24da0*/  @!P3 BRA `(.L_x_6073) ;  /* 0xfffffffc00f0b947 */ /* 0x002fea000383ffff */
[----:B------:R-:W-:Y:S05]  /*24db0*/  BRA `(.L_x_6351) ;  /* 0xfffffe5400187947 */ /* 0x000fea000383ffff */
.L_x_6074:
        /* <DEDUP_REMOVED lines=8> */
.L_x_6353:
[----:B------:R-:W-:Y:S05]  /*24e40*/  BSYNC B1 ;  /* 0x0000000000017941 */ /* 0x000fea0003800000 */
.L_x_6352:
        /* <DEDUP_REMOVED lines=8> */
.L_x_6354:
[----:B------:R-:W-:Y:S01]  /*24ed0*/  IMAD.MOV.U32 R38, RZ, RZ, R14 ;  /* 0x000000ffff267224 */ /* 0x000fe200078e000e */
[----:B------:R-:W-:Y:S06]  /*24ee0*/  BRA `(.L_x_6355) ;  /* 0xfffffe54003c7947 */ /* 0x000fec000383ffff */
.L_x_6077:
        /* <DEDUP_REMOVED lines=8> */
.L_x_6357:
[----:B------:R-:W-:Y:S05]  /*24f70*/  BSYNC B1 ;  /* 0x0000000000017941 */ /* 0x000fea0003800000 */
.L_x_6356:
        /* <DEDUP_REMOVED lines=8> */
.L_x_6358:
[----:B------:R-:W-:Y:S01]  /*25000*/  IMAD.MOV.U32 R38, RZ, RZ, R14 ;  /* 0x000000ffff267224 */ /* 0x000fe200078e000e */
[----:B------:R-:W-:Y:S06]  /*25010*/  BRA `(.L_x_6359) ;  /* 0xfffffe54009c7947 */ /* 0x000fec000383ffff */
.L_x_6081:
[----:B---3--:R3:W0:Y:S02]  /*25020*/  SYNCS.PHASECHK.TRANS64.TRYWAIT P2, [R87+URZ+0x308b0], R88 ;  /* 0x0308b058570075a7 */ /* 0x008624000804017f */
[----:B0-----:R-:W-:Y:S05]  /*25030*/  @!P2 NANOSLEEP.SYNCS 0x989680 ;  /* 0x009896800000a95d */ /* 0x001fea0003900000 */
[----:B------:R-:W0:Y:S02]  /*25040*/  @!P2 SYNCS.PHASECHK.TRANS64 P2, [R87+URZ+0x308b0], R88 ;  /* 0x0308b0585700a5a7 */ /* 0x000e24000804007f */
[----:B0-----:R-:W-:Y:S05]  /*25050*/  @!P2 BRA `(.L_x_6081) ;  /* 0xfffffffc00f0a947 */ /* 0x001fea000383ffff */
[----:B------:R-:W-:Y:S05]  /*25060*/  BRA `(.L_x_6360) ;  /* 0xfffffe58007c7947 */ /* 0x000fea000383ffff */
.L_x_6099:
        /* <DEDUP_REMOVED lines=8> */
.L_x_6362:
[----:B------:R-:W-:Y:S05]  /*250f0*/  BSYNC B1 ;  /* 0x0000000000017941 */ /* 0x000fea0003800000 */
.L_x_6361:
        /* <DEDUP_REMOVED lines=8> */
.L_x_6363:
[----:B------:R-:W-:Y:S02]  /*25180*/  IMAD.MOV.U32 R13, RZ, RZ, R10 ;  /* 0x000000ffff0d7224 */ /* 0x000fe400078e000a */
[----:B------:R-:W-:-:S07]  /*25190*/  IMAD.MOV.U32 R0, RZ, RZ, R14 ;  /* 0x000000ffff007224 */ /* 0x000fce00078e000e */
[----:B------:R-:W-:Y:S05]  /*251a0*/  WARPSYNC.COLLECTIVE R15, `(.L_x_6364) ;  /* 0x000000000f087348 */ /* 0x000fea0003c00000 */
[----:B------:R0:W1:Y:S02]  /*251b0*/  SHFL.IDX P6, R14, R13, R12, R11 ;  /* 0x0000000c0d0e7389 */ /* 0x00006400000c000b */
[----:B01----:R-:W-:Y:S01]  /*251c0*/  ENDCOLLECTIVE ;  /* 0x000000000000791b */ /* 0x003fe20003800000 */
.L_x_6364:
[----:B------:R-:W-:Y:S02]  /*251d0*/  IMAD.MOV.U32 R13, RZ, RZ, R4 ;  /* 0x000000ffff0d7224 */ /* 0x000fe400078e0004 */
[----:B------:R-:W-:-:S07]  /*251e0*/  IMAD.MOV.U32 R5, RZ, RZ, R14 ;  /* 0x000000ffff057224 */ /* 0x000fce00078e000e */
[----:B------:R-:W-:Y:S05]  /*251f0*/  WARPSYNC.COLLECTIVE R15, `(.L_x_6365) ;  /* 0x000000000f087348 */ /* 0x000fea0003c00000 */
[----:B------:R0:W1:Y:S02]  /*25200*/  SHFL.IDX P6, R14, R13, R12, R11 ;  /* 0x0000000c0d0e7389 */ /* 0x00006400000c000b */
[----:B01----:R-:W-:Y:S01]  /*25210*/  ENDCOLLECTIVE ;  /* 0x000000000000791b */ /* 0x003fe20003800000 */
.L_x_6365:
[----:B------:R-:W-:Y:S05]  /*25220*/  BRA `(.L_x_6366) ;  /* 0xfffffe6800f87947 */ /* 0x000fea000383ffff */
.L_x_6102:
        /* <DEDUP_REMOVED lines=8> */
.L_x_6368:
[----:B------:R-:W-:Y:S05]  /*252b0*/  BSYNC B1 ;  /* 0x0000000000017941 */ /* 0x000fea0003800000 */
.L_x_6367:
        /* <DEDUP_REMOVED lines=8> */
.L_x_6369:
[----:B------:R-:W-:Y:S02]  /*25340*/  IMAD.MOV.U32 R13, RZ, RZ, R10 ;  /* 0x000000ffff0d7224 */ /* 0x000fe400078e000a */
[----:B------:R-:W-:-:S07]  /*25350*/  IMAD.MOV.U32 R0, RZ, RZ, R14 ;  /* 0x000000ffff007224 */ /* 0x000fce00078e000e */
[----:B------:R-:W-:Y:S05]  /*25360*/  WARPSYNC.COLLECTIVE R15, `(.L_x_6370) ;  /* 0x000000000f087348 */ /* 0x000fea0003c00000 */
[----:B------:R0:W1:Y:S02]  /*25370*/  SHFL.IDX P6, R14, R13, R12, R11 ;  /* 0x0000000c0d0e7389 */ /* 0x00006400000c000b */
[----:B01----:R-:W-:Y:S01]  /*25380*/  ENDCOLLECTIVE ;  /* 0x000000000000791b */ /* 0x003fe20003800000 */
.L_x_6370:
[----:B------:R-:W-:Y:S02]  /*25390*/  IMAD.MOV.U32 R13, RZ, RZ, R4 ;  /* 0x000000ffff0d7224 */ /* 0x000fe400078e0004 */
[----:B------:R-:W-:-:S07]  /*253a0*/  IMAD.MOV.U32 R5, RZ, RZ, R14 ;  /* 0x000000ffff057224 */ /* 0x000fce00078e000e */
[----:B------:R-:W-:Y:S05]  /*253b0*/  WARPSYNC.COLLECTIVE R15, `(.L_x_6371) ;  /* 0x000000000f087348 */ /* 0x000fea0003c00000 */
[----:B------:R0:W1:Y:S02]  /*253c0*/  SHFL.IDX P6, R14, R13, R12, R11 ;  /* 0x0000000c0d0e7389 */ /* 0x00006400000c000b */
[----:B01----:R-:W-:Y:S01]  /*253d0*/  ENDCOLLECTIVE ;  /* 0x000000000000791b */ /* 0x003fe20003800000 */
.L_x_6371:
[----:B------:R-:W-:Y:S01]  /*253e0*/  IMAD.MOV.U32 R4, RZ, RZ, R14 ;  /* 0x000000ffff047224 */ /* 0x000fe200078e000e */
[----:B------:R-:W-:Y:S06]  /*253f0*/  BRA `(.L_x_6372) ;  /* 0xfffffe7000b07947 */ /* 0x000fec000383ffff */
.L_x_6106:
[----:B0-----:R0:W1:Y:S02]  /*25400*/  SYNCS.PHASECHK.TRANS64.TRYWAIT P0, [R18+URZ+0x30800], R5 ;  /* 0x03080005120075a7 */ /* 0x001064000800017f */
[----:B-1----:R-:W-:Y:S05]  /*25410*/  @!P0 NANOSLEEP.SYNCS 0x989680 ;  /* 0x009896800000895d */ /* 0x002fea0003900000 */
[----:B------:R-:W1:Y:S02]  /*25420*/  @!P0 SYNCS.PHASECHK.TRANS64 P0, [R18+URZ+0x30800], R5 ;  /* 0x03080005120085a7 */ /* 0x000e64000800007f */
[----:B-1----:R-:W-:Y:S05]  /*25430*/  @!P0 BRA `(.L_x_6106) ;  /* 0xfffffffc00f08947 */ /* 0x002fea000383ffff */
[----:B------:R-:W-:Y:S05]  /*25440*/  BRA `(.L_x_6373) ;  /* 0xfffffe7800d87947 */ /* 0x000fea000383ffff */
.L_x_6130:
        /* <DEDUP_REMOVED lines=8> */
.L_x_6375:
[----:B------:R-:W-:Y:S05]  /*254d0*/  BSYNC B1 ;  /* 0x0000000000017941 */ /* 0x000fea0003800000 */
.L_x_6374:
        /* <DEDUP_REMOVED lines=8> */
.L_x_6376:
[----:B------:R-:W-:Y:S02]  /*25560*/  IMAD.MOV.U32 R13, RZ, RZ, R21 ;  /* 0x000000ffff0d7224 */ /* 0x000fe400078e0015 */
[----:B------:R-:W-:-:S07]  /*25570*/  IMAD.MOV.U32 R0, RZ, RZ, R14 ;  /* 0x000000ffff007224 */ /* 0x000fce00078e000e */
[----:B------:R-:W-:Y:S05]  /*25580*/  WARPSYNC.COLLECTIVE R15, `(.L_x_6377) ;  /* 0x000000000f087348 */ /* 0x000fea0003c00000 */
[----:B------:R0:W1:Y:S02]  /*25590*/  SHFL.IDX P6, R14, R13, R12, R11 ;  /* 0x0000000c0d0e7389 */ /* 0x00006400000c000b */
[----:B01----:R-:W-:Y:S01]  /*255a0*/  ENDCOLLECTIVE ;  /* 0x000000000000791b */ /* 0x003fe20003800000 */
.L_x_6377:
[----:B------:R-:W-:Y:S02]  /*255b0*/  IMAD.MOV.U32 R13, RZ, RZ, R20 ;  /* 0x000000ffff0d7224 */ /* 0x000fe400078e0014 */
[----:B------:R-:W-:-:S07]  /*255c0*/  IMAD.MOV.U32 R5, RZ, RZ, R14 ;  /* 0x000000ffff057224 */ /* 0x000fce00078e000e */
[----:B------:R-:W-:Y:S05]  /*255d0*/  WARPSYNC.COLLECTIVE R15, `(.L_x_6378) ;  /* 0x000000000f087348 */ /* 0x000fea0003c00000 */
[----:B------:R0:W1:Y:S02]  /*255e0*/  SHFL.IDX P6, R14, R13, R12, R11 ;  /* 0x0000000c0d0e7389 */ /* 0x00006400000c000b */
[----:B01----:R-:W-:Y:S01]  /*255f0*/  ENDCOLLECTIVE ;  /* 0x000000000000791b */ /* 0x003fe20003800000 */
.L_x_6378:
[----:B------:R-:W-:Y:S05]  /*25600*/  BRA `(.L_x_6379) ;  /* 0xfffffea000747947 */ /* 0x000fea000383ffff */
.L_x_6133:
        /* <DEDUP_REMOVED lines=8> */
.L_x_6381:
[----:B------:R-:W-:Y:S05]  /*25690*/  BSYNC B1 ;  /* 0x0000000000017941 */ /* 0x000fea0003800000 */
.L_x_6380:
        /* <DEDUP_REMOVED lines=8> */
.L_x_6382:
[----:B------:R-:W-:Y:S01]  /*25720*/  IMAD.MOV.U32 R13, RZ, RZ, R21 ;  /* 0x000000ffff0d7224 */ /* 0x000fe200078e0015 */
[----:B------:R-:W-:-:S07]  /*25730*/  MOV R0, R14 ;  /* 0x0000000e00007202 */ /* 0x000fce0000000f00 */
[----:B------:R-:W-:Y:S05]  /*25740*/  WARPSYNC.COLLECTIVE R15, `(.L_x_6383) ;  /* 0x000000000f087348 */ /* 0x000fea0003c00000 */
[----:B------:R0:W1:Y:S02]  /*25750*/  SHFL.IDX P6, R14, R13, R12, R11 ;  /* 0x0000000c0d0e7389 */ /* 0x00006400000c000b */
[----:B01----:R-:W-:Y:S01]  /*25760*/  ENDCOLLECTIVE ;  /* 0x000000000000791b */ /* 0x003fe20003800000 */
.L_x_6383:
[----:B------:R-:W-:Y:S02]  /*25770*/  IMAD.MOV.U32 R13, RZ, RZ, R20 ;  /* 0x000000ffff0d7224 */ /* 0x000fe400078e0014 */
[----:B------:R-:W-:-:S07]  /*25780*/  IMAD.MOV.U32 R21, RZ, RZ, R14 ;  /* 0x000000ffff157224 */ /* 0x000fce00078e000e */
[----:B------:R-:W-:Y:S05]  /*25790*/  WARPSYNC.COLLECTIVE R15, `(.L_x_6384) ;  /* 0x000000000f087348 */ /* 0x000fea0003c00000 */
[----:B------:R0:W1:Y:S02]  /*257a0*/  SHFL.IDX P6, R14, R13, R12, R11 ;  /* 0x0000000c0d0e7389 */ /* 0x00006400000c000b */
[----:B01----:R-:W-:Y:S01]  /*257b0*/  ENDCOLLECTIVE ;  /* 0x000000000000791b */ /* 0x003fe20003800000 */
.L_x_6384:
[----:B------:R-:W-:Y:S01]  /*257c0*/  IMAD.MOV.U32 R20, RZ, RZ, R14 ;  /* 0x000000ffff147224 */ /* 0x000fe200078e000e */
[----:B------:R-:W-:Y:S06]  /*257d0*/  BRA `(.L_x_6385) ;  /* 0xfffffea400b87947 */ /* 0x000fec000383ffff */
.L_x_6137:
[----:B0-----:R0:W1:Y:S02]  /*257e0*/  SYNCS.PHASECHK.TRANS64.TRYWAIT P0, [R18+URZ+0x30800], R61 ;  /* 0x0308003d120075a7 */ /* 0x001064000800017f */
[----:B-1----:R-:W-:Y:S05]  /*257f0*/  @!P0 NANOSLEEP.SYNCS 0x989680 ;  /* 0x009896800000895d */ /* 0x002fea0003900000 */
[----:B------:R-:W1:Y:S02]  /*25800*/  @!P0 SYNCS.PHASECHK.TRANS64 P0, [R18+URZ+0x30800], R61 ;  /* 0x0308003d120085a7 */ /* 0x000e64000800007f */
[----:B-1----:R-:W-:Y:S05]  /*25810*/  @!P0 BRA `(.L_x_6137) ;  /* 0xfffffffc00f08947 */ /* 0x002fea000383ffff */
[----:B------:R-:W-:Y:S05]  /*25820*/  BRA `(.L_x_6386) ;  /* 0xfffffeac00547947 */ /* 0x000fea000383ffff */
.L_x_6151:
[----:B-1----:R1:W3:Y:S02]  /*25830*/  SYNCS.PHASECHK.TRANS64.TRYWAIT P1, [R0+URZ+0x30830], R3 ;  /* 0x03083003000075a7 */ /* 0x0022e4000802017f */
[----:B---3--:R-:W-:Y:S05]  /*25840*/  @!P1 NANOSLEEP.SYNCS 0x989680 ;  /* 0x009896800000995d */ /* 0x008fea0003900000 */
[----:B------:R-:W3:Y:S02]  /*25850*/  @!P1 SYNCS.PHASECHK.TRANS64 P1, [R0+URZ+0x30830], R3 ;  /* 0x03083003000095a7 */ /* 0x000ee4000802007f */
[----:B---3--:R-:W-:Y:S05]  /*25860*/  @!P1 BRA `(.L_x_6151) ;  /* 0xfffffffc00f09947 */ /* 0x008fea000383ffff */
[----:B------:R-:W-:Y:S05]  /*25870*/  BRA `(.L_x_6150) ;  /* 0xfffffed400d47947 */ /* 0x000fea000383ffff */
.L_x_6159:
[----:B-1----:R1:W2:Y:S02]  /*25880*/  SYNCS.PHASECHK.TRANS64.TRYWAIT P2, [R12+URZ+0x30830], R3 ;  /* 0x030830030c0075a7 */ /* 0x0022a4000804017f */
[----:B--2---:R-:W-:Y:S05]  /*25890*/  @!P2 NANOSLEEP.SYNCS 0x989680 ;  /* 0x009896800000a95d */ /* 0x004fea0003900000 */
[----:B------:R-:W2:Y:S02]  /*258a0*/  @!P2 SYNCS.PHASECHK.TRANS64 P2, [R12+URZ+0x30830], R3 ;  /* 0x030830030c00a5a7 */ /* 0x000ea4000804007f */
[----:B--2---:R-:W-:Y:S05]  /*258b0*/  @!P2 BRA `(.L_x_6159) ;  /* 0xfffffffc00f0a947 */ /* 0x004fea000383ffff */
[----:B------:R-:W-:Y:S05]  /*258c0*/  BRA `(.L_x_6158) ;  /* 0xfffffef800c07947 */ /* 0x000fea000383ffff */
.L_x_6164:
[----:B-1----:R1:W2:Y:S02]  /*258d0*/  SYNCS.PHASECHK.TRANS64.TRYWAIT P2, [R13+URZ+0x30850], R0 ;  /* 0x030850000d0075a7 */ /* 0x0022a4000804017f */
[----:B--2---:R-:W-:Y:S05]  /*258e0*/  @!P2 NANOSLEEP.SYNCS 0x989680 ;  /* 0x009896800000a95d */ /* 0x004fea0003900000 */
[----:B------:R-:W2:Y:S02]  /*258f0*/  @!P2 SYNCS.PHASECHK.TRANS64 P2, [R13+URZ+0x30850], R0 ;  /* 0x030850000d00a5a7 */ /* 0x000ea4000804007f */
[----:B--2---:R-:W-:Y:S05]  /*25900*/  @!P2 BRA `(.L_x_6164) ;  /* 0xfffffffc00f0a947 */ /* 0x004fea000383ffff */
[----:B------:R-:W-:Y:S05]  /*25910*/  BRA `(.L_x_6163) ;  /* 0xffffff0400e07947 */ /* 0x000fea000383ffff */
.L_x_6174:
[----:B-1----:R1:W2:Y:S02]  /*25920*/  SYNCS.PHASECHK.TRANS64.TRYWAIT P1, [R2+URZ+0x30830], R3 ;  /* 0x03083003020075a7 */ /* 0x0022a4000802017f */
[----:B--2---:R-:W-:Y:S05]  /*25930*/  @!P1 NANOSLEEP.SYNCS 0x989680 ;  /* 0x009896800000995d */ /* 0x004fea0003900000 */
[----:B------:R-:W2:Y:S02]  /*25940*/  @!P1 SYNCS.PHASECHK.TRANS64 P1, [R2+URZ+0x30830], R3 ;  /* 0x03083003020095a7 */ /* 0x000ea4000802007f */
[----:B--2---:R-:W-:Y:S05]  /*25950*/  @!P1 BRA `(.L_x_6174) ;  /* 0xfffffffc00f09947 */ /* 0x004fea000383ffff */
[----:B------:R-:W-:Y:S05]  /*25960*/  BRA `(.L_x_6173) ;  /* 0xffffff2000b47947 */ /* 0x000fea000383ffff */
.L_x_6179:
[----:B-1----:R1:W2:Y:S02]  /*25970*/  SYNCS.PHASECHK.TRANS64.TRYWAIT P1, [R12+URZ+0x30850], R0 ;  /* 0x030850000c0075a7 */ /* 0x0022a4000802017f */
[----:B--2---:R-:W-:Y:S05]  /*25980*/  @!P1 NANOSLEEP.SYNCS 0x989680 ;  /* 0x009896800000995d */ /* 0x004fea0003900000 */
[----:B------:R-:W2:Y:S02]  /*25990*/  @!P1 SYNCS.PHASECHK.TRANS64 P1, [R12+URZ+0x30850], R0 ;  /* 0x030850000c0095a7 */ /* 0x000ea4000802007f */
[----:B--2---:R-:W-:Y:S05]  /*259a0*/  @!P1 BRA `(.L_x_6179) ;  /* 0xfffffffc00f09947 */ /* 0x004fea000383ffff */
[----:B------:R-:W-:Y:S05]  /*259b0*/  BRA `(.L_x_6178) ;  /* 0xffffff2c00d47947 */ /* 0x000fea000383ffff */
.L_x_6187:
[----:B-1----:R1:W2:Y:S02]  /*259c0*/  SYNCS.PHASECHK.TRANS64.TRYWAIT P1, [R10+URZ+0x30850], R5 ;  /* 0x030850050a0075a7 */ /* 0x0022a4000802017f */
[----:B--2---:R-:W-:Y:S05]  /*259d0*/  @!P1 NANOSLEEP.SYNCS 0x989680 ;  /* 0x009896800000995d */ /* 0x004fea0003900000 */
[----:B------:R-:W2:Y:S02]  /*259e0*/  @!P1 SYNCS.PHASECHK.TRANS64 P1, [R10+URZ+0x30850], R5 ;  /* 0x030850050a0095a7 */ /* 0x000ea4000802007f */
[----:B--2---:R-:W-:Y:S05]  /*259f0*/  @!P1 BRA `(.L_x_6187) ;  /* 0xfffffffc00f09947 */ /* 0x004fea000383ffff */
[----:B------:R-:W-:Y:S05]  /*25a00*/  BRA `(.L_x_6186) ;  /* 0xffffff4800347947 */ /* 0x000fea000383ffff */
.L_x_6224:
[----:B------:R-:W2:Y:S01]  /*25a10*/  S2R R9, SR_TID.X ;  /* 0x0000000000097919 */ /* 0x000ea20000002100 */
[----:B------:R-:W-:Y:S01]  /*25a20*/  BSSY B1, `(.L_x_6387) ;  /* 0x000000a000017945 */ /* 0x000fe20003800000 */
[----:B-1----:R-:W-:Y:S02]  /*25a30*/  IMAD.MOV.U32 R12, RZ, RZ, RZ ;  /* 0x000000ffff0c7224 */ /* 0x002fe400078e00ff */
[----:B0-----:R-:W-:Y:S02]  /*25a40*/  IMAD.MOV.U32 R11, RZ, RZ, 0x1f ;  /* 0x0000001fff0b7424 */ /* 0x001fe400078e00ff */
[----:B------:R-:W-:Y:S01]  /*25a50*/  IMAD.MOV.U32 R15, RZ, RZ, -0x1 ;  /* 0xffffffffff0f7424 */ /* 0x000fe200078e00ff */
[----:B--2---:R-:W-:-:S04]  /*25a60*/  SHF.R.U32.HI R9, RZ, 0x5, R9 ;  /* 0x00000005ff097819 */ /* 0x004fc80000011609 */
[----:B------:R-:W-:-:S05]  /*25a70*/  LOP3.LUT R9, R9, 0x3, RZ, 0xc0, !PT ;  /* 0x0000000309097812 */ /* 0x000fca00078ec0ff */
[----:B------:R-:W-:-:S07]  /*25a80*/  IMAD.MOV.U32 R13, RZ, RZ, R9 ;  /* 0x000000ffff0d7224 */ /* 0x000fce00078e0009 */
[----:B------:R-:W-:Y:S05]  /*25a90*/  WARPSYNC.COLLECTIVE R15, `(.L_x_6388) ;  /* 0x000000000f087348 */ /* 0x000fea0003c00000 */
[----:B------:R0:W1:Y:S02]  /*25aa0*/  SHFL.IDX P6, R14, R13, R12, R11 ;  /* 0x0000000c0d0e7389 */ /* 0x00006400000c000b */
[----:B01----:R-:W-:Y:S01]  /*25ab0*/  ENDCOLLECTIVE ;  /* 0x000000000000791b */ /* 0x003fe20003800000 */
.L_x_6388:
[----:B------:R-:W-:Y:S05]  /*25ac0*/  BSYNC B1 ;  /* 0x0000000000017941 */ /* 0x000fea0003800000 */
.L_x_6387:
[----:B------:R-:W-:Y:S05]  /*25ad0*/  BRA `(.L_x_6389) ;  /* 0xffffff90000c7947 */ /* 0x000fea000383ffff */
.L_x_6226:
[----:B------:R-:W-:Y:S01]  /*25ae0*/  BSSY B1, `(.L_x_6390) ;  /* 0x0000006000017945 */ /* 0x000fe20003800000 */
[----:B------:R-:W-:-:S07]  /*25af0*/  IMAD.MOV.U32 R15, RZ, RZ, -0x1 ;  /* 0xffffffffff0f7424 */ /* 0x000fce00078e00ff */
[----:B012---:R-:W-:Y:S05]  /*25b00*/  WARPSYNC.COLLECTIVE R15, `(.L_x_6391) ;  /* 0x000000000f0c7348 */ /* 0x007fea0003c00000 */
[----:B------:R-:W-:Y:S02]  /*25b10*/  ELECT P6, UR62, PT ;  /* 0x00000000003e782f */ /* 0x000fe400038c0000 */
[----:B------:R-:W-:Y:S01]  /*25b20*/  MOV R14, UR62 ;  /* 0x0000003e000e7c02 */ /* 0x000fe20008000f00 */
[----:B012---:R-:W-:Y:S10]  /*25b30*/  ENDCOLLECTIVE ;  /* 0x000000000000791b */ /* 0x007ff40003800000 */
.L_x_6391:
[----:B------:R-:W-:Y:S05]  /*25b40*/  BSYNC B1 ;  /* 0x0000000000017941 */ /* 0x000fea0003800000 */
.L_x_6390:
[----:B------:R-:W-:Y:S05]  /*25b50*/  BRA `(.L_x_6225) ;  /* 0xffffff9000047947 */ /* 0x000fea000383ffff */
.L_x_6228:
[----:B--2---:R2:W3:Y:S02]  /*25b60*/  SYNCS.PHASECHK.TRANS64.TRYWAIT P0, [R22+URZ+0x30820], R7 ;  /* 0x03082007160075a7 */ /* 0x0044e4000800017f */
[----:B---3--:R-:W-:Y:S05]  /*25b70*/  @!P0 NANOSLEEP.SYNCS 0x989680 ;  /* 0x009896800000895d */ /* 0x008fea0003900000 */
[----:B------:R-:W3:Y:S02]  /*25b80*/  @!P0 SYNCS.PHASECHK.TRANS64 P0, [R22+URZ+0x30820], R7 ;  /* 0x03082007160085a7 */ /* 0x000ee4000800007f */
[----:B---3--:R-:W-:Y:S05]  /*25b90*/  @!P0 BRA `(.L_x_6228) ;  /* 0xfffffffc00f08947 */ /* 0x008fea000383ffff */
[----:B------:R-:W-:Y:S05]  /*25ba0*/  BRA `(.L_x_6392) ;  /* 0xffffff9000147947 */ /* 0x000fea000383ffff */
.L_x_6232:
[----:B0-----:R0:W3:Y:S02]  /*25bb0*/  SYNCS.PHASECHK.TRANS64.TRYWAIT P0, [R11+URZ+0x308a0], R10 ;  /* 0x0308a00a0b0075a7 */ /* 0x0010e4000800017f */
[----:B---3--:R-:W-:Y:S05]  /*25bc0*/  @!P0 NANOSLEEP.SYNCS 0x989680 ;  /* 0x009896800000895d */ /* 0x008fea0003900000 */
[----:B------:R-:W3:Y:S02]  /*25bd0*/  @!P0 SYNCS.PHASECHK.TRANS64 P0, [R11+URZ+0x308a0], R10 ;  /* 0x0308a00a0b0085a7 */ /* 0x000ee4000800007f */
[----:B---3--:R-:W-:Y:S05]  /*25be0*/  @!P0 BRA `(.L_x_6232) ;  /* 0xfffffffc00f08947 */ /* 0x008fea000383ffff */
[----:B------:R-:W-:Y:S05]  /*25bf0*/  BRA `(.L_x_6393) ;  /* 0xffffff90002c7947 */ /* 0x000fea000383ffff */
.L_x_6239:
[----:B-1----:R1:W2:Y:S02]  /*25c00*/  SYNCS.PHASECHK.TRANS64.TRYWAIT P0, [R11+URZ+0x308c0], R10 ;  /* 0x0308c00a0b0075a7 */ /* 0x0022a4000800017f */
[----:B--2---:R-:W-:Y:S05]  /*25c10*/  @!P0 NANOSLEEP.SYNCS 0x989680 ;  /* 0x009896800000895d */ /* 0x004fea0003900000 */
[----:B------:R-:W2:Y:S02]  /*25c20*/  @!P0 SYNCS.PHASECHK.TRANS64 P0, [R11+URZ+0x308c0], R10 ;  /* 0x0308c00a0b0085a7 */ /* 0x000ea4000800007f */
[----:B--2---:R-:W-:Y:S05]  /*25c30*/  @!P0 BRA `(.L_x_6239) ;  /* 0xfffffffc00f08947 */ /* 0x004fea000383ffff */
[----:B------:R-:W-:Y:S05]  /*25c40*/  BRA `(.L_x_6394) ;  /* 0xffffff9400287947 */ /* 0x000fea000383ffff */
.L_x_6248:
[----:B0-----:R0:W3:Y:S02]  /*25c50*/  SYNCS.PHASECHK.TRANS64.TRYWAIT P1, [R10+URZ+0x308a0], R9 ;  /* 0x0308a0090a0075a7 */ /* 0x0010e4000802017f */
[----:B---3--:R-:W-:Y:S05]  /*25c60*/  @!P1 NANOSLEEP.SYNCS 0x989680 ;  /* 0x009896800000995d */ /* 0x008fea0003900000 */
[----:B------:R-:W3:Y:S02]  /*25c70*/  @!P1 SYNCS.PHASECHK.TRANS64 P1, [R10+URZ+0x308a0], R9 ;  /* 0x0308a0090a0095a7 */ /* 0x000ee4000802007f */
[----:B---3--:R-:W-:Y:S05]  /*25c80*/  @!P1 BRA `(.L_x_6248) ;  /* 0xfffffffc00f09947 */ /* 0x008fea000383ffff */
[----:B------:R-:W-:Y:S05]  /*25c90*/  BRA `(.L_x_6395) ;  /* 0xffffff98005c7947 */ /* 0x000fea000383ffff */
.L_x_6255:
[----:B-1----:R1:W2:Y:S02]  /*25ca0*/  SYNCS.PHASECHK.TRANS64.TRYWAIT P1, [R10+URZ+0x308c0], R9 ;  /* 0x0308c0090a0075a7 */ /* 0x0022a4000802017f */
[----:B--2---:R-:W-:Y:S05]  /*25cb0*/  @!P1 NANOSLEEP.SYNCS 0x989680 ;  /* 0x009896800000995d */ /* 0x004fea0003900000 */
[----:B------:R-:W2:Y:S02]  /*25cc0*/  @!P1 SYNCS.PHASECHK.TRANS64 P1, [R10+URZ+0x308c0], R9 ;  /* 0x0308c0090a0095a7 */ /* 0x000ea4000802007f */
[----:B--2---:R-:W-:Y:S05]  /*25cd0*/  @!P1 BRA `(.L_x_6255) ;  /* 0xfffffffc00f09947 */ /* 0x004fea000383ffff */
[----:B------:R-:W-:Y:S05]  /*25ce0*/  BRA `(.L_x_6396) ;  /* 0xffffff9c00547947 */ /* 0x000fea000383ffff */
.L_x_6270:
        /* <DEDUP_REMOVED lines=11> */
.L_x_6398:
[----:B------:R-:W-:Y:S05]  /*25da0*/  BSYNC B0 ;  /* 0x0000000000007941 */ /* 0x000fea0003800000 */
.L_x_6397:
[----:B------:R-:W-:Y:S05]  /*25db0*/  BRA `(.L_x_6399) ;  /* 0xffffffa800b07947 */ /* 0x000fea000383ffff */
.L_x_6273:
[----:B0-----:R0:W1:Y:S02]  /*25dc0*/  SYNCS.PHASECHK.TRANS64.TRYWAIT P0, [R7+URZ+0x30840], R2 ;  /* 0x03084002070075a7 */ /* 0x001064000800017f */
[----:B-1----:R-:W-:Y:S05]  /*25dd0*/  @!P0 NANOSLEEP.SYNCS 0x989680 ;  /* 0x009896800000895d */ /* 0x002fea0003900000 */
[----:B------:R-:W1:Y:S02]  /*25de0*/  @!P0 SYNCS.PHASECHK.TRANS64 P0, [R7+URZ+0x30840], R2 ;  /* 0x03084002070085a7 */ /* 0x000e64000800007f */
[----:B-1----:R-:W-:Y:S05]  /*25df0*/  @!P0 BRA `(.L_x_6273) ;  /* 0xfffffffc00f08947 */ /* 0x002fea000383ffff */
[----:B------:R-:W-:Y:S05]  /*25e00*/  BRA `(.L_x_6400) ;  /* 0xffffffac000c7947 */ /* 0x000fea000383ffff */
.L_x_6274:
        /* <DEDUP_REMOVED lines=8> */
.L_x_6402:
[----:B------:R-:W-:Y:S05]  /*25e90*/  BSYNC B0 ;  /* 0x0000000000007941 */ /* 0x000fea0003800000 */
.L_x_6401:
        /* <DEDUP_REMOVED lines=9> */
.L_x_6403:
        /* <DEDUP_REMOVED lines=9> */
[----:B------:R-:W-:-:S05]  /*25fc0*/  @P0 LOP3.LUT R3, R3, R2, RZ, 0x3c, !PT ;  /* 0x0000000203030212 */ /* 0x000fca00078e3cff */
[----:B------:R-:W-:Y:S01]  /*25fd0*/  @!PT LDS RZ, [RZ] ;  /* 0x00000000fffff984 */ /* 0x000fe20000000800 */
[----:B------:R-:W-:Y:S01]  /*25fe0*/  @!PT LDS RZ, [RZ] ;  /* 0x00000000fffff984 */ /* 0x000fe20000000800 */
[----:B------:R-:W-:Y:S01]  /*25ff0*/  @!PT LDS RZ, [RZ] ;  /* 0x00000000fffff984 */ /* 0x000fe20000000800 */
[----:B------:R0:W-:Y:S04]  /*26000*/  @P0 LDGSTS.E.BYPASS.LTC128B.128 [R8+0x1e400], desc[UR4][R2.64], !P4 ;  /* 0x1e40000002080fae */ /* 0x0001e8000e101d44 */
[----:B------:R0:W-:Y:S04]  /*26010*/  @P0 LDGSTS.E.BYPASS.LTC128B.128 [R8+0x21400], desc[UR4][R2.64+0x80], !P3 ;  /* 0x2140008002080fae */ /* 0x0001e8000d901d44 */
[----:B------:R0:W-:Y:S02]  /*26020*/  @P0 LDGSTS.E.BYPASS.LTC128B.128 [R8+0x24400], desc[UR4][R2.64+0x100], !P2 ;  /* 0x2440010002080fae */ /* 0x0001e4000d101d44 */
[----:B0-----:R-:W-:Y:S05]  /*26030*/  WARPSYNC.COLLECTIVE R15, `(.L_x_6404) ;  /* 0x000000000f087348 */ /* 0x001fea0003c00000 */
[----:B------:R1:W2:Y:S02]  /*26040*/  SHFL.IDX P6, R14, R13, R12, R11 ;  /* 0x0000000c0d0e7389 */ /* 0x0002a400000c000b */
[----:B012---:R-:W-:Y:S01]  /*26050*/  ENDCOLLECTIVE ;  /* 0x000000000000791b */ /* 0x007fe20003800000 */
.L_x_6404:
[----:B------:R-:W-:Y:S02]  /*26060*/  @P1 IMAD R8, R5, 0x2, R22 ;  /* 0x0000000205081824 */ /* 0x000fe400078e0216 */
[----:B------:R-:W-:Y:S02]  /*26070*/  IMAD.MOV.U32 R13, RZ, RZ, R4 ;  /* 0x000000ffff0d7224 */ /* 0x000fe400078e0004 */
[----:B------:R-:W-:-:S07]  /*26080*/  IMAD.MOV.U32 R2, RZ, RZ, R14 ;  /* 0x000000ffff027224 */ /* 0x000fce00078e000e */
[----:B------:R-:W-:Y:S05]  /*26090*/  WARPSYNC.COLLECTIVE R15, `(.L_x_6405) ;  /* 0x000000000f087348 */ /* 0x000fea0003c00000 */
[----:B------:R0:W1:Y:S02]  /*260a0*/  SHFL.IDX P6, R14, R13, R12, R11 ;  /* 0x0000000c0d0e7389 */ /* 0x00006400000c000b */
[----:B01----:R-:W-:Y:S01]  /*260b0*/  ENDCOLLECTIVE ;  /* 0x000000000000791b */ /* 0x003fe20003800000 */
.L_x_6405:
[----:B------:R-:W-:Y:S01]  /*260c0*/  ULDC.64 UR4, c[0x0][0x208] ;  /* 0x0000820000047ab9 */ /* 0x000fe20000000a00 */
[----:B------:R-:W-:Y:S02]  /*260d0*/  IMAD.MOV.U32 R13, RZ, RZ, R0 ;  /* 0x000000ffff0d7224 */ /* 0x000fe400078e0000 */
[----:B------:R-:W-:Y:S02]  /*260e0*/  IMAD.MOV.U32 R12, RZ, RZ, 0x2 ;  /* 0x00000002ff0c7424 */ /* 0x000fe400078e00ff */
[----:B------:R-:W-:-:S05]  /*260f0*/  IMAD.MOV.U32 R3, RZ, RZ, R14 ;  /* 0x000000ffff037224 */ /* 0x000fca00078e000e */
[----:B------:R-:W-:-:S05]  /*26100*/  @P1 LEA R3, P0, R33, R3, 0x1 ;  /* 0x0000000321031211 */ /* 0x000fca00078008ff */
[----:B------:R-:W-:-:S05]  /*26110*/  @P1 IMAD.X R2, RZ, RZ, R2, P0 ;  /* 0x000000ffff021224 */ /* 0x000fca00000e0602 */
        /* <DEDUP_REMOVED lines=8> */
[----:B------:R0:W-:Y:S01]  /*261a0*/  @P1 LDGSTS.E.BYPASS.LTC128B.128 [R8+0x24c00], desc[UR4][R2.64+0x100], !P2 ;  /* 0x24c0010002081fae */ /* 0x0001e2000d101d44 */
[----:B------:R-:W-:-:S13]  /*261b0*/  ISETP.GE.AND P1, PT, R6, 0x21, PT ;  /* 0x000000210600780c */ /* 0x000fda0003f26270 */
[----:B0-----:R-:W-:Y:S05]  /*261c0*/  WARPSYNC.COLLECTIVE R15, `(.L_x_6406) ;  /* 0x000000000f087348 */ /* 0x001fea0003c00000 */
[----:B------:R1:W2:Y:S02]  /*261d0*/  SHFL.IDX P6, R14, R13, R12, R11 ;  /* 0x0000000c0d0e7389 */ /* 0x0002a400000c000b */
[----:B012---:R-:W-:Y:S01]  /*261e0*/  ENDCOLLECTIVE ;  /* 0x000000000000791b */ /* 0x007fe20003800000 */
.L_x_6406:
[----:B------:R-:W-:Y:S02]  /*261f0*/  @P1 IMAD R8, R5, 0x2, R22 ;  /* 0x0000000205081824 */ /* 0x000fe400078e0216 */
[----:B------:R-:W-:Y:S02]  /*26200*/  IMAD.MOV.U32 R13, RZ, RZ, R4 ;  /* 0x000000ffff0d7224 */ /* 0x000fe400078e0004 */
[----:B------:R-:W-:-:S07]  /*26210*/  IMAD.MOV.U32 R2, RZ, RZ, R14 ;  /* 0x000000ffff027224 */ /* 0x000fce00078e000e */
[----:B------:R-:W-:Y:S05]  /*26220*/  WARPSYNC.COLLECTIVE R15, `(.L_x_6407) ;  /* 0x000000000f087348 */ /* 0x000fea0003c00000 */
[----:B------:R0:W1:Y:S02]  /*26230*/  SHFL.IDX P6, R14, R13, R12, R11 ;  /* 0x0000000c0d0e7389 */ /* 0x00006400000c000b */
[----:B01----:R-:W-:Y:S01]  /*26240*/  ENDCOLLECTIVE ;  /* 0x000000000000791b */ /* 0x003fe20003800000 */
.L_x_6407:
        /* <DEDUP_REMOVED lines=19> */
.L_x_6408:
[----:B------:R-:W-:Y:S02]  /*26380*/  @P1 IMAD R8, R5, 0x2, R22 ;  /* 0x0000000205081824 */ /* 0x000fe400078e0216 */
[----:B------:R-:W-:Y:S02]  /*26390*/  IMAD.MOV.U32 R13, RZ, RZ, R4 ;  /* 0x000000ffff0d7224 */ /* 0x000fe400078e0004 */
[----:B------:R-:W-:-:S07]  /*263a0*/  IMAD.MOV.U32 R2, RZ, RZ, R14 ;  /* 0x000000ffff027224 */ /* 0x000fce00078e000e */
[----:B------:R-:W-:Y:S05]  /*263b0*/  WARPSYNC.COLLECTIVE R15, `(.L_x_6409) ;  /* 0x000000000f087348 */ /* 0x000fea0003c00000 */
[----:B------:R0:W1:Y:S02]  /*263c0*/  SHFL.IDX P6, R14, R13, R12, R11 ;  /* 0x0000000c0d0e7389 */ /* 0x00006400000c000b */
[----:B01----:R-:W-:Y:S01]  /*263d0*/  ENDCOLLECTIVE ;  /* 0x000000000000791b */ /* 0x003fe20003800000 */
.L_x_6409:
        /* <DEDUP_REMOVED lines=19> */
.L_x_6410:
[----:B------:R-:W-:Y:S02]  /*26510*/  @P1 IMAD R8, R5, 0x2, R22 ;  /* 0x0000000205081824 */ /* 0x000fe400078e0216 */
[----:B------:R-:W-:Y:S02]  /*26520*/  IMAD.MOV.U32 R13, RZ, RZ, R4 ;  /* 0x000000ffff0d7224 */ /* 0x000fe400078e0004 */
[----:B------:R-:W-:-:S07]  /*26530*/  IMAD.MOV.U32 R2, RZ, RZ, R14 ;  /* 0x000000ffff027224 */ /* 0x000fce00078e000e */
[----:B------:R-:W-:Y:S05]  /*26540*/  WARPSYNC.COLLECTIVE R15, `(.L_x_6411) ;  /* 0x000000000f087348 */ /* 0x000fea0003c00000 */
[----:B------:R0:W1:Y:S02]  /*26550*/  SHFL.IDX P6, R14, R13, R12, R11 ;  /* 0x0000000c0d0e7389 */ /* 0x00006400000c000b */
[----:B01----:R-:W-:Y:S01]  /*26560*/  ENDCOLLECTIVE ;  /* 0x000000000000791b */ /* 0x003fe20003800000 */
.L_x_6411:
        /* <DEDUP_REMOVED lines=18> */
.L_x_6412:
[----:B------:R-:W-:Y:S02]  /*26690*/  IMAD.MOV.U32 R13, RZ, RZ, R4 ;  /* 0x000000ffff0d7224 */ /* 0x000fe400078e0004 */
[----:B------:R-:W-:-:S07]  /*266a0*/  IMAD.MOV.U32 R0, RZ, RZ, R14 ;  /* 0x000000ffff007224 */ /* 0x000fce00078e000e */
[----:B------:R-:W-:Y:S05]  /*266b0*/  WARPSYNC.COLLECTIVE R15, `(.L_x_6413) ;  /* 0x000000000f087348 */ /* 0x000fea0003c00000 */
[----:B------:R0:W1:Y:S02]  /*266c0*/  SHFL.IDX P6, R14, R13, R12, R11 ;  /* 0x0000000c0d0e7389 */ /* 0x00006400000c000b */
[----:B01----:R-:W-:Y:S01]  /*266d0*/  ENDCOLLECTIVE ;  /* 0x000000000000791b */ /* 0x003fe20003800000 */
.L_x_6413:
[----:B------:R-:W-:Y:S01]  /*266e0*/  IMAD.MOV.U32 R2, RZ, RZ, R14 ;  /* 0x000000ffff027224 */ /* 0x000fe200078e000e */
[----:B------:R-:W-:Y:S06]  /*266f0*/  BRA `(.L_x_6414) ;  /* 0xffffffa800507947 */ /* 0x000fec000383ffff */
.L_x_6279:
        /* <DEDUP_REMOVED lines=9> */
.L_x_6415:
[C---:B------:R-:W-:Y:S01]  /*26790*/  VIADD R6, R17.reuse, 0x10 ;  /* 0x0000001011067836 */ /* 0x040fe20000000000 */
[----:B------:R-:W-:Y:S01]  /*267a0*/  ISETP.GE.AND P2, PT, R17, R5, PT ;  /* 0x000000051100720c */ /* 0x000fe20003f46270 */
[----:B------:R-:W-:Y:S02]  /*267b0*/  IMAD.MOV.U32 R13, RZ, RZ, R0 ;  /* 0x000000ffff0d7224 */ /* 0x000fe400078e0000 */
[----:B------:R-:W-:-:S10]  /*267c0*/  IMAD.MOV.U32 R2, RZ, RZ, R14 ;  /* 0x000000ffff027224 */ /* 0x000fd400078e000e */
[----:B------:R-:W-:Y:S05]  /*267d0*/  WARPSYNC.COLLECTIVE R15, `(.L_x_6416) ;  /* 0x000000000f087348 */ /* 0x000fea0003c00000 */
[----:B------:R0:W1:Y:S02]  /*267e0*/  SHFL.IDX P6, R14, R13, R12, R11 ;  /* 0x0000000c0d0e7389 */ /* 0x00006400000c000b */
[----:B01----:R-:W-:Y:S01]  /*267f0*/  ENDCOLLECTIVE ;  /* 0x000000000000791b */ /* 0x003fe20003800000 */
.L_x_6416:
[----:B------:R-:W-:Y:S01]  /*26800*/  ULDC.64 UR4, c[0x0][0x208] ;  /* 0x0000820000047ab9 */ /* 0x000fe20000000a00 */
[----:B------:R-:W-:Y:S02]  /*26810*/  IMAD.MOV.U32 R13, RZ, RZ, R4 ;  /* 0x000000ffff0d7224 */ /* 0x000fe400078e0004 */
[----:B------:R-:W-:Y:S01]  /*26820*/  IMAD.MOV.U32 R12, RZ, RZ, 0x1 ;  /* 0x00000001ff0c7424 */ /* 0x000fe200078e00ff */
[----:B------:R-:W-:-:S05]  /*26830*/  @!P2 LEA R14, P4, R33, R14, 0x1 ;  /* 0x0000000e210ea211 */ /* 0x000fca00078808ff */
[----:B------:R-:W-:Y:S02]  /*26840*/  @!P2 IMAD.X R3, RZ, RZ, R2, P4 ;  /* 0x000000ffff03a224 */ /* 0x000fe400020e0602 */
[----:B------:R-:W-:-:S05]  /*26850*/  @!P2 IMAD.MOV.U32 R2, RZ, RZ, R14 ;  /* 0x000000ffff02a224 */ /* 0x000fca00078e000e */
[----:B------:R-:W-:Y:S01]  /*26860*/  @!PT LDS RZ, [RZ] ;  /* 0x00000000fffff984 */ /* 0x000fe20000000800 */
[----:B------:R-:W-:Y:S01]  /*26870*/  @!PT LDS RZ, [RZ] ;  /* 0x00000000fffff984 */ /* 0x000fe20000000800 */
[----:B------:R-:W-:Y:S01]  /*26880*/  @!PT LDS RZ, [RZ] ;  /* 0x00000000fffff984 */ /* 0x000fe20000000800 */
[----:B------:R0:W-:Y:S04]  /*26890*/  @!P2 LDGSTS.E.BYPASS.LTC128B.128 [R8+0x12400], desc[UR4][R2.64], !P3 ;  /* 0x124000000208afae */ /* 0x0001e8000d901d44 */
[----:B------:R0:W-:Y:S04]  /*268a0*/  @!P2 LDGSTS.E.BYPASS.LTC128B.128 [R8+0x16400], desc[UR4][R2.64+0x80], !P0 ;  /* 0x164000800208afae */ /* 0x0001e8000c101d44 */
[----:B------:R0:W-:Y:S01]  /*268b0*/  @!P2 LDGSTS.E.BYPASS.LTC128B.128 [R8+0x1a400], desc[UR4][R2.64+0x100], !P1 ;  /* 0x1a4001000208afae */ /* 0x0001e2000c901d44 */
[----:B------:R-:W-:Y:S01]  /*268c0*/  ISETP.GE.AND P2, PT, R6, R5, PT ;  /* 0x000000050600720c */ /* 0x000fe20003f46270 */
[----:B------:R-:W-:-:S12]  /*268d0*/  VIADD R6, R17, 0x20 ;  /* 0x0000002011067836 */ /* 0x000fd80000000000 */
[----:B0-----:R-:W-:Y:S05]  /*268e0*/  WARPSYNC.COLLECTIVE R15, `(.L_x_6417) ;  /* 0x000000000f087348 */ /* 0x001fea0003c00000 */
[----:B------:R1:W2:Y:S02]  /*268f0*/  SHFL.IDX P6, R14, R13, R12, R11 ;  /* 0x0000000c0d0e7389 */ /* 0x0002a400000c000b */
[----:B012---:R-:W-:Y:S01]  /*26900*/  ENDCOLLECTIVE ;  /* 0x000000000000791b */ /* 0x007fe20003800000 */
.L_x_6417:
[----:B------:R-:W-:Y:S02]  /*26910*/  IMAD.MOV.U32 R13, RZ, RZ, R0 ;  /* 0x000000ffff0d7224 */ /* 0x000fe400078e0000 */
[----:B------:R-:W-:-:S07]  /*26920*/  IMAD.MOV.U32 R2, RZ, RZ, R14 ;  /* 0x000000ffff027224 */ /* 0x000fce00078e000e */
[----:B------:R-:W-:Y:S05]  /*26930*/  WARPSYNC.COLLECTIVE R15, `(.L_x_6418) ;  /* 0x000000000f087348 */ /* 0x000fea0003c00000 */
[----:B------:R0:W1:Y:S02]  /*26940*/  SHFL.IDX P6, R14, R13, R12, R11 ;  /* 0x0000000c0d0e7389 */ /* 0x00006400000c000b */
[----:B01----:R-:W-:Y:S01]  /*26950*/  ENDCOLLECTIVE ;  /* 0x000000000000791b */ /* 0x003fe20003800000 */
.L_x_6418:
[----:B------:R-:W-:Y:S01]  /*26960*/  ULDC.64 UR4, c[0x0][0x208] ;  /* 0x0000820000047ab9 */ /* 0x000fe20000000a00 */
[----:B------:R-:W-:Y:S02]  /*26970*/  IMAD.MOV.U32 R13, RZ, RZ, R4 ;  /* 0x000000ffff0d7224 */ /* 0x000fe400078e0004 */
[----:B------:R-:W-:Y:S01]  /*26980*/  IMAD.MOV.U32 R12, RZ, RZ, 0x2 ;  /* 0x00000002ff0c7424 */ /* 0x000fe200078e00ff */
        /* <DEDUP_REMOVED lines=15> */
.L_x_6419:
[----:B------:R-:W-:Y:S02]  /*26a80*/  IMAD.MOV.U32 R13, RZ, RZ, R0 ;  /* 0x000000ffff0d7224 */ /* 0x000fe400078e0000 */
[----:B------:R-:W-:-:S07]  /*26a90*/  IMAD.MOV.U32 R2, RZ, RZ, R14 ;  /* 0x000000ffff027224 */ /* 0x000fce00078e000e */
[----:B------:R-:W-:Y:S05]  /*26aa0*/  WARPSYNC.COLLECTIVE R15, `(.L_x_6420) ;  /* 0x000000000f087348 */ /* 0x000fea0003c00000 */
[----:B------:R0:W1:Y:S02]  /*26ab0*/  SHFL.IDX P6, R14, R13, R12, R11 ;  /* 0x0000000c0d0e7389 */ /* 0x00006400000c000b */
[----:B01----:R-:W-:Y:S01]  /*26ac0*/  ENDCOLLECTIVE ;  /* 0x000000000000791b */ /* 0x003fe20003800000 */
.L_x_6420:
        /* <DEDUP_REMOVED lines=18> */
.L_x_6421:
[----:B------:R-:W-:Y:S02]  /*26bf0*/  IMAD.MOV.U32 R13, RZ, RZ, R0 ;  /* 0x000000ffff0d7224 */ /* 0x000fe400078e0000 */
[----:B------:R-:W-:-:S07]  /*26c00*/  IMAD.MOV.U32 R2, RZ, RZ, R14 ;  /* 0x000000ffff027224 */ /* 0x000fce00078e000e */
[----:B------:R-:W-:Y:S05]  /*26c10*/  WARPSYNC.COLLECTIVE R15, `(.L_x_6422) ;  /* 0x000000000f087348 */ /* 0x000fea0003c00000 */
[----:B------:R0:W1:Y:S02]  /*26c20*/  SHFL.IDX P6, R14, R13, R12, R11 ;  /* 0x0000000c0d0e7389 */ /* 0x00006400000c000b */
[----:B01----:R-:W-:Y:S01]  /*26c30*/  ENDCOLLECTIVE ;  /* 0x000000000000791b */ /* 0x003fe20003800000 */
.L_x_6422:
        /* <DEDUP_REMOVED lines=18> */
.L_x_6423:
[----:B------:R-:W-:Y:S02]  /*26d60*/  IMAD.MOV.U32 R13, RZ, RZ, R0 ;  /* 0x000000ffff0d7224 */ /* 0x000fe400078e0000 */
[----:B------:R-:W-:-:S07]  /*26d70*/  IMAD.MOV.U32 R2, RZ, RZ, R14 ;  /* 0x000000ffff027224 */ /* 0x000fce00078e000e */
[----:B------:R-:W-:Y:S05]  /*26d80*/  WARPSYNC.COLLECTIVE R15, `(.L_x_6424) ;  /* 0x000000000f087348 */ /* 0x000fea0003c00000 */
[----:B------:R0:W1:Y:S02]  /*26d90*/  SHFL.IDX P6, R14, R13, R12, R11 ;  /* 0x0000000c0d0e7389 */ /* 0x00006400000c000b */
[----:B01----:R-:W-:Y:S01]  /*26da0*/  ENDCOLLECTIVE ;  /* 0x000000000000791b */ /* 0x003fe20003800000 */
.L_x_6424:
[----:B------:R-:W-:Y:S01]  /*26db0*/  ULDC.64 UR4, c[0x0][0x208] ;  /* 0x0000820000047ab9 */ /* 0x000fe20000000a00 */
[----:B------:R-:W-:Y:S01]  /*26dc0*/  IMAD.MOV.U32 R13, RZ, RZ, R4 ;  /* 0x000000ffff0d7224 */ /* 0x000fe200078e0004 */
[----:B------:R-:W-:Y:S02]  /*26dd0*/  MOV R12, 0x5 ;  /* 0x00000005000c7802 */ /* 0x000fe40000000f00 */
        /* <DEDUP_REMOVED lines=15> */
.L_x_6425:
[----:B------:R-:W-:Y:S02]  /*26ed0*/  IMAD.MOV.U32 R13, RZ, RZ, R0 ;  /* 0x000000ffff0d7224 */ /* 0x000fe400078e0000 */
[----:B------:R-:W-:-:S07]  /*26ee0*/  IMAD.MOV.U32 R2, RZ, RZ, R14 ;  /* 0x000000ffff027224 */ /* 0x000fce00078e000e */
[----:B------:R-:W-:Y:S05]  /*26ef0*/  WARPSYNC.COLLECTIVE R15, `(.L_x_6426) ;  /* 0x000000000f087348 */ /* 0x000fea0003c00000 */
[----:B------:R0:W1:Y:S02]  /*26f00*/  SHFL.IDX P6, R14, R13, R12, R11 ;  /* 0x0000000c0d0e7389 */ /* 0x00006400000c000b */
[----:B01----:R-:W-:Y:S01]  /*26f10*/  ENDCOLLECTIVE ;  /* 0x000000000000791b */ /* 0x003fe20003800000 */
.L_x_6426:
        /* <DEDUP_REMOVED lines=13> */
[----:B------:R-:W-:-:S13]  /*26ff0*/  ISETP.GE.AND P2, PT, R6, R5, PT ;  /* 0x000000050600720c */ /* 0x000fda0003f46270 */
[----:B0-----:R-:W-:Y:S05]  /*27000*/  WARPSYNC.COLLECTIVE R15, `(.L_x_6427) ;  /* 0x000000000f087348 */ /* 0x001fea0003c00000 */
[----:B------:R1:W2:Y:S02]  /*27010*/  SHFL.IDX P6, R14, R13, R12, R11 ;  /* 0x0000000c0d0e7389 */ /* 0x0002a400000c000b */
[----:B012---:R-:W-:Y:S01]  /*27020*/  ENDCOLLECTIVE ;  /* 0x000000000000791b */ /* 0x007fe20003800000 */
.L_x_6427:
[----:B------:R-:W-:Y:S02]  /*27030*/  IMAD.MOV.U32 R13, RZ, RZ, R0 ;  /* 0x000000ffff0d7224 */ /* 0x000fe400078e0000 */
[----:B------:R-:W-:-:S07]  /*27040*/  IMAD.MOV.U32 R2, RZ, RZ, R14 ;  /* 0x000000ffff027224 */ /* 0x000fce00078e000e */
[----:B------:R-:W-:Y:S05]  /*27050*/  WARPSYNC.COLLECTIVE R15, `(.L_x_6428) ;  /* 0x000000000f087348 */ /* 0x000fea0003c00000 */
[----:B------:R0:W1:Y:S02]  /*27060*/  SHFL.IDX P6, R14, R13, R12, R11 ;  /* 0x0000000c0d0e7389 */ /* 0x00006400000c000b */
[----:B01----:R-:W-:Y:S01]  /*27070*/  ENDCOLLECTIVE ;  /* 0x000000000000791b */ /* 0x003fe20003800000 */
.L_x_6428:
        /* <DEDUP_REMOVED lines=12> */
[----:B------:R0:W-:Y:S02]  /*27140*/  @!P2 LDGSTS.E.BYPASS.LTC128B.128 [R8+0x1d400], desc[UR4][R2.64+0x100], !P1 ;  /* 0x1d4001000208afae */ /* 0x0001e4000c901d44 */
[----:B0-----:R-:W-:Y:S05]  /*27150*/  WARPSYNC.COLLECTIVE R15, `(.L_x_6429) ;  /* 0x000000000f087348 */ /* 0x001fea0003c00000 */
[----:B------:R1:W2:Y:S02]  /*27160*/  SHFL.IDX P6, R14, R13, R12, R11 ;  /* 0x0000000c0d0e7389 */ /* 0x0002a400000c000b */
[----:B012---:R-:W-:Y:S01]  /*27170*/  ENDCOLLECTIVE ;  /* 0x000000000000791b */ /* 0x007fe20003800000 */
.L_x_6429:
[----:B------:R-:W-:Y:S02]  /*27180*/  IMAD.MOV.U32 R13, RZ, RZ, R0 ;  /* 0x000000ffff0d7224 */ /* 0x000fe400078e0000 */
[----:B------:R-:W-:-:S07]  /*27190*/  IMAD.MOV.U32 R4, RZ, RZ, R14 ;  /* 0x000000ffff047224 */ /* 0x000fce00078e000e */
[----:B------:R-:W-:Y:S05]  /*271a0*/  WARPSYNC.COLLECTIVE R15, `(.L_x_6430) ;  /* 0x000000000f087348 */ /* 0x000fea0003c00000 */
[----:B------:R0:W1:Y:S02]  /*271b0*/  SHFL.IDX P6, R14, R13, R12, R11 ;  /* 0x0000000c0d0e7389 */ /* 0x00006400000c000b */
[----:B01----:R-:W-:Y:S01]  /*271c0*/  ENDCOLLECTIVE ;  /* 0x000000000000791b */ /* 0x003fe20003800000 */
.L_x_6430:
[----:B------:R-:W-:Y:S05]  /*271d0*/  BRA `(.L_x_6431) ;  /* 0xffffffa800ac7947 */ /* 0x000fea000383ffff */
.L_x_6284:
[----:B0-----:R0:W1:Y:S02]  /*271e0*/  SYNCS.PHASECHK.TRANS64.TRYWAIT P0, [R22+URZ+0x30820], R3 ;  /* 0x03082003160075a7 */ /* 0x001064000800017f */
[----:B-1----:R-:W-:Y:S05]  /*271f0*/  @!P0 NANOSLEEP.SYNCS 0x989680 ;  /* 0x009896800000895d */ /* 0x002fea0003900000 */
[----:B------:R-:W1:Y:S02]  /*27200*/  @!P0 SYNCS.PHASECHK.TRANS64 P0, [R22+URZ+0x30820], R3 ;  /* 0x03082003160085a7 */ /* 0x000e64000800007f */
[----:B-1----:R-:W-:Y:S05]  /*27210*/  @!P0 BRA `(.L_x_6284) ;  /* 0xfffffffc00f08947 */ /* 0x002fea000383ffff */
[----:B------:R-:W-:Y:S05]  /*27220*/  BRA `(.L_x_6432) ;  /* 0xffffffac00207947 */ /* 0x000fea000383ffff */
.L_x_6289:
[----:B0-----:R0:W1:Y:S02]  /*27230*/  SYNCS.PHASECHK.TRANS64.TRYWAIT P0, [R7+URZ+0x30840], R2 ;  /* 0x03084002070075a7 */ /* 0x001064000800017f */
[----:B-1----:R-:W-:Y:S05]  /*27240*/  @!P0 NANOSLEEP.SYNCS 0x989680 ;  /* 0x009896800000895d */ /* 0x002fea0003900000 */
[----:B------:R-:W1:Y:S02]  /*27250*/  @!P0 SYNCS.PHASECHK.TRANS64 P0, [R7+URZ+0x30840], R2 ;  /* 0x03084002070085a7 */ /* 0x000e64000800007f */
[----:B-1----:R-:W-:Y:S05]  /*27260*/  @!P0 BRA `(.L_x_6289) ;  /* 0xfffffffc00f08947 */ /* 0x002fea000383ffff */
[----:B------:R-:W-:Y:S05]  /*27270*/  BRA `(.L_x_6433) ;  /* 0xffffffb000047947 */ /* 0x000fea000383ffff */
.L_x_6290:
[----:B------:R-:W-:Y:S01]  /*27280*/  BSSY B1, `(.L_x_6434) ;  /* 0x0000008000017945 */ /* 0x000fe20003800000 */
[----:B------:R-:W-:Y:S02]  /*27290*/  IMAD.MOV.U32 R13, RZ, RZ, R6 ;  /* 0x000000ffff0d7224 */ /* 0x000fe400078e0006 */
[----:B------:R-:W-:Y:S02]  /*272a0*/  IMAD.MOV.U32 R12, RZ, RZ, RZ ;  /* 0x000000ffff0c7224 */ /* 0x000fe400078e00ff */
[----:B------:R-:W-:Y:S02]  /*272b0*/  IMAD.MOV.U32 R11, RZ, RZ, 0x181f ;  /* 0x0000181fff0b7424 */ /* 0x000fe400078e00ff */
[----:B------:R-:W-:-:S07]  /*272c0*/  IMAD.MOV.U32 R15, RZ, RZ, -0x1 ;  /* 0xffffffffff0f7424 */ /* 0x000fce00078e00ff */
[----:B--2---:R-:W-:Y:S05]  /*272d0*/  WARPSYNC.COLLECTIVE R15, `(.L_x_6435) ;  /* 0x000000000f087348 */ /* 0x004fea0003c00000 */
[----:B--2---:R0:W1:Y:S02]  /*272e0*/  SHFL.IDX P6, R14, R13, R12, R11 ;  /* 0x0000000c0d0e7389 */ /* 0x00406400000c000b */
[----:B01----:R-:W-:Y:S01]  /*272f0*/  ENDCOLLECTIVE ;  /* 0x000000000000791b */ /* 0x003fe20003800000 */
.L_x_6435:
[----:B------:R-:W-:Y:S05]  /*27300*/  BSYNC B1 ;  /* 0x0000000000017941 */ /* 0x000fea0003800000 */
.L_x_6434:
[----:B------:R0:W-:Y:S04]  /*27310*/  STL [R1+0x70], R0 ;  /* 0x0000700001007387 */ /* 0x0001e80000100800 */
[----:B0-----:R0:W5:Y:S01]  /*27320*/  LDL.LU R0, [R1] ;  /* 0x0000000001007983 */ /* 0x0011620000300800 */
[----:B------:R-:W-:Y:S02]  /*27330*/  IMAD.MOV.U32 R13, RZ, RZ, R8 ;  /* 0x000000ffff0d7224 */ /* 0x000fe400078e0008 */
[----:B------:R-:W-:Y:S02]  /*27340*/  IMAD.MOV.U32 R12, RZ, RZ, RZ ;  /* 0x000000ffff0c7224 */ /* 0x000fe400078e00ff */
[----:B------:R-:W-:Y:S02]  /*27350*/  IMAD.MOV.U32 R11, RZ, RZ, 0x181f ;  /* 0x0000181fff0b7424 */ /* 0x000fe400078e00ff */
[----:B------:R-:W-:-:S02]  /*27360*/  IMAD.MOV.U32 R15, RZ, RZ, -0x1 ;  /* 0xffffffffff0f7424 */ /* 0x000fc400078e00ff */
[----:B------:R-:W-:Y:S02]  /*27370*/  IMAD.MOV.U32 R3, RZ, RZ, R14 ;  /* 0x000000ffff037224 */ /* 0x000fe400078e000e */
[----:B0-----:R-:W-:-:S07]  /*27380*/  IMAD.SHL.U32 R4, R33, 0x2, RZ ;  /* 0x0000000221047824 */ /* 0x001fce00078e00ff */
[----:B-----5:R-:W-:Y:S05]  /*27390*/  WARPSYNC.COLLECTIVE R15, `(.L_x_6436) ;  /* 0x000000000f087348 */ /* 0x020fea0003c00000 */
[----:B------:R0:W1:Y:S02]  /*273a0*/  SHFL.IDX P6, R14, R13, R12, R11 ;  /* 0x0000000c0d0e7389 */ /* 0x00006400000c000b */
[----:B01---5:R-:W-:Y:S01]  /*273b0*/  ENDCOLLECTIVE ;  /* 0x000000000000791b */ /* 0x023fe20003800000 */
.L_x_6436:
[----:B------:R-:W-:Y:S01]  /*273c0*/  IMAD R5, R5, 0x2, R22 ;  /* 0x0000000205057824 */ /* 0x000fe200078e0216 */
[----:B------:R-:W-:Y:S01]  /*273d0*/  ULDC.64 UR4, c[0x0][0x208] ;  /* 0x0000820000047ab9 */ /* 0x000fe20000000a00 */
[----:B------:R-:W-:Y:S02]  /*273e0*/  IMAD.MOV.U32 R13, RZ, RZ, R6 ;  /* 0x000000ffff0d7224 */ /* 0x000fe400078e0006 */
[----:B------:R-:W-:Y:S02]  /*273f0*/  IMAD.MOV.U32 R12, RZ, RZ, 0x1 ;  /* 0x00000001ff0c7424 */ /* 0x000fe400078e00ff */
[----:B------:R-:W-:-:S05]  /*27400*/  IMAD.MOV.U32 R2, RZ, RZ, R14 ;  /* 0x000000ffff027224 */ /* 0x000fca00078e000e */
[----:B------:R-:W-:-:S05]  /*27410*/  IADD3 R2, P0, R2, R4, RZ ;  /* 0x0000000402027210 */ /* 0x000fca0007f1e0ff */
[----:B------:R-:W-:Y:S01]  /*27420*/  IMAD.X R3, RZ, RZ, R3, P0 ;  /* 0x000000ffff037224 */ /* 0x000fe200000e0603 */
[----:B------:R-:W-:-:S04]  /*27430*/  LOP3.LUT R0, R0, 0xffffffbf, RZ, 0xc0, !PT ;  /* 0xffffffbf00007812 */ /* 0x000fc800078ec0ff */
[----:B------:R-:W-:-:S04]  /*27440*/  @P1 LOP3.LUT R0, R0, 0x40, RZ, 0xfc, !PT ;  /* 0x0000004000001812 */ /* 0x000fc800078efcff */
[----:B------:R-:W-:Y:S01]  /*27450*/  LOP3.LUT P1, RZ, R0, 0x4, RZ, 0xc0, !PT ;  /* 0x0000000400ff7812 */ /* 0x000fe2000782c0ff */
[----:B------:R0:W-:-:S12]  /*27460*/  STL [R1], R0 ;  /* 0x0000000001007387 */ /* 0x0001d80000100800 */
[----:B------:R-:W-:Y:S01]  /*27470*/  @!PT LDS RZ, [RZ] ;  /* 0x00000000fffff984 */ /* 0x000fe20000000800 */
[----:B------:R-:W-:Y:S01]  /*27480*/  @!PT LDS RZ, [RZ] ;  /* 0x00000000fffff984 */ /* 0x000fe20000000800 */
[----:B------:R-:W-:Y:S01]  /*27490*/  @!PT LDS RZ, [RZ] ;  /* 0x00000000fffff984 */ /* 0x000fe20000000800 */
[----:B------:R0:W-:Y:S04]  /*274a0*/  LDGSTS.E.BYPASS.LTC128B.128 [R5+0x1e400], desc[UR4][R2.64], !P1 ;  /* 0x1e40000002057fae */ /* 0x0001e8000c901d44 */
[----:B------:R0:W-:Y:S04]  /*274b0*/  LDGSTS.E.BYPASS.LTC128B.128 [R5+0x21400], desc[UR4][R2.64+0x80], !P5 ;  /* 0x2140008002057fae */ /* 0x0001e8000e901d44 */
[----:B------:R0:W-:Y:S02]  /*274c0*/  LDGSTS.E.BYPASS.LTC128B.128 [R5+0x24400], desc[UR4][R2.64+0x100], !P4 ;  /* 0x2440010002057fae */ /* 0x0001e4000e101d44 */
[----:B0-----:R-:W-:Y:S05]  /*274d0*/  WARPSYNC.COLLECTIVE R15, `(.L_x_6437) ;  /* 0x000000000f087348 */ /* 0x001fea0003c00000 */
[----:B------:R1:W2:Y:S02]  /*274e0*/  SHFL.IDX P6, R14, R13, R12, R11 ;  /* 0x0000000c0d0e7389 */ /* 0x0002a400000c000b */
[----:B012---:R-:W-:Y:S01]  /*274f0*/  ENDCOLLECTIVE ;  /* 0x000000000000791b */ /* 0x007fe20003800000 */
.L_x_6437:
[----:B------:R-:W-:Y:S02]  /*27500*/  IMAD.MOV.U32 R13, RZ, RZ, R8 ;  /* 0x000000ffff0d7224 */ /* 0x000fe400078e0008 */
[----:B------:R-:W-:-:S07]  /*27510*/  IMAD.MOV.U32 R3, RZ, RZ, R14 ;  /* 0x000000ffff037224 */ /* 0x000fce00078e000e */
[----:B------:R-:W-:Y:S05]  /*27520*/  WARPSYNC.COLLECTIVE R15, `(.L_x_6438) ;  /* 0x000000000f087348 */ /* 0x000fea0003c00000 */
[----:B------:R0:W1:Y:S02]  /*27530*/  SHFL.IDX P6, R14, R13, R12, R11 ;  /* 0x0000000c0d0e7389 */ /* 0x00006400000c000b */
[----:B01----:R-:W-:Y:S01]  /*27540*/  ENDCOLLECTIVE ;  /* 0x000000000000791b */ /* 0x003fe20003800000 */
.L_x_6438:
        /* <DEDUP_REMOVED lines=15> */
.L_x_6439:
[----:B------:R-:W-:Y:S02]  /*27640*/  IMAD.MOV.U32 R13, RZ, RZ, R8 ;  /* 0x000000ffff0d7224 */ /* 0x000fe400078e0008 */
[----:B------:R-:W-:-:S07]  /*27650*/  IMAD.MOV.U32 R34, RZ, RZ, R14 ;  /* 0x000000ffff227224 */ /* 0x000fce00078e000e */
[----:B------:R-:W-:Y:S05]  /*27660*/  WARPSYNC.COLLECTIVE R15, `(.L_x_6440) ;  /* 0x000000000f087348 */ /* 0x000fea0003c00000 */
[----:B------:R0:W1:Y:S02]  /*27670*/  SHFL.IDX P6, R14, R13, R12, R11 ;  /* 0x0000000c0d0e7389 */ /* 0x00006400000c000b */
[----:B01----:R-:W-:Y:S01]  /*27680*/  ENDCOLLECTIVE ;  /* 0x000000000000791b */ /* 0x003fe20003800000 */
.L_x_6440:
        /* <DEDUP_REMOVED lines=15> */
.L_x_6441:
[----:B------:R-:W-:Y:S02]  /*27780*/  IMAD.MOV.U32 R13, RZ, RZ, R8 ;  /* 0x000000ffff0d7224 */ /* 0x000fe400078e0008 */
[----:B------:R-:W-:-:S07]  /*27790*/  IMAD.MOV.U32 R34, RZ, RZ, R14 ;  /* 0x000000ffff227224 */ /* 0x000fce00078e000e */
[----:B------:R-:W-:Y:S05]  /*277a0*/  WARPSYNC.COLLECTIVE R15, `(.L_x_6442) ;  /* 0x000000000f087348 */ /* 0x000fea0003c00000 */
[----:B------:R0:W1:Y:S02]  /*277b0*/  SHFL.IDX P6, R14, R13, R12, R11 ;  /* 0x0000000c0d0e7389 */ /* 0x00006400000c000b */
[----:B01----:R-:W-:Y:S01]  /*277c0*/  ENDCOLLECTIVE ;  /* 0x000000000000791b */ /* 0x003fe20003800000 */
.L_x_6442:
        /* <DEDUP_REMOVED lines=15> */
.L_x_6443:
[----:B------:R-:W-:Y:S02]  /*278c0*/  IMAD.MOV.U32 R13, RZ, RZ, R8 ;  /* 0x000000ffff0d7224 */ /* 0x000fe400078e0008 */
[----:B------:R-:W-:-:S07]  /*278d0*/  IMAD.MOV.U32 R34, RZ, RZ, R14 ;  /* 0x000000ffff227224 */ /* 0x000fce00078e000e */
[----:B------:R-:W-:Y:S05]  /*278e0*/  WARPSYNC.COLLECTIVE R15, `(.L_x_6444) ;  /* 0x000000000f087348 */ /* 0x000fea0003c00000 */
[----:B------:R0:W1:Y:S02]  /*278f0*/  SHFL.IDX P6, R14, R13, R12, R11 ;  /* 0x0000000c0d0e7389 */ /* 0x00006400000c000b */
[----:B01----:R-:W-:Y:S01]  /*27900*/  ENDCOLLECTIVE ;  /* 0x000000000000791b */ /* 0x003fe20003800000 */
.L_x_6444:
[----:B------:R-:W-:Y:S01]  /*27910*/  ULDC.64 UR4, c[0x0][0x208] ;  /* 0x0000820000047ab9 */ /* 0x000fe20000000a00 */
        /* <DEDUP_REMOVED lines=11> */
[----:B------:R0:W-:Y:S04]  /*279d0*/  LDGSTS.E.BYPASS.LTC128B.128 [R5+0x23400], desc[UR4][R2.64+0x80], !P5 ;  /* 0x2340008002057fae */ /* 0x0001e8000e901d44 */
[----:B------:R0:W-:Y:S02]  /*279e0*/  LDGSTS.E.BYPASS.LTC128B.128 [R5+0x26400], desc[UR4][R2.64+0x100], !P4 ;  /* 0x2640010002057fae */ /* 0x0001e4000e101d44 */
[----:B0----5:R-:W-:Y:S05]  /*279f0*/  WARPSYNC.COLLECTIVE R15, `(.L_x_6445) ;  /* 0x000000000f087348 */ /* 0x021fea0003c00000 */
[----:B------:R1:W2:Y:S02]  /*27a00*/  SHFL.IDX P6, R14, R13, R12, R11 ;  /* 0x0000000c0d0e7389 */ /* 0x0002a400000c000b */
[----:B012--5:R-:W-:Y:S01]  /*27a10*/  ENDCOLLECTIVE ;  /* 0x000000000000791b */ /* 0x027fe20003800000 */
.L_x_6445:
[----:B------:R-:W-:Y:S02]  /*27a20*/  IMAD.MOV.U32 R13, RZ, RZ, R8 ;  /* 0x000000ffff0d7224 */ /* 0x000fe400078e0008 */
[----:B------:R-:W-:-:S07]  /*27a30*/  IMAD.MOV.U32 R34, RZ, RZ, R14 ;  /* 0x000000ffff227224 */ /* 0x000fce00078e000e */
[----:B------:R-:W-:Y:S05]  /*27a40*/  WARPSYNC.COLLECTIVE R15, `(.L_x_6446) ;  /* 0x000000000f087348 */ /* 0x000fea0003c00000 */
[----:B------:R0:W1:Y:S02]  /*27a50*/  SHFL.IDX P6, R14, R13, R12, R11 ;  /* 0x0000000c0d0e7389 */ /* 0x00006400000c000b */
[----:B01----:R-:W-:Y:S01]  /*27a60*/  ENDCOLLECTIVE ;  /* 0x000000000000791b */ /* 0x003fe20003800000 */
.L_x_6446:
[----:B------:R-:W-:Y:S01]  /*27a70*/  IMAD.MOV.U32 R2, RZ, RZ, R14 ;  /* 0x000000ffff027224 */ /* 0x000fe200078e000e */
[----:B------:R-:W-:Y:S06]  /*27a80*/  BRA `(.L_x_6447) ;  /* 0xffffffac00147947 */ /* 0x000fec000383ffff */
.L_x_6295:
[----:B0-----:R0:W3:Y:S02]  /*27a90*/  SYNCS.PHASECHK.TRANS64.TRYWAIT P0, [R6+URZ+0x30860], R2 ;  /* 0x03086002060075a7 */ /* 0x0010e4000800017f */
[----:B---3--:R-:W-:Y:S05]  /*27aa0*/  @!P0 NANOSLEEP.SYNCS 0x989680 ;  /* 0x009896800000895d */ /* 0x008fea0003900000 */
[----:B------:R-:W3:Y:S02]  /*27ab0*/  @!P0 SYNCS.PHASECHK.TRANS64 P0, [R6+URZ+0x30860], R2 ;  /* 0x03086002060085a7 */ /* 0x000ee4000800007f */
[----:B---3--:R-:W-:Y:S05]  /*27ac0*/  @!P0 BRA `(.L_x_6295) ;  /* 0xfffffffc00f08947 */ /* 0x008fea000383ffff */
[----:B------:R-:W-:Y:S05]  /*27ad0*/  BRA `(.L_x_6448) ;  /* 0xffffffac00807947 */ /* 0x000fea000383ffff */
.L_x_6296:
        /* <DEDUP_REMOVED lines=8> */
.L_x_6450:
[----:B------:R-:W-:Y:S05]  /*27b60*/  BSYNC B1 ;  /* 0x0000000000017941 */ /* 0x000fea0003800000 */
.L_x_6449:
        /* <DEDUP_REMOVED lines=9> */
.L_x_6451:
        /* <DEDUP_REMOVED lines=18> */
.L_x_6452:
[----:B------:R-:W-:Y:S02]  /*27d20*/  IMAD.MOV.U32 R13, RZ, RZ, R23 ;  /* 0x000000ffff0d7224 */ /* 0x000fe400078e0017 */
[----:B------:R-:W-:-:S07]  /*27d30*/  IMAD.MOV.U32 R3, RZ, RZ, R14 ;  /* 0x000000ffff037224 */ /* 0x000fce00078e000e */
[----:B------:R-:W-:Y:S05]  /*27d40*/  WARPSYNC.COLLECTIVE R15, `(.L_x_6453) ;  /* 0x000000000f087348 */ /* 0x000fea0003c00000 */
[----:B------:R0:W1:Y:S02]  /*27d50*/  SHFL.IDX P6, R14, R13, R12, R11 ;  /* 0x0000000c0d0e7389 */ /* 0x00006400000c000b */
[----:B01----:R-:W-:Y:S01]  /*27d60*/  ENDCOLLECTIVE ;  /* 0x000000000000791b */ /* 0x003fe20003800000 */
.L_x_6453:
        /* <DEDUP_REMOVED lines=18> */
.L_x_6454:
[----:B------:R-:W-:Y:S02]  /*27e90*/  IMAD.MOV.U32 R13, RZ, RZ, R23 ;  /* 0x000000ffff0d7224 */ /* 0x000fe400078e0017 */
[----:B------:R-:W-:-:S07]  /*27ea0*/  IMAD.MOV.U32 R3, RZ, RZ, R14 ;  /* 0x000000ffff037224 */ /* 0x000fce00078e000e */
[----:B------:R-:W-:Y:S05]  /*27eb0*/  WARPSYNC.COLLECTIVE R15, `(.L_x_6455) ;  /* 0x000000000f087348 */ /* 0x000fea0003c00000 */
[----:B------:R0:W1:Y:S02]  /*27ec0*/  SHFL.IDX P6, R14, R13, R12, R11 ;  /* 0x0000000c0d0e7389 */ /* 0x00006400000c000b */
[----:B01----:R-:W-:Y:S01]  /*27ed0*/  ENDCOLLECTIVE ;  /* 0x000000000000791b */ /* 0x003fe20003800000 */
.L_x_6455:
        /* <DEDUP_REMOVED lines=18> */
.L_x_6456:
[----:B------:R-:W-:Y:S02]  /*28000*/  IMAD.MOV.U32 R13, RZ, RZ, R23 ;  /* 0x000000ffff0d7224 */ /* 0x000fe400078e0017 */
[----:B------:R-:W-:-:S07]  /*28010*/  IMAD.MOV.U32 R3, RZ, RZ, R14 ;  /* 0x000000ffff037224 */ /* 0x000fce00078e000e */
[----:B------:R-:W-:Y:S05]  /*28020*/  WARPSYNC.COLLECTIVE R15, `(.L_x_6457) ;  /* 0x000000000f087348 */ /* 0x000fea0003c00000 */
[----:B------:R0:W1:Y:S02]  /*28030*/  SHFL.IDX P6, R14, R13, R12, R11 ;  /* 0x0000000c0d0e7389 */ /* 0x00006400000c000b */
[----:B01----:R-:W-:Y:S01]  /*28040*/  ENDCOLLECTIVE ;  /* 0x000000000000791b */ /* 0x003fe20003800000 */
.L_x_6457:
        /* <DEDUP_REMOVED lines=18> */
.L_x_6458:
[----:B------:R-:W-:Y:S02]  /*28170*/  IMAD.MOV.U32 R13, RZ, RZ, R23 ;  /* 0x000000ffff0d7224 */ /* 0x000fe400078e0017 */
[----:B------:R-:W-:-:S07]  /*28180*/  IMAD.MOV.U32 R3, RZ, RZ, R14 ;  /* 0x000000ffff037224 */ /* 0x000fce00078e000e */
[----:B------:R-:W-:Y:S05]  /*28190*/  WARPSYNC.COLLECTIVE R15, `(.L_x_6459) ;  /* 0x000000000f087348 */ /* 0x000fea0003c00000 */
[----:B------:R0:W1:Y:S02]  /*281a0*/  SHFL.IDX P6, R14, R13, R12, R11 ;  /* 0x0000000c0d0e7389 */ /* 0x00006400000c000b */
[----:B01----:R-:W-:Y:S01]  /*281b0*/  ENDCOLLECTIVE ;  /* 0x000000000000791b */ /* 0x003fe20003800000 */
.L_x_6459:
        /* <DEDUP_REMOVED lines=18> */
.L_x_6460:
[----:B------:R-:W-:Y:S02]  /*282e0*/  IMAD.MOV.U32 R13, RZ, RZ, R23 ;  /* 0x000000ffff0d7224 */ /* 0x000fe400078e0017 */
[----:B------:R-:W-:-:S07]  /*282f0*/  IMAD.MOV.U32 R24, RZ, RZ, R14 ;  /* 0x000000ffff187224 */ /* 0x000fce00078e000e */
[----:B------:R-:W-:Y:S05]  /*28300*/  WARPSYNC.COLLECTIVE R15, `(.L_x_6461) ;  /* 0x000000000f087348 */ /* 0x000fea0003c00000 */
[----:B------:R0:W1:Y:S02]  /*28310*/  SHFL.IDX P6, R14, R13, R12, R11 ;  /* 0x0000000c0d0e7389 */ /* 0x00006400000c000b */
[----:B01----:R-:W-:Y:S01]  /*28320*/  ENDCOLLECTIVE ;  /* 0x000000000000791b */ /* 0x003fe20003800000 */
.L_x_6461:
[----:B------:R-:W-:Y:S05]  /*28330*/  BRA `(.L_x_6462) ;  /* 0xffffffa800687947 */ /* 0x000fea000383ffff */
.L_x_6304:
[----:B0-----:R0:W1:Y:S02]  /*28340*/  SYNCS.PHASECHK.TRANS64.TRYWAIT P0, [R0+URZ+0x30860], R3 ;  /* 0x03086003000075a7 */ /* 0x001064000800017f */
[----:B-1----:R-:W-:Y:S05]  /*28350*/  @!P0 NANOSLEEP.SYNCS 0x989680 ;  /* 0x009896800000895d */ /* 0x002fea0003900000 */
[----:B------:R-:W1:Y:S02]  /*28360*/  @!P0 SYNCS.PHASECHK.TRANS64 P0, [R0+URZ+0x30860], R3 ;  /* 0x03086003000085a7 */ /* 0x000e64000800007f */
[----:B-1----:R-:W-:Y:S05]  /*28370*/  @!P0 BRA `(.L_x_6304) ;  /* 0xfffffffc00f08947 */ /* 0x002fea000383ffff */
[----:B------:R-:W-:Y:S05]  /*28380*/  BRA `(.L_x_6463) ;  /* 0xffffffac00987947 */ /* 0x000fea000383ffff */
.L_x_6305:
        /* <DEDUP_REMOVED lines=8> */
.L_x_6465:
[----:B------:R-:W-:Y:S05]  /*28410*/  BSYNC B0 ;  /* 0x0000000000007941 */ /* 0x000fea0003800000 */
.L_x_6464:
        /* <DEDUP_REMOVED lines=9> */
.L_x_6466:
[----:B------:R-:W-:Y:S01]  /*284b0*/  ULDC UR4, c[0x0][0x2f4] ;  /* 0x0000bd0000047ab9 */ /* 0x000fe20000000800 */
[----:B------:R-:W-:Y:S01]  /*284c0*/  IMAD R4, R7, 0x2, R22 ;  /* 0x0000000207047824 */ /* 0x000fe200078e0216 */
[----:B------:R-:W-:Y:S01]  /*284d0*/  ISETP.GE.AND P2, PT, R33, UR4, PT ;  /* 0x0000000421007c0c */ /* 0x000fe2000bf46270 */
[----:B------:R-:W-:Y:S01]  /*284e0*/  ULDC.64 UR6, c[0x0][0x208] ;  /* 0x0000820000067ab9 */ /* 0x000fe20000000a00 */
[----:B------:R-:W-:Y:S02]  /*284f0*/  ISETP.GE.AND P1, PT, R36, UR4, PT ;  /* 0x0000000424007c0c */ /* 0x000fe4000bf26270 */
[C---:B------:R-:W-:Y:S02]  /*28500*/  ISETP.LT.OR P3, PT, R6.reuse, 0x1, P2 ;  /* 0x000000010600780c */ /* 0x040fe40001761670 */
[----:B------:R-:W-:Y:S01]  /*28510*/  ISETP.LT.OR P4, PT, R6, 0x1, P1 ;  /* 0x000000010600780c */ /* 0x000fe20000f81670 */
[----:B------:R-:W-:Y:S02]  /*28520*/  IMAD.MOV.U32 R13, RZ, RZ, R24 ;  /* 0x000000ffff0d7224 */ /* 0x000fe400078e0018 */
[----:B------:R-:W-:Y:S01]  /*28530*/  IMAD.MOV.U32 R12, RZ, RZ, 0x1 ;  /* 0x00000001ff0c7424 */ /* 0x000fe200078e00ff */
[----:B------:R-:W-:-:S05]  /*28540*/  IADD3 R2, P0, R14, R5, RZ ;  /* 0x000000050e027210 */ /* 0x000fca0007f1e0ff */
[----:B------:R-:W-:Y:S01]  /*28550*/  IMAD.X R3, RZ, RZ, R3, P0 ;  /* 0x000000ffff037224 */ /* 0x000fe200000e0603 */
[----:B------:R-:W-:-:S04]  /*28560*/  ISETP.GE.AND P0, PT, R35, UR4, PT ;  /* 0x0000000423007c0c */ /* 0x000fc8000bf06270 */
[----:B------:R-:W-:Y:S01]  /*28570*/  @!PT LDS RZ, [RZ] ;  /* 0x00000000fffff984 */ /* 0x000fe20000000800 */
[----:B------:R-:W-:Y:S01]  /*28580*/  @!PT LDS RZ, [RZ] ;  /* 0x00000000fffff984 */ /* 0x000fe20000000800 */
[----:B------:R-:W-:Y:S01]  /*28590*/  @!PT LDS RZ, [RZ] ;  /* 0x00000000fffff984 */ /* 0x000fe20000000800 */
[----:B------:R0:W-:Y:S01]  /*285a0*/  LDGSTS.E.BYPASS.LTC128B.128 [R4+0x400], desc[UR6][R2.64], !P3 ;  /* 0x0040000002047fae */ /* 0x0001e2000d901d46 */
[----:B------:R-:W-:-:S03]  /*285b0*/  ISETP.LT.OR P3, PT, R6, 0x1, P0 ;  /* 0x000000010600780c */ /* 0x000fc60000761670 */
[----:B------:R0:W-:Y:S10]  /*285c0*/  LDGSTS.E.BYPASS.LTC128B.128 [R4+0x3400], desc[UR6][R2.64+0x80], !P4 ;  /* 0x0340008002047fae */ /* 0x0001f4000e101d46 */
[----:B------:R0:W-:Y:S01]  /*285d0*/  LDGSTS.E.BYPASS.LTC128B.128 [R4+0x6400], desc[UR6][R2.64+0x100], !P3 ;  /* 0x0640010002047fae */ /* 0x0001e2000d901d46 */
[----:B------:R-:W-:-:S13]  /*285e0*/  ISETP.LT.OR P3, PT, R6, 0x11, P2 ;  /* 0x000000110600780c */ /* 0x000fda0001761670 */
[----:B0-----:R-:W-:Y:S05]  /*285f0*/  WARPSYNC.COLLECTIVE R15, `(.L_x_6467) ;  /* 0x000000000f087348 */ /* 0x001fea0003c00000 */
[----:B------:R1:W2:Y:S02]  /*28600*/  SHFL.IDX P6, R14, R13, R12, R11 ;  /* 0x0000000c0d0e7389 */ /* 0x0002a400000c000b */
[----:B012---:R-:W-:Y:S01]  /*28610*/  ENDCOLLECTIVE ;  /* 0x000000000000791b */ /* 0x007fe20003800000 */
.L_x_6467:
[----:B------:R-:W-:Y:S02]  /*28620*/  IMAD.MOV.U32 R13, RZ, RZ, R23 ;  /* 0x000000ffff0d7224 */ /* 0x000fe400078e0017 */
[----:B------:R-:W-:-:S07]  /*28630*/  IMAD.MOV.U32 R7, RZ, RZ, R14 ;  /* 0x000000ffff077224 */ /* 0x000fce00078e000e */
[----:B------:R-:W-:Y:S05]  /*28640*/  WARPSYNC.COLLECTIVE R15, `(.L_x_6468) ;  /* 0x000000000f087348 */ /* 0x000fea0003c00000 */
[----:B------:R0:W1:Y:S02]  /*28650*/  SHFL.IDX P6, R14, R13, R12, R11 ;  /* 0x0000000c0d0e7389 */ /* 0x00006400000c000b */
[----:B01----:R-:W-:Y:S01]  /*28660*/  ENDCOLLECTIVE ;  /* 0x000000000000791b */ /* 0x003fe20003800000 */
.L_x_6468:
[----:B------:R-:W-:Y:S01]  /*28670*/  ULDC.64 UR4, c[0x0][0x208] ;  /* 0x0000820000047ab9 */ /* 0x000fe20000000a00 */
        /* <DEDUP_REMOVED lines=10> */
[----:B------:R0:W-:Y:S05]  /*28720*/  LDGSTS.E.BYPASS.LTC128B.128 [R4+0x3c00], desc[UR4][R2.64+0x80], !P4 ;  /* 0x03c0008002047fae */ /* 0x0001ea000e101d44 */
[----:B------:R0:W-:Y:S01]  /*28730*/  LDGSTS.E.BYPASS.LTC128B.128 [R4+0x6c00], desc[UR4][R2.64+0x100], !P3 ;  /* 0x06c0010002047fae */ /* 0x0001e2000d901d44 */
[----:B------:R-:W-:-:S13]  /*28740*/  ISETP.LT.OR P3, PT, R6, 0x21, P2 ;  /* 0x000000210600780c */ /* 0x000fda0001761670 */
[----:B0-----:R-:W-:Y:S05]  /*28750*/  WARPSYNC.COLLECTIVE R15, `(.L_x_6469) ;  /* 0x000000000f087348 */ /* 0x001fea0003c00000 */
[----:B------:R1:W2:Y:S02]  /*28760*/  SHFL.IDX P6, R14, R13, R12, R11 ;  /* 0x0000000c0d0e7389 */ /* 0x0002a400000c000b */
[----:B012---:R-:W-:Y:S01]  /*28770*/  ENDCOLLECTIVE ;  /* 0x000000000000791b */ /* 0x007fe20003800000 */
.L_x_6469:
[----:B------:R-:W-:Y:S02]  /*28780*/  IMAD.MOV.U32 R13, RZ, RZ, R23 ;  /* 0x000000ffff0d7224 */ /* 0x000fe400078e0017 */
[----:B------:R-:W-:-:S07]  /*28790*/  IMAD.MOV.U32 R7, RZ, RZ, R14 ;  /* 0x000000ffff077224 */ /* 0x000fce00078e000e */
[----:B------:R-:W-:Y:S05]  /*287a0*/  WARPSYNC.COLLECTIVE R15, `(.L_x_6470) ;  /* 0x000000000f087348 */ /* 0x000fea0003c00000 */
[----:B------:R0:W1:Y:S02]  /*287b0*/  SHFL.IDX P6, R14, R13, R12, R11 ;  /* 0x0000000c0d0e7389 */ /* 0x00006400000c000b */
[----:B01----:R-:W-:Y:S01]  /*287c0*/  ENDCOLLECTIVE ;  /* 0x000000000000791b */ /* 0x003fe20003800000 */
.L_x_6470:
        /* <DEDUP_REMOVED lines=17> */
.L_x_6471:
[----:B------:R-:W-:Y:S02]  /*288e0*/  IMAD.MOV.U32 R13, RZ, RZ, R23 ;  /* 0x000000ffff0d7224 */ /* 0x000fe400078e0017 */
[----:B------:R-:W-:-:S07]  /*288f0*/  IMAD.MOV.U32 R7, RZ, RZ, R14 ;  /* 0x000000ffff077224 */ /* 0x000fce00078e000e */
[----:B------:R-:W-:Y:S05]  /*28900*/  WARPSYNC.COLLECTIVE R15, `(.L_x_6472) ;  /* 0x000000000f087348 */ /* 0x000fea0003c00000 */
[----:B------:R0:W1:Y:S02]  /*28910*/  SHFL.IDX P6, R14, R13, R12, R11 ;  /* 0x0000000c0d0e7389 */ /* 0x00006400000c000b */
[----:B01----:R-:W-:Y:S01]  /*28920*/  ENDCOLLECTIVE ;  /* 0x000000000000791b */ /* 0x003fe20003800000 */
.L_x_6472:
        /* <DEDUP_REMOVED lines=17> */
.L_x_6473:
[----:B------:R-:W-:Y:S02]  /*28a40*/  IMAD.MOV.U32 R13, RZ, RZ, R23 ;  /* 0x000000ffff0d7224 */ /* 0x000fe400078e0017 */
[----:B------:R-:W-:-:S07]  /*28a50*/  IMAD.MOV.U32 R7, RZ, RZ, R14 ;  /* 0x000000ffff077224 */ /* 0x000fce00078e000e */
[----:B------:R-:W-:Y:S05]  /*28a60*/  WARPSYNC.COLLECTIVE R15, `(.L_x_6474) ;  /* 0x000000000f087348 */ /* 0x000fea0003c00000 */
[----:B------:R0:W1:Y:S02]  /*28a70*/  SHFL.IDX P6, R14, R13, R12, R11 ;  /* 0x0000000c0d0e7389 */ /* 0x00006400000c000b */
[----:B01----:R-:W-:Y:S01]  /*28a80*/  ENDCOLLECTIVE ;  /* 0x000000000000791b */ /* 0x003fe20003800000 */
.L_x_6474:
        /* <DEDUP_REMOVED lines=12> */
[----:B------:R0:W-:Y:S02]  /*28b50*/  LDGSTS.E.BYPASS.LTC128B.128 [R4+0x8400], desc[UR4][R2.64+0x100], !P3 ;  /* 0x0840010002047fae */ /* 0x0001e4000d901d44 */
[----:B0-----:R-:W-:Y:S05]  /*28b60*/  WARPSYNC.COLLECTIVE R15, `(.L_x_6475) ;  /* 0x000000000f087348 */ /* 0x001fea0003c00000 */
[----:B------:R1:W2:Y:S02]  /*28b70*/  SHFL.IDX P6, R14, R13, R12, R11 ;  /* 0x0000000c0d0e7389 */ /* 0x0002a400000c000b */
[----:B012---:R-:W-:Y:S01]  /*28b80*/  ENDCOLLECTIVE ;  /* 0x000000000000791b */ /* 0x007fe20003800000 */
.L_x_6475:
[----:B------:R-:W-:Y:S02]  /*28b90*/  IMAD.MOV.U32 R13, RZ, RZ, R23 ;  /* 0x000000ffff0d7224 */ /* 0x000fe400078e0017 */
[----:B------:R-:W-:-:S07]  /*28ba0*/  IMAD.MOV.U32 R24, RZ, RZ, R14 ;  /* 0x000000ffff187224 */ /* 0x000fce00078e000e */
[----:B------:R-:W-:Y:S05]  /*28bb0*/  WARPSYNC.COLLECTIVE R15, `(.L_x_6476) ;  /* 0x000000000f087348 */ /* 0x000fea0003c00000 */
[----:B------:R0:W1:Y:S02]  /*28bc0*/  SHFL.IDX P6, R14, R13, R12, R11 ;  /* 0x0000000c0d0e7389 */ /* 0x00006400000c000b */
[----:B01----:R-:W-:Y:S01]  /*28bd0*/  ENDCOLLECTIVE ;  /* 0x000000000000791b */ /* 0x003fe20003800000 */
.L_x_6476:
[----:B------:R-:W-:Y:S05]  /*28be0*/  BRA `(.L_x_6477) ;  /* 0xffffffa8008c7947 */ /* 0x000fea000383ffff */
.L_x_6310:
[----:B------:R-:W-:Y:S01]  /*28bf0*/  BSSY B0, `(.L_x_6478) ;  /* 0x0000008000007945 */ /* 0x000fe20003800000 */
[----:B------:R-:W-:Y:S02]  /*28c00*/  IMAD.MOV.U32 R13, RZ, RZ, R16 ;  /* 0x000000ffff0d7224 */ /* 0x000fe400078e0010 */
[----:B-1----:R-:W-:Y:S02]  /*28c10*/  IMAD.MOV.U32 R12, RZ, RZ, RZ ;  /* 0x000000ffff0c7224 */ /* 0x002fe400078e00ff */
[----:B0-----:R-:W-:Y:S02]  /*28c20*/  IMAD.MOV.U32 R11, RZ, RZ, 0x1f ;  /* 0x0000001fff0b7424 */ /* 0x001fe400078e00ff */
[----:B------:R-:W-:-:S07]  /*28c30*/  IMAD.MOV.U32 R15, RZ, RZ, -0x1 ;  /* 0xffffffffff0f7424 */ /* 0x000fce00078e00ff */
[----:B------:R-:W-:Y:S05]  /*28c40*/  WARPSYNC.COLLECTIVE R15, `(.L_x_6479) ;  /* 0x000000000f087348 */ /* 0x000fea0003c00000 */
[----:B------:R0:W1:Y:S02]  /*28c50*/  SHFL.IDX P6, R14, R13, R12, R11 ;  /* 0x0000000c0d0e7389 */ /* 0x00006400000c000b */
[----:B01----:R-:W-:Y:S01]  /*28c60*/  ENDCOLLECTIVE ;  /* 0x000000000000791b */ /* 0x003fe20003800000 */
.L_x_6479:
[----:B------:R-:W-:Y:S05]  /*28c70*/  BSYNC B0 ;  /* 0x0000000000007941 */ /* 0x000fea0003800000 */
.L_x_6478:
        /* <DEDUP_REMOVED lines=9> */
.L_x_6480:
        /* <DEDUP_REMOVED lines=19> */
.L_x_6481:
[----:B------:R-:W-:Y:S01]  /*28e40*/  IMAD.MOV.U32 R12, RZ, RZ, 0x2 ;  /* 0x00000002ff0c7424 */ /* 0x000fe200078e00ff */
[----:B------:R-:W-:-:S05]  /*28e50*/  SEL R6, R14, RZ, P1 ;  /* 0x000000ff0e067207 */ /* 0x000fca0000800000 */
[----:B------:R-:W-:-:S04]  /*28e60*/  IMAD.IADD R6, R5, 0x1, R6 ;  /* 0x0000000105067824 */ /* 0x000fc800078e0206 */
[----:B------:R-:W-:-:S07]  /*28e70*/  IMAD.MOV.U32 R13, RZ, RZ, R6 ;  /* 0x000000ffff0d7224 */ /* 0x000fce00078e0006 */
[----:B------:R-:W-:Y:S05]  /*28e80*/  WARPSYNC.COLLECTIVE R15, `(.L_x_6482) ;  /* 0x000000000f087348 */ /* 0x000fea0003c00000 */
[----:B------:R0:W1:Y:S02]  /*28e90*/  SHFL.UP P6, R14, R13, R12, R11 ;  /* 0x0400000c0d0e7389 */ /* 0x00006400000c000b */
[----:B01----:R-:W-:Y:S01]  /*28ea0*/  ENDCOLLECTIVE ;  /* 0x000000000000791b */ /* 0x003fe20003800000 */
.L_x_6482:
[----:B------:R-:W-:Y:S01]  /*28eb0*/  IMAD.MOV.U32 R12, RZ, RZ, 0x4 ;  /* 0x00000004ff0c7424 */ /* 0x000fe200078e00ff */
[----:B------:R-:W-:-:S05]  /*28ec0*/  SEL R7, R14, RZ, P2 ;  /* 0x000000ff0e077207 */ /* 0x000fca0001000000 */
[----:B------:R-:W-:-:S04]  /*28ed0*/  IMAD.IADD R7, R6, 0x1, R7 ;  /* 0x0000000106077824 */ /* 0x000fc800078e0207 */
[----:B------:R-:W-:-:S07]  /*28ee0*/  IMAD.MOV.U32 R13, RZ, RZ, R7 ;  /* 0x000000ffff0d7224 */ /* 0x000fce00078e0007 */
[----:B------:R-:W-:Y:S05]  /*28ef0*/  WARPSYNC.COLLECTIVE R15, `(.L_x_6483) ;  /* 0x000000000f087348 */ /* 0x000fea0003c00000 */
[----:B------:R0:W1:Y:S02]  /*28f00*/  SHFL.UP P6, R14, R13, R12, R11 ;  /* 0x0400000c0d0e7389 */ /* 0x00006400000c000b */
[----:B01----:R-:W-:Y:S01]  /*28f10*/  ENDCOLLECTIVE ;  /* 0x000000000000791b */ /* 0x003fe20003800000 */
.L_x_6483:
[----:B------:R-:W-:Y:S01]  /*28f20*/  IMAD.MOV.U32 R12, RZ, RZ, 0x8 ;  /* 0x00000008ff0c7424 */ /* 0x000fe200078e00ff */
[----:B------:R-:W-:-:S05]  /*28f30*/  SEL R2, R14, RZ, P3 ;  /* 0x000000ff0e027207 */ /* 0x000fca0001800000 */
[----:B------:R-:W-:-:S04]  /*28f40*/  IMAD.IADD R2, R7, 0x1, R2 ;  /* 0x0000000107027824 */ /* 0x000fc800078e0202 */
[----:B------:R-:W-:-:S07]  /*28f50*/  IMAD.MOV.U32 R13, RZ, RZ, R2 ;  /* 0x000000ffff0d7224 */ /* 0x000fce00078e0002 */
[----:B------:R-:W-:Y:S05]  /*28f60*/  WARPSYNC.COLLECTIVE R15, `(.L_x_6484) ;  /* 0x000000000f087348 */ /* 0x000fea0003c00000 */
[----:B------:R0:W1:Y:S02]  /*28f70*/  SHFL.UP P6, R14, R13, R12, R11 ;  /* 0x0400000c0d0e7389 */ /* 0x00006400000c000b */
[----:B01----:R-:W-:Y:S01]  /*28f80*/  ENDCOLLECTIVE ;  /* 0x000000000000791b */ /* 0x003fe20003800000 */
.L_x_6484:
[----:B------:R-:W-:Y:S01]  /*28f90*/  IMAD.MOV.U32 R12, RZ, RZ, 0x10 ;  /* 0x00000010ff0c7424 */ /* 0x000fe200078e00ff */
[----:B------:R-:W-:-:S05]  /*28fa0*/  SEL R3, R14, RZ, P4 ;  /* 0x000000ff0e037207 */ /* 0x000fca0002000000 */
[----:B------:R-:W-:-:S04]  /*28fb0*/  IMAD.IADD R3, R2, 0x1, R3 ;  /* 0x0000000102037824 */ /* 0x000fc800078e0203 */
[----:B------:R-:W-:-:S07]  /*28fc0*/  IMAD.MOV.U32 R13, RZ, RZ, R3 ;  /* 0x000000ffff0d7224 */ /* 0x000fce00078e0003 */
[----:B------:R-:W-:Y:S05]  /*28fd0*/  WARPSYNC.COLLECTIVE R15, `(.L_x_6485) ;  /* 0x000000000f087348 */ /* 0x000fea0003c00000 */
[----:B------:R0:W1:Y:S02]  /*28fe0*/  SHFL.UP P6, R14, R13, R12, R11 ;  /* 0x0400000c0d0e7389 */ /* 0x00006400000c000b */
[----:B01----:R-:W-:Y:S01]  /*28ff0*/  ENDCOLLECTIVE ;  /* 0x000000000000791b */ /* 0x003fe20003800000 */
.L_x_6485:
        /* <DEDUP_REMOVED lines=8> */
.L_x_6486:
[----:B------:R-:W-:Y:S05]  /*29080*/  BRA `(.L_x_6487) ;  /* 0xffffffa800a87947 */ /* 0x000fea000383ffff */
.L_x_6315:
[----:B------:R-:W-:Y:S01]  /*29090*/  BSSY B0, `(.L_x_6488) ;  /* 0x0000008000007945 */ /* 0x000fe20003800000 */
[----:B-----5:R-:W-:Y:S02]  /*290a0*/  IMAD.MOV.U32 R13, RZ, RZ, R5 ;  /* 0x000000ffff0d7224 */ /* 0x020fe400078e0005 */
[----:B-1----:R-:W-:Y:S02]  /*290b0*/  IMAD.MOV.U32 R12, RZ, RZ, 0x1 ;  /* 0x00000001ff0c7424 */ /* 0x002fe400078e00ff */
[----:B0-----:R-:W-:Y:S02]  /*290c0*/  IMAD.MOV.U32 R11, RZ, RZ, RZ ;  /* 0x000000ffff0b7224 */ /* 0x001fe400078e00ff */
[----:B------:R-:W-:-:S07]  /*290d0*/  IMAD.MOV.U32 R15, RZ, RZ, -0x1 ;  /* 0xffffffffff0f7424 */ /* 0x000fce00078e00ff */
[----:B--23--:R-:W-:Y:S05]  /*290e0*/  WARPSYNC.COLLECTIVE R15, `(.L_x_6489) ;  /* 0x000000000f087348 */ /* 0x00cfea0003c00000 */
[----:B------:R0:W1:Y:S02]  /*290f0*/  SHFL.UP P6, R14, R13, R12, R11 ;  /* 0x0400000c0d0e7389 */ /* 0x00006400000c000b */
[----:B0123--:R-:W-:Y:S01]  /*29100*/  ENDCOLLECTIVE ;  /* 0x000000000000791b */ /* 0x00ffe20003800000 */
.L_x_6489:
[----:B------:R-:W-:Y:S05]  /*29110*/  BSYNC B0 ;  /* 0x0000000000007941 */ /* 0x000fea0003800000 */
.L_x_6488:
        /* <DEDUP_REMOVED lines=8> */
.L_x_6490:
[----:B------:R-:W-:Y:S01]  /*291a0*/  IMAD.MOV.U32 R12, RZ, RZ, 0x4 ;  /* 0x00000004ff0c7424 */ /* 0x000fe200078e00ff */
[----:B------:R-:W-:-:S05]  /*291b0*/  SEL R2, R14, RZ, P2 ;  /* 0x000000ff0e027207 */ /* 0x000fca0001000000 */
[----:B------:R-:W-:-:S04]  /*291c0*/  IMAD.IADD R2, R13, 0x1, R2 ;  /* 0x000000010d027824 */ /* 0x000fc800078e0202 */
[----:B------:R-:W-:-:S07]  /*291d0*/  IMAD.MOV.U32 R13, RZ, RZ, R2 ;  /* 0x000000ffff0d7224 */ /* 0x000fce00078e0002 */
[----:B------:R-:W-:Y:S05]  /*291e0*/  WARPSYNC.COLLECTIVE R15, `(.L_x_6491) ;  /* 0x000000000f087348 */ /* 0x000fea0003c00000 */
[----:B------:R0:W1:Y:S02]  /*291f0*/  SHFL.UP P6, R14, R13, R12, R11 ;  /* 0x0400000c0d0e7389 */ /* 0x00006400000c000b */
[----:B01----:R-:W-:Y:S01]  /*29200*/  ENDCOLLECTIVE ;  /* 0x000000000000791b */ /* 0x003fe20003800000 */
.L_x_6491:
[----:B------:R-:W-:Y:S01]  /*29210*/  IMAD.MOV.U32 R12, RZ, RZ, 0x8 ;  /* 0x00000008ff0c7424 */ /* 0x000fe200078e00ff */
[----:B------:R-:W-:-:S05]  /*29220*/  SEL R3, R14, RZ, P3 ;  /* 0x000000ff0e037207 */ /* 0x000fca0001800000 */
[----:B------:R-:W-:-:S04]  /*29230*/  IMAD.IADD R3, R2, 0x1, R3 ;  /* 0x0000000102037824 */ /* 0x000fc800078e0203 */
[----:B------:R-:W-:-:S07]  /*29240*/  IMAD.MOV.U32 R13, RZ, RZ, R3 ;  /* 0x000000ffff0d7224 */ /* 0x000fce00078e0003 */
[----:B------:R-:W-:Y:S05]  /*29250*/  WARPSYNC.COLLECTIVE R15, `(.L_x_6492) ;  /* 0x000000000f087348 */ /* 0x000fea0003c00000 */
[----:B------:R0:W1:Y:S02]  /*29260*/  SHFL.UP P6, R14, R13, R12, R11 ;  /* 0x0400000c0d0e7389 */ /* 0x00006400000c000b */
[----:B01----:R-:W-:Y:S01]  /*29270*/  ENDCOLLECTIVE ;  /* 0x000000000000791b */ /* 0x003fe20003800000 */
.L_x_6492:
[----:B------:R-:W-:Y:S01]  /*29280*/  IMAD.MOV.U32 R12, RZ, RZ, 0x10 ;  /* 0x00000010ff0c7424 */ /* 0x000fe200078e00ff */
[----:B------:R-:W-:-:S05]  /*29290*/  SEL R4, R14, RZ, P4 ;  /* 0x000000ff0e047207 */ /* 0x000fca0002000000 */
[----:B------:R-:W-:-:S04]  /*292a0*/  IMAD.IADD R4, R3, 0x1, R4 ;  /* 0x0000000103047824 */ /* 0x000fc800078e0204 */
[----:B------:R-:W-:-:S07]  /*292b0*/  IMAD.MOV.U32 R13, RZ, RZ, R4 ;  /* 0x000000ffff0d7224 */ /* 0x000fce00078e0004 */
[----:B------:R-:W-:Y:S05]  /*292c0*/  WARPSYNC.COLLECTIVE R15, `(.L_x_6493) ;  /* 0x000000000f087348 */ /* 0x000fea0003c00000 */
[----:B------:R0:W1:Y:S02]  /*292d0*/  SHFL.UP P6, R14, R13, R12, R11 ;  /* 0x0400000c0d0e7389 */ /* 0x00006400000c000b */
[----:B01----:R-:W-:Y:S01]  /*292e0*/  ENDCOLLECTIVE ;  /* 0x000000000000791b */ /* 0x003fe20003800000 */
.L_x_6493:
        /* <DEDUP_REMOVED lines=8> */
.L_x_6494:
[----:B------:R-:W-:Y:S05]  /*29370*/  BRA `(.L_x_6495) ;  /* 0xffffffa8008c7947 */ /* 0x000fea000383ffff */
.L_x_6317:
[----:B------:R-:W-:Y:S01]  /*29380*/  BSSY B0, `(.L_x_6496) ;  /* 0x0000006000007945 */ /* 0x000fe20003800000 */
[----:B------:R-:W-:Y:S01]  /*29390*/  PLOP3.LUT P6, PT, P6, PT, PT, 0x8, 0x0 ;  /* 0x000000000000781c */ /* 0x000fe200037ce170 */
[----:B------:R-:W-:-:S12]  /*293a0*/  IMAD.MOV.U32 R15, RZ, RZ, -0x1 ;  /* 0xffffffffff0f7424 */ /* 0x000fd800078e00ff */
[----:B012---:R-:W-:Y:S05]  /*293b0*/  WARPSYNC.COLLECTIVE R15, `(.L_x_6497) ;  /* 0x000000000f087348 */ /* 0x007fea0003c00000 */
[----:B------:R-:W-:Y:S01]  /*293c0*/  VOTE.ANY R14, PT, P6 ;  /* 0x00000000000e7806 */ /* 0x000fe200030e0100 */
[----:B012---:R-:W-:Y:S06]  /*293d0*/  ENDCOLLECTIVE ;  /* 0x000000000000791b */ /* 0x007fec0003800000 */
.L_x_6497:
[----:B------:R-:W-:Y:S05]  /*293e0*/  BSYNC B0 ;  /* 0x0000000000007941 */ /* 0x000fea0003800000 */
.L_x_6496:
        /* <DEDUP_REMOVED lines=9> */
.L_x_6498:
[----:B------:R-:W-:Y:S01]  /*29480*/  IMAD.MOV.U32 R5, RZ, RZ, R14 ;  /* 0x000000ffff057224 */ /* 0x000fe200078e000e */
[----:B------:R-:W-:Y:S06]  /*29490*/  BRA `(.L_x_6499) ;  /* 0xffffffa8007c7947 */ /* 0x000fec000383ffff */
.L_x_6319:
[----:B------:R-:W-:Y:S01]  /*294a0*/  BSSY B0, `(.L_x_6500) ;  /* 0x0000007000007945 */ /* 0x000fe20003800000 */
[----:B------:R-:W-:Y:S02]  /*294b0*/  IMAD.MOV.U32 R13, RZ, RZ, R6 ;  /* 0x000000ffff0d7224 */ /* 0x000fe400078e0006 */
[----:B0-----:R-:W-:Y:S02]  /*294c0*/  IMAD.MOV.U32 R11, RZ, RZ, 0x1f ;  /* 0x0000001fff0b7424 */ /* 0x001fe400078e00ff */
[----:B------:R-:W-:-:S07]  /*294d0*/  IMAD.MOV.U32 R15, RZ, RZ, -0x1 ;  /* 0xffffffffff0f7424 */ /* 0x000fce00078e00ff */
[----:B--234-:R-:W-:Y:S05]  /*294e0*/  WARPSYNC.COLLECTIVE R15, `(.L_x_6501) ;  /* 0x000000000f087348 */ /* 0x01cfea0003c00000 */
[----:B------:R0:W1:Y:S02]  /*294f0*/  SHFL.IDX P6, R14, R13, R12, R11 ;  /* 0x0000000c0d0e7389 */ /* 0x00006400000c000b */
[----:B01234-:R-:W-:Y:S01]  /*29500*/  ENDCOLLECTIVE ;  /* 0x000000000000791b */ /* 0x01ffe20003800000 */
.L_x_6501:
[----:B------:R-:W-:Y:S05]  /*29510*/  BSYNC B0 ;  /* 0x0000000000007941 */ /* 0x000fea0003800000 */
.L_x_6500:
[----:B------:R-:W-:Y:S05]  /*29520*/  BRA `(.L_x_6318) ;  /* 0xffffffa800747947 */ /* 0x000fea000383ffff */
.L_x_6323:
[----:B0-----:R0:W3:Y:S02]  /*29530*/  SYNCS.PHASECHK.TRANS64.TRYWAIT P0, [R7+URZ+0x30820], R0 ;  /* 0x03082000070075a7 */ /* 0x0010e4000800017f */
[----:B---3--:R-:W-:Y:S05]  /*29540*/  @!P0 NANOSLEEP.SYNCS 0x989680 ;  /* 0x009896800000895d */ /* 0x008fea0003900000 */
[----:B------:R-:W3:Y:S02]  /*29550*/  @!P0 SYNCS.PHASECHK.TRANS64 P0, [R7+URZ+0x30820], R0 ;  /* 0x03082000070085a7 */ /* 0x000ee4000800007f */
[----:B---3--:R-:W-:Y:S05]  /*29560*/  @!P0 BRA `(.L_x_6323) ;  /* 0xfffffffc00f08947 */ /* 0x008fea000383ffff */
[----:B------:R-:W-:Y:S05]  /*29570*/  BRA `(.L_x_6502) ;  /* 0xffffffac00f07947 */ /* 0x000fea000383ffff */
.L_x_6324:
[----:B------:R-:W3:Y:S01]  /*29580*/  S2R R2, SR_TID.X ;  /* 0x0000000000027919 */ /* 0x000ee20000002100 */
[----:B------:R-:W-:Y:S01]  /*29590*/  BSSY B0, `(.L_x_6503) ;  /* 0x000000a000007945 */ /* 0x000fe20003800000 */
[----:B-1----:R-:W-:Y:S02]  /*295a0*/  IMAD.MOV.U32 R12, RZ, RZ, RZ ;  /* 0x000000ffff0c7224 */ /* 0x002fe400078e00ff */
[----:B------:R-:W-:Y:S02]  /*295b0*/  IMAD.MOV.U32 R11, RZ, RZ, 0x1f ;  /* 0x0000001fff0b7424 */ /* 0x000fe400078e00ff */
[----:B------:R-:W-:Y:S01]  /*295c0*/  IMAD.MOV.U32 R15, RZ, RZ, -0x1 ;  /* 0xffffffffff0f7424 */ /* 0x000fe200078e00ff */
[----:B---3--:R-:W-:-:S04]  /*295d0*/  SHF.R.U32.HI R2, RZ, 0x5, R2 ;  /* 0x00000005ff027819 */ /* 0x008fc80000011602 */
[----:B------:R-:W-:-:S05]  /*295e0*/  LOP3.LUT R2, R2, 0x3, RZ, 0xc0, !PT ;  /* 0x0000000302027812 */ /* 0x000fca00078ec0ff */
[----:B------:R-:W-:-:S07]  /*295f0*/  IMAD.MOV.U32 R13, RZ, RZ, R2 ;  /* 0x000000ffff0d7224 */ /* 0x000fce00078e0002 */
[----:B0-2-4-:R-:W-:Y:S05]  /*29600*/  WARPSYNC.COLLECTIVE R15, `(.L_x_6504) ;  /* 0x000000000f087348 */ /* 0x015fea0003c00000 */
[----:B------:R1:W3:Y:S02]  /*29610*/  SHFL.IDX P6, R14, R13, R12, R11 ;  /* 0x0000000c0d0e7389 */ /* 0x0002e400000c000b */
[----:B01234-:R-:W-:Y:S01]  /*29620*/  ENDCOLLECTIVE ;  /* 0x000000000000791b */ /* 0x01ffe20003800000 */
.L_x_6504:
[----:B------:R-:W-:Y:S05]  /*29630*/  BSYNC B0 ;  /* 0x0000000000007941 */ /* 0x000fea0003800000 */
.L_x_6503:
[----:B------:R-:W-:Y:S05]  /*29640*/  BRA `(.L_x_6505) ;  /* 0xffffffac00d87947 */ /* 0x000fea000383ffff */
.L_x_6325:
[----:B------:R-:W-:Y:S01]  /*29650*/  BSSY B0, `(.L_x_6506) ;  /* 0x0000006000007945 */ /* 0x000fe20003800000 */
[----:B------:R-:W-:-:S07]  /*29660*/  IMAD.MOV.U32 R15, RZ, RZ, -0x1 ;  /* 0xffffffffff0f7424 */ /* 0x000fce00078e00ff */
[----:B012-4-:R-:W-:Y:S05]  /*29670*/  WARPSYNC.COLLECTIVE R15, `(.L_x_6507) ;  /* 0x000000000f0c7348 */ /* 0x017fea0003c00000 */
[----:B------:R-:W-:Y:S02]  /*29680*/  ELECT P6, UR62, PT ;  /* 0x00000000003e782f */ /* 0x000fe400038c0000 */
[----:B------:R-:W-:Y:S01]  /*29690*/  MOV R14, UR62 ;  /* 0x0000003e000e7c02 */ /* 0x000fe20008000f00 */
[----:B012-4-:R-:W-:Y:S10]  /*296a0*/  ENDCOLLECTIVE ;  /* 0x000000000000791b */ /* 0x017ff40003800000 */
.L_x_6507:
[----:B------:R-:W-:Y:S05]  /*296b0*/  BSYNC B0 ;  /* 0x0000000000007941 */ /* 0x000fea0003800000 */
.L_x_6506:
[----:B------:R-:W-:Y:S05]  /*296c0*/  BRA `(.L_x_6508) ;  /* 0xffffffac00cc7947 */ /* 0x000fea000383ffff */
.L_x_6327:
[----:B0-----:R0:W3:Y:S02]  /*296d0*/  SYNCS.PHASECHK.TRANS64.TRYWAIT P1, [R5+URZ+0x30840], R0 ;  /* 0x03084000050075a7 */ /* 0x0010e4000802017f */
[----:B---3--:R-:W-:Y:S05]  /*296e0*/  @!P1 NANOSLEEP.SYNCS 0x989680 ;  /* 0x009896800000995d */ /* 0x008fea0003900000 */
[----:B------:R-:W3:Y:S02]  /*296f0*/  @!P1 SYNCS.PHASECHK.TRANS64 P1, [R5+URZ+0x30840], R0 ;  /* 0x03084000050095a7 */ /* 0x000ee4000802007f */
[----:B---3--:R-:W-:Y:S05]  /*29700*/  @!P1 BRA `(.L_x_6327) ;  /* 0xfffffffc00f09947 */ /* 0x008fea000383ffff */
[----:B------:R-:W-:Y:S05]  /*29710*/  BRA `(.L_x_6509) ;  /* 0xffffffac00ec7947 */ /* 0x000fea000383ffff */
.L_x_6329:
[----:B---3--:R3:W0:Y:S02]  /*29720*/  SYNCS.PHASECHK.TRANS64.TRYWAIT P1, [R3+URZ+0x30840], R2 ;  /* 0x03084002030075a7 */ /* 0x008624000802017f */
[----:B0-----:R-:W-:Y:S05]  /*29730*/  @!P1 NANOSLEEP.SYNCS 0x989680 ;  /* 0x009896800000995d */ /* 0x001fea0003900000 */
[----:B------:R-:W0:Y:S02]  /*29740*/  @!P1 SYNCS.PHASECHK.TRANS64 P1, [R3+URZ+0x30840], R2 ;  /* 0x03084002030095a7 */ /* 0x000e24000802007f */
[----:B0-----:R-:W-:Y:S05]  /*29750*/  @!P1 BRA `(.L_x_6329) ;  /* 0xfffffffc00f09947 */ /* 0x001fea000383ffff */
[----:B------:R-:W-:Y:S05]  /*29760*/  BRA `(.L_x_6510) ;  /* 0xffffffac00f87947 */ /* 0x000fea000383ffff */
.L_x_6331:
[----:B------:R0:W0:Y:S02]  /*29770*/  SYNCS.PHASECHK.TRANS64.TRYWAIT P1, [R5+URZ+0x30860], R0 ;  /* 0x03086000050075a7 */ /* 0x000024000802017f */
[----:B0-----:R-:W-:Y:S05]  /*29780*/  @!P1 NANOSLEEP.SYNCS 0x989680 ;  /* 0x009896800000995d */ /* 0x001fea0003900000 */
[----:B------:R-:W0:Y:S02]  /*29790*/  @!P1 SYNCS.PHASECHK.TRANS64 P1, [R5+URZ+0x30860], R0 ;  /* 0x03086000050095a7 */ /* 0x000e24000802007f */
[----:B0-----:R-:W-:Y:S05]  /*297a0*/  @!P1 BRA `(.L_x_6331) ;  /* 0xfffffffc00f09947 */ /* 0x001fea000383ffff */
[----:B------:R-:W-:Y:S05]  /*297b0*/  BRA `(.L_x_6511) ;  /* 0xffffffac00f47947 */ /* 0x000fea000383ffff */
.L_x_6512:
        /* <DEDUP_REMOVED lines=12> */
.L_x_15842:


//--------------------- .text._ZN7cutlass13device_kernelIN5flash11enable_sm90INS1_16FlashAttnFwdSm90INS1_25CollectiveMainloopFwdSm90ILi2EN4cute5tupleIJNS5_1CILi1EEES8_S8_EEENS6_IJNS7_ILi128EEESA_SA_EEELi128ENS_10bfloat16_tEfNS_4arch4Sm90ELb0ELb0ELb0ELb0ELb1ELb0ELb0ELb1ELb1ELb1ELb0ELb0EEENS1_21CollectiveEpilogueFwdISB_S9_SC_SE_Li256ELb0ELb1ELb0ELb0EEENS1_29StaticPersistentTileSchedulerILb0EEEEEEEEEvNT_6ParamsE --------------------------
	.section	.text._ZN7cutlass13device_kernelIN5flash11enable_sm90INS1_16FlashAttnFwdSm90INS1_25CollectiveMainloopFwdSm90ILi2EN4cute5tupleIJNS5_1CILi1EEES8_S8_EEENS6_IJNS7_ILi128EEESA_SA_EEELi128ENS_10bfloat16_tEfNS_4arch4Sm90ELb0ELb0ELb0ELb0ELb1ELb0ELb0ELb1ELb1ELb1ELb0ELb0EEENS1_21CollectiveEpilogueFwdISB_S9_SC_SE_Li256ELb0ELb1ELb0ELb0EEENS1_29StaticPersistentTileSchedulerILb0EEEEEEEEEvNT_6ParamsE,"ax",@progbits
	.align	128
.text._ZN7cutlass13device_kernelIN5flash11enable_sm90INS1_16FlashAttnFwdSm90INS1_25CollectiveMainloopFwdSm90ILi2EN4cute5tupleIJNS5_1CILi1EEES8_S8_EEENS6_IJNS7_ILi128EEESA_SA_EEELi128ENS_10bfloat16_tEfNS_4arch4Sm90ELb0ELb0ELb0ELb0ELb1ELb0ELb0ELb1ELb1ELb1ELb0ELb0EEENS1_21CollectiveEpilogueFwdISB_S9_SC_SE_Li256ELb0ELb1ELb0ELb0EEENS1_29StaticPersistentTileSchedulerILb0EEEEEEEEEvNT_6ParamsE:
        .type           _ZN7cutlass13device_kernelIN5flash11enable_sm90INS1_16FlashAttnFwdSm90INS1_25CollectiveMainloopFwdSm90ILi2EN4cute5tupleIJNS5_1CILi1EEES8_S8_EEENS6_IJNS7_ILi128EEESA_SA_EEELi128ENS_10bfloat16_tEfNS_4arch4Sm90ELb0ELb0ELb0ELb0ELb1ELb0ELb0ELb1ELb1ELb1ELb0ELb0EEENS1_21CollectiveEpilogueFwdISB_S9_SC_SE_Li256ELb0ELb1ELb0ELb0EEENS1_29StaticPersistentTileSchedulerILb0EEEEEEEEEvNT_6ParamsE,@function
        .size           _ZN7cutlass13device_kernelIN5flash11enable_sm90INS1_16FlashAttnFwdSm90INS1_25CollectiveMainloopFwdSm90ILi2EN4cute5tupleIJNS5_1CILi1EEES8_S8_EEENS6_IJNS7_ILi128EEESA_SA_EEELi128ENS_10bfloat16_tEfNS_4arch4Sm90ELb0ELb0ELb0ELb0ELb1ELb0ELb0ELb1ELb1ELb1ELb0ELb0EEENS1_21CollectiveEpilogueFwdISB_S9_SC_SE_Li256ELb0ELb1ELb0ELb0EEENS1_29StaticPersistentTileSchedulerILb0EEEEEEEEEvNT_6ParamsE,(.L_x_15843 - _ZN7cutlass13device_kernelIN5flash11enable_sm90INS1_16FlashAttnFwdSm90INS1_25CollectiveMainloopFwdSm90ILi2EN4cute5tupleIJNS5_1CILi1EEES8_S8_EEENS6_IJNS7_ILi128EEESA_SA_EEELi128ENS_10bfloat16_tEfNS_4arch4Sm90ELb0ELb0ELb0ELb0ELb1ELb0ELb0ELb1ELb1ELb1ELb0ELb0EEENS1_21CollectiveEpilogueFwdISB_S9_SC_SE_Li256ELb0ELb1ELb0ELb0EEENS1_29StaticPersistentTileSchedulerILb0EEEEEEEEEvNT_6ParamsE)
        .other          _ZN7cutlass13device_kernelIN5flash11enable_sm90INS1_16FlashAttnFwdSm90INS1_25CollectiveMainloopFwdSm90ILi2EN4cute5tupleIJNS5_1CILi1EEES8_S8_EEENS6_IJNS7_ILi128EEESA_SA_EEELi128ENS_10bfloat16_tEfNS_4arch4Sm90ELb0ELb0ELb0ELb0ELb1ELb0ELb0ELb1ELb1ELb1ELb0ELb0EEENS1_21CollectiveEpilogueFwdISB_S9_SC_SE_Li256ELb0ELb1ELb0ELb0EEENS1_29StaticPersistentTileSchedulerILb0EEEEEEEEEvNT_6ParamsE,@"STO_CUDA_ENTRY STV_DEFAULT"
_ZN7cutlass13device_kernelIN5flash11enable_sm90INS1_16FlashAttnFwdSm90INS1_25CollectiveMainloopFwdSm90ILi2EN4cute5tupleIJNS5_1CILi1EEES8_S8_EEENS6_IJNS7_ILi128EEESA_SA_EEELi128ENS_10bfloat16_tEfNS_4arch4Sm90ELb0ELb0ELb0ELb0ELb1ELb0ELb0ELb1ELb1ELb1ELb0ELb0EEENS1_21CollectiveEpilogueFwdISB_S9_SC_SE_Li256ELb0ELb1ELb0ELb0EEENS1_29StaticPersistentTileSchedulerILb0EEEEEEEEEvNT_6ParamsE:
[----:B------:R-:W0:Y:S01]  /*0000*/  LDC R1, c[0x0][0x28] ;  /* 0x00000a00ff017b82 */ /* 0x000e220000000800 */
[----:B------:R-:W1:Y:S01]  /*0010*/  S2R R5, SR_TID.X ;  /* 0x0000000000057919 */ /* 0x000e620000002100 */
[----:B------:R-:W-:Y:S01]  /*0020*/  ELECT P0, URZ, PT ;  /* 0x00000000003f782f */ /* 0x000fe20003800000 */
[----:B------:R-:W-:Y:S01]  /*0030*/  UMOV UR4, 0x80 ;  /* 0x0000008000047882 */ /* 0x000fe20000000000 */
[----:B------:R-:W-:Y:S01]  /*0040*/  UMOV UR7, 0x100 ;  /* 0x0000010000077882 */ /* 0x000fe20000000000 */
[----:B-1----:R-:W-:-:S05]  /*0050*/  SHF.R.U32.HI R0, RZ, 0x5, R5 ;  /* 0x00000005ff007819 */ /* 0x002fca0000011605 */
[----:B------:R-:W1:Y:S02]  /*0060*/  SHFL.IDX PT, R2, R0, RZ, 0x1f ;  /* 0x00001fff00027589 */ /* 0x000e6400000e0000 */
[C---:B-1----:R-:W-:Y:S02]  /*0070*/  ISETP.NE.OR P0, PT, R2.reuse, RZ, !P0 ;  /* 0x000000ff0200720c */ /* 0x042fe40004705670 */
[----:B------:R-:W-:Y:S02]  /*0080*/  ISETP.NE.AND P1, PT, R2, RZ, PT ;  /* 0x000000ff0200720c */ /* 0x000fe40003f25270 */
[----:B------:R-:W-:-:S05]  /*0090*/  SHF.R.U32.HI R2, RZ, 0x7, R5 ;  /* 0x00000007ff027819 */ /* 0x000fca0000011605 */
[----:B------:R1:W2:Y:S04]  /*00a0*/  SHFL.IDX PT, R4, R2, RZ, 0x1f ;  /* 0x00001fff02047589 */ /* 0x0002a800000e0000 */
[----:B------:R-:W-:Y:S01]  /*00b0*/  VOTEU.ALL UP0, P0 ;  /* 0x00000000003f7886 */ /* 0x000fe20000000000 */
[----:B------:R-:W-:-:S04]  /*00c0*/  VOTEU.ALL UP1, P0 ;  /* 0x00000000003f7886 */ /* 0x000fc80000020000 */
[----:B------:R-:W3:Y:S01]  /*00d0*/  @!UP0 S2UR UR8, SR_CgaCtaId ;  /* 0x00000000000889c3 */ /* 0x000ee20000008800 */
[----:B------:R-:W-:Y:S01]  /*00e0*/  @!UP0 UMOV UR6, 0x400 ;  /* 0x0000040000068882 */ /* 0x000fe20000000000 */
[----:B------:R-:W-:-:S04]  /*00f0*/  @!UP0 UIADD3 UR4, -UR4, 0x100000, URZ ;  /* 0x0010000004048890 */ /* 0x000fc8000fffe13f */
[----:B------:R-:W-:Y:S02]  /*0100*/  @!UP0 USHF.L.U32 UR5, UR4, 0xb, URZ ;  /* 0x0000000b04058899 */ /* 0x000fe4000800063f */
[----:B------:R-:W-:Y:S02]  /*0110*/  @!UP0 USHF.L.U32 UR4, UR4, 0x1, URZ ;  /* 0x0000000104048899 */ /* 0x000fe4000800063f */
[----:B---3--:R-:W-:Y:S02]  /*0120*/  @!UP0 ULEA UR8, UR8, UR6, 0x18 ;  /* 0x0000000608088291 */ /* 0x008fe4000f8ec03f */
[----:B------:R-:W-:-:S04]  /*0130*/  @!UP0 UIADD3 UR6, -UR7, 0x100000, URZ ;  /* 0x0010000007068890 */ /* 0x000fc8000fffe13f */
[----:B------:R-:W-:Y:S02]  /*0140*/  @!UP0 USHF.L.U32 UR7, UR6, 0xb, URZ ;  /* 0x0000000b06078899 */ /* 0x000fe4000800063f */
[----:B------:R-:W-:Y:S01]  /*0150*/  @!UP0 USHF.L.U32 UR6, UR6, 0x1, URZ ;  /* 0x0000000106068899 */ /* 0x000fe2000800063f */
[----:B------:R-:W-:-:S05]  /*0160*/  VOTEU.ALL UP0, P0 ;  /* 0x00000000003f7886 */ /* 0x000fca0000000000 */
[----:B------:R1:W3:Y:S06]  /*0170*/  @!UP0 SYNCS.EXCH.64 URZ, [UR8+0x28800], UR4 ;  /* 0x02880004083f85b2 */ /* 0x0002ec0008000100 */
[----:B------:R1:W4:Y:S02]  /*0180*/  @!UP1 SYNCS.EXCH.64 URZ, [UR8+0x28820], UR6 ;  /* 0x02882006083f95b2 */ /* 0x0003240008000100 */
[----:B012---:R-:W-:Y:S05]  /*0190*/  @P1 BRA `(.L_x_6513) ;  /* 0x0000000000481947 */ /* 0x007fea0003800000 */
        /* <DEDUP_REMOVED lines=14> */
[----:B------:R0:W2:Y:S01]  /*0280*/  SYNCS.EXCH.64 URZ, [UR8+0x28840], UR6 ;  /* 0x02884006083f75b2 */ /* 0x0000a20008000100 */
[----:B------:R0:W0:Y:S01]  /*0290*/  SYNCS.EXCH.64 URZ, [UR8+0x28838], UR4 ;  /* 0x02883804083f75b2 */ /* 0x0000220008000100 */
[----:B------:R0:W0:Y:S01]  /*02a0*/  SYNCS.EXCH.64 URZ, [UR8+0x28848], UR6 ;  /* 0x02884806083f75b2 */ /* 0x0000220008000100 */
[----:B------:R-:W-:Y:S01]  /*02b0*/  NOP ;  /* 0x0000000000007918 */ /* 0x000fe20000000000 */
.L_x_6513:
        /* <DEDUP_REMOVED lines=22> */
.L_x_6514:
        /* <DEDUP_REMOVED lines=18> */
.L_x_6515:
        /* <DEDUP_REMOVED lines=22> */
.L_x_6516:
        /* <DEDUP_REMOVED lines=23> */
.L_x_6517:
[----:B------:R-:W-:Y:S01]  /*0810*/  UISETP.NE.AND UP0, UPT, UR9, URZ, UPT ;  /* 0x0000003f0900728c */ /* 0x000fe2000bf05270 */
[----:B------:R-:W-:Y:S01]  /*0820*/  NOP ;  /* 0x0000000000007918 */ /* 0x000fe20000000000 */
[----:B------:R-:W-:Y:S01]  /*0830*/  UMOV UR36, 0x1 ;  /* 0x0000000100247882 */ /* 0x000fe20000000000 */
[----:B------:R-:W-:Y:S01]  /*0840*/  ULDC.64 UR48, c[0x0][0x208] ;  /* 0x0000820000307ab9 */ /* 0x000fe20000000a00 */
[----:B------:R-:W-:Y:S01]  /*0850*/  USEL UR36, UR36, 0x2, !UP0 ;  /* 0x0000000224247887 */ /* 0x000fe2000c000000 */
[----:B01234-:R-:W-:Y:S01]  /*0860*/  BAR.SYNC.DEFER_BLOCKING 0x0 ;  /* 0x0000000000007b1d */ /* 0x01ffe20000010000 */
[----:B------:R-:W-:-:S13]  /*0870*/  PLOP3.LUT P0, PT, PT, PT, UP0, 0x80, 0x0 ;  /* 0x000000000000781c */ /* 0x000fda0003f0f008 */
[----:B------:R-:W-:Y:S05]  /*0880*/  @!P0 BRA `(.L_x_6518) ;  /* 0x0000006800888947 */ /* 0x000fea0003800000 */
.L_x_6519:
[----:B------:R-:W-:-:S08]  /*0890*/  NOP ;  /* 0x0000000000007918 */ /* 0x000fd00000000000 */
[----:B------:R-:W0:Y:S02]  /*08a0*/  USETMAXREG.TRY_ALLOC.CTAPOOL UP0, 0xe8 ;  /* 0x000000e8000079c8 */ /* 0x000e240008000600 */
[----:B0-----:R-:W-:-:S13]  /*08b0*/  PLOP3.LUT P0, PT, PT, PT, UP0, 0x80, 0x0 ;  /* 0x000000000000781c */ /* 0x001fda0003f0f008 */
[----:B------:R-:W-:Y:S05]  /*08c0*/  @!P0 BRA `(.L_x_6519) ;  /* 0xfffffffc00f08947 */ /* 0x000fea000383ffff */
[----:B------:R-:W-:Y:S01]  /*08d0*/  LOP3.LUT R0, R5, 0xffffff80, RZ, 0xc0, !PT ;  /* 0xffffff8005007812 */ /* 0x000fe200078ec0ff */
[----:B------:R-:W0:Y:S08]  /*08e0*/  S2UR UR41, SR_CTAID.X ;  /* 0x00000000002979c3 */ /* 0x000e300000002500 */
[----:B------:R-:W-:Y:S06]  /*08f0*/  BAR.ARV 0x8, 0x180 ;  /* 0x0206000000007b1d */ /* 0x000fec0000002000 */
[----:B------:R-:W-:-:S02]  /*0900*/  ISETP.NE.AND P0, PT, R0, 0x80, PT ;  /* 0x000000800000780c */ /* 0x000fc40003f05270 */
[----:B------:R-:W0:Y:S11]  /*0910*/  LDC R0, c[0x0][0xc34] ;  /* 0x00030d00ff007b82 */ /* 0x000e360000000800 */
[----:B------:R-:W-:Y:S06]  /*0920*/  @!P0 BAR.ARV 0x9, 0x100 ;  /* 0x0244000000008b1d */ /* 0x000fec0000002000 */
[----:B0-----:R-:W-:-:S13]  /*0930*/  ISETP.LE.AND P0, PT, R0, UR41, PT ;  /* 0x0000002900007c0c */ /* 0x001fda000bf03270 */
[----:B------:R-:W-:Y:S05]  /*0940*/  @P0 EXIT ;  /* 0x000000000000094d */ /* 0x000fea0003800000 */
[----:B------:R-:W-:Y:S01]  /*0950*/  VIADD R153, R5, 0xffffff80 ;  /* 0xffffff8005997836 */ /* 0x000fe20000000000 */
[----:B------:R-:W-:Y:S01]  /*0960*/  ULOP3.LUT UR46, UR36, 0x1, URZ, 0xfc, !UPT ;  /* 0x00000001242e7892 */ /* 0x000fe2000f8efc3f */
[----:B------:R-:W-:Y:S01]  /*0970*/  UMOV UR45, URZ ;  /* 0x0000003f002d7c82 */ /* 0x000fe20008000000 */
[----:B------:R-:W-:Y:S02]  /*0980*/  UMOV UR44, URZ ;  /* 0x0000003f002c7c82 */ /* 0x000fe40008000000 */
[----:B------:R-:W-:Y:S01]  /*0990*/  SHF.R.S32.HI R0, RZ, 0x1f, R153 ;  /* 0x0000001fff007819 */ /* 0x000fe20000011499 */
[----:B------:R-:W-:-:S03]  /*09a0*/  UMOV UR43, URZ ;  /* 0x0000003f002b7c82 */ /* 0x000fc60008000000 */
[CC--:B------:R-:W-:Y:S02]  /*09b0*/  LEA.HI R4, R0.reuse, R153.reuse, RZ, 0x7 ;  /* 0x0000009900047211 */ /* 0x0c0fe400078f38ff */
[-C--:B------:R-:W-:Y:S02]  /*09c0*/  LEA.HI R3, R0, R153.reuse, RZ, 0x5 ;  /* 0x0000009900037211 */ /* 0x080fe400078f28ff */
[----:B------:R-:W-:Y:S02]  /*09d0*/  LOP3.LUT R154, R4, 0xffffff80, RZ, 0xc0, !PT ;  /* 0xffffff80049a7812 */ /* 0x000fe400078ec0ff */
[CC--:B------:R-:W-:Y:S01]  /*09e0*/  LEA.HI R6, R0.reuse, R153.reuse, RZ, 0x4 ;  /* 0x0000009900067211 */ /* 0x0c0fe200078f20ff */
[----:B------:R-:W-:Y:S01]  /*09f0*/  IMAD.SHL.U32 R3, R3, 0x20, RZ ;  /* 0x0000002003037824 */ /* 0x000fe200078e00ff */
[----:B------:R-:W-:Y:S01]  /*0a00*/  LEA.HI R10, R0, R153, RZ, 0x2 ;  /* 0x00000099000a7211 */ /* 0x000fe200078f10ff */
[----:B------:R-:W-:Y:S01]  /*0a10*/  IMAD.IADD R154, R153, 0x1, -R154 ;  /* 0x00000001999a7824 */ /* 0x000fe200078e0a9a */
[----:B------:R-:W-:-:S02]  /*0a20*/  LOP3.LUT R8, R6, 0x3fffff0, RZ, 0xc0, !PT ;  /* 0x03fffff006087812 */ /* 0x000fc400078ec0ff */
[----:B------:R-:W-:Y:S02]  /*0a30*/  LOP3.LUT R9, R3, 0xfffffc00, RZ, 0xc0, !PT ;  /* 0xfffffc0003097812 */ /* 0x000fe400078ec0ff */
[----:B------:R-:W-:Y:S01]  /*0a40*/  SHF.R.S32.HI R3, RZ, 0x1f, R154 ;  /* 0x0000001fff037819 */ /* 0x000fe2000001149a */
[----:B------:R-:W-:Y:S01]  /*0a50*/  IMAD.IADD R8, R153, 0x1, -R8 ;  /* 0x0000000199087824 */ /* 0x000fe200078e0a08 */
[----:B------:R-:W-:Y:S02]  /*0a60*/  LEA.HI R17, R0, R153, RZ, 0x3 ;  /* 0x0000009900117211 */ /* 0x000fe400078f18ff */
[----:B------:R-:W-:Y:S01]  /*0a70*/  LEA.HI R5, R3, R154, RZ, 0x2 ;  /* 0x0000009a03057211 */ /* 0x000fe200078f10ff */
[----:B------:R-:W-:Y:S01]  /*0a80*/  IMAD R9, R8, 0x40, R9 ;  /* 0x0000004008097824 */ /* 0x000fe200078e0209 */
[----:B------:R-:W-:Y:S02]  /*0a90*/  LOP3.LUT R10, R10, 0xfffffffc, RZ, 0xc0, !PT ;  /* 0xfffffffc0a0a7812 */ /* 0x000fe400078ec0ff */
[----:B------:R-:W-:-:S02]  /*0aa0*/  SHF.R.S32.HI R8, RZ, 0x2, R5 ;  /* 0x00000002ff087819 */ /* 0x000fc40000011405 */
[----:B------:R-:W-:Y:S01]  /*0ab0*/  SHF.R.S32.HI R11, RZ, 0x1f, R5 ;  /* 0x0000001fff0b7819 */ /* 0x000fe20000011405 */
[----:B------:R-:W-:Y:S01]  /*0ac0*/  IMAD.IADD R10, R153, 0x1, -R10 ;  /* 0x00000001990a7824 */ /* 0x000fe200078e0a0a */
[----:B------:R-:W-:Y:S02]  /*0ad0*/  SHF.R.S32.HI R7, RZ, 0x4, R6 ;  /* 0x00000004ff077819 */ /* 0x000fe40000011406 */
[----:B------:R-:W-:Y:S02]  /*0ae0*/  LEA.HI R11, R11, R8, RZ, 0x3 ;  /* 0x000000080b0b7211 */ /* 0x000fe400078f18ff */
[----:B------:R-:W-:Y:S02]  /*0af0*/  SHF.R.S32.HI R23, RZ, 0x7, R4 ;  /* 0x00000007ff177819 */ /* 0x000fe40000011404 */
[----:B------:R-:W-:Y:S02]  /*0b00*/  LOP3.LUT R0, R17, 0xfffffff8, RZ, 0xc0, !PT ;  /* 0xfffffff811007812 */ /* 0x000fe400078ec0ff */
[----:B------:R-:W-:-:S02]  /*0b10*/  LEA.HI R6, R6, R7, RZ, 0x1 ;  /* 0x0000000706067211 */ /* 0x000fc400078f08ff */
[----:B------:R-:W-:Y:S01]  /*0b20*/  LOP3.LUT R11, R11, 0xfffffff8, RZ, 0xc0, !PT ;  /* 0xfffffff80b0b7812 */ /* 0x000fe200078ec0ff */
[----:B------:R-:W-:Y:S01]  /*0b30*/  IMAD.IADD R153, R153, 0x1, -R0 ;  /* 0x0000000199997824 */ /* 0x000fe200078e0a00 */
[----:B------:R-:W-:Y:S02]  /*0b40*/  LEA.HI R3, R3, R154, RZ, 0x5 ;  /* 0x0000009a03037211 */ /* 0x000fe400078f28ff */
[----:B------:R-:W-:Y:S01]  /*0b50*/  LEA.HI R4, R4, R23, RZ, 0x1 ;  /* 0x0000001704047211 */ /* 0x000fe200078f08ff */
[----:B------:R-:W-:Y:S01]  /*0b60*/  IMAD.IADD R8, R8, 0x1, -R11 ;  /* 0x0000000108087824 */ /* 0x000fe200078e0a0b */
[----:B------:R-:W-:Y:S01]  /*0b70*/  LOP3.LUT R6, R6, 0x1ffffffe, RZ, 0xc0, !PT ;  /* 0x1ffffffe06067812 */ /* 0x000fe200078ec0ff */
[----:B------:R-:W-:Y:S01]  /*0b80*/  IMAD.SHL.U32 R22, R153, 0x8, RZ ;  /* 0x0000000899167824 */ /* 0x000fe200078e00ff */
[----:B------:R-:W-:Y:S02]  /*0b90*/  LEA.HI R0, R10, R10, RZ, 0x1 ;  /* 0x0000000a0a007211 */ /* 0x000fe400078f08ff */
[----:B------:R-:W-:-:S02]  /*0ba0*/  SHF.R.S32.HI R3, RZ, 0x5, R3 ;  /* 0x00000005ff037819 */ /* 0x000fc40000011403 */
[----:B------:R-:W-:Y:S02]  /*0bb0*/  LOP3.LUT R4, R4, 0x3fffffe, RZ, 0xc0, !PT ;  /* 0x03fffffe04047812 */ /* 0x000fe400078ec0ff */
[----:B------:R-:W-:Y:S01]  /*0bc0*/  IADD3 R6, R7, -R6, RZ ;  /* 0x8000000607067210 */ /* 0x000fe20007ffe0ff */
[----:B------:R-:W-:Y:S01]  /*0bd0*/  IMAD R3, R3, 0x10, R8 ;  /* 0x0000001003037824 */ /* 0x000fe200078e0208 */
[----:B------:R-:W-:Y:S01]  /*0be0*/  LOP3.LUT R5, R5, 0x7ffffffc, RZ, 0xc0, !PT ;  /* 0x7ffffffc05057812 */ /* 0x000fe200078ec0ff */
[----:B------:R-:W-:Y:S01]  /*0bf0*/  IMAD.IADD R4, R23, 0x1, -R4 ;  /* 0x0000000117047824 */ /* 0x000fe200078e0a04 */
[----:B------:R-:W-:Y:S01]  /*0c00*/  LOP3.LUT R7, R0, 0x1ffffffe, RZ, 0xc0, !PT ;  /* 0x1ffffffe00077812 */ /* 0x000fe200078ec0ff */
[----:B------:R-:W-:Y:S01]  /*0c10*/  IMAD R152, R6, 0x8, R9 ;  /* 0x0000000806987824 */ /* 0x000fe200078e0209 */
[----:B------:R-:W-:Y:S01]  /*0c20*/  IADD3 R5, R154, -R5, RZ ;  /* 0x800000059a057210 */ /* 0x000fe20007ffe0ff */
[----:B------:R-:W-:Y:S01]  /*0c30*/  IMAD.MOV.U32 R6, RZ, RZ, -0x2 ;  /* 0xfffffffeff067424 */ /* 0x000fe200078e00ff */
[----:B------:R-:W-:Y:S01]  /*0c40*/  IADD3 R18, R22, 0x40, RZ ;  /* 0x0000004016127810 */ /* 0x000fe20007ffe0ff */
[----:B------:R-:W-:Y:S01]  /*0c50*/  IMAD.IADD R16, R10, 0x1, -R7 ;  /* 0x000000010a107824 */ /* 0x000fe200078e0a07 */
[----:B------:R-:W-:Y:S01]  /*0c60*/  SHF.R.S32.HI R17, RZ, 0x3, R17 ;  /* 0x00000003ff117819 */ /* 0x000fe20000011411 */
[----:B------:R-:W-:Y:S01]  /*0c70*/  IMAD R19, R4, 0x40, R3 ;  /* 0x0000004004137824 */ /* 0x000fe200078e0203 */
[----:B------:R-:W-:Y:S01]  /*0c80*/  SHF.R.S32.HI R188, RZ, 0x1f, R18 ;  /* 0x0000001fffbc7819 */ /* 0x000fe20000011412 */
[----:B------:R-:W-:-:S02]  /*0c90*/  IMAD R155, R5, R6, 0x80 ;  /* 0x00000080059b7424 */ /* 0x000fc400078e0206 */
[----:B------:R-:W-:-:S07]  /*0ca0*/  IMAD R16, R16, 0x8, R19 ;  /* 0x0000000810107824 */ /* 0x000fce00078e0213 */
.L_x_6552:
[----:B------:R-:W0:Y:S01]  /*0cb0*/  SHFL.IDX PT, R0, R23, RZ, 0x1f ;  /* 0x00001fff17007589 */ /* 0x000e2200000e0000 */
[----:B-1----:R-:W1:Y:S01]  /*0cc0*/  S2UR UR37, SR_CgaCtaId ;  /* 0x00000000002579c3 */ /* 0x002e620000008800 */
[----:B------:R-:W-:Y:S01]  /*0cd0*/  ULDC UR4, c[0x0][0xc38] ;  /* 0x00030e0000047ab9 */ /* 0x000fe20000000800 */
[----:B------:R-:W-:Y:S01]  /*0ce0*/  UMOV UR42, UR41 ;  /* 0x00000029002a7c82 */ /* 0x000fe20008000000 */
[----:B------:R-:W-:Y:S01]  /*0cf0*/  UISETP.NE.AND UP0, UPT, UR4, 0x1, UPT ;  /* 0x000000010400788c */ /* 0x000fe2000bf05270 */
[----:B------:R-:W-:Y:S02]  /*0d00*/  ULDC.64 UR8, c[0x0][0x418] ;  /* 0x0001060000087ab9 */ /* 0x000fe40000000a00 */
[----:B------:R-:W-:Y:S01]  /*0d10*/  ULDC UR4, c[0x0][0xc44] ;  /* 0x0003110000047ab9 */ /* 0x000fe20000000800 */
[----:B------:R-:W-:Y:S01]  /*0d20*/  UMOV UR39, 0x400 ;  /* 0x0000040000277882 */ /* 0x000fe20000000000 */
[----:B------:R-:W-:Y:S01]  /*0d30*/  UISETP.NE.AND UP1, UPT, UR4, 0x1, UPT ;  /* 0x000000010400788c */ /* 0x000fe2000bf25270 */
[----:B------:R-:W-:-:S05]  /*0d40*/  ULDC UR50, c[0x0][0x424] ;  /* 0x0001090000327ab9 */ /* 0x000fca0000000800 */
[----:B------:R-:W-:Y:S01]  /*0d50*/  @UP0 ULDC UR4, c[0x0][0xc3c] ;  /* 0x00030f0000040ab9 */ /* 0x000fe20000000800 */
[----:B------:R-:W-:Y:S01]  /*0d60*/  @UP0 ULDC UR6, c[0x0][0xc40] ;  /* 0x0003100000060ab9 */ /* 0x000fe20000000800 */
[----:B------:R-:W-:-:S04]  /*0d70*/  UIMAD.WIDE.U32 UR4, UR41, UR4, URZ ;  /* 0x00000004290472a5 */ /* 0x000fc8000f8e003f */
[----:B------:R-:W-:Y:S02]  /*0d80*/  @UP0 USHF.R.U32.HI UR42, URZ, UR6, UR5 ;  /* 0x000000063f2a0299 */ /* 0x000fe40008011605 */
[----:B------:R-:W-:Y:S01]  /*0d90*/  UISETP.NE.U32.AND UP0, UPT, UR8, URZ, UPT ;  /* 0x0000003f0800728c */ /* 0x000fe2000bf05070 */
[----:B0-----:R-:W-:Y:S01]  /*0da0*/  R2UR UR38, R0 ;  /* 0x00000000002672ca */ /* 0x001fe200000e0000 */
[----:B------:R-:W-:Y:S01]  /*0db0*/  @UP1 ULDC.64 UR6, c[0x0][0xc48] ;  /* 0x0003120000061ab9 */ /* 0x000fe20000000a00 */
[----:B-1----:R-:W-:Y:S02]  /*0dc0*/  ULEA UR39, UR37, UR39, 0x18 ;  /* 0x0000002725277291 */ /* 0x002fe4000f8ec03f */
[----:B------:R-:W-:Y:S02]  /*0dd0*/  UIMAD.WIDE.U32 UR4, UR42, UR6, URZ ;  /* 0x000000062a0472a5 */ /* 0x000fe4000f8e003f */
[----:B------:R-:W-:Y:S02]  /*0de0*/  UISETP.NE.AND.EX UP0, UPT, UR9, URZ, UPT, UP0 ;  /* 0x0000003f0900728c */ /* 0x000fe4000bf05300 */
[----:B------:R-:W-:Y:S01]  /*0df0*/  UIADD3 UR6, UR39, 0x10400, URZ ;  /* 0x0001040027067890 */ /* 0x000fe2000fffe03f */
[----:B------:R-:W-:Y:S01]  /*0e00*/  UMOV UR40, UR42 ;  /* 0x0000002a00287c82 */ /* 0x000fe20008000000 */
[----:B------:R-:W-:-:S03]  /*0e10*/  USEL UR50, UR50, 0x1, UP0 ;  /* 0x0000000132327887 */ /* 0x000fc60008000000 */
[----:B------:R-:W-:Y:S02]  /*0e20*/  ULEA.HI UR4, UR38, UR38, URZ, 0x1 ;  /* 0x0000002626047291 */ /* 0x000fe4000f8f083f */
[----:B------:R-:W-:Y:S02]  /*0e30*/  @UP1 USHF.R.U32.HI UR40, URZ, UR7, UR5 ;  /* 0x000000073f281299 */ /* 0x000fe40008011605 */
[----:B------:R-:W-:Y:S01]  /*0e40*/  ULOP3.LUT UP0, URZ, UR6, 0x3ff, URZ, 0xc0, !UPT ;  /* 0x000003ff063f7892 */ /* 0x000fe2000f80c03f */
[----:B------:R-:W-:Y:S01]  /*0e50*/  ULDC UR5, c[0x0][0x2f0] ;  /* 0x0000bc0000057ab9 */ /* 0x000fe20000000800 */
[----:B------:R-:W-:Y:S02]  /*0e60*/  ULOP3.LUT UR4, UR4, 0x1e, URZ, 0xc0, !UPT ;  /* 0x0000001e04047892 */ /* 0x000fe4000f8ec03f */
[----:B------:R-:W-:Y:S02]  /*0e70*/  UIMAD UR50, UR50, UR5, URZ ;  /* 0x00000005323272a4 */ /* 0x000fe4000f8e023f */
[----:B------:R-:W-:Y:S01]  /*0e80*/  PLOP3.LUT P0, PT, PT, PT, UP0, 0x80, 0x0 ;  /* 0x000000000000781c */ /* 0x000fe20003f0f008 */
[----:B------:R-:W-:-:S02]  /*0e90*/  UIADD3 UR5, UR38, -UR4, URZ ;  /* 0x8000000426057290 */ /* 0x000fc4000fffe03f */
[----:B------:R-:W-:Y:S02]  /*0ea0*/  UIADD3 UR4, UR50, 0x7f, URZ ;  /* 0x0000007f32047890 */ /* 0x000fe4000fffe03f */
[----:B------:R-:W-:Y:S02]  /*0eb0*/  ULEA UR6, UR5, UR6, 0xd ;  /* 0x0000000605067291 */ /* 0x000fe4000f8e683f */
[----:B------:R-:W-:Y:S02]  /*0ec0*/  USHF.R.S32.HI UR5, URZ, 0x1f, UR4 ;  /* 0x0000001f3f057899 */ /* 0x000fe40008011404 */
[----:B------:R-:W-:Y:S02]  /*0ed0*/  USHF.R.U32.HI UR6, URZ, 0x4, UR6 ;  /* 0x000000043f067899 */ /* 0x000fe40008011606 */
[----:B------:R-:W-:Y:S02]  /*0ee0*/  ULEA.HI UR5, UR5, UR4, URZ, 0x7 ;  /* 0x0000000405057291 */ /* 0x000fe4000f8f383f */
[----:B------:R-:W-:-:S02]  /*0ef0*/  ULOP3.LUT UR52, UR6, 0x3fff, URZ, 0xc0, !UPT ;  /* 0x00003fff06347892 */ /* 0x000fc4000f8ec03f */
[----:B------:R-:W-:Y:S01]  /*0f00*/  USHF.R.S32.HI UR51, URZ, 0x7, UR5 ;  /* 0x000000073f337899 */ /* 0x000fe20008011405 */
[----:B---3-5:R-:W-:Y:S11]  /*0f10*/  @!P0 BRA `(.L_x_6520) ;  /* 0x0000000000408947 */ /* 0x028ff60003800000 */
        /* <DEDUP_REMOVED lines=16> */
.L_x_6520:
[----:B------:R-:W-:Y:S01]  /*1020*/  ULOP3.LUT UR4, UR45, 0x1, URZ, 0xc0, !UPT ;  /* 0x000000012d047892 */ /* 0x000fe2000f8ec03f */
[----:B------:R-:W-:-:S04]  /*1030*/  MOV R3, UR46 ;  /* 0x0000002e00037c02 */ /* 0x000fc80008000f00 */
[----:B------:R-:W-:Y:S01]  /*1040*/  ISETP.NE.AND P0, PT, R3, 0x3, PT ;  /* 0x000000030300780c */ /* 0x000fe20003f05270 */
[----:B------:R-:W-:-:S05]  /*1050*/  IMAD.U32 R0, RZ, RZ, UR4 ;  /* 0x00000004ff007e24 */ /* 0x000fca000f8e00ff */
[----:B------:R-:W-:-:S04]  /*1060*/  SHF.L.U32 R0, R0, 0x1f, RZ ;  /* 0x0000001f00007819 */ /* 0x000fc800000006ff */
[----:B------:R-:W0:Y:S02]  /*1070*/  SYNCS.PHASECHK.TRANS64.TRYWAIT P1, [UR39+0x28800], R0 ;  /* 0x02880000ff0075a7 */ /* 0x000e240008020167 */
[----:B0-----:R-:W-:Y:S05]  /*1080*/  @!P1 BRA `(.L_x_6521) ;  /* 0x0000009800f49947 */ /* 0x001fea0003800000 */
.L_x_6602:
[----:B------:R-:W-:Y:S05]  /*1090*/  @!P0 BRA `(.L_x_6522) ;  /* 0x0000000000048947 */ /* 0x000fea0003800000 */
[----:B------:R-:W-:Y:S01]  /*10a0*/  BPT.TRAP 0x1 ;  /* 0x000000040000795c */ /* 0x000fe20000300000 */
.L_x_6522:
[----:B------:R-:W-:Y:S02]  /*10b0*/  IMAD.U32 R5, RZ, RZ, UR43 ;  /* 0x0000002bff057e24 */ /* 0x000fe4000f8e00ff */
[----:B0-----:R-:W-:-:S03]  /*10c0*/  IMAD.U32 R0, RZ, RZ, UR44 ;  /* 0x0000002cff007e24 */ /* 0x001fc6000f8e00ff */
[----:B------:R-:W-:Y:S02]  /*10d0*/  LEA R5, R5, UR39, 0x3 ;  /* 0x0000002705057c11 */ /* 0x000fe4000f8e18ff */
[----:B------:R-:W-:-:S04]  /*10e0*/  SHF.L.U32 R0, R0, 0x1f, RZ ;  /* 0x0000001f00007819 */ /* 0x000fc800000006ff */
[----:B------:R0:W1:Y:S01]  /*10f0*/  SYNCS.PHASECHK.TRANS64.TRYWAIT P1, [R5+URZ+0x28830], R0 ;  /* 0x02883000050075a7 */ /* 0x000062000802017f */
[----:B------:R-:W-:Y:S05]  /*1100*/  @!P0 BRA `(.L_x_6523) ;  /* 0x0000000000048947 */ /* 0x000fea0003800000 */
[----:B------:R-:W-:Y:S01]  /*1110*/  BPT.TRAP 0x1 ;  /* 0x000000040000795c */ /* 0x000fe20000300000 */
.L_x_6523:
[----:B------:R-:W-:Y:S01]  /*1120*/  IMAD.MOV.U32 R151, RZ, RZ, RZ ;  /* 0x000000ffff977224 */ /* 0x000fe200078e00ff */
[----:B-1----:R-:W-:Y:S06]  /*1130*/  @P1 BRA `(.L_x_6524) ;  /* 0x0000000000081947 */ /* 0x002fec0003800000 */
[----:B------:R-:W1:Y:S02]  /*1140*/  SYNCS.PHASECHK.TRANS64.TRYWAIT P1, [R5+URZ+0x28830], R0 ;  /* 0x02883000050075a7 */ /* 0x000e64000802017f */
[----:B-1----:R-:W-:Y:S05]  /*1150*/  @!P1 BRA `(.L_x_6525) ;  /* 0x0000009800d89947 */ /* 0x002fea0003800000 */
.L_x_6524:
        /* <DEDUP_REMOVED lines=8> */
[----:B------:R-:W-:Y:S01]  /*11e0*/  UMOV UR5, 0x40000040 ;  /* 0x4000004000057882 */ /* 0x000fe20000000000 */
[----:B------:R-:W-:Y:S02]  /*11f0*/  UMOV UR7, 0x40000040 ;  /* 0x4000004000077882 */ /* 0x000fe40000000000 */
[----:B------:R-:W-:Y:S02]  /*1200*/  ULOP3.LUT UR47, UR4, 0x10000, URZ, 0xfc, !UPT ;  /* 0x00010000042f7892 */ /* 0x000fe4000f8efc3f */
[----:B------:R-:W-:Y:S02]  /*1210*/  UIADD3 UR4, UR32, 0x2, URZ ;  /* 0x0000000220047890 */ /* 0x000fe4000fffe03f */
[----:B------:R-:W-:Y:S02]  /*1220*/  ULEA UR34, UR43, UR47, 0xb ;  /* 0x0000002f2b227291 */ /* 0x000fe4000f8e583f */
[----:B------:R-:W-:-:S02]  /*1230*/  UIADD3 UR8, UR32, 0x4, URZ ;  /* 0x0000000420087890 */ /* 0x000fc4000fffe03f */
[----:B------:R-:W-:Y:S02]  /*1240*/  UIADD3 UR6, UR34, 0x2, URZ ;  /* 0x0000000222067890 */ /* 0x000fe4000fffe03f */
[----:B------:R-:W-:Y:S01]  /*1250*/  UIADD3 UR10, UR34, 0x4, URZ ;  /* 0x00000004220a7890 */ /* 0x000fe2000fffe03f */
[----:B------:R-:W-:Y:S02]  /*1260*/  UMOV UR9, 0x40000040 ;  /* 0x4000004000097882 */ /* 0x000fe40000000000 */
[----:B------:R-:W-:Y:S01]  /*1270*/  HGMMA.64x128x16.F32.BF16 R24, gdesc[UR32], RZ, !UPT, gsb0 ;  /* 0x01e00000201879f0 */ /* 0x000fe2000c0018ff */
        /* <DEDUP_REMOVED lines=21> */
[----:B------:R-:W-:Y:S02]  /*13d0*/  WARPGROUP.DEPBAR.LE gsb0, 0x0 ;  /* 0x00008000000079c5 */ /* 0x000fe40000010000 */
[----:B------:R-:W-:-:S06]  /*13e0*/  WARPGROUP.ARRIVE ;  /* 0x00000000000079c5 */ /* 0x000fcc0000000000 */
[----:B------:R-:W-:Y:S03]  /*13f0*/  HGMMA.64x128x16.F32.BF16 R24, gdesc[UR4], R24, gsb0 ;  /* 0x01e00000041879f0 */ /* 0x000fe60008001818 */
[----:B------:R-:W-:Y:S02]  /*1400*/  WARPGROUP.DEPBAR.LE gsb0, 0x0 ;  /* 0x00008000000079c5 */ /* 0x000fe40000010000 */
[----:B------:R-:W-:-:S07]  /*1410*/  WARPGROUP.ARRIVE ;  /* 0x00000000000079c5 */ /* 0x000fce0000000000 */
        /* <DEDUP_REMOVED lines=17> */
[----:B------:R-:W-:Y:S05]  /*1530*/  @!P0 BRA `(.L_x_6526) ;  /* 0x0000000000048947 */ /* 0x000fea0003800000 */
[----:B------:R-:W-:Y:S01]  /*1540*/  BPT.TRAP 0x1 ;  /* 0x000000040000795c */ /* 0x000fe20000300000 */
.L_x_6526:
[----:B01----:R-:W-:Y:S01]  /*1550*/  VIADD R0, R155, UR50 ;  /* 0x000000329b007c36 */ /* 0x003fe20008000000 */
[----:B------:R-:W-:Y:S01]  /*1560*/  P2R R89, PR, RZ, 0x1 ;  /* 0x00000001ff597803 */ /* 0x000fe20000000000 */
[----:B------:R-:W-:Y:S01]  /*1570*/  IMAD.U32 R3, RZ, RZ, UR51 ;  /* 0x00000033ff037e24 */ /* 0x000fe2000f8e00ff */
[----:B------:R-:W-:Y:S01]  /*1580*/  ULDC UR6, c[0x0][0x988] ;  /* 0x0002620000067ab9 */ /* 0x000fe20000000800 */
        /* <DEDUP_REMOVED lines=137> */
[----:B------:R-:W-:Y:S02]  /*1e20*/  FSEL R124, R77, -INF , P2 ;  /* 0xff8000004d7c7808 */ /* 0x000fe40001000000 */
[----:B------:R-:W-:Y:S02]  /*1e30*/  FMNMX.FTZ R3, R76, R3, !PT ;  /* 0x000000034c037209 */ /* 0x000fe40007810000 */
[----:B------:R-:W-:Y:S02]  /*1e40*/  ISETP.GT.AND P3, PT, R4, 0x70, PT ;  /* 0x000000700400780c */ /* 0x000fe40003f64270 */
[----:B------:R-:W-:Y:S02]  /*1e50*/  FSEL R62, R62, -INF , P4 ;  /* 0xff8000003e3e7808 */ /* 0x000fe40002000000 */
[----:B------:R-:W-:Y:S02]  /*1e60*/  FSEL R80, R80, -INF , P3 ;  /* 0xff80000050507808 */ /* 0x000fe40001800000 */
[----:B------:R-:W-:-:S02]  /*1e70*/  FMNMX.FTZ R3, R124, R3, !PT ;  /* 0x000000037c037209 */ /* 0x000fc40007810000 */
[----:B------:R-:W-:Y:S02]  /*1e80*/  ISETP.GT.AND P4, PT, R4, 0x71, PT ;  /* 0x000000710400780c */ /* 0x000fe40003f84270 */
[----:B------:R-:W-:Y:S02]  /*1e90*/  FMNMX.FTZ R3, R80, R3, !PT ;  /* 0x0000000350037209 */ /* 0x000fe40007810000 */
[----:B------:R-:W-:Y:S02]  /*1ea0*/  FSEL R126, R81, -INF , P4 ;  /* 0xff800000517e7808 */ /* 0x000fe40002000000 */
[----:B------:R-:W-:Y:S02]  /*1eb0*/  ISETP.GT.AND P5, PT, R4, 0x78, PT ;  /* 0x000000780400780c */ /* 0x000fe40003fa4270 */
[----:B------:R-:W-:Y:S02]  /*1ec0*/  FMNMX.FTZ R3, R126, R3, !PT ;  /* 0x000000037e037209 */ /* 0x000fe40007810000 */
[----:B------:R-:W-:-:S02]  /*1ed0*/  FSEL R84, R84, -INF , P5 ;  /* 0xff80000054547808 */ /* 0x000fc40002800000 */
[----:B------:R-:W-:Y:S02]  /*1ee0*/  ISETP.GT.AND P6, PT, R4, 0x79, PT ;  /* 0x000000790400780c */ /* 0x000fe40003fc4270 */
[----:B------:R-:W-:Y:S02]  /*1ef0*/  FMNMX.FTZ R3, R84, R3, !PT ;  /* 0x0000000354037209 */ /* 0x000fe40007810000 */
[----:B------:R-:W-:Y:S02]  /*1f00*/  FSEL R128, R85, -INF , P6 ;  /* 0xff80000055807808 */ /* 0x000fe40003000000 */
[----:B------:R-:W-:Y:S02]  /*1f10*/  P2R R13, PR, RZ, 0x8 ;  /* 0x00000008ff0d7803 */ /* 0x000fe40000000000 */
[----:B------:R-:W-:Y:S02]  /*1f20*/  FMNMX.FTZ R7, R128, R3, !PT ;  /* 0x0000000380077209 */ /* 0x000fe40007810000 */
[----:B------:R-:W-:-:S02]  /*1f30*/  MOV R3, UR6 ;  /* 0x0000000600037c02 */ /* 0x000fc40008000f00 */
[----:B------:R-:W-:Y:S01]  /*1f40*/  P2R R15, PR, RZ, 0x4 ;  /* 0x00000004ff0f7803 */ /* 0x000fe20000000000 */
[----:B------:R-:W0:Y:S01]  /*1f50*/  SHFL.BFLY PT, R0, R7, 0x2, 0x1f ;  /* 0x0c401f0007007f89 */ /* 0x000e2200000e0000 */
[----:B------:R-:W-:Y:S02]  /*1f60*/  ISETP.GT.AND P2, PT, R4, 0x58, PT ;  /* 0x000000580400780c */ /* 0x000fe40003f44270 */
[----:B------:R-:W-:Y:S02]  /*1f70*/  P2R R21, PR, RZ, 0x2 ;  /* 0x00000002ff157803 */ /* 0x000fe40000000000 */
[----:B------:R-:W-:Y:S02]  /*1f80*/  FSEL R70, R70, -INF , P2 ;  /* 0xff80000046467808 */ /* 0x000fe40001000000 */
[----:B------:R-:W-:Y:S02]  /*1f90*/  ISETP.NE.AND P2, PT, R15, RZ, PT ;  /* 0x000000ff0f00720c */ /* 0x000fe40003f45270 */
[----:B------:R-:W-:-:S02]  /*1fa0*/  ISETP.GT.AND P1, PT, R4, 0x59, PT ;  /* 0x000000590400780c */ /* 0x000fc40003f24270 */
[----:B------:R-:W-:Y:S02]  /*1fb0*/  P2R R29, PR, RZ, 0x1 ;  /* 0x00000001ff1d7803 */ /* 0x000fe40000000000 */
[----:B------:R-:W-:Y:S02]  /*1fc0*/  FSEL R40, R71, -INF , P1 ;  /* 0xff80000047287808 */ /* 0x000fe40000800000 */
[----:B------:R-:W-:Y:S02]  /*1fd0*/  ISETP.NE.AND P1, PT, R21, RZ, PT ;  /* 0x000000ff1500720c */ /* 0x000fe40003f25270 */
[----:B------:R-:W-:Y:S02]  /*1fe0*/  ISETP.GT.AND P0, PT, R4, 0x60, PT ;  /* 0x000000600400780c */ /* 0x000fe40003f04270 */
[----:B------:R-:W-:Y:S02]  /*1ff0*/  FSEL R78, R78, -INF , P1 ;  /* 0xff8000004e4e7808 */ /* 0x000fe40000800000 */
[----:B------:R-:W-:-:S02]  /*2000*/  FSEL R74, R74, -INF , P0 ;  /* 0xff8000004a4a7808 */ /* 0x000fc40000000000 */
[----:B------:R-:W-:Y:S02]  /*2010*/  ISETP.NE.AND P0, PT, R29, RZ, PT ;  /* 0x000000ff1d00720c */ /* 0x000fe40003f05270 */
[----:B0-----:R-:W-:Y:S02]  /*2020*/  FMNMX.FTZ R9, R7, R0, !PT ;  /* 0x0000000007097209 */ /* 0x001fe40007810000 */
[----:B------:R-:W-:Y:S02]  /*2030*/  FSEL R44, R75, -INF , P0 ;  /* 0xff8000004b2c7808 */ /* 0x000fe40000000000 */
[----:B------:R-:W-:Y:S01]  /*2040*/  FSEL R86, R86, -INF , P5 ;  /* 0xff80000056567808 */ /* 0x000fe20002800000 */
[----:B------:R-:W0:Y:S01]  /*2050*/  SHFL.BFLY PT, R0, R9, 0x1, 0x1f ;  /* 0x0c201f0009007f89 */ /* 0x000e2200000e0000 */
[----:B------:R-:W-:Y:S02]  /*2060*/  R2UR UR6, R5 ;  /* 0x00000000050672ca */ /* 0x000fe400000e0000 */
[----:B------:R-:W-:Y:S01]  /*2070*/  ISETP.NE.AND P0, PT, R89, RZ, PT ;  /* 0x000000ff5900720c */ /* 0x000fe20003f05270 */
[----:B------:R-:W-:Y:S01]  /*2080*/  IMAD.MOV.U32 R89, RZ, RZ, R151 ;  /* 0x000000ffff597224 */ /* 0x000fe200078e0097 */
[----:B------:R-:W-:-:S02]  /*2090*/  MOV R127, R151 ;  /* 0x00000097007f7202 */ /* 0x000fc40000000f00 */
[-C--:B------:R-:W-:Y:S02]  /*20a0*/  MOV R121, R151.reuse ;  /* 0x0000009700797202 */ /* 0x080fe40000000f00 */
[-C--:B------:R-:W-:Y:S02]  /*20b0*/  MOV R115, R151.reuse ;  /* 0x0000009700737202 */ /* 0x080fe40000000f00 */
[-C--:B------:R-:W-:Y:S02]  /*20c0*/  MOV R109, R151.reuse ;  /* 0x00000097006d7202 */ /* 0x080fe40000000f00 */
[-C--:B------:R-:W-:Y:S01]  /*20d0*/  MOV R103, R151.reuse ;  /* 0x0000009700677202 */ /* 0x080fe20000000f00 */
[----:B------:R-:W-:Y:S01]  /*20e0*/  UIADD3 UR6, UR6, 0x28840, URZ ;  /* 0x0002884006067890 */ /* 0x000fe2000fffe03f */
[-C--:B------:R-:W-:Y:S02]  /*20f0*/  MOV R97, R151.reuse ;  /* 0x0000009700617202 */ /* 0x080fe40000000f00 */
[----:B------:R-:W-:Y:S01]  /*2100*/  MOV R91, R151 ;  /* 0x00000097005b7202 */ /* 0x000fe20000000f00 */
[----:B------:R-:W-:Y:S01]  /*2110*/  UPRMT UR6, UR37, 0x654, UR6 ;  /* 0x0000065425067896 */ /* 0x000fe20008000006 */
[----:B0-----:R-:W-:-:S08]  /*2120*/  FMNMX.FTZ R0, R9, R0, !PT ;  /* 0x0000000009007209 */ /* 0x001fd00007810000 */
[----:B------:R-:W-:Y:S01]  /*2130*/  SYNCS.ARRIVE.TRANS64.RED.A1T0 RZ, [UR6], RZ ;  /* 0x000000ffffff79a7 */ /* 0x000fe20008100406 */
        /* <DEDUP_REMOVED lines=8> */
[----:B------:R-:W-:Y:S01]  /*21c0*/  FSEL R48, R79, -INF , P2 ;  /* 0xff8000004f307808 */ /* 0x000fe20001000000 */
[--C-:B------:R-:W-:Y:S01]  /*21d0*/  FFMA.FTZ R170, R52, R3, -R37.reuse ;  /* 0x0000000334aa7223 */ /* 0x100fe20000010825 */
[----:B------:R-:W-:Y:S01]  /*21e0*/  FMNMX.FTZ R11, R6, R11, !PT ;  /* 0x0000000b060b7209 */ /* 0x000fe20007810000 */
[-CC-:B------:R-:W-:Y:S01]  /*21f0*/  FFMA.FTZ R172, R56, R3.reuse, -R37.reuse ;  /* 0x0000000338ac7223 */ /* 0x180fe20000010825 */
[----:B------:R-:W-:Y:S01]  /*2200*/  FSEL R82, R82, -INF , P3 ;  /* 0xff80000052527808 */ /* 0x000fe20001800000 */
[--C-:B------:R-:W-:Y:S01]  /*2210*/  FFMA.FTZ R156, R88, R3, -R37.reuse ;  /* 0x00000003589c7223 */ /* 0x100fe20000010825 */
[----:B------:R-:W-:Y:S01]  /*2220*/  FMNMX.FTZ R11, R34, R11, !PT ;  /* 0x0000000b220b7209 */ /* 0x000fe20007810000 */
[--C-:B------:R-:W-:Y:S01]  /*2230*/  FFMA.FTZ R158, R90, R3, -R37.reuse ;  /* 0x000000035a9e7223 */ /* 0x100fe20000010825 */
[----:B------:R-:W-:Y:S01]  /*2240*/  FSEL R52, R83, -INF , P4 ;  /* 0xff80000053347808 */ /* 0x000fe20002000000 */
[----:B------:R-:W-:Y:S01]  /*2250*/  MUFU.EX2 R7, R7 ;  /* 0x0000000700077308 */ /* 0x000fe20000000800 */
[----:B------:R-:W-:Y:S01]  /*2260*/  FMNMX.FTZ R13, R8, R11, !PT ;  /* 0x0000000b080d7209 */ /* 0x000fe20007810000 */
[-CC-:B------:R-:W-:Y:S01]  /*2270*/  FFMA.FTZ R9, R92, R3.reuse, -R37.reuse ;  /* 0x000000035c097223 */ /* 0x180fe20000010825 */
[----:B------:R-:W-:Y:S01]  /*2280*/  FSEL R56, R87, -INF , P6 ;  /* 0xff80000057387808 */ /* 0x000fe20003000000 */
        /* <DEDUP_REMOVED lines=10> */
[-CC-:B------:R-:W-:Y:S01]  /*2330*/  FFMA.FTZ R166, R106, R3.reuse, -R37.reuse ;  /* 0x000000036aa67223 */ /* 0x180fe20000010825 */
[--C-:B------:R-:W-:Y:S01]  /*2340*/  FFMA.FTZ R108, R108, R3, -R37.reuse ;  /* 0x000000036c6c7223 */ /* 0x100fe20000010825 */
[----:B------:R-:W1:Y:S01]  /*2350*/  MUFU.EX2 R158, R158 ;  /* 0x0000009e009e7308 */ /* 0x000e620000000800 */
[----:B------:R-:W-:Y:S01]  /*2360*/  FMNMX.FTZ R15, R12, R13, !PT ;  /* 0x0000000d0c0f7209 */ /* 0x000fe20007810000 */
[-CC-:B------:R-:W-:Y:S01]  /*2370*/  FFMA.FTZ R110, R110, R3.reuse, -R37.reuse ;  /* 0x000000036e6e7223 */ /* 0x180fe20000010825 */
[-CC-:B------:R-:W-:Y:S01]  /*2380*/  FFMA.FTZ R112, R112, R3.reuse, -R37.reuse ;  /* 0x0000000370707223 */ /* 0x180fe20000010825 */
[--C-:B------:R-:W-:Y:S01]  /*2390*/  FFMA.FTZ R114, R114, R3, -R37.reuse ;  /* 0x0000000372727223 */ /* 0x100fe20000010825 */
[----:B------:R-:W-:Y:S01]  /*23a0*/  FMNMX.FTZ R15, R46, R15, !PT ;  /* 0x0000000f2e0f7209 */ /* 0x000fe20007810000 */
[-CC-:B------:R-:W-:Y:S01]  /*23b0*/  FFMA.FTZ R174, R60, R3.reuse, -R37.reuse ;  /* 0x000000033cae7223 */ /* 0x180fe20000010825 */
[----:B------:R-:W-:Y:S01]  /*23c0*/  FFMA.FTZ R64, R64, R3, -R37 ;  /* 0x0000000340407223 */ /* 0x000fe20000010825 */
[----:B------:R-:W2:Y:S01]  /*23d0*/  MUFU.EX2 R9, R9 ;  /* 0x0000000900097308 */ /* 0x000ea20000000800 */
[----:B------:R-:W-:Y:S01]  /*23e0*/  FMNMX.FTZ R15, R14, R15, !PT ;  /* 0x0000000f0e0f7209 */ /* 0x000fe20007810000 */
[----:B0-----:R-:W-:Y:S01]  /*23f0*/  FADD.FTZ R49, R156, R7 ;  /* 0x000000079c317221 */ /* 0x001fe20000010000 */
[-CC-:B------:R-:W-:Y:S01]  /*2400*/  FFMA.FTZ R118, R118, R3.reuse, -R37.reuse ;  /* 0x0000000376767223 */ /* 0x180fe20000010825 */
        /* <DEDUP_REMOVED lines=10> */
[--C-:B------:R-:W-:Y:S01]  /*24b0*/  FFMA.FTZ R80, R80, R3, -R37.reuse ;  /* 0x0000000350507223 */ /* 0x100fe20000010825 */
[----:B------:R-:W-:Y:S01]  /*24c0*/  F2FP.BF16.F32.PACK_AB R156, R7, R156 ;  /* 0x0000009c079c723e */ /* 0x000fe200000010ff */
[----:B------:R3:W4:Y:S01]  /*24d0*/  MUFU.EX2 R11, R96 ;  /* 0x00000060000b7308 */ /* 0x0007220000000800 */
[----:B------:R-:W-:Y:S01]  /*24e0*/  FMNMX.FTZ R21, R24, R21, !PT ;  /* 0x0000001518157209 */ /* 0x000fe20007810000 */
[-CC-:B------:R-:W-:Y:S01]  /*24f0*/  FFMA.FTZ R126, R126, R3.reuse, -R37.reuse ;  /* 0x000000037e7e7223 */ /* 0x180fe20000010825 */
[----:B------:R-:W-:Y:S01]  /*2500*/  FFMA.FTZ R84, R84, R3, -R37 ;  /* 0x0000000354547223 */ /* 0x000fe20000010825 */
[--C-:B------:R-:W-:Y:S01]  /*2510*/  IMAD.MOV.U32 R106, RZ, RZ, R151.reuse ;  /* 0x000000ffff6a7224 */ /* 0x100fe200078e0097 */
[----:B------:R-:W-:Y:S01]  /*2520*/  FMNMX.FTZ R21, R58, R21, !PT ;  /* 0x000000153a157209 */ /* 0x000fe20007810000 */
[----:B------:R-:W-:-:S02]  /*2530*/  IMAD.MOV.U32 R102, RZ, RZ, R151 ;  /* 0x000000ffff667224 */ /* 0x000fc400078e0097 */
[----:B------:R-:W5:Y:S01]  /*2540*/  MUFU.EX2 R162, R162 ;  /* 0x000000a200a27308 */ /* 0x000f620000000800 */
[----:B------:R-:W-:Y:S01]  /*2550*/  FMNMX.FTZ R25, R28, R21, !PT ;  /* 0x000000151c197209 */ /* 0x000fe20007810000 */
[--C-:B------:R-:W-:Y:S02]  /*2560*/  IMAD.MOV.U32 R98, RZ, RZ, R151.reuse ;  /* 0x000000ffff627224 */ /* 0x100fe400078e0097 */
[--C-:B---3--:R-:W-:Y:S01]  /*2570*/  IMAD.MOV.U32 R96, RZ, RZ, R151.reuse ;  /* 0x000000ffff607224 */ /* 0x108fe200078e0097 */
[----:B------:R-:W-:Y:S01]  /*2580*/  FMNMX.FTZ R25, R62, R25, !PT ;  /* 0x000000193e197209 */ /* 0x000fe20007810000 */
[--C-:B------:R-:W-:Y:S02]  /*2590*/  IMAD.MOV.U32 R94, RZ, RZ, R151.reuse ;  /* 0x000000ffff5e7224 */ /* 0x100fe400078e0097 */
[----:B------:R3:W5:Y:S01]  /*25a0*/  MUFU.EX2 R13, R100 ;  /* 0x00000064000d7308 */ /* 0x0007620000000800 */
[----:B------:R-:W-:Y:S01]  /*25b0*/  FMNMX.FTZ R25, R32, R25, !PT ;  /* 0x0000001920197209 */ /* 0x000fe20007810000 */
[----:B------:R-:W-:-:S02]  /*25c0*/  IMAD.MOV.U32 R92, RZ, RZ, R151 ;  /* 0x000000ffff5c7224 */ /* 0x000fc400078e0097 */
[--C-:B------:R-:W-:Y:S01]  /*25d0*/  IMAD.MOV.U32 R90, RZ, RZ, R151.reuse ;  /* 0x000000ffff5a7224 */ /* 0x100fe200078e0097 */
[----:B------:R-:W-:Y:S01]  /*25e0*/  FMNMX.FTZ R25, R66, R25, !PT ;  /* 0x0000001942197209 */ /* 0x000fe20007810000 */
[--C-:B------:R-:W-:Y:S02]  /*25f0*/  IMAD.MOV.U32 R88, RZ, RZ, R151.reuse ;  /* 0x000000ffff587224 */ /* 0x100fe400078e0097 */
[----:B------:R-:W-:Y:S01]  /*2600*/  MUFU.EX2 R164, R164 ;  /* 0x000000a400a47308 */ /* 0x000fe20000000800 */
[----:B------:R-:W-:Y:S01]  /*2610*/  FMNMX.FTZ R29, R36, R25, !PT ;  /* 0x00000019241d7209 */ /* 0x000fe20007810000 */
[----:B---3--:R-:W-:-:S03]  /*2620*/  IMAD.MOV.U32 R100, RZ, RZ, R151 ;  /* 0x000000ffff647224 */ /* 0x008fc600078e0097 */
[----:B------:R-:W-:-:S03]  /*2630*/  FMNMX.FTZ R29, R70, R29, !PT ;  /* 0x0000001d461d7209 */ /* 0x000fc60007810000 */
[----:B------:R3:W-:Y:S01]  /*2640*/  MUFU.EX2 R15, R104 ;  /* 0x00000068000f7308 */ /* 0x0007e20000000800 */
[----:B------:R-:W-:-:S04]  /*2650*/  FMNMX.FTZ R29, R40, R29, !PT ;  /* 0x0000001d281d7209 */ /* 0x000fc80007810000 */
[----:B------:R-:W-:-:S03]  /*2660*/  FMNMX.FTZ R29, R74, R29, !PT ;  /* 0x0000001d4a1d7209 */ /* 0x000fc60007810000 */
        /* <DEDUP_REMOVED lines=12> */
[----:B------:R-:W-:Y:S01]  /*2730*/  FMNMX.FTZ R4, R56, R33, !PT ;  /* 0x0000002138047209 */ /* 0x000fe20007810000 */
[-CC-:B------:R-:W-:Y:S01]  /*2740*/  FFMA.FTZ R33, R116, R3.reuse, -R37.reuse ;  /* 0x0000000374217223 */ /* 0x180fe20000010825 */
[----:B------:R-:W-:Y:S01]  /*2750*/  FFMA.FTZ R37, R128, R3, -R37 ;  /* 0x0000000380257223 */ /* 0x000fe20000010825 */
[--C-:B------:R-:W-:Y:S02]  /*2760*/  IMAD.MOV.U32 R128, RZ, RZ, R151.reuse ;  /* 0x000000ffff807224 */ /* 0x100fe400078e0097 */
[----:B------:R-:W1:Y:S01]  /*2770*/  SHFL.BFLY PT, R35, R4, 0x2, 0x1f ;  /* 0x0c401f0004237f89 */ /* 0x000e6200000e0000 */
[--C-:B------:R-:W-:Y:S01]  /*2780*/  IMAD.MOV.U32 R116, RZ, RZ, R151.reuse ;  /* 0x000000ffff747224 */ /* 0x100fe200078e0097 */
[----:B------:R-:W-:Y:S01]  /*2790*/  MUFU.EX2 R170, R170 ;  /* 0x000000aa00aa7308 */ /* 0x000fe20000000800 */
[----:B---3--:R-:W-:-:S07]  /*27a0*/  IMAD.MOV.U32 R110, RZ, RZ, R151 ;  /* 0x000000ffff6e7224 */ /* 0x008fce00078e0097 */
[----:B------:R3:W-:Y:S08]  /*27b0*/  MUFU.EX2 R29, R112 ;  /* 0x00000070001d7308 */ /* 0x0007f00000000800 */
[----:B------:R-:W-:Y:S01]  /*27c0*/  MUFU.EX2 R172, R172 ;  /* 0x000000ac00ac7308 */ /* 0x000fe20000000800 */
[----:B---3--:R-:W-:Y:S01]  /*27d0*/  IMAD.MOV.U32 R112, RZ, RZ, R151 ;  /* 0x000000ffff707224 */ /* 0x008fe200078e0097 */
[----:B-1----:R-:W-:-:S06]  /*27e0*/  FMNMX.FTZ R35, R4, R35, !PT ;  /* 0x0000002304237209 */ /* 0x002fcc0007810000 */
[----:B------:R1:W-:Y:S01]  /*27f0*/  MUFU.EX2 R31, R114 ;  /* 0x00000072001f7308 */ /* 0x0003e20000000800 */
[----:B------:R-:W3:Y:S07]  /*2800*/  SHFL.BFLY PT, R4, R35, 0x1, 0x1f ;  /* 0x0c201f0023047f89 */ /* 0x000eee00000e0000 */
[----:B------:R-:W-:Y:S01]  /*2810*/  MUFU.EX2 R174, R174 ;  /* 0x000000ae00ae7308 */ /* 0x000fe20000000800 */
[----:B-1----:R-:W-:-:S07]  /*2820*/  IMAD.MOV.U32 R114, RZ, RZ, R151 ;  /* 0x000000ffff727224 */ /* 0x002fce00078e0097 */
[----:B------:R-:W-:Y:S08]  /*2830*/  MUFU.EX2 R33, R33 ;  /* 0x0000002100217308 */ /* 0x000ff00000000800 */
[----:B------:R-:W-:Y:S01]  /*2840*/  MUFU.EX2 R64, R64 ;  /* 0x0000004000407308 */ /* 0x000fe20000000800 */
[----:B---3--:R-:W-:-:S04]  /*2850*/  FMNMX.FTZ R4, R35, R4, !PT ;  /* 0x0000000423047209 */ /* 0x008fc80007810000 */
[C---:B------:R-:W-:Y:S01]  /*2860*/  FSETP.NEU.FTZ.AND P1, PT, R4.reuse, -INF , PT ;  /* 0xff8000000400780b */ /* 0x040fe20003f3d000 */
[----:B------:R-:W-:Y:S02]  /*2870*/  FMUL.FTZ R47, R4, R3 ;  /* 0x00000003042f7220 */ /* 0x000fe40000410000 */
[----:B------:R-:W-:Y:S03]  /*2880*/  MUFU.EX2 R39, R118 ;  /* 0x0000007600277308 */ /* 0x000fe60000000800 */
        /* <DEDUP_REMOVED lines=17> */
[-C--:B------:R-:W-:Y:S01]  /*29a0*/  FFMA.FTZ R20, R20, R3.reuse, -R47 ;  /* 0x0000000314147223 */ /* 0x080fe2000001082f */
[----:B------:R-:W-:Y:S01]  /*29b0*/  MUFU.EX2 R26, R26 ;  /* 0x0000001a001a7308 */ /* 0x000fe20000000800 */
[----:B-1----:R-:W-:Y:S01]  /*29c0*/  FADD.FTZ R6, R158, R49 ;  /* 0x000000319e067221 */ /* 0x002fe20000010000 */
[-CC-:B------:R-:W-:Y:S01]  /*29d0*/  FFMA.FTZ R54, R54, R3.reuse, -R47.reuse ;  /* 0x0000000336367223 */ /* 0x180fe2000001082f */
[-CC-:B------:R-:W-:Y:S01]  /*29e0*/  FFMA.FTZ R24, R24, R3.reuse, -R47.reuse ;  /* 0x0000000318187223 */ /* 0x180fe2000001082f */
[-CC-:B------:R-:W-:Y:S01]  /*29f0*/  FFMA.FTZ R58, R58, R3.reuse, -R47.reuse ;  /* 0x000000033a3a7223 */ /* 0x180fe2000001082f */
[----:B--2---:R-:W-:Y:S01]  /*2a00*/  FADD.FTZ R49, R9, R6 ;  /* 0x0000000609317221 */ /* 0x004fe20000010000 */
[-CC-:B------:R-:W-:Y:S01]  /*2a10*/  FFMA.FTZ R28, R28, R3.reuse, -R47.reuse ;  /* 0x000000031c1c7223 */ /* 0x180fe2000001082f */
[-C--:B------:R-:W-:Y:S01]  /*2a20*/  FFMA.FTZ R62, R62, R3.reuse, -R47 ;  /* 0x000000033e3e7223 */ /* 0x080fe2000001082f */
[----:B------:R-:W1:Y:S01]  /*2a30*/  MUFU.EX2 R27, R27 ;  /* 0x0000001b001b7308 */ /* 0x000e620000000800 */
[----:B0-----:R-:W-:Y:S01]  /*2a40*/  FADD.FTZ R6, R160, R49 ;  /* 0x00000031a0067221 */ /* 0x001fe20000010000 */
[-CC-:B------:R-:W-:Y:S01]  /*2a50*/  FFMA.FTZ R32, R32, R3.reuse, -R47.reuse ;  /* 0x0000000320207223 */ /* 0x180fe2000001082f */
[-CC-:B------:R-:W-:Y:S01]  /*2a60*/  FFMA.FTZ R66, R66, R3.reuse, -R47.reuse ;  /* 0x0000000342427223 */ /* 0x180fe2000001082f */
[-CC-:B------:R-:W-:Y:S01]  /*2a70*/  FFMA.FTZ R36, R36, R3.reuse, -R47.reuse ;  /* 0x0000000324247223 */ /* 0x180fe2000001082f */
[----:B----4-:R-:W-:Y:S01]  /*2a80*/  FADD.FTZ R49, R11, R6 ;  /* 0x000000060b317221 */ /* 0x010fe20000010000 */
[-CC-:B------:R-:W-:Y:S01]  /*2a90*/  FFMA.FTZ R70, R70, R3.reuse, -R47.reuse ;  /* 0x0000000346467223 */ /* 0x180fe2000001082f */
[-C--:B------:R-:W-:Y:S01]  /*2aa0*/  FFMA.FTZ R40, R40, R3.reuse, -R47 ;  /* 0x0000000328287223 */ /* 0x080fe2000001082f */
[----:B------:R-:W0:Y:S01]  /*2ab0*/  MUFU.EX2 R30, R30 ;  /* 0x0000001e001e7308 */ /* 0x000e220000000800 */
[----:B-----5:R-:W-:Y:S01]  /*2ac0*/  FADD.FTZ R6, R162, R49 ;  /* 0x00000031a2067221 */ /* 0x020fe20000010000 */
[-CC-:B------:R-:W-:Y:S01]  /*2ad0*/  FFMA.FTZ R74, R74, R3.reuse, -R47.reuse ;  /* 0x000000034a4a7223 */ /* 0x180fe2000001082f */
[-CC-:B------:R-:W-:Y:S01]  /*2ae0*/  FFMA.FTZ R44, R44, R3.reuse, -R47.reuse ;  /* 0x000000032c2c7223 */ /* 0x180fe2000001082f */
[-CC-:B------:R-:W-:Y:S01]  /*2af0*/  FFMA.FTZ R78, R78, R3.reuse, -R47.reuse ;  /* 0x000000034e4e7223 */ /* 0x180fe2000001082f */
[----:B------:R-:W-:Y:S01]  /*2b00*/  FADD.FTZ R51, R13, R6 ;  /* 0x000000060d337221 */ /* 0x000fe20000010000 */
[-CC-:B------:R-:W-:Y:S01]  /*2b10*/  FFMA.FTZ R48, R48, R3.reuse, -R47.reuse ;  /* 0x0000000330307223 */ /* 0x180fe2000001082f */
[-C--:B------:R-:W-:Y:S01]  /*2b20*/  FFMA.FTZ R82, R82, R3.reuse, -R47 ;  /* 0x0000000352527223 */ /* 0x080fe2000001082f */
[----:B------:R-:W2:Y:S01]  /*2b30*/  MUFU.EX2 R34, R34 ;  /* 0x0000002200227308 */ /* 0x000ea20000000800 */
[----:B-1----:R-:W-:Y:S01]  /*2b40*/  FADD.FTZ R49, R26, R27 ;  /* 0x0000001b1a317221 */ /* 0x002fe20000010000 */
[-CC-:B------:R-:W-:Y:S01]  /*2b50*/  FFMA.FTZ R52, R52, R3.reuse, -R47.reuse ;  /* 0x0000000334347223 */ /* 0x180fe2000001082f */
[-CC-:B------:R-:W-:Y:S01]  /*2b60*/  FFMA.FTZ R86, R86, R3.reuse, -R47.reuse ;  /* 0x0000000356567223 */ /* 0x180fe2000001082f */
[----:B------:R-:W-:Y:S01]  /*2b70*/  FFMA.FTZ R47, R56, R3, -R47 ;  /* 0x00000003382f7223 */ /* 0x000fe2000001082f */
[----:B------:R-:W-:Y:S01]  /*2b80*/  F2FP.BF16.F32.PACK_AB R158, R9, R158 ;  /* 0x0000009e099e723e */ /* 0x000fe200000010ff */
[----:B------:R-:W-:Y:S01]  /*2b90*/  IMAD.MOV.U32 R118, RZ, RZ, R151 ;  /* 0x000000ffff767224 */ /* 0x000fe200078e0097 */
[----:B------:R-:W-:Y:S01]  /*2ba0*/  F2FP.BF16.F32.PACK_AB R160, R11, R160 ;  /* 0x000000a00ba0723e */ /* 0x000fe200000010ff */
[----:B------:R1:W3:Y:S01]  /*2bb0*/  MUFU.EX2 R161, R8 ;  /* 0x0000000800a17308 */ /* 0x0002e20000000800 */
[----:B0-----:R-:W-:Y:S01]  /*2bc0*/  FADD.FTZ R6, R30, R49 ;  /* 0x000000311e067221 */ /* 0x001fe20000010000 */
[----:B------:R-:W-:-:S02]  /*2bd0*/  F2FP.BF16.F32.PACK_AB R162, R13, R162 ;  /* 0x000000a20da2723e */ /* 0x000fc400000010ff */
[----:B------:R-:W-:Y:S01]  /*2be0*/  F2FP.BF16.F32.PACK_AB R176, R39, R64 ;  /* 0x0000004027b0723e */ /* 0x000fe200000010ff */
[----:B------:R-:W-:Y:S01]  /*2bf0*/  FADD.FTZ R49, R159, R6 ;  /* 0x000000069f317221 */ /* 0x000fe20000010000 */
[----:B------:R-:W-:Y:S02]  /*2c00*/  F2FP.BF16.F32.PACK_AB R157, R27, R26 ;  /* 0x0000001a1b9d723e */ /* 0x000fe400000010ff */
[----:B------:R-:W0:Y:S01]  /*2c10*/  MUFU.EX2 R38, R38 ;  /* 0x0000002600267308 */ /* 0x000e220000000800 */
[----:B-1----:R-:W-:Y:S01]  /*2c20*/  FADD.FTZ R8, R164, R51 ;  /* 0x00000033a4087221 */ /* 0x002fe20000010000 */
[----:B--2---:R-:W-:Y:S01]  /*2c30*/  FADD.FTZ R6, R34, R49 ;  /* 0x0000003122067221 */ /* 0x004fe20000010000 */
[C---:B------:R-:W-:Y:S02]  /*2c40*/  F2FP.BF16.F32.PACK_AB R164, R15.reuse, R164 ;  /* 0x000000a40fa4723e */ /* 0x040fe400000010ff */
[----:B------:R-:W-:Y:S01]  /*2c50*/  FADD.FTZ R51, R15, R8 ;  /* 0x000000080f337221 */ /* 0x000fe20000010000 */
[----:B------:R-:W-:-:S02]  /*2c60*/  F2FP.BF16.F32.PACK_AB R159, R159, R30 ;  /* 0x0000001e9f9f723e */ /* 0x000fc400000010ff */
[----:B------:R-:W1:Y:S01]  /*2c70*/  MUFU.EX2 R163, R10 ;  /* 0x0000000a00a37308 */ /* 0x000e620000000800 */
[----:B------:R-:W-:Y:S01]  /*2c80*/  FADD.FTZ R8, R166, R51 ;  /* 0x00000033a6087221 */ /* 0x000fe20000010000 */
[----:B---3--:R-:W-:Y:S01]  /*2c90*/  FADD.FTZ R49, R161, R6 ;  /* 0x00000006a1317221 */ /* 0x008fe20000010000 */
[C---:B------:R-:W-:Y:S02]  /*2ca0*/  F2FP.BF16.F32.PACK_AB R166, R21.reuse, R166 ;  /* 0x000000a615a6723e */ /* 0x040fe400000010ff */
[----:B------:R-:W-:Y:S01]  /*2cb0*/  FADD.FTZ R51, R21, R8 ;  /* 0x0000000815337221 */ /* 0x000fe20000010000 */
[----:B------:R-:W-:Y:S02]  /*2cc0*/  F2FP.BF16.F32.PACK_AB R161, R161, R34 ;  /* 0x00000022a1a1723e */ /* 0x000fe400000010ff */
[----:B------:R-:W2:Y:S01]  /*2cd0*/  MUFU.EX2 R42, R42 ;  /* 0x0000002a002a7308 */ /* 0x000ea20000000800 */
[----:B0-----:R-:W-:Y:S01]  /*2ce0*/  FADD.FTZ R6, R38, R49 ;  /* 0x0000003126067221 */ /* 0x001fe20000010000 */
[----:B------:R-:W-:Y:S01]  /*2cf0*/  FADD.FTZ R8, R168, R51 ;  /* 0x00000033a8087221 */ /* 0x000fe20000010000 */
[----:B------:R-:W-:-:S03]  /*2d00*/  F2FP.BF16.F32.PACK_AB R168, R25, R168 ;  /* 0x000000a819a8723e */ /* 0x000fc600000010ff */
[----:B------:R-:W-:Y:S02]  /*2d10*/  FADD.FTZ R51, R25, R8 ;  /* 0x0000000819337221 */ /* 0x000fe40000010000 */
[----:B------:R-:W0:Y:S01]  /*2d20*/  MUFU.EX2 R165, R12 ;  /* 0x0000000c00a57308 */ /* 0x000e220000000800 */
[----:B-1----:R-:W-:Y:S01]  /*2d30*/  FADD.FTZ R49, R163, R6 ;  /* 0x00000006a3317221 */ /* 0x002fe20000010000 */
[----:B------:R-:W-:Y:S01]  /*2d40*/  FADD.FTZ R8, R170, R51 ;  /* 0x00000033aa087221 */ /* 0x000fe20000010000 */
[----:B------:R-:W-:Y:S02]  /*2d50*/  F2FP.BF16.F32.PACK_AB R170, R29, R170 ;  /* 0x000000aa1daa723e */ /* 0x000fe400000010ff */
[----:B------:R-:W-:-:S03]  /*2d60*/  F2FP.BF16.F32.PACK_AB R163, R163, R38 ;  /* 0x00000026a3a3723e */ /* 0x000fc600000010ff */
[----:B------:R-:W1:Y:S01]  /*2d70*/  MUFU.EX2 R46, R46 ;  /* 0x0000002e002e7308 */ /* 0x000e620000000800 */
[----:B--2---:R-:W-:Y:S01]  /*2d80*/  FADD.FTZ R6, R42, R49 ;  /* 0x000000312a067221 */ /* 0x004fe20000010000 */
[----:B------:R-:W-:-:S04]  /*2d90*/  FADD.FTZ R49, R29, R8 ;  /* 0x000000081d317221 */ /* 0x000fc80000010000 */
[----:B------:R-:W-:Y:S01]  /*2da0*/  FADD.FTZ R8, R172, R49 ;  /* 0x00000031ac087221 */ /* 0x000fe20000010000 */
[----:B------:R-:W-:Y:S01]  /*2db0*/  F2FP.BF16.F32.PACK_AB R172, R31, R172 ;  /* 0x000000ac1fac723e */ /* 0x000fe200000010ff */
[----:B------:R-:W2:Y:S01]  /*2dc0*/  MUFU.EX2 R167, R14 ;  /* 0x0000000e00a77308 */ /* 0x000ea20000000800 */
[----:B0-----:R-:W-:Y:S01]  /*2dd0*/  FADD.FTZ R5, R165, R6 ;  /* 0x00000006a5057221 */ /* 0x001fe20000010000 */
[----:B------:R-:W-:Y:S01]  /*2de0*/  FADD.FTZ R49, R31, R8 ;  /* 0x000000081f317221 */ /* 0x000fe20000010000 */
[----:B------:R-:W-:-:S03]  /*2df0*/  F2FP.BF16.F32.PACK_AB R165, R165, R42 ;  /* 0x0000002aa5a5723e */ /* 0x000fc600000010ff */
[----:B------:R-:W-:Y:S01]  /*2e00*/  FADD.FTZ R8, R174, R49 ;  /* 0x00000031ae087221 */ /* 0x000fe20000010000 */
[C---:B------:R-:W-:Y:S01]  /*2e10*/  F2FP.BF16.F32.PACK_AB R174, R33.reuse, R174 ;  /* 0x000000ae21ae723e */ /* 0x040fe200000010ff */
[----:B------:R-:W0:Y:S01]  /*2e20*/  MUFU.EX2 R50, R50 ;  /* 0x0000003200327308 */ /* 0x000e220000000800 */
[----:B-1----:R-:W-:Y:S01]  /*2e30*/  FADD.FTZ R6, R46, R5 ;  /* 0x000000052e067221 */ /* 0x002fe20000010000 */
[----:B------:R-:W-:-:S04]  /*2e40*/  FADD.FTZ R49, R33, R8 ;  /* 0x0000000821317221 */ /* 0x000fc80000010000 */
[----:B------:R-:W-:Y:S02]  /*2e50*/  FADD.FTZ R8, R64, R49 ;  /* 0x0000003140087221 */ /* 0x000fe40000010000 */
[----:B------:R-:W1:Y:S01]  /*2e60*/  MUFU.EX2 R169, R20 ;  /* 0x0000001400a97308 */ /* 0x000e620000000800 */
[----:B--2---:R-:W-:Y:S01]  /*2e70*/  FADD.FTZ R5, R167, R6 ;  /* 0x00000006a7057221 */ /* 0x004fe20000010000 */
[----:B------:R-:W-:Y:S01]  /*2e80*/  FADD.FTZ R49, R39, R8 ;  /* 0x0000000827317221 */ /* 0x000fe20000010000 */
[----:B------:R-:W-:-:S03]  /*2e90*/  F2FP.BF16.F32.PACK_AB R167, R167, R46 ;  /* 0x0000002ea7a7723e */ /* 0x000fc600000010ff */
[----:B------:R-:W-:Y:S02]  /*2ea0*/  FADD.FTZ R8, R68, R49 ;  /* 0x0000003144087221 */ /* 0x000fe40000010000 */
        /* <DEDUP_REMOVED lines=10> */
[----:B------:R0:W3:Y:S01]  /*2f50*/  MUFU.EX2 R41, R120 ;  /* 0x0000007800297308 */ /* 0x0000e20000000800 */
[----:B-1----:R-:W-:-:S07]  /*2f60*/  FADD.FTZ R6, R58, R5 ;  /* 0x000000053a067221 */ /* 0x002fce0000010000 */
[----:B------:R-:W1:Y:S01]  /*2f70*/  MUFU.EX2 R62, R62 ;  /* 0x0000003e003e7308 */ /* 0x000e620000000800 */
[C---:B--2---:R-:W-:Y:S01]  /*2f80*/  FADD.FTZ R5, R173.reuse, R6 ;  /* 0x00000006ad057221 */ /* 0x044fe20000010000 */
[----:B------:R-:W-:Y:S01]  /*2f90*/  F2FP.BF16.F32.PACK_AB R173, R173, R58 ;  /* 0x0000003aadad723e */ /* 0x000fe200000010ff */
[----:B0-----:R-:W-:-:S05]  /*2fa0*/  IMAD.MOV.U32 R120, RZ, RZ, R151 ;  /* 0x000000ffff787224 */ /* 0x001fca00078e0097 */
[----:B------:R-:W0:Y:S01]  /*2fb0*/  MUFU.EX2 R72, R72 ;  /* 0x0000004800487308 */ /* 0x000e220000000800 */
[C---:B---3--:R-:W-:Y:S01]  /*2fc0*/  FADD.FTZ R7, R41.reuse, R8 ;  /* 0x0000000829077221 */ /* 0x048fe20000010000 */
[----:B------:R-:W-:-:S06]  /*2fd0*/  F2FP.BF16.F32.PACK_AB R178, R41, R68 ;  /* 0x0000004429b2723e */ /* 0x000fcc00000010ff */
[----:B------:R-:W2:Y:S01]  /*2fe0*/  MUFU.EX2 R175, R32 ;  /* 0x0000002000af7308 */ /* 0x000ea20000000800 */
[----:B-1----:R-:W-:-:S07]  /*2ff0*/  FADD.FTZ R6, R62, R5 ;  /* 0x000000053e067221 */ /* 0x002fce0000010000 */
[----:B------:R1:W3:Y:S01]  /*3000*/  MUFU.EX2 R43, R122 ;  /* 0x0000007a002b7308 */ /* 0x0002e20000000800 */
[----:B0-----:R-:W-:-:S07]  /*3010*/  FADD.FTZ R8, R72, R7 ;  /* 0x0000000748087221 */ /* 0x001fce0000010000 */
[----:B------:R-:W0:Y:S01]  /*3020*/  MUFU.EX2 R66, R66 ;  /* 0x0000004200427308 */ /* 0x000e220000000800 */
[C---:B--2---:R-:W-:Y:S01]  /*3030*/  FADD.FTZ R5, R175.reuse, R6 ;  /* 0x00000006af057221 */ /* 0x044fe20000010000 */
[----:B------:R-:W-:Y:S01]  /*3040*/  F2FP.BF16.F32.PACK_AB R175, R175, R62 ;  /* 0x0000003eafaf723e */ /* 0x000fe200000010ff */
[----:B-1----:R-:W-:-:S05]  /*3050*/  IMAD.MOV.U32 R122, RZ, RZ, R151 ;  /* 0x000000ffff7a7224 */ /* 0x002fca00078e0097 */
[----:B------:R-:W1:Y:S01]  /*3060*/  MUFU.EX2 R76, R76 ;  /* 0x0000004c004c7308 */ /* 0x000e620000000800 */
[C---:B---3--:R-:W-:Y:S01]  /*3070*/  FADD.FTZ R7, R43.reuse, R8 ;  /* 0x000000082b077221 */ /* 0x048fe20000010000 */
[----:B------:R-:W-:-:S06]  /*3080*/  F2FP.BF16.F32.PACK_AB R180, R43, R72 ;  /* 0x000000482bb4723e */ /* 0x000fcc00000010ff */
[----:B------:R-:W2:Y:S01]  /*3090*/  MUFU.EX2 R177, R36 ;  /* 0x0000002400b17308 */ /* 0x000ea20000000800 */
[----:B0-----:R-:W-:-:S07]  /*30a0*/  FADD.FTZ R6, R66, R5 ;  /* 0x0000000542067221 */ /* 0x001fce0000010000 */
        /* <DEDUP_REMOVED lines=39> */
[----:B------:R-:W-:-:S03]  /*3320*/  F2FP.BF16.F32.PACK_AB R185, R185, R82 ;  /* 0x00000052b9b9723e */ /* 0x000fc600000010ff */
[----:B--2---:R-:W-:-:S04]  /*3330*/  FADD.FTZ R8, R86, R5 ;  /* 0x0000000556087221 */ /* 0x004fc80000010000 */
[C---:B0-----:R-:W-:Y:S01]  /*3340*/  FADD.FTZ R5, R47.reuse, R8 ;  /* 0x000000082f057221 */ /* 0x041fe20000010000 */
[----:B------:R-:W-:Y:S01]  /*3350*/  F2FP.BF16.F32.PACK_AB R187, R47, R86 ;  /* 0x000000562fbb723e */ /* 0x000fe200000010ff */
[----:B------:R-:W-:Y:S06]  /*3360*/  @!P1 BRA `(.L_x_6527) ;  /* 0x0000002000949947 */ /* 0x000fec0003800000 */
[----:B------:R-:W-:Y:S01]  /*3370*/  IMAD.MOV.U32 R9, RZ, RZ, R4 ;  /* 0x000000ffff097224 */ /* 0x000fe200078e0004 */
[----:B------:R-:W-:Y:S01]  /*3380*/  CS2R R150, SRZ ;  /* 0x0000000000967805 */ /* 0x000fe2000001ff00 */
[----:B------:R-:W-:Y:S01]  /*3390*/  IMAD.MOV.U32 R7, RZ, RZ, R0 ;  /* 0x000000ffff077224 */ /* 0x000fe200078e0000 */
        /* <DEDUP_REMOVED lines=31> */
[----:B------:R-:W-:Y:S01]  /*3590*/  UIADD3 UR51, UR51, -0x2, URZ ;  /* 0xfffffffe33337890 */ /* 0x000fe2000fffe03f */
[----:B------:R-:W-:Y:S01]  /*35a0*/  UMOV UR52, UR44 ;  /* 0x0000002c00347c82 */ /* 0x000fe20008000000 */
[----:B------:R-:W-:-:S10]  /*35b0*/  UMOV UR50, UR43 ;  /* 0x0000002b00327c82 */ /* 0x000fd40008000000 */
.L_x_6538:
[----:B------:R-:W-:Y:S01]  /*35c0*/  ISETP.NE.AND P2, PT, RZ, UR38, PT ;  /* 0x00000026ff007c0c */ /* 0x000fe2000bf45270 */
[----:B------:R-:W-:-:S04]  /*35d0*/  UISETP.NE.AND UP0, UPT, UR50, 0x1, UPT ;  /* 0x000000013200788c */ /* 0x000fc8000bf05270 */
[----:B------:R-:W-:-:S04]  /*35e0*/  USEL UR44, URZ, 0x1, UP0 ;  /* 0x000000013f2c7887 */ /* 0x000fc80008000000 */
[----:B------:R-:W-:-:S04]  /*35f0*/  ULOP3.LUT UR44, UR52, UR44, URZ, 0x3c, !UPT ;  /* 0x0000002c342c7292 */ /* 0x000fc8000f8e3c3f */
[----:B------:R-:W-:Y:S08]  /*3600*/  @P2 BRA `(.L_x_6528) ;  /* 0x0000000000382947 */ /* 0x000ff00003800000 */
[----:B------:R-:W-:Y:S05]  /*3610*/  @!P0 BRA `(.L_x_6529) ;  /* 0x0000000000048947 */ /* 0x000fea0003800000 */
[----:B------:R-:W-:Y:S01]  /*3620*/  BPT.TRAP 0x1 ;  /* 0x000000040000795c */ /* 0x000fe20000300000 */
.L_x_6529:
[----:B------:R-:W-:Y:S01]  /*3630*/  UIADD3 UR6, UR50, 0x1, URZ ;  /* 0x0000000132067890 */ /* 0x000fe2000fffe03f */
[----:B------:R-:W-:-:S03]  /*3640*/  MOV R0, UR44 ;  /* 0x0000002c00007c02 */ /* 0x000fc60008000f00 */
[----:B------:R-:W-:Y:S01]  /*3650*/  UISETP.NE.AND UP0, UPT, UR6, 0x2, UPT ;  /* 0x000000020600788c */ /* 0x000fe2000bf05270 */
[----:B------:R-:W-:-:S03]  /*3660*/  SHF.L.U32 R0, R0, 0x1f, RZ ;  /* 0x0000001f00007819 */ /* 0x000fc600000006ff */
[----:B------:R-:W-:-:S04]  /*3670*/  USEL UR6, UR6, URZ, UP0 ;  /* 0x0000003f06067287 */ /* 0x000fc80008000000 */
[----:B------:R-:W-:-:S09]  /*3680*/  ULEA UR6, UR6, UR39, 0x3 ;  /* 0x0000002706067291 */ /* 0x000fd2000f8e183f */
[----:B------:R0:W1:Y:S01]  /*3690*/  SYNCS.PHASECHK.TRANS64.TRYWAIT P1, [UR6+0x28830], R0 ;  /* 0x02883000ff0075a7 */ /* 0x0000620008020146 */
[----:B------:R-:W-:Y:S05]  /*36a0*/  @!P0 BRA `(.L_x_6530) ;  /* 0x0000000000048947 */ /* 0x000fea0003800000 */
[----:B------:R-:W-:Y:S01]  /*36b0*/  BPT.TRAP 0x1 ;  /* 0x000000040000795c */ /* 0x000fe20000300000 */
.L_x_6530:
[----:B-1----:R-:W-:Y:S05]  /*36c0*/  @P1 BRA `(.L_x_6528) ;  /* 0x0000000000081947 */ /* 0x002fea0003800000 */
[----:B------:R-:W1:Y:S02]  /*36d0*/  SYNCS.PHASECHK.TRANS64.TRYWAIT P1, [UR6+0x28830], R0 ;  /* 0x02883000ff0075a7 */ /* 0x000e640008020146 */
[----:B-1----:R-:W-:Y:S05]  /*36e0*/  @!P1 BRA `(.L_x_6531) ;  /* 0x0000007400889947 */ /* 0x002fea0003800000 */
.L_x_6528:
[----:B01----:R-:W-:Y:S01]  /*36f0*/  VIADD R0, R2, 0x8 ;  /* 0x0000000802007836 */ /* 0x003fe20000000000 */
[----:B------:R-:W-:Y:S01]  /*3700*/  UIADD3 UR43, UR50, 0x1, URZ ;  /* 0x00000001322b7890 */ /* 0x000fe2000fffe03f */
[----:B------:R-:W-:Y:S01]  /*3710*/  UMOV UR35, 0x40000040 ;  /* 0x4000004000237882 */ /* 0x000fe20000000000 */
[----:B------:R-:W-:Y:S02]  /*3720*/  UMOV UR7, 0x40000040 ;  /* 0x4000004000077882 */ /* 0x000fe40000000000 */
[----:B------:R0:W-:Y:S01]  /*3730*/  BAR.SYNC.DEFER_BLOCKING R0, 0x100 ;  /* 0x000400000000751d */ /* 0x0001e20000010000 */
[----:B------:R-:W-:-:S04]  /*3740*/  UISETP.NE.AND UP0, UPT, UR43, 0x2, UPT ;  /* 0x000000022b00788c */ /* 0x000fc8000bf05270 */
[----:B------:R-:W-:Y:S01]  /*3750*/  USEL UR43, UR43, URZ, UP0 ;  /* 0x0000003f2b2b7287 */ /* 0x000fe20008000000 */
[----:B------:R-:W-:Y:S01]  /*3760*/  UMOV UR11, 0x40000040 ;  /* 0x40000040000b7882 */ /* 0x000fe20000000000 */
[----:B------:R-:W-:Y:S02]  /*3770*/  UMOV UR15, 0x40000040 ;  /* 0x40000040000f7882 */ /* 0x000fe40000000000 */
[----:B------:R-:W-:Y:S01]  /*3780*/  ULEA UR34, UR43, UR47, 0xb ;  /* 0x0000002f2b227291 */ /* 0x000fe2000f8e583f */
[----:B------:R-:W-:Y:S01]  /*3790*/  UMOV UR19, 0x40000040 ;  /* 0x4000004000137882 */ /* 0x000fe20000000000 */
[----:B------:R-:W-:Y:S02]  /*37a0*/  UMOV UR23, 0x40000040 ;  /* 0x4000004000177882 */ /* 0x000fe40000000000 */
[----:B------:R-:W-:Y:S02]  /*37b0*/  UIADD3 UR6, UR34, 0x2, URZ ;  /* 0x0000000222067890 */ /* 0x000fe4000fffe03f */
[----:B------:R-:W-:-:S02]  /*37c0*/  UIADD3 UR10, UR34, 0x4, URZ ;  /* 0x00000004220a7890 */ /* 0x000fc4000fffe03f */
[----:B------:R-:W-:Y:S02]  /*37d0*/  UIADD3 UR14, UR34, 0x6, URZ ;  /* 0x00000006220e7890 */ /* 0x000fe4000fffe03f */
[----:B------:R-:W-:Y:S02]  /*37e0*/  UIADD3 UR18, UR34, 0x400, URZ ;  /* 0x0000040022127890 */ /* 0x000fe4000fffe03f */
[----:B------:R-:W-:Y:S02]  /*37f0*/  UIADD3 UR22, UR34, 0x402, URZ ;  /* 0x0000040222167890 */ /* 0x000fe4000fffe03f */
[----:B------:R-:W-:Y:S01]  /*3800*/  UIADD3 UR26, UR34, 0x404, URZ ;  /* 0x00000404221a7890 */ /* 0x000fe2000fffe03f */
[----:B------:R-:W-:Y:S01]  /*3810*/  WARPGROUP.ARRIVE ;  /* 0x00000000000079c5 */ /* 0x000fe20000000000 */
[----:B------:R-:W-:Y:S01]  /*3820*/  UMOV UR27, 0x40000040 ;  /* 0x40000040001b7882 */ /* 0x000fe20000000000 */
[----:B------:R-:W-:Y:S01]  /*3830*/  UIADD3 UR30, UR34, 0x406, URZ ;  /* 0x00000406221e7890 */ /* 0x000fe2000fffe03f */
[----:B------:R-:W-:-:S03]  /*3840*/  UMOV UR31, 0x40000040 ;  /* 0x40000040001f7882 */ /* 0x000fc60000000000 */
[----:B------:R-:W-:Y:S03]  /*3850*/  HGMMA.64x128x16.F32.BF16 R24, gdesc[UR32], RZ, !UPT, gsb0 ;  /* 0x01e00000201879f0 */ /* 0x000fe6000c0018ff */
        /* <DEDUP_REMOVED lines=22> */
[----:B0-----:R-:W-:Y:S05]  /*39c0*/  @P2 BRA `(.L_x_6532) ;  /* 0x00000000002c2947 */ /* 0x001fea0003800000 */
[----:B------:R-:W-:Y:S05]  /*39d0*/  @!P0 BRA `(.L_x_6533) ;  /* 0x0000000000048947 */ /* 0x000fea0003800000 */
[----:B------:R-:W-:Y:S01]  /*39e0*/  BPT.TRAP 0x1 ;  /* 0x000000040000795c */ /* 0x000fe20000300000 */
.L_x_6533:
[----:B------:R-:W-:Y:S01]  /*39f0*/  ULEA UR6, UR50, UR39, 0x3 ;  /* 0x0000002732067291 */ /* 0x000fe2000f8e183f */
[----:B------:R-:W-:-:S05]  /*3a00*/  IMAD.U32 R0, RZ, RZ, UR52 ;  /* 0x00000034ff007e24 */ /* 0x000fca000f8e00ff */
[----:B------:R-:W-:-:S04]  /*3a10*/  SHF.L.U32 R0, R0, 0x1f, RZ ;  /* 0x0000001f00007819 */ /* 0x000fc800000006ff */
[----:B------:R0:W1:Y:S01]  /*3a20*/  SYNCS.PHASECHK.TRANS64.TRYWAIT P1, [UR6+0x28850], R0 ;  /* 0x02885000ff0075a7 */ /* 0x0000620008020146 */
[----:B------:R-:W-:Y:S05]  /*3a30*/  @!P0 BRA `(.L_x_6534) ;  /* 0x0000000000048947 */ /* 0x000fea0003800000 */
[----:B------:R-:W-:Y:S01]  /*3a40*/  BPT.TRAP 0x1 ;  /* 0x000000040000795c */ /* 0x000fe20000300000 */
.L_x_6534:
[----:B-1----:R-:W-:Y:S05]  /*3a50*/  @P1 BRA `(.L_x_6532) ;  /* 0x0000000000081947 */ /* 0x002fea0003800000 */
[----:B------:R-:W1:Y:S02]  /*3a60*/  SYNCS.PHASECHK.TRANS64.TRYWAIT P1, [UR6+0x28850], R0 ;  /* 0x02885000ff0075a7 */ /* 0x000e640008020146 */
[----:B-1----:R-:W-:Y:S05]  /*3a70*/  @!P1 BRA `(.L_x_6535) ;  /* 0x0000007000bc9947 */ /* 0x002fea0003800000 */
.L_x_6532:
[----:B------:R-:W-:Y:S01]  /*3a80*/  UIADD3 UR6, UR39, 0x400, URZ ;  /* 0x0000040027067890 */ /* 0x000fe2000fffe03f */
[----:B------:R-:W-:Y:S01]  /*3a90*/  WARPGROUP.ARRIVE ;  /* 0x00000000000079c5 */ /* 0x000fe20000000000 */
[----:B------:R-:W-:Y:S01]  /*3aa0*/  UMOV UR7, 0x40000040 ;  /* 0x4000004000077882 */ /* 0x000fe20000000000 */
[----:B01----:R-:W-:Y:S01]  /*3ab0*/  IADD3 R0, -R2, 0xb, RZ ;  /* 0x0000000b02007810 */ /* 0x003fe20007ffe1ff */
[----:B------:R-:W-:-:S04]  /*3ac0*/  USHF.R.U32.HI UR6, URZ, 0x4, UR6 ;  /* 0x000000043f067899 */ /* 0x000fc80008011606 */
[----:B------:R-:W-:-:S04]  /*3ad0*/  ULOP3.LUT UR6, UR6, 0x3fff, URZ, 0xc0, !UPT ;  /* 0x00003fff06067892 */ /* 0x000fc8000f8ec03f */
[----:B------:R-:W-:-:S04]  /*3ae0*/  ULOP3.LUT UR6, UR6, 0x4000000, URZ, 0xfc, !UPT ;  /* 0x0400000006067892 */ /* 0x000fc8000f8efc3f */
[----:B------:R-:W-:-:S07]  /*3af0*/  ULEA UR10, UR50, UR6, 0xb ;  /* 0x00000006320a7291 */ /* 0x000fce000f8e583f */
[----:B------:R-:W-:Y:S02]  /*3b00*/  UMOV UR6, UR10 ;  /* 0x0000000a00067c82 */ /* 0x000fe40008000000 */
[----:B------:R-:W-:Y:S01]  /*3b10*/  HGMMA.64x128x16.F32.BF16 R88, R156, gdesc[UR4].tnspB, R88, gsb0 ;  /* 0x41e000049c587df0 */ /* 0x000fe20008001858 */
[----:B------:R-:W-:Y:S01]  /*3b20*/  UIADD3 UR6, UR10, 0x80, URZ ;  /* 0x000000800a067890 */ /* 0x000fe2000fffe03f */
[----:B------:R-:W-:Y:S01]  /*3b30*/  UMOV UR7, 0x40000040 ;  /* 0x4000004000077882 */ /* 0x000fe20000000000 */
[----:B------:R-:W-:Y:S02]  /*3b40*/  WARPGROUP.DEPBAR.LE gsb0, 0x0 ;  /* 0x00008000000079c5 */ /* 0x000fe40000010000 */
[----:B------:R-:W-:-:S07]  /*3b50*/  WARPGROUP.ARRIVE ;  /* 0x00000000000079c5 */ /* 0x000fce0000000000 */
        /* <DEDUP_REMOVED lines=30> */
[----:B------:R-:W-:Y:S03]  /*3d40*/  HGMMA.64x128x16.F32.BF16 R88, R184, gdesc[UR4].tnspB, R88, gsb0 ;  /* 0x41e00004b8587df0 */ /* 0x000fe60008001858 */
[----:B------:R-:W-:Y:S02]  /*3d50*/  WARPGROUP.DEPBAR.LE gsb0, 0x0 ;  /* 0x00008000000079c5 */ /* 0x000fe40000010000 */
[----:B------:R0:W-:Y:S06]  /*3d60*/  BAR.ARV R0, 0x100 ;  /* 0x000400000000751d */ /* 0x0001ec0000002000 */
[----:B------:R-:W-:Y:S05]  /*3d70*/  @!P0 BRA `(.L_x_6536) ;  /* 0x0000000000048947 */ /* 0x000fea0003800000 */
[----:B------:R-:W-:Y:S01]  /*3d80*/  BPT.TRAP 0x1 ;  /* 0x000000040000795c */ /* 0x000fe20000300000 */
.L_x_6536:
[----:B0-----:R-:W-:Y:S01]  /*3d90*/  FMNMX.FTZ R0, R24, R7, !PT ;  /* 0x0000000718007209 */ /* 0x001fe20007810000 */
[----:B------:R-:W-:Y:S01]  /*3da0*/  ULEA UR6, UR43, UR39, 0x3 ;  /* 0x000000272b067291 */ /* 0x000fe2000f8e183f */
[----:B------:R-:W-:Y:S02]  /*3db0*/  FMNMX.FTZ R4, R26, R9, !PT ;  /* 0x000000091a047209 */ /* 0x000fe40007810000 */
[----:B------:R-:W-:Y:S01]  /*3dc0*/  FMNMX.FTZ R3, R25, R0, !PT ;  /* 0x0000000019037209 */ /* 0x000fe20007810000 */
[----:B------:R-:W-:Y:S01]  /*3dd0*/  UIADD3 UR6, UR6, 0x28840, URZ ;  /* 0x0002884006067890 */ /* 0x000fe2000fffe03f */
[----:B------:R-:W-:Y:S02]  /*3de0*/  FMNMX.FTZ R11, R27, R4, !PT ;  /* 0x000000041b0b7209 */ /* 0x000fe40007810000 */
[----:B------:R-:W-:Y:S01]  /*3df0*/  FMNMX.FTZ R0, R28, R3, !PT ;  /* 0x000000031c007209 */ /* 0x000fe20007810000 */
[----:B------:R-:W-:Y:S01]  /*3e00*/  UPRMT UR6, UR37, 0x654, UR6 ;  /* 0x0000065425067896 */ /* 0x000fe20008000006 */
[----:B------:R-:W-:-:S02]  /*3e10*/  FMNMX.FTZ R4, R30, R11, !PT ;  /* 0x0000000b1e047209 */ /* 0x000fc40007810000 */
[----:B------:R-:W-:Y:S02]  /*3e20*/  FMNMX.FTZ R3, R29, R0, !PT ;  /* 0x000000001d037209 */ /* 0x000fe40007810000 */
[----:B------:R-:W-:Y:S02]  /*3e30*/  FMNMX.FTZ R11, R31, R4, !PT ;  /* 0x000000041f0b7209 */ /* 0x000fe40007810000 */
[----:B------:R-:W-:Y:S02]  /*3e40*/  FMNMX.FTZ R0, R32, R3, !PT ;  /* 0x0000000320007209 */ /* 0x000fe40007810000 */
[----:B------:R-:W-:Y:S01]  /*3e50*/  FMNMX.FTZ R4, R34, R11, !PT ;  /* 0x0000000b22047209 */ /* 0x000fe20007810000 */
[----:B------:R-:W-:Y:S01]  /*3e60*/  SYNCS.ARRIVE.TRANS64.RED.A1T0 RZ, [UR6], RZ ;  /* 0x000000ffffff79a7 */ /* 0x000fe20008100406 */
        /* <DEDUP_REMOVED lines=63> */
[CC--:B0-----:R-:W-:Y:S01]  /*4260*/  FMUL.FTZ R10, R0.reuse, R3.reuse ;  /* 0x00000003000a7220 */ /* 0x0c1fe20000410000 */
[----:B------:R-:W-:Y:S01]  /*4270*/  FADD.FTZ R12, -R0, R7 ;  /* 0x00000007000c7221 */ /* 0x000fe20000010100 */
[----:B------:R-:W-:Y:S02]  /*4280*/  FADD.FTZ R8, -R4, R9 ;  /* 0x0000000904087221 */ /* 0x000fe40000010100 */
        /* <DEDUP_REMOVED lines=34> */
[-C--:B------:R-:W-:Y:S01]  /*44b0*/  FMUL.FTZ R8, R8, R3.reuse ;  /* 0x0000000308087220 */ /* 0x080fe20000410000 */
        /* <DEDUP_REMOVED lines=23> */
[-C--:B------:R-:W-:Y:S01]  /*4630*/  FFMA.FTZ R177, R66, R3.reuse, -R10 ;  /* 0x0000000342b17223 */ /* 0x080fe2000001080a */
[----:B------:R-:W1:Y:S01]  /*4640*/  MUFU.EX2 R157, R157 ;  /* 0x0000009d009d7308 */ /* 0x000e620000000800 */
        /* <DEDUP_REMOVED lines=139> */
.L_x_6537:
[----:B------:R-:W-:Y:S01]  /*4f00*/  ULEA UR6, UR50, UR39, 0x3 ;  /* 0x0000002732067291 */ /* 0x000fe2000f8e183f */
[----:B------:R-:W-:Y:S01]  /*4f10*/  ISETP.LT.AND P1, PT, RZ, UR51, PT ;  /* 0x00000033ff007c0c */ /* 0x000fe2000bf21270 */
[----:B------:R-:W-:Y:S01]  /*4f20*/  UIADD3 UR7, UR51, -0x1, URZ ;  /* 0xffffffff33077890 */ /* 0x000fe2000fffe03f */
[----:B------:R-:W-:Y:S01]  /*4f30*/  F2FP.BF16.F32.PACK_AB R156, R9, R156 ;  /* 0x0000009c099c723e */ /* 0x000fe200000010ff */
[----:B------:R-:W-:Y:S01]  /*4f40*/  UIADD3 UR6, UR6, 0x28860, URZ ;  /* 0x0002886006067890 */ /* 0x000fe2000fffe03f */
[-C--:B------:R-:W-:Y:S01]  /*4f50*/  FMUL.FTZ R88, R88, R7.reuse ;  /* 0x0000000758587220 */ /* 0x080fe20000410000 */
[----:B------:R-:W-:Y:S01]  /*4f60*/  UMOV UR52, UR44 ;  /* 0x0000002c00347c82 */ /* 0x000fe20008000000 */
[----:B------:R-:W-:Y:S01]  /*4f70*/  UMOV UR50, UR43 ;  /* 0x0000002b00327c82 */ /* 0x000fe20008000000 */
[----:B------:R-:W-:Y:S01]  /*4f80*/  UPRMT UR6, UR37, 0x654, UR6 ;  /* 0x0000065425067896 */ /* 0x000fe20008000006 */
[-C--:B------:R-:W-:Y:S01]  /*4f90*/  FMUL.FTZ R89, R89, R7.reuse ;  /* 0x0000000759597220 */ /* 0x080fe20000410000 */
[----:B------:R-:W-:Y:S01]  /*4fa0*/  UMOV UR51, UR7 ;  /* 0x0000000700337c82 */ /* 0x000fe20008000000 */
        /* <DEDUP_REMOVED lines=31> */
[----:B------:R-:W-:Y:S01]  /*51a0*/  F2FP.BF16.F32.PACK_AB R157, R12, R157 ;  /* 0x0000009d0c9d723e */ /* 0x000fe200000010ff */
[----:B------:R-:W-:Y:S01]  /*51b0*/  FMUL.FTZ R90, R90, R8 ;  /* 0x000000085a5a7220 */ /* 0x000fe20000410000 */
[----:B------:R-:W-:Y:S01]  /*51c0*/  F2FP.BF16.F32.PACK_AB R158, R11, R158 ;  /* 0x0000009e0b9e723e */ /* 0x000fe200000010ff */
[-C--:B------:R-:W-:Y:S01]  /*51d0*/  FMUL.FTZ R91, R91, R8.reuse ;  /* 0x000000085b5b7220 */ /* 0x080fe20000410000 */
        /* <DEDUP_REMOVED lines=57> */
[-C--:B------:R-:W-:Y:S01]  /*5570*/  FMUL.FTZ R150, R150, R8.reuse ;  /* 0x0000000896967220 */ /* 0x080fe20000410000 */
[----:B------:R-:W-:Y:S01]  /*5580*/  FMUL.FTZ R151, R151, R8 ;  /* 0x0000000897977220 */ /* 0x000fe20000410000 */
[----:B------:R-:W-:-:S02]  /*5590*/  IMAD.MOV.U32 R9, RZ, RZ, R4 ;  /* 0x000000ffff097224 */ /* 0x000fc400078e0004 */
[----:B------:R-:W-:Y:S01]  /*55a0*/  IMAD.MOV.U32 R7, RZ, RZ, R0 ;  /* 0x000000ffff077224 */ /* 0x000fe200078e0000 */
[----:B------:R-:W-:Y:S06]  /*55b0*/  @P1 BRA `(.L_x_6538) ;  /* 0xffffffe000001947 */ /* 0x000fec000383ffff */
.L_x_6527:
[----:B------:R-:W-:Y:S06]  /*55c0*/  BAR.ARV 0x8, 0x180 ;  /* 0x0206000000007b1d */ /* 0x000fec0000002000 */
[----:B------:R-:W-:Y:S05]  /*55d0*/  @!P0 BRA `(.L_x_6539) ;  /* 0x0000000000048947 */ /* 0x000fea0003800000 */
[----:B------:R-:W-:Y:S01]  /*55e0*/  BPT.TRAP 0x1 ;  /* 0x000000040000795c */ /* 0x000fe20000300000 */
.L_x_6539:
[----:B------:R-:W-:Y:S01]  /*55f0*/  ULEA UR10, UR43, UR39, 0x3 ;  /* 0x000000272b0a7291 */ /* 0x000fe2000f8e183f */
[----:B------:R-:W-:-:S05]  /*5600*/  IMAD.U32 R7, RZ, RZ, UR44 ;  /* 0x0000002cff077e24 */ /* 0x000fca000f8e00ff */
[----:B------:R-:W-:-:S04]  /*5610*/  SHF.L.U32 R7, R7, 0x1f, RZ ;  /* 0x0000001f07077819 */ /* 0x000fc800000006ff */
[----:B------:R0:W1:Y:S01]  /*5620*/  SYNCS.PHASECHK.TRANS64.TRYWAIT P1, [UR10+0x28850], R7 ;  /* 0x02885007ff0075a7 */ /* 0x000062000802014a */
[----:B------:R-:W-:Y:S05]  /*5630*/  @!P0 BRA `(.L_x_6540) ;  /* 0x0000000000048947 */ /* 0x000fea0003800000 */
[----:B------:R-:W-:Y:S01]  /*5640*/  BPT.TRAP 0x1 ;  /* 0x000000040000795c */ /* 0x000fe20000300000 */
.L_x_6540:
[----:B-1----:R-:W-:Y:S05]  /*5650*/  @P1 BRA `(.L_x_6541) ;  /* 0x0000000000081947 */ /* 0x002fea0003800000 */
[----:B------:R-:W1:Y:S02]  /*5660*/  SYNCS.PHASECHK.TRANS64.TRYWAIT P1, [UR10+0x28850], R7 ;  /* 0x02885007ff0075a7 */ /* 0x000e64000802014a */
[----:B-1----:R-:W-:Y:S05]  /*5670*/  @!P1 BRA `(.L_x_6542) ;  /* 0x0000005400d49947 */ /* 0x002fea0003800000 */
.L_x_6541:
[----:B------:R-:W-:Y:S01]  /*5680*/  UIADD3 UR4, UR39, 0x400, URZ ;  /* 0x0000040027047890 */ /* 0x000fe2000fffe03f */
[----:B------:R-:W-:Y:S01]  /*5690*/  WARPGROUP.ARRIVE ;  /* 0x00000000000079c5 */ /* 0x000fe20000000000 */
[----:B------:R-:W-:Y:S01]  /*56a0*/  UMOV UR7, 0x40000040 ;  /* 0x4000004000077882 */ /* 0x000fe20000000000 */
[----:B01----:R-:W0:Y:S01]  /*56b0*/  SHFL.BFLY PT, R7, R6, 0x2, 0x1f ;  /* 0x0c401f0006077f89 */ /* 0x003e2200000e0000 */
[----:B------:R-:W-:Y:S01]  /*56c0*/  USHF.R.U32.HI UR4, URZ, 0x4, UR4 ;  /* 0x000000043f047899 */ /* 0x000fe20008011604 */
[----:B------:R-:W-:Y:S01]  /*56d0*/  MOV R61, RZ ;  /* 0x000000ff003d7202 */ /* 0x000fe20000000f00 */
[----:B------:R-:W-:Y:S01]  /*56e0*/  IMAD.MOV.U32 R37, RZ, RZ, -0x800000 ;  /* 0xff800000ff257424 */ /* 0x000fe200078e00ff */
[----:B------:R-:W1:Y:S01]  /*56f0*/  SHFL.BFLY PT, R8, R5, 0x2, 0x1f ;  /* 0x0c401f0005087f89 */ /* 0x000e6200000e0000 */
[----:B------:R-:W-:Y:S01]  /*5700*/  ULOP3.LUT UR4, UR4, 0x3fff, URZ, 0xc0, !UPT ;  /* 0x00003fff04047892 */ /* 0x000fe2000f8ec03f */
[----:B------:R-:W-:-:S03]  /*5710*/  IMAD.MOV.U32 R36, RZ, RZ, -0x800000 ;  /* 0xff800000ff247424 */ /* 0x000fc600078e00ff */
[----:B------:R-:W-:-:S04]  /*5720*/  ULOP3.LUT UR4, UR4, 0x4000000, URZ, 0xfc, !UPT ;  /* 0x0400000004047892 */ /* 0x000fc8000f8efc3f */
[----:B------:R-:W-:-:S07]  /*5730*/  ULEA UR4, UR43, UR4, 0xb ;  /* 0x000000042b047291 */ /* 0x000fce000f8e583f */
[----:B------:R-:W-:Y:S02]  /*5740*/  UMOV UR6, UR4 ;  /* 0x0000000400067c82 */ /* 0x000fe40008000000 */
[----:B------:R-:W-:Y:S01]  /*5750*/  HGMMA.64x128x16.F32.BF16 R88, R156, gdesc[UR4].tnspB, R88, gsb0 ;  /* 0x41e000049c587df0 */ /* 0x000fe20008001858 */
[----:B------:R-:W-:Y:S01]  /*5760*/  UIADD3 UR6, UR4, 0x80, URZ ;  /* 0x0000008004067890 */ /* 0x000fe2000fffe03f */
[----:B0-----:R-:W-:Y:S01]  /*5770*/  FADD.FTZ R7, R7, R6 ;  /* 0x0000000607077221 */ /* 0x001fe20000010000 */
[----:B------:R-:W-:Y:S01]  /*5780*/  UMOV UR7, 0x40000040 ;  /* 0x4000004000077882 */ /* 0x000fe20000000000 */
[----:B-1----:R-:W-:-:S03]  /*5790*/  FADD.FTZ R9, R8, R5 ;  /* 0x0000000508097221 */ /* 0x002fc60000010000 */
[----:B------:R-:W0:Y:S04]  /*57a0*/  SHFL.BFLY PT, R8, R7, 0x1, 0x1f ;  /* 0x0c201f0007087f89 */ /* 0x000e2800000e0000 */
[----:B------:R-:W1:Y:S01]  /*57b0*/  SHFL.BFLY PT, R10, R9, 0x1, 0x1f ;  /* 0x0c201f00090a7f89 */ /* 0x000e6200000e0000 */
[----:B0-----:R-:W-:Y:S01]  /*57c0*/  FADD.FTZ R11, R7, R8 ;  /* 0x00000008070b7221 */ /* 0x001fe20000010000 */
[----:B------:R-:W-:Y:S02]  /*57d0*/  IMAD.MOV.U32 R8, RZ, RZ, RZ ;  /* 0x000000ffff087224 */ /* 0x000fe400078e00ff */
[----:B-1----:R-:W-:Y:S02]  /*57e0*/  FADD.FTZ R12, R9, R10 ;  /* 0x0000000a090c7221 */ /* 0x002fe40000010000 */
[----:B------:R-:W-:-:S03]  /*57f0*/  FSETP.NE.FTZ.AND P1, PT, R11, RZ, PT ;  /* 0x000000ff0b00720b */ /* 0x000fc60003f35000 */
        /* <DEDUP_REMOVED lines=36> */
[----:B------:R-:W-:Y:S01]  /*5a40*/  UIADD3 UR4, UR4, 0x380, URZ ;  /* 0x0000038004047890 */ /* 0x000fe2000fffe03f */
[----:B------:R-:W-:Y:S02]  /*5a50*/  WARPGROUP.DEPBAR.LE gsb0, 0x0 ;  /* 0x00008000000079c5 */ /* 0x000fe40000010000 */
[----:B------:R-:W-:-:S06]  /*5a60*/  WARPGROUP.ARRIVE ;  /* 0x00000000000079c5 */ /* 0x000fcc0000000000 */
[----:B------:R-:W-:Y:S01]  /*5a70*/  HGMMA.64x128x16.F32.BF16 R88, R180, gdesc[UR4].tnspB, R88, gsb0 ;  /* 0x41e00004b4587df0 */ /* 0x000fe20008001858 */
[----:B------:R-:W-:Y:S01]  /*5a80*/  UMOV UR6, UR4 ;  /* 0x0000000400067c82 */ /* 0x000fe20008000000 */
[----:B------:R-:W-:Y:S01]  /*5a90*/  UMOV UR7, 0x40000040 ;  /* 0x4000004000077882 */ /* 0x000fe20000000000 */
[----:B------:R-:W-:Y:S02]  /*5aa0*/  WARPGROUP.DEPBAR.LE gsb0, 0x0 ;  /* 0x00008000000079c5 */ /* 0x000fe40000010000 */
[----:B------:R-:W-:-:S07]  /*5ab0*/  WARPGROUP.ARRIVE ;  /* 0x00000000000079c5 */ /* 0x000fce0000000000 */
[----:B------:R-:W-:Y:S03]  /*5ac0*/  HGMMA.64x128x16.F32.BF16 R88, R184, gdesc[UR4].tnspB, R88, gsb0 ;  /* 0x41e00004b8587df0 */ /* 0x000fe60008001858 */
[----:B------:R-:W-:Y:S02]  /*5ad0*/  WARPGROUP.DEPBAR.LE gsb0, 0x0 ;  /* 0x00008000000079c5 */ /* 0x000fe40000010000 */
[----:B0-23--:R-:W-:Y:S05]  /*5ae0*/  @!P0 BRA `(.L_x_6543) ;  /* 0x0000000000048947 */ /* 0x00dfea0003800000 */
[----:B------:R-:W-:Y:S01]  /*5af0*/  BPT.TRAP 0x1 ;  /* 0x000000040000795c */ /* 0x000fe20000300000 */
.L_x_6543:
[----:B------:R-:W0:Y:S01]  /*5b00*/  S2UR UR6, SR_SWINHI ;  /* 0x00000000000679c3 */ /* 0x000e220000002f00 */
[----:B------:R-:W-:Y:S01]  /*5b10*/  LEA R9, R17, R22, 0x6 ;  /* 0x0000001611097211 */ /* 0x000fe200078e30ff */
[----:B------:R-:W-:Y:S01]  /*5b20*/  ULDC UR7, c[0x0][0xc44] ;  /* 0x0003110000077ab9 */ /* 0x000fe20000000800 */
[-C--:B------:R-:W-:Y:S01]  /*5b30*/  FMUL.FTZ R62, R113, R61.reuse ;  /* 0x0000003d713e7220 */ /* 0x080fe20000410000 */
[-C--:B------:R-:W-:Y:S01]  /*5b40*/  FMUL.FTZ R113, R98, R8.reuse ;  /* 0x0000000862717220 */ /* 0x080fe20000410000 */
[-C--:B------:R-:W-:Y:S01]  /*5b50*/  FMUL.FTZ R98, R103, R8.reuse ;  /* 0x0000000867627220 */ /* 0x080fe20000410000 */
[----:B------:R-:W-:Y:S01]  /*5b60*/  ULDC.64 UR8, c[0x0][0xb90] ;  /* 0x0002e40000087ab9 */ /* 0x000fe20000000a00 */
[-C--:B------:R-:W-:Y:S01]  /*5b70*/  FMUL.FTZ R69, R108, R61.reuse ;  /* 0x0000003d6c457220 */ /* 0x080fe20000410000 */
[----:B------:R-:W1:Y:S01]  /*5b80*/  LDC R59, c[0x0][0xbe8] ;  /* 0x0002fa00ff3b7b82 */ /* 0x000e620000000800 */
[-C--:B------:R-:W-:Y:S01]  /*5b90*/  FMUL.FTZ R108, R99, R8.reuse ;  /* 0x00000008636c7220 */ /* 0x080fe20000410000 */
[-C--:B------:R-:W-:Y:S01]  /*5ba0*/  FMUL.FTZ R99, R110, R8.reuse ;  /* 0x000000086e637220 */ /* 0x080fe20000410000 */
[-C--:B------:R-:W-:Y:S01]  /*5bb0*/  FMUL.FTZ R7, R92, R61.reuse ;  /* 0x0000003d5c077220 */ /* 0x080fe20000410000 */
[-C--:B------:R-:W-:Y:S01]  /*5bc0*/  FMUL.FTZ R68, R109, R61.reuse ;  /* 0x0000003d6d447220 */ /* 0x080fe20000410000 */
[-C--:B------:R-:W-:Y:S01]  /*5bd0*/  FMUL.FTZ R92, R111, R8.reuse ;  /* 0x000000086f5c7220 */ /* 0x080fe20000410000 */
[-C--:B------:R-:W-:Y:S01]  /*5be0*/  FMUL.FTZ R109, R94, R8.reuse ;  /* 0x000000085e6d7220 */ /* 0x080fe20000410000 */
[-C--:B------:R-:W-:Y:S01]  /*5bf0*/  FMUL.FTZ R94, R107, R8.reuse ;  /* 0x000000086b5e7220 */ /* 0x080fe20000410000 */
[----:B------:R-:W2:Y:S01]  /*5c00*/  LDC R103, c[0x0][0xc38] ;  /* 0x00030e00ff677b82 */ /* 0x000ea20000000800 */
[-C--:B------:R-:W-:Y:S01]  /*5c10*/  FMUL.FTZ R75, R96, R61.reuse ;  /* 0x0000003d604b7220 */ /* 0x080fe20000410000 */
[-C--:B------:R-:W-:Y:S01]  /*5c20*/  FMUL.FTZ R70, R101, R61.reuse ;  /* 0x0000003d65467220 */ /* 0x080fe20000410000 */
[----:B------:R-:W-:Y:S01]  /*5c30*/  IADD3 R96, RZ, -UR42, RZ ;  /* 0x8000002aff607c10 */ /* 0x000fe2000fffe0ff */
[-C--:B------:R-:W-:Y:S01]  /*5c40*/  FMUL.FTZ R20, R89, R61.reuse ;  /* 0x0000003d59147220 */ /* 0x080fe20000410000 */
[-C--:B------:R-:W-:Y:S01]  /*5c50*/  FMUL.FTZ R77, R88, R61.reuse ;  /* 0x0000003d584d7220 */ /* 0x080fe20000410000 */
[----:B------:R-:W-:Y:S01]  /*5c60*/  FMUL.FTZ R101, R106, R8 ;  /* 0x000000086a657220 */ /* 0x000fe20000410000 */
[-C--:B------:R-:W-:Y:S01]  /*5c70*/  FMUL.FTZ R73, R100, R61.reuse ;  /* 0x0000003d64497220 */ /* 0x080fe20000410000 */
[----:B------:R-:W-:Y:S01]  /*5c80*/  UMOV UR4, UR39 ;  /* 0x0000002700047c82 */ /* 0x000fe20008000000 */
[----:B0-----:R-:W-:Y:S01]  /*5c90*/  UMOV UR5, UR6 ;  /* 0x0000000600057c82 */ /* 0x001fe20008000000 */
[----:B------:R-:W-:Y:S01]  /*5ca0*/  FMUL.FTZ R66, R105, R61 ;  /* 0x0000003d69427220 */ /* 0x000fe20000410000 */
[----:B------:R-:W-:Y:S01]  /*5cb0*/  IMAD.U32 R38, RZ, RZ, UR4 ;  /* 0x00000004ff267e24 */ /* 0x000fe2000f8e00ff */
[----:B------:R-:W-:Y:S01]  /*5cc0*/  UIADD3 UR4, -UR40, URZ, URZ ;  /* 0x0000003f28047290 */ /* 0x000fe2000fffe13f */
[----:B------:R-:W-:-:S02]  /*5cd0*/  IMAD.U32 R39, RZ, RZ, UR5 ;  /* 0x00000005ff277e24 */ /* 0x000fc4000f8e00ff */
[-C--:B------:R-:W-:Y:S01]  /*5ce0*/  FMUL.FTZ R71, R104, R61.reuse ;  /* 0x0000003d68477220 */ /* 0x080fe20000410000 */
[----:B------:R-:W-:Y:S01]  /*5cf0*/  FMUL.FTZ R64, R117, R61 ;  /* 0x0000003d75407220 */ /* 0x000fe20000410000 */
[----:B------:R-:W-:Y:S01]  /*5d00*/  UIMAD UR7, UR7, UR4, UR42 ;  /* 0x00000004070772a4 */ /* 0x000fe2000f8e022a */
[----:B------:R-:W-:-:S04]  /*5d10*/  IMAD.WIDE R4, R152, 0x2, R38 ;  /* 0x0000000298047825 */ /* 0x000fc800078e0226 */
[-C--:B------:R-:W-:Y:S01]  /*5d20*/  FMUL.FTZ R6, R93, R61.reuse ;  /* 0x0000003d5d067220 */ /* 0x080fe20000410000 */
[----:B------:R-:W-:Y:S01]  /*5d30*/  FMUL.FTZ R72, R97, R61 ;  /* 0x0000003d61487220 */ /* 0x000fe20000410000 */
[----:B------:R-:W-:Y:S01]  /*5d40*/  UIMAD.WIDE.U32 UR4, UR7, UR8, URZ ;  /* 0x00000008070472a5 */ /* 0x000fe2000f8e003f */
[----:B------:R-:W-:Y:S01]  /*5d50*/  IMAD.WIDE R38, R9, 0x2, R38 ;  /* 0x0000000209267825 */ /* 0x000fe200078e0226 */
[----:B------:R-:W-:-:S03]  /*5d60*/  IADD3 R31, P1, R4, 0x4040, RZ ;  /* 0x00004040041f7810 */ /* 0x000fc60007f3e0ff */
[-C--:B------:R-:W-:Y:S01]  /*5d70*/  FMUL.FTZ R100, R91, R8.reuse ;  /* 0x000000085b647220 */ /* 0x080fe20000410000 */
[----:B------:R-:W-:Y:S01]  /*5d80*/  IADD3 R13, P6, R4, 0x20, RZ ;  /* 0x00000020040d7810 */ /* 0x000fe20007fde0ff */
[-C--:B------:R-:W-:Y:S01]  /*5d90*/  FMUL.FTZ R105, R90, R8.reuse ;  /* 0x000000085a697220 */ /* 0x080fe20000410000 */
[----:B------:R-:W-:Y:S01]  /*5da0*/  LOP3.LUT R12, R31, 0x380, RZ, 0xc0, !PT ;  /* 0x000003801f0c7812 */ /* 0x000fe200078ec0ff */
[--C-:B------:R-:W-:Y:S01]  /*5db0*/  IMAD.X R45, RZ, RZ, R5.reuse, P1 ;  /* 0x000000ffff2d7224 */ /* 0x100fe200008e0605 */
[----:B-1----:R-:W-:Y:S01]  /*5dc0*/  ISETP.NE.AND P1, PT, R59, 0x1, PT ;  /* 0x000000013b00780c */ /* 0x002fe20003f25270 */
[--C-:B------:R-:W-:Y:S01]  /*5dd0*/  IMAD.X R15, RZ, RZ, R5.reuse, P6 ;  /* 0x000000ffff0f7224 */ /* 0x100fe200030e0605 */
[----:B------:R-:W-:Y:S01]  /*5de0*/  SHF.R.U64 R12, R12, 0x3, RZ ;  /* 0x000000030c0c7819 */ /* 0x000fe200000012ff */
[-C--:B------:R-:W-:Y:S01]  /*5df0*/  FMUL.FTZ R104, R95, R8.reuse ;  /* 0x000000085f687220 */ /* 0x080fe20000410000 */
[----:B------:R-:W-:Y:S01]  /*5e00*/  IADD3 R35, P6, R38, 0x1000, RZ ;  /* 0x0000100026237810 */ /* 0x000fe20007fde0ff */
[----:B------:R-:W-:Y:S01]  /*5e10*/  FMUL.FTZ R117, R102, R8 ;  /* 0x0000000866757220 */ /* 0x000fe20000410000 */
[----:B------:R-:W-:Y:S01]  /*5e20*/  LOP3.LUT R44, R12, R31, RZ, 0x3c, !PT ;  /* 0x0000001f0c2c7212 */ /* 0x000fe200078e3cff */
[----:B------:R-:W-:Y:S01]  /*5e30*/  IMAD.U32 R12, RZ, RZ, UR4 ;  /* 0x00000004ff0c7e24 */ /* 0x000fe2000f8e00ff */
[C---:B------:R-:W-:Y:S01]  /*5e40*/  IADD3 R47, P0, R4.reuse, 0x4060, RZ ;  /* 0x00004060042f7810 */ /* 0x040fe20007f1e0ff */
[----:B------:R-:W-:Y:S01]  /*5e50*/  UIADD3 UR4, UR10, 0x28860, URZ ;  /* 0x000288600a047890 */ /* 0x000fe2000fffe03f */
[----:B------:R-:W-:Y:S01]  /*5e60*/  LOP3.LUT R34, R35, 0x380, RZ, 0xc0, !PT ;  /* 0x0000038023227812 */ /* 0x000fe200078ec0ff */
[----:B--2---:R-:W-:Y:S01]  /*5e70*/  IMAD R96, R103, R96, UR41 ;  /* 0x0000002967607e24 */ /* 0x004fe2000f8e0260 */
[----:B------:R-:W-:Y:S01]  /*5e80*/  LOP3.LUT R9, R4, 0x380, RZ, 0xc0, !PT ;  /* 0x0000038004097812 */ /* 0x000fe200078ec0ff */
[----:B------:R-:W0:Y:S01]  /*5e90*/  @P1 LDC R110, c[0x0][0xbec] ;  /* 0x0002fb00ff6e1b82 */ /* 0x000e220000000800 */
[----:B------:R-:W-:Y:S01]  /*5ea0*/  LOP3.LUT R46, R47, 0x380, RZ, 0xc0, !PT ;  /* 0x000003802f2e7812 */ /* 0x000fe200078ec0ff */
[----:B------:R-:W-:Y:S01]  /*5eb0*/  UPRMT UR4, UR37, 0x654, UR4 ;  /* 0x0000065425047896 */ /* 0x000fe20008000004 */
[----:B------:R-:W-:Y:S01]  /*5ec0*/  SHF.R.U64 R34, R34, 0x3, RZ ;  /* 0x0000000322227819 */ /* 0x000fe200000012ff */
[-C--:B------:R-:W-:Y:S01]  /*5ed0*/  FMUL.FTZ R88, R115, R8.reuse ;  /* 0x0000000873587220 */ /* 0x080fe20000410000 */
[----:B------:R-:W-:Y:S01]  /*5ee0*/  SHF.R.U64 R9, R9, 0x3, RZ ;  /* 0x0000000309097819 */ /* 0x000fe200000012ff */
[-C--:B------:R-:W-:Y:S01]  /*5ef0*/  FMUL.FTZ R97, R114, R8.reuse ;  /* 0x0000000872617220 */ /* 0x080fe20000410000 */
[----:B------:R-:W-:Y:S01]  /*5f00*/  SHF.R.U64 R46, R46, 0x3, RZ ;  /* 0x000000032e2e7819 */ /* 0x000fe200000012ff */
[----:B------:R-:W1:Y:S01]  /*5f10*/  @P1 LDC R111, c[0x0][0xbf0] ;  /* 0x0002fc00ff6f1b82 */ /* 0x000e620000000800 */
[C---:B------:R-:W-:Y:S01]  /*5f20*/  IADD3 R29, P2, R4.reuse, 0x4020, RZ ;  /* 0x00004020041d7810 */ /* 0x040fe20007f5e0ff */
[-C--:B------:R-:W-:Y:S01]  /*5f30*/  FMUL.FTZ R90, R119, R8.reuse ;  /* 0x00000008775a7220 */ /* 0x080fe20000410000 */
[----:B------:R-:W-:Y:S01]  /*5f40*/  IADD3 R27, P3, R4, 0x4000, RZ ;  /* 0x00004000041b7810 */ /* 0x000fe20007f7e0ff */
[----:B------:R-:W-:Y:S01]  /*5f50*/  FMUL.FTZ R95, R118, R8 ;  /* 0x00000008765f7220 */ /* 0x000fe20000410000 */
[C---:B------:R-:W-:Y:S01]  /*5f60*/  IADD3 R25, P4, R4.reuse, 0x60, RZ ;  /* 0x0000006004197810 */ /* 0x040fe20007f9e0ff */
[--C-:B------:R-:W-:Y:S01]  /*5f70*/  IMAD.X R43, RZ, RZ, R5.reuse, P2 ;  /* 0x000000ffff2b7224 */ /* 0x100fe200010e0605 */
[----:B------:R-:W-:Y:S01]  /*5f80*/  IADD3 R21, P5, R4, 0x40, RZ ;  /* 0x0000004004157810 */ /* 0x000fe20007fbe0ff */
[----:B------:R-:W-:Y:S01]  /*5f90*/  IMAD.X R41, RZ, RZ, R5, P3 ;  /* 0x000000ffff297224 */ /* 0x000fe200018e0605 */
[----:B------:R-:W-:Y:S01]  /*5fa0*/  LOP3.LUT R34, R34, R35, RZ, 0x3c, !PT ;  /* 0x0000002322227212 */ /* 0x000fe200078e3cff */
[----:B------:R-:W-:Y:S01]  /*5fb0*/  IMAD.X R35, RZ, RZ, R39, P6 ;  /* 0x000000ffff237224 */ /* 0x000fe200030e0627 */
[----:B------:R-:W-:Y:S01]  /*5fc0*/  LOP3.LUT R4, R9, R4, RZ, 0x3c, !PT ;  /* 0x0000000409047212 */ /* 0x000fe200078e3cff */
[--C-:B------:R-:W-:Y:S01]  /*5fd0*/  IMAD.X R9, RZ, RZ, R5.reuse, P5 ;  /* 0x000000ffff097224 */ /* 0x100fe200028e0605 */
[----:B------:R-:W-:Y:S01]  /*5fe0*/  IADD3 R107, P6, R38, 0x7000, RZ ;  /* 0x00007000266b7810 */ /* 0x000fe20007fde0ff */
[----:B------:R-:W-:Y:S01]  /*5ff0*/  SYNCS.ARRIVE.TRANS64.RED.A1T0 RZ, [UR4], RZ ;  /* 0x000000ffffff79a7 */ /* 0x000fe20008100404 */
[----:B------:R-:W-:Y:S01]  /*6000*/  LOP3.LUT R46, R46, R47, RZ, 0x3c, !PT ;  /* 0x0000002f2e2e7212 */ /* 0x000fe200078e3cff */
[----:B------:R-:W-:Y:S01]  /*6010*/  IMAD.X R47, RZ, RZ, R5, P0 ;  /* 0x000000ffff2f7224 */ /* 0x000fe200000e0605 */
[-C--:B------:R-:W-:Y:S01]  /*6020*/  IADD3.X R11, RZ, R5.reuse, RZ, P4, !PT ;  /* 0x00000005ff0b7210 */ /* 0x080fe200027fe4ff */
[----:B------:R-:W-:Y:S01]  /*6030*/  FMUL.FTZ R80, R123, R8 ;  /* 0x000000087b507220 */ /* 0x000fe20000410000 */
[----:B------:R-:W-:Y:S01]  /*6040*/  MOV R106, R4 ;  /* 0x00000004006a7202 */ /* 0x000fe20000000f00 */
[-C--:B------:R-:W-:Y:S01]  /*6050*/  FMUL.FTZ R93, R122, R8.reuse ;  /* 0x000000087a5d7220 */ /* 0x080fe20000410000 */
[----:B------:R-:W-:Y:S01]  /*6060*/  LOP3.LUT R10, R29, 0x380, RZ, 0xc0, !PT ;  /* 0x000003801d0a7812 */ /* 0x000fe200078ec0ff */
        /* <DEDUP_REMOVED lines=16> */
[----:B------:R-:W2:Y:S01]  /*6170*/  LDC.64 R102, c[0x0][0xb98] ;  /* 0x0002e600ff667b82 */ /* 0x000ea20000000a00 */
[----:B------:R-:W-:Y:S01]  /*6180*/  LOP3.LUT R8, R27, 0x380, RZ, 0xc0, !PT ;  /* 0x000003801b087812 */ /* 0x000fe200078ec0ff */
[----:B------:R-:W-:Y:S01]  /*6190*/  USHF.R.S32.HI UR11, URZ, 0x1f, UR7 ;  /* 0x0000001f3f0b7899 */ /* 0x000fe20008011407 */
[----:B------:R-:W-:Y:S01]  /*61a0*/  SHF.R.U64 R10, R10, 0x3, RZ ;  /* 0x000000030a0a7819 */ /* 0x000fe200000012ff */
[----:B------:R-:W-:Y:S01]  /*61b0*/  USHF.R.S32.HI UR10, URZ, 0x1f, UR40 ;  /* 0x0000001f3f0a7899 */ /* 0x000fe20008011428 */
[----:B------:R-:W-:Y:S01]  /*61c0*/  SHF.R.U64 R20, R5, 0x3, RZ ;  /* 0x0000000305147819 */ /* 0x000fe200000012ff */
[----:B------:R-:W-:Y:S01]  /*61d0*/  UIMAD UR6, UR11, UR8, URZ ;  /* 0x000000080b0672a4 */ /* 0x000fe2000f8e023f */
[----:B------:R-:W-:Y:S01]  /*61e0*/  SHF.R.U64 R8, R8, 0x3, RZ ;  /* 0x0000000308087819 */ /* 0x000fe200000012ff */
[----:B------:R-:W-:Y:S01]  /*61f0*/  FMUL.FTZ R67, R112, R61 ;  /* 0x0000003d70437220 */ /* 0x000fe20000410000 */
[----:B------:R-:W-:Y:S01]  /*6200*/  LOP3.LUT R42, R10, R29, RZ, 0x3c, !PT ;  /* 0x0000001d0a2a7212 */ /* 0x000fe200078e3cff */
[----:B------:R-:W-:Y:S01]  /*6210*/  UIMAD UR6, UR7, UR9, UR6 ;  /* 0x00000009070672a4 */ /* 0x000fe2000f8e0206 */
[----:B------:R-:W-:Y:S01]  /*6220*/  LOP3.LUT R20, R20, R107, RZ, 0x3c, !PT ;  /* 0x0000006b14147212 */ /* 0x000fe200078e3cff */
[----:B------:R-:W-:Y:S01]  /*6230*/  IMAD R107, R96, 0x80, R16 ;  /* 0x00000080606b7824 */ /* 0x000fe200078e0210 */
[----:B------:R-:W-:Y:S01]  /*6240*/  LOP3.LUT R10, R25, 0x380, RZ, 0xc0, !PT ;  /* 0x00000380190a7812 */ /* 0x000fe200078ec0ff */
[----:B------:R-:W-:Y:S01]  /*6250*/  UIADD3 UR6, UR5, UR6, URZ ;  /* 0x0000000605067290 */ /* 0x000fe2000fffe03f */
[----:B------:R-:W-:Y:S01]  /*6260*/  LOP3.LUT R40, R8, R27, RZ, 0x3c, !PT ;  /* 0x0000001b08287212 */ /* 0x000fe200078e3cff */
[----:B------:R-:W-:Y:S01]  /*6270*/  FMUL.FTZ R65, R116, R61 ;  /* 0x0000003d74417220 */ /* 0x000fe20000410000 */
[----:B------:R-:W-:Y:S01]  /*6280*/  MOV R77, R46 ;  /* 0x0000002e004d7202 */ /* 0x000fe20000000f00 */
[----:B0-----:R-:W-:Y:S01]  /*6290*/  @P1 IMAD.HI.U32 R46, R107, R110, RZ ;  /* 0x0000006e6b2e1227 */ /* 0x001fe200078e00ff */
[----:B------:R-:W-:-:S03]  /*62a0*/  LOP3.LUT R8, R13, 0x380, RZ, 0xc0, !PT ;  /* 0x000003800d087812 */ /* 0x000fc600078ec0ff */
[-C--:B------:R-:W-:Y:S01]  /*62b0*/  FMUL.FTZ R60, R121, R61.reuse ;  /* 0x0000003d793c7220 */ /* 0x080fe20000410000 */
[----:B------:R-:W-:Y:S01]  /*62c0*/  SHF.R.U64 R10, R10, 0x3, RZ ;  /* 0x000000030a0a7819 */ /* 0x000fe200000012ff */
[----:B------:R-:W-:Y:S01]  /*62d0*/  IMAD.MOV.U32 R47, RZ, RZ, R107 ;  /* 0x000000ffff2f7224 */ /* 0x000fe200078e006b */
[----:B------:R-:W-:Y:S01]  /*62e0*/  SHF.R.U64 R8, R8, 0x3, RZ ;  /* 0x0000000308087819 */ /* 0x000fe200000012ff */
[----:B------:R-:W-:Y:S01]  /*62f0*/  FMUL.FTZ R63, R120, R61 ;  /* 0x0000003d783f7220 */ /* 0x000fe20000410000 */
[----:B------:R-:W-:Y:S01]  /*6300*/  LOP3.LUT R10, R10, R25, RZ, 0x3c, !PT ;  /* 0x000000190a0a7212 */ /* 0x000fe200078e3cff */
[-C--:B------:R-:W-:Y:S01]  /*6310*/  FMUL.FTZ R51, R125, R61.reuse ;  /* 0x0000003d7d337220 */ /* 0x080fe20000410000 */
[----:B------:R-:W-:Y:S01]  /*6320*/  IADD3 R25, P0, R38, 0x6000, RZ ;  /* 0x0000600026197810 */ /* 0x000fe20007f1e0ff */
[----:B------:R-:W-:Y:S01]  /*6330*/  FMUL.FTZ R58, R124, R61 ;  /* 0x0000003d7c3a7220 */ /* 0x000fe20000410000 */
[----:B-1----:R-:W-:Y:S01]  /*6340*/  @P1 SHF.R.U32.HI R47, RZ, R111, R46 ;  /* 0x0000006fff2f1219 */ /* 0x002fe2000001162e */
[----:B------:R-:W-:Y:S01]  /*6350*/  FMUL.FTZ R52, R129, R61 ;  /* 0x0000003d81347220 */ /* 0x000fe20000410000 */
[----:B------:R-:W-:Y:S01]  /*6360*/  F2FP.BF16.F32.PACK_AB R6, R6, R7 ;  /* 0x000000070606723e */ /* 0x000fe200000010ff */
[----:B------:R-:W-:Y:S01]  /*6370*/  FMUL.FTZ R57, R128, R61 ;  /* 0x0000003d80397220 */ /* 0x000fe20000410000 */
[----:B------:R-:W-:Y:S01]  /*6380*/  F2FP.BF16.F32.PACK_AB R5, R100, R105 ;  /* 0x000000696405723e */ /* 0x000fe200000010ff */
[----:B------:R-:W-:Y:S01]  /*6390*/  FMUL.FTZ R49, R133, R61 ;  /* 0x0000003d85317220 */ /* 0x000fe20000410000 */
[----:B------:R-:W-:Y:S01]  /*63a0*/  F2FP.BF16.F32.PACK_AB R7, R104, R109 ;  /* 0x0000006d6807723e */ /* 0x000fe200000010ff */
[----:B------:R-:W-:Y:S01]  /*63b0*/  BAR.SYNC.DEFER_BLOCKING 0x1, 0x100 ;  /* 0x0044000000007b1d */ /* 0x000fe20000010000 */
[----:B------:R-:W-:Y:S01]  /*63c0*/  LOP3.LUT R14, R8, R13, RZ, 0x3c, !PT ;  /* 0x0000000d080e7212 */ /* 0x000fe200078e3cff */
[----:B------:R-:W-:Y:S01]  /*63d0*/  IMAD.U32 R13, RZ, RZ, UR5 ;  /* 0x00000005ff0d7e24 */ /* 0x000fe2000f8e00ff */
[----:B------:R-:W-:Y:S01]  /*63e0*/  LOP3.LUT R24, R25, 0x380, RZ, 0xc0, !PT ;  /* 0x0000038019187812 */ /* 0x000fe200078ec0ff */
[----:B------:R-:W-:Y:S01]  /*63f0*/  IMAD.U32 R13, RZ, RZ, UR6 ;  /* 0x00000006ff0d7e24 */ /* 0x000fe2000f8e00ff */
[----:B------:R-:W-:Y:S01]  /*6400*/  MOV R105, R40 ;  /* 0x0000002800697202 */ /* 0x000fe20000000f00 */
[----:B------:R-:W-:Y:S01]  /*6410*/  IMAD.MOV R40, RZ, RZ, -R47 ;  /* 0x000000ffff287224 */ /* 0x000fe200078e0a2f */
[----:B------:R-:W-:Y:S01]  /*6420*/  SHF.R.U64 R24, R24, 0x3, RZ ;  /* 0x0000000318187819 */ /* 0x000fe200000012ff */
[----:B--2---:R-:W-:Y:S01]  /*6430*/  IMAD.WIDE.U32 R12, R102, UR40, R12 ;  /* 0x00000028660c7c25 */ /* 0x004fe2000f8e000c */
[----:B------:R-:W-:Y:S01]  /*6440*/  IADD3 R29, P3, R38, 0x4000, RZ ;  /* 0x00004000261d7810 */ /* 0x000fe20007f7e0ff */
[----:B------:R-:W-:Y:S01]  /*6450*/  ULDC.64 UR4, c[0x0][0xb88] ;  /* 0x0002e20000047ab9 */ /* 0x000fe20000000a00 */
[----:B------:R-:W-:Y:S01]  /*6460*/  LOP3.LUT R24, R24, R25, RZ, 0x3c, !PT ;  /* 0x0000001918187212 */ /* 0x000fe200078e3cff */
[----:B------:R-:W-:Y:S01]  /*6470*/  IMAD.X R25, RZ, RZ, R39, P0 ;  /* 0x000000ffff197224 */ /* 0x000fe200000e0627 */
[----:B------:R-:W-:Y:S01]  /*6480*/  SHF.R.S32.HI R41, RZ, 0x1f, R47 ;  /* 0x0000001fff297819 */ /* 0x000fe2000001142f */
[----:B------:R-:W-:Y:S01]  /*6490*/  ULDC UR6, c[0x0][0xa88] ;  /* 0x0002a20000067ab9 */ /* 0x000fe20000000800 */
[----:B------:R-:W-:Y:S01]  /*64a0*/  IADD3 R12, P0, R47, R12, RZ ;  /* 0x0000000c2f0c7210 */ /* 0x000fe20007f1e0ff */
[-C--:B------:R-:W-:Y:S01]  /*64b0*/  FMUL.FTZ R56, R132, R61.reuse ;  /* 0x0000003d84387220 */ /* 0x080fe20000410000 */
[----:B------:R-:W-:Y:S01]  /*64c0*/  LOP3.LUT R8, R21, 0x380, RZ, 0xc0, !PT ;  /* 0x0000038015087812 */ /* 0x000fe200078ec0ff */
[-C--:B------:R-:W-:Y:S01]  /*64d0*/  FMUL.FTZ R50, R137, R61.reuse ;  /* 0x0000003d89327220 */ /* 0x080fe20000410000 */
[----:B------:R-:W-:Y:S01]  /*64e0*/  IADD3 R27, P2, R38, 0x5000, RZ ;  /* 0x00005000261b7810 */ /* 0x000fe20007f5e0ff */
[-C--:B------:R-:W-:Y:S01]  /*64f0*/  FMUL.FTZ R55, R136, R61.reuse ;  /* 0x0000003d88377220 */ /* 0x080fe20000410000 */
[----:B------:R-:W-:Y:S01]  /*6500*/  LOP3.LUT R28, R29, 0x380, RZ, 0xc0, !PT ;  /* 0x000003801d1c7812 */ /* 0x000fe200078ec0ff */
[-C--:B------:R-:W-:Y:S01]  /*6510*/  FMUL.FTZ R3, R141, R61.reuse ;  /* 0x0000003d8d037220 */ /* 0x080fe20000410000 */
[----:B------:R-:W-:Y:S01]  /*6520*/  SHF.R.U64 R8, R8, 0x3, RZ ;  /* 0x0000000308087819 */ /* 0x000fe200000012ff */
[----:B------:R0:W-:Y:S01]  /*6530*/  STSM.16.M88.4 [R106], R4 ;  /* 0x000000046a007844 */ /* 0x0001e20000000200 */
[----:B------:R-:W-:Y:S01]  /*6540*/  LOP3.LUT R26, R27, 0x380, RZ, 0xc0, !PT ;  /* 0x000003801b1a7812 */ /* 0x000fe200078ec0ff */
[----:B------:R-:W-:Y:S01]  /*6550*/  FMUL.FTZ R54, R140, R61 ;  /* 0x0000003d8c367220 */ /* 0x000fe20000410000 */
[----:B------:R-:W-:Y:S01]  /*6560*/  MOV R15, R14 ;  /* 0x0000000e000f7202 */ /* 0x000fe20000000f00 */
[-C--:B------:R-:W-:Y:S01]  /*6570*/  FMUL.FTZ R48, R145, R61.reuse ;  /* 0x0000003d91307220 */ /* 0x080fe20000410000 */
[----:B------:R-:W-:Y:S01]  /*6580*/  SHF.R.U64 R28, R28, 0x3, RZ ;  /* 0x000000031c1c7819 */ /* 0x000fe200000012ff */
[----:B------:R-:W-:Y:S01]  /*6590*/  FMUL.FTZ R53, R144, R61 ;  /* 0x0000003d90357220 */ /* 0x000fe20000410000 */
[----:B------:R-:W-:Y:S01]  /*65a0*/  MOV R104, R42 ;  /* 0x0000002a00687202 */ /* 0x000fe20000000f00 */
[----:B------:R-:W-:Y:S01]  /*65b0*/  IMAD R43, R96, 0x80, R19 ;  /* 0x00000080602b7824 */ /* 0x000fe200078e0213 */
[----:B------:R-:W-:Y:S01]  /*65c0*/  LOP3.LUT R8, R8, R21, RZ, 0x3c, !PT ;  /* 0x0000001508087212 */ /* 0x000fe200078e3cff */
[-C--:B------:R-:W-:Y:S01]  /*65d0*/  FMUL.FTZ R0, R149, R61.reuse ;  /* 0x0000003d95007220 */ /* 0x080fe20000410000 */
[----:B------:R-:W-:Y:S01]  /*65e0*/  SHF.R.U64 R26, R26, 0x3, RZ ;  /* 0x000000031a1a7819 */ /* 0x000fe200000012ff */
[----:B------:R-:W-:Y:S01]  /*65f0*/  FMUL.FTZ R61, R148, R61 ;  /* 0x0000003d943d7220 */ /* 0x000fe20000410000 */
[----:B------:R-:W-:Y:S01]  /*6600*/  LOP3.LUT R28, R28, R29, RZ, 0x3c, !PT ;  /* 0x0000001d1c1c7212 */ /* 0x000fe200078e3cff */
[----:B------:R-:W-:Y:S01]  /*6610*/  IMAD.X R29, RZ, RZ, R39, P3 ;  /* 0x000000ffff1d7224 */ /* 0x000fe200018e0627 */
[----:B------:R-:W-:Y:S01]  /*6620*/  MOV R14, R8 ;  /* 0x00000008000e7202 */ /* 0x000fe20000000f00 */
[----:B0-----:R-:W-:Y:S01]  /*6630*/  IMAD R4, R102, UR10, RZ ;  /* 0x0000000a66047c24 */ /* 0x001fe2000f8e02ff */
[----:B------:R-:W-:Y:S01]  /*6640*/  MOV R106, R10 ;  /* 0x0000000a006a7202 */ /* 0x000fe20000000f00 */
[----:B------:R-:W-:Y:S01]  /*6650*/  IMAD R11, R59, R40, R107 ;  /* 0x000000283b0b7224 */ /* 0x000fe200078e026b */
[----:B------:R-:W-:Y:S01]  /*6660*/  F2FP.BF16.F32.PACK_AB R5, R108, R113 ;  /* 0x000000716c05723e */ /* 0x000fe200000010ff */
[----:B------:R-:W-:Y:S01]  /*6670*/  IMAD R103, R103, UR40, R4 ;  /* 0x0000002867677c24 */ /* 0x000fe2000f8e0204 */
[----:B------:R-:W-:Y:S01]  /*6680*/  F2FP.BF16.F32.PACK_AB R4, R72, R75 ;  /* 0x0000004b4804723e */ /* 0x000fe200000010ff */
[----:B------:R-:W-:Y:S01]  /*6690*/  IMAD R72, R59, UR6, RZ ;  /* 0x000000063b487c24 */ /* 0x000fe2000f8e02ff */
[----:B------:R-:W-:Y:S01]  /*66a0*/  SHF.R.S32.HI R10, RZ, 0x1f, R11 ;  /* 0x0000001fff0a7819 */ /* 0x000fe2000001140b */
[----:B------:R-:W-:Y:S01]  /*66b0*/  ULDC.64 UR8, c[0x0][0xae8] ;  /* 0x0002ba0000087ab9 */ /* 0x000fe20000000a00 */
[----:B------:R-:W-:-:S02]  /*66c0*/  IADD3.X R13, R41, R13, R103, P0, !PT ;  /* 0x0000000d290d7210 */ /* 0x000fc400007fe467 */
[----:B------:R-:W-:Y:S01]  /*66d0*/  F2FP.BF16.F32.PACK_AB R6, R70, R73 ;  /* 0x000000494606723e */ /* 0x000fe200000010ff */
[----:B------:R-:W-:Y:S01]  /*66e0*/  IMAD R10, R10, UR4, RZ ;  /* 0x000000040a0a7c24 */ /* 0x000fe2000f8e02ff */
[----:B------:R-:W-:Y:S01]  /*66f0*/  F2FP.BF16.F32.PACK_AB R7, R98, R117 ;  /* 0x000000756207723e */ /* 0x000fe200000010ff */
[C---:B------:R-:W-:Y:S01]  /*6700*/  IMAD.WIDE.U32 R12, R11.reuse, UR4, R12 ;  /* 0x000000040b0c7c25 */ /* 0x040fe2000f8e000c */
[----:B------:R-:W-:Y:S02]  /*6710*/  LOP3.LUT P0, RZ, R154, 0x3, RZ, 0xc0, !PT ;  /* 0x000000039aff7812 */ /* 0x000fe4000780c0ff */
[----:B------:R-:W-:Y:S01]  /*6720*/  F2FP.BF16.F32.PACK_AB R8, R66, R71 ;  /* 0x000000474208723e */ /* 0x000fe200000010ff */
[----:B------:R-:W-:Y:S01]  /*6730*/  IMAD R41, R11, UR5, R10 ;  /* 0x000000050b297c24 */ /* 0x000fe2000f8e020a */
[----:B------:R0:W-:Y:S01]  /*6740*/  STSM.16.M88.4 [R15], R4 ;  /* 0x000000040f007844 */ /* 0x0001e20000000200 */
[----:B------:R-:W-:Y:S01]  /*6750*/  ULDC.64 UR4, c[0x0][0xb50] ;  /* 0x0002d40000047ab9 */ /* 0x000fe20000000a00 */
[----:B------:R-:W-:-:S02]  /*6760*/  F2FP.BF16.F32.PACK_AB R9, R94, R101 ;  /* 0x000000655e09723e */ /* 0x000fc400000010ff */
[----:B------:R-:W-:Y:S02]  /*6770*/  F2FP.BF16.F32.PACK_AB R10, R68, R69 ;  /* 0x00000045440a723e */ /* 0x000fe400000010ff */
[----:B------:R-:W-:Y:S02]  /*6780*/  F2FP.BF16.F32.PACK_AB R11, R92, R99 ;  /* 0x000000635c0b723e */ /* 0x000fe400000010ff */
[----:B------:R-:W-:Y:S02]  /*6790*/  LEA R40, P3, R12, UR4, 0x2 ;  /* 0x000000040c287c11 */ /* 0x000fe4000f8610ff */
[----:B------:R-:W-:Y:S01]  /*67a0*/  LOP3.LUT R26, R26, R27, RZ, 0x3c, !PT ;  /* 0x0000001b1a1a7212 */ /* 0x000fe200078e3cff */
[----:B------:R-:W-:Y:S01]  /*67b0*/  IMAD.X R27, RZ, RZ, R39, P2 ;  /* 0x000000ffff1b7224 */ /* 0x000fe200010e0627 */
[----:B------:R-:W-:Y:S01]  /*67c0*/  ISETP.GE.OR P2, PT, R43, R72, P0 ;  /* 0x000000482b00720c */ /* 0x000fe20000746670 */
[----:B------:R1:W-:Y:S01]  /*67d0*/  STSM.16.M88.4 [R14], R8 ;  /* 0x000000080e007844 */ /* 0x0003e20000000200 */
[----:B------:R-:W-:Y:S01]  /*67e0*/  F2FP.BF16.F32.PACK_AB R71, R81, R84 ;  /* 0x000000545147723e */ /* 0x000fe200000010ff */
[----:B0-----:R-:W-:Y:S01]  /*67f0*/  VIADD R5, R43, 0x8 ;  /* 0x000000082b057836 */ /* 0x001fe20000000000 */
[----:B------:R-:W-:Y:S01]  /*6800*/  IADD3 R7, R13, R41, RZ ;  /* 0x000000290d077210 */ /* 0x000fe20007ffe0ff */
[----:B------:R-:W-:Y:S01]  /*6810*/  SHFL.IDX PT, R66, R40, 0x1, 0x1c1f ;  /* 0x003c1f0028427f89 */ /* 0x000fe200000e0000 */
[----:B------:R-:W-:-:S02]  /*6820*/  F2FP.BF16.F32.PACK_AB R4, R62, R67 ;  /* 0x000000433e04723e */ /* 0x000fc400000010ff */
[----:B------:R-:W-:Y:S02]  /*6830*/  ISETP.GE.OR P0, PT, R5, R72, P0 ;  /* 0x000000480500720c */ /* 0x000fe40000706670 */
[----:B------:R-:W-:Y:S02]  /*6840*/  LEA.HI.X R41, R12, UR5, R7, 0x2, P3 ;  /* 0x000000050c297c11 */ /* 0x000fe400098f1407 */
[----:B------:R-:W-:Y:S02]  /*6850*/  F2FP.BF16.F32.PACK_AB R5, R88, R97 ;  /* 0x000000615805723e */ /* 0x000fe400000010ff */
[----:B------:R-:W-:Y:S01]  /*6860*/  F2FP.BF16.F32.PACK_AB R6, R64, R65 ;  /* 0x000000414006723e */ /* 0x000fe200000010ff */
[----:B------:R-:W-:Y:S01]  /*6870*/  SHFL.IDX PT, R67, R41, 0x1, 0x1c1f ;  /* 0x003c1f0029437f89 */ /* 0x000fe200000e0000 */
[----:B------:R-:W-:Y:S02]  /*6880*/  F2FP.BF16.F32.PACK_AB R7, R90, R95 ;  /* 0x0000005f5a07723e */ /* 0x000fe400000010ff */
[----:B------:R-:W-:Y:S01]  /*6890*/  F2FP.BF16.F32.PACK_AB R12, R60, R63 ;  /* 0x0000003f3c0c723e */ /* 0x000fe200000010ff */
[----:B------:R-:W-:Y:S01]  /*68a0*/  SHFL.IDX PT, R64, R40, RZ, 0x1c1f ;  /* 0x001c1fff28407589 */ /* 0x000fe200000e0000 */
[----:B------:R-:W-:-:S02]  /*68b0*/  F2FP.BF16.F32.PACK_AB R13, R80, R93 ;  /* 0x0000005d500d723e */ /* 0x000fc400000010ff */
[----:B-1----:R-:W-:Y:S01]  /*68c0*/  F2FP.BF16.F32.PACK_AB R14, R51, R58 ;  /* 0x0000003a330e723e */ /* 0x002fe200000010ff */
[----:B------:R-:W-:Y:S01]  /*68d0*/  STSM.16.M88.4 [R106], R4 ;  /* 0x000000046a007844 */ /* 0x000fe20000000200 */
[----:B------:R-:W-:Y:S02]  /*68e0*/  F2FP.BF16.F32.PACK_AB R15, R79, R86 ;  /* 0x000000564f0f723e */ /* 0x000fe400000010ff */
[----:B------:R-:W-:Y:S01]  /*68f0*/  F2FP.BF16.F32.PACK_AB R8, R52, R57 ;  /* 0x000000393408723e */ /* 0x000fe200000010ff */
[----:B------:R-:W0:Y:S01]  /*6900*/  SHFL.IDX PT, R65, R41, RZ, 0x1c1f ;  /* 0x001c1fff29417589 */ /* 0x000e2200000e0000 */
[----:B------:R-:W-:Y:S01]  /*6910*/  F2FP.BF16.F32.PACK_AB R9, R76, R91 ;  /* 0x0000005b4c09723e */ /* 0x000fe200000010ff */
[----:B------:R-:W1:Y:S01]  /*6920*/  @P1 LDC R57, c[0x0][0xbec] ;  /* 0x0002fb00ff391b82 */ /* 0x000e620000000800 */
[----:B------:R-:W-:Y:S01]  /*6930*/  F2FP.BF16.F32.PACK_AB R10, R49, R56 ;  /* 0x00000038310a723e */ /* 0x000fe200000010ff */
[----:B------:R-:W-:Y:S01]  /*6940*/  STSM.16.M88.4 [R105], R12 ;  /* 0x0000000c69007844 */ /* 0x000fe20000000200 */
[----:B------:R-:W-:-:S02]  /*6950*/  F2FP.BF16.F32.PACK_AB R11, R78, R89 ;  /* 0x000000594e0b723e */ /* 0x000fc400000010ff */
[----:B------:R-:W-:Y:S02]  /*6960*/  MOV R100, R44 ;  /* 0x0000002c00647202 */ /* 0x000fe40000000f00 */
        /* <DEDUP_REMOVED lines=9> */
[C---:B------:R-:W-:Y:S02]  /*6a00*/  LOP3.LUT R21, R38.reuse, 0x380, RZ, 0xc0, !PT ;  /* 0x0000038026157812 */ /* 0x040fe400078ec0ff */
[C---:B------:R-:W-:Y:S01]  /*6a10*/  IADD3 R33, P5, R38.reuse, 0x2000, RZ ;  /* 0x0000200026217810 */ /* 0x040fe20007fbe0ff */
[----:B------:R-:W-:Y:S01]  /*6a20*/  STSM.16.M88.4 [R77], R80 ;  /* 0x000000504d007844 */ /* 0x000fe20000000200 */
[----:B------:R-:W-:Y:S01]  /*6a30*/  IMAD R3, R153, 0x20, R17 ;  /* 0x0000002099037824 */ /* 0x000fe200078e0211 */
[----:B------:R-:W-:Y:S01]  /*6a40*/  SHF.R.U64 R21, R21, 0x3, RZ ;  /* 0x0000000315157819 */ /* 0x000fe200000012ff */
[----:B------:R-:W-:Y:S01]  /*6a50*/  BAR.SYNC.DEFER_BLOCKING 0x1, 0x100 ;  /* 0x0044000000007b1d */ /* 0x000fe20000010000 */
[----:B------:R-:W-:Y:S01]  /*6a60*/  IADD3 R31, P4, R38, 0x3000, RZ ;  /* 0x00003000261f7810 */ /* 0x000fe20007f9e0ff */
[----:B------:R-:W-:Y:S01]  /*6a70*/  UIMAD UR6, UR11, UR8, URZ ;  /* 0x000000080b0672a4 */ /* 0x000fe2000f8e023f */
[----:B------:R-:W-:Y:S01]  /*6a80*/  LOP3.LUT R38, R21, R38, RZ, 0x3c, !PT ;  /* 0x0000002615267212 */ /* 0x000fe200078e3cff */
[----:B------:R-:W-:Y:S01]  /*6a90*/  IMAD.X R21, RZ, RZ, R39, P6 ;  /* 0x000000ffff157224 */ /* 0x000fe200030e0627 */
[----:B------:R-:W-:Y:S01]  /*6aa0*/  UIMAD.WIDE.U32 UR4, UR7, UR8, URZ ;  /* 0x00000008070472a5 */ /* 0x000fe2000f8e003f */
[----:B------:R-:W-:Y:S01]  /*6ab0*/  LOP3.LUT R32, R33, 0x380, RZ, 0xc0, !PT ;  /* 0x0000038021207812 */ /* 0x000fe200078ec0ff */
[----:B0-----:R0:W-:Y:S01]  /*6ac0*/  @!P2 ST.E desc[UR48][R64.64], R37 ;  /* 0x000000254000a985 */ /* 0x0011e2000c101930 */
[----:B------:R-:W-:Y:S01]  /*6ad0*/  UIMAD UR6, UR7, UR9, UR6 ;  /* 0x00000009070672a4 */ /* 0x000fe2000f8e0206 */
[----:B------:R-:W-:-:S02]  /*6ae0*/  LOP3.LUT R30, R31, 0x380, RZ, 0xc0, !PT ;  /* 0x000003801f1e7812 */ /* 0x000fc400078ec0ff */
[----:B------:R2:W-:Y:S01]  /*6af0*/  @!P0 ST.E desc[UR48][R66.64], R36 ;  /* 0x0000002442008985 */ /* 0x0005e2000c101930 */
[----:B------:R-:W-:Y:S01]  /*6b00*/  ULDC.64 UR8, c[0x0][0xaf0] ;  /* 0x0002bc0000087ab9 */ /* 0x000fe20000000a00 */
[----:B------:R-:W-:Y:S02]  /*6b10*/  SHF.R.U64 R32, R32, 0x3, RZ ;  /* 0x0000000320207819 */ /* 0x000fe400000012ff */
[----:B------:R3:W5:Y:S01]  /*6b20*/  LD.E.128 R44, desc[UR48][R34.64] ;  /* 0x00000030222c7980 */ /* 0x000762000c101d00 */
[----:B0-----:R-:W0:Y:S03]  /*6b30*/  @P1 LDC R37, c[0x0][0xbf0] ;  /* 0x0002fc00ff251b82 */ /* 0x001e260000000800 */
[----:B------:R4:W5:Y:S01]  /*6b40*/  LD.E.128 R52, desc[UR48][R28.64] ;  /* 0x000000301c347980 */ /* 0x000962000c101d00 */
[----:B------:R-:W-:Y:S01]  /*6b50*/  UIADD3 UR5, UR5, UR6, URZ ;  /* 0x0000000605057290 */ /* 0x000fe2000fffe03f */
[----:B------:R-:W-:-:S02]  /*6b60*/  SHF.R.U64 R30, R30, 0x3, RZ ;  /* 0x000000031e1e7819 */ /* 0x000fc400000012ff */
[----:B------:R2:W5:Y:S01]  /*6b70*/  LD.E.128 R8, desc[UR48][R20.64] ;  /* 0x0000003014087980 */ /* 0x000562000c101d00 */
[----:B------:R-:W-:Y:S01]  /*6b80*/  LOP3.LUT R32, R32, R33, RZ, 0x3c, !PT ;  /* 0x0000002120207212 */ /* 0x000fe200078e3cff */
[----:B---3--:R-:W3:Y:S02]  /*6b90*/  LDC.64 R34, c[0x0][0xae0] ;  /* 0x0002b800ff227b82 */ /* 0x008ee40000000a00 */
[----:B------:R-:W5:Y:S01]  /*6ba0*/  LD.E.128 R48, desc[UR48][R38.64] ;  /* 0x0000003026307980 */ /* 0x000f62000c101d00 */
[----:B----4-:R-:W-:Y:S01]  /*6bb0*/  IMAD R28, R96, 0x80, R3 ;  /* 0x00000080601c7824 */ /* 0x010fe200078e0203 */
[----:B------:R-:W-:Y:S01]  /*6bc0*/  UIMAD UR6, UR10, UR8, URZ ;  /* 0x000000080a0672a4 */ /* 0x000fe2000f8e023f */
[----:B------:R-:W-:Y:S01]  /*6bd0*/  LOP3.LUT R30, R30, R31, RZ, 0x3c, !PT ;  /* 0x0000001f1e1e7212 */ /* 0x000fe200078e3cff */
[----:B------:R-:W-:Y:S01]  /*6be0*/  UIMAD.WIDE.U32 UR4, UR40, UR8, UR4 ;  /* 0x00000008280472a5 */ /* 0x000fe2000f8e0004 */
[----:B-1----:R-:W-:Y:S01]  /*6bf0*/  @P1 IMAD.HI.U32 R0, R28, R57, RZ ;  /* 0x000000391c001227 */ /* 0x002fe200078e00ff */
[----:B------:R-:W-:Y:S01]  /*6c00*/  IADD3.X R33, RZ, R39, RZ, P5, !PT ;  /* 0x00000027ff217210 */ /* 0x000fe20002ffe4ff */
[----:B------:R-:W5:Y:S02]  /*6c10*/  LD.E.128 R60, desc[UR48][R26.64] ;  /* 0x000000301a3c7980 */ /* 0x000f64000c101d00 */
[----:B--2---:R-:W-:Y:S01]  /*6c20*/  IMAD.MOV.U32 R20, RZ, RZ, R28 ;  /* 0x000000ffff147224 */ /* 0x004fe200078e001c */
[----:B------:R-:W-:Y:S01]  /*6c30*/  UIMAD UR6, UR40, UR9, UR6 ;  /* 0x00000009280672a4 */ /* 0x000fe2000f8e0206 */
[----:B------:R-:W-:Y:S01]  /*6c40*/  IMAD.X R31, RZ, RZ, R39, P4 ;  /* 0x000000ffff1f7224 */ /* 0x000fe200020e0627 */
[----:B------:R-:W5:Y:S01]  /*6c50*/  LD.E.128 R40, desc[UR48][R32.64] ;  /* 0x0000003020287980 */ /* 0x000f62000c101d00 */
[----:B0-----:R-:W-:Y:S01]  /*6c60*/  @P1 SHF.R.U32.HI R20, RZ, R37, R0 ;  /* 0x00000025ff141219 */ /* 0x001fe20000011600 */
[----:B------:R-:W-:-:S02]  /*6c70*/  UIADD3 UR5, UR5, UR6, URZ ;  /* 0x0000000605057290 */ /* 0x000fc4000fffe03f */
[----:B------:R-:W5:Y:S01]  /*6c80*/  LD.E.128 R4, desc[UR48][R30.64] ;  /* 0x000000301e047980 */ /* 0x000f62000c101d00 */
[--C-:B------:R-:W-:Y:S01]  /*6c90*/  SHF.R.S32.HI R3, RZ, 0x1f, R20.reuse ;  /* 0x0000001fff037819 */ /* 0x100fe20000011414 */
[----:B------:R-:W-:Y:S02]  /*6ca0*/  IMAD.MOV R0, RZ, RZ, -R20 ;  /* 0x000000ffff007224 */ /* 0x000fe400078e0a14 */
[----:B------:R0:W5:Y:S01]  /*6cb0*/  LD.E.128 R12, desc[UR48][R24.64] ;  /* 0x00000030180c7980 */ /* 0x000162000c101d00 */
[----:B------:R-:W-:Y:S01]  /*6cc0*/  ULDC.64 UR6, c[0x0][0xad8] ;  /* 0x0002b60000067ab9 */ /* 0x000fe20000000a00 */
[----:B------:R-:W-:Y:S01]  /*6cd0*/  IMAD R59, R59, R0, R28 ;  /* 0x000000003b3b7224 */ /* 0x000fe200078e021c */
[----:B------:R-:W-:Y:S01]  /*6ce0*/  @!PT LDS RZ, [RZ] ;  /* 0x00000000fffff984 */ /* 0x000fe20000000800 */
[----:B------:R-:W-:Y:S01]  /*6cf0*/  @!PT LDS RZ, [RZ] ;  /* 0x00000000fffff984 */ /* 0x000fe20000000800 */
[----:B------:R-:W-:Y:S01]  /*6d00*/  @!PT LDS RZ, [RZ] ;  /* 0x00000000fffff984 */ /* 0x000fe20000000800 */
[----:B------:R-:W-:Y:S01]  /*6d10*/  @!PT LDS RZ, [RZ] ;  /* 0x00000000fffff984 */ /* 0x000fe20000000800 */
[----:B------:R1:W-:Y:S06]  /*6d20*/  MEMBAR.ALL.CTA ;  /* 0x0000000000007992 */ /* 0x0003ec0000008000 */
[----:B-1----:R-:W1:Y:S01]  /*6d30*/  FENCE.VIEW.ASYNC.S ;  /* 0x00000000000073c6 */ /* 0x002e620000000000 */
[----:B---3--:R-:W-:Y:S01]  /*6d40*/  IMAD R3, R3, R34, RZ ;  /* 0x0000002203037224 */ /* 0x008fe200078e02ff */
[----:B------:R-:W-:-:S03]  /*6d50*/  SHF.R.S32.HI R0, RZ, 0x1f, R59 ;  /* 0x0000001fff007819 */ /* 0x000fc6000001143b */
[C---:B------:R-:W-:Y:S02]  /*6d60*/  IMAD R3, R20.reuse, R35, R3 ;  /* 0x0000002314037224 */ /* 0x040fe400078e0203 */
[----:B------:R-:W-:Y:S01]  /*6d70*/  IMAD.WIDE.U32 R20, R20, R34, UR4 ;  /* 0x0000000414147e25 */ /* 0x000fe2000f8e0022 */
[----:B------:R-:W-:-:S03]  /*6d80*/  LEA R29, R96, R17, 0x7 ;  /* 0x00000011601d7211 */ /* 0x000fc600078e38ff */
[----:B------:R-:W-:Y:S02]  /*6d90*/  IMAD.IADD R21, R21, 0x1, R3 ;  /* 0x0000000115157824 */ /* 0x000fe400078e0203 */
[----:B------:R-:W-:Y:S01]  /*6da0*/  IMAD R0, R0, UR6, RZ ;  /* 0x0000000600007c24 */ /* 0x000fe2000f8e02ff */
[----:B------:R-:W-:Y:S01]  /*6db0*/  UIADD3 UR39, UR39, 0x28820, URZ ;  /* 0x0002882027277890 */ /* 0x000fe2000fffe03f */
[----:B------:R-:W-:Y:S01]  /*6dc0*/  IMAD.WIDE.U32 R20, R59, UR6, R20 ;  /* 0x000000063b147c25 */ /* 0x000fe2000f8e0014 */
[----:B------:R-:W-:Y:S01]  /*6dd0*/  UIADD3 UR43, UR43, 0x1, URZ ;  /* 0x000000012b2b7890 */ /* 0x000fe2000fffe03f */
[----:B------:R-:W-:Y:S02]  /*6de0*/  ISETP.GE.AND P1, PT, R29, R72, PT ;  /* 0x000000481d00720c */ /* 0x000fe40003f26270 */
[----:B0-----:R-:W-:Y:S01]  /*6df0*/  IMAD R25, R59, UR7, R0 ;  /* 0x000000073b197c24 */ /* 0x001fe2000f8e0200 */
[----:B------:R-:W-:Y:S01]  /*6e00*/  ULDC.64 UR6, c[0x0][0xa80] ;  /* 0x0002a00000067ab9 */ /* 0x000fe20000000a00 */
[----:B------:R-:W-:Y:S01]  /*6e10*/  UPRMT UR39, URZ, 0x654, UR39 ;  /* 0x000006543f277896 */ /* 0x000fe20008000027 */
[----:B------:R-:W-:Y:S01]  /*6e20*/  LEA R0, P2, R20, UR6, 0x1 ;  /* 0x0000000614007c11 */ /* 0x000fe2000f8408ff */
[----:B------:R-:W-:Y:S01]  /*6e30*/  IMAD.IADD R21, R21, 0x1, R25 ;  /* 0x0000000115157824 */ /* 0x000fe200078e0219 */
[----:B------:R-:W-:Y:S01]  /*6e40*/  UISETP.NE.AND UP0, UPT, UR43, 0x2, UPT ;  /* 0x000000022b00788c */ /* 0x000fe2000bf05270 */
[----:B------:R-:W-:-:S03]  /*6e50*/  VIADD R3, R29, 0x20 ;  /* 0x000000201d037836 */ /* 0x000fc60000000000 */
[----:B------:R-:W-:Y:S01]  /*6e60*/  LEA.HI.X R28, R20, UR7, R21, 0x1, P2 ;  /* 0x00000007141c7c11 */ /* 0x000fe200090f0c15 */
[----:B------:R-:W-:Y:S01]  /*6e70*/  USEL UR5, URZ, 0x1, UP0 ;  /* 0x000000013f057887 */ /* 0x000fe20008000000 */
[-C--:B------:R-:W-:Y:S01]  /*6e80*/  ISETP.GE.AND P3, PT, R3, R72.reuse, PT ;  /* 0x000000480300720c */ /* 0x080fe20003f66270 */
[----:B------:R-:W-:Y:S01]  /*6e90*/  ULDC UR4, c[0x0][0xc] ;  /* 0x0000030000047ab9 */ /* 0x000fe20000000800 */
[----:B------:R-:W-:Y:S01]  /*6ea0*/  VIADD R3, R29, 0x40 ;  /* 0x000000401d037836 */ /* 0x000fe20000000000 */
[----:B------:R-:W-:Y:S01]  /*6eb0*/  UIADD3 UR41, UR4, UR41, URZ ;  /* 0x0000002904297290 */ /* 0x000fe2000fffe03f */
[----:B-1----:R0:W1:Y:S01]  /*6ec0*/  SHFL.IDX PT, R26, R0, RZ, 0x181f ;  /* 0x00181fff001a7589 */ /* 0x00206200000e0000 */
        /* <DEDUP_REMOVED lines=9> */
[----:B------:R-:W-:-:S11]  /*6f60*/  ISETP.GE.AND P1, PT, R22, UR4, PT ;  /* 0x0000000416007c0c */ /* 0x000fd6000bf26270 */
[----:B-1----:R-:W-:Y:S02]  /*6f70*/  @!P2 LEA R24, P4, R18, R26, 0x1 ;  /* 0x0000001a1218a211 */ /* 0x002fe400078808ff */
[----:B--2---:R-:W-:Y:S02]  /*6f80*/  @!P1 IMAD.WIDE R20, R22, 0x2, R26 ;  /* 0x0000000216149825 */ /* 0x004fe400078e021a */
[----:B------:R-:W-:-:S03]  /*6f90*/  @!P2 LEA.HI.X R25, R18, R27, R188, 0x1, P4 ;  /* 0x0000001b1219a211 */ /* 0x000fc600020f0cbc */
[----:B-----5:R3:W-:Y:S04]  /*6fa0*/  @!P1 ST.E.128 desc[UR48][R20.64], R48 ;  /* 0x0000003014009985 */ /* 0x0207e8000c101d30 */
[----:B------:R3:W-:Y:S02]  /*6fb0*/  @!P2 ST.E.128 desc[UR48][R24.64], R52 ;  /* 0x000000341800a985 */ /* 0x0007e4000c101d30 */
.L_x_6545:
[----:B------:R-:W-:Y:S05]  /*6fc0*/  BSYNC B0 ;  /* 0x0000000000007941 */ /* 0x000fea0003800000 */
.L_x_6544:
[----:B--2---:R2:W4:Y:S01]  /*6fd0*/  SHFL.IDX PT, R27, R28, 0x1, 0x181f ;  /* 0x00381f001c1b7f89 */ /* 0x00452200000e0000 */
[----:B------:R-:W-:Y:S03]  /*6fe0*/  BSSY B0, `(.L_x_6546) ;  /* 0x000000b000007945 */ /* 0x000fe60003800000 */
[----:B-1----:R2:W1:Y:S01]  /*6ff0*/  SHFL.IDX PT, R26, R0, 0x1, 0x181f ;  /* 0x00381f00001a7f89 */ /* 0x00246200000e0000 */
[----:B------:R-:W-:Y:S05]  /*7000*/  @P3 BRA `(.L_x_6547) ;  /* 0x0000000000203947 */ /* 0x000fea0003800000 */
[----:B------:R-:W-:Y:S02]  /*7010*/  ULDC UR4, c[0x0][0xac8] ;  /* 0x0002b20000047ab9 */ /* 0x000fe40000000800 */
[----:B------:R-:W-:Y:S02]  /*7020*/  ISETP.GE.AND P3, PT, R18, UR4, PT ;  /* 0x0000000412007c0c */ /* 0x000fe4000bf66270 */
[----:B------:R-:W-:-:S11]  /*7030*/  ISETP.GE.AND P2, PT, R22, UR4, PT ;  /* 0x0000000416007c0c */ /* 0x000fd6000bf46270 */
[----:B-1-3--:R-:W-:Y:S02]  /*7040*/  @!P3 LEA R24, P1, R18, R26, 0x1 ;  /* 0x0000001a1218b211 */ /* 0x00afe400078208ff */
[----:B----4-:R-:W-:Y:S02]  /*7050*/  @!P2 IMAD.WIDE R20, R22, 0x2, R26 ;  /* 0x000000021614a825 */ /* 0x010fe400078e021a */
[----:B------:R-:W-:-:S03]  /*7060*/  @!P3 LEA.HI.X R25, R18, R27, R188, 0x1, P1 ;  /* 0x0000001b1219b211 */ /* 0x000fc600008f0cbc */
[----:B-----5:R1:W-:Y:S04]  /*7070*/  @!P2 ST.E.128 desc[UR48][R20.64], R44 ;  /* 0x0000002c1400a985 */ /* 0x0203e8000c101d30 */
[----:B------:R1:W-:Y:S02]  /*7080*/  @!P3 ST.E.128 desc[UR48][R24.64], R60 ;  /* 0x0000003c1800b985 */ /* 0x0003e4000c101d30 */
.L_x_6547:
[----:B------:R-:W-:Y:S05]  /*7090*/  BSYNC B0 ;  /* 0x0000000000007941 */ /* 0x000fea0003800000 */
.L_x_6546:
[----:B----4-:R4:W0:Y:S01]  /*70a0*/  SHFL.IDX PT, R27, R28, 0x2, 0x181f ;  /* 0x00581f001c1b7f89 */ /* 0x01082200000e0000 */
[----:B------:R-:W-:Y:S03]  /*70b0*/  BSSY B0, `(.L_x_6548) ;  /* 0x000000b000007945 */ /* 0x000fe60003800000 */
[----:B-1----:R4:W1:Y:S01]  /*70c0*/  SHFL.IDX PT, R26, R0, 0x2, 0x181f ;  /* 0x00581f00001a7f89 */ /* 0x00286200000e0000 */
[----:B------:R-:W-:Y:S05]  /*70d0*/  @P0 BRA `(.L_x_6549) ;  /* 0x0000000000200947 */ /* 0x000fea0003800000 */
[----:B------:R-:W-:Y:S02]  /*70e0*/  ULDC UR4, c[0x0][0xac8] ;  /* 0x0002b20000047ab9 */ /* 0x000fe40000000800 */
[----:B------:R-:W-:Y:S02]  /*70f0*/  ISETP.GE.AND P2, PT, R18, UR4, PT ;  /* 0x0000000412007c0c */ /* 0x000fe4000bf46270 */
[----:B------:R-:W-:-:S11]  /*7100*/  ISETP.GE.AND P1, PT, R22, UR4, PT ;  /* 0x0000000416007c0c */ /* 0x000fd6000bf26270 */
[----:B-1-3--:R-:W-:Y:S02]  /*7110*/  @!P2 LEA R24, P0, R18, R26, 0x1 ;  /* 0x0000001a1218a211 */ /* 0x00afe400078008ff */
[----:B0-----:R-:W-:Y:S02]  /*7120*/  @!P1 IMAD.WIDE R20, R22, 0x2, R26 ;  /* 0x0000000216149825 */ /* 0x001fe400078e021a */
[----:B------:R-:W-:-:S03]  /*7130*/  @!P2 LEA.HI.X R25, R18, R27, R188, 0x1, P0 ;  /* 0x0000001b1219a211 */ /* 0x000fc600000f0cbc */
[----:B-----5:R0:W-:Y:S04]  /*7140*/  @!P1 ST.E.128 desc[UR48][R20.64], R40 ;  /* 0x0000002814009985 */ /* 0x0201e8000c101d30 */
[----:B------:R0:W-:Y:S02]  /*7150*/  @!P2 ST.E.128 desc[UR48][R24.64], R12 ;  /* 0x0000000c1800a985 */ /* 0x0001e4000c101d30 */
.L_x_6549:
[----:B------:R-:W-:Y:S05]  /*7160*/  BSYNC B0 ;  /* 0x0000000000007941 */ /* 0x000fea0003800000 */
.L_x_6548:
[----:B------:R-:W-:Y:S01]  /*7170*/  VIADD R3, R29, 0x60 ;  /* 0x000000601d037836 */ /* 0x000fe20000000000 */
[----:B0--3--:R0:W3:Y:S01]  /*7180*/  SHFL.IDX PT, R21, R28, 0x3, 0x181f ;  /* 0x00781f001c157f89 */ /* 0x0090e200000e0000 */
[----:B------:R-:W-:Y:S01]  /*7190*/  UIADD3 UR45, UR45, 0x1, URZ ;  /* 0x000000012d2d7890 */ /* 0x000fe2000fffe03f */
[----:B------:R-:W-:Y:S02]  /*71a0*/  BSSY B0, `(.L_x_6550) ;  /* 0x000000c000007945 */ /* 0x000fe40003800000 */
[----:B------:R-:W-:Y:S01]  /*71b0*/  ISETP.GE.AND P0, PT, R3, R72, PT ;  /* 0x000000480300720c */ /* 0x000fe20003f06270 */
[----:B------:R0:W0:-:S12]  /*71c0*/  SHFL.IDX PT, R20, R0, 0x3, 0x181f ;  /* 0x00781f0000147f89 */ /* 0x00001800000e0000 */
[----:B------:R-:W-:Y:S05]  /*71d0*/  @P0 BRA `(.L_x_6551) ;  /* 0x0000000000200947 */ /* 0x000fea0003800000 */
[----:B------:R-:W-:Y:S02]  /*71e0*/  ULDC UR4, c[0x0][0xac8] ;  /* 0x0002b20000047ab9 */ /* 0x000fe40000000800 */
[----:B------:R-:W-:Y:S02]  /*71f0*/  ISETP.GE.AND P2, PT, R18, UR4, PT ;  /* 0x0000000412007c0c */ /* 0x000fe4000bf46270 */
[----:B------:R-:W-:-:S11]  /*7200*/  ISETP.GE.AND P1, PT, R22, UR4, PT ;  /* 0x0000000416007c0c */ /* 0x000fd6000bf26270 */
[----:B0----5:R-:W-:Y:S02]  /*7210*/  @!P2 LEA R14, P0, R18, R20, 0x1 ;  /* 0x00000014120ea211 */ /* 0x021fe400078008ff */
[----:B---3--:R-:W-:Y:S02]  /*7220*/  @!P1 IMAD.WIDE R12, R22, 0x2, R20 ;  /* 0x00000002160c9825 */ /* 0x008fe400078e0214 */
[----:B------:R-:W-:-:S03]  /*7230*/  @!P2 LEA.HI.X R15, R18, R21, R188, 0x1, P0 ;  /* 0x00000015120fa211 */ /* 0x000fc600000f0cbc */
[----:B------:R0:W-:Y:S04]  /*7240*/  @!P1 ST.E.128 desc[UR48][R12.64], R4 ;  /* 0x000000040c009985 */ /* 0x0001e8000c101d30 */
[----:B------:R0:W-:Y:S02]  /*7250*/  @!P2 ST.E.128 desc[UR48][R14.64], R8 ;  /* 0x000000080e00a985 */ /* 0x0001e4000c101d30 */
.L_x_6551:
[----:B------:R-:W-:Y:S05]  /*7260*/  BSYNC B0 ;  /* 0x0000000000007941 */ /* 0x000fea0003800000 */
.L_x_6550:
[----:B0-2-4-:R-:W0:Y:S02]  /*7270*/  LDC R0, c[0x0][0xc34] ;  /* 0x00030d00ff007b82 */ /* 0x015e240000000800 */
[----:B0-----:R-:W-:-:S13]  /*7280*/  ISETP.LE.AND P0, PT, R0, UR41, PT ;  /* 0x0000002900007c0c */ /* 0x001fda000bf03270 */
[----:B------:R-:W-:Y:S05]  /*7290*/  @!P0 BRA `(.L_x_6552) ;  /* 0xffffff9800848947 */ /* 0x000fea000383ffff */
[----:B------:R-:W-:Y:S05]  /*72a0*/  EXIT ;  /* 0x000000000000794d */ /* 0x000fea0003800000 */
.L_x_6518:
[----:B------:R-:W-:-:S08]  /*72b0*/  NOP ;  /* 0x0000000000007918 */ /* 0x000fd00000000000 */
[----:B------:R-:W0:-:S00]  /*72c0*/  USETMAXREG.DEALLOC.CTAPOOL 0x28 ;  /* 0x00000028000079c8 */ /* 0x000e0000080e0500 */
[----:B------:R-:W1:Y:S01]  /*72d0*/  S2UR UR10, SR_CTAID.X ;  /* 0x00000000000a79c3 */ /* 0x000e620000002500 */
[----:B0-----:R-:W-:Y:S01]  /*72e0*/  IMAD.MOV.U32 R25, RZ, RZ, 0x1 ;  /* 0x00000001ff197424 */ /* 0x001fe200078e00ff */
[----:B------:R-:W-:Y:S01]  /*72f0*/  MOV R22, RZ ;  /* 0x000000ff00167202 */ /* 0x000fe20000000f00 */
[----:B------:R-:W-:-:S05]  /*7300*/  IMAD.MOV.U32 R37, RZ, RZ, 0x1 ;  /* 0x00000001ff257424 */ /* 0x000fca00078e00ff */
[----:B------:R-:W1:Y:S02]  /*7310*/  LDC R2, c[0x0][0xc34] ;  /* 0x00030d00ff027b82 */ /* 0x000e640000000800 */
[----:B-1----:R-:W-:-:S13]  /*7320*/  ISETP.LE.AND P0, PT, R2, UR10, PT ;  /* 0x0000000a02007c0c */ /* 0x002fda000bf03270 */
[----:B------:R-:W-:Y:S05]  /*7330*/  @P0 BRA `(.L_x_6553) ;  /* 0x0000003400740947 */ /* 0x000fea0003800000 */
[C---:B------:R-:W-:Y:S01]  /*7340*/  IMAD.SHL.U32 R28, R5.reuse, 0x8, RZ ;  /* 0x00000008051c7824 */ /* 0x040fe200078e00ff */
[----:B------:R-:W-:Y:S01]  /*7350*/  ULDC.64 UR6, c[0x0][0x2f0] ;  /* 0x0000bc0000067ab9 */ /* 0x000fe20000000a00 */
[----:B------:R-:W-:Y:S01]  /*7360*/  ULDC UR9, c[0x0][0x2b8] ;  /* 0x0000ae0000097ab9 */ /* 0x000fe20000000800 */
[----:B------:R-:W-:Y:S01]  /*7370*/  LOP3.LUT R18, R18, 0xfffffffe, RZ, 0xc0, !PT ;  /* 0xfffffffe12127812 */ /* 0x000fe200078ec0ff */
[----:B------:R-:W-:Y:S01]  /*7380*/  ULDC.64 UR4, c[0x0][0x418] ;  /* 0x0001060000047ab9 */ /* 0x000fe20000000a00 */
[C---:B------:R-:W-:Y:S01]  /*7390*/  LOP3.LUT R0, R28.reuse, 0x1f8, RZ, 0xc0, !PT ;  /* 0x000001f81c007812 */ /* 0x040fe200078ec0ff */
[----:B------:R-:W-:Y:S01]  /*73a0*/  UISETP.NE.U32.AND UP0, UPT, UR4, URZ, UPT ;  /* 0x0000003f0400728c */ /* 0x000fe2000bf05070 */
[----:B------:R-:W-:Y:S01]  /*73b0*/  LOP3.LUT R34, R28, 0x38, RZ, 0xc0, !PT ;  /* 0x000000381c227812 */ /* 0x000fe200078ec0ff */
[----:B------:R-:W0:Y:S01]  /*73c0*/  S2UR UR8, SR_CgaCtaId ;  /* 0x00000000000879c3 */ /* 0x000e220000008800 */
[--C-:B------:R-:W-:Y:S01]  /*73d0*/  LOP3.LUT R3, R0, 0x38, R5.reuse, 0x78, !PT ;  /* 0x0000003800037812 */ /* 0x100fe200078e7805 */
[----:B------:R-:W-:Y:S01]  /*73e0*/  UISETP.NE.AND.EX UP0, UPT, UR5, URZ, UPT, UP0 ;  /* 0x0000003f0500728c */ /* 0x000fe2000bf05300 */
[----:B------:R-:W-:Y:S01]  /*73f0*/  LOP3.LUT R0, R34, 0x40, RZ, 0xfc, !PT ;  /* 0x0000004022007812 */ /* 0x000fe200078efcff */
[----:B------:R-:W-:Y:S01]  /*7400*/  ULDC UR4, c[0x0][0x424] ;  /* 0x0001090000047ab9 */ /* 0x000fe20000000800 */
[----:B------:R-:W-:Y:S01]  /*7410*/  ULDC UR38, c[0x0][0x448] ;  /* 0x0001120000267ab9 */ /* 0x000fe20000000800 */
[----:B------:R-:W-:Y:S01]  /*7420*/  USEL UR4, UR4, 0x1, UP0 ;  /* 0x0000000104047887 */ /* 0x000fe20008000000 */
[C---:B------:R-:W-:Y:S01]  /*7430*/  ISETP.GE.AND P2, PT, R0.reuse, UR7, PT ;  /* 0x0000000700007c0c */ /* 0x040fe2000bf46270 */
[----:B------:R-:W-:Y:S01]  /*7440*/  UMOV UR39, 0x400 ;  /* 0x0000040000277882 */ /* 0x000fe20000000000 */
[C---:B------:R-:W-:Y:S01]  /*7450*/  ISETP.GE.AND P1, PT, R0.reuse, UR9, PT ;  /* 0x0000000900007c0c */ /* 0x040fe2000bf26270 */
[----:B------:R-:W-:Y:S01]  /*7460*/  UIMAD UR37, UR4, UR6, URZ ;  /* 0x00000006042572a4 */ /* 0x000fe2000f8e023f */
[----:B------:R-:W-:Y:S01]  /*7470*/  ISETP.GE.AND P0, PT, R0, UR7, PT ;  /* 0x0000000700007c0c */ /* 0x000fe2000bf06270 */
[----:B------:R-:W-:Y:S01]  /*7480*/  IMAD.SHL.U32 R0, R5, 0x10, RZ ;  /* 0x0000001005007824 */ /* 0x000fe200078e00ff */
[----:B------:R-:W-:Y:S01]  /*7490*/  ULDC UR4, c[0x0][0x288] ;  /* 0x0000a20000047ab9 */ /* 0x000fe20000000800 */
[----:B------:R-:W-:Y:S01]  /*74a0*/  UIADD3 UR5, UR37, 0x7f, URZ ;  /* 0x0000007f25057890 */ /* 0x000fe2000fffe03f */
[----:B------:R-:W-:Y:S01]  /*74b0*/  SHF.R.U32.HI R35, RZ, 0x3, R5 ;  /* 0x00000003ff237819 */ /* 0x000fe20000011605 */
[----:B------:R-:W-:Y:S01]  /*74c0*/  UIMAD UR38, UR38, UR4, URZ ;  /* 0x00000004262672a4 */ /* 0x000fe2000f8e023f */
[----:B------:R-:W-:Y:S01]  /*74d0*/  LOP3.LUT R28, R3, 0x200, R28, 0xf8, !PT ;  /* 0x00000200031c7812 */ /* 0x000fe200078ef81c */
[----:B------:R-:W-:Y:S01]  /*74e0*/  USHF.R.S32.HI UR6, URZ, 0x1f, UR5 ;  /* 0x0000001f3f067899 */ /* 0x000fe20008011405 */
[----:B------:R-:W-:Y:S01]  /*74f0*/  LOP3.LUT R35, R35, 0xf, RZ, 0xc0, !PT ;  /* 0x0000000f23237812 */ /* 0x000fe200078ec0ff */
[----:B------:R-:W-:Y:S01]  /*7500*/  IMAD.U32 R33, RZ, RZ, UR10 ;  /* 0x0000000aff217e24 */ /* 0x000fe2000f8e00ff */
[----:B------:R-:W-:Y:S01]  /*7510*/  @P2 LOP3.LUT R18, R18, 0x1, RZ, 0xfc, !PT ;  /* 0x0000000112122812 */ /* 0x000fe200078efcff */
[----:B------:R-:W-:Y:S01]  /*7520*/  ULEA.HI UR6, UR6, UR5, URZ, 0x7 ;  /* 0x0000000506067291 */ /* 0x000fe2000f8f383f */
[----:B------:R-:W-:Y:S01]  /*7530*/  LOP3.LUT R2, R0, 0x70, RZ, 0xc0, !PT ;  /* 0x0000007000027812 */ /* 0x000fe200078ec0ff */
[----:B0-----:R-:W-:Y:S01]  /*7540*/  ULEA UR39, UR8, UR39, 0x18 ;  /* 0x0000002708277291 */ /* 0x001fe2000f8ec03f */
[----:B------:R-:W-:Y:S01]  /*7550*/  LOP3.LUT R18, R18, 0xffffffbf, RZ, 0xc0, !PT ;  /* 0xffffffbf12127812 */ /* 0x000fe200078ec0ff */
[----:B------:R-:W-:Y:S01]  /*7560*/  ULEA.HI.SX32 UR42, UR6, 0xffffffff, 0x19 ;  /* 0xffffffff062a7891 */ /* 0x000fe2000f8fca3f */
[----:B------:R-:W-:Y:S01]  /*7570*/  IMAD.MOV.U32 R25, RZ, RZ, 0x1 ;  /* 0x00000001ff197424 */ /* 0x000fe200078e00ff */
[----:B------:R-:W-:Y:S01]  /*7580*/  MOV R37, RZ ;  /* 0x000000ff00257202 */ /* 0x000fe20000000f00 */
[----:B------:R-:W-:Y:S01]  /*7590*/  IMAD.MOV.U32 R22, RZ, RZ, RZ ;  /* 0x000000ffff167224 */ /* 0x000fe200078e00ff */
[----:B------:R-:W-:Y:S01]  /*75a0*/  @P1 LOP3.LUT R18, R18, 0x40, RZ, 0xfc, !PT ;  /* 0x0000004012121812 */ /* 0x000fe200078efcff */
[----:B------:R-:W-:Y:S01]  /*75b0*/  USHF.L.U32 UR4, UR42, 0x7, URZ ;  /* 0x000000072a047899 */ /* 0x000fe2000800063f */
[----:B------:R-:W-:Y:S01]  /*75c0*/  ISETP.GE.AND P1, PT, R34, UR7, PT ;  /* 0x0000000722007c0c */ /* 0x000fe2000bf26270 */
[----:B------:R-:W-:Y:S01]  /*75d0*/  ULOP3.LUT UR41, UR36, 0x2, URZ, 0xfc, !UPT ;  /* 0x0000000224297892 */ /* 0x000fe2000f8efc3f */
[----:B------:R-:W-:Y:S01]  /*75e0*/  LOP3.LUT R18, R18, 0xfffffffb, RZ, 0xc0, !PT ;  /* 0xfffffffb12127812 */ /* 0x000fe200078ec0ff */
[----:B------:R-:W-:Y:S01]  /*75f0*/  ULEA.HI.SX32 UR40, UR6, 0xfffffffe, 0x19 ;  /* 0xfffffffe06287891 */ /* 0x000fe2000f8fca3f */
[----:B------:R-:W-:Y:S01]  /*7600*/  LEA R0, R28, UR39, 0x1 ;  /* 0x000000271c007c11 */ /* 0x000fe2000f8e08ff */
[----:B------:R-:W-:Y:S01]  /*7610*/  IMAD.U32 R30, RZ, RZ, UR4 ;  /* 0x00000004ff1e7e24 */ /* 0x000fe2000f8e00ff */
[----:B------:R-:W-:Y:S01]  /*7620*/  @P0 LOP3.LUT R18, R18, 0x4, RZ, 0xfc, !PT ;  /* 0x0000000412120812 */ /* 0x000fe200078efcff */
[----:B------:R-:W-:Y:S01]  /*7630*/  ULDC UR43, c[0x0][0xc] ;  /* 0x00000300002b7ab9 */ /* 0x000fe20000000800 */
[----:B------:R-:W-:-:S02]  /*7640*/  ISETP.GE.AND P0, PT, R34, UR7, PT ;  /* 0x0000000722007c0c */ /* 0x000fc4000bf06270 */
[----:B------:R-:W-:Y:S02]  /*7650*/  LOP3.LUT R18, R18, 0xfffffffd, RZ, 0xc0, !PT ;  /* 0xfffffffd12127812 */ /* 0x000fe400078ec0ff */
[C---:B------:R-:W-:Y:S02]  /*7660*/  LOP3.LUT R36, R35.reuse, UR4, R2, 0xfe, !PT ;  /* 0x0000000423247c12 */ /* 0x040fe4000f8efe02 */
[----:B------:R-:W-:Y:S02]  /*7670*/  @P1 LOP3.LUT R18, R18, 0x2, RZ, 0xfc, !PT ;  /* 0x0000000212121812 */ /* 0x000fe400078efcff */
[----:B------:R-:W-:Y:S02]  /*7680*/  IADD3 R30, -R35, UR37, -R30 ;  /* 0x00000025231e7c10 */ /* 0x000fe4000fffe91e */
[----:B------:R-:W-:-:S04]  /*7690*/  LOP3.LUT R18, R18, 0xfffffff7, RZ, 0xc0, !PT ;  /* 0xfffffff712127812 */ /* 0x000fc800078ec0ff */
[----:B------:R-:W-:Y:S02]  /*76a0*/  @P0 LOP3.LUT R18, R18, 0x8, RZ, 0xfc, !PT ;  /* 0x0000000812120812 */ /* 0x000fe400078efcff */
[----:B------:R-:W-:Y:S02]  /*76b0*/  ISETP.GE.AND P0, PT, R34, UR9, PT ;  /* 0x0000000922007c0c */ /* 0x000fe4000bf06270 */
[----:B------:R-:W-:-:S11]  /*76c0*/  LOP3.LUT R18, R18, 0xffffff7f, RZ, 0xc0, !PT ;  /* 0xffffff7f12127812 */ /* 0x000fd600078ec0ff */
[----:B------:R-:W-:-:S07]  /*76d0*/  @P0 LOP3.LUT R18, R18, 0x80, RZ, 0xfc, !PT ;  /* 0x0000008012120812 */ /* 0x000fce00078efcff */
.L_x_6588:
[----:B------:R-:W0:Y:S01]  /*76e0*/  LDC R0, c[0x0][0xc38] ;  /* 0x00030e00ff007b82 */ /* 0x000e220000000800 */
[----:B------:R-:W-:Y:S01]  /*76f0*/  IMAD.MOV.U32 R24, RZ, RZ, R33 ;  /* 0x000000ffff187224 */ /* 0x000fe200078e0021 */
[----:B------:R-:W-:Y:S05]  /*7700*/  YIELD ;  /* 0x0000000000007946 */ /* 0x000fea0003800000 */
[----:B------:R-:W-:Y:S01]  /*7710*/  ULDC.64 UR4, c[0x0][0xa28] ;  /* 0x00028a0000047ab9 */ /* 0x000fe20000000a00 */
[----:B------:R-:W1:Y:S01]  /*7720*/  LDC R2, c[0x0][0xc44] ;  /* 0x00031100ff027b82 */ /* 0x000e620000000800 */
[----:B------:R-:W-:Y:S01]  /*7730*/  IMAD.MOV.U32 R32, RZ, RZ, RZ ;  /* 0x000000ffff207224 */ /* 0x000fe200078e00ff */
[----:B0-----:R-:W-:-:S13]  /*7740*/  ISETP.NE.AND P0, PT, R0, 0x1, PT ;  /* 0x000000010000780c */ /* 0x001fda0003f05270 */
[----:B------:R-:W0:Y:S08]  /*7750*/  @P0 LDC R0, c[0x0][0xc3c] ;  /* 0x00030f00ff000b82 */ /* 0x000e300000000800 */
[----:B------:R-:W2:Y:S01]  /*7760*/  @P0 LDC R3, c[0x0][0xc40] ;  /* 0x00031000ff030b82 */ /* 0x000ea20000000800 */
[----:B0-----:R-:W-:-:S05]  /*7770*/  @P0 IMAD.HI.U32 R0, R33, R0, RZ ;  /* 0x0000000021000227 */ /* 0x001fca00078e00ff */
[----:B--2---:R-:W-:Y:S02]  /*7780*/  @P0 SHF.R.U32.HI R24, RZ, R3, R0 ;  /* 0x00000003ff180219 */ /* 0x004fe40000011600 */
[----:B-1----:R-:W-:-:S03]  /*7790*/  ISETP.NE.AND P0, PT, R2, 0x1, PT ;  /* 0x000000010200780c */ /* 0x002fc60003f05270 */
[----:B------:R-:W-:-:S10]  /*77a0*/  IMAD.MOV.U32 R23, RZ, RZ, R24 ;  /* 0x000000ffff177224 */ /* 0x000fd400078e0018 */
        /* <DEDUP_REMOVED lines=27> */
[----:B0----5:R-:W-:Y:S05]  /*7960*/  CALL.ABS.NOINC R2 ;  /* 0x0000000002007343 */ /* 0x021fea0003c00000 */
.L_x_6554:
        /* <DEDUP_REMOVED lines=20> */
.L_x_6556:
[----:B------:R0:W1:Y:S01]  /*7ab0*/  LDC.64 R2, c[0x4][R16] ;  /* 0x0100000010027b82 */ /* 0x0000620000000a00 */
[----:B------:R-:W-:Y:S01]  /*7ac0*/  ULDC.64 UR4, c[0x4][0x138] ;  /* 0x01004e0000047ab9 */ /* 0x000fe20000000a00 */
[----:B------:R-:W-:Y:S01]  /*7ad0*/  ULDC.64 UR6, c[0x4][0x140] ;  /* 0x0100500000067ab9 */ /* 0x000fe20000000a00 */
[----:B------:R-:W-:Y:S01]  /*7ae0*/  MOV R4, UR4 ;  /* 0x0000000400047c02 */ /* 0x000fe20008000f00 */
        /* <DEDUP_REMOVED lines=11> */
.L_x_6555:
[----:B------:R-:W-:Y:S01]  /*7ba0*/  ULDC.64 UR4, c[0x0][0x9f8] ;  /* 0x00027e0000047ab9 */ /* 0x000fe20000000a00 */
[--C-:B------:R-:W-:Y:S01]  /*7bb0*/  IMAD.MOV.U32 R29, RZ, RZ, R23.reuse ;  /* 0x000000ffff1d7224 */ /* 0x100fe200078e0017 */
[----:B------:R-:W-:Y:S01]  /*7bc0*/  ISETP.NE.U32.AND P0, PT, RZ, UR4, PT ;  /* 0x00000004ff007c0c */ /* 0x000fe2000bf05070 */
[----:B------:R-:W0:Y:S01]  /*7bd0*/  LDC R8, c[0x0][0x430] ;  /* 0x00010c00ff087b82 */ /* 0x000e220000000800 */
[----:B-----5:R-:W-:Y:S01]  /*7be0*/  IMAD.IADD R0, R36, 0x1, R32 ;  /* 0x0000000124007824 */ /* 0x020fe200078e0220 */
[----:B------:R-:W-:Y:S01]  /*7bf0*/  LOP3.LUT R18, R18, 0xffffffdf, RZ, 0xc0, !PT ;  /* 0xffffffdf12127812 */ /* 0x000fe200078ec0ff */
[----:B------:R-:W-:Y:S01]  /*7c00*/  IMAD.MOV R19, RZ, RZ, -R23 ;  /* 0x000000ffff137224 */ /* 0x000fe200078e0a17 */
[----:B------:R-:W-:Y:S01]  /*7c10*/  ISETP.NE.AND.EX P0, PT, RZ, UR5, PT, P0 ;  /* 0x00000005ff007c0c */ /* 0x000fe2000bf05300 */
[----:B------:R-:W-:-:S12]  /*7c20*/  ULDC UR4, c[0x0][0xc44] ;  /* 0x0003110000047ab9 */ /* 0x000fd80000000800 */
[----:B------:R-:W1:Y:S02]  /*7c30*/  @P0 LDC.64 R2, c[0x0][0x9f8] ;  /* 0x00027e00ff020b82 */ /* 0x000e640000000a00 */
[----:B-1----:R-:W-:-:S05]  /*7c40*/  @P0 IMAD.WIDE R2, R23, 0x4, R2 ;  /* 0x0000000417020825 */ /* 0x002fca00078e0202 */
[----:B------:R1:W2:Y:S01]  /*7c50*/  @P0 LDG.E R29, desc[UR48][R2.64] ;  /* 0x00000030021d0981 */ /* 0x0002a2000c1e1900 */
[----:B0-----:R-:W-:Y:S01]  /*7c60*/  ISETP.NE.AND P1, PT, R8, 0x1, PT ;  /* 0x000000010800780c */ /* 0x001fe20003f25270 */
[----:B------:R-:W-:Y:S01]  /*7c70*/  IMAD.MOV.U32 R9, RZ, RZ, R0 ;  /* 0x000000ffff097224 */ /* 0x000fe200078e0000 */
[----:B------:R-:W-:-:S11]  /*7c80*/  ISETP.GE.AND P0, PT, R36, UR37, PT ;  /* 0x0000002524007c0c */ /* 0x000fd6000bf06270 */
[----:B------:R-:W0:Y:S01]  /*7c90*/  @P1 LDC R5, c[0x0][0x434] ;  /* 0x00010d00ff051b82 */ /* 0x000e220000000800 */
[----:B------:R-:W-:-:S07]  /*7ca0*/  @P1 LOP3.LUT R18, R18, 0x20, RZ, 0xfc, !PT ;  /* 0x0000002012121812 */ /* 0x000fce00078efcff */
[----:B------:R-:W3:Y:S08]  /*7cb0*/  @P1 LDC R11, c[0x0][0x438] ;  /* 0x00010e00ff0b1b82 */ /* 0x000ef00000000800 */
[----:B------:R-:W4:Y:S01]  /*7cc0*/  @!P0 LDC.64 R6, c[0x0][0x428] ;  /* 0x00010a00ff068b82 */ /* 0x000f220000000a00 */
[----:B0-----:R-:W-:-:S05]  /*7cd0*/  @P1 IMAD.HI.U32 R4, R0, R5, RZ ;  /* 0x0000000500041227 */ /* 0x001fca00078e00ff */
[----:B---3--:R-:W-:Y:S02]  /*7ce0*/  @P1 SHF.R.U32.HI R9, RZ, R11, R4 ;  /* 0x0000000bff091219 */ /* 0x008fe40000011604 */
[----:B------:R-:W0:Y:S02]  /*7cf0*/  @!P0 LDC.64 R4, c[0x0][0x418] ;  /* 0x00010600ff048b82 */ /* 0x000e240000000a00 */
[----:B-1----:R-:W-:Y:S01]  /*7d00*/  @!P0 SHF.R.S32.HI R3, RZ, 0x1f, R9 ;  /* 0x0000001fff038819 */ /* 0x002fe20000011409 */
[----:B------:R-:W-:Y:S01]  /*7d10*/  UMOV UR5, 0xffffffff ;  /* 0xffffffff00057882 */ /* 0x000fe20000000000 */
[----:B------:R-:W-:Y:S01]  /*7d20*/  IMAD R19, R19, UR4, R24 ;  /* 0x0000000413137c24 */ /* 0x000fe2000f8e0218 */
[----:B--2---:R-:W-:-:S05]  /*7d30*/  SHF.R.S32.HI R31, RZ, 0x1f, R29 ;  /* 0x0000001fff1f7819 */ /* 0x004fca000001141d */
[----:B----4-:R-:W-:-:S04]  /*7d40*/  @!P0 IMAD R2, R31, R6, RZ ;  /* 0x000000061f028224 */ /* 0x010fc800078e02ff */
[----:B------:R-:W-:Y:S01]  /*7d50*/  @!P0 IMAD R7, R29, R7, R2 ;  /* 0x000000071d078224 */ /* 0x000fe200078e0202 */
[----:B------:R-:W-:-:S05]  /*7d60*/  @!P0 MOV R2, R9 ;  /* 0x0000000900028202 */ /* 0x000fca0000000f00 */
[----:B------:R-:W-:-:S04]  /*7d70*/  @!P0 IMAD.WIDE.U32 R2, R29, R6, R2 ;  /* 0x000000061d028225 */ /* 0x000fc800078e0002 */
[----:B------:R-:W-:Y:S01]  /*7d80*/  @!P0 IMAD.IADD R3, R3, 0x1, R7 ;  /* 0x0000000103038824 */ /* 0x000fe200078e0207 */
[----:B0-----:R-:W-:Y:S01]  /*7d90*/  @!P0 LEA R4, P1, R2, R4, 0x2 ;  /* 0x0000000402048211 */ /* 0x001fe200078210ff */
[----:B------:R-:W-:-:S03]  /*7da0*/  IMAD.MOV.U32 R6, RZ, RZ, RZ ;  /* 0x000000ffff067224 */ /* 0x000fc600078e00ff */
[----:B------:R-:W-:Y:S01]  /*7db0*/  @!P0 LEA.HI.X R5, R2, R5, R3, 0x2, P1 ;  /* 0x0000000502058211 */ /* 0x000fe200008f1403 */
[----:B------:R-:W-:Y:S02]  /*7dc0*/  IMAD.MOV R3, RZ, RZ, -R9 ;  /* 0x000000ffff037224 */ /* 0x000fe400078e0a09 */
[----:B------:R-:W-:Y:S02]  /*7dd0*/  IMAD.U32 R2, RZ, RZ, UR41 ;  /* 0x00000029ff027e24 */ /* 0x000fe4000f8e00ff */
[----:B------:R0:W5:Y:S02]  /*7de0*/  @!P0 LDG.E R6, desc[UR48][R4.64] ;  /* 0x0000003004068981 */ /* 0x000164000c1e1900 */
[----:B0-----:R-:W-:Y:S01]  /*7df0*/  IMAD R4, R8, R3, R0 ;  /* 0x0000000308047224 */ /* 0x001fe200078e0200 */
[----:B------:R-:W-:Y:S06]  /*7e00*/  BRA.DIV UR5, `(.L_x_6557) ;  /* 0x0000003205087947 */ /* 0x000fec000b800000 */
.L_x_6605:
[----:B------:R-:W-:Y:S02]  /*7e10*/  ISETP.NE.AND P0, PT, R2, 0x3, PT ;  /* 0x000000030200780c */ /* 0x000fe40003f05270 */
[----:B------:R-:W-:Y:S02]  /*7e20*/  LOP3.LUT R18, R18, 0xffffffef, RZ, 0xc0, !PT ;  /* 0xffffffef12127812 */ /* 0x000fe400078ec0ff */
[----:B------:R-:W-:-:S09]  /*7e30*/  SHF.R.S32.HI R27, RZ, 0x1f, R19 ;  /* 0x0000001fff1b7819 */ /* 0x000fd20000011413 */
[----:B------:R-:W-:Y:S01]  /*7e40*/  @P0 LOP3.LUT R18, R18, 0x10, RZ, 0xfc, !PT ;  /* 0x0000001012120812 */ /* 0x000fe200078efcff */
[----:B------:R-:W-:Y:S06]  /*7e50*/  @!P0 BRA `(.L_x_6558) ;  /* 0x0000000000048947 */ /* 0x000fec0003800000 */
[----:B------:R-:W-:Y:S01]  /*7e60*/  BPT.TRAP 0x1 ;  /* 0x000000040000795c */ /* 0x000fe20000300000 */
.L_x_6558:
[----:B------:R-:W-:Y:S01]  /*7e70*/  SHF.R.S32.HI R7, RZ, 0x1f, R4 ;  /* 0x0000001fff077819 */ /* 0x000fe20000011404 */
[----:B------:R-:W-:Y:S01]  /*7e80*/  ULDC.64 UR4, c[0x0][0x328] ;  /* 0x0000ca0000047ab9 */ /* 0x000fe20000000a00 */
[----:B------:R-:W-:Y:S03]  /*7e90*/  BSSY B0, `(.L_x_6559) ;  /* 0x0000017000007945 */ /* 0x000fe60003800000 */
[----:B------:R-:W-:-:S04]  /*7ea0*/  IMAD R3, R7, UR4, RZ ;  /* 0x0000000407037c24 */ /* 0x000fc8000f8e02ff */
[C---:B------:R-:W-:Y:S02]  /*7eb0*/  IMAD R5, R4.reuse, UR5, R3 ;  /* 0x0000000504057c24 */ /* 0x040fe4000f8e0203 */
[----:B------:R-:W-:Y:S01]  /*7ec0*/  IMAD.WIDE.U32 R2, R4, UR4, RZ ;  /* 0x0000000404027c25 */ /* 0x000fe2000f8e00ff */
[----:B------:R-:W-:-:S04]  /*7ed0*/  ULDC.64 UR4, c[0x0][0x338] ;  /* 0x0000ce0000047ab9 */ /* 0x000fc80000000a00 */
[----:B------:R-:W-:Y:S02]  /*7ee0*/  IADD3 R3, R3, R5, RZ ;  /* 0x0000000503037210 */ /* 0x000fe40007ffe0ff */
[----:B-----5:R-:W-:Y:S01]  /*7ef0*/  SHF.R.S32.HI R5, RZ, 0x1f, R6 ;  /* 0x0000001fff057819 */ /* 0x020fe20000011406 */
[----:B------:R-:W-:-:S04]  /*7f00*/  IMAD.WIDE.U32 R2, R6, UR4, R2 ;  /* 0x0000000406027c25 */ /* 0x000fc8000f8e0002 */
[----:B------:R-:W-:-:S04]  /*7f10*/  IMAD R9, R5, UR4, RZ ;  /* 0x0000000405097c24 */ /* 0x000fc8000f8e02ff */
[----:B------:R-:W-:Y:S01]  /*7f20*/  IMAD R9, R6, UR5, R9 ;  /* 0x0000000506097c24 */ /* 0x000fe2000f8e0209 */
[----:B------:R-:W-:Y:S02]  /*7f30*/  ULDC.64 UR4, c[0x0][0x330] ;  /* 0x0000cc0000047ab9 */ /* 0x000fe40000000a00 */
[----:B------:R-:W-:Y:S02]  /*7f40*/  IMAD R0, R27, UR4, RZ ;  /* 0x000000041b007c24 */ /* 0x000fe4000f8e02ff */
[----:B------:R-:W-:Y:S02]  /*7f50*/  IMAD.IADD R3, R3, 0x1, R9 ;  /* 0x0000000103037824 */ /* 0x000fe400078e0209 */
[C---:B------:R-:W-:Y:S01]  /*7f60*/  IMAD R17, R19.reuse, UR5, R0 ;  /* 0x0000000513117c24 */ /* 0x040fe2000f8e0200 */
[----:B------:R-:W-:Y:S01]  /*7f70*/  LEA R0, R22, UR39, 0x3 ;  /* 0x0000002716007c11 */ /* 0x000fe2000f8e18ff */
[----:B------:R-:W-:Y:S01]  /*7f80*/  IMAD.WIDE.U32 R2, R19, UR4, R2 ;  /* 0x0000000413027c25 */ /* 0x000fe2000f8e0002 */
[----:B------:R-:W-:-:S03]  /*7f90*/  ULDC.64 UR4, c[0x0][0x318] ;  /* 0x0000c60000047ab9 */ /* 0x000fc60000000a00 */
[----:B------:R-:W-:Y:S01]  /*7fa0*/  IMAD.IADD R17, R3, 0x1, R17 ;  /* 0x0000000103117824 */ /* 0x000fe200078e0211 */
[C---:B------:R-:W-:Y:S02]  /*7fb0*/  LEA R16, P0, R2.reuse, UR4, 0x1 ;  /* 0x0000000402107c11 */ /* 0x040fe4000f8008ff */
[----:B------:R-:W-:Y:S02]  /*7fc0*/  SHF.L.U32 R3, R25, 0x1f, RZ ;  /* 0x0000001f19037819 */ /* 0x000fe400000006ff */
[----:B------:R-:W-:-:S08]  /*7fd0*/  LEA.HI.X R17, R2, UR5, R17, 0x1, P0 ;  /* 0x0000000502117c11 */ /* 0x000fd000080f0c11 */
[----:B------:R-:W0:Y:S02]  /*7fe0*/  SYNCS.PHASECHK.TRANS64.TRYWAIT P0, [R0+URZ+0x28840], R3 ;  /* 0x02884003000075a7 */ /* 0x000e24000800017f */
[----:B0-----:R-:W-:Y:S05]  /*7ff0*/  @!P0 BRA `(.L_x_6560) ;  /* 0x0000002c00c08947 */ /* 0x001fea0003800000 */
.L_x_6606:
[----:B------:R-:W-:Y:S05]  /*8000*/  BSYNC B0 ;  /* 0x0000000000007941 */ /* 0x000fea0003800000 */
.L_x_6559:
[----:B------:R-:W-:Y:S01]  /*8010*/  ULDC.64 UR4, c[0x0][0x300] ;  /* 0x0000c00000047ab9 */ /* 0x000fe20000000a00 */
[C---:B------:R-:W-:Y:S01]  /*8020*/  LOP3.LUT P3, RZ, R18.reuse, 0x2, RZ, 0xc0, !PT ;  /* 0x0000000212ff7812 */ /* 0x040fe2000786c0ff */
[----:B------:R-:W-:Y:S01]  /*8030*/  IMAD R7, R7, UR4, RZ ;  /* 0x0000000407077c24 */ /* 0x000fe2000f8e02ff */
[----:B------:R-:W-:Y:S01]  /*8040*/  LOP3.LUT P2, RZ, R18, 0x1, RZ, 0xc0, !PT ;  /* 0x0000000112ff7812 */ /* 0x000fe2000784c0ff */
        /* <DEDUP_REMOVED lines=16> */
[----:B------:R-:W-:-:S03]  /*8150*/  LEA R5, R22, R28, 0xe ;  /* 0x0000001c16057211 */ /* 0x000fc600078e70ff */
[----:B------:R-:W-:Y:S01]  /*8160*/  LEA.HI.X R6, R2, UR5, R3, 0x1, P0 ;  /* 0x0000000502067c11 */ /* 0x000fe200080f0c03 */
[----:B------:R-:W-:Y:S06]  /*8170*/  BRA.DIV UR4, `(.L_x_6561) ;  /* 0x0000002e04747947 */ /* 0x000fec000b800000 */
        /* <DEDUP_REMOVED lines=10> */
[----:B------:R1:W-:Y:S01]  /*8220*/  @P0 LDGSTS.E.BYPASS.LTC128B.128 [R7+0x1c400], desc[UR48][R2.64+0x80], !P2 ;  /* 0x1c40008002070fae */ /* 0x0003e2000d101d70 */
[----:B------:R-:W-:-:S03]  /*8230*/  ISETP.GE.AND P0, PT, R30, 0x11, PT ;  /* 0x000000111e00780c */ /* 0x000fc60003f06270 */
[----:B-1----:R-:W-:Y:S10]  /*8240*/  SHFL.IDX PT, R7, R6, 0x2, 0x181f ;  /* 0x00581f0006077f89 */ /* 0x002ff400000e0000 */
[----:B------:R-:W-:-:S02]  /*8250*/  @P0 LEA R21, R5, UR39, 0x1 ;  /* 0x0000002705150c11 */ /* 0x000fc4000f8e08ff */
[----:B0-----:R-:W-:-:S05]  /*8260*/  @P0 LEA R14, P1, R34, R14, 0x1 ;  /* 0x0000000e220e0211 */ /* 0x001fca00078208ff */
[----:B------:R-:W-:Y:S02]  /*8270*/  @P0 IMAD.MOV.U32 R2, RZ, RZ, R14 ;  /* 0x000000ffff020224 */ /* 0x000fe400078e000e */
[----:B------:R-:W-:Y:S01]  /*8280*/  @P0 IMAD.X R9, RZ, RZ, R8, P1 ;  /* 0x000000ffff090224 */ /* 0x000fe200008e0608 */
[----:B------:R-:W0:Y:S03]  /*8290*/  SHFL.IDX PT, R14, R4, 0x2, 0x181f ;  /* 0x00581f00040e7f89 */ /* 0x000e2600000e0000 */
[----:B------:R-:W-:-:S05]  /*82a0*/  @P0 IMAD.MOV.U32 R3, RZ, RZ, R9 ;  /* 0x000000ffff030224 */ /* 0x000fca00078e0009 */
[----:B------:R-:W-:Y:S04]  /*82b0*/  @P0 LDGSTS.E.BYPASS.LTC128B.128 [R21+0x18c00], desc[UR48][R2.64], !P3 ;  /* 0x18c0000002150fae */ /* 0x000fe8000d901d70 */
[----:B------:R1:W-:Y:S01]  /*82c0*/  @P0 LDGSTS.E.BYPASS.LTC128B.128 [R21+0x1cc00], desc[UR48][R2.64+0x80], !P2 ;  /* 0x1cc0008002150fae */ /* 0x0003e2000d101d70 */
[----:B------:R-:W-:-:S13]  /*82d0*/  ISETP.GE.AND P0, PT, R30, 0x21, PT ;  /* 0x000000211e00780c */ /* 0x000fda0003f06270 */
[----:B0-----:R-:W-:Y:S02]  /*82e0*/  @P0 LEA R14, P1, R34, R14, 0x1 ;  /* 0x0000000e220e0211 */ /* 0x001fe400078208ff */
[----:B------:R-:W-:Y:S02]  /*82f0*/  @P0 LEA R9, R5, UR39, 0x1 ;  /* 0x0000002705090c11 */ /* 0x000fe4000f8e08ff */
[----:B------:R-:W-:Y:S01]  /*8300*/  @P0 IADD3.X R7, RZ, R7, RZ, P1, !PT ;  /* 0x00000007ff070210 */ /* 0x000fe20000ffe4ff */
[----:B-1----:R-:W-:Y:S02]  /*8310*/  @P0 IMAD.MOV.U32 R2, RZ, RZ, R14 ;  /* 0x000000ffff020224 */ /* 0x002fe400078e000e */
[----:B------:R-:W0:Y:S02]  /*8320*/  SHFL.IDX PT, R14, R4, 0x3, 0x181f ;  /* 0x00781f00040e7f89 */ /* 0x000e2400000e0000 */
[----:B------:R-:W-:Y:S02]  /*8330*/  @P0 IMAD.MOV.U32 R3, RZ, RZ, R7 ;  /* 0x000000ffff030224 */ /* 0x000fe400078e0007 */
[----:B------:R-:W1:Y:S04]  /*8340*/  SHFL.IDX PT, R7, R6, 0x3, 0x181f ;  /* 0x00781f0006077f89 */ /* 0x000e6800000e0000 */
        /* <DEDUP_REMOVED lines=8> */
[----:B------:R-:W-:-:S03]  /*83d0*/  @P0 IMAD.MOV.U32 R3, RZ, RZ, R7 ;  /* 0x000000ffff030224 */ /* 0x000fc600078e0007 */
[----:B------:R-:W1:Y:S04]  /*83e0*/  SHFL.IDX PT, R7, R6, 0x4, 0x181f ;  /* 0x00981f0006077f89 */ /* 0x000e6800000e0000 */
[----:B------:R-:W-:Y:S04]  /*83f0*/  @P0 LDGSTS.E.BYPASS.LTC128B.128 [R21+0x19c00], desc[UR48][R2.64], !P3 ;  /* 0x19c0000002150fae */ /* 0x000fe8000d901d70 */
[----:B------:R2:W-:Y:S01]  /*8400*/  @P0 LDGSTS.E.BYPASS.LTC128B.128 [R21+0x1dc00], desc[UR48][R2.64+0x80], !P2 ;  /* 0x1dc0008002150fae */ /* 0x0005e2000d101d70 */
[----:B------:R-:W-:-:S13]  /*8410*/  ISETP.GE.AND P0, PT, R30, 0x41, PT ;  /* 0x000000411e00780c */ /* 0x000fda0003f06270 */
[----:B0-----:R-:W-:Y:S02]  /*8420*/  @P0 LEA R14, P1, R34, R14, 0x1 ;  /* 0x0000000e220e0211 */ /* 0x001fe400078208ff */
[----:B------:R-:W-:Y:S02]  /*8430*/  @P0 LEA R9, R5, UR39, 0x1 ;  /* 0x0000002705090c11 */ /* 0x000fe4000f8e08ff */
[----:B-1----:R-:W-:Y:S01]  /*8440*/  @P0 IADD3.X R7, RZ, R7, RZ, P1, !PT ;  /* 0x00000007ff070210 */ /* 0x002fe20000ffe4ff */
[----:B--2---:R-:W-:Y:S02]  /*8450*/  @P0 IMAD.MOV.U32 R2, RZ, RZ, R14 ;  /* 0x000000ffff020224 */ /* 0x004fe400078e000e */
        /* <DEDUP_REMOVED lines=20> */
[----:B------:R0:W1:Y:S02]  /*85a0*/  SHFL.IDX PT, R14, R4, 0x7, 0x181f ;  /* 0x00f81f00040e7f89 */ /* 0x00006400000e0000 */
[----:B------:R-:W-:Y:S02]  /*85b0*/  @P0 IMAD.MOV.U32 R3, RZ, RZ, R7 ;  /* 0x000000ffff030224 */ /* 0x000fe400078e0007 */
[----:B------:R0:W2:Y:S04]  /*85c0*/  SHFL.IDX PT, R7, R6, 0x7, 0x181f ;  /* 0x00f81f0006077f89 */ /* 0x0000a800000e0000 */
[----:B------:R0:W-:Y:S04]  /*85d0*/  @P0 LDGSTS.E.BYPASS.LTC128B.128 [R9+0x1b400], desc[UR48][R2.64], !P3 ;  /* 0x1b40000002090fae */ /* 0x0001e8000d901d70 */
[----:B------:R0:W-:Y:S02]  /*85e0*/  @P0 LDGSTS.E.BYPASS.LTC128B.128 [R9+0x1f400], desc[UR48][R2.64+0x80], !P2 ;  /* 0x1f40008002090fae */ /* 0x0001e4000d101d70 */
.L_x_6624:
[----:B------:R-:W-:-:S13]  /*85f0*/  ISETP.GE.AND P0, PT, R30, 0x71, PT ;  /* 0x000000711e00780c */ /* 0x000fda0003f06270 */
[----:B01----:R-:W-:Y:S02]  /*8600*/  @P0 LEA R2, P1, R34, R14, 0x1 ;  /* 0x0000000e22020211 */ /* 0x003fe400078208ff */
[----:B------:R-:W-:-:S03]  /*8610*/  @P0 LEA R5, R5, UR39, 0x1 ;  /* 0x0000002705050c11 */ /* 0x000fc6000f8e08ff */
[----:B--2---:R-:W-:-:S05]  /*8620*/  @P0 IMAD.X R3, RZ, RZ, R7, P1 ;  /* 0x000000ffff030224 */ /* 0x004fca00008e0607 */
[----:B------:R-:W-:Y:S01]  /*8630*/  @!PT LDS RZ, [RZ] ;  /* 0x00000000fffff984 */ /* 0x000fe20000000800 */
[----:B------:R-:W-:Y:S01]  /*8640*/  @!PT LDS RZ, [RZ] ;  /* 0x00000000fffff984 */ /* 0x000fe20000000800 */
[----:B------:R-:W-:Y:S01]  /*8650*/  @!PT LDS RZ, [RZ] ;  /* 0x00000000fffff984 */ /* 0x000fe20000000800 */
[----:B------:R0:W-:Y:S04]  /*8660*/  @P0 LDGSTS.E.BYPASS.LTC128B.128 [R5+0x1bc00], desc[UR48][R2.64], !P3 ;  /* 0x1bc0000002050fae */ /* 0x0001e8000d901d70 */
[----:B------:R0:W-:Y:S01]  /*8670*/  @P0 LDGSTS.E.BYPASS.LTC128B.128 [R5+0x1fc00], desc[UR48][R2.64+0x80], !P2 ;  /* 0x1fc0008002050fae */ /* 0x0001e2000d101d70 */
[----:B------:R-:W-:Y:S01]  /*8680*/  PLOP3.LUT P0, PT, PT, PT, PT, 0x80, 0x0 ;  /* 0x000000000000781c */ /* 0x000fe20003f0f070 */
[----:B------:R-:W-:-:S12]  /*8690*/  NOP ;  /* 0x0000000000007918 */ /* 0x000fd80000000000 */
.L_x_6562:
        /* <DEDUP_REMOVED lines=11> */
.L_x_6563:
[----:B------:R0:W-:Y:S02]  /*8750*/  SYNCS.ARRIVE.TRANS64.A1T0 RZ, [R0+URZ+0x28830], RZ ;  /* 0x028830ff00ff79a7 */ /* 0x0001e4000810003f */
[----:B------:R-:W-:Y:S05]  /*8760*/  WARPSYNC.ALL ;  /* 0x0000000000007948 */ /* 0x000fea0003800000 */
[----:B------:R-:W-:-:S04]  /*8770*/  UIADD3 UR4, UR39, 0x10400, URZ ;  /* 0x0001040027047890 */ /* 0x000fc8000fffe03f */
[----:B------:R-:W-:Y:S01]  /*8780*/  ULOP3.LUT UP0, URZ, UR4, 0x3ff, URZ, 0xc0, !UPT ;  /* 0x000003ff043f7892 */ /* 0x000fe2000f80c03f */
[----:B------:R-:W-:Y:S05]  /*8790*/  BAR.SYNC.DEFER_BLOCKING 0x8, 0x180 ;  /* 0x0206000000007b1d */ /* 0x000fea0000010000 */
[----:B------:R-:W-:-:S13]  /*87a0*/  PLOP3.LUT P0, PT, PT, PT, UP0, 0x80, 0x0 ;  /* 0x000000000000781c */ /* 0x000fda0003f0f008 */
[----:B------:R-:W-:Y:S05]  /*87b0*/  @!P0 BRA `(.L_x_6564) ;  /* 0x0000000000408947 */ /* 0x000fea0003800000 */
[----:B------:R-:W-:Y:S01]  /*87c0*/  MOV R2, 0x0 ;  /* 0x0000000000027802 */ /* 0x000fe20000000f00 */
[----:B------:R-:W-:Y:S01]  /*87d0*/  ULDC.64 UR4, c[0x4][0x138] ;  /* 0x01004e0000047ab9 */ /* 0x000fe20000000a00 */
[----:B------:R-:W-:Y:S01]  /*87e0*/  ULDC.64 UR6, c[0x4][0x140] ;  /* 0x0100500000067ab9 */ /* 0x000fe20000000a00 */
[----:B------:R-:W-:Y:S01]  /*87f0*/  ULDC.64 UR8, c[0x4][0x68] ;  /* 0x01001a0000087ab9 */ /* 0x000fe20000000a00 */
[----:B------:R-:W-:Y:S01]  /*8800*/  IMAD.U32 R4, RZ, RZ, UR4 ;  /* 0x00000004ff047e24 */ /* 0x000fe2000f8e00ff */
[----:B------:R-:W-:Y:S01]  /*8810*/  MOV R5, UR5 ;  /* 0x0000000500057c02 */ /* 0x000fe20008000f00 */
[----:B------:R-:W1:Y:S01]  /*8820*/  LDC.64 R2, c[0x4][R2] ;  /* 0x0100000002027b82 */ /* 0x000e620000000a00 */
        /* <DEDUP_REMOVED lines=9> */
.L_x_6564:
[----:B0-----:R-:W0:Y:S01]  /*88c0*/  LDC R0, c[0x0][0x448] ;  /* 0x00011200ff007b82 */ /* 0x001e220000000800 */
[----:B------:R-:W1:Y:S01]  /*88d0*/  S2R R20, SR_TID.X ;  /* 0x0000000000147919 */ /* 0x000e620000002100 */
[----:B------:R-:W-:Y:S01]  /*88e0*/  IMAD.MOV R4, RZ, RZ, -R24 ;  /* 0x000000ffff047224 */ /* 0x000fe200078e0a18 */
[----:B------:R-:W-:Y:S01]  /*88f0*/  ULDC UR4, c[0x0][0xc38] ;  /* 0x00030e0000047ab9 */ /* 0x000fe20000000800 */
[----:B------:R-:W-:Y:S02]  /*8900*/  SHF.R.S32.HI R6, RZ, 0x1f, R23 ;  /* 0x0000001fff067819 */ /* 0x000fe40000011417 */
[----:B------:R-:W-:Y:S01]  /*8910*/  IMAD R4, R4, UR4, R33 ;  /* 0x0000000404047c24 */ /* 0x000fe2000f8e0221 */
[----:B------:R-:W-:Y:S01]  /*8920*/  ULDC.64 UR4, c[0x0][0x2d8] ;  /* 0x0000b60000047ab9 */ /* 0x000fe20000000a00 */
[----:B------:R-:W-:Y:S02]  /*8930*/  LOP3.LUT P4, RZ, R18, 0x80, RZ, 0xc0, !PT ;  /* 0x0000008012ff7812 */ /* 0x000fe4000788c0ff */
[----:B------:R-:W-:Y:S01]  /*8940*/  IMAD.SHL.U32 R4, R4, 0x80, RZ ;  /* 0x0000008004047824 */ /* 0x000fe200078e00ff */
[----:B------:R-:W-:-:S02]  /*8950*/  LOP3.LUT P5, RZ, R18, 0x40, RZ, 0xc0, !PT ;  /* 0x0000004012ff7812 */ /* 0x000fc400078ac0ff */
[----:B------:R-:W-:Y:S02]  /*8960*/  LEA R8, R28, UR39, 0x1 ;  /* 0x000000271c087c11 */ /* 0x000fe4000f8e08ff */
[----:B0-----:R-:W-:Y:S01]  /*8970*/  ISETP.NE.AND P0, PT, R0, 0x1, PT ;  /* 0x000000010000780c */ /* 0x001fe20003f05270 */
[----:B-1----:R-:W-:-:S12]  /*8980*/  IMAD.SHL.U32 R20, R20, 0x10, RZ ;  /* 0x0000001014147824 */ /* 0x002fd800078e00ff */
[----:B------:R-:W0:Y:S01]  /*8990*/  @P0 LDC R2, c[0x0][0x44c] ;  /* 0x00011300ff020b82 */ /* 0x000e220000000800 */
[----:B------:R-:W-:-:S04]  /*89a0*/  LOP3.LUT R20, R20, 0x70, RZ, 0xc0, !PT ;  /* 0x0000007014147812 */ /* 0x000fc800078ec0ff */
[----:B------:R-:W-:-:S03]  /*89b0*/  LOP3.LUT R7, R4, R35, R20, 0xfe, !PT ;  /* 0x0000002304077212 */ /* 0x000fc600078efe14 */
[----:B------:R-:W1:Y:S02]  /*89c0*/  @P0 LDC R3, c[0x0][0x450] ;  /* 0x00011400ff030b82 */ /* 0x000e640000000800 */
[----:B------:R-:W-:Y:S02]  /*89d0*/  IMAD.MOV.U32 R5, RZ, RZ, R7 ;  /* 0x000000ffff057224 */ /* 0x000fe400078e0007 */
[----:B0-----:R-:W-:-:S05]  /*89e0*/  @P0 IMAD.HI.U32 R2, R7, R2, RZ ;  /* 0x0000000207020227 */ /* 0x001fca00078e00ff */
[----:B-1----:R-:W-:Y:S01]  /*89f0*/  @P0 SHF.R.U32.HI R5, RZ, R3, R2 ;  /* 0x00000003ff050219 */ /* 0x002fe20000011602 */
[----:B------:R-:W-:-:S04]  /*8a00*/  IMAD R2, R27, UR4, RZ ;  /* 0x000000041b027c24 */ /* 0x000fc8000f8e02ff */
[C---:B------:R-:W-:Y:S02]  /*8a10*/  IMAD R9, R19.reuse, UR5, R2 ;  /* 0x0000000513097c24 */ /* 0x040fe4000f8e0202 */
[----:B------:R-:W-:Y:S01]  /*8a20*/  IMAD.WIDE.U32 R2, R19, UR4, RZ ;  /* 0x0000000413027c25 */ /* 0x000fe2000f8e00ff */
[----:B------:R-:W-:-:S03]  /*8a30*/  ULDC.64 UR4, c[0x0][0x2e0] ;  /* 0x0000b80000047ab9 */ /* 0x000fc60000000a00 */
[----:B------:R-:W-:Y:S01]  /*8a40*/  IMAD R6, R6, UR4, RZ ;  /* 0x0000000406067c24 */ /* 0x000fe2000f8e02ff */
[----:B------:R-:W-:-:S03]  /*8a50*/  IADD3 R3, R3, R9, RZ ;  /* 0x0000000903037210 */ /* 0x000fc60007ffe0ff */
        /* <DEDUP_REMOVED lines=32> */
[----:B------:R-:W-:Y:S04]  /*8c60*/  @!P0 LDGSTS.E.BYPASS.LTC128B.128 [R8+0x10400], desc[UR48][R2.64], !P4 ;  /* 0x1040000002088fae */ /* 0x000fe8000e101d70 */
[----:B------:R1:W-:Y:S01]  /*8c70*/  @!P0 LDGSTS.E.BYPASS.LTC128B.128 [R8+0x14400], desc[UR48][R2.64+0x80], !P5 ;  /* 0x1440008002088fae */ /* 0x0003e2000e901d70 */
[----:B------:R-:W-:-:S13]  /*8c80*/  ISETP.GE.AND P0, PT, R7, UR38, PT ;  /* 0x0000002607007c0c */ /* 0x000fda000bf06270 */
[----:B0-----:R-:W-:-:S05]  /*8c90*/  @!P0 LEA R14, P1, R34, R14, 0x1 ;  /* 0x0000000e220e8211 */ /* 0x001fca00078208ff */
[----:B-1----:R-:W-:Y:S02]  /*8ca0*/  @!P0 IMAD.MOV.U32 R2, RZ, RZ, R14 ;  /* 0x000000ffff028224 */ /* 0x002fe400078e000e */
[----:B------:R-:W-:Y:S01]  /*8cb0*/  @!P0 IMAD.X R7, RZ, RZ, R6, P1 ;  /* 0x000000ffff078224 */ /* 0x000fe200008e0606 */
[----:B------:R-:W0:Y:S03]  /*8cc0*/  SHFL.IDX PT, R14, R0, 0x2, 0x181f ;  /* 0x00581f00000e7f89 */ /* 0x000e2600000e0000 */
[----:B------:R-:W-:Y:S01]  /*8cd0*/  @!P0 IMAD.MOV.U32 R3, RZ, RZ, R7 ;  /* 0x000000ffff038224 */ /* 0x000fe200078e0007 */
[----:B------:R-:W1:Y:S01]  /*8ce0*/  SHFL.IDX PT, R6, R5, 0x2, 0x181f ;  /* 0x00581f0005067f89 */ /* 0x000e6200000e0000 */
[----:B------:R-:W-:-:S03]  /*8cf0*/  IADD3 R7, R4, 0x20, RZ ;  /* 0x0000002004077810 */ /* 0x000fc60007ffe0ff */
[----:B------:R-:W-:Y:S04]  /*8d00*/  @!P0 LDGSTS.E.BYPASS.LTC128B.128 [R8+0x10c00], desc[UR48][R2.64], !P4 ;  /* 0x10c0000002088fae */ /* 0x000fe8000e101d70 */
[----:B------:R2:W-:Y:S01]  /*8d10*/  @!P0 LDGSTS.E.BYPASS.LTC128B.128 [R8+0x14c00], desc[UR48][R2.64+0x80], !P5 ;  /* 0x14c0008002088fae */ /* 0x0005e2000e901d70 */
[----:B------:R-:W-:-:S13]  /*8d20*/  ISETP.GE.AND P0, PT, R7, UR38, PT ;  /* 0x0000002607007c0c */ /* 0x000fda000bf06270 */
[----:B0-----:R-:W-:-:S05]  /*8d30*/  @!P0 LEA R14, P1, R34, R14, 0x1 ;  /* 0x0000000e220e8211 */ /* 0x001fca00078208ff */
[----:B--2---:R-:W-:Y:S02]  /*8d40*/  @!P0 IMAD.MOV.U32 R2, RZ, RZ, R14 ;  /* 0x000000ffff028224 */ /* 0x004fe400078e000e */
[----:B-1----:R-:W-:Y:S01]  /*8d50*/  @!P0 IMAD.X R7, RZ, RZ, R6, P1 ;  /* 0x000000ffff078224 */ /* 0x002fe200008e0606 */
[----:B------:R-:W0:Y:S03]  /*8d60*/  SHFL.IDX PT, R14, R0, 0x3, 0x181f ;  /* 0x00781f00000e7f89 */ /* 0x000e2600000e0000 */
[----:B------:R-:W-:Y:S01]  /*8d70*/  @!P0 IMAD.MOV.U32 R3, RZ, RZ, R7 ;  /* 0x000000ffff038224 */ /* 0x000fe200078e0007 */
[----:B------:R-:W1:Y:S01]  /*8d80*/  SHFL.IDX PT, R6, R5, 0x3, 0x181f ;  /* 0x00781f0005067f89 */ /* 0x000e6200000e0000 */
[----:B------:R-:W-:-:S03]  /*8d90*/  VIADD R7, R4, 0x30 ;  /* 0x0000003004077836 */ /* 0x000fc60000000000 */
        /* <DEDUP_REMOVED lines=40> */
[----:B------:R0:W-:Y:S02]  /*9020*/  @!P0 LDGSTS.E.BYPASS.LTC128B.128 [R8+0x17400], desc[UR48][R2.64+0x80], !P5 ;  /* 0x1740008002088fae */ /* 0x0001e4000e901d70 */
.L_x_6641:
[----:B------:R-:W-:Y:S01]  /*9030*/  VIADD R4, R4, 0x70 ;  /* 0x0000007004047836 */ /* 0x000fe20000000000 */
[----:B0-----:R-:W-:-:S04]  /*9040*/  LOP3.LUT R0, R37, 0x1, RZ, 0xc, !PT ;  /* 0x0000000125007812 */ /* 0x001fc800078e0cff */
[----:B------:R-:W-:Y:S02]  /*9050*/  ISETP.GE.AND P0, PT, R4, UR38, PT ;  /* 0x0000002604007c0c */ /* 0x000fe4000bf06270 */
[----:B------:R-:W-:-:S11]  /*9060*/  SHF.L.U32 R0, R0, 0x1f, RZ ;  /* 0x0000001f00007819 */ /* 0x000fd600000006ff */
[----:B-1----:R-:W-:-:S05]  /*9070*/  @!P0 LEA R2, P1, R34, R14, 0x1 ;  /* 0x0000000e22028211 */ /* 0x002fca00078208ff */
[----:B--2---:R-:W-:-:S05]  /*9080*/  @!P0 IMAD.X R3, RZ, RZ, R6, P1 ;  /* 0x000000ffff038224 */ /* 0x004fca00008e0606 */
[----:B------:R-:W-:Y:S01]  /*9090*/  @!PT LDS RZ, [RZ] ;  /* 0x00000000fffff984 */ /* 0x000fe20000000800 */
[----:B------:R-:W-:Y:S01]  /*90a0*/  @!PT LDS RZ, [RZ] ;  /* 0x00000000fffff984 */ /* 0x000fe20000000800 */
[----:B------:R-:W-:Y:S01]  /*90b0*/  @!PT LDS RZ, [RZ] ;  /* 0x00000000fffff984 */ /* 0x000fe20000000800 */
[----:B------:R0:W-:Y:S04]  /*90c0*/  @!P0 LDGSTS.E.BYPASS.LTC128B.128 [R8+0x13c00], desc[UR48][R2.64], !P4 ;  /* 0x13c0000002088fae */ /* 0x0001e8000e101d70 */
[----:B------:R0:W-:Y:S01]  /*90d0*/  @!P0 LDGSTS.E.BYPASS.LTC128B.128 [R8+0x17c00], desc[UR48][R2.64+0x80], !P5 ;  /* 0x17c0008002088fae */ /* 0x0001e2000e901d70 */
[----:B------:R-:W-:Y:S01]  /*90e0*/  NOP ;  /* 0x0000000000007918 */ /* 0x000fe20000000000 */
[----:B------:R-:W-:Y:S02]  /*90f0*/  SYNCS.ARRIVE.TRANS64.RED.A0T1 RZ, [UR39+0x28800], RZ ;  /* 0x028800ffffff79a7 */ /* 0x000fe40008200427 */
[----:B------:R-:W-:Y:S01]  /*9100*/  ARRIVES.LDGSTSBAR.64.TRANSCNT [UR39+0x28800] ;  /* 0x02880000ff0079b0 */ /* 0x000fe20008000aa7 */
[----:B------:R-:W-:Y:S01]  /*9110*/  NOP ;  /* 0x0000000000007918 */ /* 0x000fe20000000000 */
[----:B------:R-:W-:Y:S01]  /*9120*/  SYNCS.ARRIVE.TRANS64.A1T0 RZ, [UR39+0x28800], RZ ;  /* 0x028800ffffff79a7 */ /* 0x000fe20008100027 */
[----:B------:R-:W-:Y:S01]  /*9130*/  BSSY B0, `(.L_x_6566) ;  /* 0x0000003000007945 */ /* 0x000fe20003800000 */
[----:B------:R-:W1:Y:S03]  /*9140*/  SYNCS.PHASECHK.TRANS64.TRYWAIT P0, [UR39+0x28820], R0 ;  /* 0x02882000ff0075a7 */ /* 0x000e660008000167 */
[----:B01----:R-:W-:Y:S05]  /*9150*/  @!P0 BRA `(.L_x_6567) ;  /* 0x0000003000888947 */ /* 0x003fea0003800000 */
.L_x_6642:
[----:B------:R-:W-:Y:S05]  /*9160*/  BSYNC B0 ;  /* 0x0000000000007941 */ /* 0x000fea0003800000 */
.L_x_6566:
[----:B------:R-:W-:Y:S01]  /*9170*/  UISETP.GE.AND UP0, UPT, UR37, 0x81, UPT ;  /* 0x000000812500788c */ /* 0x000fe2000bf06270 */
[----:B------:R-:W-:-:S05]  /*9180*/  IMAD.U32 R20, RZ, RZ, UR42 ;  /* 0x0000002aff147e24 */ /* 0x000fca000f8e00ff */
[----:B------:R-:W-:-:S13]  /*9190*/  PLOP3.LUT P0, PT, PT, PT, UP0, 0x40, 0x0 ;  /* 0x000000000000781c */ /* 0x000fda0003f0e808 */
[----:B------:R-:W-:Y:S05]  /*91a0*/  @P0 BRA `(.L_x_6568) ;  /* 0x0000001000180947 */ /* 0x000fea0003800000 */
[----:B------:R-:W-:Y:S01]  /*91b0*/  BSSY B0, `(.L_x_6568) ;  /* 0x0000105000007945 */ /* 0x000fe20003800000 */
[----:B------:R-:W-:Y:S01]  /*91c0*/  IMAD.MOV.U32 R21, RZ, RZ, R25 ;  /* 0x000000ffff157224 */ /* 0x000fe200078e0019 */
[----:B------:R-:W-:Y:S01]  /*91d0*/  MOV R10, R22 ;  /* 0x00000016000a7202 */ /* 0x000fe20000000f00 */
[----:B------:R-:W-:Y:S02]  /*91e0*/  IMAD.U32 R6, RZ, RZ, UR40 ;  /* 0x00000028ff067e24 */ /* 0x000fe4000f8e00ff */
[----:B------:R-:W-:-:S07]  /*91f0*/  IMAD.U32 R26, RZ, RZ, UR42 ;  /* 0x0000002aff1a7e24 */ /* 0x000fce000f8e00ff */
.L_x_6581:
[----:B0-----:R-:W0:Y:S01]  /*9200*/  LDC R0, c[0x0][0x430] ;  /* 0x00010c00ff007b82 */ /* 0x001e220000000800 */
[----:B------:R-:W1:Y:S01]  /*9210*/  S2R R4, SR_TID.X ;  /* 0x0000000000047919 */ /* 0x000e620000002100 */
[----:B------:R-:W-:Y:S01]  /*9220*/  IMAD R7, R6, 0x80, R35 ;  /* 0x0000008006077824 */ /* 0x000fe200078e0223 */
[----:B------:R-:W-:Y:S01]  /*9230*/  ULDC.64 UR4, c[0x0][0x428] ;  /* 0x00010a0000047ab9 */ /* 0x000fe20000000a00 */
[----:B------:R-:W-:Y:S01]  /*9240*/  VIADD R22, R10, 0x1 ;  /* 0x000000010a167836 */ /* 0x000fe20000000000 */
[----:B0-----:R-:W-:Y:S01]  /*9250*/  ISETP.NE.AND P0, PT, R0, 0x1, PT ;  /* 0x000000010000780c */ /* 0x001fe20003f05270 */
[----:B-1----:R-:W-:-:S12]  /*9260*/  IMAD.SHL.U32 R4, R4, 0x10, RZ ;  /* 0x0000001004047824 */ /* 0x002fd800078e00ff */
[----:B------:R-:W0:Y:S01]  /*9270*/  @P0 LDC R0, c[0x0][0x434] ;  /* 0x00010d00ff000b82 */ /* 0x000e220000000800 */
[----:B------:R-:W-:-:S04]  /*9280*/  LOP3.LUT R4, R4, 0x70, RZ, 0xc0, !PT ;  /* 0x0000007004047812 */ /* 0x000fc800078ec0ff */
[----:B------:R-:W-:-:S03]  /*9290*/  IADD3 R7, R4, R7, R32 ;  /* 0x0000000704077210 */ /* 0x000fc60007ffe020 */
[----:B------:R-:W1:Y:S02]  /*92a0*/  @P0 LDC R3, c[0x0][0x438] ;  /* 0x00010e00ff030b82 */ /* 0x000e640000000800 */
[----:B------:R-:W-:Y:S02]  /*92b0*/  IMAD.MOV.U32 R9, RZ, RZ, R7 ;  /* 0x000000ffff097224 */ /* 0x000fe400078e0007 */
[----:B0-----:R-:W-:-:S05]  /*92c0*/  @P0 IMAD.HI.U32 R0, R7, R0, RZ ;  /* 0x0000000007000227 */ /* 0x001fca00078e00ff */
[----:B-1----:R-:W-:Y:S01]  /*92d0*/  @P0 SHF.R.U32.HI R9, RZ, R3, R0 ;  /* 0x00000003ff090219 */ /* 0x002fe20000011600 */
[----:B------:R-:W-:-:S03]  /*92e0*/  IMAD R0, R31, UR4, RZ ;  /* 0x000000041f007c24 */ /* 0x000fc6000f8e02ff */
[----:B------:R-:W-:Y:S01]  /*92f0*/  SHF.R.S32.HI R3, RZ, 0x1f, R9 ;  /* 0x0000001fff037819 */ /* 0x000fe20000011409 */
[----:B------:R-:W-:Y:S01]  /*9300*/  IMAD R5, R29, UR5, R0 ;  /* 0x000000051d057c24 */ /* 0x000fe2000f8e0200 */
[----:B------:R-:W-:-:S05]  /*9310*/  MOV R2, R9 ;  /* 0x0000000900027202 */ /* 0x000fca0000000f00 */
[----:B------:R-:W-:Y:S01]  /*9320*/  IMAD.WIDE.U32 R2, R29, UR4, R2 ;  /* 0x000000041d027c25 */ /* 0x000fe2000f8e0002 */
[----:B------:R-:W-:-:S03]  /*9330*/  ULDC.64 UR4, c[0x0][0x418] ;  /* 0x0001060000047ab9 */ /* 0x000fc60000000a00 */
[----:B------:R-:W-:Y:S01]  /*9340*/  IMAD.IADD R3, R5, 0x1, R3 ;  /* 0x0000000105037824 */ /* 0x000fe200078e0203 */
[C---:B------:R-:W-:Y:S01]  /*9350*/  LEA R4, P0, R2.reuse, UR4, 0x2 ;  /* 0x0000000402047c11 */ /* 0x040fe2000f8010ff */
[----:B------:R-:W-:Y:S01]  /*9360*/  IMAD.U32 R11, RZ, RZ, UR41 ;  /* 0x00000029ff0b7e24 */ /* 0x000fe2000f8e00ff */
[----:B------:R-:W-:Y:S02]  /*9370*/  ULDC UR4, c[0x0][0x430] ;  /* 0x00010c0000047ab9 */ /* 0x000fe40000000800 */
[----:B------:R-:W-:Y:S02]  /*9380*/  LEA.HI.X R5, R2, UR5, R3, 0x2, P0 ;  /* 0x0000000502057c11 */ /* 0x000fe400080f1403 */
[----:B------:R-:W-:Y:S01]  /*9390*/  ISETP.NE.AND P1, PT, R11, 0x3, PT ;  /* 0x000000030b00780c */ /* 0x000fe20003f25270 */
[----:B------:R-:W-:Y:S01]  /*93a0*/  IMAD.MOV R8, RZ, RZ, -R9 ;  /* 0x000000ffff087224 */ /* 0x000fe200078e0a09 */
[C---:B------:R-:W-:Y:S01]  /*93b0*/  ISETP.NE.AND P0, PT, R22.reuse, 0x2, PT ;  /* 0x000000021600780c */ /* 0x040fe20003f05270 */
[----:B------:R0:W2:Y:S03]  /*93c0*/  LDG.E R0, desc[UR48][R4.64] ;  /* 0x0000003004007981 */ /* 0x0000a6000c1e1900 */
[----:B------:R-:W-:Y:S01]  /*93d0*/  SEL R2, RZ, 0x1, P0 ;  /* 0x00000001ff027807 */ /* 0x000fe20000000000 */
[----:B------:R-:W-:Y:S01]  /*93e0*/  IMAD.MOV.U32 R20, RZ, RZ, R6 ;  /* 0x000000ffff147224 */ /* 0x000fe200078e0006 */
[----:B------:R-:W-:-:S02]  /*93f0*/  SEL R22, R22, RZ, P0 ;  /* 0x000000ff16167207 */ /* 0x000fc40000000000 */
[----:B------:R-:W-:Y:S01]  /*9400*/  LOP3.LUT R25, R21, R2, RZ, 0x3c, !PT ;  /* 0x0000000215197212 */ /* 0x000fe200078e3cff */
[----:B0-----:R-:W-:Y:S01]  /*9410*/  IMAD R4, R8, UR4, R7 ;  /* 0x0000000408047c24 */ /* 0x001fe2000f8e0207 */
[----:B--2---:R-:W-:Y:S01]  /*9420*/  SHF.R.S32.HI R24, RZ, 0x1f, R0 ;  /* 0x0000001fff187819 */ /* 0x004fe20000011400 */
[----:B------:R-:W-:Y:S06]  /*9430*/  @!P1 BRA `(.L_x_6569) ;  /* 0x0000000000049947 */ /* 0x000fec0003800000 */
[----:B------:R-:W-:Y:S01]  /*9440*/  BPT.TRAP 0x1 ;  /* 0x000000040000795c */ /* 0x000fe20000300000 */
.L_x_6569:
[----:B------:R-:W-:Y:S01]  /*9450*/  LEA R6, R22, UR39, 0x3 ;  /* 0x0000002716067c11 */ /* 0x000fe2000f8e18ff */
[----:B------:R-:W-:Y:S01]  /*9460*/  BSSY B1, `(.L_x_6570) ;  /* 0x0000004000017945 */ /* 0x000fe20003800000 */
[----:B------:R-:W-:-:S04]  /*9470*/  SHF.L.U32 R3, R25, 0x1f, RZ ;  /* 0x0000001f19037819 */ /* 0x000fc800000006ff */
[----:B------:R-:W0:Y:S02]  /*9480*/  SYNCS.PHASECHK.TRANS64.TRYWAIT P0, [R6+URZ+0x28840], R3 ;  /* 0x02884003060075a7 */ /* 0x000e24000800017f */
[----:B0-----:R-:W-:Y:S05]  /*9490*/  @!P0 BRA `(.L_x_6571) ;  /* 0x0000002c00d08947 */ /* 0x001fea0003800000 */
.L_x_6643:
[----:B------:R-:W-:Y:S05]  /*94a0*/  BSYNC B1 ;  /* 0x0000000000017941 */ /* 0x000fea0003800000 */
.L_x_6570:
[----:B------:R-:W-:Y:S01]  /*94b0*/  SHF.R.S32.HI R23, RZ, 0x1f, R4 ;  /* 0x0000001fff177819 */ /* 0x000fe20000011404 */
[----:B------:R-:W-:Y:S01]  /*94c0*/  ULDC.64 UR4, c[0x0][0x300] ;  /* 0x0000c00000047ab9 */ /* 0x000fe20000000a00 */
[C---:B------:R-:W-:Y:S02]  /*94d0*/  LOP3.LUT P2, RZ, R18.reuse, 0x2, RZ, 0xc0, !PT ;  /* 0x0000000212ff7812 */ /* 0x040fe4000784c0ff */
[----:B------:R-:W-:Y:S01]  /*94e0*/  LOP3.LUT P1, RZ, R18, 0x1, RZ, 0xc0, !PT ;  /* 0x0000000112ff7812 */ /* 0x000fe2000782c0ff */
[----:B0-----:R-:W-:-:S04]  /*94f0*/  IMAD R3, R23, UR4, RZ ;  /* 0x0000000417037c24 */ /* 0x001fc8000f8e02ff */
[C---:B------:R-:W-:Y:S02]  /*9500*/  IMAD R5, R4.reuse, UR5, R3 ;  /* 0x0000000504057c24 */ /* 0x040fe4000f8e0203 */
[----:B------:R-:W-:Y:S01]  /*9510*/  IMAD.WIDE.U32 R2, R4, UR4, RZ ;  /* 0x0000000404027c25 */ /* 0x000fe2000f8e00ff */
        /* <DEDUP_REMOVED lines=14> */
[----:B------:R-:W-:-:S04]  /*9600*/  UMOV UR4, 0xffffffff ;  /* 0xffffffff00047882 */ /* 0x000fc80000000000 */
[----:B------:R-:W-:Y:S01]  /*9610*/  LEA.HI.X R9, R2, UR5, R9, 0x1, P0 ;  /* 0x0000000502097c11 */ /* 0x000fe200080f0c09 */
[----:B------:R-:W-:Y:S06]  /*9620*/  BRA.DIV UR4, `(.L_x_6572) ;  /* 0x0000002e04807947 */ /* 0x000fec000b800000 */
[----:B------:R-:W0:Y:S01]  /*9630*/  SHFL.IDX PT, R14, R7, RZ, 0x181f ;  /* 0x00181fff070e7589 */ /* 0x000e2200000e0000 */
[----:B------:R-:W-:Y:S01]  /*9640*/  IMAD.SHL.U32 R5, R34, 0x2, RZ ;  /* 0x0000000222057824 */ /* 0x000fe200078e00ff */
[----:B------:R-:W-:Y:S02]  /*9650*/  LEA R8, R8, UR39, 0x1 ;  /* 0x0000002708087c11 */ /* 0x000fe4000f8e08ff */
[----:B------:R-:W1:Y:S02]  /*9660*/  SHFL.IDX PT, R3, R9, RZ, 0x181f ;  /* 0x00181fff09037589 */ /* 0x000e6400000e0000 */
[----:B0-----:R-:W-:Y:S02]  /*9670*/  IADD3 R2, P0, R14, R5, RZ ;  /* 0x000000050e027210 */ /* 0x001fe40007f1e0ff */
[----:B------:R-:W0:Y:S03]  /*9680*/  SHFL.IDX PT, R14, R7, 0x1, 0x181f ;  /* 0x00381f00070e7f89 */ /* 0x000e2600000e0000 */
[----:B-1----:R-:W-:-:S05]  /*9690*/  IMAD.X R3, RZ, RZ, R3, P0 ;  /* 0x000000ffff037224 */ /* 0x002fca00000e0603 */
[----:B------:R-:W-:Y:S04]  /*96a0*/  LDGSTS.E.BYPASS.LTC128B.128 [R8+0x18400], desc[UR48][R2.64], !P2 ;  /* 0x1840000002087fae */ /* 0x000fe8000d101d70 */
[----:B------:R1:W-:Y:S04]  /*96b0*/  LDGSTS.E.BYPASS.LTC128B.128 [R8+0x1c400], desc[UR48][R2.64+0x80], !P1 ;  /* 0x1c40008002087fae */ /* 0x0003e8000c901d70 */
[----:B-1----:R-:W1:Y:S01]  /*96c0*/  SHFL.IDX PT, R3, R9, 0x1, 0x181f ;  /* 0x00381f0009037f89 */ /* 0x002e6200000e0000 */
[----:B0-----:R-:W-:-:S03]  /*96d0*/  IADD3 R2, P0, R14, R5, RZ ;  /* 0x000000050e027210 */ /* 0x001fc60007f1e0ff */
[----:B------:R-:W0:Y:S01]  /*96e0*/  SHFL.IDX PT, R14, R7, 0x2, 0x181f ;  /* 0x00581f00070e7f89 */ /* 0x000e2200000e0000 */
[----:B-1----:R-:W-:-:S05]  /*96f0*/  IADD3.X R3, RZ, R3, RZ, P0, !PT ;  /* 0x00000003ff037210 */ /* 0x002fca00007fe4ff */
[----:B------:R-:W-:Y:S04]  /*9700*/  LDGSTS.E.BYPASS.LTC128B.128 [R8+0x18c00], desc[UR48][R2.64], !P2 ;  /* 0x18c0000002087fae */ /* 0x000fe8000d101d70 */
[----:B------:R1:W-:Y:S04]  /*9710*/  LDGSTS.E.BYPASS.LTC128B.128 [R8+0x1cc00], desc[UR48][R2.64+0x80], !P1 ;  /* 0x1cc0008002087fae */ /* 0x0003e8000c901d70 */
[----:B-1----:R-:W1:Y:S01]  /*9720*/  SHFL.IDX PT, R3, R9, 0x2, 0x181f ;  /* 0x00581f0009037f89 */ /* 0x002e6200000e0000 */
[----:B0-----:R-:W-:-:S03]  /*9730*/  IADD3 R2, P0, R14, R5, RZ ;  /* 0x000000050e027210 */ /* 0x001fc60007f1e0ff */
[----:B------:R-:W0:Y:S02]  /*9740*/  SHFL.IDX PT, R14, R7, 0x3, 0x181f ;  /* 0x00781f00070e7f89 */ /* 0x000e2400000e0000 */
[----:B-1----:R-:W-:-:S05]  /*9750*/  IMAD.X R3, RZ, RZ, R3, P0 ;  /* 0x000000ffff037224 */ /* 0x002fca00000e0603 */
        /* <DEDUP_REMOVED lines=22> */
[----:B------:R0:W2:Y:S04]  /*98c0*/  SHFL.IDX PT, R14, R7, 0x7, 0x181f ;  /* 0x00f81f00070e7f89 */ /* 0x0000a800000e0000 */
[----:B------:R-:W3:Y:S01]  /*98d0*/  SHFL.IDX PT, R9, R9, 0x7, 0x181f ;  /* 0x00f81f0009097f89 */ /* 0x000ee200000e0000 */
[----:B-1----:R-:W-:-:S05]  /*98e0*/  IMAD.X R3, RZ, RZ, R3, P0 ;  /* 0x000000ffff037224 */ /* 0x002fca00000e0603 */
[----:B------:R0:W-:Y:S04]  /*98f0*/  LDGSTS.E.BYPASS.LTC128B.128 [R8+0x1b400], desc[UR48][R2.64], !P2 ;  /* 0x1b40000002087fae */ /* 0x0001e8000d101d70 */
[----:B--23--:R0:W-:Y:S02]  /*9900*/  LDGSTS.E.BYPASS.LTC128B.128 [R8+0x1f400], desc[UR48][R2.64+0x80], !P1 ;  /* 0x1f40008002087fae */ /* 0x00c1e4000c901d70 */
.L_x_6661:
[----:B0-----:R-:W-:-:S04]  /*9910*/  IADD3 R2, P0, R14, R5, RZ ;  /* 0x000000050e027210 */ /* 0x001fc80007f1e0ff */
[----:B------:R-:W-:Y:S02]  /*9920*/  IADD3.X R3, RZ, R9, RZ, P0, !PT ;  /* 0x00000009ff037210 */ /* 0x000fe400007fe4ff */
[----:B------:R-:W-:-:S03]  /*9930*/  PLOP3.LUT P0, PT, PT, PT, PT, 0x80, 0x0 ;  /* 0x000000000000781c */ /* 0x000fc60003f0f070 */
[----:B------:R-:W-:Y:S01]  /*9940*/  @!PT LDS RZ, [RZ] ;  /* 0x00000000fffff984 */ /* 0x000fe20000000800 */
[----:B------:R-:W-:Y:S01]  /*9950*/  @!PT LDS RZ, [RZ] ;  /* 0x00000000fffff984 */ /* 0x000fe20000000800 */
[----:B------:R-:W-:Y:S01]  /*9960*/  @!PT LDS RZ, [RZ] ;  /* 0x00000000fffff984 */ /* 0x000fe20000000800 */
[----:B------:R0:W-:Y:S04]  /*9970*/  LDGSTS.E.BYPASS.LTC128B.128 [R8+0x1bc00], desc[UR48][R2.64], !P2 ;  /* 0x1bc0000002087fae */ /* 0x0001e8000d101d70 */
[----:B------:R0:W-:Y:S01]  /*9980*/  LDGSTS.E.BYPASS.LTC128B.128 [R8+0x1fc00], desc[UR48][R2.64+0x80], !P1 ;  /* 0x1fc0008002087fae */ /* 0x0001e2000c901d70 */
[----:B------:R-:W-:-:S05]  /*9990*/  NOP ;  /* 0x0000000000007918 */ /* 0x000fca0000000000 */
.L_x_6573:
        /* <DEDUP_REMOVED lines=11> */
.L_x_6574:
[----:B------:R0:W-:Y:S01]  /*9a50*/  SYNCS.ARRIVE.TRANS64.A1T0 RZ, [R6+URZ+0x28830], RZ ;  /* 0x028830ff06ff79a7 */ /* 0x0001e2000810003f */
[----:B------:R-:W-:Y:S05]  /*9a60*/  @!P2 BRA `(.L_x_6575) ;  /* 0x000000000004a947 */ /* 0x000fea0003800000 */
[----:B------:R-:W-:Y:S01]  /*9a70*/  BPT.TRAP 0x1 ;  /* 0x000000040000795c */ /* 0x000fe20000300000 */
.L_x_6575:
[----:B------:R-:W-:Y:S01]  /*9a80*/  IMAD.MOV.U32 R3, RZ, RZ, -0x80 ;  /* 0xffffff80ff037424 */ /* 0x000fe200078e00ff */
[----:B0-----:R-:W-:Y:S01]  /*9a90*/  LEA R6, R10, UR39, 0x3 ;  /* 0x000000270a067c11 */ /* 0x001fe2000f8e18ff */
[----:B------:R-:W-:Y:S02]  /*9aa0*/  BSSY B1, `(.L_x_6576) ;  /* 0x0000005000017945 */ /* 0x000fe40003800000 */
[----:B------:R-:W-:Y:S01]  /*9ab0*/  IMAD R8, R26, R3, UR37 ;  /* 0x000000251a087e24 */ /* 0x000fe2000f8e0203 */
[----:B------:R-:W-:-:S04]  /*9ac0*/  SHF.L.U32 R3, R21, 0x1f, RZ ;  /* 0x0000001f15037819 */ /* 0x000fc800000006ff */
[----:B------:R-:W0:Y:S02]  /*9ad0*/  SYNCS.PHASECHK.TRANS64.TRYWAIT P0, [R6+URZ+0x28860], R3 ;  /* 0x02886003060075a7 */ /* 0x000e24000800017f */
[----:B0-----:R-:W-:Y:S05]  /*9ae0*/  @!P0 BRA `(.L_x_6577) ;  /* 0x00000030007c8947 */ /* 0x001fea0003800000 */
.L_x_6662:
[----:B------:R-:W-:Y:S05]  /*9af0*/  BSYNC B1 ;  /* 0x0000000000017941 */ /* 0x000fea0003800000 */
.L_x_6576:
[----:B------:R-:W-:Y:S01]  /*9b00*/  UMOV UR4, 0xffffffff ;  /* 0xffffffff00047882 */ /* 0x000fe20000000000 */
[----:B------:R-:W-:Y:S01]  /*9b10*/  LOP3.LUT P2, RZ, R18, 0x8, RZ, 0xc0, !PT ;  /* 0x0000000812ff7812 */ /* 0x000fe2000784c0ff */
[----:B------:R-:W-:Y:S01]  /*9b20*/  IMAD R7, R10, 0x4000, R28 ;  /* 0x000040000a077824 */ /* 0x000fe200078e021c */
[----:B------:R-:W-:Y:S01]  /*9b30*/  LOP3.LUT P1, RZ, R18, 0x4, RZ, 0xc0, !PT ;  /* 0x0000000412ff7812 */ /* 0x000fe2000782c0ff */
[----:B------:R-:W-:Y:S01]  /*9b40*/  IMAD.IADD R8, R8, 0x1, -R35 ;  /* 0x0000000108087824 */ /* 0x000fe200078e0a23 */
[----:B------:R-:W-:Y:S11]  /*9b50*/  BRA.DIV UR4, `(.L_x_6578) ;  /* 0x0000003204747947 */ /* 0x000ff6000b800000 */
[----:B------:R-:W1:Y:S01]  /*9b60*/  SHFL.IDX PT, R14, R16, RZ, 0x181f ;  /* 0x00181fff100e7589 */ /* 0x000e6200000e0000 */
[----:B------:R-:W-:-:S03]  /*9b70*/  LEA R7, R7, UR39, 0x1 ;  /* 0x0000002707077c11 */ /* 0x000fc6000f8e08ff */
[----:B0-----:R-:W0:Y:S01]  /*9b80*/  SHFL.IDX PT, R3, R17, RZ, 0x181f ;  /* 0x00181fff11037589 */ /* 0x001e2200000e0000 */
[----:B-1----:R-:W-:-:S03]  /*9b90*/  IADD3 R2, P0, R14, R5, RZ ;  /* 0x000000050e027210 */ /* 0x002fc60007f1e0ff */
[----:B------:R-:W1:Y:S02]  /*9ba0*/  SHFL.IDX PT, R14, R16, 0x1, 0x181f ;  /* 0x00381f00100e7f89 */ /* 0x000e6400000e0000 */
[----:B0-----:R-:W-:Y:S01]  /*9bb0*/  IMAD.X R3, RZ, RZ, R3, P0 ;  /* 0x000000ffff037224 */ /* 0x001fe200000e0603 */
[----:B------:R-:W-:-:S13]  /*9bc0*/  ISETP.LT.OR P0, PT, R8, 0x1, P2 ;  /* 0x000000010800780c */ /* 0x000fda0001701670 */
[----:B------:R-:W-:Y:S01]  /*9bd0*/  LDGSTS.E.BYPASS.LTC128B.128 [R7+0x400], desc[UR48][R2.64], !P0 ;  /* 0x0040000002077fae */ /* 0x000fe2000c101d70 */
[----:B------:R-:W-:-:S13]  /*9be0*/  ISETP.LT.OR P0, PT, R8, 0x1, P1 ;  /* 0x000000010800780c */ /* 0x000fda0000f01670 */
[----:B------:R0:W-:Y:S04]  /*9bf0*/  LDGSTS.E.BYPASS.LTC128B.128 [R7+0x4400], desc[UR48][R2.64+0x80], !P0 ;  /* 0x0440008002077fae */ /* 0x0001e8000c101d70 */
[----:B0-----:R-:W0:Y:S01]  /*9c00*/  SHFL.IDX PT, R3, R17, 0x1, 0x181f ;  /* 0x00381f0011037f89 */ /* 0x001e2200000e0000 */
[----:B-1----:R-:W-:-:S03]  /*9c10*/  IADD3 R2, P0, R14, R5, RZ ;  /* 0x000000050e027210 */ /* 0x002fc60007f1e0ff */
[----:B------:R-:W1:Y:S01]  /*9c20*/  SHFL.IDX PT, R14, R16, 0x2, 0x181f ;  /* 0x00581f00100e7f89 */ /* 0x000e6200000e0000 */
[----:B0-----:R-:W-:Y:S02]  /*9c30*/  IADD3.X R3, RZ, R3, RZ, P0, !PT ;  /* 0x00000003ff037210 */ /* 0x001fe400007fe4ff */
[----:B------:R-:W-:-:S13]  /*9c40*/  ISETP.LT.OR P0, PT, R8, 0x11, P2 ;  /* 0x000000110800780c */ /* 0x000fda0001701670 */
[----:B------:R-:W-:Y:S01]  /*9c50*/  LDGSTS.E.BYPASS.LTC128B.128 [R7+0xc00], desc[UR48][R2.64], !P0 ;  /* 0x00c0000002077fae */ /* 0x000fe2000c101d70 */
[----:B------:R-:W-:-:S13]  /*9c60*/  ISETP.LT.OR P0, PT, R8, 0x11, P1 ;  /* 0x000000110800780c */ /* 0x000fda0000f01670 */
[----:B------:R0:W-:Y:S04]  /*9c70*/  LDGSTS.E.BYPASS.LTC128B.128 [R7+0x4c00], desc[UR48][R2.64+0x80], !P0 ;  /* 0x04c0008002077fae */ /* 0x0001e8000c101d70 */
[----:B0-----:R-:W0:Y:S01]  /*9c80*/  SHFL.IDX PT, R3, R17, 0x2, 0x181f ;  /* 0x00581f0011037f89 */ /* 0x001e2200000e0000 */
        /* <DEDUP_REMOVED lines=33> */
[----:B------:R-:W1:Y:S04]  /*9ea0*/  SHFL.IDX PT, R17, R17, 0x7, 0x181f ;  /* 0x00f81f0011117f89 */ /* 0x000e6800000e0000 */
[----:B------:R2:W3:Y:S01]  /*9eb0*/  SHFL.IDX PT, R14, R16, 0x7, 0x181f ;  /* 0x00f81f00100e7f89 */ /* 0x0004e200000e0000 */
[----:B0-----:R-:W-:Y:S01]  /*9ec0*/  IMAD.X R3, RZ, RZ, R3, P0 ;  /* 0x000000ffff037224 */ /* 0x001fe200000e0603 */
[----:B------:R-:W-:-:S13]  /*9ed0*/  ISETP.LT.OR P0, PT, R8, 0x61, P2 ;  /* 0x000000610800780c */ /* 0x000fda0001701670 */
[----:B------:R2:W-:Y:S01]  /*9ee0*/  LDGSTS.E.BYPASS.LTC128B.128 [R7+0x3400], desc[UR48][R2.64], !P0 ;  /* 0x0340000002077fae */ /* 0x0005e2000c101d70 */
[----:B------:R-:W-:-:S13]  /*9ef0*/  ISETP.LT.OR P0, PT, R8, 0x61, P1 ;  /* 0x000000610800780c */ /* 0x000fda0000f01670 */
[----:B-1-3--:R2:W-:Y:S02]  /*9f00*/  LDGSTS.E.BYPASS.LTC128B.128 [R7+0x7400], desc[UR48][R2.64+0x80], !P0 ;  /* 0x0740008002077fae */ /* 0x00a5e4000c101d70 */
.L_x_6680:
[----:B0-2---:R-:W-:Y:S01]  /*9f10*/  IADD3 R2, P0, R14, R5, RZ ;  /* 0x000000050e027210 */ /* 0x005fe20007f1e0ff */
[----:B------:R-:W-:Y:S02]  /*9f20*/  ULDC.64 UR4, c[0x0][0x328] ;  /* 0x0000ca0000047ab9 */ /* 0x000fe40000000a00 */
[----:B------:R-:W-:Y:S01]  /*9f30*/  IMAD R23, R23, UR4, RZ ;  /* 0x0000000417177c24 */ /* 0x000fe2000f8e02ff */
[----:B------:R-:W-:Y:S02]  /*9f40*/  IADD3.X R3, RZ, R17, RZ, P0, !PT ;  /* 0x00000011ff037210 */ /* 0x000fe400007fe4ff */
[----:B------:R-:W-:Y:S01]  /*9f50*/  ISETP.LT.OR P0, PT, R8, 0x71, P2 ;  /* 0x000000710800780c */ /* 0x000fe20001701670 */
[----:B------:R-:W-:-:S12]  /*9f60*/  IMAD R23, R4, UR5, R23 ;  /* 0x0000000504177c24 */ /* 0x000fd8000f8e0217 */
[----:B------:R-:W-:Y:S01]  /*9f70*/  @!PT LDS RZ, [RZ] ;  /* 0x00000000fffff984 */ /* 0x000fe20000000800 */
[----:B------:R-:W-:Y:S01]  /*9f80*/  @!PT LDS RZ, [RZ] ;  /* 0x00000000fffff984 */ /* 0x000fe20000000800 */
[----:B------:R-:W-:Y:S01]  /*9f90*/  @!PT LDS RZ, [RZ] ;  /* 0x00000000fffff984 */ /* 0x000fe20000000800 */
        /* <DEDUP_REMOVED lines=20> */
.L_x_6579:
        /* <DEDUP_REMOVED lines=11> */
.L_x_6580:
[C---:B------:R-:W-:Y:S01]  /*a190*/  ISETP.GT.AND P0, PT, R20.reuse, RZ, PT ;  /* 0x000000ff1400720c */ /* 0x040fe20003f04270 */
[----:B------:R0:W-:Y:S01]  /*a1a0*/  SYNCS.ARRIVE.TRANS64.A1T0 RZ, [R6+URZ+0x28850], RZ ;  /* 0x028850ff06ff79a7 */ /* 0x0001e2000810003f */
[----:B------:R-:W-:Y:S01]  /*a1b0*/  MOV R21, R25 ;  /* 0x0000001900157202 */ /* 0x000fe20000000f00 */
[----:B------:R-:W-:Y:S02]  /*a1c0*/  IMAD.MOV.U32 R10, RZ, RZ, R22 ;  /* 0x000000ffff0a7224 */ /* 0x000fe400078e0016 */
[----:B------:R-:W-:Y:S02]  /*a1d0*/  IMAD.MOV.U32 R26, RZ, RZ, R20 ;  /* 0x000000ffff1a7224 */ /* 0x000fe400078e0014 */
[----:B0-----:R-:W-:-:S06]  /*a1e0*/  VIADD R6, R20, 0xffffffff ;  /* 0xffffffff14067836 */ /* 0x001fcc0000000000 */
[----:B------:R-:W-:Y:S05]  /*a1f0*/  @P0 BRA `(.L_x_6581) ;  /* 0xfffffff000000947 */ /* 0x000fea000383ffff */
[----:B------:R-:W-:Y:S05]  /*a200*/  BSYNC B0 ;  /* 0x0000000000007941 */ /* 0x000fea0003800000 */
.L_x_6568:
[----:B0-----:R-:W-:-:S05]  /*a210*/  IMAD.U32 R0, RZ, RZ, UR41 ;  /* 0x00000029ff007e24 */ /* 0x001fca000f8e00ff */
[----:B------:R-:W-:-:S13]  /*a220*/  ISETP.NE.AND P0, PT, R0, 0x3, PT ;  /* 0x000000030000780c */ /* 0x000fda0003f05270 */
[----:B------:R-:W-:Y:S05]  /*a230*/  @!P0 BRA `(.L_x_6582) ;  /* 0x0000000000048947 */ /* 0x000fea0003800000 */
[----:B------:R-:W-:Y:S01]  /*a240*/  BPT.TRAP 0x1 ;  /* 0x000000040000795c */ /* 0x000fe20000300000 */
.L_x_6582:
[----:B------:R-:W-:Y:S01]  /*a250*/  LEA R4, R22, UR39, 0x3 ;  /* 0x0000002716047c11 */ /* 0x000fe2000f8e18ff */
[----:B------:R-:W-:Y:S01]  /*a260*/  IMAD.MOV.U32 R5, RZ, RZ, -0x80 ;  /* 0xffffff80ff057424 */ /* 0x000fe200078e00ff */
[----:B------:R-:W-:Y:S01]  /*a270*/  SHF.L.U32 R3, R25, 0x1f, RZ ;  /* 0x0000001f19037819 */ /* 0x000fe200000006ff */
[----:B------:R-:W-:Y:S02]  /*a280*/  BSSY B0, `(.L_x_6583) ;  /* 0x0000004000007945 */ /* 0x000fe40003800000 */
[----:B------:R-:W-:Y:S01]  /*a290*/  IMAD R20, R20, R5, UR37 ;  /* 0x0000002514147e24 */ /* 0x000fe2000f8e0205 */
[----:B------:R-:W0:Y:S02]  /*a2a0*/  SYNCS.PHASECHK.TRANS64.TRYWAIT P0, [R4+URZ+0x28860], R3 ;  /* 0x02886003040075a7 */ /* 0x000e24000800017f */
[----:B0-----:R-:W-:Y:S05]  /*a2b0*/  @!P0 BRA `(.L_x_6584) ;  /* 0x0000003400088947 */ /* 0x001fea0003800000 */
.L_x_6681:
[----:B------:R-:W-:Y:S05]  /*a2c0*/  BSYNC B0 ;  /* 0x0000000000007941 */ /* 0x000fea0003800000 */
.L_x_6583:
[----:B------:R-:W-:Y:S01]  /*a2d0*/  UMOV UR4, 0xffffffff ;  /* 0xffffffff00047882 */ /* 0x000fe20000000000 */
[----:B------:R-:W-:Y:S01]  /*a2e0*/  LOP3.LUT P2, RZ, R18, 0x8, RZ, 0xc0, !PT ;  /* 0x0000000812ff7812 */ /* 0x000fe2000784c0ff */
[----:B------:R-:W-:Y:S01]  /*a2f0*/  IMAD R7, R22, 0x4000, R28 ;  /* 0x0000400016077824 */ /* 0x000fe200078e021c */
[----:B------:R-:W-:Y:S02]  /*a300*/  LOP3.LUT P1, RZ, R18, 0x4, RZ, 0xc0, !PT ;  /* 0x0000000412ff7812 */ /* 0x000fe4000782c0ff */
[----:B------:R-:W-:Y:S01]  /*a310*/  IADD3 R5, -R35, R20, RZ ;  /* 0x0000001423057210 */ /* 0x000fe20007ffe1ff */
[----:B------:R-:W-:Y:S10]  /*a320*/  BRA.DIV UR4, `(.L_x_6585) ;  /* 0x0000003604007947 */ /* 0x000ff4000b800000 */
        /* <DEDUP_REMOVED lines=53> */
[----:B------:R1:W2:Y:S03]  /*a680*/  SHFL.IDX PT, R14, R16, 0x7, 0x181f ;  /* 0x00f81f00100e7f89 */ /* 0x0002a600000e0000 */
[----:B0-----:R-:W-:Y:S01]  /*a690*/  IMAD.X R3, RZ, RZ, R7, P0 ;  /* 0x000000ffff037224 */ /* 0x001fe200000e0607 */
[----:B------:R-:W-:Y:S01]  /*a6a0*/  ISETP.LT.OR P0, PT, R5, 0x61, P2 ;  /* 0x000000610500780c */ /* 0x000fe20001701670 */
[----:B------:R1:W3:-:S12]  /*a6b0*/  SHFL.IDX PT, R7, R17, 0x7, 0x181f ;  /* 0x00f81f0011077f89 */ /* 0x0002d800000e0000 */
[----:B------:R1:W-:Y:S01]  /*a6c0*/  LDGSTS.E.BYPASS.LTC128B.128 [R0+0x3400], desc[UR48][R2.64], !P0 ;  /* 0x0340000002007fae */ /* 0x0003e2000c101d70 */
[----:B------:R-:W-:-:S13]  /*a6d0*/  ISETP.LT.OR P0, PT, R5, 0x61, P1 ;  /* 0x000000610500780c */ /* 0x000fda0000f01670 */
[----:B--23--:R1:W-:Y:S02]  /*a6e0*/  LDGSTS.E.BYPASS.LTC128B.128 [R0+0x7400], desc[UR48][R2.64+0x80], !P0 ;  /* 0x0740008002007fae */ /* 0x00c3e4000c101d70 */
.L_x_6699:
        /* <DEDUP_REMOVED lines=9> */
[----:B------:R-:W-:Y:S01]  /*a780*/  PLOP3.LUT P0, PT, PT, PT, PT, 0x80, 0x0 ;  /* 0x000000000000781c */ /* 0x000fe20003f0f070 */
[----:B------:R-:W-:-:S12]  /*a790*/  NOP ;  /* 0x0000000000007918 */ /* 0x000fd80000000000 */
.L_x_6586:
        /* <DEDUP_REMOVED lines=11> */
.L_x_6587:
[----:B------:R-:W-:Y:S01]  /*a850*/  VIADD R22, R22, 0x1 ;  /* 0x0000000116167836 */ /* 0x000fe20000000000 */
[----:B------:R-:W-:Y:S01]  /*a860*/  IADD3 R33, R33, UR43, RZ ;  /* 0x0000002b21217c10 */ /* 0x000fe2000fffe0ff */
[----:B------:R-:W-:Y:S01]  /*a870*/  ULDC UR4, c[0x0][0xc34] ;  /* 0x00030d0000047ab9 */ /* 0x000fe20000000800 */
[----:B------:R0:W-:Y:S01]  /*a880*/  SYNCS.ARRIVE.TRANS64.A1T0 RZ, [R4+URZ+0x28850], RZ ;  /* 0x028850ff04ff79a7 */ /* 0x0001e2000810003f */
[----:B------:R-:W-:Y:S01]  /*a890*/  VIADD R37, R37, 0x1 ;  /* 0x0000000125257836 */ /* 0x000fe20000000000 */
[----:B------:R-:W-:-:S04]  /*a8a0*/  ISETP.NE.AND P0, PT, R22, 0x2, PT ;  /* 0x000000021600780c */ /* 0x000fc80003f05270 */
[----:B------:R-:W-:Y:S02]  /*a8b0*/  SEL R22, R22, RZ, P0 ;  /* 0x000000ff16167207 */ /* 0x000fe40000000000 */
[----:B------:R-:W-:Y:S02]  /*a8c0*/  SEL R0, RZ, 0x1, P0 ;  /* 0x00000001ff007807 */ /* 0x000fe40000000000 */
[----:B------:R-:W-:Y:S02]  /*a8d0*/  ISETP.GE.AND P0, PT, R33, UR4, PT ;  /* 0x0000000421007c0c */ /* 0x000fe4000bf06270 */
[----:B------:R-:W-:-:S11]  /*a8e0*/  LOP3.LUT R25, R25, R0, RZ, 0x3c, !PT ;  /* 0x0000000019197212 */ /* 0x000fd600078e3cff */
[----:B0-----:R-:W-:Y:S05]  /*a8f0*/  @!P0 BRA `(.L_x_6588) ;  /* 0xffffffcc00788947 */ /* 0x001fea000383ffff */
[----:B------:R-:W-:-:S07]  /*a900*/  LOP3.LUT R37, R37, 0x1, RZ, 0xc, !PT ;  /* 0x0000000125257812 */ /* 0x000fce00078e0cff */
.L_x_6553:
[----:B------:R-:W0:Y:S01]  /*a910*/  S2R R3, SR_CgaCtaId ;  /* 0x0000000000037919 */ /* 0x000e220000008800 */
[----:B------:R-:W-:Y:S01]  /*a920*/  MOV R0, 0x400 ;  /* 0x0000040000007802 */ /* 0x000fe20000000f00 */
[----:B------:R-:W-:Y:S01]  /*a930*/  BSSY B0, `(.L_x_6589) ;  /* 0x0000005000007945 */ /* 0x000fe20003800000 */
[----:B------:R-:W-:Y:S02]  /*a940*/  SHF.L.U32 R37, R37, 0x1f, RZ ;  /* 0x0000001f25257819 */ /* 0x000fe400000006ff */
[----:B0-----:R-:W-:-:S04]  /*a950*/  LEA R5, R3, R0, 0x18 ;  /* 0x0000000003057211 */ /* 0x001fc800078ec0ff */
[----:B------:R-:W0:Y:S02]  /*a960*/  SYNCS.PHASECHK.TRANS64.TRYWAIT P0, [R5+URZ+0x28820], R37 ;  /* 0x02882025050075a7 */ /* 0x000e24000800017f */
[----:B0-----:R-:W-:Y:S05]  /*a970*/  @!P0 BRA `(.L_x_6590) ;  /* 0x0000003800248947 */ /* 0x001fea0003800000 */
.L_x_6700:
[----:B------:R-:W-:Y:S05]  /*a980*/  BSYNC B0 ;  /* 0x0000000000007941 */ /* 0x000fea0003800000 */
.L_x_6589:
[----:B------:R-:W-:-:S03]  /*a990*/  UMOV UR4, 0xffffffff ;  /* 0xffffffff00047882 */ /* 0x000fc60000000000 */
[----:B------:R-:W-:Y:S05]  /*a9a0*/  BRA.DIV UR4, `(.L_x_6591) ;  /* 0x0000003a042c7947 */ /* 0x000fea000b800000 */
[----:B------:R-:W1:Y:S02]  /*a9b0*/  S2R R0, SR_TID.X ;  /* 0x0000000000007919 */ /* 0x000e640000002100 */
[----:B-1----:R-:W-:-:S04]  /*a9c0*/  SHF.R.U32.HI R0, RZ, 0x5, R0 ;  /* 0x00000005ff007819 */ /* 0x002fc80000011600 */
[----:B------:R-:W-:-:S05]  /*a9d0*/  LOP3.LUT R0, R0, 0x3, RZ, 0xc0, !PT ;  /* 0x0000000300007812 */ /* 0x000fca00078ec0ff */
[----:B------:R1:W2:Y:S02]  /*a9e0*/  SHFL.IDX PT, R14, R0, RZ, 0x1f ;  /* 0x00001fff000e7589 */ /* 0x0002a400000e0000 */
.L_x_6703:
[----:B--2---:R-:W-:Y:S01]  /*a9f0*/  ISETP.NE.AND P0, PT, R14, RZ, PT ;  /* 0x000000ff0e00720c */ /* 0x004fe20003f05270 */
[----:B------:R-:W-:-:S12]  /*aa00*/  BSSY B0, `(.L_x_6592) ;  /* 0x0000024000007945 */ /* 0x000fd80003800000 */
[----:B------:R-:W-:Y:S05]  /*aa10*/  @P0 BRA `(.L_x_6593) ;  /* 0x0000000000880947 */ /* 0x000fea0003800000 */
[----:B------:R-:W-:-:S03]  /*aa20*/  UMOV UR4, 0xffffffff ;  /* 0xffffffff00047882 */ /* 0x000fc60000000000 */
[----:B------:R-:W-:Y:S05]  /*aa30*/  BRA.DIV UR4, `(.L_x_6594) ;  /* 0x0000003a043c7947 */ /* 0x000fea000b800000 */
[----:B------:R-:W-:-:S13]  /*aa40*/  ELECT P6, URZ, PT ;  /* 0x00000000003f782f */ /* 0x000fda00038c0000 */
.L_x_6706:
[----:B------:R-:W-:Y:S05]  /*aa50*/  @!P6 BRA `(.L_x_6593) ;  /* 0x000000000078e947 */ /* 0x000fea0003800000 */
[----:B------:R-:W-:-:S06]  /*aa60*/  ULOP3.LUT UR4, UR36, 0x2, URZ, 0xfc, !UPT ;  /* 0x0000000224047892 */ /* 0x000fcc000f8efc3f */
[----:B-1----:R-:W-:-:S05]  /*aa70*/  IMAD.U32 R0, RZ, RZ, UR4 ;  /* 0x00000004ff007e24 */ /* 0x002fca000f8e00ff */
[----:B------:R-:W-:-:S13]  /*aa80*/  ISETP.NE.AND P0, PT, R0, 0x3, PT ;  /* 0x000000030000780c */ /* 0x000fda0003f05270 */
[----:B------:R-:W-:Y:S05]  /*aa90*/  @!P0 BRA `(.L_x_6595) ;  /* 0x0000000000048947 */ /* 0x000fea0003800000 */
[----:B------:R-:W-:Y:S01]  /*aaa0*/  BPT.TRAP 0x1 ;  /* 0x000000040000795c */ /* 0x000fe20000300000 */
.L_x_6595:
[C---:B------:R-:W-:Y:S01]  /*aab0*/  IMAD R3, R22.reuse, 0x8, R5 ;  /* 0x0000000816037824 */ /* 0x040fe200078e0205 */
[----:B------:R-:W-:Y:S01]  /*aac0*/  SHF.L.U32 R2, R25, 0x1f, RZ ;  /* 0x0000001f19027819 */ /* 0x000fe200000006ff */
[----:B------:R-:W-:-:S03]  /*aad0*/  VIADD R22, R22, 0x1 ;  /* 0x0000000116167836 */ /* 0x000fc60000000000 */
[----:B------:R-:W1:Y:S02]  /*aae0*/  SYNCS.PHASECHK.TRANS64.TRYWAIT P1, [R3+URZ+0x28840], R2 ;  /* 0x02884002030075a7 */ /* 0x000e64000802017f */
[----:B------:R-:W-:-:S04]  /*aaf0*/  ISETP.NE.AND P2, PT, R22, 0x2, PT ;  /* 0x000000021600780c */ /* 0x000fc80003f45270 */
[----:B------:R-:W-:Y:S01]  /*ab00*/  SEL R0, RZ, 0x1, P2 ;  /* 0x00000001ff007807 */ /* 0x000fe20001000000 */
[----:B-1----:R-:W-:Y:S08]  /*ab10*/  @!P1 BRA `(.L_x_6596) ;  /* 0x0000003800249947 */ /* 0x002ff00003800000 */
.L_x_6707:
[----:B------:R-:W-:Y:S02]  /*ab20*/  SEL R22, R22, RZ, P2 ;  /* 0x000000ff16167207 */ /* 0x000fe40001000000 */
[----:B------:R-:W-:Y:S01]  /*ab30*/  LOP3.LUT R0, R25, R0, RZ, 0x3c, !PT ;  /* 0x0000000019007212 */ /* 0x000fe200078e3cff */
[----:B------:R-:W-:Y:S06]  /*ab40*/  @!P0 BRA `(.L_x_6597) ;  /* 0x0000000000048947 */ /* 0x000fec0003800000 */
[----:B------:R-:W-:Y:S01]  /*ab50*/  BPT.TRAP 0x1 ;  /* 0x000000040000795c */ /* 0x000fe20000300000 */
.L_x_6597:
[----:B0-----:R-:W-:Y:S01]  /*ab60*/  IMAD R5, R22, 0x8, R5 ;  /* 0x0000000816057824 */ /* 0x001fe200078e0205 */
[----:B------:R-:W-:-:S04]  /*ab70*/  SHF.L.U32 R0, R0, 0x1f, RZ ;  /* 0x0000001f00007819 */ /* 0x000fc800000006ff */
[----:B------:R-:W0:Y:S02]  /*ab80*/  SYNCS.PHASECHK.TRANS64.TRYWAIT P1, [R5+URZ+0x28840], R0 ;  /* 0x02884000050075a7 */ /* 0x000e24000802017f */
[----:B0-----:R-:W-:Y:S05]  /*ab90*/  @!P1 BRA `(.L_x_6598) ;  /* 0x0000003800189947 */ /* 0x001fea0003800000 */
.L_x_6708:
[----:B------:R-:W-:Y:S05]  /*aba0*/  @!P0 BRA `(.L_x_6599) ;  /* 0x0000000000048947 */ /* 0x000fea0003800000 */
[----:B------:R-:W-:Y:S01]  /*abb0*/  BPT.TRAP 0x1 ;  /* 0x000000040000795c */ /* 0x000fe20000300000 */
.L_x_6599:
[----:B------:R-:W2:Y:S02]  /*abc0*/  SYNCS.PHASECHK.TRANS64.TRYWAIT P1, [R3+URZ+0x28860], R2 ;  /* 0x02886002030075a7 */ /* 0x000ea4000802017f */
[----:B--2---:R-:W-:Y:S05]  /*abd0*/  @!P1 BRA `(.L_x_6600) ;  /* 0x00000038001c9947 */ /* 0x004fea0003800000 */
.L_x_6709:
[----:B------:R-:W-:Y:S05]  /*abe0*/  @!P0 BRA `(.L_x_6601) ;  /* 0x0000000000048947 */ /* 0x000fea0003800000 */
[----:B------:R-:W-:Y:S01]  /*abf0*/  BPT.TRAP 0x1 ;  /* 0x000000040000795c */ /* 0x000fe20000300000 */
.L_x_6601:
[----:B---3--:R3:W4:Y:S02]  /*ac00*/  SYNCS.PHASECHK.TRANS64.TRYWAIT P0, [R5+URZ+0x28860], R0 ;  /* 0x02886000050075a7 */ /* 0x008724000800017f */
[----:B----4-:R-:W-:Y:S05]  /*ac10*/  @!P0 NANOSLEEP.SYNCS 0x989680 ;  /* 0x009896800000895d */ /* 0x010fea0003900000 */
[----:B------:R-:W4:Y:S02]  /*ac20*/  @!P0 SYNCS.PHASECHK.TRANS64 P0, [R5+URZ+0x28860], R0 ;  /* 0x02886000050085a7 */ /* 0x000f24000800007f */
[----:B----4-:R-:W-:Y:S05]  /*ac30*/  @!P0 BRA `(.L_x_6601) ;  /* 0xfffffffc00f08947 */ /* 0x010fea000383ffff */
.L_x_6593:
[----:B------:R-:W-:Y:S05]  /*ac40*/  BSYNC B0 ;  /* 0x0000000000007941 */ /* 0x000fea0003800000 */
.L_x_6592:
[----:B------:R-:W-:Y:S05]  /*ac50*/  EXIT ;  /* 0x000000000000794d */ /* 0x000fea0003800000 */
.L_x_6521:
[----:B0-----:R-:W-:-:S04]  /*ac60*/  MOV R3, UR39 ;  /* 0x0000002700037c02 */ /* 0x001fc80008000f00 */
[----:B------:R0:W1:Y:S03]  /*ac70*/  SYNCS.PHASECHK.TRANS64.TRYWAIT P1, [R3+URZ+0x28800], R0 ;  /* 0x02880000030075a7 */ /* 0x000066000802017f */
[----:B-1----:R-:W-:Y:S05]  /*ac80*/  @!P1 NANOSLEEP.SYNCS 0x989680 ;  /* 0x009896800000995d */ /* 0x002fea0003900000 */
[----:B------:R-:W1:Y:S02]  /*ac90*/  @!P1 SYNCS.PHASECHK.TRANS64 P1, [R3+URZ+0x28800], R0 ;  /* 0x02880000030095a7 */ /* 0x000e64000802007f */
[----:B-1----:R-:W-:Y:S05]  /*aca0*/  @!P1 BRA `(.L_x_6521) ;  /* 0xfffffffc00ec9947 */ /* 0x002fea000383ffff */
[----:B------:R-:W-:Y:S05]  /*acb0*/  BRA `(.L_x_6602) ;  /* 0xffffff6000f47947 */ /* 0x000fea000383ffff */
.L_x_6525:
[----:B-1----:R1:W2:Y:S02]  /*acc0*/  SYNCS.PHASECHK.TRANS64.TRYWAIT P1, [R5+URZ+0x28830], R0 ;  /* 0x02883000050075a7 */ /* 0x0022a4000802017f */
[----:B--2---:R-:W-:Y:S05]  /*acd0*/  @!P1 NANOSLEEP.SYNCS 0x989680 ;  /* 0x009896800000995d */ /* 0x004fea0003900000 */
[----:B------:R-:W2:Y:S02]  /*ace0*/  @!P1 SYNCS.PHASECHK.TRANS64 P1, [R5+URZ+0x28830], R0 ;  /* 0x02883000050095a7 */ /* 0x000ea4000802007f */
[----:B--2---:R-:W-:Y:S05]  /*acf0*/  @!P1 BRA `(.L_x_6525) ;  /* 0xfffffffc00f09947 */ /* 0x004fea000383ffff */
[----:B------:R-:W-:Y:S05]  /*ad00*/  BRA `(.L_x_6524) ;  /* 0xffffff6400147947 */ /* 0x000fea000383ffff */
.L_x_6531:
[----:B-1----:R-:W-:-:S04]  /*ad10*/  IMAD.U32 R3, RZ, RZ, UR6 ;  /* 0x00000006ff037e24 */ /* 0x002fc8000f8e00ff */
[----:B------:R1:W2:Y:S03]  /*ad20*/  SYNCS.PHASECHK.TRANS64.TRYWAIT P1, [R3+URZ+0x28830], R0 ;  /* 0x02883000030075a7 */ /* 0x0002a6000802017f */
[----:B--2---:R-:W-:Y:S05]  /*ad30*/  @!P1 NANOSLEEP.SYNCS 0x989680 ;  /* 0x009896800000995d */ /* 0x004fea0003900000 */
[----:B------:R-:W2:Y:S02]  /*ad40*/  @!P1 SYNCS.PHASECHK.TRANS64 P1, [R3+URZ+0x28830], R0 ;  /* 0x02883000030095a7 */ /* 0x000ea4000802007f */
[----:B--2---:R-:W-:Y:S05]  /*ad50*/  @!P1 BRA `(.L_x_6531) ;  /* 0xfffffffc00ec9947 */ /* 0x004fea000383ffff */
[----:B------:R-:W-:Y:S05]  /*ad60*/  BRA `(.L_x_6528) ;  /* 0xffffff8800607947 */ /* 0x000fea000383ffff */
.L_x_6535:
[----:B-1----:R-:W-:-:S04]  /*ad70*/  IMAD.U32 R3, RZ, RZ, UR6 ;  /* 0x00000006ff037e24 */ /* 0x002fc8000f8e00ff */
[----:B------:R1:W2:Y:S03]  /*ad80*/  SYNCS.PHASECHK.TRANS64.TRYWAIT P1, [R3+URZ+0x28850], R0 ;  /* 0x02885000030075a7 */ /* 0x0002a6000802017f */
[----:B--2---:R-:W-:Y:S05]  /*ad90*/  @!P1 NANOSLEEP.SYNCS 0x989680 ;  /* 0x009896800000995d */ /* 0x004fea0003900000 */
[----:B------:R-:W2:Y:S02]  /*ada0*/  @!P1 SYNCS.PHASECHK.TRANS64 P1, [R3+URZ+0x28850], R0 ;  /* 0x02885000030095a7 */ /* 0x000ea4000802007f */
[----:B--2---:R-:W-:Y:S05]  /*adb0*/  @!P1 BRA `(.L_x_6535) ;  /* 0xfffffffc00ec9947 */ /* 0x004fea000383ffff */
[----:B------:R-:W-:Y:S05]  /*adc0*/  BRA `(.L_x_6532) ;  /* 0xffffff8c002c7947 */ /* 0x000fea000383ffff */
.L_x_6542:
[----:B-1----:R-:W-:-:S04]  /*add0*/  IMAD.U32 R8, RZ, RZ, UR10 ;  /* 0x0000000aff087e24 */ /* 0x002fc8000f8e00ff */
[----:B------:R1:W2:Y:S03]  /*ade0*/  SYNCS.PHASECHK.TRANS64.TRYWAIT P1, [R8+URZ+0x28850], R7 ;  /* 0x02885007080075a7 */ /* 0x0002a6000802017f */
[----:B--2---:R-:W-:Y:S05]  /*adf0*/  @!P1 NANOSLEEP.SYNCS 0x989680 ;  /* 0x009896800000995d */ /* 0x004fea0003900000 */
[----:B------:R-:W2:Y:S02]  /*ae00*/  @!P1 SYNCS.PHASECHK.TRANS64 P1, [R8+URZ+0x28850], R7 ;  /* 0x02885007080095a7 */ /* 0x000ea4000802007f */
[----:B--2---:R-:W-:Y:S05]  /*ae10*/  @!P1 BRA `(.L_x_6542) ;  /* 0xfffffffc00ec9947 */ /* 0x004fea000383ffff */
[----:B------:R-:W-:Y:S05]  /*ae20*/  BRA `(.L_x_6541) ;  /* 0xffffffa800147947 */ /* 0x000fea000383ffff */
.L_x_6557:
[----:B------:R-:W0:Y:S01]  /*ae30*/  S2R R16, SR_TID.X ;  /* 0x0000000000107919 */ /* 0x000e220000002100 */
[----:B------:R-:W-:Y:S01]  /*ae40*/  BSSY B0, `(.L_x_6603) ;  /* 0x000000a000007945 */ /* 0x000fe20003800000 */
[----:B------:R-:W-:Y:S01]  /*ae50*/  IMAD.MOV.U32 R12, RZ, RZ, RZ ;  /* 0x000000ffff0c7224 */ /* 0x000fe200078e00ff */
[----:B------:R-:W-:Y:S01]  /*ae60*/  MOV R11, 0x1f ;  /* 0x0000001f000b7802 */ /* 0x000fe20000000f00 */
[----:B------:R-:W-:Y:S01]  /*ae70*/  IMAD.MOV.U32 R15, RZ, RZ, -0x1 ;  /* 0xffffffffff0f7424 */ /* 0x000fe200078e00ff */
[----:B0-----:R-:W-:-:S04]  /*ae80*/  SHF.R.U32.HI R16, RZ, 0x5, R16 ;  /* 0x00000005ff107819 */ /* 0x001fc80000011610 */
[----:B------:R-:W-:-:S05]  /*ae90*/  LOP3.LUT R16, R16, 0x3, RZ, 0xc0, !PT ;  /* 0x0000000310107812 */ /* 0x000fca00078ec0ff */
[----:B------:R-:W-:-:S07]  /*aea0*/  IMAD.MOV.U32 R13, RZ, RZ, R16 ;  /* 0x000000ffff0d7224 */ /* 0x000fce00078e0010 */
[----:B-----5:R-:W-:Y:S05]  /*aeb0*/  WARPSYNC.COLLECTIVE R15, `(.L_x_6604) ;  /* 0x000000000f087348 */ /* 0x020fea0003c00000 */
[----:B------:R0:W1:Y:S02]  /*aec0*/  SHFL.IDX P6, R14, R13, R12, R11 ;  /* 0x0000000c0d0e7389 */ /* 0x00006400000c000b */
[----:B01---5:R-:W-:Y:S01]  /*aed0*/  ENDCOLLECTIVE ;  /* 0x000000000000791b */ /* 0x023fe20003800000 */
.L_x_6604:
[----:B------:R-:W-:Y:S05]  /*aee0*/  BSYNC B0 ;  /* 0x0000000000007941 */ /* 0x000fea0003800000 */
.L_x_6603:
[----:B------:R-:W-:Y:S05]  /*aef0*/  BRA `(.L_x_6605) ;  /* 0xffffffcc00c47947 */ /* 0x000fea000383ffff */
.L_x_6560:
[----:B0-----:R0:W1:Y:S02]  /*af00*/  SYNCS.PHASECHK.TRANS64.TRYWAIT P0, [R0+URZ+0x28840], R3 ;  /* 0x02884003000075a7 */ /* 0x001064000800017f */
[----:B-1----:R-:W-:Y:S05]  /*af10*/  @!P0 NANOSLEEP.SYNCS 0x989680 ;  /* 0x009896800000895d */ /* 0x002fea0003900000 */
[----:B------:R-:W1:Y:S02]  /*af20*/  @!P0 SYNCS.PHASECHK.TRANS64 P0, [R0+URZ+0x28840], R3 ;  /* 0x02884003000085a7 */ /* 0x000e64000800007f */
[----:B-1----:R-:W-:Y:S05]  /*af30*/  @!P0 BRA `(.L_x_6560) ;  /* 0xfffffffc00f08947 */ /* 0x002fea000383ffff */
[----:B------:R-:W-:Y:S05]  /*af40*/  BRA `(.L_x_6606) ;  /* 0xffffffd0002c7947 */ /* 0x000fea000383ffff */
.L_x_6561:
        /* <DEDUP_REMOVED lines=8> */
.L_x_6608:
[----:B------:R-:W-:Y:S05]  /*afd0*/  BSYNC B0 ;  /* 0x0000000000007941 */ /* 0x000fea0003800000 */
.L_x_6607:
[----:B------:R-:W-:Y:S01]  /*afe0*/  IMAD.MOV.U32 R13, RZ, RZ, R4 ;  /* 0x000000ffff0d7224 */ /* 0x000fe200078e0004 */
[----:B------:R-:W-:Y:S01]  /*aff0*/  MOV R2, R14 ;  /* 0x0000000e00027202 */ /* 0x000fe20000000f00 */
[----:B------:R-:W-:Y:S01]  /*b000*/  IMAD.MOV.U32 R12, RZ, RZ, RZ ;  /* 0x000000ffff0c7224 */ /* 0x000fe200078e00ff */
[----:B------:R-:W-:Y:S01]  /*b010*/  ISETP.GE.AND P0, PT, R30, 0x1, PT ;  /* 0x000000011e00780c */ /* 0x000fe20003f06270 */
[----:B------:R-:W-:Y:S02]  /*b020*/  IMAD.MOV.U32 R11, RZ, RZ, 0x181f ;  /* 0x0000181fff0b7424 */ /* 0x000fe400078e00ff */
[----:B------:R-:W-:-:S10]  /*b030*/  IMAD.MOV.U32 R15, RZ, RZ, -0x1 ;  /* 0xffffffffff0f7424 */ /* 0x000fd400078e00ff */
[----:B------:R-:W-:Y:S05]  /*b040*/  WARPSYNC.COLLECTIVE R15, `(.L_x_6609) ;  /* 0x000000000f087348 */ /* 0x000fea0003c00000 */
[----:B------:R0:W1:Y:S02]  /*b050*/  SHFL.IDX P6, R14, R13, R12, R11 ;  /* 0x0000000c0d0e7389 */ /* 0x00006400000c000b */
[----:B01----:R-:W-:Y:S01]  /*b060*/  ENDCOLLECTIVE ;  /* 0x000000000000791b */ /* 0x003fe20003800000 */
.L_x_6609:
[----:B------:R-:W-:Y:S01]  /*b070*/  @P0 LEA R7, R5, UR39, 0x1 ;  /* 0x0000002705070c11 */ /* 0x000fe2000f8e08ff */
        /* <DEDUP_REMOVED lines=8> */
.L_x_6610:
[----:B------:R-:W-:Y:S01]  /*b100*/  @!PT LDS RZ, [RZ] ;  /* 0x00000000fffff984 */ /* 0x000fe20000000800 */
[----:B------:R-:W-:Y:S01]  /*b110*/  @!PT LDS RZ, [RZ] ;  /* 0x00000000fffff984 */ /* 0x000fe20000000800 */
[----:B------:R-:W-:Y:S01]  /*b120*/  @!PT LDS RZ, [RZ] ;  /* 0x00000000fffff984 */ /* 0x000fe20000000800 */
[----:B------:R0:W-:Y:S04]  /*b130*/  @P0 LDGSTS.E.BYPASS.LTC128B.128 [R7+0x18400], desc[UR48][R2.64], !P3 ;  /* 0x1840000002070fae */ /* 0x0001e8000d901d70 */
[----:B------:R0:W-:Y:S01]  /*b140*/  @P0 LDGSTS.E.BYPASS.LTC128B.128 [R7+0x1c400], desc[UR48][R2.64+0x80], !P2 ;  /* 0x1c40008002070fae */ /* 0x0001e2000d101d70 */
[----:B------:R-:W-:Y:S01]  /*b150*/  ISETP.GE.AND P0, PT, R30, 0x11, PT ;  /* 0x000000111e00780c */ /* 0x000fe20003f06270 */
[----:B------:R-:W-:-:S12]  /*b160*/  IMAD.MOV.U32 R13, RZ, RZ, R4 ;  /* 0x000000ffff0d7224 */ /* 0x000fd800078e0004 */
[----:B------:R-:W-:Y:S01]  /*b170*/  @P0 LEA R21, R5, UR39, 0x1 ;  /* 0x0000002705150c11 */ /* 0x000fe2000f8e08ff */
[----:B0-----:R-:W-:-:S07]  /*b180*/  IMAD.MOV.U32 R8, RZ, RZ, R14 ;  /* 0x000000ffff087224 */ /* 0x001fce00078e000e */
[----:B------:R-:W-:Y:S05]  /*b190*/  WARPSYNC.COLLECTIVE R15, `(.L_x_6611) ;  /* 0x000000000f087348 */ /* 0x000fea0003c00000 */
[----:B------:R0:W1:Y:S02]  /*b1a0*/  SHFL.IDX P6, R14, R13, R12, R11 ;  /* 0x0000000c0d0e7389 */ /* 0x00006400000c000b */
[----:B01----:R-:W-:Y:S01]  /*b1b0*/  ENDCOLLECTIVE ;  /* 0x000000000000791b */ /* 0x003fe20003800000 */
.L_x_6611:
        /* <DEDUP_REMOVED lines=8> */
.L_x_6612:
[----:B------:R-:W-:-:S05]  /*b240*/  @P0 IMAD.MOV.U32 R3, RZ, RZ, R9 ;  /* 0x000000ffff030224 */ /* 0x000fca00078e0009 */
[----:B------:R-:W-:Y:S01]  /*b250*/  @!PT LDS RZ, [RZ] ;  /* 0x00000000fffff984 */ /* 0x000fe20000000800 */
[----:B------:R-:W-:Y:S01]  /*b260*/  @!PT LDS RZ, [RZ] ;  /* 0x00000000fffff984 */ /* 0x000fe20000000800 */
[----:B------:R-:W-:Y:S01]  /*b270*/  @!PT LDS RZ, [RZ] ;  /* 0x00000000fffff984 */ /* 0x000fe20000000800 */
[----:B------:R0:W-:Y:S04]  /*b280*/  @P0 LDGSTS.E.BYPASS.LTC128B.128 [R21+0x18c00], desc[UR48][R2.64], !P3 ;  /* 0x18c0000002150fae */ /* 0x0001e8000d901d70 */
[----:B------:R0:W-:Y:S01]  /*b290*/  @P0 LDGSTS.E.BYPASS.LTC128B.128 [R21+0x1cc00], desc[UR48][R2.64+0x80], !P2 ;  /* 0x1cc0008002150fae */ /* 0x0001e2000d101d70 */
[----:B------:R-:W-:Y:S01]  /*b2a0*/  ISETP.GE.AND P0, PT, R30, 0x21, PT ;  /* 0x000000211e00780c */ /* 0x000fe20003f06270 */
[----:B------:R-:W-:Y:S02]  /*b2b0*/  IMAD.MOV.U32 R13, RZ, RZ, R4 ;  /* 0x000000ffff0d7224 */ /* 0x000fe400078e0004 */
[----:B------:R-:W-:-:S10]  /*b2c0*/  IMAD.MOV.U32 R7, RZ, RZ, R14 ;  /* 0x000000ffff077224 */ /* 0x000fd400078e000e */
[----:B0-----:R-:W-:Y:S05]  /*b2d0*/  WARPSYNC.COLLECTIVE R15, `(.L_x_6613) ;  /* 0x000000000f087348 */ /* 0x001fea0003c00000 */
[----:B------:R1:W2:Y:S02]  /*b2e0*/  SHFL.IDX P6, R14, R13, R12, R11 ;  /* 0x0000000c0d0e7389 */ /* 0x0002a400000c000b */
[----:B012---:R-:W-:Y:S01]  /*b2f0*/  ENDCOLLECTIVE ;  /* 0x000000000000791b */ /* 0x007fe20003800000 */
.L_x_6613:
        /* <DEDUP_REMOVED lines=9> */
.L_x_6614:
[----:B------:R-:W-:-:S05]  /*b390*/  @P0 IMAD.MOV.U32 R3, RZ, RZ, R7 ;  /* 0x000000ffff030224 */ /* 0x000fca00078e0007 */
[----:B------:R-:W-:Y:S01]  /*b3a0*/  @!PT LDS RZ, [RZ] ;  /* 0x00000000fffff984 */ /* 0x000fe20000000800 */
[----:B------:R-:W-:Y:S01]  /*b3b0*/  @!PT LDS RZ, [RZ] ;  /* 0x00000000fffff984 */ /* 0x000fe20000000800 */
[----:B------:R-:W-:Y:S01]  /*b3c0*/  @!PT LDS RZ, [RZ] ;  /* 0x00000000fffff984 */ /* 0x000fe20000000800 */
[----:B------:R0:W-:Y:S04]  /*b3d0*/  @P0 LDGSTS.E.BYPASS.LTC128B.128 [R9+0x19400], desc[UR48][R2.64], !P3 ;  /* 0x1940000002090fae */ /* 0x0001e8000d901d70 */
[----:B------:R0:W-:Y:S01]  /*b3e0*/  @P0 LDGSTS.E.BYPASS.LTC128B.128 [R9+0x1d400], desc[UR48][R2.64+0x80], !P2 ;  /* 0x1d40008002090fae */ /* 0x0001e2000d101d70 */
[----:B------:R-:W-:Y:S02]  /*b3f0*/  ISETP.GE.AND P0, PT, R30, 0x31, PT ;  /* 0x000000311e00780c */ /* 0x000fe40003f06270 */
[----:B------:R-:W-:Y:S01]  /*b400*/  MOV R13, R4 ;  /* 0x00000004000d7202 */ /* 0x000fe20000000f00 */
[----:B------:R-:W-:-:S10]  /*b410*/  IMAD.MOV.U32 R7, RZ, RZ, R14 ;  /* 0x000000ffff077224 */ /* 0x000fd400078e000e */
[----:B0-----:R-:W-:-:S07]  /*b420*/  @P0 LEA R21, R5, UR39, 0x1 ;  /* 0x0000002705150c11 */ /* 0x001fce000f8e08ff */
[----:B------:R-:W-:Y:S05]  /*b430*/  WARPSYNC.COLLECTIVE R15, `(.L_x_6615) ;  /* 0x000000000f087348 */ /* 0x000fea0003c00000 */
[----:B------:R0:W1:Y:S02]  /*b440*/  SHFL.IDX P6, R14, R13, R12, R11 ;  /* 0x0000000c0d0e7389 */ /* 0x00006400000c000b */
[----:B01----:R-:W-:Y:S01]  /*b450*/  ENDCOLLECTIVE ;  /* 0x000000000000791b */ /* 0x003fe20003800000 */
.L_x_6615:
[----:B------:R-:W-:Y:S02]  /*b460*/  IMAD.MOV.U32 R13, RZ, RZ, R6 ;  /* 0x000000ffff0d7224 */ /* 0x000fe400078e0006 */
[----:B------:R-:W-:Y:S01]  /*b470*/  IMAD.MOV.U32 R12, RZ, RZ, 0x4 ;  /* 0x00000004ff0c7424 */ /* 0x000fe200078e00ff */
[----:B------:R-:W-:-:S05]  /*b480*/  @P0 LEA R14, P1, R34, R14, 0x1 ;  /* 0x0000000e220e0211 */ /* 0x000fca00078208ff */
[----:B------:R-:W-:-:S08]  /*b490*/  @P0 IMAD.MOV.U32 R2, RZ, RZ, R14 ;  /* 0x000000ffff020224 */ /* 0x000fd000078e000e */
[----:B------:R-:W-:Y:S05]  /*b4a0*/  WARPSYNC.COLLECTIVE R15, `(.L_x_6616) ;  /* 0x000000000f087348 */ /* 0x000fea0003c00000 */
[----:B------:R0:W1:Y:S02]  /*b4b0*/  SHFL.IDX P6, R14, R13, R12, R11 ;  /* 0x0000000c0d0e7389 */ /* 0x00006400000c000b */
[----:B01----:R-:W-:Y:S01]  /*b4c0*/  ENDCOLLECTIVE ;  /* 0x000000000000791b */ /* 0x003fe20003800000 */
.L_x_6616:
[----:B------:R-:W-:-:S04]  /*b4d0*/  @P0 IMAD.X R7, RZ, RZ, R7, P1 ;  /* 0x000000ffff070224 */ /* 0x000fc800008e0607 */
[----:B------:R-:W-:-:S05]  /*b4e0*/  @P0 IMAD.MOV.U32 R3, RZ, RZ, R7 ;  /* 0x000000ffff030224 */ /* 0x000fca00078e0007 */
[----:B------:R-:W-:Y:S01]  /*b4f0*/  @!PT LDS RZ, [RZ] ;  /* 0x00000000fffff984 */ /* 0x000fe20000000800 */
[----:B------:R-:W-:Y:S01]  /*b500*/  @!PT LDS RZ, [RZ] ;  /* 0x00000000fffff984 */ /* 0x000fe20000000800 */
[----:B------:R-:W-:Y:S01]  /*b510*/  @!PT LDS RZ, [RZ] ;  /* 0x00000000fffff984 */ /* 0x000fe20000000800 */
        /* <DEDUP_REMOVED lines=8> */
.L_x_6617:
[----:B------:R-:W-:Y:S01]  /*b5a0*/  @P0 LEA R9, R5, UR39, 0x1 ;  /* 0x0000002705090c11 */ /* 0x000fe2000f8e08ff */
[----:B------:R-:W-:Y:S01]  /*b5b0*/  IMAD.MOV.U32 R13, RZ, RZ, R6 ;  /* 0x000000ffff0d7224 */ /* 0x000fe200078e0006 */
[----:B------:R-:W-:Y:S02]  /*b5c0*/  MOV R12, 0x5 ;  /* 0x00000005000c7802 */ /* 0x000fe40000000f00 */
[----:B------:R-:W-:-:S05]  /*b5d0*/  @P0 LEA R14, P1, R34, R14, 0x1 ;  /* 0x0000000e220e0211 */ /* 0x000fca00078208ff */
[----:B------:R-:W-:-:S08]  /*b5e0*/  @P0 IMAD.MOV.U32 R2, RZ, RZ, R14 ;  /* 0x000000ffff020224 */ /* 0x000fd000078e000e */
[----:B------:R-:W-:Y:S05]  /*b5f0*/  WARPSYNC.COLLECTIVE R15, `(.L_x_6618) ;  /* 0x000000000f087348 */ /* 0x000fea0003c00000 */
[----:B------:R0:W1:Y:S02]  /*b600*/  SHFL.IDX P6, R14, R13, R12, R11 ;  /* 0x0000000c0d0e7389 */ /* 0x00006400000c000b */
[----:B01----:R-:W-:Y:S01]  /*b610*/  ENDCOLLECTIVE ;  /* 0x000000000000791b */ /* 0x003fe20003800000 */
.L_x_6618:
        /* <DEDUP_REMOVED lines=13> */
.L_x_6619:
        /* <DEDUP_REMOVED lines=8> */
.L_x_6620:
        /* <DEDUP_REMOVED lines=13> */
.L_x_6621:
        /* <DEDUP_REMOVED lines=8> */
.L_x_6622:
[----:B------:R-:W-:-:S05]  /*b8c0*/  @P0 IMAD.X R7, RZ, RZ, R7, P1 ;  /* 0x000000ffff070224 */ /* 0x000fca00008e0607 */
[----:B------:R-:W-:-:S05]  /*b8d0*/  @P0 MOV R3, R7 ;  /* 0x0000000700030202 */ /* 0x000fca0000000f00 */
[----:B------:R-:W-:Y:S01]  /*b8e0*/  @!PT LDS RZ, [RZ] ;  /* 0x00000000fffff984 */ /* 0x000fe20000000800 */
[----:B------:R-:W-:Y:S01]  /*b8f0*/  @!PT LDS RZ, [RZ] ;  /* 0x00000000fffff984 */ /* 0x000fe20000000800 */
[----:B------:R-:W-:Y:S01]  /*b900*/  @!PT LDS RZ, [RZ] ;  /* 0x00000000fffff984 */ /* 0x000fe20000000800 */
[----:B------:R0:W-:Y:S01]  /*b910*/  @P0 LDGSTS.E.BYPASS.LTC128B.128 [R9+0x1b400], desc[UR48][R2.64], !P3 ;  /* 0x1b40000002090fae */ /* 0x0001e2000d901d70 */
[----:B------:R-:W-:-:S03]  /*b920*/  IMAD.MOV.U32 R13, RZ, RZ, R4 ;  /* 0x000000ffff0d7224 */ /* 0x000fc600078e0004 */
[----:B------:R0:W-:Y:S01]  /*b930*/  @P0 LDGSTS.E.BYPASS.LTC128B.128 [R9+0x1f400], desc[UR48][R2.64+0x80], !P2 ;  /* 0x1f40008002090fae */ /* 0x0001e2000d101d70 */
[----:B------:R-:W-:-:S07]  /*b940*/  IMAD.MOV.U32 R7, RZ, RZ, R14 ;  /* 0x000000ffff077224 */ /* 0x000fce00078e000e */
[----:B0-----:R-:W-:Y:S05]  /*b950*/  WARPSYNC.COLLECTIVE R15, `(.L_x_6623) ;  /* 0x000000000f087348 */ /* 0x001fea0003c00000 */
[----:B------:R1:W2:Y:S02]  /*b960*/  SHFL.IDX P6, R14, R13, R12, R11 ;  /* 0x0000000c0d0e7389 */ /* 0x0002a400000c000b */
[----:B012---:R-:W-:Y:S01]  /*b970*/  ENDCOLLECTIVE ;  /* 0x000000000000791b */ /* 0x007fe20003800000 */
.L_x_6623:
[----:B------:R-:W-:Y:S05]  /*b980*/  BRA `(.L_x_6624) ;  /* 0xffffffcc00187947 */ /* 0x000fea000383ffff */
.L_x_6565:
[----:B------:R-:W-:Y:S01]  /*b990*/  IMAD.MOV.U32 R13, RZ, RZ, R5 ;  /* 0x000000ffff0d7224 */ /* 0x000fe200078e0005 */
[----:B------:R-:W-:Y:S01]  /*b9a0*/  MOV R12, RZ ;  /* 0x000000ff000c7202 */ /* 0x000fe20000000f00 */
[----:B------:R-:W-:Y:S02]  /*b9b0*/  IMAD.MOV.U32 R11, RZ, RZ, 0x181f ;  /* 0x0000181fff0b7424 */ /* 0x000fe400078e00ff */
[----:B------:R-:W-:Y:S02]  /*b9c0*/  IMAD.MOV.U32 R15, RZ, RZ, -0x1 ;  /* 0xffffffffff0f7424 */ /* 0x000fe400078e00ff */
[----:B------:R-:W-:-:S07]  /*b9d0*/  IMAD.IADD R4, R35, 0x1, R4 ;  /* 0x0000000123047824 */ /* 0x000fce00078e0204 */
[----:B------:R-:W-:Y:S05]  /*b9e0*/  WARPSYNC.COLLECTIVE R15, `(.L_x_6625) ;  /* 0x000000000f087348 */ /* 0x000fea0003c00000 */
[----:B------:R0:W1:Y:S02]  /*b9f0*/  SHFL.IDX P6, R14, R13, R12, R11 ;  /* 0x0000000c0d0e7389 */ /* 0x00006400000c000b */
[----:B01----:R-:W-:Y:S01]  /*ba00*/  ENDCOLLECTIVE ;  /* 0x000000000000791b */ /* 0x003fe20003800000 */
.L_x_6625:
[C---:B------:R-:W-:Y:S01]  /*ba10*/  VIADD R6, R4.reuse, 0x10 ;  /* 0x0000001004067836 */ /* 0x040fe20000000000 */
[----:B------:R-:W-:Y:S01]  /*ba20*/  ISETP.GE.AND P0, PT, R4, UR38, PT ;  /* 0x0000002604007c0c */ /* 0x000fe2000bf06270 */
[----:B------:R-:W-:Y:S02]  /*ba30*/  IMAD.MOV.U32 R13, RZ, RZ, R0 ;  /* 0x000000ffff0d7224 */ /* 0x000fe400078e0000 */
[----:B------:R-:W-:-:S10]  /*ba40*/  IMAD.MOV.U32 R2, RZ, RZ, R14 ;  /* 0x000000ffff027224 */ /* 0x000fd400078e000e */
[----:B------:R-:W-:Y:S05]  /*ba50*/  WARPSYNC.COLLECTIVE R15, `(.L_x_6626) ;  /* 0x000000000f087348 */ /* 0x000fea0003c00000 */
[----:B------:R0:W1:Y:S02]  /*ba60*/  SHFL.IDX P6, R14, R13, R12, R11 ;  /* 0x0000000c0d0e7389 */ /* 0x00006400000c000b */
[----:B01----:R-:W-:Y:S01]  /*ba70*/  ENDCOLLECTIVE ;  /* 0x000000000000791b */ /* 0x003fe20003800000 */
.L_x_6626:
        /* <DEDUP_REMOVED lines=8> */
.L_x_6627:
[----:B------:R-:W-:Y:S01]  /*bb00*/  @!PT LDS RZ, [RZ] ;  /* 0x00000000fffff984 */ /* 0x000fe20000000800 */
[----:B------:R-:W-:Y:S01]  /*bb10*/  @!PT LDS RZ, [RZ] ;  /* 0x00000000fffff984 */ /* 0x000fe20000000800 */
[----:B------:R-:W-:Y:S01]  /*bb20*/  @!PT LDS RZ, [RZ] ;  /* 0x00000000fffff984 */ /* 0x000fe20000000800 */
[----:B------:R0:W-:Y:S04]  /*bb30*/  @!P0 LDGSTS.E.BYPASS.LTC128B.128 [R8+0x10400], desc[UR48][R2.64], !P4 ;  /* 0x1040000002088fae */ /* 0x0001e8000e101d70 */
[----:B------:R0:W-:Y:S01]  /*bb40*/  @!P0 LDGSTS.E.BYPASS.LTC128B.128 [R8+0x14400], desc[UR48][R2.64+0x80], !P5 ;  /* 0x1440008002088fae */ /* 0x0001e2000e901d70 */
[----:B------:R-:W-:Y:S02]  /*bb50*/  ISETP.GE.AND P0, PT, R6, UR38, PT ;  /* 0x0000002606007c0c */ /* 0x000fe4000bf06270 */
[----:B------:R-:W-:Y:S01]  /*bb60*/  MOV R13, R0 ;  /* 0x00000000000d7202 */ /* 0x000fe20000000f00 */
[----:B------:R-:W-:-:S10]  /*bb70*/  IMAD.MOV.U32 R6, RZ, RZ, R14 ;  /* 0x000000ffff067224 */ /* 0x000fd400078e000e */
[----:B0-----:R-:W-:Y:S05]  /*bb80*/  WARPSYNC.COLLECTIVE R15, `(.L_x_6628) ;  /* 0x000000000f087348 */ /* 0x001fea0003c00000 */
[----:B------:R1:W2:Y:S02]  /*bb90*/  SHFL.IDX P6, R14, R13, R12, R11 ;  /* 0x0000000c0d0e7389 */ /* 0x0002a400000c000b */
[----:B012---:R-:W-:Y:S01]  /*bba0*/  ENDCOLLECTIVE ;  /* 0x000000000000791b */ /* 0x007fe20003800000 */
.L_x_6628:
[----:B------:R-:W-:Y:S01]  /*bbb0*/  IMAD.MOV.U32 R13, RZ, RZ, R5 ;  /* 0x000000ffff0d7224 */ /* 0x000fe200078e0005 */
[----:B------:R-:W-:Y:S02]  /*bbc0*/  MOV R12, 0x2 ;  /* 0x00000002000c7802 */ /* 0x000fe40000000f00 */
[----:B------:R-:W-:-:S05]  /*bbd0*/  @!P0 LEA R14, P1, R34, R14, 0x1 ;  /* 0x0000000e220e8211 */ /* 0x000fca00078208ff */
[----:B------:R-:W-:-:S08]  /*bbe0*/  @!P0 IMAD.MOV.U32 R2, RZ, RZ, R14 ;  /* 0x000000ffff028224 */ /* 0x000fd000078e000e */
[----:B------:R-:W-:Y:S05]  /*bbf0*/  WARPSYNC.COLLECTIVE R15, `(.L_x_6629) ;  /* 0x000000000f087348 */ /* 0x000fea0003c00000 */
[----:B------:R0:W1:Y:S02]  /*bc00*/  SHFL.IDX P6, R14, R13, R12, R11 ;  /* 0x0000000c0d0e7389 */ /* 0x00006400000c000b */
[----:B01----:R-:W-:Y:S01]  /*bc10*/  ENDCOLLECTIVE ;  /* 0x000000000000791b */ /* 0x003fe20003800000 */
.L_x_6629:
        /* <DEDUP_REMOVED lines=14> */
.L_x_6630:
[----:B------:R-:W-:Y:S02]  /*bd00*/  IMAD.MOV.U32 R13, RZ, RZ, R5 ;  /* 0x000000ffff0d7224 */ /* 0x000fe400078e0005 */
[----:B------:R-:W-:Y:S01]  /*bd10*/  IMAD.MOV.U32 R12, RZ, RZ, 0x3 ;  /* 0x00000003ff0c7424 */ /* 0x000fe200078e00ff */
[----:B------:R-:W-:-:S05]  /*bd20*/  @!P0 LEA R14, P1, R34, R14, 0x1 ;  /* 0x0000000e220e8211 */ /* 0x000fca00078208ff */
[----:B------:R-:W-:-:S08]  /*bd30*/  @!P0 IMAD.MOV.U32 R2, RZ, RZ, R14 ;  /* 0x000000ffff028224 */ /* 0x000fd000078e000e */
[----:B------:R-:W-:Y:S05]  /*bd40*/  WARPSYNC.COLLECTIVE R15, `(.L_x_6631) ;  /* 0x000000000f087348 */ /* 0x000fea0003c00000 */
[----:B------:R0:W1:Y:S02]  /*bd50*/  SHFL.IDX P6, R14, R13, R12, R11 ;  /* 0x0000000c0d0e7389 */ /* 0x00006400000c000b */
[----:B01----:R-:W-:Y:S01]  /*bd60*/  ENDCOLLECTIVE ;  /* 0x000000000000791b */ /* 0x003fe20003800000 */
.L_x_6631:
[----:B------:R-:W-:Y:S01]  /*bd70*/  @!P0 IMAD.X R7, RZ, RZ, R6, P1 ;  /* 0x000000ffff078224 */ /* 0x000fe200008e0606 */
[----:B------:R-:W-:-:S03]  /*bd80*/  IADD3 R6, R4, 0x30, RZ ;  /* 0x0000003004067810 */ /* 0x000fc60007ffe0ff */
        /* <DEDUP_REMOVED lines=12> */
.L_x_6632:
[----:B------:R-:W-:Y:S02]  /*be50*/  IMAD.MOV.U32 R13, RZ, RZ, R5 ;  /* 0x000000ffff0d7224 */ /* 0x000fe400078e0005 */
[----:B------:R-:W-:Y:S01]  /*be60*/  IMAD.MOV.U32 R12, RZ, RZ, 0x4 ;  /* 0x00000004ff0c7424 */ /* 0x000fe200078e00ff */
[----:B------:R-:W-:-:S04]  /*be70*/  @!P0 LEA R14, P1, R34, R14, 0x1 ;  /* 0x0000000e220e8211 */ /* 0x000fc800078208ff */
[----:B------:R-:W-:Y:S01]  /*be80*/  @!P0 MOV R2, R14 ;  /* 0x0000000e00028202 */ /* 0x000fe20000000f00 */
[----:B------:R-:W-:-:S08]  /*be90*/  @!P0 IMAD.X R7, RZ, RZ, R6, P1 ;  /* 0x000000ffff078224 */ /* 0x000fd000008e0606 */
[----:B------:R-:W-:Y:S05]  /*bea0*/  WARPSYNC.COLLECTIVE R15, `(.L_x_6633) ;  /* 0x000000000f087348 */ /* 0x000fea0003c00000 */
[----:B------:R0:W1:Y:S02]  /*beb0*/  SHFL.IDX P6, R14, R13, R12, R11 ;  /* 0x0000000c0d0e7389 */ /* 0x00006400000c000b */
[----:B01----:R-:W-:Y:S01]  /*bec0*/  ENDCOLLECTIVE ;  /* 0x000000000000791b */ /* 0x003fe20003800000 */
.L_x_6633:
[----:B------:R-:W-:Y:S02]  /*bed0*/  VIADD R6, R4, 0x40 ;  /* 0x0000004004067836 */ /* 0x000fe40000000000 */
[----:B------:R-:W-:-:S05]  /*bee0*/  @!P0 IMAD.MOV.U32 R3, RZ, RZ, R7 ;  /* 0x000000ffff038224 */ /* 0x000fca00078e0007 */
        /* <DEDUP_REMOVED lines=11> */
.L_x_6634:
[----:B------:R-:W-:Y:S01]  /*bfa0*/  IMAD.MOV.U32 R13, RZ, RZ, R5 ;  /* 0x000000ffff0d7224 */ /* 0x000fe200078e0005 */
[----:B------:R-:W-:Y:S02]  /*bfb0*/  MOV R12, 0x5 ;  /* 0x00000005000c7802 */ /* 0x000fe40000000f00 */
[----:B------:R-:W-:-:S05]  /*bfc0*/  @!P0 LEA R14, P1, R34, R14, 0x1 ;  /* 0x0000000e220e8211 */ /* 0x000fca00078208ff */
[----:B------:R-:W-:-:S08]  /*bfd0*/  @!P0 IMAD.MOV.U32 R2, RZ, RZ, R14 ;  /* 0x000000ffff028224 */ /* 0x000fd000078e000e */
[----:B------:R-:W-:Y:S05]  /*bfe0*/  WARPSYNC.COLLECTIVE R15, `(.L_x_6635) ;  /* 0x000000000f087348 */ /* 0x000fea0003c00000 */
[----:B------:R0:W1:Y:S02]  /*bff0*/  SHFL.IDX P6, R14, R13, R12, R11 ;  /* 0x0000000c0d0e7389 */ /* 0x00006400000c000b */
[----:B01----:R-:W-:Y:S01]  /*c000*/  ENDCOLLECTIVE ;  /* 0x000000000000791b */ /* 0x003fe20003800000 */
.L_x_6635:
        /* <DEDUP_REMOVED lines=14> */
.L_x_6636:
[----:B------:R-:W-:Y:S02]  /*c0f0*/  IMAD.MOV.U32 R13, RZ, RZ, R5 ;  /* 0x000000ffff0d7224 */ /* 0x000fe400078e0005 */
[----:B------:R-:W-:Y:S01]  /*c100*/  IMAD.MOV.U32 R12, RZ, RZ, 0x6 ;  /* 0x00000006ff0c7424 */ /* 0x000fe200078e00ff */
[----:B------:R-:W-:-:S05]  /*c110*/  @!P0 LEA R14, P1, R34, R14, 0x1 ;  /* 0x0000000e220e8211 */ /* 0x000fca00078208ff */
[----:B------:R-:W-:-:S08]  /*c120*/  @!P0 IMAD.MOV.U32 R2, RZ, RZ, R14 ;  /* 0x000000ffff028224 */ /* 0x000fd000078e000e */
[----:B------:R-:W-:Y:S05]  /*c130*/  WARPSYNC.COLLECTIVE R15, `(.L_x_6637) ;  /* 0x000000000f087348 */ /* 0x000fea0003c00000 */
[----:B------:R0:W1:Y:S02]  /*c140*/  SHFL.IDX P6, R14, R13, R12, R11 ;  /* 0x0000000c0d0e7389 */ /* 0x00006400000c000b */
[----:B01----:R-:W-:Y:S01]  /*c150*/  ENDCOLLECTIVE ;  /* 0x000000000000791b */ /* 0x003fe20003800000 */
.L_x_6637:
        /* <DEDUP_REMOVED lines=14> */
.L_x_6638:
        /* <DEDUP_REMOVED lines=8> */
.L_x_6639:
[----:B------:R-:W-:-:S05]  /*c2c0*/  @!P0 IMAD.MOV.U32 R3, RZ, RZ, R7 ;  /* 0x000000ffff038224 */ /* 0x000fca00078e0007 */
[----:B------:R-:W-:Y:S01]  /*c2d0*/  @!PT LDS RZ, [RZ] ;  /* 0x00000000fffff984 */ /* 0x000fe20000000800 */
[----:B------:R-:W-:Y:S01]  /*c2e0*/  @!PT LDS RZ, [RZ] ;  /* 0x00000000fffff984 */ /* 0x000fe20000000800 */
[----:B------:R-:W-:Y:S01]  /*c2f0*/  @!PT LDS RZ, [RZ] ;  /* 0x00000000fffff984 */ /* 0x000fe20000000800 */
[----:B------:R0:W-:Y:S04]  /*c300*/  @!P0 LDGSTS.E.BYPASS.LTC128B.128 [R8+0x13400], desc[UR48][R2.64], !P4 ;  /* 0x1340000002088fae */ /* 0x0001e8000e101d70 */
[----:B------:R0:W-:Y:S01]  /*c310*/  @!P0 LDGSTS.E.BYPASS.LTC128B.128 [R8+0x17400], desc[UR48][R2.64+0x80], !P5 ;  /* 0x1740008002088fae */ /* 0x0001e2000e901d70 */
[----:B------:R-:W-:Y:S02]  /*c320*/  IMAD.MOV.U32 R13, RZ, RZ, R0 ;  /* 0x000000ffff0d7224 */ /* 0x000fe400078e0000 */
[----:B------:R-:W-:-:S07]  /*c330*/  IMAD.MOV.U32 R6, RZ, RZ, R14 ;  /* 0x000000ffff067224 */ /* 0x000fce00078e000e */
[----:B0-----:R-:W-:Y:S05]  /*c340*/  WARPSYNC.COLLECTIVE R15, `(.L_x_6640) ;  /* 0x000000000f087348 */ /* 0x001fea0003c00000 */
[----:B------:R1:W2:Y:S02]  /*c350*/  SHFL.IDX P6, R14, R13, R12, R11 ;  /* 0x0000000c0d0e7389 */ /* 0x0002a400000c000b */
[----:B012---:R-:W-:Y:S01]  /*c360*/  ENDCOLLECTIVE ;  /* 0x000000000000791b */ /* 0x007fe20003800000 */
.L_x_6640:
[----:B------:R-:W-:Y:S05]  /*c370*/  BRA `(.L_x_6641) ;  /* 0xffffffcc002c7947 */ /* 0x000fea000383ffff */
.L_x_6567:
[----:B0-----:R-:W-:-:S04]  /*c380*/  MOV R3, UR39 ;  /* 0x0000002700037c02 */ /* 0x001fc80008000f00 */
[----:B------:R0:W1:Y:S03]  /*c390*/  SYNCS.PHASECHK.TRANS64.TRYWAIT P0, [R3+URZ+0x28820], R0 ;  /* 0x02882000030075a7 */ /* 0x000066000800017f */
[----:B-1----:R-:W-:Y:S05]  /*c3a0*/  @!P0 NANOSLEEP.SYNCS 0x989680 ;  /* 0x009896800000895d */ /* 0x002fea0003900000 */
[----:B------:R-:W1:Y:S02]  /*c3b0*/  @!P0 SYNCS.PHASECHK.TRANS64 P0, [R3+URZ+0x28820], R0 ;  /* 0x02882000030085a7 */ /* 0x000e64000800007f */
[----:B-1----:R-:W-:Y:S05]  /*c3c0*/  @!P0 BRA `(.L_x_6567) ;  /* 0xfffffffc00ec8947 */ /* 0x002fea000383ffff */
[----:B------:R-:W-:Y:S05]  /*c3d0*/  BRA `(.L_x_6642) ;  /* 0xffffffcc00607947 */ /* 0x000fea000383ffff */
.L_x_6571:
[----:B0-----:R0:W1:Y:S02]  /*c3e0*/  SYNCS.PHASECHK.TRANS64.TRYWAIT P0, [R6+URZ+0x28840], R3 ;  /* 0x02884003060075a7 */ /* 0x001064000800017f */
[----:B-1----:R-:W-:Y:S05]  /*c3f0*/  @!P0 NANOSLEEP.SYNCS 0x989680 ;  /* 0x009896800000895d */ /* 0x002fea0003900000 */
[----:B------:R-:W1:Y:S02]  /*c400*/  @!P0 SYNCS.PHASECHK.TRANS64 P0, [R6+URZ+0x28840], R3 ;  /* 0x02884003060085a7 */ /* 0x000e64000800007f */
[----:B-1----:R-:W-:Y:S05]  /*c410*/  @!P0 BRA `(.L_x_6571) ;  /* 0xfffffffc00f08947 */ /* 0x002fea000383ffff */
[----:B------:R-:W-:Y:S05]  /*c420*/  BRA `(.L_x_6643) ;  /* 0xffffffd0001c7947 */ /* 0x000fea000383ffff */
.L_x_6572:
        /* <DEDUP_REMOVED lines=8> */
.L_x_6645:
[----:B------:R-:W-:Y:S05]  /*c4b0*/  BSYNC B1 ;  /* 0x0000000000017941 */ /* 0x000fea0003800000 */
.L_x_6644:
[----:B------:R-:W-:Y:S01]  /*c4c0*/  MOV R13, R7 ;  /* 0x00000007000d7202 */ /* 0x000fe20000000f00 */
[----:B------:R-:W-:Y:S01]  /*c4d0*/  IMAD.MOV.U32 R12, RZ, RZ, RZ ;  /* 0x000000ffff0c7224 */ /* 0x000fe200078e00ff */
[----:B------:R-:W-:Y:S01]  /*c4e0*/  LEA R8, R8, UR39, 0x1 ;  /* 0x0000002708087c11 */ /* 0x000fe2000f8e08ff */
[----:B------:R-:W-:Y:S02]  /*c4f0*/  IMAD.MOV.U32 R11, RZ, RZ, 0x181f ;  /* 0x0000181fff0b7424 */ /* 0x000fe400078e00ff */
[----:B------:R-:W-:Y:S02]  /*c500*/  IMAD.MOV.U32 R15, RZ, RZ, -0x1 ;  /* 0xffffffffff0f7424 */ /* 0x000fe400078e00ff */
[----:B------:R-:W-:Y:S02]  /*c510*/  IMAD.MOV.U32 R3, RZ, RZ, R14 ;  /* 0x000000ffff037224 */ /* 0x000fe400078e000e */
[----:B------:R-:W-:-:S07]  /*c520*/  IMAD.SHL.U32 R5, R34, 0x2, RZ ;  /* 0x0000000222057824 */ /* 0x000fce00078e00ff */
[----:B------:R-:W-:Y:S05]  /*c530*/  WARPSYNC.COLLECTIVE R15, `(.L_x_6646) ;  /* 0x000000000f087348 */ /* 0x000fea0003c00000 */
[----:B------:R0:W1:Y:S02]  /*c540*/  SHFL.IDX P6, R14, R13, R12, R11 ;  /* 0x0000000c0d0e7389 */ /* 0x00006400000c000b */
[----:B01----:R-:W-:Y:S01]  /*c550*/  ENDCOLLECTIVE ;  /* 0x000000000000791b */ /* 0x003fe20003800000 */
.L_x_6646:
[----:B------:R-:W-:Y:S01]  /*c560*/  MOV R13, R9 ;  /* 0x00000009000d7202 */ /* 0x000fe20000000f00 */
[----:B------:R-:W-:Y:S01]  /*c570*/  IMAD.MOV.U32 R12, RZ, RZ, 0x1 ;  /* 0x00000001ff0c7424 */ /* 0x000fe200078e00ff */
[----:B------:R-:W-:-:S13]  /*c580*/  IADD3 R2, P0, R14, R5, RZ ;  /* 0x000000050e027210 */ /* 0x000fda0007f1e0ff */
[----:B------:R-:W-:Y:S05]  /*c590*/  WARPSYNC.COLLECTIVE R15, `(.L_x_6647) ;  /* 0x000000000f087348 */ /* 0x000fea0003c00000 */
[----:B------:R0:W1:Y:S02]  /*c5a0*/  SHFL.IDX P6, R14, R13, R12, R11 ;  /* 0x0000000c0d0e7389 */ /* 0x00006400000c000b */
[----:B01----:R-:W-:Y:S01]  /*c5b0*/  ENDCOLLECTIVE ;  /* 0x000000000000791b */ /* 0x003fe20003800000 */
.L_x_6647:
[----:B------:R-:W-:-:S05]  /*c5c0*/  IMAD.X R3, RZ, RZ, R3, P0 ;  /* 0x000000ffff037224 */ /* 0x000fca00000e0603 */
[----:B------:R-:W-:Y:S01]  /*c5d0*/  @!PT LDS RZ, [RZ] ;  /* 0x00000000fffff984 */ /* 0x000fe20000000800 */
[----:B------:R-:W-:Y:S01]  /*c5e0*/  @!PT LDS RZ, [RZ] ;  /* 0x00000000fffff984 */ /* 0x000fe20000000800 */
[----:B------:R-:W-:Y:S01]  /*c5f0*/  @!PT LDS RZ, [RZ] ;  /* 0x00000000fffff984 */ /* 0x000fe20000000800 */
[----:B------:R-:W-:Y:S04]  /*c600*/  LDGSTS.E.BYPASS.LTC128B.128 [R8+0x18400], desc[UR48][R2.64], !P2 ;  /* 0x1840000002087fae */ /* 0x000fe8000d101d70 */
[----:B------:R0:W-:Y:S01]  /*c610*/  LDGSTS.E.BYPASS.LTC128B.128 [R8+0x1c400], desc[UR48][R2.64+0x80], !P1 ;  /* 0x1c40008002087fae */ /* 0x0001e2000c901d70 */
[----:B------:R-:W-:Y:S02]  /*c620*/  IMAD.MOV.U32 R13, RZ, RZ, R7 ;  /* 0x000000ffff0d7224 */ /* 0x000fe400078e0007 */
[----:B0-----:R-:W-:-:S07]  /*c630*/  IMAD.MOV.U32 R3, RZ, RZ, R14 ;  /* 0x000000ffff037224 */ /* 0x001fce00078e000e */
[----:B------:R-:W-:Y:S05]  /*c640*/  WARPSYNC.COLLECTIVE R15, `(.L_x_6648) ;  /* 0x000000000f087348 */ /* 0x000fea0003c00000 */
[----:B------:R0:W1:Y:S02]  /*c650*/  SHFL.IDX P6, R14, R13, R12, R11 ;  /* 0x0000000c0d0e7389 */ /* 0x00006400000c000b */
[----:B01----:R-:W-:Y:S01]  /*c660*/  ENDCOLLECTIVE ;  /* 0x000000000000791b */ /* 0x003fe20003800000 */
.L_x_6648:
[----:B------:R-:W-:Y:S01]  /*c670*/  IMAD.MOV.U32 R13, RZ, RZ, R9 ;  /* 0x000000ffff0d7224 */ /* 0x000fe200078e0009 */
[----:B------:R-:W-:Y:S02]  /*c680*/  MOV R12, 0x2 ;  /* 0x00000002000c7802 */ /* 0x000fe40000000f00 */
[----:B------:R-:W-:-:S13]  /*c690*/  IADD3 R2, P0, R14, R5, RZ ;  /* 0x000000050e027210 */ /* 0x000fda0007f1e0ff */
[----:B------:R-:W-:Y:S05]  /*c6a0*/  WARPSYNC.COLLECTIVE R15, `(.L_x_6649) ;  /* 0x000000000f087348 */ /* 0x000fea0003c00000 */
[----:B------:R0:W1:Y:S02]  /*c6b0*/  SHFL.IDX P6, R14, R13, R12, R11 ;  /* 0x0000000c0d0e7389 */ /* 0x00006400000c000b */
[----:B01----:R-:W-:Y:S01]  /*c6c0*/  ENDCOLLECTIVE ;  /* 0x000000000000791b */ /* 0x003fe20003800000 */
.L_x_6649:
        /* <DEDUP_REMOVED lines=11> */
.L_x_6650:
[----:B------:R-:W-:Y:S02]  /*c780*/  IMAD.MOV.U32 R13, RZ, RZ, R9 ;  /* 0x000000ffff0d7224 */ /* 0x000fe400078e0009 */
[----:B------:R-:W-:Y:S01]  /*c790*/  IMAD.MOV.U32 R12, RZ, RZ, 0x3 ;  /* 0x00000003ff0c7424 */ /* 0x000fe200078e00ff */
[----:B------:R-:W-:-:S13]  /*c7a0*/  IADD3 R2, P0, R14, R5, RZ ;  /* 0x000000050e027210 */ /* 0x000fda0007f1e0ff */
[----:B------:R-:W-:Y:S05]  /*c7b0*/  WARPSYNC.COLLECTIVE R15, `(.L_x_6651) ;  /* 0x000000000f087348 */ /* 0x000fea0003c00000 */
[----:B------:R0:W1:Y:S02]  /*c7c0*/  SHFL.IDX P6, R14, R13, R12, R11 ;  /* 0x0000000c0d0e7389 */ /* 0x00006400000c000b */
[----:B01----:R-:W-:Y:S01]  /*c7d0*/  ENDCOLLECTIVE ;  /* 0x000000000000791b */ /* 0x003fe20003800000 */
.L_x_6651:
[----:B------:R-:W-:-:S05]  /*c7e0*/  IMAD.X R3, RZ, RZ, R3, P0 ;  /* 0x000000ffff037224 */ /* 0x000fca00000e0603 */
[----:B------:R-:W-:Y:S01]  /*c7f0*/  @!PT LDS RZ, [RZ] ;  /* 0x00000000fffff984 */ /* 0x000fe20000000800 */
[----:B------:R-:W-:Y:S01]  /*c800*/  @!PT LDS RZ, [RZ] ;  /* 0x00000000fffff984 */ /* 0x000fe20000000800 */
[----:B------:R-:W-:Y:S01]  /*c810*/  @!PT LDS RZ, [RZ] ;  /* 0x00000000fffff984 */ /* 0x000fe20000000800 */
[----:B------:R-:W-:Y:S04]  /*c820*/  LDGSTS.E.BYPASS.LTC128B.128 [R8+0x19400], desc[UR48][R2.64], !P2 ;  /* 0x1940000002087fae */ /* 0x000fe8000d101d70 */
[----:B------:R0:W-:Y:S01]  /*c830*/  LDGSTS.E.BYPASS.LTC128B.128 [R8+0x1d400], desc[UR48][R2.64+0x80], !P1 ;  /* 0x1d40008002087fae */ /* 0x0001e2000c901d70 */
[----:B------:R-:W-:Y:S01]  /*c840*/  IMAD.MOV.U32 R13, RZ, RZ, R7 ;  /* 0x000000ffff0d7224 */ /* 0x000fe200078e0007 */
[----:B0-----:R-:W-:-:S07]  /*c850*/  MOV R3, R14 ;  /* 0x0000000e00037202 */ /* 0x001fce0000000f00 */
[----:B------:R-:W-:Y:S05]  /*c860*/  WARPSYNC.COLLECTIVE R15, `(.L_x_6652) ;  /* 0x000000000f087348 */ /* 0x000fea0003c00000 */
[----:B------:R0:W1:Y:S02]  /*c870*/  SHFL.IDX P6, R14, R13, R12, R11 ;  /* 0x0000000c0d0e7389 */ /* 0x00006400000c000b */
[----:B01----:R-:W-:Y:S01]  /*c880*/  ENDCOLLECTIVE ;  /* 0x000000000000791b */ /* 0x003fe20003800000 */
.L_x_6652:
[----:B------:R-:W-:Y:S02]  /*c890*/  IMAD.MOV.U32 R13, RZ, RZ, R9 ;  /* 0x000000ffff0d7224 */ /* 0x000fe400078e0009 */
[----:B------:R-:W-:Y:S01]  /*c8a0*/  IMAD.MOV.U32 R12, RZ, RZ, 0x4 ;  /* 0x00000004ff0c7424 */ /* 0x000fe200078e00ff */
[----:B------:R-:W-:-:S13]  /*c8b0*/  IADD3 R2, P0, R14, R5, RZ ;  /* 0x000000050e027210 */ /* 0x000fda0007f1e0ff */
[----:B------:R-:W-:Y:S05]  /*c8c0*/  WARPSYNC.COLLECTIVE R15, `(.L_x_6653) ;  /* 0x000000000f087348 */ /* 0x000fea0003c00000 */
[----:B------:R0:W1:Y:S02]  /*c8d0*/  SHFL.IDX P6, R14, R13, R12, R11 ;  /* 0x0000000c0d0e7389 */ /* 0x00006400000c000b */
[----:B01----:R-:W-:Y:S01]  /*c8e0*/  ENDCOLLECTIVE ;  /* 0x000000000000791b */ /* 0x003fe20003800000 */
.L_x_6653:
[----:B------:R-:W-:-:S05]  /*c8f0*/  IMAD.X R3, RZ, RZ, R3, P0 ;  /* 0x000000ffff037224 */ /* 0x000fca00000e0603 */
[----:B------:R-:W-:Y:S01]  /*c900*/  @!PT LDS RZ, [RZ] ;  /* 0x00000000fffff984 */ /* 0x000fe20000000800 */
[----:B------:R-:W-:Y:S01]  /*c910*/  @!PT LDS RZ, [RZ] ;  /* 0x00000000fffff984 */ /* 0x000fe20000000800 */
[----:B------:R-:W-:Y:S01]  /*c920*/  @!PT LDS RZ, [RZ] ;  /* 0x00000000fffff984 */ /* 0x000fe20000000800 */
[----:B------:R-:W-:Y:S04]  /*c930*/  LDGSTS.E.BYPASS.LTC128B.128 [R8+0x19c00], desc[UR48][R2.64], !P2 ;  /* 0x19c0000002087fae */ /* 0x000fe8000d101d70 */
[----:B------:R0:W-:Y:S01]  /*c940*/  LDGSTS.E.BYPASS.LTC128B.128 [R8+0x1dc00], desc[UR48][R2.64+0x80], !P1 ;  /* 0x1dc0008002087fae */ /* 0x0001e2000c901d70 */
[----:B------:R-:W-:Y:S01]  /*c950*/  MOV R13, R7 ;  /* 0x00000007000d7202 */ /* 0x000fe20000000f00 */
[----:B0-----:R-:W-:-:S07]  /*c960*/  IMAD.MOV.U32 R3, RZ, RZ, R14 ;  /* 0x000000ffff037224 */ /* 0x001fce00078e000e */
[----:B------:R-:W-:Y:S05]  /*c970*/  WARPSYNC.COLLECTIVE R15, `(.L_x_6654) ;  /* 0x000000000f087348 */ /* 0x000fea0003c00000 */
[----:B------:R0:W1:Y:S02]  /*c980*/  SHFL.IDX P6, R14, R13, R12, R11 ;  /* 0x0000000c0d0e7389 */ /* 0x00006400000c000b */
[----:B01----:R-:W-:Y:S01]  /*c990*/  ENDCOLLECTIVE ;  /* 0x000000000000791b */ /* 0x003fe20003800000 */
.L_x_6654:
[----:B------:R-:W-:Y:S02]  /*c9a0*/  IMAD.MOV.U32 R13, RZ, RZ, R9 ;  /* 0x000000ffff0d7224 */ /* 0x000fe400078e0009 */
[----:B------:R-:W-:Y:S01]  /*c9b0*/  IMAD.MOV.U32 R12, RZ, RZ, 0x5 ;  /* 0x00000005ff0c7424 */ /* 0x000fe200078e00ff */
[----:B------:R-:W-:-:S13]  /*c9c0*/  IADD3 R2, P0, R14, R5, RZ ;  /* 0x000000050e027210 */ /* 0x000fda0007f1e0ff */
[----:B------:R-:W-:Y:S05]  /*c9d0*/  WARPSYNC.COLLECTIVE R15, `(.L_x_6655) ;  /* 0x000000000f087348 */ /* 0x000fea0003c00000 */
[----:B------:R0:W1:Y:S02]  /*c9e0*/  SHFL.IDX P6, R14, R13, R12, R11 ;  /* 0x0000000c0d0e7389 */ /* 0x00006400000c000b */
[----:B01----:R-:W-:Y:S01]  /*c9f0*/  ENDCOLLECTIVE ;  /* 0x000000000000791b */ /* 0x003fe20003800000 */
.L_x_6655:
        /* <DEDUP_REMOVED lines=11> */
.L_x_6656:
[----:B------:R-:W-:Y:S02]  /*cab0*/  IMAD.MOV.U32 R13, RZ, RZ, R9 ;  /* 0x000000ffff0d7224 */ /* 0x000fe400078e0009 */
[----:B------:R-:W-:Y:S01]  /*cac0*/  IMAD.MOV.U32 R12, RZ, RZ, 0x6 ;  /* 0x00000006ff0c7424 */ /* 0x000fe200078e00ff */
[----:B------:R-:W-:-:S13]  /*cad0*/  IADD3 R2, P0, R14, R5, RZ ;  /* 0x000000050e027210 */ /* 0x000fda0007f1e0ff */
[----:B------:R-:W-:Y:S05]  /*cae0*/  WARPSYNC.COLLECTIVE R15, `(.L_x_6657) ;  /* 0x000000000f087348 */ /* 0x000fea0003c00000 */
[----:B------:R0:W1:Y:S02]  /*caf0*/  SHFL.IDX P6, R14, R13, R12, R11 ;  /* 0x0000000c0d0e7389 */ /* 0x00006400000c000b */
[----:B01----:R-:W-:Y:S01]  /*cb00*/  ENDCOLLECTIVE ;  /* 0x000000000000791b */ /* 0x003fe20003800000 */
.L_x_6657:
[----:B------:R-:W-:-:S05]  /*cb10*/  IADD3.X R3, RZ, R3, RZ, P0, !PT ;  /* 0x00000003ff037210 */ /* 0x000fca00007fe4ff */
        /* <DEDUP_REMOVED lines=10> */
.L_x_6658:
[----:B------:R-:W-:Y:S02]  /*cbc0*/  IMAD.MOV.U32 R13, RZ, RZ, R9 ;  /* 0x000000ffff0d7224 */ /* 0x000fe400078e0009 */
[----:B------:R-:W-:Y:S01]  /*cbd0*/  IMAD.MOV.U32 R12, RZ, RZ, 0x7 ;  /* 0x00000007ff0c7424 */ /* 0x000fe200078e00ff */
[----:B------:R-:W-:-:S13]  /*cbe0*/  IADD3 R2, P0, R14, R5, RZ ;  /* 0x000000050e027210 */ /* 0x000fda0007f1e0ff */
[----:B------:R-:W-:Y:S05]  /*cbf0*/  WARPSYNC.COLLECTIVE R15, `(.L_x_6659) ;  /* 0x000000000f087348 */ /* 0x000fea0003c00000 */
[----:B------:R0:W1:Y:S02]  /*cc00*/  SHFL.IDX P6, R14, R13, R12, R11 ;  /* 0x0000000c0d0e7389 */ /* 0x00006400000c000b */
[----:B01----:R-:W-:Y:S01]  /*cc10*/  ENDCOLLECTIVE ;  /* 0x000000000000791b */ /* 0x003fe20003800000 */
.L_x_6659:
[----:B------:R-:W-:-:S05]  /*cc20*/  IADD3.X R3, RZ, R3, RZ, P0, !PT ;  /* 0x00000003ff037210 */ /* 0x000fca00007fe4ff */
[----:B------:R-:W-:Y:S01]  /*cc30*/  @!PT LDS RZ, [RZ] ;  /* 0x00000000fffff984 */ /* 0x000fe20000000800 */
[----:B------:R-:W-:Y:S01]  /*cc40*/  @!PT LDS RZ, [RZ] ;  /* 0x00000000fffff984 */ /* 0x000fe20000000800 */
[----:B------:R-:W-:Y:S01]  /*cc50*/  @!PT LDS RZ, [RZ] ;  /* 0x00000000fffff984 */ /* 0x000fe20000000800 */
[----:B------:R0:W-:Y:S04]  /*cc60*/  LDGSTS.E.BYPASS.LTC128B.128 [R8+0x1b400], desc[UR48][R2.64], !P2 ;  /* 0x1b40000002087fae */ /* 0x0001e8000d101d70 */
[----:B------:R0:W-:Y:S01]  /*cc70*/  LDGSTS.E.BYPASS.LTC128B.128 [R8+0x1f400], desc[UR48][R2.64+0x80], !P1 ;  /* 0x1f40008002087fae */ /* 0x0001e2000c901d70 */
[----:B------:R-:W-:Y:S02]  /*cc80*/  IMAD.MOV.U32 R13, RZ, RZ, R7 ;  /* 0x000000ffff0d7224 */ /* 0x000fe400078e0007 */
[----:B------:R-:W-:-:S07]  /*cc90*/  IMAD.MOV.U32 R9, RZ, RZ, R14 ;  /* 0x000000ffff097224 */ /* 0x000fce00078e000e */
[----:B0-----:R-:W-:Y:S05]  /*cca0*/  WARPSYNC.COLLECTIVE R15, `(.L_x_6660) ;  /* 0x000000000f087348 */ /* 0x001fea0003c00000 */
[----:B------:R1:W2:Y:S02]  /*ccb0*/  SHFL.IDX P6, R14, R13, R12, R11 ;  /* 0x0000000c0d0e7389 */ /* 0x0002a400000c000b */
[----:B012---:R-:W-:Y:S01]  /*ccc0*/  ENDCOLLECTIVE ;  /* 0x000000000000791b */ /* 0x007fe20003800000 */
.L_x_6660:
[----:B------:R-:W-:Y:S05]  /*ccd0*/  BRA `(.L_x_6661) ;  /* 0xffffffcc000c7947 */ /* 0x000fea000383ffff */
.L_x_6577:
[----:B0-----:R0:W1:Y:S02]  /*cce0*/  SYNCS.PHASECHK.TRANS64.TRYWAIT P0, [R6+URZ+0x28860], R3 ;  /* 0x02886003060075a7 */ /* 0x001064000800017f */
[----:B-1----:R-:W-:Y:S05]  /*ccf0*/  @!P0 NANOSLEEP.SYNCS 0x989680 ;  /* 0x009896800000895d */ /* 0x002fea0003900000 */
[----:B------:R-:W1:Y:S02]  /*cd00*/  @!P0 SYNCS.PHASECHK.TRANS64 P0, [R6+URZ+0x28860], R3 ;  /* 0x02886003060085a7 */ /* 0x000e64000800007f */
[----:B-1----:R-:W-:Y:S05]  /*cd10*/  @!P0 BRA `(.L_x_6577) ;  /* 0xfffffffc00f08947 */ /* 0x002fea000383ffff */
[----:B------:R-:W-:Y:S05]  /*cd20*/  BRA `(.L_x_6662) ;  /* 0xffffffcc00707947 */ /* 0x000fea000383ffff */
.L_x_6578:
        /* <DEDUP_REMOVED lines=8> */
.L_x_6664:
[----:B------:R-:W-:Y:S05]  /*cdb0*/  BSYNC B1 ;  /* 0x0000000000017941 */ /* 0x000fea0003800000 */
.L_x_6663:
        /* <DEDUP_REMOVED lines=9> */
.L_x_6665:
[----:B------:R-:W-:Y:S01]  /*ce50*/  MOV R13, R17 ;  /* 0x00000011000d7202 */ /* 0x000fe20000000f00 */
[----:B------:R-:W-:Y:S01]  /*ce60*/  IMAD.MOV.U32 R12, RZ, RZ, 0x1 ;  /* 0x00000001ff0c7424 */ /* 0x000fe200078e00ff */
[----:B------:R-:W-:-:S13]  /*ce70*/  IADD3 R2, P0, R14, R5, RZ ;  /* 0x000000050e027210 */ /* 0x000fda0007f1e0ff */
[----:B------:R-:W-:Y:S05]  /*ce80*/  WARPSYNC.COLLECTIVE R15, `(.L_x_6666) ;  /* 0x000000000f087348 */ /* 0x000fea0003c00000 */
[----:B------:R0:W1:Y:S02]  /*ce90*/  SHFL.IDX P6, R14, R13, R12, R11 ;  /* 0x0000000c0d0e7389 */ /* 0x00006400000c000b */
[----:B01----:R-:W-:Y:S01]  /*cea0*/  ENDCOLLECTIVE ;  /* 0x000000000000791b */ /* 0x003fe20003800000 */
.L_x_6666:
        /* <DEDUP_REMOVED lines=8> */
[----:B------:R0:W-:Y:S02]  /*cf30*/  LDGSTS.E.BYPASS.LTC128B.128 [R7+0x4400], desc[UR48][R2.64+0x80], !P0 ;  /* 0x0440008002077fae */ /* 0x0001e4000c101d70 */
[----:B0-----:R-:W-:-:S07]  /*cf40*/  IMAD.MOV.U32 R3, RZ, RZ, R14 ;  /* 0x000000ffff037224 */ /* 0x001fce00078e000e */
[----:B------:R-:W-:Y:S05]  /*cf50*/  WARPSYNC.COLLECTIVE R15, `(.L_x_6667) ;  /* 0x000000000f087348 */ /* 0x000fea0003c00000 */
[----:B------:R0:W1:Y:S02]  /*cf60*/  SHFL.IDX P6, R14, R13, R12, R11 ;  /* 0x0000000c0d0e7389 */ /* 0x00006400000c000b */
[----:B01----:R-:W-:Y:S01]  /*cf70*/  ENDCOLLECTIVE ;  /* 0x000000000000791b */ /* 0x003fe20003800000 */
.L_x_6667:
[----:B------:R-:W-:Y:S01]  /*cf80*/  MOV R13, R17 ;  /* 0x00000011000d7202 */ /* 0x000fe20000000f00 */
[----:B------:R-:W-:Y:S01]  /*cf90*/  IMAD.MOV.U32 R12, RZ, RZ, 0x2 ;  /* 0x00000002ff0c7424 */ /* 0x000fe200078e00ff */
[----:B------:R-:W-:-:S13]  /*cfa0*/  IADD3 R2, P0, R14, R5, RZ ;  /* 0x000000050e027210 */ /* 0x000fda0007f1e0ff */
[----:B------:R-:W-:Y:S05]  /*cfb0*/  WARPSYNC.COLLECTIVE R15, `(.L_x_6668) ;  /* 0x000000000f087348 */ /* 0x000fea0003c00000 */
[----:B------:R0:W1:Y:S02]  /*cfc0*/  SHFL.IDX P6, R14, R13, R12, R11 ;  /* 0x0000000c0d0e7389 */ /* 0x00006400000c000b */
[----:B01----:R-:W-:Y:S01]  /*cfd0*/  ENDCOLLECTIVE ;  /* 0x000000000000791b */ /* 0x003fe20003800000 */
.L_x_6668:
        /* <DEDUP_REMOVED lines=13> */
.L_x_6669:
[----:B------:R-:W-:Y:S01]  /*d0b0*/  MOV R13, R17 ;  /* 0x00000011000d7202 */ /* 0x000fe20000000f00 */
[----:B------:R-:W-:Y:S01]  /*d0c0*/  IMAD.MOV.U32 R12, RZ, RZ, 0x3 ;  /* 0x00000003ff0c7424 */ /* 0x000fe200078e00ff */
[----:B------:R-:W-:-:S13]  /*d0d0*/  IADD3 R2, P0, R14, R5, RZ ;  /* 0x000000050e027210 */ /* 0x000fda0007f1e0ff */
[----:B------:R-:W-:Y:S05]  /*d0e0*/  WARPSYNC.COLLECTIVE R15, `(.L_x_6670) ;  /* 0x000000000f087348 */ /* 0x000fea0003c00000 */
[----:B------:R0:W1:Y:S02]  /*d0f0*/  SHFL.IDX P6, R14, R13, R12, R11 ;  /* 0x0000000c0d0e7389 */ /* 0x00006400000c000b */
[----:B01----:R-:W-:Y:S01]  /*d100*/  ENDCOLLECTIVE ;  /* 0x000000000000791b */ /* 0x003fe20003800000 */
.L_x_6670:
        /* <DEDUP_REMOVED lines=13> */
.L_x_6671:
[----:B------:R-:W-:Y:S01]  /*d1e0*/  MOV R13, R17 ;  /* 0x00000011000d7202 */ /* 0x000fe20000000f00 */
[----:B------:R-:W-:Y:S01]  /*d1f0*/  IMAD.MOV.U32 R12, RZ, RZ, 0x4 ;  /* 0x00000004ff0c7424 */ /* 0x000fe200078e00ff */
[----:B------:R-:W-:-:S13]  /*d200*/  IADD3 R2, P0, R14, R5, RZ ;  /* 0x000000050e027210 */ /* 0x000fda0007f1e0ff */
[----:B------:R-:W-:Y:S05]  /*d210*/  WARPSYNC.COLLECTIVE R15, `(.L_x_6672) ;  /* 0x000000000f087348 */ /* 0x000fea0003c00000 */
[----:B------:R0:W1:Y:S02]  /*d220*/  SHFL.IDX P6, R14, R13, R12, R11 ;  /* 0x0000000c0d0e7389 */ /* 0x00006400000c000b */
[----:B01----:R-:W-:Y:S01]  /*d230*/  ENDCOLLECTIVE ;  /* 0x000000000000791b */ /* 0x003fe20003800000 */
.L_x_6672:
        /* <DEDUP_REMOVED lines=13> */
.L_x_6673:
[----:B------:R-:W-:Y:S01]  /*d310*/  MOV R13, R17 ;  /* 0x00000011000d7202 */ /* 0x000fe20000000f00 */
[----:B------:R-:W-:Y:S01]  /*d320*/  IMAD.MOV.U32 R12, RZ, RZ, 0x5 ;  /* 0x00000005ff0c7424 */ /* 0x000fe200078e00ff */
[----:B------:R-:W-:-:S13]  /*d330*/  IADD3 R2, P0, R14, R5, RZ ;  /* 0x000000050e027210 */ /* 0x000fda0007f1e0ff */
[----:B------:R-:W-:Y:S05]  /*d340*/  WARPSYNC.COLLECTIVE R15, `(.L_x_6674) ;  /* 0x000000000f087348 */ /* 0x000fea0003c00000 */
[----:B------:R0:W1:Y:S02]  /*d350*/  SHFL.IDX P6, R14, R13, R12, R11 ;  /* 0x0000000c0d0e7389 */ /* 0x00006400000c000b */
[----:B01----:R-:W-:Y:S01]  /*d360*/  ENDCOLLECTIVE ;  /* 0x000000000000791b */ /* 0x003fe20003800000 */
.L_x_6674:
        /* <DEDUP_REMOVED lines=13> */
.L_x_6675:
[----:B------:R-:W-:Y:S01]  /*d440*/  MOV R13, R17 ;  /* 0x00000011000d7202 */ /* 0x000fe20000000f00 */
[----:B------:R-:W-:Y:S01]  /*d450*/  IMAD.MOV.U32 R12, RZ, RZ, 0x6 ;  /* 0x00000006ff0c7424 */ /* 0x000fe200078e00ff */
[----:B------:R-:W-:-:S13]  /*d460*/  IADD3 R2, P0, R14, R5, RZ ;  /* 0x000000050e027210 */ /* 0x000fda0007f1e0ff */
[----:B------:R-:W-:Y:S05]  /*d470*/  WARPSYNC.COLLECTIVE R15, `(.L_x_6676) ;  /* 0x000000000f087348 */ /* 0x000fea0003c00000 */
[----:B------:R0:W1:Y:S02]  /*d480*/  SHFL.IDX P6, R14, R13, R12, R11 ;  /* 0x0000000c0d0e7389 */ /* 0x00006400000c000b */
[----:B01----:R-:W-:Y:S01]  /*d490*/  ENDCOLLECTIVE ;  /* 0x000000000000791b */ /* 0x003fe20003800000 */
.L_x_6676:
        /* <DEDUP_REMOVED lines=13> */
.L_x_6677:
[----:B------:R-:W-:Y:S01]  /*d570*/  MOV R13, R17 ;  /* 0x00000011000d7202 */ /* 0x000fe20000000f00 */
[----:B------:R-:W-:Y:S01]  /*d580*/  IMAD.MOV.U32 R12, RZ, RZ, 0x7 ;  /* 0x00000007ff0c7424 */ /* 0x000fe200078e00ff */
[----:B------:R-:W-:-:S13]  /*d590*/  IADD3 R2, P0, R14, R5, RZ ;  /* 0x000000050e027210 */ /* 0x000fda0007f1e0ff */
[----:B------:R-:W-:Y:S05]  /*d5a0*/  WARPSYNC.COLLECTIVE R15, `(.L_x_6678) ;  /* 0x000000000f087348 */ /* 0x000fea0003c00000 */
[----:B------:R0:W1:Y:S02]  /*d5b0*/  SHFL.IDX P6, R14, R13, R12, R11 ;  /* 0x0000000c0d0e7389 */ /* 0x00006400000c000b */
[----:B01----:R-:W-:Y:S01]  /*d5c0*/  ENDCOLLECTIVE ;  /* 0x000000000000791b */ /* 0x003fe20003800000 */
.L_x_6678:
        /* <DEDUP_REMOVED lines=12> */
.L_x_6679:
[----:B------:R-:W-:Y:S01]  /*d690*/  @!PT LDS RZ, [RZ] ;  /* 0x00000000fffff984 */ /* 0x000fe20000000800 */
[----:B------:R-:W-:Y:S01]  /*d6a0*/  @!PT LDS RZ, [RZ] ;  /* 0x00000000fffff984 */ /* 0x000fe20000000800 */
[----:B------:R-:W-:Y:S01]  /*d6b0*/  @!PT LDS RZ, [RZ] ;  /* 0x00000000fffff984 */ /* 0x000fe20000000800 */
[----:B------:R0:W-:Y:S01]  /*d6c0*/  LDGSTS.E.BYPASS.LTC128B.128 [R7+0x7400], desc[UR48][R2.64+0x80], !P0 ;  /* 0x0740008002077fae */ /* 0x0001e2000c101d70 */
[----:B------:R-:W-:Y:S05]  /*d6d0*/  BRA `(.L_x_6680) ;  /* 0xffffffc8000c7947 */ /* 0x000fea000383ffff */
.L_x_6584:
[----:B0-----:R0:W1:Y:S02]  /*d6e0*/  SYNCS.PHASECHK.TRANS64.TRYWAIT P0, [R4+URZ+0x28860], R3 ;  /* 0x02886003040075a7 */ /* 0x001064000800017f */
[----:B-1----:R-:W-:Y:S05]  /*d6f0*/  @!P0 NANOSLEEP.SYNCS 0x989680 ;  /* 0x009896800000895d */ /* 0x002fea0003900000 */
[----:B------:R-:W1:Y:S02]  /*d700*/  @!P0 SYNCS.PHASECHK.TRANS64 P0, [R4+URZ+0x28860], R3 ;  /* 0x02886003040085a7 */ /* 0x000e64000800007f */
[----:B-1----:R-:W-:Y:S05]  /*d710*/  @!P0 BRA `(.L_x_6584) ;  /* 0xfffffffc00f08947 */ /* 0x002fea000383ffff */
[----:B------:R-:W-:Y:S05]  /*d720*/  BRA `(.L_x_6681) ;  /* 0xffffffc800e47947 */ /* 0x000fea000383ffff */
.L_x_6585:
        /* <DEDUP_REMOVED lines=8> */
.L_x_6683:
[----:B------:R-:W-:Y:S05]  /*d7b0*/  BSYNC B0 ;  /* 0x0000000000007941 */ /* 0x000fea0003800000 */
.L_x_6682:
        /* <DEDUP_REMOVED lines=9> */
.L_x_6684:
[----:B------:R-:W-:Y:S01]  /*d850*/  MOV R13, R17 ;  /* 0x00000011000d7202 */ /* 0x000fe20000000f00 */
[----:B------:R-:W-:Y:S01]  /*d860*/  IMAD.MOV.U32 R12, RZ, RZ, 0x1 ;  /* 0x00000001ff0c7424 */ /* 0x000fe200078e00ff */
[----:B------:R-:W-:-:S13]  /*d870*/  IADD3 R2, P0, R14, R6, RZ ;  /* 0x000000060e027210 */ /* 0x000fda0007f1e0ff */
[----:B------:R-:W-:Y:S05]  /*d880*/  WARPSYNC.COLLECTIVE R15, `(.L_x_6685) ;  /* 0x000000000f087348 */ /* 0x000fea0003c00000 */
[----:B------:R0:W1:Y:S02]  /*d890*/  SHFL.IDX P6, R14, R13, R12, R11 ;  /* 0x0000000c0d0e7389 */ /* 0x00006400000c000b */
[----:B01----:R-:W-:Y:S01]  /*d8a0*/  ENDCOLLECTIVE ;  /* 0x000000000000791b */ /* 0x003fe20003800000 */
.L_x_6685:
        /* <DEDUP_REMOVED lines=13> */
.L_x_6686:
[----:B------:R-:W-:Y:S01]  /*d980*/  @!PT LDS RZ, [RZ] ;  /* 0x00000000fffff984 */ /* 0x000fe20000000800 */
[----:B------:R-:W-:Y:S01]  /*d990*/  @!PT LDS RZ, [RZ] ;  /* 0x00000000fffff984 */ /* 0x000fe20000000800 */
[----:B------:R-:W-:Y:S01]  /*d9a0*/  @!PT LDS RZ, [RZ] ;  /* 0x00000000fffff984 */ /* 0x000fe20000000800 */
[----:B------:R0:W-:Y:S01]  /*d9b0*/  LDGSTS.E.BYPASS.LTC128B.128 [R0+0x4400], desc[UR48][R2.64+0x80], !P0 ;  /* 0x0440008002007fae */ /* 0x0001e2000c101d70 */
[----:B------:R-:W-:Y:S01]  /*d9c0*/  MOV R13, R17 ;  /* 0x00000011000d7202 */ /* 0x000fe20000000f00 */
[----:B------:R-:W-:Y:S01]  /*d9d0*/  IMAD.MOV.U32 R12, RZ, RZ, 0x2 ;  /* 0x00000002ff0c7424 */ /* 0x000fe200078e00ff */
[----:B0-----:R-:W-:-:S13]  /*d9e0*/  IADD3 R2, P0, R14, R6, RZ ;  /* 0x000000060e027210 */ /* 0x001fda0007f1e0ff */
[----:B------:R-:W-:Y:S05]  /*d9f0*/  WARPSYNC.COLLECTIVE R15, `(.L_x_6687) ;  /* 0x000000000f087348 */ /* 0x000fea0003c00000 */
[----:B------:R0:W1:Y:S02]  /*da00*/  SHFL.IDX P6, R14, R13, R12, R11 ;  /* 0x0000000c0d0e7389 */ /* 0x00006400000c000b */
[----:B01----:R-:W-:Y:S01]  /*da10*/  ENDCOLLECTIVE ;  /* 0x000000000000791b */ /* 0x003fe20003800000 */
.L_x_6687:
        /* <DEDUP_REMOVED lines=12> */
.L_x_6688:
        /* <DEDUP_REMOVED lines=10> */
.L_x_6689:
        /* <DEDUP_REMOVED lines=12> */
.L_x_6690:
        /* <DEDUP_REMOVED lines=10> */
.L_x_6691:
        /* <DEDUP_REMOVED lines=12> */
.L_x_6692:
        /* <DEDUP_REMOVED lines=10> */
.L_x_6693:
        /* <DEDUP_REMOVED lines=12> */
.L_x_6694:
        /* <DEDUP_REMOVED lines=10> */
.L_x_6695:
        /* <DEDUP_REMOVED lines=12> */
.L_x_6696:
        /* <DEDUP_REMOVED lines=10> */
.L_x_6697:
        /* <DEDUP_REMOVED lines=12> */
.L_x_6698:
[----:B------:R-:W-:Y:S01]  /*e1c0*/  @!PT LDS RZ, [RZ] ;  /* 0x00000000fffff984 */ /* 0x000fe20000000800 */
[----:B------:R-:W-:Y:S01]  /*e1d0*/  @!PT LDS RZ, [RZ] ;  /* 0x00000000fffff984 */ /* 0x000fe20000000800 */
[----:B------:R-:W-:Y:S01]  /*e1e0*/  @!PT LDS RZ, [RZ] ;  /* 0x00000000fffff984 */ /* 0x000fe20000000800 */
[----:B------:R0:W-:Y:S01]  /*e1f0*/  LDGSTS.E.BYPASS.LTC128B.128 [R0+0x7400], desc[UR48][R2.64+0x80], !P0 ;  /* 0x0740008002007fae */ /* 0x0001e2000c101d70 */
[----:B------:R-:W-:Y:S05]  /*e200*/  BRA `(.L_x_6699) ;  /* 0xffffffc400387947 */ /* 0x000fea000383ffff */
.L_x_6590:
[----:B0-----:R0:W1:Y:S02]  /*e210*/  SYNCS.PHASECHK.TRANS64.TRYWAIT P0, [R5+URZ+0x28820], R37 ;  /* 0x02882025050075a7 */ /* 0x001064000800017f */
[----:B-1----:R-:W-:Y:S05]  /*e220*/  @!P0 NANOSLEEP.SYNCS 0x989680 ;  /* 0x009896800000895d */ /* 0x002fea0003900000 */
[----:B------:R-:W1:Y:S02]  /*e230*/  @!P0 SYNCS.PHASECHK.TRANS64 P0, [R5+URZ+0x28820], R37 ;  /* 0x02882025050085a7 */ /* 0x000e64000800007f */
[----:B-1----:R-:W-:Y:S05]  /*e240*/  @!P0 BRA `(.L_x_6590) ;  /* 0xfffffffc00f08947 */ /* 0x002fea000383ffff */
[----:B------:R-:W-:Y:S05]  /*e250*/  BRA `(.L_x_6700) ;  /* 0xffffffc400c87947 */ /* 0x000fea000383ffff */
.L_x_6591:
[----:B------:R-:W1:Y:S01]  /*e260*/  S2R R0, SR_TID.X ;  /* 0x0000000000007919 */ /* 0x000e620000002100 */
[----:B------:R-:W-:Y:S01]  /*e270*/  BSSY B0, `(.L_x_6701) ;  /* 0x000000a000007945 */ /* 0x000fe20003800000 */
[----:B------:R-:W-:Y:S01]  /*e280*/  MOV R12, RZ ;  /* 0x000000ff000c7202 */ /* 0x000fe20000000f00 */
        /* <DEDUP_REMOVED lines=8> */
.L_x_6702:
[----:B------:R-:W-:Y:S05]  /*e310*/  BSYNC B0 ;  /* 0x0000000000007941 */ /* 0x000fea0003800000 */
.L_x_6701:
[----:B------:R-:W-:Y:S05]  /*e320*/  BRA `(.L_x_6703) ;  /* 0xffffffc400b07947 */ /* 0x000fea000383ffff */
.L_x_6594:
[----:B------:R-:W-:Y:S01]  /*e330*/  BSSY B1, `(.L_x_6704) ;  /* 0x0000006000017945 */ /* 0x000fe20003800000 */
[----:B------:R-:W-:-:S07]  /*e340*/  IMAD.MOV.U32 R15, RZ, RZ, -0x1 ;  /* 0xffffffffff0f7424 */ /* 0x000fce00078e00ff */
[----:B01----:R-:W-:Y:S05]  /*e350*/  WARPSYNC.COLLECTIVE R15, `(.L_x_6705) ;  /* 0x000000000f0c7348 */ /* 0x003fea0003c00000 */
[----:B------:R-:W-:Y:S02]  /*e360*/  ELECT P6, UR62, PT ;  /* 0x00000000003e782f */ /* 0x000fe400038c0000 */
[----:B------:R-:W-:Y:S01]  /*e370*/  MOV R14, UR62 ;  /* 0x0000003e000e7c02 */ /* 0x000fe20008000f00 */
[----:B01----:R-:W-:Y:S10]  /*e380*/  ENDCOLLECTIVE ;  /* 0x000000000000791b */ /* 0x003ff40003800000 */
.L_x_6705:
[----:B------:R-:W-:Y:S05]  /*e390*/  BSYNC B1 ;  /* 0x0000000000017941 */ /* 0x000fea0003800000 */
.L_x_6704:
[----:B------:R-:W-:Y:S05]  /*e3a0*/  BRA `(.L_x_6706) ;  /* 0xffffffc400a87947 */ /* 0x000fea000383ffff */
.L_x_6596:
[----:B-1----:R1:W2:Y:S02]  /*e3b0*/  SYNCS.PHASECHK.TRANS64.TRYWAIT P1, [R3+URZ+0x28840], R2 ;  /* 0x02884002030075a7 */ /* 0x0022a4000802017f */
[----:B--2---:R-:W-:Y:S05]  /*e3c0*/  @!P1 NANOSLEEP.SYNCS 0x989680 ;  /* 0x009896800000995d */ /* 0x004fea0003900000 */
[----:B------:R-:W2:Y:S02]  /*e3d0*/  @!P1 SYNCS.PHASECHK.TRANS64 P1, [R3+URZ+0x28840], R2 ;  /* 0x02884002030095a7 */ /* 0x000ea4000802007f */
[----:B--2---:R-:W-:Y:S05]  /*e3e0*/  @!P1 BRA `(.L_x_6596) ;  /* 0xfffffffc00f09947 */ /* 0x004fea000383ffff */
[----:B------:R-:W-:Y:S05]  /*e3f0*/  BRA `(.L_x_6707) ;  /* 0xffffffc400c87947 */ /* 0x000fea000383ffff */
.L_x_6598:
[----:B0-----:R0:W2:Y:S02]  /*e400*/  SYNCS.PHASECHK.TRANS64.TRYWAIT P1, [R5+URZ+0x28840], R0 ;  /* 0x02884000050075a7 */ /* 0x0010a4000802017f */
[----:B--2---:R-:W-:Y:S05]  /*e410*/  @!P1 NANOSLEEP.SYNCS 0x989680 ;  /* 0x009896800000995d */ /* 0x004fea0003900000 */
[----:B------:R-:W2:Y:S02]  /*e420*/  @!P1 SYNCS.PHASECHK.TRANS64 P1, [R5+URZ+0x28840], R0 ;  /* 0x02884000050095a7 */ /* 0x000ea4000802007f */
[----:B--2---:R-:W-:Y:S05]  /*e430*/  @!P1 BRA `(.L_x_6598) ;  /* 0xfffffffc00f09947 */ /* 0x004fea000383ffff */
[----:B------:R-:W-:Y:S05]  /*e440*/  BRA `(.L_x_6708) ;  /* 0xffffffc400d47947 */ /* 0x000fea000383ffff */
.L_x_6600:
[----:B--2---:R2:W3:Y:S02]  /*e450*/  SYNCS.PHASECHK.TRANS64.TRYWAIT P1, [R3+URZ+0x28860], R2 ;  /* 0x02886002030075a7 */ /* 0x0044e4000802017f */
[----:B---3--:R-:W-:Y:S05]  /*e460*/  @!P1 NANOSLEEP.SYNCS 0x989680 ;  /* 0x009896800000995d */ /* 0x008fea0003900000 */
[----:B------:R-:W3:Y:S02]  /*e470*/  @!P1 SYNCS.PHASECHK.TRANS64 P1, [R3+URZ+0x28860], R2 ;  /* 0x02886002030095a7 */ /* 0x000ee4000802007f */
[----:B---3--:R-:W-:Y:S05]  /*e480*/  @!P1 BRA `(.L_x_6600) ;  /* 0xfffffffc00f09947 */ /* 0x008fea000383ffff */
[----:B------:R-:W-:Y:S05]  /*e490*/  BRA `(.L_x_6709) ;  /* 0xffffffc400d07947 */ /* 0x000fea000383ffff */
.L_x_6710:
        /* <DEDUP_REMOVED lines=14> */
.L_x_15843:


//--------------------- .text._ZN7cutlass13device_kernelIN5flash11enable_sm90INS1_16FlashAttnFwdSm90INS1_25CollectiveMainloopFwdSm90ILi2EN4cute5tupleIJNS5_1CILi1EEES8_S8_EEENS6_IJNS7_ILi128EEESA_SA_EEELi128ENS_10bfloat16_tEfNS_4arch4Sm90ELb0ELb0ELb0ELb1ELb1ELb0ELb0ELb1ELb1ELb1ELb0ELb0EEENS1_21CollectiveEpilogueFwdISB_S9_SC_SE_Li256ELb1ELb1ELb0ELb0EEENS1_36VarlenDynamicPersistentTileSchedulerILi128ELi128ELi256ELi128ELb0ELb1ELb1ELb0ELb1ELb1EEEEEEEEEvNT_6ParamsE --------------------------
	.section	.text._ZN7cutlass13device_kernelIN5flash11enable_sm90INS1_16FlashAttnFwdSm90INS1_25CollectiveMainloopFwdSm90ILi2EN4cute5tupleIJNS5_1CILi1EEES8_S8_EEENS6_IJNS7_ILi128EEESA_SA_EEELi128ENS_10bfloat16_tEfNS_4arch4Sm90ELb0ELb0ELb0ELb1ELb1ELb0ELb0ELb1ELb1ELb1ELb0ELb0EEENS1_21CollectiveEpilogueFwdISB_S9_SC_SE_Li256ELb1ELb1ELb0ELb0EEENS1_36VarlenDynamicPersistentTileSchedulerILi128ELi128ELi256ELi128ELb0ELb1ELb1ELb0ELb1ELb1EEEEEEEEEvNT_6ParamsE,"ax",@progbits
	.align	128
.text._ZN7cutlass13device_kernelIN5flash11enable_sm90INS1_16FlashAttnFwdSm90INS1_25CollectiveMainloopFwdSm90ILi2EN4cute5tupleIJNS5_1CILi1EEES8_S8_EEENS6_IJNS7_ILi128EEESA_SA_EEELi128ENS_10bfloat16_tEfNS_4arch4Sm90ELb0ELb0ELb0ELb1ELb1ELb0ELb0ELb1ELb1ELb1ELb0ELb0EEENS1_21CollectiveEpilogueFwdISB_S9_SC_SE_Li256ELb1ELb1ELb0ELb0EEENS1_36VarlenDynamicPersistentTileSchedulerILi128ELi128ELi256ELi128ELb0ELb1ELb1ELb0ELb1ELb1EEEEEEEEEvNT_6ParamsE:
        .type           _ZN7cutlass13device_kernelIN5flash11enable_sm90INS1_16FlashAttnFwdSm90INS1_25CollectiveMainloopFwdSm90ILi2EN4cute5tupleIJNS5_1CILi1EEES8_S8_EEENS6_IJNS7_ILi128EEESA_SA_EEELi128ENS_10bfloat16_tEfNS_4arch4Sm90ELb0ELb0ELb0ELb1ELb1ELb0ELb0ELb1ELb1ELb1ELb0ELb0EEENS1_21CollectiveEpilogueFwdISB_S9_SC_SE_Li256ELb1ELb1ELb0ELb0EEENS1_36VarlenDynamicPersistentTileSchedulerILi128ELi128ELi256ELi128ELb0ELb1ELb1ELb0ELb1ELb1EEEEEEEEEvNT_6ParamsE,@function
        .size           _ZN7cutlass13device_kernelIN5flash11enable_sm90INS1_16FlashAttnFwdSm90INS1_25CollectiveMainloopFwdSm90ILi2EN4cute5tupleIJNS5_1CILi1EEES8_S8_EEENS6_IJNS7_ILi128EEESA_SA_EEELi128ENS_10bfloat16_tEfNS_4arch4Sm90ELb0ELb0ELb0ELb1ELb1ELb0ELb0ELb1ELb1ELb1ELb0ELb0EEENS1_21CollectiveEpilogueFwdISB_S9_SC_SE_Li256ELb1ELb1ELb0ELb0EEENS1_36VarlenDynamicPersistentTileSchedulerILi128ELi128ELi256ELi128ELb0ELb1ELb1ELb0ELb1ELb1EEEEEEEEEvNT_6ParamsE,(.L_x_15844 - _ZN7cutlass13device_kernelIN5flash11enable_sm90INS1_16FlashAttnFwdSm90INS1_25CollectiveMainloopFwdSm90ILi2EN4cute5tupleIJNS5_1CILi1EEES8_S8_EEENS6_IJNS7_ILi128EEESA_SA_EEELi128ENS_10bfloat16_tEfNS_4arch4Sm90ELb0ELb0ELb0ELb1ELb1ELb0ELb0ELb1ELb1ELb1ELb0ELb0EEENS1_21CollectiveEpilogueFwdISB_S9_SC_SE_Li256ELb1ELb1ELb0ELb0EEENS1_36VarlenDynamicPersistentTileSchedulerILi128ELi128ELi256ELi128ELb0ELb1ELb1ELb0ELb1ELb1EEEEEEEEEvNT_6ParamsE)
        .other          _ZN7cutlass13device_kernelIN5flash11enable_sm90INS1_16FlashAttnFwdSm90INS1_25CollectiveMainloopFwdSm90ILi2EN4cute5tupleIJNS5_1CILi1EEES8_S8_EEENS6_IJNS7_ILi128EEESA_SA_EEELi128ENS_10bfloat16_tEfNS_4arch4Sm90ELb0ELb0ELb0ELb1ELb1ELb0ELb0ELb1ELb1ELb1ELb0ELb0EEENS1_21CollectiveEpilogueFwdISB_S9_SC_SE_Li256ELb1ELb1ELb0ELb0EEENS1_36VarlenDynamicPersistentTileSchedulerILi128ELi128ELi256ELi128ELb0ELb1ELb1ELb0ELb1ELb1EEEEEEEEEvNT_6ParamsE,@"STO_CUDA_ENTRY STV_DEFAULT"
_ZN7cutlass13device_kernelIN5flash11enable_sm90INS1_16FlashAttnFwdSm90INS1_25CollectiveMainloopFwdSm90ILi2EN4cute5tupleIJNS5_1CILi1EEES8_S8_EEENS6_IJNS7_ILi128EEESA_SA_EEELi128ENS_10bfloat16_tEfNS_4arch4Sm90ELb0ELb0ELb0ELb1ELb1ELb0ELb0ELb1ELb1ELb1ELb0ELb0EEENS1_21CollectiveEpilogueFwdISB_S9_SC_SE_Li256ELb1ELb1ELb0ELb0EEENS1_36VarlenDynamicPersistentTileSchedulerILi128ELi128ELi256ELi128ELb0ELb1ELb1ELb0ELb1ELb1EEEEEEEEEvNT_6ParamsE:
        /* <DEDUP_REMOVED lines=10> */
[----:B------:R-:W-:-:S05]  /*00a0*/  SHF.R.U32.HI R2, RZ, 0x7, R3 ;  /* 0x00000007ff027819 */ /* 0x000fca0000011603 */
[----:B------:R0:W1:Y:S04]  /*00b0*/  SHFL.IDX PT, R4, R2, RZ, 0x1f ;  /* 0x00001fff02047589 */ /* 0x00006800000e0000 */
[----:B------:R-:W-:Y:S01]  /*00c0*/  VOTEU.ALL UP0, P0 ;  /* 0x00000000003f7886 */ /* 0x000fe20000000000 */
[----:B------:R-:W-:-:S04]  /*00d0*/  VOTEU.ALL UP1, P0 ;  /* 0x00000000003f7886 */ /* 0x000fc80000020000 */
[----:B------:R-:W2:Y:S01]  /*00e0*/  @!UP0 S2UR UR8, SR_CgaCtaId ;  /* 0x00000000000889c3 */ /* 0x000ea20000008800 */
[----:B------:R-:W-:Y:S01]  /*00f0*/  @!UP0 UMOV UR6, 0x400 ;  /* 0x0000040000068882 */ /* 0x000fe20000000000 */
[----:B------:R-:W-:-:S04]  /*0100*/  @!UP0 UIADD3 UR4, -UR4, 0x100000, URZ ;  /* 0x0010000004048890 */ /* 0x000fc8000fffe13f */
[----:B------:R-:W-:Y:S02]  /*0110*/  @!UP0 USHF.L.U32 UR5, UR4, 0xb, URZ ;  /* 0x0000000b04058899 */ /* 0x000fe4000800063f */
[----:B------:R-:W-:Y:S02]  /*0120*/  @!UP0 USHF.L.U32 UR4, UR4, 0x1, URZ ;  /* 0x0000000104048899 */ /* 0x000fe4000800063f */
[----:B--2---:R-:W-:Y:S02]  /*0130*/  @!UP0 ULEA UR8, UR8, UR6, 0x18 ;  /* 0x0000000608088291 */ /* 0x004fe4000f8ec03f */
        /* <DEDUP_REMOVED lines=25> */
.L_x_6711:
        /* <DEDUP_REMOVED lines=22> */
.L_x_6712:
        /* <DEDUP_REMOVED lines=18> */
.L_x_6713:
        /* <DEDUP_REMOVED lines=22> */
.L_x_6714:
        /* <DEDUP_REMOVED lines=23> */
.L_x_6715:
        /* <DEDUP_REMOVED lines=8> */
.L_x_6717:
[----:B------:R-:W-:-:S08]  /*08a0*/  NOP ;  /* 0x0000000000007918 */ /* 0x000fd00000000000 */
[----:B------:R-:W0:Y:S02]  /*08b0*/  USETMAXREG.TRY_ALLOC.CTAPOOL UP0, 0xe8 ;  /* 0x000000e8000079c8 */ /* 0x000e240008000600 */
[----:B0-----:R-:W-:-:S13]  /*08c0*/  PLOP3.LUT P0, PT, PT, PT, UP0, 0x80, 0x0 ;  /* 0x000000000000781c */ /* 0x001fda0003f0f008 */
[----:B------:R-:W-:Y:S05]  /*08d0*/  @!P0 BRA `(.L_x_6717) ;  /* 0xfffffffc00f08947 */ /* 0x000fea000383ffff */
[----:B------:R-:W0:Y:S01]  /*08e0*/  S2R R3, SR_TID.X ;  /* 0x0000000000037919 */ /* 0x000e220000002100 */
[----:B------:R-:W1:Y:S01]  /*08f0*/  S2UR UR5, SR_CgaCtaId ;  /* 0x00000000000579c3 */ /* 0x000e620000008800 */
[----:B------:R-:W-:-:S07]  /*0900*/  UMOV UR4, 0x400 ;  /* 0x0000040000047882 */ /* 0x000fce0000000000 */
[----:B------:R-:W-:Y:S06]  /*0910*/  BAR.ARV 0x8, 0x180 ;  /* 0x0206000000007b1d */ /* 0x000fec0000002000 */
[----:B-1----:R-:W-:Y:S01]  /*0920*/  ULEA UR4, UR5, UR4, 0x18 ;  /* 0x0000000405047291 */ /* 0x002fe2000f8ec03f */
[----:B0-----:R-:W-:-:S04]  /*0930*/  LOP3.LUT R0, R3, 0xffffff80, RZ, 0xc0, !PT ;  /* 0xffffff8003007812 */ /* 0x001fc800078ec0ff */
[----:B------:R-:W-:-:S13]  /*0940*/  ISETP.NE.AND P0, PT, R0, 0x80, PT ;  /* 0x000000800000780c */ /* 0x000fda0003f05270 */
[----:B------:R-:W-:Y:S08]  /*0950*/  @!P0 BAR.ARV 0x9, 0x100 ;  /* 0x0244000000008b1d */ /* 0x000ff00000002000 */
[----:B------:R-:W-:Y:S06]  /*0960*/  BAR.SYNC.DEFER_BLOCKING 0x5, 0x180 ;  /* 0x0146000000007b1d */ /* 0x000fec0000010000 */
[----:B------:R-:W0:Y:S01]  /*0970*/  LDS.128 R44, [UR4+0x288d0] ;  /* 0x0288d004ff2c7984 */ /* 0x000e220008000c00 */
[----:B------:R-:W-:Y:S01]  /*0980*/  ULDC UR4, c[0x0][0xc3c] ;  /* 0x00030f0000047ab9 */ /* 0x000fe20000000800 */
[----:B------:R-:W-:Y:S06]  /*0990*/  BAR.ARV 0x4, 0x180 ;  /* 0x0106000000007b1d */ /* 0x000fec0000002000 */
[----:B0-----:R-:W-:-:S13]  /*09a0*/  ISETP.GE.AND P0, PT, R47, UR4, PT ;  /* 0x000000042f007c0c */ /* 0x001fda000bf06270 */
[----:B------:R-:W-:Y:S05]  /*09b0*/  @P0 EXIT ;  /* 0x000000000000094d */ /* 0x000fea0003800000 */
[----:B------:R-:W-:Y:S01]  /*09c0*/  VIADD R190, R3, 0xffffff80 ;  /* 0xffffff8003be7836 */ /* 0x000fe20000000000 */
[----:B------:R-:W-:Y:S01]  /*09d0*/  R2UR UR5, R45 ;  /* 0x000000002d0572ca */ /* 0x000fe200000e0000 */
[----:B------:R-:W-:Y:S01]  /*09e0*/  IMAD.MOV.U32 R12, RZ, RZ, -0x2 ;  /* 0xfffffffeff0c7424 */ /* 0x000fe200078e00ff */
[----:B------:R-:W-:Y:S01]  /*09f0*/  R2UR UR6, R46 ;  /* 0x000000002e0672ca */ /* 0x000fe200000e0000 */
[----:B------:R-:W-:Y:S01]  /*0a00*/  ULOP3.LUT UR45, UR36, 0x1, URZ, 0xfc, !UPT ;  /* 0x00000001242d7892 */ /* 0x000fe2000f8efc3f */
[----:B------:R-:W-:Y:S01]  /*0a10*/  SHF.R.S32.HI R3, RZ, 0x1f, R190 ;  /* 0x0000001fff037819 */ /* 0x000fe200000114be */
[----:B------:R-:W-:Y:S01]  /*0a20*/  UMOV UR44, URZ ;  /* 0x0000003f002c7c82 */ /* 0x000fe20008000000 */
[----:B------:R-:W-:Y:S01]  /*0a30*/  UMOV UR43, URZ ;  /* 0x0000003f002b7c82 */ /* 0x000fe20008000000 */
[----:B------:R-:W-:Y:S01]  /*0a40*/  UMOV UR42, URZ ;  /* 0x0000003f002a7c82 */ /* 0x000fe20008000000 */
[CC--:B------:R-:W-:Y:S02]  /*0a50*/  LEA.HI R0, R3.reuse, R190.reuse, RZ, 0x7 ;  /* 0x000000be03007211 */ /* 0x0c0fe400078f38ff */
[----:B------:R-:W-:-:S02]  /*0a60*/  LEA.HI R4, R3, R190, RZ, 0x4 ;  /* 0x000000be03047211 */ /* 0x000fc400078f20ff */
[----:B------:R-:W-:Y:S02]  /*0a70*/  LOP3.LUT R5, R0, 0xffffff80, RZ, 0xc0, !PT ;  /* 0xffffff8000057812 */ /* 0x000fe400078ec0ff */
[----:B------:R-:W-:Y:S02]  /*0a80*/  SHF.R.S32.HI R7, RZ, 0x4, R4 ;  /* 0x00000004ff077819 */ /* 0x000fe40000011404 */
[----:B------:R-:W-:Y:S01]  /*0a90*/  SHF.R.S32.HI R153, RZ, 0x7, R0 ;  /* 0x00000007ff997819 */ /* 0x000fe20000011400 */
[----:B------:R-:W-:Y:S01]  /*0aa0*/  IMAD.IADD R154, R190, 0x1, -R5 ;  /* 0x00000001be9a7824 */ /* 0x000fe200078e0a05 */
[----:B------:R-:W-:Y:S02]  /*0ab0*/  LEA.HI R5, R3, R190, RZ, 0x5 ;  /* 0x000000be03057211 */ /* 0x000fe400078f28ff */
[----:B------:R-:W-:Y:S02]  /*0ac0*/  LEA.HI R0, R0, R153, RZ, 0x1 ;  /* 0x0000009900007211 */ /* 0x000fe400078f08ff */
[----:B------:R-:W-:Y:S01]  /*0ad0*/  SHF.R.S32.HI R9, RZ, 0x1f, R154 ;  /* 0x0000001fff097819 */ /* 0x000fe2000001149a */
[----:B------:R-:W-:Y:S01]  /*0ae0*/  IMAD.SHL.U32 R6, R5, 0x20, RZ ;  /* 0x0000002005067824 */ /* 0x000fe200078e00ff */
        /* <DEDUP_REMOVED lines=9> */
[----:B------:R-:W-:-:S02]  /*0b80*/  SHF.R.S32.HI R10, RZ, 0x2, R8 ;  /* 0x00000002ff0a7819 */ /* 0x000fc40000011408 */
[----:B------:R-:W-:Y:S01]  /*0b90*/  SHF.R.S32.HI R11, RZ, 0x1f, R8 ;  /* 0x0000001fff0b7819 */ /* 0x000fe20000011408 */
[----:B------:R-:W-:Y:S01]  /*0ba0*/  IMAD R155, R4, 0x8, R5 ;  /* 0x00000008049b7824 */ /* 0x000fe200078e0205 */
[----:B------:R-:W-:Y:S02]  /*0bb0*/  LOP3.LUT R5, R6, 0xfffffffc, RZ, 0xc0, !PT ;  /* 0xfffffffc06057812 */ /* 0x000fe400078ec0ff */
[----:B------:R-:W-:Y:S02]  /*0bc0*/  LEA.HI R11, R11, R10, RZ, 0x3 ;  /* 0x0000000a0b0b7211 */ /* 0x000fe400078f18ff */
[----:B------:R-:W-:Y:S01]  /*0bd0*/  LEA.HI R3, R3, R190, RZ, 0x3 ;  /* 0x000000be03037211 */ /* 0x000fe200078f18ff */
[----:B------:R-:W-:Y:S01]  /*0be0*/  IMAD.IADD R4, R190, 0x1, -R5 ;  /* 0x00000001be047824 */ /* 0x000fe200078e0a05 */
[----:B------:R-:W-:Y:S02]  /*0bf0*/  LOP3.LUT R11, R11, 0xfffffff8, RZ, 0xc0, !PT ;  /* 0xfffffff80b0b7812 */ /* 0x000fe400078ec0ff */
[----:B------:R-:W-:-:S02]  /*0c00*/  LEA.HI R9, R9, R154, RZ, 0x5 ;  /* 0x0000009a09097211 */ /* 0x000fc400078f28ff */
[----:B------:R-:W-:Y:S02]  /*0c10*/  LOP3.LUT R5, R3, 0xfffffff8, RZ, 0xc0, !PT ;  /* 0xfffffff803057812 */ /* 0x000fe400078ec0ff */
[----:B------:R-:W-:Y:S02]  /*0c20*/  IADD3 R10, R10, -R11, RZ ;  /* 0x8000000b0a0a7210 */ /* 0x000fe40007ffe0ff */
[----:B------:R-:W-:Y:S01]  /*0c30*/  SHF.R.S32.HI R9, RZ, 0x5, R9 ;  /* 0x00000005ff097819 */ /* 0x000fe20000011409 */
[----:B------:R-:W-:Y:S01]  /*0c40*/  IMAD.IADD R152, R190, 0x1, -R5 ;  /* 0x00000001be987824 */ /* 0x000fe200078e0a05 */
[----:B------:R-:W-:Y:S02]  /*0c50*/  LOP3.LUT R0, R0, 0x3fffffe, RZ, 0xc0, !PT ;  /* 0x03fffffe00007812 */ /* 0x000fe400078ec0ff */
[----:B------:R-:W-:Y:S01]  /*0c60*/  LEA.HI R6, R4, R4, RZ, 0x1 ;  /* 0x0000000404067211 */ /* 0x000fe200078f08ff */
[----:B------:R-:W-:Y:S01]  /*0c70*/  IMAD R9, R9, 0x10, R10 ;  /* 0x0000001009097824 */ /* 0x000fe200078e020a */
[----:B------:R-:W-:Y:S01]  /*0c80*/  LOP3.LUT R11, R8, 0x7ffffffc, RZ, 0xc0, !PT ;  /* 0x7ffffffc080b7812 */ /* 0x000fe200078ec0ff */
[----:B------:R-:W-:Y:S01]  /*0c90*/  IMAD.IADD R0, R153, 0x1, -R0 ;  /* 0x0000000199007824 */ /* 0x000fe200078e0a00 */
[----:B------:R-:W-:Y:S01]  /*0ca0*/  LOP3.LUT R7, R6, 0x1ffffffe, RZ, 0xc0, !PT ;  /* 0x1ffffffe06077812 */ /* 0x000fe200078ec0ff */
[----:B------:R-:W-:Y:S01]  /*0cb0*/  IMAD.SHL.U32 R22, R152, 0x8, RZ ;  /* 0x0000000898167824 */ /* 0x000fe200078e00ff */
[----:B------:R-:W-:Y:S01]  /*0cc0*/  SHF.R.S32.HI R17, RZ, 0x3, R3 ;  /* 0x00000003ff117819 */ /* 0x000fe20000011403 */
[----:B------:R-:W-:Y:S01]  /*0cd0*/  IMAD.IADD R11, R154, 0x1, -R11 ;  /* 0x000000019a0b7824 */ /* 0x000fe200078e0a0b */
[----:B------:R-:W-:Y:S01]  /*0ce0*/  LEA R19, R0, R9, 0x6 ;  /* 0x0000000900137211 */ /* 0x000fe200078e30ff */
[----:B------:R-:W-:Y:S01]  /*0cf0*/  VIADD R18, R22, 0x40 ;  /* 0x0000004016127836 */ /* 0x000fe20000000000 */
[----:B------:R-:W-:Y:S01]  /*0d00*/  SHF.R.S32.HI R189, RZ, 0x1f, R22 ;  /* 0x0000001fffbd7819 */ /* 0x000fe20000011416 */
[----:B------:R-:W-:-:S02]  /*0d10*/  IMAD.IADD R16, R4, 0x1, -R7 ;  /* 0x0000000104107824 */ /* 0x000fc400078e0a07 */
[----:B------:R-:W-:Y:S01]  /*0d20*/  IMAD R23, R11, R12, 0x80 ;  /* 0x000000800b177424 */ /* 0x000fe200078e020c */
[----:B------:R-:W-:Y:S01]  /*0d30*/  SHF.R.S32.HI R188, RZ, 0x1f, R18 ;  /* 0x0000001fffbc7819 */ /* 0x000fe20000011412 */
[----:B------:R-:W-:-:S07]  /*0d40*/  IMAD R16, R16, 0x8, R19 ;  /* 0x0000000810107824 */ /* 0x000fce00078e0213 */
.L_x_6763:
[----:B012---:R-:W0:Y:S01]  /*0d50*/  LDC.64 R4, c[0x0][0xc88] ;  /* 0x00032200ff047b82 */ /* 0x007e220000000a00 */
[----:B------:R-:W-:Y:S01]  /*0d60*/  ULDC.64 UR8, c[0x0][0xa28] ;  /* 0x00028a0000087ab9 */ /* 0x000fe20000000a00 */
[----:B------:R-:W-:Y:S01]  /*0d70*/  ULDC.64 UR10, c[0x0][0xa20] ;  /* 0x00028800000a7ab9 */ /* 0x000fe20000000a00 */
[----:B------:R-:W-:Y:S01]  /*0d80*/  ULDC UR4, c[0x0][0x424] ;  /* 0x0001090000047ab9 */ /* 0x000fe20000000800 */
        /* <DEDUP_REMOVED lines=13> */
[----:B------:R-:W-:Y:S01]  /*0e60*/  @UP1 ULEA.HI.X UR11, UR37, UR11, UR38, 0x2, UP3 ;  /* 0x0000000b250b1291 */ /* 0x000fe200098f1426 */
[----:B------:R-:W-:Y:S02]  /*0e70*/  IMAD.U32 R4, RZ, RZ, UR8 ;  /* 0x00000008ff047e24 */ /* 0x000fe4000f8e00ff */
[----:B------:R-:W-:-:S02]  /*0e80*/  IMAD.U32 R6, RZ, RZ, UR10 ;  /* 0x0000000aff067e24 */ /* 0x000fc4000f8e00ff */
[----:B------:R-:W-:Y:S01]  /*0e90*/  IMAD.U32 R5, RZ, RZ, UR9 ;  /* 0x00000009ff057e24 */ /* 0x000fe2000f8e00ff */
[----:B------:R-:W-:Y:S01]  /*0ea0*/  ULDC.64 UR8, c[0x0][0x418] ;  /* 0x0001060000087ab9 */ /* 0x000fe20000000a00 */
[----:B------:R-:W-:-:S03]  /*0eb0*/  IMAD.U32 R7, RZ, RZ, UR11 ;  /* 0x0000000bff077e24 */ /* 0x000fc6000f8e00ff */
[----:B------:R-:W2:Y:S04]  /*0ec0*/  @P0 LDG.E R4, desc[UR50][R4.64] ;  /* 0x0000003204040981 */ /* 0x000ea8000c1e1900 */
[----:B---3--:R-:W3:Y:S01]  /*0ed0*/  @P1 LDG.E R6, desc[UR50][R6.64] ;  /* 0x0000003206061981 */ /* 0x008ee2000c1e1900 */
[----:B------:R-:W-:Y:S01]  /*0ee0*/  UISETP.NE.U32.AND UP0, UPT, UR8, URZ, UPT ;  /* 0x0000003f0800728c */ /* 0x000fe2000bf05070 */
[----:B------:R-:W-:Y:S01]  /*0ef0*/  CS2R R20, SRZ ;  /* 0x0000000000147805 */ /* 0x000fe2000001ff00 */
[----:B------:R-:W-:Y:S01]  /*0f00*/  UMOV UR39, UR5 ;  /* 0x0000000500277c82 */ /* 0x000fe20008000000 */
[----:B------:R-:W-:Y:S01]  /*0f10*/  ULDC UR5, c[0x0][0x2f0] ;  /* 0x0000bc0000057ab9 */ /* 0x000fe20000000800 */
[----:B------:R-:W-:Y:S01]  /*0f20*/  UISETP.NE.AND.EX UP0, UPT, UR9, URZ, UPT, UP0 ;  /* 0x0000003f0900728c */ /* 0x000fe2000bf05300 */
[----:B------:R-:W-:Y:S01]  /*0f30*/  IMAD.MOV.U32 R151, RZ, RZ, RZ ;  /* 0x000000ffff977224 */ /* 0x000fe200078e00ff */
[----:B------:R-:W-:Y:S01]  /*0f40*/  UMOV UR48, URZ ;  /* 0x0000003f00307c82 */ /* 0x000fe20008000000 */
[----:B------:R-:W-:Y:S01]  /*0f50*/  UMOV UR40, UR6 ;  /* 0x0000000600287c82 */ /* 0x000fe20008000000 */
[----:B------:R-:W-:Y:S01]  /*0f60*/  USEL UR4, UR4, 0x1, UP0 ;  /* 0x0000000104047887 */ /* 0x000fe20008000000 */
[----:B------:R-:W-:Y:S01]  /*0f70*/  CS2R R32, SRZ ;  /* 0x0000000000207805 */ /* 0x000fe2000001ff00 */
[----:B------:R-:W-:Y:S01]  /*0f80*/  IMAD.MOV.U32 R3, RZ, RZ, RZ ;  /* 0x000000ffff037224 */ /* 0x000fe200078e00ff */
[----:B------:R-:W-:Y:S01]  /*0f90*/  CS2R R34, SRZ ;  /* 0x0000000000227805 */ /* 0x000fe2000001ff00 */
[----:B------:R-:W-:Y:S01]  /*0fa0*/  UIMAD UR4, UR4, UR5, URZ ;  /* 0x00000005040472a4 */ /* 0x000fe2000f8e023f */
        /* <DEDUP_REMOVED lines=22> */
[----:B------:R-:W-:Y:S02]  /*1110*/  MOV R84, RZ ;  /* 0x000000ff00547202 */ /* 0x000fe40000000f00 */
[----:B--2---:R-:W-:Y:S02]  /*1120*/  @P0 R2UR UR48, R4 ;  /* 0x00000000043002ca */ /* 0x004fe400000e0000 */
[----:B------:R-:W-:-:S02]  /*1130*/  PLOP3.LUT P0, PT, PT, PT, PT, 0x80, 0x0 ;  /* 0x000000000000781c */ /* 0x000fc40003f0f070 */
        /* <DEDUP_REMOVED lines=15> */
.L_x_6718:
[----:B------:R-:W-:Y:S01]  /*1230*/  UIADD3 UR48, -UR48, UR4, URZ ;  /* 0x0000000430307290 */ /* 0x000fe2000fffe13f */
[----:B------:R-:W-:Y:S01]  /*1240*/  CS2R R86, SRZ ;  /* 0x0000000000567805 */ /* 0x000fe2000001ff00 */
[----:B------:R-:W-:Y:S01]  /*1250*/  IMAD.MOV.U32 R85, RZ, RZ, RZ ;  /* 0x000000ffff557224 */ /* 0x000fe200078e00ff */
[----:B------:R-:W-:Y:S01]  /*1260*/  CS2R R88, SRZ ;  /* 0x0000000000587805 */ /* 0x000fe2000001ff00 */
[----:B------:R-:W-:Y:S01]  /*1270*/  UISETP.GE.AND UP0, UPT, UR48, 0x1, UPT ;  /* 0x000000013000788c */ /* 0x000fe2000bf06270 */
[----:B------:R-:W-:Y:S01]  /*1280*/  CS2R R92, SRZ ;  /* 0x00000000005c7805 */ /* 0x000fe2000001ff00 */
[----:B------:R-:W-:Y:S01]  /*1290*/  UIADD3 UR4, UR48, 0x7f, URZ ;  /* 0x0000007f30047890 */ /* 0x000fe2000fffe03f */
[----:B------:R-:W-:Y:S01]  /*12a0*/  CS2R R6, SRZ ;  /* 0x0000000000067805 */ /* 0x000fe2000001ff00 */
[----:B------:R-:W-:Y:S02]  /*12b0*/  IMAD.MOV.U32 R8, RZ, RZ, RZ ;  /* 0x000000ffff087224 */ /* 0x000fe400078e00ff */
[----:B------:R-:W-:Y:S01]  /*12c0*/  PLOP3.LUT P1, PT, PT, PT, UP0, 0x80, 0x0 ;  /* 0x000000000000781c */ /* 0x000fe20003f2f008 */
[----:B------:R-:W-:Y:S01]  /*12d0*/  USHF.R.S32.HI UR5, URZ, 0x1f, UR4 ;  /* 0x0000001f3f057899 */ /* 0x000fe20008011404 */
[----:B------:R-:W-:-:S02]  /*12e0*/  IMAD.MOV.U32 R10, RZ, RZ, RZ ;  /* 0x000000ffff0a7224 */ /* 0x000fc400078e00ff */
[----:B------:R-:W-:Y:S01]  /*12f0*/  IMAD.MOV.U32 R26, RZ, RZ, RZ ;  /* 0x000000ffff1a7224 */ /* 0x000fe200078e00ff */
[----:B------:R-:W-:Y:S01]  /*1300*/  ULEA.HI UR5, UR5, UR4, URZ, 0x7 ;  /* 0x0000000405057291 */ /* 0x000fe2000f8f383f */
[----:B------:R-:W-:-:S07]  /*1310*/  IMAD.MOV.U32 R157, RZ, RZ, RZ ;  /* 0x000000ffff9d7224 */ /* 0x000fce00078e00ff */
[----:B------:R-:W-:Y:S05]  /*1320*/  @!P1 BRA `(.L_x_6719) ;  /* 0x0000005000b09947 */ /* 0x000fea0003800000 */
[----:B------:R-:W0:Y:S01]  /*1330*/  SHFL.IDX PT, R0, R153, RZ, 0x1f ;  /* 0x00001fff99007589 */ /* 0x000e2200000e0000 */
[----:B------:R-:W1:Y:S01]  /*1340*/  S2UR UR46, SR_CgaCtaId ;  /* 0x00000000002e79c3 */ /* 0x000e620000008800 */
[----:B------:R-:W-:Y:S01]  /*1350*/  UMOV UR49, 0x400 ;  /* 0x0000040000317882 */ /* 0x000fe20000000000 */
[----:B------:R-:W-:Y:S01]  /*1360*/  USHF.R.S32.HI UR47, URZ, 0x7, UR5 ;  /* 0x000000073f2f7899 */ /* 0x000fe20008011405 */
        /* <DEDUP_REMOVED lines=17> */
[----:B------:R-:W-:Y:S01]  /*1480*/  MOV R5, UR5 ;  /* 0x0000000500057c02 */ /* 0x000fe20008000f00 */
        /* <DEDUP_REMOVED lines=10> */
.L_x_6720:
[----:B------:R-:W-:Y:S01]  /*1530*/  ULEA.HI UR4, UR44, UR44, URZ, 0x1 ;  /* 0x0000002c2c047291 */ /* 0x000fe2000f8f083f */
[----:B------:R-:W-:-:S03]  /*1540*/  MOV R3, UR45 ;  /* 0x0000002d00037c02 */ /* 0x000fc60008000f00 */
[----:B------:R-:W-:Y:S01]  /*1550*/  ULOP3.LUT UR4, UR4, 0xfffffffe, URZ, 0xc0, !UPT ;  /* 0xfffffffe04047892 */ /* 0x000fe2000f8ec03f */
[----:B------:R-:W-:-:S03]  /*1560*/  ISETP.NE.AND P0, PT, R3, 0x3, PT ;  /* 0x000000030300780c */ /* 0x000fc60003f05270 */
[----:B------:R-:W-:-:S06]  /*1570*/  UIADD3 UR4, UR44, -UR4, URZ ;  /* 0x800000042c047290 */ /* 0x000fcc000fffe03f */
[----:B------:R-:W-:-:S05]  /*1580*/  IMAD.U32 R0, RZ, RZ, UR4 ;  /* 0x00000004ff007e24 */ /* 0x000fca000f8e00ff */
[----:B------:R-:W-:-:S04]  /*1590*/  SHF.L.U32 R0, R0, 0x1f, RZ ;  /* 0x0000001f00007819 */ /* 0x000fc800000006ff */
[----:B------:R-:W0:Y:S02]  /*15a0*/  SYNCS.PHASECHK.TRANS64.TRYWAIT P1, [UR49+0x28800], R0 ;  /* 0x02880000ff0075a7 */ /* 0x000e240008020171 */
[----:B0-----:R-:W-:Y:S05]  /*15b0*/  @!P1 BRA `(.L_x_6721) ;  /* 0x000000c4006c9947 */ /* 0x001fea0003800000 */
.L_x_6850:
[----:B------:R-:W-:Y:S05]  /*15c0*/  @!P0 BRA `(.L_x_6722) ;  /* 0x0000000000048947 */ /* 0x000fea0003800000 */
[----:B------:R-:W-:Y:S01]  /*15d0*/  BPT.TRAP 0x1 ;  /* 0x000000040000795c */ /* 0x000fe20000300000 */
.L_x_6722:
[----:B------:R-:W-:Y:S02]  /*15e0*/  IMAD.U32 R5, RZ, RZ, UR42 ;  /* 0x0000002aff057e24 */ /* 0x000fe4000f8e00ff */
[----:B0-----:R-:W-:-:S03]  /*15f0*/  IMAD.U32 R0, RZ, RZ, UR43 ;  /* 0x0000002bff007e24 */ /* 0x001fc6000f8e00ff */
[----:B------:R-:W-:Y:S02]  /*1600*/  LEA R5, R5, UR49, 0x3 ;  /* 0x0000003105057c11 */ /* 0x000fe4000f8e18ff */
[----:B------:R-:W-:-:S04]  /*1610*/  SHF.L.U32 R0, R0, 0x1f, RZ ;  /* 0x0000001f00007819 */ /* 0x000fc800000006ff */
[----:B------:R0:W1:Y:S01]  /*1620*/  SYNCS.PHASECHK.TRANS64.TRYWAIT P1, [R5+URZ+0x28830], R0 ;  /* 0x02883000050075a7 */ /* 0x000062000802017f */
[----:B------:R-:W-:Y:S05]  /*1630*/  @!P0 BRA `(.L_x_6723) ;  /* 0x0000000000048947 */ /* 0x000fea0003800000 */
[----:B------:R-:W-:Y:S01]  /*1640*/  BPT.TRAP 0x1 ;  /* 0x000000040000795c */ /* 0x000fe20000300000 */
.L_x_6723:
[----:B------:R-:W-:Y:S01]  /*1650*/  IMAD.MOV.U32 R151, RZ, RZ, RZ ;  /* 0x000000ffff977224 */ /* 0x000fe200078e00ff */
[----:B-1----:R-:W-:Y:S06]  /*1660*/  @P1 BRA `(.L_x_6724) ;  /* 0x0000000000081947 */ /* 0x002fec0003800000 */
[----:B------:R-:W1:Y:S02]  /*1670*/  SYNCS.PHASECHK.TRANS64.TRYWAIT P1, [R5+URZ+0x28830], R0 ;  /* 0x02883000050075a7 */ /* 0x000e64000802017f */
[----:B-1----:R-:W-:Y:S05]  /*1680*/  @!P1 BRA `(.L_x_6725) ;  /* 0x000000c400509947 */ /* 0x002fea0003800000 */
.L_x_6724:
[----:B------:R-:W-:Y:S05]  /*1690*/  WARPSYNC.ALL ;  /* 0x0000000000007948 */ /* 0x000fea0003800000 */
[----:B------:R-:W-:Y:S01]  /*16a0*/  UIADD3 UR49, UR49, 0x18400, URZ ;  /* 0x0001840031317890 */ /* 0x000fe2000fffe03f */
[----:B------:R-:W-:Y:S01]  /*16b0*/  WARPGROUP.ARRIVE ;  /* 0x00000000000079c5 */ /* 0x000fe20000000000 */
[----:B------:R-:W-:Y:S02]  /*16c0*/  ULOP3.LUT UR32, UR52, 0x10000, URZ, 0xfc, !UPT ;  /* 0x0001000034207892 */ /* 0x000fe4000f8efc3f */
[----:B------:R-:W-:Y:S01]  /*16d0*/  USHF.R.U32.HI UR49, URZ, 0x4, UR49 ;  /* 0x000000043f317899 */ /* 0x000fe20008011631 */
[----:B------:R-:W-:Y:S01]  /*16e0*/  UMOV UR33, 0x40000040 ;  /* 0x4000004000217882 */ /* 0x000fe20000000000 */
[----:B------:R-:W-:-:S02]  /*16f0*/  UMOV UR35, 0x40000040 ;  /* 0x4000004000237882 */ /* 0x000fc40000000000 */
[----:B------:R-:W-:Y:S02]  /*1700*/  ULOP3.LUT UR49, UR49, 0x3fff, URZ, 0xc0, !UPT ;  /* 0x00003fff31317892 */ /* 0x000fe4000f8ec03f */
[----:B------:R-:W-:Y:S02]  /*1710*/  UIADD3 UR4, UR32, 0x2, URZ ;  /* 0x0000000220047890 */ /* 0x000fe4000fffe03f */
[----:B------:R-:W-:Y:S01]  /*1720*/  ULOP3.LUT UR49, UR49, 0x10000, URZ, 0xfc, !UPT ;  /* 0x0001000031317892 */ /* 0x000fe2000f8efc3f */
[----:B------:R-:W-:Y:S01]  /*1730*/  UMOV UR5, 0x40000040 ;  /* 0x4000004000057882 */ /* 0x000fe20000000000 */
[----:B------:R-:W-:Y:S02]  /*1740*/  UMOV UR7, 0x40000040 ;  /* 0x4000004000077882 */ /* 0x000fe40000000000 */
        /* <DEDUP_REMOVED lines=51> */
.L_x_6726:
        /* <DEDUP_REMOVED lines=146> */
[----:B------:R-:W-:Y:S02]  /*23a0*/  FSEL R124, R77, -INF , P2 ;  /* 0xff8000004d7c7808 */ /* 0x000fe40001000000 */
[----:B------:R-:W-:Y:S02]  /*23b0*/  FMNMX.FTZ R3, R76, R3, !PT ;  /* 0x000000034c037209 */ /* 0x000fe40007810000 */
[----:B------:R-:W-:Y:S02]  /*23c0*/  ISETP.GT.AND P3, PT, R4, 0x70, PT ;  /* 0x000000700400780c */ /* 0x000fe40003f64270 */
[----:B------:R-:W-:Y:S02]  /*23d0*/  FSEL R62, R62, -INF , P4 ;  /* 0xff8000003e3e7808 */ /* 0x000fe40002000000 */
[----:B------:R-:W-:-:S02]  /*23e0*/  FSEL R80, R80, -INF , P3 ;  /* 0xff80000050507808 */ /* 0x000fc40001800000 */
[----:B------:R-:W-:Y:S02]  /*23f0*/  FMNMX.FTZ R3, R124, R3, !PT ;  /* 0x000000037c037209 */ /* 0x000fe40007810000 */
[----:B------:R-:W-:Y:S02]  /*2400*/  ISETP.GT.AND P4, PT, R4, 0x71, PT ;  /* 0x000000710400780c */ /* 0x000fe40003f84270 */
[----:B------:R-:W-:Y:S02]  /*2410*/  FMNMX.FTZ R3, R80, R3, !PT ;  /* 0x0000000350037209 */ /* 0x000fe40007810000 */
[----:B------:R-:W-:Y:S02]  /*2420*/  FSEL R126, R81, -INF , P4 ;  /* 0xff800000517e7808 */ /* 0x000fe40002000000 */
[----:B------:R-:W-:Y:S02]  /*2430*/  ISETP.GT.AND P5, PT, R4, 0x78, PT ;  /* 0x000000780400780c */ /* 0x000fe40003fa4270 */
[----:B------:R-:W-:-:S02]  /*2440*/  FMNMX.FTZ R3, R126, R3, !PT ;  /* 0x000000037e037209 */ /* 0x000fc40007810000 */
[----:B------:R-:W-:Y:S02]  /*2450*/  FSEL R84, R84, -INF , P5 ;  /* 0xff80000054547808 */ /* 0x000fe40002800000 */
[----:B------:R-:W-:Y:S02]  /*2460*/  ISETP.GT.AND P6, PT, R4, 0x79, PT ;  /* 0x000000790400780c */ /* 0x000fe40003fc4270 */
[----:B------:R-:W-:Y:S02]  /*2470*/  FMNMX.FTZ R3, R84, R3, !PT ;  /* 0x0000000354037209 */ /* 0x000fe40007810000 */
[----:B------:R-:W-:Y:S02]  /*2480*/  FSEL R128, R85, -INF , P6 ;  /* 0xff80000055807808 */ /* 0x000fe40003000000 */
[----:B------:R-:W-:Y:S02]  /*2490*/  P2R R13, PR, RZ, 0x8 ;  /* 0x00000008ff0d7803 */ /* 0x000fe40000000000 */
[----:B------:R-:W-:Y:S01]  /*24a0*/  FMNMX.FTZ R7, R128, R3, !PT ;  /* 0x0000000380077209 */ /* 0x000fe20007810000 */
[----:B------:R-:W-:Y:S01]  /*24b0*/  IMAD.U32 R3, RZ, RZ, UR6 ;  /* 0x00000006ff037e24 */ /* 0x000fe2000f8e00ff */
[----:B------:R-:W-:-:S02]  /*24c0*/  P2R R15, PR, RZ, 0x4 ;  /* 0x00000004ff0f7803 */ /* 0x000fc40000000000 */
[----:B------:R-:W-:Y:S01]  /*24d0*/  ISETP.GT.AND P2, PT, R4, 0x58, PT ;  /* 0x000000580400780c */ /* 0x000fe20003f44270 */
[----:B------:R-:W0:Y:S01]  /*24e0*/  SHFL.BFLY PT, R0, R7, 0x2, 0x1f ;  /* 0x0c401f0007007f89 */ /* 0x000e2200000e0000 */
[----:B------:R-:W-:Y:S02]  /*24f0*/  P2R R21, PR, RZ, 0x2 ;  /* 0x00000002ff157803 */ /* 0x000fe40000000000 */
[----:B------:R-:W-:Y:S02]  /*2500*/  FSEL R70, R70, -INF , P2 ;  /* 0xff80000046467808 */ /* 0x000fe40001000000 */
[----:B------:R-:W-:Y:S02]  /*2510*/  ISETP.NE.AND P2, PT, R15, RZ, PT ;  /* 0x000000ff0f00720c */ /* 0x000fe40003f45270 */
[----:B------:R-:W-:Y:S02]  /*2520*/  ISETP.GT.AND P1, PT, R4, 0x59, PT ;  /* 0x000000590400780c */ /* 0x000fe40003f24270 */
[----:B------:R-:W-:-:S02]  /*2530*/  P2R R29, PR, RZ, 0x1 ;  /* 0x00000001ff1d7803 */ /* 0x000fc40000000000 */
[----:B------:R-:W-:Y:S02]  /*2540*/  FSEL R40, R71, -INF , P1 ;  /* 0xff80000047287808 */ /* 0x000fe40000800000 */
[----:B------:R-:W-:Y:S02]  /*2550*/  ISETP.NE.AND P1, PT, R21, RZ, PT ;  /* 0x000000ff1500720c */ /* 0x000fe40003f25270 */
[----:B------:R-:W-:Y:S02]  /*2560*/  ISETP.GT.AND P0, PT, R4, 0x60, PT ;  /* 0x000000600400780c */ /* 0x000fe40003f04270 */
[----:B------:R-:W-:Y:S02]  /*2570*/  FSEL R78, R78, -INF , P1 ;  /* 0xff8000004e4e7808 */ /* 0x000fe40000800000 */
[----:B------:R-:W-:Y:S02]  /*2580*/  FSEL R74, R74, -INF , P0 ;  /* 0xff8000004a4a7808 */ /* 0x000fe40000000000 */
[----:B------:R-:W-:-:S02]  /*2590*/  ISETP.NE.AND P0, PT, R29, RZ, PT ;  /* 0x000000ff1d00720c */ /* 0x000fc40003f05270 */
[----:B------:R-:W-:Y:S02]  /*25a0*/  FSEL R86, R86, -INF , P5 ;  /* 0xff80000056567808 */ /* 0x000fe40002800000 */
[----:B0-----:R-:W-:Y:S02]  /*25b0*/  FMNMX.FTZ R9, R7, R0, !PT ;  /* 0x0000000007097209 */ /* 0x001fe40007810000 */
[----:B------:R-:W-:Y:S02]  /*25c0*/  FSEL R44, R75, -INF , P0 ;  /* 0xff8000004b2c7808 */ /* 0x000fe40000000000 */
[----:B------:R-:W-:Y:S01]  /*25d0*/  R2UR UR6, R5 ;  /* 0x00000000050672ca */ /* 0x000fe200000e0000 */
[----:B------:R-:W0:Y:S01]  /*25e0*/  SHFL.BFLY PT, R0, R9, 0x1, 0x1f ;  /* 0x0c201f0009007f89 */ /* 0x000e2200000e0000 */
[----:B------:R-:W-:Y:S01]  /*25f0*/  ISETP.NE.AND P0, PT, R89, RZ, PT ;  /* 0x000000ff5900720c */ /* 0x000fe20003f05270 */
[----:B------:R-:W-:Y:S01]  /*2600*/  IMAD.MOV.U32 R89, RZ, RZ, R151 ;  /* 0x000000ffff597224 */ /* 0x000fe200078e0097 */
[----:B------:R-:W-:-:S02]  /*2610*/  MOV R121, R151 ;  /* 0x0000009700797202 */ /* 0x000fc40000000f00 */
[----:B------:R-:W-:-:S07]  /*2620*/  MOV R103, R151 ;  /* 0x0000009700677202 */ /* 0x000fce0000000f00 */
[----:B------:R-:W-:-:S04]  /*2630*/  UIADD3 UR6, UR6, 0x28840, URZ ;  /* 0x0002884006067890 */ /* 0x000fc8000fffe03f */
        /* <DEDUP_REMOVED lines=66> */
[--C-:B------:R-:W-:Y:S01]  /*2a60*/  IMAD.MOV.U32 R106, RZ, RZ, R151.reuse ;  /* 0x000000ffff6a7224 */ /* 0x100fe200078e0097 */
[----:B------:R-:W-:Y:S01]  /*2a70*/  MOV R94, R151 ;  /* 0x00000097005e7202 */ /* 0x000fe20000000f00 */
[----:B------:R-:W5:Y:S01]  /*2a80*/  MUFU.EX2 R162, R162 ;  /* 0x000000a200a27308 */ /* 0x000f620000000800 */
[----:B------:R-:W-:Y:S01]  /*2a90*/  FMNMX.FTZ R25, R28, R21, !PT ;  /* 0x000000151c197209 */ /* 0x000fe20007810000 */
[----:B------:R-:W-:-:S02]  /*2aa0*/  IMAD.MOV.U32 R102, RZ, RZ, R151 ;  /* 0x000000ffff667224 */ /* 0x000fc400078e0097 */
[--C-:B------:R-:W-:Y:S01]  /*2ab0*/  IMAD.MOV.U32 R98, RZ, RZ, R151.reuse ;  /* 0x000000ffff627224 */ /* 0x100fe200078e0097 */
[----:B------:R-:W-:Y:S01]  /*2ac0*/  FMNMX.FTZ R25, R62, R25, !PT ;  /* 0x000000193e197209 */ /* 0x000fe20007810000 */
[--C-:B---3--:R-:W-:Y:S02]  /*2ad0*/  IMAD.MOV.U32 R96, RZ, RZ, R151.reuse ;  /* 0x000000ffff607224 */ /* 0x108fe400078e0097 */
[----:B------:R3:W5:Y:S01]  /*2ae0*/  MUFU.EX2 R13, R100 ;  /* 0x00000064000d7308 */ /* 0x0007620000000800 */
[----:B------:R-:W-:Y:S01]  /*2af0*/  FMNMX.FTZ R25, R32, R25, !PT ;  /* 0x0000001920197209 */ /* 0x000fe20007810000 */
[--C-:B------:R-:W-:Y:S02]  /*2b00*/  IMAD.MOV.U32 R92, RZ, RZ, R151.reuse ;  /* 0x000000ffff5c7224 */ /* 0x100fe400078e0097 */
[--C-:B------:R-:W-:Y:S01]  /*2b10*/  IMAD.MOV.U32 R90, RZ, RZ, R151.reuse ;  /* 0x000000ffff5a7224 */ /* 0x100fe200078e0097 */
[----:B------:R-:W-:Y:S01]  /*2b20*/  FMNMX.FTZ R25, R66, R25, !PT ;  /* 0x0000001942197209 */ /* 0x000fe20007810000 */
[----:B------:R-:W-:-:S02]  /*2b30*/  IMAD.MOV.U32 R88, RZ, RZ, R151 ;  /* 0x000000ffff587224 */ /* 0x000fc400078e0097 */
        /* <DEDUP_REMOVED lines=29> */
[----:B---3--:R-:W-:Y:S02]  /*2d10*/  MOV R112, R151 ;  /* 0x0000009700707202 */ /* 0x008fe40000000f00 */
[----:B-1----:R-:W-:-:S05]  /*2d20*/  FMNMX.FTZ R37, R4, R37, !PT ;  /* 0x0000002504257209 */ /* 0x002fca0007810000 */
        /* <DEDUP_REMOVED lines=57> */
[----:B------:R-:W-:-:S02]  /*30c0*/  F2FP.BF16.F32.PACK_AB R158, R9, R158 ;  /* 0x0000009e099e723e */ /* 0x000fc400000010ff */
[----:B------:R-:W-:Y:S01]  /*30d0*/  F2FP.BF16.F32.PACK_AB R160, R11, R160 ;  /* 0x000000a00ba0723e */ /* 0x000fe200000010ff */
[----:B------:R1:W3:Y:S01]  /*30e0*/  MUFU.EX2 R161, R8 ;  /* 0x0000000800a17308 */ /* 0x0002e20000000800 */
[----:B0-----:R-:W-:Y:S01]  /*30f0*/  FADD.FTZ R6, R30, R49 ;  /* 0x000000311e067221 */ /* 0x001fe20000010000 */
[----:B------:R-:W-:Y:S02]  /*3100*/  F2FP.BF16.F32.PACK_AB R162, R13, R162 ;  /* 0x000000a20da2723e */ /* 0x000fe400000010ff */
[----:B------:R-:W-:Y:S01]  /*3110*/  F2FP.BF16.F32.PACK_AB R157, R27, R26 ;  /* 0x0000001a1b9d723e */ /* 0x000fe200000010ff */
[C---:B------:R-:W-:Y:S01]  /*3120*/  FADD.FTZ R49, R159.reuse, R6 ;  /* 0x000000069f317221 */ /* 0x040fe20000010000 */
[----:B------:R-:W-:Y:S02]  /*3130*/  F2FP.BF16.F32.PACK_AB R159, R159, R30 ;  /* 0x0000001e9f9f723e */ /* 0x000fe400000010ff */
[----:B------:R-:W0:Y:S01]  /*3140*/  MUFU.EX2 R38, R38 ;  /* 0x0000002600267308 */ /* 0x000e220000000800 */
[----:B-1----:R-:W-:Y:S01]  /*3150*/  FADD.FTZ R8, R164, R51 ;  /* 0x00000033a4087221 */ /* 0x002fe20000010000 */
[----:B--2---:R-:W-:Y:S01]  /*3160*/  FADD.FTZ R6, R34, R49 ;  /* 0x0000003122067221 */ /* 0x004fe20000010000 */
[----:B------:R-:W-:-:S02]  /*3170*/  F2FP.BF16.F32.PACK_AB R164, R15, R164 ;  /* 0x000000a40fa4723e */ /* 0x000fc400000010ff */
[----:B------:R-:W-:-:S03]  /*3180*/  FADD.FTZ R51, R15, R8 ;  /* 0x000000080f337221 */ /* 0x000fc60000010000 */
        /* <DEDUP_REMOVED lines=30> */
[----:B------:R-:W-:Y:S01]  /*3370*/  FADD.FTZ R8, R176, R49 ;  /* 0x00000031b0087221 */ /* 0x000fe20000010000 */
[----:B------:R-:W-:Y:S01]  /*3380*/  F2FP.BF16.F32.PACK_AB R176, R35, R176 ;  /* 0x000000b023b0723e */ /* 0x000fe200000010ff */
        /* <DEDUP_REMOVED lines=118> */
.L_x_6738:
[----:B------:R-:W-:Y:S01]  /*3af0*/  ISETP.NE.AND P2, PT, RZ, UR41, PT ;  /* 0x00000029ff007c0c */ /* 0x000fe2000bf45270 */
[----:B------:R-:W-:-:S04]  /*3b00*/  UISETP.NE.AND UP0, UPT, UR46, 0x1, UPT ;  /* 0x000000012e00788c */ /* 0x000fc8000bf05270 */
[----:B------:R-:W-:-:S04]  /*3b10*/  USEL UR43, URZ, 0x1, UP0 ;  /* 0x000000013f2b7887 */ /* 0x000fc80008000000 */
[----:B------:R-:W-:-:S04]  /*3b20*/  ULOP3.LUT UR43, UR48, UR43, URZ, 0x3c, !UPT ;  /* 0x0000002b302b7292 */ /* 0x000fc8000f8e3c3f */
[----:B------:R-:W-:Y:S08]  /*3b30*/  @P2 BRA `(.L_x_6728) ;  /* 0x0000000000442947 */ /* 0x000ff00003800000 */
[----:B------:R-:W-:Y:S05]  /*3b40*/  @!P0 BRA `(.L_x_6729) ;  /* 0x0000000000048947 */ /* 0x000fea0003800000 */
[----:B------:R-:W-:Y:S01]  /*3b50*/  BPT.TRAP 0x1 ;  /* 0x000000040000795c */ /* 0x000fe20000300000 */
.L_x_6729:
        /* <DEDUP_REMOVED lines=12> */
.L_x_6730:
[----:B-1----:R-:W-:Y:S05]  /*3c20*/  @P1 BRA `(.L_x_6728) ;  /* 0x0000000000081947 */ /* 0x002fea0003800000 */
[----:B------:R-:W1:Y:S02]  /*3c30*/  SYNCS.PHASECHK.TRANS64.TRYWAIT P1, [UR6+0x28830], R0 ;  /* 0x02883000ff0075a7 */ /* 0x000e640008020146 */
[----:B-1----:R-:W-:Y:S05]  /*3c40*/  @!P1 BRA `(.L_x_6731) ;  /* 0x0000009c00f49947 */ /* 0x002fea0003800000 */
.L_x_6728:
        /* <DEDUP_REMOVED lines=48> */
.L_x_6733:
        /* <DEDUP_REMOVED lines=9> */
.L_x_6734:
[----:B-1----:R-:W-:Y:S05]  /*3fe0*/  @P1 BRA `(.L_x_6732) ;  /* 0x0000000000081947 */ /* 0x002fea0003800000 */
[----:B------:R-:W1:Y:S02]  /*3ff0*/  SYNCS.PHASECHK.TRANS64.TRYWAIT P1, [UR6+0x28850], R0 ;  /* 0x02885000ff0075a7 */ /* 0x000e640008020146 */
[----:B-1----:R-:W-:Y:S05]  /*4000*/  @!P1 BRA `(.L_x_6735) ;  /* 0x0000009c001c9947 */ /* 0x002fea0003800000 */
.L_x_6732:
[----:B------:R-:W2:Y:S01]  /*4010*/  S2UR UR10, SR_CgaCtaId ;  /* 0x00000000000a79c3 */ /* 0x000ea20000008800 */
[----:B------:R-:W-:Y:S01]  /*4020*/  UMOV UR11, 0x400 ;  /* 0x00000400000b7882 */ /* 0x000fe20000000000 */
[----:B------:R-:W-:Y:S01]  /*4030*/  WARPGROUP.ARRIVE ;  /* 0x00000000000079c5 */ /* 0x000fe20000000000 */
[----:B------:R-:W-:Y:S01]  /*4040*/  UMOV UR7, 0x40000040 ;  /* 0x4000004000077882 */ /* 0x000fe20000000000 */
[----:B01----:R-:W-:Y:S01]  /*4050*/  IADD3 R0, -R2, 0xb, RZ ;  /* 0x0000000b02007810 */ /* 0x003fe20007ffe1ff */
[----:B--2---:R-:W-:-:S04]  /*4060*/  ULEA UR11, UR10, UR11, 0x18 ;  /* 0x0000000b0a0b7291 */ /* 0x004fc8000f8ec03f */
[----:B------:R-:W-:-:S04]  /*4070*/  UIADD3 UR6, UR11, 0x400, URZ ;  /* 0x000004000b067890 */ /* 0x000fc8000fffe03f */
        /* <DEDUP_REMOVED lines=45> */
.L_x_6736:
        /* <DEDUP_REMOVED lines=149> */
[----:B------:R-:W-:-:S06]  /*4ca0*/  FFMA.FTZ R86, R86, R3, -R10 ;  /* 0x0000000356567223 */ /* 0x000fcc000001080a */
        /* <DEDUP_REMOVED lines=129> */
.L_x_6737:
        /* <DEDUP_REMOVED lines=103> */
[-C--:B------:R-:W-:Y:S01]  /*5b30*/  FMUL.FTZ R150, R150, R8.reuse ;  /* 0x0000000896967220 */ /* 0x080fe20000410000 */
[----:B------:R-:W-:Y:S01]  /*5b40*/  FMUL.FTZ R151, R151, R8 ;  /* 0x0000000897977220 */ /* 0x000fe20000410000 */
[----:B------:R-:W-:-:S02]  /*5b50*/  IMAD.MOV.U32 R9, RZ, RZ, R4 ;  /* 0x000000ffff097224 */ /* 0x000fc400078e0004 */
[----:B------:R-:W-:Y:S01]  /*5b60*/  IMAD.MOV.U32 R7, RZ, RZ, R0 ;  /* 0x000000ffff077224 */ /* 0x000fe200078e0000 */
[----:B------:R-:W-:Y:S06]  /*5b70*/  @P1 BRA `(.L_x_6738) ;  /* 0xffffffdc00dc1947 */ /* 0x000fec000383ffff */
.L_x_6727:
[----:B------:R-:W-:Y:S06]  /*5b80*/  BAR.ARV 0x8, 0x180 ;  /* 0x0206000000007b1d */ /* 0x000fec0000002000 */
[----:B------:R-:W-:Y:S05]  /*5b90*/  @!P0 BRA `(.L_x_6739) ;  /* 0x0000000000048947 */ /* 0x000fea0003800000 */
[----:B------:R-:W-:Y:S01]  /*5ba0*/  BPT.TRAP 0x1 ;  /* 0x000000040000795c */ /* 0x000fe20000300000 */
.L_x_6739:
        /* <DEDUP_REMOVED lines=9> */
.L_x_6740:
[----:B-1----:R-:W-:Y:S05]  /*5c40*/  @P1 BRA `(.L_x_6741) ;  /* 0x0000000000081947 */ /* 0x002fea0003800000 */
[----:B------:R-:W1:Y:S02]  /*5c50*/  SYNCS.PHASECHK.TRANS64.TRYWAIT P1, [UR5+0x28850], R7 ;  /* 0x02885007ff0075a7 */ /* 0x000e640008020145 */
[----:B-1----:R-:W-:Y:S05]  /*5c60*/  @!P1 BRA `(.L_x_6742) ;  /* 0x00000080001c9947 */ /* 0x002fea0003800000 */
.L_x_6741:
[----:B------:R-:W-:Y:S01]  /*5c70*/  UIADD3 UR4, UR4, 0x400, URZ ;  /* 0x0000040004047890 */ /* 0x000fe2000fffe03f */
[----:B------:R-:W-:Y:S01]  /*5c80*/  WARPGROUP.ARRIVE ;  /* 0x00000000000079c5 */ /* 0x000fe20000000000 */
[----:B------:R-:W-:Y:S01]  /*5c90*/  UMOV UR11, 0x40000040 ;  /* 0x40000040000b7882 */ /* 0x000fe20000000000 */
[----:B01----:R-:W0:Y:S01]  /*5ca0*/  SHFL.BFLY PT, R7, R6, 0x2, 0x1f ;  /* 0x0c401f0006077f89 */ /* 0x003e2200000e0000 */
[----:B------:R-:W-:Y:S01]  /*5cb0*/  USHF.R.U32.HI UR4, URZ, 0x4, UR4 ;  /* 0x000000043f047899 */ /* 0x000fe20008011604 */
[----:B------:R-:W-:Y:S01]  /*5cc0*/  IMAD.MOV.U32 R11, RZ, RZ, RZ ;  /* 0x000000ffff0b7224 */ /* 0x000fe200078e00ff */
[----:B------:R-:W-:Y:S01]  /*5cd0*/  MOV R21, 0xff800000 ;  /* 0xff80000000157802 */ /* 0x000fe20000000f00 */
[----:B------:R-:W1:Y:S01]  /*5ce0*/  SHFL.BFLY PT, R8, R5, 0x2, 0x1f ;  /* 0x0c401f0005087f89 */ /* 0x000e6200000e0000 */
[----:B------:R-:W-:Y:S01]  /*5cf0*/  ULOP3.LUT UR4, UR4, 0x3fff, URZ, 0xc0, !UPT ;  /* 0x00003fff04047892 */ /* 0x000fe2000f8ec03f */
[----:B------:R-:W-:-:S03]  /*5d00*/  IMAD.MOV.U32 R20, RZ, RZ, -0x800000 ;  /* 0xff800000ff147424 */ /* 0x000fc600078e00ff */
[----:B------:R-:W-:-:S04]  /*5d10*/  ULOP3.LUT UR4, UR4, 0x4000000, URZ, 0xfc, !UPT ;  /* 0x0400000004047892 */ /* 0x000fc8000f8efc3f */
[----:B------:R-:W-:-:S04]  /*5d20*/  ULEA UR4, UR42, UR4, 0xb ;  /* 0x000000042a047291 */ /* 0x000fc8000f8e583f */
[----:B------:R-:W-:-:S03]  /*5d30*/  UIADD3 UR6, UR4, 0x80, URZ ;  /* 0x0000008004067890 */ /* 0x000fc6000fffe03f */
[----:B------:R-:W-:Y:S02]  /*5d40*/  UMOV UR10, UR4 ;  /* 0x00000004000a7c82 */ /* 0x000fe40008000000 */
[----:B------:R-:W-:Y:S01]  /*5d50*/  HGMMA.64x128x16.F32.BF16 R88, R156, gdesc[UR8].tnspB, R88, gsb0 ;  /* 0x41e000089c587df0 */ /* 0x000fe20008001858 */
[----:B------:R-:W-:Y:S01]  /*5d60*/  UMOV UR11, 0x40000040 ;  /* 0x40000040000b7882 */ /* 0x000fe20000000000 */
[----:B------:R-:W-:Y:S01]  /*5d70*/  UMOV UR10, UR6 ;  /* 0x00000006000a7c82 */ /* 0x000fe20008000000 */
[----:B------:R-:W-:Y:S01]  /*5d80*/  UIADD3 UR6, UR4, 0x100, URZ ;  /* 0x0000010004067890 */ /* 0x000fe2000fffe03f */
[----:B0-----:R-:W-:Y:S01]  /*5d90*/  FADD.FTZ R7, R7, R6 ;  /* 0x0000000607077221 */ /* 0x001fe20000010000 */
[----:B-1----:R-:W-:Y:S01]  /*5da0*/  FADD.FTZ R9, R8, R5 ;  /* 0x0000000508097221 */ /* 0x002fe20000010000 */
[----:B------:R-:W-:-:S03]  /*5db0*/  IMAD.MOV.U32 R5, RZ, RZ, RZ ;  /* 0x000000ffff057224 */ /* 0x000fc600078e00ff */
[----:B------:R-:W0:Y:S04]  /*5dc0*/  SHFL.BFLY PT, R8, R7, 0x1, 0x1f ;  /* 0x0c201f0007087f89 */ /* 0x000e2800000e0000 */
[----:B------:R-:W1:Y:S01]  /*5dd0*/  SHFL.BFLY PT, R10, R9, 0x1, 0x1f ;  /* 0x0c201f00090a7f89 */ /* 0x000e6200000e0000 */
[----:B0-----:R-:W-:Y:S01]  /*5de0*/  FADD.FTZ R12, R7, R8 ;  /* 0x00000008070c7221 */ /* 0x001fe20000010000 */
[----:B-1----:R-:W-:-:S04]  /*5df0*/  FADD.FTZ R10, R9, R10 ;  /* 0x0000000a090a7221 */ /* 0x002fc80000010000 */
        /* <DEDUP_REMOVED lines=15> */
[----:B------:R-:W-:Y:S01]  /*5ef0*/  UMOV UR10, UR6 ;  /* 0x00000006000a7c82 */ /* 0x000fe20008000000 */
[----:B------:R-:W-:Y:S01]  /*5f00*/  UMOV UR11, 0x40000040 ;  /* 0x40000040000b7882 */ /* 0x000fe20000000000 */
[----:B------:R-:W-:Y:S01]  /*5f10*/  UIADD3 UR6, UR4, 0x180, URZ ;  /* 0x0000018004067890 */ /* 0x000fe2000fffe03f */
        /* <DEDUP_REMOVED lines=17> */
[----:B------:R-:W-:Y:S02]  /*6030*/  UIADD3 UR6, UR4, 0x300, URZ ;  /* 0x0000030004067890 */ /* 0x000fe4000fffe03f */
        /* <DEDUP_REMOVED lines=17> */
.L_x_6743:
        /* <DEDUP_REMOVED lines=69> */
[-C--:B------:R-:W-:Y:S01]  /*65a0*/  FMUL.FTZ R32, R150, R11.reuse ;  /* 0x0000000b96207220 */ /* 0x080fe20000410000 */
[----:B------:R-:W-:Y:S01]  /*65b0*/  FMUL.FTZ R151, R151, R11 ;  /* 0x0000000b97977220 */ /* 0x000fe20000410000 */
[----:B------:R-:W-:-:S02]  /*65c0*/  UIADD3 UR44, UR44, 0x1, URZ ;  /* 0x000000012c2c7890 */ /* 0x000fc4000fffe03f */
[----:B------:R-:W-:Y:S02]  /*65d0*/  USEL UR42, UR42, URZ, UP0 ;  /* 0x0000003f2a2a7287 */ /* 0x000fe40008000000 */
[----:B------:R-:W-:-:S12]  /*65e0*/  ULOP3.LUT UR43, UR43, UR4, URZ, 0x3c, !UPT ;  /* 0x000000042b2b7292 */ /* 0x000fd8000f8e3c3f */
.L_x_6719:
        /* <DEDUP_REMOVED lines=20> */
[----:B------:R-:W-:-:S02]  /*6730*/  ULDC.64 UR8, c[0x0][0xc00] ;  /* 0x0003000000087ab9 */ /* 0x000fc40000000a00 */
[----:B------:R-:W-:Y:S01]  /*6740*/  UIMAD.WIDE UR8, UR37, 0x4, UR8 ;  /* 0x00000004250878a5 */ /* 0x000fe2000f8e0208 */
[----:B------:R-:W-:Y:S02]  /*6750*/  MOV R24, R0 ;  /* 0x0000000000187202 */ /* 0x000fe40000000f00 */
[----:B0-----:R-:W-:-:S03]  /*6760*/  MOV R25, R5 ;  /* 0x0000000500197202 */ /* 0x001fc60000000f00 */
[----:B------:R-:W-:-:S03]  /*6770*/  IMAD.WIDE R4, R155, 0x2, R24 ;  /* 0x000000029b047825 */ /* 0x000fc600078e0218 */
[C---:B------:R-:W-:Y:S02]  /*6780*/  LOP3.LUT R9, R4.reuse, 0x380, RZ, 0xc0, !PT ;  /* 0x0000038004097812 */ /* 0x040fe400078ec0ff */
[C---:B------:R-:W-:Y:S02]  /*6790*/  IADD3 R91, P5, R4.reuse, 0x40, RZ ;  /* 0x00000040045b7810 */ /* 0x040fe40007fbe0ff */
[C---:B------:R-:W-:Y:S02]  /*67a0*/  IADD3 R95, P4, R4.reuse, 0x60, RZ ;  /* 0x00000060045f7810 */ /* 0x040fe40007f9e0ff */
        /* <DEDUP_REMOVED lines=9> */
[----:B------:R-:W-:Y:S01]  /*6840*/  IADD3 R103, P0, R4, 0x4060, RZ ;  /* 0x0000406004677810 */ /* 0x000fe20007f1e0ff */
[--C-:B------:R-:W-:Y:S01]  /*6850*/  IMAD.X R11, RZ, RZ, R5.reuse, P2 ;  /* 0x000000ffff0b7224 */ /* 0x100fe200010e0605 */
[----:B------:R-:W-:Y:S02]  /*6860*/  LOP3.LUT R14, R91, 0x380, RZ, 0xc0, !PT ;  /* 0x000003805b0e7812 */ /* 0x000fe400078ec0ff */
[----:B------:R-:W-:Y:S01]  /*6870*/  LOP3.LUT R4, R9, R4, RZ, 0x3c, !PT ;  /* 0x0000000409047212 */ /* 0x000fe200078e3cff */
[--C-:B------:R-:W-:Y:S01]  /*6880*/  IMAD.X R9, RZ, RZ, R5.reuse, P1 ;  /* 0x000000ffff097224 */ /* 0x100fe200008e0605 */
[----:B------:R-:W-:Y:S01]  /*6890*/  LOP3.LUT R44, R95, 0x380, RZ, 0xc0, !PT ;  /* 0x000003805f2c7812 */ /* 0x000fe200078ec0ff */
[----:B------:R-:W-:Y:S01]  /*68a0*/  IMAD.X R27, RZ, RZ, R5, P0 ;  /* 0x000000ffff1b7224 */ /* 0x000fe200000e0605 */
[----:B------:R-:W-:-:S02]  /*68b0*/  SHF.R.U64 R14, R14, 0x3, RZ ;  /* 0x000000030e0e7819 */ /* 0x000fc400000012ff */
[----:B------:R-:W-:Y:S02]  /*68c0*/  SHF.R.U64 R44, R44, 0x3, RZ ;  /* 0x000000032c2c7819 */ /* 0x000fe400000012ff */
[----:B------:R-:W-:Y:S02]  /*68d0*/  MOV R94, R4 ;  /* 0x00000004005e7202 */ /* 0x000fe40000000f00 */
[----:B------:R-:W-:Y:S02]  /*68e0*/  F2FP.BF16.F32.PACK_AB R4, R26, R157 ;  /* 0x0000009d1a04723e */ /* 0x000fe400000010ff */
[----:B------:R-:W-:Y:S01]  /*68f0*/  F2FP.BF16.F32.PACK_AB R5, R10, R93 ;  /* 0x0000005d0a05723e */ /* 0x000fe200000010ff */
[----:B------:R-:W-:Y:S01]  /*6900*/  BAR.SYNC.DEFER_BLOCKING 0x1, 0x100 ;  /* 0x0044000000007b1d */ /* 0x000fe20000010000 */
[----:B------:R-:W-:Y:S02]  /*6910*/  LOP3.LUT R10, R99, 0x380, RZ, 0xc0, !PT ;  /* 0x00000380630a7812 */ /* 0x000fe400078ec0ff */
[----:B------:R-:W-:-:S02]  /*6920*/  LOP3.LUT R26, R101, 0x380, RZ, 0xc0, !PT ;  /* 0x00000380651a7812 */ /* 0x000fc400078ec0ff */
[----:B------:R-:W-:Y:S02]  /*6930*/  LOP3.LUT R12, R45, 0x380, RZ, 0xc0, !PT ;  /* 0x000003802d0c7812 */ /* 0x000fe400078ec0ff */
[----:B------:R-:W-:Y:S02]  /*6940*/  LOP3.LUT R28, R14, R91, RZ, 0x3c, !PT ;  /* 0x0000005b0e1c7212 */ /* 0x000fe400078e3cff */
[----:B------:R-:W-:Y:S02]  /*6950*/  LOP3.LUT R14, R44, R95, RZ, 0x3c, !PT ;  /* 0x0000005f2c0e7212 */ /* 0x000fe400078e3cff */
[----:B------:R-:W-:Y:S02]  /*6960*/  LOP3.LUT R46, R97, 0x380, RZ, 0xc0, !PT ;  /* 0x00000380612e7812 */ /* 0x000fe400078ec0ff */
[----:B------:R-:W-:Y:S02]  /*6970*/  LOP3.LUT R44, R103, 0x380, RZ, 0xc0, !PT ;  /* 0x00000380672c7812 */ /* 0x000fe400078ec0ff */
[----:B------:R-:W-:-:S02]  /*6980*/  SHF.R.U64 R10, R10, 0x3, RZ ;  /* 0x000000030a0a7819 */ /* 0x000fc400000012ff */
[----:B------:R-:W-:Y:S02]  /*6990*/  SHF.R.U64 R26, R26, 0x3, RZ ;  /* 0x000000031a1a7819 */ /* 0x000fe400000012ff */
[----:B------:R-:W-:Y:S02]  /*69a0*/  SHF.R.U64 R12, R12, 0x3, RZ ;  /* 0x000000030c0c7819 */ /* 0x000fe400000012ff */
[----:B------:R-:W-:Y:S02]  /*69b0*/  SHF.R.U64 R46, R46, 0x3, RZ ;  /* 0x000000032e2e7819 */ /* 0x000fe400000012ff */
[----:B------:R-:W-:Y:S01]  /*69c0*/  SHF.R.U64 R44, R44, 0x3, RZ ;  /* 0x000000032c2c7819 */ /* 0x000fe200000012ff */
[----:B------:R0:W-:Y:S01]  /*69d0*/  STSM.16.M88.4 [R94], R4 ;  /* 0x000000045e007844 */ /* 0x0001e20000000200 */
[----:B------:R-:W-:Y:S02]  /*69e0*/  LOP3.LUT R10, R10, R99, RZ, 0x3c, !PT ;  /* 0x000000630a0a7212 */ /* 0x000fe400078e3cff */
[----:B------:R-:W-:-:S02]  /*69f0*/  LOP3.LUT R8, R26, R101, RZ, 0x3c, !PT ;  /* 0x000000651a087212 */ /* 0x000fc400078e3cff */
[----:B------:R-:W-:Y:S02]  /*6a00*/  LOP3.LUT R30, R12, R45, RZ, 0x3c, !PT ;  /* 0x0000002d0c1e7212 */ /* 0x000fe400078e3cff */
[----:B------:R-:W-:Y:S02]  /*6a10*/  LOP3.LUT R12, R46, R97, RZ, 0x3c, !PT ;  /* 0x000000612e0c7212 */ /* 0x000fe400078e3cff */
[----:B------:R-:W-:Y:S02]  /*6a20*/  LOP3.LUT R26, R44, R103, RZ, 0x3c, !PT ;  /* 0x000000672c1a7212 */ /* 0x000fe400078e3cff */
[----:B------:R-:W-:Y:S02]  /*6a30*/  MOV R45, R10 ;  /* 0x0000000a002d7202 */ /* 0x000fe40000000f00 */
[----:B------:R-:W-:Y:S02]  /*6a40*/  MOV R44, R8 ;  /* 0x00000008002c7202 */ /* 0x000fe40000000f00 */
[----:B------:R-:W-:-:S02]  /*6a50*/  MOV R91, R30 ;  /* 0x0000001e005b7202 */ /* 0x000fc40000000f00 */
[----:B------:R-:W-:Y:S02]  /*6a60*/  F2FP.BF16.F32.PACK_AB R8, R87, R92 ;  /* 0x0000005c5708723e */ /* 0x000fe400000010ff */
[----:B------:R-:W-:Y:S02]  /*6a70*/  F2FP.BF16.F32.PACK_AB R9, R85, R88 ;  /* 0x000000585509723e */ /* 0x000fe400000010ff */
[----:B------:R-:W-:Y:S02]  /*6a80*/  F2FP.BF16.F32.PACK_AB R10, R83, R86 ;  /* 0x00000056530a723e */ /* 0x000fe400000010ff */
[----:B------:R-:W-:Y:S02]  /*6a90*/  F2FP.BF16.F32.PACK_AB R11, R81, R84 ;  /* 0x00000054510b723e */ /* 0x000fe400000010ff */
[----:B------:R-:W-:Y:S02]  /*6aa0*/  MOV R90, R28 ;  /* 0x0000001c005a7202 */ /* 0x000fe40000000f00 */
[----:B------:R-:W-:Y:S01]  /*6ab0*/  MOV R89, R14 ;  /* 0x0000000e00597202 */ /* 0x000fe20000000f00 */
[----:B------:R-:W-:Y:S01]  /*6ac0*/  STSM.16.M88.4 [R91], R8 ;  /* 0x000000085b007844 */ /* 0x000fe20000000200 */
[----:B------:R-:W-:-:S02]  /*6ad0*/  MOV R46, R12 ;  /* 0x0000000c002e7202 */ /* 0x000fc40000000f00 */
[----:B0-----:R-:W-:Y:S02]  /*6ae0*/  F2FP.BF16.F32.PACK_AB R4, R79, R82 ;  /* 0x000000524f04723e */ /* 0x001fe400000010ff */
[----:B------:R-:W-:Y:S02]  /*6af0*/  F2FP.BF16.F32.PACK_AB R5, R77, R80 ;  /* 0x000000504d05723e */ /* 0x000fe400000010ff */
        /* <DEDUP_REMOVED lines=15> */
[----:B------:R-:W-:Y:S01]  /*6bf0*/  F2FP.BF16.F32.PACK_AB R62, R51, R54 ;  /* 0x00000036333e723e */ /* 0x000fe200000010ff */
[----:B0-----:R-:W-:Y:S01]  /*6c00*/  IMAD.U32 R4, RZ, RZ, UR8 ;  /* 0x00000008ff047e24 */ /* 0x001fe2000f8e00ff */
[----:B------:R-:W-:Y:S02]  /*6c10*/  F2FP.BF16.F32.PACK_AB R63, R49, R52 ;  /* 0x00000034313f723e */ /* 0x000fe400000010ff */
[----:B------:R-:W-:Y:S02]  /*6c20*/  F2FP.BF16.F32.PACK_AB R8, R43, R50 ;  /* 0x000000322b08723e */ /* 0x000fe400000010ff */
[----:B------:R-:W-:Y:S01]  /*6c30*/  F2FP.BF16.F32.PACK_AB R9, R41, R48 ;  /* 0x000000302909723e */ /* 0x000fe200000010ff */
[----:B------:R-:W-:Y:S01]  /*6c40*/  STSM.16.M88.4 [R45], R60 ;  /* 0x0000003c2d007844 */ /* 0x000fe20000000200 */
[----:B------:R-:W-:Y:S01]  /*6c50*/  F2FP.BF16.F32.PACK_AB R10, R39, R42 ;  /* 0x0000002a270a723e */ /* 0x000fe200000010ff */
[----:B------:R-:W-:Y:S01]  /*6c60*/  ULDC UR7, c[0x0][0xa88] ;  /* 0x0002a20000077ab9 */ /* 0x000fe20000000800 */
[----:B------:R-:W-:Y:S01]  /*6c70*/  F2FP.BF16.F32.PACK_AB R11, R37, R40 ;  /* 0x00000028250b723e */ /* 0x000fe200000010ff */
[----:B------:R-:W-:Y:S01]  /*6c80*/  UMOV UR4, URZ ;  /* 0x0000003f00047c82 */ /* 0x000fe20008000000 */
[----:B------:R-:W-:Y:S01]  /*6c90*/  MOV R26, R26 ;  /* 0x0000001a001a7202 */ /* 0x000fe20000000f00 */
[----:B------:R-:W0:Y:S01]  /*6ca0*/  LDC R50, c[0x0][0xbe8] ;  /* 0x0002fa00ff327b82 */ /* 0x000e220000000800 */
[----:B------:R-:W-:Y:S01]  /*6cb0*/  PLOP3.LUT P0, PT, PT, PT, UP0, 0x80, 0x0 ;  /* 0x000000000000781c */ /* 0x000fe20003f0f008 */
[----:B------:R1:W-:Y:S01]  /*6cc0*/  STSM.16.M88.4 [R44], R8 ;  /* 0x000000082c007844 */ /* 0x0003e20000000200 */
[----:B------:R-:W-:Y:S01]  /*6cd0*/  MOV R5, UR9 ;  /* 0x0000000900057c02 */ /* 0x000fe20008000f00 */
[----:B------:R-:W-:-:S02]  /*6ce0*/  ULDC.64 UR8, c[0x0][0xc08] ;  /* 0x0003020000087ab9 */ /* 0x000fc40000000a00 */
[----:B------:R2:W-:Y:S02]  /*6cf0*/  STSM.16.M88.4 [R26], R148 ;  /* 0x000000941a007844 */ /* 0x0005e40000000200 */
[----:B------:R-:W-:Y:S06]  /*6d00*/  BAR.SYNC.DEFER_BLOCKING 0x1, 0x100 ;  /* 0x0044000000007b1d */ /* 0x000fec0000010000 */
[----:B------:R-:W3:Y:S01]  /*6d10*/  @P0 LDG.E R3, desc[UR50][R4.64] ;  /* 0x0000003204030981 */ /* 0x000ee2000c1e1900 */
[----:B------:R-:W-:Y:S01]  /*6d20*/  UISETP.NE.U32.AND UP1, UPT, UR8, URZ, UPT ;  /* 0x0000003f0800728c */ /* 0x000fe2000bf25070 */
[----:B0-----:R-:W-:Y:S01]  /*6d30*/  ISETP.NE.AND P1, PT, R50, 0x1, PT ;  /* 0x000000013200780c */ /* 0x001fe20003f25270 */
[----:B-1----:R-:W-:-:S02]  /*6d40*/  IMAD.U32 R9, RZ, RZ, UR39 ;  /* 0x00000027ff097e24 */ /* 0x002fc4000f8e00ff */
[----:B------:R-:W-:-:S06]  /*6d50*/  UISETP.NE.AND.EX UP1, UPT, UR9, URZ, UPT, UP1 ;  /* 0x0000003f0900728c */ /* 0x000fcc000bf25310 */
[----:B------:R-:W-:-:S04]  /*6d60*/  PLOP3.LUT P2, PT, PT, PT, UP1, 0x80, 0x0 ;  /* 0x000000000000781c */ /* 0x000fc80003f4f018 */
[----:B------:R-:W0:Y:S01]  /*6d70*/  @P1 LDC R6, c[0x0][0xbec] ;  /* 0x0002fb00ff061b82 */ /* 0x000e220000000800 */
[----:B------:R-:W-:-:S04]  /*6d80*/  @UP1 ULEA UR8, UP2, UR37, UR8, 0x2 ;  /* 0x0000000825081291 */ /* 0x000fc8000f84103f */
[----:B------:R-:W-:Y:S02]  /*6d90*/  @UP1 ULEA.HI.X UR9, UR37, UR9, UR38, 0x2, UP2 ;  /* 0x0000000925091291 */ /* 0x000fe400090f1426 */
[----:B------:R-:W-:Y:S01]  /*6da0*/  IMAD.U32 R10, RZ, RZ, UR8 ;  /* 0x00000008ff0a7e24 */ /* 0x000fe2000f8e00ff */
[----:B------:R-:W1:Y:S03]  /*6db0*/  @P1 LDC R12, c[0x0][0xbf0] ;  /* 0x0002fc00ff0c1b82 */ /* 0x000e660000000800 */
[----:B------:R-:W-:Y:S01]  /*6dc0*/  IMAD.U32 R11, RZ, RZ, UR9 ;  /* 0x00000009ff0b7e24 */ /* 0x000fe2000f8e00ff */
[----:B---3--:R-:W-:Y:S01]  /*6dd0*/  @P0 R2UR UR4, R3 ;  /* 0x00000000030402ca */ /* 0x008fe200000e0000 */
[----:B------:R-:W-:-:S06]  /*6de0*/  IMAD.U32 R3, RZ, RZ, UR7 ;  /* 0x00000007ff037e24 */ /* 0x000fcc000f8e00ff */
[----:B------:R2:W5:Y:S01]  /*6df0*/  @P2 LDG.E R3, desc[UR50][R10.64] ;  /* 0x000000320a032981 */ /* 0x000562000c1e1900 */
[----:B01----:R-:W-:Y:S07]  /*6e00*/  @P2 BRA `(.L_x_6746) ;  /* 0x0000000000102947 */ /* 0x003fee0003800000 */
[----:B------:R-:W-:Y:S05]  /*6e10*/  @!P0 BRA `(.L_x_6746) ;  /* 0x00000000000c8947 */ /* 0x000fea0003800000 */
[----:B------:R-:W3:Y:S04]  /*6e20*/  LDG.E R8, desc[UR50][R4.64] ;  /* 0x0000003204087981 */ /* 0x000ee8000c1e1900 */
[----:B-----5:R-:W3:Y:S02]  /*6e30*/  LDG.E R3, desc[UR50][R4.64+0x4] ;  /* 0x0000043204037981 */ /* 0x020ee4000c1e1900 */
[----:B---3--:R-:W-:-:S07]  /*6e40*/  IMAD.IADD R3, R3, 0x1, -R8 ;  /* 0x0000000103037824 */ /* 0x008fce00078e0a08 */
.L_x_6746:
[----:B------:R-:W-:Y:S01]  /*6e50*/  USHF.R.S32.HI UR14, URZ, 0x1f, UR40 ;  /* 0x0000001f3f0e7899 */ /* 0x000fe20008011428 */
[----:B------:R-:W-:Y:S01]  /*6e60*/  IMAD R9, R9, 0x80, R16 ;  /* 0x0000008009097824 */ /* 0x000fe200078e0210 */
[----:B------:R-:W-:Y:S01]  /*6e70*/  ULDC.64 UR12, c[0x0][0xb90] ;  /* 0x0002e400000c7ab9 */ /* 0x000fe20000000a00 */
[----:B------:R-:W-:Y:S01]  /*6e80*/  USHF.R.S32.HI UR11, URZ, 0x1f, UR4 ;  /* 0x0000001f3f0b7899 */ /* 0x000fe20008011404 */
[----:B-----5:R-:W-:Y:S01]  /*6e90*/  IMAD R46, R3, R50, RZ ;  /* 0x00000032032e7224 */ /* 0x020fe200078e02ff */
[----:B------:R-:W-:Y:S01]  /*6ea0*/  UIMAD UR7, UR14, UR12, URZ ;  /* 0x0000000c0e0772a4 */ /* 0x000fe2000f8e023f */
[----:B------:R-:W-:Y:S01]  /*6eb0*/  @P1 IMAD.HI.U32 R5, R9, R6, RZ ;  /* 0x0000000609051227 */ /* 0x000fe200078e00ff */
[----:B------:R-:W-:Y:S01]  /*6ec0*/  UMOV UR10, UR4 ;  /* 0x00000004000a7c82 */ /* 0x000fe20008000000 */
[----:B------:R-:W-:Y:S02]  /*6ed0*/  USEL UR38, UR38, URZ, !UP0 ;  /* 0x0000003f26267287 */ /* 0x000fe4000c000000 */
[----:B------:R-:W-:Y:S01]  /*6ee0*/  UIMAD.WIDE.U32 UR8, UR40, UR12, UR10 ;  /* 0x0000000c280872a5 */ /* 0x000fe2000f8e000a */
[----:B------:R-:W-:Y:S01]  /*6ef0*/  IMAD.MOV.U32 R4, RZ, RZ, R9 ;  /* 0x000000ffff047224 */ /* 0x000fe200078e0009 */
[----:B------:R-:W-:Y:S01]  /*6f00*/  UIMAD UR7, UR40, UR13, UR7 ;  /* 0x0000000d280772a4 */ /* 0x000fe2000f8e0207 */
[----:B------:R-:W-:Y:S01]  /*6f10*/  @P1 SHF.R.U32.HI R4, RZ, R12, R5 ;  /* 0x0000000cff041219 */ /* 0x000fe20000011605 */
[----:B------:R-:W-:Y:S01]  /*6f20*/  USEL UR37, UR37, URZ, !UP0 ;  /* 0x0000003f25257287 */ /* 0x000fe2000c000000 */
[----:B------:R-:W-:Y:S01]  /*6f30*/  IMAD R5, R17, 0x40, R22 ;  /* 0x0000004011057824 */ /* 0x000fe200078e0216 */
[----:B------:R-:W-:Y:S01]  /*6f40*/  ULDC.64 UR12, c[0x0][0xb98] ;  /* 0x0002e600000c7ab9 */ /* 0x000fe20000000a00 */
[----:B------:R-:W-:Y:S01]  /*6f50*/  UIADD3 UR9, UR9, UR7, URZ ;  /* 0x0000000709097290 */ /* 0x000fe2000fffe03f */
[----:B------:R-:W-:Y:S01]  /*6f60*/  IADD3 R7, -R4, RZ, RZ ;  /* 0x000000ff04077210 */ /* 0x000fe20007ffe1ff */
[----:B------:R-:W-:Y:S01]  /*6f70*/  UIMAD UR7, UR38, UR12, URZ ;  /* 0x0000000c260772a4 */ /* 0x000fe2000f8e023f */
[----:B------:R-:W-:Y:S01]  /*6f80*/  IMAD.WIDE R24, R5, 0x2, R24 ;  /* 0x0000000205187825 */ /* 0x000fe200078e0218 */
[----:B------:R-:W-:Y:S01]  /*6f90*/  UIMAD.WIDE.U32 UR8, UR37, UR12, UR8 ;  /* 0x0000000c250872a5 */ /* 0x000fe2000f8e0008 */
[----:B------:R-:W-:Y:S01]  /*6fa0*/  SHF.R.S32.HI R5, RZ, 0x1f, R4 ;  /* 0x0000001fff057819 */ /* 0x000fe20000011404 */
[----:B------:R-:W-:Y:S01]  /*6fb0*/  UIMAD UR7, UR37, UR13, UR7 ;  /* 0x0000000d250772a4 */ /* 0x000fe2000f8e0207 */
[----:B------:R-:W-:Y:S01]  /*6fc0*/  IMAD R7, R50, R7, R9 ;  /* 0x0000000732077224 */ /* 0x000fe200078e0209 */
[----:B--2---:R-:W-:Y:S01]  /*6fd0*/  IADD3 R11, P3, R24, 0x2000, RZ ;  /* 0x00002000180b7810 */ /* 0x004fe20007f7e0ff */
[----:B------:R-:W-:Y:S01]  /*6fe0*/  ULDC.64 UR12, c[0x0][0xaa0] ;  /* 0x0002a800000c7ab9 */ /* 0x000fe20000000a00 */
[----:B------:R-:W-:-:S02]  /*6ff0*/  IADD3 R4, P2, R4, UR8, RZ ;  /* 0x0000000804047c10 */ /* 0x000fc4000ff5e0ff */
[----:B------:R-:W-:Y:S01]  /*7000*/  IMAD.U32 R6, RZ, RZ, UR7 ;  /* 0x00000007ff067e24 */ /* 0x000fe2000f8e00ff */
[----:B------:R-:W-:Y:S02]  /*7010*/  LOP3.LUT R8, R11, 0x380, RZ, 0xc0, !PT ;  /* 0x000003800b087812 */ /* 0x000fe400078ec0ff */
[----:B------:R-:W-:Y:S02]  /*7020*/  IADD3 R13, P0, R24, 0x1000, RZ ;  /* 0x00001000180d7810 */ /* 0x000fe40007f1e0ff */
[----:B------:R-:W-:Y:S01]  /*7030*/  IADD3.X R5, R5, UR9, R6, P2, !PT ;  /* 0x0000000905057c10 */ /* 0x000fe200097fe406 */
[----:B------:R-:W-:Y:S01]  /*7040*/  ULDC.64 UR8, c[0x0][0xb88] ;  /* 0x0002e20000087ab9 */ /* 0x000fe20000000a00 */
[----:B------:R-:W-:Y:S02]  /*7050*/  SHF.R.S32.HI R6, RZ, 0x1f, R7 ;  /* 0x0000001fff067819 */ /* 0x000fe40000011407 */
[----:B------:R-:W-:Y:S01]  /*7060*/  SHF.R.U64 R8, R8, 0x3, RZ ;  /* 0x0000000308087819 */ /* 0x000fe200000012ff */
[----:B------:R-:W-:Y:S01]  /*7070*/  IMAD.WIDE.U32 R4, R7, UR8, R4 ;  /* 0x0000000807047c25 */ /* 0x000fe2000f8e0004 */
[----:B------:R-:W-:-:S02]  /*7080*/  LOP3.LUT R12, R13, 0x380, RZ, 0xc0, !PT ;  /* 0x000003800d0c7812 */ /* 0x000fc400078ec0ff */
[----:B------:R-:W-:Y:S01]  /*7090*/  LOP3.LUT R8, R8, R11, RZ, 0x3c, !PT ;  /* 0x0000000b08087212 */ /* 0x000fe200078e3cff */
[----:B------:R-:W-:Y:S01]  /*70a0*/  IMAD R10, R6, UR8, RZ ;  /* 0x00000008060a7c24 */ /* 0x000fe2000f8e02ff */
[----:B------:R-:W-:Y:S02]  /*70b0*/  SHF.R.U64 R12, R12, 0x3, RZ ;  /* 0x000000030c0c7819 */ /* 0x000fe400000012ff */
[----:B------:R-:W-:Y:S01]  /*70c0*/  IADD3 R9, P2, R24, 0x3000, RZ ;  /* 0x0000300018097810 */ /* 0x000fe20007f5e0ff */
[----:B------:R-:W-:Y:S01]  /*70d0*/  IMAD R11, R7, UR9, R10 ;  /* 0x00000009070b7c24 */ /* 0x000fe2000f8e020a */
[----:B------:R-:W-:Y:S01]  /*70e0*/  ULDC.64 UR8, c[0x0][0xb50] ;  /* 0x0002d40000087ab9 */ /* 0x000fe20000000a00 */
[----:B------:R-:W-:Y:S01]  /*70f0*/  LOP3.LUT R12, R12, R13, RZ, 0x3c, !PT ;  /* 0x0000000d0c0c7212 */ /* 0x000fe200078e3cff */
[----:B------:R-:W-:Y:S01]  /*7100*/  IMAD.X R13, RZ, RZ, R25, P0 ;  /* 0x000000ffff0d7224 */ /* 0x000fe200000e0619 */
[----:B------:R-:W-:Y:S01]  /*7110*/  LOP3.LUT P0, RZ, R154, 0x3, RZ, 0xc0, !PT ;  /* 0x000000039aff7812 */ /* 0x000fe2000780c0ff */
[----:B------:R-:W-:Y:S01]  /*7120*/  IMAD.IADD R5, R5, 0x1, R11 ;  /* 0x0000000105057824 */ /* 0x000fe200078e020b */
[----:B------:R-:W-:Y:S01]  /*7130*/  LEA R11, P4, R4, UR8, 0x2 ;  /* 0x00000008040b7c11 */ /* 0x000fe2000f8810ff */
[----:B------:R-:W-:Y:S01]  /*7140*/  IMAD.X R7, RZ, RZ, R25, P2 ;  /* 0x000000ffff077224 */ /* 0x000fe200010e0619 */
[----:B------:R-:W-:-:S02]  /*7150*/  LOP3.LUT R6, R9, 0x380, RZ, 0xc0, !PT ;  /* 0x0000038009067812 */ /* 0x000fc400078ec0ff */
[----:B------:R-:W-:Y:S01]  /*7160*/  LEA.HI.X R14, R4, UR9, R5, 0x2, P4 ;  /* 0x00000009040e7c11 */ /* 0x000fe2000a0f1405 */
[----:B------:R-:W-:Y:S01]  /*7170*/  SHFL.IDX PT, R44, R11, RZ, 0x1c1f ;  /* 0x001c1fff0b2c7589 */ /* 0x000fe200000e0000 */
[----:B------:R-:W-:Y:S01]  /*7180*/  IMAD.U32 R4, RZ, RZ, UR39 ;  /* 0x00000027ff047e24 */ /* 0x000fe2000f8e00ff */
[----:B------:R-:W-:Y:S02]  /*7190*/  SHF.R.U64 R6, R6, 0x3, RZ ;  /* 0x0000000306067819 */ /* 0x000fe400000012ff */
[----:B------:R-:W0:Y:S01]  /*71a0*/  SHFL.IDX PT, R45, R14, RZ, 0x1c1f ;  /* 0x001c1fff0e2d7589 */ /* 0x000e2200000e0000 */
[----:B------:R-:W-:Y:S01]  /*71b0*/  IMAD R15, R4, 0x80, R19 ;  /* 0x00000080040f7824 */ /* 0x000fe200078e0213 */
[----:B------:R-:W-:Y:S01]  /*71c0*/  LOP3.LUT R6, R6, R9, RZ, 0x3c, !PT ;  /* 0x0000000906067212 */ /* 0x000fe200078e3cff */
[----:B------:R-:W-:Y:S01]  /*71d0*/  IMAD.X R9, RZ, RZ, R25, P3 ;  /* 0x000000ffff097224 */ /* 0x000fe200018e0619 */
[----:B------:R-:W-:Y:S01]  /*71e0*/  SHFL.IDX PT, R48, R11, 0x1, 0x1c1f ;  /* 0x003c1f000b307f89 */ /* 0x000fe200000e0000 */
[C---:B------:R-:W-:Y:S01]  /*71f0*/  VIADD R4, R15.reuse, 0x8 ;  /* 0x000000080f047836 */ /* 0x040fe20000000000 */
[----:B------:R-:W-:-:S02]  /*7200*/  ISETP.GE.OR P2, PT, R15, R46, P0 ;  /* 0x0000002e0f00720c */ /* 0x000fc40000746670 */
[----:B------:R-:W1:Y:S01]  /*7210*/  SHFL.IDX PT, R49, R14, 0x1, 0x1c1f ;  /* 0x003c1f000e317f89 */ /* 0x000e6200000e0000 */
[----:B------:R-:W-:Y:S02]  /*7220*/  IADD3 R10, P3, R24, 0x7000, RZ ;  /* 0x00007000180a7810 */ /* 0x000fe40007f7e0ff */
[----:B------:R-:W-:Y:S01]  /*7230*/  ISETP.GE.OR P0, PT, R4, R46, P0 ;  /* 0x0000002e0400720c */ /* 0x000fe20000706670 */
[----:B------:R-:W-:Y:S01]  /*7240*/  UIMAD UR7, UR11, UR12, URZ ;  /* 0x0000000c0b0772a4 */ /* 0x000fe2000f8e023f */
[----:B------:R-:W-:Y:S01]  /*7250*/  LOP3.LUT R3, R10, 0x380, RZ, 0xc0, !PT ;  /* 0x000003800a037812 */ /* 0x000fe200078ec0ff */
[----:B------:R-:W-:Y:S01]  /*7260*/  UIMAD.WIDE.U32 UR8, UR4, UR12, URZ ;  /* 0x0000000c040872a5 */ /* 0x000fe2000f8e003f */
[C---:B------:R-:W-:Y:S02]  /*7270*/  IADD3 R41, P6, R24.reuse, 0x4000, RZ ;  /* 0x0000400018297810 */ /* 0x040fe40007fde0ff */
[C---:B------:R-:W-:Y:S02]  /*7280*/  IADD3 R37, P5, R24.reuse, 0x5000, RZ ;  /* 0x0000500018257810 */ /* 0x040fe40007fbe0ff */
[----:B------:R-:W-:-:S02]  /*7290*/  IADD3 R33, P4, R24, 0x6000, RZ ;  /* 0x0000600018217810 */ /* 0x000fc40007f9e0ff */
[----:B------:R-:W-:Y:S01]  /*72a0*/  LOP3.LUT R5, R24, 0x380, RZ, 0xc0, !PT ;  /* 0x0000038018057812 */ /* 0x000fe200078ec0ff */
[----:B0-----:R0:W-:Y:S01]  /*72b0*/  @!P2 ST.E desc[UR50][R44.64], R20 ;  /* 0x000000142c00a985 */ /* 0x0011e2000c101932 */
[----:B------:R-:W-:Y:S01]  /*72c0*/  SHF.R.U64 R3, R3, 0x3, RZ ;  /* 0x0000000303037819 */ /* 0x000fe200000012ff */
[----:B------:R-:W-:Y:S01]  /*72d0*/  UIMAD UR7, UR4, UR13, UR7 ;  /* 0x0000000d040772a4 */ /* 0x000fe2000f8e0207 */
[----:B------:R-:W-:Y:S01]  /*72e0*/  LOP3.LUT R40, R41, 0x380, RZ, 0xc0, !PT ;  /* 0x0000038029287812 */ /* 0x000fe200078ec0ff */
[----:B------:R-:W-:Y:S01]  /*72f0*/  ULDC.64 UR10, c[0x0][0xae8] ;  /* 0x0002ba00000a7ab9 */ /* 0x000fe20000000a00 */
[----:B------:R-:W-:Y:S01]  /*7300*/  LOP3.LUT R28, R3, R10, RZ, 0x3c, !PT ;  /* 0x0000000a031c7212 */ /* 0x000fe200078e3cff */
[----:B------:R-:W-:Y:S01]  /*7310*/  IMAD.X R29, RZ, RZ, R25, P3 ;  /* 0x000000ffff1d7224 */ /* 0x000fe200018e0619 */
[----:B------:R-:W-:Y:S01]  /*7320*/  LOP3.LUT R36, R37, 0x380, RZ, 0xc0, !PT ;  /* 0x0000038025247812 */ /* 0x000fe200078ec0ff */
[----:B-1----:R1:W-:Y:S01]  /*7330*/  @!P0 ST.E desc[UR50][R48.64], R21 ;  /* 0x0000001530008985 */ /* 0x0023e2000c101932 */
[----:B------:R-:W-:-:S02]  /*7340*/  LOP3.LUT R32, R33, 0x380, RZ, 0xc0, !PT ;  /* 0x0000038021207812 */ /* 0x000fc400078ec0ff */
[----:B------:R-:W-:Y:S01]  /*7350*/  SHF.R.U64 R5, R5, 0x3, RZ ;  /* 0x0000000305057819 */ /* 0x000fe200000012ff */
[----:B0-----:R-:W0:Y:S01]  /*7360*/  @P1 LDC R45, c[0x0][0xbec] ;  /* 0x0002fb00ff2d1b82 */ /* 0x001e220000000800 */
[----:B------:R-:W-:Y:S01]  /*7370*/  UIADD3 UR9, UR9, UR7, URZ ;  /* 0x0000000709097290 */ /* 0x000fe2000fffe03f */
[----:B------:R-:W-:Y:S01]  /*7380*/  IMAD R3, R152, 0x20, R17 ;  /* 0x0000002098037824 */ /* 0x000fe200078e0211 */
[----:B------:R-:W-:Y:S01]  /*7390*/  UIMAD UR4, UR14, UR10, URZ ;  /* 0x0000000a0e0472a4 */ /* 0x000fe2000f8e023f */
[----:B------:R-:W-:Y:S02]  /*73a0*/  SHF.R.U64 R40, R40, 0x3, RZ ;  /* 0x0000000328287819 */ /* 0x000fe400000012ff */
[----:B------:R-:W-:Y:S02]  /*73b0*/  SHF.R.U64 R36, R36, 0x3, RZ ;  /* 0x0000000324247819 */ /* 0x000fe400000012ff */
[----:B-1----:R-:W1:Y:S01]  /*73c0*/  @P1 LDC R21, c[0x0][0xbf0] ;  /* 0x0002fc00ff151b82 */ /* 0x002e620000000800 */
[----:B------:R-:W-:Y:S01]  /*73d0*/  IMAD.U32 R48, RZ, RZ, UR39 ;  /* 0x00000027ff307e24 */ /* 0x000fe2000f8e00ff */
[----:B------:R-:W-:Y:S01]  /*73e0*/  UIMAD UR4, UR40, UR11, UR4 ;  /* 0x0000000b280472a4 */ /* 0x000fe2000f8e0204 */
[----:B------:R-:W-:Y:S01]  /*73f0*/  SHF.R.U64 R32, R32, 0x3, RZ ;  /* 0x0000000320207819 */ /* 0x000fe200000012ff */
[----:B------:R-:W-:Y:S01]  /*7400*/  UIMAD.WIDE.U32 UR8, UR40, UR10, UR8 ;  /* 0x0000000a280872a5 */ /* 0x000fe2000f8e0008 */
[----:B------:R-:W-:Y:S01]  /*7410*/  IMAD R48, R48, 0x80, R3 ;  /* 0x0000008030307824 */ /* 0x000fe200078e0203 */
[----:B------:R-:W-:Y:S01]  /*7420*/  LOP3.LUT R40, R40, R41, RZ, 0x3c, !PT ;  /* 0x0000002928287212 */ /* 0x000fe200078e3cff */
[----:B------:R-:W-:Y:S01]  /*7430*/  ULDC.64 UR10, c[0x0][0xaf0] ;  /* 0x0002bc00000a7ab9 */ /* 0x000fe20000000a00 */
[----:B------:R-:W-:Y:S01]  /*7440*/  UIADD3 UR9, UR9, UR4, URZ ;  /* 0x0000000409097290 */ /* 0x000fe2000fffe03f */
[----:B------:R-:W-:Y:S01]  /*7450*/  IMAD.MOV.U32 R3, RZ, RZ, R48 ;  /* 0x000000ffff037224 */ /* 0x000fe200078e0030 */
[----:B------:R-:W-:Y:S01]  /*7460*/  UIMAD UR4, UR38, UR10, URZ ;  /* 0x0000000a260472a4 */ /* 0x000fe2000f8e023f */
[----:B------:R-:W-:Y:S01]  /*7470*/  LOP3.LUT R36, R36, R37, RZ, 0x3c, !PT ;  /* 0x0000002524247212 */ /* 0x000fe200078e3cff */
[----:B------:R-:W-:Y:S01]  /*7480*/  UIMAD.WIDE.U32 UR8, UR37, UR10, UR8 ;  /* 0x0000000a250872a5 */ /* 0x000fe2000f8e0008 */
[----:B------:R-:W-:Y:S01]  /*7490*/  LOP3.LUT R32, R32, R33, RZ, 0x3c, !PT ;  /* 0x0000002120207212 */ /* 0x000fe200078e3cff */
[----:B------:R-:W5:Y:S01]  /*74a0*/  LD.E.128 R12, desc[UR50][R12.64] ;  /* 0x000000320c0c7980 */ /* 0x000f62000c101d00 */
[----:B------:R-:W-:Y:S01]  /*74b0*/  LOP3.LUT R24, R5, R24, RZ, 0x3c, !PT ;  /* 0x0000001805187212 */ /* 0x000fe200078e3cff */
[----:B0-----:R-:W-:Y:S01]  /*74c0*/  @P1 IMAD.HI.U32 R20, R48, R45, RZ ;  /* 0x0000002d30141227 */ /* 0x001fe200078e00ff */
[----:B------:R-:W-:Y:S01]  /*74d0*/  UIMAD UR4, UR37, UR11, UR4 ;  /* 0x0000000b250472a4 */ /* 0x000fe2000f8e0204 */
[----:B------:R-:W-:Y:S01]  /*74e0*/  IADD3.X R41, RZ, R25, RZ, P6, !PT ;  /* 0x00000019ff297210 */ /* 0x000fe200037fe4ff */
[----:B------:R-:W5:Y:S01]  /*74f0*/  LD.E.128 R8, desc[UR50][R8.64] ;  /* 0x0000003208087980 */ /* 0x000f62000c101d00 */
[--C-:B------:R-:W-:Y:S01]  /*7500*/  IMAD.X R37, RZ, RZ, R25.reuse, P5 ;  /* 0x000000ffff257224 */ /* 0x100fe200028e0619 */
[----:B------:R-:W-:Y:S01]  /*7510*/  UIADD3 UR4, UR9, UR4, URZ ;  /* 0x0000000409047290 */ /* 0x000fe2000fffe03f */
[----:B------:R-:W-:Y:S01]  /*7520*/  IMAD.X R33, RZ, RZ, R25, P4 ;  /* 0x000000ffff217224 */ /* 0x000fe200020e0619 */
[----:B------:R-:W5:Y:S01]  /*7530*/  LD.E.128 R4, desc[UR50][R6.64] ;  /* 0x0000003206047980 */ /* 0x000f62000c101d00 */
[----:B-1----:R-:W-:Y:S01]  /*7540*/  @P1 SHF.R.U32.HI R3, RZ, R21, R20 ;  /* 0x00000015ff031219 */ /* 0x002fe20000011614 */
[----:B------:R-:W-:Y:S01]  /*7550*/  IMAD.U32 R20, RZ, RZ, UR8 ;  /* 0x00000008ff147e24 */ /* 0x000fe2000f8e00ff */
[----:B------:R-:W-:Y:S01]  /*7560*/  MOV R21, UR9 ;  /* 0x0000000900157c02 */ /* 0x000fe20008000f00 */
[----:B------:R-:W-:Y:S01]  /*7570*/  ULDC.64 UR8, c[0x0][0xae0] ;  /* 0x0002b80000087ab9 */ /* 0x000fe20000000a00 */
[--C-:B------:R-:W-:Y:S01]  /*7580*/  SHF.R.S32.HI R44, RZ, 0x1f, R3.reuse ;  /* 0x0000001fff2c7819 */ /* 0x100fe20000011403 */
[----:B------:R-:W-:Y:S01]  /*7590*/  IMAD.MOV R45, RZ, RZ, -R3 ;  /* 0x000000ffff2d7224 */ /* 0x000fe200078e0a03 */
[----:B------:R-:W5:Y:S01]  /*75a0*/  LD.E.128 R24, desc[UR50][R24.64] ;  /* 0x0000003218187980 */ /* 0x000f62000c101d00 */
[----:B------:R-:W-:-:S02]  /*75b0*/  IMAD.U32 R21, RZ, RZ, UR4 ;  /* 0x00000004ff157e24 */ /* 0x000fc4000f8e00ff */
[----:B------:R-:W-:Y:S01]  /*75c0*/  IMAD R44, R44, UR8, RZ ;  /* 0x000000082c2c7c24 */ /* 0x000fe2000f8e02ff */
[----:B------:R-:W5:Y:S01]  /*75d0*/  LD.E.128 R40, desc[UR50][R40.64] ;  /* 0x0000003228287980 */ /* 0x000f62000c101d00 */
[----:B------:R-:W-:Y:S02]  /*75e0*/  IMAD R45, R50, R45, R48 ;  /* 0x0000002d322d7224 */ /* 0x000fe400078e0230 */
[----:B------:R-:W-:Y:S01]  /*75f0*/  IMAD.U32 R48, RZ, RZ, UR39 ;  /* 0x00000027ff307e24 */ /* 0x000fe2000f8e00ff */
[----:B------:R-:W5:Y:S01]  /*7600*/  LD.E.128 R36, desc[UR50][R36.64] ;  /* 0x0000003224247980 */ /* 0x000f62000c101d00 */
[C---:B------:R-:W-:Y:S02]  /*7610*/  IMAD R49, R3.reuse, UR9, R44 ;  /* 0x0000000903317c24 */ /* 0x040fe4000f8e022c */
[----:B------:R-:W-:Y:S01]  /*7620*/  IMAD.WIDE.U32 R20, R3, UR8, R20 ;  /* 0x0000000803147c25 */ /* 0x000fe2000f8e0014 */
[----:B------:R-:W5:Y:S01]  /*7630*/  LD.E.128 R32, desc[UR50][R32.64] ;  /* 0x0000003220207980 */ /* 0x000f62000c101d00 */
[----:B------:R-:W-:Y:S01]  /*7640*/  SHF.R.S32.HI R3, RZ, 0x1f, R45 ;  /* 0x0000001fff037819 */ /* 0x000fe2000001142d */
[----:B------:R-:W-:-:S02]  /*7650*/  ULDC.64 UR8, c[0x0][0xad8] ;  /* 0x0002b60000087ab9 */ /* 0x000fc40000000a00 */
[----:B------:R-:W5:Y:S01]  /*7660*/  LD.E.128 R28, desc[UR50][R28.64] ;  /* 0x000000321c1c7980 */ /* 0x000f62000c101d00 */
[----:B------:R-:W-:Y:S01]  /*7670*/  IMAD R51, R48, 0x80, R17 ;  /* 0x0000008030337824 */ /* 0x000fe200078e0211 */
[----:B------:R-:W-:Y:S01]  /*7680*/  @!PT LDS RZ, [RZ] ;  /* 0x00000000fffff984 */ /* 0x000fe20000000800 */
[----:B------:R-:W-:Y:S01]  /*7690*/  @!PT LDS RZ, [RZ] ;  /* 0x00000000fffff984 */ /* 0x000fe20000000800 */
[----:B------:R-:W-:Y:S01]  /*76a0*/  @!PT LDS RZ, [RZ] ;  /* 0x00000000fffff984 */ /* 0x000fe20000000800 */
[----:B------:R-:W-:Y:S01]  /*76b0*/  @!PT LDS RZ, [RZ] ;  /* 0x00000000fffff984 */ /* 0x000fe20000000800 */
[----:B------:R0:W-:Y:S06]  /*76c0*/  MEMBAR.ALL.CTA ;  /* 0x0000000000007992 */ /* 0x0001ec0000008000 */
[----:B0-----:R-:W0:Y:S01]  /*76d0*/  FENCE.VIEW.ASYNC.S ;  /* 0x00000000000073c6 */ /* 0x001e220000000000 */
[----:B------:R-:W-:Y:S02]  /*76e0*/  IMAD.IADD R21, R21, 0x1, R49 ;  /* 0x0000000115157824 */ /* 0x000fe400078e0231 */
[----:B------:R-:W-:-:S02]  /*76f0*/  IMAD R44, R3, UR8, RZ ;  /* 0x00000008032c7c24 */ /* 0x000fc4000f8e02ff */
[----:B------:R-:W-:Y:S02]  /*7700*/  VIADD R3, R51, 0x20 ;  /* 0x0000002033037836 */ /* 0x000fe40000000000 */
[C---:B------:R-:W-:Y:S02]  /*7710*/  IMAD R49, R45.reuse, UR9, R44 ;  /* 0x000000092d317c24 */ /* 0x040fe4000f8e022c */
[----:B------:R-:W-:Y:S01]  /*7720*/  IMAD.WIDE.U32 R20, R45, UR8, R20 ;  /* 0x000000082d147c25 */ /* 0x000fe2000f8e0014 */
[-C--:B------:R-:W-:Y:S01]  /*7730*/  ISETP.GE.AND P0, PT, R3, R46.reuse, PT ;  /* 0x0000002e0300720c */ /* 0x080fe20003f06270 */
[----:B------:R-:W-:Y:S01]  /*7740*/  ULDC.64 UR8, c[0x0][0xa80] ;  /* 0x0002a00000087ab9 */ /* 0x000fe20000000a00 */
[C---:B------:R-:W-:Y:S01]  /*7750*/  ISETP.GE.AND P2, PT, R51.reuse, R46, PT ;  /* 0x0000002e3300720c */ /* 0x040fe20003f46270 */
[----:B------:R-:W-:Y:S01]  /*7760*/  VIADD R3, R51, 0x40 ;  /* 0x0000004033037836 */ /* 0x000fe20000000000 */
[----:B------:R-:W-:Y:S01]  /*7770*/  IADD3 R21, R21, R49, RZ ;  /* 0x0000003115157210 */ /* 0x000fe20007ffe0ff */
[----:B------:R-:W-:Y:S01]  /*7780*/  VIADD R0, R0, 0x28820 ;  /* 0x0002882000007836 */ /* 0x000fe20000000000 */
[----:B------:R-:W-:-:S02]  /*7790*/  LEA R48, P3, R20, UR8, 0x1 ;  /* 0x0000000814307c11 */ /* 0x000fc4000f8608ff */
[----:B------:R-:W-:Y:S02]  /*77a0*/  ISETP.GE.AND P1, PT, R3, R46, PT ;  /* 0x0000002e0300720c */ /* 0x000fe40003f26270 */
[----:B------:R-:W-:Y:S02]  /*77b0*/  LEA.HI.X R3, R20, UR9, R21, 0x1, P3 ;  /* 0x0000000914037c11 */ /* 0x000fe400098f0c15 */
[----:B------:R-:W-:Y:S01]  /*77c0*/  PRMT R0, RZ, 0x654, R0 ;  /* 0x00000654ff007816 */ /* 0x000fe20000000000 */
[----:B0-----:R0:W1:Y:S01]  /*77d0*/  SHFL.IDX PT, R21, R48, RZ, 0x181f ;  /* 0x00181fff30157589 */ /* 0x00106200000e0000 */
[----:B------:R-:W-:Y:S02]  /*77e0*/  BSSY B1, `(.L_x_6747) ;  /* 0x000000d000017945 */ /* 0x000fe40003800000 */
[----:B------:R0:W-:Y:S01]  /*77f0*/  SYNCS.ARRIVE.TRANS64.RED.A1T0 RZ, [R0+URZ], RZ ;  /* 0x000000ff00ff79a7 */ /* 0x0001e2000810043f */
[----:B------:R0:W2:Y:S01]  /*7800*/  SHFL.IDX PT, R45, R3, RZ, 0x181f ;  /* 0x00181fff032d7589 */ /* 0x0000a200000e0000 */
[----:B------:R-:W-:Y:S05]  /*7810*/  @P2 BRA `(.L_x_6748) ;  /* 0x0000000000242947 */ /* 0x000fea0003800000 */
[----:B------:R-:W-:Y:S02]  /*7820*/  ULDC UR4, c[0x0][0xac8] ;  /* 0x0002b20000047ab9 */ /* 0x000fe40000000800 */
[----:B------:R-:W-:Y:S02]  /*7830*/  ISETP.GE.AND P2, PT, R22, UR4, PT ;  /* 0x0000000416007c0c */ /* 0x000fe4000bf46270 */
[----:B------:R-:W-:-:S11]  /*7840*/  ISETP.GE.AND P3, PT, R18, UR4, PT ;  /* 0x0000000412007c0c */ /* 0x000fd6000bf66270 */
[-C--:B-1----:R-:W-:Y:S02]  /*7850*/  @!P2 LEA R20, P4, R22, R21.reuse, 0x1 ;  /* 0x000000151614a211 */ /* 0x082fe400078808ff */
[----:B------:R-:W-:Y:S02]  /*7860*/  @!P3 LEA R44, P5, R18, R21, 0x1 ;  /* 0x00000015122cb211 */ /* 0x000fe400078a08ff */
[-C--:B--2---:R-:W-:Y:S02]  /*7870*/  @!P2 LEA.HI.X R21, R22, R45.reuse, R189, 0x1, P4 ;  /* 0x0000002d1615a211 */ /* 0x084fe400020f0cbd */
[----:B------:R-:W-:-:S03]  /*7880*/  @!P3 LEA.HI.X R45, R18, R45, R188, 0x1, P5 ;  /* 0x0000002d122db211 */ /* 0x000fc600028f0cbc */
[----:B-----5:R3:W-:Y:S04]  /*7890*/  @!P2 ST.E.128 desc[UR50][R20.64], R24 ;  /* 0x000000181400a985 */ /* 0x0207e8000c101d32 */
[----:B------:R3:W-:Y:S02]  /*78a0*/  @!P3 ST.E.128 desc[UR50][R44.64], R40 ;  /* 0x000000282c00b985 */ /* 0x0007e4000c101d32 */
.L_x_6748:
[----:B------:R-:W-:Y:S05]  /*78b0*/  BSYNC B1 ;  /* 0x0000000000017941 */ /* 0x000fea0003800000 */
.L_x_6747:
[----:B---3-5:R3:W4:Y:S01]  /*78c0*/  SHFL.IDX PT, R25, R3, 0x1, 0x181f ;  /* 0x00381f0003197f89 */ /* 0x02872200000e0000 */
[----:B------:R-:W-:Y:S03]  /*78d0*/  BSSY B1, `(.L_x_6749) ;  /* 0x000000c000017945 */ /* 0x000fe60003800000 */
[----:B-1----:R3:W1:Y:S01]  /*78e0*/  SHFL.IDX PT, R21, R48, 0x1, 0x181f ;  /* 0x00381f0030157f89 */ /* 0x00266200000e0000 */
[----:B------:R-:W-:Y:S05]  /*78f0*/  @P0 BRA `(.L_x_6750) ;  /* 0x0000000000240947 */ /* 0x000fea0003800000 */
[----:B------:R-:W-:Y:S02]  /*7900*/  ULDC UR4, c[0x0][0xac8] ;  /* 0x0002b20000047ab9 */ /* 0x000fe40000000800 */
[----:B------:R-:W-:Y:S02]  /*7910*/  ISETP.GE.AND P3, PT, R22, UR4, PT ;  /* 0x0000000416007c0c */ /* 0x000fe4000bf66270 */
[----:B------:R-:W-:-:S11]  /*7920*/  ISETP.GE.AND P4, PT, R18, UR4, PT ;  /* 0x0000000412007c0c */ /* 0x000fd6000bf86270 */
[-C--:B-1----:R-:W-:Y:S02]  /*7930*/  @!P3 LEA R20, P0, R22, R21.reuse, 0x1 ;  /* 0x000000151614b211 */ /* 0x082fe400078008ff */
[----:B------:R-:W-:Y:S02]  /*7940*/  @!P4 LEA R24, P2, R18, R21, 0x1 ;  /* 0x000000151218c211 */ /* 0x000fe400078408ff */
[-C--:B----4-:R-:W-:Y:S02]  /*7950*/  @!P3 LEA.HI.X R21, R22, R25.reuse, R189, 0x1, P0 ;  /* 0x000000191615b211 */ /* 0x090fe400000f0cbd */
[----:B------:R-:W-:-:S03]  /*7960*/  @!P4 LEA.HI.X R25, R18, R25, R188, 0x1, P2 ;  /* 0x000000191219c211 */ /* 0x000fc600010f0cbc */
[----:B------:R1:W-:Y:S04]  /*7970*/  @!P3 ST.E.128 desc[UR50][R20.64], R12 ;  /* 0x0000000c1400b985 */ /* 0x0003e8000c101d32 */
[----:B------:R1:W-:Y:S02]  /*7980*/  @!P4 ST.E.128 desc[UR50][R24.64], R36 ;  /* 0x000000241800c985 */ /* 0x0003e4000c101d32 */
.L_x_6750:
[----:B------:R-:W-:Y:S05]  /*7990*/  BSYNC B1 ;  /* 0x0000000000017941 */ /* 0x000fea0003800000 */
.L_x_6749:
[----:B-1----:R1:W0:Y:S01]  /*79a0*/  SHFL.IDX PT, R15, R3, 0x2, 0x181f ;  /* 0x00581f00030f7f89 */ /* 0x00222200000e0000 */
[----:B------:R-:W-:Y:S03]  /*79b0*/  BSSY B1, `(.L_x_6751) ;  /* 0x000000c000017945 */ /* 0x000fe60003800000 */
[----:B------:R1:W0:Y:S01]  /*79c0*/  SHFL.IDX PT, R13, R48, 0x2, 0x181f ;  /* 0x00581f00300d7f89 */ /* 0x00022200000e0000 */
[----:B------:R-:W-:Y:S05]  /*79d0*/  @P1 BRA `(.L_x_6752) ;  /* 0x0000000000241947 */ /* 0x000fea0003800000 */
[----:B------:R-:W-:Y:S02]  /*79e0*/  ULDC UR4, c[0x0][0xac8] ;  /* 0x0002b20000047ab9 */ /* 0x000fe40000000800 */
[----:B------:R-:W-:Y:S02]  /*79f0*/  ISETP.GE.AND P2, PT, R22, UR4, PT ;  /* 0x0000000416007c0c */ /* 0x000fe4000bf46270 */
[----:B------:R-:W-:-:S11]  /*7a00*/  ISETP.GE.AND P3, PT, R18, UR4, PT ;  /* 0x0000000412007c0c */ /* 0x000fd6000bf66270 */
[-C--:B0-----:R-:W-:Y:S02]  /*7a10*/  @!P2 LEA R12, P0, R22, R13.reuse, 0x1 ;  /* 0x0000000d160ca211 */ /* 0x081fe400078008ff */
[----:B------:R-:W-:Y:S02]  /*7a20*/  @!P3 LEA R14, P1, R18, R13, 0x1 ;  /* 0x0000000d120eb211 */ /* 0x000fe400078208ff */
[-C--:B------:R-:W-:Y:S02]  /*7a30*/  @!P2 LEA.HI.X R13, R22, R15.reuse, R189, 0x1, P0 ;  /* 0x0000000f160da211 */ /* 0x080fe400000f0cbd */
[----:B------:R-:W-:-:S03]  /*7a40*/  @!P3 LEA.HI.X R15, R18, R15, R188, 0x1, P1 ;  /* 0x0000000f120fb211 */ /* 0x000fc600008f0cbc */
[----:B------:R0:W-:Y:S04]  /*7a50*/  @!P2 ST.E.128 desc[UR50][R12.64], R8 ;  /* 0x000000080c00a985 */ /* 0x0001e8000c101d32 */
[----:B------:R0:W-:Y:S02]  /*7a60*/  @!P3 ST.E.128 desc[UR50][R14.64], R32 ;  /* 0x000000200e00b985 */ /* 0x0001e4000c101d32 */
.L_x_6752:
[----:B------:R-:W-:Y:S05]  /*7a70*/  BSYNC B1 ;  /* 0x0000000000017941 */ /* 0x000fea0003800000 */
.L_x_6751:
[----:B0-----:R-:W-:Y:S01]  /*7a80*/  VIADD R0, R51, 0x60 ;  /* 0x0000006033007836 */ /* 0x001fe20000000000 */
[----:B-1-3--:R-:W0:Y:S04]  /*7a90*/  SHFL.IDX PT, R3, R3, 0x3, 0x181f ;  /* 0x00781f0003037f89 */ /* 0x00ae2800000e0000 */
[----:B------:R-:W-:Y:S01]  /*7aa0*/  ISETP.GE.AND P0, PT, R0, R46, PT ;  /* 0x0000002e0000720c */ /* 0x000fe20003f06270 */
[----:B------:R1:W3:-:S12]  /*7ab0*/  SHFL.IDX PT, R11, R48, 0x3, 0x181f ;  /* 0x00781f00300b7f89 */ /* 0x0002d800000e0000 */
[----:B-1----:R-:W-:Y:S05]  /*7ac0*/  @P0 BRA `(.L_x_6753) ;  /* 0x0000000c001c0947 */ /* 0x002fea0003800000 */
[----:B------:R-:W-:Y:S02]  /*7ad0*/  ULDC UR4, c[0x0][0xac8] ;  /* 0x0002b20000047ab9 */ /* 0x000fe40000000800 */
[----:B------:R-:W-:-:S13]  /*7ae0*/  ISETP.GE.AND P1, PT, R22, UR4, PT ;  /* 0x0000000416007c0c */ /* 0x000fda000bf26270 */
[----:B---3--:R-:W-:-:S04]  /*7af0*/  @!P1 LEA R8, P0, R22, R11, 0x1 ;  /* 0x0000000b16089211 */ /* 0x008fc800078008ff */
[----:B0-----:R-:W-:Y:S02]  /*7b00*/  @!P1 LEA.HI.X R9, R22, R3, R189, 0x1, P0 ;  /* 0x0000000316099211 */ /* 0x001fe400000f0cbd */
[----:B------:R-:W-:-:S03]  /*7b10*/  ISETP.GE.AND P0, PT, R18, UR4, PT ;  /* 0x0000000412007c0c */ /* 0x000fc6000bf06270 */
[----:B------:R1:W-:Y:S10]  /*7b20*/  @!P1 ST.E.128 desc[UR50][R8.64], R4 ;  /* 0x0000000408009985 */ /* 0x0003f4000c101d32 */
[----:B------:R-:W-:Y:S05]  /*7b30*/  @P0 BRA `(.L_x_6753) ;  /* 0x0000000c00000947 */ /* 0x000fea0003800000 */
[----:B-1----:R-:W-:-:S04]  /*7b40*/  LEA R4, P0, R18, R11, 0x1 ;  /* 0x0000000b12047211 */ /* 0x002fc800078008ff */
[----:B------:R-:W-:-:S05]  /*7b50*/  LEA.HI.X R5, R18, R3, R188, 0x1, P0 ;  /* 0x0000000312057211 */ /* 0x000fca00000f0cbc */
[----:B------:R0:W-:Y:S01]  /*7b60*/  ST.E.128 desc[UR50][R4.64], R28 ;  /* 0x0000001c04007985 */ /* 0x0001e2000c101d32 */
[----:B------:R-:W-:Y:S05]  /*7b70*/  BRA `(.L_x_6753) ;  /* 0x0000000800f07947 */ /* 0x000fea0003800000 */
.L_x_6745:
[----:B------:R-:W-:Y:S01]  /*7b80*/  ULDC.64 UR10, c[0x0][0xc00] ;  /* 0x00030000000a7ab9 */ /* 0x000fe20000000a00 */
[----:B------:R-:W-:Y:S01]  /*7b90*/  USHF.L.U32 UR8, UR37, 0x2, URZ ;  /* 0x0000000225087899 */ /* 0x000fe2000800063f */
[----:B------:R-:W0:Y:S01]  /*7ba0*/  LDC R11, c[0x0][0xbe8] ;  /* 0x0002fa00ff0b7b82 */ /* 0x000e220000000800 */
[----:B------:R-:W-:Y:S02]  /*7bb0*/  UISETP.NE.U32.AND UP0, UPT, UR10, URZ, UPT ;  /* 0x0000003f0a00728c */ /* 0x000fe4000bf05070 */
[----:B------:R-:W-:Y:S02]  /*7bc0*/  USHF.L.U64.HI UR9, UR37, 0x2, UR38 ;  /* 0x0000000225097899 */ /* 0x000fe40008010226 */
[----:B------:R-:W-:Y:S02]  /*7bd0*/  UISETP.NE.AND.EX UP0, UPT, UR11, URZ, UPT, UP0 ;  /* 0x0000003f0b00728c */ /* 0x000fe4000bf05300 */
[----:B------:R-:W-:-:S04]  /*7be0*/  UIADD3 UR4, UP1, UR8, UR10, URZ ;  /* 0x0000000a08047290 */ /* 0x000fc8000ff3e03f */
[----:B------:R-:W-:Y:S01]  /*7bf0*/  PLOP3.LUT P2, PT, PT, PT, UP0, 0x80, 0x0 ;  /* 0x000000000000781c */ /* 0x000fe20003f4f008 */
[----:B------:R-:W-:Y:S01]  /*7c00*/  UIADD3.X UR7, UR9, UR11, URZ, UP1, !UPT ;  /* 0x0000000b09077290 */ /* 0x000fe20008ffe43f */
[----:B------:R-:W-:Y:S02]  /*7c10*/  IMAD.U32 R4, RZ, RZ, UR4 ;  /* 0x00000004ff047e24 */ /* 0x000fe4000f8e00ff */
[----:B------:R-:W-:Y:S02]  /*7c20*/  ULDC.64 UR10, c[0x0][0xc08] ;  /* 0x00030200000a7ab9 */ /* 0x000fe40000000a00 */
[----:B------:R-:W-:Y:S01]  /*7c30*/  UISETP.NE.U32.AND UP1, UPT, UR10, URZ, UPT ;  /* 0x0000003f0a00728c */ /* 0x000fe2000bf25070 */
[----:B------:R-:W-:-:S03]  /*7c40*/  IMAD.U32 R5, RZ, RZ, UR7 ;  /* 0x00000007ff057e24 */ /* 0x000fc6000f8e00ff */
[----:B------:R-:W-:-:S03]  /*7c50*/  UISETP.NE.AND.EX UP1, UPT, UR11, URZ, UPT, UP1 ;  /* 0x0000003f0b00728c */ /* 0x000fc6000bf25310 */
[----:B------:R-:W2:Y:S01]  /*7c60*/  @P2 LDG.E R3, desc[UR50][R4.64] ;  /* 0x0000003204032981 */ /* 0x000ea2000c1e1900 */
[----:B------:R-:W-:Y:S02]  /*7c70*/  ULDC UR4, c[0x0][0xa88] ;  /* 0x0002a20000047ab9 */ /* 0x000fe40000000800 */
[----:B------:R-:W-:Y:S01]  /*7c80*/  PLOP3.LUT P3, PT, PT, PT, UP1, 0x80, 0x0 ;  /* 0x000000000000781c */ /* 0x000fe20003f6f018 */
[----:B------:R-:W-:-:S04]  /*7c90*/  IMAD.U32 R0, RZ, RZ, UR4 ;  /* 0x00000004ff007e24 */ /* 0x000fc8000f8e00ff */
        /* <DEDUP_REMOVED lines=17> */
.L_x_6754:
[----:B------:R-:W-:Y:S01]  /*7db0*/  USEL UR37, UR37, URZ, !UP0 ;  /* 0x0000003f25257287 */ /* 0x000fe2000c000000 */
[----:B------:R-:W-:Y:S01]  /*7dc0*/  BSSY B1, `(.L_x_6755) ;  /* 0x000002d000017945 */ /* 0x000fe20003800000 */
[----:B------:R-:W-:-:S03]  /*7dd0*/  USEL UR38, UR38, URZ, !UP0 ;  /* 0x0000003f26267287 */ /* 0x000fc6000c000000 */
[----:B------:R-:W-:Y:S09]  /*7de0*/  @P1 BRA `(.L_x_6756) ;  /* 0x0000000000a81947 */ /* 0x000ff20003800000 */
[----:B------:R-:W0:Y:S01]  /*7df0*/  S2R R4, SR_TID.X ;  /* 0x0000000000047919 */ /* 0x000e220000002100 */
[----:B------:R-:W1:Y:S01]  /*7e00*/  LDC R6, c[0x0][0xbe8] ;  /* 0x0002fa00ff067b82 */ /* 0x000e620000000800 */
[----:B------:R-:W-:-:S05]  /*7e10*/  IMAD.U32 R3, RZ, RZ, UR39 ;  /* 0x00000027ff037e24 */ /* 0x000fca000f8e00ff */
[----:B0-----:R-:W-:Y:S01]  /*7e20*/  LEA R3, R3, R4, 0x7 ;  /* 0x0000000403037211 */ /* 0x001fe200078e38ff */
[----:B-1---5:R-:W-:-:S04]  /*7e30*/  IMAD R4, R0, R6, RZ ;  /* 0x0000000600047224 */ /* 0x022fc800078e02ff */
[----:B------:R-:W-:-:S05]  /*7e40*/  VIADD R5, R3, 0xffffff80 ;  /* 0xffffff8003057836 */ /* 0x000fca0000000000 */
[----:B------:R-:W-:-:S13]  /*7e50*/  ISETP.GE.AND P1, PT, R5, R4, PT ;  /* 0x000000040500720c */ /* 0x000fda0003f26270 */
[----:B------:R-:W-:Y:S05]  /*7e60*/  @P1 BRA `(.L_x_6756) ;  /* 0x0000000000881947 */ /* 0x000fea0003800000 */
[----:B------:R-:W-:Y:S01]  /*7e70*/  ISETP.NE.AND P1, PT, R6, 0x1, PT ;  /* 0x000000010600780c */ /* 0x000fe20003f25270 */
[----:B------:R-:W-:Y:S01]  /*7e80*/  ULDC.64 UR12, c[0x0][0xb90] ;  /* 0x0002e400000c7ab9 */ /* 0x000fe20000000a00 */
[----:B------:R-:W-:Y:S01]  /*7e90*/  UMOV UR8, UR4 ;  /* 0x0000000400087c82 */ /* 0x000fe20008000000 */
[----:B------:R-:W-:Y:S01]  /*7ea0*/  UIMAD UR7, UR11, UR12, URZ ;  /* 0x0000000c0b0772a4 */ /* 0x000fe2000f8e023f */
[----:B------:R-:W-:Y:S02]  /*7eb0*/  UMOV UR9, UR10 ;  /* 0x0000000a00097c82 */ /* 0x000fe40008000000 */
[----:B------:R-:W-:Y:S02]  /*7ec0*/  UIMAD.WIDE.U32 UR8, UR40, UR12, UR8 ;  /* 0x0000000c280872a5 */ /* 0x000fe4000f8e0008 */
[----:B------:R-:W-:-:S03]  /*7ed0*/  UIMAD UR7, UR40, UR13, UR7 ;  /* 0x0000000d280772a4 */ /* 0x000fc6000f8e0207 */
[----:B------:R-:W-:Y:S02]  /*7ee0*/  ULDC.64 UR12, c[0x0][0xb98] ;  /* 0x0002e600000c7ab9 */ /* 0x000fe40000000a00 */
[----:B------:R-:W0:Y:S01]  /*7ef0*/  @P1 LDC R4, c[0x0][0xbec] ;  /* 0x0002fb00ff041b82 */ /* 0x000e220000000800 */
[----:B------:R-:W-:Y:S02]  /*7f00*/  UIADD3 UR9, UR9, UR7, URZ ;  /* 0x0000000709097290 */ /* 0x000fe4000fffe03f */
[----:B------:R-:W-:Y:S02]  /*7f10*/  UIMAD UR7, UR38, UR12, URZ ;  /* 0x0000000c260772a4 */ /* 0x000fe4000f8e023f */
[----:B------:R-:W-:Y:S02]  /*7f20*/  UIMAD.WIDE.U32 UR8, UR37, UR12, UR8 ;  /* 0x0000000c250872a5 */ /* 0x000fe4000f8e0008 */
[----:B------:R-:W-:Y:S01]  /*7f30*/  UIMAD UR7, UR37, UR13, UR7 ;  /* 0x0000000d250772a4 */ /* 0x000fe2000f8e0207 */
[----:B------:R-:W1:Y:S02]  /*7f40*/  @P1 LDC R8, c[0x0][0xbf0] ;  /* 0x0002fc00ff081b82 */ /* 0x000e640000000800 */
[----:B------:R-:W-:Y:S01]  /*7f50*/  ULDC.64 UR12, c[0x0][0xb88] ;  /* 0x0002e200000c7ab9 */ /* 0x000fe20000000a00 */
[----:B0-----:R-:W-:-:S04]  /*7f60*/  @P1 IMAD.HI.U32 R3, R5, R4, RZ ;  /* 0x0000000405031227 */ /* 0x001fc800078e00ff */
[----:B------:R-:W-:Y:S01]  /*7f70*/  IMAD.MOV.U32 R4, RZ, RZ, R5 ;  /* 0x000000ffff047224 */ /* 0x000fe200078e0005 */
[----:B-1----:R-:W-:Y:S01]  /*7f80*/  @P1 SHF.R.U32.HI R4, RZ, R8, R3 ;  /* 0x00000008ff041219 */ /* 0x002fe20000011603 */
[----:B------:R-:W-:-:S04]  /*7f90*/  IMAD.U32 R8, RZ, RZ, UR7 ;  /* 0x00000007ff087e24 */ /* 0x000fc8000f8e00ff */
[----:B------:R-:W-:-:S04]  /*7fa0*/  IMAD.MOV R3, RZ, RZ, -R4 ;  /* 0x000000ffff037224 */ /* 0x000fc800078e0a04 */
[----:B------:R-:W-:Y:S01]  /*7fb0*/  IMAD R3, R6, R3, R5 ;  /* 0x0000000306037224 */ /* 0x000fe200078e0205 */
[----:B------:R-:W-:Y:S02]  /*7fc0*/  SHF.R.S32.HI R5, RZ, 0x1f, R4 ;  /* 0x0000001fff057819 */ /* 0x000fe40000011404 */
        /* <DEDUP_REMOVED lines=12> */
.L_x_6756:
[----:B------:R-:W-:Y:S05]  /*8090*/  BSYNC B1 ;  /* 0x0000000000017941 */ /* 0x000fea0003800000 */
.L_x_6755:
[----:B------:R-:W1:Y:S01]  /*80a0*/  @P0 LDC R5, c[0x0][0xbf0] ;  /* 0x0002fc00ff050b82 */ /* 0x000e620000000800 */
[----:B------:R-:W-:Y:S01]  /*80b0*/  ULDC.64 UR12, c[0x0][0xaa0] ;  /* 0x0002a800000c7ab9 */ /* 0x000fe20000000a00 */
[----:B0-----:R-:W-:Y:S01]  /*80c0*/  IMAD R3, R152, 0x20, R17 ;  /* 0x0000002098037824 */ /* 0x001fe200078e0211 */
[----:B------:R-:W-:Y:S01]  /*80d0*/  UIMAD UR7, UR10, UR12, URZ ;  /* 0x0000000c0a0772a4 */ /* 0x000fe2000f8e023f */
[----:B------:R-:W-:Y:S01]  /*80e0*/  IMAD.U32 R8, RZ, RZ, UR39 ;  /* 0x00000027ff087e24 */ /* 0x000fe2000f8e00ff */
[----:B------:R-:W-:Y:S01]  /*80f0*/  UIMAD.WIDE.U32 UR8, UR4, UR12, URZ ;  /* 0x0000000c040872a5 */ /* 0x000fe2000f8e003f */
[----:B------:R-:W-:Y:S01]  /*8100*/  BSSY B1, `(.L_x_6757) ;  /* 0x0000039000017945 */ /* 0x000fe20003800000 */
[----:B------:R-:W-:Y:S02]  /*8110*/  UIMAD UR7, UR4, UR13, UR7 ;  /* 0x0000000d040772a4 */ /* 0x000fe4000f8e0207 */
[----:B------:R-:W-:Y:S01]  /*8120*/  LEA R8, R8, R3, 0x7 ;  /* 0x0000000308087211 */ /* 0x000fe200078e38ff */
        /* <DEDUP_REMOVED lines=19> */
[----:B------:R-:W-:Y:S01]  /*8260*/  IMAD.U32 R4, RZ, RZ, UR8 ;  /* 0x00000008ff047e24 */ /* 0x000fe2000f8e00ff */
[----:B------:R-:W-:Y:S01]  /*8270*/  ULDC.64 UR8, c[0x0][0xad8] ;  /* 0x0002b60000087ab9 */ /* 0x000fe20000000a00 */
[----:B------:R-:W-:-:S02]  /*8280*/  IMAD.U32 R5, RZ, RZ, UR4 ;  /* 0x00000004ff057e24 */ /* 0x000fc4000f8e00ff */
[----:B------:R-:W-:Y:S02]  /*8290*/  IMAD R7, R11, R7, R8 ;  /* 0x000000070b077224 */ /* 0x000fe400078e0208 */
[C---:B------:R-:W-:Y:S02]  /*82a0*/  IMAD R9, R3.reuse, UR11, R6 ;  /* 0x0000000b03097c24 */ /* 0x040fe4000f8e0206 */
[----:B------:R-:W-:Y:S01]  /*82b0*/  IMAD.WIDE.U32 R4, R3, UR10, R4 ;  /* 0x0000000a03047c25 */ /* 0x000fe2000f8e0004 */
[----:B------:R-:W-:-:S03]  /*82c0*/  SHF.R.S32.HI R3, RZ, 0x1f, R7 ;  /* 0x0000001fff037819 */ /* 0x000fc60000011407 */
[----:B------:R-:W-:Y:S02]  /*82d0*/  IMAD.U32 R8, RZ, RZ, UR39 ;  /* 0x00000027ff087e24 */ /* 0x000fe4000f8e00ff */
[----:B------:R-:W-:Y:S02]  /*82e0*/  IMAD.IADD R5, R5, 0x1, R9 ;  /* 0x0000000105057824 */ /* 0x000fe400078e0209 */
[----:B------:R-:W-:Y:S02]  /*82f0*/  IMAD R6, R3, UR8, RZ ;  /* 0x0000000803067c24 */ /* 0x000fe4000f8e02ff */
[----:B------:R-:W-:Y:S02]  /*8300*/  IMAD R8, R8, 0x80, R17 ;  /* 0x0000008008087824 */ /* 0x000fe400078e0211 */
[----:B-----5:R-:W-:Y:S02]  /*8310*/  IMAD R11, R0, R11, RZ ;  /* 0x0000000b000b7224 */ /* 0x020fe400078e02ff */
[C---:B------:R-:W-:Y:S01]  /*8320*/  IMAD R3, R7.reuse, UR9, R6 ;  /* 0x0000000907037c24 */ /* 0x040fe2000f8e0206 */
[C---:B------:R-:W-:Y:S01]  /*8330*/  IADD3 R0, R8.reuse, 0x20, RZ ;  /* 0x0000002008007810 */ /* 0x040fe20007ffe0ff */
[----:B------:R-:W-:Y:S01]  /*8340*/  IMAD.WIDE.U32 R4, R7, UR8, R4 ;  /* 0x0000000807047c25 */ /* 0x000fe2000f8e0004 */
[-C--:B------:R-:W-:Y:S01]  /*8350*/  ISETP.GE.AND P2, PT, R8, R11.reuse, PT ;  /* 0x0000000b0800720c */ /* 0x080fe20003f46270 */
[----:B------:R-:W-:Y:S01]  /*8360*/  ULDC.64 UR8, c[0x0][0xa80] ;  /* 0x0002a00000087ab9 */ /* 0x000fe20000000a00 */
[----:B------:R-:W-:Y:S01]  /*8370*/  ISETP.GE.AND P1, PT, R0, R11, PT ;  /* 0x0000000b0000720c */ /* 0x000fe20003f26270 */
[----:B------:R-:W-:Y:S01]  /*8380*/  IMAD.IADD R3, R5, 0x1, R3 ;  /* 0x0000000105037824 */ /* 0x000fe200078e0203 */
[----:B------:R-:W-:Y:S01]  /*8390*/  LEA R6, P3, R4, UR8, 0x1 ;  /* 0x0000000804067c11 */ /* 0x000fe2000f8608ff */
[----:B------:R-:W-:-:S03]  /*83a0*/  VIADD R0, R8, 0x40 ;  /* 0x0000004008007836 */ /* 0x000fc60000000000 */
[----:B------:R-:W-:Y:S01]  /*83b0*/  LEA.HI.X R3, R4, UR9, R3, 0x1, P3 ;  /* 0x0000000904037c11 */ /* 0x000fe200098f0c03 */
[----:B------:R0:W1:Y:S01]  /*83c0*/  SHFL.IDX PT, R7, R6, RZ, 0x181f ;  /* 0x00181fff06077589 */ /* 0x00006200000e0000 */
[----:B------:R-:W-:-:S03]  /*83d0*/  ISETP.GE.AND P0, PT, R0, R11, PT ;  /* 0x0000000b0000720c */ /* 0x000fc60003f06270 */
[----:B------:R0:W2:Y:S01]  /*83e0*/  SHFL.IDX PT, R5, R3, RZ, 0x181f ;  /* 0x00181fff03057589 */ /* 0x0000a200000e0000 */
[----:B------:R-:W-:Y:S09]  /*83f0*/  @P2 BRA `(.L_x_6758) ;  /* 0x0000000000242947 */ /* 0x000ff20003800000 */
[----:B------:R-:W-:Y:S02]  /*8400*/  ULDC UR4, c[0x0][0xac8] ;  /* 0x0002b20000047ab9 */ /* 0x000fe40000000800 */
[----:B------:R-:W-:Y:S02]  /*8410*/  ISETP.GE.AND P4, PT, R22, UR4, PT ;  /* 0x0000000416007c0c */ /* 0x000fe4000bf86270 */
[----:B------:R-:W-:-:S11]  /*8420*/  ISETP.GE.AND P5, PT, R18, UR4, PT ;  /* 0x0000000412007c0c */ /* 0x000fd6000bfa6270 */
[-C--:B-1----:R-:W-:Y:S02]  /*8430*/  @!P4 LEA R12, P2, R22, R7.reuse, 0x1 ;  /* 0x00000007160cc211 */ /* 0x082fe400078408ff */
[----:B------:R-:W-:Y:S02]  /*8440*/  @!P5 LEA R4, P3, R18, R7, 0x1 ;  /* 0x000000071204d211 */ /* 0x000fe400078608ff */
[-C--:B--2---:R-:W-:Y:S02]  /*8450*/  @!P4 LEA.HI.X R13, R22, R5.reuse, R189, 0x1, P2 ;  /* 0x00000005160dc211 */ /* 0x084fe400010f0cbd */
[----:B------:R-:W-:-:S03]  /*8460*/  @!P5 LEA.HI.X R5, R18, R5, R188, 0x1, P3 ;  /* 0x000000051205d211 */ /* 0x000fc600018f0cbc */
[----:B------:R3:W-:Y:S04]  /*8470*/  @!P4 ST.E.128 desc[UR50][R12.64], RZ ;  /* 0x000000ff0c00c985 */ /* 0x0007e8000c101d32 */
[----:B------:R3:W-:Y:S02]  /*8480*/  @!P5 ST.E.128 desc[UR50][R4.64], RZ ;  /* 0x000000ff0400d985 */ /* 0x0007e4000c101d32 */
.L_x_6758:
[----:B------:R-:W-:Y:S05]  /*8490*/  BSYNC B1 ;  /* 0x0000000000017941 */ /* 0x000fea0003800000 */
.L_x_6757:
[----:B--23--:R2:W3:Y:S01]  /*84a0*/  SHFL.IDX PT, R5, R3, 0x1, 0x181f ;  /* 0x00381f0003057f89 */ /* 0x00c4e200000e0000 */
        /* <DEDUP_REMOVED lines=8> */
[-C--:B---3--:R-:W-:Y:S02]  /*8530*/  @!P3 LEA.HI.X R13, R22, R5.reuse, R189, 0x1, P1 ;  /* 0x00000005160db211 */ /* 0x088fe400008f0cbd */
[----:B------:R-:W-:-:S03]  /*8540*/  @!P4 LEA.HI.X R5, R18, R5, R188, 0x1, P2 ;  /* 0x000000051205c211 */ /* 0x000fc600010f0cbc */
[----:B------:R4:W-:Y:S04]  /*8550*/  @!P3 ST.E.128 desc[UR50][R12.64], RZ ;  /* 0x000000ff0c00b985 */ /* 0x0009e8000c101d32 */
[----:B------:R4:W-:Y:S02]  /*8560*/  @!P4 ST.E.128 desc[UR50][R4.64], RZ ;  /* 0x000000ff0400c985 */ /* 0x0009e4000c101d32 */
.L_x_6760:
[----:B------:R-:W-:Y:S05]  /*8570*/  BSYNC B1 ;  /* 0x0000000000017941 */ /* 0x000fea0003800000 */
.L_x_6759:
[----:B---34-:R3:W4:Y:S01]  /*8580*/  SHFL.IDX PT, R5, R3, 0x2, 0x181f ;  /* 0x00581f0003057f89 */ /* 0x01872200000e0000 */
        /* <DEDUP_REMOVED lines=10> */
[----:B------:R1:W-:Y:S04]  /*8630*/  @!P2 ST.E.128 desc[UR50][R12.64], RZ ;  /* 0x000000ff0c00a985 */ /* 0x0003e8000c101d32 */
[----:B------:R1:W-:Y:S02]  /*8640*/  @!P3 ST.E.128 desc[UR50][R4.64], RZ ;  /* 0x000000ff0400b985 */ /* 0x0003e4000c101d32 */
.L_x_6762:
[----:B------:R-:W-:Y:S05]  /*8650*/  BSYNC B1 ;  /* 0x0000000000017941 */ /* 0x000fea0003800000 */
.L_x_6761:
[----:B------:R-:W-:Y:S01]  /*8660*/  VIADD R0, R8, 0x60 ;  /* 0x0000006008007836 */ /* 0x000fe20000000000 */
[----:B0-23--:R-:W0:Y:S04]  /*8670*/  SHFL.IDX PT, R3, R3, 0x3, 0x181f ;  /* 0x00781f0003037f89 */ /* 0x00de2800000e0000 */
[----:B------:R-:W-:Y:S01]  /*8680*/  ISETP.GE.AND P0, PT, R0, R11, PT ;  /* 0x0000000b0000720c */ /* 0x000fe20003f06270 */
[----:B-1--4-:R1:W2:-:S12]  /*8690*/  SHFL.IDX PT, R5, R6, 0x3, 0x181f ;  /* 0x00781f0006057f89 */ /* 0x01229800000e0000 */
[----:B-1----:R-:W-:Y:S05]  /*86a0*/  @P0 BRA `(.L_x_6753) ;  /* 0x0000000000240947 */ /* 0x002fea0003800000 */
[----:B------:R-:W-:Y:S02]  /*86b0*/  ULDC UR4, c[0x0][0xac8] ;  /* 0x0002b20000047ab9 */ /* 0x000fe40000000800 */
[----:B------:R-:W-:Y:S02]  /*86c0*/  ISETP.GE.AND P2, PT, R22, UR4, PT ;  /* 0x0000000416007c0c */ /* 0x000fe4000bf46270 */
[----:B------:R-:W-:-:S11]  /*86d0*/  ISETP.GE.AND P3, PT, R18, UR4, PT ;  /* 0x0000000412007c0c */ /* 0x000fd6000bf66270 */
[-C--:B--2---:R-:W-:Y:S02]  /*86e0*/  @!P2 LEA R6, P0, R22, R5.reuse, 0x1 ;  /* 0x000000051606a211 */ /* 0x084fe400078008ff */
[----:B------:R-:W-:Y:S02]  /*86f0*/  @!P3 LEA R4, P1, R18, R5, 0x1 ;  /* 0x000000051204b211 */ /* 0x000fe400078208ff */
[-C--:B0-----:R-:W-:Y:S02]  /*8700*/  @!P2 LEA.HI.X R7, R22, R3.reuse, R189, 0x1, P0 ;  /* 0x000000031607a211 */ /* 0x081fe400000f0cbd */
[----:B------:R-:W-:-:S03]  /*8710*/  @!P3 LEA.HI.X R5, R18, R3, R188, 0x1, P1 ;  /* 0x000000031205b211 */ /* 0x000fc600008f0cbc */
[----:B------:R0:W-:Y:S04]  /*8720*/  @!P2 ST.E.128 desc[UR50][R6.64], RZ ;  /* 0x000000ff0600a985 */ /* 0x0001e8000c101d32 */
[----:B------:R0:W-:Y:S02]  /*8730*/  @!P3 ST.E.128 desc[UR50][R4.64], RZ ;  /* 0x000000ff0400b985 */ /* 0x0001e4000c101d32 */
.L_x_6753:
[----:B------:R-:W-:Y:S05]  /*8740*/  BSYNC B0 ;  /* 0x0000000000007941 */ /* 0x000fea0003800000 */
.L_x_6744:
[----:B------:R-:W-:Y:S02]  /*8750*/  ULDC UR4, c[0x0][0xc3c] ;  /* 0x00030f0000047ab9 */ /* 0x000fe40000000800 */
[----:B------:R-:W-:-:S13]  /*8760*/  ISETP.GE.AND P0, PT, R47, UR4, PT ;  /* 0x000000042f007c0c */ /* 0x000fda000bf06270 */
[----:B------:R-:W-:Y:S05]  /*8770*/  @!P0 BRA `(.L_x_6763) ;  /* 0xffffff8400748947 */ /* 0x000fea000383ffff */
[----:B------:R-:W-:Y:S05]  /*8780*/  EXIT ;  /* 0x000000000000794d */ /* 0x000fea0003800000 */
.L_x_6716:
[----:B------:R-:W-:-:S08]  /*8790*/  NOP ;  /* 0x0000000000007918 */ /* 0x000fd00000000000 */
[----:B------:R-:W0:-:S00]  /*87a0*/  USETMAXREG.DEALLOC.CTAPOOL 0x28 ;  /* 0x00000028000079c8 */ /* 0x000e0000080e0500 */
        /* <DEDUP_REMOVED lines=14> */
.L_x_6764:
        /* <DEDUP_REMOVED lines=40> */
.L_x_6770:
        /* <DEDUP_REMOVED lines=12> */
.L_x_6769:
[----:B------:R-:W-:Y:S05]  /*8bd0*/  BSYNC B0 ;  /* 0x0000000000007941 */ /* 0x000fea0003800000 */
.L_x_6768:
        /* <DEDUP_REMOVED lines=21> */
.L_x_6766:
        /* <DEDUP_REMOVED lines=15> */
.L_x_6771:
[----:B---3--:R-:W-:Y:S01]  /*8e20*/  IMAD R16, R16, UR5, R8 ;  /* 0x0000000510107c24 */ /* 0x008fe2000f8e0208 */
[----:B0-----:R-:W-:Y:S01]  /*8e30*/  IABS R2, R10 ;  /* 0x0000000a00027213 */ /* 0x001fe20000000000 */
[----:B-1----:R-:W-:Y:S02]  /*8e40*/  IMAD.MOV R0, RZ, RZ, -R3 ;  /* 0x000000ffff007224 */ /* 0x002fe400078e0a03 */
[----:B------:R-:W-:Y:S01]  /*8e50*/  VIADD R19, R19, UR4 ;  /* 0x0000000413137c36 */ /* 0x000fe20008000000 */
        /* <DEDUP_REMOVED lines=20> */
[----:B------:R-:W-:Y:S01]  /*8fa0*/  MOV R18, R2 ;  /* 0x0000000200127202 */ /* 0x000fe20000000f00 */
[----:B------:R-:W-:-:S04]  /*8fb0*/  IMAD.MOV R17, RZ, RZ, -R2 ;  /* 0x000000ffff117224 */ /* 0x000fc800078e0a02 */
[----:B------:R-:W-:Y:S01]  /*8fc0*/  IMAD R17, R10, R17, R11 ;  /* 0x000000110a117224 */ /* 0x000fe200078e020b */
[----:B------:R-:W-:Y:S06]  /*8fd0*/  BRA `(.L_x_6772) ;  /* 0x0000000000147947 */ /* 0x000fec0003800000 */
.L_x_6767:
[----:B------:R-:W-:Y:S01]  /*8fe0*/  ULDC UR4, c[0x0][0xc3c] ;  /* 0x00030f0000047ab9 */ /* 0x000fe20000000800 */
[----:B------:R-:W-:Y:S02]  /*8ff0*/  IMAD.MOV.U32 R17, RZ, RZ, RZ ;  /* 0x000000ffff117224 */ /* 0x000fe400078e00ff */
[----:B------:R-:W-:Y:S02]  /*9000*/  IMAD.U32 R16, RZ, RZ, UR6 ;  /* 0x00000006ff107e24 */ /* 0x000fe4000f8e00ff */
[----:B------:R-:W-:Y:S02]  /*9010*/  IMAD.MOV.U32 R18, RZ, RZ, RZ ;  /* 0x000000ffff127224 */ /* 0x000fe400078e00ff */
[----:B------:R-:W-:-:S07]  /*9020*/  IMAD.U32 R19, RZ, RZ, UR4 ;  /* 0x00000004ff137e24 */ /* 0x000fce000f8e00ff */
.L_x_6772:
[----:B------:R-:W-:-:S13]  /*9030*/  ISETP.NE.AND P0, PT, R5, RZ, PT ;  /* 0x000000ff0500720c */ /* 0x000fda0003f05270 */
[----:B------:R-:W0:Y:S01]  /*9040*/  @!P0 S2R R3, SR_CgaCtaId ;  /* 0x0000000000038919 */ /* 0x000e220000008800 */
[----:B------:R-:W-:-:S04]  /*9050*/  @!P0 MOV R0, 0x400 ;  /* 0x0000040000008802 */ /* 0x000fc80000000f00 */
[----:B0-----:R-:W-:-:S05]  /*9060*/  @!P0 LEA R0, R3, R0, 0x18 ;  /* 0x0000000003008211 */ /* 0x001fca00078ec0ff */
[----:B------:R1:W-:Y:S01]  /*9070*/  @!P0 STS.128 [R0+0x288d0], R16 ;  /* 0x0288d01000008388 */ /* 0x0003e20000000c00 */
[----:B------:R-:W-:Y:S06]  /*9080*/  BAR.ARV 0x5, 0x180 ;  /* 0x0146000000007b1d */ /* 0x000fec0000002000 */
.L_x_6765:
[----:B------:R2:W-:Y:S01]  /*9090*/  STL [R1+0x1c], RZ ;  /* 0x00001cff01007387 */ /* 0x0005e20000100800 */
[----:B------:R-:W-:Y:S01]  /*90a0*/  ULDC UR4, c[0x0][0xc3c] ;  /* 0x00030f0000047ab9 */ /* 0x000fe20000000800 */
[----:B------:R-:W-:Y:S01]  /*90b0*/  IMAD.MOV.U32 R28, RZ, RZ, 0x1 ;  /* 0x00000001ff1c7424 */ /* 0x000fe200078e00ff */
[----:B0-----:R-:W-:Y:S01]  /*90c0*/  ISETP.GE.AND P0, PT, R19, UR4, PT ;  /* 0x0000000413007c0c */ /* 0x001fe2000bf06270 */
[----:B------:R-:W-:-:S12]  /*90d0*/  IMAD.MOV.U32 R25, RZ, RZ, RZ ;  /* 0x000000ffff197224 */ /* 0x000fd800078e00ff */
[----:B--2---:R-:W-:Y:S05]  /*90e0*/  @P0 BRA `(.L_x_6773) ;  /* 0x0000004400b80947 */ /* 0x004fea0003800000 */
[----:B------:R-:W0:Y:S01]  /*90f0*/  S2R R3, SR_TID.X ;  /* 0x0000000000037919 */ /* 0x000e220000002100 */
[----:B------:R-:W2:Y:S01]  /*9100*/  S2UR UR5, SR_CgaCtaId ;  /* 0x00000000000579c3 */ /* 0x000ea20000008800 */
[----:B------:R-:W-:Y:S01]  /*9110*/  UMOV UR4, 0x400 ;  /* 0x0000040000047882 */ /* 0x000fe20000000000 */
[----:B------:R-:W-:Y:S01]  /*9120*/  BSSY B8, `(.L_x_6773) ;  /* 0x000046a000087945 */ /* 0x000fe20003800000 */
[----:B------:R3:W-:Y:S01]  /*9130*/  STL [R1+0x1c], RZ ;  /* 0x00001cff01007387 */ /* 0x0007e20000100800 */
[----:B------:R-:W-:Y:S01]  /*9140*/  IMAD.MOV.U32 R28, RZ, RZ, 0x1 ;  /* 0x00000001ff1c7424 */ /* 0x000fe200078e00ff */
[----:B------:R-:W-:Y:S01]  /*9150*/  MOV R25, RZ ;  /* 0x000000ff00197202 */ /* 0x000fe20000000f00 */
[----:B------:R-:W-:Y:S01]  /*9160*/  ULOP3.LUT UR37, UR36, 0x2, URZ, 0xfc, !UPT ;  /* 0x0000000224257892 */ /* 0x000fe2000f8efc3f */
[----:B------:R-:W-:Y:S01]  /*9170*/  ULDC UR38, c[0x0][0xc] ;  /* 0x0000030000267ab9 */ /* 0x000fe20000000800 */
[----:B--2---:R-:W-:-:S06]  /*9180*/  ULEA UR4, UR5, UR4, 0x18 ;  /* 0x0000000405047291 */ /* 0x004fcc000f8ec03f */
[----:B------:R-:W-:Y:S02]  /*9190*/  IMAD.U32 R22, RZ, RZ, UR4 ;  /* 0x00000004ff167e24 */ /* 0x000fe4000f8e00ff */
[----:B0-----:R-:W-:-:S05]  /*91a0*/  IMAD.SHL.U32 R30, R3, 0x8, RZ ;  /* 0x00000008031e7824 */ /* 0x001fca00078e00ff */
[----:B-1----:R-:W-:-:S04]  /*91b0*/  LOP3.LUT R0, R30, 0x1f8, RZ, 0xc0, !PT ;  /* 0x000001f81e007812 */ /* 0x002fc800078ec0ff */
[----:B------:R-:W-:-:S04]  /*91c0*/  LOP3.LUT R3, R0, 0x38, R3, 0x78, !PT ;  /* 0x0000003800037812 */ /* 0x000fc800078e7803 */
[----:B------:R-:W-:Y:S02]  /*91d0*/  LOP3.LUT R34, R3, 0x200, R30, 0xf8, !PT ;  /* 0x0000020003227812 */ /* 0x000fe400078ef81e */
[----:B------:R-:W-:-:S03]  /*91e0*/  LOP3.LUT R30, R30, 0x38, RZ, 0xc0, !PT ;  /* 0x000000381e1e7812 */ /* 0x000fc600078ec0ff */
[----:B------:R-:W-:Y:S01]  /*91f0*/  IMAD R0, R34, 0x2, R22 ;  /* 0x0000000222007824 */ /* 0x000fe200078e0216 */
[----:B------:R-:W-:-:S04]  /*9200*/  LOP3.LUT R29, R30, 0x40, RZ, 0xfc, !PT ;  /* 0x000000401e1d7812 */ /* 0x000fc800078efcff */
[----:B------:R3:W-:Y:S03]  /*9210*/  STL [R1], R0 ;  /* 0x0000000001007387 */ /* 0x0007e60000100800 */
.L_x_6836:
[----:B0-----:R-:W0:Y:S02]  /*9220*/  LDC.64 R2, c[0x0][0xc88] ;  /* 0x00032200ff027b82 */ /* 0x001e240000000a00 */
[----:B0-----:R-:W-:-:S05]  /*9230*/  IMAD.WIDE R2, R19, 0x4, R2 ;  /* 0x0000000413027825 */ /* 0x001fca00078e0202 */
[----:B---3--:R-:W3:Y:S01]  /*9240*/  LDG.E R31, desc[UR50][R2.64] ;  /* 0x00000032021f7981 */ /* 0x008ee2000c1e1900 */
[----:B------:R-:W-:Y:S05]  /*9250*/  YIELD ;  /* 0x0000000000007946 */ /* 0x000fea0003800000 */
[----:B------:R-:W-:Y:S01]  /*9260*/  ULDC.64 UR4, c[0x0][0xa28] ;  /* 0x00028a0000047ab9 */ /* 0x000fe20000000a00 */
[----:B------:R-:W-:Y:S01]  /*9270*/  IMAD.MOV.U32 R36, RZ, RZ, RZ ;  /* 0x000000ffff247224 */ /* 0x000fe200078e00ff */
[----:B------:R-:W-:Y:S01]  /*9280*/  ISETP.NE.U32.AND P0, PT, RZ, UR4, PT ;  /* 0x00000004ff007c0c */ /* 0x000fe2000bf05070 */
[----:B------:R-:W-:-:S03]  /*9290*/  ULDC.64 UR6, c[0x0][0xa18] ;  /* 0x0002860000067ab9 */ /* 0x000fc60000000a00 */
[----:B------:R-:W-:Y:S02]  /*92a0*/  ISETP.NE.AND.EX P0, PT, RZ, UR5, PT, P0 ;  /* 0x00000005ff007c0c */ /* 0x000fe4000bf05300 */
[----:B---3--:R-:W-:-:S11]  /*92b0*/  SHF.R.S32.HI R0, RZ, 0x1f, R31 ;  /* 0x0000001fff007819 */ /* 0x008fd6000001141f */
[C---:B------:R-:W-:Y:S01]  /*92c0*/  @P0 LEA R2, P1, R31.reuse, UR4, 0x2 ;  /* 0x000000041f020c11 */ /* 0x040fe2000f8210ff */
[C---:B------:R-:W-:Y:S01]  /*92d0*/  IMAD.SHL.U32 R23, R31.reuse, 0x4, RZ ;  /* 0x000000041f177824 */ /* 0x040fe200078e00ff */
[C-C-:B------:R-:W-:Y:S01]  /*92e0*/  SHF.L.U64.HI R24, R31.reuse, 0x2, R0.reuse ;  /* 0x000000021f187819 */ /* 0x140fe20000010200 */
[----:B------:R0:W-:Y:S01]  /*92f0*/  STL [R1+0x10], R0 ;  /* 0x0000100001007387 */ /* 0x0001e20000100800 */
[----:B------:R-:W-:Y:S01]  /*9300*/  @P0 LEA.HI.X R3, R31, UR5, R0, 0x2, P1 ;  /* 0x000000051f030c11 */ /* 0x000fe200088f1400 */
[----:B------:R-:W-:-:S04]  /*9310*/  ULDC.64 UR4, c[0x0][0xa00] ;  /* 0x0002800000047ab9 */ /* 0x000fc80000000a00 */
[----:B-1----:R1:W5:Y:S01]  /*9320*/  @P0 LDG.E R36, desc[UR50][R2.64] ;  /* 0x0000003202240981 */ /* 0x002362000c1e1900 */
[----:B------:R-:W-:Y:S02]  /*9330*/  ISETP.NE.U32.AND P0, PT, RZ, UR4, PT ;  /* 0x00000004ff007c0c */ /* 0x000fe4000bf05070 */
[----:B------:R-:W-:Y:S01]  /*9340*/  LOP3.LUT R27, R27, 0xffffffef, RZ, 0xc0, !PT ;  /* 0xffffffef1b1b7812 */ /* 0x000fe200078ec0ff */
[----:B0-----:R-:W-:Y:S01]  /*9350*/  IMAD.MOV.U32 R0, RZ, RZ, RZ ;  /* 0x000000ffff007224 */ /* 0x001fe200078e00ff */
[----:B------:R-:W-:Y:S02]  /*9360*/  ISETP.NE.AND.EX P2, PT, RZ, UR5, PT, P0 ;  /* 0x00000005ff007c0c */ /* 0x000fe4000bf45300 */
[----:B------:R-:W-:Y:S02]  /*9370*/  ISETP.NE.U32.AND P0, PT, RZ, UR6, PT ;  /* 0x00000006ff007c0c */ /* 0x000fe4000bf05070 */
[----:B-1----:R-:W-:Y:S02]  /*9380*/  IADD3 R2, P1, R23, UR4, RZ ;  /* 0x0000000417027c10 */ /* 0x002fe4000ff3e0ff */
[----:B------:R-:W-:-:S02]  /*9390*/  ISETP.NE.AND.EX P0, PT, RZ, UR7, PT, P0 ;  /* 0x00000007ff007c0c */ /* 0x000fc4000bf05300 */
[----:B------:R-:W-:Y:S01]  /*93a0*/  IADD3.X R3, R24, UR5, RZ, P1, !PT ;  /* 0x0000000518037c10 */ /* 0x000fe20008ffe4ff */
[----:B------:R-:W-:-:S04]  /*93b0*/  ULDC.64 UR4, c[0x0][0x418] ;  /* 0x0001060000047ab9 */ /* 0x000fc80000000a00 */
[----:B------:R-:W-:Y:S01]  /*93c0*/  @P2 LOP3.LUT R27, R27, 0x10, RZ, 0xfc, !PT ;  /* 0x000000101b1b2812 */ /* 0x000fe200078efcff */
[----:B------:R-:W2:Y:S05]  /*93d0*/  @P2 LDG.E R0, desc[UR50][R2.64] ;  /* 0x0000003202002981 */ /* 0x000eaa000c1e1900 */
[----:B------:R-:W-:-:S04]  /*93e0*/  @P0 IADD3 R4, P1, R23, UR6, RZ ;  /* 0x0000000617040c10 */ /* 0x000fc8000ff3e0ff */
[----:B------:R-:W-:Y:S01]  /*93f0*/  @P0 IADD3.X R5, R24, UR7, RZ, P1, !PT ;  /* 0x0000000718050c10 */ /* 0x000fe20008ffe4ff */
[----:B--2---:R0:W-:Y:S04]  /*9400*/  STL [R1+0x4], R0 ;  /* 0x0000040001007387 */ /* 0x0041e80000100800 */
[----:B0-----:R-:W2:Y:S01]  /*9410*/  @P0 LDG.E R0, desc[UR50][R4.64] ;  /* 0x0000003204000981 */ /* 0x001ea2000c1e1900 */
[----:B------:R-:W-:-:S03]  /*9420*/  UISETP.NE.U32.AND UP0, UPT, UR4, URZ, UPT ;  /* 0x0000003f0400728c */ /* 0x000fc6000bf05070 */
[----:B------:R-:W-:Y:S01]  /*9430*/  ULDC UR4, c[0x0][0x424] ;  /* 0x0001090000047ab9 */ /* 0x000fe20000000800 */
[----:B------:R-:W-:-:S03]  /*9440*/  UISETP.NE.AND.EX UP0, UPT, UR5, URZ, UPT, UP0 ;  /* 0x0000003f0500728c */ /* 0x000fc6000bf05300 */
[----:B------:R-:W-:Y:S01]  /*9450*/  ULDC UR5, c[0x0][0x2f0] ;  /* 0x0000bc0000057ab9 */ /* 0x000fe20000000800 */
[----:B------:R-:W-:-:S04]  /*9460*/  USEL UR4, UR4, 0x1, UP0 ;  /* 0x0000000104047887 */ /* 0x000fc80008000000 */
[----:B------:R-:W-:-:S06]  /*9470*/  UIMAD UR4, UR4, UR5, URZ ;  /* 0x00000005040472a4 */ /* 0x000fcc000f8e023f */
[----:B------:R-:W-:Y:S01]  /*9480*/  IMAD.U32 R35, RZ, RZ, UR4 ;  /* 0x00000004ff237e24 */ /* 0x000fe2000f8e00ff */
[----:B--2---:R0:W-:Y:S01]  /*9490*/  @P0 STL [R1+0x14], R0 ;  /* 0x0000140001000387 */ /* 0x0041e20000100800 */
[----:B------:R-:W-:Y:S05]  /*94a0*/  @P0 BRA `(.L_x_6774) ;  /* 0x0000000000200947 */ /* 0x000fea0003800000 */
[----:B------:R-:W-:Y:S02]  /*94b0*/  ULDC UR4, c[0x0][0x288] ;  /* 0x0000a20000047ab9 */ /* 0x000fe40000000800 */
[----:B0-----:R-:W-:-:S05]  /*94c0*/  IMAD.U32 R0, RZ, RZ, UR4 ;  /* 0x00000004ff007e24 */ /* 0x001fca000f8e00ff */
[----:B------:R1:W-:Y:S01]  /*94d0*/  STL [R1+0x14], R0 ;  /* 0x0000140001007387 */ /* 0x0003e20000100800 */
[----:B------:R-:W-:Y:S05]  /*94e0*/  @!P2 BRA `(.L_x_6774) ;  /* 0x000000000010a947 */ /* 0x000fea0003800000 */
[----:B------:R-:W2:Y:S04]  /*94f0*/  LDG.E R5, desc[UR50][R2.64] ;  /* 0x0000003202057981 */ /* 0x000ea8000c1e1900 */
[----:B-1----:R-:W2:Y:S02]  /*9500*/  LDG.E R0, desc[UR50][R2.64+0x4] ;  /* 0x0000043202007981 */ /* 0x002ea4000c1e1900 */
[----:B--2---:R-:W-:-:S05]  /*9510*/  IMAD.IADD R0, R0, 0x1, -R5 ;  /* 0x0000000100007824 */ /* 0x004fca00078e0a05 */
[----:B------:R2:W-:Y:S02]  /*9520*/  STL [R1+0x14], R0 ;  /* 0x0000140001007387 */ /* 0x0005e40000100800 */
.L_x_6774:
[----:B------:R-:W-:Y:S01]  /*9530*/  ULDC.64 UR4, c[0x0][0xa20] ;  /* 0x0002880000047ab9 */ /* 0x000fe20000000a00 */
[----:B------:R-:W-:Y:S02]  /*9540*/  MOV R33, R31 ;  /* 0x0000001f00217202 */ /* 0x000fe40000000f00 */
[----:B------:R-:W-:-:S04]  /*9550*/  ISETP.NE.U32.AND P0, PT, RZ, UR4, PT ;  /* 0x00000004ff007c0c */ /* 0x000fc8000bf05070 */
[----:B------:R-:W-:-:S13]  /*9560*/  ISETP.NE.AND.EX P0, PT, RZ, UR5, PT, P0 ;  /* 0x00000005ff007c0c */ /* 0x000fda000bf05300 */
[----:B------:R-:W-:Y:S05]  /*9570*/  @!P0 BRA `(.L_x_6775) ;  /* 0x0000000000108947 */ /* 0x000fea0003800000 */
[----:B------:R-:W-:-:S04]  /*9580*/  IADD3 R2, P0, R23, UR4, RZ ;  /* 0x0000000417027c10 */ /* 0x000fc8000ff1e0ff */
[----:B------:R-:W-:-:S05]  /*9590*/  IADD3.X R3, R24, UR5, RZ, P0, !PT ;  /* 0x0000000518037c10 */ /* 0x000fca00087fe4ff */
[----:B------:R3:W5:Y:S01]  /*95a0*/  LDG.E R35, desc[UR50][R2.64] ;  /* 0x0000003202237981 */ /* 0x000762000c1e1900 */
[----:B------:R-:W-:Y:S05]  /*95b0*/  BRA `(.L_x_6776) ;  /* 0x0000000000247947 */ /* 0x000fea0003800000 */
.L_x_6775:
[----:B------:R-:W-:Y:S02]  /*95c0*/  ULDC.64 UR4, c[0x0][0xa08] ;  /* 0x0002820000047ab9 */ /* 0x000fe40000000a00 */
[----:B------:R-:W-:-:S04]  /*95d0*/  ISETP.NE.U32.AND P0, PT, RZ, UR4, PT ;  /* 0x00000004ff007c0c */ /* 0x000fc8000bf05070 */
[----:B------:R-:W-:-:S13]  /*95e0*/  ISETP.NE.AND.EX P0, PT, RZ, UR5, PT, P0 ;  /* 0x00000005ff007c0c */ /* 0x000fda000bf05300 */
[----:B------:R-:W-:Y:S05]  /*95f0*/  @!P0 BRA `(.L_x_6776) ;  /* 0x0000000000148947 */ /* 0x000fea0003800000 */
[----:B------:R-:W3:Y:S02]  /*9600*/  LDC.64 R2, c[0x0][0xa08] ;  /* 0x00028200ff027b82 */ /* 0x000ee40000000a00 */
[----:B---3--:R-:W-:-:S05]  /*9610*/  IMAD.WIDE R2, R33, 0x4, R2 ;  /* 0x0000000421027825 */ /* 0x008fca00078e0202 */
[----:B------:R-:W3:Y:S04]  /*9620*/  LDG.E R35, desc[UR50][R2.64] ;  /* 0x0000003202237981 */ /* 0x000ee8000c1e1900 */
[----:B012---:R-:W3:Y:S02]  /*9630*/  LDG.E R0, desc[UR50][R2.64+0x4] ;  /* 0x0000043202007981 */ /* 0x007ee4000c1e1900 */
[----:B---3--:R-:W-:-:S07]  /*9640*/  IMAD.IADD R35, R0, 0x1, -R35 ;  /* 0x0000000100237824 */ /* 0x008fce00078e0a23 */
.L_x_6776:
[----:B-----5:R-:W-:Y:S01]  /*9650*/  IMAD.IADD R35, R35, 0x1, -R36 ;  /* 0x0000000123237824 */ /* 0x020fe200078e0a24 */
[----:B------:R-:W-:Y:S03]  /*9660*/  BSSY B7, `(.L_x_6777) ;  /* 0x0000377000077945 */ /* 0x000fe60003800000 */
[C---:B012---:R-:W-:Y:S01]  /*9670*/  VIADD R0, R35.reuse, 0x7f ;  /* 0x0000007f23007836 */ /* 0x047fe20000000000 */
[----:B------:R-:W-:-:S04]  /*9680*/  ISETP.GT.AND P0, PT, R35, RZ, PT ;  /* 0x000000ff2300720c */ /* 0x000fc80003f04270 */
[----:B---3--:R-:W-:-:S04]  /*9690*/  SHF.R.S32.HI R3, RZ, 0x1f, R0 ;  /* 0x0000001fff037819 */ /* 0x008fc80000011400 */
[----:B------:R-:W-:-:S05]  /*96a0*/  LEA.HI R32, R3, R0, RZ, 0x7 ;  /* 0x0000000003207211 */ /* 0x000fca00078f38ff */
[----:B------:R0:W-:Y:S01]  /*96b0*/  STL [R1+0x18], R32 ;  /* 0x0000182001007387 */ /* 0x0001e20000100800 */
[----:B------:R-:W-:Y:S05]  /*96c0*/  @P0 BRA `(.L_x_6778) ;  /* 0x0000000000440947 */ /* 0x000fea0003800000 */
[----:B------:R-:W1:Y:S02]  /*96d0*/  S2R R2, SR_TID.X ;  /* 0x0000000000027919 */ /* 0x000e640000002100 */
        /* <DEDUP_REMOVED lines=10> */
[----:B------:R-:W1:Y:S02]  /*9780*/  S2R R4, SR_LTMASK ;  /* 0x0000000000047919 */ /* 0x000e640000003900 */
[----:B-1----:R-:W-:-:S04]  /*9790*/  LOP3.LUT R4, R4, UR4, RZ, 0xc0, !PT ;  /* 0x0000000404047c12 */ /* 0x002fc8000f8ec0ff */
[----:B------:R-:W1:Y:S01]  /*97a0*/  POPC R7, R4 ;  /* 0x0000000400077309 */ /* 0x000e620000000000 */
[----:B--2---:R-:W1:Y:S02]  /*97b0*/  SHFL.IDX PT, R0, R3, R0, 0x1f ;  /* 0x00001f0003007589 */ /* 0x004e6400000e0000 */
[----:B-1----:R-:W-:Y:S01]  /*97c0*/  IADD3 R16, R0, UR38, R7 ;  /* 0x0000002600107c10 */ /* 0x002fe2000fffe007 */
[----:B------:R-:W-:Y:S06]  /*97d0*/  BRA `(.L_x_6779) ;  /* 0x00000034007c7947 */ /* 0x000fec0003800000 */
.L_x_6778:
        /* <DEDUP_REMOVED lines=19> */
[----:B01----:R-:W-:Y:S05]  /*9910*/  CALL.ABS.NOINC R2 ;  /* 0x0000000002007343 */ /* 0x003fea0003c00000 */
.L_x_6781:
[----:B------:R-:W-:Y:S05]  /*9920*/  BSYNC B6 ;  /* 0x0000000000067941 */ /* 0x000fea0003800000 */
.L_x_6780:
        /* <DEDUP_REMOVED lines=19> */
[----:B0-2---:R-:W-:Y:S05]  /*9a60*/  CALL.ABS.NOINC R2 ;  /* 0x0000000002007343 */ /* 0x005fea0003c00000 */
.L_x_6784:
        /* <DEDUP_REMOVED lines=15> */
.L_x_6783:
[----:B------:R-:W-:Y:S05]  /*9b60*/  BSYNC B6 ;  /* 0x0000000000067941 */ /* 0x000fea0003800000 */
.L_x_6782:
[----:B------:R-:W-:Y:S01]  /*9b70*/  ULDC.64 UR4, c[0x0][0x9f8] ;  /* 0x00027e0000047ab9 */ /* 0x000fe20000000a00 */
[----:B------:R-:W1:Y:S01]  /*9b80*/  S2R R20, SR_TID.X ;  /* 0x0000000000147919 */ /* 0x000e620000002100 */
[----:B------:R-:W-:Y:S01]  /*9b90*/  ISETP.NE.U32.AND P0, PT, RZ, UR4, PT ;  /* 0x00000004ff007c0c */ /* 0x000fe2000bf05070 */
[----:B------:R-:W2:Y:S03]  /*9ba0*/  LDC R6, c[0x0][0x430] ;  /* 0x00010c00ff067b82 */ /* 0x000ea60000000800 */
[----:B------:R-:W-:-:S13]  /*9bb0*/  ISETP.NE.AND.EX P0, PT, RZ, UR5, PT, P0 ;  /* 0x00000005ff007c0c */ /* 0x000fda000bf05300 */
[----:B------:R-:W-:Y:S01]  /*9bc0*/  @P0 IADD3 R2, P1, R23, UR4, RZ ;  /* 0x0000000417020c10 */ /* 0x000fe2000ff3e0ff */
[----:B------:R-:W3:Y:S01]  /*9bd0*/  S2R R21, SR_TID.X ;  /* 0x0000000000157919 */ /* 0x000ee20000002100 */
[----:B------:R-:W-:Y:S01]  /*9be0*/  LEA.HI.SX32 R26, R32, 0xffffffff, 0x19 ;  /* 0xffffffff201a7811 */ /* 0x000fe200078fcaff */
[----:B------:R-:W-:Y:S01]  /*9bf0*/  IMAD.U32 R10, RZ, RZ, UR37 ;  /* 0x00000025ff0a7e24 */ /* 0x000fe2000f8e00ff */
[----:B------:R-:W-:Y:S01]  /*9c00*/  @P0 IADD3.X R3, R24, UR5, RZ, P1, !PT ;  /* 0x0000000518030c10 */ /* 0x000fe20008ffe4ff */
[----:B------:R-:W-:-:S04]  /*9c10*/  ULDC UR4, c[0x0][0x2f4] ;  /* 0x0000bd0000047ab9 */ /* 0x000fc80000000800 */
[----:B------:R4:W4:Y:S01]  /*9c20*/  @P0 LDG.E R33, desc[UR50][R2.64] ;  /* 0x0000003202210981 */ /* 0x000922000c1e1900 */
[----:B--2---:R-:W-:Y:S01]  /*9c30*/  ISETP.NE.AND P2, PT, R6, 0x1, PT ;  /* 0x000000010600780c */ /* 0x004fe20003f45270 */
[----:B------:R-:W-:Y:S01]  /*9c40*/  IMAD.SHL.U32 R8, R26, 0x80, RZ ;  /* 0x000000801a087824 */ /* 0x000fe200078e00ff */
[----:B------:R-:W-:Y:S02]  /*9c50*/  LOP3.LUT R27, R27, 0xfffffff7, RZ, 0xc0, !PT ;  /* 0xfffffff71b1b7812 */ /* 0x000fe400078ec0ff */
[----:B-1----:R-:W-:-:S04]  /*9c60*/  LOP3.LUT R20, R20, 0x7f, RZ, 0xc0, !PT ;  /* 0x0000007f14147812 */ /* 0x002fc800078ec0ff */
[----:B------:R-:W-:-:S05]  /*9c70*/  SHF.R.U32.HI R20, RZ, 0x3, R20 ;  /* 0x00000003ff147819 */ /* 0x000fca0000011614 */
[----:B------:R-:W1:Y:S01]  /*9c80*/  @P2 LDC R0, c[0x0][0x434] ;  /* 0x00010d00ff002b82 */ /* 0x000e620000000800 */
[----:B------:R-:W-:-:S07]  /*9c90*/  @P2 LOP3.LUT R27, R27, 0x8, RZ, 0xfc, !PT ;  /* 0x000000081b1b2812 */ /* 0x000fce00078efcff */
[----:B------:R-:W2:Y:S01]  /*9ca0*/  @P2 LDC R7, c[0x0][0x438] ;  /* 0x00010e00ff072b82 */ /* 0x000ea20000000800 */
[----:B---3--:R-:W-:-:S05]  /*9cb0*/  IMAD.SHL.U32 R21, R21, 0x10, RZ ;  /* 0x0000001015157824 */ /* 0x008fca00078e00ff */
[----:B------:R-:W-:-:S04]  /*9cc0*/  LOP3.LUT R21, R21, 0x70, RZ, 0xc0, !PT ;  /* 0x0000007015157812 */ /* 0x000fc800078ec0ff */
[----:B------:R-:W-:-:S04]  /*9cd0*/  LOP3.LUT R4, R8, R20, R21, 0xfe, !PT ;  /* 0x0000001408047212 */ /* 0x000fc800078efe15 */
[C---:B------:R-:W-:Y:S01]  /*9ce0*/  ISETP.GE.AND P0, PT, R4.reuse, R35, PT ;  /* 0x000000230400720c */ /* 0x040fe20003f06270 */
[----:B------:R-:W-:-:S04]  /*9cf0*/  IMAD.IADD R9, R4, 0x1, R36 ;  /* 0x0000000104097824 */ /* 0x000fc800078e0224 */
[----:B-1----:R-:W-:Y:S01]  /*9d00*/  @P2 IMAD.HI.U32 R0, R9, R0, RZ ;  /* 0x0000000009002227 */ /* 0x002fe200078e00ff */
[----:B----4-:R-:W-:-:S04]  /*9d10*/  MOV R2, R9 ;  /* 0x0000000900027202 */ /* 0x010fc80000000f00 */
[----:B--2---:R-:W-:-:S03]  /*9d20*/  @P2 SHF.R.U32.HI R2, RZ, R7, R0 ;  /* 0x00000007ff022219 */ /* 0x004fc60000011600 */
[----:B------:R-:W1:Y:S01]  /*9d30*/  @!P0 LDC.64 R4, c[0x0][0x428] ;  /* 0x00010a00ff048b82 */ /* 0x000e620000000a00 */
[--C-:B------:R-:W-:Y:S01]  /*9d40*/  @!P0 SHF.R.S32.HI R3, RZ, 0x1f, R2.reuse ;  /* 0x0000001fff038819 */ /* 0x100fe20000011402 */
[----:B------:R-:W-:-:S04]  /*9d50*/  IMAD.MOV R0, RZ, RZ, -R2 ;  /* 0x000000ffff007224 */ /* 0x000fc800078e0a02 */
[----:B------:R-:W-:Y:S01]  /*9d60*/  IMAD R0, R6, R0, R9 ;  /* 0x0000000006007224 */ /* 0x000fe200078e0209 */
[----:B------:R-:W-:Y:S02]  /*9d70*/  ISETP.NE.AND P2, PT, R10, 0x3, PT ;  /* 0x000000030a00780c */ /* 0x000fe40003f45270 */
[----:B------:R-:W-:-:S11]  /*9d80*/  LOP3.LUT R27, R27, 0xfffffffb, RZ, 0xc0, !PT ;  /* 0xfffffffb1b1b7812 */ /* 0x000fd600078ec0ff */
[----:B------:R-:W-:-:S04]  /*9d90*/  @P2 LOP3.LUT R27, R27, 0x4, RZ, 0xfc, !PT ;  /* 0x000000041b1b2812 */ /* 0x000fc800078efcff */
[----:B------:R-:W-:Y:S01]  /*9da0*/  LOP3.LUT R27, R27, 0xfffffffd, RZ, 0xc0, !PT ;  /* 0xfffffffd1b1b7812 */ /* 0x000fe200078ec0ff */
[----:B------:R-:W-:Y:S01]  /*9db0*/  UMOV UR5, 0xffffffff ;  /* 0xffffffff00057882 */ /* 0x000fe20000000000 */
[-C--:B-1----:R-:W-:Y:S01]  /*9dc0*/  @!P0 IMAD.WIDE.U32 R6, R33, R4.reuse, R2 ;  /* 0x0000000421068225 */ /* 0x082fe200078e0002 */
[----:B------:R-:W-:Y:S01]  /*9dd0*/  SHF.R.S32.HI R37, RZ, 0x1f, R33 ;  /* 0x0000001fff257819 */ /* 0x000fe20000011421 */
[----:B------:R-:W1:Y:S04]  /*9de0*/  @!P0 LDC.64 R2, c[0x0][0x418] ;  /* 0x00010600ff028b82 */ /* 0x000e680000000a00 */
[----:B------:R-:W-:Y:S02]  /*9df0*/  @!P0 IMAD R9, R37, R4, RZ ;  /* 0x0000000425098224 */ /* 0x000fe400078e02ff */
[----:B------:R-:W-:-:S02]  /*9e00*/  IMAD.MOV.U32 R4, RZ, RZ, RZ ;  /* 0x000000ffff047224 */ /* 0x000fc400078e00ff */
[----:B------:R-:W-:-:S04]  /*9e10*/  @!P0 IMAD R5, R33, R5, R9 ;  /* 0x0000000521058224 */ /* 0x000fc800078e0209 */
[----:B------:R-:W-:Y:S01]  /*9e20*/  @!P0 IMAD.IADD R5, R7, 0x1, R5 ;  /* 0x0000000107058824 */ /* 0x000fe200078e0205 */
[----:B-1----:R-:W-:-:S04]  /*9e30*/  @!P0 LEA R2, P1, R6, R2, 0x2 ;  /* 0x0000000206028211 */ /* 0x002fc800078210ff */
[----:B------:R-:W-:-:S05]  /*9e40*/  @!P0 LEA.HI.X R3, R6, R3, R5, 0x2, P1 ;  /* 0x0000000306038211 */ /* 0x000fca00008f1405 */
[----:B------:R1:W5:Y:S01]  /*9e50*/  @!P0 LDG.E R4, desc[UR50][R2.64] ;  /* 0x0000003202048981 */ /* 0x000362000c1e1900 */
[----:B------:R-:W-:-:S13]  /*9e60*/  ISETP.GE.AND P0, PT, R30, UR4, PT ;  /* 0x000000041e007c0c */ /* 0x000fda000bf06270 */
[----:B------:R-:W-:Y:S02]  /*9e70*/  @P0 LOP3.LUT R27, R27, 0x2, RZ, 0xfc, !PT ;  /* 0x000000021b1b0812 */ /* 0x000fe400078efcff */
[----:B------:R-:W-:Y:S02]  /*9e80*/  ISETP.GE.AND P0, PT, R29, UR4, PT ;  /* 0x000000041d007c0c */ /* 0x000fe4000bf06270 */
[----:B------:R-:W-:-:S11]  /*9e90*/  LOP3.LUT R27, R27, 0xfffffffe, RZ, 0xc0, !PT ;  /* 0xfffffffe1b1b7812 */ /* 0x000fd600078ec0ff */
[----:B------:R-:W-:Y:S01]  /*9ea0*/  @P0 LOP3.LUT R27, R27, 0x1, RZ, 0xfc, !PT ;  /* 0x000000011b1b0812 */ /* 0x000fe200078efcff */
[----:B-1----:R-:W-:Y:S06]  /*9eb0*/  BRA.DIV UR5, `(.L_x_6785) ;  /* 0x0000003e05a07947 */ /* 0x002fec000b800000 */
.L_x_6853:
[----:B0-----:R-:W-:Y:S01]  /*9ec0*/  SHF.R.S32.HI R32, RZ, 0x1f, R18 ;  /* 0x0000001fff207819 */ /* 0x001fe20000011412 */
[----:B------:R-:W-:Y:S06]  /*9ed0*/  @!P2 BRA `(.L_x_6786) ;  /* 0x000000000004a947 */ /* 0x000fec0003800000 */
[----:B------:R-:W-:Y:S01]  /*9ee0*/  BPT.TRAP 0x1 ;  /* 0x000000040000795c */ /* 0x000fe20000300000 */
.L_x_6786:
[----:B------:R-:W-:Y:S01]  /*9ef0*/  SHF.R.S32.HI R6, RZ, 0x1f, R0 ;  /* 0x0000001fff067819 */ /* 0x000fe20000011400 */
[----:B------:R-:W-:Y:S01]  /*9f00*/  ULDC.64 UR4, c[0x0][0x328] ;  /* 0x0000ca0000047ab9 */ /* 0x000fe20000000a00 */
[----:B------:R-:W-:Y:S01]  /*9f10*/  BSSY B0, `(.L_x_6787) ;  /* 0x0000017000007945 */ /* 0x000fe20003800000 */
[----:B------:R-:W-:-:S04]  /*9f20*/  IMAD.WIDE.U32 R2, R0, UR4, RZ ;  /* 0x0000000400027c25 */ /* 0x000fc8000f8e00ff */
[----:B------:R-:W-:-:S04]  /*9f30*/  IMAD R5, R6, UR4, RZ ;  /* 0x0000000406057c24 */ /* 0x000fc8000f8e02ff */
[----:B------:R-:W-:Y:S01]  /*9f40*/  IMAD R5, R0, UR5, R5 ;  /* 0x0000000500057c24 */ /* 0x000fe2000f8e0205 */
        /* <DEDUP_REMOVED lines=19> */
.L_x_6854:
[----:B------:R-:W-:Y:S05]  /*a080*/  BSYNC B0 ;  /* 0x0000000000007941 */ /* 0x000fea0003800000 */
.L_x_6787:
[----:B------:R-:W1:Y:S01]  /*a090*/  S2R R9, SR_TID.X ;  /* 0x0000000000097919 */ /* 0x000e620000002100 */
        /* <DEDUP_REMOVED lines=8> */
[----:B------:R-:W-:Y:S02]  /*a120*/  IADD3 R3, R3, R6, RZ ;  /* 0x0000000603037210 */ /* 0x000fe40007ffe0ff */
[C---:B------:R-:W-:Y:S02]  /*a130*/  IMAD R5, R4.reuse, UR5, R5 ;  /* 0x0000000504057c24 */ /* 0x040fe4000f8e0205 */
[----:B------:R-:W-:Y:S01]  /*a140*/  IMAD.WIDE.U32 R2, R4, UR4, R2 ;  /* 0x0000000404027c25 */ /* 0x000fe2000f8e0002 */
[----:B------:R-:W-:-:S03]  /*a150*/  ULDC.64 UR4, c[0x0][0x308] ;  /* 0x0000c20000047ab9 */ /* 0x000fc60000000a00 */
[----:B------:R-:W-:Y:S02]  /*a160*/  IMAD.IADD R3, R3, 0x1, R5 ;  /* 0x0000000103037824 */ /* 0x000fe400078e0205 */
[----:B------:R-:W-:Y:S02]  /*a170*/  IMAD R0, R32, UR4, RZ ;  /* 0x0000000420007c24 */ /* 0x000fe4000f8e02ff */
[----:B------:R-:W-:-:S04]  /*a180*/  IMAD.WIDE.U32 R2, R18, UR4, R2 ;  /* 0x0000000412027c25 */ /* 0x000fc8000f8e0002 */
[----:B------:R-:W-:Y:S01]  /*a190*/  IMAD R0, R18, UR5, R0 ;  /* 0x0000000512007c24 */ /* 0x000fe2000f8e0200 */
[----:B-1----:R-:W-:Y:S01]  /*a1a0*/  LOP3.LUT R9, R9, 0x7f, RZ, 0xc0, !PT ;  /* 0x0000007f09097812 */ /* 0x002fe200078ec0ff */
[----:B------:R-:W-:Y:S01]  /*a1b0*/  ULDC.64 UR4, c[0x0][0x2e8] ;  /* 0x0000ba0000047ab9 */ /* 0x000fe20000000a00 */
[----:B------:R-:W-:Y:S01]  /*a1c0*/  IMAD R5, R25, 0x4000, R34 ;  /* 0x0000400019057824 */ /* 0x000fe200078e0222 */
[----:B------:R-:W-:Y:S01]  /*a1d0*/  LEA R4, P0, R2, UR4, 0x1 ;  /* 0x0000000402047c11 */ /* 0x000fe2000f8008ff */
[----:B------:R-:W-:Y:S01]  /*a1e0*/  IMAD.IADD R0, R3, 0x1, R0 ;  /* 0x0000000103007824 */ /* 0x000fe200078e0200 */
[----:B------:R-:W-:Y:S01]  /*a1f0*/  SHF.R.U32.HI R9, RZ, 0x3, R9 ;  /* 0x00000003ff097819 */ /* 0x000fe20000011609 */
[----:B------:R-:W-:-:S03]  /*a200*/  UMOV UR4, 0xffffffff ;  /* 0xffffffff00047882 */ /* 0x000fc60000000000 */
[----:B------:R-:W-:Y:S02]  /*a210*/  IADD3 R6, -R9, R35, -R8 ;  /* 0x0000002309067210 */ /* 0x000fe40007ffe908 */
        /* <DEDUP_REMOVED lines=24> */
[----:B------:R0:W-:Y:S01]  /*a3a0*/  @P1 LDGSTS.E.BYPASS.LTC128B.128 [R8+0x1cc00], desc[UR50][R2.64+0x80], !P2 ;  /* 0x1cc0008002081fae */ /* 0x0001e2000d101d72 */
[----:B------:R-:W-:-:S03]  /*a3b0*/  ISETP.GE.AND P1, PT, R6, 0x21, PT ;  /* 0x000000210600780c */ /* 0x000fc60003f26270 */
[----:B0-----:R-:W0:Y:S10]  /*a3c0*/  SHFL.IDX PT, R3, R4, 0x2, 0x181f ;  /* 0x00581f0004037f89 */ /* 0x001e3400000e0000 */
[----:B------:R-:W-:Y:S01]  /*a3d0*/  @P1 LEA R8, R5, R22, 0x1 ;  /* 0x0000001605081211 */ /* 0x000fe200078e08ff */
        /* <DEDUP_REMOVED lines=52> */
[----:B------:R0:W-:Y:S04]  /*a720*/  @P1 LDGSTS.E.BYPASS.LTC128B.128 [R8+0x1f400], desc[UR50][R2.64+0x80], !P2 ;  /* 0x1f40008002081fae */ /* 0x0001e8000d101d72 */
[----:B0-2---:R0:W1:Y:S02]  /*a730*/  SHFL.IDX PT, R2, R4, 0x7, 0x181f ;  /* 0x00f81f0004027f89 */ /* 0x00506400000e0000 */
.L_x_6872:
[----:B------:R-:W-:-:S13]  /*a740*/  ISETP.GE.AND P0, PT, R6, 0x71, PT ;  /* 0x000000710600780c */ /* 0x000fda0003f06270 */
[----:B-1----:R-:W-:Y:S01]  /*a750*/  @P0 LEA R2, P1, R30, R2, 0x1 ;  /* 0x000000021e020211 */ /* 0x002fe200078208ff */
[----:B------:R-:W-:-:S03]  /*a760*/  @P0 IMAD R5, R5, 0x2, R22 ;  /* 0x0000000205050824 */ /* 0x000fc600078e0216 */
[----:B------:R-:W-:-:S05]  /*a770*/  @P0 IADD3.X R3, RZ, R0, RZ, P1, !PT ;  /* 0x00000000ff030210 */ /* 0x000fca0000ffe4ff */
[----:B------:R-:W-:Y:S01]  /*a780*/  @!PT LDS RZ, [RZ] ;  /* 0x00000000fffff984 */ /* 0x000fe20000000800 */
[----:B------:R-:W-:Y:S01]  /*a790*/  @!PT LDS RZ, [RZ] ;  /* 0x00000000fffff984 */ /* 0x000fe20000000800 */
[----:B------:R-:W-:Y:S01]  /*a7a0*/  @!PT LDS RZ, [RZ] ;  /* 0x00000000fffff984 */ /* 0x000fe20000000800 */
[----:B------:R1:W-:Y:S04]  /*a7b0*/  @P0 LDGSTS.E.BYPASS.LTC128B.128 [R5+0x1bc00], desc[UR50][R2.64], !P3 ;  /* 0x1bc0000002050fae */ /* 0x0003e8000d901d72 */
[----:B------:R1:W-:Y:S01]  /*a7c0*/  @P0 LDGSTS.E.BYPASS.LTC128B.128 [R5+0x1fc00], desc[UR50][R2.64+0x80], !P2 ;  /* 0x1fc0008002050fae */ /* 0x0003e2000d101d72 */
[----:B------:R-:W-:Y:S01]  /*a7d0*/  PLOP3.LUT P0, PT, PT, PT, PT, 0x80, 0x0 ;  /* 0x000000000000781c */ /* 0x000fe20003f0f070 */
[----:B------:R-:W-:-:S12]  /*a7e0*/  NOP ;  /* 0x0000000000007918 */ /* 0x000fd80000000000 */
.L_x_6790:
        /* <DEDUP_REMOVED lines=11> */
.L_x_6791:
[----:B-1----:R1:W5:Y:S01]  /*a8a0*/  LDL.LU R3, [R1+0x4] ;  /* 0x0000040001037983 */ /* 0x0023620000300800 */
[----:B------:R1:W-:Y:S03]  /*a8b0*/  SYNCS.ARRIVE.TRANS64.A1T0 RZ, [R7+URZ+0x28830], RZ ;  /* 0x028830ff07ff79a7 */ /* 0x0003e6000810003f */
[----:B0-----:R1:W5:Y:S02]  /*a8c0*/  LDL.LU R4, [R1+0x10] ;  /* 0x0000100001047983 */ /* 0x0013640000300800 */
[----:B------:R-:W-:Y:S05]  /*a8d0*/  WARPSYNC.ALL ;  /* 0x0000000000007948 */ /* 0x000fea0003800000 */
[----:B------:R-:W-:Y:S01]  /*a8e0*/  ULDC.64 UR4, c[0x0][0x298] ;  /* 0x0000a60000047ab9 */ /* 0x000fe20000000a00 */
[----:B------:R-:W-:Y:S01]  /*a8f0*/  VIADD R2, R22, 0x10400 ;  /* 0x0001040016027836 */ /* 0x000fe20000000000 */
[----:B------:R-:W-:Y:S01]  /*a900*/  BAR.SYNC.DEFER_BLOCKING 0x8, 0x180 ;  /* 0x0206000000007b1d */ /* 0x000fe20000010000 */
[----:B------:R-:W-:-:S03]  /*a910*/  LOP3.LUT P1, RZ, R27, 0x10, RZ, 0xc0, !PT ;  /* 0x000000101bff7812 */ /* 0x000fc6000782c0ff */
[----:B------:R-:W-:Y:S02]  /*a920*/  LOP3.LUT P0, RZ, R2, 0x3ff, RZ, 0xc0, !PT ;  /* 0x000003ff02ff7812 */ /* 0x000fe4000780c0ff */
[----:B------:R-:W-:Y:S01]  /*a930*/  BSSY B6, `(.L_x_6792) ;  /* 0x000001c000067945 */ /* 0x000fe20003800000 */
[----:B------:R-:W-:Y:S02]  /*a940*/  SEL R31, R31, RZ, !P1 ;  /* 0x000000ff1f1f7207 */ /* 0x000fe40004800000 */
[----:B-----5:R-:W-:Y:S02]  /*a950*/  SHF.R.S32.HI R0, RZ, 0x1f, R3 ;  /* 0x0000001fff007819 */ /* 0x020fe40000011403 */
[----:B------:R-:W-:-:S03]  /*a960*/  SEL R4, R4, RZ, !P1 ;  /* 0x000000ff04047207 */ /* 0x000fc60004800000 */
[----:B------:R-:W-:-:S04]  /*a970*/  IMAD R0, R0, UR4, RZ ;  /* 0x0000000400007c24 */ /* 0x000fc8000f8e02ff */
[C---:B------:R-:W-:Y:S02]  /*a980*/  IMAD R0, R3.reuse, UR5, R0 ;  /* 0x0000000503007c24 */ /* 0x040fe4000f8e0200 */
[----:B------:R-:W-:-:S04]  /*a990*/  IMAD.WIDE.U32 R2, R3, UR4, RZ ;  /* 0x0000000403027c25 */ /* 0x000fc8000f8e00ff */
[----:B------:R-:W-:Y:S01]  /*a9a0*/  IMAD.IADD R0, R3, 0x1, R0 ;  /* 0x0000000103007824 */ /* 0x000fe200078e0200 */
[----:B------:R0:W-:Y:S04]  /*a9b0*/  STL.64 [R1+0x8], R2 ;  /* 0x0000080201007387 */ /* 0x0001e80000100a00 */
[----:B------:R0:W-:Y:S04]  /*a9c0*/  STL [R1+0x10], R4 ;  /* 0x0000100401007387 */ /* 0x0001e80000100800 */
[----:B------:R0:W-:Y:S01]  /*a9d0*/  STL [R1+0x4], R0 ;  /* 0x0000040001007387 */ /* 0x0001e20000100800 */
        /* <DEDUP_REMOVED lines=10> */
[----:B-1----:R-:W-:-:S02]  /*aa80*/  IMAD.U32 R7, RZ, RZ, UR7 ;  /* 0x00000007ff077e24 */ /* 0x002fc4000f8e00ff */
[----:B------:R-:W-:Y:S02]  /*aa90*/  IMAD.U32 R11, RZ, RZ, UR9 ;  /* 0x00000009ff0b7e24 */ /* 0x000fe4000f8e00ff */
[----:B------:R-:W-:Y:S02]  /*aaa0*/  IMAD.MOV.U32 R8, RZ, RZ, 0x70 ;  /* 0x00000070ff087424 */ /* 0x000fe400078e00ff */
[----:B------:R-:W-:Y:S02]  /*aab0*/  IMAD.MOV.U32 R12, RZ, RZ, 0x1 ;  /* 0x00000001ff0c7424 */ /* 0x000fe400078e00ff */
[----:B------:R-:W-:-:S07]  /*aac0*/  IMAD.MOV.U32 R13, RZ, RZ, RZ ;  /* 0x000000ffff0d7224 */ /* 0x000fce00078e00ff */
[----:B------:R-:W-:-:S07]  /*aad0*/  LEPC R20, `(.L_x_6793) ;  /* 0x000000001014794e */ /* 0x000fce0000000000 */
[----:B0-----:R-:W-:Y:S05]  /*aae0*/  CALL.ABS.NOINC R2 ;  /* 0x0000000002007343 */ /* 0x001fea0003c00000 */
.L_x_6793:
[----:B------:R-:W-:Y:S05]  /*aaf0*/  BSYNC B6 ;  /* 0x0000000000067941 */ /* 0x000fea0003800000 */
.L_x_6792:
[----:B------:R-:W2:Y:S01]  /*ab00*/  LDL.LU R21, [R1+0x4] ;  /* 0x0000040001157983 */ /* 0x000ea20000300800 */
[----:B------:R-:W3:Y:S01]  /*ab10*/  LDC R6, c[0x0][0x448] ;  /* 0x00011200ff067b82 */ /* 0x000ee20000000800 */
[----:B------:R-:W-:Y:S02]  /*ab20*/  ULDC.64 UR4, c[0x0][0x2d8] ;  /* 0x0000b60000047ab9 */ /* 0x000fe40000000a00 */
[----:B0-----:R-:W2:Y:S04]  /*ab30*/  LDL.LU.64 R2, [R1+0x8] ;  /* 0x0000080001027983 */ /* 0x001ea80000300a00 */
[----:B------:R-:W4:Y:S01]  /*ab40*/  LDL.LU R20, [R1+0x10] ;  /* 0x0000100001147983 */ /* 0x000f220000300800 */
[----:B------:R-:W-:-:S03]  /*ab50*/  IMAD R0, R32, UR4, RZ ;  /* 0x0000000420007c24 */ /* 0x000fc6000f8e02ff */
[----:B------:R0:W5:Y:S01]  /*ab60*/  LDL R10, [R1] ;  /* 0x00000000010a7983 */ /* 0x0001620000100800 */
[----:B------:R-:W-:Y:S01]  /*ab70*/  IMAD R5, R18, UR5, R0 ;  /* 0x0000000512057c24 */ /* 0x000fe2000f8e0200 */
[----:B------:R-:W0:Y:S01]  /*ab80*/  S2R R4, SR_TID.X ;  /* 0x0000000000047919 */ /* 0x000e220000002100 */
[----:B---3--:R-:W-:-:S13]  /*ab90*/  ISETP.NE.AND P0, PT, R6, 0x1, PT ;  /* 0x000000010600780c */ /* 0x008fda0003f05270 */
[----:B-1----:R-:W1:Y:S01]  /*aba0*/  @P0 LDC R7, c[0x0][0x450] ;  /* 0x00011400ff070b82 */ /* 0x002e620000000800 */
[----:B0-----:R-:W-:Y:S01]  /*abb0*/  IMAD.SHL.U32 R8, R4, 0x10, RZ ;  /* 0x0000001004087824 */ /* 0x001fe200078e00ff */
[----:B------:R-:W-:-:S04]  /*abc0*/  SHF.L.U32 R4, R17, 0x7, RZ ;  /* 0x0000000711047819 */ /* 0x000fc800000006ff */
[----:B------:R-:W-:Y:S01]  /*abd0*/  LOP3.LUT R8, R8, 0x70, RZ, 0xc0, !PT ;  /* 0x0000007008087812 */ /* 0x000fe200078ec0ff */
[----:B--2---:R-:W-:Y:S02]  /*abe0*/  IMAD.MOV.U32 R3, RZ, RZ, R21 ;  /* 0x000000ffff037224 */ /* 0x004fe400078e0015 */
[----:B------:R0:W5:Y:S01]  /*abf0*/  LDL R21, [R1+0x14] ;  /* 0x0000140001157983 */ /* 0x0001620000100800 */
[----:B------:R-:W-:Y:S01]  /*ac00*/  IMAD.WIDE.U32 R2, R18, UR4, R2 ;  /* 0x0000000412027c25 */ /* 0x000fe2000f8e0002 */
[----:B------:R-:W-:-:S03]  /*ac10*/  ULDC.64 UR4, c[0x0][0x2e0] ;  /* 0x0000b80000047ab9 */ /* 0x000fc60000000a00 */
[----:B----4-:R-:W-:Y:S02]  /*ac20*/  IMAD R0, R20, UR4, RZ ;  /* 0x0000000414007c24 */ /* 0x010fe4000f8e02ff */
[----:B------:R-:W2:Y:S01]  /*ac30*/  S2R R20, SR_TID.X ;  /* 0x0000000000147919 */ /* 0x000ea20000002100 */
[----:B------:R-:W-:Y:S02]  /*ac40*/  IMAD.IADD R3, R3, 0x1, R5 ;  /* 0x0000000103037824 */ /* 0x000fe400078e0205 */
[----:B------:R-:W3:Y:S01]  /*ac50*/  @P0 LDC R5, c[0x0][0x44c] ;  /* 0x00011300ff050b82 */ /* 0x000ee20000000800 */
[C---:B------:R-:W-:Y:S02]  /*ac60*/  IMAD R0, R31.reuse, UR5, R0 ;  /* 0x000000051f007c24 */ /* 0x040fe4000f8e0200 */
[----:B------:R-:W-:Y:S01]  /*ac70*/  IMAD.WIDE.U32 R2, R31, UR4, R2 ;  /* 0x000000041f027c25 */ /* 0x000fe2000f8e0002 */
[----:B------:R-:W-:-:S03]  /*ac80*/  ULDC.64 UR4, c[0x0][0x2d0] ;  /* 0x0000b40000047ab9 */ /* 0x000fc60000000a00 */
[----:B------:R-:W-:Y:S01]  /*ac90*/  IMAD.IADD R3, R3, 0x1, R0 ;  /* 0x0000000103037824 */ /* 0x000fe200078e0200 */
[----:B--2---:R-:W-:-:S04]  /*aca0*/  LOP3.LUT R20, R20, 0x7f, RZ, 0xc0, !PT ;  /* 0x0000007f14147812 */ /* 0x004fc800078ec0ff */
[----:B------:R-:W-:-:S04]  /*acb0*/  SHF.R.U32.HI R20, RZ, 0x3, R20 ;  /* 0x00000003ff147819 */ /* 0x000fc80000011614 */
[----:B------:R-:W-:-:S05]  /*acc0*/  LOP3.LUT R0, R4, R20, R8, 0xfe, !PT ;  /* 0x0000001404007212 */ /* 0x000fca00078efe08 */
[----:B---3--:R-:W-:-:S04]  /*acd0*/  @P0 IMAD.HI.U32 R8, R0, R5, RZ ;  /* 0x0000000500080227 */ /* 0x008fc800078e00ff */
[----:B------:R-:W-:Y:S01]  /*ace0*/  IMAD.MOV.U32 R9, RZ, RZ, R0 ;  /* 0x000000ffff097224 */ /* 0x000fe200078e0000 */
[----:B-1----:R-:W-:-:S04]  /*acf0*/  @P0 SHF.R.U32.HI R9, RZ, R7, R8 ;  /* 0x00000007ff090219 */ /* 0x002fc80000011608 */
[--C-:B------:R-:W-:Y:S01]  /*ad00*/  SHF.R.S32.HI R8, RZ, 0x1f, R9.reuse ;  /* 0x0000001fff087819 */ /* 0x100fe20000011409 */
[----:B------:R-:W-:-:S04]  /*ad10*/  IMAD.MOV R5, RZ, RZ, -R9 ;  /* 0x000000ffff057224 */ /* 0x000fc800078e0a09 */
[----:B------:R-:W-:Y:S02]  /*ad20*/  IMAD R0, R6, R5, R0 ;  /* 0x0000000506007224 */ /* 0x000fe400078e0200 */
[----:B------:R-:W-:Y:S02]  /*ad30*/  IMAD R8, R8, UR4, RZ ;  /* 0x0000000408087c24 */ /* 0x000fe4000f8e02ff */
[----:B------:R-:W-:Y:S01]  /*ad40*/  IMAD.WIDE.U32 R2, R9, UR4, R2 ;  /* 0x0000000409027c25 */ /* 0x000fe2000f8e0002 */
[----:B------:R-:W-:-:S03]  /*ad50*/  SHF.R.S32.HI R7, RZ, 0x1f, R0 ;  /* 0x0000001fff077819 */ /* 0x000fc60000011400 */
        /* <DEDUP_REMOVED lines=8> */
[C---:B------:R-:W-:Y:S01]  /*ade0*/  LEA R0, P0, R2.reuse, UR4, 0x1 ;  /* 0x0000000402007c11 */ /* 0x040fe2000f8008ff */
[----:B------:R-:W-:Y:S02]  /*adf0*/  ULDC UR4, c[0x0][0x2b8] ;  /* 0x0000ae0000047ab9 */ /* 0x000fe40000000800 */
[----:B------:R-:W-:Y:S02]  /*ae00*/  ISETP.GE.AND P1, PT, R29, UR4, PT ;  /* 0x000000041d007c0c */ /* 0x000fe4000bf26270 */
[----:B------:R-:W-:Y:S02]  /*ae10*/  LEA.HI.X R5, R2, UR5, R5, 0x1, P0 ;  /* 0x0000000502057c11 */ /* 0x000fe400080f0c05 */
[----:B------:R-:W-:Y:S01]  /*ae20*/  ISETP.GE.AND P0, PT, R30, UR4, PT ;  /* 0x000000041e007c0c */ /* 0x000fe2000bf06270 */
[----:B------:R-:W-:-:S03]  /*ae30*/  UMOV UR4, 0xffffffff ;  /* 0xffffffff00047882 */ /* 0x000fc60000000000 */
[----:B0-----:R-:W-:Y:S09]  /*ae40*/  BRA.DIV UR4, `(.L_x_6794) ;  /* 0x0000003a04d07947 */ /* 0x001ff2000b800000 */
        /* <DEDUP_REMOVED lines=71> */
[----:B0-----:R1:W-:Y:S02]  /*b2c0*/  @!P2 LDGSTS.E.BYPASS.LTC128B.128 [R10+0x17400], desc[UR50][R2.64+0x80], !P1 ;  /* 0x17400080020aafae */ /* 0x0013e4000c901d72 */
.L_x_6889:
        /* <DEDUP_REMOVED lines=10> */
[----:B------:R0:W-:Y:S02]  /*b370*/  LDGSTS.E.BYPASS.LTC128B.128 [R10+0x17c00], desc[UR50][R2.64+0x80], !P1 ;  /* 0x17c00080020a7fae */ /* 0x0001e4000c901d72 */
.L_x_6796:
[----:B------:R-:W-:Y:S05]  /*b380*/  BSYNC B0 ;  /* 0x0000000000007941 */ /* 0x000fea0003800000 */
.L_x_6795:
[----:B------:R-:W-:Y:S01]  /*b390*/  NOP ;  /* 0x0000000000007918 */ /* 0x000fe20000000000 */
[----:B------:R-:W-:-:S13]  /*b3a0*/  PLOP3.LUT P0, PT, PT, PT, PT, 0x80, 0x0 ;  /* 0x000000000000781c */ /* 0x000fda0003f0f070 */
.L_x_6797:
        /* <DEDUP_REMOVED lines=16> */
[----:B------:R-:W-:Y:S01]  /*b4b0*/  ISETP.GE.AND P0, PT, R35, 0x81, PT ;  /* 0x000000812300780c */ /* 0x000fe20003f06270 */
[----:B------:R-:W1:Y:S02]  /*b4c0*/  SYNCS.PHASECHK.TRANS64.TRYWAIT P1, [R22+URZ+0x28820], R3 ;  /* 0x02882003160075a7 */ /* 0x000e64000802017f */
[----:B01----:R-:W-:Y:S10]  /*b4d0*/  @!P1 BRA `(.L_x_6799) ;  /* 0x0000003c00ac9947 */ /* 0x003ff40003800000 */
.L_x_6890:
[----:B------:R-:W-:Y:S05]  /*b4e0*/  BSYNC B0 ;  /* 0x0000000000007941 */ /* 0x000fea0003800000 */
.L_x_6798:
[----:B------:R-:W-:Y:S04]  /*b4f0*/  BSSY B0, `(.L_x_6800) ;  /* 0x000010e000007945 */ /* 0x000fe80003800000 */
[----:B------:R-:W-:Y:S05]  /*b500*/  @!P0 BRA `(.L_x_6801) ;  /* 0x0000001000308947 */ /* 0x000fea0003800000 */
[----:B------:R-:W3:Y:S01]  /*b510*/  LDL.LU R0, [R1+0x18] ;  /* 0x0000180001007983 */ /* 0x000ee20000300800 */
[----:B------:R-:W-:Y:S01]  /*b520*/  ULDC UR4, c[0x0][0x2f4] ;  /* 0x0000bd0000047ab9 */ /* 0x000fe20000000800 */
[----:B------:R-:W-:Y:S01]  /*b530*/  MOV R17, R28 ;  /* 0x0000001c00117202 */ /* 0x000fe20000000f00 */
[----:B------:R-:W-:Y:S01]  /*b540*/  IMAD.MOV.U32 R10, RZ, RZ, R25 ;  /* 0x000000ffff0a7224 */ /* 0x000fe200078e0019 */
[----:B------:R-:W-:Y:S01]  /*b550*/  ISETP.GE.AND P2, PT, R30, UR4, PT ;  /* 0x000000041e007c0c */ /* 0x000fe2000bf46270 */
[----:B------:R-:W-:Y:S01]  /*b560*/  IMAD.MOV.U32 R31, RZ, RZ, R26 ;  /* 0x000000ffff1f7224 */ /* 0x000fe200078e001a */
[----:B------:R-:W-:Y:S02]  /*b570*/  ISETP.GE.AND P1, PT, R29, UR4, PT ;  /* 0x000000041d007c0c */ /* 0x000fe4000bf26270 */
[----:B---3--:R-:W-:-:S11]  /*b580*/  LEA.HI.SX32 R6, R0, 0xfffffffe, 0x19 ;  /* 0xfffffffe00067811 */ /* 0x008fd600078fcaff */
.L_x_6814:
[----:B0-----:R-:W0:Y:S01]  /*b590*/  S2R R3, SR_TID.X ;  /* 0x0000000000037919 */ /* 0x001e220000002100 */
[----:B------:R-:W1:Y:S01]  /*b5a0*/  LDC R4, c[0x0][0x430] ;  /* 0x00010c00ff047b82 */ /* 0x000e620000000800 */
[----:B------:R-:W-:Y:S05]  /*b5b0*/  YIELD ;  /* 0x0000000000007946 */ /* 0x000fea0003800000 */
[----:B------:R-:W-:Y:S01]  /*b5c0*/  ULDC.64 UR4, c[0x0][0x428] ;  /* 0x00010a0000047ab9 */ /* 0x000fe20000000a00 */
[----:B------:R-:W-:Y:S01]  /*b5d0*/  VIADD R25, R10, 0x1 ;  /* 0x000000010a197836 */ /* 0x000fe20000000000 */
[----:B-1----:R-:W-:Y:S02]  /*b5e0*/  ISETP.NE.AND P0, PT, R4, 0x1, PT ;  /* 0x000000010400780c */ /* 0x002fe40003f05270 */
[C---:B0-----:R-:W-:Y:S01]  /*b5f0*/  LOP3.LUT R0, R3.reuse, 0x7f, RZ, 0xc0, !PT ;  /* 0x0000007f03007812 */ /* 0x041fe200078ec0ff */
[----:B------:R-:W-:-:S03]  /*b600*/  IMAD.SHL.U32 R4, R3, 0x10, RZ ;  /* 0x0000001003047824 */ /* 0x000fc600078e00ff */
[----:B------:R-:W-:-:S07]  /*b610*/  SHF.R.U32.HI R5, RZ, 0x3, R0 ;  /* 0x00000003ff057819 */ /* 0x000fce0000011600 */
[----:B------:R-:W0:Y:S01]  /*b620*/  @P0 LDC R0, c[0x0][0x434] ;  /* 0x00010d00ff000b82 */ /* 0x000e220000000800 */
[----:B------:R-:W-:Y:S01]  /*b630*/  LOP3.LUT R4, R4, 0x70, RZ, 0xc0, !PT ;  /* 0x0000007004047812 */ /* 0x000fe200078ec0ff */
[----:B------:R-:W-:-:S06]  /*b640*/  IMAD R7, R6, 0x80, R5 ;  /* 0x0000008006077824 */ /* 0x000fcc00078e0205 */
[----:B------:R-:W1:Y:S01]  /*b650*/  @P0 LDC R3, c[0x0][0x438] ;  /* 0x00010e00ff030b82 */ /* 0x000e620000000800 */
[----:B------:R-:W-:-:S05]  /*b660*/  IADD3 R7, R4, R7, R36 ;  /* 0x0000000704077210 */ /* 0x000fca0007ffe024 */
[----:B------:R-:W-:Y:S02]  /*b670*/  IMAD.MOV.U32 R8, RZ, RZ, R7 ;  /* 0x000000ffff087224 */ /* 0x000fe400078e0007 */
[----:B0-----:R-:W-:-:S05]  /*b680*/  @P0 IMAD.HI.U32 R0, R7, R0, RZ ;  /* 0x0000000007000227 */ /* 0x001fca00078e00ff */
[----:B-1----:R-:W-:Y:S01]  /*b690*/  @P0 SHF.R.U32.HI R8, RZ, R3, R0 ;  /* 0x00000003ff080219 */ /* 0x002fe20000011600 */
[----:B------:R-:W-:-:S03]  /*b6a0*/  IMAD R0, R37, UR4, RZ ;  /* 0x0000000425007c24 */ /* 0x000fc6000f8e02ff */
[--C-:B------:R-:W-:Y:S01]  /*b6b0*/  SHF.R.S32.HI R3, RZ, 0x1f, R8.reuse ;  /* 0x0000001fff037819 */ /* 0x100fe20000011408 */
[----:B------:R-:W-:Y:S02]  /*b6c0*/  IMAD.MOV.U32 R2, RZ, RZ, R8 ;  /* 0x000000ffff027224 */ /* 0x000fe400078e0008 */
[C---:B------:R-:W-:Y:S02]  /*b6d0*/  IMAD R5, R33.reuse, UR5, R0 ;  /* 0x0000000521057c24 */ /* 0x040fe4000f8e0200 */
[----:B------:R-:W-:Y:S01]  /*b6e0*/  IMAD.WIDE.U32 R2, R33, UR4, R2 ;  /* 0x0000000421027c25 */ /* 0x000fe2000f8e0002 */
[----:B------:R-:W-:-:S03]  /*b6f0*/  ULDC.64 UR4, c[0x0][0x418] ;  /* 0x0001060000047ab9 */ /* 0x000fc60000000a00 */
[----:B------:R-:W-:Y:S01]  /*b700*/  IMAD.IADD R3, R5, 0x1, R3 ;  /* 0x0000000105037824 */ /* 0x000fe200078e0203 */
[----:B------:R-:W-:Y:S01]  /*b710*/  LEA R4, P0, R2, UR4, 0x2 ;  /* 0x0000000402047c11 */ /* 0x000fe2000f8010ff */
[----:B------:R-:W-:-:S03]  /*b720*/  ULDC UR4, c[0x0][0x430] ;  /* 0x00010c0000047ab9 */ /* 0x000fc60000000800 */
[----:B------:R-:W-:Y:S02]  /*b730*/  LEA.HI.X R5, R2, UR5, R3, 0x2, P0 ;  /* 0x0000000502057c11 */ /* 0x000fe400080f1403 */
[----:B------:R-:W-:Y:S01]  /*b740*/  MOV R9, UR37 ;  /* 0x0000002500097c02 */ /* 0x000fe20008000f00 */
[----:B------:R-:W-:Y:S01]  /*b750*/  IMAD.MOV R2, RZ, RZ, -R8 ;  /* 0x000000ffff027224 */ /* 0x000fe200078e0a08 */
[----:B------:R-:W-:Y:S01]  /*b760*/  ISETP.NE.AND P0, PT, R25, 0x2, PT ;  /* 0x000000021900780c */ /* 0x000fe20003f05270 */
[----:B------:R0:W3:Y:S01]  /*b770*/  LDG.E R0, desc[UR50][R4.64] ;  /* 0x0000003204007981 */ /* 0x0000e2000c1e1900 */
[----:B------:R-:W-:Y:S02]  /*b780*/  ISETP.NE.AND P3, PT, R9, 0x3, PT ;  /* 0x000000030900780c */ /* 0x000fe40003f65270 */
[----:B------:R-:W-:Y:S01]  /*b790*/  SEL R28, RZ, 0x1, P0 ;  /* 0x00000001ff1c7807 */ /* 0x000fe20000000000 */
[----:B------:R-:W-:Y:S01]  /*b7a0*/  IMAD.MOV.U32 R26, RZ, RZ, R6 ;  /* 0x000000ffff1a7224 */ /* 0x000fe200078e0006 */
[----:B------:R-:W-:-:S02]  /*b7b0*/  SEL R25, R25, RZ, P0 ;  /* 0x000000ff19197207 */ /* 0x000fc40000000000 */
[----:B------:R-:W-:Y:S01]  /*b7c0*/  LOP3.LUT R28, R17, R28, RZ, 0x3c, !PT ;  /* 0x0000001c111c7212 */ /* 0x000fe200078e3cff */
[----:B0-----:R-:W-:Y:S01]  /*b7d0*/  IMAD R4, R2, UR4, R7 ;  /* 0x0000000402047c24 */ /* 0x001fe2000f8e0207 */
[----:B---3--:R-:W-:-:S05]  /*b7e0*/  SHF.R.S32.HI R21, RZ, 0x1f, R0 ;  /* 0x0000001fff157819 */ /* 0x008fca0000011400 */
[----:B------:R-:W-:Y:S05]  /*b7f0*/  @!P3 BRA `(.L_x_6802) ;  /* 0x000000000004b947 */ /* 0x000fea0003800000 */
[----:B------:R-:W-:Y:S01]  /*b800*/  BPT.TRAP 0x1 ;  /* 0x000000040000795c */ /* 0x000fe20000300000 */
.L_x_6802:
[----:B------:R-:W-:Y:S01]  /*b810*/  IMAD R6, R25, 0x8, R22 ;  /* 0x0000000819067824 */ /* 0x000fe200078e0216 */
[----:B------:R-:W-:Y:S01]  /*b820*/  SHF.L.U32 R3, R28, 0x1f, RZ ;  /* 0x0000001f1c037819 */ /* 0x000fe200000006ff */
[----:B------:R-:W-:Y:S03]  /*b830*/  BSSY B1, `(.L_x_6803) ;  /* 0x0000003000017945 */ /* 0x000fe60003800000 */
[----:B------:R-:W0:Y:S02]  /*b840*/  SYNCS.PHASECHK.TRANS64.TRYWAIT P0, [R6+URZ+0x28840], R3 ;  /* 0x02884003060075a7 */ /* 0x000e24000800017f */
[----:B0-----:R-:W-:Y:S05]  /*b850*/  @!P0 BRA `(.L_x_6804) ;  /* 0x0000003800e08947 */ /* 0x001fea0003800000 */
.L_x_6891:
[----:B------:R-:W-:Y:S05]  /*b860*/  BSYNC B1 ;  /* 0x0000000000017941 */ /* 0x000fea0003800000 */
.L_x_6803:
[----:B------:R-:W-:Y:S01]  /*b870*/  SHF.R.S32.HI R20, RZ, 0x1f, R4 ;  /* 0x0000001fff147819 */ /* 0x000fe20000011404 */
[----:B------:R-:W-:Y:S01]  /*b880*/  ULDC.64 UR4, c[0x0][0x300] ;  /* 0x0000c00000047ab9 */ /* 0x000fe20000000a00 */
[C---:B------:R-:W-:Y:S01]  /*b890*/  LOP3.LUT P4, RZ, R27.reuse, 0x2, RZ, 0xc0, !PT ;  /* 0x000000021bff7812 */ /* 0x040fe2000788c0ff */
        /* <DEDUP_REMOVED lines=24> */
[----:B------:R-:W1:Y:S02]  /*ba20*/  SHFL.IDX PT, R3, R9, RZ, 0x181f ;  /* 0x00181fff09037589 */ /* 0x000e6400000e0000 */
[----:B0-----:R-:W-:-:S04]  /*ba30*/  IADD3 R2, P0, R2, R5, RZ ;  /* 0x0000000502027210 */ /* 0x001fc80007f1e0ff */
[----:B-1----:R-:W-:-:S05]  /*ba40*/  IADD3.X R3, RZ, R3, RZ, P0, !PT ;  /* 0x00000003ff037210 */ /* 0x002fca00007fe4ff */
[----:B------:R-:W-:Y:S01]  /*ba50*/  @!PT LDS RZ, [RZ] ;  /* 0x00000000fffff984 */ /* 0x000fe20000000800 */
[----:B------:R-:W-:Y:S04]  /*ba60*/  LDGSTS.E.BYPASS.LTC128B.128 [R8+0x18400], desc[UR50][R2.64], !P4 ;  /* 0x1840000002087fae */ /* 0x000fe8000e101d72 */
[----:B------:R0:W-:Y:S04]  /*ba70*/  LDGSTS.E.BYPASS.LTC128B.128 [R8+0x1c400], desc[UR50][R2.64+0x80], !P3 ;  /* 0x1c40008002087fae */ /* 0x0001e8000d901d72 */
[----:B0-----:R-:W0:Y:S04]  /*ba80*/  SHFL.IDX PT, R2, R7, 0x1, 0x181f ;  /* 0x00381f0007027f89 */ /* 0x001e2800000e0000 */
[----:B------:R-:W1:Y:S01]  /*ba90*/  SHFL.IDX PT, R3, R9, 0x1, 0x181f ;  /* 0x00381f0009037f89 */ /* 0x000e6200000e0000 */
[----:B0-----:R-:W-:-:S05]  /*baa0*/  IADD3 R2, P0, R2, R5, RZ ;  /* 0x0000000502027210 */ /* 0x001fca0007f1e0ff */
[----:B-1----:R-:W-:-:S05]  /*bab0*/  IMAD.X R3, RZ, RZ, R3, P0 ;  /* 0x000000ffff037224 */ /* 0x002fca00000e0603 */
        /* <DEDUP_REMOVED lines=27> */
[----:B------:R-:W1:Y:S04]  /*bc70*/  SHFL.IDX PT, R3, R9, 0x6, 0x181f ;  /* 0x00d81f0009037f89 */ /* 0x000e6800000e0000 */
[----:B------:R-:W3:Y:S01]  /*bc80*/  SHFL.IDX PT, R9, R9, 0x7, 0x181f ;  /* 0x00f81f0009097f89 */ /* 0x000ee200000e0000 */
[----:B0-----:R-:W-:-:S05]  /*bc90*/  IADD3 R2, P0, R2, R5, RZ ;  /* 0x0000000502027210 */ /* 0x001fca0007f1e0ff */
[----:B-1----:R-:W-:-:S05]  /*bca0*/  IMAD.X R3, RZ, RZ, R3, P0 ;  /* 0x000000ffff037224 */ /* 0x002fca00000e0603 */
[----:B------:R-:W-:Y:S04]  /*bcb0*/  LDGSTS.E.BYPASS.LTC128B.128 [R8+0x1b400], desc[UR50][R2.64], !P4 ;  /* 0x1b40000002087fae */ /* 0x000fe8000e101d72 */
[----:B------:R0:W-:Y:S04]  /*bcc0*/  LDGSTS.E.BYPASS.LTC128B.128 [R8+0x1f400], desc[UR50][R2.64+0x80], !P3 ;  /* 0x1f40008002087fae */ /* 0x0001e8000d901d72 */
[----:B0--3--:R0:W1:Y:S02]  /*bcd0*/  SHFL.IDX PT, R2, R7, 0x7, 0x181f ;  /* 0x00f81f0007027f89 */ /* 0x00906400000e0000 */
.L_x_6909:
[----:B-1----:R-:W-:-:S05]  /*bce0*/  IADD3 R2, P0, R2, R5, RZ ;  /* 0x0000000502027210 */ /* 0x002fca0007f1e0ff */
[----:B------:R-:W-:Y:S01]  /*bcf0*/  IMAD.X R3, RZ, RZ, R9, P0 ;  /* 0x000000ffff037224 */ /* 0x000fe200000e0609 */
[----:B------:R-:W-:-:S04]  /*bd00*/  PLOP3.LUT P0, PT, PT, PT, PT, 0x80, 0x0 ;  /* 0x000000000000781c */ /* 0x000fc80003f0f070 */
[----:B------:R-:W-:Y:S01]  /*bd10*/  @!PT LDS RZ, [RZ] ;  /* 0x00000000fffff984 */ /* 0x000fe20000000800 */
[----:B------:R-:W-:Y:S01]  /*bd20*/  @!PT LDS RZ, [RZ] ;  /* 0x00000000fffff984 */ /* 0x000fe20000000800 */
[----:B------:R-:W-:Y:S01]  /*bd30*/  @!PT LDS RZ, [RZ] ;  /* 0x00000000fffff984 */ /* 0x000fe20000000800 */
[----:B------:R1:W-:Y:S04]  /*bd40*/  LDGSTS.E.BYPASS.LTC128B.128 [R8+0x1bc00], desc[UR50][R2.64], !P4 ;  /* 0x1bc0000002087fae */ /* 0x0003e8000e101d72 */
[----:B------:R1:W-:Y:S01]  /*bd50*/  LDGSTS.E.BYPASS.LTC128B.128 [R8+0x1fc00], desc[UR50][R2.64+0x80], !P3 ;  /* 0x1fc0008002087fae */ /* 0x0003e2000d901d72 */
[----:B------:R-:W-:-:S04]  /*bd60*/  NOP ;  /* 0x0000000000007918 */ /* 0x000fc80000000000 */
.L_x_6806:
[----:B------:R-:W-:Y:S02]  /*bd70*/  PLOP3.LUT P3, PT, P3, P0, PT, 0xa2, 0x0 ;  /* 0x000000000000781c */ /* 0x000fe40001f61472 */
[----:B------:R-:W-:-:S08]  /*bd80*/  @P0 R2UR P3, UR4, R6 ;  /* 0x00000000060402ca */ /* 0x000fd00000060000 */
[----:B------:R-:W-:-:S05]  /*bd90*/  @P0 PLOP3.LUT P0, PT, P3, PT, PT, 0x80, 0x0 ;  /* 0x000000000000081c */ /* 0x000fca0001f0f070 */
[----:B------:R-:W-:Y:S01]  /*bda0*/  @!P3 SYNCS.ARRIVE.TRANS64.RED.A0T1 RZ, [UR4+0x28830], RZ ;  /* 0x028830ffffffb9a7 */ /* 0x000fe20008200404 */
[----:B------:R-:W-:Y:S07]  /*bdb0*/  @!P3 ARRIVES.LDGSTSBAR.64.TRANSCNT [UR4+0x28830] ;  /* 0x02883000ff00b9b0 */ /* 0x000fee0008000a84 */
[----:B------:R-:W-:Y:S05]  /*bdc0*/  @P0 BRA.U.ANY `(.L_x_6806) ;  /* 0xfffffffd00e80947 */ /* 0x000fea000393ffff */
[----:B------:R-:W-:Y:S01]  /*bdd0*/  NOP ;  /* 0x0000000000007918 */ /* 0x000fe20000000000 */
[----:B-1----:R-:W-:-:S04]  /*bde0*/  MOV R2, UR37 ;  /* 0x0000002500027c02 */ /* 0x002fc80008000f00 */
[----:B------:R-:W-:-:S13]  /*bdf0*/  ISETP.NE.AND P4, PT, R2, 0x3, PT ;  /* 0x000000030200780c */ /* 0x000fda0003f85270 */
[----:B------:R-:W-:Y:S05]  /*be00*/  @!P4 BRA `(.L_x_6807) ;  /* 0x000000000004c947 */ /* 0x000fea0003800000 */
[----:B------:R-:W-:Y:S01]  /*be10*/  BPT.TRAP 0x1 ;  /* 0x000000040000795c */ /* 0x000fe20000300000 */
.L_x_6807:
[----:B------:R1:W-:Y:S01]  /*be20*/  SYNCS.ARRIVE.TRANS64.A1T0 RZ, [R6+URZ+0x28830], RZ ;  /* 0x028830ff06ff79a7 */ /* 0x0003e2000810003f */
[----:B------:R-:W-:Y:S05]  /*be30*/  @!P4 BRA `(.L_x_6808) ;  /* 0x000000000004c947 */ /* 0x000fea0003800000 */
[----:B------:R-:W-:Y:S01]  /*be40*/  BPT.TRAP 0x1 ;  /* 0x000000040000795c */ /* 0x000fe20000300000 */
.L_x_6808:
[----:B------:R-:W-:Y:S01]  /*be50*/  SHF.L.U32 R3, R17, 0x1f, RZ ;  /* 0x0000001f11037819 */ /* 0x000fe200000006ff */
[----:B-1----:R-:W-:Y:S01]  /*be60*/  IMAD R6, R10, 0x8, R22 ;  /* 0x000000080a067824 */ /* 0x002fe200078e0216 */
[----:B------:R-:W-:Y:S01]  /*be70*/  BSSY B1, `(.L_x_6809) ;  /* 0x0000004000017945 */ /* 0x000fe20003800000 */
[----:B------:R-:W-:Y:S02]  /*be80*/  IMAD R8, R31, -0x80, R35 ;  /* 0xffffff801f087824 */ /* 0x000fe400078e0223 */
[----:B------:R-:W1:Y:S02]  /*be90*/  SYNCS.PHASECHK.TRANS64.TRYWAIT P0, [R6+URZ+0x28860], R3 ;  /* 0x02886003060075a7 */ /* 0x000e64000800017f */
[----:B-1----:R-:W-:Y:S05]  /*bea0*/  @!P0 BRA `(.L_x_6810) ;  /* 0x0000003c00ac8947 */ /* 0x002fea0003800000 */
.L_x_6910:
[----:B------:R-:W-:Y:S05]  /*beb0*/  BSYNC B1 ;  /* 0x0000000000017941 */ /* 0x000fea0003800000 */
.L_x_6809:
[----:B------:R-:W3:Y:S01]  /*bec0*/  S2R R2, SR_TID.X ;  /* 0x0000000000027919 */ /* 0x000ee20000002100 */
[----:B------:R-:W-:Y:S01]  /*bed0*/  UMOV UR4, 0xffffffff ;  /* 0xffffffff00047882 */ /* 0x000fe20000000000 */
[----:B0-----:R-:W-:Y:S01]  /*bee0*/  IMAD R7, R10, 0x4000, R34 ;  /* 0x000040000a077824 */ /* 0x001fe200078e0222 */
[----:B---3--:R-:W-:-:S04]  /*bef0*/  LOP3.LUT R2, R2, 0x7f, RZ, 0xc0, !PT ;  /* 0x0000007f02027812 */ /* 0x008fc800078ec0ff */
[----:B------:R-:W-:-:S05]  /*bf00*/  SHF.R.U32.HI R2, RZ, 0x3, R2 ;  /* 0x00000003ff027819 */ /* 0x000fca0000011602 */
[----:B------:R-:W-:Y:S01]  /*bf10*/  IMAD.IADD R8, R8, 0x1, -R2 ;  /* 0x0000000108087824 */ /* 0x000fe200078e0a02 */
[----:B------:R-:W-:Y:S06]  /*bf20*/  BRA.DIV UR4, `(.L_x_6811) ;  /* 0x0000003e04a07947 */ /* 0x000fec000b800000 */
[----:B--2---:R-:W0:Y:S01]  /*bf30*/  SHFL.IDX PT, R14, R23, RZ, 0x181f ;  /* 0x00181fff170e7589 */ /* 0x004e2200000e0000 */
[----:B------:R-:W-:-:S03]  /*bf40*/  IMAD R7, R7, 0x2, R22 ;  /* 0x0000000207077824 */ /* 0x000fc600078e0216 */
[----:B-1----:R-:W1:Y:S01]  /*bf50*/  SHFL.IDX PT, R3, R24, RZ, 0x181f ;  /* 0x00181fff18037589 */ /* 0x002e6200000e0000 */
[----:B0-----:R-:W-:-:S03]  /*bf60*/  IADD3 R2, P0, R14, R5, RZ ;  /* 0x000000050e027210 */ /* 0x001fc60007f1e0ff */
[----:B------:R-:W0:Y:S02]  /*bf70*/  SHFL.IDX PT, R14, R23, 0x1, 0x181f ;  /* 0x00381f00170e7f89 */ /* 0x000e2400000e0000 */
[----:B-1----:R-:W-:Y:S01]  /*bf80*/  IMAD.X R3, RZ, RZ, R3, P0 ;  /* 0x000000ffff037224 */ /* 0x002fe200000e0603 */
        /* <DEDUP_REMOVED lines=30> */
[----:B------:R-:W0:Y:S01]  /*c170*/  SHFL.IDX PT, R14, R23, 0x5, 0x181f ;  /* 0x00b81f00170e7f89 */ /* 0x000e2200000e0000 */
[----:B-1----:R-:W-:Y:S02]  /*c180*/  IADD3.X R3, RZ, R3, RZ, P0, !PT ;  /* 0x00000003ff037210 */ /* 0x002fe400007fe4ff */
        /* <DEDUP_REMOVED lines=20> */
[----:B--2-4-:R3:W-:Y:S02]  /*c2d0*/  LDGSTS.E.BYPASS.LTC128B.128 [R7+0x7400], desc[UR50][R2.64+0x80], !P0 ;  /* 0x0740008002077fae */ /* 0x0147e4000c101d72 */
.L_x_6928:
        /* <DEDUP_REMOVED lines=29> */
.L_x_6812:
        /* <DEDUP_REMOVED lines=11> */
.L_x_6813:
[C---:B------:R-:W-:Y:S01]  /*c560*/  ISETP.GT.AND P0, PT, R26.reuse, RZ, PT ;  /* 0x000000ff1a00720c */ /* 0x040fe20003f04270 */
[----:B------:R0:W-:Y:S01]  /*c570*/  SYNCS.ARRIVE.TRANS64.A1T0 RZ, [R6+URZ+0x28850], RZ ;  /* 0x028850ff06ff79a7 */ /* 0x0001e2000810003f */
[----:B------:R-:W-:Y:S01]  /*c580*/  MOV R17, R28 ;  /* 0x0000001c00117202 */ /* 0x000fe20000000f00 */
[----:B------:R-:W-:Y:S02]  /*c590*/  IMAD.MOV.U32 R10, RZ, RZ, R25 ;  /* 0x000000ffff0a7224 */ /* 0x000fe400078e0019 */
[----:B------:R-:W-:Y:S02]  /*c5a0*/  IMAD.MOV.U32 R31, RZ, RZ, R26 ;  /* 0x000000ffff1f7224 */ /* 0x000fe400078e001a */
[----:B0-----:R-:W-:-:S06]  /*c5b0*/  VIADD R6, R26, 0xffffffff ;  /* 0xffffffff1a067836 */ /* 0x001fcc0000000000 */
[----:B------:R-:W-:Y:S05]  /*c5c0*/  @P0 BRA `(.L_x_6814) ;  /* 0xffffffec00f00947 */ /* 0x000fea000383ffff */
.L_x_6801:
[----:B------:R-:W-:Y:S05]  /*c5d0*/  BSYNC B0 ;  /* 0x0000000000007941 */ /* 0x000fea0003800000 */
.L_x_6800:
        /* <DEDUP_REMOVED lines=17> */
.L_x_6816:
[----:B------:R-:W-:Y:S05]  /*c6f0*/  BSYNC B0 ;  /* 0x0000000000007941 */ /* 0x000fea0003800000 */
.L_x_6815:
[----:B------:R-:W-:-:S05]  /*c700*/  IMAD.U32 R0, RZ, RZ, UR37 ;  /* 0x00000025ff007e24 */ /* 0x000fca000f8e00ff */
[----:B------:R-:W-:-:S13]  /*c710*/  ISETP.NE.AND P0, PT, R0, 0x3, PT ;  /* 0x000000030000780c */ /* 0x000fda0003f05270 */
[----:B------:R-:W-:Y:S05]  /*c720*/  @!P0 BRA `(.L_x_6817) ;  /* 0x0000000000048947 */ /* 0x000fea0003800000 */
[----:B------:R-:W-:Y:S01]  /*c730*/  BPT.TRAP 0x1 ;  /* 0x000000040000795c */ /* 0x000fe20000300000 */
.L_x_6817:
[----:B------:R-:W-:Y:S01]  /*c740*/  IMAD R0, R25, 0x8, R22 ;  /* 0x0000000819007824 */ /* 0x000fe200078e0216 */
[----:B0-----:R-:W-:Y:S01]  /*c750*/  SHF.L.U32 R3, R28, 0x1f, RZ ;  /* 0x0000001f1c037819 */ /* 0x001fe200000006ff */
[----:B------:R-:W-:Y:S01]  /*c760*/  BSSY B0, `(.L_x_6818) ;  /* 0x0000004000007945 */ /* 0x000fe20003800000 */
[----:B------:R-:W-:Y:S02]  /*c770*/  IMAD R6, R26, -0x80, R35 ;  /* 0xffffff801a067824 */ /* 0x000fe400078e0223 */
[----:B------:R-:W0:Y:S02]  /*c780*/  SYNCS.PHASECHK.TRANS64.TRYWAIT P0, [R0+URZ+0x28860], R3 ;  /* 0x02886003000075a7 */ /* 0x000e24000800017f */
[----:B0-----:R-:W-:Y:S05]  /*c790*/  @!P0 BRA `(.L_x_6819) ;  /* 0x0000003c00f08947 */ /* 0x001fea0003800000 */
.L_x_6929:
[----:B------:R-:W-:Y:S05]  /*c7a0*/  BSYNC B0 ;  /* 0x0000000000007941 */ /* 0x000fea0003800000 */
.L_x_6818:
        /* <DEDUP_REMOVED lines=12> */
[----:B------:R-:W-:Y:S01]  /*c870*/  ISETP.GE.AND P0, PT, R29, UR4, PT ;  /* 0x000000041d007c0c */ /* 0x000fe2000bf06270 */
[----:B------:R-:W-:Y:S01]  /*c880*/  IMAD R4, R9, 0x2, R22 ;  /* 0x0000000209047824 */ /* 0x000fe200078e0216 */
[C---:B------:R-:W-:Y:S01]  /*c890*/  ISETP.LT.OR P2, PT, R6.reuse, 0x1, P1 ;  /* 0x000000010600780c */ /* 0x040fe20000f41670 */
[----:B------:R-:W2:Y:S01]  /*c8a0*/  SHFL.IDX PT, R10, R23, 0x1, 0x181f ;  /* 0x00381f00170a7f89 */ /* 0x000ea200000e0000 */
[----:B------:R-:W-:-:S03]  /*c8b0*/  ISETP.LT.OR P3, PT, R6, 0x1, P0 ;  /* 0x000000010600780c */ /* 0x000fc60000761670 */
[----:B------:R-:W3:Y:S04]  /*c8c0*/  SHFL.IDX PT, R7, R24, 0x1, 0x181f ;  /* 0x00381f0018077f89 */ /* 0x000ee800000e0000 */
[----:B------:R-:W-:Y:S01]  /*c8d0*/  SHFL.IDX PT, R8, R24, 0x2, 0x181f ;  /* 0x00581f0018087f89 */ /* 0x000fe200000e0000 */
[----:B-1----:R-:W-:-:S03]  /*c8e0*/  IADD3 R2, P4, R14, R5, RZ ;  /* 0x000000050e027210 */ /* 0x002fc60007f9e0ff */
[----:B------:R-:W1:Y:S01]  /*c8f0*/  SHFL.IDX PT, R14, R23, 0x2, 0x181f ;  /* 0x00581f00170e7f89 */ /* 0x000e6200000e0000 */
[----:B0-----:R-:W-:-:S05]  /*c900*/  IADD3.X R3, RZ, R3, RZ, P4, !PT ;  /* 0x00000003ff037210 */ /* 0x001fca00027fe4ff */
[----:B------:R-:W-:Y:S01]  /*c910*/  LDGSTS.E.BYPASS.LTC128B.128 [R4+0x400], desc[UR50][R2.64], !P2 ;  /* 0x0040000002047fae */ /* 0x000fe2000d101d72 */
[----:B------:R-:W-:-:S03]  /*c920*/  ISETP.LT.OR P2, PT, R6, 0x11, P1 ;  /* 0x000000110600780c */ /* 0x000fc60000f41670 */
[----:B------:R2:W-:Y:S01]  /*c930*/  LDGSTS.E.BYPASS.LTC128B.128 [R4+0x4400], desc[UR50][R2.64+0x80], !P3 ;  /* 0x0440008002047fae */ /* 0x0005e2000d901d72 */
[----:B------:R-:W-:Y:S02]  /*c940*/  ISETP.LT.OR P3, PT, R6, 0x11, P0 ;  /* 0x000000110600780c */ /* 0x000fe40000761670 */
[----:B--2---:R-:W-:Y:S02]  /*c950*/  IADD3 R2, P4, R10, R5, RZ ;  /* 0x000000050a027210 */ /* 0x004fe40007f9e0ff */
[----:B------:R-:W-:Y:S03]  /*c960*/  SHFL.IDX PT, R10, R23, 0x4, 0x181f ;  /* 0x00981f00170a7f89 */ /* 0x000fe600000e0000 */
[----:B---3--:R-:W-:Y:S02]  /*c970*/  IMAD.X R3, RZ, RZ, R7, P4 ;  /* 0x000000ffff037224 */ /* 0x008fe400020e0607 */
[----:B------:R-:W-:Y:S04]  /*c980*/  SHFL.IDX PT, R7, R24, 0x3, 0x181f ;  /* 0x00781f0018077f89 */ /* 0x000fe800000e0000 */
[----:B------:R-:W-:Y:S01]  /*c990*/  LDGSTS.E.BYPASS.LTC128B.128 [R4+0xc00], desc[UR50][R2.64], !P2 ;  /* 0x00c0000002047fae */ /* 0x000fe2000d101d72 */
[----:B------:R-:W-:-:S03]  /*c9a0*/  ISETP.LT.OR P2, PT, R6, 0x21, P1 ;  /* 0x000000210600780c */ /* 0x000fc60000f41670 */
[----:B------:R1:W-:Y:S01]  /*c9b0*/  LDGSTS.E.BYPASS.LTC128B.128 [R4+0x4c00], desc[UR50][R2.64+0x80], !P3 ;  /* 0x04c0008002047fae */ /* 0x0003e2000d901d72 */
[----:B------:R-:W-:Y:S02]  /*c9c0*/  ISETP.LT.OR P3, PT, R6, 0x21, P0 ;  /* 0x000000210600780c */ /* 0x000fe40000761670 */
[----:B-1----:R-:W-:Y:S02]  /*c9d0*/  IADD3 R2, P4, R14, R5, RZ ;  /* 0x000000050e027210 */ /* 0x002fe40007f9e0ff */
[----:B------:R-:W0:Y:S03]  /*c9e0*/  SHFL.IDX PT, R14, R23, 0x3, 0x181f ;  /* 0x00781f00170e7f89 */ /* 0x000e2600000e0000 */
[----:B------:R-:W-:Y:S02]  /*c9f0*/  IMAD.X R3, RZ, RZ, R8, P4 ;  /* 0x000000ffff037224 */ /* 0x000fe400020e0608 */
[----:B------:R-:W1:Y:S04]  /*ca00*/  SHFL.IDX PT, R8, R24, 0x4, 0x181f ;  /* 0x00981f0018087f89 */ /* 0x000e6800000e0000 */
[----:B------:R-:W-:Y:S01]  /*ca10*/  LDGSTS.E.BYPASS.LTC128B.128 [R4+0x1400], desc[UR50][R2.64], !P2 ;  /* 0x0140000002047fae */ /* 0x000fe2000d101d72 */
[----:B------:R-:W-:-:S03]  /*ca20*/  ISETP.LT.OR P2, PT, R6, 0x31, P1 ;  /* 0x000000310600780c */ /* 0x000fc60000f41670 */
[----:B------:R0:W-:Y:S01]  /*ca30*/  LDGSTS.E.BYPASS.LTC128B.128 [R4+0x5400], desc[UR50][R2.64+0x80], !P3 ;  /* 0x0540008002047fae */ /* 0x0001e2000d901d72 */
[----:B------:R-:W-:Y:S02]  /*ca40*/  ISETP.LT.OR P3, PT, R6, 0x31, P0 ;  /* 0x000000310600780c */ /* 0x000fe40000761670 */
[----:B0-----:R-:W-:Y:S02]  /*ca50*/  IADD3 R2, P4, R14, R5, RZ ;  /* 0x000000050e027210 */ /* 0x001fe40007f9e0ff */
[----:B------:R-:W0:Y:S03]  /*ca60*/  SHFL.IDX PT, R14, R23, 0x5, 0x181f ;  /* 0x00b81f00170e7f89 */ /* 0x000e2600000e0000 */
[----:B------:R-:W-:Y:S02]  /*ca70*/  IMAD.X R3, RZ, RZ, R7, P4 ;  /* 0x000000ffff037224 */ /* 0x000fe400020e0607 */
[----:B------:R-:W2:Y:S04]  /*ca80*/  SHFL.IDX PT, R7, R24, 0x5, 0x181f ;  /* 0x00b81f0018077f89 */ /* 0x000ea800000e0000 */
[----:B------:R-:W-:Y:S01]  /*ca90*/  LDGSTS.E.BYPASS.LTC128B.128 [R4+0x1c00], desc[UR50][R2.64], !P2 ;  /* 0x01c0000002047fae */ /* 0x000fe2000d101d72 */
[----:B------:R-:W-:-:S03]  /*caa0*/  ISETP.LT.OR P2, PT, R6, 0x41, P1 ;  /* 0x000000410600780c */ /* 0x000fc60000f41670 */
[----:B------:R3:W-:Y:S01]  /*cab0*/  LDGSTS.E.BYPASS.LTC128B.128 [R4+0x5c00], desc[UR50][R2.64+0x80], !P3 ;  /* 0x05c0008002047fae */ /* 0x0007e2000d901d72 */
[----:B------:R-:W-:Y:S02]  /*cac0*/  ISETP.LT.OR P3, PT, R6, 0x41, P0 ;  /* 0x000000410600780c */ /* 0x000fe40000761670 */
[----:B---3--:R-:W-:Y:S02]  /*cad0*/  IADD3 R2, P4, R10, R5, RZ ;  /* 0x000000050a027210 */ /* 0x008fe40007f9e0ff */
[----:B------:R-:W3:Y:S03]  /*cae0*/  SHFL.IDX PT, R10, R23, 0x6, 0x181f ;  /* 0x00d81f00170a7f89 */ /* 0x000ee600000e0000 */
[----:B-1----:R-:W-:Y:S02]  /*caf0*/  IMAD.X R3, RZ, RZ, R8, P4 ;  /* 0x000000ffff037224 */ /* 0x002fe400020e0608 */
[----:B------:R-:W1:Y:S04]  /*cb00*/  SHFL.IDX PT, R8, R24, 0x6, 0x181f ;  /* 0x00d81f0018087f89 */ /* 0x000e6800000e0000 */
[----:B------:R-:W-:Y:S01]  /*cb10*/  LDGSTS.E.BYPASS.LTC128B.128 [R4+0x2400], desc[UR50][R2.64], !P2 ;  /* 0x0240000002047fae */ /* 0x000fe2000d101d72 */
[----:B------:R-:W-:-:S03]  /*cb20*/  ISETP.LT.OR P2, PT, R6, 0x51, P1 ;  /* 0x000000510600780c */ /* 0x000fc60000f41670 */
[----:B------:R0:W-:Y:S01]  /*cb30*/  LDGSTS.E.BYPASS.LTC128B.128 [R4+0x6400], desc[UR50][R2.64+0x80], !P3 ;  /* 0x0640008002047fae */ /* 0x0001e2000d901d72 */
[----:B------:R-:W-:-:S03]  /*cb40*/  ISETP.LT.OR P3, PT, R6, 0x51, P0 ;  /* 0x000000510600780c */ /* 0x000fc60000761670 */
[----:B------:R-:W4:Y:S01]  /*cb50*/  SHFL.IDX PT, R24, R24, 0x7, 0x181f ;  /* 0x00f81f0018187f89 */ /* 0x000f2200000e0000 */
[----:B0-----:R-:W-:-:S03]  /*cb60*/  IADD3 R2, P4, R14, R5, RZ ;  /* 0x000000050e027210 */ /* 0x001fc60007f9e0ff */
[----:B------:R0:W0:Y:S02]  /*cb70*/  SHFL.IDX PT, R14, R23, 0x7, 0x181f ;  /* 0x00f81f00170e7f89 */ /* 0x00002400000e0000 */
[----:B--2---:R-:W-:-:S05]  /*cb80*/  IMAD.X R3, RZ, RZ, R7, P4 ;  /* 0x000000ffff037224 */ /* 0x004fca00020e0607 */
[----:B------:R-:W-:Y:S01]  /*cb90*/  LDGSTS.E.BYPASS.LTC128B.128 [R4+0x2c00], desc[UR50][R2.64], !P2 ;  /* 0x02c0000002047fae */ /* 0x000fe2000d101d72 */
[----:B------:R-:W-:-:S03]  /*cba0*/  ISETP.LT.OR P2, PT, R6, 0x61, P1 ;  /* 0x000000610600780c */ /* 0x000fc60000f41670 */
[----:B------:R3:W-:Y:S01]  /*cbb0*/  LDGSTS.E.BYPASS.LTC128B.128 [R4+0x6c00], desc[UR50][R2.64+0x80], !P3 ;  /* 0x06c0008002047fae */ /* 0x0007e2000d901d72 */
[----:B------:R-:W-:Y:S02]  /*cbc0*/  ISETP.LT.OR P3, PT, R6, 0x61, P0 ;  /* 0x000000610600780c */ /* 0x000fe40000761670 */
[----:B---3--:R-:W-:-:S05]  /*cbd0*/  IADD3 R2, P4, R10, R5, RZ ;  /* 0x000000050a027210 */ /* 0x008fca0007f9e0ff */
[----:B-1----:R-:W-:-:S05]  /*cbe0*/  IMAD.X R3, RZ, RZ, R8, P4 ;  /* 0x000000ffff037224 */ /* 0x002fca00020e0608 */
[----:B------:R1:W-:Y:S04]  /*cbf0*/  LDGSTS.E.BYPASS.LTC128B.128 [R4+0x3400], desc[UR50][R2.64], !P2 ;  /* 0x0340000002047fae */ /* 0x0003e8000d101d72 */
[----:B0---4-:R1:W-:Y:S02]  /*cc00*/  LDGSTS.E.BYPASS.LTC128B.128 [R4+0x7400], desc[UR50][R2.64+0x80], !P3 ;  /* 0x0740008002047fae */ /* 0x0113e4000d901d72 */
.L_x_6947:
[C---:B------:R-:W-:Y:S02]  /*cc10*/  ISETP.LT.OR P1, PT, R6.reuse, 0x71, P1 ;  /* 0x000000710600780c */ /* 0x040fe40000f21670 */
[----:B------:R-:W-:Y:S02]  /*cc20*/  ISETP.LT.OR P0, PT, R6, 0x71, P0 ;  /* 0x000000710600780c */ /* 0x000fe40000701670 */
[----:B-1----:R-:W-:-:S05]  /*cc30*/  IADD3 R2, P2, R14, R5, RZ ;  /* 0x000000050e027210 */ /* 0x002fca0007f5e0ff */
[----:B------:R-:W-:-:S05]  /*cc40*/  IMAD.X R3, RZ, RZ, R24, P2 ;  /* 0x000000ffff037224 */ /* 0x000fca00010e0618 */
[----:B------:R-:W-:Y:S01]  /*cc50*/  @!PT LDS RZ, [RZ] ;  /* 0x00000000fffff984 */ /* 0x000fe20000000800 */
[----:B------:R-:W-:Y:S01]  /*cc60*/  @!PT LDS RZ, [RZ] ;  /* 0x00000000fffff984 */ /* 0x000fe20000000800 */
[----:B------:R-:W-:Y:S01]  /*cc70*/  @!PT LDS RZ, [RZ] ;  /* 0x00000000fffff984 */ /* 0x000fe20000000800 */
[----:B------:R0:W-:Y:S04]  /*cc80*/  LDGSTS.E.BYPASS.LTC128B.128 [R4+0x3c00], desc[UR50][R2.64], !P1 ;  /* 0x03c0000002047fae */ /* 0x0001e8000c901d72 */
[----:B------:R0:W-:Y:S01]  /*cc90*/  LDGSTS.E.BYPASS.LTC128B.128 [R4+0x7c00], desc[UR50][R2.64+0x80], !P0 ;  /* 0x07c0008002047fae */ /* 0x0001e2000c101d72 */
[----:B------:R-:W-:Y:S01]  /*cca0*/  PLOP3.LUT P0, PT, PT, PT, PT, 0x80, 0x0 ;  /* 0x000000000000781c */ /* 0x000fe20003f0f070 */
[----:B------:R-:W-:-:S12]  /*ccb0*/  NOP ;  /* 0x0000000000007918 */ /* 0x000fd80000000000 */
.L_x_6821:
[----:B------:R-:W-:Y:S02]  /*ccc0*/  PLOP3.LUT P1, PT, P1, P0, PT, 0xa2, 0x0 ;  /* 0x000000000000781c */ /* 0x000fe40000f21472 */
[----:B------:R-:W-:-:S08]  /*ccd0*/  @P0 R2UR P1, UR4, R0 ;  /* 0x00000000000402ca */ /* 0x000fd00000020000 */
[----:B------:R-:W-:-:S05]  /*cce0*/  @P0 PLOP3.LUT P0, PT, P1, PT, PT, 0x80, 0x0 ;  /* 0x000000000000081c */ /* 0x000fca0000f0f070 */
[----:B------:R-:W-:Y:S01]  /*ccf0*/  @!P1 SYNCS.ARRIVE.TRANS64.RED.A0T1 RZ, [UR4+0x28850], RZ ;  /* 0x028850ffffff99a7 */ /* 0x000fe20008200404 */
[----:B------:R-:W-:Y:S07]  /*cd00*/  @!P1 ARRIVES.LDGSTSBAR.64.TRANSCNT [UR4+0x28850] ;  /* 0x02885000ff0099b0 */ /* 0x000fee0008000a84 */
[----:B------:R-:W-:Y:S05]  /*cd10*/  @P0 BRA.U.ANY `(.L_x_6821) ;  /* 0xfffffffd00e80947 */ /* 0x000fea000393ffff */
[----:B------:R-:W-:Y:S01]  /*cd20*/  NOP ;  /* 0x0000000000007918 */ /* 0x000fe20000000000 */
[----:B0-----:R-:W-:-:S04]  /*cd30*/  MOV R2, UR37 ;  /* 0x0000002500027c02 */ /* 0x001fc80008000f00 */
[----:B------:R-:W-:-:S13]  /*cd40*/  ISETP.NE.AND P2, PT, R2, 0x3, PT ;  /* 0x000000030200780c */ /* 0x000fda0003f45270 */
[----:B------:R-:W-:Y:S05]  /*cd50*/  @!P2 BRA `(.L_x_6822) ;  /* 0x000000000004a947 */ /* 0x000fea0003800000 */
[----:B------:R-:W-:Y:S01]  /*cd60*/  BPT.TRAP 0x1 ;  /* 0x000000040000795c */ /* 0x000fe20000300000 */
.L_x_6822:
[----:B------:R1:W-:Y:S01]  /*cd70*/  SYNCS.ARRIVE.TRANS64.A1T0 RZ, [R0+URZ+0x28850], RZ ;  /* 0x028850ff00ff79a7 */ /* 0x0003e2000810003f */
[----:B------:R-:W-:-:S05]  /*cd80*/  VIADD R25, R25, 0x1 ;  /* 0x0000000119197836 */ /* 0x000fca0000000000 */
[----:B------:R-:W-:-:S04]  /*cd90*/  ISETP.NE.AND P0, PT, R25, 0x2, PT ;  /* 0x000000021900780c */ /* 0x000fc80003f05270 */
[----:B------:R-:W-:Y:S02]  /*cda0*/  SEL R3, RZ, 0x1, P0 ;  /* 0x00000001ff037807 */ /* 0x000fe40000000000 */
[----:B------:R-:W-:Y:S02]  /*cdb0*/  SEL R25, R25, RZ, P0 ;  /* 0x000000ff19197207 */ /* 0x000fe40000000000 */
[----:B-1----:R-:W-:-:S07]  /*cdc0*/  LOP3.LUT R28, R28, R3, RZ, 0x3c, !PT ;  /* 0x000000031c1c7212 */ /* 0x002fce00078e3cff */
.L_x_6779:
[----:B------:R-:W-:Y:S05]  /*cdd0*/  BSYNC B7 ;  /* 0x0000000000077941 */ /* 0x000fea0003800000 */
.L_x_6777:
        /* <DEDUP_REMOVED lines=11> */
.L_x_6823:
        /* <DEDUP_REMOVED lines=19> */
[----:B------:R-:W1:Y:S02]  /*cfc0*/  SHFL.UP PT, R14, R4, 0x1, RZ ;  /* 0x04200000040e7989 */ /* 0x000e6400000e00ff */
[----:B-1----:R-:W-:-:S05]  /*cfd0*/  SEL R5, R14, RZ, P1 ;  /* 0x000000ff0e057207 */ /* 0x002fca0000800000 */
[----:B------:R-:W-:Y:S02]  /*cfe0*/  IMAD.IADD R6, R4, 0x1, R5 ;  /* 0x0000000104067824 */ /* 0x000fe400078e0205 */
[----:B------:R-:W-:Y:S04]  /*cff0*/  SHFL.IDX PT, R5, R16, RZ, 0x1f ;  /* 0x00001fff10057589 */ /* 0x000fe800000e0000 */
[----:B------:R-:W1:Y:S02]  /*d000*/  SHFL.UP PT, R14, R6, 0x2, RZ ;  /* 0x04400000060e7989 */ /* 0x000e6400000e00ff */
[----:B-1----:R-:W-:-:S05]  /*d010*/  SEL R7, R14, RZ, P2 ;  /* 0x000000ff0e077207 */ /* 0x002fca0001000000 */
[----:B------:R-:W-:-:S05]  /*d020*/  IMAD.IADD R7, R6, 0x1, R7 ;  /* 0x0000000106077824 */ /* 0x000fca00078e0207 */
[----:B------:R-:W1:Y:S02]  /*d030*/  SHFL.UP PT, R14, R7, 0x4, RZ ;  /* 0x04800000070e7989 */ /* 0x000e6400000e00ff */
[----:B-1----:R-:W-:-:S04]  /*d040*/  SEL R2, R14, RZ, P3 ;  /* 0x000000ff0e027207 */ /* 0x002fc80001800000 */
[----:B------:R-:W-:-:S05]  /*d050*/  IADD3 R2, R7, R2, RZ ;  /* 0x0000000207027210 */ /* 0x000fca0007ffe0ff */
[----:B------:R-:W1:Y:S02]  /*d060*/  SHFL.UP PT, R14, R2, 0x8, RZ ;  /* 0x05000000020e7989 */ /* 0x000e6400000e00ff */
[----:B-1----:R-:W-:-:S05]  /*d070*/  SEL R3, R14, RZ, P4 ;  /* 0x000000ff0e037207 */ /* 0x002fca0002000000 */
[----:B------:R-:W-:-:S05]  /*d080*/  IMAD.IADD R3, R2, 0x1, R3 ;  /* 0x0000000102037824 */ /* 0x000fca00078e0203 */
[----:B------:R-:W1:Y:S02]  /*d090*/  SHFL.UP PT, R14, R3, 0x10, RZ ;  /* 0x06000000030e7989 */ /* 0x000e6400000e00ff */
[----:B-1----:R-:W-:-:S05]  /*d0a0*/  SEL R6, R14, RZ, P5 ;  /* 0x000000ff0e067207 */ /* 0x002fca0002800000 */
[----:B------:R-:W-:-:S05]  /*d0b0*/  IMAD.IADD R6, R3, 0x1, R6 ;  /* 0x0000000103067824 */ /* 0x000fca00078e0206 */
[----:B------:R1:W2:Y:S02]  /*d0c0*/  SHFL.IDX PT, R14, R6, 0x1f, 0x1f ;  /* 0x03e01f00060e7f89 */ /* 0x0002a400000e0000 */
.L_x_6957:
[----:B------:R-:W-:Y:S02]  /*d0d0*/  ULDC UR4, c[0x0][0xc38] ;  /* 0x00030e0000047ab9 */ /* 0x000fe40000000800 */
[----:B------:R-:W-:-:S04]  /*d0e0*/  IMAD.U32 R7, RZ, RZ, UR4 ;  /* 0x00000004ff077e24 */ /* 0x000fc8000f8e00ff */
[----:B--2---:R-:W-:-:S04]  /*d0f0*/  IMAD R3, R14, R7, RZ ;  /* 0x000000070e037224 */ /* 0x004fc800078e02ff */
[----:B------:R-:W-:-:S05]  /*d100*/  IMAD.IADD R8, R0, 0x1, R3 ;  /* 0x0000000100087824 */ /* 0x000fca00078e0203 */
[----:B------:R-:W-:-:S13]  /*d110*/  ISETP.GT.AND P6, PT, R8, R5, PT ;  /* 0x000000050800720c */ /* 0x000fda0003fc4270 */
[----:B------:R-:W-:Y:S05]  /*d120*/  @P6 BRA `(.L_x_6826) ;  /* 0x00000000009c6947 */ /* 0x000fea0003800000 */
.L_x_6831:
        /* <DEDUP_REMOVED lines=14> */
.L_x_6829:
[----:B------:R-:W-:Y:S05]  /*d210*/  BSYNC B0 ;  /* 0x0000000000007941 */ /* 0x000fea0003800000 */
.L_x_6828:
[----:B------:R-:W-:-:S03]  /*d220*/  UMOV UR4, 0xffffffff ;  /* 0xffffffff00047882 */ /* 0x000fc60000000000 */
[----:B------:R-:W-:Y:S05]  /*d230*/  BRA.DIV UR4, `(.L_x_6830) ;  /* 0x0000004204fc7947 */ /* 0x000fea000b800000 */
[----:B-----5:R-:W3:Y:S02]  /*d240*/  SHFL.UP PT, R14, R4, 0x1, RZ ;  /* 0x04200000040e7989 */ /* 0x020ee400000e00ff */
[----:B---3--:R-:W-:-:S04]  /*d250*/  SEL R13, R14, RZ, P1 ;  /* 0x000000ff0e0d7207 */ /* 0x008fc80000800000 */
[----:B------:R-:W-:-:S05]  /*d260*/  IADD3 R13, R4, R13, RZ ;  /* 0x0000000d040d7210 */ /* 0x000fca0007ffe0ff */
[----:B------:R-:W3:Y:S02]  /*d270*/  SHFL.UP PT, R14, R13, 0x2, RZ ;  /* 0x044000000d0e7989 */ /* 0x000ee400000e00ff */
        /* <DEDUP_REMOVED lines=11> */
[----:B------:R1:W2:Y:S02]  /*d330*/  SHFL.IDX PT, R14, R6, 0x1f, 0x1f ;  /* 0x03e01f00060e7f89 */ /* 0x0002a400000e0000 */
.L_x_6965:
[----:B------:R-:W-:Y:S02]  /*d340*/  ULDC UR4, c[0x0][0xc38] ;  /* 0x00030e0000047ab9 */ /* 0x000fe40000000800 */
[----:B------:R-:W-:-:S04]  /*d350*/  IMAD.U32 R7, RZ, RZ, UR4 ;  /* 0x00000004ff077e24 */ /* 0x000fc8000f8e00ff */
[----:B--2---:R-:W-:-:S04]  /*d360*/  IMAD R3, R14, R7, RZ ;  /* 0x000000070e037224 */ /* 0x004fc800078e02ff */
[----:B------:R-:W-:-:S05]  /*d370*/  IMAD.IADD R8, R3, 0x1, R8 ;  /* 0x0000000103087824 */ /* 0x000fca00078e0208 */
[----:B------:R-:W-:-:S13]  /*d380*/  ISETP.GT.AND P6, PT, R8, R5, PT ;  /* 0x000000050800720c */ /* 0x000fda0003fc4270 */
[----:B------:R-:W-:Y:S05]  /*d390*/  @!P6 BRA `(.L_x_6831) ;  /* 0xfffffffc0064e947 */ /* 0x000fea000383ffff */
.L_x_6826:
        /* <DEDUP_REMOVED lines=8> */
.L_x_6969:
[----:B------:R-:W-:Y:S02]  /*d420*/  ISETP.NE.AND P0, PT, R2, RZ, PT ;  /* 0x000000ff0200720c */ /* 0x000fe40003f05270 */
[----:B------:R-:W-:-:S11]  /*d430*/  MOV R14, RZ ;  /* 0x000000ff000e7202 */ /* 0x000fd60000000f00 */
[----:B------:R-:W-:Y:S05]  /*d440*/  @!P0 BRA `(.L_x_6833) ;  /* 0x0000000000108947 */ /* 0x000fea0003800000 */
[----:B------:R-:W-:Y:S01]  /*d450*/  UMOV UR4, 0xffffffff ;  /* 0xffffffff00047882 */ /* 0x000fe20000000000 */
[----:B------:R-:W-:Y:S02]  /*d460*/  VIADD R12, R0, 0xffffffff ;  /* 0xffffffff000c7836 */ /* 0x000fe40000000000 */
[----:B------:R-:W-:Y:S05]  /*d470*/  BRA.DIV UR4, `(.L_x_6834) ;  /* 0x0000004604707947 */ /* 0x000fea000b800000 */
[----:B------:R4:W0:Y:S02]  /*d480*/  SHFL.IDX PT, R14, R6, R12, 0x1f ;  /* 0x00001f0c060e7589 */ /* 0x00082400000e0000 */
.L_x_6833:
[----:B-1-34-:R-:W-:Y:S01]  /*d490*/  IABS R6, R4 ;  /* 0x0000000400067213 */ /* 0x01afe20000000000 */
[----:B0-----:R-:W-:Y:S02]  /*d4a0*/  IMAD R16, R14, R7, R8 ;  /* 0x000000070e107224 */ /* 0x001fe400078e0208 */
[----:B------:R-:W-:Y:S01]  /*d4b0*/  IMAD.IADD R19, R0, 0x1, R19 ;  /* 0x0000000100137824 */ /* 0x000fe200078e0213 */
[----:B------:R-:W0:Y:S08]  /*d4c0*/  I2F.RP R9, R6 ;  /* 0x0000000600097306 */ /* 0x000e300000209400 */
[----:B0-----:R-:W0:Y:S02]  /*d4d0*/  MUFU.RCP R9, R9 ;  /* 0x0000000900097308 */ /* 0x001e240000001000 */
[----:B0-----:R-:W-:-:S06]  /*d4e0*/  VIADD R2, R9, 0xffffffe ;  /* 0x0ffffffe09027836 */ /* 0x001fcc0000000000 */
[----:B------:R0:W1:Y:S02]  /*d4f0*/  F2I.FTZ.U32.TRUNC.NTZ R3, R2 ;  /* 0x0000000200037305 */ /* 0x000064000021f000 */
[----:B0-----:R-:W-:Y:S02]  /*d500*/  IMAD.MOV.U32 R2, RZ, RZ, RZ ;  /* 0x000000ffff027224 */ /* 0x001fe400078e00ff */
[----:B-1----:R-:W-:-:S04]  /*d510*/  IMAD.MOV R7, RZ, RZ, -R3 ;  /* 0x000000ffff077224 */ /* 0x002fc800078e0a03 */
        /* <DEDUP_REMOVED lines=11> */
[----:B------:R-:W-:Y:S01]  /*d5d0*/  @!P1 IMAD.IADD R5, R5, 0x1, -R6 ;  /* 0x0000000105059824 */ /* 0x000fe200078e0a06 */
[----:B------:R-:W-:Y:S02]  /*d5e0*/  @!P1 IADD3 R3, R3, 0x1, RZ ;  /* 0x0000000103039810 */ /* 0x000fe40007ffe0ff */
        /* <DEDUP_REMOVED lines=9> */
.L_x_6827:
[----:B------:R-:W-:Y:S01]  /*d680*/  UMOV UR4, URZ ;  /* 0x0000003f00047c82 */ /* 0x000fe20008000000 */
[----:B------:R-:W-:Y:S01]  /*d690*/  UMOV UR5, URZ ;  /* 0x0000003f00057c82 */ /* 0x000fe20008000000 */
[----:B------:R-:W-:Y:S01]  /*d6a0*/  ULDC UR6, c[0x0][0xc3c] ;  /* 0x00030f0000067ab9 */ /* 0x000fe20000000800 */
[----:B------:R-:W-:Y:S01]  /*d6b0*/  IMAD.MOV.U32 R16, RZ, RZ, R5 ;  /* 0x000000ffff107224 */ /* 0x000fe200078e0005 */
[----:B------:R-:W-:Y:S01]  /*d6c0*/  MOV R18, UR5 ;  /* 0x0000000500127c02 */ /* 0x000fe20008000f00 */
[----:B------:R-:W-:Y:S02]  /*d6d0*/  IMAD.U32 R17, RZ, RZ, UR4 ;  /* 0x00000004ff117e24 */ /* 0x000fe4000f8e00ff */
[----:B------:R-:W-:-:S07]  /*d6e0*/  IMAD.U32 R19, RZ, RZ, UR6 ;  /* 0x00000006ff137e24 */ /* 0x000fce000f8e00ff */
.L_x_6835:
[----:B--2---:R-:W2:Y:S01]  /*d6f0*/  S2R R0, SR_TID.X ;  /* 0x0000000000007919 */ /* 0x004ea20000002100 */
        /* <DEDUP_REMOVED lines=9> */
.L_x_6824:
[----:B------:R-:W-:Y:S02]  /*d790*/  ULDC UR4, c[0x0][0xc3c] ;  /* 0x00030f0000047ab9 */ /* 0x000fe40000000800 */
[----:B--2---:R-:W-:-:S13]  /*d7a0*/  ISETP.GE.AND P0, PT, R19, UR4, PT ;  /* 0x0000000413007c0c */ /* 0x004fda000bf06270 */
[----:B------:R-:W-:Y:S05]  /*d7b0*/  @!P0 BRA `(.L_x_6836) ;  /* 0xffffffb800988947 */ /* 0x000fea000383ffff */
[----:B------:R-:W-:Y:S05]  /*d7c0*/  BSYNC B8 ;  /* 0x0000000000087941 */ /* 0x000fea0003800000 */
.L_x_6773:
        /* <DEDUP_REMOVED lines=12> */
.L_x_6972:
[----:B------:R-:W-:Y:S05]  /*d890*/  BSYNC B0 ;  /* 0x0000000000007941 */ /* 0x000fea0003800000 */
.L_x_6837:
[----:B------:R-:W-:-:S03]  /*d8a0*/  UMOV UR4, 0xffffffff ;  /* 0xffffffff00047882 */ /* 0x000fc60000000000 */
[----:B------:R-:W-:Y:S05]  /*d8b0*/  BRA.DIV UR4, `(.L_x_6839) ;  /* 0x0000004204987947 */ /* 0x000fea000b800000 */
[----:B-1----:R-:W1:Y:S02]  /*d8c0*/  S2R R0, SR_TID.X ;  /* 0x0000000000007919 */ /* 0x002e640000002100 */
[----:B-1----:R-:W-:-:S04]  /*d8d0*/  SHF.R.U32.HI R0, RZ, 0x5, R0 ;  /* 0x00000005ff007819 */ /* 0x002fc80000011600 */
[----:B------:R-:W-:-:S05]  /*d8e0*/  LOP3.LUT R0, R0, 0x3, RZ, 0xc0, !PT ;  /* 0x0000000300007812 */ /* 0x000fca00078ec0ff */
[----:B------:R1:W2:Y:S02]  /*d8f0*/  SHFL.IDX PT, R14, R0, RZ, 0x1f ;  /* 0x00001fff000e7589 */ /* 0x0002a400000e0000 */
.L_x_6975:
[----:B--2---:R-:W-:Y:S01]  /*d900*/  ISETP.NE.AND P0, PT, R14, RZ, PT ;  /* 0x000000ff0e00720c */ /* 0x004fe20003f05270 */
[----:B------:R-:W-:-:S12]  /*d910*/  BSSY B0, `(.L_x_6840) ;  /* 0x0000024000007945 */ /* 0x000fd80003800000 */
[----:B------:R-:W-:Y:S05]  /*d920*/  @P0 BRA `(.L_x_6841) ;  /* 0x0000000000880947 */ /* 0x000fea0003800000 */
[----:B------:R-:W-:-:S03]  /*d930*/  UMOV UR4, 0xffffffff ;  /* 0xffffffff00047882 */ /* 0x000fc60000000000 */
[----:B------:R-:W-:Y:S05]  /*d940*/  BRA.DIV UR4, `(.L_x_6842) ;  /* 0x0000004204a87947 */ /* 0x000fea000b800000 */
[----:B------:R-:W-:-:S13]  /*d950*/  ELECT P6, URZ, PT ;  /* 0x00000000003f782f */ /* 0x000fda00038c0000 */
.L_x_6978:
[----:B------:R-:W-:Y:S05]  /*d960*/  @!P6 BRA `(.L_x_6841) ;  /* 0x000000000078e947 */ /* 0x000fea0003800000 */
[----:B------:R-:W-:-:S06]  /*d970*/  ULOP3.LUT UR4, UR36, 0x2, URZ, 0xfc, !UPT ;  /* 0x0000000224047892 */ /* 0x000fcc000f8efc3f */
[----:B-1----:R-:W-:-:S05]  /*d980*/  IMAD.U32 R0, RZ, RZ, UR4 ;  /* 0x00000004ff007e24 */ /* 0x002fca000f8e00ff */
[----:B------:R-:W-:-:S13]  /*d990*/  ISETP.NE.AND P0, PT, R0, 0x3, PT ;  /* 0x000000030000780c */ /* 0x000fda0003f05270 */
[----:B------:R-:W-:Y:S05]  /*d9a0*/  @!P0 BRA `(.L_x_6843) ;  /* 0x0000000000048947 */ /* 0x000fea0003800000 */
[----:B------:R-:W-:Y:S01]  /*d9b0*/  BPT.TRAP 0x1 ;  /* 0x000000040000795c */ /* 0x000fe20000300000 */
.L_x_6843:
[C---:B------:R-:W-:Y:S01]  /*d9c0*/  IMAD R5, R25.reuse, 0x8, R4 ;  /* 0x0000000819057824 */ /* 0x040fe200078e0204 */
[----:B------:R-:W-:Y:S01]  /*d9d0*/  SHF.L.U32 R0, R28, 0x1f, RZ ;  /* 0x0000001f1c007819 */ /* 0x000fe200000006ff */
[----:B------:R-:W-:-:S03]  /*d9e0*/  VIADD R25, R25, 0x1 ;  /* 0x0000000119197836 */ /* 0x000fc60000000000 */
[----:B------:R-:W1:Y:S02]  /*d9f0*/  SYNCS.PHASECHK.TRANS64.TRYWAIT P1, [R5+URZ+0x28840], R0 ;  /* 0x02884000050075a7 */ /* 0x000e64000802017f */
[----:B------:R-:W-:-:S04]  /*da00*/  ISETP.NE.AND P2, PT, R25, 0x2, PT ;  /* 0x000000021900780c */ /* 0x000fc80003f45270 */
[----:B------:R-:W-:Y:S01]  /*da10*/  SEL R3, RZ, 0x1, P2 ;  /* 0x00000001ff037807 */ /* 0x000fe20001000000 */
[----:B-1----:R-:W-:Y:S08]  /*da20*/  @!P1 BRA `(.L_x_6844) ;  /* 0x0000004000909947 */ /* 0x002ff00003800000 */
.L_x_6979:
[----:B------:R-:W-:Y:S02]  /*da30*/  SEL R25, R25, RZ, P2 ;  /* 0x000000ff19197207 */ /* 0x000fe40001000000 */
[----:B------:R-:W-:Y:S01]  /*da40*/  LOP3.LUT R2, R28, R3, RZ, 0x3c, !PT ;  /* 0x000000031c027212 */ /* 0x000fe200078e3cff */
[----:B------:R-:W-:Y:S06]  /*da50*/  @!P0 BRA `(.L_x_6845) ;  /* 0x0000000000048947 */ /* 0x000fec0003800000 */
[----:B------:R-:W-:Y:S01]  /*da60*/  BPT.TRAP 0x1 ;  /* 0x000000040000795c */ /* 0x000fe20000300000 */
.L_x_6845:
[----:B------:R-:W-:Y:S01]  /*da70*/  IMAD R25, R25, 0x8, R4 ;  /* 0x0000000819197824 */ /* 0x000fe200078e0204 */
[----:B------:R-:W-:-:S04]  /*da80*/  SHF.L.U32 R2, R2, 0x1f, RZ ;  /* 0x0000001f02027819 */ /* 0x000fc800000006ff */
[----:B------:R-:W2:Y:S02]  /*da90*/  SYNCS.PHASECHK.TRANS64.TRYWAIT P1, [R25+URZ+0x28840], R2 ;  /* 0x02884002190075a7 */ /* 0x000ea4000802017f */
[----:B--2---:R-:W-:Y:S05]  /*daa0*/  @!P1 BRA `(.L_x_6846) ;  /* 0x0000004000849947 */ /* 0x004fea0003800000 */
.L_x_6980:
[----:B------:R-:W-:Y:S05]  /*dab0*/  @!P0 BRA `(.L_x_6847) ;  /* 0x0000000000048947 */ /* 0x000fea0003800000 */
[----:B------:R-:W-:Y:S01]  /*dac0*/  BPT.TRAP 0x1 ;  /* 0x000000040000795c */ /* 0x000fe20000300000 */
.L_x_6847:
[----:B------:R-:W4:Y:S02]  /*dad0*/  SYNCS.PHASECHK.TRANS64.TRYWAIT P1, [R5+URZ+0x28860], R0 ;  /* 0x02886000050075a7 */ /* 0x000f24000802017f */
[----:B----4-:R-:W-:Y:S05]  /*dae0*/  @!P1 BRA `(.L_x_6848) ;  /* 0x0000004000889947 */ /* 0x010fea0003800000 */
.L_x_6981:
[----:B------:R-:W-:Y:S05]  /*daf0*/  @!P0 BRA `(.L_x_6849) ;  /* 0x0000000000048947 */ /* 0x000fea0003800000 */
[----:B------:R-:W-:Y:S01]  /*db00*/  BPT.TRAP 0x1 ;  /* 0x000000040000795c */ /* 0x000fe20000300000 */
.L_x_6849:
[----:B------:R0:W0:Y:S02]  /*db10*/  SYNCS.PHASECHK.TRANS64.TRYWAIT P0, [R25+URZ+0x28860], R2 ;  /* 0x02886002190075a7 */ /* 0x000024000800017f */
[----:B0-----:R-:W-:Y:S05]  /*db20*/  @!P0 NANOSLEEP.SYNCS 0x989680 ;  /* 0x009896800000895d */ /* 0x001fea0003900000 */
[----:B------:R-:W0:Y:S02]  /*db30*/  @!P0 SYNCS.PHASECHK.TRANS64 P0, [R25+URZ+0x28860], R2 ;  /* 0x02886002190085a7 */ /* 0x000e24000800007f */
[----:B0-----:R-:W-:Y:S05]  /*db40*/  @!P0 BRA `(.L_x_6849) ;  /* 0xfffffffc00f08947 */ /* 0x001fea000383ffff */
.L_x_6841:
[----:B------:R-:W-:Y:S05]  /*db50*/  BSYNC B0 ;  /* 0x0000000000007941 */ /* 0x000fea0003800000 */
.L_x_6840:
[----:B------:R-:W-:Y:S05]  /*db60*/  EXIT ;  /* 0x000000000000794d */ /* 0x000fea0003800000 */
.L_x_6721:
[----:B0-----:R-:W-:-:S04]  /*db70*/  MOV R3, UR49 ;  /* 0x0000003100037c02 */ /* 0x001fc80008000f00 */
[----:B------:R0:W1:Y:S03]  /*db80*/  SYNCS.PHASECHK.TRANS64.TRYWAIT P1, [R3+URZ+0x28800], R0 ;  /* 0x02880000030075a7 */ /* 0x000066000802017f */
[----:B-1----:R-:W-:Y:S05]  /*db90*/  @!P1 NANOSLEEP.SYNCS 0x989680 ;  /* 0x009896800000995d */ /* 0x002fea0003900000 */
[----:B------:R-:W1:Y:S02]  /*dba0*/  @!P1 SYNCS.PHASECHK.TRANS64 P1, [R3+URZ+0x28800], R0 ;  /* 0x02880000030095a7 */ /* 0x000e64000802007f */
[----:B-1----:R-:W-:Y:S05]  /*dbb0*/  @!P1 BRA `(.L_x_6721) ;  /* 0xfffffffc00ec9947 */ /* 0x002fea000383ffff */
[----:B------:R-:W-:Y:S05]  /*dbc0*/  BRA `(.L_x_6850) ;  /* 0xffffff38007c7947 */ /* 0x000fea000383ffff */
.L_x_6725:
[----:B-1----:R1:W2:Y:S02]  /*dbd0*/  SYNCS.PHASECHK.TRANS64.TRYWAIT P1, [R5+URZ+0x28830], R0 ;  /* 0x02883000050075a7 */ /* 0x0022a4000802017f */
[----:B--2---:R-:W-:Y:S05]  /*dbe0*/  @!P1 NANOSLEEP.SYNCS 0x989680 ;  /* 0x009896800000995d */ /* 0x004fea0003900000 */
[----:B------:R-:W2:Y:S02]  /*dbf0*/  @!P1 SYNCS.PHASECHK.TRANS64 P1, [R5+URZ+0x28830], R0 ;  /* 0x02883000050095a7 */ /* 0x000ea4000802007f */
[----:B--2---:R-:W-:Y:S05]  /*dc00*/  @!P1 BRA `(.L_x_6725) ;  /* 0xfffffffc00f09947 */ /* 0x004fea000383ffff */
[----:B------:R-:W-:Y:S05]  /*dc10*/  BRA `(.L_x_6724) ;  /* 0xffffff38009c7947 */ /* 0x000fea000383ffff */
.L_x_6731:
[----:B-1----:R-:W-:-:S04]  /*dc20*/  IMAD.U32 R3, RZ, RZ, UR6 ;  /* 0x00000006ff037e24 */ /* 0x002fc8000f8e00ff */
[----:B------:R1:W2:Y:S03]  /*dc30*/  SYNCS.PHASECHK.TRANS64.TRYWAIT P1, [R3+URZ+0x28830], R0 ;  /* 0x02883000030075a7 */ /* 0x0002a6000802017f */
[----:B--2---:R-:W-:Y:S05]  /*dc40*/  @!P1 NANOSLEEP.SYNCS 0x989680 ;  /* 0x009896800000995d */ /* 0x004fea0003900000 */
[----:B------:R-:W2:Y:S02]  /*dc50*/  @!P1 SYNCS.PHASECHK.TRANS64 P1, [R3+URZ+0x28830], R0 ;  /* 0x02883000030095a7 */ /* 0x000ea4000802007f */
[----:B--2---:R-:W-:Y:S05]  /*dc60*/  @!P1 BRA `(.L_x_6731) ;  /* 0xfffffffc00ec9947 */ /* 0x004fea000383ffff */
[----:B------:R-:W-:Y:S05]  /*dc70*/  BRA `(.L_x_6728) ;  /* 0xffffff5c00f47947 */ /* 0x000fea000383ffff */
.L_x_6735:
[----:B-1----:R-:W-:-:S04]  /*dc80*/  IMAD.U32 R3, RZ, RZ, UR6 ;  /* 0x00000006ff037e24 */ /* 0x002fc8000f8e00ff */
[----:B------:R1:W2:Y:S03]  /*dc90*/  SYNCS.PHASECHK.TRANS64.TRYWAIT P1, [R3+URZ+0x28850], R0 ;  /* 0x02885000030075a7 */ /* 0x0002a6000802017f */
[----:B--2---:R-:W-:Y:S05]  /*dca0*/  @!P1 NANOSLEEP.SYNCS 0x989680 ;  /* 0x009896800000995d */ /* 0x004fea0003900000 */
[----:B------:R-:W2:Y:S02]  /*dcb0*/  @!P1 SYNCS.PHASECHK.TRANS64 P1, [R3+URZ+0x28850], R0 ;  /* 0x02885000030095a7 */ /* 0x000ea4000802007f */
[----:B--2---:R-:W-:Y:S05]  /*dcc0*/  @!P1 BRA `(.L_x_6735) ;  /* 0xfffffffc00ec9947 */ /* 0x004fea000383ffff */
[----:B------:R-:W-:Y:S05]  /*dcd0*/  BRA `(.L_x_6732) ;  /* 0xffffff6000cc7947 */ /* 0x000fea000383ffff */
.L_x_6742:
[----:B-1----:R-:W-:-:S04]  /*dce0*/  IMAD.U32 R8, RZ, RZ, UR5 ;  /* 0x00000005ff087e24 */ /* 0x002fc8000f8e00ff */
[----:B------:R1:W2:Y:S03]  /*dcf0*/  SYNCS.PHASECHK.TRANS64.TRYWAIT P1, [R8+URZ+0x28850], R7 ;  /* 0x02885007080075a7 */ /* 0x0002a6000802017f */
[----:B--2---:R-:W-:Y:S05]  /*dd00*/  @!P1 NANOSLEEP.SYNCS 0x989680 ;  /* 0x009896800000995d */ /* 0x004fea0003900000 */
[----:B------:R-:W2:Y:S02]  /*dd10*/  @!P1 SYNCS.PHASECHK.TRANS64 P1, [R8+URZ+0x28850], R7 ;  /* 0x02885007080095a7 */ /* 0x000ea4000802007f */
[----:B--2---:R-:W-:Y:S05]  /*dd20*/  @!P1 BRA `(.L_x_6742) ;  /* 0xfffffffc00ec9947 */ /* 0x004fea000383ffff */
[----:B------:R-:W-:Y:S05]  /*dd30*/  BRA `(.L_x_6741) ;  /* 0xffffff7c00cc7947 */ /* 0x000fea000383ffff */
.L_x_6785:
        /* <DEDUP_REMOVED lines=8> */
[----:B0----5:R-:W-:Y:S05]  /*ddc0*/  WARPSYNC.COLLECTIVE R15, `(.L_x_6852) ;  /* 0x000000000f087348 */ /* 0x021fea0003c00000 */
[----:B------:R1:W2:Y:S02]  /*ddd0*/  SHFL.IDX P6, R14, R13, R12, R11 ;  /* 0x0000000c0d0e7389 */ /* 0x0002a400000c000b */
[----:B012--5:R-:W-:Y:S01]  /*dde0*/  ENDCOLLECTIVE ;  /* 0x000000000000791b */ /* 0x027fe20003800000 */
.L_x_6852:
[----:B------:R-:W-:Y:S05]  /*ddf0*/  BSYNC B0 ;  /* 0x0000000000007941 */ /* 0x000fea0003800000 */
.L_x_6851:
[----:B------:R-:W-:Y:S05]  /*de00*/  BRA `(.L_x_6853) ;  /* 0xffffffc0002c7947 */ /* 0x000fea000383ffff */
.L_x_6788:
[----:B0-----:R0:W1:Y:S02]  /*de10*/  SYNCS.PHASECHK.TRANS64.TRYWAIT P0, [R7+URZ+0x28840], R2 ;  /* 0x02884002070075a7 */ /* 0x001064000800017f */
[----:B-1----:R-:W-:Y:S05]  /*de20*/  @!P0 NANOSLEEP.SYNCS 0x989680 ;  /* 0x009896800000895d */ /* 0x002fea0003900000 */
[----:B------:R-:W1:Y:S02]  /*de30*/  @!P0 SYNCS.PHASECHK.TRANS64 P0, [R7+URZ+0x28840], R2 ;  /* 0x02884002070085a7 */ /* 0x000e64000800007f */
[----:B-1----:R-:W-:Y:S05]  /*de40*/  @!P0 BRA `(.L_x_6788) ;  /* 0xfffffffc00f08947 */ /* 0x002fea000383ffff */
[----:B------:R-:W-:Y:S05]  /*de50*/  BRA `(.L_x_6854) ;  /* 0xffffffc000887947 */ /* 0x000fea000383ffff */
.L_x_6789:
        /* <DEDUP_REMOVED lines=8> */
.L_x_6856:
[----:B------:R-:W-:Y:S05]  /*dee0*/  BSYNC B0 ;  /* 0x0000000000007941 */ /* 0x000fea0003800000 */
.L_x_6855:
[----:B------:R-:W-:Y:S01]  /*def0*/  IMAD.MOV.U32 R13, RZ, RZ, R4 ;  /* 0x000000ffff0d7224 */ /* 0x000fe200078e0004 */
[----:B------:R-:W-:Y:S01]  /*df00*/  MOV R15, 0xffffffff ;  /* 0xffffffff000f7802 */ /* 0x000fe20000000f00 */
[----:B------:R-:W-:Y:S02]  /*df10*/  IMAD.MOV.U32 R12, RZ, RZ, RZ ;  /* 0x000000ffff0c7224 */ /* 0x000fe400078e00ff */
[----:B------:R-:W-:Y:S02]  /*df20*/  IMAD.MOV.U32 R11, RZ, RZ, 0x181f ;  /* 0x0000181fff0b7424 */ /* 0x000fe400078e00ff */
[----:B------:R-:W-:Y:S02]  /*df30*/  IMAD.MOV.U32 R2, RZ, RZ, R14 ;  /* 0x000000ffff027224 */ /* 0x000fe400078e000e */
[----:B------:R-:W-:-:S07]  /*df40*/  @P0 IMAD R8, R5, 0x2, R22 ;  /* 0x0000000205080824 */ /* 0x000fce00078e0216 */
[----:B------:R-:W-:Y:S05]  /*df50*/  WARPSYNC.COLLECTIVE R15, `(.L_x_6857) ;  /* 0x000000000f087348 */ /* 0x000fea0003c00000 */
[----:B------:R0:W1:Y:S02]  /*df60*/  SHFL.IDX P6, R14, R13, R12, R11 ;  /* 0x0000000c0d0e7389 */ /* 0x00006400000c000b */
[----:B01----:R-:W-:Y:S01]  /*df70*/  ENDCOLLECTIVE ;  /* 0x000000000000791b */ /* 0x003fe20003800000 */
.L_x_6857:
[----:B------:R-:W-:Y:S02]  /*df80*/  IMAD.MOV.U32 R13, RZ, RZ, R0 ;  /* 0x000000ffff0d7224 */ /* 0x000fe400078e0000 */
[----:B------:R-:W-:Y:S02]  /*df90*/  IMAD.MOV.U32 R12, RZ, RZ, 0x1 ;  /* 0x00000001ff0c7424 */ /* 0x000fe400078e00ff */
[----:B------:R-:W-:-:S07]  /*dfa0*/  IMAD.MOV.U32 R3, RZ, RZ, R14 ;  /* 0x000000ffff037224 */ /* 0x000fce00078e000e */
[----:B------:R-:W-:Y:S05]  /*dfb0*/  WARPSYNC.COLLECTIVE R15, `(.L_x_6858) ;  /* 0x000000000f087348 */ /* 0x000fea0003c00000 */
[----:B------:R0:W1:Y:S02]  /*dfc0*/  SHFL.IDX P6, R14, R13, R12, R11 ;  /* 0x0000000c0d0e7389 */ /* 0x00006400000c000b */
[----:B01----:R-:W-:Y:S01]  /*dfd0*/  ENDCOLLECTIVE ;  /* 0x000000000000791b */ /* 0x003fe20003800000 */
.L_x_6858:
        /* <DEDUP_REMOVED lines=11> */
[----:B------:R0:W-:Y:S02]  /*e090*/  @P0 LDGSTS.E.BYPASS.LTC128B.128 [R8+0x1c400], desc[UR50][R2.64+0x80], !P2 ;  /* 0x1c40008002080fae */ /* 0x0001e4000d101d72 */
[----:B0-----:R-:W-:-:S07]  /*e0a0*/  IMAD.MOV.U32 R2, RZ, RZ, R14 ;  /* 0x000000ffff027224 */ /* 0x001fce00078e000e */
[----:B------:R-:W-:Y:S05]  /*e0b0*/  WARPSYNC.COLLECTIVE R15, `(.L_x_6859) ;  /* 0x000000000f087348 */ /* 0x000fea0003c00000 */
[----:B------:R0:W1:Y:S02]  /*e0c0*/  SHFL.IDX P6, R14, R13, R12, R11 ;  /* 0x0000000c0d0e7389 */ /* 0x00006400000c000b */
[----:B01----:R-:W-:Y:S01]  /*e0d0*/  ENDCOLLECTIVE ;  /* 0x000000000000791b */ /* 0x003fe20003800000 */
.L_x_6859:
[----:B------:R-:W-:Y:S02]  /*e0e0*/  @P1 IMAD R8, R5, 0x2, R22 ;  /* 0x0000000205081824 */ /* 0x000fe400078e0216 */
[----:B------:R-:W-:Y:S02]  /*e0f0*/  IMAD.MOV.U32 R13, RZ, RZ, R0 ;  /* 0x000000ffff0d7224 */ /* 0x000fe400078e0000 */
[----:B------:R-:W-:Y:S01]  /*e100*/  IMAD.MOV.U32 R12, RZ, RZ, 0x2 ;  /* 0x00000002ff0c7424 */ /* 0x000fe200078e00ff */
[----:B------:R-:W-:-:S07]  /*e110*/  MOV R3, R14 ;  /* 0x0000000e00037202 */ /* 0x000fce0000000f00 */
[----:B------:R-:W-:Y:S05]  /*e120*/  WARPSYNC.COLLECTIVE R15, `(.L_x_6860) ;  /* 0x000000000f087348 */ /* 0x000fea0003c00000 */
[----:B------:R0:W1:Y:S02]  /*e130*/  SHFL.IDX P6, R14, R13, R12, R11 ;  /* 0x0000000c0d0e7389 */ /* 0x00006400000c000b */
[----:B01----:R-:W-:Y:S01]  /*e140*/  ENDCOLLECTIVE ;  /* 0x000000000000791b */ /* 0x003fe20003800000 */
.L_x_6860:
        /* <DEDUP_REMOVED lines=10> */
[----:B------:R0:W-:Y:S01]  /*e1f0*/  @P1 LDGSTS.E.BYPASS.LTC128B.128 [R8+0x1cc00], desc[UR50][R2.64+0x80], !P2 ;  /* 0x1cc0008002081fae */ /* 0x0001e2000d101d72 */
[----:B------:R-:W-:Y:S01]  /*e200*/  ISETP.GE.AND P1, PT, R6, 0x21, PT ;  /* 0x000000210600780c */ /* 0x000fe20003f26270 */
[----:B0-----:R-:W-:-:S12]  /*e210*/  IMAD.MOV.U32 R2, RZ, RZ, R14 ;  /* 0x000000ffff027224 */ /* 0x001fd800078e000e */
[----:B------:R-:W-:Y:S05]  /*e220*/  WARPSYNC.COLLECTIVE R15, `(.L_x_6861) ;  /* 0x000000000f087348 */ /* 0x000fea0003c00000 */
[----:B------:R0:W1:Y:S02]  /*e230*/  SHFL.IDX P6, R14, R13, R12, R11 ;  /* 0x0000000c0d0e7389 */ /* 0x00006400000c000b */
[----:B01----:R-:W-:Y:S01]  /*e240*/  ENDCOLLECTIVE ;  /* 0x000000000000791b */ /* 0x003fe20003800000 */
.L_x_6861:
[----:B------:R-:W-:Y:S02]  /*e250*/  @P1 IMAD R8, R5, 0x2, R22 ;  /* 0x0000000205081824 */ /* 0x000fe400078e0216 */
[----:B------:R-:W-:Y:S02]  /*e260*/  IMAD.MOV.U32 R13, RZ, RZ, R0 ;  /* 0x000000ffff0d7224 */ /* 0x000fe400078e0000 */
[----:B------:R-:W-:Y:S02]  /*e270*/  IMAD.MOV.U32 R12, RZ, RZ, 0x3 ;  /* 0x00000003ff0c7424 */ /* 0x000fe400078e00ff */
[----:B------:R-:W-:-:S07]  /*e280*/  IMAD.MOV.U32 R3, RZ, RZ, R14 ;  /* 0x000000ffff037224 */ /* 0x000fce00078e000e */
[----:B------:R-:W-:Y:S05]  /*e290*/  WARPSYNC.COLLECTIVE R15, `(.L_x_6862) ;  /* 0x000000000f087348 */ /* 0x000fea0003c00000 */
[----:B------:R0:W1:Y:S02]  /*e2a0*/  SHFL.IDX P6, R14, R13, R12, R11 ;  /* 0x0000000c0d0e7389 */ /* 0x00006400000c000b */
[----:B01----:R-:W-:Y:S01]  /*e2b0*/  ENDCOLLECTIVE ;  /* 0x000000000000791b */ /* 0x003fe20003800000 */
.L_x_6862:
[----:B------:R-:W-:-:S04]  /*e2c0*/  @P1 LEA R3, P0, R30, R3, 0x1 ;  /* 0x000000031e031211 */ /* 0x000fc800078008ff */
[----:B------:R-:W-:-:S04]  /*e2d0*/  @P1 IADD3.X R2, RZ, R2, RZ, P0, !PT ;  /* 0x00000002ff021210 */ /* 0x000fc800007fe4ff */
        /* <DEDUP_REMOVED lines=14> */
.L_x_6863:
[----:B------:R-:W-:Y:S01]  /*e3c0*/  @P1 LEA R8, R5, R22, 0x1 ;  /* 0x0000001605081211 */ /* 0x000fe200078e08ff */
[----:B------:R-:W-:Y:S02]  /*e3d0*/  IMAD.MOV.U32 R13, RZ, RZ, R0 ;  /* 0x000000ffff0d7224 */ /* 0x000fe400078e0000 */
[----:B------:R-:W-:Y:S02]  /*e3e0*/  IMAD.MOV.U32 R12, RZ, RZ, 0x4 ;  /* 0x00000004ff0c7424 */ /* 0x000fe400078e00ff */
[----:B------:R-:W-:-:S07]  /*e3f0*/  IMAD.MOV.U32 R3, RZ, RZ, R14 ;  /* 0x000000ffff037224 */ /* 0x000fce00078e000e */
[----:B------:R-:W-:Y:S05]  /*e400*/  WARPSYNC.COLLECTIVE R15, `(.L_x_6864) ;  /* 0x000000000f087348 */ /* 0x000fea0003c00000 */
[----:B------:R0:W1:Y:S02]  /*e410*/  SHFL.IDX P6, R14, R13, R12, R11 ;  /* 0x0000000c0d0e7389 */ /* 0x00006400000c000b */
[----:B01----:R-:W-:Y:S01]  /*e420*/  ENDCOLLECTIVE ;  /* 0x000000000000791b */ /* 0x003fe20003800000 */
.L_x_6864:
        /* <DEDUP_REMOVED lines=16> */
.L_x_6865:
[----:B------:R-:W-:Y:S01]  /*e530*/  @P1 IMAD R8, R5, 0x2, R22 ;  /* 0x0000000205081824 */ /* 0x000fe200078e0216 */
[----:B------:R-:W-:Y:S01]  /*e540*/  MOV R13, R0 ;  /* 0x00000000000d7202 */ /* 0x000fe20000000f00 */
[----:B------:R-:W-:Y:S02]  /*e550*/  IMAD.MOV.U32 R12, RZ, RZ, 0x5 ;  /* 0x00000005ff0c7424 */ /* 0x000fe400078e00ff */
[----:B------:R-:W-:-:S07]  /*e560*/  IMAD.MOV.U32 R3, RZ, RZ, R14 ;  /* 0x000000ffff037224 */ /* 0x000fce00078e000e */
[----:B------:R-:W-:Y:S05]  /*e570*/  WARPSYNC.COLLECTIVE R15, `(.L_x_6866) ;  /* 0x000000000f087348 */ /* 0x000fea0003c00000 */
[----:B------:R0:W1:Y:S02]  /*e580*/  SHFL.IDX P6, R14, R13, R12, R11 ;  /* 0x0000000c0d0e7389 */ /* 0x00006400000c000b */
[----:B01----:R-:W-:Y:S01]  /*e590*/  ENDCOLLECTIVE ;  /* 0x000000000000791b */ /* 0x003fe20003800000 */
.L_x_6866:
        /* <DEDUP_REMOVED lines=16> */
.L_x_6867:
[----:B------:R-:W-:Y:S02]  /*e6a0*/  @P1 IMAD R8, R5, 0x2, R22 ;  /* 0x0000000205081824 */ /* 0x000fe400078e0216 */
[----:B------:R-:W-:Y:S01]  /*e6b0*/  IMAD.MOV.U32 R13, RZ, RZ, R0 ;  /* 0x000000ffff0d7224 */ /* 0x000fe200078e0000 */
[----:B------:R-:W-:Y:S01]  /*e6c0*/  MOV R12, 0x6 ;  /* 0x00000006000c7802 */ /* 0x000fe20000000f00 */
[----:B------:R-:W-:-:S07]  /*e6d0*/  IMAD.MOV.U32 R3, RZ, RZ, R14 ;  /* 0x000000ffff037224 */ /* 0x000fce00078e000e */
[----:B------:R-:W-:Y:S05]  /*e6e0*/  WARPSYNC.COLLECTIVE R15, `(.L_x_6868) ;  /* 0x000000000f087348 */ /* 0x000fea0003c00000 */
[----:B------:R0:W1:Y:S02]  /*e6f0*/  SHFL.IDX P6, R14, R13, R12, R11 ;  /* 0x0000000c0d0e7389 */ /* 0x00006400000c000b */
[----:B01----:R-:W-:Y:S01]  /*e700*/  ENDCOLLECTIVE ;  /* 0x000000000000791b */ /* 0x003fe20003800000 */
.L_x_6868:
        /* <DEDUP_REMOVED lines=16> */
.L_x_6869:
[----:B------:R-:W-:Y:S02]  /*e810*/  @P1 IMAD R8, R5, 0x2, R22 ;  /* 0x0000000205081824 */ /* 0x000fe400078e0216 */
[----:B------:R-:W-:Y:S02]  /*e820*/  IMAD.MOV.U32 R13, RZ, RZ, R0 ;  /* 0x000000ffff0d7224 */ /* 0x000fe400078e0000 */
[----:B------:R-:W-:Y:S02]  /*e830*/  IMAD.MOV.U32 R12, RZ, RZ, 0x7 ;  /* 0x00000007ff0c7424 */ /* 0x000fe400078e00ff */
[----:B------:R-:W-:-:S07]  /*e840*/  IMAD.MOV.U32 R3, RZ, RZ, R14 ;  /* 0x000000ffff037224 */ /* 0x000fce00078e000e */
[----:B------:R-:W-:Y:S05]  /*e850*/  WARPSYNC.COLLECTIVE R15, `(.L_x_6870) ;  /* 0x000000000f087348 */ /* 0x000fea0003c00000 */
[----:B------:R0:W1:Y:S02]  /*e860*/  SHFL.IDX P6, R14, R13, R12, R11 ;  /* 0x0000000c0d0e7389 */ /* 0x00006400000c000b */
[----:B01----:R-:W-:Y:S01]  /*e870*/  ENDCOLLECTIVE ;  /* 0x000000000000791b */ /* 0x003fe20003800000 */
.L_x_6870:
        /* <DEDUP_REMOVED lines=10> */
.L_x_6871:
[----:B------:R-:W-:Y:S01]  /*e920*/  @!PT LDS RZ, [RZ] ;  /* 0x00000000fffff984 */ /* 0x000fe20000000800 */
[----:B------:R-:W-:Y:S01]  /*e930*/  @!PT LDS RZ, [RZ] ;  /* 0x00000000fffff984 */ /* 0x000fe20000000800 */
[----:B------:R-:W-:Y:S01]  /*e940*/  @!PT LDS RZ, [RZ] ;  /* 0x00000000fffff984 */ /* 0x000fe20000000800 */
[----:B------:R-:W-:Y:S04]  /*e950*/  @P1 LDGSTS.E.BYPASS.LTC128B.128 [R8+0x1b400], desc[UR50][R2.64], !P3 ;  /* 0x1b40000002081fae */ /* 0x000fe8000d901d72 */
[----:B------:R0:W-:Y:S02]  /*e960*/  @P1 LDGSTS.E.BYPASS.LTC128B.128 [R8+0x1f400], desc[UR50][R2.64+0x80], !P2 ;  /* 0x1f40008002081fae */ /* 0x0001e4000d101d72 */
[----:B0-----:R-:W-:Y:S01]  /*e970*/  IMAD.MOV.U32 R2, RZ, RZ, R14 ;  /* 0x000000ffff027224 */ /* 0x001fe200078e000e */
[----:B------:R-:W-:Y:S06]  /*e980*/  BRA `(.L_x_6872) ;  /* 0xffffffbc006c7947 */ /* 0x000fec000383ffff */
.L_x_6794:
        /* <DEDUP_REMOVED lines=9> */
.L_x_6873:
[C---:B------:R-:W-:Y:S01]  /*ea20*/  VIADD R7, R4.reuse, 0x10 ;  /* 0x0000001004077836 */ /* 0x040fe20000000000 */
[----:B------:R-:W-:Y:S02]  /*ea30*/  ISETP.GE.AND P2, PT, R4, R6, PT ;  /* 0x000000060400720c */ /* 0x000fe40003f46270 */
[----:B------:R-:W-:Y:S01]  /*ea40*/  MOV R13, R0 ;  /* 0x00000000000d7202 */ /* 0x000fe20000000f00 */
[----:B------:R-:W-:-:S10]  /*ea50*/  IMAD.MOV.U32 R2, RZ, RZ, R14 ;  /* 0x000000ffff027224 */ /* 0x000fd400078e000e */
[----:B------:R-:W-:Y:S05]  /*ea60*/  WARPSYNC.COLLECTIVE R15, `(.L_x_6874) ;  /* 0x000000000f087348 */ /* 0x000fea0003c00000 */
[----:B------:R0:W1:Y:S02]  /*ea70*/  SHFL.IDX P6, R14, R13, R12, R11 ;  /* 0x0000000c0d0e7389 */ /* 0x00006400000c000b */
[----:B01----:R-:W-:Y:S01]  /*ea80*/  ENDCOLLECTIVE ;  /* 0x000000000000791b */ /* 0x003fe20003800000 */
.L_x_6874:
        /* <DEDUP_REMOVED lines=8> */
.L_x_6875:
[----:B------:R-:W-:Y:S01]  /*eb10*/  @!PT LDS RZ, [RZ] ;  /* 0x00000000fffff984 */ /* 0x000fe20000000800 */
[----:B------:R-:W-:Y:S01]  /*eb20*/  @!PT LDS RZ, [RZ] ;  /* 0x00000000fffff984 */ /* 0x000fe20000000800 */
[----:B------:R-:W-:Y:S01]  /*eb30*/  @!PT LDS RZ, [RZ] ;  /* 0x00000000fffff984 */ /* 0x000fe20000000800 */
        /* <DEDUP_REMOVED lines=8> */
.L_x_6876:
        /* <DEDUP_REMOVED lines=8> */
.L_x_6877:
[----:B------:R-:W-:Y:S02]  /*ec40*/  @!P2 IMAD.MOV.U32 R3, RZ, RZ, R7 ;  /* 0x000000ffff03a224 */ /* 0x000fe400078e0007 */
[----:B------:R-:W-:-:S03]  /*ec50*/  VIADD R7, R4, 0x20 ;  /* 0x0000002004077836 */ /* 0x000fc60000000000 */
        /* <DEDUP_REMOVED lines=11> */
.L_x_6878:
        /* <DEDUP_REMOVED lines=8> */
.L_x_6879:
        /* <DEDUP_REMOVED lines=13> */
.L_x_6880:
        /* <DEDUP_REMOVED lines=8> */
.L_x_6881:
        /* <DEDUP_REMOVED lines=13> */
.L_x_6882:
        /* <DEDUP_REMOVED lines=8> */
.L_x_6883:
        /* <DEDUP_REMOVED lines=13> */
.L_x_6884:
        /* <DEDUP_REMOVED lines=8> */
.L_x_6885:
        /* <DEDUP_REMOVED lines=13> */
.L_x_6886:
        /* <DEDUP_REMOVED lines=8> */
.L_x_6887:
        /* <DEDUP_REMOVED lines=11> */
.L_x_6888:
[----:B------:R-:W-:Y:S05]  /*f380*/  BRA `(.L_x_6889) ;  /* 0xffffffbc00d07947 */ /* 0x000fea000383ffff */
.L_x_6799:
[----:B0-----:R0:W1:Y:S02]  /*f390*/  SYNCS.PHASECHK.TRANS64.TRYWAIT P1, [R22+URZ+0x28820], R3 ;  /* 0x02882003160075a7 */ /* 0x001064000802017f */
[----:B-1----:R-:W-:Y:S05]  /*f3a0*/  @!P1 NANOSLEEP.SYNCS 0x989680 ;  /* 0x009896800000995d */ /* 0x002fea0003900000 */
[----:B------:R-:W1:Y:S02]  /*f3b0*/  @!P1 SYNCS.PHASECHK.TRANS64 P1, [R22+URZ+0x28820], R3 ;  /* 0x02882003160095a7 */ /* 0x000e64000802007f */
[----:B-1----:R-:W-:Y:S05]  /*f3c0*/  @!P1 BRA `(.L_x_6799) ;  /* 0xfffffffc00f09947 */ /* 0x002fea000383ffff */
[----:B------:R-:W-:Y:S05]  /*f3d0*/  BRA `(.L_x_6890) ;  /* 0xffffffc000407947 */ /* 0x000fea000383ffff */
.L_x_6804:
[----:B0-----:R0:W1:Y:S02]  /*f3e0*/  SYNCS.PHASECHK.TRANS64.TRYWAIT P0, [R6+URZ+0x28840], R3 ;  /* 0x02884003060075a7 */ /* 0x001064000800017f */
[----:B-1----:R-:W-:Y:S05]  /*f3f0*/  @!P0 NANOSLEEP.SYNCS 0x989680 ;  /* 0x009896800000895d */ /* 0x002fea0003900000 */
[----:B------:R-:W1:Y:S02]  /*f400*/  @!P0 SYNCS.PHASECHK.TRANS64 P0, [R6+URZ+0x28840], R3 ;  /* 0x02884003060085a7 */ /* 0x000e64000800007f */
[----:B-1----:R-:W-:Y:S05]  /*f410*/  @!P0 BRA `(.L_x_6804) ;  /* 0xfffffffc00f08947 */ /* 0x002fea000383ffff */
[----:B------:R-:W-:Y:S05]  /*f420*/  BRA `(.L_x_6891) ;  /* 0xffffffc4000c7947 */ /* 0x000fea000383ffff */
.L_x_6805:
[----:B------:R-:W-:Y:S01]  /*f430*/  BSSY B1, `(.L_x_6892) ;  /* 0x0000008000017945 */ /* 0x000fe20003800000 */
[----:B------:R-:W-:Y:S01]  /*f440*/  MOV R13, R9 ;  /* 0x00000009000d7202 */ /* 0x000fe20000000f00 */
[----:B------:R-:W-:Y:S02]  /*f450*/  IMAD.MOV.U32 R12, RZ, RZ, RZ ;  /* 0x000000ffff0c7224 */ /* 0x000fe400078e00ff */
[----:B------:R-:W-:Y:S02]  /*f460*/  IMAD.MOV.U32 R11, RZ, RZ, 0x181f ;  /* 0x0000181fff0b7424 */ /* 0x000fe400078e00ff */
[----:B------:R-:W-:-:S07]  /*f470*/  IMAD.MOV.U32 R15, RZ, RZ, -0x1 ;  /* 0xffffffffff0f7424 */ /* 0x000fce00078e00ff */
[----:B--2---:R-:W-:Y:S05]  /*f480*/  WARPSYNC.COLLECTIVE R15, `(.L_x_6893) ;  /* 0x000000000f087348 */ /* 0x004fea0003c00000 */
[----:B--2---:R0:W1:Y:S02]  /*f490*/  SHFL.IDX P6, R14, R13, R12, R11 ;  /* 0x0000000c0d0e7389 */ /* 0x00406400000c000b */
[----:B01----:R-:W-:Y:S01]  /*f4a0*/  ENDCOLLECTIVE ;  /* 0x000000000000791b */ /* 0x003fe20003800000 */
.L_x_6893:
[----:B------:R-:W-:Y:S05]  /*f4b0*/  BSYNC B1 ;  /* 0x0000000000017941 */ /* 0x000fea0003800000 */
.L_x_6892:
        /* <DEDUP_REMOVED lines=9> */
.L_x_6894:
[----:B------:R-:W-:Y:S02]  /*f550*/  IMAD R8, R8, 0x2, R22 ;  /* 0x0000000208087824 */ /* 0x000fe400078e0216 */
[----:B------:R-:W-:Y:S02]  /*f560*/  IMAD.MOV.U32 R13, RZ, RZ, R9 ;  /* 0x000000ffff0d7224 */ /* 0x000fe400078e0009 */
[----:B------:R-:W-:Y:S02]  /*f570*/  IMAD.MOV.U32 R12, RZ, RZ, 0x1 ;  /* 0x00000001ff0c7424 */ /* 0x000fe400078e00ff */
[----:B------:R-:W-:-:S07]  /*f580*/  IMAD.MOV.U32 R2, RZ, RZ, R14 ;  /* 0x000000ffff027224 */ /* 0x000fce00078e000e */
[----:B------:R-:W-:Y:S05]  /*f590*/  WARPSYNC.COLLECTIVE R15, `(.L_x_6895) ;  /* 0x000000000f087348 */ /* 0x000fea0003c00000 */
[----:B------:R0:W1:Y:S02]  /*f5a0*/  SHFL.IDX P6, R14, R13, R12, R11 ;  /* 0x0000000c0d0e7389 */ /* 0x00006400000c000b */
[----:B01----:R-:W-:Y:S01]  /*f5b0*/  ENDCOLLECTIVE ;  /* 0x000000000000791b */ /* 0x003fe20003800000 */
.L_x_6895:
[----:B------:R-:W-:-:S05]  /*f5c0*/  IADD3 R2, P0, R2, R5, RZ ;  /* 0x0000000502027210 */ /* 0x000fca0007f1e0ff */
[----:B------:R-:W-:-:S05]  /*f5d0*/  IMAD.X R3, RZ, RZ, R3, P0 ;  /* 0x000000ffff037224 */ /* 0x000fca00000e0603 */
[----:B------:R-:W-:Y:S01]  /*f5e0*/  @!PT LDS RZ, [RZ] ;  /* 0x00000000fffff984 */ /* 0x000fe20000000800 */
[----:B------:R-:W-:Y:S01]  /*f5f0*/  @!PT LDS RZ, [RZ] ;  /* 0x00000000fffff984 */ /* 0x000fe20000000800 */
[----:B------:R-:W-:Y:S01]  /*f600*/  @!PT LDS RZ, [RZ] ;  /* 0x00000000fffff984 */ /* 0x000fe20000000800 */
[----:B------:R-:W-:Y:S01]  /*f610*/  LDGSTS.E.BYPASS.LTC128B.128 [R8+0x18400], desc[UR50][R2.64], !P4 ;  /* 0x1840000002087fae */ /* 0x000fe2000e101d72 */
[----:B------:R-:W-:-:S03]  /*f620*/  MOV R13, R7 ;  /* 0x00000007000d7202 */ /* 0x000fc60000000f00 */
[----:B------:R0:W-:Y:S02]  /*f630*/  LDGSTS.E.BYPASS.LTC128B.128 [R8+0x1c400], desc[UR50][R2.64+0x80], !P3 ;  /* 0x1c40008002087fae */ /* 0x0001e4000d901d72 */
[----:B0-----:R-:W-:-:S07]  /*f640*/  IMAD.MOV.U32 R3, RZ, RZ, R14 ;  /* 0x000000ffff037224 */ /* 0x001fce00078e000e */
[----:B------:R-:W-:Y:S05]  /*f650*/  WARPSYNC.COLLECTIVE R15, `(.L_x_6896) ;  /* 0x000000000f087348 */ /* 0x000fea0003c00000 */
[----:B------:R0:W1:Y:S02]  /*f660*/  SHFL.IDX P6, R14, R13, R12, R11 ;  /* 0x0000000c0d0e7389 */ /* 0x00006400000c000b */
[----:B01----:R-:W-:Y:S01]  /*f670*/  ENDCOLLECTIVE ;  /* 0x000000000000791b */ /* 0x003fe20003800000 */
.L_x_6896:
[----:B------:R-:W-:Y:S02]  /*f680*/  IMAD.MOV.U32 R13, RZ, RZ, R9 ;  /* 0x000000ffff0d7224 */ /* 0x000fe400078e0009 */
[----:B------:R-:W-:Y:S02]  /*f690*/  IMAD.MOV.U32 R12, RZ, RZ, 0x2 ;  /* 0x00000002ff0c7424 */ /* 0x000fe400078e00ff */
[----:B------:R-:W-:-:S07]  /*f6a0*/  IMAD.MOV.U32 R2, RZ, RZ, R14 ;  /* 0x000000ffff027224 */ /* 0x000fce00078e000e */
[----:B------:R-:W-:Y:S05]  /*f6b0*/  WARPSYNC.COLLECTIVE R15, `(.L_x_6897) ;  /* 0x000000000f087348 */ /* 0x000fea0003c00000 */
[----:B------:R0:W1:Y:S02]  /*f6c0*/  SHFL.IDX P6, R14, R13, R12, R11 ;  /* 0x0000000c0d0e7389 */ /* 0x00006400000c000b */
[----:B01----:R-:W-:Y:S01]  /*f6d0*/  ENDCOLLECTIVE ;  /* 0x000000000000791b */ /* 0x003fe20003800000 */
.L_x_6897:
[----:B------:R-:W-:-:S05]  /*f6e0*/  IADD3 R2, P0, R2, R5, RZ ;  /* 0x0000000502027210 */ /* 0x000fca0007f1e0ff */
[----:B------:R-:W-:-:S05]  /*f6f0*/  IMAD.X R3, RZ, RZ, R3, P0 ;  /* 0x000000ffff037224 */ /* 0x000fca00000e0603 */
[----:B------:R-:W-:Y:S01]  /*f700*/  @!PT LDS RZ, [RZ] ;  /* 0x00000000fffff984 */ /* 0x000fe20000000800 */
[----:B------:R-:W-:Y:S01]  /*f710*/  @!PT LDS RZ, [RZ] ;  /* 0x00000000fffff984 */ /* 0x000fe20000000800 */
[----:B------:R-:W-:Y:S01]  /*f720*/  @!PT LDS RZ, [RZ] ;  /* 0x00000000fffff984 */ /* 0x000fe20000000800 */
[----:B------:R-:W-:Y:S01]  /*f730*/  LDGSTS.E.BYPASS.LTC128B.128 [R8+0x18c00], desc[UR50][R2.64], !P4 ;  /* 0x18c0000002087fae */ /* 0x000fe2000e101d72 */
[----:B------:R-:W-:-:S03]  /*f740*/  IMAD.MOV.U32 R13, RZ, RZ, R7 ;  /* 0x000000ffff0d7224 */ /* 0x000fc600078e0007 */
[----:B------:R0:W-:Y:S02]  /*f750*/  LDGSTS.E.BYPASS.LTC128B.128 [R8+0x1cc00], desc[UR50][R2.64+0x80], !P3 ;  /* 0x1cc0008002087fae */ /* 0x0001e4000d901d72 */
[----:B0-----:R-:W-:-:S07]  /*f760*/  IMAD.MOV.U32 R3, RZ, RZ, R14 ;  /* 0x000000ffff037224 */ /* 0x001fce00078e000e */
[----:B------:R-:W-:Y:S05]  /*f770*/  WARPSYNC.COLLECTIVE R15, `(.L_x_6898) ;  /* 0x000000000f087348 */ /* 0x000fea0003c00000 */
[----:B------:R0:W1:Y:S02]  /*f780*/  SHFL.IDX P6, R14, R13, R12, R11 ;  /* 0x0000000c0d0e7389 */ /* 0x00006400000c000b */
[----:B01----:R-:W-:Y:S01]  /*f790*/  ENDCOLLECTIVE ;  /* 0x000000000000791b */ /* 0x003fe20003800000 */
.L_x_6898:
[----:B------:R-:W-:Y:S02]  /*f7a0*/  IMAD.MOV.U32 R13, RZ, RZ, R9 ;  /* 0x000000ffff0d7224 */ /* 0x000fe400078e0009 */
[----:B------:R-:W-:Y:S02]  /*f7b0*/  IMAD.MOV.U32 R12, RZ, RZ, 0x3 ;  /* 0x00000003ff0c7424 */ /* 0x000fe400078e00ff */
[----:B------:R-:W-:-:S07]  /*f7c0*/  IMAD.MOV.U32 R2, RZ, RZ, R14 ;  /* 0x000000ffff027224 */ /* 0x000fce00078e000e */
[----:B------:R-:W-:Y:S05]  /*f7d0*/  WARPSYNC.COLLECTIVE R15, `(.L_x_6899) ;  /* 0x000000000f087348 */ /* 0x000fea0003c00000 */
[----:B------:R0:W1:Y:S02]  /*f7e0*/  SHFL.IDX P6, R14, R13, R12, R11 ;  /* 0x0000000c0d0e7389 */ /* 0x00006400000c000b */
[----:B01----:R-:W-:Y:S01]  /*f7f0*/  ENDCOLLECTIVE ;  /* 0x000000000000791b */ /* 0x003fe20003800000 */
.L_x_6899:
[----:B------:R-:W-:-:S04]  /*f800*/  IADD3 R2, P0, R2, R5, RZ ;  /* 0x0000000502027210 */ /* 0x000fc80007f1e0ff */
[----:B------:R-:W-:-:S05]  /*f810*/  IADD3.X R3, RZ, R3, RZ, P0, !PT ;  /* 0x00000003ff037210 */ /* 0x000fca00007fe4ff */
        /* <DEDUP_REMOVED lines=10> */
.L_x_6900:
[----:B------:R-:W-:Y:S01]  /*f8c0*/  IMAD.MOV.U32 R13, RZ, RZ, R9 ;  /* 0x000000ffff0d7224 */ /* 0x000fe200078e0009 */
[----:B------:R-:W-:Y:S01]  /*f8d0*/  MOV R12, 0x4 ;  /* 0x00000004000c7802 */ /* 0x000fe20000000f00 */
[----:B------:R-:W-:-:S07]  /*f8e0*/  IMAD.MOV.U32 R2, RZ, RZ, R14 ;  /* 0x000000ffff027224 */ /* 0x000fce00078e000e */
[----:B------:R-:W-:Y:S05]  /*f8f0*/  WARPSYNC.COLLECTIVE R15, `(.L_x_6901) ;  /* 0x000000000f087348 */ /* 0x000fea0003c00000 */
[----:B------:R0:W1:Y:S02]  /*f900*/  SHFL.IDX P6, R14, R13, R12, R11 ;  /* 0x0000000c0d0e7389 */ /* 0x00006400000c000b */
[----:B01----:R-:W-:Y:S01]  /*f910*/  ENDCOLLECTIVE ;  /* 0x000000000000791b */ /* 0x003fe20003800000 */
.L_x_6901:
        /* <DEDUP_REMOVED lines=12> */
.L_x_6902:
[----:B------:R-:W-:Y:S02]  /*f9e0*/  IMAD.MOV.U32 R13, RZ, RZ, R9 ;  /* 0x000000ffff0d7224 */ /* 0x000fe400078e0009 */
[----:B------:R-:W-:Y:S02]  /*f9f0*/  IMAD.MOV.U32 R12, RZ, RZ, 0x5 ;  /* 0x00000005ff0c7424 */ /* 0x000fe400078e00ff */
[----:B------:R-:W-:-:S07]  /*fa00*/  IMAD.MOV.U32 R2, RZ, RZ, R14 ;  /* 0x000000ffff027224 */ /* 0x000fce00078e000e */
[----:B------:R-:W-:Y:S05]  /*fa10*/  WARPSYNC.COLLECTIVE R15, `(.L_x_6903) ;  /* 0x000000000f087348 */ /* 0x000fea0003c00000 */
[----:B------:R0:W1:Y:S02]  /*fa20*/  SHFL.IDX P6, R14, R13, R12, R11 ;  /* 0x0000000c0d0e7389 */ /* 0x00006400000c000b */
[----:B01----:R-:W-:Y:S01]  /*fa30*/  ENDCOLLECTIVE ;  /* 0x000000000000791b */ /* 0x003fe20003800000 */
.L_x_6903:
        /* <DEDUP_REMOVED lines=12> */
.L_x_6904:
[----:B------:R-:W-:Y:S02]  /*fb00*/  IMAD.MOV.U32 R13, RZ, RZ, R9 ;  /* 0x000000ffff0d7224 */ /* 0x000fe400078e0009 */
[----:B------:R-:W-:Y:S02]  /*fb10*/  IMAD.MOV.U32 R12, RZ, RZ, 0x6 ;  /* 0x00000006ff0c7424 */ /* 0x000fe400078e00ff */
[----:B------:R-:W-:-:S07]  /*fb20*/  IMAD.MOV.U32 R2, RZ, RZ, R14 ;  /* 0x000000ffff027224 */ /* 0x000fce00078e000e */
[----:B------:R-:W-:Y:S05]  /*fb30*/  WARPSYNC.COLLECTIVE R15, `(.L_x_6905) ;  /* 0x000000000f087348 */ /* 0x000fea0003c00000 */
[----:B------:R0:W1:Y:S02]  /*fb40*/  SHFL.IDX P6, R14, R13, R12, R11 ;  /* 0x0000000c0d0e7389 */ /* 0x00006400000c000b */
[----:B01----:R-:W-:Y:S01]  /*fb50*/  ENDCOLLECTIVE ;  /* 0x000000000000791b */ /* 0x003fe20003800000 */
.L_x_6905:
        /* <DEDUP_REMOVED lines=12> */
.L_x_6906:
[----:B------:R-:W-:Y:S02]  /*fc20*/  IMAD.MOV.U32 R13, RZ, RZ, R9 ;  /* 0x000000ffff0d7224 */ /* 0x000fe400078e0009 */
[----:B------:R-:W-:Y:S02]  /*fc30*/  IMAD.MOV.U32 R12, RZ, RZ, 0x7 ;  /* 0x00000007ff0c7424 */ /* 0x000fe400078e00ff */
[----:B------:R-:W-:-:S07]  /*fc40*/  IMAD.MOV.U32 R2, RZ, RZ, R14 ;  /* 0x000000ffff027224 */ /* 0x000fce00078e000e */
[----:B------:R-:W-:Y:S05]  /*fc50*/  WARPSYNC.COLLECTIVE R15, `(.L_x_6907) ;  /* 0x000000000f087348 */ /* 0x000fea0003c00000 */
[----:B------:R0:W1:Y:S02]  /*fc60*/  SHFL.IDX P6, R14, R13, R12, R11 ;  /* 0x0000000c0d0e7389 */ /* 0x00006400000c000b */
[----:B01----:R-:W-:Y:S01]  /*fc70*/  ENDCOLLECTIVE ;  /* 0x000000000000791b */ /* 0x003fe20003800000 */
.L_x_6907:
[----:B------:R-:W-:-:S04]  /*fc80*/  IADD3 R2, P0, R2, R5, RZ ;  /* 0x0000000502027210 */ /* 0x000fc80007f1e0ff */
[----:B------:R-:W-:-:S05]  /*fc90*/  IADD3.X R3, RZ, R3, RZ, P0, !PT ;  /* 0x00000003ff037210 */ /* 0x000fca00007fe4ff */
[----:B------:R-:W-:Y:S01]  /*fca0*/  @!PT LDS RZ, [RZ] ;  /* 0x00000000fffff984 */ /* 0x000fe20000000800 */
[----:B------:R-:W-:Y:S01]  /*fcb0*/  @!PT LDS RZ, [RZ] ;  /* 0x00000000fffff984 */ /* 0x000fe20000000800 */
[----:B------:R-:W-:Y:S01]  /*fcc0*/  @!PT LDS RZ, [RZ] ;  /* 0x00000000fffff984 */ /* 0x000fe20000000800 */
[----:B------:R0:W-:Y:S01]  /*fcd0*/  LDGSTS.E.BYPASS.LTC128B.128 [R8+0x1b400], desc[UR50][R2.64], !P4 ;  /* 0x1b40000002087fae */ /* 0x0001e2000e101d72 */
[----:B------:R-:W-:-:S03]  /*fce0*/  IMAD.MOV.U32 R13, RZ, RZ, R7 ;  /* 0x000000ffff0d7224 */ /* 0x000fc600078e0007 */
[----:B------:R0:W-:Y:S01]  /*fcf0*/  LDGSTS.E.BYPASS.LTC128B.128 [R8+0x1f400], desc[UR50][R2.64+0x80], !P3 ;  /* 0x1f40008002087fae */ /* 0x0001e2000d901d72 */
[----:B------:R-:W-:-:S07]  /*fd00*/  IMAD.MOV.U32 R9, RZ, RZ, R14 ;  /* 0x000000ffff097224 */ /* 0x000fce00078e000e */
[----:B0-----:R-:W-:Y:S05]  /*fd10*/  WARPSYNC.COLLECTIVE R15, `(.L_x_6908) ;  /* 0x000000000f087348 */ /* 0x001fea0003c00000 */
[----:B------:R1:W2:Y:S02]  /*fd20*/  SHFL.IDX P6, R14, R13, R12, R11 ;  /* 0x0000000c0d0e7389 */ /* 0x0002a400000c000b */
[----:B012---:R-:W-:Y:S01]  /*fd30*/  ENDCOLLECTIVE ;  /* 0x000000000000791b */ /* 0x007fe20003800000 */
.L_x_6908:
[----:B------:R-:W-:Y:S01]  /*fd40*/  IMAD.MOV.U32 R2, RZ, RZ, R14 ;  /* 0x000000ffff027224 */ /* 0x000fe200078e000e */
[----:B------:R-:W-:Y:S06]  /*fd50*/  BRA `(.L_x_6909) ;  /* 0xffffffbc00e07947 */ /* 0x000fec000383ffff */
.L_x_6810:
[----:B-1----:R1:W3:Y:S02]  /*fd60*/  SYNCS.PHASECHK.TRANS64.TRYWAIT P0, [R6+URZ+0x28860], R3 ;  /* 0x02886003060075a7 */ /* 0x0022e4000800017f */
[----:B---3--:R-:W-:Y:S05]  /*fd70*/  @!P0 NANOSLEEP.SYNCS 0x989680 ;  /* 0x009896800000895d */ /* 0x008fea0003900000 */
[----:B------:R-:W3:Y:S02]  /*fd80*/  @!P0 SYNCS.PHASECHK.TRANS64 P0, [R6+URZ+0x28860], R3 ;  /* 0x02886003060085a7 */ /* 0x000ee4000800007f */
[----:B---3--:R-:W-:Y:S05]  /*fd90*/  @!P0 BRA `(.L_x_6810) ;  /* 0xfffffffc00f08947 */ /* 0x008fea000383ffff */
[----:B------:R-:W-:Y:S05]  /*fda0*/  BRA `(.L_x_6910) ;  /* 0xffffffc000407947 */ /* 0x000fea000383ffff */
.L_x_6811:
[----:B------:R-:W-:Y:S01]  /*fdb0*/  BSSY B1, `(.L_x_6911) ;  /* 0x0000008000017945 */ /* 0x000fe20003800000 */
[----:B------:R-:W-:Y:S01]  /*fdc0*/  IMAD.MOV.U32 R13, RZ, RZ, R24 ;  /* 0x000000ffff0d7224 */ /* 0x000fe200078e0018 */
[----:B------:R-:W-:Y:S01]  /*fdd0*/  MOV R11, 0x181f ;  /* 0x0000181f000b7802 */ /* 0x000fe20000000f00 */
[----:B------:R-:W-:Y:S02]  /*fde0*/  IMAD.MOV.U32 R12, RZ, RZ, RZ ;  /* 0x000000ffff0c7224 */ /* 0x000fe400078e00ff */
[----:B------:R-:W-:-:S07]  /*fdf0*/  IMAD.MOV.U32 R15, RZ, RZ, -0x1 ;  /* 0xffffffffff0f7424 */ /* 0x000fce00078e00ff */
[----:B-12---:R-:W-:Y:S05]  /*fe00*/  WARPSYNC.COLLECTIVE R15, `(.L_x_6912) ;  /* 0x000000000f087348 */ /* 0x006fea0003c00000 */
[----:B--2---:R0:W2:Y:S02]  /*fe10*/  SHFL.IDX P6, R14, R13, R12, R11 ;  /* 0x0000000c0d0e7389 */ /* 0x0040a400000c000b */
[----:B012---:R-:W-:Y:S01]  /*fe20*/  ENDCOLLECTIVE ;  /* 0x000000000000791b */ /* 0x007fe20003800000 */
.L_x_6912:
[----:B------:R-:W-:Y:S05]  /*fe30*/  BSYNC B1 ;  /* 0x0000000000017941 */ /* 0x000fea0003800000 */
.L_x_6911:
        /* <DEDUP_REMOVED lines=9> */
.L_x_6913:
[----:B------:R-:W-:Y:S02]  /*fed0*/  IMAD.MOV.U32 R13, RZ, RZ, R24 ;  /* 0x000000ffff0d7224 */ /* 0x000fe400078e0018 */
[----:B------:R-:W-:Y:S01]  /*fee0*/  IMAD.MOV.U32 R12, RZ, RZ, 0x1 ;  /* 0x00000001ff0c7424 */ /* 0x000fe200078e00ff */
[----:B------:R-:W-:-:S13]  /*fef0*/  IADD3 R2, P0, R14, R5, RZ ;  /* 0x000000050e027210 */ /* 0x000fda0007f1e0ff */
[----:B------:R-:W-:Y:S05]  /*ff00*/  WARPSYNC.COLLECTIVE R15, `(.L_x_6914) ;  /* 0x000000000f087348 */ /* 0x000fea0003c00000 */
[----:B------:R0:W1:Y:S02]  /*ff10*/  SHFL.IDX P6, R14, R13, R12, R11 ;  /* 0x0000000c0d0e7389 */ /* 0x00006400000c000b */
[----:B01----:R-:W-:Y:S01]  /*ff20*/  ENDCOLLECTIVE ;  /* 0x000000000000791b */ /* 0x003fe20003800000 */
.L_x_6914:
        /* <DEDUP_REMOVED lines=13> */
.L_x_6915:
[----:B------:R-:W-:Y:S02]  /*10000*/  IMAD.MOV.U32 R13, RZ, RZ, R24 ;  /* 0x000000ffff0d7224 */ /* 0x000fe400078e0018 */
[----:B------:R-:W-:Y:S01]  /*10010*/  IMAD.MOV.U32 R12, RZ, RZ, 0x2 ;  /* 0x00000002ff0c7424 */ /* 0x000fe200078e00ff */
[----:B------:R-:W-:-:S13]  /*10020*/  IADD3 R2, P0, R14, R5, RZ ;  /* 0x000000050e027210 */ /* 0x000fda0007f1e0ff */
[----:B------:R-:W-:Y:S05]  /*10030*/  WARPSYNC.COLLECTIVE R15, `(.L_x_6916) ;  /* 0x000000000f087348 */ /* 0x000fea0003c00000 */
[----:B------:R0:W1:Y:S02]  /*10040*/  SHFL.IDX P6, R14, R13, R12, R11 ;  /* 0x0000000c0d0e7389 */ /* 0x00006400000c000b */
[----:B01----:R-:W-:Y:S01]  /*10050*/  ENDCOLLECTIVE ;  /* 0x000000000000791b */ /* 0x003fe20003800000 */
.L_x_6916:
        /* <DEDUP_REMOVED lines=9> */
[----:B0-----:R-:W-:-:S07]  /*100f0*/  MOV R3, R14 ;  /* 0x0000000e00037202 */ /* 0x001fce0000000f00 */
[----:B------:R-:W-:Y:S05]  /*10100*/  WARPSYNC.COLLECTIVE R15, `(.L_x_6917) ;  /* 0x000000000f087348 */ /* 0x000fea0003c00000 */
[----:B------:R0:W1:Y:S02]  /*10110*/  SHFL.IDX P6, R14, R13, R12, R11 ;  /* 0x0000000c0d0e7389 */ /* 0x00006400000c000b */
[----:B01----:R-:W-:Y:S01]  /*10120*/  ENDCOLLECTIVE ;  /* 0x000000000000791b */ /* 0x003fe20003800000 */
.L_x_6917:
[----:B------:R-:W-:Y:S02]  /*10130*/  IMAD.MOV.U32 R13, RZ, RZ, R24 ;  /* 0x000000ffff0d7224 */ /* 0x000fe400078e0018 */
[----:B------:R-:W-:Y:S01]  /*10140*/  IMAD.MOV.U32 R12, RZ, RZ, 0x3 ;  /* 0x00000003ff0c7424 */ /* 0x000fe200078e00ff */
[----:B------:R-:W-:-:S13]  /*10150*/  IADD3 R2, P0, R14, R5, RZ ;  /* 0x000000050e027210 */ /* 0x000fda0007f1e0ff */
[----:B------:R-:W-:Y:S05]  /*10160*/  WARPSYNC.COLLECTIVE R15, `(.L_x_6918) ;  /* 0x000000000f087348 */ /* 0x000fea0003c00000 */
[----:B------:R0:W1:Y:S02]  /*10170*/  SHFL.IDX P6, R14, R13, R12, R11 ;  /* 0x0000000c0d0e7389 */ /* 0x00006400000c000b */
[----:B01----:R-:W-:Y:S01]  /*10180*/  ENDCOLLECTIVE ;  /* 0x000000000000791b */ /* 0x003fe20003800000 */
.L_x_6918:
        /* <DEDUP_REMOVED lines=13> */
.L_x_6919:
[----:B------:R-:W-:Y:S01]  /*10260*/  MOV R13, R24 ;  /* 0x00000018000d7202 */ /* 0x000fe20000000f00 */
[----:B------:R-:W-:Y:S01]  /*10270*/  IMAD.MOV.U32 R12, RZ, RZ, 0x4 ;  /* 0x00000004ff0c7424 */ /* 0x000fe200078e00ff */
[----:B------:R-:W-:-:S13]  /*10280*/  IADD3 R2, P0, R14, R5, RZ ;  /* 0x000000050e027210 */ /* 0x000fda0007f1e0ff */
[----:B------:R-:W-:Y:S05]  /*10290*/  WARPSYNC.COLLECTIVE R15, `(.L_x_6920) ;  /* 0x000000000f087348 */ /* 0x000fea0003c00000 */
[----:B------:R0:W1:Y:S02]  /*102a0*/  SHFL.IDX P6, R14, R13, R12, R11 ;  /* 0x0000000c0d0e7389 */ /* 0x00006400000c000b */
[----:B01----:R-:W-:Y:S01]  /*102b0*/  ENDCOLLECTIVE ;  /* 0x000000000000791b */ /* 0x003fe20003800000 */
.L_x_6920:
        /* <DEDUP_REMOVED lines=13> */
.L_x_6921:
[----:B------:R-:W-:Y:S02]  /*10390*/  IMAD.MOV.U32 R13, RZ, RZ, R24 ;  /* 0x000000ffff0d7224 */ /* 0x000fe400078e0018 */
[----:B------:R-:W-:Y:S01]  /*103a0*/  IMAD.MOV.U32 R12, RZ, RZ, 0x5 ;  /* 0x00000005ff0c7424 */ /* 0x000fe200078e00ff */
[----:B------:R-:W-:-:S13]  /*103b0*/  IADD3 R2, P0, R14, R5, RZ ;  /* 0x000000050e027210 */ /* 0x000fda0007f1e0ff */
[----:B------:R-:W-:Y:S05]  /*103c0*/  WARPSYNC.COLLECTIVE R15, `(.L_x_6922) ;  /* 0x000000000f087348 */ /* 0x000fea0003c00000 */
[----:B------:R0:W1:Y:S02]  /*103d0*/  SHFL.IDX P6, R14, R13, R12, R11 ;  /* 0x0000000c0d0e7389 */ /* 0x00006400000c000b */
[----:B01----:R-:W-:Y:S01]  /*103e0*/  ENDCOLLECTIVE ;  /* 0x000000000000791b */ /* 0x003fe20003800000 */
.L_x_6922:
        /* <DEDUP_REMOVED lines=13> */
.L_x_6923:
[----:B------:R-:W-:Y:S02]  /*104c0*/  IMAD.MOV.U32 R13, RZ, RZ, R24 ;  /* 0x000000ffff0d7224 */ /* 0x000fe400078e0018 */
[----:B------:R-:W-:Y:S01]  /*104d0*/  IMAD.MOV.U32 R12, RZ, RZ, 0x6 ;  /* 0x00000006ff0c7424 */ /* 0x000fe200078e00ff */
[----:B------:R-:W-:-:S13]  /*104e0*/  IADD3 R2, P0, R14, R5, RZ ;  /* 0x000000050e027210 */ /* 0x000fda0007f1e0ff */
[----:B------:R-:W-:Y:S05]  /*104f0*/  WARPSYNC.COLLECTIVE R15, `(.L_x_6924) ;  /* 0x000000000f087348 */ /* 0x000fea0003c00000 */
[----:B------:R0:W1:Y:S02]  /*10500*/  SHFL.IDX P6, R14, R13, R12, R11 ;  /* 0x0000000c0d0e7389 */ /* 0x00006400000c000b */
[----:B01----:R-:W-:Y:S01]  /*10510*/  ENDCOLLECTIVE ;  /* 0x000000000000791b */ /* 0x003fe20003800000 */
.L_x_6924:
        /* <DEDUP_REMOVED lines=13> */
.L_x_6925:
[----:B------:R-:W-:Y:S01]  /*105f0*/  IMAD.MOV.U32 R13, RZ, RZ, R24 ;  /* 0x000000ffff0d7224 */ /* 0x000fe200078e0018 */
[----:B------:R-:W-:Y:S02]  /*10600*/  MOV R12, 0x7 ;  /* 0x00000007000c7802 */ /* 0x000fe40000000f00 */
[----:B------:R-:W-:-:S13]  /*10610*/  IADD3 R2, P0, R14, R5, RZ ;  /* 0x000000050e027210 */ /* 0x000fda0007f1e0ff */
[----:B------:R-:W-:Y:S05]  /*10620*/  WARPSYNC.COLLECTIVE R15, `(.L_x_6926) ;  /* 0x000000000f087348 */ /* 0x000fea0003c00000 */
[----:B------:R0:W1:Y:S02]  /*10630*/  SHFL.IDX P6, R14, R13, R12, R11 ;  /* 0x0000000c0d0e7389 */ /* 0x00006400000c000b */
[----:B01----:R-:W-:Y:S01]  /*10640*/  ENDCOLLECTIVE ;  /* 0x000000000000791b */ /* 0x003fe20003800000 */
.L_x_6926:
        /* <DEDUP_REMOVED lines=12> */
.L_x_6927:
[----:B------:R-:W-:Y:S01]  /*10710*/  @!PT LDS RZ, [RZ] ;  /* 0x00000000fffff984 */ /* 0x000fe20000000800 */
[----:B------:R-:W-:Y:S01]  /*10720*/  @!PT LDS RZ, [RZ] ;  /* 0x00000000fffff984 */ /* 0x000fe20000000800 */
[----:B------:R-:W-:Y:S01]  /*10730*/  @!PT LDS RZ, [RZ] ;  /* 0x00000000fffff984 */ /* 0x000fe20000000800 */
[----:B------:R0:W-:Y:S01]  /*10740*/  LDGSTS.E.BYPASS.LTC128B.128 [R7+0x7400], desc[UR50][R2.64+0x80], !P0 ;  /* 0x0740008002077fae */ /* 0x0001e2000c101d72 */
[----:B------:R-:W-:Y:S05]  /*10750*/  BRA `(.L_x_6928) ;  /* 0xffffffb800e07947 */ /* 0x000fea000383ffff */
.L_x_6819:
[----:B0-----:R0:W1:Y:S02]  /*10760*/  SYNCS.PHASECHK.TRANS64.TRYWAIT P0, [R0+URZ+0x28860], R3 ;  /* 0x02886003000075a7 */ /* 0x001064000800017f */
[----:B-1----:R-:W-:Y:S05]  /*10770*/  @!P0 NANOSLEEP.SYNCS 0x989680 ;  /* 0x009896800000895d */ /* 0x002fea0003900000 */
[----:B------:R-:W1:Y:S02]  /*10780*/  @!P0 SYNCS.PHASECHK.TRANS64 P0, [R0+URZ+0x28860], R3 ;  /* 0x02886003000085a7 */ /* 0x000e64000800007f */
[----:B-1----:R-:W-:Y:S05]  /*10790*/  @!P0 BRA `(.L_x_6819) ;  /* 0xfffffffc00f08947 */ /* 0x002fea000383ffff */
[----:B------:R-:W-:Y:S05]  /*107a0*/  BRA `(.L_x_6929) ;  /* 0xffffffbc00fc7947 */ /* 0x000fea000383ffff */
.L_x_6820:
        /* <DEDUP_REMOVED lines=8> */
.L_x_6931:
[----:B------:R-:W-:Y:S05]  /*10830*/  BSYNC B0 ;  /* 0x0000000000007941 */ /* 0x000fea0003800000 */
.L_x_6930:
        /* <DEDUP_REMOVED lines=9> */
.L_x_6932:
[----:B------:R-:W-:Y:S01]  /*108d0*/  ULDC UR4, c[0x0][0x2f4] ;  /* 0x0000bd0000047ab9 */ /* 0x000fe20000000800 */
[----:B------:R-:W-:Y:S01]  /*108e0*/  IMAD R4, R9, 0x2, R22 ;  /* 0x0000000209047824 */ /* 0x000fe200078e0216 */
[----:B------:R-:W-:Y:S02]  /*108f0*/  ISETP.GE.AND P1, PT, R30, UR4, PT ;  /* 0x000000041e007c0c */ /* 0x000fe4000bf26270 */
[----:B------:R-:W-:Y:S02]  /*10900*/  ISETP.GE.AND P0, PT, R29, UR4, PT ;  /* 0x000000041d007c0c */ /* 0x000fe4000bf06270 */
[C---:B------:R-:W-:Y:S02]  /*10910*/  ISETP.LT.OR P3, PT, R6.reuse, 0x1, P1 ;  /* 0x000000010600780c */ /* 0x040fe40000f61670 */
[----:B------:R-:W-:Y:S01]  /*10920*/  ISETP.LT.OR P4, PT, R6, 0x1, P0 ;  /* 0x000000010600780c */ /* 0x000fe20000781670 */
[----:B------:R-:W-:Y:S01]  /*10930*/  IMAD.MOV.U32 R13, RZ, RZ, R24 ;  /* 0x000000ffff0d7224 */ /* 0x000fe200078e0018 */
[----:B------:R-:W-:-:S02]  /*10940*/  MOV R12, 0x1 ;  /* 0x00000001000c7802 */ /* 0x000fc40000000f00 */
[----:B------:R-:W-:-:S13]  /*10950*/  IADD3 R2, P2, R14, R5, RZ ;  /* 0x000000050e027210 */ /* 0x000fda0007f5e0ff */
[----:B------:R-:W-:Y:S05]  /*10960*/  WARPSYNC.COLLECTIVE R15, `(.L_x_6933) ;  /* 0x000000000f087348 */ /* 0x000fea0003c00000 */
[----:B------:R0:W1:Y:S02]  /*10970*/  SHFL.IDX P6, R14, R13, R12, R11 ;  /* 0x0000000c0d0e7389 */ /* 0x00006400000c000b */
[----:B01----:R-:W-:Y:S01]  /*10980*/  ENDCOLLECTIVE ;  /* 0x000000000000791b */ /* 0x003fe20003800000 */
.L_x_6933:
[----:B------:R-:W-:-:S05]  /*10990*/  IMAD.X R3, RZ, RZ, R3, P2 ;  /* 0x000000ffff037224 */ /* 0x000fca00010e0603 */
[----:B------:R-:W-:Y:S01]  /*109a0*/  @!PT LDS RZ, [RZ] ;  /* 0x00000000fffff984 */ /* 0x000fe20000000800 */
[----:B------:R-:W-:Y:S01]  /*109b0*/  @!PT LDS RZ, [RZ] ;  /* 0x00000000fffff984 */ /* 0x000fe20000000800 */
[----:B------:R-:W-:Y:S01]  /*109c0*/  @!PT LDS RZ, [RZ] ;  /* 0x00000000fffff984 */ /* 0x000fe20000000800 */
[----:B------:R0:W-:Y:S01]  /*109d0*/  LDGSTS.E.BYPASS.LTC128B.128 [R4+0x400], desc[UR50][R2.64], !P3 ;  /* 0x0040000002047fae */ /* 0x0001e2000d901d72 */
[----:B------:R-:W-:-:S03]  /*109e0*/  ISETP.LT.OR P3, PT, R6, 0x11, P1 ;  /* 0x000000110600780c */ /* 0x000fc60000f61670 */
[----:B------:R0:W-:Y:S01]  /*109f0*/  LDGSTS.E.BYPASS.LTC128B.128 [R4+0x4400], desc[UR50][R2.64+0x80], !P4 ;  /* 0x0440008002047fae */ /* 0x0001e2000e101d72 */
[----:B------:R-:W-:Y:S01]  /*10a00*/  ISETP.LT.OR P4, PT, R6, 0x11, P0 ;  /* 0x000000110600780c */ /* 0x000fe20000781670 */
[----:B------:R-:W-:Y:S02]  /*10a10*/  IMAD.MOV.U32 R13, RZ, RZ, R23 ;  /* 0x000000ffff0d7224 */ /* 0x000fe400078e0017 */
[----:B------:R-:W-:-:S10]  /*10a20*/  IMAD.MOV.U32 R7, RZ, RZ, R14 ;  /* 0x000000ffff077224 */ /* 0x000fd400078e000e */
[----:B0-----:R-:W-:Y:S05]  /*10a30*/  WARPSYNC.COLLECTIVE R15, `(.L_x_6934) ;  /* 0x000000000f087348 */ /* 0x001fea0003c00000 */
[----:B------:R1:W2:Y:S02]  /*10a40*/  SHFL.IDX P6, R14, R13, R12, R11 ;  /* 0x0000000c0d0e7389 */ /* 0x0002a400000c000b */
[----:B012---:R-:W-:Y:S01]  /*10a50*/  ENDCOLLECTIVE ;  /* 0x000000000000791b */ /* 0x007fe20003800000 */
.L_x_6934:
[----:B------:R-:W-:Y:S02]  /*10a60*/  IMAD.MOV.U32 R13, RZ, RZ, R24 ;  /* 0x000000ffff0d7224 */ /* 0x000fe400078e0018 */
[----:B------:R-:W-:Y:S02]  /*10a70*/  IMAD.MOV.U32 R12, RZ, RZ, 0x2 ;  /* 0x00000002ff0c7424 */ /* 0x000fe400078e00ff */
[----:B------:R-:W-:-:S07]  /*10a80*/  IMAD.MOV.U32 R10, RZ, RZ, R14 ;  /* 0x000000ffff0a7224 */ /* 0x000fce00078e000e */
[----:B------:R-:W-:Y:S05]  /*10a90*/  WARPSYNC.COLLECTIVE R15, `(.L_x_6935) ;  /* 0x000000000f087348 */ /* 0x000fea0003c00000 */
[----:B------:R0:W1:Y:S02]  /*10aa0*/  SHFL.IDX P6, R14, R13, R12, R11 ;  /* 0x0000000c0d0e7389 */ /* 0x00006400000c000b */
[----:B01----:R-:W-:Y:S01]  /*10ab0*/  ENDCOLLECTIVE ;  /* 0x000000000000791b */ /* 0x003fe20003800000 */
.L_x_6935:
[----:B------:R-:W-:-:S05]  /*10ac0*/  IADD3 R2, P2, R10, R5, RZ ;  /* 0x000000050a027210 */ /* 0x000fca0007f5e0ff */
[----:B------:R-:W-:-:S05]  /*10ad0*/  IMAD.X R3, RZ, RZ, R7, P2 ;  /* 0x000000ffff037224 */ /* 0x000fca00010e0607 */
[----:B------:R-:W-:Y:S01]  /*10ae0*/  @!PT LDS RZ, [RZ] ;  /* 0x00000000fffff984 */ /* 0x000fe20000000800 */
[----:B------:R-:W-:Y:S01]  /*10af0*/  @!PT LDS RZ, [RZ] ;  /* 0x00000000fffff984 */ /* 0x000fe20000000800 */
[----:B------:R-:W-:Y:S01]  /*10b00*/  @!PT LDS RZ, [RZ] ;  /* 0x00000000fffff984 */ /* 0x000fe20000000800 */
[----:B------:R0:W-:Y:S01]  /*10b10*/  LDGSTS.E.BYPASS.LTC128B.128 [R4+0xc00], desc[UR50][R2.64], !P3 ;  /* 0x00c0000002047fae */ /* 0x0001e2000d901d72 */
[----:B------:R-:W-:Y:S02]  /*10b20*/  MOV R13, R23 ;  /* 0x00000017000d7202 */ /* 0x000fe40000000f00 */
[C---:B------:R-:W-:Y:S01]  /*10b30*/  ISETP.LT.OR P3, PT, R6.reuse, 0x21, P1 ;  /* 0x000000210600780c */ /* 0x040fe20000f61670 */
[----:B------:R0:W-:Y:S01]  /*10b40*/  LDGSTS.E.BYPASS.LTC128B.128 [R4+0x4c00], desc[UR50][R2.64+0x80], !P4 ;  /* 0x04c0008002047fae */ /* 0x0001e2000e101d72 */
[----:B------:R-:W-:Y:S01]  /*10b50*/  ISETP.LT.OR P4, PT, R6, 0x21, P0 ;  /* 0x000000210600780c */ /* 0x000fe20000781670 */
[----:B------:R-:W-:-:S12]  /*10b60*/  IMAD.MOV.U32 R8, RZ, RZ, R14 ;  /* 0x000000ffff087224 */ /* 0x000fd800078e000e */
[----:B0-----:R-:W-:Y:S05]  /*10b70*/  WARPSYNC.COLLECTIVE R15, `(.L_x_6936) ;  /* 0x000000000f087348 */ /* 0x001fea0003c00000 */
[----:B------:R1:W2:Y:S02]  /*10b80*/  SHFL.IDX P6, R14, R13, R12, R11 ;  /* 0x0000000c0d0e7389 */ /* 0x0002a400000c000b */
[----:B012---:R-:W-:Y:S01]  /*10b90*/  ENDCOLLECTIVE ;  /* 0x000000000000791b */ /* 0x007fe20003800000 */
.L_x_6936:
[----:B------:R-:W-:Y:S02]  /*10ba0*/  IMAD.MOV.U32 R13, RZ, RZ, R24 ;  /* 0x000000ffff0d7224 */ /* 0x000fe400078e0018 */
[----:B------:R-:W-:Y:S01]  /*10bb0*/  IMAD.MOV.U32 R12, RZ, RZ, 0x3 ;  /* 0x00000003ff0c7424 */ /* 0x000fe200078e00ff */
[----:B------:R-:W-:-:S13]  /*10bc0*/  IADD3 R2, P2, R14, R5, RZ ;  /* 0x000000050e027210 */ /* 0x000fda0007f5e0ff */
[----:B------:R-:W-:Y:S05]  /*10bd0*/  WARPSYNC.COLLECTIVE R15, `(.L_x_6937) ;  /* 0x000000000f087348 */ /* 0x000fea0003c00000 */
[----:B------:R0:W1:Y:S02]  /*10be0*/  SHFL.IDX P6, R14, R13, R12, R11 ;  /* 0x0000000c0d0e7389 */ /* 0x00006400000c000b */
[----:B01----:R-:W-:Y:S01]  /*10bf0*/  ENDCOLLECTIVE ;  /* 0x000000000000791b */ /* 0x003fe20003800000 */
.L_x_6937:
        /* <DEDUP_REMOVED lines=13> */
.L_x_6938:
[----:B------:R-:W-:Y:S01]  /*10cd0*/  IMAD.MOV.U32 R13, RZ, RZ, R24 ;  /* 0x000000ffff0d7224 */ /* 0x000fe200078e0018 */
[----:B------:R-:W-:Y:S02]  /*10ce0*/  MOV R12, 0x4 ;  /* 0x00000004000c7802 */ /* 0x000fe40000000f00 */
[----:B------:R-:W-:-:S13]  /*10cf0*/  IADD3 R2, P2, R14, R5, RZ ;  /* 0x000000050e027210 */ /* 0x000fda0007f5e0ff */
[----:B------:R-:W-:Y:S05]  /*10d00*/  WARPSYNC.COLLECTIVE R15, `(.L_x_6939) ;  /* 0x000000000f087348 */ /* 0x000fea0003c00000 */
[----:B------:R0:W1:Y:S02]  /*10d10*/  SHFL.IDX P6, R14, R13, R12, R11 ;  /* 0x0000000c0d0e7389 */ /* 0x00006400000c000b */
[----:B01----:R-:W-:Y:S01]  /*10d20*/  ENDCOLLECTIVE ;  /* 0x000000000000791b */ /* 0x003fe20003800000 */
.L_x_6939:
        /* <DEDUP_REMOVED lines=13> */
.L_x_6940:
[----:B------:R-:W-:Y:S02]  /*10e00*/  IMAD.MOV.U32 R13, RZ, RZ, R24 ;  /* 0x000000ffff0d7224 */ /* 0x000fe400078e0018 */
[----:B------:R-:W-:Y:S02]  /*10e10*/  IMAD.MOV.U32 R12, RZ, RZ, 0x5 ;  /* 0x00000005ff0c7424 */ /* 0x000fe400078e00ff */
[----:B------:R-:W-:-:S07]  /*10e20*/  IMAD.MOV.U32 R10, RZ, RZ, R14 ;  /* 0x000000ffff0a7224 */ /* 0x000fce00078e000e */
[----:B------:R-:W-:Y:S05]  /*10e30*/  WARPSYNC.COLLECTIVE R15, `(.L_x_6941) ;  /* 0x000000000f087348 */ /* 0x000fea0003c00000 */
[----:B------:R0:W1:Y:S02]  /*10e40*/  SHFL.IDX P6, R14, R13, R12, R11 ;  /* 0x0000000c0d0e7389 */ /* 0x00006400000c000b */
[----:B01----:R-:W-:Y:S01]  /*10e50*/  ENDCOLLECTIVE ;  /* 0x000000000000791b */ /* 0x003fe20003800000 */
.L_x_6941:
        /* <DEDUP_REMOVED lines=14> */
.L_x_6942:
[----:B------:R-:W-:Y:S02]  /*10f40*/  IMAD.MOV.U32 R13, RZ, RZ, R24 ;  /* 0x000000ffff0d7224 */ /* 0x000fe400078e0018 */
[----:B------:R-:W-:Y:S01]  /*10f50*/  IMAD.MOV.U32 R12, RZ, RZ, 0x6 ;  /* 0x00000006ff0c7424 */ /* 0x000fe200078e00ff */
[----:B------:R-:W-:-:S13]  /*10f60*/  IADD3 R2, P2, R14, R5, RZ ;  /* 0x000000050e027210 */ /* 0x000fda0007f5e0ff */
[----:B------:R-:W-:Y:S05]  /*10f70*/  WARPSYNC.COLLECTIVE R15, `(.L_x_6943) ;  /* 0x000000000f087348 */ /* 0x000fea0003c00000 */
[----:B------:R0:W1:Y:S02]  /*10f80*/  SHFL.IDX P6, R14, R13, R12, R11 ;  /* 0x0000000c0d0e7389 */ /* 0x00006400000c000b */
[----:B01----:R-:W-:Y:S01]  /*10f90*/  ENDCOLLECTIVE ;  /* 0x000000000000791b */ /* 0x003fe20003800000 */
.L_x_6943:
        /* <DEDUP_REMOVED lines=13> */
.L_x_6944:
[----:B------:R-:W-:Y:S01]  /*11070*/  MOV R13, R24 ;  /* 0x00000018000d7202 */ /* 0x000fe20000000f00 */
[----:B------:R-:W-:Y:S02]  /*11080*/  IMAD.MOV.U32 R12, RZ, RZ, 0x7 ;  /* 0x00000007ff0c7424 */ /* 0x000fe400078e00ff */
[----:B------:R-:W-:-:S07]  /*11090*/  IMAD.MOV.U32 R10, RZ, RZ, R14 ;  /* 0x000000ffff0a7224 */ /* 0x000fce00078e000e */
[----:B------:R-:W-:Y:S05]  /*110a0*/  WARPSYNC.COLLECTIVE R15, `(.L_x_6945) ;  /* 0x000000000f087348 */ /* 0x000fea0003c00000 */
[----:B------:R0:W1:Y:S02]  /*110b0*/  SHFL.IDX P6, R14, R13, R12, R11 ;  /* 0x0000000c0d0e7389 */ /* 0x00006400000c000b */
[----:B01----:R-:W-:Y:S01]  /*110c0*/  ENDCOLLECTIVE ;  /* 0x000000000000791b */ /* 0x003fe20003800000 */
.L_x_6945:
[----:B------:R-:W-:-:S05]  /*110d0*/  IADD3 R2, P2, R10, R5, RZ ;  /* 0x000000050a027210 */ /* 0x000fca0007f5e0ff */
[----:B------:R-:W-:-:S05]  /*110e0*/  IMAD.X R3, RZ, RZ, R8, P2 ;  /* 0x000000ffff037224 */ /* 0x000fca00010e0608 */
        /* <DEDUP_REMOVED lines=10> */
.L_x_6946:
[----:B------:R-:W-:Y:S05]  /*11190*/  BRA `(.L_x_6947) ;  /* 0xffffffb8009c7947 */ /* 0x000fea000383ffff */
.L_x_6825:
        /* <DEDUP_REMOVED lines=8> */
.L_x_6949:
[----:B------:R-:W-:Y:S05]  /*11220*/  BSYNC B0 ;  /* 0x0000000000007941 */ /* 0x000fea0003800000 */
.L_x_6948:
        /* <DEDUP_REMOVED lines=9> */
.L_x_6950:
        /* <DEDUP_REMOVED lines=18> */
.L_x_6951:
[----:B------:R-:W-:Y:S01]  /*113e0*/  IMAD.MOV.U32 R12, RZ, RZ, 0x2 ;  /* 0x00000002ff0c7424 */ /* 0x000fe200078e00ff */
[----:B------:R-:W-:-:S05]  /*113f0*/  SEL R7, R14, RZ, P1 ;  /* 0x000000ff0e077207 */ /* 0x000fca0000800000 */
[----:B------:R-:W-:-:S04]  /*11400*/  IMAD.IADD R6, R4, 0x1, R7 ;  /* 0x0000000104067824 */ /* 0x000fc800078e0207 */
[----:B------:R-:W-:-:S07]  /*11410*/  IMAD.MOV.U32 R13, RZ, RZ, R6 ;  /* 0x000000ffff0d7224 */ /* 0x000fce00078e0006 */
[----:B------:R-:W-:Y:S05]  /*11420*/  WARPSYNC.COLLECTIVE R15, `(.L_x_6952) ;  /* 0x000000000f087348 */ /* 0x000fea0003c00000 */
[----:B------:R0:W1:Y:S02]  /*11430*/  SHFL.UP P6, R14, R13, R12, R11 ;  /* 0x0400000c0d0e7389 */ /* 0x00006400000c000b */
[----:B01----:R-:W-:Y:S01]  /*11440*/  ENDCOLLECTIVE ;  /* 0x000000000000791b */ /* 0x003fe20003800000 */
.L_x_6952:
[----:B------:R-:W-:Y:S02]  /*11450*/  MOV R12, 0x4 ;  /* 0x00000004000c7802 */ /* 0x000fe40000000f00 */
[----:B------:R-:W-:-:S05]  /*11460*/  SEL R7, R14, RZ, P2 ;  /* 0x000000ff0e077207 */ /* 0x000fca0001000000 */
[----:B------:R-:W-:-:S04]  /*11470*/  IMAD.IADD R7, R6, 0x1, R7 ;  /* 0x0000000106077824 */ /* 0x000fc800078e0207 */
[----:B------:R-:W-:-:S07]  /*11480*/  IMAD.MOV.U32 R13, RZ, RZ, R7 ;  /* 0x000000ffff0d7224 */ /* 0x000fce00078e0007 */
[----:B------:R-:W-:Y:S05]  /*11490*/  WARPSYNC.COLLECTIVE R15, `(.L_x_6953) ;  /* 0x000000000f087348 */ /* 0x000fea0003c00000 */
[----:B------:R0:W1:Y:S02]  /*114a0*/  SHFL.UP P6, R14, R13, R12, R11 ;  /* 0x0400000c0d0e7389 */ /* 0x00006400000c000b */
[----:B01----:R-:W-:Y:S01]  /*114b0*/  ENDCOLLECTIVE ;  /* 0x000000000000791b */ /* 0x003fe20003800000 */
.L_x_6953:
[----:B------:R-:W-:Y:S01]  /*114c0*/  IMAD.MOV.U32 R12, RZ, RZ, 0x8 ;  /* 0x00000008ff0c7424 */ /* 0x000fe200078e00ff */
[----:B------:R-:W-:-:S05]  /*114d0*/  SEL R2, R14, RZ, P3 ;  /* 0x000000ff0e027207 */ /* 0x000fca0001800000 */
[----:B------:R-:W-:-:S04]  /*114e0*/  IMAD.IADD R2, R7, 0x1, R2 ;  /* 0x0000000107027824 */ /* 0x000fc800078e0202 */
[----:B------:R-:W-:-:S07]  /*114f0*/  IMAD.MOV.U32 R13, RZ, RZ, R2 ;  /* 0x000000ffff0d7224 */ /* 0x000fce00078e0002 */
[----:B------:R-:W-:Y:S05]  /*11500*/  WARPSYNC.COLLECTIVE R15, `(.L_x_6954) ;  /* 0x000000000f087348 */ /* 0x000fea0003c00000 */
[----:B------:R0:W1:Y:S02]  /*11510*/  SHFL.UP P6, R14, R13, R12, R11 ;  /* 0x0400000c0d0e7389 */ /* 0x00006400000c000b */
[----:B01----:R-:W-:Y:S01]  /*11520*/  ENDCOLLECTIVE ;  /* 0x000000000000791b */ /* 0x003fe20003800000 */
.L_x_6954:
[----:B------:R-:W-:Y:S01]  /*11530*/  IMAD.MOV.U32 R12, RZ, RZ, 0x10 ;  /* 0x00000010ff0c7424 */ /* 0x000fe200078e00ff */
[----:B------:R-:W-:-:S05]  /*11540*/  SEL R3, R14, RZ, P4 ;  /* 0x000000ff0e037207 */ /* 0x000fca0002000000 */
[----:B------:R-:W-:-:S04]  /*11550*/  IMAD.IADD R3, R2, 0x1, R3 ;  /* 0x0000000102037824 */ /* 0x000fc800078e0203 */
[----:B------:R-:W-:-:S07]  /*11560*/  IMAD.MOV.U32 R13, RZ, RZ, R3 ;  /* 0x000000ffff0d7224 */ /* 0x000fce00078e0003 */
[----:B------:R-:W-:Y:S05]  /*11570*/  WARPSYNC.COLLECTIVE R15, `(.L_x_6955) ;  /* 0x000000000f087348 */ /* 0x000fea0003c00000 */
[----:B------:R0:W1:Y:S02]  /*11580*/  SHFL.UP P6, R14, R13, R12, R11 ;  /* 0x0400000c0d0e7389 */ /* 0x00006400000c000b */
[----:B01----:R-:W-:Y:S01]  /*11590*/  ENDCOLLECTIVE ;  /* 0x000000000000791b */ /* 0x003fe20003800000 */
.L_x_6955:
        /* <DEDUP_REMOVED lines=8> */
.L_x_6956:
[----:B------:R-:W-:Y:S05]  /*11620*/  BRA `(.L_x_6957) ;  /* 0xffffffb800a87947 */ /* 0x000fea000383ffff */
.L_x_6830:
        /* <DEDUP_REMOVED lines=8> */
.L_x_6959:
[----:B------:R-:W-:Y:S05]  /*116b0*/  BSYNC B0 ;  /* 0x0000000000007941 */ /* 0x000fea0003800000 */
.L_x_6958:
        /* <DEDUP_REMOVED lines=8> */
.L_x_6960:
[----:B------:R-:W-:Y:S01]  /*11740*/  IMAD.MOV.U32 R12, RZ, RZ, 0x4 ;  /* 0x00000004ff0c7424 */ /* 0x000fe200078e00ff */
[----:B------:R-:W-:-:S05]  /*11750*/  SEL R0, R14, RZ, P2 ;  /* 0x000000ff0e007207 */ /* 0x000fca0001000000 */
[----:B------:R-:W-:-:S04]  /*11760*/  IMAD.IADD R0, R13, 0x1, R0 ;  /* 0x000000010d007824 */ /* 0x000fc800078e0200 */
[----:B------:R-:W-:-:S07]  /*11770*/  IMAD.MOV.U32 R13, RZ, RZ, R0 ;  /* 0x000000ffff0d7224 */ /* 0x000fce00078e0000 */
[----:B------:R-:W-:Y:S05]  /*11780*/  WARPSYNC.COLLECTIVE R15, `(.L_x_6961) ;  /* 0x000000000f087348 */ /* 0x000fea0003c00000 */
[----:B------:R0:W1:Y:S02]  /*11790*/  SHFL.UP P6, R14, R13, R12, R11 ;  /* 0x0400000c0d0e7389 */ /* 0x00006400000c000b */
[----:B01----:R-:W-:Y:S01]  /*117a0*/  ENDCOLLECTIVE ;  /* 0x000000000000791b */ /* 0x003fe20003800000 */
.L_x_6961:
[----:B------:R-:W-:Y:S02]  /*117b0*/  MOV R12, 0x8 ;  /* 0x00000008000c7802 */ /* 0x000fe40000000f00 */
[----:B------:R-:W-:-:S05]  /*117c0*/  SEL R3, R14, RZ, P3 ;  /* 0x000000ff0e037207 */ /* 0x000fca0001800000 */
[----:B------:R-:W-:-:S04]  /*117d0*/  IMAD.IADD R2, R0, 0x1, R3 ;  /* 0x0000000100027824 */ /* 0x000fc800078e0203 */
[----:B------:R-:W-:-:S07]  /*117e0*/  IMAD.MOV.U32 R13, RZ, RZ, R2 ;  /* 0x000000ffff0d7224 */ /* 0x000fce00078e0002 */
[----:B------:R-:W-:Y:S05]  /*117f0*/  WARPSYNC.COLLECTIVE R15, `(.L_x_6962) ;  /* 0x000000000f087348 */ /* 0x000fea0003c00000 */
[----:B------:R0:W1:Y:S02]  /*11800*/  SHFL.UP P6, R14, R13, R12, R11 ;  /* 0x0400000c0d0e7389 */ /* 0x00006400000c000b */
[----:B01----:R-:W-:Y:S01]  /*11810*/  ENDCOLLECTIVE ;  /* 0x000000000000791b */ /* 0x003fe20003800000 */
.L_x_6962:
[----:B------:R-:W-:Y:S01]  /*11820*/  IMAD.MOV.U32 R12, RZ, RZ, 0x10 ;  /* 0x00000010ff0c7424 */ /* 0x000fe200078e00ff */
[----:B------:R-:W-:-:S05]  /*11830*/  SEL R3, R14, RZ, P4 ;  /* 0x000000ff0e037207 */ /* 0x000fca0002000000 */
[----:B------:R-:W-:-:S04]  /*11840*/  IMAD.IADD R3, R2, 0x1, R3 ;  /* 0x0000000102037824 */ /* 0x000fc800078e0203 */
[----:B------:R-:W-:-:S07]  /*11850*/  IMAD.MOV.U32 R13, RZ, RZ, R3 ;  /* 0x000000ffff0d7224 */ /* 0x000fce00078e0003 */
[----:B------:R-:W-:Y:S05]  /*11860*/  WARPSYNC.COLLECTIVE R15, `(.L_x_6963) ;  /* 0x000000000f087348 */ /* 0x000fea0003c00000 */
[----:B------:R0:W1:Y:S02]  /*11870*/  SHFL.UP P6, R14, R13, R12, R11 ;  /* 0x0400000c0d0e7389 */ /* 0x00006400000c000b */
[----:B01----:R-:W-:Y:S01]  /*11880*/  ENDCOLLECTIVE ;  /* 0x000000000000791b */ /* 0x003fe20003800000 */
.L_x_6963:
        /* <DEDUP_REMOVED lines=8> */
.L_x_6964:
[----:B------:R-:W-:Y:S05]  /*11910*/  BRA `(.L_x_6965) ;  /* 0xffffffb800887947 */ /* 0x000fea000383ffff */
.L_x_6832:
[----:B------:R-:W-:Y:S01]  /*11920*/  BSSY B0, `(.L_x_6966) ;  /* 0x0000006000007945 */ /* 0x000fe20003800000 */
[----:B------:R-:W-:Y:S02]  /*11930*/  PLOP3.LUT P6, PT, P6, PT, PT, 0x8, 0x0 ;  /* 0x000000000000781c */ /* 0x000fe400037ce170 */
[----:B------:R-:W-:-:S11]  /*11940*/  MOV R15, 0xffffffff ;  /* 0xffffffff000f7802 */ /* 0x000fd60000000f00 */
[----:B01----:R-:W-:Y:S05]  /*11950*/  WARPSYNC.COLLECTIVE R15, `(.L_x_6967) ;  /* 0x000000000f087348 */ /* 0x003fea0003c00000 */
[----:B------:R-:W-:Y:S01]  /*11960*/  VOTE.ANY R14, PT, P6 ;  /* 0x00000000000e7806 */ /* 0x000fe200030e0100 */
[----:B01----:R-:W-:Y:S06]  /*11970*/  ENDCOLLECTIVE ;  /* 0x000000000000791b */ /* 0x003fec0003800000 */
.L_x_6967:
[----:B------:R-:W-:Y:S05]  /*11980*/  BSYNC B0 ;  /* 0x0000000000007941 */ /* 0x000fea0003800000 */
.L_x_6966:
        /* <DEDUP_REMOVED lines=9> */
.L_x_6968:
[----:B------:R-:W-:Y:S01]  /*11a20*/  IMAD.MOV.U32 R4, RZ, RZ, R14 ;  /* 0x000000ffff047224 */ /* 0x000fe200078e000e */
[----:B------:R-:W-:Y:S06]  /*11a30*/  BRA `(.L_x_6969) ;  /* 0xffffffb800787947 */ /* 0x000fec000383ffff */
.L_x_6834:
[----:B------:R-:W-:Y:S01]  /*11a40*/  BSSY B0, `(.L_x_6970) ;  /* 0x0000007000007945 */ /* 0x000fe20003800000 */
[----:B------:R-:W-:Y:S01]  /*11a50*/  IMAD.MOV.U32 R13, RZ, RZ, R6 ;  /* 0x000000ffff0d7224 */ /* 0x000fe200078e0006 */
[----:B------:R-:W-:Y:S01]  /*11a60*/  MOV R11, 0x1f ;  /* 0x0000001f000b7802 */ /* 0x000fe20000000f00 */
[----:B------:R-:W-:-:S07]  /*11a70*/  IMAD.MOV.U32 R15, RZ, RZ, -0x1 ;  /* 0xffffffffff0f7424 */ /* 0x000fce00078e00ff */
[----:B0123--:R-:W-:Y:S05]  /*11a80*/  WARPSYNC.COLLECTIVE R15, `(.L_x_6971) ;  /* 0x000000000f087348 */ /* 0x00ffea0003c00000 */
[----:B------:R4:W0:Y:S02]  /*11a90*/  SHFL.IDX P6, R14, R13, R12, R11 ;  /* 0x0000000c0d0e7389 */ /* 0x00082400000c000b */
[----:B01234-:R-:W-:Y:S01]  /*11aa0*/  ENDCOLLECTIVE ;  /* 0x000000000000791b */ /* 0x01ffe20003800000 */
.L_x_6971:
[----:B------:R-:W-:Y:S05]  /*11ab0*/  BSYNC B0 ;  /* 0x0000000000007941 */ /* 0x000fea0003800000 */
.L_x_6970:
[----:B------:R-:W-:Y:S05]  /*11ac0*/  BRA `(.L_x_6833) ;  /* 0xffffffb800707947 */ /* 0x000fea000383ffff */
.L_x_6838:
[----:B-1----:R1:W2:Y:S02]  /*11ad0*/  SYNCS.PHASECHK.TRANS64.TRYWAIT P0, [R4+URZ+0x28820], R0 ;  /* 0x02882000040075a7 */ /* 0x0022a4000800017f */
[----:B--2---:R-:W-:Y:S05]  /*11ae0*/  @!P0 NANOSLEEP.SYNCS 0x989680 ;  /* 0x009896800000895d */ /* 0x004fea0003900000 */
[----:B------:R-:W2:Y:S02]  /*11af0*/  @!P0 SYNCS.PHASECHK.TRANS64 P0, [R4+URZ+0x28820], R0 ;  /* 0x02882000040085a7 */ /* 0x000ea4000800007f */
[----:B--2---:R-:W-:Y:S05]  /*11b00*/  @!P0 BRA `(.L_x_6838) ;  /* 0xfffffffc00f08947 */ /* 0x004fea000383ffff */
[----:B------:R-:W-:Y:S05]  /*11b10*/  BRA `(.L_x_6972) ;  /* 0xffffffbc005c7947 */ /* 0x000fea000383ffff */
.L_x_6839:
        /* <DEDUP_REMOVED lines=11> */
.L_x_6974:
[----:B------:R-:W-:Y:S05]  /*11bd0*/  BSYNC B0 ;  /* 0x0000000000007941 */ /* 0x000fea0003800000 */
.L_x_6973:
[----:B------:R-:W-:Y:S05]  /*11be0*/  BRA `(.L_x_6975) ;  /* 0xffffffbc00447947 */ /* 0x000fea000383ffff */
.L_x_6842:
[----:B------:R-:W-:Y:S01]  /*11bf0*/  BSSY B1, `(.L_x_6976) ;  /* 0x0000006000017945 */ /* 0x000fe20003800000 */
[----:B------:R-:W-:-:S07]  /*11c00*/  IMAD.MOV.U32 R15, RZ, RZ, -0x1 ;  /* 0xffffffffff0f7424 */ /* 0x000fce00078e00ff */
[----:B01-3--:R-:W-:Y:S05]  /*11c10*/  WARPSYNC.COLLECTIVE R15, `(.L_x_6977) ;  /* 0x000000000f0c7348 */ /* 0x00bfea0003c00000 */
[----:B------:R-:W-:Y:S02]  /*11c20*/  ELECT P6, UR62, PT ;  /* 0x00000000003e782f */ /* 0x000fe400038c0000 */
[----:B------:R-:W-:Y:S01]  /*11c30*/  MOV R14, UR62 ;  /* 0x0000003e000e7c02 */ /* 0x000fe20008000f00 */
[----:B01-3--:R-:W-:Y:S10]  /*11c40*/  ENDCOLLECTIVE ;  /* 0x000000000000791b */ /* 0x00bff40003800000 */
.L_x_6977:
[----:B------:R-:W-:Y:S05]  /*11c50*/  BSYNC B1 ;  /* 0x0000000000017941 */ /* 0x000fea0003800000 */
.L_x_6976:
[----:B------:R-:W-:Y:S05]  /*11c60*/  BRA `(.L_x_6978) ;  /* 0xffffffbc003c7947 */ /* 0x000fea000383ffff */
.L_x_6844:
[----:B-1----:R1:W2:Y:S02]  /*11c70*/  SYNCS.PHASECHK.TRANS64.TRYWAIT P1, [R5+URZ+0x28840], R0 ;  /* 0x02884000050075a7 */ /* 0x0022a4000802017f */
[----:B--2---:R-:W-:Y:S05]  /*11c80*/  @!P1 NANOSLEEP.SYNCS 0x989680 ;  /* 0x009896800000995d */ /* 0x004fea0003900000 */
[----:B------:R-:W2:Y:S02]  /*11c90*/  @!P1 SYNCS.PHASECHK.TRANS64 P1, [R5+URZ+0x28840], R0 ;  /* 0x02884000050095a7 */ /* 0x000ea4000802007f */
[----:B--2---:R-:W-:Y:S05]  /*11ca0*/  @!P1 BRA `(.L_x_6844) ;  /* 0xfffffffc00f09947 */ /* 0x004fea000383ffff */
[----:B------:R-:W-:Y:S05]  /*11cb0*/  BRA `(.L_x_6979) ;  /* 0xffffffbc005c7947 */ /* 0x000fea000383ffff */
.L_x_6846:
[----:B--2---:R2:W4:Y:S02]  /*11cc0*/  SYNCS.PHASECHK.TRANS64.TRYWAIT P1, [R25+URZ+0x28840], R2 ;  /* 0x02884002190075a7 */ /* 0x004524000802017f */
[----:B----4-:R-:W-:Y:S05]  /*11cd0*/  @!P1 NANOSLEEP.SYNCS 0x989680 ;  /* 0x009896800000995d */ /* 0x010fea0003900000 */
[----:B------:R-:W4:Y:S02]  /*11ce0*/  @!P1 SYNCS.PHASECHK.TRANS64 P1, [R25+URZ+0x28840], R2 ;  /* 0x02884002190095a7 */ /* 0x000f24000802007f */
[----:B----4-:R-:W-:Y:S05]  /*11cf0*/  @!P1 BRA `(.L_x_6846) ;  /* 0xfffffffc00f09947 */ /* 0x010fea000383ffff */
[----:B------:R-:W-:Y:S05]  /*11d00*/  BRA `(.L_x_6980) ;  /* 0xffffffbc00687947 */ /* 0x000fea000383ffff */
.L_x_6848:
[----:B----4-:R4:W0:Y:S02]  /*11d10*/  SYNCS.PHASECHK.TRANS64.TRYWAIT P1, [R5+URZ+0x28860], R0 ;  /* 0x02886000050075a7 */ /* 0x010824000802017f */
[----:B0-----:R-:W-:Y:S05]  /*11d20*/  @!P1 NANOSLEEP.SYNCS 0x989680 ;  /* 0x009896800000995d */ /* 0x001fea0003900000 */
[----:B------:R-:W0:Y:S02]  /*11d30*/  @!P1 SYNCS.PHASECHK.TRANS64 P1, [R5+URZ+0x28860], R0 ;  /* 0x02886000050095a7 */ /* 0x000e24000802007f */
[----:B0-----:R-:W-:Y:S05]  /*11d40*/  @!P1 BRA `(.L_x_6848) ;  /* 0xfffffffc00f09947 */ /* 0x001fea000383ffff */
[----:B------:R-:W-:Y:S05]  /*11d50*/  BRA `(.L_x_6981) ;  /* 0xffffffbc00647947 */ /* 0x000fea000383ffff */
.L_x_6982:
        /* <DEDUP_REMOVED lines=10> */
.L_x_15844:


//--------------------- .text._ZN7cutlass13device_kernelIN5flash11enable_sm90INS1_16FlashAttnFwdSm90INS1_25CollectiveMainloopFwdSm90ILi2EN4cute5tupleIJNS5_1CILi1EEES8_S8_EEENS6_IJNS7_ILi128EEESA_SA_EEELi128ENS_10bfloat16_tEfNS_4arch4Sm90ELb0ELb0ELb0ELb1ELb1ELb1ELb0ELb1ELb1ELb1ELb0ELb0EEENS1_21CollectiveEpilogueFwdISB_S9_SC_SE_Li256ELb1ELb1ELb0ELb0EEENS1_36VarlenDynamicPersistentTileSchedulerILi128ELi128ELi256ELi128ELb0ELb1ELb1ELb0ELb1ELb1EEEEEEEEEvNT_6ParamsE --------------------------
	.section	.text._ZN7cutlass13device_kernelIN5flash11enable_sm90INS1_16FlashAttnFwdSm90INS1_25CollectiveMainloopFwdSm90ILi2EN4cute5tupleIJNS5_1CILi1EEES8_S8_EEENS6_IJNS7_ILi128EEESA_SA_EEELi128ENS_10bfloat16_tEfNS_4arch4Sm90ELb0ELb0ELb0ELb1ELb1ELb1ELb0ELb1ELb1ELb1ELb0ELb0EEENS1_21CollectiveEpilogueFwdISB_S9_SC_SE_Li256ELb1ELb1ELb0ELb0EEENS1_36VarlenDynamicPersistentTileSchedulerILi128ELi128ELi256ELi128ELb0ELb1ELb1ELb0ELb1ELb1EEEEEEEEEvNT_6ParamsE,"ax",@progbits
	.align	128
.text._ZN7cutlass13device_kernelIN5flash11enable_sm90INS1_16FlashAttnFwdSm90INS1_25CollectiveMainloopFwdSm90ILi2EN4cute5tupleIJNS5_1CILi1EEES8_S8_EEENS6_IJNS7_ILi128EEESA_SA_EEELi128ENS_10bfloat16_tEfNS_4arch4Sm90ELb0ELb0ELb0ELb1ELb1ELb1ELb0ELb1ELb1ELb1ELb0ELb0EEENS1_21CollectiveEpilogueFwdISB_S9_SC_SE_Li256ELb1ELb1ELb0ELb0EEENS1_36VarlenDynamicPersistentTileSchedulerILi128ELi128ELi256ELi128ELb0ELb1ELb1ELb0ELb1ELb1EEEEEEEEEvNT_6ParamsE:
        .type           _ZN7cutlass13device_kernelIN5flash11enable_sm90INS1_16FlashAttnFwdSm90INS1_25CollectiveMainloopFwdSm90ILi2EN4cute5tupleIJNS5_1CILi1EEES8_S8_EEENS6_IJNS7_ILi128EEESA_SA_EEELi128ENS_10bfloat16_tEfNS_4arch4Sm90ELb0ELb0ELb0ELb1ELb1ELb1ELb0ELb1ELb1ELb1ELb0ELb0EEENS1_21CollectiveEpilogueFwdISB_S9_SC_SE_Li256ELb1ELb1ELb0ELb0EEENS1_36VarlenDynamicPersistentTileSchedulerILi128ELi128ELi256ELi128ELb0ELb1ELb1ELb0ELb1ELb1EEEEEEEEEvNT_6ParamsE,@function
        .size           _ZN7cutlass13device_kernelIN5flash11enable_sm90INS1_16FlashAttnFwdSm90INS1_25CollectiveMainloopFwdSm90ILi2EN4cute5tupleIJNS5_1CILi1EEES8_S8_EEENS6_IJNS7_ILi128EEESA_SA_EEELi128ENS_10bfloat16_tEfNS_4arch4Sm90ELb0ELb0ELb0ELb1ELb1ELb1ELb0ELb1ELb1ELb1ELb0ELb0EEENS1_21CollectiveEpilogueFwdISB_S9_SC_SE_Li256ELb1ELb1ELb0ELb0EEENS1_36VarlenDynamicPersistentTileSchedulerILi128ELi128ELi256ELi128ELb0ELb1ELb1ELb0ELb1ELb1EEEEEEEEEvNT_6ParamsE,(.L_x_15845 - _ZN7cutlass13device_kernelIN5flash11enable_sm90INS1_16FlashAttnFwdSm90INS1_25CollectiveMainloopFwdSm90ILi2EN4cute5tupleIJNS5_1CILi1EEES8_S8_EEENS6_IJNS7_ILi128EEESA_SA_EEELi128ENS_10bfloat16_tEfNS_4arch4Sm90ELb0ELb0ELb0ELb1ELb1ELb1ELb0ELb1ELb1ELb1ELb0ELb0EEENS1_21CollectiveEpilogueFwdISB_S9_SC_SE_Li256ELb1ELb1ELb0ELb0EEENS1_36VarlenDynamicPersistentTileSchedulerILi128ELi128ELi256ELi128ELb0ELb1ELb1ELb0ELb1ELb1EEEEEEEEEvNT_6ParamsE)
        .other          _ZN7cutlass13device_kernelIN5flash11enable_sm90INS1_16FlashAttnFwdSm90INS1_25CollectiveMainloopFwdSm90ILi2EN4cute5tupleIJNS5_1CILi1EEES8_S8_EEENS6_IJNS7_ILi128EEESA_SA_EEELi128ENS_10bfloat16_tEfNS_4arch4Sm90ELb0ELb0ELb0ELb1ELb1ELb1ELb0ELb1ELb1ELb1ELb0ELb0EEENS1_21CollectiveEpilogueFwdISB_S9_SC_SE_Li256ELb1ELb1ELb0ELb0EEENS1_36VarlenDynamicPersistentTileSchedulerILi128ELi128ELi256ELi128ELb0ELb1ELb1ELb0ELb1ELb1EEEEEEEEEvNT_6ParamsE,@"STO_CUDA_ENTRY STV_DEFAULT"
_ZN7cutlass13device_kernelIN5flash11enable_sm90INS1_16FlashAttnFwdSm90INS1_25CollectiveMainloopFwdSm90ILi2EN4cute5tupleIJNS5_1CILi1EEES8_S8_EEENS6_IJNS7_ILi128EEESA_SA_EEELi128ENS_10bfloat16_tEfNS_4arch4Sm90ELb0ELb0ELb0ELb1ELb1ELb1ELb0ELb1ELb1ELb1ELb0ELb0EEENS1_21CollectiveEpilogueFwdISB_S9_SC_SE_Li256ELb1ELb1ELb0ELb0EEENS1_36VarlenDynamicPersistentTileSchedulerILi128ELi128ELi256ELi128ELb0ELb1ELb1ELb0ELb1ELb1EEEEEEEEEvNT_6ParamsE:
        /* <DEDUP_REMOVED lines=17> */
.L_x_6984:
[----:B------:R-:W-:Y:S05]  /*0110*/  BSYNC B0 ;  /* 0x0000000000007941 */ /* 0x000fea0003800000 */
.L_x_6983:
[----:B------:R-:W-:Y:S01]  /*0120*/  VOTEU.ANY UP0, P0 ;  /* 0x00000000003f7886 */ /* 0x000fe20000000100 */
[----:B------:R-:W0:Y:S01]  /*0130*/  SHFL.IDX PT, R3, R2, RZ, 0x1f ;  /* 0x00001fff02037589 */ /* 0x000e2200000e0000 */
[----:B------:R-:W-:Y:S01]  /*0140*/  UMOV UR4, 0x80 ;  /* 0x0000008000047882 */ /* 0x000fe20000000000 */
[----:B------:R-:W-:Y:S01]  /*0150*/  UMOV UR7, 0x100 ;  /* 0x0000010000077882 */ /* 0x000fe20000000000 */
[----:B------:R-:W-:Y:S01]  /*0160*/  SHF.R.U32.HI R4, RZ, 0x7, R0 ;  /* 0x00000007ff047819 */ /* 0x000fe20000011600 */
[----:B------:R-:W1:Y:S01]  /*0170*/  @UP0 S2UR UR8, SR_CgaCtaId ;  /* 0x00000000000809c3 */ /* 0x000e620000008800 */
[----:B------:R-:W-:Y:S01]  /*0180*/  @UP0 UMOV UR6, 0x400 ;  /* 0x0000040000060882 */ /* 0x000fe20000000000 */
[----:B------:R-:W-:-:S04]  /*0190*/  @UP0 UIADD3 UR4, -UR4, 0x100000, URZ ;  /* 0x0010000004040890 */ /* 0x000fc8000fffe13f */
[----:B------:R-:W-:Y:S02]  /*01a0*/  @UP0 USHF.L.U32 UR5, UR4, 0xb, URZ ;  /* 0x0000000b04050899 */ /* 0x000fe4000800063f */
[----:B------:R-:W-:Y:S01]  /*01b0*/  @UP0 USHF.L.U32 UR4, UR4, 0x1, URZ ;  /* 0x0000000104040899 */ /* 0x000fe2000800063f */
[----:B------:R-:W-:Y:S01]  /*01c0*/  VOTEU.ANY UP1, P0 ;  /* 0x00000000003f7886 */ /* 0x000fe20000020100 */
[----:B0-----:R-:W-:Y:S02]  /*01d0*/  ISETP.NE.AND P1, PT, R3, RZ, PT ;  /* 0x000000ff0300720c */ /* 0x001fe40003f25270 */
[----:B------:R0:W2:Y:S01]  /*01e0*/  SHFL.IDX PT, R3, R4, RZ, 0x1f ;  /* 0x00001fff04037589 */ /* 0x0000a200000e0000 */
[----:B-1----:R-:W-:Y:S02]  /*01f0*/  @UP0 ULEA UR8, UR8, UR6, 0x18 ;  /* 0x0000000608080291 */ /* 0x002fe4000f8ec03f */
[----:B------:R-:W-:-:S04]  /*0200*/  @UP0 UIADD3 UR6, -UR7, 0x100000, URZ ;  /* 0x0010000007060890 */ /* 0x000fc8000fffe13f */
[----:B------:R-:W-:Y:S02]  /*0210*/  @UP0 USHF.L.U32 UR7, UR6, 0xb, URZ ;  /* 0x0000000b06070899 */ /* 0x000fe4000800063f */
[----:B------:R-:W-:Y:S01]  /*0220*/  @UP0 USHF.L.U32 UR6, UR6, 0x1, URZ ;  /* 0x0000000106060899 */ /* 0x000fe2000800063f */
[----:B------:R-:W-:Y:S01]  /*0230*/  VOTEU.ANY UP0, P0 ;  /* 0x00000000003f7886 */ /* 0x000fe20000000100 */
[----:B------:R-:W1:Y:S04]  /*0240*/  FENCE.VIEW.ASYNC.S ;  /* 0x00000000000073c6 */ /* 0x000e680000000000 */
[----:B-1----:R0:W1:Y:S06]  /*0250*/  @UP0 SYNCS.EXCH.64 URZ, [UR8+0x28800], UR4 ;  /* 0x02880004083f05b2 */ /* 0x00206c0008000100 */
[----:B------:R0:W3:Y:S02]  /*0260*/  @UP1 SYNCS.EXCH.64 URZ, [UR8+0x28820], UR6 ;  /* 0x02882006083f15b2 */ /* 0x0000e40008000100 */
[----:B0-----:R-:W-:Y:S05]  /*0270*/  @P1 BRA `(.L_x_6985) ;  /* 0x0000000000481947 */ /* 0x001fea0003800000 */
        /* <DEDUP_REMOVED lines=16> */
[----:B------:R0:W0:Y:S01]  /*0380*/  SYNCS.EXCH.64 URZ, [UR8+0x28848], UR6 ;  /* 0x02884806083f75b2 */ /* 0x0000220008000100 */
[----:B------:R-:W-:Y:S01]  /*0390*/  NOP ;  /* 0x0000000000007918 */ /* 0x000fe20000000000 */
.L_x_6985:
        /* <DEDUP_REMOVED lines=22> */
.L_x_6986:
        /* <DEDUP_REMOVED lines=18> */
.L_x_6987:
        /* <DEDUP_REMOVED lines=22> */
.L_x_6988:
        /* <DEDUP_REMOVED lines=22> */
.L_x_6989:
[----:B--2---:R-:W-:Y:S01]  /*08e0*/  ISETP.NE.AND P0, PT, R3, RZ, PT ;  /* 0x000000ff0300720c */ /* 0x004fe20003f05270 */
[----:B------:R-:W-:Y:S01]  /*08f0*/  IMAD.MOV.U32 R3, RZ, RZ, 0x1 ;  /* 0x00000001ff037424 */ /* 0x000fe200078e00ff */
[----:B------:R-:W-:Y:S01]  /*0900*/  NOP ;  /* 0x0000000000007918 */ /* 0x000fe20000000000 */
[----:B------:R-:W-:Y:S01]  /*0910*/  ULDC.64 UR38, c[0x0][0x208] ;  /* 0x0000820000267ab9 */ /* 0x000fe20000000a00 */
[----:B------:R-:W-:Y:S02]  /*0920*/  BSSY B9, `(.L_x_6990) ;  /* 0x000193a000097945 */ /* 0x000fe40003800000 */
[----:B------:R-:W-:-:S05]  /*0930*/  SEL R3, R3, 0x2, !P0 ;  /* 0x0000000203037807 */ /* 0x000fca0004000000 */
[----:B------:R2:W-:Y:S01]  /*0940*/  STL [R1+0xc], R3 ;  /* 0x00000c0301007387 */ /* 0x0005e20000100800 */
[----:B01-34-:R-:W-:Y:S06]  /*0950*/  BAR.SYNC.DEFER_BLOCKING 0x0 ;  /* 0x0000000000007b1d */ /* 0x01bfec0000010000 */
[----:B------:R-:W-:Y:S05]  /*0960*/  @!P0 BRA `(.L_x_6991) ;  /* 0x0000012c00408947 */ /* 0x000fea0003800000 */
.L_x_6992:
[----:B------:R-:W-:-:S08]  /*0970*/  NOP ;  /* 0x0000000000007918 */ /* 0x000fd00000000000 */
[----:B------:R-:W0:Y:S02]  /*0980*/  USETMAXREG.TRY_ALLOC.CTAPOOL UP0, 0xe8 ;  /* 0x000000e8000079c8 */ /* 0x000e240008000600 */
[----:B0-----:R-:W-:-:S13]  /*0990*/  PLOP3.LUT P0, PT, PT, PT, UP0, 0x80, 0x0 ;  /* 0x000000000000781c */ /* 0x001fda0003f0f008 */
[----:B------:R-:W-:Y:S05]  /*09a0*/  @!P0 BRA `(.L_x_6992) ;  /* 0xfffffffc00f08947 */ /* 0x000fea000383ffff */
[----:B------:R-:W-:Y:S01]  /*09b0*/  SHF.R.U32.HI R2, RZ, 0x7, R0 ;  /* 0x00000007ff027819 */ /* 0x000fe20000011600 */
[----:B------:R-:W0:Y:S01]  /*09c0*/  S2R R222, SR_CgaCtaId ;  /* 0x0000000000de7919 */ /* 0x000e220000008800 */
[----:B--2---:R-:W-:Y:S01]  /*09d0*/  MOV R3, 0x400 ;  /* 0x0000040000037802 */ /* 0x004fe20000000f00 */
[----:B------:R-:W-:Y:S01]  /*09e0*/  ULDC UR4, c[0x0][0xc3c] ;  /* 0x00030f0000047ab9 */ /* 0x000fe20000000800 */
[----:B------:R-:W-:Y:S06]  /*09f0*/  BAR.ARV 0x8, 0x180 ;  /* 0x0206000000007b1d */ /* 0x000fec0000002000 */
[----:B------:R-:W-:-:S13]  /*0a00*/  ISETP.NE.AND P0, PT, R2, 0x1, PT ;  /* 0x000000010200780c */ /* 0x000fda0003f05270 */
[----:B------:R-:W-:Y:S08]  /*0a10*/  @!P0 BAR.ARV 0x9, 0x100 ;  /* 0x0244000000008b1d */ /* 0x000ff00000002000 */
[----:B------:R-:W-:Y:S01]  /*0a20*/  BAR.SYNC.DEFER_BLOCKING 0x5, 0x180 ;  /* 0x0146000000007b1d */ /* 0x000fe20000010000 */
[----:B0-----:R-:W-:-:S05]  /*0a30*/  LEA R156, R222, R3, 0x18 ;  /* 0x00000003de9c7211 */ /* 0x001fca00078ec0ff */
[----:B------:R-:W0:Y:S02]  /*0a40*/  LDS.128 R40, [R156+0x288d0] ;  /* 0x0288d0009c287984 */ /* 0x000e240000000c00 */
[----:B------:R-:W-:Y:S06]  /*0a50*/  BAR.ARV 0x4, 0x180 ;  /* 0x0106000000007b1d */ /* 0x000fec0000002000 */
[----:B0-----:R-:W-:-:S13]  /*0a60*/  ISETP.GE.AND P0, PT, R43, UR4, PT ;  /* 0x000000042b007c0c */ /* 0x001fda000bf06270 */
[----:B------:R-:W-:Y:S05]  /*0a70*/  @P0 BRA `(.L_x_6993) ;  /* 0x0000019000900947 */ /* 0x000fea0003800000 */
[----:B------:R-:W2:Y:S01]  /*0a80*/  LDL.LU R14, [R1+0xc] ;  /* 0x00000c00010e7983 */ /* 0x000ea20000300800 */
[----:B------:R-:W-:Y:S01]  /*0a90*/  VIADD R13, R0, 0xffffff80 ;  /* 0xffffff80000d7836 */ /* 0x000fe20000000000 */
[----:B------:R-:W-:Y:S01]  /*0aa0*/  CS2R R154, SRZ ;  /* 0x00000000009a7805 */ /* 0x000fe2000001ff00 */
[----:B------:R-:W-:Y:S02]  /*0ab0*/  IMAD.MOV.U32 R12, RZ, RZ, -0x2 ;  /* 0xfffffffeff0c7424 */ /* 0x000fe400078e00ff */
[----:B------:R-:W-:Y:S01]  /*0ac0*/  VIADD R211, R156, 0x10400 ;  /* 0x000104009cd37836 */ /* 0x000fe20000000000 */
[----:B------:R-:W-:Y:S01]  /*0ad0*/  SHF.R.S32.HI R0, RZ, 0x1f, R13 ;  /* 0x0000001fff007819 */ /* 0x000fe2000001140d */
[----:B------:R-:W-:Y:S02]  /*0ae0*/  IMAD.MOV.U32 R207, RZ, RZ, RZ ;  /* 0x000000ffffcf7224 */ /* 0x000fe400078e00ff */
[----:B------:R-:W-:Y:S01]  /*0af0*/  IMAD.MOV.U32 R158, RZ, RZ, RZ ;  /* 0x000000ffff9e7224 */ /* 0x000fe200078e00ff */
[CC--:B------:R-:W-:Y:S01]  /*0b00*/  LEA.HI R2, R0.reuse, R13.reuse, RZ, 0x7 ;  /* 0x0000000d00027211 */ /* 0x0c0fe200078f38ff */
[----:B------:R-:W-:Y:S01]  /*0b10*/  IMAD.MOV.U32 R152, RZ, RZ, RZ ;  /* 0x000000ffff987224 */ /* 0x000fe200078e00ff */
[----:B------:R-:W-:-:S02]  /*0b20*/  LEA.HI R4, R0, R13, RZ, 0x5 ;  /* 0x0000000d00047211 */ /* 0x000fc400078f28ff */
[----:B------:R-:W-:Y:S02]  /*0b30*/  LOP3.LUT R212, R2, 0xffffff80, RZ, 0xc0, !PT ;  /* 0xffffff8002d47812 */ /* 0x000fe400078ec0ff */
[----:B------:R-:W-:Y:S01]  /*0b40*/  SHF.R.S32.HI R221, RZ, 0x7, R2 ;  /* 0x00000007ffdd7819 */ /* 0x000fe20000011402 */
[----:B------:R-:W-:Y:S01]  /*0b50*/  IMAD.SHL.U32 R5, R4, 0x20, RZ ;  /* 0x0000002004057824 */ /* 0x000fe200078e00ff */
[----:B------:R-:W-:Y:S01]  /*0b60*/  LEA.HI R3, R0, R13, RZ, 0x4 ;  /* 0x0000000d00037211 */ /* 0x000fe200078f20ff */
[----:B------:R-:W-:Y:S01]  /*0b70*/  IMAD.IADD R212, R13, 0x1, -R212 ;  /* 0x000000010dd47824 */ /* 0x000fe200078e0ad4 */
[----:B------:R-:W-:Y:S02]  /*0b80*/  LEA.HI R2, R2, R221, RZ, 0x1 ;  /* 0x000000dd02027211 */ /* 0x000fe400078f08ff */
[----:B------:R-:W-:Y:S02]  /*0b90*/  LEA.HI R11, R0, R13, RZ, 0x2 ;  /* 0x0000000d000b7211 */ /* 0x000fe400078f10ff */
[----:B------:R-:W-:-:S02]  /*0ba0*/  SHF.R.S32.HI R7, RZ, 0x1f, R212 ;  /* 0x0000001fff077819 */ /* 0x000fc400000114d4 */
[----:B------:R-:W-:Y:S02]  /*0bb0*/  LOP3.LUT R2, R2, 0x3fffffe, RZ, 0xc0, !PT ;  /* 0x03fffffe02027812 */ /* 0x000fe400078ec0ff */
[CC--:B------:R-:W-:Y:S02]  /*0bc0*/  LEA.HI R8, R7.reuse, R212.reuse, RZ, 0x2 ;  /* 0x000000d407087211 */ /* 0x0c0fe400078f10ff */
[----:B------:R-:W-:Y:S01]  /*0bd0*/  LEA.HI R7, R7, R212, RZ, 0x5 ;  /* 0x000000d407077211 */ /* 0x000fe200078f28ff */
[----:B------:R-:W-:Y:S01]  /*0be0*/  IMAD.IADD R2, R221, 0x1, -R2 ;  /* 0x00000001dd027824 */ /* 0x000fe200078e0a02 */
[--C-:B------:R-:W-:Y:S02]  /*0bf0*/  SHF.R.S32.HI R9, RZ, 0x2, R8.reuse ;  /* 0x00000002ff097819 */ /* 0x100fe40000011408 */
[----:B------:R-:W-:Y:S02]  /*0c00*/  SHF.R.S32.HI R10, RZ, 0x1f, R8 ;  /* 0x0000001fff0a7819 */ /* 0x000fe40000011408 */
[----:B------:R-:W-:-:S02]  /*0c10*/  SHF.R.S32.HI R7, RZ, 0x5, R7 ;  /* 0x00000005ff077819 */ /* 0x000fc40000011407 */
[----:B------:R-:W-:Y:S02]  /*0c20*/  LEA.HI R10, R10, R9, RZ, 0x3 ;  /* 0x000000090a0a7211 */ /* 0x000fe400078f18ff */
[----:B------:R-:W-:Y:S02]  /*0c30*/  SHF.R.S32.HI R6, RZ, 0x4, R3 ;  /* 0x00000004ff067819 */ /* 0x000fe40000011403 */
[----:B------:R-:W-:Y:S02]  /*0c40*/  LOP3.LUT R10, R10, 0xfffffff8, RZ, 0xc0, !PT ;  /* 0xfffffff80a0a7812 */ /* 0x000fe400078ec0ff */
[----:B------:R-:W-:Y:S02]  /*0c50*/  LOP3.LUT R4, R3, 0x3fffff0, RZ, 0xc0, !PT ;  /* 0x03fffff003047812 */ /* 0x000fe400078ec0ff */
[----:B------:R-:W-:Y:S01]  /*0c60*/  LOP3.LUT R11, R11, 0xfffffffc, RZ, 0xc0, !PT ;  /* 0xfffffffc0b0b7812 */ /* 0x000fe200078ec0ff */
[----:B------:R-:W-:Y:S01]  /*0c70*/  IMAD.IADD R10, R9, 0x1, -R10 ;  /* 0x00000001090a7824 */ /* 0x000fe200078e0a0a */
[----:B------:R-:W-:Y:S01]  /*0c80*/  LOP3.LUT R5, R5, 0xfffffc00, RZ, 0xc0, !PT ;  /* 0xfffffc0005057812 */ /* 0x000fe200078ec0ff */
[----:B------:R-:W-:Y:S01]  /*0c90*/  IMAD.IADD R4, R13, 0x1, -R4 ;  /* 0x000000010d047824 */ /* 0x000fe200078e0a04 */
[----:B------:R-:W-:Y:S01]  /*0ca0*/  LEA.HI R3, R3, R6, RZ, 0x1 ;  /* 0x0000000603037211 */ /* 0x000fe200078f08ff */
[----:B------:R-:W-:Y:S01]  /*0cb0*/  IMAD.IADD R11, R13, 0x1, -R11 ;  /* 0x000000010d0b7824 */ /* 0x000fe200078e0a0b */
[----:B------:R-:W-:Y:S01]  /*0cc0*/  LEA R7, R7, R10, 0x4 ;  /* 0x0000000a07077211 */ /* 0x000fe200078e20ff */
[----:B------:R-:W-:Y:S01]  /*0cd0*/  IMAD R4, R4, 0x40, R5 ;  /* 0x0000004004047824 */ /* 0x000fe200078e0205 */
[----:B------:R-:W-:-:S02]  /*0ce0*/  LOP3.LUT R3, R3, 0x1ffffffe, RZ, 0xc0, !PT ;  /* 0x1ffffffe03037812 */ /* 0x000fc400078ec0ff */
[----:B------:R-:W-:Y:S01]  /*0cf0*/  LEA.HI R5, R11, R11, RZ, 0x1 ;  /* 0x0000000b0b057211 */ /* 0x000fe200078f08ff */
[----:B------:R-:W-:Y:S01]  /*0d00*/  IMAD R223, R2, 0x40, R7 ;  /* 0x0000004002df7824 */ /* 0x000fe200078e0207 */
[-C--:B------:R-:W-:Y:S01]  /*0d10*/  LEA.HI R2, R0, R13.reuse, RZ, 0x6 ;  /* 0x0000000d00027211 */ /* 0x080fe200078f30ff */
[----:B------:R-:W-:Y:S01]  /*0d20*/  IMAD.IADD R3, R6, 0x1, -R3 ;  /* 0x0000000106037824 */ /* 0x000fe200078e0a03 */
[----:B------:R-:W-:Y:S02]  /*0d30*/  LEA.HI R0, R0, R13, RZ, 0x3 ;  /* 0x0000000d00007211 */ /* 0x000fe400078f18ff */
[----:B------:R-:W-:Y:S01]  /*0d40*/  LOP3.LUT R6, R5, 0x1ffffffe, RZ, 0xc0, !PT ;  /* 0x1ffffffe05067812 */ /* 0x000fe200078ec0ff */
[----:B------:R-:W-:Y:S01]  /*0d50*/  IMAD R226, R3, 0x8, R4 ;  /* 0x0000000803e27824 */ /* 0x000fe200078e0204 */
[----:B------:R-:W-:Y:S01]  /*0d60*/  SHF.R.S32.HI R153, RZ, 0x3, R0 ;  /* 0x00000003ff997819 */ /* 0x000fe20000011400 */
[----:B------:R-:W-:Y:S01]  /*0d70*/  IMAD.SHL.U32 R2, R2, 0x8, RZ ;  /* 0x0000000802027824 */ /* 0x000fe200078e00ff */
[----:B------:R-:W-:Y:S01]  /*0d80*/  LOP3.LUT R202, R0, 0xfffffff8, RZ, 0xc0, !PT ;  /* 0xfffffff800ca7812 */ /* 0x000fe200078ec0ff */
[----:B------:R-:W-:Y:S01]  /*0d90*/  IMAD.IADD R6, R11, 0x1, -R6 ;  /* 0x000000010b067824 */ /* 0x000fe200078e0a06 */
[C---:B------:R-:W-:Y:S01]  /*0da0*/  IADD3 R219, R153.reuse, 0x40, RZ ;  /* 0x0000004099db7810 */ /* 0x040fe20007ffe0ff */
[C---:B------:R-:W-:Y:S01]  /*0db0*/  VIADD R220, R153.reuse, 0x20 ;  /* 0x0000002099dc7836 */ /* 0x040fe20000000000 */
[----:B------:R-:W-:Y:S01]  /*0dc0*/  LOP3.LUT R9, R8, 0x7ffffffc, RZ, 0xc0, !PT ;  /* 0x7ffffffc08097812 */ /* 0x000fe200078ec0ff */
[----:B------:R-:W-:Y:S01]  /*0dd0*/  VIADD R218, R153, 0x60 ;  /* 0x0000006099da7836 */ /* 0x000fe20000000000 */
[----:B------:R-:W-:Y:S01]  /*0de0*/  SHF.R.S32.HI R0, RZ, 0x1f, R219 ;  /* 0x0000001fff007819 */ /* 0x000fe200000114db */
[----:B------:R-:W-:Y:S01]  /*0df0*/  IMAD.IADD R202, R13, 0x1, -R202 ;  /* 0x000000010dca7824 */ /* 0x000fe200078e0aca */
[----:B------:R-:W-:Y:S01]  /*0e00*/  SHF.R.S32.HI R5, RZ, 0x1f, R220 ;  /* 0x0000001fff057819 */ /* 0x000fe200000114dc */
[----:B------:R-:W-:Y:S01]  /*0e10*/  IMAD.SHL.U32 R228, R153, 0x40, RZ ;  /* 0x0000004099e47824 */ /* 0x000fe200078e00ff */
[----:B------:R-:W-:Y:S01]  /*0e20*/  SHF.R.S32.HI R7, RZ, 0x1f, R218 ;  /* 0x0000001fff077819 */ /* 0x000fe200000114da */
[----:B------:R-:W-:Y:S01]  /*0e30*/  IMAD.SHL.U32 R193, R220, 0x40, RZ ;  /* 0x00000040dcc17824 */ /* 0x000fe200078e00ff */
[----:B------:R-:W-:Y:S01]  /*0e40*/  LEA.HI R5, R5, R220, RZ, 0x3 ;  /* 0x000000dc05057211 */ /* 0x000fe200078f18ff */
[----:B------:R-:W-:Y:S01]  /*0e50*/  IMAD.SHL.U32 R192, R219, 0x40, RZ ;  /* 0x00000040dbc07824 */ /* 0x000fe200078e00ff */
[----:B------:R-:W-:Y:S01]  /*0e60*/  LEA.HI R0, R0, R219, RZ, 0x3 ;  /* 0x000000db00007211 */ /* 0x000fe200078f18ff */
[----:B------:R-:W-:Y:S01]  /*0e70*/  IMAD.SHL.U32 R159, R218, 0x40, RZ ;  /* 0x00000040da9f7824 */ /* 0x000fe200078e00ff */
[----:B------:R-:W-:Y:S01]  /*0e80*/  LEA.HI R7, R7, R218, RZ, 0x3 ;  /* 0x000000da07077211 */ /* 0x000fe200078f18ff */
[----:B------:R-:W-:Y:S01]  /*0e90*/  IMAD.SHL.U32 R16, R202, 0x8, RZ ;  /* 0x00000008ca107824 */ /* 0x000fe200078e00ff */
[----:B------:R-:W-:Y:S01]  /*0ea0*/  LOP3.LUT R3, R228, 0x1c0, RZ, 0xc0, !PT ;  /* 0x000001c0e4037812 */ /* 0x000fe200078ec0ff */
[----:B------:R-:W-:Y:S01]  /*0eb0*/  IMAD.IADD R9, R212, 0x1, -R9 ;  /* 0x00000001d4097824 */ /* 0x000fe200078e0a09 */
[----:B------:R-:W-:Y:S01]  /*0ec0*/  LOP3.LUT R193, R193, 0x1c0, RZ, 0xc0, !PT ;  /* 0x000001c0c1c17812 */ /* 0x000fe200078ec0ff */
[----:B------:R-:W-:Y:S01]  /*0ed0*/  IMAD.SHL.U32 R5, R5, 0x40, RZ ;  /* 0x0000004005057824 */ /* 0x000fe200078e00ff */
[----:B------:R-:W-:Y:S01]  /*0ee0*/  LOP3.LUT R192, R192, 0x1c0, RZ, 0xc0, !PT ;  /* 0x000001c0c0c07812 */ /* 0x000fe200078ec0ff */
[----:B------:R-:W-:Y:S01]  /*0ef0*/  IMAD.SHL.U32 R0, R0, 0x40, RZ ;  /* 0x0000004000007824 */ /* 0x000fe200078e00ff */
[----:B------:R-:W-:Y:S01]  /*0f00*/  LOP3.LUT R159, R159, 0x1c0, RZ, 0xc0, !PT ;  /* 0x000001c09f9f7812 */ /* 0x000fe200078ec0ff */
[----:B------:R-:W-:Y:S01]  /*0f10*/  IMAD.SHL.U32 R7, R7, 0x40, RZ ;  /* 0x0000004007077824 */ /* 0x000fe200078e00ff */
[----:B------:R-:W-:Y:S01]  /*0f20*/  SHF.R.U32.HI R198, RZ, 0x3, R3 ;  /* 0x00000003ffc67819 */ /* 0x000fe20000011603 */
[----:B------:R-:W-:Y:S01]  /*0f30*/  IMAD.SHL.U32 R18, R202, 0x4, RZ ;  /* 0x00000004ca127824 */ /* 0x000fe200078e00ff */
[--C-:B------:R-:W-:Y:S01]  /*0f40*/  LOP3.LUT R201, R3, 0x38, R16.reuse, 0xf8, !PT ;  /* 0x0000003803c97812 */ /* 0x100fe200078ef810 */
[----:B------:R-:W-:Y:S01]  /*0f50*/  IMAD R225, R9, R12, 0x80 ;  /* 0x0000008009e17424 */ /* 0x000fe200078e020c */
[----:B------:R-:W-:Y:S01]  /*0f60*/  SHF.R.U32.HI R11, RZ, 0x3, R193 ;  /* 0x00000003ff0b7819 */ /* 0x000fe200000116c1 */
[----:B------:R-:W-:Y:S01]  /*0f70*/  VIADD R23, R18, 0x20 ;  /* 0x0000002012177836 */ /* 0x000fe20000000000 */
[----:B------:R-:W-:Y:S01]  /*0f80*/  LOP3.LUT R4, R193, 0x38, R16, 0xf8, !PT ;  /* 0x00000038c1047812 */ /* 0x000fe200078ef810 */
[----:B------:R-:W-:Y:S01]  /*0f90*/  VIADD R22, R16, 0x40 ;  /* 0x0000004010167836 */ /* 0x000fe20000000000 */
[----:B------:R-:W-:Y:S01]  /*0fa0*/  SHF.R.U32.HI R9, RZ, 0x3, R192 ;  /* 0x00000003ff097819 */ /* 0x000fe200000116c0 */
[----:B------:R-:W-:Y:S01]  /*0fb0*/  IMAD.SHL.U32 R214, R23, 0x2, RZ ;  /* 0x0000000217d67824 */ /* 0x000fe200078e00ff */
[----:B------:R-:W-:Y:S01]  /*0fc0*/  LOP3.LUT R3, R192, 0x38, R16, 0xf8, !PT ;  /* 0x00000038c0037812 */ /* 0x000fe200078ef810 */
[----:B------:R-:W-:Y:S01]  /*0fd0*/  IMAD R224, R6, 0x8, R223 ;  /* 0x0000000806e07824 */ /* 0x000fe200078e02df */
[----:B------:R-:W-:-:S02]  /*0fe0*/  SHF.R.U32.HI R229, RZ, 0x3, R159 ;  /* 0x00000003ffe57819 */ /* 0x000fc4000001169f */
[----:B------:R-:W-:Y:S02]  /*0ff0*/  LOP3.LUT R8, R159, 0x38, R16, 0xf8, !PT ;  /* 0x000000389f087812 */ /* 0x000fe400078ef810 */
[----:B------:R-:W-:Y:S02]  /*1000*/  LOP3.LUT R197, R5, 0xfffffe00, RZ, 0xc0, !PT ;  /* 0xfffffe0005c57812 */ /* 0x000fe400078ec0ff */
[----:B------:R-:W-:Y:S02]  /*1010*/  LOP3.LUT R196, R0, 0xfffffe00, RZ, 0xc0, !PT ;  /* 0xfffffe0000c47812 */ /* 0x000fe400078ec0ff */
[----:B------:R-:W-:Y:S02]  /*1020*/  LOP3.LUT R195, R7, 0xfffffe00, RZ, 0xc0, !PT ;  /* 0xfffffe0007c37812 */ /* 0x000fe400078ec0ff */
[----:B------:R-:W-:Y:S02]  /*1030*/  LOP3.LUT R199, R2, 0xfffffe00, RZ, 0xc0, !PT ;  /* 0xfffffe0002c77812 */ /* 0x000fe400078ec0ff */
[----:B------:R-:W-:-:S02]  /*1040*/  LOP3.LUT R4, R197, R4, R11, 0xf6, !PT ;  /* 0x00000004c5047212 */ /* 0x000fc400078ef60b */
[----:B------:R-:W-:Y:S02]  /*1050*/  LOP3.LUT R216, R196, R3, R9, 0xf6, !PT ;  /* 0x00000003c4d87212 */ /* 0x000fe400078ef609 */
[----:B------:R-:W-:Y:S01]  /*1060*/  LOP3.LUT R8, R195, R8, R229, 0xf6, !PT ;  /* 0x00000008c3087212 */ /* 0x000fe200078ef6e5 */
[--C-:B------:R-:W-:Y:S01]  /*1070*/  IMAD R217, R4, 0x2, R211.reuse ;  /* 0x0000000204d97824 */ /* 0x100fe200078e02d3 */
[----:B------:R-:W-:Y:S01]  /*1080*/  LOP3.LUT R201, R199, R201, R198, 0xf6, !PT ;  /* 0x000000c9c7c97212 */ /* 0x000fe200078ef6c6 */
[----:B------:R-:W-:Y:S01]  /*1090*/  IMAD R216, R216, 0x2, R211 ;  /* 0x00000002d8d87824 */ /* 0x000fe200078e02d3 */
[----:B------:R-:W-:Y:S01]  /*10a0*/  SHF.R.S32.HI R10, RZ, 0x1f, R23 ;  /* 0x0000001fff0a7819 */ /* 0x000fe20000011417 */
[----:B------:R-:W-:Y:S01]  /*10b0*/  IMAD R215, R8, 0x2, R211 ;  /* 0x0000000208d77824 */ /* 0x000fe200078e02d3 */
[----:B------:R-:W-:Y:S02]  /*10c0*/  SHF.R.S32.HI R227, RZ, 0x1f, R153 ;  /* 0x0000001fffe37819 */ /* 0x000fe40000011499 */
[----:B------:R-:W-:-:S02]  /*10d0*/  SHF.R.S32.HI R19, RZ, 0x1f, R18 ;  /* 0x0000001fff137819 */ /* 0x000fc40000011412 */
[----:B------:R-:W-:Y:S02]  /*10e0*/  SHF.R.S32.HI R17, RZ, 0x1f, R16 ;  /* 0x0000001fff117819 */ /* 0x000fe40000011410 */
[----:B------:R-:W-:Y:S02]  /*10f0*/  SHF.R.S32.HI R2, RZ, 0x1f, R22 ;  /* 0x0000001fff027819 */ /* 0x000fe40000011416 */
[----:B------:R-:W-:Y:S02]  /*1100*/  SHF.L.U64.HI R213, R23, 0x1, R10 ;  /* 0x0000000117d57819 */ /* 0x000fe4000001020a */
[----:B------:R-:W-:Y:S02]  /*1110*/  LEA R200, R201, R211, 0x1 ;  /* 0x000000d3c9c87211 */ /* 0x000fe400078e08ff */
[----:B--2---:R-:W-:-:S07]  /*1120*/  LOP3.LUT R157, R14, 0x1, RZ, 0xfc, !PT ;  /* 0x000000010e9d7812 */ /* 0x004fce00078efcff */
.L_x_7189:
[----:B0-----:R-:W0:Y:S02]  /*1130*/  LDC.64 R4, c[0x0][0xc88] ;  /* 0x00032200ff047b82 */ /* 0x001e240000000a00 */
[----:B0-----:R-:W-:-:S05]  /*1140*/  IMAD.WIDE R4, R43, 0x4, R4 ;  /* 0x000000042b047825 */ /* 0x001fca00078e0204 */
[----:B--2---:R-:W2:Y:S01]  /*1150*/  LDG.E R206, desc[UR38][R4.64] ;  /* 0x0000002604ce7981 */ /* 0x004ea2000c1e1900 */
[----:B------:R-:W-:Y:S05]  /*1160*/  YIELD ;  /* 0x0000000000007946 */ /* 0x000fea0003800000 */
[----:B------:R-:W-:Y:S01]  /*1170*/  ULDC.64 UR4, c[0x0][0xa28] ;  /* 0x00028a0000047ab9 */ /* 0x000fe20000000a00 */
[----:B------:R-:W-:Y:S01]  /*1180*/  ULDC.64 UR8, c[0x0][0xa18] ;  /* 0x0002860000087ab9 */ /* 0x000fe20000000a00 */
[----:B------:R-:W-:Y:S01]  /*1190*/  ISETP.NE.U32.AND P1, PT, RZ, UR4, PT ;  /* 0x00000004ff007c0c */ /* 0x000fe2000bf25070 */
[----:B------:R-:W-:Y:S01]  /*11a0*/  ULDC.64 UR6, c[0x0][0xa08] ;  /* 0x0002820000067ab9 */ /* 0x000fe20000000a00 */
[----:B------:R-:W-:Y:S01]  /*11b0*/  IMAD.MOV.U32 R0, RZ, RZ, RZ ;  /* 0x000000ffff007224 */ /* 0x000fe200078e00ff */
[----:B------:R-:W-:Y:S01]  /*11c0*/  ISETP.NE.U32.AND P0, PT, RZ, UR6, PT ;  /* 0x00000006ff007c0c */ /* 0x000fe2000bf05070 */
[----:B------:R-:W-:Y:S01]  /*11d0*/  IMAD.MOV.U32 R30, RZ, RZ, RZ ;  /* 0x000000ffff1e7224 */ /* 0x000fe200078e00ff */
[----:B------:R-:W-:-:S02]  /*11e0*/  ISETP.NE.AND.EX P1, PT, RZ, UR5, PT, P1 ;  /* 0x00000005ff007c0c */ /* 0x000fc4000bf25310 */
[----:B------:R-:W-:Y:S02]  /*11f0*/  ISETP.NE.AND.EX P0, PT, RZ, UR7, PT, P0 ;  /* 0x00000007ff007c0c */ /* 0x000fe4000bf05300 */
[----:B--2---:R-:W-:Y:S01]  /*1200*/  SHF.R.S32.HI R209, RZ, 0x1f, R206 ;  /* 0x0000001fffd17819 */ /* 0x004fe200000114ce */
[----:B------:R-:W-:-:S08]  /*1210*/  IMAD.SHL.U32 R204, R206, 0x4, RZ ;  /* 0x00000004cecc7824 */ /* 0x000fd000078e00ff */
[C---:B------:R-:W-:Y:S02]  /*1220*/  @P1 LEA R6, P2, R206.reuse, UR4, 0x2 ;  /* 0x00000004ce061c11 */ /* 0x040fe4000f8410ff */
[C-C-:B------:R-:W-:Y:S02]  /*1230*/  SHF.L.U64.HI R205, R206.reuse, 0x2, R209.reuse ;  /* 0x00000002cecd7819 */ /* 0x140fe400000102d1 */
[----:B----4-:R-:W-:Y:S02]  /*1240*/  @P1 LEA.HI.X R7, R206, UR5, R209, 0x2, P2 ;  /* 0x00000005ce071c11 */ /* 0x010fe400090f14d1 */
[----:B------:R-:W-:Y:S01]  /*1250*/  ISETP.NE.U32.AND P2, PT, RZ, UR8, PT ;  /* 0x00000008ff007c0c */ /* 0x000fe2000bf45070 */
[----:B------:R-:W-:Y:S01]  /*1260*/  ULDC UR4, c[0x0][0x288] ;  /* 0x0000a20000047ab9 */ /* 0x000fe20000000800 */
[----:B------:R-:W-:Y:S01]  /*1270*/  IADD3 R8, P3, R204, UR6, RZ ;  /* 0x00000006cc087c10 */ /* 0x000fe2000ff7e0ff */
[----:B------:R0:W5:Y:S01]  /*1280*/  @P1 LDG.E R0, desc[UR38][R6.64] ;  /* 0x0000002606001981 */ /* 0x000162000c1e1900 */
[----:B------:R-:W-:Y:S01]  /*1290*/  ISETP.NE.AND.EX P2, PT, RZ, UR9, PT, P2 ;  /* 0x00000009ff007c0c */ /* 0x000fe2000bf45320 */
[----:B------:R-:W-:Y:S01]  /*12a0*/  IMAD.U32 R95, RZ, RZ, UR4 ;  /* 0x00000004ff5f7e24 */ /* 0x000fe2000f8e00ff */
[----:B------:R-:W-:Y:S01]  /*12b0*/  IADD3.X R9, R205, UR7, RZ, P3, !PT ;  /* 0x00000007cd097c10 */ /* 0x000fe20009ffe4ff */
[----:B------:R-:W-:-:S04]  /*12c0*/  ULDC.64 UR4, c[0x0][0x418] ;  /* 0x0001060000047ab9 */ /* 0x000fc80000000a00 */
[----:B------:R0:W5:Y:S06]  /*12d0*/  @P0 LDG.E R30, desc[UR38][R8.64] ;  /* 0x00000026081e0981 */ /* 0x00016c000c1e1900 */
[----:B------:R-:W-:-:S04]  /*12e0*/  @P2 IADD3 R4, P1, R204, UR8, RZ ;  /* 0x00000008cc042c10 */ /* 0x000fc8000ff3e0ff */
[----:B------:R-:W-:-:S05]  /*12f0*/  @P2 IADD3.X R5, R205, UR9, RZ, P1, !PT ;  /* 0x00000009cd052c10 */ /* 0x000fca0008ffe4ff */
[----:B------:R0:W5:Y:S01]  /*1300*/  @P2 LDG.E R95, desc[UR38][R4.64] ;  /* 0x00000026045f2981 */ /* 0x000162000c1e1900 */
[----:B------:R-:W-:-:S03]  /*1310*/  UISETP.NE.U32.AND UP0, UPT, UR4, URZ, UPT ;  /* 0x0000003f0400728c */ /* 0x000fc6000bf05070 */
[----:B------:R-:W-:Y:S01]  /*1320*/  ULDC UR4, c[0x0][0x424] ;  /* 0x0001090000047ab9 */ /* 0x000fe20000000800 */
[----:B------:R-:W-:-:S03]  /*1330*/  UISETP.NE.AND.EX UP0, UPT, UR5, URZ, UPT, UP0 ;  /* 0x0000003f0500728c */ /* 0x000fc6000bf05300 */
[----:B------:R-:W-:Y:S01]  /*1340*/  ULDC UR5, c[0x0][0x2f0] ;  /* 0x0000bc0000057ab9 */ /* 0x000fe20000000800 */
[----:B------:R-:W-:-:S04]  /*1350*/  USEL UR4, UR4, 0x1, UP0 ;  /* 0x0000000104047887 */ /* 0x000fc80008000000 */
[----:B------:R-:W-:-:S03]  /*1360*/  UIMAD UR4, UR4, UR5, URZ ;  /* 0x00000005040472a4 */ /* 0x000fc6000f8e023f */
[----:B------:R-:W-:Y:S02]  /*1370*/  ULDC UR5, c[0x0][0x348] ;  /* 0x0000d20000057ab9 */ /* 0x000fe40000000800 */
[----:B------:R-:W-:Y:S02]  /*1380*/  IMAD.U32 R25, RZ, RZ, UR5 ;  /* 0x00000005ff197e24 */ /* 0x000fe4000f8e00ff */
[----:B------:R-:W-:Y:S02]  /*1390*/  IMAD.U32 R29, RZ, RZ, UR4 ;  /* 0x00000004ff1d7e24 */ /* 0x000fe4000f8e00ff */
[----:B------:R-:W-:Y:S01]  /*13a0*/  IMAD.MOV.U32 R26, RZ, RZ, R206 ;  /* 0x000000ffff1a7224 */ /* 0x000fe200078e00ce */
[----:B0--3--:R-:W-:Y:S06]  /*13b0*/  @P2 BRA `(.L_x_6994) ;  /* 0x0000000000242947 */ /* 0x009fec0003800000 */
        /* <DEDUP_REMOVED lines=9> */
.L_x_6994:
[----:B------:R-:W-:Y:S01]  /*1450*/  ULDC.64 UR4, c[0x0][0xa20] ;  /* 0x0002880000047ab9 */ /* 0x000fe20000000a00 */
[----:B------:R-:W-:Y:S01]  /*1460*/  MOV R208, R41 ;  /* 0x0000002900d07202 */ /* 0x000fe20000000f00 */
[----:B------:R-:W-:Y:S01]  /*1470*/  IMAD.MOV.U32 R203, RZ, RZ, R42 ;  /* 0x000000ffffcb7224 */ /* 0x000fe200078e002a */
[----:B------:R-:W-:-:S04]  /*1480*/  ISETP.NE.U32.AND P1, PT, RZ, UR4, PT ;  /* 0x00000004ff007c0c */ /* 0x000fc8000bf25070 */
[----:B------:R-:W-:-:S13]  /*1490*/  ISETP.NE.AND.EX P1, PT, RZ, UR5, PT, P1 ;  /* 0x00000005ff007c0c */ /* 0x000fda000bf25310 */
[----:B------:R-:W-:Y:S05]  /*14a0*/  @!P1 BRA `(.L_x_6995) ;  /* 0x0000000000109947 */ /* 0x000fea0003800000 */
[----:B------:R-:W-:-:S04]  /*14b0*/  IADD3 R4, P0, R204, UR4, RZ ;  /* 0x00000004cc047c10 */ /* 0x000fc8000ff1e0ff */
[----:B------:R-:W-:-:S05]  /*14c0*/  IADD3.X R5, R205, UR5, RZ, P0, !PT ;  /* 0x00000005cd057c10 */ /* 0x000fca00087fe4ff */
[----:B------:R0:W5:Y:S01]  /*14d0*/  LDG.E R29, desc[UR38][R4.64] ;  /* 0x00000026041d7981 */ /* 0x000162000c1e1900 */
[----:B------:R-:W-:Y:S05]  /*14e0*/  BRA `(.L_x_6996) ;  /* 0x0000000000107947 */ /* 0x000fea0003800000 */
.L_x_6995:
[----:B------:R-:W-:Y:S05]  /*14f0*/  @!P0 BRA `(.L_x_6996) ;  /* 0x00000000000c8947 */ /* 0x000fea0003800000 */
[----:B------:R-:W2:Y:S04]  /*1500*/  LDG.E R4, desc[UR38][R8.64] ;  /* 0x0000002608047981 */ /* 0x000ea8000c1e1900 */
[----:B------:R-:W2:Y:S02]  /*1510*/  LDG.E R29, desc[UR38][R8.64+0x4] ;  /* 0x00000426081d7981 */ /* 0x000ea4000c1e1900 */
[----:B--2---:R-:W-:-:S07]  /*1520*/  IMAD.IADD R29, R29, 0x1, -R4 ;  /* 0x000000011d1d7824 */ /* 0x004fce00078e0a04 */
.L_x_6996:
[----:B------:R-:W-:Y:S02]  /*1530*/  ULDC.64 UR4, c[0x0][0xa10] ;  /* 0x0002840000047ab9 */ /* 0x000fe40000000a00 */
[----:B------:R-:W-:-:S04]  /*1540*/  ISETP.NE.U32.AND P0, PT, RZ, UR4, PT ;  /* 0x00000004ff007c0c */ /* 0x000fc8000bf05070 */
[----:B------:R-:W-:Y:S01]  /*1550*/  ISETP.NE.AND.EX P0, PT, RZ, UR5, PT, P0 ;  /* 0x00000005ff007c0c */ /* 0x000fe2000bf05300 */
[----:B-----5:R-:W-:Y:S01]  /*1560*/  IMAD.IADD R10, R29, 0x1, -R0 ;  /* 0x000000011d0a7824 */ /* 0x020fe200078e0a00 */
[----:B------:R-:W-:-:S11]  /*1570*/  ULDC.64 UR4, c[0x0][0xa30] ;  /* 0x00028c0000047ab9 */ /* 0x000fd60000000a00 */
[----:B0-----:R-:W0:Y:S02]  /*1580*/  @P0 LDC.64 R4, c[0x0][0xa10] ;  /* 0x00028400ff040b82 */ /* 0x001e240000000a00 */
        /* <DEDUP_REMOVED lines=13> */
[----:B------:R-:W-:-:S05]  /*1660*/  VIADD R0, R96, 0x7f ;  /* 0x0000007f60007836 */ /* 0x000fca0000000000 */
[----:B------:R-:W-:-:S04]  /*1670*/  SHF.R.S32.HI R3, RZ, 0x1f, R0 ;  /* 0x0000001fff037819 */ /* 0x000fc80000011400 */
[----:B------:R-:W-:-:S04]  /*1680*/  LEA.HI R3, R3, R0, RZ, 0x7 ;  /* 0x0000000003037211 */ /* 0x000fc800078f38ff */
[----:B------:R-:W-:Y:S02]  /*1690*/  LOP3.LUT R0, R3, 0xffffff80, RZ, 0xc0, !PT ;  /* 0xffffff8003007812 */ /* 0x000fe400078ec0ff */
[----:B------:R-:W-:Y:S02]  /*16a0*/  SHF.R.S32.HI R210, RZ, 0x7, R3 ;  /* 0x00000007ffd27819 */ /* 0x000fe40000011403 */
[----:B------:R-:W-:-:S04]  /*16b0*/  VIADDMNMX R0, R0, -R10, R25, PT ;  /* 0x8000000a00007246 */ /* 0x000fc80003800119 */
[----:B------:R-:W-:Y:S02]  /*16c0*/  ISETP.GT.AND P0, PT, R0, R27, PT ;  /* 0x0000001b0000720c */ /* 0x000fe40003f04270 */
[----:B------:R-:W-:-:S05]  /*16d0*/  SHF.R.U32.HI R27, RZ, 0x7, R27 ;  /* 0x00000007ff1b7819 */ /* 0x000fca000001161b */
[----:B------:R-:W-:-:S06]  /*16e0*/  IMAD.MOV.U32 R28, RZ, RZ, R27 ;  /* 0x000000ffff1c7224 */ /* 0x000fcc00078e001b */
[----:B------:R-:W-:-:S05]  /*16f0*/  @P0 VIADD R0, R0, 0x7f ;  /* 0x0000007f00000836 */ /* 0x000fca0000000000 */
[----:B------:R-:W-:-:S04]  /*1700*/  @P0 SHF.R.S32.HI R5, RZ, 0x1f, R0 ;  /* 0x0000001fff050819 */ /* 0x000fc80000011400 */
[----:B------:R-:W-:-:S04]  /*1710*/  @P0 LEA.HI R5, R5, R0, RZ, 0x7 ;  /* 0x0000000005050211 */ /* 0x000fc800078f38ff */
[----:B------:R-:W-:Y:S02]  /*1720*/  @P0 SHF.R.S32.HI R28, RZ, 0x7, R5 ;  /* 0x00000007ff1c0819 */ /* 0x000fe40000011405 */
        /* <DEDUP_REMOVED lines=23> */
.L_x_6999:
[----:B------:R-:W-:Y:S05]  /*18a0*/  BSYNC B6 ;  /* 0x0000000000067941 */ /* 0x000fea0003800000 */
.L_x_6998:
        /* <DEDUP_REMOVED lines=20> */
.L_x_7001:
[----:B------:R-:W-:Y:S05]  /*19f0*/  BSYNC B6 ;  /* 0x0000000000067941 */ /* 0x000fea0003800000 */
.L_x_7000:
[----:B------:R-:W-:Y:S01]  /*1a00*/  ULDC.64 UR4, c[0x0][0x9f8] ;  /* 0x00027e0000047ab9 */ /* 0x000fe20000000a00 */
[----:B------:R-:W0:Y:S01]  /*1a10*/  LDC R37, c[0x0][0x3f4] ;  /* 0x0000fd00ff257b82 */ /* 0x000e220000000800 */
[----:B------:R-:W-:-:S04]  /*1a20*/  ISETP.NE.U32.AND P0, PT, RZ, UR4, PT ;  /* 0x00000004ff007c0c */ /* 0x000fc8000bf05070 */
[----:B------:R-:W-:-:S03]  /*1a30*/  ISETP.NE.AND.EX P0, PT, RZ, UR5, PT, P0 ;  /* 0x00000005ff007c0c */ /* 0x000fc6000bf05300 */
[----:B------:R-:W1:Y:S08]  /*1a40*/  LDC.64 R14, c[0x0][0x3f8] ;  /* 0x0000fe00ff0e7b82 */ /* 0x000e700000000a00 */
[----:B------:R-:W2:Y:S02]  /*1a50*/  LDC.64 R34, c[0x0][0x408] ;  /* 0x00010200ff227b82 */ /* 0x000ea40000000a00 */
[----:B------:R-:W-:-:S04]  /*1a60*/  @P0 IADD3 R4, P1, R204, UR4, RZ ;  /* 0x00000004cc040c10 */ /* 0x000fc8000ff3e0ff */
[----:B------:R-:W-:-:S05]  /*1a70*/  @P0 IADD3.X R5, R205, UR5, RZ, P1, !PT ;  /* 0x00000005cd050c10 */ /* 0x000fca0008ffe4ff */
[----:B------:R3:W4:Y:S01]  /*1a80*/  @P0 LDG.E R26, desc[UR38][R4.64] ;  /* 0x00000026041a0981 */ /* 0x000722000c1e1900 */
[----:B0-----:R-:W-:Y:S01]  /*1a90*/  ISETP.GE.AND P0, PT, R16, R37, PT ;  /* 0x000000251000720c */ /* 0x001fe20003f06270 */
[----:B------:R-:W-:Y:S01]  /*1aa0*/  IMAD.IADD R0, R30, 0x1, R29 ;  /* 0x000000011e007824 */ /* 0x000fe200078e021d */
[----:B------:R-:W-:Y:S01]  /*1ab0*/  SHF.R.U32.HI R21, RZ, 0x3, R193 ;  /* 0x00000003ff157819 */ /* 0x000fe200000116c1 */
[----:B------:R-:W0:Y:S01]  /*1ac0*/  S2R R38, SR_TID.X ;  /* 0x0000000000267919 */ /* 0x000e220000002100 */
[----:B------:R-:W-:Y:S01]  /*1ad0*/  SEL R3, R37, RZ, P0 ;  /* 0x000000ff25037207 */ /* 0x000fe20000000000 */
[----:B-1----:R-:W-:Y:S01]  /*1ae0*/  IMAD.WIDE.U32 R6, R153, R14, R18 ;  /* 0x0000000e99067225 */ /* 0x002fe200078e0012 */
[----:B------:R-:W-:-:S03]  /*1af0*/  SHF.R.U32.HI R20, RZ, 0x3, R192 ;  /* 0x00000003ff147819 */ /* 0x000fc600000116c0 */
[----:B------:R-:W-:Y:S02]  /*1b00*/  IMAD.IADD R3, R16, 0x1, R3 ;  /* 0x0000000110037824 */ /* 0x000fe400078e0203 */
[----:B------:R-:W-:Y:S01]  /*1b10*/  IMAD.MOV.U32 R84, RZ, RZ, R6 ;  /* 0x000000ffff547224 */ /* 0x000fe200078e0006 */
[C---:B--2---:R-:W-:Y:S01]  /*1b20*/  SHF.L.U64.HI R29, R34.reuse, 0x5, R35 ;  /* 0x00000005221d7819 */ /* 0x044fe20000010223 */
[-C--:B------:R-:W-:Y:S01]  /*1b30*/  IMAD R10, R227, R34.reuse, RZ ;  /* 0x00000022e30a7224 */ /* 0x080fe200078e02ff */
[----:B------:R-:W-:Y:S01]  /*1b40*/  SHF.R.S32.HI R6, RZ, 0x1f, R3 ;  /* 0x0000001fff067819 */ /* 0x000fe20000011403 */
[----:B---3--:R-:W-:Y:S01]  /*1b50*/  IMAD.WIDE.U32 R4, R153, R34, R18 ;  /* 0x0000002299047225 */ /* 0x008fe200078e0012 */
[----:B------:R-:W-:Y:S02]  /*1b60*/  SHF.L.U64.HI R30, R34, 0x6, R35 ;  /* 0x00000006221e7819 */ /* 0x000fe40000010223 */
[C---:B------:R-:W-:Y:S01]  /*1b70*/  LEA.HI R12, R6.reuse, R3, RZ, 0x3 ;  /* 0x00000003060c7211 */ /* 0x040fe200078f18ff */
[----:B------:R-:W-:Y:S01]  /*1b80*/  IMAD R8, R227, R14, RZ ;  /* 0x0000000ee3087224 */ /* 0x000fe200078e02ff */
[----:B------:R-:W-:Y:S01]  /*1b90*/  MOV R88, R4 ;  /* 0x0000000400587202 */ /* 0x000fe20000000f00 */
[C---:B------:R-:W-:Y:S01]  /*1ba0*/  IMAD R91, R153.reuse, R35, R10 ;  /* 0x00000023995b7224 */ /* 0x040fe200078e020a */
[----:B------:R-:W-:Y:S01]  /*1bb0*/  LEA.HI R4, R6, R3, RZ, 0x6 ;  /* 0x0000000306047211 */ /* 0x000fe200078f30ff */
[----:B------:R-:W-:Y:S01]  /*1bc0*/  IMAD.WIDE.U32 R10, R153, R34, R16 ;  /* 0x00000022990a7225 */ /* 0x000fe200078e0010 */
[----:B------:R-:W-:-:S02]  /*1bd0*/  LOP3.LUT R3, R12, 0x38, RZ, 0xc0, !PT ;  /* 0x000000380c037812 */ /* 0x000fc400078ec0ff */
[----:B------:R-:W-:Y:S01]  /*1be0*/  LOP3.LUT R43, R12, 0xfffffff8, RZ, 0xc0, !PT ;  /* 0xfffffff80c2b7812 */ /* 0x000fe200078ec0ff */
[----:B------:R-:W-:Y:S01]  /*1bf0*/  IMAD R87, R153, R15, R8 ;  /* 0x0000000f99577224 */ /* 0x000fe200078e0208 */
[----:B------:R-:W-:Y:S01]  /*1c00*/  LOP3.LUT R3, R3, 0x1c0, R228, 0xf8, !PT ;  /* 0x000001c003037812 */ /* 0x000fe200078ef8e4 */
[----:B------:R-:W-:Y:S01]  /*1c10*/  IMAD.IADD R89, R5, 0x1, R91 ;  /* 0x0000000105597824 */ /* 0x000fe200078e025b */
[----:B------:R-:W-:Y:S01]  /*1c20*/  LOP3.LUT R5, R193, 0x38, R12, 0xf8, !PT ;  /* 0x00000038c1057812 */ /* 0x000fe200078ef80c */
[-C--:B------:R-:W-:Y:S01]  /*1c30*/  IMAD.WIDE.U32 R8, R153, R14.reuse, R16 ;  /* 0x0000000e99087225 */ /* 0x080fe200078e0010 */
[----:B------:R-:W-:Y:S02]  /*1c40*/  SHF.L.U64.HI R31, R34, 0x7, R35 ;  /* 0x00000007221f7819 */ /* 0x000fe40000010223 */
[----:B------:R-:W-:Y:S01]  /*1c50*/  LOP3.LUT R5, R5, R21, RZ, 0x3c, !PT ;  /* 0x0000001505057212 */ /* 0x000fe200078e3cff */
[----:B------:R-:W-:Y:S01]  /*1c60*/  IMAD.IADD R91, R91, 0x1, R11 ;  /* 0x000000015b5b7824 */ /* 0x000fe200078e020b */
[----:B0-----:R-:W-:Y:S01]  /*1c70*/  SHF.R.U32.HI R38, RZ, 0x7, R38 ;  /* 0x00000007ff267819 */ /* 0x001fe20000011626 */
[----:B------:R-:W-:Y:S01]  /*1c80*/  IMAD.SHL.U32 R4, R4, 0x80, RZ ;  /* 0x0000008004047824 */ /* 0x000fe200078e00ff */
[----:B-----5:R-:W-:Y:S01]  /*1c90*/  SHF.R.S32.HI R11, RZ, 0x1f, R24 ;  /* 0x0000001fff0b7819 */ /* 0x020fe20000011418 */
[----:B------:R-:W-:Y:S01]  /*1ca0*/  IMAD.IADD R85, R7, 0x1, R87 ;  /* 0x0000000107557824 */ /* 0x000fe200078e0257 */
[----:B------:R-:W-:Y:S01]  /*1cb0*/  ISETP.NE.AND P6, PT, R38, 0x1, PT ;  /* 0x000000012600780c */ /* 0x000fe20003fc5270 */
[----:B------:R-:W-:Y:S01]  /*1cc0*/  IMAD.MOV.U32 R86, RZ, RZ, R8 ;  /* 0x000000ffff567224 */ /* 0x000fe200078e0008 */
[----:B------:R-:W-:Y:S01]  /*1cd0*/  LOP3.LUT R7, R192, 0x38, R12, 0xf8, !PT ;  /* 0x00000038c0077812 */ /* 0x000fe200078ef80c */
[----:B------:R-:W-:Y:S01]  /*1ce0*/  IMAD.MOV.U32 R90, RZ, RZ, R10 ;  /* 0x000000ffff5a7224 */ /* 0x000fe200078e000a */
[----:B------:R-:W-:Y:S01]  /*1cf0*/  LOP3.LUT R8, R159, 0x38, R12, 0xf8, !PT ;  /* 0x000000389f087812 */ /* 0x000fe200078ef80c */
[----:B------:R-:W-:Y:S01]  /*1d00*/  IMAD.IADD R87, R87, 0x1, R9 ;  /* 0x0000000157577824 */ /* 0x000fe200078e0209 */
[----:B------:R-:W-:Y:S01]  /*1d10*/  LOP3.LUT R6, R4, 0xffffe000, RZ, 0xc0, !PT ;  /* 0xffffe00004067812 */ /* 0x000fe200078ec0ff */
[----:B------:R-:W-:Y:S01]  /*1d20*/  IMAD R10, R11, R14, RZ ;  /* 0x0000000e0b0a7224 */ /* 0x000fe200078e02ff */
[----:B------:R-:W-:Y:S01]  /*1d30*/  LOP3.LUT R9, R7, R20, RZ, 0x3c, !PT ;  /* 0x0000001407097212 */ /* 0x000fe200078e3cff */
[----:B------:R-:W-:Y:S01]  /*1d40*/  IMAD R11, R11, R34, RZ ;  /* 0x000000220b0b7224 */ /* 0x000fe200078e02ff */
[----:B------:R-:W-:Y:S01]  /*1d50*/  LOP3.LUT R8, R8, R229, RZ, 0x3c, !PT ;  /* 0x000000e508087212 */ /* 0x000fe200078e3cff */
[C---:B------:R-:W-:Y:S01]  /*1d60*/  IMAD R39, R24.reuse, R15, R10 ;  /* 0x0000000f18277224 */ /* 0x040fe200078e020a */
[----:B------:R-:W-:Y:S01]  /*1d70*/  LOP3.LUT R7, R3, R198, RZ, 0x3c, !PT ;  /* 0x000000c603077212 */ /* 0x000fe200078e3cff */
[----:B------:R-:W-:Y:S05]  /*1d80*/  @!P6 WARPSYNC.ALL ;  /* 0x000000000000e948 */ /* 0x000fea0003800000 */
[C---:B------:R-:W-:Y:S01]  /*1d90*/  IMAD.WIDE.U32 R84, R24.reuse, R14, R84 ;  /* 0x0000000e18547225 */ /* 0x040fe200078e0054 */
[-C--:B------:R-:W-:Y:S01]  /*1da0*/  IADD3 R3, R5, R6.reuse, R197 ;  /* 0x0000000605037210 */ /* 0x080fe20007ffe0c5 */
[----:B------:R-:W-:Y:S01]  /*1db0*/  ULDC UR4, c[0x0][0x2f4] ;  /* 0x0000bd0000047ab9 */ /* 0x000fe20000000800 */
[----:B------:R-:W-:Y:S01]  /*1dc0*/  IADD3 R4, R9, R6, R196 ;  /* 0x0000000609047210 */ /* 0x000fe20007ffe0c4 */
[----:B------:R-:W-:Y:S01]  /*1dd0*/  IMAD.WIDE.U32 R86, R24, R14, R86 ;  /* 0x0000000e18567225 */ /* 0x000fe200078e0056 */
[----:B------:R-:W-:-:S02]  /*1de0*/  IADD3 R5, R8, R6, R195 ;  /* 0x0000000608057210 */ /* 0x000fc40007ffe0c3 */
[----:B------:R-:W-:Y:S01]  /*1df0*/  IADD3 R6, R7, R6, R199 ;  /* 0x0000000607067210 */ /* 0x000fe20007ffe0c7 */
[----:B------:R-:W-:Y:S01]  /*1e00*/  IMAD R11, R24, R35, R11 ;  /* 0x00000023180b7224 */ /* 0x000fe200078e020b */
[----:B------:R-:W-:Y:S01]  /*1e10*/  SHF.L.U64.HI R7, R14, 0x5, R15 ;  /* 0x000000050e077819 */ /* 0x000fe2000001020f */
[-C--:B------:R-:W-:Y:S01]  /*1e20*/  IMAD.WIDE.U32 R88, R24, R34.reuse, R88 ;  /* 0x0000002218587225 */ /* 0x080fe200078e0058 */
[C-C-:B------:R-:W-:Y:S02]  /*1e30*/  SHF.L.U64.HI R8, R14.reuse, 0x6, R15.reuse ;  /* 0x000000060e087819 */ /* 0x140fe4000001020f */
[----:B------:R-:W-:Y:S01]  /*1e40*/  SHF.L.U64.HI R9, R14, 0x7, R15 ;  /* 0x000000070e097819 */ /* 0x000fe2000001020f */
[----:B------:R-:W-:Y:S01]  /*1e50*/  IMAD.WIDE.U32 R90, R24, R34, R90 ;  /* 0x00000022185a7225 */ /* 0x000fe200078e005a */
[----:B------:R-:W-:Y:S02]  /*1e60*/  SHF.R.S32.HI R35, RZ, 0x1f, R42 ;  /* 0x0000001fff237819 */ /* 0x000fe4000001142a */
[----:B------:R-:W-:Y:S01]  /*1e70*/  ISETP.GE.AND P1, PT, R16, UR4, PT ;  /* 0x0000000410007c0c */ /* 0x000fe2000bf26270 */
[----:B------:R-:W-:Y:S01]  /*1e80*/  VIADD R97, R38, 0x8 ;  /* 0x0000000826617836 */ /* 0x000fe20000000000 */
[----:B------:R-:W-:Y:S01]  /*1e90*/  ISETP.GE.AND P2, PT, R22, UR4, PT ;  /* 0x0000000416007c0c */ /* 0x000fe2000bf46270 */
[C---:B------:R-:W-:Y:S01]  /*1ea0*/  IMAD.SHL.U32 R32, R34.reuse, 0x20, RZ ;  /* 0x0000002022207824 */ /* 0x040fe200078e00ff */
[----:B------:R-:W-:Y:S01]  /*1eb0*/  SHF.R.S32.HI R81, RZ, 0x3, R12 ;  /* 0x00000003ff517819 */ /* 0x000fe2000001140c */
[----:B------:R-:W-:Y:S01]  /*1ec0*/  IMAD.SHL.U32 R33, R34, 0x40, RZ ;  /* 0x0000004022217824 */ /* 0x000fe200078e00ff */
[----:B------:R-:W-:Y:S01]  /*1ed0*/  SHF.R.S32.HI R83, RZ, 0x1f, R43 ;  /* 0x0000001fff537819 */ /* 0x000fe2000001142b */
[----:B------:R-:W-:Y:S01]  /*1ee0*/  IMAD.IADD R38, R85, 0x1, R39 ;  /* 0x0000000155267824 */ /* 0x000fe200078e0227 */
[----:B------:R-:W-:Y:S01]  /*1ef0*/  IADD3 R39, R39, R87, RZ ;  /* 0x0000005727277210 */ /* 0x000fe20007ffe0ff */
[----:B------:R-:W-:-:S02]  /*1f00*/  IMAD.SHL.U32 R10, R14, 0x20, RZ ;  /* 0x000000200e0a7824 */ /* 0x000fc400078e00ff */
[C---:B------:R-:W-:Y:S02]  /*1f10*/  IMAD.SHL.U32 R20, R14.reuse, 0x40, RZ ;  /* 0x000000400e147824 */ /* 0x040fe400078e00ff */
[----:B------:R-:W-:Y:S02]  /*1f20*/  IMAD.SHL.U32 R21, R14, 0x80, RZ ;  /* 0x000000800e157824 */ /* 0x000fe400078e00ff */
[----:B------:R-:W-:Y:S02]  /*1f30*/  IMAD.SHL.U32 R34, R34, 0x80, RZ ;  /* 0x0000008022227824 */ /* 0x000fe400078e00ff */
[----:B------:R-:W-:Y:S02]  /*1f40*/  IMAD R36, R202, 0x20, R153 ;  /* 0x00000020ca247824 */ /* 0x000fe400078e0299 */
[----:B------:R-:W-:Y:S02]  /*1f50*/  IMAD.SHL.U32 R37, R37, 0x2, RZ ;  /* 0x0000000225257824 */ /* 0x000fe400078e00ff */
[----:B------:R-:W-:-:S02]  /*1f60*/  IMAD.IADD R40, R89, 0x1, R11 ;  /* 0x0000000159287824 */ /* 0x000fc400078e020b */
[----:B------:R-:W-:Y:S01]  /*1f70*/  IMAD.IADD R80, R11, 0x1, R91 ;  /* 0x000000010b507824 */ /* 0x000fe200078e025b */
[----:B------:R-:W-:Y:S01]  /*1f80*/  @!P6 BAR.SYNC.DEFER_BLOCKING 0x9, 0x100 ;  /* 0x024400000000eb1d */ /* 0x000fe20000010000 */
[----:B----4-:R-:W-:-:S07]  /*1f90*/  SHF.R.S32.HI R82, RZ, 0x1f, R26 ;  /* 0x0000001fff527819 */ /* 0x010fce000001141a */
.L_x_7099:
[----:B------:R-:W0:Y:S01]  /*1fa0*/  LDC R101, c[0x0][0x430] ;  /* 0x00010c00ff657b82 */ /* 0x000e220000000800 */
        /* <DEDUP_REMOVED lines=22> */
[----:B------:R-:W-:-:S05]  /*2110*/  @!P3 LEA.HI.X R15, R12, R47, R13, 0x2, P4 ;  /* 0x0000002f0c0fb211 */ /* 0x000fca00020f140d */
[----:B------:R0:W5:Y:S01]  /*2120*/  @!P3 LDG.E R102, desc[UR38][R14.64] ;  /* 0x000000260e66b981 */ /* 0x000162000c1e1900 */
[----:B-1----:R-:W-:Y:S01]  /*2130*/  ISETP.GE.AND P3, PT, R104, 0x1, PT ;  /* 0x000000016800780c */ /* 0x002fe20003f66270 */
[----:B------:R-:W-:Y:S01]  /*2140*/  IMAD.MOV R12, RZ, RZ, -R11 ;  /* 0x000000ffff0c7224 */ /* 0x000fe200078e0a0b */
[----:B------:R-:W-:Y:S01]  /*2150*/  ISETP.GT.AND P4, PT, R28, R27, PT ;  /* 0x0000001b1c00720c */ /* 0x000fe20003f84270 */
[----:B------:R-:W-:Y:S01]  /*2160*/  IMAD R11, R155, 0x4000, R201 ;  /* 0x000040009b0b7824 */ /* 0x000fe200078e02c9 */
[----:B------:R-:W-:Y:S05]  /*2170*/  YIELD ;  /* 0x0000000000007946 */ /* 0x000fea0003800000 */
[----:B------:R-:W-:Y:S01]  /*2180*/  BSSY B0, `(.L_x_7002) ;  /* 0x00005cb000007945 */ /* 0x000fe20003800000 */
[----:B------:R-:W-:Y:S01]  /*2190*/  IMAD R101, R101, R12, R45 ;  /* 0x0000000c65657224 */ /* 0x000fe200078e022d */
[----:B------:R-:W-:Y:S01]  /*21a0*/  P2R R93, PR, RZ, 0x10 ;  /* 0x00000010ff5d7803 */ /* 0x000fe20000000000 */
        /* <DEDUP_REMOVED lines=9> */
[-C--:B------:R-:W-:Y:S02]  /*2240*/  IMAD R44, R31, R28.reuse, RZ ;  /* 0x0000001c1f2c7224 */ /* 0x080fe400078e02ff */
[----:B------:R-:W-:Y:S01]  /*2250*/  IMAD R11, R101, UR5, R14 ;  /* 0x00000005650b7c24 */ /* 0x000fe2000f8e020e */
[----:B------:R-:W-:Y:S01]  /*2260*/  ULDC.64 UR4, c[0x0][0x310] ;  /* 0x0000c40000047ab9 */ /* 0x000fe20000000a00 */
[----:B------:R-:W-:-:S02]  /*2270*/  IMAD R14, R9, R28, RZ ;  /* 0x0000001c090e7224 */ /* 0x000fc400078e02ff */
[----:B------:R-:W-:Y:S01]  /*2280*/  IMAD R15, R99, UR4, RZ ;  /* 0x00000004630f7c24 */ /* 0x000fe2000f8e02ff */
[----:B------:R-:W-:Y:S01]  /*2290*/  IADD3 R13, R13, R11, RZ ;  /* 0x0000000b0d0d7210 */ /* 0x000fe20007ffe0ff */
[----:B------:R-:W-:Y:S01]  /*22a0*/  IMAD R98, R28, -0x80, R25 ;  /* 0xffffff801c627824 */ /* 0x000fe200078e0219 */
[----:B------:R-:W-:Y:S01]  /*22b0*/  SHF.R.S32.HI R11, RZ, 0x1f, R28 ;  /* 0x0000001fff0b7819 */ /* 0x000fe2000001141c */
[C---:B------:R-:W-:Y:S02]  /*22c0*/  IMAD R15, R102.reuse, UR5, R15 ;  /* 0x00000005660f7c24 */ /* 0x040fe4000f8e020f */
[----:B------:R-:W-:Y:S01]  /*22d0*/  IMAD.WIDE.U32 R12, R102, UR4, R12 ;  /* 0x00000004660c7c25 */ /* 0x000fe2000f8e000c */
[----:B------:R-:W-:Y:S01]  /*22e0*/  ULDC.64 UR4, c[0x0][0x308] ;  /* 0x0000c20000047ab9 */ /* 0x000fe20000000a00 */
[----:B------:R-:W-:Y:S02]  /*22f0*/  VIMNMX R98, R98, 0x80, PT ;  /* 0x0000008062627848 */ /* 0x000fe40003fe0100 */
[----:B------:R-:W-:-:S02]  /*2300*/  IMAD.IADD R13, R13, 0x1, R15 ;  /* 0x000000010d0d7824 */ /* 0x000fc400078e020f */
[----:B------:R-:W-:Y:S02]  /*2310*/  IMAD R15, R35, UR4, RZ ;  /* 0x00000004230f7c24 */ /* 0x000fe4000f8e02ff */
[C---:B------:R-:W-:Y:S02]  /*2320*/  IMAD R103, R11.reuse, R21, R14 ;  /* 0x000000150b677224 */ /* 0x040fe400078e020e */
[----:B------:R-:W-:Y:S02]  /*2330*/  IMAD R45, R11, R34, R44 ;  /* 0x000000220b2d7224 */ /* 0x000fe400078e022c */
[C---:B------:R-:W-:Y:S02]  /*2340*/  IMAD R11, R42.reuse, UR5, R15 ;  /* 0x000000052a0b7c24 */ /* 0x040fe4000f8e020f */
        /* <DEDUP_REMOVED lines=15> */
[----:B------:R-:W-:Y:S02]  /*2440*/  P2R R140, PR, RZ, 0x8 ;  /* 0x00000008ff8c7803 */ /* 0x000fe40000000000 */
[----:B------:R-:W-:-:S02]  /*2450*/  CS2R R70, SRZ ;  /* 0x0000000000467805 */ /* 0x000fc4000001ff00 */
        /* <DEDUP_REMOVED lines=22> */
.L_x_7006:
[----:B------:R-:W-:Y:S05]  /*25c0*/  BSYNC B1 ;  /* 0x0000000000017941 */ /* 0x000fea0003800000 */
.L_x_7005:
[----:B------:R-:W-:Y:S01]  /*25d0*/  ISETP.GE.AND P3, PT, R220, R98, PT ;  /* 0x00000062dc00720c */ /* 0x000fe20003f66270 */
[----:B0----5:R-:W-:Y:S01]  /*25e0*/  IMAD.MOV.U32 R44, RZ, RZ, R68 ;  /* 0x000000ffff2c7224 */ /* 0x021fe200078e0044 */
[----:B------:R-:W-:Y:S01]  /*25f0*/  BSSY B1, `(.L_x_7007) ;  /* 0x0000029000017945 */ /* 0x000fe20003800000 */
[----:B------:R-:W-:Y:S01]  /*2600*/  IMAD.MOV.U32 R45, RZ, RZ, R69 ;  /* 0x000000ffff2d7224 */ /* 0x000fe200078e0045 */
[----:B------:R-:W-:Y:S01]  /*2610*/  P2R R137, PR, RZ, 0x8 ;  /* 0x00000008ff897803 */ /* 0x000fe20000000000 */
        /* <DEDUP_REMOVED lines=10> */
[----:B------:R-:W-:Y:S02]  /*26c0*/  CS2R R64, SRZ ;  /* 0x0000000000407805 */ /* 0x000fe4000001ff00 */
[----:B------:R-:W-:Y:S02]  /*26d0*/  PRMT R125, R44, 0x7610, R125 ;  /* 0x000076102c7d7816 */ /* 0x000fe4000000007d */
[----:B------:R-:W-:Y:S02]  /*26e0*/  CS2R R62, SRZ ;  /* 0x00000000003e7805 */ /* 0x000fe4000001ff00 */
[----:B------:R-:W-:Y:S02]  /*26f0*/  PRMT R126, R45, 0x7610, R126 ;  /* 0x000076102d7e7816 */ /* 0x000fe4000000007e */
[----:B------:R-:W-:Y:S02]  /*2700*/  CS2R R66, SRZ ;  /* 0x0000000000427805 */ /* 0x000fe4000001ff00 */
[----:B------:R-:W-:-:S02]  /*2710*/  PRMT R136, R46, 0x7610, R136 ;  /* 0x000076102e887816 */ /* 0x000fc40000000088 */
[----:B------:R-:W-:Y:S01]  /*2720*/  PRMT R135, R47, 0x7610, R135 ;  /* 0x000076102f877816 */ /* 0x000fe20000000087 */
        /* <DEDUP_REMOVED lines=21> */
.L_x_7008:
[----:B------:R-:W-:Y:S05]  /*2880*/  BSYNC B1 ;  /* 0x0000000000017941 */ /* 0x000fea0003800000 */
.L_x_7007:
[----:B------:R-:W-:Y:S01]  /*2890*/  ISETP.GE.AND P3, PT, R219, R98, PT ;  /* 0x00000062db00720c */ /* 0x000fe20003f66270 */
[----:B0----5:R-:W-:Y:S01]  /*28a0*/  IMAD.MOV.U32 R44, RZ, RZ, R60 ;  /* 0x000000ffff2c7224 */ /* 0x021fe200078e003c */
[----:B------:R-:W-:Y:S01]  /*28b0*/  BSSY B1, `(.L_x_7009) ;  /* 0x000002d000017945 */ /* 0x000fe20003800000 */
[----:B------:R-:W-:Y:S01]  /*28c0*/  IMAD.MOV.U32 R45, RZ, RZ, R61 ;  /* 0x000000ffff2d7224 */ /* 0x000fe200078e003d */
[----:B------:R-:W-:Y:S01]  /*28d0*/  CS2R R52, SRZ ;  /* 0x0000000000347805 */ /* 0x000fe2000001ff00 */
        /* <DEDUP_REMOVED lines=42> */
.L_x_7010:
[----:B------:R-:W-:Y:S05]  /*2b80*/  BSYNC B1 ;  /* 0x0000000000017941 */ /* 0x000fea0003800000 */
.L_x_7009:
[----:B------:R-:W-:Y:S01]  /*2b90*/  ISETP.GE.AND P4, PT, R218, R98, PT ;  /* 0x00000062da00720c */ /* 0x000fe20003f86270 */
[----:B------:R-:W-:-:S12]  /*2ba0*/  BSSY B1, `(.L_x_7011) ;  /* 0x000001e000017945 */ /* 0x000fd80003800000 */
[----:B------:R-:W-:Y:S05]  /*2bb0*/  @P4 BRA `(.L_x_7012) ;  /* 0x0000000000704947 */ /* 0x000fea0003800000 */
[----:B------:R-:W1:Y:S01]  /*2bc0*/  LDC.64 R44, c[0x0][0x3f8] ;  /* 0x0000fe00ff2c7b82 */ /* 0x000e620000000a00 */
[----:B------:R-:W-:Y:S01]  /*2bd0*/  IMAD.MOV.U32 R15, RZ, RZ, R103 ;  /* 0x000000ffff0f7224 */ /* 0x000fe200078e0067 */
[----:B------:R-:W-:Y:S01]  /*2be0*/  ULDC.64 UR4, c[0x0][0x3e8] ;  /* 0x0000fa0000047ab9 */ /* 0x000fe20000000a00 */
[----:B------:R-:W-:Y:S02]  /*2bf0*/  CS2R R48, SRZ ;  /* 0x0000000000307805 */ /* 0x000fe4000001ff00 */
[----:B------:R-:W-:Y:S01]  /*2c00*/  CS2R R50, SRZ ;  /* 0x0000000000327805 */ /* 0x000fe2000001ff00 */
[----:B-1----:R-:W-:-:S04]  /*2c10*/  IMAD.WIDE.U32 R14, R44, 0x60, R14 ;  /* 0x000000602c0e7825 */ /* 0x002fc800078e000e */
[----:B------:R-:W-:Y:S01]  /*2c20*/  IMAD R13, R45, 0x60, RZ ;  /* 0x000000602d0d7824 */ /* 0x000fe200078e02ff */
[----:B------:R-:W-:-:S04]  /*2c30*/  IADD3 R45, P5, R84, R14, RZ ;  /* 0x0000000e542d7210 */ /* 0x000fc80007fbe0ff */
[----:B------:R-:W-:Y:S01]  /*2c40*/  IADD3.X R46, R38, R15, R13, P5, !PT ;  /* 0x0000000f262e7210 */ /* 0x000fe20002ffe40d */
[----:B------:R-:W-:Y:S01]  /*2c50*/  IMAD.MOV.U32 R13, RZ, RZ, R11 ;  /* 0x000000ffff0d7224 */ /* 0x000fe200078e000b */
[----:B------:R-:W1:Y:S02]  /*2c60*/  LDC.64 R14, c[0x0][0x408] ;  /* 0x00010200ff0e7b82 */ /* 0x000e640000000a00 */
[----:B-1----:R-:W-:-:S04]  /*2c70*/  IMAD.WIDE.U32 R12, R14, 0x60, R12 ;  /* 0x000000600e0c7825 */ /* 0x002fc800078e000c */
[----:B------:R-:W-:Y:S01]  /*2c80*/  IMAD R15, R15, 0x60, RZ ;  /* 0x000000600f0f7824 */ /* 0x000fe200078e02ff */
[----:B------:R-:W-:-:S04]  /*2c90*/  IADD3 R11, P5, R88, R12, RZ ;  /* 0x0000000c580b7210 */ /* 0x000fc80007fbe0ff */
[----:B------:R-:W-:Y:S02]  /*2ca0*/  IADD3.X R44, R40, R13, R15, P5, !PT ;  /* 0x0000000d282c7210 */ /* 0x000fe40002ffe40f */
        /* <DEDUP_REMOVED lines=13> */
.L_x_7012:
[----:B------:R-:W-:Y:S05]  /*2d80*/  BSYNC B1 ;  /* 0x0000000000017941 */ /* 0x000fea0003800000 */
.L_x_7011:
[----:B-----5:R-:W-:Y:S01]  /*2d90*/  IMAD.MOV.U32 R11, RZ, RZ, R52 ;  /* 0x000000ffff0b7224 */ /* 0x020fe200078e0034 */
[----:B-1----:R-:W-:Y:S01]  /*2da0*/  MOV R12, R53 ;  /* 0x00000035000c7202 */ /* 0x002fe20000000f00 */
[----:B------:R-:W-:Y:S01]  /*2db0*/  IMAD.MOV.U32 R13, RZ, RZ, R56 ;  /* 0x000000ffff0d7224 */ /* 0x000fe200078e0038 */
[----:B------:R-:W-:Y:S01]  /*2dc0*/  ISETP.NE.AND P5, PT, R157, 0x3, PT ;  /* 0x000000039d00780c */ /* 0x000fe20003fa5270 */
        /* <DEDUP_REMOVED lines=17> */
[----:B0-----:R-:W-:Y:S01]  /*2ee0*/  PRMT R78, R11, 0x7610, R78 ;  /* 0x000076100b4e7816 */ /* 0x001fe2000000004e */
        /* <DEDUP_REMOVED lines=10> */
[----:B------:R-:W-:Y:S01]  /*2f90*/  PRMT R118, R14, 0x7610, R118 ;  /* 0x000076100e767816 */ /* 0x000fe20000000076 */
[----:B------:R-:W-:Y:S06]  /*2fa0*/  @!P5 BRA `(.L_x_7013) ;  /* 0x000000000004d947 */ /* 0x000fec0003800000 */
[----:B------:R-:W-:Y:S01]  /*2fb0*/  BPT.TRAP 0x1 ;  /* 0x000000040000795c */ /* 0x000fe20000300000 */
.L_x_7013:
[----:B------:R-:W-:Y:S01]  /*2fc0*/  IMAD R92, R155, 0x8, R156 ;  /* 0x000000089b5c7824 */ /* 0x000fe200078e029c */
[----:B------:R-:W-:Y:S01]  /*2fd0*/  SHF.L.U32 R103, R154, 0x1f, RZ ;  /* 0x0000001f9a677819 */ /* 0x000fe200000006ff */
[----:B------:R-:W-:Y:S03]  /*2fe0*/  BSSY B1, `(.L_x_7014) ;  /* 0x0000003000017945 */ /* 0x000fe60003800000 */
[----:B------:R-:W0:Y:S02]  /*2ff0*/  SYNCS.PHASECHK.TRANS64.TRYWAIT P6, [R92+URZ+0x28890], R103 ;  /* 0x028890675c0075a7 */ /* 0x000e2400080c017f */
[----:B0-----:R-:W-:Y:S05]  /*3000*/  @!P6 BRA `(.L_x_7015) ;  /* 0x0000016c0034e947 */ /* 0x001fea0003800000 */
.L_x_7310:
[----:B------:R-:W-:Y:S05]  /*3010*/  BSYNC B1 ;  /* 0x0000000000017941 */ /* 0x000fea0003800000 */
.L_x_7014:
[----:B------:R-:W-:-:S03]  /*3020*/  UMOV UR4, 0xffffffff ;  /* 0xffffffff00047882 */ /* 0x000fc60000000000 */
[----:B------:R-:W-:Y:S05]  /*3030*/  BRA.DIV UR4, `(.L_x_7016) ;  /* 0x0000016e043c7947 */ /* 0x000fea000b800000 */
[----:B------:R1:W2:Y:S04]  /*3040*/  SHFL.IDX PT, R79, R108, RZ, 0x181f ;  /* 0x00181fff6c4f7589 */ /* 0x0002a800000e0000 */
[----:B------:R1:W3:Y:S02]  /*3050*/  SHFL.IDX PT, R105, R109, RZ, 0x181f ;  /* 0x00181fff6d697589 */ /* 0x0002e400000e0000 */
.L_x_7314:
[----:B------:R-:W-:Y:S01]  /*3060*/  ISETP.NE.AND P6, PT, R140, RZ, PT ;  /* 0x000000ff8c00720c */ /* 0x000fe20003fc5270 */
[----:B------:R-:W-:-:S12]  /*3070*/  BSSY B1, `(.L_x_7017) ;  /* 0x0000072000017945 */ /* 0x000fd80003800000 */
[----:B------:R-:W-:Y:S05]  /*3080*/  @P6 BRA `(.L_x_7018) ;  /* 0x0000000400c06947 */ /* 0x000fea0003800000 */
[----:B------:R-:W-:Y:S04]  /*3090*/  BSSY B2, `(.L_x_7019) ;  /* 0x0000038000027945 */ /* 0x000fe80003800000 */
[----:B------:R-:W-:Y:S05]  /*30a0*/  @P1 BRA `(.L_x_7020) ;  /* 0x0000000000d81947 */ /* 0x000fea0003800000 */
[----:B------:R4:W0:Y:S01]  /*30b0*/  LDS.128 R12, [R94+0x18400] ;  /* 0x018400005e0c7984 */ /* 0x0008220000000c00 */
[C---:B---3--:R-:W-:Y:S01]  /*30c0*/  LEA R76, P6, R16.reuse, R105, 0x1 ;  /* 0x00000069104c7211 */ /* 0x048fe200078c08ff */
[----:B------:R-:W-:Y:S03]  /*30d0*/  BSSY B3, `(.L_x_7021) ;  /* 0x0000032000037945 */ /* 0x000fe60003800000 */
[----:B--2---:R-:W-:Y:S02]  /*30e0*/  LEA.HI.X R77, R16, R79, R17, 0x1, P6 ;  /* 0x0000004f104d7211 */ /* 0x004fe400030f0c11 */
[----:B------:R-:W-:-:S13]  /*30f0*/  ISETP.GE.AND P6, PT, R18, R104, PT ;  /* 0x000000681200720c */ /* 0x000fda0003fc6270 */
[----:B----4-:R-:W-:Y:S05]  /*3100*/  @P6 BRA `(.L_x_7022) ;  /* 0x0000000000b86947 */ /* 0x010fea0003800000 */
[----:B------:R-:W-:Y:S02]  /*3110*/  SHF.R.U32.HI R141, RZ, 0x10, R73 ;  /* 0x00000010ff8d7819 */ /* 0x000fe40000011649 */
[--C-:B------:R-:W-:Y:S02]  /*3120*/  SHF.R.U64 R11, R74, 0x10, R75.reuse ;  /* 0x000000104a0b7819 */ /* 0x100fe4000000124b */
[----:B------:R-:W-:Y:S02]  /*3130*/  SHF.R.U32.HI R140, RZ, 0x10, R75 ;  /* 0x00000010ff8c7819 */ /* 0x000fe4000001164b */
[----:B------:R-:W-:Y:S01]  /*3140*/  SHF.R.U64 R142, R72, 0x10, R73 ;  /* 0x00000010488e7819 */ /* 0x000fe20000001249 */
[----:B0-----:R-:W-:Y:S01]  /*3150*/  IMAD.U32 R72, R14, 0x10000, RZ ;  /* 0x000100000e487824 */ /* 0x001fe200078e00ff */
[----:B------:R-:W-:Y:S02]  /*3160*/  PRMT R138, R138, 0x5410, R141 ;  /* 0x000054108a8a7816 */ /* 0x000fe4000000008d */
[----:B------:R-:W-:Y:S01]  /*3170*/  PRMT R136, R136, 0x5410, R11 ;  /* 0x0000541088887816 */ /* 0x000fe2000000000b */
[----:B------:R-:W-:Y:S01]  /*3180*/  IMAD.U32 R11, R12, 0x10000, RZ ;  /* 0x000100000c0b7824 */ /* 0x000fe200078e00ff */
[----:B------:R-:W-:Y:S01]  /*3190*/  PRMT R141, R135, 0x5410, R140 ;  /* 0x00005410878d7816 */ /* 0x000fe2000000008c */
[----:B------:R-:W-:Y:S01]  /*31a0*/  IMAD.U32 R135, R138, 0x10000, RZ ;  /* 0x000100008a877824 */ /* 0x000fe200078e00ff */
[----:B------:R-:W-:-:S02]  /*31b0*/  PRMT R139, R139, 0x5410, R142 ;  /* 0x000054108b8b7816 */ /* 0x000fc4000000008e */
[----:B------:R-:W-:Y:S01]  /*31c0*/  LOP3.LUT R73, R14, 0xffff0000, RZ, 0xc0, !PT ;  /* 0xffff00000e497812 */ /* 0x000fe200078ec0ff */
[C---:B------:R-:W-:Y:S01]  /*31d0*/  IMAD.U32 R14, R13.reuse, 0x10000, RZ ;  /* 0x000100000d0e7824 */ /* 0x040fe200078e00ff */
[----:B------:R-:W-:Y:S01]  /*31e0*/  LOP3.LUT R13, R13, 0xffff0000, RZ, 0xc0, !PT ;  /* 0xffff00000d0d7812 */ /* 0x000fe200078ec0ff */
[----:B------:R-:W-:Y:S01]  /*31f0*/  IMAD.U32 R142, R141, 0x10000, RZ ;  /* 0x000100008d8e7824 */ /* 0x000fe200078e00ff */
[C---:B------:R-:W-:Y:S01]  /*3200*/  LOP3.LUT R140, R136.reuse, 0xffff0000, RZ, 0xc0, !PT ;  /* 0xffff0000888c7812 */ /* 0x040fe200078ec0ff */
[----:B------:R-:W-:Y:S01]  /*3210*/  IMAD.U32 R136, R136, 0x10000, RZ ;  /* 0x0001000088887824 */ /* 0x000fe200078e00ff */
[----:B------:R-:W-:Y:S01]  /*3220*/  LOP3.LUT R75, R139, 0xffff0000, RZ, 0xc0, !PT ;  /* 0xffff00008b4b7812 */ /* 0x000fe200078ec0ff */
[----:B------:R-:W-:Y:S01]  /*3230*/  FMUL.FTZ R145, R73, R142 ;  /* 0x0000008e49917220 */ /* 0x000fe20000410000 */
[----:B------:R-:W-:Y:S01]  /*3240*/  LOP3.LUT R74, R15, 0xffff0000, RZ, 0xc0, !PT ;  /* 0xffff00000f4a7812 */ /* 0x000fe200078ec0ff */
[CC--:B------:R-:W-:Y:S01]  /*3250*/  FMUL.FTZ R143, R13.reuse, R140.reuse ;  /* 0x0000008c0d8f7220 */ /* 0x0c0fe20000410000 */
[----:B------:R-:W-:Y:S01]  /*3260*/  LOP3.LUT R12, R12, 0xffff0000, RZ, 0xc0, !PT ;  /* 0xffff00000c0c7812 */ /* 0x000fe200078ec0ff */
[----:B------:R-:W-:Y:S01]  /*3270*/  FMUL.FTZ R13, R13, R75 ;  /* 0x0000004b0d0d7220 */ /* 0x000fe20000410000 */
[-C--:B------:R-:W-:Y:S01]  /*3280*/  FMUL.FTZ R73, R73, R135.reuse ;  /* 0x0000008749497220 */ /* 0x080fe20000410000 */
[----:B------:R-:W-:Y:S01]  /*3290*/  LOP3.LUT R141, R141, 0xffff0000, RZ, 0xc0, !PT ;  /* 0xffff00008d8d7812 */ /* 0x000fe200078ec0ff */
[----:B------:R-:W-:Y:S01]  /*32a0*/  IMAD.U32 R139, R139, 0x10000, RZ ;  /* 0x000100008b8b7824 */ /* 0x000fe200078e00ff */
[----:B------:R-:W-:Y:S01]  /*32b0*/  LOP3.LUT R138, R138, 0xffff0000, RZ, 0xc0, !PT ;  /* 0xffff00008a8a7812 */ /* 0x000fe200078ec0ff */
[----:B------:R-:W-:Y:S01]  /*32c0*/  FFMA.FTZ R145, R72, R135, -R145 ;  /* 0x0000008748917223 */ /* 0x000fe20000010891 */
[C---:B------:R-:W-:Y:S01]  /*32d0*/  FFMA.FTZ R143, R14.reuse, R75, -R143 ;  /* 0x0000004b0e8f7223 */ /* 0x040fe2000001088f */
[----:B------:R-:W-:Y:S01]  /*32e0*/  FFMA.FTZ R140, R14, R140, R13 ;  /* 0x0000008c0e8c7223 */ /* 0x000fe2000001000d */
        /* <DEDUP_REMOVED lines=14> */
[----:B------:R-:W-:Y:S02]  /*33d0*/  F2FP.BF16.F32.PACK_AB R15, R15, R142 ;  /* 0x0000008e0f0f723e */ /* 0x000fe400000010ff */
[----:B------:R-:W-:-:S07]  /*33e0*/  MOV R14, R72 ;  /* 0x00000048000e7202 */ /* 0x000fce0000000f00 */
.L_x_7022:
[----:B------:R-:W-:Y:S05]  /*33f0*/  BSYNC B3 ;  /* 0x0000000000037941 */ /* 0x000fea0003800000 */
.L_x_7021:
[----:B0-----:R4:W-:Y:S02]  /*3400*/  ST.E.128 desc[UR38][R76.64], R12 ;  /* 0x0000000c4c007985 */ /* 0x0019e4000c101d26 */
.L_x_7020:
[----:B------:R-:W-:Y:S05]  /*3410*/  BSYNC B2 ;  /* 0x0000000000027941 */ /* 0x000fea0003800000 */
.L_x_7019:
[----:B------:R-:W-:Y:S05]  /*3420*/  @P2 BRA `(.L_x_7018) ;  /* 0x0000000000d82947 */ /* 0x000fea0003800000 */
        /* <DEDUP_REMOVED lines=52> */
.L_x_7024:
[----:B------:R-:W-:Y:S05]  /*3770*/  BSYNC B2 ;  /* 0x0000000000027941 */ /* 0x000fea0003800000 */
.L_x_7023:
[----:B0-----:R0:W-:Y:S02]  /*3780*/  ST.E.128 desc[UR38][R72.64], R12 ;  /* 0x0000000c48007985 */ /* 0x0011e4000c101d26 */
.L_x_7018:
[----:B------:R-:W-:Y:S05]  /*3790*/  BSYNC B1 ;  /* 0x0000000000017941 */ /* 0x000fea0003800000 */
.L_x_7017:
[----:B------:R-:W-:-:S03]  /*37a0*/  UMOV UR4, 0xffffffff ;  /* 0xffffffff00047882 */ /* 0x000fc60000000000 */
[----:B------:R-:W-:Y:S05]  /*37b0*/  BRA.DIV UR4, `(.L_x_7025) ;  /* 0x0000016604a87947 */ /* 0x000fea000b800000 */
[----:B------:R1:W1:Y:S04]  /*37c0*/  SHFL.IDX PT, R71, R108, 0x1, 0x181f ;  /* 0x00381f006c477f89 */ /* 0x00026800000e0000 */
[----:B0-----:R0:W0:Y:S02]  /*37d0*/  SHFL.IDX PT, R73, R109, 0x1, 0x181f ;  /* 0x00381f006d497f89 */ /* 0x00102400000e0000 */
.L_x_7318:
[----:B------:R-:W-:Y:S01]  /*37e0*/  ISETP.NE.AND P6, PT, R137, RZ, PT ;  /* 0x000000ff8900720c */ /* 0x000fe20003fc5270 */
[----:B------:R-:W-:-:S12]  /*37f0*/  BSSY B1, `(.L_x_7026) ;  /* 0x0000072000017945 */ /* 0x000fd80003800000 */
[----:B------:R-:W-:Y:S05]  /*3800*/  @P6 BRA `(.L_x_7027) ;  /* 0x0000000400c06947 */ /* 0x000fea0003800000 */
[----:B------:R-:W-:Y:S04]  /*3810*/  BSSY B2, `(.L_x_7028) ;  /* 0x0000038000027945 */ /* 0x000fe80003800000 */
[----:B------:R-:W-:Y:S05]  /*3820*/  @P1 BRA `(.L_x_7029) ;  /* 0x0000000000d81947 */ /* 0x000fea0003800000 */
[----:B----4-:R4:W2:Y:S01]  /*3830*/  LDS.128 R12, [R94+0x19400] ;  /* 0x019400005e0c7984 */ /* 0x0108a20000000c00 */
[C---:B0-----:R-:W-:Y:S01]  /*3840*/  LEA R68, P6, R16.reuse, R73, 0x1 ;  /* 0x0000004910447211 */ /* 0x041fe200078c08ff */
[----:B------:R-:W-:Y:S03]  /*3850*/  BSSY B3, `(.L_x_7030) ;  /* 0x0000032000037945 */ /* 0x000fe60003800000 */
[----:B-1----:R-:W-:Y:S02]  /*3860*/  LEA.HI.X R69, R16, R71, R17, 0x1, P6 ;  /* 0x0000004710457211 */ /* 0x002fe400030f0c11 */
[----:B------:R-:W-:-:S13]  /*3870*/  ISETP.GE.AND P6, PT, R18, R104, PT ;  /* 0x000000681200720c */ /* 0x000fda0003fc6270 */
[----:B----4-:R-:W-:Y:S05]  /*3880*/  @P6 BRA `(.L_x_7031) ;  /* 0x0000000000b86947 */ /* 0x010fea0003800000 */
[----:B------:R-:W-:Y:S02]  /*3890*/  SHF.R.U64 R70, R66, 0x10, R67 ;  /* 0x0000001042467819 */ /* 0x000fe40000001243 */
[----:B------:R-:W-:Y:S02]  /*38a0*/  SHF.R.U64 R72, R64, 0x10, R65 ;  /* 0x0000001040487819 */ /* 0x000fe40000001241 */
[----:B------:R-:W-:Y:S02]  /*38b0*/  SHF.R.U32.HI R67, RZ, 0x10, R67 ;  /* 0x00000010ff437819 */ /* 0x000fe40000011643 */
[----:B------:R-:W-:Y:S02]  /*38c0*/  SHF.R.U32.HI R11, RZ, 0x10, R65 ;  /* 0x00000010ff0b7819 */ /* 0x000fe40000011641 */
[----:B------:R-:W-:Y:S02]  /*38d0*/  PRMT R121, R121, 0x5410, R70 ;  /* 0x0000541079797816 */ /* 0x000fe40000000046 */
[----:B------:R-:W-:-:S02]  /*38e0*/  PRMT R119, R119, 0x5410, R72 ;  /* 0x0000541077777816 */ /* 0x000fc40000000048 */
[C---:B--2---:R-:W-:Y:S02]  /*38f0*/  SHF.L.U32 R64, R14.reuse, 0x10, RZ ;  /* 0x000000100e407819 */ /* 0x044fe400000006ff */
[----:B------:R-:W-:Y:S01]  /*3900*/  LOP3.LUT R65, R14, 0xffff0000, RZ, 0xc0, !PT ;  /* 0xffff00000e417812 */ /* 0x000fe200078ec0ff */
[C---:B------:R-:W-:Y:S01]  /*3910*/  IMAD.U32 R14, R13.reuse, 0x10000, RZ ;  /* 0x000100000d0e7824 */ /* 0x040fe200078e00ff */
[----:B------:R-:W-:Y:S02]  /*3920*/  PRMT R122, R122, 0x5410, R67 ;  /* 0x000054107a7a7816 */ /* 0x000fe40000000043 */
[----:B------:R-:W-:Y:S01]  /*3930*/  PRMT R120, R120, 0x5410, R11 ;  /* 0x0000541078787816 */ /* 0x000fe2000000000b */
        /* <DEDUP_REMOVED lines=12> */
[----:B------:R-:W-:Y:S01]  /*3a00*/  IMAD.U32 R121, R121, 0x10000, RZ ;  /* 0x0001000079797824 */ /* 0x000fe200078e00ff */
[----:B------:R-:W-:Y:S01]  /*3a10*/  LOP3.LUT R120, R120, 0xffff0000, RZ, 0xc0, !PT ;  /* 0xffff000078787812 */ /* 0x000fe200078ec0ff */
[----:B------:R-:W-:Y:S01]  /*3a20*/  FMUL.FTZ R65, R65, R70 ;  /* 0x0000004641417220 */ /* 0x000fe20000410000 */
[----:B------:R-:W-:-:S02]  /*3a30*/  IMAD.U32 R119, R119, 0x10000, RZ ;  /* 0x0001000077777824 */ /* 0x000fc400078e00ff */
[C---:B------:R-:W-:Y:S01]  /*3a40*/  FFMA.FTZ R75, R14.reuse, R67, -R75 ;  /* 0x000000430e4b7223 */ /* 0x040fe2000001084b */
[----:B------:R-:W-:Y:S01]  /*3a50*/  FFMA.FTZ R72, R14, R72, R13 ;  /* 0x000000480e487223 */ /* 0x000fe2000001000d */
[----:B------:R-:W-:Y:S01]  /*3a60*/  FFMA.FTZ R77, R64, R70, -R77 ;  /* 0x00000046404d7223 */ /* 0x000fe2000001084d */
[----:B------:R-:W-:Y:S01]  /*3a70*/  FMUL.FTZ R14, R12, R121 ;  /* 0x000000790c0e7220 */ /* 0x000fe20000410000 */
[----:B------:R-:W-:Y:S02]  /*3a80*/  IMAD.U32 R15, R15, 0x10000, RZ ;  /* 0x000100000f0f7824 */ /* 0x000fe400078e00ff */
[----:B------:R-:W-:Y:S01]  /*3a90*/  FFMA.FTZ R64, R64, R74, R65 ;  /* 0x0000004a40407223 */ /* 0x000fe20000010041 */
        /* <DEDUP_REMOVED lines=13> */
.L_x_7031:
[----:B------:R-:W-:Y:S05]  /*3b70*/  BSYNC B3 ;  /* 0x0000000000037941 */ /* 0x000fea0003800000 */
.L_x_7030:
[----:B--2---:R0:W-:Y:S02]  /*3b80*/  ST.E.128 desc[UR38][R68.64], R12 ;  /* 0x0000000c44007985 */ /* 0x0041e4000c101d26 */
.L_x_7029:
[----:B------:R-:W-:Y:S05]  /*3b90*/  BSYNC B2 ;  /* 0x0000000000027941 */ /* 0x000fea0003800000 */
.L_x_7028:
[----:B------:R-:W-:Y:S05]  /*3ba0*/  @P2 BRA `(.L_x_7027) ;  /* 0x0000000000d82947 */ /* 0x000fea0003800000 */
        /* <DEDUP_REMOVED lines=17> */
[C---:B------:R-:W-:Y:S01]  /*3cc0*/  SHF.L.U32 R14, R13.reuse, 0x10, RZ ;  /* 0x000000100d0e7819 */ /* 0x040fe200000006ff */
[----:B------:R-:W-:Y:S01]  /*3cd0*/  IMAD.U32 R11, R12, 0x10000, RZ ;  /* 0x000100000c0b7824 */ /* 0x000fe200078e00ff */
[----:B------:R-:W-:Y:S01]  /*3ce0*/  LOP3.LUT R13, R13, 0xffff0000, RZ, 0xc0, !PT ;  /* 0xffff00000d0d7812 */ /* 0x000fe200078ec0ff */
[----:B------:R-:W-:Y:S01]  /*3cf0*/  IMAD.U32 R66, R112, 0x10000, RZ ;  /* 0x0001000070427824 */ /* 0x000fe200078e00ff */
[C---:B------:R-:W-:Y:S01]  /*3d00*/  LOP3.LUT R67, R113.reuse, 0xffff0000, RZ, 0xc0, !PT ;  /* 0xffff000071437812 */ /* 0x040fe200078ec0ff */
[----:B------:R-:W-:Y:S01]  /*3d10*/  IMAD.U32 R113, R113, 0x10000, RZ ;  /* 0x0001000071717824 */ /* 0x000fe200078e00ff */
[C---:B------:R-:W-:Y:S01]  /*3d20*/  LOP3.LUT R63, R111.reuse, 0xffff0000, RZ, 0xc0, !PT ;  /* 0xffff00006f3f7812 */ /* 0x040fe200078ec0ff */
        /* <DEDUP_REMOVED lines=28> */
.L_x_7033:
[----:B------:R-:W-:Y:S05]  /*3ef0*/  BSYNC B2 ;  /* 0x0000000000027941 */ /* 0x000fea0003800000 */
.L_x_7032:
[----:B----4-:R0:W-:Y:S02]  /*3f00*/  ST.E.128 desc[UR38][R64.64], R12 ;  /* 0x0000000c40007985 */ /* 0x0101e4000c101d26 */
.L_x_7027:
[----:B------:R-:W-:Y:S05]  /*3f10*/  BSYNC B1 ;  /* 0x0000000000017941 */ /* 0x000fea0003800000 */
.L_x_7026:
[----:B------:R-:W-:-:S03]  /*3f20*/  UMOV UR4, 0xffffffff ;  /* 0xffffffff00047882 */ /* 0x000fc60000000000 */
[----:B------:R-:W-:Y:S05]  /*3f30*/  BRA.DIV UR4, `(.L_x_7034) ;  /* 0x0000016204147947 */ /* 0x000fea000b800000 */
[----:B------:R1:W1:Y:S04]  /*3f40*/  SHFL.IDX PT, R63, R108, 0x2, 0x181f ;  /* 0x00581f006c3f7f89 */ /* 0x00026800000e0000 */
[----:B0-----:R0:W0:Y:S02]  /*3f50*/  SHFL.IDX PT, R65, R109, 0x2, 0x181f ;  /* 0x00581f006d417f89 */ /* 0x00102400000e0000 */
.L_x_7322:
[----:B------:R-:W-:Y:S04]  /*3f60*/  BSSY B1, `(.L_x_7035) ;  /* 0x0000072000017945 */ /* 0x000fe80003800000 */
        /* <DEDUP_REMOVED lines=10> */
[----:B------:R-:W-:Y:S01]  /*4010*/  SHF.R.U64 R64, R56, 0x10, R57 ;  /* 0x0000001038407819 */ /* 0x000fe20000001239 */
[----:B--2---:R-:W-:Y:S01]  /*4020*/  IMAD.U32 R56, R14, 0x10000, RZ ;  /* 0x000100000e387824 */ /* 0x004fe200078e00ff */
[----:B------:R-:W-:Y:S02]  /*4030*/  SHF.R.U32.HI R59, RZ, 0x10, R59 ;  /* 0x00000010ff3b7819 */ /* 0x000fe4000001163b */
[----:B------:R-:W-:Y:S02]  /*4040*/  SHF.R.U32.HI R11, RZ, 0x10, R57 ;  /* 0x00000010ff0b7819 */ /* 0x000fe40000011639 */
[----:B------:R-:W-:Y:S02]  /*4050*/  PRMT R133, R133, 0x5410, R62 ;  /* 0x0000541085857816 */ /* 0x000fe4000000003e */
[----:B------:R-:W-:-:S02]  /*4060*/  PRMT R131, R131, 0x5410, R64 ;  /* 0x0000541083837816 */ /* 0x000fc40000000040 */
[----:B------:R-:W-:Y:S01]  /*4070*/  LOP3.LUT R57, R14, 0xffff0000, RZ, 0xc0, !PT ;  /* 0xffff00000e397812 */ /* 0x000fe200078ec0ff */
[C---:B------:R-:W-:Y:S01]  /*4080*/  IMAD.U32 R14, R13.reuse, 0x10000, RZ ;  /* 0x000100000d0e7824 */ /* 0x040fe200078e00ff */
[----:B------:R-:W-:Y:S02]  /*4090*/  PRMT R134, R134, 0x5410, R59 ;  /* 0x0000541086867816 */ /* 0x000fe4000000003b */
[----:B------:R-:W-:Y:S01]  /*40a0*/  PRMT R132, R132, 0x5410, R11 ;  /* 0x0000541084847816 */ /* 0x000fe2000000000b */
[----:B------:R-:W-:Y:S01]  /*40b0*/  IMAD.U32 R11, R12, 0x10000, RZ ;  /* 0x000100000c0b7824 */ /* 0x000fe200078e00ff */
[----:B------:R-:W-:Y:S02]  /*40c0*/  LOP3.LUT R13, R13, 0xffff0000, RZ, 0xc0, !PT ;  /* 0xffff00000d0d7812 */ /* 0x000fe400078ec0ff */
[----:B------:R-:W-:Y:S01]  /*40d0*/  LOP3.LUT R64, R133, 0xffff0000, RZ, 0xc0, !PT ;  /* 0xffff000085407812 */ /* 0x000fe200078ec0ff */
[----:B------:R-:W-:Y:S01]  /*40e0*/  IMAD.U32 R62, R132, 0x10000, RZ ;  /* 0x00010000843e7824 */ /* 0x000fe200078e00ff */
[----:B------:R-:W-:Y:S01]  /*40f0*/  LOP3.LUT R59, R131, 0xffff0000, RZ, 0xc0, !PT ;  /* 0xffff0000833b7812 */ /* 0x000fe200078ec0ff */
[----:B------:R-:W-:Y:S01]  /*4100*/  IMAD.U32 R133, R133, 0x10000, RZ ;  /* 0x0001000085857824 */ /* 0x000fe200078e00ff */
[----:B------:R-:W-:Y:S01]  /*4110*/  SHF.L.U32 R66, R134, 0x10, RZ ;  /* 0x0000001086427819 */ /* 0x000fe200000006ff */
[C---:B------:R-:W-:Y:S01]  /*4120*/  FMUL.FTZ R67, R13.reuse, R64 ;  /* 0x000000400d437220 */ /* 0x040fe20000410000 */
[----:B------:R-:W-:Y:S01]  /*4130*/  LOP3.LUT R12, R12, 0xffff0000, RZ, 0xc0, !PT ;  /* 0xffff00000c0c7812 */ /* 0x000fe200078ec0ff */
[----:B------:R-:W-:Y:S01]  /*4140*/  FMUL.FTZ R13, R13, R59 ;  /* 0x0000003b0d0d7220 */ /* 0x000fe20000410000 */
[----:B------:R-:W-:Y:S01]  /*4150*/  LOP3.LUT R58, R15, 0xffff0000, RZ, 0xc0, !PT ;  /* 0xffff00000f3a7812 */ /* 0x000fe200078ec0ff */
[C---:B------:R-:W-:Y:S01]  /*4160*/  FMUL.FTZ R69, R57.reuse, R66 ;  /* 0x0000004239457220 */ /* 0x040fe20000410000 */
        /* <DEDUP_REMOVED lines=23> */
.L_x_7040:
[----:B------:R-:W-:Y:S05]  /*42e0*/  BSYNC B3 ;  /* 0x0000000000037941 */ /* 0x000fea0003800000 */
.L_x_7039:
[----:B--2---:R0:W-:Y:S02]  /*42f0*/  ST.E.128 desc[UR38][R60.64], R12 ;  /* 0x0000000c3c007985 */ /* 0x0041e4000c101d26 */
.L_x_7038:
[----:B------:R-:W-:Y:S05]  /*4300*/  BSYNC B2 ;  /* 0x0000000000027941 */ /* 0x000fea0003800000 */
.L_x_7037:
        /* <DEDUP_REMOVED lines=53> */
.L_x_7042:
[----:B------:R-:W-:Y:S05]  /*4660*/  BSYNC B2 ;  /* 0x0000000000027941 */ /* 0x000fea0003800000 */
.L_x_7041:
[----:B----4-:R0:W-:Y:S02]  /*4670*/  ST.E.128 desc[UR38][R56.64], R12 ;  /* 0x0000000c38007985 */ /* 0x0101e4000c101d26 */
.L_x_7036:
[----:B------:R-:W-:Y:S05]  /*4680*/  BSYNC B1 ;  /* 0x0000000000017941 */ /* 0x000fea0003800000 */
.L_x_7035:
[----:B------:R-:W-:-:S03]  /*4690*/  UMOV UR4, 0xffffffff ;  /* 0xffffffff00047882 */ /* 0x000fc60000000000 */
[----:B------:R-:W-:Y:S05]  /*46a0*/  BRA.DIV UR4, `(.L_x_7043) ;  /* 0x0000015a04847947 */ /* 0x000fea000b800000 */
[----:B------:R2:W2:Y:S04]  /*46b0*/  SHFL.IDX PT, R55, R108, 0x3, 0x181f ;  /* 0x00781f006c377f89 */ /* 0x0004a800000e0000 */
[----:B01----:R-:W0:Y:S02]  /*46c0*/  SHFL.IDX PT, R109, R109, 0x3, 0x181f ;  /* 0x00781f006d6d7f89 */ /* 0x003e2400000e0000 */
.L_x_7326:
[----:B------:R-:W-:Y:S05]  /*46d0*/  @P4 BRA `(.L_x_7044) ;  /* 0x0000003400d44947 */ /* 0x000fea0003800000 */
[----:B------:R-:W-:Y:S04]  /*46e0*/  BSSY B1, `(.L_x_7045) ;  /* 0x0000038000017945 */ /* 0x000fe80003800000 */
[----:B------:R-:W-:Y:S05]  /*46f0*/  @P1 BRA `(.L_x_7046) ;  /* 0x0000000000d81947 */ /* 0x000fea0003800000 */
[----:B----4-:R1:W4:Y:S01]  /*4700*/  LDS.128 R12, [R94+0x1b400] ;  /* 0x01b400005e0c7984 */ /* 0x0103220000000c00 */
[C---:B0-----:R-:W-:Y:S01]  /*4710*/  LEA R52, P3, R16.reuse, R109, 0x1 ;  /* 0x0000006d10347211 */ /* 0x041fe200078608ff */
[----:B------:R-:W-:Y:S03]  /*4720*/  BSSY B2, `(.L_x_7047) ;  /* 0x0000032000027945 */ /* 0x000fe60003800000 */
[----:B--2---:R-:W-:Y:S02]  /*4730*/  LEA.HI.X R53, R16, R55, R17, 0x1, P3 ;  /* 0x0000003710357211 */ /* 0x004fe400018f0c11 */
[----:B------:R-:W-:-:S13]  /*4740*/  ISETP.GE.AND P3, PT, R18, R104, PT ;  /* 0x000000681200720c */ /* 0x000fda0003f66270 */
[----:B-1----:R-:W-:Y:S05]  /*4750*/  @P3 BRA `(.L_x_7048) ;  /* 0x0000000000b83947 */ /* 0x002fea0003800000 */
[----:B------:R-:W-:Y:S02]  /*4760*/  SHF.R.U64 R54, R50, 0x10, R51 ;  /* 0x0000001032367819 */ /* 0x000fe40000001233 */
[----:B------:R-:W-:Y:S01]  /*4770*/  SHF.R.U64 R56, R48, 0x10, R49 ;  /* 0x0000001030387819 */ /* 0x000fe20000001231 */
[----:B----4-:R-:W-:Y:S01]  /*4780*/  IMAD.U32 R48, R14, 0x10000, RZ ;  /* 0x000100000e307824 */ /* 0x010fe200078e00ff */
        /* <DEDUP_REMOVED lines=22> */
[----:B------:R-:W-:-:S02]  /*48f0*/  IMAD.U32 R115, R115, 0x10000, RZ ;  /* 0x0001000073737824 */ /* 0x000fc400078e00ff */
[----:B------:R-:W-:Y:S01]  /*4900*/  FMUL.FTZ R49, R49, R54 ;  /* 0x0000003631317220 */ /* 0x000fe20000410000 */
[C---:B------:R-:W-:Y:S01]  /*4910*/  FFMA.FTZ R59, R14.reuse, R51, -R59 ;  /* 0x000000330e3b7223 */ /* 0x040fe2000001083b */
[----:B------:R-:W-:Y:S01]  /*4920*/  FFMA.FTZ R56, R14, R56, R13 ;  /* 0x000000380e387223 */ /* 0x000fe2000001000d */
[----:B------:R-:W-:Y:S01]  /*4930*/  FFMA.FTZ R61, R48, R54, -R61 ;  /* 0x00000036303d7223 */ /* 0x000fe2000001083d */
[----:B------:R-:W-:Y:S01]  /*4940*/  FMUL.FTZ R14, R12, R117 ;  /* 0x000000750c0e7220 */ /* 0x000fe20000410000 */
[----:B------:R-:W-:Y:S02]  /*4950*/  IMAD.U32 R15, R15, 0x10000, RZ ;  /* 0x000100000f0f7824 */ /* 0x000fe400078e00ff */
[C---:B------:R-:W-:Y:S01]  /*4960*/  FMUL.FTZ R54, R50.reuse, R118 ;  /* 0x0000007632367220 */ /* 0x040fe20000410000 */
[-C--:B------:R-:W-:Y:S01]  /*4970*/  FMUL.FTZ R13, R50, R116.reuse ;  /* 0x00000074320d7220 */ /* 0x080fe20000410000 */
[----:B------:R-:W-:Y:S01]  /*4980*/  FMUL.FTZ R12, R12, R115 ;  /* 0x000000730c0c7220 */ /* 0x000fe20000410000 */
[----:B------:R-:W-:Y:S01]  /*4990*/  FFMA.FTZ R48, R48, R57, R49 ;  /* 0x0000003930307223 */ /* 0x000fe20000010031 */
        /* <DEDUP_REMOVED lines=10> */
.L_x_7048:
[----:B------:R-:W-:Y:S05]  /*4a40*/  BSYNC B2 ;  /* 0x0000000000027941 */ /* 0x000fea0003800000 */
.L_x_7047:
[----:B----4-:R1:W-:Y:S02]  /*4a50*/  ST.E.128 desc[UR38][R52.64], R12 ;  /* 0x0000000c34007985 */ /* 0x0103e4000c101d26 */
.L_x_7046:
[----:B------:R-:W-:Y:S05]  /*4a60*/  BSYNC B1 ;  /* 0x0000000000017941 */ /* 0x000fea0003800000 */
.L_x_7045:
[----:B------:R-:W-:Y:S05]  /*4a70*/  @P2 BRA `(.L_x_7044) ;  /* 0x0000003000ec2947 */ /* 0x000fea0003800000 */
[----:B-1--4-:R1:W4:Y:S01]  /*4a80*/  LDS.128 R12, [R94+0x1f400] ;  /* 0x01f400005e0c7984 */ /* 0x0123220000000c00 */
[C---:B0-----:R-:W-:Y:S01]  /*4a90*/  LEA R48, P3, R22.reuse, R109, 0x1 ;  /* 0x0000006d16307211 */ /* 0x041fe200078608ff */
[----:B------:R-:W-:Y:S03]  /*4aa0*/  BSSY B1, `(.L_x_7049) ;  /* 0x0000032000017945 */ /* 0x000fe60003800000 */
[----:B--2---:R-:W-:Y:S02]  /*4ab0*/  LEA.HI.X R49, R22, R55, R2, 0x1, P3 ;  /* 0x0000003716317211 */ /* 0x004fe400018f0c02 */
[----:B------:R-:W-:-:S13]  /*4ac0*/  ISETP.GE.AND P3, PT, R23, R104, PT ;  /* 0x000000681700720c */ /* 0x000fda0003f66270 */
[----:B-1----:R-:W-:Y:S05]  /*4ad0*/  @P3 BRA `(.L_x_7050) ;  /* 0x0000000000b83947 */ /* 0x002fea0003800000 */
        /* <DEDUP_REMOVED lines=46> */
.L_x_7050:
[----:B------:R-:W-:Y:S05]  /*4dc0*/  BSYNC B1 ;  /* 0x0000000000017941 */ /* 0x000fea0003800000 */
.L_x_7049:
[----:B----4-:R0:W-:Y:S01]  /*4dd0*/  ST.E.128 desc[UR38][R48.64], R12 ;  /* 0x0000000c30007985 */ /* 0x0101e2000c101d26 */
[----:B------:R-:W-:Y:S05]  /*4de0*/  BRA `(.L_x_7044) ;  /* 0x0000003000107947 */ /* 0x000fea0003800000 */
.L_x_7004:
[----:B------:R-:W-:Y:S02]  /*4df0*/  ISETP.GE.AND P4, PT, R220, R98, PT ;  /* 0x00000062dc00720c */ /* 0x000fe40003f86270 */
[----:B------:R-:W-:Y:S02]  /*4e00*/  CS2R R50, SRZ ;  /* 0x0000000000327805 */ /* 0x000fe4000001ff00 */
[----:B------:R-:W-:-:S13]  /*4e10*/  ISETP.GE.OR P4, PT, R16, R104, P4 ;  /* 0x000000681000720c */ /* 0x000fda0002786670 */
[----:B------:R-:W-:Y:S01]  /*4e20*/  @!P4 IADD3 R46, P3, P5, R86, R14, R10 ;  /* 0x0000000e562ec210 */ /* 0x000fe20007d7e00a */
[----:B------:R-:W0:Y:S03]  /*4e30*/  @!P4 LDC.64 R60, c[0x0][0x3e8] ;  /* 0x0000fa00ff3ccb82 */ /* 0x000e260000000a00 */
[----:B------:R-:W-:Y:S02]  /*4e40*/  @!P4 IADD3.X R47, R39, R103, R7, P3, P5 ;  /* 0x00000067272fc210 */ /* 0x000fe40001fea407 */
[----:B------:R-:W-:-:S03]  /*4e50*/  @!P4 IADD3 R44, P3, P5, R90, R12, R32 ;  /* 0x0000000c5a2cc210 */ /* 0x000fc60007d7e020 */
[----:B------:R-:W1:Y:S01]  /*4e60*/  @!P4 LDC.64 R62, c[0x0][0x400] ;  /* 0x00010000ff3ecb82 */ /* 0x000e620000000a00 */
[----:B------:R-:W-:Y:S02]  /*4e70*/  @!P4 IADD3.X R45, R80, R11, R29, P3, P5 ;  /* 0x0000000b502dc210 */ /* 0x000fe40001fea41d */
[----:B------:R-:W-:-:S04]  /*4e80*/  ISETP.GE.AND P3, PT, R219, R98, PT ;  /* 0x00000062db00720c */ /* 0x000fc80003f66270 */
[----:B------:R-:W-:-:S13]  /*4e90*/  ISETP.GE.OR P3, PT, R16, R104, P3 ;  /* 0x000000681000720c */ /* 0x000fda0001f66670 */
[----:B------:R-:W-:Y:S01]  /*4ea0*/  @!P3 IADD3 R66, P5, P6, R86, R20, R14 ;  /* 0x000000145642b210 */ /* 0x000fe20007ebe00e */
[----:B------:R-:W2:Y:S03]  /*4eb0*/  @!P3 LDC.64 R68, c[0x0][0x3e8] ;  /* 0x0000fa00ff44bb82 */ /* 0x000ea60000000a00 */
[----:B------:R-:W-:Y:S02]  /*4ec0*/  @!P3 IADD3.X R67, R39, R8, R103, P5, P6 ;  /* 0x000000082743b210 */ /* 0x000fe40002fec467 */
[----:B------:R-:W-:-:S03]  /*4ed0*/  @!P3 IADD3 R64, P5, P6, R90, R33, R12 ;  /* 0x000000215a40b210 */ /* 0x000fc60007ebe00c */
[----:B------:R-:W3:Y:S01]  /*4ee0*/  @!P3 LDC.64 R70, c[0x0][0x400] ;  /* 0x00010000ff46bb82 */ /* 0x000ee20000000a00 */
[----:B------:R-:W-:Y:S02]  /*4ef0*/  @!P3 IADD3.X R65, R80, R30, R11, P5, P6 ;  /* 0x0000001e5041b210 */ /* 0x000fe40002fec40b */
[----:B------:R-:W-:-:S04]  /*4f00*/  ISETP.GE.AND P5, PT, R153, R98, PT ;  /* 0x000000629900720c */ /* 0x000fc80003fa6270 */
[----:B------:R-:W-:-:S13]  /*4f10*/  ISETP.GE.OR P5, PT, R16, R104, P5 ;  /* 0x000000681000720c */ /* 0x000fda0002fa6670 */
[----:B------:R-:W4:Y:S01]  /*4f20*/  @!P5 LDC.64 R52, c[0x0][0x3e8] ;  /* 0x0000fa00ff34db82 */ /* 0x000f220000000a00 */
[----:B------:R-:W-:-:S04]  /*4f30*/  @!P5 IADD3 R48, P6, R86, R14, RZ ;  /* 0x0000000e5630d210 */ /* 0x000fc80007fde0ff */
[----:B------:R-:W-:-:S03]  /*4f40*/  @!P5 IADD3.X R49, R103, R39, RZ, P6, !PT ;  /* 0x000000276731d210 */ /* 0x000fc600037fe4ff */
[----:B------:R-:W0:Y:S01]  /*4f50*/  @!P5 LDC.64 R54, c[0x0][0x400] ;  /* 0x00010000ff36db82 */ /* 0x000e220000000a00 */
[----:B----4-:R-:W-:-:S04]  /*4f60*/  @!P5 LEA R52, P6, R48, R52, 0x1 ;  /* 0x000000343034d211 */ /* 0x010fc800078c08ff */
[----:B------:R-:W-:Y:S02]  /*4f70*/  @!P5 LEA.HI.X R53, R48, R53, R49, 0x1, P6 ;  /* 0x000000353035d211 */ /* 0x000fe400030f0c31 */
[----:B------:R-:W-:-:S05]  /*4f80*/  @!P5 IADD3 R48, P6, R90, R12, RZ ;  /* 0x0000000c5a30d210 */ /* 0x000fca0007fde0ff */
[----:B------:R-:W-:Y:S01]  /*4f90*/  @!P5 IMAD.X R49, R11, 0x1, R80, P6 ;  /* 0x000000010b31d824 */ /* 0x000fe200030e0650 */
[----:B0-----:R-:W-:-:S04]  /*4fa0*/  @!P5 LEA R54, P6, R48, R54, 0x1 ;  /* 0x000000363036d211 */ /* 0x001fc800078c08ff */
[----:B------:R-:W-:Y:S02]  /*4fb0*/  @!P5 LEA.HI.X R55, R48, R55, R49, 0x1, P6 ;  /* 0x000000373037d211 */ /* 0x000fe400030f0c31 */
[----:B------:R-:W-:Y:S02]  /*4fc0*/  CS2R R48, SRZ ;  /* 0x0000000000307805 */ /* 0x000fe4000001ff00 */
[----:B------:R-:W-:-:S04]  /*4fd0*/  @!P4 LEA R60, P6, R46, R60, 0x1 ;  /* 0x0000003c2e3cc211 */ /* 0x000fc800078c08ff */
[----:B------:R-:W-:Y:S02]  /*4fe0*/  @!P4 LEA.HI.X R61, R46, R61, R47, 0x1, P6 ;  /* 0x0000003d2e3dc211 */ /* 0x000fe400030f0c2f */
[----:B------:R-:W-:Y:S02]  /*4ff0*/  CS2R R46, SRZ ;  /* 0x00000000002e7805 */ /* 0x000fe4000001ff00 */
[C---:B-1----:R-:W-:Y:S01]  /*5000*/  @!P4 LEA R62, P6, R44.reuse, R62, 0x1 ;  /* 0x0000003e2c3ec211 */ /* 0x042fe200078c08ff */
[----:B------:R0:W5:Y:S03]  /*5010*/  @!P5 LDG.E.128 R48, desc[UR38][R54.64] ;  /* 0x000000263630d981 */ /* 0x000166000c1e1d00 */
[----:B------:R-:W-:Y:S02]  /*5020*/  @!P4 LEA.HI.X R63, R44, R63, R45, 0x1, P6 ;  /* 0x0000003f2c3fc211 */ /* 0x000fe400030f0c2d */
[----:B------:R-:W-:-:S02]  /*5030*/  CS2R R44, SRZ ;  /* 0x00000000002c7805 */ /* 0x000fc4000001ff00 */
[----:B------:R-:W-:Y:S02]  /*5040*/  CS2R R58, SRZ ;  /* 0x00000000003a7805 */ /* 0x000fe4000001ff00 */
[----:B------:R-:W-:Y:S02]  /*5050*/  CS2R R56, SRZ ;  /* 0x0000000000387805 */ /* 0x000fe4000001ff00 */
[----:B------:R1:W5:Y:S01]  /*5060*/  @!P5 LDG.E.128 R44, desc[UR38][R52.64] ;  /* 0x00000026342cd981 */ /* 0x000362000c1e1d00 */
[----:B0-----:R-:W-:-:S03]  /*5070*/  CS2R R54, SRZ ;  /* 0x0000000000367805 */ /* 0x001fc6000001ff00 */
[----:B------:R0:W5:Y:S01]  /*5080*/  @!P4 LDG.E.128 R56, desc[UR38][R62.64] ;  /* 0x000000263e38c981 */ /* 0x000162000c1e1d00 */
[----:B-1----:R-:W-:-:S06]  /*5090*/  CS2R R52, SRZ ;  /* 0x0000000000347805 */ /* 0x002fcc000001ff00 */
[----:B------:R1:W5:Y:S01]  /*50a0*/  @!P4 LDG.E.128 R52, desc[UR38][R60.64] ;  /* 0x000000263c34c981 */ /* 0x000362000c1e1d00 */
[----:B--2---:R-:W-:-:S04]  /*50b0*/  @!P3 LEA R68, P4, R66, R68, 0x1 ;  /* 0x000000444244b211 */ /* 0x004fc800078808ff */
[----:B------:R-:W-:Y:S02]  /*50c0*/  @!P3 LEA.HI.X R69, R66, R69, R67, 0x1, P4 ;  /* 0x000000454245b211 */ /* 0x000fe400020f0c43 */
[----:B---3--:R-:W-:-:S04]  /*50d0*/  @!P3 LEA R70, P4, R64, R70, 0x1 ;  /* 0x000000464046b211 */ /* 0x008fc800078808ff */
[----:B------:R-:W-:Y:S02]  /*50e0*/  @!P3 LEA.HI.X R71, R64, R71, R65, 0x1, P4 ;  /* 0x000000474047b211 */ /* 0x000fe400020f0c41 */
[----:B------:R-:W-:-:S04]  /*50f0*/  ISETP.GE.AND P4, PT, R218, R98, PT ;  /* 0x00000062da00720c */ /* 0x000fc80003f86270 */
[----:B------:R-:W-:Y:S02]  /*5100*/  ISETP.GE.OR P4, PT, R16, R104, P4 ;  /* 0x000000681000720c */ /* 0x000fe40002786670 */
[----:B0-----:R-:W-:Y:S02]  /*5110*/  CS2R R62, SRZ ;  /* 0x00000000003e7805 */ /* 0x001fe4000001ff00 */
[----:B-1----:R-:W-:Y:S02]  /*5120*/  CS2R R60, SRZ ;  /* 0x00000000003c7805 */ /* 0x002fe4000001ff00 */
[----:B------:R-:W-:Y:S02]  /*5130*/  CS2R R66, SRZ ;  /* 0x0000000000427805 */ /* 0x000fe4000001ff00 */
[----:B------:R-:W-:Y:S01]  /*5140*/  CS2R R64, SRZ ;  /* 0x0000000000407805 */ /* 0x000fe2000001ff00 */
[----:B------:R-:W-:Y:S01]  /*5150*/  BSSY B1, `(.L_x_7051) ;  /* 0x000001d000017945 */ /* 0x000fe20003800000 */
[----:B------:R-:W-:-:S02]  /*5160*/  CS2R R74, SRZ ;  /* 0x00000000004a7805 */ /* 0x000fc4000001ff00 */
[----:B------:R-:W-:Y:S01]  /*5170*/  CS2R R72, SRZ ;  /* 0x0000000000487805 */ /* 0x000fe2000001ff00 */
[----:B------:R0:W5:Y:S04]  /*5180*/  @!P3 LDG.E.128 R60, desc[UR38][R68.64] ;  /* 0x00000026443cb981 */ /* 0x000168000c1e1d00 */
[----:B------:R1:W5:Y:S01]  /*5190*/  @!P3 LDG.E.128 R64, desc[UR38][R70.64] ;  /* 0x000000264640b981 */ /* 0x000362000c1e1d00 */
[----:B------:R-:W-:Y:S02]  /*51a0*/  ISETP.GE.AND P3, PT, R16, R104, PT ;  /* 0x000000681000720c */ /* 0x000fe40003f66270 */
[----:B0-----:R-:W-:Y:S02]  /*51b0*/  CS2R R68, SRZ ;  /* 0x0000000000447805 */ /* 0x001fe4000001ff00 */
[----:B-1----:R-:W-:Y:S01]  /*51c0*/  CS2R R70, SRZ ;  /* 0x0000000000467805 */ /* 0x002fe2000001ff00 */
[----:B------:R-:W-:Y:S08]  /*51d0*/  @P4 BRA `(.L_x_7052) ;  /* 0x0000000000504947 */ /* 0x000ff00003800000 */
[----:B------:R-:W0:Y:S01]  /*51e0*/  LDC.64 R68, c[0x0][0x3f8] ;  /* 0x0000fe00ff447b82 */ /* 0x000e220000000a00 */
[----:B------:R-:W-:Y:S01]  /*51f0*/  IMAD.MOV.U32 R15, RZ, RZ, R103 ;  /* 0x000000ffff0f7224 */ /* 0x000fe200078e0067 */
[----:B------:R-:W-:Y:S01]  /*5200*/  ULDC.64 UR4, c[0x0][0x3e8] ;  /* 0x0000fa0000047ab9 */ /* 0x000fe20000000a00 */
[----:B------:R-:W-:Y:S01]  /*5210*/  IMAD.MOV.U32 R13, RZ, RZ, R11 ;  /* 0x000000ffff0d7224 */ /* 0x000fe200078e000b */
[----:B------:R-:W-:-:S04]  /*5220*/  ULDC.64 UR6, c[0x0][0x400] ;  /* 0x0001000000067ab9 */ /* 0x000fc80000000a00 */
[----:B------:R-:W1:Y:S01]  /*5230*/  LDC.64 R70, c[0x0][0x408] ;  /* 0x00010200ff467b82 */ /* 0x000e620000000a00 */
[----:B0-----:R-:W-:-:S04]  /*5240*/  IMAD.WIDE.U32 R14, R68, 0x60, R14 ;  /* 0x00000060440e7825 */ /* 0x001fc800078e000e */
[----:B------:R-:W-:Y:S01]  /*5250*/  IMAD R69, R69, 0x60, RZ ;  /* 0x0000006045457824 */ /* 0x000fe200078e02ff */
[----:B------:R-:W-:Y:S01]  /*5260*/  IADD3 R14, P4, R86, R14, RZ ;  /* 0x0000000e560e7210 */ /* 0x000fe20007f9e0ff */
[----:B-1----:R-:W-:-:S03]  /*5270*/  IMAD.WIDE.U32 R12, R70, 0x60, R12 ;  /* 0x00000060460c7825 */ /* 0x002fc600078e000c */
[----:B------:R-:W-:Y:S01]  /*5280*/  IADD3.X R15, R39, R15, R69, P4, !PT ;  /* 0x0000000f270f7210 */ /* 0x000fe200027fe445 */
[----:B------:R-:W-:Y:S01]  /*5290*/  IMAD R71, R71, 0x60, RZ ;  /* 0x0000006047477824 */ /* 0x000fe200078e02ff */
[----:B------:R-:W-:-:S04]  /*52a0*/  IADD3 R11, P4, R90, R12, RZ ;  /* 0x0000000c5a0b7210 */ /* 0x000fc80007f9e0ff */
[----:B------:R-:W-:Y:S02]  /*52b0*/  IADD3.X R12, R80, R13, R71, P4, !PT ;  /* 0x0000000d500c7210 */ /* 0x000fe400027fe447 */
[----:B------:R-:W-:-:S04]  /*52c0*/  LEA R68, P4, R14, UR4, 0x1 ;  /* 0x000000040e447c11 */ /* 0x000fc8000f8808ff */
[----:B------:R-:W-:Y:S02]  /*52d0*/  LEA.HI.X R69, R14, UR5, R15, 0x1, P4 ;  /* 0x000000050e457c11 */ /* 0x000fe4000a0f0c0f */
[----:B------:R-:W-:-:S04]  /*52e0*/  LEA R72, P4, R11, UR6, 0x1 ;  /* 0x000000060b487c11 */ /* 0x000fc8000f8808ff */
[----:B------:R-:W-:Y:S01]  /*52f0*/  LEA.HI.X R73, R11, UR7, R12, 0x1, P4 ;  /* 0x000000070b497c11 */ /* 0x000fe2000a0f0c0c */
[----:B------:R-:W5:Y:S05]  /*5300*/  LDG.E.128 R68, desc[UR38][R68.64] ;  /* 0x0000002644447981 */ /* 0x000f6a000c1e1d00 */
[----:B------:R-:W5:Y:S03]  /*5310*/  LDG.E.128 R72, desc[UR38][R72.64] ;  /* 0x0000002648487981 */ /* 0x000f66000c1e1d00 */
.L_x_7052:
[----:B------:R-:W-:Y:S05]  /*5320*/  BSYNC B1 ;  /* 0x0000000000017941 */ /* 0x000fea0003800000 */
.L_x_7051:
[----:B-----5:R-:W-:Y:S01]  /*5330*/  IMAD.MOV.U32 R12, RZ, RZ, R71 ;  /* 0x000000ffff0c7224 */ /* 0x020fe200078e0047 */
[----:B------:R-:W-:Y:S01]  /*5340*/  ISETP.NE.AND P5, PT, R157, 0x3, PT ;  /* 0x000000039d00780c */ /* 0x000fe20003fa5270 */
        /* <DEDUP_REMOVED lines=65> */
.L_x_7053:
[----:B------:R-:W-:Y:S01]  /*5760*/  LEA R92, R155, R156, 0x3 ;  /* 0x0000009c9b5c7211 */ /* 0x000fe200078e18ff */
[----:B------:R-:W0:Y:S01]  /*5770*/  LDC R110, c[0x0][0x2f4] ;  /* 0x0000bd00ff6e7b82 */ /* 0x000e220000000800 */
[----:B------:R-:W-:Y:S01]  /*5780*/  SHF.L.U32 R103, R154, 0x1f, RZ ;  /* 0x0000001f9a677819 */ /* 0x000fe200000006ff */
[----:B------:R-:W-:Y:S03]  /*5790*/  BSSY B1, `(.L_x_7054) ;  /* 0x0000003000017945 */ /* 0x000fe60003800000 */
[----:B------:R-:W1:Y:S02]  /*57a0*/  SYNCS.PHASECHK.TRANS64.TRYWAIT P4, [R92+URZ+0x28890], R103 ;  /* 0x028890675c0075a7 */ /* 0x000e64000808017f */
[----:B-1----:R-:W-:Y:S05]  /*57b0*/  @!P4 BRA `(.L_x_7055) ;  /* 0x00000148008cc947 */ /* 0x002fea0003800000 */
.L_x_7327:
[----:B------:R-:W-:Y:S05]  /*57c0*/  BSYNC B1 ;  /* 0x0000000000017941 */ /* 0x000fea0003800000 */
.L_x_7054:
[----:B------:R-:W-:Y:S01]  /*57d0*/  UMOV UR4, 0xffffffff ;  /* 0xffffffff00047882 */ /* 0x000fe20000000000 */
[----:B0-----:R-:W-:Y:S02]  /*57e0*/  IMAD.IADD R112, R110, 0x1, -R37 ;  /* 0x000000016e707824 */ /* 0x001fe400078e0a25 */
[----:B------:R-:W-:Y:S05]  /*57f0*/  BRA.DIV UR4, `(.L_x_7056) ;  /* 0x0000014a04907947 */ /* 0x000fea000b800000 */
[----:B------:R0:W2:Y:S04]  /*5800*/  SHFL.IDX PT, R107, R108, RZ, 0x181f ;  /* 0x00181fff6c6b7589 */ /* 0x0000a800000e0000 */
[----:B------:R0:W3:Y:S02]  /*5810*/  SHFL.IDX PT, R106, R109, RZ, 0x181f ;  /* 0x00181fff6d6a7589 */ /* 0x0000e400000e0000 */
.L_x_7331:
[----:B------:R-:W-:Y:S01]  /*5820*/  ISETP.GE.OR P4, PT, R153, R98, P1 ;  /* 0x000000629900720c */ /* 0x000fe20000f86670 */
[----:B------:R-:W-:-:S12]  /*5830*/  BSSY B1, `(.L_x_7057) ;  /* 0x000007a000017945 */ /* 0x000fd80003800000 */
[----:B------:R-:W-:Y:S05]  /*5840*/  @P4 BRA `(.L_x_7058) ;  /* 0x0000000400e04947 */ /* 0x000fea0003800000 */
[----:B------:R-:W-:Y:S01]  /*5850*/  SEL R11, R37, R112, !P0 ;  /* 0x00000070250b7207 */ /* 0x000fe20004000000 */
[----:B------:R-:W-:Y:S01]  /*5860*/  BSSY B2, `(.L_x_7059) ;  /* 0x0000072000027945 */ /* 0x000fe20003800000 */
[C---:B---3--:R-:W-:Y:S02]  /*5870*/  LEA R104, P4, R43.reuse, R106, 0x1 ;  /* 0x0000006a2b687211 */ /* 0x048fe400078808ff */
[----:B------:R-:W-:Y:S02]  /*5880*/  SHF.R.S32.HI R12, RZ, 0x1f, R11 ;  /* 0x0000001fff0c7819 */ /* 0x000fe4000001140b */
[----:B--2---:R-:W-:Y:S02]  /*5890*/  LEA.HI.X R105, R43, R107, R83, 0x1, P4 ;  /* 0x0000006b2b697211 */ /* 0x004fe400020f0c53 */
[----:B------:R-:W-:-:S04]  /*58a0*/  LEA.HI R12, R12, R11, RZ, 0x4 ;  /* 0x0000000b0c0c7211 */ /* 0x000fc800078f20ff */
[----:B------:R-:W-:-:S04]  /*58b0*/  LEA.HI.SX32 R12, R12, R81, 0x1c ;  /* 0x000000510c0c7211 */ /* 0x000fc800078fe2ff */
[----:B------:R-:W-:Y:S01]  /*58c0*/  SHF.R.S32.HI R13, RZ, 0x1f, R12 ;  /* 0x0000001fff0d7819 */ /* 0x000fe2000001140c */
[----:B------:R-:W-:-:S03]  /*58d0*/  IMAD.SHL.U32 R11, R12, 0x8, RZ ;  /* 0x000000080c0b7824 */ /* 0x000fc600078e00ff */
[----:B------:R-:W-:Y:S02]  /*58e0*/  LEA.HI R12, R13, R12, RZ, 0x3 ;  /* 0x0000000c0d0c7211 */ /* 0x000fe400078f18ff */
[----:B------:R-:W-:-:S03]  /*58f0*/  LOP3.LUT R13, R11, 0x38, RZ, 0xc0, !PT ;  /* 0x000000380b0d7812 */ /* 0x000fc600078ec0ff */
[----:B------:R-:W-:Y:S01]  /*5900*/  IMAD.SHL.U32 R12, R12, 0x400, RZ ;  /* 0x000004000c0c7824 */ /* 0x000fe200078e00ff */
[----:B------:R-:W-:-:S04]  /*5910*/  LOP3.LUT R13, R13, 0x1c0, R228, 0xf8, !PT ;  /* 0x000001c00d0d7812 */ /* 0x000fc800078ef8e4 */
[----:B------:R-:W-:Y:S02]  /*5920*/  LOP3.LUT R12, R12, 0x7fffe000, RZ, 0xc0, !PT ;  /* 0x7fffe0000c0c7812 */ /* 0x000fe400078ec0ff */
[----:B------:R-:W-:-:S04]  /*5930*/  LOP3.LUT R13, R13, R198, RZ, 0x3c, !PT ;  /* 0x000000c60d0d7212 */ /* 0x000fc800078e3cff */
[----:B------:R-:W-:Y:S01]  /*5940*/  IADD3 R12, R13, R12, R199 ;  /* 0x0000000c0d0c7210 */ /* 0x000fe20007ffe0c7 */
[----:B------:R-:W-:-:S04]  /*5950*/  IMAD R13, R155, 0x4000, R6 ;  /* 0x000040009b0d7824 */ /* 0x000fc800078e0206 */
[----:B------:R-:W-:Y:S02]  /*5960*/  IMAD R15, R155, 0x4000, R12 ;  /* 0x000040009b0f7824 */ /* 0x000fe400078e020c */
[--C-:B------:R-:W-:Y:S02]  /*5970*/  IMAD R13, R13, 0x2, R156.reuse ;  /* 0x000000020d0d7824 */ /* 0x100fe400078e029c */
[----:B------:R-:W-:-:S04]  /*5980*/  IMAD R76, R15, 0x2, R156 ;  /* 0x000000020f4c7824 */ /* 0x000fc800078e029c */
[----:B------:R-:W2:Y:S04]  /*5990*/  LDS.128 R12, [R13+0x18400] ;  /* 0x018400000d0c7984 */ /* 0x000ea80000000c00 */
[----:B------:R-:W3:Y:S01]  /*59a0*/  LDS.128 R76, [R76+0x18400] ;  /* 0x018400004c4c7984 */ /* 0x000ee20000000c00 */
[----:B------:R-:W-:Y:S05]  /*59b0*/  @P3 BRA `(.L_x_7060) ;  /* 0x0000000400703947 */ /* 0x000fea0003800000 */
[----:B------:R-:W-:Y:S01]  /*59c0*/  SHF.R.U32.HI R147, RZ, 0x10, R49 ;  /* 0x00000010ff937819 */ /* 0x000fe20000011631 */
[C---:B---3--:R-:W-:Y:S01]  /*59d0*/  IMAD.U32 R144, R79.reuse, 0x10000, RZ ;  /* 0x000100004f907824 */ /* 0x048fe200078e00ff */
[--C-:B------:R-:W-:Y:S02]  /*59e0*/  SHF.R.U64 R50, R50, 0x10, R51.reuse ;  /* 0x0000001032327819 */ /* 0x100fe40000001233 */
[----:B------:R-:W-:Y:S02]  /*59f0*/  SHF.R.U32.HI R145, RZ, 0x10, R51 ;  /* 0x00000010ff917819 */ /* 0x000fe40000011633 */
[----:B------:R-:W-:Y:S02]  /*5a00*/  SHF.R.U32.HI R146, RZ, 0x10, R45 ;  /* 0x00000010ff927819 */ /* 0x000fe4000001162d */
[----:B------:R-:W-:Y:S02]  /*5a10*/  LOP3.LUT R51, R79, 0xffff0000, RZ, 0xc0, !PT ;  /* 0xffff00004f337812 */ /* 0x000fe400078ec0ff */
[----:B------:R-:W-:-:S02]  /*5a20*/  PRMT R79, R142, 0x5410, R147 ;  /* 0x000054108e4f7816 */ /* 0x000fc40000000093 */
[----:B------:R-:W-:Y:S01]  /*5a30*/  SHF.R.U64 R149, R48, 0x10, R49 ;  /* 0x0000001030957819 */ /* 0x000fe20000001231 */
[----:B--2---:R-:W-:Y:S01]  /*5a40*/  IMAD.U32 R49, R13, 0x10000, RZ ;  /* 0x000100000d317824 */ /* 0x004fe200078e00ff */
[----:B------:R-:W-:Y:S01]  /*5a50*/  PRMT R141, R141, 0x5410, R146 ;  /* 0x000054108d8d7816 */ /* 0x000fe20000000092 */
[----:B------:R-:W-:Y:S01]  /*5a60*/  IMAD.U32 R146, R79, 0x10000, RZ ;  /* 0x000100004f927824 */ /* 0x000fe200078e00ff */
[----:B------:R-:W-:Y:S01]  /*5a70*/  SHF.R.U64 R161, R44, 0x10, R45 ;  /* 0x000000102ca17819 */ /* 0x000fe2000000122d */
[----:B------:R-:W-:Y:S01]  /*5a80*/  IMAD.U32 R45, R77, 0x10000, RZ ;  /* 0x000100004d2d7824 */ /* 0x000fe200078e00ff */
[----:B------:R-:W-:Y:S01]  /*5a90*/  SHF.R.U32.HI R151, RZ, 0x10, R47 ;  /* 0x00000010ff977819 */ /* 0x000fe2000001162f */
[----:B------:R-:W-:Y:S01]  /*5aa0*/  IMAD.U32 R44, R12, 0x10000, RZ ;  /* 0x000100000c2c7824 */ /* 0x000fe200078e00ff */
[----:B------:R-:W-:Y:S01]  /*5ab0*/  PRMT R142, R138, 0x5410, R149 ;  /* 0x000054108a8e7816 */ /* 0x000fe20000000095 */
[----:B------:R-:W-:Y:S01]  /*5ac0*/  IMAD.U32 R138, R141, 0x10000, RZ ;  /* 0x000100008d8a7824 */ /* 0x000fe200078e00ff */
[----:B------:R-:W-:Y:S01]  /*5ad0*/  LOP3.LUT R143, R77, 0xffff0000, RZ, 0xc0, !PT ;  /* 0xffff00004d8f7812 */ /* 0x000fe200078ec0ff */
[----:B------:R-:W-:Y:S01]  /*5ae0*/  FMUL.FTZ R150, R45, R146 ;  /* 0x000000922d967220 */ /* 0x000fe20000410000 */
        /* <DEDUP_REMOVED lines=9> */
[----:B------:R-:W-:-:S02]  /*5b80*/  IMAD.U32 R138, R145, 0x10000, RZ ;  /* 0x00010000918a7824 */ /* 0x000fc400078e00ff */
[----:B------:R-:W-:Y:S01]  /*5b90*/  FFMA.FTZ R49, R49, R146, R160 ;  /* 0x0000009231317223 */ /* 0x000fe200000100a0 */
[-C--:B------:R-:W-:Y:S01]  /*5ba0*/  FMUL.FTZ R146, R143, R136.reuse ;  /* 0x000000888f927220 */ /* 0x080fe20000410000 */
[----:B------:R-:W-:Y:S01]  /*5bb0*/  SHF.L.U32 R139, R15, 0x10, RZ ;  /* 0x000000100f8b7819 */ /* 0x000fe200000006ff */
[----:B------:R-:W-:Y:S01]  /*5bc0*/  FFMA.FTZ R136, R137, R136, -R150 ;  /* 0x0000008889887223 */ /* 0x000fe20000010896 */
[CC--:B------:R-:W-:Y:S01]  /*5bd0*/  FMUL.FTZ R150, R144.reuse, R138.reuse ;  /* 0x0000008a90967220 */ /* 0x0c0fe20000410000 */
[----:B------:R-:W-:Y:S01]  /*5be0*/  LOP3.LUT R145, R145, 0xffff0000, RZ, 0xc0, !PT ;  /* 0xffff000091917812 */ /* 0x000fe200078ec0ff */
[-C--:B------:R-:W-:Y:S01]  /*5bf0*/  FMUL.FTZ R141, R144, R79.reuse ;  /* 0x0000004f908d7220 */ /* 0x080fe20000410000 */
[----:B------:R-:W-:Y:S01]  /*5c00*/  LOP3.LUT R140, R140, 0xffff0000, RZ, 0xc0, !PT ;  /* 0xffff00008c8c7812 */ /* 0x000fe200078ec0ff */
[C---:B------:R-:W-:Y:S01]  /*5c10*/  FFMA.FTZ R150, R139.reuse, R79, -R150 ;  /* 0x0000004f8b967223 */ /* 0x040fe20000010896 */
[----:B------:R-:W-:Y:S01]  /*5c20*/  PRMT R77, R114, 0x5432, R161 ;  /* 0x00005432724d7816 */ /* 0x000fe200000000a1 */
[----:B------:R-:W-:Y:S01]  /*5c30*/  FFMA.FTZ R141, R139, R138, R141 ;  /* 0x0000008a8b8d7223 */ /* 0x000fe2000001008d */
[----:B------:R-:W-:Y:S01]  /*5c40*/  SHF.R.U64 R46, R46, 0x10, R47 ;  /* 0x000000102e2e7819 */ /* 0x000fe2000000122f */
[C---:B------:R-:W-:Y:S01]  /*5c50*/  IMAD.U32 R47, R76.reuse, 0x10000, RZ ;  /* 0x000100004c2f7824 */ /* 0x040fe200078e00ff */
[----:B------:R-:W-:Y:S01]  /*5c60*/  LOP3.LUT R48, R15, 0xffff0000, RZ, 0xc0, !PT ;  /* 0xffff00000f307812 */ /* 0x000fe200078ec0ff */
[----:B------:R-:W-:Y:S01]  /*5c70*/  FFMA.FTZ R146, R137, R148, R146 ;  /* 0x0000009489927223 */ /* 0x000fe20000010092 */
[C---:B------:R-:W-:Y:S01]  /*5c80*/  FMUL.FTZ R139, R51.reuse, R145 ;  /* 0x00000091338b7220 */ /* 0x040fe20000410000 */
[----:B------:R-:W-:Y:S01]  /*5c90*/  FMUL.FTZ R147, R51, R140 ;  /* 0x0000008c33937220 */ /* 0x000fe20000410000 */
[----:B------:R-:W-:Y:S01]  /*5ca0*/  LOP3.LUT R76, R76, 0xffff0000, RZ, 0xc0, !PT ;  /* 0xffff00004c4c7812 */ /* 0x000fe200078ec0ff */
[----:B------:R-:W-:Y:S01]  /*5cb0*/  IMAD.U32 R79, R77, 0x10000, RZ ;  /* 0x000100004d4f7824 */ /* 0x000fe200078e00ff */
[C---:B------:R-:W-:Y:S01]  /*5cc0*/  LOP3.LUT R51, R142.reuse, 0xffff0000, RZ, 0xc0, !PT ;  /* 0xffff00008e337812 */ /* 0x040fe200078ec0ff */
[----:B------:R-:W-:-:S02]  /*5cd0*/  IMAD.U32 R137, R142, 0x10000, RZ ;  /* 0x000100008e897824 */ /* 0x000fc400078e00ff */
[----:B------:R-:W-:Y:S01]  /*5ce0*/  FFMA.FTZ R143, R48, R140, -R139 ;  /* 0x0000008c308f7223 */ /* 0x000fe2000001088b */
[----:B------:R-:W-:Y:S01]  /*5cf0*/  LOP3.LUT R12, R12, 0xffff0000, RZ, 0xc0, !PT ;  /* 0xffff00000c0c7812 */ /* 0x000fe200078ec0ff */
[----:B------:R-:W-:Y:S01]  /*5d00*/  FMUL.FTZ R138, R47, R79 ;  /* 0x0000004f2f8a7220 */ /* 0x000fe20000410000 */
[----:B------:R-:W-:Y:S01]  /*5d10*/  LOP3.LUT R77, R77, 0xffff0000, RZ, 0xc0, !PT ;  /* 0xffff00004d4d7812 */ /* 0x000fe200078ec0ff */
[----:B------:R-:W-:Y:S01]  /*5d20*/  FMUL.FTZ R139, R47, R137 ;  /* 0x000000892f8b7220 */ /* 0x000fe20000410000 */
[----:B------:R-:W-:Y:S01]  /*5d30*/  PRMT R50, R111, 0x5432, R50 ;  /* 0x000054326f327816 */ /* 0x000fe20000000032 */
[----:B------:R-:W-:Y:S01]  /*5d40*/  FMUL.FTZ R47, R76, R51 ;  /* 0x000000334c2f7220 */ /* 0x000fe20000410000 */
[----:B------:R-:W-:Y:S01]  /*5d50*/  PRMT R46, R113, 0x5432, R46 ;  /* 0x00005432712e7816 */ /* 0x000fe2000000002e */
[----:B------:R-:W-:Y:S01]  /*5d60*/  FFMA.FTZ R140, R48, R145, R147 ;  /* 0x00000091308c7223 */ /* 0x000fe20000010093 */
[----:B------:R-:W-:Y:S01]  /*5d70*/  FFMA.FTZ R139, R44, R79, -R139 ;  /* 0x0000004f2c8b7223 */ /* 0x000fe2000001088b */
[C---:B------:R-:W-:Y:S01]  /*5d80*/  IMAD.U32 R13, R14.reuse, 0x10000, RZ ;  /* 0x000100000e0d7824 */ /* 0x040fe200078e00ff */
[----:B------:R-:W-:Y:S01]  /*5d90*/  LOP3.LUT R15, R14, 0xffff0000, RZ, 0xc0, !PT ;  /* 0xffff00000e0f7812 */ /* 0x000fe200078ec0ff */
[-C--:B------:R-:W-:Y:S01]  /*5da0*/  FMUL.FTZ R79, R76, R77.reuse ;  /* 0x0000004d4c4f7220 */ /* 0x080fe20000410000 */
        /* <DEDUP_REMOVED lines=8> */
[----:B------:R-:W-:Y:S01]  /*5e30*/  FMUL.FTZ R12, R14, R47 ;  /* 0x0000002f0e0c7220 */ /* 0x000fe20000410000 */
[----:B------:R-:W-:Y:S01]  /*5e40*/  LOP3.LUT R46, R46, 0xffff0000, RZ, 0xc0, !PT ;  /* 0xffff00002e2e7812 */ /* 0x000fe200078ec0ff */
[----:B------:R-:W-:Y:S01]  /*5e50*/  FMUL.FTZ R14, R14, R44 ;  /* 0x0000002c0e0e7220 */ /* 0x000fe20000410000 */
[----:B------:R-:W-:Y:S01]  /*5e60*/  FMUL.FTZ R76, R78, R50 ;  /* 0x000000324e4c7220 */ /* 0x000fe20000410000 */
[C---:B------:R-:W-:Y:S01]  /*5e70*/  FFMA.FTZ R12, R13.reuse, R44, -R12 ;  /* 0x0000002c0d0c7223 */ /* 0x040fe2000001080c */
[----:B------:R-:W-:Y:S01]  /*5e80*/  F2FP.BF16.F32.PACK_AB R45, R136, R45 ;  /* 0x0000002d882d723e */ /* 0x000fe200000010ff */
[----:B------:R-:W-:Y:S01]  /*5e90*/  FFMA.FTZ R14, R13, R47, R14 ;  /* 0x0000002f0d0e7223 */ /* 0x000fe2000001000e */
[-C--:B------:R-:W-:Y:S01]  /*5ea0*/  FMUL.FTZ R51, R78, R46.reuse ;  /* 0x0000002e4e337220 */ /* 0x080fe20000410000 */
[----:B------:R-:W-:Y:S01]  /*5eb0*/  FFMA.FTZ R13, R15, R46, -R76 ;  /* 0x0000002e0f0d7223 */ /* 0x000fe2000001084c */
[----:B------:R-:W-:-:S02]  /*5ec0*/  F2FP.BF16.F32.PACK_AB R140, R140, R141 ;  /* 0x0000008d8c8c723e */ /* 0x000fc400000010ff */
[----:B------:R-:W-:Y:S01]  /*5ed0*/  FFMA.FTZ R51, R15, R50, R51 ;  /* 0x000000320f337223 */ /* 0x000fe20000010033 */
        /* <DEDUP_REMOVED lines=8> */
[----:B------:R-:W-:-:S02]  /*5f60*/  F2FP.BF16.F32.PACK_AB R77, R146, R49 ;  /* 0x00000031924d723e */ /* 0x000fc400000010ff */
[----:B------:R-:W-:-:S07]  /*5f70*/  MOV R12, R44 ;  /* 0x0000002c000c7202 */ /* 0x000fce0000000f00 */
.L_x_7060:
[----:B------:R-:W-:Y:S05]  /*5f80*/  BSYNC B2 ;  /* 0x0000000000027941 */ /* 0x000fea0003800000 */
.L_x_7059:
[----:B------:R-:W-:Y:S01]  /*5f90*/  ISETP.GE.AND P4, PT, R11, R110, PT ;  /* 0x0000006e0b00720c */ /* 0x000fe20003f86270 */
[----:B--2---:R4:W-:-:S12]  /*5fa0*/  ST.E.128 desc[UR38][R104.64], R12 ;  /* 0x0000000c68007985 */ /* 0x0049d8000c101d26 */
[----:B------:R-:W-:-:S05]  /*5fb0*/  @!P4 IMAD.WIDE R106, R11, 0x2, R106 ;  /* 0x000000020b6ac825 */ /* 0x000fca00078e026a */
[----:B---3--:R4:W-:Y:S02]  /*5fc0*/  @!P4 ST.E.128 desc[UR38][R106.64], R76 ;  /* 0x0000004c6a00c985 */ /* 0x0089e4000c101d26 */
.L_x_7058:
[----:B------:R-:W-:Y:S05]  /*5fd0*/  BSYNC B1 ;  /* 0x0000000000017941 */ /* 0x000fea0003800000 */
.L_x_7057:
[----:B------:R-:W-:-:S03]  /*5fe0*/  UMOV UR4, 0xffffffff ;  /* 0xffffffff00047882 */ /* 0x000fc60000000000 */
[----:B------:R-:W-:Y:S05]  /*5ff0*/  BRA.DIV UR4, `(.L_x_7061) ;  /* 0x0000014204dc7947 */ /* 0x000fea000b800000 */
[----:B------:R0:W0:Y:S04]  /*6000*/  SHFL.IDX PT, R51, R108, 0x1, 0x181f ;  /* 0x00381f006c337f89 */ /* 0x00002800000e0000 */
[----:B------:R0:W0:Y:S02]  /*6010*/  SHFL.IDX PT, R50, R109, 0x1, 0x181f ;  /* 0x00381f006d327f89 */ /* 0x00002400000e0000 */
.L_x_7335:
[----:B------:R-:W-:Y:S01]  /*6020*/  ISETP.GE.OR P4, PT, R220, R98, P1 ;  /* 0x00000062dc00720c */ /* 0x000fe20000f86670 */
[----:B------:R-:W-:-:S12]  /*6030*/  BSSY B1, `(.L_x_7062) ;  /* 0x0000078000017945 */ /* 0x000fd80003800000 */
[----:B------:R-:W-:Y:S05]  /*6040*/  @P4 BRA `(.L_x_7063) ;  /* 0x0000000400d84947 */ /* 0x000fea0003800000 */
[----:B------:R-:W-:Y:S01]  /*6050*/  SEL R11, R37, R112, !P0 ;  /* 0x00000070250b7207 */ /* 0x000fe20004000000 */
[----:B------:R-:W-:Y:S01]  /*6060*/  BSSY B2, `(.L_x_7064) ;  /* 0x0000070000027945 */ /* 0x000fe20003800000 */
[----:B----4-:R-:W-:Y:S02]  /*6070*/  SHF.R.U32.HI R14, RZ, 0x3, R193 ;  /* 0x00000003ff0e7819 */ /* 0x010fe400000116c1 */
        /* <DEDUP_REMOVED lines=8> */
[----:B------:R-:W-:-:S03]  /*6100*/  LOP3.LUT R12, R193, 0x38, R11, 0xf8, !PT ;  /* 0x00000038c10c7812 */ /* 0x000fc600078ef80b */
[----:B------:R-:W-:Y:S01]  /*6110*/  IMAD.SHL.U32 R13, R13, 0x400, RZ ;  /* 0x000004000d0d7824 */ /* 0x000fe200078e00ff */
[----:B------:R-:W-:-:S04]  /*6120*/  LOP3.LUT R12, R12, R14, RZ, 0x3c, !PT ;  /* 0x0000000e0c0c7212 */ /* 0x000fc800078e3cff */
[----:B------:R-:W-:-:S04]  /*6130*/  LOP3.LUT R13, R13, 0x7fffe000, RZ, 0xc0, !PT ;  /* 0x7fffe0000d0d7812 */ /* 0x000fc800078ec0ff */
[----:B------:R-:W-:Y:S01]  /*6140*/  IADD3 R12, R12, R13, R197 ;  /* 0x0000000d0c0c7210 */ /* 0x000fe20007ffe0c5 */
[----:B------:R-:W-:-:S04]  /*6150*/  IMAD R13, R155, 0x4000, R3 ;  /* 0x000040009b0d7824 */ /* 0x000fc800078e0203 */
[----:B------:R-:W-:Y:S02]  /*6160*/  IMAD R15, R155, 0x4000, R12 ;  /* 0x000040009b0f7824 */ /* 0x000fe400078e020c */
[--C-:B------:R-:W-:Y:S02]  /*6170*/  IMAD R13, R13, 0x2, R156.reuse ;  /* 0x000000020d0d7824 */ /* 0x100fe400078e029c */
[----:B------:R-:W-:-:S04]  /*6180*/  IMAD R44, R15, 0x2, R156 ;  /* 0x000000020f2c7824 */ /* 0x000fc800078e029c */
[----:B------:R-:W0:Y:S04]  /*6190*/  LDS.128 R12, [R13+0x18400] ;  /* 0x018400000d0c7984 */ /* 0x000e280000000c00 */
[----:B------:R-:W4:Y:S01]  /*61a0*/  LDS.128 R44, [R44+0x18400] ;  /* 0x018400002c2c7984 */ /* 0x000f220000000c00 */
[----:B------:R-:W-:Y:S05]  /*61b0*/  @P3 BRA `(.L_x_7065) ;  /* 0x0000000400683947 */ /* 0x000fea0003800000 */
[----:B------:R-:W-:Y:S02]  /*61c0*/  SHF.R.U32.HI R76, RZ, 0x10, R57 ;  /* 0x00000010ff4c7819 */ /* 0x000fe40000011639 */
[----:B------:R-:W-:Y:S02]  /*61d0*/  SHF.R.U32.HI R78, RZ, 0x10, R53 ;  /* 0x00000010ff4e7819 */ /* 0x000fe40000011635 */
[----:B------:R-:W-:Y:S02]  /*61e0*/  PRMT R135, R135, 0x5410, R76 ;  /* 0x0000541087877816 */ /* 0x000fe4000000004c */
[----:B------:R-:W-:Y:S02]  /*61f0*/  PRMT R131, R131, 0x5410, R78 ;  /* 0x0000541083837816 */ /* 0x000fe4000000004e */
[----:B------:R-:W-:Y:S01]  /*6200*/  SHF.R.U64 R79, R56, 0x10, R57 ;  /* 0x00000010384f7819 */ /* 0x000fe20000001239 */
[----:B------:R-:W-:Y:S01]  /*6210*/  IMAD.U32 R78, R135, 0x10000, RZ ;  /* 0x00010000874e7824 */ /* 0x000fe200078e00ff */
[----:B------:R-:W-:Y:S01]  /*6220*/  SHF.R.U32.HI R104, RZ, 0x10, R55 ;  /* 0x00000010ff687819 */ /* 0x000fe20000011637 */
[----:B------:R-:W-:Y:S01]  /*6230*/  IMAD.U32 R76, R131, 0x10000, RZ ;  /* 0x00010000834c7824 */ /* 0x000fe200078e00ff */
[----:B----4-:R-:W-:Y:S01]  /*6240*/  SHF.L.U32 R57, R45, 0x10, RZ ;  /* 0x000000102d397819 */ /* 0x010fe200000006ff */
[----:B------:R-:W-:Y:S01]  /*6250*/  IMAD.U32 R56, R44, 0x10000, RZ ;  /* 0x000100002c387824 */ /* 0x000fe200078e00ff */
[----:B---3--:R-:W-:-:S02]  /*6260*/  SHF.R.U32.HI R106, RZ, 0x10, R59 ;  /* 0x00000010ff6a7819 */ /* 0x008fc4000001163b */
[----:B--2---:R-:W-:Y:S01]  /*6270*/  SHF.R.U64 R107, R52, 0x10, R53 ;  /* 0x00000010346b7819 */ /* 0x004fe20000001235 */
[----:B0-----:R-:W-:Y:S01]  /*6280*/  IMAD.U32 R53, R13, 0x10000, RZ ;  /* 0x000100000d357824 */ /* 0x001fe200078e00ff */
        /* <DEDUP_REMOVED lines=17> */
[----:B------:R-:W-:Y:S01]  /*63a0*/  FMUL.FTZ R77, R58, R135 ;  /* 0x000000873a4d7220 */ /* 0x000fe20000410000 */
[----:B------:R-:W-:Y:S01]  /*63b0*/  PRMT R134, R134, 0x5410, R79 ;  /* 0x0000541086867816 */ /* 0x000fe2000000004f */
[----:B------:R-:W-:Y:S01]  /*63c0*/  FMUL.FTZ R136, R59, R104 ;  /* 0x000000683b887220 */ /* 0x000fe20000410000 */
[----:B------:R-:W-:Y:S01]  /*63d0*/  IMAD.U32 R45, R15, 0x10000, RZ ;  /* 0x000100000f2d7824 */ /* 0x000fe200078e00ff */
[----:B------:R-:W-:Y:S01]  /*63e0*/  PRMT R130, R130, 0x5410, R107 ;  /* 0x0000541082827816 */ /* 0x000fe2000000006b */
[-C--:B------:R-:W-:Y:S01]  /*63f0*/  FMUL.FTZ R59, R59, R76.reuse ;  /* 0x0000004c3b3b7220 */ /* 0x080fe20000410000 */
[C---:B------:R-:W-:Y:S01]  /*6400*/  FFMA.FTZ R78, R54.reuse, R131, -R77 ;  /* 0x00000083364e7223 */ /* 0x040fe2000001084d */
[----:B------:R-:W-:Y:S01]  /*6410*/  FFMA.FTZ R135, R54, R135, R53 ;  /* 0x0000008736877223 */ /* 0x000fe20000010035 */
[----:B------:R-:W-:Y:S01]  /*6420*/  LOP3.LUT R47, R47, 0xffff0000, RZ, 0xc0, !PT ;  /* 0xffff00002f2f7812 */ /* 0x000fe200078ec0ff */
[----:B------:R-:W-:Y:S01]  /*6430*/  FFMA.FTZ R136, R45, R76, -R136 ;  /* 0x0000004c2d887223 */ /* 0x000fe20000010888 */
[----:B------:R-:W-:Y:S01]  /*6440*/  LOP3.LUT R58, R133, 0xffff0000, RZ, 0xc0, !PT ;  /* 0xffff0000853a7812 */ /* 0x000fe200078ec0ff */
[----:B------:R-:W-:Y:S01]  /*6450*/  FFMA.FTZ R104, R45, R104, R59 ;  /* 0x000000682d687223 */ /* 0x000fe2000001003b */
[----:B------:R-:W-:Y:S01]  /*6460*/  LOP3.LUT R54, R129, 0xffff0000, RZ, 0xc0, !PT ;  /* 0xffff000081367812 */ /* 0x000fe200078ec0ff */
[----:B------:R-:W-:Y:S01]  /*6470*/  IMAD.U32 R53, R134, 0x10000, RZ ;  /* 0x0001000086357824 */ /* 0x000fe200078e00ff */
[----:B------:R-:W-:Y:S01]  /*6480*/  LOP3.LUT R55, R15, 0xffff0000, RZ, 0xc0, !PT ;  /* 0xffff00000f377812 */ /* 0x000fe200078ec0ff */
[----:B------:R-:W-:-:S02]  /*6490*/  IMAD.U32 R45, R130, 0x10000, RZ ;  /* 0x00010000822d7824 */ /* 0x000fc400078e00ff */
[C---:B------:R-:W-:Y:S01]  /*64a0*/  FMUL.FTZ R76, R47.reuse, R58 ;  /* 0x0000003a2f4c7220 */ /* 0x040fe20000410000 */
[-C--:B------:R-:W-:Y:S01]  /*64b0*/  FMUL.FTZ R138, R47, R54.reuse ;  /* 0x000000362f8a7220 */ /* 0x080fe20000410000 */
[----:B------:R-:W-:Y:S01]  /*64c0*/  LOP3.LUT R44, R44, 0xffff0000, RZ, 0xc0, !PT ;  /* 0xffff00002c2c7812 */ /* 0x000fe200078ec0ff */
[----:B------:R-:W-:Y:S01]  /*64d0*/  FMUL.FTZ R47, R56, R53 ;  /* 0x00000035382f7220 */ /* 0x000fe20000410000 */
[----:B------:R-:W-:Y:S01]  /*64e0*/  LOP3.LUT R134, R134, 0xffff0000, RZ, 0xc0, !PT ;  /* 0xffff000086867812 */ /* 0x000fe200078ec0ff */
[----:B------:R-:W-:Y:S01]  /*64f0*/  IMAD.U32 R52, R12, 0x10000, RZ ;  /* 0x000100000c347824 */ /* 0x000fe200078e00ff */
[----:B------:R-:W-:Y:S01]  /*6500*/  LOP3.LUT R130, R130, 0xffff0000, RZ, 0xc0, !PT ;  /* 0xffff000082827812 */ /* 0x000fe200078ec0ff */
[-C--:B------:R-:W-:Y:S01]  /*6510*/  FMUL.FTZ R56, R56, R45.reuse ;  /* 0x0000002d38387220 */ /* 0x080fe20000410000 */
[----:B------:R-:W-:Y:S01]  /*6520*/  PRMT R128, R128, 0x5410, R105 ;  /* 0x0000541080807816 */ /* 0x000fe20000000069 */
[C---:B------:R-:W-:Y:S01]  /*6530*/  FFMA.FTZ R77, R55.reuse, R54, -R76 ;  /* 0x00000036374d7223 */ /* 0x040fe2000001084c */
[----:B------:R-:W-:Y:S01]  /*6540*/  LOP3.LUT R13, R12, 0xffff0000, RZ, 0xc0, !PT ;  /* 0xffff00000c0d7812 */ /* 0x000fe200078ec0ff */
[----:B------:R-:W-:Y:S01]  /*6550*/  FFMA.FTZ R79, R55, R58, R138 ;  /* 0x0000003a374f7223 */ /* 0x000fe2000001008a */
[----:B------:R-:W-:Y:S01]  /*6560*/  FMUL.FTZ R58, R44, R134 ;  /* 0x000000862c3a7220 */ /* 0x000fe20000410000 */
[C---:B------:R-:W-:Y:S01]  /*6570*/  FFMA.FTZ R54, R52.reuse, R45, -R47 ;  /* 0x0000002d34367223 */ /* 0x040fe2000001082f */
[----:B------:R-:W-:Y:S01]  /*6580*/  FFMA.FTZ R56, R52, R53, R56 ;  /* 0x0000003534387223 */ /* 0x000fe20000010038 */
[----:B------:R-:W-:-:S02]  /*6590*/  IMAD.U32 R15, R46, 0x10000, RZ ;  /* 0x000100002e0f7824 */ /* 0x000fc400078e00ff */
[-C--:B------:R-:W-:Y:S01]  /*65a0*/  FMUL.FTZ R52, R44, R130.reuse ;  /* 0x000000822c347220 */ /* 0x080fe20000410000 */
[----:B------:R-:W-:Y:S01]  /*65b0*/  SHF.L.U32 R47, R132, 0x10, RZ ;  /* 0x00000010842f7819 */ /* 0x000fe200000006ff */
[----:B------:R-:W-:Y:S01]  /*65c0*/  IMAD.U32 R44, R128, 0x10000, RZ ;  /* 0x00010000802c7824 */ /* 0x000fe200078e00ff */
[----:B------:R-:W-:Y:S01]  /*65d0*/  LOP3.LUT R46, R46, 0xffff0000, RZ, 0xc0, !PT ;  /* 0xffff00002e2e7812 */ /* 0x000fe200078ec0ff */
[C---:B------:R-:W-:Y:S01]  /*65e0*/  FFMA.FTZ R55, R13.reuse, R130, -R58 ;  /* 0x000000820d377223 */ /* 0x040fe2000001083a */
        /* <DEDUP_REMOVED lines=23> */
.L_x_7065:
[----:B------:R-:W-:Y:S05]  /*6760*/  BSYNC B2 ;  /* 0x0000000000027941 */ /* 0x000fea0003800000 */
.L_x_7064:
[----:B------:R-:W-:Y:S01]  /*6770*/  ISETP.GE.AND P4, PT, R11, R110, PT ;  /* 0x0000006e0b00720c */ /* 0x000fe20003f86270 */
[----:B0-----:R0:W-:-:S12]  /*6780*/  ST.E.128 desc[UR38][R48.64], R12 ;  /* 0x0000000c30007985 */ /* 0x0011d8000c101d26 */
[----:B------:R-:W-:-:S05]  /*6790*/  @!P4 IMAD.WIDE R50, R11, 0x2, R50 ;  /* 0x000000020b32c825 */ /* 0x000fca00078e0232 */
[----:B----4-:R0:W-:Y:S02]  /*67a0*/  @!P4 ST.E.128 desc[UR38][R50.64], R44 ;  /* 0x0000002c3200c985 */ /* 0x0101e4000c101d26 */
.L_x_7063:
[----:B------:R-:W-:Y:S05]  /*67b0*/  BSYNC B1 ;  /* 0x0000000000017941 */ /* 0x000fea0003800000 */
.L_x_7062:
[----:B------:R-:W-:-:S03]  /*67c0*/  UMOV UR4, 0xffffffff ;  /* 0xffffffff00047882 */ /* 0x000fc60000000000 */
[----:B------:R-:W-:Y:S05]  /*67d0*/  BRA.DIV UR4, `(.L_x_7066) ;  /* 0x0000013e04307947 */ /* 0x000fea000b800000 */
[----:B0-----:R0:W0:Y:S04]  /*67e0*/  SHFL.IDX PT, R51, R108, 0x2, 0x181f ;  /* 0x00581f006c337f89 */ /* 0x00102800000e0000 */
[----:B------:R0:W0:Y:S02]  /*67f0*/  SHFL.IDX PT, R50, R109, 0x2, 0x181f ;  /* 0x00581f006d327f89 */ /* 0x00002400000e0000 */
.L_x_7339:
        /* <DEDUP_REMOVED lines=26> */
[--C-:B------:R-:W-:Y:S01]  /*69a0*/  SHF.R.U64 R79, R60, 0x10, R61.reuse ;  /* 0x000000103c4f7819 */ /* 0x100fe2000000123d */
[----:B0-----:R-:W-:Y:S01]  /*69b0*/  IMAD.U32 R52, R13, 0x10000, RZ ;  /* 0x000100000d347824 */ /* 0x001fe200078e00ff */
[----:B------:R-:W-:Y:S01]  /*69c0*/  SHF.R.U32.HI R60, RZ, 0x10, R61 ;  /* 0x00000010ff3c7819 */ /* 0x000fe2000001163d */
[----:B----4-:R-:W-:Y:S01]  /*69d0*/  IMAD.U32 R58, R47, 0x10000, RZ ;  /* 0x000100002f3a7824 */ /* 0x010fe200078e00ff */
[--C-:B------:R-:W-:Y:S01]  /*69e0*/  SHF.R.U64 R61, R64, 0x10, R65.reuse ;  /* 0x00000010403d7819 */ /* 0x100fe20000001241 */
[----:B------:R-:W-:Y:S01]  /*69f0*/  IMAD.U32 R54, R44, 0x10000, RZ ;  /* 0x000100002c367824 */ /* 0x000fe200078e00ff */
[----:B------:R-:W-:Y:S02]  /*6a00*/  SHF.R.U32.HI R64, RZ, 0x10, R65 ;  /* 0x00000010ff407819 */ /* 0x000fe40000011641 */
[----:B------:R-:W-:Y:S02]  /*6a10*/  PRMT R123, R123, 0x5410, R60 ;  /* 0x000054107b7b7816 */ /* 0x000fe4000000003c */
[----:B------:R-:W-:-:S02]  /*6a20*/  PRMT R127, R127, 0x5410, R64 ;  /* 0x000054107f7f7816 */ /* 0x000fc40000000040 */
[--C-:B------:R-:W-:Y:S02]  /*6a30*/  SHF.R.U64 R77, R62, 0x10, R63.reuse ;  /* 0x000000103e4d7819 */ /* 0x100fe4000000123f */
[----:B------:R-:W-:Y:S01]  /*6a40*/  SHF.R.U32.HI R62, RZ, 0x10, R63 ;  /* 0x00000010ff3e7819 */ /* 0x000fe2000001163f */
[----:B------:R-:W-:Y:S01]  /*6a50*/  IMAD.U32 R63, R127, 0x10000, RZ ;  /* 0x000100007f3f7824 */ /* 0x000fe200078e00ff */
[----:B------:R-:W-:Y:S02]  /*6a60*/  SHF.R.U64 R65, R66, 0x10, R67 ;  /* 0x0000001042417819 */ /* 0x000fe40000001243 */
[----:B------:R-:W-:Y:S02]  /*6a70*/  SHF.L.U32 R56, R45, 0x10, RZ ;  /* 0x000000102d387819 */ /* 0x000fe400000006ff */
[----:B------:R-:W-:Y:S01]  /*6a80*/  PRMT R126, R126, 0x5410, R61 ;  /* 0x000054107e7e7816 */ /* 0x000fe2000000003d */
[----:B------:R-:W-:Y:S01]  /*6a90*/  IMAD.U32 R61, R123, 0x10000, RZ ;  /* 0x000100007b3d7824 */ /* 0x000fe200078e00ff */
[----:B------:R-:W-:-:S02]  /*6aa0*/  SHF.R.U32.HI R66, RZ, 0x10, R67 ;  /* 0x00000010ff427819 */ /* 0x000fc40000011643 */
[----:B------:R-:W-:Y:S01]  /*6ab0*/  PRMT R124, R124, 0x5410, R65 ;  /* 0x000054107c7c7816 */ /* 0x000fe20000000041 */
[C---:B------:R-:W-:Y:S01]  /*6ac0*/  FMUL.FTZ R65, R56.reuse, R63 ;  /* 0x0000003f38417220 */ /* 0x040fe20000410000 */
[----:B------:R-:W-:Y:S01]  /*6ad0*/  LOP3.LUT R57, R45, 0xffff0000, RZ, 0xc0, !PT ;  /* 0xffff00002d397812 */ /* 0x000fe200078ec0ff */
[----:B------:R-:W-:Y:S01]  /*6ae0*/  FMUL.FTZ R67, R56, R61 ;  /* 0x0000003d38437220 */ /* 0x000fe20000410000 */
[----:B------:R-:W-:Y:S02]  /*6af0*/  PRMT R125, R125, 0x5410, R66 ;  /* 0x000054107d7d7816 */ /* 0x000fe40000000042 */
[----:B------:R-:W-:Y:S01]  /*6b00*/  LOP3.LUT R60, R127, 0xffff0000, RZ, 0xc0, !PT ;  /* 0xffff00007f3c7812 */ /* 0x000fe200078ec0ff */
[C---:B------:R-:W-:Y:S01]  /*6b10*/  FFMA.FTZ R67, R52.reuse, R63, R67 ;  /* 0x0000003f34437223 */ /* 0x040fe20000010043 */
[----:B------:R-:W-:Y:S01]  /*6b20*/  PRMT R121, R121, 0x5410, R62 ;  /* 0x0000541079797816 */ /* 0x000fe2000000003e */
[----:B------:R-:W-:Y:S01]  /*6b30*/  FFMA.FTZ R62, R52, R61, -R65 ;  /* 0x0000003d343e7223 */ /* 0x000fe20000010841 */
[----:B------:R-:W-:Y:S01]  /*6b40*/  LOP3.LUT R56, R123, 0xffff0000, RZ, 0xc0, !PT ;  /* 0xffff00007b387812 */ /* 0x000fe200078ec0ff */
[----:B------:R-:W-:Y:S01]  /*6b50*/  IMAD.U32 R65, R125, 0x10000, RZ ;  /* 0x000100007d417824 */ /* 0x000fe200078e00ff */
[----:B------:R-:W-:Y:S01]  /*6b60*/  LOP3.LUT R53, R13, 0xffff0000, RZ, 0xc0, !PT ;  /* 0xffff00000d357812 */ /* 0x000fe200078ec0ff */
[----:B------:R-:W-:Y:S01]  /*6b70*/  FMUL.FTZ R64, R57, R60 ;  /* 0x0000003c39407220 */ /* 0x000fe20000410000 */
[----:B------:R-:W-:-:S02]  /*6b80*/  IMAD.U32 R61, R121, 0x10000, RZ ;  /* 0x00010000793d7824 */ /* 0x000fc400078e00ff */
[-C--:B------:R-:W-:Y:S01]  /*6b90*/  FMUL.FTZ R52, R57, R56.reuse ;  /* 0x0000003839347220 */ /* 0x080fe20000410000 */
[----:B------:R-:W-:Y:S01]  /*6ba0*/  LOP3.LUT R55, R44, 0xffff0000, RZ, 0xc0, !PT ;  /* 0xffff00002c377812 */ /* 0x000fe200078ec0ff */
[----:B------:R-:W-:Y:S01]  /*6bb0*/  FFMA.FTZ R57, R53, R56, -R64 ;  /* 0x0000003835397223 */ /* 0x000fe20000010840 */
[C---:B------:R-:W-:Y:S01]  /*6bc0*/  FMUL.FTZ R63, R58.reuse, R65 ;  /* 0x000000413a3f7220 */ /* 0x040fe20000410000 */
[----:B------:R-:W-:Y:S01]  /*6bd0*/  IMAD.U32 R44, R15, 0x10000, RZ ;  /* 0x000100000f2c7824 */ /* 0x000fe200078e00ff */
[----:B------:R-:W-:Y:S01]  /*6be0*/  LOP3.LUT R59, R47, 0xffff0000, RZ, 0xc0, !PT ;  /* 0xffff00002f3b7812 */ /* 0x000fe200078ec0ff */
[----:B------:R-:W-:Y:S01]  /*6bf0*/  FMUL.FTZ R58, R58, R61 ;  /* 0x0000003d3a3a7220 */ /* 0x000fe20000410000 */
[----:B------:R-:W-:Y:S01]  /*6c00*/  LOP3.LUT R56, R125, 0xffff0000, RZ, 0xc0, !PT ;  /* 0xffff00007d387812 */ /* 0x000fe200078ec0ff */
[----:B------:R-:W-:Y:S01]  /*6c10*/  FFMA.FTZ R60, R53, R60, R52 ;  /* 0x0000003c353c7223 */ /* 0x000fe20000010034 */
[----:B------:R-:W-:Y:S01]  /*6c20*/  PRMT R122, R122, 0x5410, R79 ;  /* 0x000054107a7a7816 */ /* 0x000fe2000000004f */
[C---:B------:R-:W-:Y:S01]  /*6c30*/  FFMA.FTZ R65, R44.reuse, R65, R58 ;  /* 0x000000412c417223 */ /* 0x040fe2000001003a */
[----:B------:R-:W-:Y:S01]  /*6c40*/  LOP3.LUT R52, R121, 0xffff0000, RZ, 0xc0, !PT ;  /* 0xffff000079347812 */ /* 0x000fe200078ec0ff */
[----:B------:R-:W-:Y:S01]  /*6c50*/  FFMA.FTZ R63, R44, R61, -R63 ;  /* 0x0000003d2c3f7223 */ /* 0x000fe2000001083f */
[----:B------:R-:W-:Y:S01]  /*6c60*/  LOP3.LUT R45, R15, 0xffff0000, RZ, 0xc0, !PT ;  /* 0xffff00000f2d7812 */ /* 0x000fe200078ec0ff */
        /* <DEDUP_REMOVED lines=11> */
[-C--:B------:R-:W-:Y:S01]  /*6d20*/  FMUL.FTZ R52, R54, R53.reuse ;  /* 0x0000003536347220 */ /* 0x080fe20000410000 */
[----:B------:R-:W-:Y:S01]  /*6d30*/  FMUL.FTZ R45, R55, R126 ;  /* 0x0000007e372d7220 */ /* 0x000fe20000410000 */
[----:B------:R-:W-:Y:S01]  /*6d40*/  PRMT R120, R120, 0x5410, R77 ;  /* 0x0000541078787816 */ /* 0x000fe2000000004d */
[----:B------:R-:W-:Y:S01]  /*6d50*/  FFMA.FTZ R58, R13, R53, R58 ;  /* 0x000000350d3a7223 */ /* 0x000fe2000001003a */
[----:B------:R-:W-:-:S02]  /*6d60*/  IMAD.U32 R47, R46, 0x10000, RZ ;  /* 0x000100002e2f7824 */ /* 0x000fc400078e00ff */
[----:B------:R-:W-:Y:S01]  /*6d70*/  FFMA.FTZ R54, R13, R44, -R52 ;  /* 0x0000002c0d367223 */ /* 0x000fe20000010834 */
[-C--:B------:R-:W-:Y:S01]  /*6d80*/  FFMA.FTZ R53, R12, R122.reuse, -R45 ;  /* 0x0000007a0c357223 */ /* 0x080fe2000001082d */
[----:B------:R-:W-:Y:S01]  /*6d90*/  LOP3.LUT R46, R46, 0xffff0000, RZ, 0xc0, !PT ;  /* 0xffff00002e2e7812 */ /* 0x000fe200078ec0ff */
[----:B------:R-:W-:Y:S01]  /*6da0*/  FMUL.FTZ R55, R55, R122 ;  /* 0x0000007a37377220 */ /* 0x000fe20000410000 */
[----:B------:R-:W-:Y:S01]  /*6db0*/  SHF.L.U32 R52, R124, 0x10, RZ ;  /* 0x000000107c347819 */ /* 0x000fe200000006ff */
[----:B------:R-:W-:Y:S01]  /*6dc0*/  IMAD.U32 R44, R120, 0x10000, RZ ;  /* 0x00010000782c7824 */ /* 0x000fe200078e00ff */
[----:B------:R-:W-:Y:S01]  /*6dd0*/  LOP3.LUT R45, R124, 0xffff0000, RZ, 0xc0, !PT ;  /* 0xffff00007c2d7812 */ /* 0x000fe200078ec0ff */
[----:B------:R-:W-:Y:S01]  /*6de0*/  IMAD.U32 R15, R14, 0x10000, RZ ;  /* 0x000100000e0f7824 */ /* 0x000fe200078e00ff */
[----:B------:R-:W-:Y:S01]  /*6df0*/  LOP3.LUT R13, R120, 0xffff0000, RZ, 0xc0, !PT ;  /* 0xffff0000780d7812 */ /* 0x000fe200078ec0ff */
        /* <DEDUP_REMOVED lines=20> */
.L_x_7070:
[----:B------:R-:W-:Y:S05]  /*6f40*/  BSYNC B2 ;  /* 0x0000000000027941 */ /* 0x000fea0003800000 */
.L_x_7069:
[----:B------:R-:W-:Y:S01]  /*6f50*/  ISETP.GE.AND P4, PT, R11, R110, PT ;  /* 0x0000006e0b00720c */ /* 0x000fe20003f86270 */
[----:B0-----:R0:W-:-:S12]  /*6f60*/  ST.E.128 desc[UR38][R48.64], R12 ;  /* 0x0000000c30007985 */ /* 0x0011d8000c101d26 */
[----:B------:R-:W-:-:S05]  /*6f70*/  @!P4 IMAD.WIDE R50, R11, 0x2, R50 ;  /* 0x000000020b32c825 */ /* 0x000fca00078e0232 */
[----:B----4-:R0:W-:Y:S02]  /*6f80*/  @!P4 ST.E.128 desc[UR38][R50.64], R44 ;  /* 0x0000002c3200c985 */ /* 0x0101e4000c101d26 */
.L_x_7068:
[----:B------:R-:W-:Y:S05]  /*6f90*/  BSYNC B1 ;  /* 0x0000000000017941 */ /* 0x000fea0003800000 */
.L_x_7067:
[----:B------:R-:W-:-:S03]  /*6fa0*/  UMOV UR4, 0xffffffff ;  /* 0xffffffff00047882 */ /* 0x000fc60000000000 */
[----:B------:R-:W-:Y:S05]  /*6fb0*/  BRA.DIV UR4, `(.L_x_7071) ;  /* 0x0000013604847947 */ /* 0x000fea000b800000 */
[----:B0-----:R-:W0:Y:S04]  /*6fc0*/  SHFL.IDX PT, R108, R108, 0x3, 0x181f ;  /* 0x00781f006c6c7f89 */ /* 0x001e2800000e0000 */
[----:B------:R0:W0:Y:S02]  /*6fd0*/  SHFL.IDX PT, R50, R109, 0x3, 0x181f ;  /* 0x00781f006d327f89 */ /* 0x00002400000e0000 */
.L_x_7343:
[----:B------:R-:W-:-:S13]  /*6fe0*/  ISETP.GE.OR P4, PT, R218, R98, P1 ;  /* 0x00000062da00720c */ /* 0x000fda0000f86670 */
[----:B------:R-:W-:Y:S05]  /*6ff0*/  @P4 BRA `(.L_x_7044) ;  /* 0x0000000c008c4947 */ /* 0x000fea0003800000 */
[----:B------:R-:W-:Y:S01]  /*7000*/  SEL R112, R37, R112, !P0 ;  /* 0x0000007025707207 */ /* 0x000fe20004000000 */
[----:B------:R-:W-:Y:S01]  /*7010*/  BSSY B1, `(.L_x_7072) ;  /* 0x0000070000017945 */ /* 0x000fe20003800000 */
[C---:B0-----:R-:W-:Y:S02]  /*7020*/  LEA R48, P4, R43.reuse, R50, 0x1 ;  /* 0x000000322b307211 */ /* 0x041fe400078808ff */
[----:B------:R-:W-:Y:S02]  /*7030*/  SHF.R.S32.HI R11, RZ, 0x1f, R112 ;  /* 0x0000001fff0b7819 */ /* 0x000fe40000011470 */
[----:B------:R-:W-:Y:S02]  /*7040*/  LEA.HI.X R49, R43, R108, R83, 0x1, P4 ;  /* 0x0000006c2b317211 */ /* 0x000fe400020f0c53 */
[----:B------:R-:W-:-:S04]  /*7050*/  LEA.HI R112, R11, R112, RZ, 0x4 ;  /* 0x000000700b707211 */ /* 0x000fc800078f20ff */
[----:B------:R-:W-:-:S04]  /*7060*/  LEA.HI.SX32 R112, R112, R81, 0x1c ;  /* 0x0000005170707211 */ /* 0x000fc800078fe2ff */
[----:B----4-:R-:W-:Y:S01]  /*7070*/  SHF.R.S32.HI R13, RZ, 0x1f, R112 ;  /* 0x0000001fff0d7819 */ /* 0x010fe20000011470 */
        /* <DEDUP_REMOVED lines=14> */
[----:B------:R-:W-:Y:S01]  /*7160*/  SHF.R.U64 R63, R68, 0x10, R69 ;  /* 0x00000010443f7819 */ /* 0x000fe20000001245 */
[----:B0-----:R-:W-:Y:S01]  /*7170*/  IMAD.U32 R51, R13, 0x10000, RZ ;  /* 0x000100000d337824 */ /* 0x001fe200078e00ff */
[----:B------:R-:W-:Y:S01]  /*7180*/  SHF.R.U64 R61, R72, 0x10, R73 ;  /* 0x00000010483d7819 */ /* 0x000fe20000001249 */
[----:B----4-:R-:W-:Y:S01]  /*7190*/  IMAD.U32 R57, R47, 0x10000, RZ ;  /* 0x000100002f397824 */ /* 0x010fe200078e00ff */
[----:B------:R-:W-:Y:S01]  /*71a0*/  SHF.R.U32.HI R68, RZ, 0x10, R69 ;  /* 0x00000010ff447819 */ /* 0x000fe20000011645 */
[----:B------:R-:W-:Y:S01]  /*71b0*/  IMAD.U32 R53, R44, 0x10000, RZ ;  /* 0x000100002c357824 */ /* 0x000fe200078e00ff */
[----:B------:R-:W-:Y:S02]  /*71c0*/  SHF.R.U32.HI R72, RZ, 0x10, R73 ;  /* 0x00000010ff487819 */ /* 0x000fe40000011649 */
[----:B------:R-:W-:Y:S02]  /*71d0*/  SHF.R.U64 R60, R70, 0x10, R71 ;  /* 0x00000010463c7819 */ /* 0x000fe40000001247 */
[----:B------:R-:W-:-:S02]  /*71e0*/  PRMT R115, R115, 0x5410, R68 ;  /* 0x0000541073737816 */ /* 0x000fc40000000044 */
[----:B------:R-:W-:Y:S02]  /*71f0*/  PRMT R119, R119, 0x5410, R72 ;  /* 0x0000541077777816 */ /* 0x000fe40000000048 */
[----:B------:R-:W-:Y:S02]  /*7200*/  SHF.L.U32 R55, R45, 0x10, RZ ;  /* 0x000000102d377819 */ /* 0x000fe400000006ff */
[----:B------:R-:W-:Y:S01]  /*7210*/  PRMT R111, R111, 0x5410, R60 ;  /* 0x000054106f6f7816 */ /* 0x000fe2000000003c */
[----:B------:R-:W-:Y:S01]  /*7220*/  IMAD.U32 R62, R119, 0x10000, RZ ;  /* 0x00010000773e7824 */ /* 0x000fe200078e00ff */
[----:B------:R-:W-:Y:S01]  /*7230*/  SHF.R.U32.HI R70, RZ, 0x10, R71 ;  /* 0x00000010ff467819 */ /* 0x000fe20000011647 */
[----:B------:R-:W-:Y:S01]  /*7240*/  IMAD.U32 R60, R115, 0x10000, RZ ;  /* 0x00010000733c7824 */ /* 0x000fe200078e00ff */
[--C-:B------:R-:W-:Y:S01]  /*7250*/  SHF.R.U64 R59, R74, 0x10, R75.reuse ;  /* 0x000000104a3b7819 */ /* 0x100fe2000000124b */
[C---:B------:R-:W-:Y:S01]  /*7260*/  FMUL.FTZ R64, R55.reuse, R62 ;  /* 0x0000003e37407220 */ /* 0x040fe20000410000 */
[----:B------:R-:W-:Y:S01]  /*7270*/  SHF.R.U32.HI R74, RZ, 0x10, R75 ;  /* 0x00000010ff4a7819 */ /* 0x000fe2000001164b */
[-C--:B------:R-:W-:Y:S01]  /*7280*/  FMUL.FTZ R66, R55, R60.reuse ;  /* 0x0000003c37427220 */ /* 0x080fe20000410000 */
[----:B------:R-:W-:Y:S01]  /*7290*/  PRMT R113, R113, 0x5410, R70 ;  /* 0x0000541071717816 */ /* 0x000fe20000000046 */
[----:B------:R-:W-:Y:S01]  /*72a0*/  FFMA.FTZ R64, R51, R60, -R64 ;  /* 0x0000003c33407223 */ /* 0x000fe20000010840 */
[----:B------:R-:W-:Y:S01]  /*72b0*/  PRMT R117, R117, 0x5410, R74 ;  /* 0x0000541075757816 */ /* 0x000fe2000000004a */
[----:B------:R-:W-:Y:S01]  /*72c0*/  FFMA.FTZ R66, R51, R62, R66 ;  /* 0x0000003e33427223 */ /* 0x000fe20000010042 */
[----:B------:R-:W-:Y:S01]  /*72d0*/  LOP3.LUT R56, R45, 0xffff0000, RZ, 0xc0, !PT ;  /* 0xffff00002d387812 */ /* 0x000fe200078ec0ff */
[----:B------:R-:W-:Y:S01]  /*72e0*/  IMAD.U32 R51, R113, 0x10000, RZ ;  /* 0x0001000071337824 */ /* 0x000fe200078e00ff */
[----:B------:R-:W-:Y:S01]  /*72f0*/  LOP3.LUT R119, R119, 0xffff0000, RZ, 0xc0, !PT ;  /* 0xffff000077777812 */ /* 0x000fe200078ec0ff */
[----:B------:R-:W-:Y:S01]  /*7300*/  IMAD.U32 R55, R117, 0x10000, RZ ;  /* 0x0001000075377824 */ /* 0x000fe200078e00ff */
[----:B------:R-:W-:-:S02]  /*7310*/  LOP3.LUT R115, R115, 0xffff0000, RZ, 0xc0, !PT ;  /* 0xffff000073737812 */ /* 0x000fc400078ec0ff */
[----:B------:R-:W-:Y:S02]  /*7320*/  PRMT R118, R118, 0x5410, R61 ;  /* 0x0000541076767816 */ /* 0x000fe4000000003d */
[----:B------:R-:W-:Y:S01]  /*7330*/  PRMT R116, R116, 0x5410, R59 ;  /* 0x0000541074747816 */ /* 0x000fe2000000003b */
[----:B------:R-:W-:Y:S01]  /*7340*/  FMUL.FTZ R59, R56, R119 ;  /* 0x00000077383b7220 */ /* 0x000fe20000410000 */
[----:B------:R-:W-:Y:S01]  /*7350*/  LOP3.LUT R54, R44, 0xffff0000, RZ, 0xc0, !PT ;  /* 0xffff00002c367812 */ /* 0x000fe200078ec0ff */
[----:B------:R-:W-:Y:S01]  /*7360*/  FMUL.FTZ R61, R56, R115 ;  /* 0x00000073383d7220 */ /* 0x000fe20000410000 */
[----:B------:R-:W-:Y:S01]  /*7370*/  LOP3.LUT R52, R13, 0xffff0000, RZ, 0xc0, !PT ;  /* 0xffff00000d347812 */ /* 0x000fe200078ec0ff */
[----:B------:R-:W-:Y:S01]  /*7380*/  IMAD.U32 R44, R15, 0x10000, RZ ;  /* 0x000100000f2c7824 */ /* 0x000fe200078e00ff */
[----:B------:R-:W-:Y:S01]  /*7390*/  LOP3.LUT R58, R47, 0xffff0000, RZ, 0xc0, !PT ;  /* 0xffff00002f3a7812 */ /* 0x000fe200078ec0ff */
[----:B------:R-:W-:Y:S01]  /*73a0*/  FMUL.FTZ R56, R57, R51 ;  /* 0x0000003339387220 */ /* 0x000fe20000410000 */
[----:B------:R-:W-:Y:S01]  /*73b0*/  LOP3.LUT R117, R117, 0xffff0000, RZ, 0xc0, !PT ;  /* 0xffff000075757812 */ /* 0x000fe200078ec0ff */
[----:B------:R-:W-:Y:S01]  /*73c0*/  FFMA.FTZ R59, R52, R115, -R59 ;  /* 0x00000073343b7223 */ /* 0x000fe2000001083b */
[----:B------:R-:W-:Y:S01]  /*73d0*/  PRMT R114, R114, 0x5410, R63 ;  /* 0x0000541072727816 */ /* 0x000fe2000000003f */
[-C--:B------:R-:W-:Y:S01]  /*73e0*/  FMUL.FTZ R63, R57, R55.reuse ;  /* 0x00000037393f7220 */ /* 0x080fe20000410000 */
[----:B------:R-:W-:Y:S01]  /*73f0*/  LOP3.LUT R113, R113, 0xffff0000, RZ, 0xc0, !PT ;  /* 0xffff000071717812 */ /* 0x000fe200078ec0ff */
[----:B------:R-:W-:Y:S01]  /*7400*/  FFMA.FTZ R60, R44, R55, R56 ;  /* 0x000000372c3c7223 */ /* 0x000fe20000010038 */
[----:B------:R-:W-:Y:S01]  /*7410*/  LOP3.LUT R45, R15, 0xffff0000, RZ, 0xc0, !PT ;  /* 0xffff00000f2d7812 */ /* 0x000fe200078ec0ff */
[----:B------:R-:W-:Y:S01]  /*7420*/  FFMA.FTZ R61, R52, R119, R61 ;  /* 0x00000077343d7223 */ /* 0x000fe2000001003d */
[----:B------:R-:W-:Y:S01]  /*7430*/  FMUL.FTZ R56, R58, R117 ;  /* 0x000000753a387220 */ /* 0x000fe20000410000 */
[----:B------:R-:W-:Y:S01]  /*7440*/  FFMA.FTZ R63, R44, R51, -R63 ;  /* 0x000000332c3f7223 */ /* 0x000fe2000001083f */
[----:B------:R-:W-:-:S02]  /*7450*/  IMAD.U32 R52, R118, 0x10000, RZ ;  /* 0x0001000076347824 */ /* 0x000fc400078e00ff */
[-C--:B------:R-:W-:Y:S01]  /*7460*/  FMUL.FTZ R62, R58, R113.reuse ;  /* 0x000000713a3e7220 */ /* 0x080fe20000410000 */
[----:B------:R-:W-:Y:S02]  /*7470*/  IMAD.U32 R44, R114, 0x10000, RZ ;  /* 0x00010000722c7824 */ /* 0x000fe400078e00ff */
[----:B------:R-:W-:Y:S01]  /*7480*/  FFMA.FTZ R58, R45, R113, -R56 ;  /* 0x000000712d3a7223 */ /* 0x000fe20000010838 */
[C---:B------:R-:W-:Y:S01]  /*7490*/  FMUL.FTZ R56, R53.reuse, R52 ;  /* 0x0000003435387220 */ /* 0x040fe20000410000 */
[----:B------:R-:W-:Y:S01]  /*74a0*/  IMAD.U32 R13, R12, 0x10000, RZ ;  /* 0x000100000c0d7824 */ /* 0x000fe200078e00ff */
[----:B------:R-:W-:Y:S01]  /*74b0*/  LOP3.LUT R55, R118, 0xffff0000, RZ, 0xc0, !PT ;  /* 0xffff000076377812 */ /* 0x000fe200078ec0ff */
[-C--:B------:R-:W-:Y:S01]  /*74c0*/  FMUL.FTZ R53, R53, R44.reuse ;  /* 0x0000002c35357220 */ /* 0x080fe20000410000 */
[----:B------:R-:W-:Y:S01]  /*74d0*/  LOP3.LUT R12, R12, 0xffff0000, RZ, 0xc0, !PT ;  /* 0xffff00000c0c7812 */ /* 0x000fe200078ec0ff */
[----:B------:R-:W-:Y:S01]  /*74e0*/  IMAD.U32 R47, R46, 0x10000, RZ ;  /* 0x000100002e2f7824 */ /* 0x000fe200078e00ff */
[----:B------:R-:W-:Y:S01]  /*74f0*/  LOP3.LUT R51, R114, 0xffff0000, RZ, 0xc0, !PT ;  /* 0xffff000072337812 */ /* 0x000fe200078ec0ff */
[----:B------:R-:W-:Y:S01]  /*7500*/  FFMA.FTZ R117, R45, R117, R62 ;  /* 0x000000752d757223 */ /* 0x000fe2000001003e */
[C---:B------:R-:W-:Y:S01]  /*7510*/  FFMA.FTZ R56, R13.reuse, R44, -R56 ;  /* 0x0000002c0d387223 */ /* 0x040fe20000010838 */
[----:B------:R-:W-:Y:S01]  /*7520*/  FFMA.FTZ R53, R13, R52, R53 ;  /* 0x000000340d357223 */ /* 0x000fe20000010035 */
[----:B------:R-:W-:Y:S01]  /*7530*/  LOP3.LUT R46, R46, 0xffff0000, RZ, 0xc0, !PT ;  /* 0xffff00002e2e7812 */ /* 0x000fe200078ec0ff */
[----:B------:R-:W-:Y:S01]  /*7540*/  FMUL.FTZ R45, R54, R55 ;  /* 0x00000037362d7220 */ /* 0x000fe20000410000 */
[C---:B------:R-:W-:Y:S01]  /*7550*/  SHF.L.U32 R52, R116.reuse, 0x10, RZ ;  /* 0x0000001074347819 */ /* 0x040fe200000006ff */
[C---:B------:R-:W-:Y:S01]  /*7560*/  IMAD.U32 R44, R111.reuse, 0x10000, RZ ;  /* 0x000100006f2c7824 */ /* 0x040fe200078e00ff */
[----:B------:R-:W-:Y:S01]  /*7570*/  LOP3.LUT R13, R116, 0xffff0000, RZ, 0xc0, !PT ;  /* 0xffff0000740d7812 */ /* 0x000fe200078ec0ff */
[----:B------:R-:W-:Y:S01]  /*7580*/  IMAD.U32 R15, R14, 0x10000, RZ ;  /* 0x000100000e0f7824 */ /* 0x000fe200078e00ff */
[----:B------:R-:W-:Y:S01]  /*7590*/  LOP3.LUT R111, R111, 0xffff0000, RZ, 0xc0, !PT ;  /* 0xffff00006f6f7812 */ /* 0x000fe200078ec0ff */
[-C--:B------:R-:W-:Y:S01]  /*75a0*/  FMUL.FTZ R57, R54, R51.reuse ;  /* 0x0000003336397220 */ /* 0x080fe20000410000 */
[----:B------:R-:W-:Y:S01]  /*75b0*/  FFMA.FTZ R45, R12, R51, -R45 ;  /* 0x000000330c2d7223 */ /* 0x000fe2000001082d */
[----:B------:R-:W-:Y:S01]  /*75c0*/  LOP3.LUT R14, R14, 0xffff0000, RZ, 0xc0, !PT ;  /* 0xffff00000e0e7812 */ /* 0x000fe200078ec0ff */
[C---:B------:R-:W-:Y:S01]  /*75d0*/  FMUL.FTZ R54, R47.reuse, R52 ;  /* 0x000000342f367220 */ /* 0x040fe20000410000 */
[C---:B------:R-:W-:Y:S01]  /*75e0*/  FMUL.FTZ R51, R46.reuse, R13 ;  /* 0x0000000d2e337220 */ /* 0x040fe20000410000 */
[-C--:B------:R-:W-:Y:S01]  /*75f0*/  FMUL.FTZ R47, R47, R44.reuse ;  /* 0x0000002c2f2f7220 */ /* 0x080fe20000410000 */
[----:B------:R-:W-:Y:S01]  /*7600*/  FMUL.FTZ R46, R46, R111 ;  /* 0x0000006f2e2e7220 */ /* 0x000fe20000410000 */
[----:B------:R-:W-:Y:S01]  /*7610*/  FFMA.FTZ R12, R12, R55, R57 ;  /* 0x000000370c0c7223 */ /* 0x000fe20000010039 */
[C---:B------:R-:W-:Y:S01]  /*7620*/  FFMA.FTZ R54, R15.reuse, R44, -R54 ;  /* 0x0000002c0f367223 */ /* 0x040fe20000010836 */
[----:B------:R-:W-:Y:S01]  /*7630*/  FFMA.FTZ R47, R15, R52, R47 ;  /* 0x000000340f2f7223 */ /* 0x000fe2000001002f */
[C---:B------:R-:W-:Y:S01]  /*7640*/  FFMA.FTZ R46, R14.reuse, R13, R46 ;  /* 0x0000000d0e2e7223 */ /* 0x040fe2000001002e */
[----:B------:R-:W-:Y:S01]  /*7650*/  FFMA.FTZ R51, R14, R111, -R51 ;  /* 0x0000006f0e337223 */ /* 0x000fe20000010833 */
        /* <DEDUP_REMOVED lines=11> */
.L_x_7073:
[----:B------:R-:W-:Y:S05]  /*7710*/  BSYNC B1 ;  /* 0x0000000000017941 */ /* 0x000fea0003800000 */
.L_x_7072:
[----:B0-----:R0:W-:Y:S01]  /*7720*/  ST.E.128 desc[UR38][R48.64], R12 ;  /* 0x0000000c30007985 */ /* 0x0011e2000c101d26 */
[----:B------:R-:W-:Y:S01]  /*7730*/  ISETP.GE.AND P3, PT, R11, R110, PT ;  /* 0x0000006e0b00720c */ /* 0x000fe20003f66270 */
[----:B------:R-:W-:-:S12]  /*7740*/  IMAD.MOV.U32 R51, RZ, RZ, R108 ;  /* 0x000000ffff337224 */ /* 0x000fd800078e006c */
[----:B------:R-:W-:Y:S05]  /*7750*/  @P3 BRA `(.L_x_7044) ;  /* 0x0000000400b43947 */ /* 0x000fea0003800000 */
[----:B0-----:R-:W-:-:S05]  /*7760*/  IMAD.WIDE R12, R11, 0x2, R50 ;  /* 0x000000020b0c7825 */ /* 0x001fca00078e0232 */
[----:B----4-:R0:W-:Y:S01]  /*7770*/  ST.E.128 desc[UR38][R12.64], R44 ;  /* 0x0000002c0c007985 */ /* 0x0101e2000c101d26 */
[----:B------:R-:W-:Y:S05]  /*7780*/  BRA `(.L_x_7044) ;  /* 0x0000000400a87947 */ /* 0x000fea0003800000 */
.L_x_7003:
[----:B------:R-:W-:-:S13]  /*7790*/  ISETP.NE.AND P5, PT, R157, 0x3, PT ;  /* 0x000000039d00780c */ /* 0x000fda0003fa5270 */
[----:B------:R-:W-:Y:S05]  /*77a0*/  @!P5 BRA `(.L_x_7074) ;  /* 0x000000000004d947 */ /* 0x000fea0003800000 */
[----:B------:R-:W-:Y:S01]  /*77b0*/  BPT.TRAP 0x1 ;  /* 0x000000040000795c */ /* 0x000fe20000300000 */
.L_x_7074:
[----:B------:R-:W-:Y:S01]  /*77c0*/  IMAD R92, R155, 0x8, R156 ;  /* 0x000000089b5c7824 */ /* 0x000fe200078e029c */
[----:B------:R-:W-:Y:S01]  /*77d0*/  SHF.L.U32 R103, R154, 0x1f, RZ ;  /* 0x0000001f9a677819 */ /* 0x000fe200000006ff */
[----:B------:R-:W-:Y:S01]  /*77e0*/  BSSY B1, `(.L_x_7075) ;  /* 0x0000004000017945 */ /* 0x000fe20003800000 */
[----:B------:R-:W-:Y:S02]  /*77f0*/  SHF.R.S32.HI R100, RZ, 0x1f, R101 ;  /* 0x0000001fff647819 */ /* 0x000fe40000011465 */
[----:B------:R-:W0:Y:S02]  /*7800*/  SYNCS.PHASECHK.TRANS64.TRYWAIT P3, [R92+URZ+0x28890], R103 ;  /* 0x028890675c0075a7 */ /* 0x000e24000806017f */
[----:B0-----:R-:W-:Y:S05]  /*7810*/  @!P3 BRA `(.L_x_7076) ;  /* 0x0000012c00b8b947 */ /* 0x001fea0003800000 */
.L_x_7344:
[----:B------:R-:W-:Y:S05]  /*7820*/  BSYNC B1 ;  /* 0x0000000000017941 */ /* 0x000fea0003800000 */
.L_x_7075:
        /* <DEDUP_REMOVED lines=27> */
.L_x_7348:
[----:B------:R-:W-:Y:S04]  /*79e0*/  BSSY B1, `(.L_x_7078) ;  /* 0x000000d000017945 */ /* 0x000fe80003800000 */
[----:B------:R-:W-:Y:S05]  /*79f0*/  @!P3 BRA `(.L_x_7079) ;  /* 0x00000000002cb947 */ /* 0x000fea0003800000 */
[----:B------:R-:W-:Y:S02]  /*7a00*/  ULDC UR4, c[0x0][0x2f4] ;  /* 0x0000bd0000047ab9 */ /* 0x000fe40000000800 */
[----:B------:R-:W-:-:S13]  /*7a10*/  ISETP.GE.AND P3, PT, R16, UR4, PT ;  /* 0x0000000410007c0c */ /* 0x000fda000bf66270 */
[----:B---3--:R-:W-:-:S04]  /*7a20*/  @!P3 LEA R50, P4, R16, R14, 0x1 ;  /* 0x0000000e1032b211 */ /* 0x008fc800078808ff */
[----:B--2---:R-:W-:Y:S02]  /*7a30*/  @!P3 LEA.HI.X R51, R16, R45, R17, 0x1, P4 ;  /* 0x0000002d1033b211 */ /* 0x004fe400020f0c11 */
[----:B------:R-:W-:-:S13]  /*7a40*/  ISETP.GE.AND P4, PT, R22, UR4, PT ;  /* 0x0000000416007c0c */ /* 0x000fda000bf86270 */
[C---:B------:R-:W-:Y:S02]  /*7a50*/  @!P4 LEA R48, P6, R22.reuse, R14, 0x1 ;  /* 0x0000000e1630c211 */ /* 0x040fe400078c08ff */
[----:B------:R-:W2:Y:S02]  /*7a60*/  @!P3 LDS.128 R12, [R94+0x18400] ;  /* 0x018400005e0cb984 */ /* 0x000ea40000000c00 */
[----:B------:R-:W-:Y:S02]  /*7a70*/  @!P4 LEA.HI.X R49, R22, R45, R2, 0x1, P6 ;  /* 0x0000002d1631c211 */ /* 0x000fe400030f0c02 */
[----:B--2---:R-:W-:Y:S04]  /*7a80*/  @!P3 ST.E.128 desc[UR38][R50.64], R12 ;  /* 0x0000000c3200b985 */ /* 0x004fe8000c101d26 */
[----:B------:R-:W2:Y:S04]  /*7a90*/  @!P4 LDS.128 R12, [R94+0x1c400] ;  /* 0x01c400005e0cc984 */ /* 0x000ea80000000c00 */
[----:B--2---:R4:W-:Y:S02]  /*7aa0*/  @!P4 ST.E.128 desc[UR38][R48.64], R12 ;  /* 0x0000000c3000c985 */ /* 0x0049e4000c101d26 */
.L_x_7079:
[----:B------:R-:W-:Y:S05]  /*7ab0*/  BSYNC B1 ;  /* 0x0000000000017941 */ /* 0x000fea0003800000 */
.L_x_7078:
[----:B------:R-:W-:-:S03]  /*7ac0*/  UMOV UR4, 0xffffffff ;  /* 0xffffffff00047882 */ /* 0x000fc60000000000 */
[----:B------:R-:W-:Y:S05]  /*7ad0*/  BRA.DIV UR4, `(.L_x_7080) ;  /* 0x0000012e04647947 */ /* 0x000fea000b800000 */
[----:B--2---:R2:W0:Y:S04]  /*7ae0*/  SHFL.IDX PT, R45, R46, 0x1, 0x181f ;  /* 0x00381f002e2d7f89 */ /* 0x00442800000e0000 */
[----:B---34-:R2:W3:Y:S02]  /*7af0*/  SHFL.IDX PT, R14, R44, 0x1, 0x181f ;  /* 0x00381f002c0e7f89 */ /* 0x0184e400000e0000 */
.L_x_7352:
[----:B------:R-:W-:Y:S01]  /*7b00*/  ISETP.GE.AND P3, PT, R47, 0x21, PT ;  /* 0x000000212f00780c */ /* 0x000fe20003f66270 */
[----:B------:R-:W-:-:S12]  /*7b10*/  BSSY B1, `(.L_x_7081) ;  /* 0x000000d000017945 */ /* 0x000fd80003800000 */
[----:B------:R-:W-:Y:S05]  /*7b20*/  @!P3 BRA `(.L_x_7082) ;  /* 0x00000000002cb947 */ /* 0x000fea0003800000 */
[----:B------:R-:W-:Y:S02]  /*7b30*/  ULDC UR4, c[0x0][0x2f4] ;  /* 0x0000bd0000047ab9 */ /* 0x000fe40000000800 */
[----:B------:R-:W-:-:S13]  /*7b40*/  ISETP.GE.AND P3, PT, R16, UR4, PT ;  /* 0x0000000410007c0c */ /* 0x000fda000bf66270 */
[----:B---3--:R-:W-:-:S04]  /*7b50*/  @!P3 LEA R50, P4, R16, R14, 0x1 ;  /* 0x0000000e1032b211 */ /* 0x008fc800078808ff */
[----:B0-----:R-:W-:Y:S02]  /*7b60*/  @!P3 LEA.HI.X R51, R16, R45, R17, 0x1, P4 ;  /* 0x0000002d1033b211 */ /* 0x001fe400020f0c11 */
[----:B------:R-:W-:-:S13]  /*7b70*/  ISETP.GE.AND P4, PT, R22, UR4, PT ;  /* 0x0000000416007c0c */ /* 0x000fda000bf86270 */
[C---:B------:R-:W-:Y:S02]  /*7b80*/  @!P4 LEA R48, P6, R22.reuse, R14, 0x1 ;  /* 0x0000000e1630c211 */ /* 0x040fe400078c08ff */
[----:B------:R-:W0:Y:S02]  /*7b90*/  @!P3 LDS.128 R12, [R94+0x19400] ;  /* 0x019400005e0cb984 */ /* 0x000e240000000c00 */
[----:B------:R-:W-:Y:S02]  /*7ba0*/  @!P4 LEA.HI.X R49, R22, R45, R2, 0x1, P6 ;  /* 0x0000002d1631c211 */ /* 0x000fe400030f0c02 */
[----:B0-----:R-:W-:Y:S04]  /*7bb0*/  @!P3 ST.E.128 desc[UR38][R50.64], R12 ;  /* 0x0000000c3200b985 */ /* 0x001fe8000c101d26 */
[----:B------:R-:W0:Y:S04]  /*7bc0*/  @!P4 LDS.128 R12, [R94+0x1d400] ;  /* 0x01d400005e0cc984 */ /* 0x000e280000000c00 */
[----:B0-----:R4:W-:Y:S02]  /*7bd0*/  @!P4 ST.E.128 desc[UR38][R48.64], R12 ;  /* 0x0000000c3000c985 */ /* 0x0019e4000c101d26 */
.L_x_7082:
[----:B------:R-:W-:Y:S05]  /*7be0*/  BSYNC B1 ;  /* 0x0000000000017941 */ /* 0x000fea0003800000 */
.L_x_7081:
[----:B------:R-:W-:-:S03]  /*7bf0*/  UMOV UR4, 0xffffffff ;  /* 0xffffffff00047882 */ /* 0x000fc60000000000 */
[----:B------:R-:W-:Y:S05]  /*7c00*/  BRA.DIV UR4, `(.L_x_7083) ;  /* 0x0000012e04607947 */ /* 0x000fea000b800000 */
[----:B0-----:R0:W0:Y:S04]  /*7c10*/  SHFL.IDX PT, R45, R46, 0x2, 0x181f ;  /* 0x00581f002e2d7f89 */ /* 0x00102800000e0000 */
[----:B---34-:R3:W4:Y:S02]  /*7c20*/  SHFL.IDX PT, R14, R44, 0x2, 0x181f ;  /* 0x00581f002c0e7f89 */ /* 0x01872400000e0000 */
.L_x_7356:
[----:B------:R-:W-:Y:S01]  /*7c30*/  ISETP.GE.AND P3, PT, R47, 0x41, PT ;  /* 0x000000412f00780c */ /* 0x000fe20003f66270 */
[----:B------:R-:W-:-:S12]  /*7c40*/  BSSY B1, `(.L_x_7084) ;  /* 0x000000d000017945 */ /* 0x000fd80003800000 */
[----:B------:R-:W-:Y:S05]  /*7c50*/  @!P3 BRA `(.L_x_7085) ;  /* 0x00000000002cb947 */ /* 0x000fea0003800000 */
[----:B------:R-:W-:Y:S02]  /*7c60*/  ULDC UR4, c[0x0][0x2f4] ;  /* 0x0000bd0000047ab9 */ /* 0x000fe40000000800 */
[----:B------:R-:W-:-:S13]  /*7c70*/  ISETP.GE.AND P3, PT, R16, UR4, PT ;  /* 0x0000000410007c0c */ /* 0x000fda000bf66270 */
[----:B----4-:R-:W-:-:S04]  /*7c80*/  @!P3 LEA R50, P4, R16, R14, 0x1 ;  /* 0x0000000e1032b211 */ /* 0x010fc800078808ff */
        /* <DEDUP_REMOVED lines=8> */
.L_x_7085:
[----:B------:R-:W-:Y:S05]  /*7d10*/  BSYNC B1 ;  /* 0x0000000000017941 */ /* 0x000fea0003800000 */
.L_x_7084:
[----:B------:R-:W-:-:S03]  /*7d20*/  UMOV UR4, 0xffffffff ;  /* 0xffffffff00047882 */ /* 0x000fc60000000000 */
[----:B------:R-:W-:Y:S05]  /*7d30*/  BRA.DIV UR4, `(.L_x_7086) ;  /* 0x0000012e045c7947 */ /* 0x000fea000b800000 */
[----:B0-----:R0:W0:Y:S04]  /*7d40*/  SHFL.IDX PT, R45, R46, 0x3, 0x181f ;  /* 0x00781f002e2d7f89 */ /* 0x00102800000e0000 */
[----:B----4-:R4:W0:Y:S02]  /*7d50*/  SHFL.IDX PT, R14, R44, 0x3, 0x181f ;  /* 0x00781f002c0e7f89 */ /* 0x01082400000e0000 */
.L_x_7360:
[----:B------:R-:W-:-:S13]  /*7d60*/  ISETP.GE.AND P3, PT, R47, 0x61, PT ;  /* 0x000000612f00780c */ /* 0x000fda0003f66270 */
[----:B------:R-:W-:Y:S05]  /*7d70*/  @!P3 BRA `(.L_x_7044) ;  /* 0x00000000002cb947 */ /* 0x000fea0003800000 */
[----:B------:R-:W-:Y:S02]  /*7d80*/  ULDC UR4, c[0x0][0x2f4] ;  /* 0x0000bd0000047ab9 */ /* 0x000fe40000000800 */
[----:B------:R-:W-:-:S13]  /*7d90*/  ISETP.GE.AND P3, PT, R16, UR4, PT ;  /* 0x0000000410007c0c */ /* 0x000fda000bf66270 */
[----:B012---:R-:W-:-:S04]  /*7da0*/  @!P3 LEA R46, P4, R16, R14, 0x1 ;  /* 0x0000000e102eb211 */ /* 0x007fc800078808ff */
[----:B------:R-:W-:Y:S02]  /*7db0*/  @!P3 LEA.HI.X R47, R16, R45, R17, 0x1, P4 ;  /* 0x0000002d102fb211 */ /* 0x000fe400020f0c11 */
[----:B------:R-:W-:-:S13]  /*7dc0*/  ISETP.GE.AND P4, PT, R22, UR4, PT ;  /* 0x0000000416007c0c */ /* 0x000fda000bf86270 */
[C---:B---34-:R-:W-:Y:S02]  /*7dd0*/  @!P4 LEA R44, P6, R22.reuse, R14, 0x1 ;  /* 0x0000000e162cc211 */ /* 0x058fe400078c08ff */
[----:B------:R-:W0:Y:S02]  /*7de0*/  @!P3 LDS.128 R12, [R94+0x1b400] ;  /* 0x01b400005e0cb984 */ /* 0x000e240000000c00 */
[----:B------:R-:W-:Y:S02]  /*7df0*/  @!P4 LEA.HI.X R45, R22, R45, R2, 0x1, P6 ;  /* 0x0000002d162dc211 */ /* 0x000fe400030f0c02 */
[----:B0-----:R-:W-:Y:S04]  /*7e00*/  @!P3 ST.E.128 desc[UR38][R46.64], R12 ;  /* 0x0000000c2e00b985 */ /* 0x001fe8000c101d26 */
[----:B------:R-:W0:Y:S04]  /*7e10*/  @!P4 LDS.128 R12, [R94+0x1f400] ;  /* 0x01f400005e0cc984 */ /* 0x000e280000000c00 */
[----:B0-----:R0:W-:Y:S02]  /*7e20*/  @!P4 ST.E.128 desc[UR38][R44.64], R12 ;  /* 0x0000000c2c00c985 */ /* 0x0011e4000c101d26 */
.L_x_7044:
[----:B------:R-:W-:Y:S05]  /*7e30*/  BSYNC B0 ;  /* 0x0000000000007941 */ /* 0x000fea0003800000 */
.L_x_7002:
[----:B------:R-:W5:Y:S01]  /*7e40*/  S2R R11, SR_TID.X ;  /* 0x00000000000b7919 */ /* 0x000f620000002100 */
        /* <DEDUP_REMOVED lines=8> */
[----:B-----5:R-:W-:Y:S01]  /*7ed0*/  LOP3.LUT R11, R11, 0x7f, RZ, 0xc0, !PT ;  /* 0x0000007f0b0b7812 */ /* 0x020fe200078ec0ff */
[----:B---3--:R3:W-:Y:S03]  /*7ee0*/  BAR.SYNC.DEFER_BLOCKING R97, 0x80 ;  /* 0x000200610000751d */ /* 0x0087e60000010000 */
[----:B------:R-:W-:-:S13]  /*7ef0*/  ISETP.NE.AND P3, PT, R11, RZ, PT ;  /* 0x000000ff0b00720c */ /* 0x000fda0003f65270 */
[----:B------:R-:W-:-:S05]  /*7f00*/  @!P3 VIADD R11, R92, 0x288a0 ;  /* 0x000288a05c0bb836 */ /* 0x000fca0000000000 */
[----:B------:R-:W-:-:S04]  /*7f10*/  @!P3 PRMT R11, RZ, 0x654, R11 ;  /* 0x00000654ff0bb816 */ /* 0x000fc8000000000b */
[----:B------:R3:W-:Y:S01]  /*7f20*/  @!P3 SYNCS.ARRIVE.TRANS64.RED.A1T0 RZ, [R11+URZ], RZ ;  /* 0x000000ff0bffb9a7 */ /* 0x0007e2000810043f */
[----:B------:R-:W-:Y:S05]  /*7f30*/  @!P5 BRA `(.L_x_7088) ;  /* 0x000000000004d947 */ /* 0x000fea0003800000 */
[----:B------:R-:W-:Y:S01]  /*7f40*/  BPT.TRAP 0x1 ;  /* 0x000000040000795c */ /* 0x000fe20000300000 */
.L_x_7088:
[----:B------:R-:W-:Y:S05]  /*7f50*/  BSYNC B0 ;  /* 0x0000000000007941 */ /* 0x000fea0003800000 */
.L_x_7087:
[----:B------:R-:W5:Y:S01]  /*7f60*/  SYNCS.PHASECHK.TRANS64.TRYWAIT P4, [R92+URZ+0x288b0], R103 ;  /* 0x0288b0675c0075a7 */ /* 0x000f62000808017f */
[----:B------:R-:W-:Y:S01]  /*7f70*/  ULDC UR36, c[0x0][0x2f4] ;  /* 0x0000bd0000247ab9 */ /* 0x000fe20000000800 */
[----:B------:R-:W-:Y:S04]  /*7f80*/  BSSY B0, `(.L_x_7089) ;  /* 0x0000002000007945 */ /* 0x000fe80003800000 */
[----:B-----5:R-:W-:Y:S05]  /*7f90*/  @!P4 BRA `(.L_x_7090) ;  /* 0x0000012c000cc947 */ /* 0x020fea0003800000 */
.L_x_7361:
[----:B------:R-:W-:Y:S05]  /*7fa0*/  BSYNC B0 ;  /* 0x0000000000007941 */ /* 0x000fea0003800000 */
.L_x_7089:
[----:B------:R-:W-:Y:S01]  /*7fb0*/  ULDC.64 UR4, c[0x0][0x328] ;  /* 0x0000ca0000047ab9 */ /* 0x000fe20000000a00 */
[----:B------:R-:W-:Y:S01]  /*7fc0*/  IMAD.IADD R98, R98, 0x1, -R153 ;  /* 0x0000000162627824 */ /* 0x000fe200078e0a99 */
[----:B------:R-:W-:Y:S01]  /*7fd0*/  BSSY B0, `(.L_x_7091) ;  /* 0x0000020000007945 */ /* 0x000fe20003800000 */
[----:B------:R-:W-:Y:S02]  /*7fe0*/  IMAD R100, R100, UR4, RZ ;  /* 0x0000000464647c24 */ /* 0x000fe4000f8e02ff */
[----:B01--4-:R-:W-:-:S04]  /*7ff0*/  IMAD.WIDE.U32 R12, R101, UR4, RZ ;  /* 0x00000004650c7c25 */ /* 0x013fc8000f8e00ff */
[----:B------:R-:W-:Y:S01]  /*8000*/  IMAD R101, R101, UR5, R100 ;  /* 0x0000000565657c24 */ /* 0x000fe2000f8e0264 */
[----:B------:R-:W-:Y:S02]  /*8010*/  ULDC.64 UR4, c[0x0][0x338] ;  /* 0x0000ce0000047ab9 */ /* 0x000fe40000000a00 */
[----:B------:R-:W-:Y:S02]  /*8020*/  IMAD R99, R99, UR4, RZ ;  /* 0x0000000463637c24 */ /* 0x000fe4000f8e02ff */
[----:B------:R-:W-:Y:S02]  /*8030*/  IADD3 R13, R13, R101, RZ ;  /* 0x000000650d0d7210 */ /* 0x000fe40007ffe0ff */
[C---:B------:R-:W-:Y:S02]  /*8040*/  IMAD R99, R102.reuse, UR5, R99 ;  /* 0x0000000566637c24 */ /* 0x040fe4000f8e0263 */
[----:B------:R-:W-:Y:S01]  /*8050*/  IMAD.WIDE.U32 R102, R102, UR4, R12 ;  /* 0x0000000466667c25 */ /* 0x000fe2000f8e000c */
[----:B------:R-:W-:-:S03]  /*8060*/  ULDC.64 UR4, c[0x0][0x330] ;  /* 0x0000cc0000047ab9 */ /* 0x000fc60000000a00 */
[----:B---3--:R-:W-:Y:S02]  /*8070*/  IMAD R11, R35, UR4, RZ ;  /* 0x00000004230b7c24 */ /* 0x008fe4000f8e02ff */
[----:B------:R-:W-:Y:S02]  /*8080*/  IMAD.IADD R103, R103, 0x1, R99 ;  /* 0x0000000167677824 */ /* 0x000fe400078e0263 */
[C---:B------:R-:W-:Y:S02]  /*8090*/  IMAD R11, R42.reuse, UR5, R11 ;  /* 0x000000052a0b7c24 */ /* 0x040fe4000f8e020b */
[----:B------:R-:W-:Y:S01]  /*80a0*/  IMAD.WIDE.U32 R12, R42, UR4, R102 ;  /* 0x000000042a0c7c25 */ /* 0x000fe2000f8e0066 */
[----:B------:R-:W-:-:S03]  /*80b0*/  ULDC.64 UR4, c[0x0][0x318] ;  /* 0x0000c60000047ab9 */ /* 0x000fc60000000a00 */
[----:B------:R-:W-:Y:S01]  /*80c0*/  IMAD.IADD R11, R13, 0x1, R11 ;  /* 0x000000010d0b7824 */ /* 0x000fe200078e020b */
[----:B------:R-:W-:-:S04]  /*80d0*/  LEA R48, P4, R12, UR4, 0x1 ;  /* 0x000000040c307c11 */ /* 0x000fc8000f8808ff */
[----:B------:R-:W-:Y:S01]  /*80e0*/  LEA.HI.X R11, R12, UR5, R11, 0x1, P4 ;  /* 0x000000050c0b7c11 */ /* 0x000fe2000a0f0c0b */
[----:B------:R0:W1:Y:S01]  /*80f0*/  SHFL.IDX PT, R47, R48, RZ, 0x181f ;  /* 0x00181fff302f7589 */ /* 0x00006200000e0000 */
[----:B------:R-:W-:-:S03]  /*8100*/  ISETP.GE.AND P4, PT, R98, 0x1, PT ;  /* 0x000000016200780c */ /* 0x000fc60003f86270 */
[----:B------:R0:W3:Y:S10]  /*8110*/  SHFL.IDX PT, R13, R11, RZ, 0x181f ;  /* 0x00181fff0b0d7589 */ /* 0x0000f400000e0000 */
[----:B0-----:R-:W-:Y:S05]  /*8120*/  @!P4 BRA `(.L_x_7092) ;  /* 0x000000000028c947 */ /* 0x001fea0003800000 */
[----:B------:R-:W-:-:S13]  /*8130*/  ISETP.GE.AND P4, PT, R16, UR36, PT ;  /* 0x0000002410007c0c */ /* 0x000fda000bf86270 */
[----:B-12---:R-:W-:-:S04]  /*8140*/  @!P4 LEA R44, P5, R16, R47, 0x1 ;  /* 0x0000002f102cc211 */ /* 0x006fc800078a08ff */
[----:B---3--:R-:W-:Y:S02]  /*8150*/  @!P4 LEA.HI.X R45, R16, R13, R17, 0x1, P5 ;  /* 0x0000000d102dc211 */ /* 0x008fe400028f0c11 */
[----:B------:R-:W-:-:S13]  /*8160*/  ISETP.GE.AND P5, PT, R22, UR36, PT ;  /* 0x0000002416007c0c */ /* 0x000fda000bfa6270 */
[----:B------:R-:W-:-:S04]  /*8170*/  @!P5 LEA R46, P6, R22, R47, 0x1 ;  /* 0x0000002f162ed211 */ /* 0x000fc800078c08ff */
[----:B------:R-:W-:Y:S02]  /*8180*/  @!P5 LEA.HI.X R47, R22, R13, R2, 0x1, P6 ;  /* 0x0000000d162fd211 */ /* 0x000fe400030f0c02 */
[----:B------:R-:W0:Y:S04]  /*8190*/  @!P4 LDS.128 R12, [R94+0x400] ;  /* 0x000400005e0cc984 */ /* 0x000e280000000c00 */
[----:B0-----:R-:W-:Y:S04]  /*81a0*/  @!P4 ST.E.128 desc[UR38][R44.64], R12 ;  /* 0x0000000c2c00c985 */ /* 0x001fe8000c101d26 */
[----:B------:R-:W0:Y:S04]  /*81b0*/  @!P5 LDS.128 R12, [R94+0x4400] ;  /* 0x004400005e0cd984 */ /* 0x000e280000000c00 */
[----:B0-----:R0:W-:Y:S02]  /*81c0*/  @!P5 ST.E.128 desc[UR38][R46.64], R12 ;  /* 0x0000000c2e00d985 */ /* 0x0011e4000c101d26 */
.L_x_7092:
[----:B------:R-:W-:Y:S05]  /*81d0*/  BSYNC B0 ;  /* 0x0000000000007941 */ /* 0x000fea0003800000 */
.L_x_7091:
[----:B------:R-:W-:Y:S01]  /*81e0*/  ISETP.GE.AND P4, PT, R98, 0x21, PT ;  /* 0x000000216200780c */ /* 0x000fe20003f86270 */
[----:B0--3--:R0:W3:Y:S01]  /*81f0*/  SHFL.IDX PT, R13, R11, 0x1, 0x181f ;  /* 0x00381f000b0d7f89 */ /* 0x0090e200000e0000 */
[----:B------:R-:W-:Y:S03]  /*8200*/  BSSY B0, `(.L_x_7093) ;  /* 0x000000d000007945 */ /* 0x000fe60003800000 */
[----:B-1----:R0:W1:Y:S08]  /*8210*/  SHFL.IDX PT, R47, R48, 0x1, 0x181f ;  /* 0x00381f00302f7f89 */ /* 0x00207000000e0000 */
        /* <DEDUP_REMOVED lines=11> */
.L_x_7094:
[----:B------:R-:W-:Y:S05]  /*82d0*/  BSYNC B0 ;  /* 0x0000000000007941 */ /* 0x000fea0003800000 */
.L_x_7093:
        /* <DEDUP_REMOVED lines=15> */
.L_x_7096:
[----:B------:R-:W-:Y:S05]  /*83d0*/  BSYNC B0 ;  /* 0x0000000000007941 */ /* 0x000fea0003800000 */
.L_x_7095:
[----:B------:R-:W-:Y:S01]  /*83e0*/  ISETP.GE.AND P4, PT, R98, 0x61, PT ;  /* 0x000000616200780c */ /* 0x000fe20003f86270 */
[----:B------:R-:W4:Y:S01]  /*83f0*/  SHFL.IDX PT, R11, R11, 0x3, 0x181f ;  /* 0x00781f000b0b7f89 */ /* 0x000f2200000e0000 */
[----:B------:R-:W-:Y:S03]  /*8400*/  BSSY B0, `(.L_x_7097) ;  /* 0x000000d000007945 */ /* 0x000fe60003800000 */
[----:B01----:R0:W1:Y:S08]  /*8410*/  SHFL.IDX PT, R47, R48, 0x3, 0x181f ;  /* 0x00781f00302f7f89 */ /* 0x00307000000e0000 */
[----:B0-----:R-:W-:Y:S05]  /*8420*/  @!P4 BRA `(.L_x_7098) ;  /* 0x000000000028c947 */ /* 0x001fea0003800000 */
[----:B------:R-:W-:-:S13]  /*8430*/  ISETP.GE.AND P4, PT, R16, UR36, PT ;  /* 0x0000002410007c0c */ /* 0x000fda000bf86270 */
[----:B---3--:R-:W0:Y:S01]  /*8440*/  @!P4 LDS.128 R12, [R94+0x3400] ;  /* 0x003400005e0cc984 */ /* 0x008e220000000c00 */
[----:B-12---:R-:W-:-:S04]  /*8450*/  @!P4 LEA R44, P5, R16, R47, 0x1 ;  /* 0x0000002f102cc211 */ /* 0x006fc800078a08ff */
[----:B----4-:R-:W-:Y:S02]  /*8460*/  @!P4 LEA.HI.X R45, R16, R11, R17, 0x1, P5 ;  /* 0x0000000b102dc211 */ /* 0x010fe400028f0c11 */
[----:B------:R-:W-:-:S13]  /*8470*/  ISETP.GE.AND P5, PT, R22, UR36, PT ;  /* 0x0000002416007c0c */ /* 0x000fda000bfa6270 */
[----:B------:R-:W-:-:S04]  /*8480*/  @!P5 LEA R46, P6, R22, R47, 0x1 ;  /* 0x0000002f162ed211 */ /* 0x000fc800078c08ff */
[----:B------:R-:W-:Y:S01]  /*8490*/  @!P5 LEA.HI.X R47, R22, R11, R2, 0x1, P6 ;  /* 0x0000000b162fd211 */ /* 0x000fe200030f0c02 */
[----:B0-----:R-:W-:Y:S04]  /*84a0*/  @!P4 ST.E.128 desc[UR38][R44.64], R12 ;  /* 0x0000000c2c00c985 */ /* 0x001fe8000c101d26 */
[----:B------:R-:W0:Y:S04]  /*84b0*/  @!P5 LDS.128 R12, [R94+0x7400] ;  /* 0x007400005e0cd984 */ /* 0x000e280000000c00 */
[----:B0-----:R0:W-:Y:S02]  /*84c0*/  @!P5 ST.E.128 desc[UR38][R46.64], R12 ;  /* 0x0000000c2e00d985 */ /* 0x0011e4000c101d26 */
.L_x_7098:
[----:B------:R-:W-:Y:S05]  /*84d0*/  BSYNC B0 ;  /* 0x0000000000007941 */ /* 0x000fea0003800000 */
.L_x_7097:
[----:B------:R-:W-:Y:S01]  /*84e0*/  @!PT LDS RZ, [RZ] ;  /* 0x00000000fffff984 */ /* 0x000fe20000000800 */
[----:B------:R-:W-:Y:S01]  /*84f0*/  @!PT LDS RZ, [RZ] ;  /* 0x00000000fffff984 */ /* 0x000fe20000000800 */
[----:B------:R-:W-:Y:S01]  /*8500*/  @!PT LDS RZ, [RZ] ;  /* 0x00000000fffff984 */ /* 0x000fe20000000800 */
[----:B------:R-:W-:Y:S01]  /*8510*/  @!PT LDS RZ, [RZ] ;  /* 0x00000000fffff984 */ /* 0x000fe20000000800 */
[----:B------:R5:W-:Y:S06]  /*8520*/  MEMBAR.ALL.CTA ;  /* 0x0000000000007992 */ /* 0x000bec0000008000 */
[----:B-----5:R-:W5:Y:S01]  /*8530*/  FENCE.VIEW.ASYNC.S ;  /* 0x00000000000073c6 */ /* 0x020f620000000000 */
[----:B------:R-:W-:Y:S01]  /*8540*/  @!P3 VIADD R92, R92, 0x288c0 ;  /* 0x000288c05c5cb836 */ /* 0x000fe20000000000 */
[----:B-----5:R0:W-:Y:S01]  /*8550*/  BAR.SYNC.DEFER_BLOCKING R97, 0x80 ;  /* 0x000200610000751d */ /* 0x0201e20000010000 */
[----:B------:R-:W-:Y:S01]  /*8560*/  ISETP.NE.AND P4, PT, R93, RZ, PT ;  /* 0x000000ff5d00720c */ /* 0x000fe20003f85270 */
[----:B------:R-:W-:-:S02]  /*8570*/  VIADD R155, R155, 0x1 ;  /* 0x000000019b9b7836 */ /* 0x000fc40000000000 */
[----:B------:R-:W-:-:S04]  /*8580*/  @!P3 PRMT R92, RZ, 0x654, R92 ;  /* 0x00000654ff5cb816 */ /* 0x000fc8000000005c */
[----:B------:R0:W-:Y:S01]  /*8590*/  @!P3 SYNCS.ARRIVE.TRANS64.RED.A1T0 RZ, [R92+URZ], RZ ;  /* 0x000000ff5cffb9a7 */ /* 0x0001e2000810043f */
[----:B------:R-:W-:-:S04]  /*85a0*/  ISETP.NE.AND P3, PT, R155, 0x2, PT ;  /* 0x000000029b00780c */ /* 0x000fc80003f65270 */
[----:B----4-:R-:W-:Y:S02]  /*85b0*/  SEL R11, RZ, 0x1, P3 ;  /* 0x00000001ff0b7807 */ /* 0x010fe40001800000 */
[----:B------:R-:W-:Y:S02]  /*85c0*/  SEL R155, R155, RZ, P3 ;  /* 0x000000ff9b9b7207 */ /* 0x000fe40001800000 */
[----:B------:R-:W-:Y:S01]  /*85d0*/  LOP3.LUT R154, R154, R11, RZ, 0x3c, !PT ;  /* 0x0000000b9a9a7212 */ /* 0x000fe200078e3cff */
[----:B0-----:R-:W-:Y:S06]  /*85e0*/  @P4 BRA `(.L_x_7099) ;  /* 0xffffff98006c4947 */ /* 0x001fec000383ffff */
[----:B------:R-:W0:Y:S01]  /*85f0*/  S2R R12, SR_TID.X ;  /* 0x00000000000c7919 */ /* 0x000e220000002100 */
[----:B------:R-:W-:Y:S02]  /*8600*/  PLOP3.LUT P0, PT, PT, PT, PT, 0x8, 0x0 ;  /* 0x000000000000781c */ /* 0x000fe40003f0e170 */
[----:B0-----:R-:W-:-:S04]  /*8610*/  SHF.R.U32.HI R12, RZ, 0x7, R12 ;  /* 0x00000007ff0c7819 */ /* 0x001fc8000001160c */
[----:B------:R-:W-:-:S13]  /*8620*/  ISETP.NE.AND P4, PT, R12, 0x1, PT ;  /* 0x000000010c00780c */ /* 0x000fda0003f85270 */
[----:B------:R-:W-:Y:S06]  /*8630*/  @!P4 BAR.ARV 0x9, 0x100 ;  /* 0x024400000000cb1d */ /* 0x000fec0000002000 */
.L_x_6997:
[----:B------:R-:W-:Y:S01]  /*8640*/  ISETP.GE.AND P2, PT, R96, 0x1, PT ;  /* 0x000000016000780c */ /* 0x000fe20003f46270 */
[----:B------:R-:W-:Y:S01]  /*8650*/  IMAD.MOV.U32 R3, RZ, RZ, RZ ;  /* 0x000000ffff037224 */ /* 0x000fe200078e00ff */
[----:B------:R-:W-:Y:S01]  /*8660*/  PLOP3.LUT P1, PT, PT, PT, PT, 0x80, 0x0 ;  /* 0x000000000000781c */ /* 0x000fe20003f2f070 */
[----:B------:R-:W-:Y:S01]  /*8670*/  IMAD.MOV.U32 R0, RZ, RZ, RZ ;  /* 0x000000ffff007224 */ /* 0x000fe200078e00ff */
        /* <DEDUP_REMOVED lines=8> */
[----:B--2---:R-:W-:Y:S02]  /*8700*/  CS2R R44, SRZ ;  /* 0x00000000002c7805 */ /* 0x004fe4000001ff00 */
[----:B------:R-:W-:Y:S02]  /*8710*/  CS2R R32, SRZ ;  /* 0x0000000000207805 */ /* 0x000fe4000001ff00 */
[----:B------:R-:W-:-:S02]  /*8720*/  CS2R R72, SRZ ;  /* 0x0000000000487805 */ /* 0x000fc4000001ff00 */
[----:B------:R-:W-:Y:S02]  /*8730*/  CS2R R30, SRZ ;  /* 0x00000000001e7805 */ /* 0x000fe4000001ff00 */
[----:B------:R-:W-:Y:S02]  /*8740*/  CS2R R74, SRZ ;  /* 0x00000000004a7805 */ /* 0x000fe4000001ff00 */
[----:B------:R-:W-:Y:S02]  /*8750*/  CS2R R76, SRZ ;  /* 0x00000000004c7805 */ /* 0x000fe4000001ff00 */
[----:B------:R-:W-:Y:S02]  /*8760*/  CS2R R54, SRZ ;  /* 0x0000000000367805 */ /* 0x000fe4000001ff00 */
[----:B-1----:R-:W-:Y:S02]  /*8770*/  CS2R R46, SRZ ;  /* 0x00000000002e7805 */ /* 0x002fe4000001ff00 */
        /* <DEDUP_REMOVED lines=16> */
[----:B------:R-:W-:Y:S06]  /*8880*/  @P0 BRA `(.L_x_7100) ;  /* 0x00000000000c0947 */ /* 0x000fec0003800000 */
[----:B------:R-:W0:Y:S01]  /*8890*/  FENCE.VIEW.ASYNC.G ;  /* 0x00000000000073c6 */ /* 0x000e220000000100 */
[----:B------:R-:W-:Y:S05]  /*88a0*/  WARPSYNC.ALL ;  /* 0x0000000000007948 */ /* 0x000fea0003800000 */
[----:B0-----:R-:W-:Y:S06]  /*88b0*/  BAR.ARV 0xc, 0x180 ;  /* 0x0306000000007b1d */ /* 0x001fec0000002000 */
.L_x_7100:
[----:B------:R-:W-:Y:S01]  /*88c0*/  CS2R R10, SRZ ;  /* 0x00000000000a7805 */ /* 0x000fe2000001ff00 */
[----:B------:R-:W-:Y:S06]  /*88d0*/  @!P2 BRA `(.L_x_7101) ;  /* 0x0000008c0054a947 */ /* 0x000fec0003800000 */
[----:B------:R-:W-:-:S03]  /*88e0*/  UMOV UR4, 0xffffffff ;  /* 0xffffffff00047882 */ /* 0x000fc60000000000 */
[----:B------:R-:W-:Y:S05]  /*88f0*/  BRA.DIV UR4, `(.L_x_7102) ;  /* 0x0000012204c87947 */ /* 0x000fea000b800000 */
[----:B------:R0:W1:Y:S02]  /*8900*/  SHFL.IDX PT, R194, R221, RZ, 0x1f ;  /* 0x00001fffddc27589 */ /* 0x00006400000e0000 */
.L_x_7364:
[----:B-1----:R-:W-:Y:S02]  /*8910*/  LEA.HI R0, R194, R194, RZ, 0x1 ;  /* 0x000000c2c2007211 */ /* 0x002fe400078f08ff */
[----:B------:R-:W-:Y:S02]  /*8920*/  LOP3.LUT P0, RZ, R211, 0x3ff, RZ, 0xc0, !PT ;  /* 0x000003ffd3ff7812 */ /* 0x000fe4000780c0ff */
[----:B------:R-:W-:Y:S02]  /*8930*/  LOP3.LUT R3, R0, 0x1e, RZ, 0xc0, !PT ;  /* 0x0000001e00037812 */ /* 0x000fe400078ec0ff */
[----:B------:R-:W-:-:S03]  /*8940*/  P2R R25, PR, RZ, 0x1 ;  /* 0x00000001ff197803 */ /* 0x000fc60000000000 */
[----:B------:R-:W-:-:S04]  /*8950*/  IMAD.IADD R0, R194, 0x1, -R3 ;  /* 0x00000001c2007824 */ /* 0x000fc800078e0a03 */
[----:B------:R-:W-:-:S05]  /*8960*/  IMAD R0, R0, 0x2000, R211 ;  /* 0x0000200000007824 */ /* 0x000fca00078e02d3 */
[----:B------:R-:W-:-:S04]  /*8970*/  SHF.R.U32.HI R0, RZ, 0x4, R0 ;  /* 0x00000004ff007819 */ /* 0x000fc80000011600 */
[----:B------:R-:W-:Y:S01]  /*8980*/  LOP3.LUT R26, R0, 0x3fff, RZ, 0xc0, !PT ;  /* 0x00003fff001a7812 */ /* 0x000fe200078ec0ff */
[----:B------:R-:W-:Y:S06]  /*8990*/  @!P0 BRA `(.L_x_7103) ;  /* 0x0000000000408947 */ /* 0x000fec0003800000 */
[----:B------:R-:W-:Y:S01]  /*89a0*/  MOV R0, 0x0 ;  /* 0x0000000000007802 */ /* 0x000fe20000000f00 */
[----:B------:R-:W-:Y:S01]  /*89b0*/  ULDC.64 UR4, c[0x4][0x138] ;  /* 0x01004e0000047ab9 */ /* 0x000fe20000000a00 */
[----:B------:R-:W-:Y:S01]  /*89c0*/  ULDC.64 UR6, c[0x4][0x140] ;  /* 0x0100500000067ab9 */ /* 0x000fe20000000a00 */
[----:B------:R-:W-:Y:S01]  /*89d0*/  MOV R4, UR4 ;  /* 0x0000000400047c02 */ /* 0x000fe20008000f00 */
        /* <DEDUP_REMOVED lines=9> */
[----:B-1-3--:R-:W-:-:S07]  /*8a70*/  IMAD.MOV.U32 R13, RZ, RZ, RZ ;  /* 0x000000ffff0d7224 */ /* 0x00afce00078e00ff */
[----:B------:R-:W-:-:S07]  /*8a80*/  LEPC R20, `(.L_x_7103) ;  /* 0x000000001014794e */ /* 0x000fce0000000000 */
[----:B0-2--5:R-:W-:Y:S05]  /*8a90*/  CALL.ABS.NOINC R14 ;  /* 0x000000000e007343 */ /* 0x025fea0003c00000 */
.L_x_7103:
[----:B------:R-:W-:Y:S02]  /*8aa0*/  ULDC UR4, c[0x0][0x3f4] ;  /* 0x0000fd0000047ab9 */ /* 0x000fe40000000800 */
[----:B------:R-:W-:-:S13]  /*8ab0*/  ISETP.LT.AND P0, PT, RZ, UR4, PT ;  /* 0x00000004ff007c0c */ /* 0x000fda000bf01270 */
[----:B------:R-:W-:Y:S05]  /*8ac0*/  @P0 BRA `(.L_x_7104) ;  /* 0x00000000003c0947 */ /* 0x000fea0003800000 */
[----:B------:R-:W-:-:S04]  /*8ad0*/  LEA.HI R0, R207, R207, RZ, 0x1 ;  /* 0x000000cfcf007211 */ /* 0x000fc800078f08ff */
[----:B------:R-:W-:-:S05]  /*8ae0*/  LOP3.LUT R0, R0, 0xfffffffe, RZ, 0xc0, !PT ;  /* 0xfffffffe00007812 */ /* 0x000fca00078ec0ff */
[----:B------:R-:W-:-:S05]  /*8af0*/  IMAD.IADD R0, R207, 0x1, -R0 ;  /* 0x00000001cf007824 */ /* 0x000fca00078e0a00 */
[----:B------:R-:W-:-:S04]  /*8b00*/  SHF.L.U32 R3, R0, 0x1f, RZ ;  /* 0x0000001f00037819 */ /* 0x000fc800000006ff */
[----:B------:R1:W2:Y:S03]  /*8b10*/  SYNCS.PHASECHK.TRANS64.TRYWAIT P0, [R156+URZ+0x28800], R3 ;  /* 0x028800039c0075a7 */ /* 0x0002a6000800017f */
[----:B--2---:R-:W-:Y:S05]  /*8b20*/  @!P0 NANOSLEEP.SYNCS 0x989680 ;  /* 0x009896800000895d */ /* 0x004fea0003900000 */
[----:B------:R-:W2:Y:S01]  /*8b30*/  @!P0 SYNCS.PHASECHK.TRANS64 P0, [R156+URZ+0x28800], R3 ;  /* 0x028800039c0085a7 */ /* 0x000ea2000800007f */
[----:B------:R-:W-:Y:S04]  /*8b40*/  BSSY B0, `(.L_x_7105) ;  /* 0x0000006000007945 */ /* 0x000fe80003800000 */
[----:B--2---:R-:W-:Y:S05]  /*8b50*/  @P0 BRA `(.L_x_7106) ;  /* 0x0000000000100947 */ /* 0x004fea0003800000 */
.L_x_7107:
[----:B--2---:R2:W4:Y:S02]  /*8b60*/  SYNCS.PHASECHK.TRANS64.TRYWAIT P0, [R156+URZ+0x28800], R3 ;  /* 0x028800039c0075a7 */ /* 0x004524000800017f */
[----:B----4-:R-:W-:Y:S05]  /*8b70*/  @!P0 NANOSLEEP.SYNCS 0x989680 ;  /* 0x009896800000895d */ /* 0x010fea0003900000 */
[----:B------:R-:W4:Y:S02]  /*8b80*/  @!P0 SYNCS.PHASECHK.TRANS64 P0, [R156+URZ+0x28800], R3 ;  /* 0x028800039c0085a7 */ /* 0x000f24000800007f */
[----:B----4-:R-:W-:Y:S05]  /*8b90*/  @!P0 BRA `(.L_x_7107) ;  /* 0xfffffffc00f08947 */ /* 0x010fea000383ffff */
.L_x_7106:
[----:B------:R-:W-:Y:S05]  /*8ba0*/  BSYNC B0 ;  /* 0x0000000000007941 */ /* 0x000fea0003800000 */
.L_x_7105:
[----:B------:R-:W-:Y:S05]  /*8bb0*/  BRA `(.L_x_7108) ;  /* 0x0000003400f07947 */ /* 0x000fea0003800000 */
.L_x_7104:
[----:B-----5:R-:W-:Y:S01]  /*8bc0*/  SHF.R.S32.HI R0, RZ, 0x1f, R24 ;  /* 0x0000001fff007819 */ /* 0x020fe20000011418 */
[----:B------:R-:W-:Y:S01]  /*8bd0*/  ULDC.64 UR4, c[0x0][0x3f8] ;  /* 0x0000fe0000047ab9 */ /* 0x000fe20000000a00 */
[----:B------:R-:W-:Y:S01]  /*8be0*/  ULDC.64 UR6, c[0x0][0x408] ;  /* 0x0001020000067ab9 */ /* 0x000fe20000000a00 */
[----:B------:R-:W-:Y:S01]  /*8bf0*/  ISETP.NE.AND P2, PT, R25, RZ, PT ;  /* 0x000000ff1900720c */ /* 0x000fe20003f45270 */
[----:B------:R-:W-:-:S04]  /*8c00*/  IMAD.WIDE.U32 R4, R24, UR4, RZ ;  /* 0x0000000418047c25 */ /* 0x000fc8000f8e00ff */
[C---:B------:R-:W-:Y:S02]  /*8c10*/  IMAD R3, R0.reuse, UR4, RZ ;  /* 0x0000000400037c24 */ /* 0x040fe4000f8e02ff */
[----:B------:R-:W-:Y:S02]  /*8c20*/  IMAD R7, R0, UR6, RZ ;  /* 0x0000000600077c24 */ /* 0x000fe4000f8e02ff */
[C---:B------:R-:W-:Y:S01]  /*8c30*/  IMAD R3, R24.reuse, UR5, R3 ;  /* 0x0000000518037c24 */ /* 0x040fe2000f8e0203 */
[----:B------:R-:W-:Y:S01]  /*8c40*/  ULDC.64 UR4, c[0x0][0x3e8] ;  /* 0x0000fa0000047ab9 */ /* 0x000fe20000000a00 */
[----:B------:R-:W-:-:S04]  /*8c50*/  IMAD.WIDE.U32 R28, R24, UR6, RZ ;  /* 0x00000006181c7c25 */ /* 0x000fc8000f8e00ff */
[----:B------:R-:W-:Y:S01]  /*8c60*/  IMAD R7, R24, UR7, R7 ;  /* 0x0000000718077c24 */ /* 0x000fe2000f8e0207 */
[----:B------:R-:W-:Y:S01]  /*8c70*/  ULDC.64 UR6, c[0x0][0x400] ;  /* 0x0001000000067ab9 */ /* 0x000fe20000000a00 */
[----:B------:R-:W-:Y:S01]  /*8c80*/  IMAD.IADD R25, R3, 0x1, R5 ;  /* 0x0000000103197824 */ /* 0x000fe200078e0205 */
[----:B------:R-:W-:Y:S01]  /*8c90*/  LEA R24, P0, R4, UR4, 0x1 ;  /* 0x0000000404187c11 */ /* 0x000fe2000f8008ff */
[----:B------:R-:W-:Y:S01]  /*8ca0*/  IMAD.IADD R3, R7, 0x1, R29 ;  /* 0x0000000107037824 */ /* 0x000fe200078e021d */
[----:B------:R-:W-:Y:S02]  /*8cb0*/  LEA R27, P1, R28, UR6, 0x1 ;  /* 0x000000061c1b7c11 */ /* 0x000fe4000f8208ff */
[----:B------:R-:W-:Y:S02]  /*8cc0*/  LEA.HI.X R25, R4, UR5, R25, 0x1, P0 ;  /* 0x0000000504197c11 */ /* 0x000fe400080f0c19 */
[----:B------:R-:W-:Y:S01]  /*8cd0*/  LEA.HI.X R28, R28, UR7, R3, 0x1, P1 ;  /* 0x000000071c1c7c11 */ /* 0x000fe200088f0c03 */
[----:B------:R-:W-:Y:S08]  /*8ce0*/  @!P2 BRA `(.L_x_7109) ;  /* 0x000000000040a947 */ /* 0x000ff00003800000 */
        /* <DEDUP_REMOVED lines=15> */
[----:B0-2---:R-:W-:Y:S05]  /*8de0*/  CALL.ABS.NOINC R14 ;  /* 0x000000000e007343 */ /* 0x005fea0003c00000 */
.L_x_7109:
[----:B------:R-:W-:Y:S01]  /*8df0*/  ULDC.U8 UR4, c[0x0][0x410] ;  /* 0x0001040000047ab9 */ /* 0x000fe20000000000 */
[----:B------:R-:W-:Y:S01]  /*8e00*/  BSSY B0, `(.L_x_7110) ;  /* 0x000034f000007945 */ /* 0x000fe20003800000 */
[----:B------:R-:W-:Y:S01]  /*8e10*/  ISETP.NE.AND P0, PT, RZ, UR4, PT ;  /* 0x00000004ff007c0c */ /* 0x000fe2000bf05270 */
[----:B------:R-:W-:-:S12]  /*8e20*/  IMAD R5, R41, 0x80, R153 ;  /* 0x0000008029057824 */ /* 0x000fd800078e0299 */
[----:B------:R-:W-:Y:S05]  /*8e30*/  @!P0 BRA `(.L_x_7111) ;  /* 0x0000001800888947 */ /* 0x000fea0003800000 */
[----:B------:R-:W-:-:S03]  /*8e40*/  UMOV UR4, 0xffffffff ;  /* 0xffffffff00047882 */ /* 0x000fc60000000000 */
[----:B------:R-:W-:Y:S05]  /*8e50*/  BRA.DIV UR4, `(.L_x_7112) ;  /* 0x0000011e049c7947 */ /* 0x000fea000b800000 */
[----:B------:R1:W2:Y:S04]  /*8e60*/  SHFL.IDX PT, R0, R25, RZ, 0x181f ;  /* 0x00181fff19007589 */ /* 0x0002a800000e0000 */
[----:B------:R1:W4:Y:S04]  /*8e70*/  SHFL.IDX PT, R3, R24, RZ, 0x181f ;  /* 0x00181fff18037589 */ /* 0x00032800000e0000 */
[----:B------:R1:W0:Y:S04]  /*8e80*/  SHFL.IDX PT, R4, R28, RZ, 0x181f ;  /* 0x00181fff1c047589 */ /* 0x00022800000e0000 */
[----:B------:R1:W0:Y:S02]  /*8e90*/  SHFL.IDX PT, R14, R27, RZ, 0x181f ;  /* 0x00181fff1b0e7589 */ /* 0x00022400000e0000 */
.L_x_7370:
[----:B------:R-:W-:Y:S01]  /*8ea0*/  ULDC UR4, c[0x0][0x448] ;  /* 0x0001120000047ab9 */ /* 0x000fe20000000800 */
[----:B------:R-:W-:Y:S01]  /*8eb0*/  LEA.HI R6, R207, R207, RZ, 0x1 ;  /* 0x000000cfcf067211 */ /* 0x000fe200078f08ff */
[----:B------:R-:W-:Y:S01]  /*8ec0*/  IMAD R30, R95, UR4, RZ ;  /* 0x000000045f1e7c24 */ /* 0x000fe2000f8e02ff */
[----:B------:R-:W-:Y:S01]  /*8ed0*/  BSSY B1, `(.L_x_7113) ;  /* 0x000001f000017945 */ /* 0x000fe20003800000 */
[----:B------:R-:W-:Y:S02]  /*8ee0*/  CS2R R8, SRZ ;  /* 0x0000000000087805 */ /* 0x000fe4000001ff00 */
[----:B------:R-:W-:Y:S02]  /*8ef0*/  LOP3.LUT R6, R6, 0xfffffffe, RZ, 0xc0, !PT ;  /* 0xfffffffe06067812 */ /* 0x000fe400078ec0ff */
[----:B------:R-:W-:Y:S02]  /*8f00*/  CS2R R10, SRZ ;  /* 0x00000000000a7805 */ /* 0x000fe4000001ff00 */
[----:B------:R-:W-:-:S02]  /*8f10*/  ISETP.GE.AND P0, PT, R5, R30, PT ;  /* 0x0000001e0500720c */ /* 0x000fc40003f06270 */
[----:B---3--:R-:W-:Y:S01]  /*8f20*/  CS2R R12, SRZ ;  /* 0x00000000000c7805 */ /* 0x008fe2000001ff00 */
[----:B------:R-:W-:Y:S01]  /*8f30*/  IMAD.IADD R5, R207, 0x1, -R6 ;  /* 0x00000001cf057824 */ /* 0x000fe200078e0a06 */
[----:B------:R-:W-:-:S04]  /*8f40*/  CS2R R6, SRZ ;  /* 0x0000000000067805 */ /* 0x000fc8000001ff00 */
[----:B------:R-:W-:-:S05]  /*8f50*/  SHF.L.U32 R5, R5, 0x1f, RZ ;  /* 0x0000001f05057819 */ /* 0x000fca00000006ff */
[----:B------:R-:W-:Y:S05]  /*8f60*/  @P0 BRA `(.L_x_7114) ;  /* 0x0000000000540947 */ /* 0x000fea0003800000 */
[----:B------:R-:W-:Y:S01]  /*8f70*/  ULDC UR4, c[0x0][0x3f4] ;  /* 0x0000fd0000047ab9 */ /* 0x000fe20000000800 */
[----:B------:R-:W-:Y:S02]  /*8f80*/  CS2R R12, SRZ ;  /* 0x00000000000c7805 */ /* 0x000fe4000001ff00 */
[----:B------:R-:W-:Y:S02]  /*8f90*/  ISETP.GE.AND P4, PT, R18, UR4, PT ;  /* 0x0000000412007c0c */ /* 0x000fe4000bf86270 */
[----:B------:R-:W-:Y:S02]  /*8fa0*/  CS2R R8, SRZ ;  /* 0x0000000000087805 */ /* 0x000fe4000001ff00 */
[----:B------:R-:W-:-:S09]  /*8fb0*/  ISETP.GE.AND P5, PT, R23, UR4, PT ;  /* 0x0000000417007c0c */ /* 0x000fd2000bfa6270 */
[C---:B-1----:R-:W-:Y:S01]  /*8fc0*/  @!P4 IMAD.SHL.U32 R24, R18.reuse, 0x2, RZ ;  /* 0x000000021218c824 */ /* 0x042fe200078e00ff */
[----:B------:R-:W-:-:S03]  /*8fd0*/  @!P4 SHF.L.U64.HI R7, R18, 0x1, R19 ;  /* 0x000000011207c819 */ /* 0x000fc60000010213 */
[C---:B----4-:R-:W-:Y:S02]  /*8fe0*/  @!P5 IADD3 R28, P2, R3.reuse, R214, RZ ;  /* 0x000000d6031cd210 */ /* 0x050fe40007f5e0ff */
[-C--:B------:R-:W-:Y:S02]  /*8ff0*/  @!P4 IADD3 R20, P0, R3, R24.reuse, RZ ;  /* 0x000000180314c210 */ /* 0x080fe40007f1e0ff */
[C---:B0-----:R-:W-:Y:S02]  /*9000*/  @!P4 IADD3 R24, P1, R14.reuse, R24, RZ ;  /* 0x000000180e18c210 */ /* 0x041fe40007f3e0ff */
[----:B------:R-:W-:Y:S01]  /*9010*/  @!P5 IADD3 R14, P3, R14, R214, RZ ;  /* 0x000000d60e0ed210 */ /* 0x000fe20007f7e0ff */
[--C-:B--2---:R-:W-:Y:S01]  /*9020*/  @!P4 IMAD.X R21, R0, 0x1, R7.reuse, P0 ;  /* 0x000000010015c824 */ /* 0x104fe200000e0607 */
[----:B------:R-:W-:Y:S01]  /*9030*/  CS2R R10, SRZ ;  /* 0x00000000000a7805 */ /* 0x000fe2000001ff00 */
[----:B------:R-:W-:Y:S01]  /*9040*/  @!P4 IMAD.X R25, R4, 0x1, R7, P1 ;  /* 0x000000010419c824 */ /* 0x000fe200008e0607 */
[----:B------:R-:W-:-:S02]  /*9050*/  CS2R R6, SRZ ;  /* 0x0000000000067805 */ /* 0x000fc4000001ff00 */
[----:B------:R-:W-:Y:S01]  /*9060*/  @!P5 IADD3.X R29, R0, R213, RZ, P2, !PT ;  /* 0x000000d5001dd210 */ /* 0x000fe200017fe4ff */
[----:B------:R-:W-:Y:S01]  /*9070*/  @!P5 IMAD.X R15, R4, 0x1, R213, P3 ;  /* 0x00000001040fd824 */ /* 0x000fe200018e06d5 */
[----:B------:R3:W5:Y:S04]  /*9080*/  @!P4 LD.E.64 R10, desc[UR38][R20.64] ;  /* 0x00000026140ac980 */ /* 0x000768000c101b00 */
[----:B------:R3:W5:Y:S04]  /*9090*/  @!P5 LD.E.64 R12, desc[UR38][R28.64] ;  /* 0x000000261c0cd980 */ /* 0x000768000c101b00 */
[----:B------:R3:W5:Y:S04]  /*90a0*/  @!P5 LD.E.64 R8, desc[UR38][R14.64] ;  /* 0x000000260e08d980 */ /* 0x000768000c101b00 */
[----:B------:R3:W5:Y:S02]  /*90b0*/  @!P4 LD.E.64 R6, desc[UR38][R24.64] ;  /* 0x000000261806c980 */ /* 0x000764000c101b00 */
.L_x_7114:
[----:B------:R-:W-:Y:S05]  /*90c0*/  BSYNC B1 ;  /* 0x0000000000017941 */ /* 0x000fea0003800000 */
.L_x_7113:
[----:B------:R-:W0:Y:S01]  /*90d0*/  SYNCS.PHASECHK.TRANS64.TRYWAIT P0, [R156+URZ+0x28800], R5 ;  /* 0x028800059c0075a7 */ /* 0x000e22000800017f */
[----:B--2---:R-:W-:Y:S01]  /*90e0*/  IMAD R0, R41, -0x80, R30 ;  /* 0xffffff8029007824 */ /* 0x004fe200078e021e */
[--C-:B-----5:R-:W-:Y:S01]  /*90f0*/  SHF.R.U64 R32, R10, 0x10, R11.reuse ;  /* 0x000000100a207819 */ /* 0x120fe2000000120b */
[----:B----4-:R-:W-:Y:S01]  /*9100*/  IMAD.MOV.U32 R3, RZ, RZ, R10 ;  /* 0x000000ffff037224 */ /* 0x010fe200078e000a */
[--C-:B------:R-:W-:Y:S01]  /*9110*/  SHF.R.U32.HI R30, RZ, 0x10, R11.reuse ;  /* 0x00000010ff1e7819 */ /* 0x100fe2000001160b */
[----:B---3--:R-:W-:Y:S01]  /*9120*/  IMAD.MOV.U32 R15, RZ, RZ, R11 ;  /* 0x000000ffff0f7224 */ /* 0x008fe200078e000b */
[--C-:B-1----:R-:W-:Y:S01]  /*9130*/  SHF.R.U64 R27, R12, 0x10, R13.reuse ;  /* 0x000000100c1b7819 */ /* 0x102fe2000000120d */
[----:B------:R-:W-:Y:S01]  /*9140*/  IMAD.MOV.U32 R20, RZ, RZ, R12 ;  /* 0x000000ffff147224 */ /* 0x000fe200078e000c */
[--C-:B------:R-:W-:Y:S01]  /*9150*/  SHF.R.U32.HI R28, RZ, 0x10, R13.reuse ;  /* 0x00000010ff1c7819 */ /* 0x100fe2000001160d */
[----:B------:R-:W-:Y:S01]  /*9160*/  IMAD.MOV.U32 R21, RZ, RZ, R13 ;  /* 0x000000ffff157224 */ /* 0x000fe200078e000d */
[----:B------:R-:W-:Y:S01]  /*9170*/  VIMNMX R10, R0, 0x80, PT ;  /* 0x00000080000a7848 */ /* 0x000fe20003fe0100 */
[----:B------:R-:W-:Y:S01]  /*9180*/  BSSY B1, `(.L_x_7115) ;  /* 0x000000f000017945 */ /* 0x000fe20003800000 */
[----:B------:R-:W-:Y:S01]  /*9190*/  IMAD.MOV.U32 R13, RZ, RZ, R6 ;  /* 0x000000ffff0d7224 */ /* 0x000fe200078e0006 */
[--C-:B------:R-:W-:Y:S01]  /*91a0*/  SHF.R.U64 R24, R6, 0x10, R7.reuse ;  /* 0x0000001006187819 */ /* 0x100fe20000001207 */
[--C-:B0-----:R-:W-:Y:S01]  /*91b0*/  IMAD.MOV.U32 R14, RZ, RZ, R7.reuse ;  /* 0x000000ffff0e7224 */ /* 0x101fe200078e0007 */
[----:B------:R-:W-:Y:S01]  /*91c0*/  SHF.R.U32.HI R25, RZ, 0x10, R7 ;  /* 0x00000010ff197819 */ /* 0x000fe20000011607 */
[--C-:B------:R-:W-:Y:S01]  /*91d0*/  IMAD.MOV.U32 R6, RZ, RZ, R9.reuse ;  /* 0x000000ffff067224 */ /* 0x100fe200078e0009 */
[----:B------:R-:W-:Y:S01]  /*91e0*/  SHF.R.U64 R7, R8, 0x10, R9 ;  /* 0x0000001008077819 */ /* 0x000fe20000001209 */
[----:B------:R-:W-:Y:S01]  /*91f0*/  IMAD.MOV.U32 R4, RZ, RZ, R8 ;  /* 0x000000ffff047224 */ /* 0x000fe200078e0008 */
[----:B------:R-:W-:-:S02]  /*9200*/  PRMT R11, R3, 0x5410, R32 ;  /* 0x00005410030b7816 */ /* 0x000fc40000000020 */
[----:B------:R-:W-:Y:S02]  /*9210*/  ISETP.GE.AND P1, PT, R153, R10, PT ;  /* 0x0000000a9900720c */ /* 0x000fe40003f26270 */
[----:B------:R-:W-:Y:S02]  /*9220*/  SHF.R.U32.HI R9, RZ, 0x10, R9 ;  /* 0x00000010ff097819 */ /* 0x000fe40000011609 */
[----:B------:R-:W-:Y:S02]  /*9230*/  PRMT R12, R15, 0x5410, R30 ;  /* 0x000054100f0c7816 */ /* 0x000fe4000000001e */
[----:B------:R-:W-:Y:S02]  /*9240*/  PRMT R0, R20, 0x5410, R27 ;  /* 0x0000541014007816 */ /* 0x000fe4000000001b */
[----:B------:R-:W-:Y:S01]  /*9250*/  PRMT R3, R21, 0x5410, R28 ;  /* 0x0000541015037816 */ /* 0x000fe2000000001c */
[----:B------:R-:W-:Y:S06]  /*9260*/  @!P0 BRA `(.L_x_7116) ;  /* 0x0000011c00088947 */ /* 0x000fec0003800000 */
.L_x_7371:
[----:B------:R-:W-:Y:S05]  /*9270*/  BSYNC B1 ;  /* 0x0000000000017941 */ /* 0x000fea0003800000 */
.L_x_7115:
        /* <DEDUP_REMOVED lines=9> */
[----:B------:R-:W-:-:S11]  /*9310*/  ISETP.GE.AND P1, PT, R23, R4, PT ;  /* 0x000000041700720c */ /* 0x000fd60003f26270 */
[----:B------:R-:W-:Y:S05]  /*9320*/  @P0 BRA `(.L_x_7120) ;  /* 0x0000000000980947 */ /* 0x000fea0003800000 */
[----:B0-----:R-:W0:Y:S01]  /*9330*/  LDS.128 R4, [R200] ;  /* 0x00000000c8047984 */ /* 0x001e220000000c00 */
        /* <DEDUP_REMOVED lines=11> */
[CC--:B------:R-:W-:Y:S01]  /*93f0*/  FMUL.FTZ R30, R4.reuse, R28.reuse ;  /* 0x0000001c041e7220 */ /* 0x0c0fe20000410000 */
[----:B------:R-:W-:Y:S01]  /*9400*/  FMUL.FTZ R31, R4, R25 ;  /* 0x00000019041f7220 */ /* 0x000fe20000410000 */
[C---:B------:R-:W-:Y:S01]  /*9410*/  FMUL.FTZ R33, R5.reuse, R29 ;  /* 0x0000001d05217220 */ /* 0x040fe20000410000 */
[----:B------:R-:W-:Y:S01]  /*9420*/  FMUL.FTZ R35, R5, R27 ;  /* 0x0000001b05237220 */ /* 0x000fe20000410000 */
[----:B------:R-:W-:Y:S01]  /*9430*/  FFMA.FTZ R30, R15, R25, -R30 ;  /* 0x000000190f1e7223 */ /* 0x000fe2000001081e */
[----:B------:R-:W-:Y:S01]  /*9440*/  LOP3.LUT R7, R7, 0xffff0000, RZ, 0xc0, !PT ;  /* 0xffff000007077812 */ /* 0x000fe200078ec0ff */
[----:B------:R-:W-:Y:S01]  /*9450*/  FFMA.FTZ R31, R15, R28, R31 ;  /* 0x0000001c0f1f7223 */ /* 0x000fe2000001001f */
[C---:B------:R-:W-:Y:S01]  /*9460*/  LOP3.LUT R25, R14.reuse, 0xffff0000, RZ, 0xc0, !PT ;  /* 0xffff00000e197812 */ /* 0x040fe200078ec0ff */
[----:B------:R-:W-:Y:S01]  /*9470*/  IMAD.U32 R15, R14, 0x10000, RZ ;  /* 0x000100000e0f7824 */ /* 0x000fe200078e00ff */
[C---:B------:R-:W-:Y:S01]  /*9480*/  LOP3.LUT R5, R12.reuse, 0xffff0000, RZ, 0xc0, !PT ;  /* 0xffff00000c057812 */ /* 0x040fe200078ec0ff */
[----:B------:R-:W-:-:S02]  /*9490*/  IMAD.U32 R4, R12, 0x10000, RZ ;  /* 0x000100000c047824 */ /* 0x000fc400078e00ff */
[----:B------:R-:W-:Y:S01]  /*94a0*/  FFMA.FTZ R33, R20, R27, -R33 ;  /* 0x0000001b14217223 */ /* 0x000fe20000010821 */
[C---:B------:R-:W-:Y:S01]  /*94b0*/  FMUL.FTZ R28, R6.reuse, R15 ;  /* 0x0000000f061c7220 */ /* 0x040fe20000410000 */
[C---:B------:R-:W-:Y:S01]  /*94c0*/  FMUL.FTZ R27, R7.reuse, R25 ;  /* 0x00000019071b7220 */ /* 0x040fe20000410000 */
        /* <DEDUP_REMOVED lines=12> */
.L_x_7120:
[----:B------:R-:W-:Y:S05]  /*9590*/  BSYNC B2 ;  /* 0x0000000000027941 */ /* 0x000fea0003800000 */
.L_x_7119:
[----:B------:R-:W-:Y:S05]  /*95a0*/  @P1 BRA `(.L_x_7118) ;  /* 0x0000000000981947 */ /* 0x000fea0003800000 */
[----:B01----:R-:W0:Y:S01]  /*95b0*/  LDS.128 R4, [R200+0x4000] ;  /* 0x00400000c8047984 */ /* 0x003e220000000c00 */
        /* <DEDUP_REMOVED lines=8> */
[----:B------:R-:W-:Y:S01]  /*9640*/  IMAD.U32 R24, R7, 0x10000, RZ ;  /* 0x0001000007187824 */ /* 0x000fe200078e00ff */
[----:B------:R-:W-:Y:S01]  /*9650*/  SHF.L.U32 R21, R6, 0x10, RZ ;  /* 0x0000001006157819 */ /* 0x000fe200000006ff */
[CC--:B------:R-:W-:Y:S01]  /*9660*/  FMUL.FTZ R30, R4.reuse, R28.reuse ;  /* 0x0000001c041e7220 */ /* 0x0c0fe20000410000 */
[----:B------:R-:W-:Y:S01]  /*9670*/  FMUL.FTZ R31, R4, R25 ;  /* 0x00000019041f7220 */ /* 0x000fe20000410000 */
[C---:B------:R-:W-:Y:S01]  /*9680*/  FMUL.FTZ R33, R5.reuse, R29 ;  /* 0x0000001d05217220 */ /* 0x040fe20000410000 */
[----:B------:R-:W-:Y:S01]  /*9690*/  FMUL.FTZ R35, R5, R27 ;  /* 0x0000001b05237220 */ /* 0x000fe20000410000 */
[C---:B------:R-:W-:Y:S01]  /*96a0*/  FFMA.FTZ R30, R15.reuse, R25, -R30 ;  /* 0x000000190f1e7223 */ /* 0x040fe2000001081e */
[----:B------:R-:W-:Y:S01]  /*96b0*/  LOP3.LUT R6, R6, 0xffff0000, RZ, 0xc0, !PT ;  /* 0xffff000006067812 */ /* 0x000fe200078ec0ff */
[----:B------:R-:W-:Y:S01]  /*96c0*/  FFMA.FTZ R31, R15, R28, R31 ;  /* 0x0000001c0f1f7223 */ /* 0x000fe2000001001f */
[----:B------:R-:W-:Y:S01]  /*96d0*/  LOP3.LUT R7, R7, 0xffff0000, RZ, 0xc0, !PT ;  /* 0xffff000007077812 */ /* 0x000fe200078ec0ff */
[C---:B------:R-:W-:Y:S01]  /*96e0*/  IMAD.U32 R15, R9.reuse, 0x10000, RZ ;  /* 0x00010000090f7824 */ /* 0x040fe200078e00ff */
[----:B------:R-:W-:Y:S01]  /*96f0*/  LOP3.LUT R25, R9, 0xffff0000, RZ, 0xc0, !PT ;  /* 0xffff000009197812 */ /* 0x000fe200078ec0ff */
[C---:B------:R-:W-:Y:S01]  /*9700*/  IMAD.U32 R4, R3.reuse, 0x10000, RZ ;  /* 0x0001000003047824 */ /* 0x040fe200078e00ff */
[----:B------:R-:W-:Y:S01]  /*9710*/  LOP3.LUT R5, R3, 0xffff0000, RZ, 0xc0, !PT ;  /* 0xffff000003057812 */ /* 0x000fe200078ec0ff */
[----:B------:R-:W-:Y:S01]  /*9720*/  FFMA.FTZ R33, R20, R27, -R33 ;  /* 0x0000001b14217223 */ /* 0x000fe20000010821 */
[C---:B------:R-:W-:Y:S01]  /*9730*/  FMUL.FTZ R28, R6.reuse, R15 ;  /* 0x0000000f061c7220 */ /* 0x040fe20000410000 */
[-C--:B------:R-:W-:Y:S01]  /*9740*/  FMUL.FTZ R32, R6, R4.reuse ;  /* 0x0000000406207220 */ /* 0x080fe20000410000 */
        /* <DEDUP_REMOVED lines=12> */
.L_x_7118:
[----:B------:R-:W-:Y:S05]  /*9810*/  BSYNC B1 ;  /* 0x0000000000017941 */ /* 0x000fea0003800000 */
.L_x_7117:
[----:B------:R-:W-:Y:S01]  /*9820*/  ISETP.GE.AND P0, PT, R220, R10, PT ;  /* 0x0000000adc00720c */ /* 0x000fe20003f06270 */
[----:B------:R-:W-:-:S12]  /*9830*/  BSSY B1, `(.L_x_7121) ;  /* 0x0000055000017945 */ /* 0x000fd80003800000 */
[----:B------:R-:W-:Y:S05]  /*9840*/  @P0 BRA `(.L_x_7122) ;  /* 0x00000004004c0947 */ /* 0x000fea0003800000 */
[----:B-12---:R-:W1:Y:S01]  /*9850*/  LDC R4, c[0x0][0x3f4] ;  /* 0x0000fd00ff047b82 */ /* 0x006e620000000800 */
[----:B------:R-:W-:Y:S01]  /*9860*/  BSSY B2, `(.L_x_7123) ;  /* 0x000002a000027945 */ /* 0x000fe20003800000 */
[-C--:B-1----:R-:W-:Y:S02]  /*9870*/  ISETP.GE.AND P0, PT, R18, R4.reuse, PT ;  /* 0x000000041200720c */ /* 0x082fe40003f06270 */
[----:B------:R-:W-:-:S11]  /*9880*/  ISETP.GE.AND P1, PT, R23, R4, PT ;  /* 0x000000041700720c */ /* 0x000fd60003f26270 */
        /* <DEDUP_REMOVED lines=19> */
[C---:B------:R-:W-:Y:S01]  /*99c0*/  FMUL.FTZ R27, R32.reuse, R5 ;  /* 0x00000005201b7220 */ /* 0x040fe20000410000 */
[----:B------:R-:W-:Y:S01]  /*99d0*/  LOP3.LUT R7, R7, 0xffff0000, RZ, 0xc0, !PT ;  /* 0xffff000007077812 */ /* 0x000fe200078ec0ff */
[-C--:B------:R-:W-:Y:S01]  /*99e0*/  FFMA.FTZ R5, R32, R20.reuse, -R25 ;  /* 0x0000001420057223 */ /* 0x080fe20000010819 */
[----:B------:R-:W-:Y:S01]  /*99f0*/  FFMA.FTZ R15, R29, R15, R30 ;  /* 0x0000000f1d0f7223 */ /* 0x000fe2000001001e */
[C---:B------:R-:W-:Y:S01]  /*9a00*/  LOP3.LUT R32, R12.reuse, 0xffff0000, RZ, 0xc0, !PT ;  /* 0xffff00000c207812 */ /* 0x040fe200078ec0ff */
        /* <DEDUP_REMOVED lines=15> */
.L_x_7124:
[----:B------:R-:W-:Y:S05]  /*9b00*/  BSYNC B2 ;  /* 0x0000000000027941 */ /* 0x000fea0003800000 */
.L_x_7123:
[----:B------:R-:W-:Y:S05]  /*9b10*/  @P1 BRA `(.L_x_7122) ;  /* 0x0000000000981947 */ /* 0x000fea0003800000 */
[----:B01----:R-:W0:Y:S01]  /*9b20*/  LDS.128 R4, [R200+0x5000] ;  /* 0x00500000c8047984 */ /* 0x003e220000000c00 */
[C---:B------:R-:W-:Y:S01]  /*9b30*/  IMAD.U32 R29, R8.reuse, 0x10000, RZ ;  /* 0x00010000081d7824 */ /* 0x040fe200078e00ff */
[----:B------:R-:W-:Y:S01]  /*9b40*/  LOP3.LUT R34, R8, 0xffff0000, RZ, 0xc0, !PT ;  /* 0xffff000008227812 */ /* 0x000fe200078ec0ff */
[C---:B------:R-:W-:Y:S01]  /*9b50*/  IMAD.U32 R27, R0.reuse, 0x10000, RZ ;  /* 0x00010000001b7824 */ /* 0x040fe200078e00ff */
[----:B------:R-:W-:Y:S01]  /*9b60*/  LOP3.LUT R32, R0, 0xffff0000, RZ, 0xc0, !PT ;  /* 0xffff000000207812 */ /* 0x000fe200078ec0ff */
[C---:B------:R-:W-:Y:S01]  /*9b70*/  IMAD.U32 R31, R9.reuse, 0x10000, RZ ;  /* 0x00010000091f7824 */ /* 0x040fe200078e00ff */
        /* <DEDUP_REMOVED lines=8> */
[-C--:B------:R-:W-:Y:S01]  /*9c00*/  FMUL.FTZ R28, R29, R4.reuse ;  /* 0x000000041d1c7220 */ /* 0x080fe20000410000 */
[----:B------:R-:W-:Y:S01]  /*9c10*/  FMUL.FTZ R30, R27, R4 ;  /* 0x000000041b1e7220 */ /* 0x000fe20000410000 */
[----:B------:R-:W-:Y:S01]  /*9c20*/  FMUL.FTZ R25, R34, R5 ;  /* 0x0000000522197220 */ /* 0x000fe20000410000 */
[----:B------:R-:W-:Y:S01]  /*9c30*/  LOP3.LUT R7, R7, 0xffff0000, RZ, 0xc0, !PT ;  /* 0xffff000007077812 */ /* 0x000fe200078ec0ff */
[----:B------:R-:W-:Y:S01]  /*9c40*/  FFMA.FTZ R4, R27, R15, -R28 ;  /* 0x0000000f1b047223 */ /* 0x000fe2000001081c */
[C---:B------:R-:W-:Y:S01]  /*9c50*/  FMUL.FTZ R27, R32.reuse, R5 ;  /* 0x00000005201b7220 */ /* 0x040fe20000410000 */
[----:B------:R-:W-:Y:S01]  /*9c60*/  FFMA.FTZ R5, R32, R20, -R25 ;  /* 0x0000001420057223 */ /* 0x000fe20000010819 */
[----:B------:R-:W-:Y:S01]  /*9c70*/  FFMA.FTZ R15, R29, R15, R30 ;  /* 0x0000000f1d0f7223 */ /* 0x000fe2000001001e */
[C---:B------:R-:W-:Y:S01]  /*9c80*/  LOP3.LUT R32, R3.reuse, 0xffff0000, RZ, 0xc0, !PT ;  /* 0xffff000003207812 */ /* 0x040fe200078ec0ff */
[----:B------:R-:W-:-:S02]  /*9c90*/  IMAD.U32 R29, R3, 0x10000, RZ ;  /* 0x00010000031d7824 */ /* 0x000fc400078e00ff */
        /* <DEDUP_REMOVED lines=9> */
[----:B------:R-:W-:Y:S02]  /*9d30*/  F2FP.BF16.F32.PACK_AB R4, R15, R4 ;  /* 0x000000040f04723e */ /* 0x000fe400000010ff */
[----:B------:R-:W-:-:S02]  /*9d40*/  F2FP.BF16.F32.PACK_AB R5, R20, R5 ;  /* 0x000000051405723e */ /* 0x000fc400000010ff */
[----:B------:R-:W-:Y:S02]  /*9d50*/  F2FP.BF16.F32.PACK_AB R6, R21, R6 ;  /* 0x000000061506723e */ /* 0x000fe400000010ff */
[----:B------:R-:W-:-:S05]  /*9d60*/  F2FP.BF16.F32.PACK_AB R7, R24, R7 ;  /* 0x000000071807723e */ /* 0x000fca00000010ff */
[----:B------:R3:W-:Y:S02]  /*9d70*/  STS.128 [R200+0x5000], R4 ;  /* 0x00500004c8007388 */ /* 0x0007e40000000c00 */
.L_x_7122:
[----:B------:R-:W-:Y:S05]  /*9d80*/  BSYNC B1 ;  /* 0x0000000000017941 */ /* 0x000fea0003800000 */
.L_x_7121:
[----:B------:R-:W-:Y:S01]  /*9d90*/  ISETP.GE.AND P0, PT, R219, R10, PT ;  /* 0x0000000adb00720c */ /* 0x000fe20003f06270 */
[----:B------:R-:W-:-:S12]  /*9da0*/  BSSY B1, `(.L_x_7125) ;  /* 0x0000055000017945 */ /* 0x000fd80003800000 */
[----:B------:R-:W-:Y:S05]  /*9db0*/  @P0 BRA `(.L_x_7126) ;  /* 0x00000004004c0947 */ /* 0x000fea0003800000 */
[----:B-123--:R-:W1:Y:S01]  /*9dc0*/  LDC R4, c[0x0][0x3f4] ;  /* 0x0000fd00ff047b82 */ /* 0x00ee620000000800 */
        /* <DEDUP_REMOVED lines=15> */
[----:B------:R-:W-:Y:S01]  /*9ec0*/  IMAD.U32 R24, R7, 0x10000, RZ ;  /* 0x0001000007187824 */ /* 0x000fe200078e00ff */
[----:B------:R-:W-:Y:S01]  /*9ed0*/  SHF.L.U32 R21, R6, 0x10, RZ ;  /* 0x0000001006157819 */ /* 0x000fe200000006ff */
[-C--:B------:R-:W-:Y:S01]  /*9ee0*/  FMUL.FTZ R28, R29, R4.reuse ;  /* 0x000000041d1c7220 */ /* 0x080fe20000410000 */
[C---:B------:R-:W-:Y:S01]  /*9ef0*/  FMUL.FTZ R30, R27.reuse, R4 ;  /* 0x000000041b1e7220 */ /* 0x040fe20000410000 */
[----:B------:R-:W-:Y:S01]  /*9f00*/  FMUL.FTZ R25, R34, R5 ;  /* 0x0000000522197220 */ /* 0x000fe20000410000 */
[----:B------:R-:W-:Y:S01]  /*9f10*/  LOP3.LUT R6, R6, 0xffff0000, RZ, 0xc0, !PT ;  /* 0xffff000006067812 */ /* 0x000fe200078ec0ff */
[----:B------:R-:W-:Y:S01]  /*9f20*/  FFMA.FTZ R4, R27, R15, -R28 ;  /* 0x0000000f1b047223 */ /* 0x000fe2000001081c */
[C---:B------:R-:W-:Y:S01]  /*9f30*/  FMUL.FTZ R27, R32.reuse, R5 ;  /* 0x00000005201b7220 */ /* 0x040fe20000410000 */
[----:B------:R-:W-:Y:S01]  /*9f40*/  LOP3.LUT R7, R7, 0xffff0000, RZ, 0xc0, !PT ;  /* 0xffff000007077812 */ /* 0x000fe200078ec0ff */
        /* <DEDUP_REMOVED lines=18> */
.L_x_7128:
[----:B------:R-:W-:Y:S05]  /*a070*/  BSYNC B2 ;  /* 0x0000000000027941 */ /* 0x000fea0003800000 */
.L_x_7127:
        /* <DEDUP_REMOVED lines=39> */
.L_x_7126:
[----:B------:R-:W-:Y:S05]  /*a2f0*/  BSYNC B1 ;  /* 0x0000000000017941 */ /* 0x000fea0003800000 */
.L_x_7125:
[----:B------:R-:W-:-:S13]  /*a300*/  ISETP.GE.AND P0, PT, R218, R10, PT ;  /* 0x0000000ada00720c */ /* 0x000fda0003f06270 */
[----:B------:R-:W-:Y:S05]  /*a310*/  @P0 BRA `(.L_x_7129) ;  /* 0x0000001c00f40947 */ /* 0x000fea0003800000 */
[----:B-1234-:R-:W1:Y:S01]  /*a320*/  LDC R4, c[0x0][0x3f4] ;  /* 0x0000fd00ff047b82 */ /* 0x01ee620000000800 */
[----:B------:R-:W-:Y:S01]  /*a330*/  BSSY B1, `(.L_x_7130) ;  /* 0x000002a000017945 */ /* 0x000fe20003800000 */
[-C--:B-1----:R-:W-:Y:S02]  /*a340*/  ISETP.GE.AND P0, PT, R18, R4.reuse, PT ;  /* 0x000000041200720c */ /* 0x082fe40003f06270 */
[----:B------:R-:W-:-:S11]  /*a350*/  ISETP.GE.AND P1, PT, R23, R4, PT ;  /* 0x000000041700720c */ /* 0x000fd60003f26270 */
[----:B------:R-:W-:Y:S05]  /*a360*/  @P0 BRA `(.L_x_7131) ;  /* 0x0000000000980947 */ /* 0x000fea0003800000 */
[----:B0-----:R-:W0:Y:S01]  /*a370*/  LDS.128 R4, [R200+0x3000] ;  /* 0x00300000c8047984 */ /* 0x001e220000000c00 */
[----:B------:R-:W-:Y:S01]  /*a380*/  IMAD.U32 R24, R11, 0x10000, RZ ;  /* 0x000100000b187824 */ /* 0x000fe200078e00ff */
[C---:B------:R-:W-:Y:S01]  /*a390*/  LOP3.LUT R29, R13.reuse, 0xffff0000, RZ, 0xc0, !PT ;  /* 0xffff00000d1d7812 */ /* 0x040fe200078ec0ff */
[----:B------:R-:W-:Y:S01]  /*a3a0*/  IMAD.U32 R28, R13, 0x10000, RZ ;  /* 0x000100000d1c7824 */ /* 0x000fe200078e00ff */
        /* <DEDUP_REMOVED lines=11> */
[C---:B------:R-:W-:Y:S01]  /*a460*/  FMUL.FTZ R25, R24.reuse, R4 ;  /* 0x0000000418197220 */ /* 0x040fe20000410000 */
[-C--:B------:R-:W-:Y:S01]  /*a470*/  FMUL.FTZ R20, R29, R5.reuse ;  /* 0x000000051d147220 */ /* 0x080fe20000410000 */
[----:B------:R-:W-:Y:S01]  /*a480*/  LOP3.LUT R7, R7, 0xffff0000, RZ, 0xc0, !PT ;  /* 0xffff000007077812 */ /* 0x000fe200078ec0ff */
[-C--:B------:R-:W-:Y:S01]  /*a490*/  FFMA.FTZ R4, R24, R10.reuse, -R21 ;  /* 0x0000000a18047223 */ /* 0x080fe20000010815 */
[----:B------:R-:W-:Y:S01]  /*a4a0*/  FFMA.FTZ R25, R28, R10, R25 ;  /* 0x0000000a1c197223 */ /* 0x000fe20000010019 */
[C---:B------:R-:W-:Y:S01]  /*a4b0*/  FMUL.FTZ R10, R27.reuse, R5 ;  /* 0x000000051b0a7220 */ /* 0x040fe20000410000 */
[----:B------:R-:W-:Y:S01]  /*a4c0*/  FFMA.FTZ R5, R27, R15, -R20 ;  /* 0x0000000f1b057223 */ /* 0x000fe20000010814 */
[C---:B------:R-:W-:Y:S01]  /*a4d0*/  LOP3.LUT R27, R12.reuse, 0xffff0000, RZ, 0xc0, !PT ;  /* 0xffff00000c1b7812 */ /* 0x040fe200078ec0ff */
[----:B------:R-:W-:-:S02]  /*a4e0*/  IMAD.U32 R21, R12, 0x10000, RZ ;  /* 0x000100000c157824 */ /* 0x000fc400078e00ff */
[-C--:B------:R-:W-:Y:S01]  /*a4f0*/  FMUL.FTZ R12, R31, R6.reuse ;  /* 0x000000061f0c7220 */ /* 0x080fe20000410000 */
[----:B------:R-:W-:Y:S01]  /*a500*/  FMUL.FTZ R20, R33, R7 ;  /* 0x0000000721147220 */ /* 0x000fe20000410000 */
[----:B------:R-:W-:Y:S01]  /*a510*/  FFMA.FTZ R10, R29, R15, R10 ;  /* 0x0000000f1d0a7223 */ /* 0x000fe2000001000a */
        /* <DEDUP_REMOVED lines=11> */
.L_x_7131:
[----:B------:R-:W-:Y:S05]  /*a5d0*/  BSYNC B1 ;  /* 0x0000000000017941 */ /* 0x000fea0003800000 */
.L_x_7130:
        /* <DEDUP_REMOVED lines=15> */
[-C--:B------:R-:W-:Y:S01]  /*a6d0*/  FMUL.FTZ R12, R25, R5.reuse ;  /* 0x00000005190c7220 */ /* 0x080fe20000410000 */
[----:B------:R-:W-:Y:S01]  /*a6e0*/  LOP3.LUT R7, R7, 0xffff0000, RZ, 0xc0, !PT ;  /* 0xffff000007077812 */ /* 0x000fe200078ec0ff */
[-C--:B------:R-:W-:Y:S01]  /*a6f0*/  FFMA.FTZ R4, R14, R10.reuse, -R13 ;  /* 0x0000000a0e047223 */ /* 0x080fe2000001080d */
[----:B------:R-:W-:Y:S01]  /*a700*/  FFMA.FTZ R15, R20, R10, R15 ;  /* 0x0000000a140f7223 */ /* 0x000fe2000001000f */
[C---:B------:R-:W-:Y:S01]  /*a710*/  FMUL.FTZ R10, R21.reuse, R5 ;  /* 0x00000005150a7220 */ /* 0x040fe20000410000 */
[----:B------:R-:W-:Y:S01]  /*a720*/  LOP3.LUT R6, R6, 0xffff0000, RZ, 0xc0, !PT ;  /* 0xffff000006067812 */ /* 0x000fe200078ec0ff */
[----:B------:R-:W-:Y:S01]  /*a730*/  FFMA.FTZ R5, R21, R11, -R12 ;  /* 0x0000000b15057223 */ /* 0x000fe2000001080c */
[----:B------:R-:W-:Y:S01]  /*a740*/  LOP3.LUT R14, R3, 0xffff0000, RZ, 0xc0, !PT ;  /* 0xffff0000030e7812 */ /* 0x000fe200078ec0ff */
[----:B------:R-:W-:-:S02]  /*a750*/  IMAD.U32 R20, R9, 0x10000, RZ ;  /* 0x0001000009147824 */ /* 0x000fc400078e00ff */
        /* <DEDUP_REMOVED lines=16> */
.L_x_7111:
[----:B------:R-:W-:-:S03]  /*a860*/  UMOV UR4, 0xffffffff ;  /* 0xffffffff00047882 */ /* 0x000fc60000000000 */
[----:B------:R-:W-:Y:S05]  /*a870*/  BRA.DIV UR4, `(.L_x_7132) ;  /* 0x0000010604987947 */ /* 0x000fea000b800000 */
[----:B------:R1:W2:Y:S04]  /*a880*/  SHFL.IDX PT, R0, R25, RZ, 0x181f ;  /* 0x00181fff19007589 */ /* 0x0002a800000e0000 */
[----:B------:R1:W4:Y:S04]  /*a890*/  SHFL.IDX PT, R3, R24, RZ, 0x181f ;  /* 0x00181fff18037589 */ /* 0x00032800000e0000 */
[----:B------:R1:W0:Y:S04]  /*a8a0*/  SHFL.IDX PT, R20, R28, RZ, 0x181f ;  /* 0x00181fff1c147589 */ /* 0x00022800000e0000 */
[----:B------:R1:W0:Y:S02]  /*a8b0*/  SHFL.IDX PT, R14, R27, RZ, 0x181f ;  /* 0x00181fff1b0e7589 */ /* 0x00022400000e0000 */
.L_x_7377:
[----:B------:R-:W-:Y:S01]  /*a8c0*/  ULDC UR4, c[0x0][0x448] ;  /* 0x0001120000047ab9 */ /* 0x000fe20000000800 */
[----:B---3--:R-:W3:Y:S01]  /*a8d0*/  LDC R13, c[0x0][0x3f4] ;  /* 0x0000fd00ff0d7b82 */ /* 0x008ee20000000800 */
[----:B------:R-:W-:Y:S01]  /*a8e0*/  IMAD R12, R95, UR4, RZ ;  /* 0x000000045f0c7c24 */ /* 0x000fe2000f8e02ff */
[----:B------:R-:W-:Y:S01]  /*a8f0*/  LEA.HI R4, R207, R207, RZ, 0x1 ;  /* 0x000000cfcf047211 */ /* 0x000fe200078f08ff */
[----:B------:R-:W-:Y:S01]  /*a900*/  BSSY B1, `(.L_x_7133) ;  /* 0x0000016000017945 */ /* 0x000fe20003800000 */
[----:B------:R-:W-:Y:S02]  /*a910*/  CS2R R6, SRZ ;  /* 0x0000000000067805 */ /* 0x000fe4000001ff00 */
[----:B------:R-:W-:Y:S02]  /*a920*/  CS2R R8, SRZ ;  /* 0x0000000000087805 */ /* 0x000fe4000001ff00 */
[----:B------:R-:W-:Y:S02]  /*a930*/  ISETP.GE.AND P0, PT, R5, R12, PT ;  /* 0x0000000c0500720c */ /* 0x000fe40003f06270 */
[----:B------:R-:W-:-:S02]  /*a940*/  CS2R R10, SRZ ;  /* 0x00000000000a7805 */ /* 0x000fc4000001ff00 */
[----:B------:R-:W-:-:S05]  /*a950*/  LOP3.LUT R4, R4, 0xfffffffe, RZ, 0xc0, !PT ;  /* 0xfffffffe04047812 */ /* 0x000fca00078ec0ff */
[----:B-1----:R-:W-:Y:S01]  /*a960*/  IMAD.IADD R27, R207, 0x1, -R4 ;  /* 0x00000001cf1b7824 */ /* 0x002fe200078e0a04 */
[----:B------:R-:W-:-:S04]  /*a970*/  CS2R R4, SRZ ;  /* 0x0000000000047805 */ /* 0x000fc8000001ff00 */
[----:B------:R-:W-:Y:S01]  /*a980*/  SHF.L.U32 R27, R27, 0x1f, RZ ;  /* 0x0000001f1b1b7819 */ /* 0x000fe200000006ff */
[----:B------:R-:W-:Y:S06]  /*a990*/  @P0 BRA `(.L_x_7134) ;  /* 0x0000000000300947 */ /* 0x000fec0003800000 */
[----:B------:R-:W-:Y:S01]  /*a9a0*/  ULDC UR4, c[0x0][0x3f4] ;  /* 0x0000fd0000047ab9 */ /* 0x000fe20000000800 */
[C---:B------:R-:W-:Y:S01]  /*a9b0*/  IMAD.SHL.U32 R15, R16.reuse, 0x2, RZ ;  /* 0x00000002100f7824 */ /* 0x040fe200078e00ff */
[C---:B------:R-:W-:Y:S02]  /*a9c0*/  ISETP.GE.AND P2, PT, R16.reuse, UR4, PT ;  /* 0x0000000410007c0c */ /* 0x040fe4000bf46270 */
[----:B------:R-:W-:Y:S02]  /*a9d0*/  SHF.L.U64.HI R5, R16, 0x1, R17 ;  /* 0x0000000110057819 */ /* 0x000fe40000010211 */
[-C--:B----4-:R-:W-:Y:S02]  /*a9e0*/  IADD3 R24, P0, R3, R15.reuse, RZ ;  /* 0x0000000f03187210 */ /* 0x090fe40007f1e0ff */
[----:B0-----:R-:W-:-:S03]  /*a9f0*/  IADD3 R14, P1, R14, R15, RZ ;  /* 0x0000000f0e0e7210 */ /* 0x001fc60007f3e0ff */
[--C-:B--2---:R-:W-:Y:S02]  /*aa00*/  IMAD.X R25, R0, 0x1, R5.reuse, P0 ;  /* 0x0000000100197824 */ /* 0x104fe400000e0605 */
[----:B------:R-:W-:Y:S01]  /*aa10*/  IMAD.X R15, R20, 0x1, R5, P1 ;  /* 0x00000001140f7824 */ /* 0x000fe200008e0605 */
[----:B------:R-:W-:Y:S01]  /*aa20*/  CS2R R4, SRZ ;  /* 0x0000000000047805 */ /* 0x000fe2000001ff00 */
[----:B------:R-:W-:Y:S06]  /*aa30*/  @P2 BRA `(.L_x_7134) ;  /* 0x0000000000082947 */ /* 0x000fec0003800000 */
[----:B------:R1:W5:Y:S04]  /*aa40*/  LD.E.128 R4, desc[UR38][R24.64] ;  /* 0x0000002618047980 */ /* 0x000368000c101d00 */
[----:B------:R1:W5:Y:S02]  /*aa50*/  LD.E.128 R8, desc[UR38][R14.64] ;  /* 0x000000260e087980 */ /* 0x000364000c101d00 */
.L_x_7134:
[----:B------:R-:W-:Y:S05]  /*aa60*/  BSYNC B1 ;  /* 0x0000000000017941 */ /* 0x000fea0003800000 */
.L_x_7133:
[----:B------:R-:W3:Y:S01]  /*aa70*/  SYNCS.PHASECHK.TRANS64.TRYWAIT P4, [R156+URZ+0x28800], R27 ;  /* 0x0288001b9c0075a7 */ /* 0x000ee2000808017f */
[----:B--2---:R-:W-:Y:S01]  /*aa80*/  IMAD R0, R41, -0x80, R12 ;  /* 0xffffff8029007824 */ /* 0x004fe200078e020c */
[--C-:B-----5:R-:W-:Y:S01]  /*aa90*/  SHF.R.U64 R29, R6, 0x10, R7.reuse ;  /* 0x00000010061d7819 */ /* 0x120fe20000001207 */
[----:B----4-:R-:W-:Y:S01]  /*aaa0*/  IMAD.MOV.U32 R3, RZ, RZ, R4 ;  /* 0x000000ffff037224 */ /* 0x010fe200078e0004 */
[--C-:B-1----:R-:W-:Y:S01]  /*aab0*/  SHF.R.U32.HI R25, RZ, 0x10, R7.reuse ;  /* 0x00000010ff197819 */ /* 0x102fe20000011607 */
[----:B0-----:R-:W-:Y:S01]  /*aac0*/  IMAD.MOV.U32 R14, RZ, RZ, R7 ;  /* 0x000000ffff0e7224 */ /* 0x001fe200078e0007 */
[----:B------:R-:W-:Y:S01]  /*aad0*/  MOV R15, R8 ;  /* 0x00000008000f7202 */ /* 0x000fe20000000f00 */
[--C-:B------:R-:W-:Y:S01]  /*aae0*/  IMAD.MOV.U32 R12, RZ, RZ, R5.reuse ;  /* 0x000000ffff0c7224 */ /* 0x100fe200078e0005 */
[----:B------:R-:W-:Y:S01]  /*aaf0*/  SHF.R.U64 R28, R4, 0x10, R5 ;  /* 0x00000010041c7819 */ /* 0x000fe20000001205 */
[--C-:B------:R-:W-:Y:S01]  /*ab00*/  IMAD.MOV.U32 R20, RZ, RZ, R9.reuse ;  /* 0x000000ffff147224 */ /* 0x100fe200078e0009 */
[--C-:B------:R-:W-:Y:S01]  /*ab10*/  SHF.R.U64 R8, R8, 0x10, R9.reuse ;  /* 0x0000001008087819 */ /* 0x100fe20000001209 */
[----:B------:R-:W-:Y:S01]  /*ab20*/  IMAD.MOV.U32 R4, RZ, RZ, R6 ;  /* 0x000000ffff047224 */ /* 0x000fe200078e0006 */
[----:B------:R-:W-:Y:S01]  /*ab30*/  SHF.R.U32.HI R7, RZ, 0x10, R9 ;  /* 0x00000010ff077819 */ /* 0x000fe20000011609 */
[----:B------:R-:W-:Y:S01]  /*ab40*/  IMAD.MOV.U32 R21, RZ, RZ, R10 ;  /* 0x000000ffff157224 */ /* 0x000fe200078e000a */
[----:B------:R-:W-:Y:S01]  /*ab50*/  SHF.R.U32.HI R31, RZ, 0x10, R5 ;  /* 0x00000010ff1f7819 */ /* 0x000fe20000011605 */
[----:B------:R-:W-:Y:S01]  /*ab60*/  IMAD.MOV.U32 R24, RZ, RZ, R11 ;  /* 0x000000ffff187224 */ /* 0x000fe200078e000b */
[----:B---3--:R-:W-:Y:S01]  /*ab70*/  ISETP.GE.AND P0, PT, R16, R13, PT ;  /* 0x0000000d1000720c */ /* 0x008fe20003f06270 */
[----:B------:R-:W-:Y:S01]  /*ab80*/  BSSY B1, `(.L_x_7135) ;  /* 0x0000011000017945 */ /* 0x000fe20003800000 */
[----:B------:R-:W-:-:S02]  /*ab90*/  VIMNMX R9, R0, 0x80, PT ;  /* 0x0000008000097848 */ /* 0x000fc40003fe0100 */
[--C-:B------:R-:W-:Y:S02]  /*aba0*/  SHF.R.U64 R6, R10, 0x10, R11.reuse ;  /* 0x000000100a067819 */ /* 0x100fe4000000120b */
[----:B------:R-:W-:Y:S02]  /*abb0*/  SHF.R.U32.HI R5, RZ, 0x10, R11 ;  /* 0x00000010ff057819 */ /* 0x000fe4000001160b */
[----:B------:R-:W-:Y:S02]  /*abc0*/  PRMT R0, R3, 0x5410, R28 ;  /* 0x0000541003007816 */ /* 0x000fe4000000001c */
[-C--:B------:R-:W-:Y:S02]  /*abd0*/  ISETP.GE.OR P3, PT, R153, R9.reuse, P0 ;  /* 0x000000099900720c */ /* 0x080fe40000766670 */
[-C--:B------:R-:W-:Y:S02]  /*abe0*/  ISETP.GE.OR P2, PT, R220, R9.reuse, P0 ;  /* 0x00000009dc00720c */ /* 0x080fe40000746670 */
[----:B------:R-:W-:-:S02]  /*abf0*/  ISETP.GE.OR P1, PT, R219, R9, P0 ;  /* 0x00000009db00720c */ /* 0x000fc40000726670 */
[----:B------:R-:W-:Y:S02]  /*ac00*/  PRMT R3, R12, 0x5410, R31 ;  /* 0x000054100c037816 */ /* 0x000fe4000000001f */
[----:B------:R-:W-:Y:S02]  /*ac10*/  ISETP.GE.OR P0, PT, R218, R9, P0 ;  /* 0x00000009da00720c */ /* 0x000fe40000706670 */
[----:B------:R-:W-:Y:S02]  /*ac20*/  PRMT R12, R4, 0x5410, R29 ;  /* 0x00005410040c7816 */ /* 0x000fe4000000001d */
[----:B------:R-:W-:Y:S02]  /*ac30*/  PRMT R14, R14, 0x5410, R25 ;  /* 0x000054100e0e7816 */ /* 0x000fe40000000019 */
[----:B------:R-:W-:Y:S02]  /*ac40*/  PRMT R15, R15, 0x5410, R8 ;  /* 0x000054100f0f7816 */ /* 0x000fe40000000008 */
[----:B------:R-:W-:-:S02]  /*ac50*/  PRMT R20, R20, 0x5410, R7 ;  /* 0x0000541014147816 */ /* 0x000fc40000000007 */
[----:B------:R-:W-:Y:S02]  /*ac60*/  PRMT R21, R21, 0x5410, R6 ;  /* 0x0000541015157816 */ /* 0x000fe40000000006 */
[----:B------:R-:W-:Y:S01]  /*ac70*/  PRMT R24, R24, 0x5410, R5 ;  /* 0x0000541018187816 */ /* 0x000fe20000000005 */
[----:B------:R-:W-:Y:S06]  /*ac80*/  @!P4 BRA `(.L_x_7136) ;  /* 0x000001040004c947 */ /* 0x000fec0003800000 */
.L_x_7378:
[----:B------:R-:W-:Y:S05]  /*ac90*/  BSYNC B1 ;  /* 0x0000000000017941 */ /* 0x000fea0003800000 */
.L_x_7135:
[----:B------:R-:W-:Y:S04]  /*aca0*/  BSSY B1, `(.L_x_7137) ;  /* 0x0000059000017945 */ /* 0x000fe80003800000 */
[----:B------:R-:W-:Y:S05]  /*acb0*/  @P3 BRA `(.L_x_7138) ;  /* 0x00000004005c3947 */ /* 0x000fea0003800000 */
[----:B------:R-:W-:Y:S01]  /*acc0*/  LEA.HI R4, R13, R202, RZ, 0x1d ;  /* 0x000000ca0d047211 */ /* 0x000fe200078fe8ff */
[C---:B------:R-:W-:Y:S01]  /*acd0*/  IMAD.U32 R38, R15.reuse, 0x10000, RZ ;  /* 0x000100000f267824 */ /* 0x040fe200078e00ff */
[----:B------:R-:W-:Y:S01]  /*ace0*/  LOP3.LUT R35, R15, 0xffff0000, RZ, 0xc0, !PT ;  /* 0xffff00000f237812 */ /* 0x000fe200078ec0ff */
[----:B------:R-:W-:Y:S01]  /*acf0*/  IMAD.U32 R36, R0, 0x10000, RZ ;  /* 0x0001000000247824 */ /* 0x000fe200078e00ff */
[----:B------:R-:W-:Y:S01]  /*ad00*/  SHF.R.S32.HI R7, RZ, 0x1f, R4 ;  /* 0x0000001fff077819 */ /* 0x000fe20000011404 */
[----:B------:R-:W-:Y:S02]  /*ad10*/  IMAD.SHL.U32 R5, R4, 0x8, RZ ;  /* 0x0000000804057824 */ /* 0x000fe400078e00ff */
[----:B------:R-:W-:Y:S01]  /*ad20*/  IMAD.U32 R37, R20, 0x10000, RZ ;  /* 0x0001000014257824 */ /* 0x000fe200078e00ff */
[----:B------:R-:W-:Y:S02]  /*ad30*/  LEA.HI R7, R7, R4, RZ, 0x3 ;  /* 0x0000000407077211 */ /* 0x000fe400078f18ff */
[----:B------:R-:W-:-:S03]  /*ad40*/  LOP3.LUT R5, R5, 0x38, RZ, 0xc0, !PT ;  /* 0x0000003805057812 */ /* 0x000fc600078ec0ff */
[----:B------:R-:W-:Y:S01]  /*ad50*/  IMAD.SHL.U32 R7, R7, 0x400, RZ ;  /* 0x0000040007077824 */ /* 0x000fe200078e00ff */
[----:B------:R-:W-:-:S04]  /*ad60*/  LOP3.LUT R5, R5, 0x1c0, R228, 0xf8, !PT ;  /* 0x000001c005057812 */ /* 0x000fc800078ef8e4 */
        /* <DEDUP_REMOVED lines=17> */
[----:B------:R-:W-:Y:S01]  /*ae80*/  SHF.L.U32 R32, R9, 0x10, RZ ;  /* 0x0000001009207819 */ /* 0x000fe200000006ff */
        /* <DEDUP_REMOVED lines=9> */
[C---:B------:R-:W-:Y:S01]  /*af20*/  FMUL.FTZ R31, R32.reuse, R37 ;  /* 0x00000025201f7220 */ /* 0x040fe20000410000 */
        /* <DEDUP_REMOVED lines=10> */
[C---:B------:R-:W-:Y:S01]  /*afd0*/  FMUL.FTZ R28, R33.reuse, R8 ;  /* 0x00000008211c7220 */ /* 0x040fe20000410000 */
[-C--:B------:R-:W-:Y:S01]  /*afe0*/  FMUL.FTZ R38, R33, R4.reuse ;  /* 0x0000000421267220 */ /* 0x080fe20000410000 */
[----:B------:R-:W-:Y:S01]  /*aff0*/  FMUL.FTZ R10, R10, R27 ;  /* 0x0000001b0a0a7220 */ /* 0x000fe20000410000 */
[----:B------:R-:W-:Y:S02]  /*b000*/  IMAD.U32 R34, R11, 0x10000, RZ ;  /* 0x000100000b227824 */ /* 0x000fe400078e00ff */
[C---:B------:R-:W-:Y:S01]  /*b010*/  FFMA.FTZ R37, R29.reuse, R4, -R28 ;  /* 0x000000041d257223 */ /* 0x040fe2000001081c */
[----:B------:R-:W-:Y:S02]  /*b020*/  IMAD.U32 R33, R24, 0x10000, RZ ;  /* 0x0001000018217824 */ /* 0x000fe400078e00ff */
[----:B------:R-:W-:Y:S01]  /*b030*/  FFMA.FTZ R38, R29, R8, R38 ;  /* 0x000000081d267223 */ /* 0x000fe20000010026 */
[----:B------:R-:W-:-:S02]  /*b040*/  IMAD.U32 R31, R14, 0x10000, RZ ;  /* 0x000100000e1f7824 */ /* 0x000fc400078e00ff */
[----:B------:R-:W-:Y:S01]  /*b050*/  FFMA.FTZ R35, R6, R35, R10 ;  /* 0x0000002306237223 */ /* 0x000fe2000001000a */
[----:B------:R-:W-:Y:S01]  /*b060*/  LOP3.LUT R9, R9, 0xffff0000, RZ, 0xc0, !PT ;  /* 0xffff000009097812 */ /* 0x000fe200078ec0ff */
[----:B------:R-:W-:Y:S01]  /*b070*/  FMUL.FTZ R29, R34, R33 ;  /* 0x00000021221d7220 */ /* 0x000fe20000410000 */
[----:B------:R-:W-:Y:S01]  /*b080*/  LOP3.LUT R11, R11, 0xffff0000, RZ, 0xc0, !PT ;  /* 0xffff00000b0b7812 */ /* 0x000fe200078ec0ff */
[----:B------:R-:W-:Y:S01]  /*b090*/  FFMA.FTZ R44, R6, R27, -R43 ;  /* 0x0000001b062c7223 */ /* 0x000fe2000001082b */
[----:B------:R-:W-:Y:S01]  /*b0a0*/  LOP3.LUT R8, R20, 0xffff0000, RZ, 0xc0, !PT ;  /* 0xffff000014087812 */ /* 0x000fe200078ec0ff */
[-C--:B------:R-:W-:Y:S01]  /*b0b0*/  FMUL.FTZ R27, R34, R31.reuse ;  /* 0x0000001f221b7220 */ /* 0x080fe20000410000 */
[----:B------:R-:W-:Y:S01]  /*b0c0*/  LOP3.LUT R10, R24, 0xffff0000, RZ, 0xc0, !PT ;  /* 0xffff0000180a7812 */ /* 0x000fe200078ec0ff */
[C---:B------:R-:W-:Y:S01]  /*b0d0*/  FFMA.FTZ R29, R30.reuse, R31, -R29 ;  /* 0x0000001f1e1d7223 */ /* 0x040fe2000001081d */
        /* <DEDUP_REMOVED lines=21> */
.L_x_7138:
[----:B------:R-:W-:Y:S05]  /*b230*/  BSYNC B1 ;  /* 0x0000000000017941 */ /* 0x000fea0003800000 */
.L_x_7137:
[----:B------:R-:W-:Y:S04]  /*b240*/  BSSY B1, `(.L_x_7139) ;  /* 0x0000059000017945 */ /* 0x000fe80003800000 */
[----:B------:R-:W-:Y:S05]  /*b250*/  @P2 BRA `(.L_x_7140) ;  /* 0x00000004005c2947 */ /* 0x000fea0003800000 */
[----:B-1----:R-:W-:Y:S01]  /*b260*/  LEA.HI R4, R13, R202, RZ, 0x1d ;  /* 0x000000ca0d047211 */ /* 0x002fe200078fe8ff */
[C---:B------:R-:W-:Y:S01]  /*b270*/  IMAD.U32 R37, R15.reuse, 0x10000, RZ ;  /* 0x000100000f257824 */ /* 0x040fe200078e00ff */
[----:B------:R-:W-:Y:S01]  /*b280*/  SHF.R.U32.HI R7, RZ, 0x3, R193 ;  /* 0x00000003ff077819 */ /* 0x000fe200000116c1 */
[----:B------:R-:W-:Y:S01]  /*b290*/  IMAD.U32 R35, R0, 0x10000, RZ ;  /* 0x0001000000237824 */ /* 0x000fe200078e00ff */
[----:B------:R-:W-:Y:S01]  /*b2a0*/  SHF.R.S32.HI R5, RZ, 0x1f, R4 ;  /* 0x0000001fff057819 */ /* 0x000fe20000011404 */
[----:B------:R-:W-:Y:S01]  /*b2b0*/  IMAD.SHL.U32 R6, R4, 0x8, RZ ;  /* 0x0000000804067824 */ /* 0x000fe200078e00ff */
[----:B------:R-:W-:Y:S01]  /*b2c0*/  LOP3.LUT R44, R15, 0xffff0000, RZ, 0xc0, !PT ;  /* 0xffff00000f2c7812 */ /* 0x000fe200078ec0ff */
[----:B------:R-:W-:Y:S01]  /*b2d0*/  IMAD.U32 R42, R3, 0x10000, RZ ;  /* 0x00010000032a7824 */ /* 0x000fe200078e00ff */
[----:B------:R-:W-:Y:S01]  /*b2e0*/  LEA.HI R5, R5, R4, RZ, 0x3 ;  /* 0x0000000405057211 */ /* 0x000fe200078f18ff */
[----:B------:R-:W-:Y:S01]  /*b2f0*/  IMAD.U32 R41, R21, 0x10000, RZ ;  /* 0x0001000015297824 */ /* 0x000fe200078e00ff */
[----:B------:R-:W-:Y:S01]  /*b300*/  LOP3.LUT R4, R193, 0x38, R6, 0xf8, !PT ;  /* 0x00000038c1047812 */ /* 0x000fe200078ef806 */
[----:B------:R-:W-:Y:S01]  /*b310*/  IMAD.U32 R39, R12, 0x10000, RZ ;  /* 0x000100000c277824 */ /* 0x000fe200078e00ff */
[----:B------:R-:W-:-:S02]  /*b320*/  SHF.L.U32 R5, R5, 0xa, RZ ;  /* 0x0000000a05057819 */ /* 0x000fc400000006ff */
[----:B------:R-:W-:Y:S02]  /*b330*/  LOP3.LUT R4, R4, R7, RZ, 0x3c, !PT ;  /* 0x0000000704047212 */ /* 0x000fe400078e3cff */
[----:B------:R-:W-:Y:S02]  /*b340*/  LOP3.LUT R5, R5, 0x7fffe000, RZ, 0xc0, !PT ;  /* 0x7fffe00005057812 */ /* 0x000fe400078ec0ff */
[----:B------:R-:W-:Y:S02]  /*b350*/  LOP3.LUT R40, R0, 0xffff0000, RZ, 0xc0, !PT ;  /* 0xffff000000287812 */ /* 0x000fe400078ec0ff */
[----:B------:R-:W-:Y:S02]  /*b360*/  IADD3 R9, R4, R5, R197 ;  /* 0x0000000504097210 */ /* 0x000fe40007ffe0c5 */
[----:B------:R-:W0:Y:S01]  /*b370*/  LDS.128 R4, [R217] ;  /* 0x00000000d9047984 */ /* 0x000e220000000c00 */
[C---:B------:R-:W-:Y:S02]  /*b380*/  SHF.L.U32 R46, R20.reuse, 0x10, RZ ;  /* 0x00000010142e7819 */ /* 0x040fe400000006ff */
[----:B------:R-:W-:Y:S01]  /*b390*/  IMAD R25, R9, 0x2, R156 ;  /* 0x0000000209197824 */ /* 0x000fe200078e029c */
[----:B------:R-:W-:-:S02]  /*b3a0*/  LOP3.LUT R47, R20, 0xffff0000, RZ, 0xc0, !PT ;  /* 0xffff0000142f7812 */ /* 0x000fc400078ec0ff */
[----:B------:R-:W-:Y:S02]  /*b3b0*/  LOP3.LUT R49, R24, 0xffff0000, RZ, 0xc0, !PT ;  /* 0xffff000018317812 */ /* 0x000fe400078ec0ff */
[----:B------:R-:W1:Y:S01]  /*b3c0*/  LDS.128 R8, [R25+0x10400] ;  /* 0x0104000019087984 */ /* 0x000e620000000c00 */
        /* <DEDUP_REMOVED lines=21> */
[-C--:B------:R-:W-:Y:S01]  /*b520*/  FMUL.FTZ R35, R46, R32.reuse ;  /* 0x000000202e237220 */ /* 0x080fe20000410000 */
[----:B------:R-:W-:Y:S01]  /*b530*/  FMUL.FTZ R37, R42, R32 ;  /* 0x000000202a257220 */ /* 0x000fe20000410000 */
[-C--:B------:R-:W-:Y:S01]  /*b540*/  FFMA.FTZ R31, R40, R4.reuse, -R31 ;  /* 0x00000004281f7223 */ /* 0x080fe2000001081f */
[----:B------:R-:W-:Y:S01]  /*b550*/  FFMA.FTZ R27, R44, R4, R27 ;  /* 0x000000042c1b7223 */ /* 0x000fe2000001001b */
[----:B------:R-:W-:Y:S01]  /*b560*/  LOP3.LUT R10, R10, 0xffff0000, RZ, 0xc0, !PT ;  /* 0xffff00000a0a7812 */ /* 0x000fe200078ec0ff */
[-C--:B------:R-:W-:Y:S01]  /*b570*/  FMUL.FTZ R4, R41, R33.reuse ;  /* 0x0000002129047220 */ /* 0x080fe20000410000 */
[----:B------:R-:W-:Y:S01]  /*b580*/  LOP3.LUT R32, R12, 0xffff0000, RZ, 0xc0, !PT ;  /* 0xffff00000c207812 */ /* 0x000fe200078ec0ff */
[-C--:B------:R-:W-:Y:S01]  /*b590*/  FFMA.FTZ R35, R42, R28.reuse, -R35 ;  /* 0x0000001c2a237223 */ /* 0x080fe20000010823 */
[----:B------:R-:W-:Y:S01]  /*b5a0*/  LOP3.LUT R40, R21, 0xffff0000, RZ, 0xc0, !PT ;  /* 0xffff000015287812 */ /* 0x000fe200078ec0ff */
[----:B------:R-:W-:Y:S01]  /*b5b0*/  FFMA.FTZ R37, R46, R28, R37 ;  /* 0x0000001c2e257223 */ /* 0x000fe20000010025 */
[----:B------:R-:W-:Y:S01]  /*b5c0*/  FMUL.FTZ R28, R39, R33 ;  /* 0x00000021271c7220 */ /* 0x000fe20000410000 */
[----:B------:R-:W-:-:S02]  /*b5d0*/  IMAD.U32 R34, R11, 0x10000, RZ ;  /* 0x000100000b227824 */ /* 0x000fc400078e00ff */
[-C--:B------:R-:W-:Y:S01]  /*b5e0*/  FFMA.FTZ R8, R39, R29.reuse, -R4 ;  /* 0x0000001d27087223 */ /* 0x080fe20000010804 */
[----:B------:R-:W-:Y:S02]  /*b5f0*/  IMAD.U32 R42, R24, 0x10000, RZ ;  /* 0x00010000182a7824 */ /* 0x000fe400078e00ff */
[-C--:B------:R-:W-:Y:S01]  /*b600*/  FMUL.FTZ R33, R40, R10.reuse ;  /* 0x0000000a28217220 */ /* 0x080fe20000410000 */
[----:B------:R-:W-:Y:S01]  /*b610*/  FMUL.FTZ R39, R32, R10 ;  /* 0x0000000a20277220 */ /* 0x000fe20000410000 */
[----:B------:R-:W-:Y:S01]  /*b620*/  FFMA.FTZ R10, R41, R29, R28 ;  /* 0x0000001d290a7223 */ /* 0x000fe2000001001c */
[----:B------:R-:W-:Y:S01]  /*b630*/  LOP3.LUT R11, R11, 0xffff0000, RZ, 0xc0, !PT ;  /* 0xffff00000b0b7812 */ /* 0x000fe200078ec0ff */
[----:B------:R-:W-:Y:S02]  /*b640*/  IMAD.U32 R4, R14, 0x10000, RZ ;  /* 0x000100000e047824 */ /* 0x000fe400078e00ff */
[----:B------:R-:W-:Y:S01]  /*b650*/  FMUL.FTZ R29, R42, R34 ;  /* 0x000000222a1d7220 */ /* 0x000fe20000410000 */
[-C--:B------:R-:W-:Y:S01]  /*b660*/  FFMA.FTZ R33, R32, R6.reuse, -R33 ;  /* 0x0000000620217223 */ /* 0x080fe20000010821 */
[----:B------:R-:W-:Y:S01]  /*b670*/  FFMA.FTZ R39, R40, R6, R39 ;  /* 0x0000000628277223 */ /* 0x000fe20000010027 */
[C---:B------:R-:W-:Y:S01]  /*b680*/  FMUL.FTZ R41, R4.reuse, R34 ;  /* 0x0000002204297220 */ /* 0x040fe20000410000 */
[-C--:B------:R-:W-:Y:S01]  /*b690*/  FFMA.FTZ R29, R4, R30.reuse, -R29 ;  /* 0x0000001e041d7223 */ /* 0x080fe2000001081d */
[----:B------:R-:W-:Y:S01]  /*b6a0*/  FMUL.FTZ R4, R47, R9 ;  /* 0x000000092f047220 */ /* 0x000fe20000410000 */
[----:B------:R-:W-:Y:S01]  /*b6b0*/  FMUL.FTZ R32, R49, R11 ;  /* 0x0000000b31207220 */ /* 0x000fe20000410000 */
[----:B------:R-:W-:Y:S01]  /*b6c0*/  FMUL.FTZ R6, R43, R9 ;  /* 0x000000092b067220 */ /* 0x000fe20000410000 */
[----:B------:R-:W-:Y:S01]  /*b6d0*/  FMUL.FTZ R34, R45, R11 ;  /* 0x0000000b2d227220 */ /* 0x000fe20000410000 */
        /* <DEDUP_REMOVED lines=15> */
.L_x_7140:
[----:B------:R-:W-:Y:S05]  /*b7d0*/  BSYNC B1 ;  /* 0x0000000000017941 */ /* 0x000fea0003800000 */
.L_x_7139:
[----:B------:R-:W-:Y:S04]  /*b7e0*/  BSSY B1, `(.L_x_7141) ;  /* 0x0000059000017945 */ /* 0x000fe80003800000 */
[----:B------:R-:W-:Y:S05]  /*b7f0*/  @P1 BRA `(.L_x_7142) ;  /* 0x00000004005c1947 */ /* 0x000fea0003800000 */
[----:B-12---:R-:W-:Y:S01]  /*b800*/  LEA.HI R4, R13, R202, RZ, 0x1d ;  /* 0x000000ca0d047211 */ /* 0x006fe200078fe8ff */
        /* <DEDUP_REMOVED lines=11> */
[----:B------:R-:W-:Y:S01]  /*b8c0*/  LOP3.LUT R40, R0, 0xffff0000, RZ, 0xc0, !PT ;  /* 0xffff000000287812 */ /* 0x000fe200078ec0ff */
[----:B------:R-:W-:Y:S01]  /*b8d0*/  IMAD.SHL.U32 R7, R7, 0x400, RZ ;  /* 0x0000040007077824 */ /* 0x000fe200078e00ff */
[----:B------:R-:W-:Y:S01]  /*b8e0*/  LOP3.LUT R5, R4, R6, RZ, 0x3c, !PT ;  /* 0x0000000604057212 */ /* 0x000fe200078e3cff */
[----:B------:R-:W-:Y:S01]  /*b8f0*/  IMAD.U32 R39, R12, 0x10000, RZ ;  /* 0x000100000c277824 */ /* 0x000fe200078e00ff */
[----:B------:R-:W-:-:S02]  /*b900*/  LOP3.LUT R47, R20, 0xffff0000, RZ, 0xc0, !PT ;  /* 0xffff0000142f7812 */ /* 0x000fc400078ec0ff */
[----:B------:R-:W-:Y:S02]  /*b910*/  LOP3.LUT R7, R7, 0x7fffe000, RZ, 0xc0, !PT ;  /* 0x7fffe00007077812 */ /* 0x000fe400078ec0ff */
[----:B------:R-:W-:Y:S02]  /*b920*/  LOP3.LUT R49, R24, 0xffff0000, RZ, 0xc0, !PT ;  /* 0xffff000018317812 */ /* 0x000fe400078ec0ff */
[----:B------:R-:W-:Y:S02]  /*b930*/  IADD3 R9, R5, R7, R196 ;  /* 0x0000000705097210 */ /* 0x000fe40007ffe0c4 */
[----:B------:R-:W0:Y:S01]  /*b940*/  LDS.128 R4, [R216] ;  /* 0x00000000d8047984 */ /* 0x000e220000000c00 */
[----:B------:R-:W-:Y:S02]  /*b950*/  LOP3.LUT R43, R3, 0xffff0000, RZ, 0xc0, !PT ;  /* 0xffff0000032b7812 */ /* 0x000fe400078ec0ff */
[----:B------:R-:W-:Y:S01]  /*b960*/  IMAD R25, R9, 0x2, R156 ;  /* 0x0000000209197824 */ /* 0x000fe200078e029c */
[----:B------:R-:W-:-:S04]  /*b970*/  LOP3.LUT R45, R14, 0xffff0000, RZ, 0xc0, !PT ;  /* 0xffff00000e2d7812 */ /* 0x000fc800078ec0ff */
[----:B------:R-:W1:Y:S01]  /*b980*/  LDS.128 R8, [R25+0x10400] ;  /* 0x0104000019087984 */ /* 0x000e620000000c00 */
[C---:B0-----:R-:W-:Y:S01]  /*b990*/  IMAD.U32 R27, R4.reuse, 0x10000, RZ ;  /* 0x00010000041b7824 */ /* 0x041fe200078e00ff */
[----:B------:R-:W-:Y:S01]  /*b9a0*/  LOP3.LUT R4, R4, 0xffff0000, RZ, 0xc0, !PT ;  /* 0xffff000004047812 */ /* 0x000fe200078ec0ff */
[----:B------:R-:W-:Y:S01]  /*b9b0*/  IMAD.U32 R28, R5, 0x10000, RZ ;  /* 0x00010000051c7824 */ /* 0x000fe200078e00ff */
[----:B------:R-:W-:Y:S01]  /*b9c0*/  SHF.L.U32 R30, R7, 0x10, RZ ;  /* 0x00000010071e7819 */ /* 0x000fe200000006ff */
[C---:B------:R-:W-:Y:S01]  /*b9d0*/  IMAD.U32 R29, R6.reuse, 0x10000, RZ ;  /* 0x00010000061d7824 */ /* 0x040fe200078e00ff */
[----:B------:R-:W-:Y:S02]  /*b9e0*/  LOP3.LUT R6, R6, 0xffff0000, RZ, 0xc0, !PT ;  /* 0xffff000006067812 */ /* 0x000fe400078ec0ff */
        /* <DEDUP_REMOVED lines=28> */
[----:B------:R-:W-:Y:S01]  /*bbb0*/  SHF.L.U32 R4, R14, 0x10, RZ ;  /* 0x000000100e047819 */ /* 0x000fe200000006ff */
[----:B------:R-:W-:Y:S01]  /*bbc0*/  FFMA.FTZ R10, R41, R29, R28 ;  /* 0x0000001d290a7223 */ /* 0x000fe2000001001c */
[----:B------:R-:W-:Y:S01]  /*bbd0*/  LOP3.LUT R11, R11, 0xffff0000, RZ, 0xc0, !PT ;  /* 0xffff00000b0b7812 */ /* 0x000fe200078ec0ff */
[----:B------:R-:W-:Y:S01]  /*bbe0*/  FMUL.FTZ R29, R42, R34 ;  /* 0x000000222a1d7220 */ /* 0x000fe20000410000 */
[----:B------:R-:W-:Y:S01]  /*bbf0*/  LOP3.LUT R7, R7, 0xffff0000, RZ, 0xc0, !PT ;  /* 0xffff000007077812 */ /* 0x000fe200078ec0ff */
[----:B------:R-:W-:Y:S01]  /*bc00*/  FFMA.FTZ R33, R32, R6, -R33 ;  /* 0x0000000620217223 */ /* 0x000fe20000010821 */
[C---:B------:R-:W-:Y:S01]  /*bc10*/  FMUL.FTZ R41, R4.reuse, R34 ;  /* 0x0000002204297220 */ /* 0x040fe20000410000 */
[----:B------:R-:W-:Y:S01]  /*bc20*/  FFMA.FTZ R29, R4, R30, -R29 ;  /* 0x0000001e041d7223 */ /* 0x000fe2000001081d */
[----:B------:R-:W-:Y:S01]  /*bc30*/  FFMA.FTZ R39, R40, R6, R39 ;  /* 0x0000000628277223 */ /* 0x000fe20000010027 */
        /* <DEDUP_REMOVED lines=19> */
.L_x_7142:
[----:B------:R-:W-:Y:S05]  /*bd70*/  BSYNC B1 ;  /* 0x0000000000017941 */ /* 0x000fea0003800000 */
.L_x_7141:
[----:B------:R-:W-:Y:S05]  /*bd80*/  @P0 BRA `(.L_x_7129) ;  /* 0x0000000400580947 */ /* 0x000fea0003800000 */
[----:B------:R-:W-:Y:S01]  /*bd90*/  LEA.HI R13, R13, R202, RZ, 0x1d ;  /* 0x000000ca0d0d7211 */ /* 0x000fe200078fe8ff */
[C---:B------:R-:W-:Y:S01]  /*bda0*/  IMAD.U32 R37, R15.reuse, 0x10000, RZ ;  /* 0x000100000f257824 */ /* 0x040fe200078e00ff */
[----:B------:R-:W-:Y:S01]  /*bdb0*/  LOP3.LUT R36, R15, 0xffff0000, RZ, 0xc0, !PT ;  /* 0xffff00000f247812 */ /* 0x000fe200078ec0ff */
[C---:B------:R-:W-:Y:S01]  /*bdc0*/  IMAD.U32 R35, R0.reuse, 0x10000, RZ ;  /* 0x0001000000237824 */ /* 0x040fe200078e00ff */
[----:B-123--:R-:W-:Y:S01]  /*bdd0*/  SHF.R.S32.HI R6, RZ, 0x1f, R13 ;  /* 0x0000001fff067819 */ /* 0x00efe2000001140d */
[----:B------:R-:W-:Y:S01]  /*bde0*/  IMAD.SHL.U32 R4, R13, 0x8, RZ ;  /* 0x000000080d047824 */ /* 0x000fe200078e00ff */
[----:B------:R-:W-:Y:S01]  /*bdf0*/  LOP3.LUT R0, R0, 0xffff0000, RZ, 0xc0, !PT ;  /* 0xffff000000007812 */ /* 0x000fe200078ec0ff */
[----:B------:R-:W-:Y:S01]  /*be00*/  IMAD.U32 R39, R20, 0x10000, RZ ;  /* 0x0001000014277824 */ /* 0x000fe200078e00ff */
[----:B------:R-:W-:Y:S01]  /*be10*/  LEA.HI R6, R6, R13, RZ, 0x3 ;  /* 0x0000000d06067211 */ /* 0x000fe200078f18ff */
[----:B------:R-:W-:Y:S01]  /*be20*/  IMAD.U32 R38, R21, 0x10000, RZ ;  /* 0x0001000015267824 */ /* 0x000fe200078e00ff */
[----:B------:R-:W-:Y:S01]  /*be30*/  LOP3.LUT R4, R159, 0x38, R4, 0xf8, !PT ;  /* 0x000000389f047812 */ /* 0x000fe200078ef804 */
[----:B------:R-:W-:-:S02]  /*be40*/  IMAD.U32 R41, R24, 0x10000, RZ ;  /* 0x0001000018297824 */ /* 0x000fc400078e00ff */
[----:B------:R-:W-:Y:S01]  /*be50*/  IMAD.SHL.U32 R6, R6, 0x400, RZ ;  /* 0x0000040006067824 */ /* 0x000fe200078e00ff */
[----:B------:R-:W-:-:S04]  /*be60*/  LOP3.LUT R4, R4, R229, RZ, 0x3c, !PT ;  /* 0x000000e504047212 */ /* 0x000fc800078e3cff */
[----:B------:R-:W-:-:S04]  /*be70*/  LOP3.LUT R6, R6, 0x7fffe000, RZ, 0xc0, !PT ;  /* 0x7fffe00006067812 */ /* 0x000fc800078ec0ff */
[----:B------:R-:W-:Y:S02]  /*be80*/  IADD3 R9, R4, R6, R195 ;  /* 0x0000000604097210 */ /* 0x000fe40007ffe0c3 */
[----:B------:R-:W1:Y:S03]  /*be90*/  LDS.128 R4, [R215] ;  /* 0x00000000d7047984 */ /* 0x000e660000000c00 */
[----:B------:R-:W-:-:S05]  /*bea0*/  IMAD R13, R9, 0x2, R156 ;  /* 0x00000002090d7824 */ /* 0x000fca00078e029c */
[----:B------:R-:W2:Y:S01]  /*beb0*/  LDS.128 R8, [R13+0x10400] ;  /* 0x010400000d087984 */ /* 0x000ea20000000c00 */
[C---:B-1----:R-:W-:Y:S01]  /*bec0*/  IMAD.U32 R25, R4.reuse, 0x10000, RZ ;  /* 0x0001000004197824 */ /* 0x042fe200078e00ff */
[----:B------:R-:W-:Y:S01]  /*bed0*/  LOP3.LUT R4, R4, 0xffff0000, RZ, 0xc0, !PT ;  /* 0xffff000004047812 */ /* 0x000fe200078ec0ff */
[C---:B0-----:R-:W-:Y:S01]  /*bee0*/  IMAD.U32 R27, R5.reuse, 0x10000, RZ ;  /* 0x00010000051b7824 */ /* 0x041fe200078e00ff */
[----:B------:R-:W-:Y:S01]  /*bef0*/  LOP3.LUT R5, R5, 0xffff0000, RZ, 0xc0, !PT ;  /* 0xffff000005057812 */ /* 0x000fe200078ec0ff */
[C---:B------:R-:W-:Y:S01]  /*bf00*/  IMAD.U32 R28, R6.reuse, 0x10000, RZ ;  /* 0x00010000061c7824 */ /* 0x040fe200078e00ff */
[----:B------:R-:W-:Y:S01]  /*bf10*/  LOP3.LUT R6, R6, 0xffff0000, RZ, 0xc0, !PT ;  /* 0xffff000006067812 */ /* 0x000fe200078ec0ff */
[C---:B------:R-:W-:Y:S01]  /*bf20*/  IMAD.U32 R29, R7.reuse, 0x10000, RZ ;  /* 0x00010000071d7824 */ /* 0x040fe200078e00ff */
[----:B------:R-:W-:Y:S01]  /*bf30*/  LOP3.LUT R7, R7, 0xffff0000, RZ, 0xc0, !PT ;  /* 0xffff000007077812 */ /* 0x000fe200078ec0ff */
[C---:B--2---:R-:W-:Y:S01]  /*bf40*/  IMAD.U32 R30, R8.reuse, 0x10000, RZ ;  /* 0x00010000081e7824 */ /* 0x044fe200078e00ff */
        /* <DEDUP_REMOVED lines=8> */
[----:B------:R-:W-:-:S02]  /*bfd0*/  IMAD.U32 R35, R3, 0x10000, RZ ;  /* 0x0001000003237824 */ /* 0x000fc400078e00ff */
[----:B------:R-:W-:Y:S01]  /*bfe0*/  FFMA.FTZ R30, R37, R25, R30 ;  /* 0x00000019251e7223 */ /* 0x000fe2000001001e */
[C---:B------:R-:W-:Y:S01]  /*bff0*/  FMUL.FTZ R25, R0.reuse, R8 ;  /* 0x0000000800197220 */ /* 0x040fe20000410000 */
[-C--:B------:R-:W-:Y:S01]  /*c000*/  FFMA.FTZ R15, R0, R4.reuse, -R15 ;  /* 0x00000004000f7223 */ /* 0x080fe2000001080f */
[-C--:B------:R-:W-:Y:S01]  /*c010*/  FMUL.FTZ R0, R39, R31.reuse ;  /* 0x0000001f27007220 */ /* 0x080fe20000410000 */
[C---:B------:R-:W-:Y:S01]  /*c020*/  FMUL.FTZ R8, R35.reuse, R31 ;  /* 0x0000001f23087220 */ /* 0x040fe20000410000 */
[----:B------:R-:W-:Y:S01]  /*c030*/  FFMA.FTZ R25, R36, R4, R25 ;  /* 0x0000000424197223 */ /* 0x000fe20000010019 */
[C---:B------:R-:W-:Y:S02]  /*c040*/  IMAD.U32 R4, R12.reuse, 0x10000, RZ ;  /* 0x000100000c047824 */ /* 0x040fe400078e00ff */
[-C--:B------:R-:W-:Y:S01]  /*c050*/  FFMA.FTZ R0, R35, R27.reuse, -R0 ;  /* 0x0000001b23007223 */ /* 0x080fe20000010800 */
[----:B------:R-:W-:Y:S01]  /*c060*/  FFMA.FTZ R27, R39, R27, R8 ;  /* 0x0000001b271b7223 */ /* 0x000fe20000010008 */
[----:B------:R-:W-:Y:S01]  /*c070*/  LOP3.LUT R8, R12, 0xffff0000, RZ, 0xc0, !PT ;  /* 0xffff00000c087812 */ /* 0x000fe200078ec0ff */
[----:B------:R-:W-:Y:S01]  /*c080*/  FMUL.FTZ R31, R38, R32 ;  /* 0x00000020261f7220 */ /* 0x000fe20000410000 */
[----:B------:R-:W-:Y:S01]  /*c090*/  LOP3.LUT R12, R21, 0xffff0000, RZ, 0xc0, !PT ;  /* 0xffff0000150c7812 */ /* 0x000fe200078ec0ff */
[----:B------:R-:W-:-:S02]  /*c0a0*/  IMAD.U32 R33, R11, 0x10000, RZ ;  /* 0x000100000b217824 */ /* 0x000fc400078e00ff */
[C---:B------:R-:W-:Y:S01]  /*c0b0*/  FMUL.FTZ R21, R4.reuse, R32 ;  /* 0x0000002004157220 */ /* 0x040fe20000410000 */
[----:B------:R-:W-:Y:S01]  /*c0c0*/  FFMA.FTZ R31, R4, R28, -R31 ;  /* 0x0000001c041f7223 */ /* 0x000fe2000001081f */
[-C--:B------:R-:W-:Y:S01]  /*c0d0*/  FMUL.FTZ R37, R8, R10.reuse ;  /* 0x0000000a08257220 */ /* 0x080fe20000410000 */
[----:B------:R-:W-:Y:S01]  /*c0e0*/  FMUL.FTZ R35, R12, R10 ;  /* 0x0000000a0c237220 */ /* 0x000fe20000410000 */
[----:B------:R-:W-:Y:S02]  /*c0f0*/  IMAD.U32 R39, R14, 0x10000, RZ ;  /* 0x000100000e277824 */ /* 0x000fe400078e00ff */
[-C--:B------:R-:W-:Y:S01]  /*c100*/  FMUL.FTZ R4, R41, R33.reuse ;  /* 0x0000002129047220 */ /* 0x080fe20000410000 */
[----:B------:R-:W-:Y:S01]  /*c110*/  FFMA.FTZ R10, R38, R28, R21 ;  /* 0x0000001c260a7223 */ /* 0x000fe20000010015 */
[-C--:B------:R-:W-:Y:S01]  /*c120*/  FFMA.FTZ R8, R8, R6.reuse, -R35 ;  /* 0x0000000608087223 */ /* 0x080fe20000010823 */
[----:B------:R-:W-:Y:S01]  /*c130*/  FFMA.FTZ R37, R12, R6, R37 ;  /* 0x000000060c257223 */ /* 0x000fe20000010025 */
[C---:B------:R-:W-:Y:S01]  /*c140*/  FMUL.FTZ R6, R39.reuse, R33 ;  /* 0x0000002127067220 */ /* 0x040fe20000410000 */
[----:B------:R-:W-:Y:S01]  /*c150*/  FFMA.FTZ R21, R39, R29, -R4 ;  /* 0x0000001d27157223 */ /* 0x000fe20000010804 */
[----:B------:R-:W-:-:S02]  /*c160*/  LOP3.LUT R9, R9, 0xffff0000, RZ, 0xc0, !PT ;  /* 0xffff000009097812 */ /* 0x000fc400078ec0ff */
[----:B------:R-:W-:Y:S01]  /*c170*/  LOP3.LUT R11, R11, 0xffff0000, RZ, 0xc0, !PT ;  /* 0xffff00000b0b7812 */ /* 0x000fe200078ec0ff */
[----:B------:R-:W-:Y:S01]  /*c180*/  FFMA.FTZ R29, R41, R29, R6 ;  /* 0x0000001d291d7223 */ /* 0x000fe20000010006 */
[----:B------:R-:W-:Y:S02]  /*c190*/  LOP3.LUT R35, R20, 0xffff0000, RZ, 0xc0, !PT ;  /* 0xffff000014237812 */ /* 0x000fe400078ec0ff */
[----:B------:R-:W-:Y:S02]  /*c1a0*/  LOP3.LUT R39, R24, 0xffff0000, RZ, 0xc0, !PT ;  /* 0xffff000018277812 */ /* 0x000fe400078ec0ff */
        /* <DEDUP_REMOVED lines=20> */
.L_x_7129:
[----:B------:R-:W-:Y:S05]  /*c2f0*/  BSYNC B0 ;  /* 0x0000000000007941 */ /* 0x000fea0003800000 */
.L_x_7110:
        /* <DEDUP_REMOVED lines=8> */
.L_x_7108:
[----:B------:R-:W-:-:S13]  /*c380*/  ISETP.NE.AND P0, PT, R157, 0x3, PT ;  /* 0x000000039d00780c */ /* 0x000fda0003f05270 */
[----:B------:R-:W-:Y:S05]  /*c390*/  @!P0 BRA `(.L_x_7143) ;  /* 0x0000000000048947 */ /* 0x000fea0003800000 */
[----:B------:R-:W-:Y:S01]  /*c3a0*/  BPT.TRAP 0x1 ;  /* 0x000000040000795c */ /* 0x000fe20000300000 */
.L_x_7143:
[----:B-12---:R-:W-:Y:S01]  /*c3b0*/  IMAD R3, R152, 0x8, R156 ;  /* 0x0000000898037824 */ /* 0x006fe200078e029c */
[----:B------:R-:W-:-:S04]  /*c3c0*/  SHF.L.U32 R0, R158, 0x1f, RZ ;  /* 0x0000001f9e007819 */ /* 0x000fc800000006ff */
[----:B------:R1:W2:Y:S01]  /*c3d0*/  SYNCS.PHASECHK.TRANS64.TRYWAIT P1, [R3+URZ+0x28830], R0 ;  /* 0x02883000030075a7 */ /* 0x0002a2000802017f */
[----:B------:R-:W-:Y:S05]  /*c3e0*/  @!P0 BRA `(.L_x_7144) ;  /* 0x0000000000048947 */ /* 0x000fea0003800000 */
[----:B------:R-:W-:Y:S01]  /*c3f0*/  BPT.TRAP 0x1 ;  /* 0x000000040000795c */ /* 0x000fe20000300000 */
.L_x_7144:
[----:B------:R-:W-:Y:S01]  /*c400*/  IMAD.MOV.U32 R151, RZ, RZ, RZ ;  /* 0x000000ffff977224 */ /* 0x000fe200078e00ff */
[----:B--2---:R-:W-:Y:S06]  /*c410*/  @P1 BRA `(.L_x_7145) ;  /* 0x0000000000081947 */ /* 0x004fec0003800000 */
[----:B------:R-:W2:Y:S02]  /*c420*/  SYNCS.PHASECHK.TRANS64.TRYWAIT P1, [R3+URZ+0x28830], R0 ;  /* 0x02883000030075a7 */ /* 0x000ea4000802017f */
[----:B--2---:R-:W-:Y:S05]  /*c430*/  @!P1 BRA `(.L_x_7146) ;  /* 0x000000ec002c9947 */ /* 0x004fea0003800000 */
.L_x_7145:
[----:B------:R-:W-:Y:S05]  /*c440*/  WARPSYNC.ALL ;  /* 0x0000000000007948 */ /* 0x000fea0003800000 */
[----:B-12---:R-:W-:Y:S01]  /*c450*/  VIADD R0, R156, 0x18400 ;  /* 0x000184009c007836 */ /* 0x006fe20000000000 */
[----:B------:R-:W-:Y:S01]  /*c460*/  R2UR UR4, R26 ;  /* 0x000000001a0472ca */ /* 0x000fe200000e0000 */
[----:B------:R-:W-:Y:S01]  /*c470*/  UMOV UR5, 0x40000040 ;  /* 0x4000004000057882 */ /* 0x000fe20000000000 */
[----:B0--34-:R-:W-:Y:S01]  /*c480*/  MOV R5, 0x40000040 ;  /* 0x4000004000057802 */ /* 0x019fe20000000f00 */
[----:B-----5:R-:W-:Y:S01]  /*c490*/  WARPGROUP.ARRIVE ;  /* 0x00000000000079c5 */ /* 0x020fe20000000000 */
[----:B------:R-:W-:Y:S01]  /*c4a0*/  SHF.R.U32.HI R0, RZ, 0x4, R0 ;  /* 0x00000004ff007819 */ /* 0x000fe20000011600 */
[----:B------:R-:W-:Y:S01]  /*c4b0*/  IMAD.MOV.U32 R7, RZ, RZ, 0x40000040 ;  /* 0x40000040ff077424 */ /* 0x000fe200078e00ff */
[----:B------:R-:W-:Y:S01]  /*c4c0*/  R2UR UR7, R5 ;  /* 0x00000000050772ca */ /* 0x000fe200000e0000 */
[----:B------:R-:W-:Y:S01]  /*c4d0*/  UMOV UR9, 0x40000040 ;  /* 0x4000004000097882 */ /* 0x000fe20000000000 */
[----:B------:R-:W-:Y:S01]  /*c4e0*/  LOP3.LUT R0, R0, 0x3fff, RZ, 0xc0, !PT ;  /* 0x00003fff00007812 */ /* 0x000fe200078ec0ff */
[----:B------:R-:W-:Y:S01]  /*c4f0*/  UMOV UR13, 0x40000040 ;  /* 0x40000040000d7882 */ /* 0x000fe20000000000 */
[----:B------:R-:W-:Y:S01]  /*c500*/  R2UR UR11, R7 ;  /* 0x00000000070b72ca */ /* 0x000fe200000e0000 */
[----:B------:R-:W-:Y:S01]  /*c510*/  IMAD.MOV.U32 R7, RZ, RZ, 0x40000040 ;  /* 0x40000040ff077424 */ /* 0x000fe200078e00ff */
[----:B------:R-:W-:Y:S01]  /*c520*/  LOP3.LUT R0, R0, 0x10000, RZ, 0xfc, !PT ;  /* 0x0001000000007812 */ /* 0x000fe200078efcff */
[----:B------:R-:W-:Y:S01]  /*c530*/  ULOP3.LUT UR4, UR4, 0x10000, URZ, 0xfc, !UPT ;  /* 0x0001000004047892 */ /* 0x000fe2000f8efc3f */
[----:B------:R-:W-:Y:S01]  /*c540*/  IMAD.MOV.U32 R5, RZ, RZ, 0x40000040 ;  /* 0x40000040ff057424 */ /* 0x000fe200078e00ff */
[----:B------:R-:W-:Y:S01]  /*c550*/  UMOV UR17, 0x40000040 ;  /* 0x4000004000117882 */ /* 0x000fe20000000000 */
[----:B------:R-:W-:Y:S01]  /*c560*/  R2UR UR15, R7 ;  /* 0x00000000070f72ca */ /* 0x000fe200000e0000 */
[----:B------:R-:W-:Y:S01]  /*c570*/  IMAD R4, R152, 0x800, R0 ;  /* 0x0000080098047824 */ /* 0x000fe200078e0200 */
[----:B------:R-:W-:Y:S01]  /*c580*/  UIADD3 UR8, UR4, 0x2, URZ ;  /* 0x0000000204087890 */ /* 0x000fe2000fffe03f */
[----:B------:R-:W-:Y:S01]  /*c590*/  IMAD.MOV.U32 R7, RZ, RZ, 0x40000040 ;  /* 0x40000040ff077424 */ /* 0x000fe200078e00ff */
[----:B------:R-:W-:Y:S01]  /*c5a0*/  UIADD3 UR12, UR4, 0x4, URZ ;  /* 0x00000004040c7890 */ /* 0x000fe2000fffe03f */
[C---:B------:R-:W-:Y:S01]  /*c5b0*/  VIADD R6, R4.reuse, 0x2 ;  /* 0x0000000204067836 */ /* 0x040fe20000000000 */
[----:B------:R-:W-:Y:S01]  /*c5c0*/  R2UR UR6, R4 ;  /* 0x00000000040672ca */ /* 0x000fe200000e0000 */
[----:B------:R-:W-:Y:S01]  /*c5d0*/  UIADD3 UR16, UR4, 0x6, URZ ;  /* 0x0000000604107890 */ /* 0x000fe2000fffe03f */
[----:B------:R-:W-:Y:S01]  /*c5e0*/  R2UR UR19, R7 ;  /* 0x00000000071372ca */ /* 0x000fe200000e0000 */
[----:B------:R-:W-:Y:S01]  /*c5f0*/  IMAD.MOV.U32 R7, RZ, RZ, 0x40000040 ;  /* 0x40000040ff077424 */ /* 0x000fe200078e00ff */
[----:B------:R-:W-:Y:S01]  /*c600*/  R2UR UR10, R6 ;  /* 0x00000000060a72ca */ /* 0x000fe200000e0000 */
[----:B------:R-:W-:Y:S01]  /*c610*/  VIADD R6, R4, 0x4 ;  /* 0x0000000404067836 */ /* 0x000fe20000000000 */
[----:B------:R-:W-:Y:S01]  /*c620*/  UIADD3 UR20, UR4, 0x400, URZ ;  /* 0x0000040004147890 */ /* 0x000fe2000fffe03f */
[----:B------:R-:W-:Y:S01]  /*c630*/  R2UR UR35, R5 ;  /* 0x00000000052372ca */ /* 0x000fe200000e0000 */
[----:B------:R-:W-:Y:S01]  /*c640*/  UMOV UR21, 0x40000040 ;  /* 0x4000004000157882 */ /* 0x000fe20000000000 */
[----:B------:R-:W-:Y:S01]  /*c650*/  R2UR UR23, R7 ;  /* 0x00000000071772ca */ /* 0x000fe200000e0000 */
[----:B------:R-:W-:Y:S01]  /*c660*/  IMAD.MOV.U32 R7, RZ, RZ, 0x40000040 ;  /* 0x40000040ff077424 */ /* 0x000fe200078e00ff */
[----:B------:R-:W-:Y:S01]  /*c670*/  R2UR UR14, R6 ;  /* 0x00000000060e72ca */ /* 0x000fe200000e0000 */
[----:B------:R-:W-:Y:S01]  /*c680*/  VIADD R6, R4, 0x6 ;  /* 0x0000000604067836 */ /* 0x000fe20000000000 */
[----:B------:R-:W-:Y:S01]  /*c690*/  HGMMA.64x128x16.F32.BF16 R24, gdesc[UR4], RZ, !UPT, gsb0 ;  /* 0x01e00000041879f0 */ /* 0x000fe2000c0018ff */
[----:B------:R-:W-:Y:S01]  /*c6a0*/  UIADD3 UR24, UR4, 0x402, URZ ;  /* 0x0000040204187890 */ /* 0x000fe2000fffe03f */
[----:B------:R-:W-:Y:S01]  /*c6b0*/  R2UR UR27, R7 ;  /* 0x00000000071b72ca */ /* 0x000fe200000e0000 */
[----:B------:R-:W-:Y:S01]  /*c6c0*/  UMOV UR25, 0x40000040 ;  /* 0x4000004000197882 */ /* 0x000fe20000000000 */
[----:B------:R-:W-:Y:S01]  /*c6d0*/  R2UR UR18, R6 ;  /* 0x00000000061272ca */ /* 0x000fe200000e0000 */
[----:B------:R-:W-:Y:S01]  /*c6e0*/  VIADD R6, R4, 0x400 ;  /* 0x0000040004067836 */ /* 0x000fe20000000000 */
[----:B------:R-:W-:Y:S01]  /*c6f0*/  MOV R7, 0x40000040 ;  /* 0x4000004000077802 */ /* 0x000fe20000000f00 */
[----:B------:R-:W-:Y:S01]  /*c700*/  UIADD3 UR28, UR4, 0x404, URZ ;  /* 0x00000404041c7890 */ /* 0x000fe2000fffe03f */
[----:B------:R-:W-:-:S02]  /*c710*/  UMOV UR29, 0x40000040 ;  /* 0x40000040001d7882 */ /* 0x000fc40000000000 */
[----:B------:R-:W-:Y:S01]  /*c720*/  R2UR UR22, R6 ;  /* 0x00000000061672ca */ /* 0x000fe200000e0000 */
[----:B------:R-:W-:Y:S01]  /*c730*/  VIADD R6, R4, 0x402 ;  /* 0x0000040204067836 */ /* 0x000fe20000000000 */
[----:B------:R-:W-:Y:S01]  /*c740*/  R2UR UR31, R7 ;  /* 0x00000000071f72ca */ /* 0x000fe200000e0000 */
[----:B------:R-:W-:Y:S01]  /*c750*/  UIADD3 UR32, UR4, 0x406, URZ ;  /* 0x0000040604207890 */ /* 0x000fe2000fffe03f */
[----:B------:R-:W-:Y:S02]  /*c760*/  UMOV UR33, 0x40000040 ;  /* 0x4000004000217882 */ /* 0x000fe40000000000 */
[----:B------:R-:W-:Y:S01]  /*c770*/  R2UR UR26, R6 ;  /* 0x00000000061a72ca */ /* 0x000fe200000e0000 */
[C---:B------:R-:W-:Y:S02]  /*c780*/  VIADD R6, R4.reuse, 0x404 ;  /* 0x0000040404067836 */ /* 0x040fe40000000000 */
[----:B------:R-:W-:-:S03]  /*c790*/  VIADD R4, R4, 0x406 ;  /* 0x0000040604047836 */ /* 0x000fc60000000000 */
[----:B------:R-:W-:Y:S02]  /*c7a0*/  R2UR UR30, R6 ;  /* 0x00000000061e72ca */ /* 0x000fe400000e0000 */
[----:B------:R-:W-:Y:S01]  /*c7b0*/  R2UR UR34, R4 ;  /* 0x00000000042272ca */ /* 0x000fe200000e0000 */
        /* <DEDUP_REMOVED lines=24> */
.L_x_7147:
[----:B------:R-:W-:Y:S01]  /*c940*/  IMAD.IADD R5, R225, 0x1, R96 ;  /* 0x00000001e1057824 */ /* 0x000fe200078e0260 */
[----:B------:R-:W-:Y:S01]  /*c950*/  P2R R89, PR, RZ, 0x1 ;  /* 0x00000001ff597803 */ /* 0x000fe20000000000 */
[----:B------:R-:W-:Y:S01]  /*c960*/  ULDC UR6, c[0x0][0x988] ;  /* 0x0002620000067ab9 */ /* 0x000fe20000000800 */
[----:B------:R-:W-:Y:S01]  /*c970*/  VIADD R3, R3, 0x28840 ;  /* 0x0002884003037836 */ /* 0x000fe20000000000 */
[----:B------:R-:W-:Y:S01]  /*c980*/  MOV R144, R151 ;  /* 0x0000009700907202 */ /* 0x000fe20000000f00 */
[----:B------:R-:W-:Y:S02]  /*c990*/  IMAD R7, R210, -0x80, R5 ;  /* 0xffffff80d2077824 */ /* 0x000fe400078e0205 */
[----:B------:R-:W-:Y:S01]  /*c9a0*/  IMAD.MOV.U32 R150, RZ, RZ, R151 ;  /* 0x000000ffff967224 */ /* 0x000fe200078e0097 */
[----:B------:R-:W-:Y:S01]  /*c9b0*/  PRMT R3, R222, 0x654, R3 ;  /* 0x00000654de037816 */ /* 0x000fe20000000003 */
[--C-:B------:R-:W-:Y:S01]  /*c9c0*/  IMAD.MOV.U32 R149, RZ, RZ, R151.reuse ;  /* 0x000000ffff957224 */ /* 0x100fe200078e0097 */
[C---:B------:R-:W-:Y:S01]  /*c9d0*/  ISETP.GT.AND P3, PT, R7.reuse, RZ, PT ;  /* 0x000000ff0700720c */ /* 0x040fe20003f64270 */
[--C-:B------:R-:W-:Y:S01]  /*c9e0*/  IMAD.MOV.U32 R148, RZ, RZ, R151.reuse ;  /* 0x000000ffff947224 */ /* 0x100fe200078e0097 */
[C---:B------:R-:W-:Y:S01]  /*c9f0*/  ISETP.GT.AND P1, PT, R7.reuse, 0x1, PT ;  /* 0x000000010700780c */ /* 0x040fe20003f24270 */
[----:B------:R0:W-:Y:S01]  /*ca00*/  SYNCS.ARRIVE.TRANS64.RED.A1T0 RZ, [R3+URZ], RZ ;  /* 0x000000ff03ff79a7 */ /* 0x0001e2000810043f */
[----:B------:R-:W-:Y:S01]  /*ca10*/  ISETP.GT.AND P2, PT, R7, 0x8, PT ;  /* 0x000000080700780c */ /* 0x000fe20003f44270 */
[--C-:B------:R-:W-:Y:S01]  /*ca20*/  IMAD.MOV.U32 R147, RZ, RZ, R151.reuse ;  /* 0x000000ffff937224 */ /* 0x100fe200078e0097 */
[----:B------:R-:W-:Y:S01]  /*ca30*/  FSEL R128, R24, -INF , P3 ;  /* 0xff80000018807808 */ /* 0x000fe20001800000 */
        /* <DEDUP_REMOVED lines=131> */
[----:B------:R-:W-:Y:S02]  /*d270*/  FSEL R114, R77, -INF , P2 ;  /* 0xff8000004d727808 */ /* 0x000fe40001000000 */
[----:B------:R-:W-:Y:S02]  /*d280*/  FMNMX.FTZ R5, R76, R5, !PT ;  /* 0x000000054c057209 */ /* 0x000fe40007810000 */
[----:B------:R-:W-:-:S02]  /*d290*/  ISETP.GT.AND P3, PT, R7, 0x70, PT ;  /* 0x000000700700780c */ /* 0x000fc40003f64270 */
[----:B------:R-:W-:Y:S02]  /*d2a0*/  FSEL R36, R63, -INF , P4 ;  /* 0xff8000003f247808 */ /* 0x000fe40002000000 */
[----:B------:R-:W-:Y:S02]  /*d2b0*/  FSEL R80, R80, -INF , P3 ;  /* 0xff80000050507808 */ /* 0x000fe40001800000 */
[----:B------:R-:W-:Y:S02]  /*d2c0*/  FMNMX.FTZ R5, R114, R5, !PT ;  /* 0x0000000572057209 */ /* 0x000fe40007810000 */
[----:B------:R-:W-:Y:S02]  /*d2d0*/  ISETP.GT.AND P4, PT, R7, 0x71, PT ;  /* 0x000000710700780c */ /* 0x000fe40003f84270 */
[----:B------:R-:W-:Y:S02]  /*d2e0*/  FSEL R62, R62, -INF , P5 ;  /* 0xff8000003e3e7808 */ /* 0x000fe40002800000 */
[----:B------:R-:W-:-:S02]  /*d2f0*/  FSEL R116, R81, -INF , P4 ;  /* 0xff80000051747808 */ /* 0x000fc40002000000 */
[----:B------:R-:W-:Y:S02]  /*d300*/  FMNMX.FTZ R5, R80, R5, !PT ;  /* 0x0000000550057209 */ /* 0x000fe40007810000 */
[C---:B------:R-:W-:Y:S02]  /*d310*/  ISETP.GT.AND P5, PT, R7.reuse, 0x78, PT ;  /* 0x000000780700780c */ /* 0x040fe40003fa4270 */
[----:B------:R-:W-:Y:S02]  /*d320*/  FMNMX.FTZ R5, R116, R5, !PT ;  /* 0x0000000574057209 */ /* 0x000fe40007810000 */
[----:B------:R-:W-:Y:S02]  /*d330*/  FSEL R84, R84, -INF , P5 ;  /* 0xff80000054547808 */ /* 0x000fe40002800000 */
[----:B------:R-:W-:Y:S02]  /*d340*/  ISETP.GT.AND P6, PT, R7, 0x79, PT ;  /* 0x000000790700780c */ /* 0x000fe40003fc4270 */
[----:B------:R-:W-:-:S02]  /*d350*/  FMNMX.FTZ R5, R84, R5, !PT ;  /* 0x0000000554057209 */ /* 0x000fc40007810000 */
[----:B------:R-:W-:Y:S02]  /*d360*/  FSEL R118, R85, -INF , P6 ;  /* 0xff80000055767808 */ /* 0x000fe40003000000 */
[----:B------:R-:W-:Y:S02]  /*d370*/  P2R R15, PR, RZ, 0x4 ;  /* 0x00000004ff0f7803 */ /* 0x000fe40000000000 */
[----:B------:R-:W-:Y:S01]  /*d380*/  FMNMX.FTZ R9, R118, R5, !PT ;  /* 0x0000000576097209 */ /* 0x000fe20007810000 */
[----:B------:R-:W-:Y:S01]  /*d390*/  IMAD.U32 R5, RZ, RZ, UR6 ;  /* 0x00000006ff057e24 */ /* 0x000fe2000f8e00ff */
[----:B------:R-:W-:Y:S02]  /*d3a0*/  P2R R21, PR, RZ, 0x2 ;  /* 0x00000002ff157803 */ /* 0x000fe40000000000 */
[----:B------:R-:W-:Y:S01]  /*d3b0*/  ISETP.GT.AND P1, PT, R7, 0x59, PT ;  /* 0x000000590700780c */ /* 0x000fe20003f24270 */
[----:B------:R-:W1:Y:S01]  /*d3c0*/  SHFL.BFLY PT, R4, R9, 0x2, 0x1f ;  /* 0x0c401f0009047f89 */ /* 0x000e6200000e0000 */
        /* <DEDUP_REMOVED lines=8> */
[----:B------:R-:W-:Y:S02]  /*d450*/  FSEL R52, R75, -INF , P0 ;  /* 0xff8000004b347808 */ /* 0x000fe40000000000 */
[----:B------:R-:W-:Y:S02]  /*d460*/  FSEL R86, R86, -INF , P5 ;  /* 0xff80000056567808 */ /* 0x000fe40002800000 */
[----:B------:R-:W-:Y:S01]  /*d470*/  ISETP.NE.AND P0, PT, R89, RZ, PT ;  /* 0x000000ff5900720c */ /* 0x000fe20003f05270 */
[----:B------:R-:W-:Y:S01]  /*d480*/  IMAD.MOV.U32 R89, RZ, RZ, R151 ;  /* 0x000000ffff597224 */ /* 0x000fe200078e0097 */
[----:B-1----:R-:W-:-:S05]  /*d490*/  FMNMX.FTZ R11, R9, R4, !PT ;  /* 0x00000004090b7209 */ /* 0x002fca0007810000 */
[----:B------:R-:W1:Y:S02]  /*d4a0*/  SHFL.BFLY PT, R4, R11, 0x1, 0x1f ;  /* 0x0c201f000b047f89 */ /* 0x000e6400000e0000 */
[----:B-1----:R-:W-:Y:S02]  /*d4b0*/  FMNMX.FTZ R4, R11, R4, !PT ;  /* 0x000000040b047209 */ /* 0x002fe40007810000 */
[----:B------:R-:W-:Y:S02]  /*d4c0*/  FMNMX.FTZ R11, R26, R27, !PT ;  /* 0x0000001b1a0b7209 */ /* 0x000fe40007810000 */
[C---:B------:R-:W-:Y:S01]  /*d4d0*/  FSETP.NEU.FTZ.AND P2, PT, R4.reuse, -INF , PT ;  /* 0xff8000000400780b */ /* 0x040fe20003f5d000 */
[----:B------:R-:W-:Y:S01]  /*d4e0*/  FMUL.FTZ R13, R4, R5 ;  /* 0x00000005040d7220 */ /* 0x000fe20000410000 */
[----:B------:R-:W-:-:S04]  /*d4f0*/  FMNMX.FTZ R11, R30, R11, !PT ;  /* 0x0000000b1e0b7209 */ /* 0x000fc80007810000 */
[----:B------:R-:W-:Y:S02]  /*d500*/  FMNMX.FTZ R11, R8, R11, !PT ;  /* 0x0000000b080b7209 */ /* 0x000fe40007810000 */
        /* <DEDUP_REMOVED lines=38> */
[-CC-:B------:R-:W-:Y:S01]  /*d770*/  FFMA.FTZ R184, R72, R5.reuse, -R13.reuse ;  /* 0x0000000548b87223 */ /* 0x180fe2000001080d */
[--C-:B------:R-:W-:Y:S01]  /*d780*/  FFMA.FTZ R186, R76, R5, -R13.reuse ;  /* 0x000000054cba7223 */ /* 0x100fe2000001080d */
[----:B------:R-:W-:Y:S01]  /*d790*/  FMNMX.FTZ R25, R54, R25, !PT ;  /* 0x0000001936197209 */ /* 0x000fe20007810000 */
[----:B------:R3:W-:Y:S01]  /*d7a0*/  MUFU.EX2 R21, R92 ;  /* 0x0000005c00157308 */ /* 0x0007e20000000800 */
[-CC-:B------:R-:W-:Y:S01]  /*d7b0*/  FFMA.FTZ R43, R114, R5.reuse, -R13.reuse ;  /* 0x00000005722b7223 */ /* 0x180fe2000001080d */
[--C-:B------:R-:W-:Y:S01]  /*d7c0*/  FFMA.FTZ R188, R80, R5, -R13.reuse ;  /* 0x0000000550bc7223 */ /* 0x100fe2000001080d */
[----:B------:R-:W-:Y:S01]  /*d7d0*/  FMNMX.FTZ R25, R28, R25, !PT ;  /* 0x000000191c197209 */ /* 0x000fe20007810000 */
[-CC-:B------:R-:W-:Y:S01]  /*d7e0*/  FFMA.FTZ R116, R116, R5.reuse, -R13.reuse ;  /* 0x0000000574747223 */ /* 0x180fe2000001080d */
[----:B------:R-:W-:Y:S01]  /*d7f0*/  FFMA.FTZ R190, R84, R5, -R13 ;  /* 0x0000000554be7223 */ /* 0x000fe2000001080d */
[----:B------:R-:W-:Y:S01]  /*d800*/  MOV R132, R151 ;  /* 0x0000009700847202 */ /* 0x000fe20000000f00 */
[--C-:B------:R-:W-:Y:S01]  /*d810*/  IMAD.MOV.U32 R130, RZ, RZ, R151.reuse ;  /* 0x000000ffff827224 */ /* 0x100fe200078e0097 */
[----:B------:R-:W-:Y:S01]  /*d820*/  FMNMX.FTZ R25, R58, R25, !PT ;  /* 0x000000193a197209 */ /* 0x000fe20007810000 */
[----:B------:R-:W4:Y:S01]  /*d830*/  MUFU.EX2 R9, R9 ;  /* 0x0000000900097308 */ /* 0x000f220000000800 */
[----:B---3--:R-:W-:Y:S01]  /*d840*/  FSEL R92, R87, -INF , P6 ;  /* 0xff800000575c7808 */ /* 0x008fe20003000000 */
[--C-:B------:R-:W-:Y:S01]  /*d850*/  IMAD.MOV.U32 R128, RZ, RZ, R151.reuse ;  /* 0x000000ffff807224 */ /* 0x100fe200078e0097 */
[----:B------:R-:W-:Y:S01]  /*d860*/  FMNMX.FTZ R29, R32, R25, !PT ;  /* 0x00000019201d7209 */ /* 0x000fe20007810000 */
[--C-:B------:R-:W-:Y:S01]  /*d870*/  IMAD.MOV.U32 R126, RZ, RZ, R151.reuse ;  /* 0x000000ffff7e7224 */ /* 0x100fe200078e0097 */
[----:B------:R-:W-:Y:S01]  /*d880*/  MOV R120, R151 ;  /* 0x0000009700787202 */ /* 0x000fe20000000f00 */
[--C-:B------:R-:W-:Y:S01]  /*d890*/  IMAD.MOV.U32 R124, RZ, RZ, R151.reuse ;  /* 0x000000ffff7c7224 */ /* 0x100fe200078e0097 */
[----:B------:R-:W-:Y:S01]  /*d8a0*/  FMNMX.FTZ R29, R62, R29, !PT ;  /* 0x0000001d3e1d7209 */ /* 0x000fe20007810000 */
[----:B------:R-:W3:Y:S01]  /*d8b0*/  MUFU.EX2 R164, R164 ;  /* 0x000000a400a47308 */ /* 0x000ee20000000800 */
[--C-:B------:R-:W-:Y:S01]  /*d8c0*/  IMAD.MOV.U32 R114, RZ, RZ, R151.reuse ;  /* 0x000000ffff727224 */ /* 0x100fe200078e0097 */
[----:B------:R-:W-:Y:S01]  /*d8d0*/  MOV R108, R151 ;  /* 0x00000097006c7202 */ /* 0x000fe20000000f00 */
[--C-:B------:R-:W-:Y:S01]  /*d8e0*/  IMAD.MOV.U32 R106, RZ, RZ, R151.reuse ;  /* 0x000000ffff6a7224 */ /* 0x100fe200078e0097 */
[----:B------:R-:W-:Y:S01]  /*d8f0*/  FMNMX.FTZ R29, R36, R29, !PT ;  /* 0x0000001d241d7209 */ /* 0x000fe20007810000 */
[----:B------:R-:W-:-:S02]  /*d900*/  IMAD.MOV.U32 R104, RZ, RZ, R151 ;  /* 0x000000ffff687224 */ /* 0x000fc400078e0097 */
[----:B------:R-:W-:Y:S01]  /*d910*/  IMAD.MOV.U32 R102, RZ, RZ, R151 ;  /* 0x000000ffff667224 */ /* 0x000fe200078e0097 */
[----:B------:R-:W-:Y:S01]  /*d920*/  FMNMX.FTZ R29, R66, R29, !PT ;  /* 0x0000001d421d7209 */ /* 0x000fe20007810000 */
[----:B------:R5:W0:Y:S03]  /*d930*/  MUFU.EX2 R11, R122 ;  /* 0x0000007a000b7308 */ /* 0x000a260000000800 */
[----:B------:R-:W-:-:S04]  /*d940*/  FMNMX.FTZ R31, R40, R29, !PT ;  /* 0x0000001d281f7209 */ /* 0x000fc80007810000 */
[----:B------:R-:W-:Y:S01]  /*d950*/  FMNMX.FTZ R31, R70, R31, !PT ;  /* 0x0000001f461f7209 */ /* 0x000fe20007810000 */
[----:B------:R-:W0:Y:S01]  /*d960*/  MUFU.EX2 R166, R166 ;  /* 0x000000a600a67308 */ /* 0x000e220000000800 */
[----:B-----5:R-:W-:Y:S02]  /*d970*/  IMAD.MOV.U32 R122, RZ, RZ, R151 ;  /* 0x000000ffff7a7224 */ /* 0x020fe400078e0097 */
[----:B------:R-:W-:-:S04]  /*d980*/  FMNMX.FTZ R31, R48, R31, !PT ;  /* 0x0000001f301f7209 */ /* 0x000fc80007810000 */
        /* <DEDUP_REMOVED lines=8> */
[----:B------:R-:W-:Y:S03]  /*da10*/  MUFU.EX2 R170, R170 ;  /* 0x000000aa00aa7308 */ /* 0x000fe60000000800 */
[----:B------:R-:W-:-:S04]  /*da20*/  FMNMX.FTZ R35, R56, R33, !PT ;  /* 0x0000002138237209 */ /* 0x000fc80007810000 */
[----:B------:R-:W-:Y:S01]  /*da30*/  FMNMX.FTZ R35, R86, R35, !PT ;  /* 0x0000002356237209 */ /* 0x000fe20007810000 */
[----:B------:R5:W-:Y:S03]  /*da40*/  MUFU.EX2 R25, R94 ;  /* 0x0000005e00197308 */ /* 0x000be60000000800 */
[----:B------:R-:W-:Y:S01]  /*da50*/  FMNMX.FTZ R6, R92, R35, !PT ;  /* 0x000000235c067209 */ /* 0x000fe20007810000 */
[----:B------:R-:W-:-:S04]  /*da60*/  FFMA.FTZ R35, R44, R5, -R13 ;  /* 0x000000052c237223 */ /* 0x000fc8000001080d */
[----:B------:R-:W1:Y:S01]  /*da70*/  SHFL.BFLY PT, R41, R6, 0x2, 0x1f ;  /* 0x0c401f0006297f89 */ /* 0x000e6200000e0000 */
[----:B------:R-:W-:Y:S01]  /*da80*/  MUFU.EX2 R172, R172 ;  /* 0x000000ac00ac7308 */ /* 0x000fe20000000800 */
[----:B-----5:R-:W-:-:S07]  /*da90*/  IMAD.MOV.U32 R94, RZ, RZ, R151 ;  /* 0x000000ffff5e7224 */ /* 0x020fce00078e0097 */
[----:B------:R5:W-:Y:S08]  /*daa0*/  MUFU.EX2 R29, R100 ;  /* 0x00000064001d7308 */ /* 0x000bf00000000800 */
[----:B------:R-:W-:Y:S01]  /*dab0*/  MUFU.EX2 R174, R174 ;  /* 0x000000ae00ae7308 */ /* 0x000fe20000000800 */
[----:B-----5:R-:W-:Y:S01]  /*dac0*/  IMAD.MOV.U32 R100, RZ, RZ, R151 ;  /* 0x000000ffff647224 */ /* 0x020fe200078e0097 */
[----:B-1----:R-:W-:-:S06]  /*dad0*/  FMNMX.FTZ R44, R6, R41, !PT ;  /* 0x00000029062c7209 */ /* 0x002fcc0007810000 */
[----:B------:R1:W-:Y:S01]  /*dae0*/  MUFU.EX2 R31, R37 ;  /* 0x00000025001f7308 */ /* 0x0003e20000000800 */
[-C--:B------:R-:W-:Y:S01]  /*daf0*/  FFMA.FTZ R41, R112, R5.reuse, -R13 ;  /* 0x0000000570297223 */ /* 0x080fe2000001080d */
[----:B------:R-:W-:Y:S01]  /*db00*/  IMAD.MOV.U32 R112, RZ, RZ, R151 ;  /* 0x000000ffff707224 */ /* 0x000fe200078e0097 */
[----:B------:R-:W5:Y:S05]  /*db10*/  SHFL.BFLY PT, R45, R44, 0x1, 0x1f ;  /* 0x0c201f002c2d7f89 */ /* 0x000f6a00000e0000 */
[----:B------:R-:W-:Y:S01]  /*db20*/  MUFU.EX2 R176, R176 ;  /* 0x000000b000b07308 */ /* 0x000fe20000000800 */
[----:B-1----:R-:W-:Y:S01]  /*db30*/  FFMA.FTZ R37, R88, R5, -R13 ;  /* 0x0000000558257223 */ /* 0x002fe2000001080d */
[----:B------:R-:W-:-:S06]  /*db40*/  IMAD.MOV.U32 R88, RZ, RZ, R151 ;  /* 0x000000ffff587224 */ /* 0x000fcc00078e0097 */
[----:B------:R1:W-:Y:S08]  /*db50*/  MUFU.EX2 R33, R39 ;  /* 0x0000002700217308 */ /* 0x0003f00000000800 */
[----:B------:R-:W-:Y:S01]  /*db60*/  MUFU.EX2 R178, R178 ;  /* 0x000000b200b27308 */ /* 0x000fe20000000800 */
[-CC-:B-1----:R-:W-:Y:S01]  /*db70*/  FFMA.FTZ R39, R110, R5.reuse, -R13.reuse ;  /* 0x000000056e277223 */ /* 0x182fe2000001080d */
[----:B------:R-:W-:Y:S01]  /*db80*/  FFMA.FTZ R13, R118, R5, -R13 ;  /* 0x00000005760d7223 */ /* 0x000fe2000001080d */
[--C-:B------:R-:W-:Y:S01]  /*db90*/  IMAD.MOV.U32 R118, RZ, RZ, R151.reuse ;  /* 0x000000ffff767224 */ /* 0x100fe200078e0097 */
[----:B-----5:R-:W-:Y:S01]  /*dba0*/  FMNMX.FTZ R6, R44, R45, !PT ;  /* 0x0000002d2c067209 */ /* 0x020fe20007810000 */
[----:B------:R-:W-:-:S03]  /*dbb0*/  IMAD.MOV.U32 R110, RZ, RZ, R151 ;  /* 0x000000ffff6e7224 */ /* 0x000fc600078e0097 */
[C---:B------:R-:W-:Y:S01]  /*dbc0*/  FSETP.NEU.FTZ.AND P1, PT, R6.reuse, -INF , PT ;  /* 0xff8000000600780b */ /* 0x040fe20003f3d000 */
[-C--:B------:R-:W-:Y:S01]  /*dbd0*/  FMUL.FTZ R44, R6, R5.reuse ;  /* 0x00000005062c7220 */ /* 0x080fe20000410000 */
[----:B------:R-:W-:Y:S04]  /*dbe0*/  MUFU.EX2 R35, R35 ;  /* 0x0000002300237308 */ /* 0x000fe80000000800 */
[----:B------:R-:W-:Y:S02]  /*dbf0*/  FSEL R47, R44, RZ, P1 ;  /* 0x000000ff2c2f7208 */ /* 0x000fe40000800000 */
[----:B------:R-:W-:Y:S02]  /*dc00*/  ISETP.GE.AND P1, PT, R96, 0x81, PT ;  /* 0x000000816000780c */ /* 0x000fe40003f26270 */
[----:B------:R-:W-:Y:S01]  /*dc10*/  MUFU.EX2 R180, R180 ;  /* 0x000000b400b47308 */ /* 0x000fe20000000800 */
[-CC-:B------:R-:W-:Y:S01]  /*dc20*/  FFMA.FTZ R161, R26, R5.reuse, -R47.reuse ;  /* 0x000000051aa17223 */ /* 0x180fe2000001082f */
[-C--:B------:R-:W-:Y:S01]  /*dc30*/  FFMA.FTZ R26, R27, R5.reuse, -R47 ;  /* 0x000000051b1a7223 */ /* 0x080fe2000001082f */
[----:B------:R-:W-:Y:S01]  /*dc40*/  FADD.FTZ R27, R160, R7 ;  /* 0x00000007a01b7221 */ /* 0x000fe20000010000 */
[-CC-:B------:R-:W-:Y:S01]  /*dc50*/  FFMA.FTZ R163, R30, R5.reuse, -R47.reuse ;  /* 0x000000051ea37223 */ /* 0x180fe2000001082f */
[-CC-:B------:R-:W-:Y:S01]  /*dc60*/  FFMA.FTZ R30, R8, R5.reuse, -R47.reuse ;  /* 0x00000005081e7223 */ /* 0x180fe2000001082f */
[-C--:B------:R-:W-:Y:S01]  /*dc70*/  FFMA.FTZ R165, R34, R5.reuse, -R47 ;  /* 0x0000000522a57223 */ /* 0x080fe2000001082f */
[----:B--2---:R-:W-:Y:S01]  /*dc80*/  FADD.FTZ R8, R162, R27 ;  /* 0x0000001ba2087221 */ /* 0x004fe20000010000 */
[----:B------:R-:W-:Y:S01]  /*dc90*/  MUFU.EX2 R161, R161 ;  /* 0x000000a100a17308 */ /* 0x000fe20000000800 */
[-CC-:B------:R-:W-:Y:S01]  /*dca0*/  FFMA.FTZ R10, R10, R5.reuse, -R47.reuse ;  /* 0x000000050a0a7223 */ /* 0x180fe2000001082f */
[-CC-:B------:R-:W-:Y:S01]  /*dcb0*/  FFMA.FTZ R167, R38, R5.reuse, -R47.reuse ;  /* 0x0000000526a77223 */ /* 0x180fe2000001082f */
[----:B----4-:R-:W-:Y:S01]  /*dcc0*/  FADD.FTZ R27, R9, R8 ;  /* 0x00000008091b7221 */ /* 0x010fe20000010000 */
[-CC-:B------:R-:W-:Y:S01]  /*dcd0*/  FFMA.FTZ R12, R12, R5.reuse, -R47.reuse ;  /* 0x000000050c0c7223 */ /* 0x180fe2000001082f */
[-CC-:B------:R-:W-:Y:S01]  /*dce0*/  FFMA.FTZ R169, R42, R5.reuse, -R47.reuse ;  /* 0x000000052aa97223 */ /* 0x180fe2000001082f */
[-C--:B------:R-:W-:Y:S01]  /*dcf0*/  FFMA.FTZ R14, R14, R5.reuse, -R47 ;  /* 0x000000050e0e7223 */ /* 0x080fe2000001082f */
[----:B---3--:R-:W-:Y:S01]  /*dd00*/  FADD.FTZ R8, R164, R27 ;  /* 0x0000001ba4087221 */ /* 0x008fe20000010000 */
[----:B------:R-:W1:Y:S01]  /*dd10*/  MUFU.EX2 R26, R26 ;  /* 0x0000001a001a7308 */ /* 0x000e620000000800 */
[-CC-:B------:R-:W-:Y:S01]  /*dd20*/  FFMA.FTZ R171, R46, R5.reuse, -R47.reuse ;  /* 0x000000052eab7223 */ /* 0x180fe2000001082f */
[-CC-:B------:R-:W-:Y:S01]  /*dd30*/  FFMA.FTZ R20, R20, R5.reuse, -R47.reuse ;  /* 0x0000000514147223 */ /* 0x180fe2000001082f */
[----:B0-----:R-:W-:Y:S01]  /*dd40*/  FADD.FTZ R27, R11, R8 ;  /* 0x000000080b1b7221 */ /* 0x001fe20000010000 */
[-CC-:B------:R-:W-:Y:S01]  /*dd50*/  FFMA.FTZ R173, R50, R5.reuse, -R47.reuse ;  /* 0x0000000532ad7223 */ /* 0x180fe2000001082f */
[-CC-:B------:R-:W-:Y:S01]  /*dd60*/  FFMA.FTZ R24, R24, R5.reuse, -R47.reuse ;  /* 0x0000000518187223 */ /* 0x180fe2000001082f */
[-C--:B------:R-:W-:Y:S01]  /*dd70*/  FFMA.FTZ R175, R54, R5.reuse, -R47 ;  /* 0x0000000536af7223 */ /* 0x080fe2000001082f */
[----:B------:R-:W-:Y:S01]  /*dd80*/  FADD.FTZ R34, R166, R27 ;  /* 0x0000001ba6227221 */ /* 0x000fe20000010000 */
[----:B------:R-:W0:Y:S01]  /*dd90*/  MUFU.EX2 R163, R163 ;  /* 0x000000a300a37308 */ /* 0x000e220000000800 */
[-CC-:B------:R-:W-:Y:S01]  /*dda0*/  FFMA.FTZ R28, R28, R5.reuse, -R47.reuse ;  /* 0x000000051c1c7223 */ /* 0x180fe2000001082f */
[-CC-:B------:R-:W-:Y:S01]  /*ddb0*/  FFMA.FTZ R177, R58, R5.reuse, -R47.reuse ;  /* 0x000000053ab17223 */ /* 0x180fe2000001082f */
[----:B------:R-:W-:Y:S01]  /*ddc0*/  FADD.FTZ R49, R15, R34 ;  /* 0x000000220f317221 */ /* 0x000fe20000010000 */
[-CC-:B------:R-:W-:Y:S01]  /*ddd0*/  FFMA.FTZ R34, R36, R5.reuse, -R47.reuse ;  /* 0x0000000524227223 */ /* 0x180fe2000001082f */
[-CC-:B------:R-:W-:Y:S01]  /*dde0*/  FFMA.FTZ R32, R32, R5.reuse, -R47.reuse ;  /* 0x0000000520207223 */ /* 0x180fe2000001082f */
[-C--:B------:R-:W-:Y:S01]  /*ddf0*/  FFMA.FTZ R179, R62, R5.reuse, -R47 ;  /* 0x000000053eb37223 */ /* 0x080fe2000001082f */
[----:B------:R-:W-:Y:S01]  /*de00*/  FADD.FTZ R36, R168, R49 ;  /* 0x00000031a8247221 */ /* 0x000fe20000010000 */
[----:B------:R-:W2:Y:S01]  /*de10*/  MUFU.EX2 R30, R30 ;  /* 0x0000001e001e7308 */ /* 0x000ea20000000800 */
[----:B-1----:R-:W-:Y:S01]  /*de20*/  FADD.FTZ R8, R161, R26 ;  /* 0x0000001aa1087221 */ /* 0x002fe20000010000 */
[-CC-:B------:R-:W-:Y:S01]  /*de30*/  FFMA.FTZ R66, R66, R5.reuse, -R47.reuse ;  /* 0x0000000542427223 */ /* 0x180fe2000001082f */
[----:B------:R-:W-:Y:S01]  /*de40*/  FADD.FTZ R49, R21, R36 ;  /* 0x0000002415317221 */ /* 0x000fe20000010000 */
[-CC-:B------:R-:W-:Y:S01]  /*de50*/  FFMA.FTZ R40, R40, R5.reuse, -R47.reuse ;  /* 0x0000000528287223 */ /* 0x180fe2000001082f */
[-C--:B------:R-:W-:Y:S01]  /*de60*/  FFMA.FTZ R70, R70, R5.reuse, -R47 ;  /* 0x0000000546467223 */ /* 0x080fe2000001082f */
[----:B------:R-:W-:Y:S01]  /*de70*/  F2FP.BF16.F32.PACK_AB R160, R7, R160 ;  /* 0x000000a007a0723e */ /* 0x000fe200000010ff */
[----:B------:R-:W-:Y:S01]  /*de80*/  FADD.FTZ R36, R170, R49 ;  /* 0x00000031aa247221 */ /* 0x000fe20000010000 */
[----:B------:R-:W1:Y:S01]  /*de90*/  MUFU.EX2 R165, R165 ;  /* 0x000000a500a57308 */ /* 0x000e620000000800 */
[----:B0-----:R-:W-:Y:S01]  /*dea0*/  FADD.FTZ R27, R163, R8 ;  /* 0x00000008a31b7221 */ /* 0x001fe20000010000 */
[-CC-:B------:R-:W-:Y:S01]  /*deb0*/  FFMA.FTZ R48, R48, R5.reuse, -R47.reuse ;  /* 0x0000000530307223 */ /* 0x180fe2000001082f */
[----:B------:R-:W-:Y:S01]  /*dec0*/  FADD.FTZ R49, R25, R36 ;  /* 0x0000002419317221 */ /* 0x000fe20000010000 */
[-CC-:B------:R-:W-:Y:S01]  /*ded0*/  FFMA.FTZ R74, R74, R5.reuse, -R47.reuse ;  /* 0x000000054a4a7223 */ /* 0x180fe2000001082f */
[-CC-:B------:R-:W-:Y:S01]  /*dee0*/  FFMA.FTZ R52, R52, R5.reuse, -R47.reuse ;  /* 0x0000000534347223 */ /* 0x180fe2000001082f */
[-C--:B------:R-:W-:Y:S01]  /*def0*/  FFMA.FTZ R78, R78, R5.reuse, -R47 ;  /* 0x000000054e4e7223 */ /* 0x080fe2000001082f */
[----:B------:R-:W-:Y:S01]  /*df00*/  FADD.FTZ R36, R172, R49 ;  /* 0x00000031ac247221 */ /* 0x000fe20000010000 */
[----:B------:R-:W0:Y:S01]  /*df10*/  MUFU.EX2 R10, R10 ;  /* 0x0000000a000a7308 */ /* 0x000e220000000800 */
[----:B--2---:R-:W-:Y:S01]  /*df20*/  FADD.FTZ R8, R30, R27 ;  /* 0x0000001b1e087221 */ /* 0x004fe20000010000 */
        /* <DEDUP_REMOVED lines=8> */
[----:B------:R-:W-:Y:S01]  /*dfb0*/  FFMA.FTZ R47, R92, R5, -R47 ;  /* 0x000000055c2f7223 */ /* 0x000fe2000001082f */
[----:B------:R-:W-:Y:S01]  /*dfc0*/  F2FP.BF16.F32.PACK_AB R161, R26, R161 ;  /* 0x000000a11aa1723e */ /* 0x000fe200000010ff */
[----:B------:R-:W-:Y:S01]  /*dfd0*/  IMAD.MOV.U32 R92, RZ, RZ, R151 ;  /* 0x000000ffff5c7224 */ /* 0x000fe200078e0097 */
[----:B------:R-:W-:-:S02]  /*dfe0*/  F2FP.BF16.F32.PACK_AB R162, R9, R162 ;  /* 0x000000a209a2723e */ /* 0x000fc400000010ff */
[----:B------:R-:W-:Y:S01]  /*dff0*/  F2FP.BF16.F32.PACK_AB R164, R11, R164 ;  /* 0x000000a40ba4723e */ /* 0x000fe200000010ff */
[----:B------:R-:W1:Y:S01]  /*e000*/  MUFU.EX2 R12, R12 ;  /* 0x0000000c000c7308 */ /* 0x000e620000000800 */
[C---:B0-----:R-:W-:Y:S01]  /*e010*/  FADD.FTZ R8, R10.reuse, R27 ;  /* 0x0000001b0a087221 */ /* 0x041fe20000010000 */
[----:B------:R-:W-:Y:S02]  /*e020*/  F2FP.BF16.F32.PACK_AB R165, R10, R165 ;  /* 0x000000a50aa5723e */ /* 0x000fe400000010ff */
[----:B------:R-:W-:Y:S02]  /*e030*/  F2FP.BF16.F32.PACK_AB R166, R15, R166 ;  /* 0x000000a60fa6723e */ /* 0x000fe400000010ff */
[----:B------:R-:W-:Y:S02]  /*e040*/  F2FP.BF16.F32.PACK_AB R168, R21, R168 ;  /* 0x000000a815a8723e */ /* 0x000fe400000010ff */
[----:B------:R-:W0:Y:S01]  /*e050*/  MUFU.EX2 R169, R169 ;  /* 0x000000a900a97308 */ /* 0x000e220000000800 */
[----:B--2---:R-:W-:Y:S01]  /*e060*/  FADD.FTZ R27, R167, R8 ;  /* 0x00000008a71b7221 */ /* 0x004fe20000010000 */
[----:B------:R-:W-:-:S02]  /*e070*/  F2FP.BF16.F32.PACK_AB R170, R25, R170 ;  /* 0x000000aa19aa723e */ /* 0x000fc400000010ff */
[----:B------:R-:W-:Y:S02]  /*e080*/  F2FP.BF16.F32.PACK_AB R172, R29, R172 ;  /* 0x000000ac1dac723e */ /* 0x000fe400000010ff */
[----:B------:R-:W-:Y:S02]  /*e090*/  F2FP.BF16.F32.PACK_AB R174, R31, R174 ;  /* 0x000000ae1fae723e */ /* 0x000fe400000010ff */
[----:B------:R-:W2:Y:S01]  /*e0a0*/  MUFU.EX2 R14, R14 ;  /* 0x0000000e000e7308 */ /* 0x000ea20000000800 */
[----:B-1----:R-:W-:Y:S01]  /*e0b0*/  FADD.FTZ R8, R12, R27 ;  /* 0x0000001b0c087221 */ /* 0x002fe20000010000 */
[----:B------:R-:W-:Y:S02]  /*e0c0*/  F2FP.BF16.F32.PACK_AB R163, R30, R163 ;  /* 0x000000a31ea3723e */ /* 0x000fe400000010ff */
[----:B------:R-:W-:Y:S02]  /*e0d0*/  F2FP.BF16.F32.PACK_AB R167, R12, R167 ;  /* 0x000000a70ca7723e */ /* 0x000fe400000010ff */
[----:B------:R-:W-:-:S02]  /*e0e0*/  MOV R96, R151 ;  /* 0x0000009700607202 */ /* 0x000fc40000000f00 */
[----:B------:R-:W1:Y:S01]  /*e0f0*/  MUFU.EX2 R171, R171 ;  /* 0x000000ab00ab7308 */ /* 0x000e620000000800 */
[----:B0-----:R-:W-:-:S07]  /*e100*/  FADD.FTZ R27, R169, R8 ;  /* 0x00000008a91b7221 */ /* 0x001fce0000010000 */
[----:B------:R-:W0:Y:S01]  /*e110*/  MUFU.EX2 R20, R20 ;  /* 0x0000001400147308 */ /* 0x000e220000000800 */
[C---:B--2---:R-:W-:Y:S01]  /*e120*/  FADD.FTZ R8, R14.reuse, R27 ;  /* 0x0000001b0e087221 */ /* 0x044fe20000010000 */
[----:B------:R-:W-:Y:S01]  /*e130*/  FADD.FTZ R27, R31, R36 ;  /* 0x000000241f1b7221 */ /* 0x000fe20000010000 */
[----:B------:R-:W-:-:S03]  /*e140*/  F2FP.BF16.F32.PACK_AB R169, R14, R169 ;  /* 0x000000a90ea9723e */ /* 0x000fc600000010ff */
[----:B------:R-:W-:Y:S01]  /*e150*/  FADD.FTZ R36, R176, R27 ;  /* 0x0000001bb0247221 */ /* 0x000fe20000010000 */
[----:B------:R-:W-:Y:S01]  /*e160*/  F2FP.BF16.F32.PACK_AB R176, R33, R176 ;  /* 0x000000b021b0723e */ /* 0x000fe200000010ff */
[----:B------:R-:W2:Y:S01]  /*e170*/  MUFU.EX2 R173, R173 ;  /* 0x000000ad00ad7308 */ /* 0x000ea20000000800 */
[----:B-1----:R-:W-:Y:S01]  /*e180*/  FADD.FTZ R3, R171, R8 ;  /* 0x00000008ab037221 */ /* 0x002fe20000010000 */
[----:B------:R-:W-:-:S04]  /*e190*/  FADD.FTZ R27, R33, R36 ;  /* 0x00000024211b7221 */ /* 0x000fc80000010000 */
[----:B------:R-:W-:Y:S01]  /*e1a0*/  FADD.FTZ R36, R178, R27 ;  /* 0x0000001bb2247221 */ /* 0x000fe20000010000 */
[C---:B------:R-:W-:Y:S01]  /*e1b0*/  F2FP.BF16.F32.PACK_AB R178, R35.reuse, R178 ;  /* 0x000000b223b2723e */ /* 0x040fe200000010ff */
[----:B------:R-:W1:Y:S01]  /*e1c0*/  MUFU.EX2 R24, R24 ;  /* 0x0000001800187308 */ /* 0x000e620000000800 */
[C---:B0-----:R-:W-:Y:S01]  /*e1d0*/  FADD.FTZ R8, R20.reuse, R3 ;  /* 0x0000000314087221 */ /* 0x041fe20000010000 */
[----:B------:R-:W-:Y:S01]  /*e1e0*/  FADD.FTZ R27, R35, R36 ;  /* 0x00000024231b7221 */ /* 0x000fe20000010000 */
[----:B------:R-:W-:-:S03]  /*e1f0*/  F2FP.BF16.F32.PACK_AB R171, R20, R171 ;  /* 0x000000ab14ab723e */ /* 0x000fc600000010ff */
[----:B------:R-:W-:Y:S02]  /*e200*/  FADD.FTZ R36, R180, R27 ;  /* 0x0000001bb4247221 */ /* 0x000fe40000010000 */
[----:B------:R-:W0:Y:S01]  /*e210*/  MUFU.EX2 R175, R175 ;  /* 0x000000af00af7308 */ /* 0x000e220000000800 */
[----:B--2---:R-:W-:-:S07]  /*e220*/  FADD.FTZ R3, R173, R8 ;  /* 0x00000008ad037221 */ /* 0x004fce0000010000 */
[----:B------:R-:W2:Y:S01]  /*e230*/  MUFU.EX2 R28, R28 ;  /* 0x0000001c001c7308 */ /* 0x000ea20000000800 */
[C---:B-1----:R-:W-:Y:S01]  /*e240*/  FADD.FTZ R8, R24.reuse, R3 ;  /* 0x0000000318087221 */ /* 0x042fe20000010000 */
[----:B------:R-:W-:-:S06]  /*e250*/  F2FP.BF16.F32.PACK_AB R173, R24, R173 ;  /* 0x000000ad18ad723e */ /* 0x000fcc00000010ff */
[----:B------:R-:W1:Y:S01]  /*e260*/  MUFU.EX2 R37, R37 ;  /* 0x0000002500257308 */ /* 0x000e620000000800 */
[----:B0-----:R-:W-:-:S07]  /*e270*/  FADD.FTZ R3, R175, R8 ;  /* 0x00000008af037221 */ /* 0x001fce0000010000 */
[----:B------:R-:W0:Y:S01]  /*e280*/  MUFU.EX2 R177, R177 ;  /* 0x000000b100b17308 */ /* 0x000e220000000800 */
[C---:B--2---:R-:W-:Y:S01]  /*e290*/  FADD.FTZ R8, R28.reuse, R3 ;  /* 0x000000031c087221 */ /* 0x044fe20000010000 */
[----:B------:R-:W-:-:S06]  /*e2a0*/  F2FP.BF16.F32.PACK_AB R175, R28, R175 ;  /* 0x000000af1caf723e */ /* 0x000fcc00000010ff */
[----:B------:R-:W2:Y:S01]  /*e2b0*/  MUFU.EX2 R182, R182 ;  /* 0x000000b600b67308 */ /* 0x000ea20000000800 */
[C---:B-1----:R-:W-:Y:S01]  /*e2c0*/  FADD.FTZ R27, R37.reuse, R36 ;  /* 0x00000024251b7221 */ /* 0x042fe20000010000 */
[----:B------:R-:W-:-:S06]  /*e2d0*/  F2FP.BF16.F32.PACK_AB R180, R37, R180 ;  /* 0x000000b425b4723e */ /* 0x000fcc00000010ff */
[----:B------:R-:W1:Y:S01]  /*e2e0*/  MUFU.EX2 R32, R32 ;  /* 0x0000002000207308 */ /* 0x000e620000000800 */
[----:B0-----:R-:W-:-:S07]  /*e2f0*/  FADD.FTZ R3, R177, R8 ;  /* 0x00000008b1037221 */ /* 0x001fce0000010000 */
[----:B------:R-:W0:Y:S01]  /*e300*/  MUFU.EX2 R39, R39 ;  /* 0x0000002700277308 */ /* 0x000e220000000800 */
[----:B--2---:R-:W-:-:S07]  /*e310*/  FADD.FTZ R36, R182, R27 ;  /* 0x0000001bb6247221 */ /* 0x004fce0000010000 */
[----:B------:R-:W2:Y:S01]  /*e320*/  MUFU.EX2 R179, R179 ;  /* 0x000000b300b37308 */ /* 0x000ea20000000800 */
[C---:B-1----:R-:W-:Y:S01]  /*e330*/  FADD.FTZ R8, R32.reuse, R3 ;  /* 0x0000000320087221 */ /* 0x042fe20000010000 */
[----:B------:R-:W-:-:S06]  /*e340*/  F2FP.BF16.F32.PACK_AB R177, R32, R177 ;  /* 0x000000b120b1723e */ /* 0x000fcc00000010ff */
[----:B------:R-:W1:Y:S01]  /*e350*/  MUFU.EX2 R184, R184 ;  /* 0x000000b800b87308 */ /* 0x000e620000000800 */
[C---:B0-----:R-:W-:Y:S01]  /*e360*/  FADD.FTZ R7, R39.reuse, R36 ;  /* 0x0000002427077221 */ /* 0x041fe20000010000 */
[----:B------:R-:W-:-:S06]  /*e370*/  F2FP.BF16.F32.PACK_AB R182, R39, R182 ;  /* 0x000000b627b6723e */ /* 0x000fcc00000010ff */
[----:B------:R-:W0:Y:S01]  /*e380*/  MUFU.EX2 R34, R34 ;  /* 0x0000002200227308 */ /* 0x000e220000000800 */
[----:B--2---:R-:W-:-:S07]  /*e390*/  FADD.FTZ R3, R179, R8 ;  /* 0x00000008b3037221 */ /* 0x004fce0000010000 */
[----:B------:R-:W2:Y:S01]  /*e3a0*/  MUFU.EX2 R41, R41 ;  /* 0x0000002900297308 */ /* 0x000ea20000000800 */
[----:B-1----:R-:W-:-:S07]  /*e3b0*/  FADD.FTZ R8, R184, R7 ;  /* 0x00000007b8087221 */ /* 0x002fce0000010000 */
[----:B------:R-:W1:Y:S01]  /*e3c0*/  MUFU.EX2 R66, R66 ;  /* 0x0000004200427308 */ /* 0x000e620000000800 */
[C---:B0-----:R-:W-:Y:S01]  /*e3d0*/  FADD.FTZ R3, R34.reuse, R3 ;  /* 0x0000000322037221 */ /* 0x041fe20000010000 */
[----:B------:R-:W-:-:S06]  /*e3e0*/  F2FP.BF16.F32.PACK_AB R179, R34, R179 ;  /* 0x000000b322b3723e */ /* 0x000fcc00000010ff */
[----:B------:R-:W0:Y:S01]  /*e3f0*/  MUFU.EX2 R181, R40 ;  /* 0x0000002800b57308 */ /* 0x000e220000000800 */
[C---:B--2---:R-:W-:Y:S01]  /*e400*/  FADD.FTZ R7, R41.reuse, R8 ;  /* 0x0000000829077221 */ /* 0x044fe20000010000 */
[----:B------:R-:W-:-:S06]  /*e410*/  F2FP.BF16.F32.PACK_AB R184, R41, R184 ;  /* 0x000000b829b8723e */ /* 0x000fcc00000010ff */
[----:B------:R-:W2:Y:S01]  /*e420*/  MUFU.EX2 R70, R70 ;  /* 0x0000004600467308 */ /* 0x000ea20000000800 */
[----:B-1----:R-:W-:-:S07]  /*e430*/  FADD.FTZ R8, R66, R3 ;  /* 0x0000000342087221 */ /* 0x002fce0000010000 */
[----:B------:R-:W1:Y:S01]  /*e440*/  MUFU.EX2 R183, R48 ;  /* 0x0000003000b77308 */ /* 0x000e620000000800 */
[C---:B0-----:R-:W-:Y:S01]  /*e450*/  FADD.FTZ R3, R181.reuse, R8 ;  /* 0x00000008b5037221 */ /* 0x041fe20000010000 */
[----:B------:R-:W-:-:S06]  /*e460*/  F2FP.BF16.F32.PACK_AB R181, R181, R66 ;  /* 0x00000042b5b5723e */ /* 0x000fcc00000010ff */
        /* <DEDUP_REMOVED lines=21> */
[----:B------:R2:W3:Y:S01]  /*e5c0*/  MUFU.EX2 R45, R116 ;  /* 0x00000074002d7308 */ /* 0x0004e20000000800 */
[----:B0-----:R-:W-:-:S07]  /*e5d0*/  FADD.FTZ R36, R188, R7 ;  /* 0x00000007bc247221 */ /* 0x001fce0000010000 */
[----:B------:R-:W0:Y:S01]  /*e5e0*/  MUFU.EX2 R189, R56 ;  /* 0x0000003800bd7308 */ /* 0x000e220000000800 */
[----:B-1----:R-:W-:Y:S01]  /*e5f0*/  FADD.FTZ R10, R82, R3 ;  /* 0x00000003520a7221 */ /* 0x002fe20000010000 */
[----:B--2---:R-:W-:-:S06]  /*e600*/  IMAD.MOV.U32 R116, RZ, RZ, R151 ;  /* 0x000000ffff747224 */ /* 0x004fcc00078e0097 */
[----:B------:R-:W1:Y:S01]  /*e610*/  MUFU.EX2 R190, R190 ;  /* 0x000000be00be7308 */ /* 0x000e620000000800 */
[C---:B---3--:R-:W-:Y:S01]  /*e620*/  FADD.FTZ R7, R45.reuse, R36 ;  /* 0x000000242d077221 */ /* 0x048fe20000010000 */
[----:B------:R-:W-:-:S06]  /*e630*/  F2FP.BF16.F32.PACK_AB R188, R45, R188 ;  /* 0x000000bc2dbc723e */ /* 0x000fcc00000010ff */
[----:B------:R-:W2:Y:S01]  /*e640*/  MUFU.EX2 R86, R86 ;  /* 0x0000005600567308 */ /* 0x000ea20000000800 */
[C---:B0-----:R-:W-:Y:S01]  /*e650*/  FADD.FTZ R3, R189.reuse, R10 ;  /* 0x0000000abd037221 */ /* 0x041fe20000010000 */
[----:B------:R-:W-:-:S06]  /*e660*/  F2FP.BF16.F32.PACK_AB R189, R189, R82 ;  /* 0x00000052bdbd723e */ /* 0x000fcc00000010ff */
[----:B------:R-:W0:Y:S01]  /*e670*/  MUFU.EX2 R13, R13 ;  /* 0x0000000d000d7308 */ /* 0x000e220000000800 */
[----:B-1----:R-:W-:-:S07]  /*e680*/  FADD.FTZ R36, R190, R7 ;  /* 0x00000007be247221 */ /* 0x002fce0000010000 */
[----:B------:R-:W1:Y:S01]  /*e690*/  MUFU.EX2 R47, R47 ;  /* 0x0000002f002f7308 */ /* 0x000e620000000800 */
[----:B--2---:R-:W-:Y:S01]  /*e6a0*/  FADD.FTZ R10, R86, R3 ;  /* 0x00000003560a7221 */ /* 0x004fe20000010000 */
[C---:B0-----:R-:W-:Y:S01]  /*e6b0*/  FADD.FTZ R8, R13.reuse, R36 ;  /* 0x000000240d087221 */ /* 0x041fe20000010000 */
[----:B------:R-:W-:Y:S02]  /*e6c0*/  F2FP.BF16.F32.PACK_AB R190, R13, R190 ;  /* 0x000000be0dbe723e */ /* 0x000fe400000010ff */
[C---:B-1----:R-:W-:Y:S01]  /*e6d0*/  FADD.FTZ R3, R47.reuse, R10 ;  /* 0x0000000a2f037221 */ /* 0x042fe20000010000 */
[----:B------:R-:W-:Y:S01]  /*e6e0*/  F2FP.BF16.F32.PACK_AB R191, R47, R86 ;  /* 0x000000562fbf723e */ /* 0x000fe200000010ff */
        /* <DEDUP_REMOVED lines=37> */
[----:B------:R-:W-:-:S07]  /*e940*/  CS2R R88, SRZ ;  /* 0x0000000000587805 */ /* 0x000fce000001ff00 */
.L_x_7160:
[----:B------:R-:W-:Y:S01]  /*e950*/  ISETP.NE.AND P1, PT, R11, 0x1, PT ;  /* 0x000000010b00780c */ /* 0x000fe20003f25270 */
[----:B------:R-:W-:Y:S05]  /*e960*/  YIELD ;  /* 0x0000000000007946 */ /* 0x000fea0003800000 */
[----:B------:R-:W-:Y:S02]  /*e970*/  SEL R158, RZ, 0x1, P1 ;  /* 0x00000001ff9e7807 */ /* 0x000fe40000800000 */
[----:B------:R-:W-:Y:S02]  /*e980*/  ISETP.NE.AND P1, PT, R194, RZ, PT ;  /* 0x000000ffc200720c */ /* 0x000fe40003f25270 */
[----:B------:R-:W-:-:S11]  /*e990*/  LOP3.LUT R158, R7, R158, RZ, 0x3c, !PT ;  /* 0x0000009e079e7212 */ /* 0x000fd600078e3cff */
[----:B------:R-:W-:Y:S05]  /*e9a0*/  @P1 BRA `(.L_x_7149) ;  /* 0x00000000003c1947 */ /* 0x000fea0003800000 */
[----:B------:R-:W-:Y:S05]  /*e9b0*/  @!P0 BRA `(.L_x_7150) ;  /* 0x0000000000048947 */ /* 0x000fea0003800000 */
[----:B------:R-:W-:Y:S01]  /*e9c0*/  BPT.TRAP 0x1 ;  /* 0x000000040000795c */ /* 0x000fe20000300000 */
.L_x_7150:
[----:B------:R-:W-:-:S05]  /*e9d0*/  VIADD R4, R11, 0x1 ;  /* 0x000000010b047836 */ /* 0x000fca0000000000 */
[----:B------:R-:W-:-:S04]  /*e9e0*/  ISETP.NE.AND P2, PT, R4, 0x2, PT ;  /* 0x000000020400780c */ /* 0x000fc80003f45270 */
[----:B------:R-:W-:Y:S02]  /*e9f0*/  SEL R5, R4, RZ, P2 ;  /* 0x000000ff04057207 */ /* 0x000fe40001000000 */
[----:B------:R-:W-:-:S03]  /*ea00*/  SHF.L.U32 R4, R158, 0x1f, RZ ;  /* 0x0000001f9e047819 */ /* 0x000fc600000006ff */
[----:B------:R-:W-:-:S04]  /*ea10*/  IMAD R5, R5, 0x8, R156 ;  /* 0x0000000805057824 */ /* 0x000fc800078e029c */
[----:B------:R0:W1:Y:S01]  /*ea20*/  SYNCS.PHASECHK.TRANS64.TRYWAIT P2, [R5+URZ+0x28830], R4 ;  /* 0x02883004050075a7 */ /* 0x000062000804017f */
[----:B------:R-:W-:Y:S05]  /*ea30*/  @!P0 BRA `(.L_x_7151) ;  /* 0x0000000000048947 */ /* 0x000fea0003800000 */
[----:B------:R-:W-:Y:S01]  /*ea40*/  BPT.TRAP 0x1 ;  /* 0x000000040000795c */ /* 0x000fe20000300000 */
.L_x_7151:
[----:B------:R-:W-:Y:S04]  /*ea50*/  BSSY B0, `(.L_x_7149) ;  /* 0x0000004000007945 */ /* 0x000fe80003800000 */
[----:B-1----:R-:W-:Y:S05]  /*ea60*/  @P2 BRA `(.L_x_7152) ;  /* 0x0000000000082947 */ /* 0x002fea0003800000 */
[----:B------:R-:W1:Y:S02]  /*ea70*/  SYNCS.PHASECHK.TRANS64.TRYWAIT P2, [R5+URZ+0x28830], R4 ;  /* 0x02883004050075a7 */ /* 0x000e64000804017f */
[----:B-1----:R-:W-:Y:S05]  /*ea80*/  @!P2 BRA `(.L_x_7153) ;  /* 0x000000c400aca947 */ /* 0x002fea0003800000 */
.L_x_7152:
[----:B------:R-:W-:Y:S05]  /*ea90*/  BSYNC B0 ;  /* 0x0000000000007941 */ /* 0x000fea0003800000 */
.L_x_7149:
[----:B01----:R-:W0:Y:S01]  /*eaa0*/  S2R R4, SR_TID.X ;  /* 0x0000000000047919 */ /* 0x003e220000002100 */
[----:B------:R-:W-:Y:S01]  /*eab0*/  VIADD R152, R11, 0x1 ;  /* 0x000000010b987836 */ /* 0x000fe20000000000 */
[----:B------:R-:W-:Y:S05]  /*eac0*/  WARPSYNC.ALL ;  /* 0x0000000000007948 */ /* 0x000fea0003800000 */
[C---:B------:R-:W-:Y:S01]  /*ead0*/  ISETP.NE.AND P2, PT, R152.reuse, 0x2, PT ;  /* 0x000000029800780c */ /* 0x040fe20003f45270 */
[----:B------:R-:W-:Y:S01]  /*eae0*/  IMAD.MOV.U32 R5, RZ, RZ, 0x40000040 ;  /* 0x40000040ff057424 */ /* 0x000fe200078e00ff */
[----:B------:R-:W-:Y:S01]  /*eaf0*/  MOV R21, 0x40000040 ;  /* 0x4000004000157802 */ /* 0x000fe20000000f00 */
[----:B------:R-:W-:Y:S01]  /*eb00*/  IMAD.MOV.U32 R15, RZ, RZ, 0x40000040 ;  /* 0x40000040ff0f7424 */ /* 0x000fe200078e00ff */
[----:B------:R-:W-:Y:S01]  /*eb10*/  SEL R152, R152, RZ, P2 ;  /* 0x000000ff98987207 */ /* 0x000fe20001000000 */
[----:B------:R-:W-:Y:S01]  /*eb20*/  IMAD.MOV.U32 R13, RZ, RZ, 0x40000040 ;  /* 0x40000040ff0d7424 */ /* 0x000fe200078e00ff */
        /* <DEDUP_REMOVED lines=8> */
[----:B0-----:R-:W-:-:S05]  /*ebb0*/  SHF.R.U32.HI R4, RZ, 0x7, R4 ;  /* 0x00000007ff047819 */ /* 0x001fca0000011604 */
[----:B------:R-:W-:Y:S02]  /*ebc0*/  VIADD R6, R4, 0x8 ;  /* 0x0000000804067836 */ /* 0x000fe40000000000 */
[----:B------:R-:W-:-:S03]  /*ebd0*/  IMAD R4, R152, 0x800, R0 ;  /* 0x0000080098047824 */ /* 0x000fc600078e0200 */
[----:B------:R0:W-:Y:S01]  /*ebe0*/  BAR.SYNC.DEFER_BLOCKING R6, 0x100 ;  /* 0x000400060000751d */ /* 0x0001e20000010000 */
[C---:B------:R-:W-:Y:S01]  /*ebf0*/  VIADD R14, R4.reuse, 0x2 ;  /* 0x00000002040e7836 */ /* 0x040fe20000000000 */
[C---:B------:R-:W-:Y:S01]  /*ec00*/  R2UR UR6, R4.reuse ;  /* 0x00000000040672ca */ /* 0x040fe200000e0000 */
[C---:B------:R-:W-:Y:S02]  /*ec10*/  VIADD R20, R4.reuse, 0x4 ;  /* 0x0000000404147836 */ /* 0x040fe40000000000 */
        /* <DEDUP_REMOVED lines=9> */
[----:B------:R-:W-:-:S02]  /*ecb0*/  R2UR UR30, R20 ;  /* 0x00000000141e72ca */ /* 0x000fc400000e0000 */
[----:B------:R-:W-:Y:S02]  /*ecc0*/  R2UR UR26, R12 ;  /* 0x000000000c1a72ca */ /* 0x000fe400000e0000 */
[----:B------:R-:W-:Y:S01]  /*ecd0*/  R2UR UR34, R4 ;  /* 0x00000000042272ca */ /* 0x000fe200000e0000 */
[----:B------:R-:W-:-:S06]  /*ece0*/  WARPGROUP.ARRIVE ;  /* 0x00000000000079c5 */ /* 0x000fcc0000000000 */
        /* <DEDUP_REMOVED lines=26> */
.L_x_7155:
[----:B------:R-:W-:Y:S01]  /*ee90*/  SHF.L.U32 R4, R7, 0x1f, RZ ;  /* 0x0000001f07047819 */ /* 0x000fe200000006ff */
[----:B------:R-:W-:-:S04]  /*eea0*/  IMAD R5, R11, 0x8, R156 ;  /* 0x000000080b057824 */ /* 0x000fc800078e029c */
[----:B------:R0:W1:Y:S01]  /*eeb0*/  SYNCS.PHASECHK.TRANS64.TRYWAIT P1, [R5+URZ+0x28850], R4 ;  /* 0x02885004050075a7 */ /* 0x000062000802017f */
[----:B------:R-:W-:Y:S05]  /*eec0*/  @!P0 BRA `(.L_x_7156) ;  /* 0x0000000000048947 */ /* 0x000fea0003800000 */
[----:B------:R-:W-:Y:S01]  /*eed0*/  BPT.TRAP 0x1 ;  /* 0x000000040000795c */ /* 0x000fe20000300000 */
.L_x_7156:
[----:B-1----:R-:W-:Y:S05]  /*eee0*/  @P1 BRA `(.L_x_7154) ;  /* 0x0000000000081947 */ /* 0x002fea0003800000 */
[----:B------:R-:W1:Y:S02]  /*eef0*/  SYNCS.PHASECHK.TRANS64.TRYWAIT P1, [R5+URZ+0x28850], R4 ;  /* 0x02885004050075a7 */ /* 0x000e64000802017f */
[----:B-1----:R-:W-:Y:S05]  /*ef00*/  @!P1 BRA `(.L_x_7157) ;  /* 0x000000c000a09947 */ /* 0x002fea0003800000 */
.L_x_7154:
[----:B01----:R-:W-:Y:S01]  /*ef10*/  VIADD R4, R156, 0x400 ;  /* 0x000004009c047836 */ /* 0x003fe20000000000 */
[----:B------:R-:W-:Y:S05]  /*ef20*/  WARPSYNC.ALL ;  /* 0x0000000000007948 */ /* 0x000fea0003800000 */
[----:B------:R-:W-:Y:S01]  /*ef30*/  SHF.R.U32.HI R4, RZ, 0x4, R4 ;  /* 0x00000004ff047819 */ /* 0x000fe20000011604 */
[----:B------:R-:W-:Y:S01]  /*ef40*/  IMAD.MOV.U32 R5, RZ, RZ, 0x40000040 ;  /* 0x40000040ff057424 */ /* 0x000fe200078e00ff */
[----:B------:R-:W-:Y:S01]  /*ef50*/  WARPGROUP.ARRIVE ;  /* 0x00000000000079c5 */ /* 0x000fe20000000000 */
[----:B------:R-:W-:Y:S01]  /*ef60*/  IMAD.MOV.U32 R7, RZ, RZ, 0x40000040 ;  /* 0x40000040ff077424 */ /* 0x000fe200078e00ff */
[----:B------:R-:W-:-:S04]  /*ef70*/  LOP3.LUT R4, R4, 0x3fff, RZ, 0xc0, !PT ;  /* 0x00003fff04047812 */ /* 0x000fc800078ec0ff */
[----:B------:R-:W0:Y:S01]  /*ef80*/  S2R R12, SR_TID.X ;  /* 0x00000000000c7919 */ /* 0x000e220000002100 */
[----:B------:R-:W-:Y:S01]  /*ef90*/  R2UR UR7, R5 ;  /* 0x00000000050772ca */ /* 0x000fe200000e0000 */
[----:B------:R-:W-:Y:S01]  /*efa0*/  IMAD.MOV.U32 R5, RZ, RZ, 0x40000040 ;  /* 0x40000040ff057424 */ /* 0x000fe200078e00ff */
[----:B------:R-:W-:-:S05]  /*efb0*/  LOP3.LUT R4, R4, 0x4000000, RZ, 0xfc, !PT ;  /* 0x0400000004047812 */ /* 0x000fca00078efcff */
[----:B------:R-:W-:-:S04]  /*efc0*/  IMAD R4, R11, 0x800, R4 ;  /* 0x000008000b047824 */ /* 0x000fc800078e0204 */
[C---:B------:R-:W-:Y:S01]  /*efd0*/  VIADD R6, R4.reuse, 0x80 ;  /* 0x0000008004067836 */ /* 0x040fe20000000000 */
[----:B------:R-:W-:-:S13]  /*efe0*/  R2UR UR6, R4 ;  /* 0x00000000040672ca */ /* 0x000fda00000e0000 */
[----:B------:R-:W-:Y:S01]  /*eff0*/  HGMMA.64x128x16.F32.BF16 R88, R160, gdesc[UR4].tnspB, R88, gsb0 ;  /* 0x41e00004a0587df0 */ /* 0x000fe20008001858 */
[----:B------:R-:W-:Y:S02]  /*f000*/  R2UR UR6, R6 ;  /* 0x00000000060672ca */ /* 0x000fe400000e0000 */
[----:B------:R-:W-:Y:S01]  /*f010*/  R2UR UR7, R7 ;  /* 0x00000000070772ca */ /* 0x000fe200000e0000 */
[----:B------:R-:W-:Y:S01]  /*f020*/  IMAD.MOV.U32 R7, RZ, RZ, 0x40000040 ;  /* 0x40000040ff077424 */ /* 0x000fe200078e00ff */
[----:B------:R-:W-:Y:S02]  /*f030*/  IADD3 R6, R4, 0x100, RZ ;  /* 0x0000010004067810 */ /* 0x000fe40007ffe0ff */
[----:B0-----:R-:W-:Y:S01]  /*f040*/  SHF.R.U32.HI R12, RZ, 0x7, R12 ;  /* 0x00000007ff0c7819 */ /* 0x001fe2000001160c */
[----:B------:R-:W-:Y:S02]  /*f050*/  WARPGROUP.DEPBAR.LE gsb0, 0x0 ;  /* 0x00008000000079c5 */ /* 0x000fe40000010000 */
[----:B------:R-:W-:-:S06]  /*f060*/  WARPGROUP.ARRIVE ;  /* 0x00000000000079c5 */ /* 0x000fcc0000000000 */
[----:B------:R-:W-:Y:S01]  /*f070*/  HGMMA.64x128x16.F32.BF16 R88, R164, gdesc[UR4].tnspB, R88, gsb0 ;  /* 0x41e00004a4587df0 */ /* 0x000fe20008001858 */
[----:B------:R-:W-:Y:S01]  /*f080*/  R2UR UR6, R6 ;  /* 0x00000000060672ca */ /* 0x000fe200000e0000 */
[----:B------:R-:W-:Y:S01]  /*f090*/  VIADD R6, R4, 0x180 ;  /* 0x0000018004067836 */ /* 0x000fe20000000000 */
[----:B------:R-:W-:Y:S01]  /*f0a0*/  R2UR UR7, R7 ;  /* 0x00000000070772ca */ /* 0x000fe200000e0000 */
[----:B------:R-:W-:Y:S01]  /*f0b0*/  IMAD.MOV.U32 R7, RZ, RZ, 0x40000040 ;  /* 0x40000040ff077424 */ /* 0x000fe200078e00ff */
[----:B------:R-:W-:Y:S02]  /*f0c0*/  WARPGROUP.DEPBAR.LE gsb0, 0x0 ;  /* 0x00008000000079c5 */ /* 0x000fe40000010000 */
[----:B------:R-:W-:-:S09]  /*f0d0*/  WARPGROUP.ARRIVE ;  /* 0x00000000000079c5 */ /* 0x000fd20000000000 */
        /* <DEDUP_REMOVED lines=16> */
[C---:B------:R-:W-:Y:S01]  /*f1e0*/  VIADD R6, R4.reuse, 0x300 ;  /* 0x0000030004067836 */ /* 0x040fe20000000000 */
[----:B------:R-:W-:Y:S01]  /*f1f0*/  R2UR UR7, R7 ;  /* 0x00000000070772ca */ /* 0x000fe200000e0000 */
[----:B------:R-:W-:Y:S02]  /*f200*/  IMAD.MOV.U32 R7, RZ, RZ, 0x40000040 ;  /* 0x40000040ff077424 */ /* 0x000fe400078e00ff */
[----:B------:R-:W-:Y:S01]  /*f210*/  VIADD R4, R4, 0x380 ;  /* 0x0000038004047836 */ /* 0x000fe20000000000 */
[----:B------:R-:W-:Y:S02]  /*f220*/  WARPGROUP.DEPBAR.LE gsb0, 0x0 ;  /* 0x00008000000079c5 */ /* 0x000fe40000010000 */
[----:B------:R-:W-:-:S07]  /*f230*/  WARPGROUP.ARRIVE ;  /* 0x00000000000079c5 */ /* 0x000fce0000000000 */
[----:B------:R-:W-:Y:S01]  /*f240*/  HGMMA.64x128x16.F32.BF16 R88, R180, gdesc[UR4].tnspB, R88, gsb0 ;  /* 0x41e00004b4587df0 */ /* 0x000fe20008001858 */
[----:B------:R-:W-:Y:S02]  /*f250*/  R2UR UR6, R6 ;  /* 0x00000000060672ca */ /* 0x000fe400000e0000 */
[----:B------:R-:W-:Y:S01]  /*f260*/  R2UR UR7, R7 ;  /* 0x00000000070772ca */ /* 0x000fe200000e0000 */
[----:B------:R-:W-:Y:S02]  /*f270*/  WARPGROUP.DEPBAR.LE gsb0, 0x0 ;  /* 0x00008000000079c5 */ /* 0x000fe40000010000 */
[----:B------:R-:W-:-:S10]  /*f280*/  WARPGROUP.ARRIVE ;  /* 0x00000000000079c5 */ /* 0x000fd40000000000 */
[----:B------:R-:W-:Y:S01]  /*f290*/  HGMMA.64x128x16.F32.BF16 R88, R184, gdesc[UR4].tnspB, R88, gsb0 ;  /* 0x41e00004b8587df0 */ /* 0x000fe20008001858 */
[----:B------:R-:W-:Y:S02]  /*f2a0*/  R2UR UR6, R4 ;  /* 0x00000000040672ca */ /* 0x000fe400000e0000 */
[----:B------:R-:W-:Y:S02]  /*f2b0*/  R2UR UR7, R5 ;  /* 0x00000000050772ca */ /* 0x000fe400000e0000 */
[----:B------:R-:W-:Y:S01]  /*f2c0*/  IADD3 R4, -R12, 0xb, RZ ;  /* 0x0000000b0c047810 */ /* 0x000fe20007ffe1ff */
[----:B------:R-:W-:Y:S02]  /*f2d0*/  WARPGROUP.DEPBAR.LE gsb0, 0x0 ;  /* 0x00008000000079c5 */ /* 0x000fe40000010000 */
[----:B------:R-:W-:-:S08]  /*f2e0*/  WARPGROUP.ARRIVE ;  /* 0x00000000000079c5 */ /* 0x000fd00000000000 */
[----:B------:R-:W-:Y:S03]  /*f2f0*/  HGMMA.64x128x16.F32.BF16 R88, R188, gdesc[UR4].tnspB, R88, gsb0 ;  /* 0x41e00004bc587df0 */ /* 0x000fe60008001858 */
[----:B------:R-:W-:Y:S02]  /*f300*/  WARPGROUP.DEPBAR.LE gsb0, 0x0 ;  /* 0x00008000000079c5 */ /* 0x000fe40000010000 */
[----:B------:R0:W-:Y:S06]  /*f310*/  BAR.ARV R4, 0x100 ;  /* 0x000400040000751d */ /* 0x0001ec0000002000 */
[----:B------:R-:W-:Y:S05]  /*f320*/  @!P0 BRA `(.L_x_7158) ;  /* 0x0000000000048947 */ /* 0x000fea0003800000 */
[----:B------:R-:W-:Y:S01]  /*f330*/  BPT.TRAP 0x1 ;  /* 0x000000040000795c */ /* 0x000fe20000300000 */
.L_x_7158:
[----:B0-----:R-:W-:Y:S02]  /*f340*/  FMNMX.FTZ R4, R24, R10, !PT ;  /* 0x0000000a18047209 */ /* 0x001fe40007810000 */
        /* <DEDUP_REMOVED lines=67> */
[----:B------:R-:W0:Y:S01]  /*f780*/  SHFL.BFLY PT, R4, R13, 0x1, 0x1f ;  /* 0x0c201f000d047f89 */ /* 0x000e2200000e0000 */
[----:B------:R-:W1:Y:S03]  /*f790*/  LDC R5, c[0x0][0x988] ;  /* 0x00026200ff057b82 */ /* 0x000e660000000800 */
[----:B------:R-:W2:Y:S01]  /*f7a0*/  SHFL.BFLY PT, R15, R14, 0x1, 0x1f ;  /* 0x0c201f000e0f7f89 */ /* 0x000ea200000e0000 */
[----:B0-----:R-:W-:Y:S02]  /*f7b0*/  FMNMX.FTZ R4, R13, R4, !PT ;  /* 0x000000040d047209 */ /* 0x001fe40007810000 */
[----:B--2---:R-:W-:-:S03]  /*f7c0*/  FMNMX.FTZ R6, R14, R15, !PT ;  /* 0x0000000f0e067209 */ /* 0x004fc60007810000 */
[C---:B------:R-:W-:Y:S01]  /*f7d0*/  FADD.FTZ R10, -R4.reuse, R10 ;  /* 0x0000000a040a7221 */ /* 0x040fe20000010100 */
[----:B-1----:R-:W-:-:S03]  /*f7e0*/  FMUL.FTZ R12, R4, R5 ;  /* 0x00000005040c7220 */ /* 0x002fc60000410000 */
[-C--:B------:R-:W-:Y:S01]  /*f7f0*/  FMUL.FTZ R15, R10, R5.reuse ;  /* 0x000000050a0f7220 */ /* 0x080fe20000410000 */
[-CC-:B------:R-:W-:Y:S01]  /*f800*/  FFMA.FTZ R162, R28, R5.reuse, -R12.reuse ;  /* 0x000000051ca27223 */ /* 0x180fe2000001080c */
[C---:B------:R-:W-:Y:S01]  /*f810*/  FADD.FTZ R10, -R6.reuse, R9 ;  /* 0x00000009060a7221 */ /* 0x040fe20000010100 */
[-C--:B------:R-:W-:Y:S01]  /*f820*/  FMUL.FTZ R28, R6, R5.reuse ;  /* 0x00000005061c7220 */ /* 0x080fe20000410000 */
[-CC-:B------:R-:W-:Y:S01]  /*f830*/  FFMA.FTZ R171, R45, R5.reuse, -R12.reuse ;  /* 0x000000052dab7223 */ /* 0x180fe2000001080c */
[-CC-:B------:R-:W-:Y:S01]  /*f840*/  FFMA.FTZ R160, R24, R5.reuse, -R12.reuse ;  /* 0x0000000518a07223 */ /* 0x180fe2000001080c */
[-C--:B------:R-:W-:Y:S01]  /*f850*/  FFMA.FTZ R45, R49, R5.reuse, -R12 ;  /* 0x00000005312d7223 */ /* 0x080fe2000001080c */
[-C--:B------:R-:W-:Y:S01]  /*f860*/  FMUL.FTZ R10, R10, R5.reuse ;  /* 0x000000050a0a7220 */ /* 0x080fe20000410000 */
[-C--:B------:R-:W-:Y:S01]  /*f870*/  FFMA.FTZ R49, R26, R5.reuse, -R28 ;  /* 0x000000051a317223 */ /* 0x080fe2000001081c */
[-CC-:B------:R-:W-:Y:S01]  /*f880*/  FFMA.FTZ R161, R25, R5.reuse, -R12.reuse ;  /* 0x0000000519a17223 */ /* 0x180fe2000001080c */
[-C--:B------:R-:W-:Y:S01]  /*f890*/  FFMA.FTZ R164, R32, R5.reuse, -R12 ;  /* 0x0000000520a47223 */ /* 0x080fe2000001080c */
[-C--:B------:R-:W-:Y:S01]  /*f8a0*/  FFMA.FTZ R32, R27, R5.reuse, -R28 ;  /* 0x000000051b207223 */ /* 0x080fe2000001081c */
        /* <DEDUP_REMOVED lines=25> */
[-CC-:B0-----:R-:W-:Y:S01]  /*fa40*/  FFMA.FTZ R15, R77, R5.reuse, -R12.reuse ;  /* 0x000000054d0f7223 */ /* 0x181fe2000001080c */
[-CC-:B------:R-:W-:Y:S01]  /*fa50*/  FFMA.FTZ R188, R80, R5.reuse, -R12.reuse ;  /* 0x0000000550bc7223 */ /* 0x180fe2000001080c */
[-CC-:B------:R-:W-:Y:S01]  /*fa60*/  FFMA.FTZ R13, R81, R5.reuse, -R12.reuse ;  /* 0x00000005510d7223 */ /* 0x180fe2000001080c */
[-CC-:B------:R-:W-:Y:S01]  /*fa70*/  FFMA.FTZ R190, R84, R5.reuse, -R12.reuse ;  /* 0x0000000554be7223 */ /* 0x180fe2000001080c */
[-C--:B------:R-:W-:Y:S01]  /*fa80*/  FFMA.FTZ R9, R85, R5.reuse, -R12 ;  /* 0x0000000555097223 */ /* 0x080fe2000001080c */
[-CC-:B------:R-:W-:Y:S01]  /*fa90*/  FFMA.FTZ R12, R30, R5.reuse, -R28.reuse ;  /* 0x000000051e0c7223 */ /* 0x180fe2000001081c */
[-CC-:B------:R-:W-:Y:S01]  /*faa0*/  FFMA.FTZ R27, R31, R5.reuse, -R28.reuse ;  /* 0x000000051f1b7223 */ /* 0x180fe2000001081c */
[----:B------:R-:W0:Y:S01]  /*fab0*/  MUFU.EX2 R161, R161 ;  /* 0x000000a100a17308 */ /* 0x000e220000000800 */
[-CC-:B------:R-:W-:Y:S01]  /*fac0*/  FFMA.FTZ R14, R34, R5.reuse, -R28.reuse ;  /* 0x00000005220e7223 */ /* 0x180fe2000001081c */
[-C--:B------:R-:W-:Y:S01]  /*fad0*/  FFMA.FTZ R31, R35, R5.reuse, -R28 ;  /* 0x00000005231f7223 */ /* 0x080fe2000001081c */
[----:B-1----:R-:W-:Y:S01]  /*fae0*/  FFMA.FTZ R8, R7, R8, R160 ;  /* 0x0000000807087223 */ /* 0x002fe200000100a0 */
[-CC-:B------:R-:W-:Y:S01]  /*faf0*/  FFMA.FTZ R35, R39, R5.reuse, -R28.reuse ;  /* 0x0000000527237223 */ /* 0x180fe2000001081c */
[-CC-:B------:R-:W-:Y:S01]  /*fb00*/  FFMA.FTZ R20, R38, R5.reuse, -R28.reuse ;  /* 0x0000000526147223 */ /* 0x180fe2000001081c */
[-CC-:B------:R-:W-:Y:S01]  /*fb10*/  FFMA.FTZ R39, R43, R5.reuse, -R28.reuse ;  /* 0x000000052b277223 */ /* 0x180fe2000001081c */
[--C-:B------:R-:W-:Y:S01]  /*fb20*/  FFMA.FTZ R43, R47, R5, -R28.reuse ;  /* 0x000000052f2b7223 */ /* 0x100fe2000001081c */
        /* <DEDUP_REMOVED lines=13> */
[-CC-:B------:R-:W-:Y:S01]  /*fc00*/  FFMA.FTZ R38, R63, R5.reuse, -R28.reuse ;  /* 0x000000053f267223 */ /* 0x180fe2000001081c */
[-CC-:B------:R-:W-:Y:S01]  /*fc10*/  FFMA.FTZ R181, R66, R5.reuse, -R28.reuse ;  /* 0x0000000542b57223 */ /* 0x180fe2000001081c */
[-CC-:B------:R-:W-:Y:S01]  /*fc20*/  FFMA.FTZ R183, R70, R5.reuse, -R28.reuse ;  /* 0x0000000546b77223 */ /* 0x180fe2000001081c */
[----:B------:R-:W0:Y:S01]  /*fc30*/  MUFU.EX2 R12, R12 ;  /* 0x0000000c000c7308 */ /* 0x000e220000000800 */
[----:B-1----:R-:W-:Y:S01]  /*fc40*/  FADD.FTZ R3, R32, R3 ;  /* 0x0000000320037221 */ /* 0x002fe20000010000 */
[-CC-:B------:R-:W-:Y:S01]  /*fc50*/  FFMA.FTZ R185, R74, R5.reuse, -R28.reuse ;  /* 0x000000054ab97223 */ /* 0x180fe2000001081c */
[-CC-:B------:R-:W-:Y:S01]  /*fc60*/  FFMA.FTZ R187, R78, R5.reuse, -R28.reuse ;  /* 0x000000054ebb7223 */ /* 0x180fe2000001081c */
[-CC-:B------:R-:W-:Y:S01]  /*fc70*/  FFMA.FTZ R189, R82, R5.reuse, -R28.reuse ;  /* 0x0000000552bd7223 */ /* 0x180fe2000001081c */
[----:B------:R-:W-:-:S03]  /*fc80*/  FFMA.FTZ R191, R86, R5, -R28 ;  /* 0x0000000556bf7223 */ /* 0x000fc6000001081c */
        /* <DEDUP_REMOVED lines=33> */
[----:B------:R-:W-:-:S06]  /*fea0*/  FFMA.FTZ R42, R71, R5, -R28 ;  /* 0x00000005472a7223 */ /* 0x000fcc000001081c */
        /* <DEDUP_REMOVED lines=48> */
[-CC-:B------:R-:W-:Y:S01]  /*101b0*/  FFMA.FTZ R48, R83, R5.reuse, -R28.reuse ;  /* 0x0000000553307223 */ /* 0x180fe2000001081c */
[----:B------:R-:W-:-:S05]  /*101c0*/  FFMA.FTZ R28, R87, R5, -R28 ;  /* 0x00000005571c7223 */ /* 0x000fca000001081c */
        /* <DEDUP_REMOVED lines=10> */
[----:B------:R-:W-:-:S05]  /*10270*/  LEA R3, R152, R156, 0x3 ;  /* 0x0000009c98037211 */ /* 0x000fca00078e18ff */
[----:B------:R-:W-:Y:S01]  /*10280*/  VIADD R3, R3, 0x28840 ;  /* 0x0002884003037836 */ /* 0x000fe20000000000 */
[----:B------:R-:W0:Y:S01]  /*10290*/  MUFU.EX2 R21, R21 ;  /* 0x0000001500157308 */ /* 0x000e220000000800 */
[----:B-1----:R-:W-:-:S03]  /*102a0*/  FADD.FTZ R50, R184, R47 ;  /* 0x0000002fb8327221 */ /* 0x002fc60000010000 */
[----:B------:R-:W-:-:S04]  /*102b0*/  PRMT R3, R222, 0x654, R3 ;  /* 0x00000654de037816 */ /* 0x000fc80000000003 */
[----:B------:R-:W1:Y:S01]  /*102c0*/  MUFU.EX2 R44, R44 ;  /* 0x0000002c002c7308 */ /* 0x000e620000000800 */
[----:B--2---:R-:W-:Y:S01]  /*102d0*/  FADD.FTZ R47, R185, R8 ;  /* 0x00000008b92f7221 */ /* 0x004fe20000010000 */
[----:B------:R2:W-:Y:S06]  /*102e0*/  SYNCS.ARRIVE.TRANS64.RED.A1T0 RZ, [R3+URZ], RZ ;  /* 0x000000ff03ff79a7 */ /* 0x0005ec000810043f */
[----:B------:R-:W3:Y:S01]  /*102f0*/  MUFU.EX2 R186, R186 ;  /* 0x000000ba00ba7308 */ /* 0x000ee20000000800 */
[----:B0-----:R-:W-:-:S07]  /*10300*/  FADD.FTZ R51, R21, R50 ;  /* 0x0000003215337221 */ /* 0x001fce0000010000 */
[----:B------:R-:W0:Y:S01]  /*10310*/  MUFU.EX2 R187, R187 ;  /* 0x000000bb00bb7308 */ /* 0x000e220000000800 */
[----:B-1----:R-:W-:-:S07]  /*10320*/  FADD.FTZ R8, R44, R47 ;  /* 0x0000002f2c087221 */ /* 0x002fce0000010000 */
[----:B------:R-:W2:Y:S01]  /*10330*/  MUFU.EX2 R15, R15 ;  /* 0x0000000f000f7308 */ /* 0x000ea20000000800 */
[----:B---3--:R-:W-:-:S07]  /*10340*/  FADD.FTZ R50, R186, R51 ;  /* 0x00000033ba327221 */ /* 0x008fce0000010000 */
        /* <DEDUP_REMOVED lines=22> */
.L_x_7159:
[----:B------:R-:W-:Y:S01]  /*104b0*/  IMAD R11, R11, 0x8, R156 ;  /* 0x000000080b0b7824 */ /* 0x000fe200078e029c */
[----:B------:R-:W-:Y:S01]  /*104c0*/  ISETP.GT.AND P1, PT, R210, RZ, PT ;  /* 0x000000ffd200720c */ /* 0x000fe20003f24270 */
[-C--:B------:R-:W-:Y:S01]  /*104d0*/  FMUL.FTZ R88, R88, R7.reuse ;  /* 0x0000000758587220 */ /* 0x080fe20000410000 */
[----:B------:R-:W-:Y:S01]  /*104e0*/  F2FP.BF16.F32.PACK_AB R160, R161, R160 ;  /* 0x000000a0a1a0723e */ /* 0x000fe200000010ff */
[----:B------:R-:W-:Y:S01]  /*104f0*/  VIADD R11, R11, 0x28860 ;  /* 0x000288600b0b7836 */ /* 0x000fe20000000000 */
[----:B------:R-:W-:Y:S01]  /*10500*/  F2FP.BF16.F32.PACK_AB R162, R163, R162 ;  /* 0x000000a2a3a2723e */ /* 0x000fe200000010ff */
[-C--:B------:R-:W-:Y:S01]  /*10510*/  FMUL.FTZ R89, R89, R7.reuse ;  /* 0x0000000759597220 */ /* 0x080fe20000410000 */
[----:B------:R-:W-:Y:S01]  /*10520*/  F2FP.BF16.F32.PACK_AB R164, R165, R164 ;  /* 0x000000a4a5a4723e */ /* 0x000fe200000010ff */
[-C--:B------:R-:W-:Y:S01]  /*10530*/  FMUL.FTZ R92, R92, R7.reuse ;  /* 0x000000075c5c7220 */ /* 0x080fe20000410000 */
[----:B------:R-:W-:Y:S01]  /*10540*/  PRMT R11, R222, 0x654, R11 ;  /* 0x00000654de0b7816 */ /* 0x000fe2000000000b */
[-C--:B------:R-:W-:Y:S01]  /*10550*/  FMUL.FTZ R93, R93, R7.reuse ;  /* 0x000000075d5d7220 */ /* 0x080fe20000410000 */
[----:B------:R-:W-:Y:S01]  /*10560*/  F2FP.BF16.F32.PACK_AB R166, R167, R166 ;  /* 0x000000a6a7a6723e */ /* 0x000fe200000010ff */
[-C--:B------:R-:W-:Y:S01]  /*10570*/  FMUL.FTZ R96, R96, R7.reuse ;  /* 0x0000000760607220 */ /* 0x080fe20000410000 */
[----:B------:R0:W-:Y:S01]  /*10580*/  SYNCS.ARRIVE.TRANS64.RED.A1T0 RZ, [R11+URZ], RZ ;  /* 0x000000ff0bff79a7 */ /* 0x0001e2000810043f */
[----:B------:R-:W-:Y:S01]  /*10590*/  F2FP.BF16.F32.PACK_AB R168, R169, R168 ;  /* 0x000000a8a9a8723e */ /* 0x000fe200000010ff */
[-C--:B------:R-:W-:Y:S01]  /*105a0*/  FMUL.FTZ R97, R97, R7.reuse ;  /* 0x0000000761617220 */ /* 0x080fe20000410000 */
[----:B------:R-:W-:Y:S01]  /*105b0*/  F2FP.BF16.F32.PACK_AB R170, R171, R170 ;  /* 0x000000aaabaa723e */ /* 0x000fe200000010ff */
[-C--:B------:R-:W-:Y:S01]  /*105c0*/  FMUL.FTZ R100, R100, R7.reuse ;  /* 0x0000000764647220 */ /* 0x080fe20000410000 */
[----:B------:R-:W-:Y:S01]  /*105d0*/  F2FP.BF16.F32.PACK_AB R190, R9, R190 ;  /* 0x000000be09be723e */ /* 0x000fe200000010ff */
        /* <DEDUP_REMOVED lines=58> */
[----:B------:R-:W-:Y:S01]  /*10980*/  VIADD R210, R210, 0xffffffff ;  /* 0xffffffffd2d27836 */ /* 0x000fe20000000000 */
[----:B------:R-:W-:Y:S01]  /*10990*/  F2FP.BF16.F32.PACK_AB R163, R27, R12 ;  /* 0x0000000c1ba3723e */ /* 0x000fe200000010ff */
[----:B------:R-:W-:Y:S01]  /*109a0*/  IMAD.MOV.U32 R9, RZ, RZ, R6 ;  /* 0x000000ffff097224 */ /* 0x000fe200078e0006 */
[----:B------:R-:W-:Y:S01]  /*109b0*/  F2FP.BF16.F32.PACK_AB R165, R31, R14 ;  /* 0x0000000e1fa5723e */ /* 0x000fe200000010ff */
[----:B------:R-:W-:Y:S01]  /*109c0*/  IMAD.MOV.U32 R10, RZ, RZ, R4 ;  /* 0x000000ffff0a7224 */ /* 0x000fe200078e0004 */
[----:B------:R-:W-:Y:S01]  /*109d0*/  F2FP.BF16.F32.PACK_AB R167, R35, R20 ;  /* 0x0000001423a7723e */ /* 0x000fe200000010ff */
[----:B------:R-:W-:Y:S01]  /*109e0*/  IMAD.MOV.U32 R7, RZ, RZ, R158 ;  /* 0x000000ffff077224 */ /* 0x000fe200078e009e */
[----:B------:R-:W-:Y:S01]  /*109f0*/  F2FP.BF16.F32.PACK_AB R169, R39, R24 ;  /* 0x0000001827a9723e */ /* 0x000fe200000010ff */
[----:B0-----:R-:W-:Y:S01]  /*10a00*/  IMAD.MOV.U32 R11, RZ, RZ, R152 ;  /* 0x000000ffff0b7224 */ /* 0x001fe200078e0098 */
        /* <DEDUP_REMOVED lines=21> */
.L_x_7148:
[----:B------:R-:W-:Y:S05]  /*10b60*/  WARPSYNC.ALL ;  /* 0x0000000000007948 */ /* 0x000fea0003800000 */
[----:B------:R-:W-:Y:S06]  /*10b70*/  BAR.ARV 0x8, 0x180 ;  /* 0x0206000000007b1d */ /* 0x000fec0000002000 */
[----:B------:R-:W-:Y:S05]  /*10b80*/  @!P0 BRA `(.L_x_7161) ;  /* 0x0000000000048947 */ /* 0x000fea0003800000 */
[----:B------:R-:W-:Y:S01]  /*10b90*/  BPT.TRAP 0x1 ;  /* 0x000000040000795c */ /* 0x000fe20000300000 */
.L_x_7161:
[----:B------:R-:W-:Y:S01]  /*10ba0*/  IMAD R13, R152, 0x8, R156 ;  /* 0x00000008980d7824 */ /* 0x000fe200078e029c */
[----:B------:R-:W-:-:S04]  /*10bb0*/  SHF.L.U32 R0, R158, 0x1f, RZ ;  /* 0x0000001f9e007819 */ /* 0x000fc800000006ff */
[----:B------:R0:W1:Y:S01]  /*10bc0*/  SYNCS.PHASECHK.TRANS64.TRYWAIT P1, [R13+URZ+0x28850], R0 ;  /* 0x028850000d0075a7 */ /* 0x000062000802017f */
[----:B------:R-:W-:Y:S05]  /*10bd0*/  @!P0 BRA `(.L_x_7162) ;  /* 0x0000000000048947 */ /* 0x000fea0003800000 */
[----:B------:R-:W-:Y:S01]  /*10be0*/  BPT.TRAP 0x1 ;  /* 0x000000040000795c */ /* 0x000fe20000300000 */
.L_x_7162:
[----:B------:R-:W-:-:S05]  /*10bf0*/  VIADD R156, R156, 0x400 ;  /* 0x000004009c9c7836 */ /* 0x000fca0000000000 */
[----:B------:R-:W-:-:S04]  /*10c00*/  SHF.R.U32.HI R156, RZ, 0x4, R156 ;  /* 0x00000004ff9c7819 */ /* 0x000fc8000001169c */
[----:B------:R-:W-:-:S04]  /*10c10*/  LOP3.LUT R156, R156, 0x3fff, RZ, 0xc0, !PT ;  /* 0x00003fff9c9c7812 */ /* 0x000fc800078ec0ff */
[----:B------:R-:W-:Y:S01]  /*10c20*/  LOP3.LUT R11, R156, 0x4000000, RZ, 0xfc, !PT ;  /* 0x040000009c0b7812 */ /* 0x000fe200078efcff */
[----:B-1----:R-:W-:Y:S06]  /*10c30*/  @P1 BRA `(.L_x_7163) ;  /* 0x0000000000081947 */ /* 0x002fec0003800000 */
[----:B------:R-:W1:Y:S02]  /*10c40*/  SYNCS.PHASECHK.TRANS64.TRYWAIT P1, [R13+URZ+0x28850], R0 ;  /* 0x028850000d0075a7 */ /* 0x000e64000802017f */
[----:B-1----:R-:W-:Y:S05]  /*10c50*/  @!P1 BRA `(.L_x_7164) ;  /* 0x000000a400609947 */ /* 0x002fea0003800000 */
.L_x_7163:
[----:B------:R-:W-:Y:S01]  /*10c60*/  IMAD R10, R152, 0x800, R11 ;  /* 0x00000800980a7824 */ /* 0x000fe200078e020b */
[----:B------:R-:W-:Y:S01]  /*10c70*/  MOV R11, 0x40000040 ;  /* 0x40000040000b7802 */ /* 0x000fe20000000f00 */
[----:B------:R-:W-:Y:S05]  /*10c80*/  WARPSYNC.ALL ;  /* 0x0000000000007948 */ /* 0x000fea0003800000 */
[C---:B------:R-:W-:Y:S01]  /*10c90*/  R2UR UR6, R10.reuse ;  /* 0x000000000a0672ca */ /* 0x040fe200000e0000 */
[----:B------:R-:W-:Y:S01]  /*10ca0*/  WARPGROUP.ARRIVE ;  /* 0x00000000000079c5 */ /* 0x000fe20000000000 */
[----:B------:R-:W-:Y:S01]  /*10cb0*/  R2UR UR7, R11 ;  /* 0x000000000b0772ca */ /* 0x000fe200000e0000 */
[----:B------:R-:W-:Y:S01]  /*10cc0*/  VIADD R14, R10, 0x80 ;  /* 0x000000800a0e7836 */ /* 0x000fe20000000000 */
[----:B------:R-:W2:Y:S01]  /*10cd0*/  SHFL.BFLY PT, R7, R8, 0x2, 0x1f ;  /* 0x0c401f0008077f89 */ /* 0x000ea200000e0000 */
[----:B------:R-:W-:-:S02]  /*10ce0*/  IMAD.MOV.U32 R15, RZ, RZ, 0x40000040 ;  /* 0x40000040ff0f7424 */ /* 0x000fc400078e00ff */
[----:B------:R-:W-:Y:S01]  /*10cf0*/  IMAD.MOV.U32 R11, RZ, RZ, 0x40000040 ;  /* 0x40000040ff0b7424 */ /* 0x000fe200078e00ff */
[----:B01----:R-:W0:Y:S01]  /*10d00*/  SHFL.BFLY PT, R0, R3, 0x2, 0x1f ;  /* 0x0c401f0003007f89 */ /* 0x003e2200000e0000 */
[----:B------:R-:W-:Y:S02]  /*10d10*/  IMAD.MOV.U32 R37, RZ, RZ, RZ ;  /* 0x000000ffff257224 */ /* 0x000fe400078e00ff */
[----:B------:R-:W-:-:S04]  /*10d20*/  IMAD.MOV.U32 R12, RZ, RZ, RZ ;  /* 0x000000ffff0c7224 */ /* 0x000fc800078e00ff */
[----:B------:R-:W-:Y:S01]  /*10d30*/  HGMMA.64x128x16.F32.BF16 R88, R160, gdesc[UR4].tnspB, R88, gsb0 ;  /* 0x41e00004a0587df0 */ /* 0x000fe20008001858 */
[----:B------:R-:W-:Y:S01]  /*10d40*/  R2UR UR6, R14 ;  /* 0x000000000e0672ca */ /* 0x000fe200000e0000 */
[----:B------:R-:W-:Y:S01]  /*10d50*/  VIADD R14, R10, 0x100 ;  /* 0x000001000a0e7836 */ /* 0x000fe20000000000 */
[----:B------:R-:W-:Y:S01]  /*10d60*/  R2UR UR7, R15 ;  /* 0x000000000f0772ca */ /* 0x000fe200000e0000 */
[----:B------:R-:W-:Y:S02]  /*10d70*/  IMAD.MOV.U32 R15, RZ, RZ, 0x40000040 ;  /* 0x40000040ff0f7424 */ /* 0x000fe400078e00ff */
[----:B--2---:R-:W-:Y:S01]  /*10d80*/  FADD.FTZ R7, R7, R8 ;  /* 0x0000000807077221 */ /* 0x004fe20000010000 */
[----:B0-----:R-:W-:Y:S01]  /*10d90*/  FADD.FTZ R9, R0, R3 ;  /* 0x0000000300097221 */ /* 0x001fe20000010000 */
[----:B------:R-:W-:-:S03]  /*10da0*/  IMAD.MOV.U32 R3, RZ, RZ, -0x800000 ;  /* 0xff800000ff037424 */ /* 0x000fc600078e00ff */
[----:B------:R-:W0:Y:S01]  /*10db0*/  SHFL.BFLY PT, R0, R7, 0x1, 0x1f ;  /* 0x0c201f0007007f89 */ /* 0x000e2200000e0000 */
        /* <DEDUP_REMOVED lines=27> */
[----:B------:R-:W-:Y:S01]  /*10f70*/  VIADD R10, R10, 0x380 ;  /* 0x000003800a0a7836 */ /* 0x000fe20000000000 */
[----:B------:R-:W-:Y:S01]  /*10f80*/  MOV R15, 0x40000040 ;  /* 0x40000040000f7802 */ /* 0x000fe20000000f00 */
[----:B------:R-:W-:Y:S02]  /*10f90*/  WARPGROUP.DEPBAR.LE gsb0, 0x0 ;  /* 0x00008000000079c5 */ /* 0x000fe40000010000 */
[----:B------:R-:W-:-:S08]  /*10fa0*/  WARPGROUP.ARRIVE ;  /* 0x00000000000079c5 */ /* 0x000fd00000000000 */
[----:B------:R-:W-:Y:S01]  /*10fb0*/  HGMMA.64x128x16.F32.BF16 R88, R180, gdesc[UR4].tnspB, R88, gsb0 ;  /* 0x41e00004b4587df0 */ /* 0x000fe20008001858 */
[----:B------:R-:W-:Y:S02]  /*10fc0*/  R2UR UR6, R14 ;  /* 0x000000000e0672ca */ /* 0x000fe400000e0000 */
[----:B------:R-:W-:Y:S01]  /*10fd0*/  R2UR UR7, R15 ;  /* 0x000000000f0772ca */ /* 0x000fe200000e0000 */
[----:B------:R-:W-:Y:S02]  /*10fe0*/  WARPGROUP.DEPBAR.LE gsb0, 0x0 ;  /* 0x00008000000079c5 */ /* 0x000fe40000010000 */
[----:B------:R-:W-:-:S10]  /*10ff0*/  WARPGROUP.ARRIVE ;  /* 0x00000000000079c5 */ /* 0x000fd40000000000 */
[----:B------:R-:W-:Y:S01]  /*11000*/  HGMMA.64x128x16.F32.BF16 R88, R184, gdesc[UR4].tnspB, R88, gsb0 ;  /* 0x41e00004b8587df0 */ /* 0x000fe20008001858 */
[----:B------:R-:W-:Y:S02]  /*11010*/  R2UR UR6, R10 ;  /* 0x000000000a0672ca */ /* 0x000fe400000e0000 */
[----:B------:R-:W-:Y:S01]  /*11020*/  R2UR UR7, R11 ;  /* 0x000000000b0772ca */ /* 0x000fe200000e0000 */
[----:B------:R-:W1:Y:S01]  /*11030*/  SHFL.BFLY PT, R10, R9, 0x1, 0x1f ;  /* 0x0c201f00090a7f89 */ /* 0x000e6200000e0000 */
[----:B0-----:R-:W-:Y:S01]  /*11040*/  FADD.FTZ R11, R7, R0 ;  /* 0x00000000070b7221 */ /* 0x001fe20000010000 */
[----:B------:R-:W-:-:S04]  /*11050*/  IMAD.MOV.U32 R0, RZ, RZ, -0x800000 ;  /* 0xff800000ff007424 */ /* 0x000fc800078e00ff */
[----:B------:R-:W-:-:S13]  /*11060*/  FSETP.NE.FTZ.AND P1, PT, R11, RZ, PT ;  /* 0x000000ff0b00720b */ /* 0x000fda0003f35000 */
[----:B------:R-:W0:Y:S01]  /*11070*/  @P1 MUFU.LG2 R8, R11 ;  /* 0x0000000b00081308 */ /* 0x000e220000000c00 */
[----:B------:R-:W-:Y:S01]  /*11080*/  @P1 FMUL.FTZ R7, R5, 0.69314718246459960938 ;  /* 0x3f31721805071820 */ /* 0x000fe20000410000 */
[----:B-1----:R-:W-:-:S06]  /*11090*/  FADD.FTZ R14, R9, R10 ;  /* 0x0000000a090e7221 */ /* 0x002fcc0000010000 */
[----:B------:R-:W-:Y:S01]  /*110a0*/  @P1 MUFU.RCP R37, R11 ;  /* 0x0000000b00251308 */ /* 0x000fe20000001000 */
[----:B------:R-:W-:Y:S01]  /*110b0*/  FSETP.NE.FTZ.AND P2, PT, R14, RZ, PT ;  /* 0x000000ff0e00720b */ /* 0x000fe20003f55000 */
[----:B0-----:R-:W-:-:S04]  /*110c0*/  @P1 FMUL.FTZ R8, R8, 0.69314718246459960938 ;  /* 0x3f31721808081820 */ /* 0x001fc80000410000 */
[----:B------:R-:W-:-:S08]  /*110d0*/  @P1 FFMA.FTZ R0, R7, R4, R8 ;  /* 0x0000000407001223 */ /* 0x000fd00000010008 */
[----:B------:R-:W0:Y:S01]  /*110e0*/  @P2 MUFU.LG2 R10, R14 ;  /* 0x0000000e000a2308 */ /* 0x000e220000000c00 */
[----:B------:R-:W-:-:S07]  /*110f0*/  @P2 FMUL.FTZ R20, R5, 0.69314718246459960938 ;  /* 0x3f31721805142820 */ /* 0x000fce0000410000 */
[----:B------:R1:W2:Y:S01]  /*11100*/  @P2 MUFU.RCP R12, R14 ;  /* 0x0000000e000c2308 */ /* 0x0002a20000001000 */
[----:B0-----:R-:W-:-:S04]  /*11110*/  @P2 FMUL.FTZ R5, R10, 0.69314718246459960938 ;  /* 0x3f3172180a052820 */ /* 0x001fc80000410000 */
[----:B------:R-:W-:Y:S01]  /*11120*/  @P2 FFMA.FTZ R3, R20, R6, R5 ;  /* 0x0000000614032223 */ /* 0x000fe20000010005 */
[----:B------:R-:W-:Y:S02]  /*11130*/  WARPGROUP.DEPBAR.LE gsb0, 0x0 ;  /* 0x00008000000079c5 */ /* 0x000fe40000010000 */
[----:B------:R-:W-:-:S06]  /*11140*/  WARPGROUP.ARRIVE ;  /* 0x00000000000079c5 */ /* 0x000fcc0000000000 */
[----:B------:R-:W-:Y:S03]  /*11150*/  HGMMA.64x128x16.F32.BF16 R88, R188, gdesc[UR4].tnspB, R88, gsb0 ;  /* 0x41e00004bc587df0 */ /* 0x000fe60008001858 */
[----:B------:R-:W-:Y:S02]  /*11160*/  WARPGROUP.DEPBAR.LE gsb0, 0x0 ;  /* 0x00008000000079c5 */ /* 0x000fe40000010000 */
[----:B-12---:R-:W-:Y:S05]  /*11170*/  @!P0 BRA `(.L_x_7165) ;  /* 0x0000000000048947 */ /* 0x006fea0003800000 */
[----:B------:R-:W-:Y:S01]  /*11180*/  BPT.TRAP 0x1 ;  /* 0x000000040000795c */ /* 0x000fe20000300000 */
.L_x_7165:
        /* <DEDUP_REMOVED lines=71> */
[----:B------:R-:W-:Y:S01]  /*11600*/  LOP3.LUT R158, R158, R5, RZ, 0x3c, !PT ;  /* 0x000000059e9e7212 */ /* 0x000fe200078e3cff */
[----:B------:R-:W-:Y:S01]  /*11610*/  VIADD R207, R207, 0x1 ;  /* 0x00000001cfcf7836 */ /* 0x000fe20000000000 */
[----:B------:R-:W-:-:S07]  /*11620*/  SEL R152, R152, RZ, P0 ;  /* 0x000000ff98987207 */ /* 0x000fce0000000000 */
.L_x_7101:
[----:B------:R-:W-:Y:S05]  /*11630*/  WARPSYNC.ALL ;  /* 0x0000000000007948 */ /* 0x000fea0003800000 */
        /* <DEDUP_REMOVED lines=9> */
[----:B------:R-:W-:Y:S05]  /*116d0*/  WARPSYNC.ALL ;  /* 0x0000000000007948 */ /* 0x000fea0003800000 */
[----:B------:R-:W-:Y:S01]  /*116e0*/  BAR.SYNC.DEFER_BLOCKING 0x1, 0x100 ;  /* 0x0044000000007b1d */ /* 0x000fe20000010000 */
[----:B------:R-:W-:Y:S02]  /*116f0*/  F2FP.BF16.F32.PACK_AB R30, R33, R30 ;  /* 0x0000001e211e723e */ /* 0x000fe400000010ff */
[----:B------:R-:W-:Y:S02]  /*11700*/  F2FP.BF16.F32.PACK_AB R34, R35, R34 ;  /* 0x000000222322723e */ /* 0x000fe400000010ff */
[----:B------:R-:W-:Y:S01]  /*11710*/  F2FP.BF16.F32.PACK_AB R32, R45, R32 ;  /* 0x000000202d20723e */ /* 0x000fe200000010ff */
[----:B------:R-:W-:Y:S01]  /*11720*/  ULDC.64 UR4, c[0x0][0xc00] ;  /* 0x0003000000047ab9 */ /* 0x000fe20000000a00 */
[----:B------:R-:W-:-:S02]  /*11730*/  F2FP.BF16.F32.PACK_AB R33, R69, R70 ;  /* 0x000000464521723e */ /* 0x000fc400000010ff */
[----:B------:R-:W-:Y:S02]  /*11740*/  F2FP.BF16.F32.PACK_AB R35, R67, R68 ;  /* 0x000000444323723e */ /* 0x000fe400000010ff */
[----:B------:R-:W-:Y:S02]  /*11750*/  MOV R20, R156 ;  /* 0x0000009c00147202 */ /* 0x000fe40000000f00 */
[----:B--2---:R-:W-:-:S03]  /*11760*/  MOV R21, R5 ;  /* 0x0000000500157202 */ /* 0x004fc60000000f00 */
[----:B------:R-:W-:-:S03]  /*11770*/  IMAD.WIDE R8, R226, 0x2, R20 ;  /* 0x00000002e2087825 */ /* 0x000fc600078e0214 */
[C---:B------:R-:W-:Y:S02]  /*11780*/  LOP3.LUT R29, R8.reuse, 0x380, RZ, 0xc0, !PT ;  /* 0x00000380081d7812 */ /* 0x040fe400078ec0ff */
[C---:B------:R-:W-:Y:S02]  /*11790*/  IADD3 R95, P5, R8.reuse, 0x20, RZ ;  /* 0x00000020085f7810 */ /* 0x040fe40007fbe0ff */
[----:B------:R-:W-:Y:S02]  /*117a0*/  IADD3 R97, P0, R8, 0x40, RZ ;  /* 0x0000004008617810 */ /* 0x000fe40007f1e0ff */
[----:B------:R-:W-:Y:S01]  /*117b0*/  SHF.R.U64 R29, R29, 0x3, RZ ;  /* 0x000000031d1d7819 */ /* 0x000fe200000012ff */
[--C-:B------:R-:W-:Y:S01]  /*117c0*/  IMAD.X R5, RZ, RZ, R9.reuse, P5 ;  /* 0x000000ffff057224 */ /* 0x100fe200028e0609 */
[----:B------:R-:W-:Y:S01]  /*117d0*/  LOP3.LUT R4, R95, 0x380, RZ, 0xc0, !PT ;  /* 0x000003805f047812 */ /* 0x000fe200078ec0ff */
[----:B------:R-:W-:Y:S01]  /*117e0*/  IMAD.X R7, RZ, RZ, R9, P0 ;  /* 0x000000ffff077224 */ /* 0x000fe200000e0609 */
[----:B------:R-:W-:-:S02]  /*117f0*/  LOP3.LUT R6, R97, 0x380, RZ, 0xc0, !PT ;  /* 0x0000038061067812 */ /* 0x000fc400078ec0ff */
[C---:B------:R-:W-:Y:S02]  /*11800*/  IADD3 R99, P1, R8.reuse, 0x60, RZ ;  /* 0x0000006008637810 */ /* 0x040fe40007f3e0ff */
[C---:B------:R-:W-:Y:S02]  /*11810*/  IADD3 R101, P2, R8.reuse, 0x4000, RZ ;  /* 0x0000400008657810 */ /* 0x040fe40007f5e0ff */
[C---:B------:R-:W-:Y:S02]  /*11820*/  IADD3 R103, P3, R8.reuse, 0x4020, RZ ;  /* 0x0000402008677810 */ /* 0x040fe40007f7e0ff */
        /* <DEDUP_REMOVED lines=8> */
[----:B------:R-:W-:-:S02]  /*118b0*/  SHF.R.U64 R6, R6, 0x3, RZ ;  /* 0x0000000306067819 */ /* 0x000fc400000012ff */
[----:B------:R-:W-:Y:S02]  /*118c0*/  LOP3.LUT R12, R99, 0x380, RZ, 0xc0, !PT ;  /* 0x00000380630c7812 */ /* 0x000fe400078ec0ff */
[----:B------:R-:W-:Y:S02]  /*118d0*/  LOP3.LUT R14, R101, 0x380, RZ, 0xc0, !PT ;  /* 0x00000380650e7812 */ /* 0x000fe400078ec0ff */
[----:B-1----:R-:W-:Y:S02]  /*118e0*/  MOV R40, R8 ;  /* 0x0000000800287202 */ /* 0x002fe40000000f00 */
[----:B---3--:R-:W-:Y:S02]  /*118f0*/  IADD3.X R13, RZ, R9, RZ, P1, !PT ;  /* 0x00000009ff0d7210 */ /* 0x008fe40000ffe4ff */
[----:B-----5:R-:W-:Y:S02]  /*11900*/  LOP3.LUT R24, R103, 0x380, RZ, 0xc0, !PT ;  /* 0x0000038067187812 */ /* 0x020fe400078ec0ff */
[----:B------:R-:W-:-:S02]  /*11910*/  LOP3.LUT R26, R105, 0x380, RZ, 0xc0, !PT ;  /* 0x00000380691a7812 */ /* 0x000fc400078ec0ff */
[----:B------:R-:W-:Y:S02]  /*11920*/  LOP3.LUT R28, R107, 0x380, RZ, 0xc0, !PT ;  /* 0x000003806b1c7812 */ /* 0x000fe400078ec0ff */
[----:B------:R-:W-:Y:S02]  /*11930*/  F2FP.BF16.F32.PACK_AB R8, R11, R10 ;  /* 0x0000000a0b08723e */ /* 0x000fe400000010ff */
[----:B------:R-:W-:Y:S02]  /*11940*/  LOP3.LUT R4, R4, R95, RZ, 0x3c, !PT ;  /* 0x0000005f04047212 */ /* 0x000fe400078e3cff */
[----:B------:R-:W-:Y:S02]  /*11950*/  LOP3.LUT R6, R6, R97, RZ, 0x3c, !PT ;  /* 0x0000006106067212 */ /* 0x000fe400078e3cff */
[----:B------:R-:W-:Y:S02]  /*11960*/  F2FP.BF16.F32.PACK_AB R9, R93, R100 ;  /* 0x000000645d09723e */ /* 0x000fe400000010ff */
[----:B------:R-:W-:-:S02]  /*11970*/  F2FP.BF16.F32.PACK_AB R10, R63, R62 ;  /* 0x0000003e3f0a723e */ /* 0x000fc400000010ff */
[----:B------:R-:W-:Y:S02]  /*11980*/  F2FP.BF16.F32.PACK_AB R11, R91, R92 ;  /* 0x0000005c5b0b723e */ /* 0x000fe400000010ff */
[----:B------:R-:W-:Y:S02]  /*11990*/  SHF.R.U64 R12, R12, 0x3, RZ ;  /* 0x000000030c0c7819 */ /* 0x000fe400000012ff */
[----:B------:R-:W-:Y:S01]  /*119a0*/  SHF.R.U64 R14, R14, 0x3, RZ ;  /* 0x000000030e0e7819 */ /* 0x000fe200000012ff */
[----:B------:R1:W-:Y:S01]  /*119b0*/  STSM.16.M88.4 [R40], R8 ;  /* 0x0000000828007844 */ /* 0x0003e20000000200 */
[----:B------:R-:W-:Y:S02]  /*119c0*/  SHF.R.U64 R24, R24, 0x3, RZ ;  /* 0x0000000318187819 */ /* 0x000fe400000012ff */
[----:B------:R-:W-:Y:S02]  /*119d0*/  SHF.R.U64 R26, R26, 0x3, RZ ;  /* 0x000000031a1a7819 */ /* 0x000fe400000012ff */
[----:B------:R-:W-:-:S02]  /*119e0*/  SHF.R.U64 R28, R28, 0x3, RZ ;  /* 0x000000031c1c7819 */ /* 0x000fc400000012ff */
[----:B------:R-:W-:Y:S02]  /*119f0*/  MOV R94, R4 ;  /* 0x00000004005e7202 */ /* 0x000fe40000000f00 */
[----:B------:R-:W-:Y:S02]  /*11a00*/  MOV R93, R6 ;  /* 0x00000006005d7202 */ /* 0x000fe40000000f00 */
[----:B------:R-:W-:Y:S02]  /*11a10*/  F2FP.BF16.F32.PACK_AB R4, R54, R53 ;  /* 0x000000353604723e */ /* 0x000fe400000010ff */
[----:B------:R-:W-:Y:S02]  /*11a20*/  F2FP.BF16.F32.PACK_AB R5, R89, R90 ;  /* 0x0000005a5905723e */ /* 0x000fe400000010ff */
[----:B------:R-:W-:Y:S02]  /*11a30*/  F2FP.BF16.F32.PACK_AB R6, R61, R52 ;  /* 0x000000343d06723e */ /* 0x000fe400000010ff */
[----:B------:R-:W-:-:S02]  /*11a40*/  F2FP.BF16.F32.PACK_AB R7, R87, R88 ;  /* 0x000000585707723e */ /* 0x000fc400000010ff */
[----:B------:R-:W-:Y:S02]  /*11a50*/  LOP3.LUT R12, R12, R99, RZ, 0x3c, !PT ;  /* 0x000000630c0c7212 */ /* 0x000fe400078e3cff */
[----:B------:R-:W-:Y:S01]  /*11a60*/  LOP3.LUT R14, R14, R101, RZ, 0x3c, !PT ;  /* 0x000000650e0e7212 */ /* 0x000fe200078e3cff */
[----:B------:R-:W-:Y:S01]  /*11a70*/  STSM.16.M88.4 [R94], R4 ;  /* 0x000000045e007844 */ /* 0x000fe20000000200 */
[----:B-1----:R-:W-:Y:S02]  /*11a80*/  F2FP.BF16.F32.PACK_AB R8, R60, R51 ;  /* 0x000000333c08723e */ /* 0x002fe400000010ff */
[----:B------:R-:W-:Y:S02]  /*11a90*/  F2FP.BF16.F32.PACK_AB R9, R85, R86 ;  /* 0x000000565509723e */ /* 0x000fe400000010ff */
[----:B------:R-:W-:Y:S02]  /*11aa0*/  F2FP.BF16.F32.PACK_AB R10, R59, R50 ;  /* 0x000000323b0a723e */ /* 0x000fe400000010ff */
[----:B------:R-:W-:-:S02]  /*11ab0*/  F2FP.BF16.F32.PACK_AB R11, R83, R84 ;  /* 0x00000054530b723e */ /* 0x000fc400000010ff */
[----:B------:R-:W-:Y:S02]  /*11ac0*/  LOP3.LUT R24, R24, R103, RZ, 0x3c, !PT ;  /* 0x0000006718187212 */ /* 0x000fe400078e3cff */
[----:B------:R-:W-:Y:S01]  /*11ad0*/  LOP3.LUT R26, R26, R105, RZ, 0x3c, !PT ;  /* 0x000000691a1a7212 */ /* 0x000fe200078e3cff */
[----:B------:R1:W-:Y:S01]  /*11ae0*/  STSM.16.M88.4 [R93], R8 ;  /* 0x000000085d007844 */ /* 0x0003e20000000200 */
[----:B------:R-:W-:Y:S02]  /*11af0*/  LOP3.LUT R28, R28, R107, RZ, 0x3c, !PT ;  /* 0x0000006b1c1c7212 */ /* 0x000fe400078e3cff */
[----:B------:R-:W-:Y:S02]  /*11b00*/  MOV R92, R12 ;  /* 0x0000000c005c7202 */ /* 0x000fe40000000f00 */
[----:B------:R-:W-:Y:S02]  /*11b10*/  MOV R91, R14 ;  /* 0x0000000e005b7202 */ /* 0x000fe40000000f00 */
[----:B------:R-:W-:-:S02]  /*11b20*/  MOV R63, R24 ;  /* 0x00000018003f7202 */ /* 0x000fc40000000f00 */
[----:B------:R-:W-:Y:S02]  /*11b30*/  MOV R62, R26 ;  /* 0x0000001a003e7202 */ /* 0x000fe40000000f00 */
[----:B------:R-:W-:Y:S02]  /*11b40*/  F2FP.BF16.F32.PACK_AB R12, R58, R49 ;  /* 0x000000313a0c723e */ /* 0x000fe400000010ff */
[----:B------:R-:W-:Y:S02]  /*11b50*/  F2FP.BF16.F32.PACK_AB R13, R81, R82 ;  /* 0x00000052510d723e */ /* 0x000fe400000010ff */
[----:B------:R-:W-:Y:S01]  /*11b60*/  F2FP.BF16.F32.PACK_AB R14, R57, R48 ;  /* 0x00000030390e723e */ /* 0x000fe200000010ff */
[----:B------:R-:W-:Y:S01]  /*11b70*/  IMAD.MOV.U32 R48, RZ, RZ, RZ ;  /* 0x000000ffff307224 */ /* 0x000fe200078e00ff */
[----:B------:R-:W-:Y:S02]  /*11b80*/  F2FP.BF16.F32.PACK_AB R15, R79, R80 ;  /* 0x000000504f0f723e */ /* 0x000fe400000010ff */
[----:B------:R-:W-:-:S02]  /*11b90*/  MOV R40, R28 ;  /* 0x0000001c00287202 */ /* 0x000fc40000000f00 */
[----:B------:R-:W-:Y:S01]  /*11ba0*/  F2FP.BF16.F32.PACK_AB R24, R56, R47 ;  /* 0x0000002f3818723e */ /* 0x000fe200000010ff */
[----:B------:R-:W-:Y:S01]  /*11bb0*/  STSM.16.M88.4 [R92], R12 ;  /* 0x0000000c5c007844 */ /* 0x000fe20000000200 */
[----:B------:R-:W-:Y:S02]  /*11bc0*/  F2FP.BF16.F32.PACK_AB R25, R77, R78 ;  /* 0x0000004e4d19723e */ /* 0x000fe400000010ff */
[----:B------:R-:W-:Y:S02]  /*11bd0*/  F2FP.BF16.F32.PACK_AB R26, R55, R46 ;  /* 0x0000002e371a723e */ /* 0x000fe400000010ff */
[----:B------:R-:W-:Y:S01]  /*11be0*/  F2FP.BF16.F32.PACK_AB R27, R75, R76 ;  /* 0x0000004c4b1b723e */ /* 0x000fe200000010ff */
[----:B------:R-:W2:Y:S01]  /*11bf0*/  LDC R55, c[0x0][0xbe8] ;  /* 0x0002fa00ff377b82 */ /* 0x000ea20000000800 */
[----:B------:R-:W-:Y:S02]  /*11c00*/  F2FP.BF16.F32.PACK_AB R28, R44, R31 ;  /* 0x0000001f2c1c723e */ /* 0x000fe400000010ff */
[----:B------:R-:W-:Y:S01]  /*11c10*/  ISETP.NE.U32.AND P0, PT, RZ, UR4, PT ;  /* 0x00000004ff007c0c */ /* 0x000fe2000bf05070 */
[----:B------:R-:W-:Y:S01]  /*11c20*/  STSM.16.M88.4 [R91], R24 ;  /* 0x000000185b007844 */ /* 0x000fe20000000200 */
[----:B-1----:R-:W-:-:S02]  /*11c30*/  IADD3 R8, P1, R204, UR4, RZ ;  /* 0x00000004cc087c10 */ /* 0x002fc4000ff3e0ff */
[----:B------:R-:W-:Y:S02]  /*11c40*/  F2FP.BF16.F32.PACK_AB R29, R73, R74 ;  /* 0x0000004a491d723e */ /* 0x000fe400000010ff */
[----:B------:R-:W-:Y:S02]  /*11c50*/  F2FP.BF16.F32.PACK_AB R31, R71, R72 ;  /* 0x00000048471f723e */ /* 0x000fe400000010ff */
[----:B------:R-:W-:Y:S02]  /*11c60*/  F2FP.BF16.F32.PACK_AB R4, R39, R38 ;  /* 0x000000262704723e */ /* 0x000fe400000010ff */
[----:B------:R-:W-:Y:S01]  /*11c70*/  F2FP.BF16.F32.PACK_AB R5, R65, R66 ;  /* 0x000000424105723e */ /* 0x000fe200000010ff */
[----:B------:R-:W-:Y:S01]  /*11c80*/  STSM.16.M88.4 [R63], R28 ;  /* 0x0000001c3f007844 */ /* 0x000fe20000000200 */
[----:B------:R-:W-:Y:S02]  /*11c90*/  F2FP.BF16.F32.PACK_AB R6, R37, R36 ;  /* 0x000000242506723e */ /* 0x000fe400000010ff */
[----:B------:R-:W-:Y:S01]  /*11ca0*/  F2FP.BF16.F32.PACK_AB R7, R151, R64 ;  /* 0x000000409707723e */ /* 0x000fe200000010ff */
[----:B------:R-:W-:Y:S01]  /*11cb0*/  STSM.16.M88.4 [R62], R32 ;  /* 0x000000203e007844 */ /* 0x000fe20000000200 */
[----:B------:R-:W-:-:S02]  /*11cc0*/  ISETP.NE.AND.EX P0, PT, RZ, UR5, PT, P0 ;  /* 0x00000005ff007c0c */ /* 0x000fc4000bf05300 */
[----:B------:R-:W-:Y:S01]  /*11cd0*/  IADD3.X R9, R205, UR5, RZ, P1, !PT ;  /* 0x00000005cd097c10 */ /* 0x000fe20008ffe4ff */
[----:B------:R-:W-:Y:S01]  /*11ce0*/  ULDC.64 UR4, c[0x0][0xc08] ;  /* 0x0003020000047ab9 */ /* 0x000fe20000000a00 */
[----:B------:R1:W-:Y:S01]  /*11cf0*/  STSM.16.M88.4 [R40], R4 ;  /* 0x0000000428007844 */ /* 0x0003e20000000200 */
[----:B------:R-:W-:Y:S01]  /*11d00*/  BAR.SYNC.DEFER_BLOCKING 0x1, 0x100 ;  /* 0x0044000000007b1d */ /* 0x000fe20000010000 */
[----:B------:R-:W-:-:S04]  /*11d10*/  ISETP.NE.U32.AND P2, PT, RZ, UR4, PT ;  /* 0x00000004ff007c0c */ /* 0x000fc8000bf45070 */
[----:B------:R-:W-:-:S13]  /*11d20*/  ISETP.NE.AND.EX P2, PT, RZ, UR5, PT, P2 ;  /* 0x00000005ff007c0c */ /* 0x000fda000bf45320 */
[----:B------:R-:W-:Y:S01]  /*11d30*/  @P2 IADD3 R204, P3, R204, UR4, RZ ;  /* 0x00000004cccc2c10 */ /* 0x000fe2000ff7e0ff */
[----:B------:R-:W-:Y:S02]  /*11d40*/  ULDC UR4, c[0x0][0xa88] ;  /* 0x0002a20000047ab9 */ /* 0x000fe40000000800 */
[----:B-1----:R-:W-:Y:S01]  /*11d50*/  IMAD.U32 R6, RZ, RZ, UR4 ;  /* 0x00000004ff067e24 */ /* 0x002fe2000f8e00ff */
[----:B------:R-:W-:Y:S01]  /*11d60*/  @P2 IADD3.X R205, R205, UR5, RZ, P3, !PT ;  /* 0x00000005cdcd2c10 */ /* 0x000fe20009ffe4ff */
[----:B------:R1:W5:Y:S01]  /*11d70*/  @P0 LDG.E R48, desc[UR38][R8.64] ;  /* 0x0000002608300981 */ /* 0x000362000c1e1900 */
[----:B--2---:R-:W-:Y:S01]  /*11d80*/  ISETP.NE.AND P1, PT, R55, 0x1, PT ;  /* 0x000000013700780c */ /* 0x004fe20003f25270 */
[----:B------:R-:W-:Y:S02]  /*11d90*/  IMAD R13, R208, 0x80, R224 ;  /* 0x00000080d00d7824 */ /* 0x000fe400078e02e0 */
[----:B------:R1:W5:Y:S10]  /*11da0*/  @P2 LDG.E R6, desc[UR38][R204.64] ;  /* 0x00000026cc062981 */ /* 0x000374000c1e1900 */
[----:B------:R-:W2:Y:S08]  /*11db0*/  @P1 LDC R10, c[0x0][0xbec] ;  /* 0x0002fb00ff0a1b82 */ /* 0x000eb00000000800 */
[----:B------:R-:W3:Y:S01]  /*11dc0*/  @P1 LDC R11, c[0x0][0xbf0] ;  /* 0x0002fc00ff0b1b82 */ /* 0x000ee20000000800 */
[----:B-1----:R-:W-:Y:S05]  /*11dd0*/  @P2 BRA `(.L_x_7168) ;  /* 0x0000000000102947 */ /* 0x002fea0003800000 */
[----:B------:R-:W-:Y:S05]  /*11de0*/  @!P0 BRA `(.L_x_7168) ;  /* 0x00000000000c8947 */ /* 0x000fea0003800000 */
[----:B------:R-:W4:Y:S04]  /*11df0*/  LDG.E R5, desc[UR38][R8.64] ;  /* 0x0000002608057981 */ /* 0x000f28000c1e1900 */
[----:B-----5:R-:W4:Y:S02]  /*11e00*/  LDG.E R6, desc[UR38][R8.64+0x4] ;  /* 0x0000042608067981 */ /* 0x020f24000c1e1900 */
[----:B----4-:R-:W-:-:S07]  /*11e10*/  IMAD.IADD R6, R6, 0x1, -R5 ;  /* 0x0000000106067824 */ /* 0x010fce00078e0a05 */
.L_x_7168:
[----:B------:R-:W-:Y:S01]  /*11e20*/  SHF.R.S32.HI R54, RZ, 0x1f, R203 ;  /* 0x0000001fff367819 */ /* 0x000fe200000114cb */
[----:B--2---:R-:W-:Y:S01]  /*11e30*/  @P1 IMAD.HI.U32 R4, R13, R10, RZ ;  /* 0x0000000a0d041227 */ /* 0x004fe200078e00ff */
[----:B------:R-:W-:Y:S01]  /*11e40*/  ULDC.64 UR4, c[0x0][0xb90] ;  /* 0x0002e40000047ab9 */ /* 0x000fe20000000a00 */
[----:B-----5:R-:W-:Y:S02]  /*11e50*/  SHF.R.S32.HI R49, RZ, 0x1f, R48 ;  /* 0x0000001fff317819 */ /* 0x020fe40000011430 */
[----:B------:R-:W-:Y:S01]  /*11e60*/  IMAD R8, R54, UR4, RZ ;  /* 0x0000000436087c24 */ /* 0x000fe2000f8e02ff */
[----:B------:R-:W-:Y:S01]  /*11e70*/  SEL R40, R209, RZ, !P0 ;  /* 0x000000ffd1287207 */ /* 0x000fe20004000000 */
[----:B------:R-:W-:Y:S01]  /*11e80*/  IMAD.MOV.U32 R7, RZ, RZ, R13 ;  /* 0x000000ffff077224 */ /* 0x000fe200078e000d */
[----:B---3--:R-:W-:Y:S01]  /*11e90*/  @P1 SHF.R.U32.HI R7, RZ, R11, R4 ;  /* 0x0000000bff071219 */ /* 0x008fe20000011604 */
[----:B------:R-:W-:Y:S01]  /*11ea0*/  IMAD.WIDE.U32 R4, R203, UR4, R48 ;  /* 0x00000004cb047c25 */ /* 0x000fe2000f8e0030 */
[----:B------:R-:W-:-:S03]  /*11eb0*/  SEL R57, R206, RZ, !P0 ;  /* 0x000000ffce397207 */ /* 0x000fc60004000000 */
[----:B------:R-:W-:Y:S01]  /*11ec0*/  IMAD R9, R203, UR5, R8 ;  /* 0x00000005cb097c24 */ /* 0x000fe2000f8e0208 */
[----:B------:R-:W-:Y:S01]  /*11ed0*/  ULDC.64 UR4, c[0x0][0xb98] ;  /* 0x0002e60000047ab9 */ /* 0x000fe20000000a00 */
[----:B------:R-:W-:Y:S02]  /*11ee0*/  IMAD.MOV R8, RZ, RZ, -R7 ;  /* 0x000000ffff087224 */ /* 0x000fe400078e0a07 */
[----:B------:R-:W-:Y:S01]  /*11ef0*/  IMAD.IADD R11, R16, 0x1, R228 ;  /* 0x00000001100b7824 */ /* 0x000fe200078e02e4 */
[----:B------:R-:W-:Y:S01]  /*11f00*/  IADD3 R5, R5, R9, RZ ;  /* 0x0000000905057210 */ /* 0x000fe20007ffe0ff */
[----:B------:R-:W-:Y:S02]  /*11f10*/  IMAD R9, R55, R8, R13 ;  /* 0x0000000837097224 */ /* 0x000fe400078e020d */
[----:B------:R-:W-:Y:S02]  /*11f20*/  IMAD R8, R40, UR4, RZ ;  /* 0x0000000428087c24 */ /* 0x000fe4000f8e02ff */
[----:B------:R-:W-:-:S04]  /*11f30*/  IMAD.WIDE.U32 R4, R57, UR4, R4 ;  /* 0x0000000439047c25 */ /* 0x000fc8000f8e0004 */
[----:B------:R-:W-:Y:S01]  /*11f40*/  IMAD.WIDE R20, R11, 0x2, R20 ;  /* 0x000000020b147825 */ /* 0x000fe200078e0214 */
[----:B------:R-:W-:Y:S02]  /*11f50*/  SHF.R.S32.HI R11, RZ, 0x1f, R7 ;  /* 0x0000001fff0b7819 */ /* 0x000fe40000011407 */
[----:B------:R-:W-:Y:S01]  /*11f60*/  IADD3 R4, P2, R7, R4, RZ ;  /* 0x0000000407047210 */ /* 0x000fe20007f5e0ff */
[----:B------:R-:W-:Y:S01]  /*11f70*/  IMAD R10, R57, UR5, R8 ;  /* 0x00000005390a7c24 */ /* 0x000fe2000f8e0208 */
[----:B------:R-:W-:Y:S01]  /*11f80*/  SHF.R.S32.HI R8, RZ, 0x1f, R9 ;  /* 0x0000001fff087819 */ /* 0x000fe20000011409 */
[----:B------:R-:W-:Y:S01]  /*11f90*/  ULDC.64 UR4, c[0x0][0xb88] ;  /* 0x0002e20000047ab9 */ /* 0x000fe20000000a00 */
[----:B------:R-:W-:Y:S01]  /*11fa0*/  IADD3 R7, P0, R20, 0x1000, RZ ;  /* 0x0000100014077810 */ /* 0x000fe20007f1e0ff */
[----:B------:R-:W-:Y:S01]  /*11fb0*/  IMAD R59, R6, R55, RZ ;  /* 0x00000037063b7224 */ /* 0x000fe200078e02ff */
[----:B------:R-:W-:Y:S01]  /*11fc0*/  IADD3.X R5, R11, R5, R10, P2, !PT ;  /* 0x000000050b057210 */ /* 0x000fe200017fe40a */
[----:B------:R-:W-:Y:S01]  /*11fd0*/  IMAD R12, R8, UR4, RZ ;  /* 0x00000004080c7c24 */ /* 0x000fe2000f8e02ff */
[----:B------:R-:W-:-:S02]  /*11fe0*/  IADD3 R29, P3, R20, 0x4000, RZ ;  /* 0x00004000141d7810 */ /* 0x000fc40007f7e0ff */
[----:B------:R-:W-:Y:S01]  /*11ff0*/  IADD3 R13, P4, R20, 0x2000, RZ ;  /* 0x00002000140d7810 */ /* 0x000fe20007f9e0ff */
[----:B------:R-:W-:Y:S01]  /*12000*/  IMAD R11, R9, UR5, R12 ;  /* 0x00000005090b7c24 */ /* 0x000fe2000f8e020c */
[----:B------:R-:W-:Y:S01]  /*12010*/  LOP3.LUT R28, R29, 0x380, RZ, 0xc0, !PT ;  /* 0x000003801d1c7812 */ /* 0x000fe200078ec0ff */
[----:B------:R-:W-:Y:S01]  /*12020*/  IMAD.WIDE.U32 R4, R9, UR4, R4 ;  /* 0x0000000409047c25 */ /* 0x000fe2000f8e0004 */
[----:B------:R-:W-:Y:S01]  /*12030*/  ULDC.64 UR4, c[0x0][0xb50] ;  /* 0x0002d40000047ab9 */ /* 0x000fe20000000a00 */
[----:B------:R-:W-:Y:S02]  /*12040*/  LOP3.LUT R12, R13, 0x380, RZ, 0xc0, !PT ;  /* 0x000003800d0c7812 */ /* 0x000fe400078ec0ff */
[----:B------:R-:W-:Y:S01]  /*12050*/  IMAD.IADD R5, R5, 0x1, R11 ;  /* 0x0000000105057824 */ /* 0x000fe200078e020b */
[----:B------:R-:W-:Y:S01]  /*12060*/  LEA R10, P2, R4, UR4, 0x2 ;  /* 0x00000004040a7c11 */ /* 0x000fe2000f8410ff */
[----:B------:R-:W-:Y:S01]  /*12070*/  IMAD.X R9, RZ, RZ, R21, P0 ;  /* 0x000000ffff097224 */ /* 0x000fe200000e0615 */
[----:B------:R-:W-:-:S02]  /*12080*/  LOP3.LUT P0, RZ, R212, 0x3, RZ, 0xc0, !PT ;  /* 0x00000003d4ff7812 */ /* 0x000fc4000780c0ff */
[----:B------:R-:W-:Y:S01]  /*12090*/  LEA.HI.X R11, R4, UR5, R5, 0x2, P2 ;  /* 0x00000005040b7c11 */ /* 0x000fe200090f1405 */
[----:B------:R-:W-:Y:S01]  /*120a0*/  SHFL.IDX PT, R50, R10, RZ, 0x1c1f ;  /* 0x001c1fff0a327589 */ /* 0x000fe200000e0000 */
[----:B------:R-:W-:Y:S01]  /*120b0*/  IADD3 R25, P2, R20, 0x3000, RZ ;  /* 0x0000300014197810 */ /* 0x000fe20007f5e0ff */
[----:B------:R-:W-:Y:S01]  /*120c0*/  IMAD R4, R208, 0x80, R223 ;  /* 0x00000080d0047824 */ /* 0x000fe200078e02df */
[----:B------:R-:W-:Y:S01]  /*120d0*/  LOP3.LUT R8, R7, 0x380, RZ, 0xc0, !PT ;  /* 0x0000038007087812 */ /* 0x000fe200078ec0ff */
[----:B------:R-:W1:Y:S01]  /*120e0*/  SHFL.IDX PT, R51, R11, RZ, 0x1c1f ;  /* 0x001c1fff0b337589 */ /* 0x000e6200000e0000 */
[----:B------:R-:W-:Y:S01]  /*120f0*/  LOP3.LUT R24, R25, 0x380, RZ, 0xc0, !PT ;  /* 0x0000038019187812 */ /* 0x000fe200078ec0ff */
[----:B------:R-:W-:Y:S01]  /*12100*/  ULDC.64 UR4, c[0x0][0xaa0] ;  /* 0x0002a80000047ab9 */ /* 0x000fe20000000a00 */
[----:B------:R-:W-:Y:S01]  /*12110*/  SHF.R.U64 R28, R28, 0x3, RZ ;  /* 0x000000031c1c7819 */ /* 0x000fe200000012ff */
[----:B------:R-:W-:Y:S01]  /*12120*/  SHFL.IDX PT, R52, R10, 0x1, 0x1c1f ;  /* 0x003c1f000a347f89 */ /* 0x000fe200000e0000 */
[----:B------:R-:W-:-:S02]  /*12130*/  SHF.R.U64 R24, R24, 0x3, RZ ;  /* 0x0000000318187819 */ /* 0x000fc400000012ff */
[----:B------:R-:W-:Y:S01]  /*12140*/  SHF.R.U64 R12, R12, 0x3, RZ ;  /* 0x000000030c0c7819 */ /* 0x000fe200000012ff */
[----:B------:R-:W2:Y:S01]  /*12150*/  SHFL.IDX PT, R53, R11, 0x1, 0x1c1f ;  /* 0x003c1f000b357f89 */ /* 0x000ea200000e0000 */
[----:B------:R-:W-:Y:S01]  /*12160*/  LOP3.LUT R24, R24, R25, RZ, 0x3c, !PT ;  /* 0x0000001918187212 */ /* 0x000fe200078e3cff */
[--C-:B------:R-:W-:Y:S01]  /*12170*/  IMAD.X R25, RZ, RZ, R21.reuse, P2 ;  /* 0x000000ffff197224 */ /* 0x100fe200010e0615 */
[C---:B------:R-:W-:Y:S01]  /*12180*/  ISETP.GE.OR P2, PT, R4.reuse, R59, P0 ;  /* 0x0000003b0400720c */ /* 0x040fe20000746670 */
[----:B------:R-:W-:Y:S01]  /*12190*/  VIADD R4, R4, 0x8 ;  /* 0x0000000804047836 */ /* 0x000fe20000000000 */
[----:B------:R-:W-:Y:S02]  /*121a0*/  SHF.R.U64 R8, R8, 0x3, RZ ;  /* 0x0000000308087819 */ /* 0x000fe400000012ff */
[----:B------:R-:W-:Y:S01]  /*121b0*/  LOP3.LUT R28, R28, R29, RZ, 0x3c, !PT ;  /* 0x0000001d1c1c7212 */ /* 0x000fe200078e3cff */
[----:B------:R-:W-:Y:S01]  /*121c0*/  IMAD.X R29, RZ, RZ, R21, P3 ;  /* 0x000000ffff1d7224 */ /* 0x000fe200018e0615 */
[----:B------:R-:W-:-:S02]  /*121d0*/  ISETP.GE.OR P0, PT, R4, R59, P0 ;  /* 0x0000003b0400720c */ /* 0x000fc40000706670 */
[----:B------:R-:W-:Y:S01]  /*121e0*/  LOP3.LUT R12, R12, R13, RZ, 0x3c, !PT ;  /* 0x0000000d0c0c7212 */ /* 0x000fe200078e3cff */
[--C-:B------:R-:W-:Y:S01]  /*121f0*/  IMAD.X R13, RZ, RZ, R21.reuse, P4 ;  /* 0x000000ffff0d7224 */ /* 0x100fe200020e0615 */
[----:B------:R-:W-:Y:S02]  /*12200*/  LOP3.LUT R8, R8, R7, RZ, 0x3c, !PT ;  /* 0x0000000708087212 */ /* 0x000fe400078e3cff */
[C---:B------:R-:W-:Y:S01]  /*12210*/  IADD3 R5, P3, R20.reuse, 0x7000, RZ ;  /* 0x0000700014057810 */ /* 0x040fe20007f7e0ff */
[----:B-1----:R1:W-:Y:S01]  /*12220*/  @!P2 ST.E desc[UR38][R50.64], R0 ;  /* 0x000000003200a985 */ /* 0x0023e2000c101926 */
[C---:B------:R-:W-:Y:S02]  /*12230*/  IADD3 R33, P5, R20.reuse, 0x5000, RZ ;  /* 0x0000500014217810 */ /* 0x040fe40007fbe0ff */
[C---:B------:R-:W-:Y:S01]  /*12240*/  IADD3 R37, P4, R20.reuse, 0x6000, RZ ;  /* 0x0000600014257810 */ /* 0x040fe20007f9e0ff */
[----:B------:R-:W-:Y:S01]  /*12250*/  IMAD.X R45, RZ, RZ, R21, P3 ;  /* 0x000000ffff2d7224 */ /* 0x000fe200018e0615 */
[----:B------:R-:W-:-:S02]  /*12260*/  LOP3.LUT R7, R20, 0x380, RZ, 0xc0, !PT ;  /* 0x0000038014077812 */ /* 0x000fc400078ec0ff */
[----:B------:R-:W-:Y:S01]  /*12270*/  LOP3.LUT R4, R5, 0x380, RZ, 0xc0, !PT ;  /* 0x0000038005047812 */ /* 0x000fe200078ec0ff */
[----:B--2---:R2:W-:Y:S01]  /*12280*/  @!P0 ST.E desc[UR38][R52.64], R3 ;  /* 0x0000000334008985 */ /* 0x0045e2000c101926 */
[----:B------:R-:W-:Y:S02]  /*12290*/  LOP3.LUT R32, R33, 0x380, RZ, 0xc0, !PT ;  /* 0x0000038021207812 */ /* 0x000fe400078ec0ff */
[----:B------:R-:W-:Y:S01]  /*122a0*/  LOP3.LUT R36, R37, 0x380, RZ, 0xc0, !PT ;  /* 0x0000038025247812 */ /* 0x000fe200078ec0ff */
[----:B-1----:R-:W1:Y:S01]  /*122b0*/  @P1 LDC R51, c[0x0][0xbec] ;  /* 0x0002fb00ff331b82 */ /* 0x002e620000000800 */
[----:B------:R-:W-:Y:S01]  /*122c0*/  SHF.R.U64 R7, R7, 0x3, RZ ;  /* 0x0000000307077819 */ /* 0x000fe200000012ff */
[----:B------:R-:W5:Y:S01]  /*122d0*/  LD.E.128 R8, desc[UR38][R8.64] ;  /* 0x0000002608087980 */ /* 0x000f62000c101d00 */
[----:B------:R-:W-:Y:S02]  /*122e0*/  SHF.R.U64 R4, R4, 0x3, RZ ;  /* 0x0000000304047819 */ /* 0x000fe400000012ff */
[----:B------:R-:W-:Y:S01]  /*122f0*/  SHF.R.U64 R32, R32, 0x3, RZ ;  /* 0x0000000320207819 */ /* 0x000fe200000012ff */
[----:B------:R-:W5:Y:S01]  /*12300*/  LD.E.128 R12, desc[UR38][R12.64] ;  /* 0x000000260c0c7980 */ /* 0x000f62000c101d00 */
[----:B------:R-:W-:Y:S01]  /*12310*/  SHF.R.U64 R36, R36, 0x3, RZ ;  /* 0x0000000324247819 */ /* 0x000fe200000012ff */
[----:B--2---:R-:W-:Y:S01]  /*12320*/  IMAD R3, R49, UR4, RZ ;  /* 0x0000000431037c24 */ /* 0x004fe2000f8e02ff */
[----:B------:R-:W-:Y:S01]  /*12330*/  LOP3.LUT R20, R7, R20, RZ, 0x3c, !PT ;  /* 0x0000001407147212 */ /* 0x000fe200078e3cff */
[----:B------:R-:W2:Y:S01]  /*12340*/  @P1 LDC R49, c[0x0][0xbf0] ;  /* 0x0002fc00ff311b82 */ /* 0x000ea20000000800 */
[----:B------:R-:W-:Y:S01]  /*12350*/  LOP3.LUT R32, R32, R33, RZ, 0x3c, !PT ;  /* 0x0000002120207212 */ /* 0x000fe200078e3cff */
[--C-:B------:R-:W-:Y:S01]  /*12360*/  IMAD.X R33, RZ, RZ, R21.reuse, P5 ;  /* 0x000000ffff217224 */ /* 0x100fe200028e0615 */
[----:B------:R-:W-:Y:S01]  /*12370*/  LOP3.LUT R36, R36, R37, RZ, 0x3c, !PT ;  /* 0x0000002524247212 */ /* 0x000fe200078e3cff */
[----:B------:R-:W-:Y:S01]  /*12380*/  IMAD.X R37, RZ, RZ, R21, P4 ;  /* 0x000000ffff257224 */ /* 0x000fe200020e0615 */
[----:B------:R-:W-:Y:S01]  /*12390*/  LOP3.LUT R44, R4, R5, RZ, 0x3c, !PT ;  /* 0x00000005042c7212 */ /* 0x000fe200078e3cff */
[C---:B------:R-:W-:Y:S01]  /*123a0*/  IMAD R3, R48.reuse, UR5, R3 ;  /* 0x0000000530037c24 */ /* 0x040fe2000f8e0203 */
[----:B------:R3:W5:Y:S04]  /*123b0*/  LD.E.128 R4, desc[UR38][R20.64] ;  /* 0x0000002614047980 */ /* 0x000768000c101d00 */
[----:B------:R-:W5:Y:S04]  /*123c0*/  LD.E.128 R24, desc[UR38][R24.64] ;  /* 0x0000002618187980 */ /* 0x000f68000c101d00 */
[----:B------:R-:W5:Y:S01]  /*123d0*/  LD.E.128 R28, desc[UR38][R28.64] ;  /* 0x000000261c1c7980 */ /* 0x000f62000c101d00 */
[----:B---3--:R-:W-:Y:S01]  /*123e0*/  IMAD.WIDE.U32 R20, R48, UR4, RZ ;  /* 0x0000000430147c25 */ /* 0x008fe2000f8e00ff */
[----:B------:R-:W-:-:S02]  /*123f0*/  ULDC.64 UR4, c[0x0][0xae8] ;  /* 0x0002ba0000047ab9 */ /* 0x000fc40000000a00 */
[----:B------:R-:W5:Y:S01]  /*12400*/  LD.E.128 R32, desc[UR38][R32.64] ;  /* 0x0000002620207980 */ /* 0x000f62000c101d00 */
[----:B------:R-:W-:Y:S01]  /*12410*/  IMAD.IADD R21, R21, 0x1, R3 ;  /* 0x0000000115157824 */ /* 0x000fe200078e0203 */
[----:B------:R-:W-:Y:S01]  /*12420*/  LEA R3, R202, R153, 0x5 ;  /* 0x00000099ca037211 */ /* 0x000fe200078e28ff */
[----:B------:R-:W-:Y:S01]  /*12430*/  IMAD R0, R54, UR4, RZ ;  /* 0x0000000436007c24 */ /* 0x000fe2000f8e02ff */
[----:B------:R-:W5:Y:S03]  /*12440*/  LD.E.128 R36, desc[UR38][R36.64] ;  /* 0x0000002624247980 */ /* 0x000f66000c101d00 */
[----:B------:R-:W-:Y:S01]  /*12450*/  IMAD R48, R208, 0x80, R3 ;  /* 0x00000080d0307824 */ /* 0x000fe200078e0203 */
[----:B------:R-:W5:Y:S01]  /*12460*/  LD.E.128 R44, desc[UR38][R44.64] ;  /* 0x000000262c2c7980 */ /* 0x000f62000c101d00 */
[C---:B------:R-:W-:Y:S02]  /*12470*/  IMAD R3, R203.reuse, UR5, R0 ;  /* 0x00000005cb037c24 */ /* 0x040fe4000f8e0200 */
[----:B------:R-:W-:Y:S01]  /*12480*/  IMAD.WIDE.U32 R20, R203, UR4, R20 ;  /* 0x00000004cb147c25 */ /* 0x000fe2000f8e0014 */
[----:B------:R-:W-:Y:S01]  /*12490*/  ULDC.64 UR4, c[0x0][0xaf0] ;  /* 0x0002bc0000047ab9 */ /* 0x000fe20000000a00 */
[----:B------:R-:W-:Y:S01]  /*124a0*/  @!PT LDS RZ, [RZ] ;  /* 0x00000000fffff984 */ /* 0x000fe20000000800 */
[----:B------:R-:W-:Y:S01]  /*124b0*/  @!PT LDS RZ, [RZ] ;  /* 0x00000000fffff984 */ /* 0x000fe20000000800 */
[----:B------:R-:W-:Y:S01]  /*124c0*/  @!PT LDS RZ, [RZ] ;  /* 0x00000000fffff984 */ /* 0x000fe20000000800 */
[----:B------:R-:W-:Y:S01]  /*124d0*/  @!PT LDS RZ, [RZ] ;  /* 0x00000000fffff984 */ /* 0x000fe20000000800 */
[----:B------:R3:W-:Y:S06]  /*124e0*/  MEMBAR.ALL.CTA ;  /* 0x0000000000007992 */ /* 0x0007ec0000008000 */
[----:B---3--:R-:W3:Y:S01]  /*124f0*/  FENCE.VIEW.ASYNC.S ;  /* 0x00000000000073c6 */ /* 0x008ee20000000000 */
[----:B-1----:R-:W-:-:S04]  /*12500*/  @P1 IMAD.HI.U32 R0, R48, R51, RZ ;  /* 0x0000003330001227 */ /* 0x002fc800078e00ff */
[----:B------:R-:W-:Y:S02]  /*12510*/  IMAD.IADD R21, R21, 0x1, R3 ;  /* 0x0000000115157824 */ /* 0x000fe400078e0203 */
[----:B------:R-:W-:Y:S01]  /*12520*/  IMAD.MOV.U32 R3, RZ, RZ, R48 ;  /* 0x000000ffff037224 */ /* 0x000fe200078e0030 */
[----:B--2---:R-:W-:Y:S01]  /*12530*/  @P1 SHF.R.U32.HI R3, RZ, R49, R0 ;  /* 0x00000031ff031219 */ /* 0x004fe20000011600 */
[----:B------:R-:W-:Y:S02]  /*12540*/  IMAD R40, R40, UR4, RZ ;  /* 0x0000000428287c24 */ /* 0x000fe4000f8e02ff */
[----:B------:R-:W-:Y:S01]  /*12550*/  IMAD.WIDE.U32 R20, R57, UR4, R20 ;  /* 0x0000000439147c25 */ /* 0x000fe2000f8e0014 */
[----:B------:R-:W-:-:S03]  /*12560*/  SHF.R.S32.HI R0, RZ, 0x1f, R3 ;  /* 0x0000001fff007819 */ /* 0x000fc60000011403 */
        /* <DEDUP_REMOVED lines=10> */
[----:B------:R-:W-:Y:S02]  /*12610*/  IMAD R50, R208, 0x80, R153 ;  /* 0x00000080d0327824 */ /* 0x000fe400078e0299 */
[----:B------:R-:W-:Y:S02]  /*12620*/  IMAD.IADD R21, R21, 0x1, R51 ;  /* 0x0000000115157824 */ /* 0x000fe400078e0233 */
[----:B------:R-:W-:Y:S02]  /*12630*/  IMAD R40, R0, UR4, RZ ;  /* 0x0000000400287c24 */ /* 0x000fe4000f8e02ff */
[----:B------:R-:W-:-:S02]  /*12640*/  VIADD R0, R50, 0x20 ;  /* 0x0000002032007836 */ /* 0x000fc40000000000 */
[C---:B------:R-:W-:Y:S02]  /*12650*/  IMAD R51, R49.reuse, UR5, R40 ;  /* 0x0000000531337c24 */ /* 0x040fe4000f8e0228 */
[----:B------:R-:W-:Y:S01]  /*12660*/  IMAD.WIDE.U32 R20, R49, UR4, R20 ;  /* 0x0000000431147c25 */ /* 0x000fe2000f8e0014 */
[-C--:B------:R-:W-:Y:S01]  /*12670*/  ISETP.GE.AND P2, PT, R50, R59.reuse, PT ;  /* 0x0000003b3200720c */ /* 0x080fe20003f46270 */
[----:B------:R-:W-:Y:S01]  /*12680*/  ULDC.64 UR4, c[0x0][0xa80] ;  /* 0x0002a00000047ab9 */ /* 0x000fe20000000a00 */
[-C--:B------:R-:W-:Y:S01]  /*12690*/  ISETP.GE.AND P0, PT, R0, R59.reuse, PT ;  /* 0x0000003b0000720c */ /* 0x080fe20003f06270 */
[----:B------:R-:W-:Y:S01]  /*126a0*/  VIADD R3, R50, 0x40 ;  /* 0x0000004032037836 */ /* 0x000fe20000000000 */
[----:B------:R-:W-:Y:S01]  /*126b0*/  LEA R40, P3, R20, UR4, 0x1 ;  /* 0x0000000414287c11 */ /* 0x000fe2000f8608ff */
[----:B------:R-:W-:Y:S02]  /*126c0*/  IMAD.IADD R21, R21, 0x1, R51 ;  /* 0x0000000115157824 */ /* 0x000fe400078e0233 */
[----:B------:R-:W-:Y:S01]  /*126d0*/  VIADD R0, R156, 0x28820 ;  /* 0x000288209c007836 */ /* 0x000fe20000000000 */
[----:B------:R-:W-:-:S02]  /*126e0*/  ISETP.GE.AND P1, PT, R3, R59, PT ;  /* 0x0000003b0300720c */ /* 0x000fc40003f26270 */
[----:B------:R-:W-:Y:S02]  /*126f0*/  LEA.HI.X R3, R20, UR5, R21, 0x1, P3 ;  /* 0x0000000514037c11 */ /* 0x000fe400098f0c15 */
[----:B------:R-:W-:Y:S01]  /*12700*/  PRMT R0, RZ, 0x654, R0 ;  /* 0x00000654ff007816 */ /* 0x000fe20000000000 */
[----:B---3--:R1:W2:Y:S01]  /*12710*/  SHFL.IDX PT, R21, R40, RZ, 0x181f ;  /* 0x00181fff28157589 */ /* 0x0082a200000e0000 */
[----:B------:R-:W-:Y:S02]  /*12720*/  BSSY B1, `(.L_x_7169) ;  /* 0x000000d000017945 */ /* 0x000fe40003800000 */
[----:B------:R1:W-:Y:S01]  /*12730*/  SYNCS.ARRIVE.TRANS64.RED.A1T0 RZ, [R0+URZ], RZ ;  /* 0x000000ff00ff79a7 */ /* 0x0003e2000810043f */
[----:B------:R1:W3:Y:S01]  /*12740*/  SHFL.IDX PT, R49, R3, RZ, 0x181f ;  /* 0x00181fff03317589 */ /* 0x0002e200000e0000 */
[----:B------:R-:W-:Y:S05]  /*12750*/  @P2 BRA `(.L_x_7170) ;  /* 0x0000000000242947 */ /* 0x000fea0003800000 */
[----:B------:R-:W-:Y:S02]  /*12760*/  ULDC UR4, c[0x0][0xac8] ;  /* 0x0002b20000047ab9 */ /* 0x000fe40000000800 */
[----:B------:R-:W-:Y:S02]  /*12770*/  ISETP.GE.AND P2, PT, R16, UR4, PT ;  /* 0x0000000410007c0c */ /* 0x000fe4000bf46270 */
[----:B------:R-:W-:-:S11]  /*12780*/  ISETP.GE.AND P3, PT, R22, UR4, PT ;  /* 0x0000000416007c0c */ /* 0x000fd6000bf66270 */
[-C--:B--2---:R-:W-:Y:S02]  /*12790*/  @!P2 LEA R20, P4, R16, R21.reuse, 0x1 ;  /* 0x000000151014a211 */ /* 0x084fe400078808ff */
[----:B------:R-:W-:Y:S02]  /*127a0*/  @!P3 LEA R48, P5, R22, R21, 0x1 ;  /* 0x000000151630b211 */ /* 0x000fe400078a08ff */
[-C--:B---3--:R-:W-:Y:S02]  /*127b0*/  @!P2 LEA.HI.X R21, R16, R49.reuse, R17, 0x1, P4 ;  /* 0x000000311015a211 */ /* 0x088fe400020f0c11 */
[----:B------:R-:W-:-:S03]  /*127c0*/  @!P3 LEA.HI.X R49, R22, R49, R2, 0x1, P5 ;  /* 0x000000311631b211 */ /* 0x000fc600028f0c02 */
[----:B-----5:R4:W-:Y:S04]  /*127d0*/  @!P2 ST.E.128 desc[UR38][R20.64], R4 ;  /* 0x000000041400a985 */ /* 0x0209e8000c101d26 */
[----:B------:R4:W-:Y:S02]  /*127e0*/  @!P3 ST.E.128 desc[UR38][R48.64], R28 ;  /* 0x0000001c3000b985 */ /* 0x0009e4000c101d26 */
.L_x_7170:
[----:B------:R-:W-:Y:S05]  /*127f0*/  BSYNC B1 ;  /* 0x0000000000017941 */ /* 0x000fea0003800000 */
.L_x_7169:
[----:B----45:R4:W0:Y:S01]  /*12800*/  SHFL.IDX PT, R7, R3, 0x1, 0x181f ;  /* 0x00381f0003077f89 */ /* 0x03082200000e0000 */
        /* <DEDUP_REMOVED lines=12> */
.L_x_7172:
[----:B------:R-:W-:Y:S05]  /*128d0*/  BSYNC B1 ;  /* 0x0000000000017941 */ /* 0x000fea0003800000 */
.L_x_7171:
[----:B0-----:R0:W0:Y:S01]  /*128e0*/  SHFL.IDX PT, R7, R3, 0x2, 0x181f ;  /* 0x00581f0003077f89 */ /* 0x00102200000e0000 */
        /* <DEDUP_REMOVED lines=12> */
.L_x_7174:
[----:B------:R-:W-:Y:S05]  /*129b0*/  BSYNC B1 ;  /* 0x0000000000017941 */ /* 0x000fea0003800000 */
.L_x_7173:
[----:B-1----:R-:W-:Y:S01]  /*129c0*/  IADD3 R0, R50, 0x60, RZ ;  /* 0x0000006032007810 */ /* 0x002fe20007ffe0ff */
[----:B0---4-:R-:W0:Y:S03]  /*129d0*/  SHFL.IDX PT, R3, R3, 0x3, 0x181f ;  /* 0x00781f0003037f89 */ /* 0x011e2600000e0000 */
[----:B------:R-:W-:Y:S01]  /*129e0*/  ISETP.GE.AND P0, PT, R0, R59, PT ;  /* 0x0000003b0000720c */ /* 0x000fe20003f06270 */
[----:B------:R1:W4:-:S12]  /*129f0*/  SHFL.IDX PT, R7, R40, 0x3, 0x181f ;  /* 0x00781f0028077f89 */ /* 0x00031800000e0000 */
[----:B-1----:R-:W-:Y:S05]  /*12a00*/  @P0 BRA `(.L_x_7175) ;  /* 0x0000000c00040947 */ /* 0x002fea0003800000 */
[----:B------:R-:W-:Y:S02]  /*12a10*/  ULDC UR4, c[0x0][0xac8] ;  /* 0x0002b20000047ab9 */ /* 0x000fe40000000800 */
[----:B------:R-:W-:-:S13]  /*12a20*/  ISETP.GE.AND P1, PT, R16, UR4, PT ;  /* 0x0000000410007c0c */ /* 0x000fda000bf26270 */
[----:B----4-:R-:W-:-:S04]  /*12a30*/  @!P1 LEA R4, P0, R16, R7, 0x1 ;  /* 0x0000000710049211 */ /* 0x010fc800078008ff */
        /* <DEDUP_REMOVED lines=8> */
.L_x_7167:
[----:B------:R-:W-:Y:S01]  /*12ac0*/  ULDC.64 UR4, c[0x0][0xc00] ;  /* 0x0003000000047ab9 */ /* 0x000fe20000000a00 */
[----:B------:R-:W-:Y:S01]  /*12ad0*/  IMAD.MOV.U32 R0, RZ, RZ, RZ ;  /* 0x000000ffff007224 */ /* 0x000fe200078e00ff */
[----:B------:R-:W-:Y:S01]  /*12ae0*/  ISETP.NE.U32.AND P0, PT, RZ, UR4, PT ;  /* 0x00000004ff007c0c */ /* 0x000fe2000bf05070 */
[----:B------:R-:W2:Y:S01]  /*12af0*/  LDC R21, c[0x0][0xbe8] ;  /* 0x0002fa00ff157b82 */ /* 0x000ea20000000800 */
        /* <DEDUP_REMOVED lines=10> */
[----:B------:R-:W-:-:S05]  /*12ba0*/  @P1 IADD3.X R205, R205, UR5, RZ, P2, !PT ;  /* 0x00000005cdcd1c10 */ /* 0x000fca00097fe4ff */
[----:B------:R4:W5:Y:S01]  /*12bb0*/  @P1 LDG.E R8, desc[UR38][R204.64] ;  /* 0x00000026cc081981 */ /* 0x000962000c1e1900 */
[----:B--2---:R-:W-:Y:S01]  /*12bc0*/  ISETP.NE.AND P2, PT, R21, 0x1, PT ;  /* 0x000000011500780c */ /* 0x004fe20003f45270 */
[----:B------:R-:W2:-:S12]  /*12bd0*/  S2R R3, SR_TID.X ;  /* 0x0000000000037919 */ /* 0x000e980000002100 */
[----:B------:R-:W0:Y:S08]  /*12be0*/  @P2 LDC R20, c[0x0][0xbec] ;  /* 0x0002fb00ff142b82 */ /* 0x000e300000000800 */
[----:B------:R-:W0:Y:S01]  /*12bf0*/  @P2 LDC R25, c[0x0][0xbf0] ;  /* 0x0002fc00ff192b82 */ /* 0x000e220000000800 */
[----:B--2---:R-:W-:-:S05]  /*12c00*/  VIADD R3, R3, 0xffffff80 ;  /* 0xffffff8003037836 */ /* 0x004fca0000000000 */
[----:B------:R-:W-:Y:S01]  /*12c10*/  ISETP.GE.AND P3, PT, R3, 0x80, PT ;  /* 0x000000800300780c */ /* 0x000fe20003f66270 */
[----:B----4-:R-:W-:-:S12]  /*12c20*/  @P1 BRA `(.L_x_7176) ;  /* 0x0000000000101947 */ /* 0x010fd80003800000 */
[----:B------:R-:W-:Y:S05]  /*12c30*/  @!P0 BRA `(.L_x_7176) ;  /* 0x00000000000c8947 */ /* 0x000fea0003800000 */
[----:B------:R-:W2:Y:S04]  /*12c40*/  LDG.E R3, desc[UR38][R4.64] ;  /* 0x0000002604037981 */ /* 0x000ea8000c1e1900 */
[----:B-----5:R-:W2:Y:S02]  /*12c50*/  LDG.E R8, desc[UR38][R4.64+0x4] ;  /* 0x0000042604087981 */ /* 0x020ea4000c1e1900 */
[----:B--2---:R-:W-:-:S07]  /*12c60*/  IMAD.IADD R8, R8, 0x1, -R3 ;  /* 0x0000000108087824 */ /* 0x004fce00078e0a03 */
.L_x_7176:
[----:B------:R-:W-:Y:S01]  /*12c70*/  BSSY B1, `(.L_x_7177) ;  /* 0x000002e000017945 */ /* 0x000fe20003800000 */
[----:B------:R-:W-:Y:S02]  /*12c80*/  SHF.R.S32.HI R12, RZ, 0x1f, R203 ;  /* 0x0000001fff0c7819 */ /* 0x000fe400000114cb */
[----:B---3--:R-:W-:Y:S02]  /*12c90*/  SEL R13, R206, RZ, !P0 ;  /* 0x000000ffce0d7207 */ /* 0x008fe40004000000 */
[----:B------:R-:W-:Y:S02]  /*12ca0*/  SEL R209, R209, RZ, !P0 ;  /* 0x000000ffd1d17207 */ /* 0x000fe40004000000 */
[----:B-----5:R-:W-:Y:S01]  /*12cb0*/  SHF.R.S32.HI R11, RZ, 0x1f, R0 ;  /* 0x0000001fff0b7819 */ /* 0x020fe20000011400 */
[----:B------:R-:W-:Y:S06]  /*12cc0*/  @P3 BRA `(.L_x_7178) ;  /* 0x0000000000a03947 */ /* 0x000fec0003800000 */
[----:B------:R-:W2:Y:S01]  /*12cd0*/  S2R R3, SR_TID.X ;  /* 0x0000000000037919 */ /* 0x000ea20000002100 */
[----:B------:R-:W3:Y:S02]  /*12ce0*/  LDC R14, c[0x0][0xbe8] ;  /* 0x0002fa00ff0e7b82 */ /* 0x000ee40000000800 */
[----:B---3--:R-:W-:Y:S02]  /*12cf0*/  IMAD R4, R8, R14, RZ ;  /* 0x0000000e08047224 */ /* 0x008fe400078e02ff */
[----:B--2---:R-:W-:-:S04]  /*12d00*/  IMAD R3, R208, 0x80, R3 ;  /* 0x00000080d0037824 */ /* 0x004fc800078e0203 */
        /* <DEDUP_REMOVED lines=14> */
[----:B------:R-:W3:Y:S01]  /*12df0*/  @P0 LDC R15, c[0x0][0xbf0] ;  /* 0x0002fc00ff0f0b82 */ /* 0x000ee20000000800 */
[----:B------:R-:W-:-:S04]  /*12e00*/  IMAD.WIDE.U32 R4, R13, UR4, R4 ;  /* 0x000000040d047c25 */ /* 0x000fc8000f8e0004 */
[----:B--2---:R-:W-:-:S05]  /*12e10*/  @P0 IMAD.HI.U32 R6, R9, R6, RZ ;  /* 0x0000000609060227 */ /* 0x004fca00078e00ff */
[----:B---3--:R-:W-:Y:S01]  /*12e20*/  @P0 SHF.R.U32.HI R3, RZ, R15, R6 ;  /* 0x0000000fff030219 */ /* 0x008fe20000011606 */
        /* <DEDUP_REMOVED lines=13> */
[----:B------:R-:W-:Y:S02]  /*12f00*/  LEA R6, P0, R4, UR4, 0x2 ;  /* 0x0000000404067c11 */ /* 0x000fe4000f8010ff */
[----:B------:R-:W-:-:S04]  /*12f10*/  IADD3 R3, R5, R3, RZ ;  /* 0x0000000305037210 */ /* 0x000fc80007ffe0ff */
[----:B------:R-:W-:Y:S01]  /*12f20*/  LEA.HI.X R7, R4, UR5, R3, 0x2, P0 ;  /* 0x0000000504077c11 */ /* 0x000fe200080f1403 */
[----:B------:R-:W-:-:S05]  /*12f30*/  IMAD.MOV.U32 R3, RZ, RZ, -0x800000 ;  /* 0xff800000ff037424 */ /* 0x000fca00078e00ff */
[----:B------:R2:W-:Y:S02]  /*12f40*/  STG.E desc[UR38][R6.64], R3 ;  /* 0x0000000306007986 */ /* 0x0005e4000c101926 */
.L_x_7178:
[----:B------:R-:W-:Y:S05]  /*12f50*/  BSYNC B1 ;  /* 0x0000000000017941 */ /* 0x000fea0003800000 */
.L_x_7177:
[----:B------:R-:W-:Y:S01]  /*12f60*/  ULDC.64 UR4, c[0x0][0xaa0] ;  /* 0x0002a80000047ab9 */ /* 0x000fe20000000a00 */
[----:B--2---:R-:W-:Y:S02]  /*12f70*/  IMAD R7, R202, 0x20, R153 ;  /* 0x00000020ca077824 */ /* 0x004fe400078e0299 */
[----:B------:R-:W-:Y:S02]  /*12f80*/  IMAD R3, R11, UR4, RZ ;  /* 0x000000040b037c24 */ /* 0x000fe4000f8e02ff */
[----:B------:R-:W-:-:S04]  /*12f90*/  IMAD.WIDE.U32 R4, R0, UR4, RZ ;  /* 0x0000000400047c25 */ /* 0x000fc8000f8e00ff */
[----:B------:R-:W-:Y:S01]  /*12fa0*/  IMAD R3, R0, UR5, R3 ;  /* 0x0000000500037c24 */ /* 0x000fe2000f8e0203 */
[----:B------:R-:W-:Y:S01]  /*12fb0*/  ULDC.64 UR4, c[0x0][0xae8] ;  /* 0x0002ba0000047ab9 */ /* 0x000fe20000000a00 */
[----:B------:R-:W-:Y:S02]  /*12fc0*/  IMAD R9, R208, 0x80, R7 ;  /* 0x00000080d0097824 */ /* 0x000fe400078e0207 */
[----:B------:R-:W-:Y:S02]  /*12fd0*/  IMAD.IADD R5, R5, 0x1, R3 ;  /* 0x0000000105057824 */ /* 0x000fe400078e0203 */
[----:B------:R-:W-:Y:S02]  /*12fe0*/  IMAD R6, R12, UR4, RZ ;  /* 0x000000040c067c24 */ /* 0x000fe4000f8e02ff */
[----:B0-----:R-:W-:-:S04]  /*12ff0*/  @P2 IMAD.HI.U32 R0, R9, R20, RZ ;  /* 0x0000001409002227 */ /* 0x001fc800078e00ff */
[C---:B------:R-:W-:Y:S02]  /*13000*/  IMAD R7, R203.reuse, UR5, R6 ;  /* 0x00000005cb077c24 */ /* 0x040fe4000f8e0206 */
[----:B------:R-:W-:Y:S01]  /*13010*/  IMAD.WIDE.U32 R4, R203, UR4, R4 ;  /* 0x00000004cb047c25 */ /* 0x000fe2000f8e0004 */
[----:B------:R-:W-:-:S03]  /*13020*/  ULDC.64 UR4, c[0x0][0xaf0] ;  /* 0x0002bc0000047ab9 */ /* 0x000fc60000000a00 */
[----:B------:R-:W-:Y:S01]  /*13030*/  IMAD.MOV.U32 R3, RZ, RZ, R9 ;  /* 0x000000ffff037224 */ /* 0x000fe200078e0009 */
[----:B------:R-:W-:Y:S01]  /*13040*/  @P2 SHF.R.U32.HI R3, RZ, R25, R0 ;  /* 0x00000019ff032219 */ /* 0x000fe20000011600 */
        /* <DEDUP_REMOVED lines=25> */
[----:B------:R0:W2:Y:S04]  /*131e0*/  SHFL.IDX PT, R3, R4, RZ, 0x181f ;  /* 0x00181fff04037589 */ /* 0x0000a800000e0000 */
[----:B------:R0:W3:Y:S02]  /*131f0*/  SHFL.IDX PT, R14, R0, RZ, 0x181f ;  /* 0x00181fff000e7589 */ /* 0x0000e400000e0000 */
.L_x_7381:
[----:B------:R-:W-:Y:S01]  /*13200*/  IMAD R8, R8, R21, RZ ;  /* 0x0000001508087224 */ /* 0x000fe200078e02ff */
[----:B------:R-:W-:Y:S04]  /*13210*/  BSSY B1, `(.L_x_7180) ;  /* 0x000000c000017945 */ /* 0x000fe80003800000 */
[----:B------:R-:W-:-:S13]  /*13220*/  ISETP.GE.AND P0, PT, R6, R8, PT ;  /* 0x000000080600720c */ /* 0x000fda0003f06270 */
[----:B------:R-:W-:Y:S05]  /*13230*/  @P0 BRA `(.L_x_7181) ;  /* 0x0000000000240947 */ /* 0x000fea0003800000 */
[----:B------:R-:W-:Y:S02]  /*13240*/  ULDC UR4, c[0x0][0xac8] ;  /* 0x0002b20000047ab9 */ /* 0x000fe40000000800 */
[----:B------:R-:W-:Y:S02]  /*13250*/  ISETP.GE.AND P2, PT, R16, UR4, PT ;  /* 0x0000000410007c0c */ /* 0x000fe4000bf46270 */
[----:B------:R-:W-:-:S11]  /*13260*/  ISETP.GE.AND P3, PT, R22, UR4, PT ;  /* 0x0000000416007c0c */ /* 0x000fd6000bf66270 */
[-C--:B---3--:R-:W-:Y:S02]  /*13270*/  @!P2 LEA R10, P0, R16, R14.reuse, 0x1 ;  /* 0x0000000e100aa211 */ /* 0x088fe400078008ff */
[----:B------:R-:W-:Y:S02]  /*13280*/  @!P3 LEA R14, P1, R22, R14, 0x1 ;  /* 0x0000000e160eb211 */ /* 0x000fe400078208ff */
[-C--:B--2---:R-:W-:Y:S02]  /*13290*/  @!P2 LEA.HI.X R11, R16, R3.reuse, R17, 0x1, P0 ;  /* 0x00000003100ba211 */ /* 0x084fe400000f0c11 */
[----:B------:R-:W-:-:S03]  /*132a0*/  @!P3 LEA.HI.X R15, R22, R3, R2, 0x1, P1 ;  /* 0x00000003160fb211 */ /* 0x000fc600008f0c02 */
[----:B------:R4:W-:Y:S04]  /*132b0*/  @!P2 ST.E.128 desc[UR38][R10.64], RZ ;  /* 0x000000ff0a00a985 */ /* 0x0009e8000c101d26 */
[----:B------:R4:W-:Y:S02]  /*132c0*/  @!P3 ST.E.128 desc[UR38][R14.64], RZ ;  /* 0x000000ff0e00b985 */ /* 0x0009e4000c101d26 */
.L_x_7181:
[----:B------:R-:W-:Y:S05]  /*132d0*/  BSYNC B1 ;  /* 0x0000000000017941 */ /* 0x000fea0003800000 */
.L_x_7180:
[----:B------:R-:W-:-:S03]  /*132e0*/  UMOV UR4, 0xffffffff ;  /* 0xffffffff00047882 */ /* 0x000fc60000000000 */
[----:B------:R-:W-:Y:S05]  /*132f0*/  BRA.DIV UR4, `(.L_x_7182) ;  /* 0x0000008204007947 */ /* 0x000fea000b800000 */
[----:B--2---:R2:W0:Y:S04]  /*13300*/  SHFL.IDX PT, R3, R4, 0x1, 0x181f ;  /* 0x00381f0004037f89 */ /* 0x00442800000e0000 */
[----:B---34-:R2:W3:Y:S02]  /*13310*/  SHFL.IDX PT, R14, R0, 0x1, 0x181f ;  /* 0x00381f00000e7f89 */ /* 0x0184e400000e0000 */
.L_x_7385:
[----:B------:R-:W-:Y:S01]  /*13320*/  IADD3 R5, R6, 0x20, RZ ;  /* 0x0000002006057810 */ /* 0x000fe20007ffe0ff */
[----:B------:R-:W-:Y:S03]  /*13330*/  BSSY B1, `(.L_x_7183) ;  /* 0x000000c000017945 */ /* 0x000fe60003800000 */
[----:B------:R-:W-:-:S13]  /*13340*/  ISETP.GE.AND P0, PT, R5, R8, PT ;  /* 0x000000080500720c */ /* 0x000fda0003f06270 */
[----:B------:R-:W-:Y:S05]  /*13350*/  @P0 BRA `(.L_x_7184) ;  /* 0x0000000000240947 */ /* 0x000fea0003800000 */
[----:B------:R-:W-:Y:S02]  /*13360*/  ULDC UR4, c[0x0][0xac8] ;  /* 0x0002b20000047ab9 */ /* 0x000fe40000000800 */
[----:B------:R-:W-:Y:S02]  /*13370*/  ISETP.GE.AND P2, PT, R16, UR4, PT ;  /* 0x0000000410007c0c */ /* 0x000fe4000bf46270 */
[----:B------:R-:W-:-:S11]  /*13380*/  ISETP.GE.AND P3, PT, R22, UR4, PT ;  /* 0x0000000416007c0c */ /* 0x000fd6000bf66270 */
[-C--:B---3--:R-:W-:Y:S02]  /*13390*/  @!P2 LEA R10, P0, R16, R14.reuse, 0x1 ;  /* 0x0000000e100aa211 */ /* 0x088fe400078008ff */
[----:B------:R-:W-:Y:S02]  /*133a0*/  @!P3 LEA R14, P1, R22, R14, 0x1 ;  /* 0x0000000e160eb211 */ /* 0x000fe400078208ff */
[-C--:B0-----:R-:W-:Y:S02]  /*133b0*/  @!P2 LEA.HI.X R11, R16, R3.reuse, R17, 0x1, P0 ;  /* 0x00000003100ba211 */ /* 0x081fe400000f0c11 */
[----:B------:R-:W-:-:S03]  /*133c0*/  @!P3 LEA.HI.X R15, R22, R3, R2, 0x1, P1 ;  /* 0x00000003160fb211 */ /* 0x000fc600008f0c02 */
[----:B------:R4:W-:Y:S04]  /*133d0*/  @!P2 ST.E.128 desc[UR38][R10.64], RZ ;  /* 0x000000ff0a00a985 */ /* 0x0009e8000c101d26 */
[----:B------:R4:W-:Y:S02]  /*133e0*/  @!P3 ST.E.128 desc[UR38][R14.64], RZ ;  /* 0x000000ff0e00b985 */ /* 0x0009e4000c101d26 */
.L_x_7184:
[----:B------:R-:W-:Y:S05]  /*133f0*/  BSYNC B1 ;  /* 0x0000000000017941 */ /* 0x000fea0003800000 */
.L_x_7183:
[----:B------:R-:W-:-:S03]  /*13400*/  UMOV UR4, 0xffffffff ;  /* 0xffffffff00047882 */ /* 0x000fc60000000000 */
[----:B------:R-:W-:Y:S05]  /*13410*/  BRA.DIV UR4, `(.L_x_7185) ;  /* 0x0000008204007947 */ /* 0x000fea000b800000 */
[----:B0-----:R0:W0:Y:S04]  /*13420*/  SHFL.IDX PT, R3, R4, 0x2, 0x181f ;  /* 0x00581f0004037f89 */ /* 0x00102800000e0000 */
[----:B---34-:R3:W4:Y:S02]  /*13430*/  SHFL.IDX PT, R14, R0, 0x2, 0x181f ;  /* 0x00581f00000e7f89 */ /* 0x01872400000e0000 */
.L_x_7389:
[----:B------:R-:W-:Y:S01]  /*13440*/  VIADD R5, R6, 0x40 ;  /* 0x0000004006057836 */ /* 0x000fe20000000000 */
[----:B------:R-:W-:Y:S04]  /*13450*/  BSSY B1, `(.L_x_7186) ;  /* 0x000000c000017945 */ /* 0x000fe80003800000 */
[----:B------:R-:W-:-:S13]  /*13460*/  ISETP.GE.AND P0, PT, R5, R8, PT ;  /* 0x000000080500720c */ /* 0x000fda0003f06270 */
[----:B------:R-:W-:Y:S05]  /*13470*/  @P0 BRA `(.L_x_7187) ;  /* 0x0000000000240947 */ /* 0x000fea0003800000 */
[----:B------:R-:W-:Y:S02]  /*13480*/  ULDC UR4, c[0x0][0xac8] ;  /* 0x0002b20000047ab9 */ /* 0x000fe40000000800 */
[----:B------:R-:W-:Y:S02]  /*13490*/  ISETP.GE.AND P2, PT, R16, UR4, PT ;  /* 0x0000000410007c0c */ /* 0x000fe4000bf46270 */
[----:B------:R-:W-:-:S11]  /*134a0*/  ISETP.GE.AND P3, PT, R22, UR4, PT ;  /* 0x0000000416007c0c */ /* 0x000fd6000bf66270 */
[-C--:B----4-:R-:W-:Y:S02]  /*134b0*/  @!P2 LEA R10, P0, R16, R14.reuse, 0x1 ;  /* 0x0000000e100aa211 */ /* 0x090fe400078008ff */
[----:B------:R-:W-:Y:S02]  /*134c0*/  @!P3 LEA R14, P1, R22, R14, 0x1 ;  /* 0x0000000e160eb211 */ /* 0x000fe400078208ff */
[-C--:B0-----:R-:W-:Y:S02]  /*134d0*/  @!P2 LEA.HI.X R11, R16, R3.reuse, R17, 0x1, P0 ;  /* 0x00000003100ba211 */ /* 0x081fe400000f0c11 */
[----:B------:R-:W-:-:S03]  /*134e0*/  @!P3 LEA.HI.X R15, R22, R3, R2, 0x1, P1 ;  /* 0x00000003160fb211 */ /* 0x000fc600008f0c02 */
[----:B------:R0:W-:Y:S04]  /*134f0*/  @!P2 ST.E.128 desc[UR38][R10.64], RZ ;  /* 0x000000ff0a00a985 */ /* 0x0001e8000c101d26 */
[----:B------:R0:W-:Y:S02]  /*13500*/  @!P3 ST.E.128 desc[UR38][R14.64], RZ ;  /* 0x000000ff0e00b985 */ /* 0x0001e4000c101d26 */
.L_x_7187:
[----:B------:R-:W-:Y:S05]  /*13510*/  BSYNC B1 ;  /* 0x0000000000017941 */ /* 0x000fea0003800000 */
.L_x_7186:
[----:B------:R-:W-:-:S03]  /*13520*/  UMOV UR4, 0xffffffff ;  /* 0xffffffff00047882 */ /* 0x000fc60000000000 */
[----:B------:R-:W-:Y:S05]  /*13530*/  BRA.DIV UR4, `(.L_x_7188) ;  /* 0x0000008204007947 */ /* 0x000fea000b800000 */
[----:B0-----:R0:W0:Y:S04]  /*13540*/  SHFL.IDX PT, R3, R4, 0x3, 0x181f ;  /* 0x00781f0004037f89 */ /* 0x00102800000e0000 */
[----:B----4-:R4:W0:Y:S02]  /*13550*/  SHFL.IDX PT, R14, R0, 0x3, 0x181f ;  /* 0x00781f00000e7f89 */ /* 0x01082400000e0000 */
.L_x_7393:
[----:B--234-:R-:W-:-:S05]  /*13560*/  VIADD R0, R6, 0x60 ;  /* 0x0000006006007836 */ /* 0x01cfca0000000000 */
[----:B------:R-:W-:-:S13]  /*13570*/  ISETP.GE.AND P0, PT, R0, R8, PT ;  /* 0x000000080000720c */ /* 0x000fda0003f06270 */
        /* <DEDUP_REMOVED lines=8> */
[----:B------:R0:W-:Y:S04]  /*13600*/  @!P2 ST.E.128 desc[UR38][R4.64], RZ ;  /* 0x000000ff0400a985 */ /* 0x0001e8000c101d26 */
[----:B------:R0:W-:Y:S02]  /*13610*/  @!P3 ST.E.128 desc[UR38][R14.64], RZ ;  /* 0x000000ff0e00b985 */ /* 0x0001e4000c101d26 */
.L_x_7175:
[----:B------:R-:W-:Y:S05]  /*13620*/  BSYNC B0 ;  /* 0x0000000000007941 */ /* 0x000fea0003800000 */
.L_x_7166:
[----:B------:R-:W-:Y:S02]  /*13630*/  ULDC UR4, c[0x0][0xc3c] ;  /* 0x00030f0000047ab9 */ /* 0x000fe40000000800 */
[----:B-1----:R-:W-:-:S13]  /*13640*/  ISETP.GE.AND P0, PT, R43, UR4, PT ;  /* 0x000000042b007c0c */ /* 0x002fda000bf06270 */
[----:B------:R-:W-:Y:S05]  /*13650*/  @!P0 BRA `(.L_x_7189) ;  /* 0xfffffed800b48947 */ /* 0x000fea000383ffff */
[----:B------:R-:W-:Y:S05]  /*13660*/  BRA `(.L_x_6993) ;  /* 0x0000006400947947 */ /* 0x000fea0003800000 */
.L_x_6991:
[----:B------:R-:W-:-:S08]  /*13670*/  NOP ;  /* 0x0000000000007918 */ /* 0x000fd00000000000 */
[----:B--2---:R-:W0:-:S00]  /*13680*/  USETMAXREG.DEALLOC.CTAPOOL 0x28 ;  /* 0x00000028000079c8 */ /* 0x004e0000080e0500 */
        /* <DEDUP_REMOVED lines=14> */
.L_x_7190:
        /* <DEDUP_REMOVED lines=41> */
.L_x_7196:
[----:B------:R-:W-:Y:S01]  /*13a00*/  UIADD3 UR4, UR4, 0x1f, URZ ;  /* 0x0000001f04047890 */ /* 0x000fe2000fffe03f */
[----:B------:R-:W-:-:S05]  /*13a10*/  MOV R19, UR7 ;  /* 0x0000000700137c02 */ /* 0x000fca0008000f00 */
        /* <DEDUP_REMOVED lines=10> */
.L_x_7195:
[----:B------:R-:W-:Y:S05]  /*13ac0*/  BSYNC B0 ;  /* 0x0000000000007941 */ /* 0x000fea0003800000 */
.L_x_7194:
        /* <DEDUP_REMOVED lines=21> */
.L_x_7192:
        /* <DEDUP_REMOVED lines=13> */
[----:B------:R-:W-:-:S06]  /*13cf0*/  IADD3 R16, R19, -0x1, RZ ;  /* 0xffffffff13107810 */ /* 0x000fcc0007ffe0ff */
[----:B------:R2:W3:Y:S02]  /*13d00*/  SHFL.IDX PT, R16, R7, R16, 0x1f ;  /* 0x00001f1007107589 */ /* 0x0004e400000e0000 */
.L_x_7197:
        /* <DEDUP_REMOVED lines=28> */
.L_x_7193:
[----:B------:R-:W-:Y:S02]  /*13ed0*/  IMAD.MOV.U32 R17, RZ, RZ, RZ ;  /* 0x000000ffff117224 */ /* 0x000fe400078e00ff */
[----:B------:R-:W-:Y:S02]  /*13ee0*/  IMAD.U32 R16, RZ, RZ, UR6 ;  /* 0x00000006ff107e24 */ /* 0x000fe4000f8e00ff */
[----:B------:R-:W-:-:S07]  /*13ef0*/  IMAD.MOV.U32 R18, RZ, RZ, RZ ;  /* 0x000000ffff127224 */ /* 0x000fce00078e00ff */
.L_x_7198:
[----:B------:R-:W-:-:S13]  /*13f00*/  ISETP.NE.AND P0, PT, R5, RZ, PT ;  /* 0x000000ff0500720c */ /* 0x000fda0003f05270 */
[----:B------:R-:W0:Y:S01]  /*13f10*/  @!P0 S2R R3, SR_CgaCtaId ;  /* 0x0000000000038919 */ /* 0x000e220000008800 */
[----:B------:R-:W-:-:S04]  /*13f20*/  @!P0 MOV R2, 0x400 ;  /* 0x0000040000028802 */ /* 0x000fc80000000f00 */
[----:B0-----:R-:W-:-:S05]  /*13f30*/  @!P0 LEA R2, R3, R2, 0x18 ;  /* 0x0000000203028211 */ /* 0x001fca00078ec0ff */
[----:B------:R1:W-:Y:S01]  /*13f40*/  @!P0 STS.128 [R2+0x288d0], R16 ;  /* 0x0288d01002008388 */ /* 0x0003e20000000c00 */
[----:B------:R-:W-:Y:S06]  /*13f50*/  BAR.ARV 0x5, 0x180 ;  /* 0x0146000000007b1d */ /* 0x000fec0000002000 */
.L_x_7191:
        /* <DEDUP_REMOVED lines=8> */
[C---:B------:R-:W-:Y:S01]  /*13fe0*/  IMAD.SHL.U32 R31, R0.reuse, 0x8, RZ ;  /* 0x00000008001f7824 */ /* 0x040fe200078e00ff */
[----:B------:R-:W-:Y:S01]  /*13ff0*/  LOP3.LUT R4, R0, 0x7f, RZ, 0xc0, !PT ;  /* 0x0000007f00047812 */ /* 0x000fe200078ec0ff */
[----:B------:R-:W-:Y:S01]  /*14000*/  UMOV UR4, 0x400 ;  /* 0x0000040000047882 */ /* 0x000fe20000000000 */
[----:B------:R-:W-:Y:S01]  /*14010*/  BSSY B8, `(.L_x_7199) ;  /* 0x0000593000087945 */ /* 0x000fe20003800000 */
[----:B------:R-:W-:Y:S01]  /*14020*/  IMAD.MOV.U32 R29, RZ, RZ, 0x1 ;  /* 0x00000001ff1d7424 */ /* 0x000fe200078e00ff */
[C---:B------:R-:W-:Y:S01]  /*14030*/  LOP3.LUT R3, R31.reuse, 0x1f8, RZ, 0xc0, !PT ;  /* 0x000001f81f037812 */ /* 0x040fe200078ec0ff */
[----:B------:R-:W-:Y:S01]  /*14040*/  IMAD.SHL.U32 R36, R4, 0x8, RZ ;  /* 0x0000000804247824 */ /* 0x000fe200078e00ff */
[----:B------:R-:W-:Y:S01]  /*14050*/  LOP3.LUT R31, R31, 0x38, RZ, 0xc0, !PT ;  /* 0x000000381f1f7812 */ /* 0x000fe200078ec0ff */
[----:B------:R-:W-:Y:S01]  /*14060*/  IMAD.MOV.U32 R27, RZ, RZ, RZ ;  /* 0x000000ffff1b7224 */ /* 0x000fe200078e00ff */
[----:B------:R-:W-:Y:S01]  /*14070*/  LOP3.LUT R3, R3, 0x38, R0, 0x78, !PT ;  /* 0x0000003803037812 */ /* 0x000fe200078e7800 */
[----:B------:R-:W-:Y:S01]  /*14080*/  IMAD.MOV.U32 R28, RZ, RZ, 0x1 ;  /* 0x00000001ff1c7424 */ /* 0x000fe200078e00ff */
[----:B------:R-:W-:Y:S01]  /*14090*/  MOV R25, RZ ;  /* 0x000000ff00197202 */ /* 0x000fe20000000f00 */
[----:B------:R-:W-:Y:S01]  /*140a0*/  ULDC.64 UR40, c[0x0][0x198] ;  /* 0x0000660000287ab9 */ /* 0x000fe20000000a00 */
[----:B------:R-:W-:Y:S01]  /*140b0*/  LOP3.LUT R36, R3, 0x200, R36, 0xf8, !PT ;  /* 0x0000020003247812 */ /* 0x000fe200078ef824 */
[----:B------:R-:W-:Y:S01]  /*140c0*/  ULDC UR36, c[0x0][0xc] ;  /* 0x0000030000247ab9 */ /* 0x000fe20000000800 */
[----:B------:R-:W-:Y:S01]  /*140d0*/  LOP3.LUT R30, R31, 0x40, RZ, 0xfc, !PT ;  /* 0x000000401f1e7812 */ /* 0x000fe200078efcff */
[----:B0-----:R-:W-:-:S06]  /*140e0*/  ULEA UR4, UR5, UR4, 0x18 ;  /* 0x0000000405047291 */ /* 0x001fcc000f8ec03f */
[----:B------:R-:W-:Y:S01]  /*140f0*/  IMAD.U32 R22, RZ, RZ, UR4 ;  /* 0x00000004ff167e24 */ /* 0x000fe2000f8e00ff */
[----:B--2---:R-:W-:-:S05]  /*14100*/  LOP3.LUT R0, R2, 0x2, RZ, 0xfc, !PT ;  /* 0x0000000202007812 */ /* 0x004fca00078efcff */
[----:B------:R0:W-:Y:S04]  /*14110*/  STL [R1+0x2c], R0 ;  /* 0x00002c0001007387 */ /* 0x0001e80000100800 */
[----:B------:R1:W-:Y:S01]  /*14120*/  STL [R1+0x24], RZ ;  /* 0x000024ff01007387 */ /* 0x0003e20000100800 */
[----:B0-----:R-:W-:-:S05]  /*14130*/  IMAD R0, R36, 0x2, R22 ;  /* 0x0000000224007824 */ /* 0x001fca00078e0216 */
[----:B------:R1:W-:Y:S02]  /*14140*/  STL [R1+0x8], R0 ;  /* 0x0000080001007387 */ /* 0x0003e40000100800 */
.L_x_7298:
[----:B0-----:R-:W0:Y:S02]  /*14150*/  LDC.64 R2, c[0x0][0xc88] ;  /* 0x00032200ff027b82 */ /* 0x001e240000000a00 */
[----:B0-----:R-:W-:-:S05]  /*14160*/  IMAD.WIDE R2, R19, 0x4, R2 ;  /* 0x0000000413027825 */ /* 0x001fca00078e0202 */
[----:B-1----:R-:W1:Y:S01]  /*14170*/  LDG.E R33, desc[UR38][R2.64] ;  /* 0x0000002602217981 */ /* 0x002e62000c1e1900 */
[----:B------:R-:W-:Y:S05]  /*14180*/  YIELD ;  /* 0x0000000000007946 */ /* 0x000fea0003800000 */
[----:B------:R-:W-:Y:S01]  /*14190*/  ULDC.64 UR4, c[0x0][0xa28] ;  /* 0x00028a0000047ab9 */ /* 0x000fe20000000a00 */
[----:B------:R-:W-:Y:S01]  /*141a0*/  IMAD.MOV.U32 R9, RZ, RZ, RZ ;  /* 0x000000ffff097224 */ /* 0x000fe200078e00ff */
[----:B------:R-:W-:Y:S01]  /*141b0*/  ISETP.NE.U32.AND P0, PT, RZ, UR4, PT ;  /* 0x00000004ff007c0c */ /* 0x000fe2000bf05070 */
[----:B------:R-:W-:Y:S01]  /*141c0*/  IMAD.MOV.U32 R6, RZ, RZ, RZ ;  /* 0x000000ffff067224 */ /* 0x000fe200078e00ff */
[----:B------:R-:W-:Y:S01]  /*141d0*/  ULDC.64 UR8, c[0x0][0xa18] ;  /* 0x0002860000087ab9 */ /* 0x000fe20000000a00 */
[----:B------:R-:W-:Y:S01]  /*141e0*/  ULDC.64 UR6, c[0x0][0xa10] ;  /* 0x0002840000067ab9 */ /* 0x000fe20000000a00 */
[----:B------:R-:W-:-:S02]  /*141f0*/  ISETP.NE.AND.EX P0, PT, RZ, UR5, PT, P0 ;  /* 0x00000005ff007c0c */ /* 0x000fc4000bf05300 */
[----:B-1----:R-:W-:-:S11]  /*14200*/  SHF.R.S32.HI R0, RZ, 0x1f, R33 ;  /* 0x0000001fff007819 */ /* 0x002fd60000011421 */
        /* <DEDUP_REMOVED lines=12> */
[----:B------:R-:W-:Y:S02]  /*142d0*/  ISETP.NE.U32.AND P1, PT, RZ, UR6, PT ;  /* 0x00000006ff007c0c */ /* 0x000fe4000bf25070 */
[----:B-1----:R-:W-:-:S02]  /*142e0*/  IADD3 R2, P3, R23, UR4, RZ ;  /* 0x0000000417027c10 */ /* 0x002fc4000ff7e0ff */
[----:B------:R-:W-:Y:S02]  /*142f0*/  ISETP.NE.AND.EX P1, PT, RZ, UR7, PT, P1 ;  /* 0x00000007ff007c0c */ /* 0x000fe4000bf25310 */
[----:B------:R-:W-:Y:S02]  /*14300*/  IADD3.X R3, R24, UR5, RZ, P3, !PT ;  /* 0x0000000518037c10 */ /* 0x000fe40009ffe4ff */
[----:B------:R-:W-:-:S03]  /*14310*/  IADD3 R4, P4, R23, UR6, RZ ;  /* 0x0000000617047c10 */ /* 0x000fc6000ff9e0ff */
[----:B------:R-:W3:Y:S01]  /*14320*/  @P0 LDG.E R6, desc[UR38][R2.64] ;  /* 0x0000002602060981 */ /* 0x000ee2000c1e1900 */
[----:B------:R-:W-:Y:S01]  /*14330*/  ULDC UR4, c[0x0][0x288] ;  /* 0x0000a20000047ab9 */ /* 0x000fe20000000800 */
[----:B------:R-:W-:Y:S01]  /*14340*/  IADD3.X R5, R24, UR7, RZ, P4, !PT ;  /* 0x0000000718057c10 */ /* 0x000fe2000a7fe4ff */
[----:B------:R-:W-:Y:S01]  /*14350*/  IMAD.U32 R8, RZ, RZ, UR4 ;  /* 0x00000004ff087e24 */ /* 0x000fe2000f8e00ff */
[----:B------:R-:W-:-:S03]  /*14360*/  ULDC.64 UR4, c[0x0][0x418] ;  /* 0x0001060000047ab9 */ /* 0x000fc60000000a00 */
[----:B------:R-:W5:Y:S04]  /*14370*/  @P1 LDG.E R0, desc[UR38][R4.64] ;  /* 0x0000002604001981 */ /* 0x000f68000c1e1900 */
[----:B---3--:R0:W-:Y:S02]  /*14380*/  STL [R1+0x10], R6 ;  /* 0x0000100601007387 */ /* 0x0081e40000100800 */
[----:B0-----:R-:W-:-:S04]  /*14390*/  @P2 IADD3 R6, P3, R23, UR8, RZ ;  /* 0x0000000817062c10 */ /* 0x001fc8000ff7e0ff */
[----:B------:R-:W-:-:S05]  /*143a0*/  @P2 IADD3.X R7, R24, UR9, RZ, P3, !PT ;  /* 0x0000000918072c10 */ /* 0x000fca0009ffe4ff */
[----:B------:R0:W3:Y:S01]  /*143b0*/  @P2 LDG.E R8, desc[UR38][R6.64] ;  /* 0x0000002606082981 */ /* 0x0000e2000c1e1900 */
[----:B------:R-:W-:-:S03]  /*143c0*/  UISETP.NE.U32.AND UP0, UPT, UR4, URZ, UPT ;  /* 0x0000003f0400728c */ /* 0x000fc6000bf05070 */
[----:B------:R-:W-:Y:S01]  /*143d0*/  ULDC UR4, c[0x0][0x424] ;  /* 0x0001090000047ab9 */ /* 0x000fe20000000800 */
[----:B------:R-:W-:-:S03]  /*143e0*/  UISETP.NE.AND.EX UP0, UPT, UR5, URZ, UPT, UP0 ;  /* 0x0000003f0500728c */ /* 0x000fc6000bf05300 */
[----:B------:R-:W-:Y:S01]  /*143f0*/  ULDC UR5, c[0x0][0x2f0] ;  /* 0x0000bc0000057ab9 */ /* 0x000fe20000000800 */
[----:B------:R-:W-:-:S04]  /*14400*/  USEL UR4, UR4, 0x1, UP0 ;  /* 0x0000000104047887 */ /* 0x000fc80008000000 */
[----:B------:R-:W-:Y:S01]  /*14410*/  UIMAD UR4, UR4, UR5, URZ ;  /* 0x00000005040472a4 */ /* 0x000fe2000f8e023f */
[----:B--2---:R-:W-:Y:S02]  /*14420*/  STL [R1], R9 ;  /* 0x0000000901007387 */ /* 0x004fe40000100800 */
[----:B------:R-:W-:Y:S02]  /*14430*/  ULDC UR5, c[0x0][0x348] ;  /* 0x0000d20000057ab9 */ /* 0x000fe40000000800 */
[----:B0-----:R-:W-:Y:S01]  /*14440*/  IMAD.U32 R6, RZ, RZ, UR5 ;  /* 0x00000005ff067e24 */ /* 0x001fe2000f8e00ff */
        /* <DEDUP_REMOVED lines=8> */
.L_x_7200:
        /* <DEDUP_REMOVED lines=9> */
.L_x_7201:
        /* <DEDUP_REMOVED lines=9> */
.L_x_7202:
[----:B-1----:R-:W2:Y:S04]  /*145f0*/  @P1 LDG.E R3, desc[UR38][R4.64] ;  /* 0x0000002604031981 */ /* 0x002ea8000c1e1900 */
[----:B0-----:R-:W2:Y:S01]  /*14600*/  @P1 LDG.E R2, desc[UR38][R4.64+0x4] ;  /* 0x0000042604021981 */ /* 0x001ea2000c1e1900 */
[----:B------:R-:W-:Y:S01]  /*14610*/  BSSY B0, `(.L_x_7203) ;  /* 0x000011a000007945 */ /* 0x000fe20003800000 */
[----:B--2---:R-:W-:Y:S01]  /*14620*/  @P1 IADD3 R6, -R3, R2, RZ ;  /* 0x0000000203061210 */ /* 0x004fe20007ffe1ff */
[----:B-----5:R-:W-:-:S04]  /*14630*/  IMAD.IADD R3, R8, 0x1, -R9 ;  /* 0x0000000108037824 */ /* 0x020fc800078e0a09 */
[----:B------:R-:W-:-:S04]  /*14640*/  IMAD.IADD R37, R3, 0x1, R6 ;  /* 0x0000000103257824 */ /* 0x000fc800078e0206 */
[----:B------:R-:W-:-:S05]  /*14650*/  VIADD R2, R37, 0x7f ;  /* 0x0000007f25027836 */ /* 0x000fca0000000000 */
[----:B------:R-:W-:-:S04]  /*14660*/  SHF.R.S32.HI R7, RZ, 0x1f, R2 ;  /* 0x0000001fff077819 */ /* 0x000fc80000011402 */
[----:B------:R-:W-:-:S04]  /*14670*/  LEA.HI R4, R7, R2, RZ, 0x7 ;  /* 0x0000000207047211 */ /* 0x000fc800078f38ff */
[----:B------:R-:W-:Y:S01]  /*14680*/  LOP3.LUT R2, R4, 0xffffff80, RZ, 0xc0, !PT ;  /* 0xffffff8004027812 */ /* 0x000fe200078ec0ff */
[----:B------:R0:W-:Y:S03]  /*14690*/  STL [R1+0x20], R4 ;  /* 0x0000200401007387 */ /* 0x0001e60000100800 */
[----:B------:R-:W-:Y:S01]  /*146a0*/  VIADDMNMX R7, R2, -R3, R6, PT ;  /* 0x8000000302077246 */ /* 0x000fe20003800106 */
[----:B------:R-:W-:-:S05]  /*146b0*/  IMAD.MOV R2, RZ, RZ, -R3 ;  /* 0x000000ffff027224 */ /* 0x000fca00078e0a03 */
[----:B------:R-:W-:-:S04]  /*146c0*/  VIMNMX R2, RZ, R2, !PT ;  /* 0x00000002ff027248 */ /* 0x000fc80007fe0100 */
[----:B------:R-:W-:Y:S02]  /*146d0*/  ISETP.GT.AND P0, PT, R7, R2, PT ;  /* 0x000000020700720c */ /* 0x000fe40003f04270 */
[----:B0-----:R-:W-:-:S11]  /*146e0*/  SHF.R.U32.HI R4, RZ, 0x7, R2 ;  /* 0x00000007ff047819 */ /* 0x001fd60000011602 */
        /* <DEDUP_REMOVED lines=15> */
.L_x_7396:
[----:B-1----:R-:W-:Y:S02]  /*147e0*/  ISETP.NE.AND P0, PT, R14, RZ, PT ;  /* 0x000000ff0e00720c */ /* 0x002fe40003f05270 */
[----:B------:R-:W-:-:S11]  /*147f0*/  PLOP3.LUT P6, PT, PT, PT, PT, 0x8, 0x0 ;  /* 0x000000000000781c */ /* 0x000fd60003fce170 */
[----:B------:R-:W-:Y:S05]  /*14800*/  @P0 BRA `(.L_x_7206) ;  /* 0x00000000000c0947 */ /* 0x000fea0003800000 */
[----:B------:R-:W-:-:S03]  /*14810*/  UMOV UR4, 0xffffffff ;  /* 0xffffffff00047882 */ /* 0x000fc60000000000 */
[----:B------:R-:W-:Y:S05]  /*14820*/  BRA.DIV UR4, `(.L_x_7207) ;  /* 0x0000006e04c07947 */ /* 0x000fea000b800000 */
[----:B------:R-:W-:-:S13]  /*14830*/  ELECT P6, URZ, PT ;  /* 0x00000000003f782f */ /* 0x000fda00038c0000 */
.L_x_7206:
        /* <DEDUP_REMOVED lines=9> */
.L_x_7399:
[----:B------:R-:W-:Y:S05]  /*148d0*/  BSYNC B1 ;  /* 0x0000000000017941 */ /* 0x000fea0003800000 */
.L_x_7208:
[----:B------:R-:W-:Y:S04]  /*148e0*/  BSSY B1, `(.L_x_7210) ;  /* 0x000006e000017945 */ /* 0x000fe80003800000 */
[----:B------:R-:W-:Y:S05]  /*148f0*/  @!P6 BRA `(.L_x_7211) ;  /* 0x0000000400b0e947 */ /* 0x000fea0003800000 */
[----:B0-----:R-:W-:Y:S01]  /*14900*/  IMAD R5, R27, 0x8, R22 ;  /* 0x000000081b057824 */ /* 0x001fe200078e0216 */
[----:B------:R-:W-:Y:S01]  /*14910*/  SHF.L.U32 R6, R29, 0x1f, RZ ;  /* 0x0000001f1d067819 */ /* 0x000fe200000006ff */
[----:B------:R-:W0:Y:S01]  /*14920*/  S2R R7, SR_TID.X ;  /* 0x0000000000077919 */ /* 0x000e220000002100 */
[----:B------:R-:W-:Y:S02]  /*14930*/  BSSY B2, `(.L_x_7212) ;  /* 0x0000005000027945 */ /* 0x000fe40003800000 */
[----:B------:R-:W1:Y:S01]  /*14940*/  SYNCS.PHASECHK.TRANS64.TRYWAIT P0, [R5+URZ+0x288a0], R6 ;  /* 0x0288a006050075a7 */ /* 0x000e62000800017f */
[----:B0-----:R-:W-:-:S04]  /*14950*/  LOP3.LUT R7, R7, 0x7f, RZ, 0xc0, !PT ;  /* 0x0000007f07077812 */ /* 0x001fc800078ec0ff */
[----:B------:R-:W-:Y:S01]  /*14960*/  ISETP.NE.AND P1, PT, R7, RZ, PT ;  /* 0x000000ff0700720c */ /* 0x000fe20003f25270 */
[----:B-1----:R-:W-:-:S12]  /*14970*/  @!P0 BRA `(.L_x_7213) ;  /* 0x0000006c00a08947 */ /* 0x002fd80003800000 */
.L_x_7400:
[----:B------:R-:W-:Y:S05]  /*14980*/  BSYNC B2 ;  /* 0x0000000000027941 */ /* 0x000fea0003800000 */
.L_x_7212:
[----:B------:R-:W-:Y:S04]  /*14990*/  BSSY B2, `(.L_x_7214) ;  /* 0x0000009000027945 */ /* 0x000fe80003800000 */
[----:B------:R-:W-:Y:S05]  /*149a0*/  @P1 BRA `(.L_x_7215) ;  /* 0x00000000001c1947 */ /* 0x000fea0003800000 */
[----:B------:R-:W1:Y:S01]  /*149b0*/  S2R R8, SR_TID.X ;  /* 0x0000000000087919 */ /* 0x000e620000002100 */
[----:B------:R-:W-:-:S04]  /*149c0*/  IMAD.MOV.U32 R7, RZ, RZ, 0x8000 ;  /* 0x00008000ff077424 */ /* 0x000fc800078e00ff */
[----:B------:R2:W-:Y:S01]  /*149d0*/  SYNCS.ARRIVE.TRANS64 RZ, [R5+URZ+0x28890], R7 ;  /* 0x0288900705ff79a7 */ /* 0x0005e2000800003f */
[----:B-1----:R-:W-:-:S04]  /*149e0*/  LOP3.LUT R8, R8, 0x1f, RZ, 0xc0, !PT ;  /* 0x0000001f08087812 */ /* 0x002fc800078ec0ff */
[----:B------:R-:W-:-:S13]  /*149f0*/  ISETP.NE.AND P0, PT, R8, RZ, PT ;  /* 0x000000ff0800720c */ /* 0x000fda0003f05270 */
[----:B--2---:R-:W-:Y:S05]  /*14a00*/  @!P0 BRA `(.L_x_7215) ;  /* 0x0000000000048947 */ /* 0x004fea0003800000 */
[----:B------:R-:W-:Y:S01]  /*14a10*/  BPT.TRAP 0x1 ;  /* 0x000000040000795c */ /* 0x000fe20000300000 */
.L_x_7215:
[----:B------:R-:W-:Y:S05]  /*14a20*/  BSYNC B2 ;  /* 0x0000000000027941 */ /* 0x000fea0003800000 */
.L_x_7214:
[----:B------:R-:W-:Y:S01]  /*14a30*/  IMAD.MOV.U32 R12, RZ, RZ, RZ ;  /* 0x000000ffff0c7224 */ /* 0x000fe200078e00ff */
[----:B------:R-:W-:Y:S01]  /*14a40*/  LEA R7, R3, R0, 0x7 ;  /* 0x0000000003077211 */ /* 0x000fe200078e38ff */
[C---:B------:R-:W-:Y:S01]  /*14a50*/  IMAD R8, R27.reuse, 0x8000, R22 ;  /* 0x000080001b087824 */ /* 0x040fe200078e0216 */
[----:B------:R-:W-:Y:S01]  /*14a60*/  UIADD3 UR4, UP0, UR40, 0x570, URZ ;  /* 0x0000057028047890 */ /* 0x000fe2000ff1e03f */
[----:B------:R-:W-:Y:S01]  /*14a70*/  PLOP3.LUT P0, PT, PT, PT, PT, 0x80, 0x0 ;  /* 0x000000000000781c */ /* 0x000fe20003f0f070 */
[----:B------:R-:W-:Y:S01]  /*14a80*/  IMAD.SHL.U32 R9, R27, 0x4000, RZ ;  /* 0x000040001b097824 */ /* 0x000fe200078e00ff */
[----:B------:R-:W-:Y:S01]  /*14a90*/  R2UR UR10, R12 ;  /* 0x000000000c0a72ca */ /* 0x000fe200000e0000 */
[----:B------:R-:W-:Y:S01]  /*14aa0*/  VIADD R7, R7, 0xffffff80 ;  /* 0xffffff8007077836 */ /* 0x000fe20000000000 */
[----:B------:R-:W-:Y:S01]  /*14ab0*/  UIADD3.X UR5, URZ, UR41, URZ, UP0, !UPT ;  /* 0x000000293f057290 */ /* 0x000fe200087fe43f */
[----:B------:R-:W-:Y:S01]  /*14ac0*/  VIADD R10, R5, 0x28890 ;  /* 0x00028890050a7836 */ /* 0x000fe20000000000 */
[----:B------:R-:W-:Y:S01]  /*14ad0*/  UMOV UR6, 0x0 ;  /* 0x0000000000067882 */ /* 0x000fe20000000000 */
[----:B------:R-:W-:Y:S01]  /*14ae0*/  VIADD R11, R8, 0x18400 ;  /* 0x00018400080b7836 */ /* 0x000fe20000000000 */
[----:B------:R-:W-:-:S09]  /*14af0*/  UMOV UR7, 0x12f00000 ;  /* 0x12f0000000077882 */ /* 0x000fd20000000000 */
.L_x_7216:
        /* <DEDUP_REMOVED lines=16> */
.L_x_7217:
        /* <DEDUP_REMOVED lines=13> */
.L_x_7401:
[----:B------:R-:W-:Y:S05]  /*14cd0*/  BSYNC B2 ;  /* 0x0000000000027941 */ /* 0x000fea0003800000 */
.L_x_7218:
[----:B------:R-:W-:Y:S01]  /*14ce0*/  BSSY B2, `(.L_x_7220) ;  /* 0x000000b000027945 */ /* 0x000fe20003800000 */
[----:B------:R-:W-:Y:S02]  /*14cf0*/  IMAD.MOV.U32 R10, RZ, RZ, 0x0 ;  /* 0x00000000ff0a7424 */ /* 0x000fe400078e00ff */
[----:B------:R-:W-:Y:S01]  /*14d00*/  IMAD.MOV.U32 R11, RZ, RZ, 0x12f00000 ;  /* 0x12f00000ff0b7424 */ /* 0x000fe200078e00ff */
[----:B------:R-:W-:Y:S06]  /*14d10*/  @P1 BRA `(.L_x_7221) ;  /* 0x00000000001c1947 */ /* 0x000fec0003800000 */
[----:B------:R-:W2:Y:S01]  /*14d20*/  S2R R8, SR_TID.X ;  /* 0x0000000000087919 */ /* 0x000ea20000002100 */
[----:B01----:R-:W-:-:S04]  /*14d30*/  IMAD.MOV.U32 R6, RZ, RZ, 0x8000 ;  /* 0x00008000ff067424 */ /* 0x003fc800078e00ff */
[----:B------:R3:W-:Y:S01]  /*14d40*/  SYNCS.ARRIVE.TRANS64 RZ, [R5+URZ+0x288b0], R6 ;  /* 0x0288b00605ff79a7 */ /* 0x0007e2000800003f */
[----:B--2---:R-:W-:-:S04]  /*14d50*/  LOP3.LUT R8, R8, 0x1f, RZ, 0xc0, !PT ;  /* 0x0000001f08087812 */ /* 0x004fc800078ec0ff */
[----:B------:R-:W-:-:S13]  /*14d60*/  ISETP.NE.AND P0, PT, R8, RZ, PT ;  /* 0x000000ff0800720c */ /* 0x000fda0003f05270 */
[----:B---3--:R-:W-:Y:S05]  /*14d70*/  @!P0 BRA `(.L_x_7221) ;  /* 0x0000000000048947 */ /* 0x008fea0003800000 */
[----:B------:R-:W-:Y:S01]  /*14d80*/  BPT.TRAP 0x1 ;  /* 0x000000040000795c */ /* 0x000fe20000300000 */
.L_x_7221:
[----:B------:R-:W-:Y:S05]  /*14d90*/  BSYNC B2 ;  /* 0x0000000000027941 */ /* 0x000fea0003800000 */
.L_x_7220:
[----:B------:R-:W-:Y:S01]  /*14da0*/  R2UR UR10, R12 ;  /* 0x000000000c0a72ca */ /* 0x000fe200000e0000 */
[----:B------:R-:W-:Y:S01]  /*14db0*/  IMAD R9, R9, 0x2, R22 ;  /* 0x0000000209097824 */ /* 0x000fe200078e0216 */
[----:B------:R-:W-:Y:S01]  /*14dc0*/  R2UR UR6, R10 ;  /* 0x000000000a0672ca */ /* 0x000fe200000e0000 */
[----:B------:R-:W-:Y:S01]  /*14dd0*/  UIADD3 UR4, UP0, UR40, 0x670, URZ ;  /* 0x0000067028047890 */ /* 0x000fe2000ff1e03f */
[----:B------:R-:W-:Y:S01]  /*14de0*/  R2UR UR7, R11 ;  /* 0x000000000b0772ca */ /* 0x000fe200000e0000 */
[----:B01----:R-:W-:Y:S01]  /*14df0*/  VIADD R6, R9, 0x400 ;  /* 0x0000040009067836 */ /* 0x003fe20000000000 */
[----:B------:R-:W-:Y:S01]  /*14e00*/  PLOP3.LUT P0, PT, PT, PT, PT, 0x80, 0x0 ;  /* 0x000000000000781c */ /* 0x000fe20003f0f070 */
[----:B------:R-:W-:Y:S01]  /*14e10*/  UIADD3.X UR5, URZ, UR41, URZ, UP0, !UPT ;  /* 0x000000293f057290 */ /* 0x000fe200087fe43f */
[----:B------:R-:W-:-:S11]  /*14e20*/  IADD3 R5, R5, 0x288b0, RZ ;  /* 0x000288b005057810 */ /* 0x000fd60007ffe0ff */
.L_x_7222:
        /* <DEDUP_REMOVED lines=15> */
.L_x_7223:
        /* <DEDUP_REMOVED lines=10> */
.L_x_7211:
[----:B------:R-:W-:Y:S05]  /*14fc0*/  BSYNC B1 ;  /* 0x0000000000017941 */ /* 0x000fea0003800000 */
.L_x_7210:
        /* <DEDUP_REMOVED lines=9> */
.L_x_7238:
        /* <DEDUP_REMOVED lines=11> */
.L_x_7402:
[----:B------:R-:W-:Y:S05]  /*15110*/  BSYNC B2 ;  /* 0x0000000000027941 */ /* 0x000fea0003800000 */
.L_x_7226:
        /* <DEDUP_REMOVED lines=9> */
.L_x_7229:
[----:B------:R-:W-:Y:S05]  /*151b0*/  BSYNC B2 ;  /* 0x0000000000027941 */ /* 0x000fea0003800000 */
.L_x_7228:
        /* <DEDUP_REMOVED lines=11> */
.L_x_7230:
        /* <DEDUP_REMOVED lines=10> */
[----:B------:R-:W-:Y:S01]  /*15310*/  MOV R13, 0x40 ;  /* 0x00000040000d7802 */ /* 0x000fe20000000f00 */
[----:B------:R-:W-:Y:S01]  /*15320*/  VIADD R10, R6, 0x1c400 ;  /* 0x0001c400060a7836 */ /* 0x000fe20000000000 */
[----:B------:R-:W-:Y:S01]  /*15330*/  PLOP3.LUT P1, PT, PT, PT, PT, 0x80, 0x0 ;  /* 0x000000000000781c */ /* 0x000fe20003f2f070 */
[----:B------:R-:W-:Y:S01]  /*15340*/  UMOV UR6, 0x0 ;  /* 0x0000000000067882 */ /* 0x000fe20000000000 */
[----:B------:R-:W-:Y:S01]  /*15350*/  R2UR UR10, R13 ;  /* 0x000000000d0a72ca */ /* 0x000fe200000e0000 */
[----:B------:R-:W-:-:S14]  /*15360*/  UMOV UR7, 0x12f00000 ;  /* 0x12f0000000077882 */ /* 0x000fdc0000000000 */
.L_x_7231:
        /* <DEDUP_REMOVED lines=13> */
.L_x_7403:
[----:B------:R-:W-:Y:S05]  /*15440*/  BSYNC B2 ;  /* 0x0000000000027941 */ /* 0x000fea0003800000 */
.L_x_7232:
        /* <DEDUP_REMOVED lines=11> */
.L_x_7235:
[----:B------:R-:W-:Y:S05]  /*15500*/  BSYNC B2 ;  /* 0x0000000000027941 */ /* 0x000fea0003800000 */
.L_x_7234:
        /* <DEDUP_REMOVED lines=8> */
.L_x_7236:
        /* <DEDUP_REMOVED lines=15> */
.L_x_7237:
        /* <DEDUP_REMOVED lines=10> */
.L_x_7225:
[----:B------:R-:W-:Y:S05]  /*15720*/  BSYNC B1 ;  /* 0x0000000000017941 */ /* 0x000fea0003800000 */
.L_x_7224:
        /* <DEDUP_REMOVED lines=8> */
.L_x_7204:
[----:B------:R-:W-:Y:S05]  /*157b0*/  BSYNC B0 ;  /* 0x0000000000007941 */ /* 0x000fea0003800000 */
.L_x_7203:
[----:B------:R-:W-:Y:S05]  /*157c0*/  @!P0 WARPSYNC.ALL ;  /* 0x0000000000008948 */ /* 0x000fea0003800000 */
[----:B------:R-:W-:Y:S01]  /*157d0*/  @!P0 BAR.SYNC.DEFER_BLOCKING 0xc, 0x180 ;  /* 0x0306000000008b1d */ /* 0x000fe20000010000 */
[----:B------:R-:W-:-:S05]  /*157e0*/  ISETP.GT.AND P0, PT, R37, RZ, PT ;  /* 0x000000ff2500720c */ /* 0x000fca0003f04270 */
[----:B------:R-:W-:Y:S08]  /*157f0*/  BSSY B7, `(.L_x_7239) ;  /* 0x0000376000077945 */ /* 0x000ff00003800000 */
        /* <DEDUP_REMOVED lines=18> */
.L_x_7240:
        /* <DEDUP_REMOVED lines=9> */
[----:B0-----:R-:W-:Y:S01]  /*159b0*/  MOV R5, UR7 ;  /* 0x0000000700057c02 */ /* 0x001fe20008000f00 */
        /* <DEDUP_REMOVED lines=10> */
.L_x_7243:
[----:B------:R-:W-:Y:S05]  /*15a60*/  BSYNC B6 ;  /* 0x0000000000067941 */ /* 0x000fea0003800000 */
.L_x_7242:
        /* <DEDUP_REMOVED lines=11> */
[----:B0-----:R-:W-:Y:S02]  /*15b20*/  IMAD.U32 R5, RZ, RZ, UR7 ;  /* 0x00000007ff057e24 */ /* 0x001fe4000f8e00ff */
        /* <DEDUP_REMOVED lines=8> */
.L_x_7246:
        /* <DEDUP_REMOVED lines=15> */
.L_x_7245:
[----:B------:R-:W-:Y:S05]  /*15ca0*/  BSYNC B6 ;  /* 0x0000000000067941 */ /* 0x000fea0003800000 */
.L_x_7244:
[----:B------:R-:W2:Y:S01]  /*15cb0*/  LDL R26, [R1+0x20] ;  /* 0x00002000011a7983 */ /* 0x000ea20000100800 */
[----:B------:R-:W-:Y:S01]  /*15cc0*/  ULDC.64 UR4, c[0x0][0x9f8] ;  /* 0x00027e0000047ab9 */ /* 0x000fe20000000a00 */
[----:B------:R-:W1:Y:S01]  /*15cd0*/  LDC R7, c[0x0][0x430] ;  /* 0x00010c00ff077b82 */ /* 0x000e620000000800 */
[----:B------:R-:W-:Y:S01]  /*15ce0*/  ISETP.NE.U32.AND P0, PT, RZ, UR4, PT ;  /* 0x00000004ff007c0c */ /* 0x000fe2000bf05070 */
[----:B------:R-:W0:Y:S03]  /*15cf0*/  LDL R21, [R1] ;  /* 0x0000000001157983 */ /* 0x000e260000100800 */
[----:B------:R-:W-:Y:S01]  /*15d00*/  ISETP.NE.AND.EX P0, PT, RZ, UR5, PT, P0 ;  /* 0x00000005ff007c0c */ /* 0x000fe2000bf05300 */
[----:B------:R-:W3:Y:S01]  /*15d10*/  LDL R20, [R1+0x2c] ;  /* 0x00002c0001147983 */ /* 0x000ee20000100800 */
[----:B------:R-:W4:Y:S11]  /*15d20*/  S2R R35, SR_TID.X ;  /* 0x0000000000237919 */ /* 0x000f360000002100 */
[----:B------:R-:W-:Y:S01]  /*15d30*/  @P0 IADD3 R2, P1, R23, UR4, RZ ;  /* 0x0000000417020c10 */ /* 0x000fe2000ff3e0ff */
[----:B------:R-:W4:Y:S01]  /*15d40*/  S2R R0, SR_TID.X ;  /* 0x0000000000007919 */ /* 0x000f220000002100 */
[----:B------:R-:W-:-:S02]  /*15d50*/  ULDC UR4, c[0x0][0x2f4] ;  /* 0x0000bd0000047ab9 */ /* 0x000fc40000000800 */
[----:B------:R-:W-:-:S05]  /*15d60*/  @P0 IADD3.X R3, R24, UR5, RZ, P1, !PT ;  /* 0x0000000518030c10 */ /* 0x000fca0008ffe4ff */
[----:B------:R0:W3:Y:S01]  /*15d70*/  @P0 LDG.E R34, desc[UR38][R2.64] ;  /* 0x0000002602220981 */ /* 0x0000e2000c1e1900 */
[----:B-1----:R-:W-:-:S13]  /*15d80*/  ISETP.NE.AND P1, PT, R7, 0x1, PT ;  /* 0x000000010700780c */ /* 0x002fda0003f25270 */
[----:B------:R-:W1:Y:S01]  /*15d90*/  @P1 LDC R6, c[0x0][0x434] ;  /* 0x00010d00ff061b82 */ /* 0x000e620000000800 */
[----:B----4-:R-:W-:-:S04]  /*15da0*/  LOP3.LUT R35, R35, 0x7f, RZ, 0xc0, !PT ;  /* 0x0000007f23237812 */ /* 0x010fc800078ec0ff */
[----:B------:R-:W-:Y:S01]  /*15db0*/  SHF.R.U32.HI R35, RZ, 0x3, R35 ;  /* 0x00000003ff237819 */ /* 0x000fe20000011623 */
[----:B------:R-:W-:-:S05]  /*15dc0*/  IMAD.SHL.U32 R0, R0, 0x10, RZ ;  /* 0x0000001000007824 */ /* 0x000fca00078e00ff */
[----:B------:R-:W-:Y:S02]  /*15dd0*/  LOP3.LUT R0, R0, 0x70, RZ, 0xc0, !PT ;  /* 0x0000007000007812 */ /* 0x000fe400078ec0ff */
[----:B------:R-:W-:Y:S01]  /*15de0*/  LOP3.LUT R32, R32, 0xfffffffb, RZ, 0xc0, !PT ;  /* 0xfffffffb20207812 */ /* 0x000fe200078ec0ff */
[----:B------:R-:W-:Y:S01]  /*15df0*/  UMOV UR5, 0xffffffff ;  /* 0xffffffff00057882 */ /* 0x000fe20000000000 */
[----:B--2---:R-:W-:-:S05]  /*15e00*/  LEA.HI.SX32 R26, R26, 0xffffffff, 0x19 ;  /* 0xffffffff1a1a7811 */ /* 0x004fca00078fcaff */
[----:B------:R-:W-:-:S05]  /*15e10*/  IMAD.SHL.U32 R8, R26, 0x80, RZ ;  /* 0x000000801a087824 */ /* 0x000fca00078e00ff */
[----:B------:R-:W-:Y:S02]  /*15e20*/  LOP3.LUT R4, R8, R35, R0, 0xfe, !PT ;  /* 0x0000002308047212 */ /* 0x000fe400078efe00 */
[----:B------:R-:W2:Y:S02]  /*15e30*/  @P1 LDC R0, c[0x0][0x438] ;  /* 0x00010e00ff001b82 */ /* 0x000ea40000000800 */
[C---:B------:R-:W-:Y:S01]  /*15e40*/  ISETP.GE.AND P0, PT, R4.reuse, R37, PT ;  /* 0x000000250400720c */ /* 0x040fe20003f06270 */
[----:B0-----:R-:W-:-:S04]  /*15e50*/  IMAD.IADD R5, R4, 0x1, R21 ;  /* 0x0000000104057824 */ /* 0x001fc800078e0215 */
[----:B-1----:R-:W-:-:S08]  /*15e60*/  @P1 IMAD.HI.U32 R6, R5, R6, RZ ;  /* 0x0000000605061227 */ /* 0x002fd000078e00ff */
[----:B------:R-:W0:Y:S01]  /*15e70*/  @!P0 LDC.64 R2, c[0x0][0x428] ;  /* 0x00010a00ff028b82 */ /* 0x000e220000000a00 */
[----:B------:R-:W-:Y:S01]  /*15e80*/  IMAD.MOV.U32 R4, RZ, RZ, R5 ;  /* 0x000000ffff047224 */ /* 0x000fe200078e0005 */
[----:B---3--:R-:W-:Y:S02]  /*15e90*/  SHF.R.S32.HI R9, RZ, 0x1f, R34 ;  /* 0x0000001fff097819 */ /* 0x008fe40000011422 */
[----:B--2---:R-:W-:-:S05]  /*15ea0*/  @P1 SHF.R.U32.HI R4, RZ, R0, R6 ;  /* 0x00000000ff041219 */ /* 0x004fca0000011606 */
[----:B------:R-:W-:-:S04]  /*15eb0*/  IMAD.MOV R0, RZ, RZ, -R4 ;  /* 0x000000ffff007224 */ /* 0x000fc800078e0a04 */
[----:B------:R-:W-:Y:S01]  /*15ec0*/  IMAD R0, R7, R0, R5 ;  /* 0x0000000007007224 */ /* 0x000fe200078e0205 */
[--C-:B------:R-:W-:Y:S01]  /*15ed0*/  @!P0 SHF.R.S32.HI R5, RZ, 0x1f, R4.reuse ;  /* 0x0000001fff058819 */ /* 0x100fe20000011404 */
[-C--:B0-----:R-:W-:Y:S02]  /*15ee0*/  @!P0 IMAD R6, R9, R2.reuse, RZ ;  /* 0x0000000209068224 */ /* 0x081fe400078e02ff */
[----:B------:R-:W-:-:S04]  /*15ef0*/  @!P0 IMAD.WIDE.U32 R4, R34, R2, R4 ;  /* 0x0000000222048225 */ /* 0x000fc800078e0004 */
[----:B------:R-:W-:Y:S02]  /*15f00*/  @!P0 IMAD R6, R34, R3, R6 ;  /* 0x0000000322068224 */ /* 0x000fe400078e0206 */
[----:B------:R-:W0:Y:S02]  /*15f10*/  @!P0 LDC.64 R2, c[0x0][0x418] ;  /* 0x00010600ff028b82 */ /* 0x000e240000000a00 */
[----:B------:R-:W-:Y:S01]  /*15f20*/  @!P0 IMAD.IADD R6, R5, 0x1, R6 ;  /* 0x0000000105068824 */ /* 0x000fe200078e0206 */
[----:B------:R-:W-:Y:S01]  /*15f30*/  ISETP.NE.AND P2, PT, R20, 0x3, PT ;  /* 0x000000031400780c */ /* 0x000fe20003f45270 */
[----:B------:R1:W-:Y:S01]  /*15f40*/  STL [R1+0x4], R9 ;  /* 0x0000040901007387 */ /* 0x0003e20000100800 */
[----:B0-----:R-:W-:-:S04]  /*15f50*/  @!P0 LEA R2, P1, R4, R2, 0x2 ;  /* 0x0000000204028211 */ /* 0x001fc800078210ff */
[----:B------:R-:W-:Y:S01]  /*15f60*/  @!P0 LEA.HI.X R3, R4, R3, R6, 0x2, P1 ;  /* 0x0000000304038211 */ /* 0x000fe200008f1406 */
[----:B------:R-:W-:-:S06]  /*15f70*/  IMAD.MOV.U32 R4, RZ, RZ, RZ ;  /* 0x000000ffff047224 */ /* 0x000fcc00078e00ff */
[----:B------:R1:W5:Y:S01]  /*15f80*/  @!P0 LDG.E R4, desc[UR38][R2.64] ;  /* 0x0000002602048981 */ /* 0x000362000c1e1900 */
[----:B------:R-:W-:Y:S02]  /*15f90*/  ISETP.GE.AND P0, PT, R31, UR4, PT ;  /* 0x000000041f007c0c */ /* 0x000fe4000bf06270 */
[----:B------:R-:W-:-:S04]  /*15fa0*/  @P2 LOP3.LUT R32, R32, 0x4, RZ, 0xfc, !PT ;  /* 0x0000000420202812 */ /* 0x000fc800078efcff */
[----:B------:R-:W-:-:S07]  /*15fb0*/  LOP3.LUT R32, R32, 0xfffffffd, RZ, 0xc0, !PT ;  /* 0xfffffffd20207812 */ /* 0x000fce00078ec0ff */
[----:B------:R-:W-:Y:S02]  /*15fc0*/  @P0 LOP3.LUT R32, R32, 0x2, RZ, 0xfc, !PT ;  /* 0x0000000220200812 */ /* 0x000fe400078efcff */
[----:B------:R-:W-:Y:S02]  /*15fd0*/  ISETP.GE.AND P0, PT, R30, UR4, PT ;  /* 0x000000041e007c0c */ /* 0x000fe4000bf06270 */
[----:B------:R-:W-:-:S11]  /*15fe0*/  LOP3.LUT R32, R32, 0xfffffffe, RZ, 0xc0, !PT ;  /* 0xfffffffe20207812 */ /* 0x000fd600078ec0ff */
[----:B------:R-:W-:Y:S01]  /*15ff0*/  @P0 LOP3.LUT R32, R32, 0x1, RZ, 0xfc, !PT ;  /* 0x0000000120200812 */ /* 0x000fe200078efcff */
[----:B-1----:R-:W-:Y:S06]  /*16000*/  BRA.DIV UR5, `(.L_x_7247) ;  /* 0x0000005a054c7947 */ /* 0x002fec000b800000 */
.L_x_7406:
[----:B------:R-:W-:Y:S01]  /*16010*/  SHF.R.S32.HI R35, RZ, 0x1f, R18 ;  /* 0x0000001fff237819 */ /* 0x000fe20000011412 */
[----:B------:R-:W-:Y:S06]  /*16020*/  @!P2 BRA `(.L_x_7248) ;  /* 0x000000000004a947 */ /* 0x000fec0003800000 */
[----:B------:R-:W-:Y:S01]  /*16030*/  BPT.TRAP 0x1 ;  /* 0x000000040000795c */ /* 0x000fe20000300000 */
.L_x_7248:
        /* <DEDUP_REMOVED lines=25> */
.L_x_7407:
[----:B------:R-:W-:Y:S05]  /*161d0*/  BSYNC B0 ;  /* 0x0000000000007941 */ /* 0x000fea0003800000 */
.L_x_7249:
        /* <DEDUP_REMOVED lines=18> */
[----:B-1----:R-:W-:Y:S01]  /*16300*/  LOP3.LUT R9, R9, 0x7f, RZ, 0xc0, !PT ;  /* 0x0000007f09097812 */ /* 0x002fe200078ec0ff */
        /* <DEDUP_REMOVED lines=13> */
[----:B-1----:R-:W-:-:S05]  /*163e0*/  @P0 IMAD.X R2, RZ, RZ, R2, P1 ;  /* 0x000000ffff020224 */ /* 0x002fca00008e0602 */
[----:B------:R-:W-:-:S04]  /*163f0*/  @P0 LOP3.LUT R3, R3, R2, RZ, 0x3c, !PT ;  /* 0x0000000203030212 */ /* 0x000fc800078e3cff */
[----:B------:R-:W-:-:S04]  /*16400*/  @P0 LOP3.LUT R2, R3, R2, RZ, 0x3c, !PT ;  /* 0x0000000203020212 */ /* 0x000fc800078e3cff */
[----:B------:R-:W-:-:S05]  /*16410*/  @P0 LOP3.LUT R3, R3, R2, RZ, 0x3c, !PT ;  /* 0x0000000203030212 */ /* 0x000fca00078e3cff */
[----:B------:R-:W-:Y:S01]  /*16420*/  @!PT LDS RZ, [RZ] ;  /* 0x00000000fffff984 */ /* 0x000fe20000000800 */
        /* <DEDUP_REMOVED lines=70> */
.L_x_7425:
        /* <DEDUP_REMOVED lines=8> */
[----:B------:R1:W-:Y:S01]  /*16910*/  @P0 LDGSTS.E.BYPASS.LTC128B.128 [R5+0x1fc00], desc[UR38][R2.64+0x80], !P2 ;  /* 0x1fc0008002050fae */ /* 0x0003e2000d101d66 */
[----:B------:R-:W-:Y:S01]  /*16920*/  PLOP3.LUT P0, PT, PT, PT, PT, 0x80, 0x0 ;  /* 0x000000000000781c */ /* 0x000fe20003f0f070 */
[----:B------:R-:W-:-:S12]  /*16930*/  NOP ;  /* 0x0000000000007918 */ /* 0x000fd80000000000 */
.L_x_7252:
        /* <DEDUP_REMOVED lines=11> */
.L_x_7253:
[----:B-1----:R1:W5:Y:S01]  /*169f0*/  LDL.LU R3, [R1+0x10] ;  /* 0x0000100001037983 */ /* 0x0023620000300800 */
[----:B------:R1:W-:Y:S03]  /*16a00*/  SYNCS.ARRIVE.TRANS64.A1T0 RZ, [R7+URZ+0x28830], RZ ;  /* 0x028830ff07ff79a7 */ /* 0x0003e6000810003f */
[----:B0-----:R1:W5:Y:S02]  /*16a10*/  LDL.LU R4, [R1+0x18] ;  /* 0x0000180001047983 */ /* 0x0013640000300800 */
[----:B------:R-:W-:Y:S05]  /*16a20*/  WARPSYNC.ALL ;  /* 0x0000000000007948 */ /* 0x000fea0003800000 */
[----:B------:R-:W-:Y:S01]  /*16a30*/  ULDC.64 UR4, c[0x0][0x298] ;  /* 0x0000a60000047ab9 */ /* 0x000fe20000000a00 */
[----:B------:R-:W-:Y:S01]  /*16a40*/  ULDC.64 UR6, c[0x0][0xa00] ;  /* 0x0002800000067ab9 */ /* 0x000fe20000000a00 */
[----:B------:R-:W-:Y:S01]  /*16a50*/  VIADD R2, R22, 0x10400 ;  /* 0x0001040016027836 */ /* 0x000fe20000000000 */
[----:B------:R-:W-:Y:S01]  /*16a60*/  BAR.SYNC.DEFER_BLOCKING 0x8, 0x180 ;  /* 0x0206000000007b1d */ /* 0x000fe20000010000 */
[----:B------:R-:W-:-:S03]  /*16a70*/  ISETP.NE.U32.AND P0, PT, RZ, UR6, PT ;  /* 0x00000006ff007c0c */ /* 0x000fc6000bf05070 */
[----:B------:R-:W-:Y:S02]  /*16a80*/  LOP3.LUT P1, RZ, R2, 0x3ff, RZ, 0xc0, !PT ;  /* 0x000003ff02ff7812 */ /* 0x000fe4000782c0ff */
[----:B------:R-:W-:Y:S01]  /*16a90*/  ISETP.NE.AND.EX P0, PT, RZ, UR7, PT, P0 ;  /* 0x00000007ff007c0c */ /* 0x000fe2000bf05300 */
[----:B------:R-:W-:Y:S03]  /*16aa0*/  BSSY B6, `(.L_x_7254) ;  /* 0x000001c000067945 */ /* 0x000fe60003800000 */
        /* <DEDUP_REMOVED lines=15> */
[----:B------:R-:W-:Y:S01]  /*16ba0*/  MOV R4, UR4 ;  /* 0x0000000400047c02 */ /* 0x000fe20008000f00 */
[----:B------:R-:W-:Y:S01]  /*16bb0*/  IMAD.U32 R5, RZ, RZ, UR5 ;  /* 0x00000005ff057e24 */ /* 0x000fe2000f8e00ff */
[----:B------:R-:W0:Y:S01]  /*16bc0*/  LDC.64 R2, c[0x4][R2] ;  /* 0x0100000002027b82 */ /* 0x000e220000000a00 */
[----:B------:R-:W-:Y:S02]  /*16bd0*/  IMAD.U32 R6, RZ, RZ, UR6 ;  /* 0x00000006ff067e24 */ /* 0x000fe4000f8e00ff */
[----:B-1----:R-:W-:Y:S02]  /*16be0*/  IMAD.U32 R7, RZ, RZ, UR7 ;  /* 0x00000007ff077e24 */ /* 0x002fe4000f8e00ff */
[----:B------:R-:W-:-:S02]  /*16bf0*/  IMAD.U32 R10, RZ, RZ, UR8 ;  /* 0x00000008ff0a7e24 */ /* 0x000fc4000f8e00ff */
[----:B------:R-:W-:Y:S02]  /*16c00*/  IMAD.U32 R11, RZ, RZ, UR9 ;  /* 0x00000009ff0b7e24 */ /* 0x000fe4000f8e00ff */
[----:B------:R-:W-:Y:S02]  /*16c10*/  IMAD.MOV.U32 R8, RZ, RZ, 0x70 ;  /* 0x00000070ff087424 */ /* 0x000fe400078e00ff */
[----:B------:R-:W-:Y:S02]  /*16c20*/  IMAD.MOV.U32 R12, RZ, RZ, 0x1 ;  /* 0x00000001ff0c7424 */ /* 0x000fe400078e00ff */
[----:B------:R-:W-:-:S07]  /*16c30*/  IMAD.MOV.U32 R13, RZ, RZ, RZ ;  /* 0x000000ffff0d7224 */ /* 0x000fce00078e00ff */
[----:B------:R-:W-:-:S07]  /*16c40*/  LEPC R20, `(.L_x_7255) ;  /* 0x000000001014794e */ /* 0x000fce0000000000 */
[----:B0-----:R-:W-:Y:S05]  /*16c50*/  CALL.ABS.NOINC R2 ;  /* 0x0000000002007343 */ /* 0x001fea0003c00000 */
.L_x_7255:
[----:B------:R-:W-:Y:S05]  /*16c60*/  BSYNC B6 ;  /* 0x0000000000067941 */ /* 0x000fea0003800000 */
.L_x_7254:
[----:B------:R-:W2:Y:S01]  /*16c70*/  LDL.LU R20, [R1+0x28] ;  /* 0x0000280001147983 */ /* 0x000ea20000300800 */
[----:B------:R-:W-:Y:S01]  /*16c80*/  ULDC.64 UR4, c[0x0][0x2d8] ;  /* 0x0000b60000047ab9 */ /* 0x000fe20000000a00 */
[----:B------:R-:W3:Y:S01]  /*16c90*/  LDC R8, c[0x0][0x448] ;  /* 0x00011200ff087b82 */ /* 0x000ee20000000800 */
[----:B------:R-:W4:Y:S01]  /*16ca0*/  S2R R6, SR_TID.X ;  /* 0x0000000000067919 */ /* 0x000f220000002100 */
[----:B0-----:R-:W-:Y:S01]  /*16cb0*/  IMAD.SHL.U32 R4, R17, 0x80, RZ ;  /* 0x0000008011047824 */ /* 0x001fe200078e00ff */
[----:B------:R-:W-:Y:S01]  /*16cc0*/  ULDC.64 UR6, c[0x0][0x280] ;  /* 0x0000a00000067ab9 */ /* 0x000fe20000000a00 */
[----:B------:R-:W4:Y:S04]  /*16cd0*/  LDL.LU R21, [R1+0x18] ;  /* 0x0000180001157983 */ /* 0x000f280000300800 */
[----:B------:R-:W4:Y:S01]  /*16ce0*/  LDL.LU.64 R2, [R1+0x10] ;  /* 0x0000100001027983 */ /* 0x000f220000300a00 */
[----:B------:R-:W-:-:S03]  /*16cf0*/  IMAD R0, R35, UR4, RZ ;  /* 0x0000000423007c24 */ /* 0x000fc6000f8e02ff */
[----:B------:R0:W5:Y:S01]  /*16d00*/  LDL R9, [R1+0x8] ;  /* 0x0000080001097983 */ /* 0x0001620000100800 */
[----:B------:R-:W-:Y:S01]  /*16d10*/  IMAD R5, R18, UR5, R0 ;  /* 0x0000000512057c24 */ /* 0x000fe2000f8e0200 */
[----:B---3--:R-:W-:Y:S01]  /*16d20*/  ISETP.NE.AND P0, PT, R8, 0x1, PT ;  /* 0x000000010800780c */ /* 0x008fe20003f05270 */
[----:B----4-:R-:W-:Y:S02]  /*16d30*/  IMAD.MOV.U32 R3, RZ, RZ, R21 ;  /* 0x000000ffff037224 */ /* 0x010fe400078e0015 */
[----:B------:R-:W-:Y:S01]  /*16d40*/  IMAD.WIDE.U32 R2, R18, UR4, R2 ;  /* 0x0000000412027c25 */ /* 0x000fe2000f8e0002 */
[----:B------:R-:W-:-:S03]  /*16d50*/  ULDC.64 UR4, c[0x0][0x2e0] ;  /* 0x0000b80000047ab9 */ /* 0x000fc60000000a00 */
[----:B--2---:R-:W-:Y:S02]  /*16d60*/  IMAD R0, R20, UR4, RZ ;  /* 0x0000000414007c24 */ /* 0x004fe4000f8e02ff */
[----:B------:R-:W2:Y:S01]  /*16d70*/  S2R R20, SR_TID.X ;  /* 0x0000000000147919 */ /* 0x000ea20000002100 */
[----:B------:R-:W-:Y:S02]  /*16d80*/  IMAD.IADD R3, R3, 0x1, R5 ;  /* 0x0000000103037824 */ /* 0x000fe400078e0205 */
[C---:B------:R-:W-:Y:S01]  /*16d90*/  IMAD R0, R33.reuse, UR5, R0 ;  /* 0x0000000521007c24 */ /* 0x040fe2000f8e0200 */
[----:B------:R-:W1:Y:S01]  /*16da0*/  @P0 LDC R5, c[0x0][0x44c] ;  /* 0x00011300ff050b82 */ /* 0x000e620000000800 */
[----:B------:R-:W-:Y:S01]  /*16db0*/  IMAD.WIDE.U32 R2, R33, UR4, R2 ;  /* 0x0000000421027c25 */ /* 0x000fe2000f8e0002 */
[----:B------:R-:W-:Y:S01]  /*16dc0*/  SHF.L.U32 R6, R6, 0x4, RZ ;  /* 0x0000000406067819 */ /* 0x000fe200000006ff */
[----:B------:R-:W-:Y:S02]  /*16dd0*/  ULDC.64 UR4, c[0x0][0x2d0] ;  /* 0x0000b40000047ab9 */ /* 0x000fe40000000a00 */
[----:B------:R-:W-:-:S03]  /*16de0*/  IMAD.IADD R3, R3, 0x1, R0 ;  /* 0x0000000103037824 */ /* 0x000fc600078e0200 */
[----:B------:R-:W3:Y:S01]  /*16df0*/  @P0 LDC R0, c[0x0][0x450] ;  /* 0x00011400ff000b82 */ /* 0x000ee20000000800 */
[----:B--2---:R-:W-:-:S04]  /*16e00*/  LOP3.LUT R20, R20, 0x7f, RZ, 0xc0, !PT ;  /* 0x0000007f14147812 */ /* 0x004fc800078ec0ff */
[----:B------:R-:W-:Y:S02]  /*16e10*/  SHF.R.U32.HI R10, RZ, 0x3, R20 ;  /* 0x00000003ff0a7819 */ /* 0x000fe40000011614 */
[----:B------:R0:W5:Y:S01]  /*16e20*/  LDL R20, [R1+0x1c] ;  /* 0x00001c0001147983 */ /* 0x0001620000100800 */
[----:B------:R-:W-:-:S04]  /*16e30*/  LOP3.LUT R6, R6, 0x70, RZ, 0xc0, !PT ;  /* 0x0000007006067812 */ /* 0x000fc800078ec0ff */
[----:B------:R-:W-:-:S05]  /*16e40*/  LOP3.LUT R6, R4, R10, R6, 0xfe, !PT ;  /* 0x0000000a04067212 */ /* 0x000fca00078efe06 */
[----:B-1----:R-:W-:-:S04]  /*16e50*/  @P0 IMAD.HI.U32 R7, R6, R5, RZ ;  /* 0x0000000506070227 */ /* 0x002fc800078e00ff */
[----:B------:R-:W-:Y:S01]  /*16e60*/  IMAD.MOV.U32 R5, RZ, RZ, R6 ;  /* 0x000000ffff057224 */ /* 0x000fe200078e0006 */
[----:B---3--:R-:W-:-:S05]  /*16e70*/  @P0 SHF.R.U32.HI R5, RZ, R0, R7 ;  /* 0x00000000ff050219 */ /* 0x008fca0000011607 */
[----:B------:R-:W-:-:S04]  /*16e80*/  IMAD.MOV R0, RZ, RZ, -R5 ;  /* 0x000000ffff007224 */ /* 0x000fc800078e0a05 */
        /* <DEDUP_REMOVED lines=9> */
[----:B------:R-:W-:Y:S01]  /*16f20*/  IMAD.WIDE.U32 R2, R0, UR4, R2 ;  /* 0x0000000400027c25 */ /* 0x000fe2000f8e0002 */
[----:B------:R-:W-:-:S03]  /*16f30*/  ULDC UR4, c[0x0][0x2b8] ;  /* 0x0000ae0000047ab9 */ /* 0x000fc60000000800 */
[----:B------:R-:W-:Y:S01]  /*16f40*/  IMAD R5, R0, UR5, R5 ;  /* 0x0000000500057c24 */ /* 0x000fe2000f8e0205 */
[----:B------:R-:W-:-:S03]  /*16f50*/  LEA R0, P2, R2, UR6, 0x1 ;  /* 0x0000000602007c11 */ /* 0x000fc6000f8408ff */
[----:B------:R-:W-:Y:S01]  /*16f60*/  IMAD.IADD R5, R3, 0x1, R5 ;  /* 0x0000000103057824 */ /* 0x000fe200078e0205 */
[----:B------:R-:W-:Y:S02]  /*16f70*/  ISETP.GE.AND P0, PT, R31, UR4, PT ;  /* 0x000000041f007c0c */ /* 0x000fe4000bf06270 */
[----:B------:R-:W-:Y:S01]  /*16f80*/  ISETP.GE.AND P1, PT, R30, UR4, PT ;  /* 0x000000041e007c0c */ /* 0x000fe2000bf26270 */
[----:B------:R-:W-:Y:S01]  /*16f90*/  UMOV UR4, 0xffffffff ;  /* 0xffffffff00047882 */ /* 0x000fe20000000000 */
[----:B------:R-:W-:Y:S02]  /*16fa0*/  LEA.HI.X R5, R2, UR7, R5, 0x1, P2 ;  /* 0x0000000702057c11 */ /* 0x000fe400090f0c05 */
        /* <DEDUP_REMOVED lines=73> */
.L_x_7442:
        /* <DEDUP_REMOVED lines=11> */
.L_x_7258:
[----:B------:R-:W-:Y:S05]  /*174f0*/  BSYNC B0 ;  /* 0x0000000000007941 */ /* 0x000fea0003800000 */
.L_x_7257:
[----:B------:R-:W-:Y:S01]  /*17500*/  NOP ;  /* 0x0000000000007918 */ /* 0x000fe20000000000 */
[----:B------:R-:W-:-:S13]  /*17510*/  PLOP3.LUT P0, PT, PT, PT, PT, 0x80, 0x0 ;  /* 0x000000000000781c */ /* 0x000fda0003f0f070 */
.L_x_7259:
        /* <DEDUP_REMOVED lines=10> */
[----:B------:R-:W-:-:S04]  /*175c0*/  LOP3.LUT R0, R0, 0xfffffffe, RZ, 0xc0, !PT ;  /* 0xfffffffe00007812 */ /* 0x000fc800078ec0ff */
[----:B------:R-:W-:-:S04]  /*175d0*/  IADD3 R0, R2, -R0, RZ ;  /* 0x8000000002007210 */ /* 0x000fc80007ffe0ff */
[----:B------:R-:W-:Y:S01]  /*175e0*/  SHF.L.U32 R3, R0, 0x1f, RZ ;  /* 0x0000001f00037819 */ /* 0x000fe200000006ff */
[----:B------:R-:W-:Y:S01]  /*175f0*/  NOP ;  /* 0x0000000000007918 */ /* 0x000fe20000000000 */
[----:B------:R0:W-:Y:S01]  /*17600*/  SYNCS.ARRIVE.TRANS64.A1T0 RZ, [R22+URZ+0x28800], RZ ;  /* 0x028800ff16ff79a7 */ /* 0x0001e2000810003f */
[----:B------:R-:W-:Y:S01]  /*17610*/  BSSY B0, `(.L_x_7260) ;  /* 0x0000004000007945 */ /* 0x000fe20003800000 */
[----:B------:R-:W-:Y:S01]  /*17620*/  ISETP.GE.AND P1, PT, R37, 0x81, PT ;  /* 0x000000812500780c */ /* 0x000fe20003f26270 */
[----:B------:R-:W1:Y:S02]  /*17630*/  SYNCS.PHASECHK.TRANS64.TRYWAIT P0, [R22+URZ+0x28820], R3 ;  /* 0x02882003160075a7 */ /* 0x000e64000800017f */
[----:B01----:R-:W-:Y:S10]  /*17640*/  @!P0 BRA `(.L_x_7261) ;  /* 0x0000005800508947 */ /* 0x003ff40003800000 */
.L_x_7443:
[----:B------:R-:W-:Y:S05]  /*17650*/  BSYNC B0 ;  /* 0x0000000000007941 */ /* 0x000fea0003800000 */
.L_x_7260:
[----:B------:R-:W-:Y:S04]  /*17660*/  BSSY B0, `(.L_x_7262) ;  /* 0x000010f000007945 */ /* 0x000fe80003800000 */
        /* <DEDUP_REMOVED lines=8> */
[----:B---3--:R-:W-:-:S11]  /*176f0*/  LEA.HI.SX32 R6, R0, 0xfffffffe, 0x19 ;  /* 0xfffffffe00067811 */ /* 0x008fd600078fcaff */
.L_x_7276:
[----:B------:R-:W3:Y:S01]  /*17700*/  LDL R9, [R1] ;  /* 0x0000000001097983 */ /* 0x000ee20000100800 */
[----:B------:R-:W1:Y:S03]  /*17710*/  LDC R0, c[0x0][0x430] ;  /* 0x00010c00ff007b82 */ /* 0x000e660000000800 */
[----:B------:R-:W4:Y:S01]  /*17720*/  LDL R5, [R1+0x4] ;  /* 0x0000040001057983 */ /* 0x000f220000100800 */
[----:B------:R-:W5:Y:S01]  /*17730*/  S2R R2, SR_TID.X ;  /* 0x0000000000027919 */ /* 0x000f620000002100 */
[----:B------:R-:W2:Y:S02]  /*17740*/  S2R R4, SR_TID.X ;  /* 0x0000000000047919 */ /* 0x000ea40000002100 */
[----:B------:R-:W4:Y:S01]  /*17750*/  LDL R7, [R1+0x2c] ;  /* 0x00002c0001077983 */ /* 0x000f220000100800 */
[----:B------:R-:W-:Y:S05]  /*17760*/  YIELD ;  /* 0x0000000000007946 */ /* 0x000fea0003800000 */
[----:B------:R-:W-:Y:S01]  /*17770*/  ULDC.64 UR4, c[0x0][0x428] ;  /* 0x00010a0000047ab9 */ /* 0x000fe20000000a00 */
[----:B-1----:R-:W-:-:S13]  /*17780*/  ISETP.NE.AND P0, PT, R0, 0x1, PT ;  /* 0x000000010000780c */ /* 0x002fda0003f05270 */
[----:B0-----:R-:W0:Y:S01]  /*17790*/  @P0 LDC R3, c[0x0][0x434] ;  /* 0x00010d00ff030b82 */ /* 0x001e220000000800 */
[----:B-----5:R-:W-:-:S04]  /*177a0*/  LOP3.LUT R2, R2, 0x7f, RZ, 0xc0, !PT ;  /* 0x0000007f02027812 */ /* 0x020fc800078ec0ff */
[----:B------:R-:W-:Y:S01]  /*177b0*/  SHF.R.U32.HI R2, RZ, 0x3, R2 ;  /* 0x00000003ff027819 */ /* 0x000fe20000011602 */
[----:B--2---:R-:W-:Y:S02]  /*177c0*/  IMAD.SHL.U32 R4, R4, 0x10, RZ ;  /* 0x0000001004047824 */ /* 0x004fe400078e00ff */
[----:B------:R-:W1:Y:S02]  /*177d0*/  @P0 LDC R8, c[0x0][0x438] ;  /* 0x00010e00ff080b82 */ /* 0x000e640000000800 */
[----:B------:R-:W-:Y:S01]  /*177e0*/  IMAD R2, R6, 0x80, R2 ;  /* 0x0000008006027824 */ /* 0x000fe200078e0202 */
[----:B------:R-:W-:-:S04]  /*177f0*/  LOP3.LUT R4, R4, 0x70, RZ, 0xc0, !PT ;  /* 0x0000007004047812 */ /* 0x000fc800078ec0ff */
[----:B---3--:R-:W-:Y:S01]  /*17800*/  IADD3 R4, R4, R2, R9 ;  /* 0x0000000204047210 */ /* 0x008fe20007ffe009 */
[----:B----4-:R-:W-:-:S04]  /*17810*/  IMAD R5, R5, UR4, RZ ;  /* 0x0000000405057c24 */ /* 0x010fc8000f8e02ff */
[----:B0-----:R-:W-:-:S04]  /*17820*/  @P0 IMAD.HI.U32 R3, R4, R3, RZ ;  /* 0x0000000304030227 */ /* 0x001fc800078e00ff */
[----:B------:R-:W-:Y:S01]  /*17830*/  IMAD.MOV.U32 R2, RZ, RZ, R4 ;  /* 0x000000ffff027224 */ /* 0x000fe200078e0004 */
[----:B-1----:R-:W-:Y:S01]  /*17840*/  @P0 SHF.R.U32.HI R2, RZ, R8, R3 ;  /* 0x00000008ff020219 */ /* 0x002fe20000011603 */
[----:B------:R-:W-:-:S04]  /*17850*/  IMAD R5, R34, UR5, R5 ;  /* 0x0000000522057c24 */ /* 0x000fc8000f8e0205 */
[----:B------:R-:W-:-:S04]  /*17860*/  IMAD.MOV R3, RZ, RZ, -R2 ;  /* 0x000000ffff037224 */ /* 0x000fc800078e0a02 */
[----:B------:R-:W-:Y:S01]  /*17870*/  IMAD R0, R0, R3, R4 ;  /* 0x0000000300007224 */ /* 0x000fe200078e0204 */
[----:B------:R-:W-:-:S03]  /*17880*/  SHF.R.S32.HI R3, RZ, 0x1f, R2 ;  /* 0x0000001fff037819 */ /* 0x000fc60000011402 */
[----:B------:R-:W-:Y:S01]  /*17890*/  IMAD.WIDE.U32 R2, R34, UR4, R2 ;  /* 0x0000000422027c25 */ /* 0x000fe2000f8e0002 */
[----:B------:R-:W-:-:S03]  /*178a0*/  ULDC.64 UR4, c[0x0][0x418] ;  /* 0x0001060000047ab9 */ /* 0x000fc60000000a00 */
[----:B------:R-:W-:Y:S01]  /*178b0*/  IMAD.IADD R3, R5, 0x1, R3 ;  /* 0x0000000105037824 */ /* 0x000fe200078e0203 */
[----:B------:R-:W-:-:S04]  /*178c0*/  LEA R4, P0, R2, UR4, 0x2 ;  /* 0x0000000402047c11 */ /* 0x000fc8000f8010ff */
[----:B------:R-:W-:-:S05]  /*178d0*/  LEA.HI.X R5, R2, UR5, R3, 0x2, P0 ;  /* 0x0000000502057c11 */ /* 0x000fca00080f1403 */
[----:B------:R-:W2:Y:S01]  /*178e0*/  LDG.E R4, desc[UR38][R4.64] ;  /* 0x0000002604047981 */ /* 0x000ea2000c1e1900 */
[----:B------:R-:W-:Y:S01]  /*178f0*/  ISETP.NE.AND P3, PT, R7, 0x3, PT ;  /* 0x000000030700780c */ /* 0x000fe20003f65270 */
[----:B------:R-:W-:Y:S02]  /*17900*/  VIADD R25, R10, 0x1 ;  /* 0x000000010a197836 */ /* 0x000fe40000000000 */
[----:B------:R-:W-:-:S03]  /*17910*/  IMAD.MOV.U32 R26, RZ, RZ, R6 ;  /* 0x000000ffff1a7224 */ /* 0x000fc600078e0006 */
[----:B------:R-:W-:-:S04]  /*17920*/  ISETP.NE.AND P0, PT, R25, 0x2, PT ;  /* 0x000000021900780c */ /* 0x000fc80003f05270 */
[----:B------:R-:W-:Y:S02]  /*17930*/  SEL R28, RZ, 0x1, P0 ;  /* 0x00000001ff1c7807 */ /* 0x000fe40000000000 */
[----:B------:R-:W-:Y:S02]  /*17940*/  SEL R25, R25, RZ, P0 ;  /* 0x000000ff19197207 */ /* 0x000fe40000000000 */
[----:B------:R-:W-:Y:S02]  /*17950*/  LOP3.LUT R28, R17, R28, RZ, 0x3c, !PT ;  /* 0x0000001c111c7212 */ /* 0x000fe400078e3cff */
[----:B--2---:R-:W-:Y:S01]  /*17960*/  SHF.R.S32.HI R21, RZ, 0x1f, R4 ;  /* 0x0000001fff157819 */ /* 0x004fe20000011404 */
[----:B------:R-:W-:Y:S06]  /*17970*/  @!P3 BRA `(.L_x_7264) ;  /* 0x000000000004b947 */ /* 0x000fec0003800000 */
[----:B------:R-:W-:Y:S01]  /*17980*/  BPT.TRAP 0x1 ;  /* 0x000000040000795c */ /* 0x000fe20000300000 */
.L_x_7264:
[----:B------:R-:W-:Y:S01]  /*17990*/  IMAD R6, R25, 0x8, R22 ;  /* 0x0000000819067824 */ /* 0x000fe200078e0216 */
[----:B------:R-:W-:Y:S01]  /*179a0*/  SHF.L.U32 R3, R28, 0x1f, RZ ;  /* 0x0000001f1c037819 */ /* 0x000fe200000006ff */
[----:B------:R-:W-:Y:S03]  /*179b0*/  BSSY B1, `(.L_x_7265) ;  /* 0x0000003000017945 */ /* 0x000fe60003800000 */
[----:B------:R-:W0:Y:S02]  /*179c0*/  SYNCS.PHASECHK.TRANS64.TRYWAIT P0, [R6+URZ+0x28840], R3 ;  /* 0x02884003060075a7 */ /* 0x000e24000800017f */
[----:B0-----:R-:W-:Y:S05]  /*179d0*/  @!P0 BRA `(.L_x_7266) ;  /* 0x0000005400808947 */ /* 0x001fea0003800000 */
.L_x_7444:
[----:B------:R-:W-:Y:S05]  /*179e0*/  BSYNC B1 ;  /* 0x0000000000017941 */ /* 0x000fea0003800000 */
.L_x_7265:
[----:B------:R-:W-:Y:S01]  /*179f0*/  SHF.R.S32.HI R20, RZ, 0x1f, R0 ;  /* 0x0000001fff147819 */ /* 0x000fe20000011400 */
[----:B------:R-:W-:Y:S01]  /*17a00*/  ULDC.64 UR4, c[0x0][0x300] ;  /* 0x0000c00000047ab9 */ /* 0x000fe20000000a00 */
[----:B------:R-:W-:Y:S01]  /*17a10*/  LOP3.LUT P4, RZ, R32, 0x2, RZ, 0xc0, !PT ;  /* 0x0000000220ff7812 */ /* 0x000fe2000788c0ff */
[----:B0-----:R-:W-:Y:S01]  /*17a20*/  IMAD.WIDE.U32 R2, R0, UR4, RZ ;  /* 0x0000000400027c25 */ /* 0x001fe2000f8e00ff */
[----:B------:R-:W-:-:S03]  /*17a30*/  LOP3.LUT P3, RZ, R32, 0x1, RZ, 0xc0, !PT ;  /* 0x0000000120ff7812 */ /* 0x000fc6000786c0ff */
        /* <DEDUP_REMOVED lines=23> */
[----:B0-----:R-:W-:-:S05]  /*17bb0*/  IADD3 R2, P0, R2, R5, RZ ;  /* 0x0000000502027210 */ /* 0x001fca0007f1e0ff */
[----:B-1----:R-:W-:-:S05]  /*17bc0*/  IMAD.X R3, RZ, RZ, R3, P0 ;  /* 0x000000ffff037224 */ /* 0x002fca00000e0603 */
        /* <DEDUP_REMOVED lines=35> */
[----:B------:R-:W2:Y:S01]  /*17e00*/  SHFL.IDX PT, R9, R9, 0x7, 0x181f ;  /* 0x00f81f0009097f89 */ /* 0x000ea200000e0000 */
[----:B0-----:R-:W-:-:S04]  /*17e10*/  IADD3 R2, P0, R2, R5, RZ ;  /* 0x0000000502027210 */ /* 0x001fc80007f1e0ff */
[----:B-1----:R-:W-:-:S05]  /*17e20*/  IADD3.X R3, RZ, R3, RZ, P0, !PT ;  /* 0x00000003ff037210 */ /* 0x002fca00007fe4ff */
[----:B------:R-:W-:Y:S04]  /*17e30*/  LDGSTS.E.BYPASS.LTC128B.128 [R8+0x1b400], desc[UR38][R2.64], !P4 ;  /* 0x1b40000002087fae */ /* 0x000fe8000e101d66 */
[----:B------:R0:W-:Y:S04]  /*17e40*/  LDGSTS.E.BYPASS.LTC128B.128 [R8+0x1f400], desc[UR38][R2.64+0x80], !P3 ;  /* 0x1f40008002087fae */ /* 0x0001e8000d901d66 */
[----:B0-2---:R0:W1:Y:S02]  /*17e50*/  SHFL.IDX PT, R2, R7, 0x7, 0x181f ;  /* 0x00f81f0007027f89 */ /* 0x00506400000e0000 */
.L_x_7462:
        /* <DEDUP_REMOVED lines=9> */
.L_x_7268:
        /* <DEDUP_REMOVED lines=11> */
.L_x_7269:
[----:B------:R1:W-:Y:S01]  /*17fa0*/  SYNCS.ARRIVE.TRANS64.A1T0 RZ, [R6+URZ+0x28830], RZ ;  /* 0x028830ff06ff79a7 */ /* 0x0003e2000810003f */
[----:B------:R-:W-:Y:S05]  /*17fb0*/  @!P4 BRA `(.L_x_7270) ;  /* 0x000000000004c947 */ /* 0x000fea0003800000 */
[----:B------:R-:W-:Y:S01]  /*17fc0*/  BPT.TRAP 0x1 ;  /* 0x000000040000795c */ /* 0x000fe20000300000 */
.L_x_7270:
[----:B------:R-:W-:Y:S01]  /*17fd0*/  SHF.L.U32 R2, R17, 0x1f, RZ ;  /* 0x0000001f11027819 */ /* 0x000fe200000006ff */
[----:B-1----:R-:W-:Y:S01]  /*17fe0*/  IMAD R6, R10, 0x8, R22 ;  /* 0x000000080a067824 */ /* 0x002fe200078e0216 */
[----:B------:R-:W-:Y:S03]  /*17ff0*/  BSSY B1, `(.L_x_7271) ;  /* 0x0000003000017945 */ /* 0x000fe60003800000 */
[----:B------:R-:W1:Y:S02]  /*18000*/  SYNCS.PHASECHK.TRANS64.TRYWAIT P0, [R6+URZ+0x28860], R2 ;  /* 0x02886002060075a7 */ /* 0x000e64000800017f */
[----:B-1----:R-:W-:Y:S05]  /*18010*/  @!P0 BRA `(.L_x_7272) ;  /* 0x0000005800508947 */ /* 0x002fea0003800000 */
.L_x_7463:
[----:B------:R-:W-:Y:S05]  /*18020*/  BSYNC B1 ;  /* 0x0000000000017941 */ /* 0x000fea0003800000 */
.L_x_7271:
[----:B------:R-:W2:Y:S01]  /*18030*/  S2R R3, SR_TID.X ;  /* 0x0000000000037919 */ /* 0x000ea20000002100 */
[----:B------:R-:W-:Y:S01]  /*18040*/  UMOV UR4, 0xffffffff ;  /* 0xffffffff00047882 */ /* 0x000fe20000000000 */
[----:B------:R-:W-:Y:S02]  /*18050*/  IMAD R8, R33, -0x80, R37 ;  /* 0xffffff8021087824 */ /* 0x000fe400078e0225 */
[----:B0-----:R-:W-:Y:S01]  /*18060*/  IMAD R7, R10, 0x4000, R36 ;  /* 0x000040000a077824 */ /* 0x001fe200078e0224 */
[----:B--2---:R-:W-:-:S04]  /*18070*/  LOP3.LUT R3, R3, 0x7f, RZ, 0xc0, !PT ;  /* 0x0000007f03037812 */ /* 0x004fc800078ec0ff */
[----:B------:R-:W-:-:S05]  /*18080*/  SHF.R.U32.HI R3, RZ, 0x3, R3 ;  /* 0x00000003ff037819 */ /* 0x000fca0000011603 */
        /* <DEDUP_REMOVED lines=60> */
[----:B--2---:R1:W-:Y:S02]  /*18450*/  LDGSTS.E.BYPASS.LTC128B.128 [R7+0x7400], desc[UR38][R2.64+0x80], !P0 ;  /* 0x0740008002077fae */ /* 0x0043e4000c101d66 */
.L_x_7481:
        /* <DEDUP_REMOVED lines=13> */
[----:B------:R-:W-:Y:S01]  /*18530*/  ULDC.64 UR4, c[0x0][0x338] ;  /* 0x0000ce0000047ab9 */ /* 0x000fe20000000a00 */
[----:B------:R-:W-:Y:S02]  /*18540*/  NOP ;  /* 0x0000000000007918 */ /* 0x000fe40000000000 */
        /* <DEDUP_REMOVED lines=14> */
.L_x_7274:
        /* <DEDUP_REMOVED lines=11> */
.L_x_7275:
[C---:B------:R-:W-:Y:S01]  /*186e0*/  ISETP.GT.AND P0, PT, R26.reuse, RZ, PT ;  /* 0x000000ff1a00720c */ /* 0x040fe20003f04270 */
[----:B------:R0:W-:Y:S01]  /*186f0*/  SYNCS.ARRIVE.TRANS64.A1T0 RZ, [R6+URZ+0x28850], RZ ;  /* 0x028850ff06ff79a7 */ /* 0x0001e2000810003f */
[----:B------:R-:W-:Y:S02]  /*18700*/  IMAD.MOV.U32 R17, RZ, RZ, R28 ;  /* 0x000000ffff117224 */ /* 0x000fe400078e001c */
[----:B------:R-:W-:Y:S02]  /*18710*/  IMAD.MOV.U32 R10, RZ, RZ, R25 ;  /* 0x000000ffff0a7224 */ /* 0x000fe400078e0019 */
[----:B------:R-:W-:Y:S02]  /*18720*/  IMAD.MOV.U32 R33, RZ, RZ, R26 ;  /* 0x000000ffff217224 */ /* 0x000fe400078e001a */
[----:B0-----:R-:W-:-:S05]  /*18730*/  VIADD R6, R26, 0xffffffff ;  /* 0xffffffff1a067836 */ /* 0x001fca0000000000 */
[----:B------:R-:W-:Y:S05]  /*18740*/  @P0 BRA `(.L_x_7276) ;  /* 0xffffffec00ec0947 */ /* 0x000fea000383ffff */
.L_x_7263:
[----:B------:R-:W-:Y:S05]  /*18750*/  BSYNC B0 ;  /* 0x0000000000007941 */ /* 0x000fea0003800000 */
.L_x_7262:
        /* <DEDUP_REMOVED lines=17> */
.L_x_7278:
[----:B------:R-:W-:Y:S05]  /*18870*/  BSYNC B0 ;  /* 0x0000000000007941 */ /* 0x000fea0003800000 */
.L_x_7277:
[----:B------:R-:W3:Y:S02]  /*18880*/  LDL R0, [R1+0x2c] ;  /* 0x00002c0001007983 */ /* 0x000ee40000100800 */
[----:B---3--:R-:W-:-:S13]  /*18890*/  ISETP.NE.AND P0, PT, R0, 0x3, PT ;  /* 0x000000030000780c */ /* 0x008fda0003f05270 */
[----:B------:R-:W-:Y:S05]  /*188a0*/  @!P0 BRA `(.L_x_7279) ;  /* 0x0000000000048947 */ /* 0x000fea0003800000 */
[----:B------:R-:W-:Y:S01]  /*188b0*/  BPT.TRAP 0x1 ;  /* 0x000000040000795c */ /* 0x000fe20000300000 */
.L_x_7279:
[----:B------:R-:W-:Y:S01]  /*188c0*/  IMAD R0, R25, 0x8, R22 ;  /* 0x0000000819007824 */ /* 0x000fe200078e0216 */
[----:B0-----:R-:W-:Y:S01]  /*188d0*/  SHF.L.U32 R3, R28, 0x1f, RZ ;  /* 0x0000001f1c037819 */ /* 0x001fe200000006ff */
[----:B------:R-:W-:Y:S01]  /*188e0*/  BSSY B0, `(.L_x_7280) ;  /* 0x0000004000007945 */ /* 0x000fe20003800000 */
[----:B------:R-:W-:Y:S02]  /*188f0*/  IMAD R6, R26, -0x80, R37 ;  /* 0xffffff801a067824 */ /* 0x000fe400078e0225 */
[----:B------:R-:W0:Y:S02]  /*18900*/  SYNCS.PHASECHK.TRANS64.TRYWAIT P0, [R0+URZ+0x28860], R3 ;  /* 0x02886003000075a7 */ /* 0x000e24000800017f */
[----:B0-----:R-:W-:Y:S05]  /*18910*/  @!P0 BRA `(.L_x_7281) ;  /* 0x0000005800ac8947 */ /* 0x001fea0003800000 */
.L_x_7482:
[----:B------:R-:W-:Y:S05]  /*18920*/  BSYNC B0 ;  /* 0x0000000000007941 */ /* 0x000fea0003800000 */
.L_x_7280:
        /* <DEDUP_REMOVED lines=9> */
[----:B------:R-:W-:Y:S01]  /*189c0*/  SHF.L.U32 R5, R31, 0x1, RZ ;  /* 0x000000011f057819 */ /* 0x000fe200000006ff */
[----:B------:R-:W-:Y:S01]  /*189d0*/  IMAD R4, R9, 0x2, R22 ;  /* 0x0000000209047824 */ /* 0x000fe200078e0216 */
[----:B0-----:R-:W0:Y:S01]  /*189e0*/  SHFL.IDX PT, R3, R24, RZ, 0x181f ;  /* 0x00181fff18037589 */ /* 0x001e2200000e0000 */
[----:B------:R-:W-:Y:S02]  /*189f0*/  ISETP.GE.AND P1, PT, R31, UR4, PT ;  /* 0x000000041f007c0c */ /* 0x000fe4000bf26270 */
[----:B------:R-:W-:Y:S01]  /*18a00*/  ISETP.GE.AND P0, PT, R30, UR4, PT ;  /* 0x000000041e007c0c */ /* 0x000fe2000bf06270 */
[----:B------:R-:W2:Y:S01]  /*18a10*/  SHFL.IDX PT, R10, R23, 0x1, 0x181f ;  /* 0x00381f00170a7f89 */ /* 0x000ea200000e0000 */
[C---:B------:R-:W-:Y:S02]  /*18a20*/  ISETP.LT.OR P2, PT, R6.reuse, 0x1, P1 ;  /* 0x000000010600780c */ /* 0x040fe40000f41670 */
[----:B------:R-:W-:Y:S01]  /*18a30*/  ISETP.LT.OR P3, PT, R6, 0x1, P0 ;  /* 0x000000010600780c */ /* 0x000fe20000761670 */
[----:B------:R-:W3:Y:S04]  /*18a40*/  SHFL.IDX PT, R7, R24, 0x1, 0x181f ;  /* 0x00381f0018077f89 */ /* 0x000ee800000e0000 */
[----:B------:R-:W-:Y:S01]  /*18a50*/  SHFL.IDX PT, R8, R24, 0x2, 0x181f ;  /* 0x00581f0018087f89 */ /* 0x000fe200000e0000 */
[----:B-1----:R-:W-:-:S03]  /*18a60*/  IADD3 R2, P4, R14, R5, RZ ;  /* 0x000000050e027210 */ /* 0x002fc60007f9e0ff */
[----:B------:R-:W1:Y:S02]  /*18a70*/  SHFL.IDX PT, R14, R23, 0x2, 0x181f ;  /* 0x00581f00170e7f89 */ /* 0x000e6400000e0000 */
[----:B0-----:R-:W-:-:S05]  /*18a80*/  IMAD.X R3, RZ, RZ, R3, P4 ;  /* 0x000000ffff037224 */ /* 0x001fca00020e0603 */
        /* <DEDUP_REMOVED lines=48> */
.L_x_7500:
        /* <DEDUP_REMOVED lines=11> */
.L_x_7283:
        /* <DEDUP_REMOVED lines=11> */
.L_x_7284:
[----:B------:R0:W-:Y:S01]  /*18ef0*/  SYNCS.ARRIVE.TRANS64.A1T0 RZ, [R0+URZ+0x28850], RZ ;  /* 0x028850ff00ff79a7 */ /* 0x0001e2000810003f */
[----:B------:R-:W-:-:S05]  /*18f00*/  VIADD R25, R25, 0x1 ;  /* 0x0000000119197836 */ /* 0x000fca0000000000 */
[----:B------:R-:W-:-:S04]  /*18f10*/  ISETP.NE.AND P0, PT, R25, 0x2, PT ;  /* 0x000000021900780c */ /* 0x000fc80003f05270 */
[----:B------:R-:W-:Y:S02]  /*18f20*/  SEL R3, RZ, 0x1, P0 ;  /* 0x00000001ff037807 */ /* 0x000fe40000000000 */
[----:B------:R-:W-:Y:S02]  /*18f30*/  SEL R25, R25, RZ, P0 ;  /* 0x000000ff19197207 */ /* 0x000fe40000000000 */
[----:B0-----:R-:W-:-:S07]  /*18f40*/  LOP3.LUT R28, R28, R3, RZ, 0x3c, !PT ;  /* 0x000000031c1c7212 */ /* 0x001fce00078e3cff */
.L_x_7241:
[----:B------:R-:W-:Y:S05]  /*18f50*/  BSYNC B7 ;  /* 0x0000000000077941 */ /* 0x000fea0003800000 */
.L_x_7239:
[----:B------:R-:W-:-:S13]  /*18f60*/  LOP3.LUT P0, RZ, R32, 0x8, RZ, 0xc0, !PT ;  /* 0x0000000820ff7812 */ /* 0x000fda000780c0ff */
[----:B------:R-:W-:Y:S05]  /*18f70*/  @!P0 BRA `(.L_x_7285) ;  /* 0x0000000000248947 */ /* 0x000fea0003800000 */
[----:B------:R-:W-:Y:S05]  /*18f80*/  WARPSYNC.ALL ;  /* 0x0000000000007948 */ /* 0x000fea0003800000 */
[----:B------:R-:W1:Y:S08]  /*18f90*/  S2UR UR5, SR_CgaCtaId ;  /* 0x00000000000579c3 */ /* 0x000e700000008800 */
[----:B------:R-:W-:Y:S06]  /*18fa0*/  BAR.SYNC.DEFER_BLOCKING 0x5, 0x180 ;  /* 0x0146000000007b1d */ /* 0x000fec0000010000 */
[----:B------:R-:W-:-:S02]  /*18fb0*/  UMOV UR4, 0x400 ;  /* 0x0000040000047882 */ /* 0x000fc40000000000 */
[----:B-1----:R-:W-:-:S06]  /*18fc0*/  ULEA UR4, UR5, UR4, 0x18 ;  /* 0x0000000405047291 */ /* 0x002fcc000f8ec03f */
[----:B0-----:R-:W-:-:S05]  /*18fd0*/  IMAD.U32 R22, RZ, RZ, UR4 ;  /* 0x00000004ff167e24 */ /* 0x001fca000f8e00ff */
[----:B------:R2:W3:Y:S01]  /*18fe0*/  LDS.128 R16, [R22+0x288d0] ;  /* 0x0288d00016107984 */ /* 0x0004e20000000c00 */
[----:B------:R-:W-:Y:S06]  /*18ff0*/  BAR.ARV 0x4, 0x180 ;  /* 0x0106000000007b1d */ /* 0x000fec0000002000 */
[----:B------:R-:W-:Y:S05]  /*19000*/  BRA `(.L_x_7286) ;  /* 0x0000000800407947 */ /* 0x000fea0003800000 */
.L_x_7285:
[----:B------:R-:W1:Y:S01]  /*19010*/  S2R R8, SR_TID.X ;  /* 0x0000000000087919 */ /* 0x000e620000002100 */
[----:B------:R-:W-:Y:S01]  /*19020*/  UMOV UR4, 0xffffffff ;  /* 0xffffffff00047882 */ /* 0x000fe20000000000 */
[----:B-1----:R-:W-:-:S04]  /*19030*/  LOP3.LUT R8, R8, 0x1f, RZ, 0xc0, !PT ;  /* 0x0000001f08087812 */ /* 0x002fc800078ec0ff */
[----:B------:R-:W-:Y:S01]  /*19040*/  ISETP.NE.AND P0, PT, R8, 0x1f, PT ;  /* 0x0000001f0800780c */ /* 0x000fe20003f05270 */
[----:B------:R-:W-:-:S12]  /*19050*/  BRA.DIV UR4, `(.L_x_7287) ;  /* 0x0000005e046c7947 */ /* 0x000fd8000b800000 */
[----:B0-----:R-:W-:Y:S01]  /*19060*/  IADD3 R5, R19, R8, RZ ;  /* 0x0000000813057210 */ /* 0x001fe20007ffe0ff */
[----:B------:R-:W-:-:S03]  /*19070*/  ULDC UR4, c[0x0][0xc3c] ;  /* 0x00030f0000047ab9 */ /* 0x000fc60000000800 */
        /* <DEDUP_REMOVED lines=29> */
.L_x_7510:
[----:B------:R-:W-:Y:S02]  /*19250*/  ULDC UR4, c[0x0][0xc38] ;  /* 0x00030e0000047ab9 */ /* 0x000fe40000000800 */
[----:B------:R-:W-:-:S04]  /*19260*/  IMAD.U32 R7, RZ, RZ, UR4 ;  /* 0x00000004ff077e24 */ /* 0x000fc8000f8e00ff */
[----:B-1----:R-:W-:-:S04]  /*19270*/  IMAD R3, R14, R7, RZ ;  /* 0x000000070e037224 */ /* 0x002fc800078e02ff */
[----:B------:R-:W-:-:S05]  /*19280*/  IMAD.IADD R6, R0, 0x1, R3 ;  /* 0x0000000100067824 */ /* 0x000fca00078e0203 */
[----:B------:R-:W-:-:S13]  /*19290*/  ISETP.GT.AND P6, PT, R6, R5, PT ;  /* 0x000000050600720c */ /* 0x000fda0003fc4270 */
[----:B------:R-:W-:Y:S05]  /*192a0*/  @P6 BRA `(.L_x_7288) ;  /* 0x00000000009c6947 */ /* 0x000fea0003800000 */
.L_x_7293:
[----:B------:R-:W1:Y:S01]  /*192b0*/  LDC R0, c[0x0][0xc3c] ;  /* 0x00030f00ff007b82 */ /* 0x000e620000000800 */
[----:B------:R-:W-:-:S05]  /*192c0*/  VIADD R19, R19, 0x1f ;  /* 0x0000001f13137836 */ /* 0x000fca0000000000 */
[----:B-1----:R-:W-:-:S13]  /*192d0*/  ISETP.GE.AND P6, PT, R19, R0, PT ;  /* 0x000000001300720c */ /* 0x002fda0003fc6270 */
[----:B------:R-:W-:Y:S05]  /*192e0*/  @P6 BRA `(.L_x_7289) ;  /* 0x0000000400446947 */ /* 0x000fea0003800000 */
[----:B0-----:R-:W0:Y:S01]  /*192f0*/  S2R R2, SR_TID.X ;  /* 0x0000000000027919 */ /* 0x001e220000002100 */
[----:B------:R-:W-:Y:S01]  /*19300*/  BSSY B0, `(.L_x_7290) ;  /* 0x0000009000007945 */ /* 0x000fe20003800000 */
[----:B------:R-:W-:Y:S02]  /*19310*/  MOV R4, RZ ;  /* 0x000000ff00047202 */ /* 0x000fe40000000f00 */
[----:B0-----:R-:W-:-:S05]  /*19320*/  LOP3.LUT R2, R2, 0x1f, RZ, 0xc0, !PT ;  /* 0x0000001f02027812 */ /* 0x001fca00078ec0ff */
[----:B------:R-:W-:-:S05]  /*19330*/  IMAD.IADD R7, R19, 0x1, R2 ;  /* 0x0000000113077824 */ /* 0x000fca00078e0202 */
[----:B------:R-:W-:-:S13]  /*19340*/  ISETP.GE.OR P6, PT, R7, R0, !P0 ;  /* 0x000000000700720c */ /* 0x000fda00047c6670 */
[----:B------:R-:W-:Y:S05]  /*19350*/  @P6 BRA `(.L_x_7291) ;  /* 0x00000000000c6947 */ /* 0x000fea0003800000 */
[----:B------:R-:W0:Y:S02]  /*19360*/  LDC.64 R2, c[0x0][0xc80] ;  /* 0x00032000ff027b82 */ /* 0x000e240000000a00 */
[----:B0-----:R-:W-:-:S05]  /*19370*/  IMAD.WIDE R2, R7, 0x4, R2 ;  /* 0x0000000407027825 */ /* 0x001fca00078e0202 */
[----:B------:R0:W5:Y:S02]  /*19380*/  LDG.E R4, desc[UR38][R2.64] ;  /* 0x0000002602047981 */ /* 0x000164000c1e1900 */
.L_x_7291:
[----:B------:R-:W-:Y:S05]  /*19390*/  BSYNC B0 ;  /* 0x0000000000007941 */ /* 0x000fea0003800000 */
.L_x_7290:
        /* <DEDUP_REMOVED lines=18> */
.L_x_7518:
[----:B------:R-:W-:Y:S02]  /*194c0*/  ULDC UR4, c[0x0][0xc38] ;  /* 0x00030e0000047ab9 */ /* 0x000fe40000000800 */
[----:B------:R-:W-:-:S04]  /*194d0*/  IMAD.U32 R7, RZ, RZ, UR4 ;  /* 0x00000004ff077e24 */ /* 0x000fc8000f8e00ff */
[----:B-1----:R-:W-:-:S04]  /*194e0*/  IMAD R3, R14, R7, RZ ;  /* 0x000000070e037224 */ /* 0x002fc800078e02ff */
[----:B------:R-:W-:-:S05]  /*194f0*/  IMAD.IADD R6, R3, 0x1, R6 ;  /* 0x0000000103067824 */ /* 0x000fca00078e0206 */
[----:B------:R-:W-:-:S13]  /*19500*/  ISETP.GT.AND P6, PT, R6, R5, PT ;  /* 0x000000050600720c */ /* 0x000fda0003fc4270 */
[----:B------:R-:W-:Y:S05]  /*19510*/  @!P6 BRA `(.L_x_7293) ;  /* 0xfffffffc0064e947 */ /* 0x000fea000383ffff */
.L_x_7288:
        /* <DEDUP_REMOVED lines=8> */
.L_x_7522:
[----:B------:R-:W-:Y:S01]  /*195a0*/  ISETP.NE.AND P0, PT, R3, RZ, PT ;  /* 0x000000ff0300720c */ /* 0x000fe20003f05270 */
[----:B------:R-:W-:-:S12]  /*195b0*/  IMAD.MOV.U32 R14, RZ, RZ, RZ ;  /* 0x000000ffff0e7224 */ /* 0x000fd800078e00ff */
[----:B------:R-:W-:Y:S05]  /*195c0*/  @!P0 BRA `(.L_x_7295) ;  /* 0x0000000000108947 */ /* 0x000fea0003800000 */
[----:B------:R-:W-:Y:S01]  /*195d0*/  UMOV UR4, 0xffffffff ;  /* 0xffffffff00047882 */ /* 0x000fe20000000000 */
[----:B------:R-:W-:Y:S02]  /*195e0*/  VIADD R12, R0, 0xffffffff ;  /* 0xffffffff000c7836 */ /* 0x000fe40000000000 */
[----:B------:R-:W-:Y:S05]  /*195f0*/  BRA.DIV UR4, `(.L_x_7296) ;  /* 0x00000062042c7947 */ /* 0x000fea000b800000 */
[----:B------:R3:W4:Y:S02]  /*19600*/  SHFL.IDX PT, R14, R2, R12, 0x1f ;  /* 0x00001f0c020e7589 */ /* 0x00072400000e0000 */
.L_x_7295:
[----:B--2---:R-:W-:Y:S01]  /*19610*/  IABS R8, R4 ;  /* 0x0000000400087213 */ /* 0x004fe20000000000 */
[----:B----4-:R-:W-:Y:S02]  /*19620*/  IMAD R16, R14, R7, R6 ;  /* 0x000000070e107224 */ /* 0x010fe400078e0206 */
[----:B------:R-:W-:Y:S01]  /*19630*/  IMAD.IADD R19, R0, 0x1, R19 ;  /* 0x0000000100137824 */ /* 0x000fe200078e0213 */
[----:B------:R-:W2:Y:S08]  /*19640*/  I2F.RP R9, R8 ;  /* 0x0000000800097306 */ /* 0x000eb00000209400 */
[----:B--2---:R-:W0:Y:S02]  /*19650*/  MUFU.RCP R9, R9 ;  /* 0x0000000900097308 */ /* 0x004e240000001000 */
[----:B0--3--:R-:W-:-:S06]  /*19660*/  VIADD R2, R9, 0xffffffe ;  /* 0x0ffffffe09027836 */ /* 0x009fcc0000000000 */
[----:B------:R0:W2:Y:S02]  /*19670*/  F2I.FTZ.U32.TRUNC.NTZ R3, R2 ;  /* 0x0000000200037305 */ /* 0x0000a4000021f000 */
[----:B0-----:R-:W-:Y:S01]  /*19680*/  IMAD.MOV.U32 R2, RZ, RZ, RZ ;  /* 0x000000ffff027224 */ /* 0x001fe200078e00ff */
[----:B--2---:R-:W-:-:S05]  /*19690*/  IADD3 R7, RZ, -R3, RZ ;  /* 0x80000003ff077210 */ /* 0x004fca0007ffe0ff */
        /* <DEDUP_REMOVED lines=22> */
.L_x_7289:
[----:B------:R-:W-:Y:S01]  /*19800*/  UMOV UR4, URZ ;  /* 0x0000003f00047c82 */ /* 0x000fe20008000000 */
[----:B------:R-:W-:Y:S01]  /*19810*/  UMOV UR5, URZ ;  /* 0x0000003f00057c82 */ /* 0x000fe20008000000 */
[----:B------:R-:W-:Y:S01]  /*19820*/  ULDC UR6, c[0x0][0xc3c] ;  /* 0x00030f0000067ab9 */ /* 0x000fe20000000800 */
[----:B------:R-:W-:Y:S01]  /*19830*/  IMAD.MOV.U32 R16, RZ, RZ, R5 ;  /* 0x000000ffff107224 */ /* 0x000fe200078e0005 */
[----:B------:R-:W-:Y:S01]  /*19840*/  MOV R17, UR4 ;  /* 0x0000000400117c02 */ /* 0x000fe20008000f00 */
[----:B------:R-:W-:Y:S02]  /*19850*/  IMAD.U32 R18, RZ, RZ, UR5 ;  /* 0x00000005ff127e24 */ /* 0x000fe4000f8e00ff */
[----:B------:R-:W-:-:S07]  /*19860*/  IMAD.U32 R19, RZ, RZ, UR6 ;  /* 0x00000006ff137e24 */ /* 0x000fce000f8e00ff */
.L_x_7297:
        /* <DEDUP_REMOVED lines=10> */
.L_x_7286:
[----:B------:R-:W-:Y:S02]  /*19910*/  ULDC UR4, c[0x0][0xc3c] ;  /* 0x00030f0000047ab9 */ /* 0x000fe40000000800 */
[----:B---3--:R-:W-:-:S13]  /*19920*/  ISETP.GE.AND P0, PT, R19, UR4, PT ;  /* 0x0000000413007c0c */ /* 0x008fda000bf06270 */
[----:B------:R-:W-:Y:S05]  /*19930*/  @!P0 BRA `(.L_x_7298) ;  /* 0xffffffa800048947 */ /* 0x000fea000383ffff */
[----:B------:R-:W-:Y:S05]  /*19940*/  BSYNC B8 ;  /* 0x0000000000087941 */ /* 0x000fea0003800000 */
.L_x_7199:
        /* <DEDUP_REMOVED lines=12> */
.L_x_7525:
[----:B------:R-:W-:Y:S05]  /*19a10*/  BSYNC B0 ;  /* 0x0000000000007941 */ /* 0x000fea0003800000 */
.L_x_7299:
[----:B------:R-:W-:-:S03]  /*19a20*/  UMOV UR4, 0xffffffff ;  /* 0xffffffff00047882 */ /* 0x000fc60000000000 */
[----:B------:R-:W-:Y:S05]  /*19a30*/  BRA.DIV UR4, `(.L_x_7301) ;  /* 0x0000005e04547947 */ /* 0x000fea000b800000 */
[----:B0-----:R-:W0:Y:S02]  /*19a40*/  S2R R0, SR_TID.X ;  /* 0x0000000000007919 */ /* 0x001e240000002100 */
[----:B0-----:R-:W-:-:S04]  /*19a50*/  SHF.R.U32.HI R0, RZ, 0x5, R0 ;  /* 0x00000005ff007819 */ /* 0x001fc80000011600 */
[----:B------:R-:W-:-:S05]  /*19a60*/  LOP3.LUT R0, R0, 0x3, RZ, 0xc0, !PT ;  /* 0x0000000300007812 */ /* 0x000fca00078ec0ff */
[----:B------:R0:W1:Y:S02]  /*19a70*/  SHFL.IDX PT, R14, R0, RZ, 0x1f ;  /* 0x00001fff000e7589 */ /* 0x00006400000e0000 */
.L_x_7528:
[----:B-1----:R-:W-:-:S13]  /*19a80*/  ISETP.NE.AND P0, PT, R14, RZ, PT ;  /* 0x000000ff0e00720c */ /* 0x002fda0003f05270 */
[----:B------:R-:W-:Y:S05]  /*19a90*/  @P0 BRA `(.L_x_6993) ;  /* 0x0000000000880947 */ /* 0x000fea0003800000 */
[----:B------:R-:W-:-:S03]  /*19aa0*/  UMOV UR4, 0xffffffff ;  /* 0xffffffff00047882 */ /* 0x000fc60000000000 */
[----:B------:R-:W-:Y:S05]  /*19ab0*/  BRA.DIV UR4, `(.L_x_7302) ;  /* 0x0000005e04687947 */ /* 0x000fea000b800000 */
[----:B------:R-:W-:-:S13]  /*19ac0*/  ELECT P6, URZ, PT ;  /* 0x00000000003f782f */ /* 0x000fda00038c0000 */
.L_x_7531:
[----:B------:R-:W-:Y:S05]  /*19ad0*/  @!P6 BRA `(.L_x_6993) ;  /* 0x000000000078e947 */ /* 0x000fea0003800000 */
[----:B0-----:R-:W3:Y:S02]  /*19ae0*/  LDL.LU R0, [R1+0xc] ;  /* 0x00000c0001007983 */ /* 0x001ee40000300800 */
[----:B---3--:R-:W-:-:S04]  /*19af0*/  LOP3.LUT R0, R0, 0x2, RZ, 0xfc, !PT ;  /* 0x0000000200007812 */ /* 0x008fc800078efcff */
[----:B------:R-:W-:-:S13]  /*19b00*/  ISETP.NE.AND P0, PT, R0, 0x3, PT ;  /* 0x000000030000780c */ /* 0x000fda0003f05270 */
[----:B------:R-:W-:Y:S05]  /*19b10*/  @!P0 BRA `(.L_x_7303) ;  /* 0x0000000000048947 */ /* 0x000fea0003800000 */
[----:B------:R-:W-:Y:S01]  /*19b20*/  BPT.TRAP 0x1 ;  /* 0x000000040000795c */ /* 0x000fe20000300000 */
.L_x_7303:
[C---:B------:R-:W-:Y:S01]  /*19b30*/  IMAD R5, R25.reuse, 0x8, R4 ;  /* 0x0000000819057824 */ /* 0x040fe200078e0204 */
[----:B------:R-:W-:Y:S01]  /*19b40*/  SHF.L.U32 R0, R28, 0x1f, RZ ;  /* 0x0000001f1c007819 */ /* 0x000fe200000006ff */
[----:B------:R-:W-:-:S03]  /*19b50*/  VIADD R25, R25, 0x1 ;  /* 0x0000000119197836 */ /* 0x000fc60000000000 */
[----:B------:R-:W0:Y:S02]  /*19b60*/  SYNCS.PHASECHK.TRANS64.TRYWAIT P1, [R5+URZ+0x28840], R0 ;  /* 0x02884000050075a7 */ /* 0x000e24000802017f */
[----:B------:R-:W-:-:S04]  /*19b70*/  ISETP.NE.AND P2, PT, R25, 0x2, PT ;  /* 0x000000021900780c */ /* 0x000fc80003f45270 */
[----:B------:R-:W-:Y:S01]  /*19b80*/  SEL R3, RZ, 0x1, P2 ;  /* 0x00000001ff037807 */ /* 0x000fe20001000000 */
[----:B0-----:R-:W-:Y:S08]  /*19b90*/  @!P1 BRA `(.L_x_7304) ;  /* 0x0000005c00509947 */ /* 0x001ff00003800000 */
.L_x_7532:
[----:B------:R-:W-:Y:S02]  /*19ba0*/  SEL R25, R25, RZ, P2 ;  /* 0x000000ff19197207 */ /* 0x000fe40001000000 */
[----:B------:R-:W-:Y:S01]  /*19bb0*/  LOP3.LUT R2, R28, R3, RZ, 0x3c, !PT ;  /* 0x000000031c027212 */ /* 0x000fe200078e3cff */
[----:B------:R-:W-:Y:S06]  /*19bc0*/  @!P0 BRA `(.L_x_7305) ;  /* 0x0000000000048947 */ /* 0x000fec0003800000 */
[----:B------:R-:W-:Y:S01]  /*19bd0*/  BPT.TRAP 0x1 ;  /* 0x000000040000795c */ /* 0x000fe20000300000 */
.L_x_7305:
[----:B------:R-:W-:Y:S01]  /*19be0*/  IMAD R25, R25, 0x8, R4 ;  /* 0x0000000819197824 */ /* 0x000fe200078e0204 */
[----:B------:R-:W-:-:S04]  /*19bf0*/  SHF.L.U32 R2, R2, 0x1f, RZ ;  /* 0x0000001f02027819 */ /* 0x000fc800000006ff */
[----:B------:R-:W1:Y:S02]  /*19c00*/  SYNCS.PHASECHK.TRANS64.TRYWAIT P1, [R25+URZ+0x28840], R2 ;  /* 0x02884002190075a7 */ /* 0x000e64000802017f */
[----:B-1----:R-:W-:Y:S05]  /*19c10*/  @!P1 BRA `(.L_x_7306) ;  /* 0x0000005c00449947 */ /* 0x002fea0003800000 */
.L_x_7533:
[----:B------:R-:W-:Y:S05]  /*19c20*/  @!P0 BRA `(.L_x_7307) ;  /* 0x0000000000048947 */ /* 0x000fea0003800000 */
[----:B------:R-:W-:Y:S01]  /*19c30*/  BPT.TRAP 0x1 ;  /* 0x000000040000795c */ /* 0x000fe20000300000 */
.L_x_7307:
[----:B------:R-:W3:Y:S02]  /*19c40*/  SYNCS.PHASECHK.TRANS64.TRYWAIT P1, [R5+URZ+0x28860], R0 ;  /* 0x02886000050075a7 */ /* 0x000ee4000802017f */
[----:B---3--:R-:W-:Y:S05]  /*19c50*/  @!P1 BRA `(.L_x_7308) ;  /* 0x0000005c00489947 */ /* 0x008fea0003800000 */
.L_x_7534:
[----:B------:R-:W-:Y:S05]  /*19c60*/  @!P0 BRA `(.L_x_7309) ;  /* 0x0000000000048947 */ /* 0x000fea0003800000 */
[----:B------:R-:W-:Y:S01]  /*19c70*/  BPT.TRAP 0x1 ;  /* 0x000000040000795c */ /* 0x000fe20000300000 */
.L_x_7309:
[----:B----4-:R4:W0:Y:S02]  /*19c80*/  SYNCS.PHASECHK.TRANS64.TRYWAIT P0, [R25+URZ+0x28860], R2 ;  /* 0x02886002190075a7 */ /* 0x010824000800017f */
[----:B0-----:R-:W-:Y:S05]  /*19c90*/  @!P0 NANOSLEEP.SYNCS 0x989680 ;  /* 0x009896800000895d */ /* 0x001fea0003900000 */
[----:B------:R-:W0:Y:S02]  /*19ca0*/  @!P0 SYNCS.PHASECHK.TRANS64 P0, [R25+URZ+0x28860], R2 ;  /* 0x02886002190085a7 */ /* 0x000e24000800007f */
[----:B0-----:R-:W-:Y:S05]  /*19cb0*/  @!P0 BRA `(.L_x_7309) ;  /* 0xfffffffc00f08947 */ /* 0x001fea000383ffff */
.L_x_6993:
[----:B------:R-:W-:Y:S05]  /*19cc0*/  BSYNC B9 ;  /* 0x0000000000097941 */ /* 0x000fea0003800000 */
.L_x_6990:
[----:B------:R-:W-:Y:S05]  /*19cd0*/  EXIT ;  /* 0x000000000000794d */ /* 0x000fea0003800000 */
.L_x_7015:
[----:B0-----:R0:W1:Y:S02]  /*19ce0*/  SYNCS.PHASECHK.TRANS64.TRYWAIT P6, [R92+URZ+0x28890], R103 ;  /* 0x028890675c0075a7 */ /* 0x00106400080c017f */
[----:B-1----:R-:W-:Y:S05]  /*19cf0*/  @!P6 NANOSLEEP.SYNCS 0x989680 ;  /* 0x009896800000e95d */ /* 0x002fea0003900000 */
[----:B------:R-:W1:Y:S02]  /*19d00*/  @!P6 SYNCS.PHASECHK.TRANS64 P6, [R92+URZ+0x28890], R103 ;  /* 0x028890675c00e5a7 */ /* 0x000e6400080c007f */
[----:B-1----:R-:W-:Y:S05]  /*19d10*/  @!P6 BRA `(.L_x_7015) ;  /* 0xfffffffc00f0e947 */ /* 0x002fea000383ffff */
[----:B------:R-:W-:Y:S05]  /*19d20*/  BRA `(.L_x_7310) ;  /* 0xfffffe9000b87947 */ /* 0x000fea000383ffff */
.L_x_7016:
        /* <DEDUP_REMOVED lines=8> */
.L_x_7312:
[----:B------:R-:W-:Y:S05]  /*19db0*/  BSYNC B1 ;  /* 0x0000000000017941 */ /* 0x000fea0003800000 */
.L_x_7311:
        /* <DEDUP_REMOVED lines=8> */
.L_x_7313:
[----:B------:R-:W-:Y:S01]  /*19e40*/  IMAD.MOV.U32 R105, RZ, RZ, R14 ;  /* 0x000000ffff697224 */ /* 0x000fe200078e000e */
[----:B------:R-:W-:Y:S06]  /*19e50*/  BRA `(.L_x_7314) ;  /* 0xfffffe9000807947 */ /* 0x000fec000383ffff */
.L_x_7025:
        /* <DEDUP_REMOVED lines=8> */
.L_x_7316:
[----:B------:R-:W-:Y:S05]  /*19ee0*/  BSYNC B1 ;  /* 0x0000000000017941 */ /* 0x000fea0003800000 */
.L_x_7315:
[----:B------:R-:W-:Y:S01]  /*19ef0*/  IMAD.MOV.U32 R13, RZ, RZ, R109 ;  /* 0x000000ffff0d7224 */ /* 0x000fe200078e006d */
[----:B------:R-:W-:Y:S01]  /*19f00*/  MOV R12, 0x1 ;  /* 0x00000001000c7802 */ /* 0x000fe20000000f00 */
[----:B------:R-:W-:Y:S02]  /*19f10*/  IMAD.MOV.U32 R11, RZ, RZ, 0x181f ;  /* 0x0000181fff0b7424 */ /* 0x000fe400078e00ff */
[----:B------:R-:W-:Y:S02]  /*19f20*/  IMAD.MOV.U32 R15, RZ, RZ, -0x1 ;  /* 0xffffffffff0f7424 */ /* 0x000fe400078e00ff */
[----:B------:R-:W-:-:S07]  /*19f30*/  IMAD.MOV.U32 R71, RZ, RZ, R14 ;  /* 0x000000ffff477224 */ /* 0x000fce00078e000e */
[----:B------:R-:W-:Y:S05]  /*19f40*/  WARPSYNC.COLLECTIVE R15, `(.L_x_7317) ;  /* 0x000000000f087348 */ /* 0x000fea0003c00000 */
[----:B------:R0:W1:Y:S02]  /*19f50*/  SHFL.IDX P6, R14, R13, R12, R11 ;  /* 0x0000000c0d0e7389 */ /* 0x00006400000c000b */
[----:B01----:R-:W-:Y:S01]  /*19f60*/  ENDCOLLECTIVE ;  /* 0x000000000000791b */ /* 0x003fe20003800000 */
.L_x_7317:
[----:B------:R-:W-:Y:S01]  /*19f70*/  IMAD.MOV.U32 R73, RZ, RZ, R14 ;  /* 0x000000ffff497224 */ /* 0x000fe200078e000e */
[----:B------:R-:W-:Y:S06]  /*19f80*/  BRA `(.L_x_7318) ;  /* 0xfffffe9800147947 */ /* 0x000fec000383ffff */
.L_x_7034:
        /* <DEDUP_REMOVED lines=8> */
.L_x_7320:
[----:B------:R-:W-:Y:S05]  /*1a010*/  BSYNC B1 ;  /* 0x0000000000017941 */ /* 0x000fea0003800000 */
.L_x_7319:
        /* <DEDUP_REMOVED lines=8> */
.L_x_7321:
[----:B------:R-:W-:Y:S01]  /*1a0a0*/  IMAD.MOV.U32 R65, RZ, RZ, R14 ;  /* 0x000000ffff417224 */ /* 0x000fe200078e000e */
[----:B------:R-:W-:Y:S06]  /*1a0b0*/  BRA `(.L_x_7322) ;  /* 0xfffffe9c00a87947 */ /* 0x000fec000383ffff */
.L_x_7043:
        /* <DEDUP_REMOVED lines=8> */
.L_x_7324:
[----:B------:R-:W-:Y:S05]  /*1a140*/  BSYNC B1 ;  /* 0x0000000000017941 */ /* 0x000fea0003800000 */
.L_x_7323:
        /* <DEDUP_REMOVED lines=8> */
.L_x_7325:
[----:B------:R-:W-:Y:S01]  /*1a1d0*/  IMAD.MOV.U32 R109, RZ, RZ, R14 ;  /* 0x000000ffff6d7224 */ /* 0x000fe200078e000e */
[----:B------:R-:W-:Y:S06]  /*1a1e0*/  BRA `(.L_x_7326) ;  /* 0xfffffea400387947 */ /* 0x000fec000383ffff */
.L_x_7055:
[----:B-1----:R1:W2:Y:S02]  /*1a1f0*/  SYNCS.PHASECHK.TRANS64.TRYWAIT P4, [R92+URZ+0x28890], R103 ;  /* 0x028890675c0075a7 */ /* 0x0022a4000808017f */
[----:B--2---:R-:W-:Y:S05]  /*1a200*/  @!P4 NANOSLEEP.SYNCS 0x989680 ;  /* 0x009896800000c95d */ /* 0x004fea0003900000 */
[----:B------:R-:W2:Y:S02]  /*1a210*/  @!P4 SYNCS.PHASECHK.TRANS64 P4, [R92+URZ+0x28890], R103 ;  /* 0x028890675c00c5a7 */ /* 0x000ea4000808007f */
[----:B--2---:R-:W-:Y:S05]  /*1a220*/  @!P4 BRA `(.L_x_7055) ;  /* 0xfffffffc00f0c947 */ /* 0x004fea000383ffff */
[----:B------:R-:W-:Y:S05]  /*1a230*/  BRA `(.L_x_7327) ;  /* 0xfffffeb400607947 */ /* 0x000fea000383ffff */
.L_x_7056:
        /* <DEDUP_REMOVED lines=8> */
.L_x_7329:
[----:B------:R-:W-:Y:S05]  /*1a2c0*/  BSYNC B1 ;  /* 0x0000000000017941 */ /* 0x000fea0003800000 */
.L_x_7328:
        /* <DEDUP_REMOVED lines=8> */
.L_x_7330:
[----:B------:R-:W-:Y:S01]  /*1a350*/  IMAD.MOV.U32 R106, RZ, RZ, R14 ;  /* 0x000000ffff6a7224 */ /* 0x000fe200078e000e */
[----:B------:R-:W-:Y:S06]  /*1a360*/  BRA `(.L_x_7331) ;  /* 0xfffffeb4002c7947 */ /* 0x000fec000383ffff */
.L_x_7061:
[----:B------:R-:W-:Y:S01]  /*1a370*/  BSSY B1, `(.L_x_7332) ;  /* 0x0000008000017945 */ /* 0x000fe20003800000 */
[----:B----4-:R-:W-:Y:S01]  /*1a380*/  IMAD.MOV.U32 R13, RZ, RZ, R108 ;  /* 0x000000ffff0d7224 */ /* 0x010fe200078e006c */
[----:B------:R-:W-:Y:S01]  /*1a390*/  MOV R11, 0x181f ;  /* 0x0000181f000b7802 */ /* 0x000fe20000000f00 */
[----:B------:R-:W-:Y:S02]  /*1a3a0*/  IMAD.MOV.U32 R12, RZ, RZ, 0x1 ;  /* 0x00000001ff0c7424 */ /* 0x000fe400078e00ff */
[----:B------:R-:W-:-:S07]  /*1a3b0*/  IMAD.MOV.U32 R15, RZ, RZ, -0x1 ;  /* 0xffffffffff0f7424 */ /* 0x000fce00078e00ff */
[----:B0123--:R-:W-:Y:S05]  /*1a3c0*/  WARPSYNC.COLLECTIVE R15, `(.L_x_7333) ;  /* 0x000000000f087348 */ /* 0x00ffea0003c00000 */
[----:B------:R4:W0:Y:S02]  /*1a3d0*/  SHFL.IDX P6, R14, R13, R12, R11 ;  /* 0x0000000c0d0e7389 */ /* 0x00082400000c000b */
[----:B01234-:R-:W-:Y:S01]  /*1a3e0*/  ENDCOLLECTIVE ;  /* 0x000000000000791b */ /* 0x01ffe20003800000 */
.L_x_7333:
[----:B------:R-:W-:Y:S05]  /*1a3f0*/  BSYNC B1 ;  /* 0x0000000000017941 */ /* 0x000fea0003800000 */
.L_x_7332:
        /* <DEDUP_REMOVED lines=8> */
.L_x_7334:
[----:B------:R-:W-:Y:S01]  /*1a480*/  IMAD.MOV.U32 R50, RZ, RZ, R14 ;  /* 0x000000ffff327224 */ /* 0x000fe200078e000e */
[----:B------:R-:W-:Y:S06]  /*1a490*/  BRA `(.L_x_7335) ;  /* 0xfffffeb800e07947 */ /* 0x000fec000383ffff */
.L_x_7066:
        /* <DEDUP_REMOVED lines=8> */
.L_x_7337:
[----:B------:R-:W-:Y:S05]  /*1a520*/  BSYNC B1 ;  /* 0x0000000000017941 */ /* 0x000fea0003800000 */
.L_x_7336:
[----:B------:R-:W-:Y:S01]  /*1a530*/  IMAD.MOV.U32 R13, RZ, RZ, R109 ;  /* 0x000000ffff0d7224 */ /* 0x000fe200078e006d */
[----:B------:R-:W-:Y:S01]  /*1a540*/  MOV R51, R14 ;  /* 0x0000000e00337202 */ /* 0x000fe20000000f00 */
[----:B------:R-:W-:Y:S02]  /*1a550*/  IMAD.MOV.U32 R12, RZ, RZ, 0x2 ;  /* 0x00000002ff0c7424 */ /* 0x000fe400078e00ff */
[----:B------:R-:W-:Y:S02]  /*1a560*/  IMAD.MOV.U32 R11, RZ, RZ, 0x181f ;  /* 0x0000181fff0b7424 */ /* 0x000fe400078e00ff */
[----:B------:R-:W-:-:S07]  /*1a570*/  IMAD.MOV.U32 R15, RZ, RZ, -0x1 ;  /* 0xffffffffff0f7424 */ /* 0x000fce00078e00ff */
[----:B------:R-:W-:Y:S05]  /*1a580*/  WARPSYNC.COLLECTIVE R15, `(.L_x_7338) ;  /* 0x000000000f087348 */ /* 0x000fea0003c00000 */
[----:B------:R0:W1:Y:S02]  /*1a590*/  SHFL.IDX P6, R14, R13, R12, R11 ;  /* 0x0000000c0d0e7389 */ /* 0x00006400000c000b */
[----:B01----:R-:W-:Y:S01]  /*1a5a0*/  ENDCOLLECTIVE ;  /* 0x000000000000791b */ /* 0x003fe20003800000 */
.L_x_7338:
[----:B------:R-:W-:Y:S01]  /*1a5b0*/  IMAD.MOV.U32 R50, RZ, RZ, R14 ;  /* 0x000000ffff327224 */ /* 0x000fe200078e000e */
[----:B------:R-:W-:Y:S06]  /*1a5c0*/  BRA `(.L_x_7339) ;  /* 0xfffffec0008c7947 */ /* 0x000fec000383ffff */
.L_x_7071:
        /* <DEDUP_REMOVED lines=8> */
.L_x_7341:
[----:B------:R-:W-:Y:S05]  /*1a650*/  BSYNC B1 ;  /* 0x0000000000017941 */ /* 0x000fea0003800000 */
.L_x_7340:
        /* <DEDUP_REMOVED lines=8> */
.L_x_7342:
[----:B------:R-:W-:Y:S01]  /*1a6e0*/  IMAD.MOV.U32 R50, RZ, RZ, R14 ;  /* 0x000000ffff327224 */ /* 0x000fe200078e000e */
[----:B------:R-:W-:Y:S06]  /*1a6f0*/  BRA `(.L_x_7343) ;  /* 0xfffffec800387947 */ /* 0x000fec000383ffff */
.L_x_7076:
[----:B0-----:R0:W1:Y:S02]  /*1a700*/  SYNCS.PHASECHK.TRANS64.TRYWAIT P3, [R92+URZ+0x28890], R103 ;  /* 0x028890675c0075a7 */ /* 0x001064000806017f */
[----:B-1----:R-:W-:Y:S05]  /*1a710*/  @!P3 NANOSLEEP.SYNCS 0x989680 ;  /* 0x009896800000b95d */ /* 0x002fea0003900000 */
[----:B------:R-:W1:Y:S02]  /*1a720*/  @!P3 SYNCS.PHASECHK.TRANS64 P3, [R92+URZ+0x28890], R103 ;  /* 0x028890675c00b5a7 */ /* 0x000e64000806007f */
[----:B-1----:R-:W-:Y:S05]  /*1a730*/  @!P3 BRA `(.L_x_7076) ;  /* 0xfffffffc00f0b947 */ /* 0x002fea000383ffff */
[----:B------:R-:W-:Y:S05]  /*1a740*/  BRA `(.L_x_7344) ;  /* 0xfffffed000347947 */ /* 0x000fea000383ffff */
.L_x_7077:
        /* <DEDUP_REMOVED lines=8> */
.L_x_7346:
[----:B------:R-:W-:Y:S05]  /*1a7d0*/  BSYNC B1 ;  /* 0x0000000000017941 */ /* 0x000fea0003800000 */
.L_x_7345:
        /* <DEDUP_REMOVED lines=8> */
.L_x_7347:
[----:B------:R-:W-:Y:S05]  /*1a860*/  BRA `(.L_x_7348) ;  /* 0xfffffed0005c7947 */ /* 0x000fea000383ffff */
.L_x_7080:
[----:B------:R-:W-:Y:S01]  /*1a870*/  BSSY B1, `(.L_x_7349) ;  /* 0x0000008000017945 */ /* 0x000fe20003800000 */
[----:B----4-:R-:W-:Y:S02]  /*1a880*/  IMAD.MOV.U32 R13, RZ, RZ, R46 ;  /* 0x000000ffff0d7224 */ /* 0x010fe400078e002e */
[----:B------:R-:W-:Y:S02]  /*1a890*/  IMAD.MOV.U32 R12, RZ, RZ, 0x1 ;  /* 0x00000001ff0c7424 */ /* 0x000fe400078e00ff */
[----:B------:R-:W-:Y:S02]  /*1a8a0*/  IMAD.MOV.U32 R11, RZ, RZ, 0x181f ;  /* 0x0000181fff0b7424 */ /* 0x000fe400078e00ff */
[----:B------:R-:W-:-:S07]  /*1a8b0*/  IMAD.MOV.U32 R15, RZ, RZ, -0x1 ;  /* 0xffffffffff0f7424 */ /* 0x000fce00078e00ff */
[----:B0123--:R-:W-:Y:S05]  /*1a8c0*/  WARPSYNC.COLLECTIVE R15, `(.L_x_7350) ;  /* 0x000000000f087348 */ /* 0x00ffea0003c00000 */
[----:B---3--:R3:W4:Y:S02]  /*1a8d0*/  SHFL.IDX P6, R14, R13, R12, R11 ;  /* 0x0000000c0d0e7389 */ /* 0x00872400000c000b */
[----:B01234-:R-:W-:Y:S01]  /*1a8e0*/  ENDCOLLECTIVE ;  /* 0x000000000000791b */ /* 0x01ffe20003800000 */
.L_x_7350:
[----:B------:R-:W-:Y:S05]  /*1a8f0*/  BSYNC B1 ;  /* 0x0000000000017941 */ /* 0x000fea0003800000 */
.L_x_7349:
        /* <DEDUP_REMOVED lines=8> */
.L_x_7351:
[----:B------:R-:W-:Y:S05]  /*1a980*/  BRA `(.L_x_7352) ;  /* 0xfffffed0005c7947 */ /* 0x000fea000383ffff */
.L_x_7083:
[----:B------:R-:W-:Y:S01]  /*1a990*/  BSSY B1, `(.L_x_7353) ;  /* 0x0000008000017945 */ /* 0x000fe20003800000 */
[----:B----4-:R-:W-:Y:S01]  /*1a9a0*/  IMAD.MOV.U32 R13, RZ, RZ, R46 ;  /* 0x000000ffff0d7224 */ /* 0x010fe200078e002e */
[----:B------:R-:W-:Y:S01]  /*1a9b0*/  MOV R11, 0x181f ;  /* 0x0000181f000b7802 */ /* 0x000fe20000000f00 */
[----:B------:R-:W-:Y:S02]  /*1a9c0*/  IMAD.MOV.U32 R12, RZ, RZ, 0x2 ;  /* 0x00000002ff0c7424 */ /* 0x000fe400078e00ff */
[----:B------:R-:W-:-:S07]  /*1a9d0*/  IMAD.MOV.U32 R15, RZ, RZ, -0x1 ;  /* 0xffffffffff0f7424 */ /* 0x000fce00078e00ff */
[----:B0123--:R-:W-:Y:S05]  /*1a9e0*/  WARPSYNC.COLLECTIVE R15, `(.L_x_7354) ;  /* 0x000000000f087348 */ /* 0x00ffea0003c00000 */
[----:B---3--:R3:W4:Y:S02]  /*1a9f0*/  SHFL.IDX P6, R14, R13, R12, R11 ;  /* 0x0000000c0d0e7389 */ /* 0x00872400000c000b */
[----:B01234-:R-:W-:Y:S01]  /*1aa00*/  ENDCOLLECTIVE ;  /* 0x000000000000791b */ /* 0x01ffe20003800000 */
.L_x_7354:
[----:B------:R-:W-:Y:S05]  /*1aa10*/  BSYNC B1 ;  /* 0x0000000000017941 */ /* 0x000fea0003800000 */
.L_x_7353:
        /* <DEDUP_REMOVED lines=8> */
.L_x_7355:
[----:B------:R-:W-:Y:S05]  /*1aaa0*/  BRA `(.L_x_7356) ;  /* 0xfffffed000607947 */ /* 0x000fea000383ffff */
.L_x_7086:
[----:B------:R-:W-:Y:S01]  /*1aab0*/  BSSY B1, `(.L_x_7357) ;  /* 0x0000008000017945 */ /* 0x000fe20003800000 */
[----:B0-----:R-:W-:Y:S02]  /*1aac0*/  IMAD.MOV.U32 R13, RZ, RZ, R46 ;  /* 0x000000ffff0d7224 */ /* 0x001fe400078e002e */
[----:B------:R-:W-:Y:S02]  /*1aad0*/  IMAD.MOV.U32 R12, RZ, RZ, 0x3 ;  /* 0x00000003ff0c7424 */ /* 0x000fe400078e00ff */
[----:B------:R-:W-:Y:S02]  /*1aae0*/  IMAD.MOV.U32 R11, RZ, RZ, 0x181f ;  /* 0x0000181fff0b7424 */ /* 0x000fe400078e00ff */
[----:B------:R-:W-:-:S07]  /*1aaf0*/  IMAD.MOV.U32 R15, RZ, RZ, -0x1 ;  /* 0xffffffffff0f7424 */ /* 0x000fce00078e00ff */
[----:B-1234-:R-:W-:Y:S05]  /*1ab00*/  WARPSYNC.COLLECTIVE R15, `(.L_x_7358) ;  /* 0x000000000f087348 */ /* 0x01efea0003c00000 */
[----:B----4-:R0:W4:Y:S02]  /*1ab10*/  SHFL.IDX P6, R14, R13, R12, R11 ;  /* 0x0000000c0d0e7389 */ /* 0x01012400000c000b */
[----:B01234-:R-:W-:Y:S01]  /*1ab20*/  ENDCOLLECTIVE ;  /* 0x000000000000791b */ /* 0x01ffe20003800000 */
.L_x_7358:
[----:B------:R-:W-:Y:S05]  /*1ab30*/  BSYNC B1 ;  /* 0x0000000000017941 */ /* 0x000fea0003800000 */
.L_x_7357:
[----:B------:R-:W-:Y:S01]  /*1ab40*/  MOV R13, R44 ;  /* 0x0000002c000d7202 */ /* 0x000fe20000000f00 */
[----:B------:R-:W-:Y:S02]  /*1ab50*/  IMAD.MOV.U32 R12, RZ, RZ, 0x3 ;  /* 0x00000003ff0c7424 */ /* 0x000fe400078e00ff */
[----:B------:R-:W-:Y:S02]  /*1ab60*/  IMAD.MOV.U32 R11, RZ, RZ, 0x181f ;  /* 0x0000181fff0b7424 */ /* 0x000fe400078e00ff */
[----:B------:R-:W-:Y:S02]  /*1ab70*/  IMAD.MOV.U32 R15, RZ, RZ, -0x1 ;  /* 0xffffffffff0f7424 */ /* 0x000fe400078e00ff */
[----:B------:R-:W-:-:S07]  /*1ab80*/  IMAD.MOV.U32 R45, RZ, RZ, R14 ;  /* 0x000000ffff2d7224 */ /* 0x000fce00078e000e */
[----:B------:R-:W-:Y:S05]  /*1ab90*/  WARPSYNC.COLLECTIVE R15, `(.L_x_7359) ;  /* 0x000000000f087348 */ /* 0x000fea0003c00000 */
[----:B------:R0:W1:Y:S02]  /*1aba0*/  SHFL.IDX P6, R14, R13, R12, R11 ;  /* 0x0000000c0d0e7389 */ /* 0x00006400000c000b */
[----:B01----:R-:W-:Y:S01]  /*1abb0*/  ENDCOLLECTIVE ;  /* 0x000000000000791b */ /* 0x003fe20003800000 */
.L_x_7359:
[----:B------:R-:W-:Y:S05]  /*1abc0*/  BRA `(.L_x_7360) ;  /* 0xfffffed000647947 */ /* 0x000fea000383ffff */
.L_x_7090:
[----:B------:R0:W0:Y:S02]  /*1abd0*/  SYNCS.PHASECHK.TRANS64.TRYWAIT P4, [R92+URZ+0x288b0], R103 ;  /* 0x0288b0675c0075a7 */ /* 0x000024000808017f */
[----:B0-----:R-:W-:Y:S05]  /*1abe0*/  @!P4 NANOSLEEP.SYNCS 0x989680 ;  /* 0x009896800000c95d */ /* 0x001fea0003900000 */
[----:B------:R-:W0:Y:S02]  /*1abf0*/  @!P4 SYNCS.PHASECHK.TRANS64 P4, [R92+URZ+0x288b0], R103 ;  /* 0x0288b0675c00c5a7 */ /* 0x000e24000808007f */
[----:B0-----:R-:W-:Y:S05]  /*1ac00*/  @!P4 BRA `(.L_x_7090) ;  /* 0xfffffffc00f0c947 */ /* 0x001fea000383ffff */
[----:B------:R-:W-:Y:S05]  /*1ac10*/  BRA `(.L_x_7361) ;  /* 0xfffffed000e07947 */ /* 0x000fea000383ffff */
.L_x_7102:
[----:B------:R-:W-:Y:S01]  /*1ac20*/  BSSY B0, `(.L_x_7362) ;  /* 0x0000008000007945 */ /* 0x000fe20003800000 */
[----:B---3--:R-:W-:Y:S02]  /*1ac30*/  IMAD.MOV.U32 R13, RZ, RZ, R221 ;  /* 0x000000ffff0d7224 */ /* 0x008fe400078e00dd */
[----:B------:R-:W-:Y:S02]  /*1ac40*/  IMAD.MOV.U32 R12, RZ, RZ, RZ ;  /* 0x000000ffff0c7224 */ /* 0x000fe400078e00ff */
[----:B------:R-:W-:Y:S02]  /*1ac50*/  IMAD.MOV.U32 R11, RZ, RZ, 0x1f ;  /* 0x0000001fff0b7424 */ /* 0x000fe400078e00ff */
[----:B------:R-:W-:-:S07]  /*1ac60*/  IMAD.MOV.U32 R15, RZ, RZ, -0x1 ;  /* 0xffffffffff0f7424 */ /* 0x000fce00078e00ff */
[----:B-----5:R-:W-:Y:S05]  /*1ac70*/  WARPSYNC.COLLECTIVE R15, `(.L_x_7363) ;  /* 0x000000000f087348 */ /* 0x020fea0003c00000 */
[----:B------:R0:W1:Y:S02]  /*1ac80*/  SHFL.IDX P6, R14, R13, R12, R11 ;  /* 0x0000000c0d0e7389 */ /* 0x00006400000c000b */
[----:B01---5:R-:W-:Y:S01]  /*1ac90*/  ENDCOLLECTIVE ;  /* 0x000000000000791b */ /* 0x023fe20003800000 */
.L_x_7363:
[----:B------:R-:W-:Y:S05]  /*1aca0*/  BSYNC B0 ;  /* 0x0000000000007941 */ /* 0x000fea0003800000 */
.L_x_7362:
[----:B------:R-:W-:Y:S01]  /*1acb0*/  IMAD.MOV.U32 R194, RZ, RZ, R14 ;  /* 0x000000ffffc27224 */ /* 0x000fe200078e000e */
[----:B------:R-:W-:Y:S06]  /*1acc0*/  BRA `(.L_x_7364) ;  /* 0xfffffedc00107947 */ /* 0x000fec000383ffff */
.L_x_7112:
[----:B------:R-:W-:Y:S01]  /*1acd0*/  BSSY B1, `(.L_x_7365) ;  /* 0x0000008000017945 */ /* 0x000fe20003800000 */
[----:B---3--:R-:W-:Y:S01]  /*1ace0*/  IMAD.MOV.U32 R13, RZ, RZ, R25 ;  /* 0x000000ffff0d7224 */ /* 0x008fe200078e0019 */
[----:B------:R-:W-:Y:S01]  /*1acf0*/  MOV R15, 0xffffffff ;  /* 0xffffffff000f7802 */ /* 0x000fe20000000f00 */
[----:B------:R-:W-:Y:S02]  /*1ad00*/  IMAD.MOV.U32 R12, RZ, RZ, RZ ;  /* 0x000000ffff0c7224 */ /* 0x000fe400078e00ff */
[----:B------:R-:W-:-:S07]  /*1ad10*/  IMAD.MOV.U32 R11, RZ, RZ, 0x181f ;  /* 0x0000181fff0b7424 */ /* 0x000fce00078e00ff */
[----:B0-----:R-:W-:Y:S05]  /*1ad20*/  WARPSYNC.COLLECTIVE R15, `(.L_x_7366) ;  /* 0x000000000f087348 */ /* 0x001fea0003c00000 */
[----:B------:R1:W2:Y:S02]  /*1ad30*/  SHFL.IDX P6, R14, R13, R12, R11 ;  /* 0x0000000c0d0e7389 */ /* 0x0002a400000c000b */
[----:B012---:R-:W-:Y:S01]  /*1ad40*/  ENDCOLLECTIVE ;  /* 0x000000000000791b */ /* 0x007fe20003800000 */
.L_x_7366:
[----:B------:R-:W-:Y:S05]  /*1ad50*/  BSYNC B1 ;  /* 0x0000000000017941 */ /* 0x000fea0003800000 */
.L_x_7365:
        /* <DEDUP_REMOVED lines=8> */
.L_x_7367:
[----:B------:R-:W-:Y:S02]  /*1ade0*/  IMAD.MOV.U32 R13, RZ, RZ, R28 ;  /* 0x000000ffff0d7224 */ /* 0x000fe400078e001c */
[----:B------:R-:W-:-:S07]  /*1adf0*/  IMAD.MOV.U32 R3, RZ, RZ, R14 ;  /* 0x000000ffff037224 */ /* 0x000fce00078e000e */
[----:B------:R-:W-:Y:S05]  /*1ae00*/  WARPSYNC.COLLECTIVE R15, `(.L_x_7368) ;  /* 0x000000000f087348 */ /* 0x000fea0003c00000 */
[----:B------:R0:W1:Y:S02]  /*1ae10*/  SHFL.IDX P6, R14, R13, R12, R11 ;  /* 0x0000000c0d0e7389 */ /* 0x00006400000c000b */
[----:B01----:R-:W-:Y:S01]  /*1ae20*/  ENDCOLLECTIVE ;  /* 0x000000000000791b */ /* 0x003fe20003800000 */
.L_x_7368:
[----:B------:R-:W-:Y:S02]  /*1ae30*/  IMAD.MOV.U32 R13, RZ, RZ, R27 ;  /* 0x000000ffff0d7224 */ /* 0x000fe400078e001b */
[----:B------:R-:W-:-:S07]  /*1ae40*/  IMAD.MOV.U32 R4, RZ, RZ, R14 ;  /* 0x000000ffff047224 */ /* 0x000fce00078e000e */
[----:B------:R-:W-:Y:S05]  /*1ae50*/  WARPSYNC.COLLECTIVE R15, `(.L_x_7369) ;  /* 0x000000000f087348 */ /* 0x000fea0003c00000 */
[----:B------:R0:W1:Y:S02]  /*1ae60*/  SHFL.IDX P6, R14, R13, R12, R11 ;  /* 0x0000000c0d0e7389 */ /* 0x00006400000c000b */
[----:B01----:R-:W-:Y:S01]  /*1ae70*/  ENDCOLLECTIVE ;  /* 0x000000000000791b */ /* 0x003fe20003800000 */
.L_x_7369:
[----:B------:R-:W-:Y:S05]  /*1ae80*/  BRA `(.L_x_7370) ;  /* 0xfffffee000047947 */ /* 0x000fea000383ffff */
.L_x_7116:
[----:B0-----:R0:W1:Y:S02]  /*1ae90*/  SYNCS.PHASECHK.TRANS64.TRYWAIT P0, [R156+URZ+0x28800], R5 ;  /* 0x028800059c0075a7 */ /* 0x001064000800017f */
[----:B-1----:R-:W-:Y:S05]  /*1aea0*/  @!P0 NANOSLEEP.SYNCS 0x989680 ;  /* 0x009896800000895d */ /* 0x002fea0003900000 */
[----:B------:R-:W1:Y:S02]  /*1aeb0*/  @!P0 SYNCS.PHASECHK.TRANS64 P0, [R156+URZ+0x28800], R5 ;  /* 0x028800059c0085a7 */ /* 0x000e64000800007f */
[----:B-1----:R-:W-:Y:S05]  /*1aec0*/  @!P0 BRA `(.L_x_7116) ;  /* 0xfffffffc00f08947 */ /* 0x002fea000383ffff */
[----:B------:R-:W-:Y:S05]  /*1aed0*/  BRA `(.L_x_7371) ;  /* 0xfffffee000e47947 */ /* 0x000fea000383ffff */
.L_x_7132:
[----:B------:R-:W-:Y:S01]  /*1aee0*/  BSSY B1, `(.L_x_7372) ;  /* 0x0000008000017945 */ /* 0x000fe20003800000 */
[----:B---3--:R-:W-:Y:S01]  /*1aef0*/  IMAD.MOV.U32 R13, RZ, RZ, R25 ;  /* 0x000000ffff0d7224 */ /* 0x008fe200078e0019 */
[----:B------:R-:W-:Y:S01]  /*1af00*/  MOV R11, 0x181f ;  /* 0x0000181f000b7802 */ /* 0x000fe20000000f00 */
[----:B------:R-:W-:Y:S02]  /*1af10*/  IMAD.MOV.U32 R12, RZ, RZ, RZ ;  /* 0x000000ffff0c7224 */ /* 0x000fe400078e00ff */
[----:B------:R-:W-:-:S07]  /*1af20*/  IMAD.MOV.U32 R15, RZ, RZ, -0x1 ;  /* 0xffffffffff0f7424 */ /* 0x000fce00078e00ff */
[----:B0-----:R-:W-:Y:S05]  /*1af30*/  WARPSYNC.COLLECTIVE R15, `(.L_x_7373) ;  /* 0x000000000f087348 */ /* 0x001fea0003c00000 */
[----:B------:R1:W2:Y:S02]  /*1af40*/  SHFL.IDX P6, R14, R13, R12, R11 ;  /* 0x0000000c0d0e7389 */ /* 0x0002a400000c000b */
[----:B012---:R-:W-:Y:S01]  /*1af50*/  ENDCOLLECTIVE ;  /* 0x000000000000791b */ /* 0x007fe20003800000 */
.L_x_7373:
[----:B------:R-:W-:Y:S05]  /*1af60*/  BSYNC B1 ;  /* 0x0000000000017941 */ /* 0x000fea0003800000 */
.L_x_7372:
        /* <DEDUP_REMOVED lines=8> */
.L_x_7374:
[----:B------:R-:W-:Y:S02]  /*1aff0*/  IMAD.MOV.U32 R13, RZ, RZ, R28 ;  /* 0x000000ffff0d7224 */ /* 0x000fe400078e001c */
[----:B------:R-:W-:-:S07]  /*1b000*/  IMAD.MOV.U32 R3, RZ, RZ, R14 ;  /* 0x000000ffff037224 */ /* 0x000fce00078e000e */
[----:B------:R-:W-:Y:S05]  /*1b010*/  WARPSYNC.COLLECTIVE R15, `(.L_x_7375) ;  /* 0x000000000f087348 */ /* 0x000fea0003c00000 */
[----:B------:R0:W1:Y:S02]  /*1b020*/  SHFL.IDX P6, R14, R13, R12, R11 ;  /* 0x0000000c0d0e7389 */ /* 0x00006400000c000b */
[----:B01----:R-:W-:Y:S01]  /*1b030*/  ENDCOLLECTIVE ;  /* 0x000000000000791b */ /* 0x003fe20003800000 */
.L_x_7375:
[----:B------:R-:W-:Y:S02]  /*1b040*/  IMAD.MOV.U32 R13, RZ, RZ, R27 ;  /* 0x000000ffff0d7224 */ /* 0x000fe400078e001b */
[----:B------:R-:W-:-:S07]  /*1b050*/  IMAD.MOV.U32 R20, RZ, RZ, R14 ;  /* 0x000000ffff147224 */ /* 0x000fce00078e000e */
[----:B------:R-:W-:Y:S05]  /*1b060*/  WARPSYNC.COLLECTIVE R15, `(.L_x_7376) ;  /* 0x000000000f087348 */ /* 0x000fea0003c00000 */
[----:B------:R0:W1:Y:S02]  /*1b070*/  SHFL.IDX P6, R14, R13, R12, R11 ;  /* 0x0000000c0d0e7389 */ /* 0x00006400000c000b */
[----:B01----:R-:W-:Y:S01]  /*1b080*/  ENDCOLLECTIVE ;  /* 0x000000000000791b */ /* 0x003fe20003800000 */
.L_x_7376:
[----:B------:R-:W-:Y:S05]  /*1b090*/  BRA `(.L_x_7377) ;  /* 0xfffffef800087947 */ /* 0x000fea000383ffff */
.L_x_7136:
[----:B0-----:R0:W1:Y:S02]  /*1b0a0*/  SYNCS.PHASECHK.TRANS64.TRYWAIT P4, [R156+URZ+0x28800], R27 ;  /* 0x0288001b9c0075a7 */ /* 0x001064000808017f */
[----:B-1----:R-:W-:Y:S05]  /*1b0b0*/  @!P4 NANOSLEEP.SYNCS 0x989680 ;  /* 0x009896800000c95d */ /* 0x002fea0003900000 */
[----:B------:R-:W1:Y:S02]  /*1b0c0*/  @!P4 SYNCS.PHASECHK.TRANS64 P4, [R156+URZ+0x28800], R27 ;  /* 0x0288001b9c00c5a7 */ /* 0x000e64000808007f */
[----:B-1----:R-:W-:Y:S05]  /*1b0d0*/  @!P4 BRA `(.L_x_7136) ;  /* 0xfffffffc00f0c947 */ /* 0x002fea000383ffff */
[----:B------:R-:W-:Y:S05]  /*1b0e0*/  BRA `(.L_x_7378) ;  /* 0xfffffef800e87947 */ /* 0x000fea000383ffff */
.L_x_7146:
[----:B--2---:R2:W0:Y:S02]  /*1b0f0*/  SYNCS.PHASECHK.TRANS64.TRYWAIT P1, [R3+URZ+0x28830], R0 ;  /* 0x02883000030075a7 */ /* 0x004424000802017f */
[----:B0-----:R-:W-:Y:S05]  /*1b100*/  @!P1 NANOSLEEP.SYNCS 0x989680 ;  /* 0x009896800000995d */ /* 0x001fea0003900000 */
[----:B------:R-:W0:Y:S02]  /*1b110*/  @!P1 SYNCS.PHASECHK.TRANS64 P1, [R3+URZ+0x28830], R0 ;  /* 0x02883000030095a7 */ /* 0x000e24000802007f */
[----:B0-----:R-:W-:Y:S05]  /*1b120*/  @!P1 BRA `(.L_x_7146) ;  /* 0xfffffffc00f09947 */ /* 0x001fea000383ffff */
[----:B------:R-:W-:Y:S05]  /*1b130*/  BRA `(.L_x_7145) ;  /* 0xffffff1000c07947 */ /* 0x000fea000383ffff */
.L_x_7153:
[----:B-1----:R1:W2:Y:S02]  /*1b140*/  SYNCS.PHASECHK.TRANS64.TRYWAIT P2, [R5+URZ+0x28830], R4 ;  /* 0x02883004050075a7 */ /* 0x0022a4000804017f */
[----:B--2---:R-:W-:Y:S05]  /*1b150*/  @!P2 NANOSLEEP.SYNCS 0x989680 ;  /* 0x009896800000a95d */ /* 0x004fea0003900000 */
[----:B------:R-:W2:Y:S02]  /*1b160*/  @!P2 SYNCS.PHASECHK.TRANS64 P2, [R5+URZ+0x28830], R4 ;  /* 0x028830040500a5a7 */ /* 0x000ea4000804007f */
[----:B--2---:R-:W-:Y:S05]  /*1b170*/  @!P2 BRA `(.L_x_7153) ;  /* 0xfffffffc00f0a947 */ /* 0x004fea000383ffff */
[----:B------:R-:W-:Y:S05]  /*1b180*/  BRA `(.L_x_7152) ;  /* 0xffffff3800407947 */ /* 0x000fea000383ffff */
.L_x_7157:
[----:B-1----:R1:W2:Y:S02]  /*1b190*/  SYNCS.PHASECHK.TRANS64.TRYWAIT P1, [R5+URZ+0x28850], R4 ;  /* 0x02885004050075a7 */ /* 0x0022a4000802017f */
[----:B--2---:R-:W-:Y:S05]  /*1b1a0*/  @!P1 NANOSLEEP.SYNCS 0x989680 ;  /* 0x009896800000995d */ /* 0x004fea0003900000 */
[----:B------:R-:W2:Y:S02]  /*1b1b0*/  @!P1 SYNCS.PHASECHK.TRANS64 P1, [R5+URZ+0x28850], R4 ;  /* 0x02885004050095a7 */ /* 0x000ea4000802007f */
[----:B--2---:R-:W-:Y:S05]  /*1b1c0*/  @!P1 BRA `(.L_x_7157) ;  /* 0xfffffffc00f09947 */ /* 0x004fea000383ffff */
[----:B------:R-:W-:Y:S05]  /*1b1d0*/  BRA `(.L_x_7154) ;  /* 0xffffff3c004c7947 */ /* 0x000fea000383ffff */
.L_x_7164:
[----:B-1----:R1:W2:Y:S02]  /*1b1e0*/  SYNCS.PHASECHK.TRANS64.TRYWAIT P1, [R13+URZ+0x28850], R0 ;  /* 0x028850000d0075a7 */ /* 0x0022a4000802017f */
[----:B--2---:R-:W-:Y:S05]  /*1b1f0*/  @!P1 NANOSLEEP.SYNCS 0x989680 ;  /* 0x009896800000995d */ /* 0x004fea0003900000 */
[----:B------:R-:W2:Y:S02]  /*1b200*/  @!P1 SYNCS.PHASECHK.TRANS64 P1, [R13+URZ+0x28850], R0 ;  /* 0x028850000d0095a7 */ /* 0x000ea4000802007f */
[----:B--2---:R-:W-:Y:S05]  /*1b210*/  @!P1 BRA `(.L_x_7164) ;  /* 0xfffffffc00f09947 */ /* 0x004fea000383ffff */
[----:B------:R-:W-:Y:S05]  /*1b220*/  BRA `(.L_x_7163) ;  /* 0xffffff58008c7947 */ /* 0x000fea000383ffff */
.L_x_7179:
[----:B------:R-:W-:Y:S01]  /*1b230*/  IMAD.MOV.U32 R13, RZ, RZ, R4 ;  /* 0x000000ffff0d7224 */ /* 0x000fe200078e0004 */
[----:B------:R-:W-:Y:S01]  /*1b240*/  MOV R12, RZ ;  /* 0x000000ff000c7202 */ /* 0x000fe20000000f00 */
[----:B------:R-:W-:Y:S02]  /*1b250*/  IMAD.MOV.U32 R11, RZ, RZ, 0x181f ;  /* 0x0000181fff0b7424 */ /* 0x000fe400078e00ff */
[----:B------:R-:W-:-:S07]  /*1b260*/  IMAD.MOV.U32 R15, RZ, RZ, -0x1 ;  /* 0xffffffffff0f7424 */ /* 0x000fce00078e00ff */
[----:B-1----:R-:W-:Y:S05]  /*1b270*/  WARPSYNC.COLLECTIVE R15, `(.L_x_7379) ;  /* 0x000000000f087348 */ /* 0x002fea0003c00000 */
[----:B------:R0:W2:Y:S02]  /*1b280*/  SHFL.IDX P6, R14, R13, R12, R11 ;  /* 0x0000000c0d0e7389 */ /* 0x0000a400000c000b */
[----:B012---:R-:W-:Y:S01]  /*1b290*/  ENDCOLLECTIVE ;  /* 0x000000000000791b */ /* 0x007fe20003800000 */
.L_x_7379:
[----:B------:R-:W-:Y:S02]  /*1b2a0*/  IMAD.MOV.U32 R13, RZ, RZ, R0 ;  /* 0x000000ffff0d7224 */ /* 0x000fe400078e0000 */
[----:B------:R-:W-:-:S07]  /*1b2b0*/  IMAD.MOV.U32 R3, RZ, RZ, R14 ;  /* 0x000000ffff037224 */ /* 0x000fce00078e000e */
[----:B------:R-:W-:Y:S05]  /*1b2c0*/  WARPSYNC.COLLECTIVE R15, `(.L_x_7380) ;  /* 0x000000000f087348 */ /* 0x000fea0003c00000 */
[----:B------:R0:W1:Y:S02]  /*1b2d0*/  SHFL.IDX P6, R14, R13, R12, R11 ;  /* 0x0000000c0d0e7389 */ /* 0x00006400000c000b */
[----:B01----:R-:W-:Y:S01]  /*1b2e0*/  ENDCOLLECTIVE ;  /* 0x000000000000791b */ /* 0x003fe20003800000 */
.L_x_7380:
[----:B------:R-:W-:Y:S05]  /*1b2f0*/  BRA `(.L_x_7381) ;  /* 0xffffff7c00c07947 */ /* 0x000fea000383ffff */
.L_x_7182:
[----:B------:R-:W-:Y:S01]  /*1b300*/  BSSY B1, `(.L_x_7382) ;  /* 0x0000008000017945 */ /* 0x000fe20003800000 */
[----:B------:R-:W-:Y:S02]  /*1b310*/  IMAD.MOV.U32 R13, RZ, RZ, R4 ;  /* 0x000000ffff0d7224 */ /* 0x000fe400078e0004 */
[----:B------:R-:W-:Y:S02]  /*1b320*/  IMAD.MOV.U32 R12, RZ, RZ, 0x1 ;  /* 0x00000001ff0c7424 */ /* 0x000fe400078e00ff */
[----:B----4-:R-:W-:Y:S02]  /*1b330*/  IMAD.MOV.U32 R11, RZ, RZ, 0x181f ;  /* 0x0000181fff0b7424 */ /* 0x010fe400078e00ff */
[----:B------:R-:W-:-:S07]  /*1b340*/  IMAD.MOV.U32 R15, RZ, RZ, -0x1 ;  /* 0xffffffffff0f7424 */ /* 0x000fce00078e00ff */
[----:B0123--:R-:W-:Y:S05]  /*1b350*/  WARPSYNC.COLLECTIVE R15, `(.L_x_7383) ;  /* 0x000000000f087348 */ /* 0x00ffea0003c00000 */
[----:B---3--:R3:W4:Y:S02]  /*1b360*/  SHFL.IDX P6, R14, R13, R12, R11 ;  /* 0x0000000c0d0e7389 */ /* 0x00872400000c000b */
[----:B01234-:R-:W-:Y:S01]  /*1b370*/  ENDCOLLECTIVE ;  /* 0x000000000000791b */ /* 0x01ffe20003800000 */
.L_x_7383:
[----:B------:R-:W-:Y:S05]  /*1b380*/  BSYNC B1 ;  /* 0x0000000000017941 */ /* 0x000fea0003800000 */
.L_x_7382:
        /* <DEDUP_REMOVED lines=8> */
.L_x_7384:
[----:B------:R-:W-:Y:S05]  /*1b410*/  BRA `(.L_x_7385) ;  /* 0xffffff7c00c07947 */ /* 0x000fea000383ffff */
.L_x_7185:
        /* <DEDUP_REMOVED lines=8> */
.L_x_7387:
[----:B------:R-:W-:Y:S05]  /*1b4a0*/  BSYNC B1 ;  /* 0x0000000000017941 */ /* 0x000fea0003800000 */
.L_x_7386:
        /* <DEDUP_REMOVED lines=8> */
.L_x_7388:
[----:B------:R-:W-:Y:S05]  /*1b530*/  BRA `(.L_x_7389) ;  /* 0xffffff7c00c07947 */ /* 0x000fea000383ffff */
.L_x_7188:
[----:B------:R-:W-:Y:S01]  /*1b540*/  BSSY B1, `(.L_x_7390) ;  /* 0x0000008000017945 */ /* 0x000fe20003800000 */
[----:B------:R-:W-:Y:S01]  /*1b550*/  IMAD.MOV.U32 R13, RZ, RZ, R4 ;  /* 0x000000ffff0d7224 */ /* 0x000fe200078e0004 */
[----:B------:R-:W-:Y:S01]  /*1b560*/  MOV R12, 0x3 ;  /* 0x00000003000c7802 */ /* 0x000fe20000000f00 */
[----:B0-----:R-:W-:Y:S02]  /*1b570*/  IMAD.MOV.U32 R11, RZ, RZ, 0x181f ;  /* 0x0000181fff0b7424 */ /* 0x001fe400078e00ff */
[----:B------:R-:W-:-:S07]  /*1b580*/  IMAD.MOV.U32 R15, RZ, RZ, -0x1 ;  /* 0xffffffffff0f7424 */ /* 0x000fce00078e00ff */
[----:B-1234-:R-:W-:Y:S05]  /*1b590*/  WARPSYNC.COLLECTIVE R15, `(.L_x_7391) ;  /* 0x000000000f087348 */ /* 0x01efea0003c00000 */
[----:B----4-:R0:W4:Y:S02]  /*1b5a0*/  SHFL.IDX P6, R14, R13, R12, R11 ;  /* 0x0000000c0d0e7389 */ /* 0x01012400000c000b */
[----:B01234-:R-:W-:Y:S01]  /*1b5b0*/  ENDCOLLECTIVE ;  /* 0x000000000000791b */ /* 0x01ffe20003800000 */
.L_x_7391:
[----:B------:R-:W-:Y:S05]  /*1b5c0*/  BSYNC B1 ;  /* 0x0000000000017941 */ /* 0x000fea0003800000 */
.L_x_7390:
        /* <DEDUP_REMOVED lines=8> */
.L_x_7392:
[----:B------:R-:W-:Y:S05]  /*1b650*/  BRA `(.L_x_7393) ;  /* 0xffffff7c00c07947 */ /* 0x000fea000383ffff */
.L_x_7205:
        /* <DEDUP_REMOVED lines=11> */
.L_x_7395:
[----:B------:R-:W-:Y:S05]  /*1b710*/  BSYNC B1 ;  /* 0x0000000000017941 */ /* 0x000fea0003800000 */
.L_x_7394:
[----:B------:R-:W-:Y:S05]  /*1b720*/  BRA `(.L_x_7396) ;  /* 0xffffff90002c7947 */ /* 0x000fea000383ffff */
.L_x_7207:
[----:B------:R-:W-:Y:S01]  /*1b730*/  BSSY B1, `(.L_x_7397) ;  /* 0x0000006000017945 */ /* 0x000fe20003800000 */
[----:B------:R-:W-:-:S07]  /*1b740*/  MOV R15, 0xffffffff ;  /* 0xffffffff000f7802 */ /* 0x000fce0000000f00 */
[----:B0-----:R-:W-:Y:S05]  /*1b750*/  WARPSYNC.COLLECTIVE R15, `(.L_x_7398) ;  /* 0x000000000f0c7348 */ /* 0x001fea0003c00000 */
[----:B------:R-:W-:Y:S02]  /*1b760*/  ELECT P6, UR62, PT ;  /* 0x00000000003e782f */ /* 0x000fe400038c0000 */
[----:B------:R-:W-:Y:S01]  /*1b770*/  MOV R14, UR62 ;  /* 0x0000003e000e7c02 */ /* 0x000fe20008000f00 */
[----:B0-----:R-:W-:Y:S10]  /*1b780*/  ENDCOLLECTIVE ;  /* 0x000000000000791b */ /* 0x001ff40003800000 */
.L_x_7398:
[----:B------:R-:W-:Y:S05]  /*1b790*/  BSYNC B1 ;  /* 0x0000000000017941 */ /* 0x000fea0003800000 */
.L_x_7397:
[----:B------:R-:W-:Y:S05]  /*1b7a0*/  BRA `(.L_x_7206) ;  /* 0xffffff9000247947 */ /* 0x000fea000383ffff */
.L_x_7209:
[----:B0-----:R0:W1:Y:S02]  /*1b7b0*/  SYNCS.PHASECHK.TRANS64.TRYWAIT P0, [R22+URZ+0x28820], R5 ;  /* 0x02882005160075a7 */ /* 0x001064000800017f */
[----:B-1----:R-:W-:Y:S05]  /*1b7c0*/  @!P0 NANOSLEEP.SYNCS 0x989680 ;  /* 0x009896800000895d */ /* 0x002fea0003900000 */
[----:B------:R-:W1:Y:S02]  /*1b7d0*/  @!P0 SYNCS.PHASECHK.TRANS64 P0, [R22+URZ+0x28820], R5 ;  /* 0x02882005160085a7 */ /* 0x000e64000800007f */
[----:B-1----:R-:W-:Y:S05]  /*1b7e0*/  @!P0 BRA `(.L_x_7209) ;  /* 0xfffffffc00f08947 */ /* 0x002fea000383ffff */
[----:B------:R-:W-:Y:S05]  /*1b7f0*/  BRA `(.L_x_7399) ;  /* 0xffffff9000347947 */ /* 0x000fea000383ffff */
.L_x_7213:
[----:B0-----:R0:W1:Y:S02]  /*1b800*/  SYNCS.PHASECHK.TRANS64.TRYWAIT P0, [R5+URZ+0x288a0], R6 ;  /* 0x0288a006050075a7 */ /* 0x001064000800017f */
[----:B-1----:R-:W-:Y:S05]  /*1b810*/  @!P0 NANOSLEEP.SYNCS 0x989680 ;  /* 0x009896800000895d */ /* 0x002fea0003900000 */
[----:B------:R-:W1:Y:S02]  /*1b820*/  @!P0 SYNCS.PHASECHK.TRANS64 P0, [R5+URZ+0x288a0], R6 ;  /* 0x0288a006050085a7 */ /* 0x000e64000800007f */
[----:B-1----:R-:W-:Y:S05]  /*1b830*/  @!P0 BRA `(.L_x_7213) ;  /* 0xfffffffc00f08947 */ /* 0x002fea000383ffff */
[----:B------:R-:W-:Y:S05]  /*1b840*/  BRA `(.L_x_7400) ;  /* 0xffffff90004c7947 */ /* 0x000fea000383ffff */
.L_x_7219:
[----:B-1----:R1:W2:Y:S02]  /*1b850*/  SYNCS.PHASECHK.TRANS64.TRYWAIT P0, [R5+URZ+0x288c0], R6 ;  /* 0x0288c006050075a7 */ /* 0x0022a4000800017f */
[----:B--2---:R-:W-:Y:S05]  /*1b860*/  @!P0 NANOSLEEP.SYNCS 0x989680 ;  /* 0x009896800000895d */ /* 0x004fea0003900000 */
[----:B------:R-:W2:Y:S02]  /*1b870*/  @!P0 SYNCS.PHASECHK.TRANS64 P0, [R5+URZ+0x288c0], R6 ;  /* 0x0288c006050085a7 */ /* 0x000ea4000800007f */
[----:B--2---:R-:W-:Y:S05]  /*1b880*/  @!P0 BRA `(.L_x_7219) ;  /* 0xfffffffc00f08947 */ /* 0x004fea000383ffff */
[----:B------:R-:W-:Y:S05]  /*1b890*/  BRA `(.L_x_7401) ;  /* 0xffffff94000c7947 */ /* 0x000fea000383ffff */
.L_x_7227:
[----:B-1----:R1:W2:Y:S02]  /*1b8a0*/  SYNCS.PHASECHK.TRANS64.TRYWAIT P1, [R8+URZ+0x288a0], R7 ;  /* 0x0288a007080075a7 */ /* 0x0022a4000802017f */
[----:B--2---:R-:W-:Y:S05]  /*1b8b0*/  @!P1 NANOSLEEP.SYNCS 0x989680 ;  /* 0x009896800000995d */ /* 0x004fea0003900000 */
[----:B------:R-:W2:Y:S02]  /*1b8c0*/  @!P1 SYNCS.PHASECHK.TRANS64 P1, [R8+URZ+0x288a0], R7 ;  /* 0x0288a007080095a7 */ /* 0x000ea4000802007f */
[----:B--2---:R-:W-:Y:S05]  /*1b8d0*/  @!P1 BRA `(.L_x_7227) ;  /* 0xfffffffc00f09947 */ /* 0x004fea000383ffff */
[----:B------:R-:W-:Y:S05]  /*1b8e0*/  BRA `(.L_x_7402) ;  /* 0xffffff9800087947 */ /* 0x000fea000383ffff */
.L_x_7233:
[----:B0-----:R0:W2:Y:S02]  /*1b8f0*/  SYNCS.PHASECHK.TRANS64.TRYWAIT P1, [R8+URZ+0x288c0], R7 ;  /* 0x0288c007080075a7 */ /* 0x0010a4000802017f */
[----:B--2---:R-:W-:Y:S05]  /*1b900*/  @!P1 NANOSLEEP.SYNCS 0x989680 ;  /* 0x009896800000995d */ /* 0x004fea0003900000 */
[----:B------:R-:W2:Y:S02]  /*1b910*/  @!P1 SYNCS.PHASECHK.TRANS64 P1, [R8+URZ+0x288c0], R7 ;  /* 0x0288c007080095a7 */ /* 0x000ea4000802007f */
[----:B--2---:R-:W-:Y:S05]  /*1b920*/  @!P1 BRA `(.L_x_7233) ;  /* 0xfffffffc00f09947 */ /* 0x004fea000383ffff */
[----:B------:R-:W-:Y:S05]  /*1b930*/  BRA `(.L_x_7403) ;  /* 0xffffff9800c07947 */ /* 0x000fea000383ffff */
.L_x_7247:
        /* <DEDUP_REMOVED lines=11> */
.L_x_7405:
[----:B------:R-:W-:Y:S05]  /*1b9f0*/  BSYNC B0 ;  /* 0x0000000000007941 */ /* 0x000fea0003800000 */
.L_x_7404:
[----:B------:R-:W-:Y:S05]  /*1ba00*/  BRA `(.L_x_7406) ;  /* 0xffffffa400807947 */ /* 0x000fea000383ffff */
.L_x_7250:
[----:B0-----:R0:W1:Y:S02]  /*1ba10*/  SYNCS.PHASECHK.TRANS64.TRYWAIT P0, [R7+URZ+0x28840], R2 ;  /* 0x02884002070075a7 */ /* 0x001064000800017f */
[----:B-1----:R-:W-:Y:S05]  /*1ba20*/  @!P0 NANOSLEEP.SYNCS 0x989680 ;  /* 0x009896800000895d */ /* 0x002fea0003900000 */
[----:B------:R-:W1:Y:S02]  /*1ba30*/  @!P0 SYNCS.PHASECHK.TRANS64 P0, [R7+URZ+0x28840], R2 ;  /* 0x02884002070085a7 */ /* 0x000e64000800007f */
[----:B-1----:R-:W-:Y:S05]  /*1ba40*/  @!P0 BRA `(.L_x_7250) ;  /* 0xfffffffc00f08947 */ /* 0x002fea000383ffff */
[----:B------:R-:W-:Y:S05]  /*1ba50*/  BRA `(.L_x_7407) ;  /* 0xffffffa400dc7947 */ /* 0x000fea000383ffff */
.L_x_7251:
        /* <DEDUP_REMOVED lines=8> */
.L_x_7409:
[----:B------:R-:W-:Y:S05]  /*1bae0*/  BSYNC B0 ;  /* 0x0000000000007941 */ /* 0x000fea0003800000 */
.L_x_7408:
        /* <DEDUP_REMOVED lines=9> */
.L_x_7410:
[----:B------:R-:W-:Y:S02]  /*1bb80*/  IMAD.MOV.U32 R13, RZ, RZ, R0 ;  /* 0x000000ffff0d7224 */ /* 0x000fe400078e0000 */
[----:B------:R-:W-:Y:S02]  /*1bb90*/  IMAD.MOV.U32 R12, RZ, RZ, 0x1 ;  /* 0x00000001ff0c7424 */ /* 0x000fe400078e00ff */
[----:B------:R-:W-:-:S07]  /*1bba0*/  IMAD.MOV.U32 R3, RZ, RZ, R14 ;  /* 0x000000ffff037224 */ /* 0x000fce00078e000e */
[----:B------:R-:W-:Y:S05]  /*1bbb0*/  WARPSYNC.COLLECTIVE R15, `(.L_x_7411) ;  /* 0x000000000f087348 */ /* 0x000fea0003c00000 */
[----:B------:R0:W1:Y:S02]  /*1bbc0*/  SHFL.IDX P6, R14, R13, R12, R11 ;  /* 0x0000000c0d0e7389 */ /* 0x00006400000c000b */
[----:B01----:R-:W-:Y:S01]  /*1bbd0*/  ENDCOLLECTIVE ;  /* 0x000000000000791b */ /* 0x003fe20003800000 */
.L_x_7411:
        /* <DEDUP_REMOVED lines=16> */
.L_x_7412:
[----:B------:R-:W-:Y:S01]  /*1bce0*/  @P0 IMAD R8, R5, 0x2, R22 ;  /* 0x0000000205080824 */ /* 0x000fe200078e0216 */
[----:B------:R-:W-:Y:S01]  /*1bcf0*/  MOV R13, R0 ;  /* 0x00000000000d7202 */ /* 0x000fe20000000f00 */
[----:B------:R-:W-:Y:S02]  /*1bd00*/  IMAD.MOV.U32 R12, RZ, RZ, 0x2 ;  /* 0x00000002ff0c7424 */ /* 0x000fe400078e00ff */
[----:B------:R-:W-:-:S07]  /*1bd10*/  IMAD.MOV.U32 R3, RZ, RZ, R14 ;  /* 0x000000ffff037224 */ /* 0x000fce00078e000e */
[----:B------:R-:W-:Y:S05]  /*1bd20*/  WARPSYNC.COLLECTIVE R15, `(.L_x_7413) ;  /* 0x000000000f087348 */ /* 0x000fea0003c00000 */
[----:B------:R0:W1:Y:S02]  /*1bd30*/  SHFL.IDX P6, R14, R13, R12, R11 ;  /* 0x0000000c0d0e7389 */ /* 0x00006400000c000b */
[----:B01----:R-:W-:Y:S01]  /*1bd40*/  ENDCOLLECTIVE ;  /* 0x000000000000791b */ /* 0x003fe20003800000 */
.L_x_7413:
        /* <DEDUP_REMOVED lines=16> */
.L_x_7414:
[----:B------:R-:W-:Y:S02]  /*1be50*/  @P0 IMAD R8, R5, 0x2, R22 ;  /* 0x0000000205080824 */ /* 0x000fe400078e0216 */
[----:B------:R-:W-:Y:S02]  /*1be60*/  IMAD.MOV.U32 R13, RZ, RZ, R0 ;  /* 0x000000ffff0d7224 */ /* 0x000fe400078e0000 */
[----:B------:R-:W-:Y:S02]  /*1be70*/  IMAD.MOV.U32 R12, RZ, RZ, 0x3 ;  /* 0x00000003ff0c7424 */ /* 0x000fe400078e00ff */
[----:B------:R-:W-:-:S07]  /*1be80*/  IMAD.MOV.U32 R3, RZ, RZ, R14 ;  /* 0x000000ffff037224 */ /* 0x000fce00078e000e */
[----:B------:R-:W-:Y:S05]  /*1be90*/  WARPSYNC.COLLECTIVE R15, `(.L_x_7415) ;  /* 0x000000000f087348 */ /* 0x000fea0003c00000 */
[----:B------:R0:W1:Y:S02]  /*1bea0*/  SHFL.IDX P6, R14, R13, R12, R11 ;  /* 0x0000000c0d0e7389 */ /* 0x00006400000c000b */
[----:B01----:R-:W-:Y:S01]  /*1beb0*/  ENDCOLLECTIVE ;  /* 0x000000000000791b */ /* 0x003fe20003800000 */
.L_x_7415:
        /* <DEDUP_REMOVED lines=16> */
.L_x_7416:
[----:B------:R-:W-:Y:S02]  /*1bfc0*/  @P0 IMAD R8, R5, 0x2, R22 ;  /* 0x0000000205080824 */ /* 0x000fe400078e0216 */
[----:B------:R-:W-:Y:S02]  /*1bfd0*/  IMAD.MOV.U32 R13, RZ, RZ, R0 ;  /* 0x000000ffff0d7224 */ /* 0x000fe400078e0000 */
[----:B------:R-:W-:Y:S02]  /*1bfe0*/  IMAD.MOV.U32 R12, RZ, RZ, 0x4 ;  /* 0x00000004ff0c7424 */ /* 0x000fe400078e00ff */
[----:B------:R-:W-:-:S07]  /*1bff0*/  IMAD.MOV.U32 R3, RZ, RZ, R14 ;  /* 0x000000ffff037224 */ /* 0x000fce00078e000e */
[----:B------:R-:W-:Y:S05]  /*1c000*/  WARPSYNC.COLLECTIVE R15, `(.L_x_7417) ;  /* 0x000000000f087348 */ /* 0x000fea0003c00000 */
[----:B------:R0:W1:Y:S02]  /*1c010*/  SHFL.IDX P6, R14, R13, R12, R11 ;  /* 0x0000000c0d0e7389 */ /* 0x00006400000c000b */
[----:B01----:R-:W-:Y:S01]  /*1c020*/  ENDCOLLECTIVE ;  /* 0x000000000000791b */ /* 0x003fe20003800000 */
.L_x_7417:
        /* <DEDUP_REMOVED lines=16> */
.L_x_7418:
[----:B------:R-:W-:Y:S02]  /*1c130*/  @P0 IMAD R8, R5, 0x2, R22 ;  /* 0x0000000205080824 */ /* 0x000fe400078e0216 */
[----:B------:R-:W-:Y:S02]  /*1c140*/  IMAD.MOV.U32 R13, RZ, RZ, R0 ;  /* 0x000000ffff0d7224 */ /* 0x000fe400078e0000 */
[----:B------:R-:W-:Y:S02]  /*1c150*/  IMAD.MOV.U32 R12, RZ, RZ, 0x5 ;  /* 0x00000005ff0c7424 */ /* 0x000fe400078e00ff */
[----:B------:R-:W-:-:S07]  /*1c160*/  IMAD.MOV.U32 R3, RZ, RZ, R14 ;  /* 0x000000ffff037224 */ /* 0x000fce00078e000e */
[----:B------:R-:W-:Y:S05]  /*1c170*/  WARPSYNC.COLLECTIVE R15, `(.L_x_7419) ;  /* 0x000000000f087348 */ /* 0x000fea0003c00000 */
[----:B------:R0:W1:Y:S02]  /*1c180*/  SHFL.IDX P6, R14, R13, R12, R11 ;  /* 0x0000000c0d0e7389 */ /* 0x00006400000c000b */
[----:B01----:R-:W-:Y:S01]  /*1c190*/  ENDCOLLECTIVE ;  /* 0x000000000000791b */ /* 0x003fe20003800000 */
.L_x_7419:
        /* <DEDUP_REMOVED lines=16> */
.L_x_7420:
[----:B------:R-:W-:Y:S02]  /*1c2a0*/  @P0 IMAD R8, R5, 0x2, R22 ;  /* 0x0000000205080824 */ /* 0x000fe400078e0216 */
[----:B------:R-:W-:Y:S02]  /*1c2b0*/  IMAD.MOV.U32 R13, RZ, RZ, R0 ;  /* 0x000000ffff0d7224 */ /* 0x000fe400078e0000 */
[----:B------:R-:W-:Y:S02]  /*1c2c0*/  IMAD.MOV.U32 R12, RZ, RZ, 0x6 ;  /* 0x00000006ff0c7424 */ /* 0x000fe400078e00ff */
[----:B------:R-:W-:-:S07]  /*1c2d0*/  IMAD.MOV.U32 R3, RZ, RZ, R14 ;  /* 0x000000ffff037224 */ /* 0x000fce00078e000e */
[----:B------:R-:W-:Y:S05]  /*1c2e0*/  WARPSYNC.COLLECTIVE R15, `(.L_x_7421) ;  /* 0x000000000f087348 */ /* 0x000fea0003c00000 */
[----:B------:R0:W1:Y:S02]  /*1c2f0*/  SHFL.IDX P6, R14, R13, R12, R11 ;  /* 0x0000000c0d0e7389 */ /* 0x00006400000c000b */
[----:B01----:R-:W-:Y:S01]  /*1c300*/  ENDCOLLECTIVE ;  /* 0x000000000000791b */ /* 0x003fe20003800000 */
.L_x_7421:
        /* <DEDUP_REMOVED lines=16> */
.L_x_7422:
[----:B------:R-:W-:Y:S02]  /*1c410*/  @P0 IMAD R8, R5, 0x2, R22 ;  /* 0x0000000205080824 */ /* 0x000fe400078e0216 */
[----:B------:R-:W-:Y:S01]  /*1c420*/  IMAD.MOV.U32 R13, RZ, RZ, R0 ;  /* 0x000000ffff0d7224 */ /* 0x000fe200078e0000 */
[----:B------:R-:W-:Y:S01]  /*1c430*/  MOV R12, 0x7 ;  /* 0x00000007000c7802 */ /* 0x000fe20000000f00 */
[----:B------:R-:W-:-:S07]  /*1c440*/  IMAD.MOV.U32 R3, RZ, RZ, R14 ;  /* 0x000000ffff037224 */ /* 0x000fce00078e000e */
[----:B------:R-:W-:Y:S05]  /*1c450*/  WARPSYNC.COLLECTIVE R15, `(.L_x_7423) ;  /* 0x000000000f087348 */ /* 0x000fea0003c00000 */
[----:B------:R0:W1:Y:S02]  /*1c460*/  SHFL.IDX P6, R14, R13, R12, R11 ;  /* 0x0000000c0d0e7389 */ /* 0x00006400000c000b */
[----:B01----:R-:W-:Y:S01]  /*1c470*/  ENDCOLLECTIVE ;  /* 0x000000000000791b */ /* 0x003fe20003800000 */
.L_x_7423:
        /* <DEDUP_REMOVED lines=10> */
.L_x_7424:
[----:B------:R-:W-:Y:S01]  /*1c520*/  @!PT LDS RZ, [RZ] ;  /* 0x00000000fffff984 */ /* 0x000fe20000000800 */
[----:B------:R-:W-:Y:S01]  /*1c530*/  @!PT LDS RZ, [RZ] ;  /* 0x00000000fffff984 */ /* 0x000fe20000000800 */
[----:B------:R-:W-:Y:S01]  /*1c540*/  @!PT LDS RZ, [RZ] ;  /* 0x00000000fffff984 */ /* 0x000fe20000000800 */
[----:B------:R-:W-:Y:S04]  /*1c550*/  @P0 LDGSTS.E.BYPASS.LTC128B.128 [R8+0x1b400], desc[UR38][R2.64], !P3 ;  /* 0x1b40000002080fae */ /* 0x000fe8000d901d66 */
[----:B------:R0:W-:Y:S02]  /*1c560*/  @P0 LDGSTS.E.BYPASS.LTC128B.128 [R8+0x1f400], desc[UR38][R2.64+0x80], !P2 ;  /* 0x1f40008002080fae */ /* 0x0001e4000d101d66 */
[----:B0-----:R-:W-:Y:S01]  /*1c570*/  IMAD.MOV.U32 R2, RZ, RZ, R14 ;  /* 0x000000ffff027224 */ /* 0x001fe200078e000e */
[----:B------:R-:W-:Y:S06]  /*1c580*/  BRA `(.L_x_7425) ;  /* 0xffffffa000c07947 */ /* 0x000fec000383ffff */
.L_x_7256:
        /* <DEDUP_REMOVED lines=9> */
.L_x_7426:
[C---:B------:R-:W-:Y:S01]  /*1c620*/  VIADD R7, R4.reuse, 0x10 ;  /* 0x0000001004077836 */ /* 0x040fe20000000000 */
[----:B------:R-:W-:Y:S01]  /*1c630*/  ISETP.GE.AND P3, PT, R4, R6, PT ;  /* 0x000000060400720c */ /* 0x000fe20003f66270 */
[----:B------:R-:W-:Y:S02]  /*1c640*/  IMAD.MOV.U32 R13, RZ, RZ, R0 ;  /* 0x000000ffff0d7224 */ /* 0x000fe400078e0000 */
[----:B------:R-:W-:-:S10]  /*1c650*/  IMAD.MOV.U32 R2, RZ, RZ, R14 ;  /* 0x000000ffff027224 */ /* 0x000fd400078e000e */
[----:B------:R-:W-:Y:S05]  /*1c660*/  WARPSYNC.COLLECTIVE R15, `(.L_x_7427) ;  /* 0x000000000f087348 */ /* 0x000fea0003c00000 */
[----:B------:R0:W1:Y:S02]  /*1c670*/  SHFL.IDX P6, R14, R13, R12, R11 ;  /* 0x0000000c0d0e7389 */ /* 0x00006400000c000b */
[----:B01----:R-:W-:Y:S01]  /*1c680*/  ENDCOLLECTIVE ;  /* 0x000000000000791b */ /* 0x003fe20003800000 */
.L_x_7427:
        /* <DEDUP_REMOVED lines=8> */
.L_x_7428:
[----:B------:R-:W-:Y:S01]  /*1c710*/  @!PT LDS RZ, [RZ] ;  /* 0x00000000fffff984 */ /* 0x000fe20000000800 */
[----:B------:R-:W-:Y:S01]  /*1c720*/  @!PT LDS RZ, [RZ] ;  /* 0x00000000fffff984 */ /* 0x000fe20000000800 */
[----:B------:R-:W-:Y:S01]  /*1c730*/  @!PT LDS RZ, [RZ] ;  /* 0x00000000fffff984 */ /* 0x000fe20000000800 */
[----:B------:R-:W-:Y:S04]  /*1c740*/  @!P3 LDGSTS.E.BYPASS.LTC128B.128 [R9+0x10400], desc[UR38][R2.64], !P0 ;  /* 0x104000000209bfae */ /* 0x000fe8000c101d66 */
[----:B------:R0:W-:Y:S01]  /*1c750*/  @!P3 LDGSTS.E.BYPASS.LTC128B.128 [R9+0x14400], desc[UR38][R2.64+0x80], !P1 ;  /* 0x144000800209bfae */ /* 0x0001e2000c901d66 */
[----:B------:R-:W-:Y:S01]  /*1c760*/  ISETP.GE.AND P3, PT, R7, R6, PT ;  /* 0x000000060700720c */ /* 0x000fe20003f66270 */
[----:B------:R-:W-:Y:S02]  /*1c770*/  IMAD.MOV.U32 R13, RZ, RZ, R0 ;  /* 0x000000ffff0d7224 */ /* 0x000fe400078e0000 */
[----:B0-----:R-:W-:-:S10]  /*1c780*/  IMAD.MOV.U32 R2, RZ, RZ, R14 ;  /* 0x000000ffff027224 */ /* 0x001fd400078e000e */
[----:B------:R-:W-:Y:S05]  /*1c790*/  WARPSYNC.COLLECTIVE R15, `(.L_x_7429) ;  /* 0x000000000f087348 */ /* 0x000fea0003c00000 */
[----:B------:R0:W1:Y:S02]  /*1c7a0*/  SHFL.IDX P6, R14, R13, R12, R11 ;  /* 0x0000000c0d0e7389 */ /* 0x00006400000c000b */
[----:B01----:R-:W-:Y:S01]  /*1c7b0*/  ENDCOLLECTIVE ;  /* 0x000000000000791b */ /* 0x003fe20003800000 */
.L_x_7429:
        /* <DEDUP_REMOVED lines=8> */
.L_x_7430:
[----:B------:R-:W-:Y:S02]  /*1c840*/  @!P3 IMAD.MOV.U32 R3, RZ, RZ, R7 ;  /* 0x000000ffff03b224 */ /* 0x000fe400078e0007 */
[----:B------:R-:W-:-:S03]  /*1c850*/  VIADD R7, R4, 0x20 ;  /* 0x0000002004077836 */ /* 0x000fc60000000000 */
[----:B------:R-:W-:Y:S01]  /*1c860*/  @!PT LDS RZ, [RZ] ;  /* 0x00000000fffff984 */ /* 0x000fe20000000800 */
[----:B------:R-:W-:Y:S01]  /*1c870*/  @!PT LDS RZ, [RZ] ;  /* 0x00000000fffff984 */ /* 0x000fe20000000800 */
[----:B------:R-:W-:Y:S01]  /*1c880*/  @!PT LDS RZ, [RZ] ;  /* 0x00000000fffff984 */ /* 0x000fe20000000800 */
[----:B------:R-:W-:Y:S04]  /*1c890*/  @!P3 LDGSTS.E.BYPASS.LTC128B.128 [R9+0x10c00], desc[UR38][R2.64], !P0 ;  /* 0x10c000000209bfae */ /* 0x000fe8000c101d66 */
[----:B------:R0:W-:Y:S01]  /*1c8a0*/  @!P3 LDGSTS.E.BYPASS.LTC128B.128 [R9+0x14c00], desc[UR38][R2.64+0x80], !P1 ;  /* 0x14c000800209bfae */ /* 0x0001e2000c901d66 */
[----:B------:R-:W-:Y:S01]  /*1c8b0*/  ISETP.GE.AND P3, PT, R7, R6, PT ;  /* 0x000000060700720c */ /* 0x000fe20003f66270 */
[----:B------:R-:W-:Y:S01]  /*1c8c0*/  IMAD.MOV.U32 R13, RZ, RZ, R0 ;  /* 0x000000ffff0d7224 */ /* 0x000fe200078e0000 */
[----:B0-----:R-:W-:-:S11]  /*1c8d0*/  MOV R2, R14 ;  /* 0x0000000e00027202 */ /* 0x001fd60000000f00 */
[----:B------:R-:W-:Y:S05]  /*1c8e0*/  WARPSYNC.COLLECTIVE R15, `(.L_x_7431) ;  /* 0x000000000f087348 */ /* 0x000fea0003c00000 */
[----:B------:R0:W1:Y:S02]  /*1c8f0*/  SHFL.IDX P6, R14, R13, R12, R11 ;  /* 0x0000000c0d0e7389 */ /* 0x00006400000c000b */
[----:B01----:R-:W-:Y:S01]  /*1c900*/  ENDCOLLECTIVE ;  /* 0x000000000000791b */ /* 0x003fe20003800000 */
.L_x_7431:
        /* <DEDUP_REMOVED lines=8> */
.L_x_7432:
        /* <DEDUP_REMOVED lines=13> */
.L_x_7433:
        /* <DEDUP_REMOVED lines=8> */
.L_x_7434:
[----:B------:R-:W-:Y:S01]  /*1cae0*/  @!P3 MOV R3, R7 ;  /* 0x000000070003b202 */ /* 0x000fe20000000f00 */
[----:B------:R-:W-:-:S04]  /*1caf0*/  VIADD R7, R4, 0x40 ;  /* 0x0000004004077836 */ /* 0x000fc80000000000 */
        /* <DEDUP_REMOVED lines=11> */
.L_x_7435:
        /* <DEDUP_REMOVED lines=8> */
.L_x_7436:
        /* <DEDUP_REMOVED lines=13> */
.L_x_7437:
        /* <DEDUP_REMOVED lines=8> */
.L_x_7438:
[----:B------:R-:W-:-:S05]  /*1cd80*/  @!P3 IMAD.MOV.U32 R3, RZ, RZ, R7 ;  /* 0x000000ffff03b224 */ /* 0x000fca00078e0007 */
[----:B------:R-:W-:Y:S01]  /*1cd90*/  @!PT LDS RZ, [RZ] ;  /* 0x00000000fffff984 */ /* 0x000fe20000000800 */
[----:B------:R-:W-:Y:S01]  /*1cda0*/  @!PT LDS RZ, [RZ] ;  /* 0x00000000fffff984 */ /* 0x000fe20000000800 */
[----:B------:R-:W-:Y:S01]  /*1cdb0*/  @!PT LDS RZ, [RZ] ;  /* 0x00000000fffff984 */ /* 0x000fe20000000800 */
[----:B------:R-:W-:Y:S04]  /*1cdc0*/  @!P3 LDGSTS.E.BYPASS.LTC128B.128 [R9+0x12c00], desc[UR38][R2.64], !P0 ;  /* 0x12c000000209bfae */ /* 0x000fe8000c101d66 */
[----:B------:R0:W-:Y:S01]  /*1cdd0*/  @!P3 LDGSTS.E.BYPASS.LTC128B.128 [R9+0x16c00], desc[UR38][R2.64+0x80], !P1 ;  /* 0x16c000800209bfae */ /* 0x0001e2000c901d66 */
[----:B------:R-:W-:Y:S02]  /*1cde0*/  IMAD.MOV.U32 R13, RZ, RZ, R0 ;  /* 0x000000ffff0d7224 */ /* 0x000fe400078e0000 */
[----:B0-----:R-:W-:Y:S02]  /*1cdf0*/  VIADD R3, R4, 0x60 ;  /* 0x0000006004037836 */ /* 0x001fe40000000000 */
[----:B------:R-:W-:-:S07]  /*1ce00*/  IMAD.MOV.U32 R2, RZ, RZ, R14 ;  /* 0x000000ffff027224 */ /* 0x000fce00078e000e */
[----:B------:R-:W-:Y:S05]  /*1ce10*/  WARPSYNC.COLLECTIVE R15, `(.L_x_7439) ;  /* 0x000000000f087348 */ /* 0x000fea0003c00000 */
[----:B------:R0:W1:Y:S02]  /*1ce20*/  SHFL.IDX P6, R14, R13, R12, R11 ;  /* 0x0000000c0d0e7389 */ /* 0x00006400000c000b */
[----:B01----:R-:W-:Y:S01]  /*1ce30*/  ENDCOLLECTIVE ;  /* 0x000000000000791b */ /* 0x003fe20003800000 */
.L_x_7439:
[----:B------:R-:W-:Y:S01]  /*1ce40*/  ISETP.GE.AND P3, PT, R3, R6, PT ;  /* 0x000000060300720c */ /* 0x000fe20003f66270 */
[----:B------:R-:W-:Y:S02]  /*1ce50*/  IMAD.MOV.U32 R13, RZ, RZ, R5 ;  /* 0x000000ffff0d7224 */ /* 0x000fe400078e0005 */
[----:B------:R-:W-:-:S10]  /*1ce60*/  IMAD.MOV.U32 R12, RZ, RZ, 0x7 ;  /* 0x00000007ff0c7424 */ /* 0x000fd400078e00ff */
[----:B------:R-:W-:-:S05]  /*1ce70*/  @!P3 LEA R14, P2, R31, R14, 0x1 ;  /* 0x0000000e1f0eb211 */ /* 0x000fca00078408ff */
[----:B------:R-:W-:Y:S02]  /*1ce80*/  @!P3 IMAD.X R7, RZ, RZ, R2, P2 ;  /* 0x000000ffff07b224 */ /* 0x000fe400010e0602 */
[----:B------:R-:W-:-:S07]  /*1ce90*/  @!P3 IMAD.MOV.U32 R2, RZ, RZ, R14 ;  /* 0x000000ffff02b224 */ /* 0x000fce00078e000e */
[----:B------:R-:W-:Y:S05]  /*1cea0*/  WARPSYNC.COLLECTIVE R15, `(.L_x_7440) ;  /* 0x000000000f087348 */ /* 0x000fea0003c00000 */
[----:B------:R0:W1:Y:S02]  /*1ceb0*/  SHFL.IDX P6, R14, R13, R12, R11 ;  /* 0x0000000c0d0e7389 */ /* 0x00006400000c000b */
[----:B01----:R-:W-:Y:S01]  /*1cec0*/  ENDCOLLECTIVE ;  /* 0x000000000000791b */ /* 0x003fe20003800000 */
.L_x_7440:
[----:B------:R-:W-:-:S05]  /*1ced0*/  @!P3 MOV R3, R7 ;  /* 0x000000070003b202 */ /* 0x000fca0000000f00 */
        /* <DEDUP_REMOVED lines=10> */
.L_x_7441:
[----:B------:R-:W-:Y:S05]  /*1cf80*/  BRA `(.L_x_7442) ;  /* 0xffffffa4002c7947 */ /* 0x000fea000383ffff */
.L_x_7261:
[----:B0-----:R0:W1:Y:S02]  /*1cf90*/  SYNCS.PHASECHK.TRANS64.TRYWAIT P0, [R22+URZ+0x28820], R3 ;  /* 0x02882003160075a7 */ /* 0x001064000800017f */
[----:B-1----:R-:W-:Y:S05]  /*1cfa0*/  @!P0 NANOSLEEP.SYNCS 0x989680 ;  /* 0x009896800000895d */ /* 0x002fea0003900000 */
[----:B------:R-:W1:Y:S02]  /*1cfb0*/  @!P0 SYNCS.PHASECHK.TRANS64 P0, [R22+URZ+0x28820], R3 ;  /* 0x02882003160085a7 */ /* 0x000e64000800007f */
[----:B-1----:R-:W-:Y:S05]  /*1cfc0*/  @!P0 BRA `(.L_x_7261) ;  /* 0xfffffffc00f08947 */ /* 0x002fea000383ffff */
[----:B------:R-:W-:Y:S05]  /*1cfd0*/  BRA `(.L_x_7443) ;  /* 0xffffffa4009c7947 */ /* 0x000fea000383ffff */
.L_x_7266:
[----:B0-----:R0:W1:Y:S02]  /*1cfe0*/  SYNCS.PHASECHK.TRANS64.TRYWAIT P0, [R6+URZ+0x28840], R3 ;  /* 0x02884003060075a7 */ /* 0x001064000800017f */
[----:B-1----:R-:W-:Y:S05]  /*1cff0*/  @!P0 NANOSLEEP.SYNCS 0x989680 ;  /* 0x009896800000895d */ /* 0x002fea0003900000 */
[----:B------:R-:W1:Y:S02]  /*1d000*/  @!P0 SYNCS.PHASECHK.TRANS64 P0, [R6+URZ+0x28840], R3 ;  /* 0x02884003060085a7 */ /* 0x000e64000800007f */
[----:B-1----:R-:W-:Y:S05]  /*1d010*/  @!P0 BRA `(.L_x_7266) ;  /* 0xfffffffc00f08947 */ /* 0x002fea000383ffff */
[----:B------:R-:W-:Y:S05]  /*1d020*/  BRA `(.L_x_7444) ;  /* 0xffffffa8006c7947 */ /* 0x000fea000383ffff */
.L_x_7267:
        /* <DEDUP_REMOVED lines=8> */
.L_x_7446:
[----:B------:R-:W-:Y:S05]  /*1d0b0*/  BSYNC B1 ;  /* 0x0000000000017941 */ /* 0x000fea0003800000 */
.L_x_7445:
[----:B------:R-:W-:Y:S01]  /*1d0c0*/  IMAD.MOV.U32 R13, RZ, RZ, R7 ;  /* 0x000000ffff0d7224 */ /* 0x000fe200078e0007 */
[----:B------:R-:W-:Y:S01]  /*1d0d0*/  MOV R11, 0x181f ;  /* 0x0000181f000b7802 */ /* 0x000fe20000000f00 */
[----:B------:R-:W-:Y:S02]  /*1d0e0*/  IMAD.MOV.U32 R12, RZ, RZ, RZ ;  /* 0x000000ffff0c7224 */ /* 0x000fe400078e00ff */
[----:B------:R-:W-:Y:S02]  /*1d0f0*/  IMAD.MOV.U32 R15, RZ, RZ, -0x1 ;  /* 0xffffffffff0f7424 */ /* 0x000fe400078e00ff */
[----:B------:R-:W-:Y:S02]  /*1d100*/  IMAD.MOV.U32 R3, RZ, RZ, R14 ;  /* 0x000000ffff037224 */ /* 0x000fe400078e000e */
[----:B------:R-:W-:-:S07]  /*1d110*/  IMAD.SHL.U32 R5, R31, 0x2, RZ ;  /* 0x000000021f057824 */ /* 0x000fce00078e00ff */
[----:B------:R-:W-:Y:S05]  /*1d120*/  WARPSYNC.COLLECTIVE R15, `(.L_x_7447) ;  /* 0x000000000f087348 */ /* 0x000fea0003c00000 */
[----:B------:R0:W1:Y:S02]  /*1d130*/  SHFL.IDX P6, R14, R13, R12, R11 ;  /* 0x0000000c0d0e7389 */ /* 0x00006400000c000b */
[----:B01----:R-:W-:Y:S01]  /*1d140*/  ENDCOLLECTIVE ;  /* 0x000000000000791b */ /* 0x003fe20003800000 */
.L_x_7447:
[----:B------:R-:W-:Y:S02]  /*1d150*/  IMAD R8, R8, 0x2, R22 ;  /* 0x0000000208087824 */ /* 0x000fe400078e0216 */
[----:B------:R-:W-:Y:S02]  /*1d160*/  IMAD.MOV.U32 R13, RZ, RZ, R9 ;  /* 0x000000ffff0d7224 */ /* 0x000fe400078e0009 */
[----:B------:R-:W-:Y:S02]  /*1d170*/  IMAD.MOV.U32 R12, RZ, RZ, 0x1 ;  /* 0x00000001ff0c7424 */ /* 0x000fe400078e00ff */
[----:B------:R-:W-:-:S07]  /*1d180*/  IMAD.MOV.U32 R2, RZ, RZ, R14 ;  /* 0x000000ffff027224 */ /* 0x000fce00078e000e */
[----:B------:R-:W-:Y:S05]  /*1d190*/  WARPSYNC.COLLECTIVE R15, `(.L_x_7448) ;  /* 0x000000000f087348 */ /* 0x000fea0003c00000 */
[----:B------:R0:W1:Y:S02]  /*1d1a0*/  SHFL.IDX P6, R14, R13, R12, R11 ;  /* 0x0000000c0d0e7389 */ /* 0x00006400000c000b */
[----:B01----:R-:W-:Y:S01]  /*1d1b0*/  ENDCOLLECTIVE ;  /* 0x000000000000791b */ /* 0x003fe20003800000 */
.L_x_7448:
        /* <DEDUP_REMOVED lines=12> */
.L_x_7449:
[----:B------:R-:W-:Y:S01]  /*1d280*/  MOV R13, R9 ;  /* 0x00000009000d7202 */ /* 0x000fe20000000f00 */
[----:B------:R-:W-:Y:S02]  /*1d290*/  IMAD.MOV.U32 R12, RZ, RZ, 0x2 ;  /* 0x00000002ff0c7424 */ /* 0x000fe400078e00ff */
[----:B------:R-:W-:-:S07]  /*1d2a0*/  IMAD.MOV.U32 R2, RZ, RZ, R14 ;  /* 0x000000ffff027224 */ /* 0x000fce00078e000e */
[----:B------:R-:W-:Y:S05]  /*1d2b0*/  WARPSYNC.COLLECTIVE R15, `(.L_x_7450) ;  /* 0x000000000f087348 */ /* 0x000fea0003c00000 */
[----:B------:R0:W1:Y:S02]  /*1d2c0*/  SHFL.IDX P6, R14, R13, R12, R11 ;  /* 0x0000000c0d0e7389 */ /* 0x00006400000c000b */
[----:B01----:R-:W-:Y:S01]  /*1d2d0*/  ENDCOLLECTIVE ;  /* 0x000000000000791b */ /* 0x003fe20003800000 */
.L_x_7450:
        /* <DEDUP_REMOVED lines=12> */
.L_x_7451:
[----:B------:R-:W-:Y:S02]  /*1d3a0*/  IMAD.MOV.U32 R13, RZ, RZ, R9 ;  /* 0x000000ffff0d7224 */ /* 0x000fe400078e0009 */
[----:B------:R-:W-:Y:S02]  /*1d3b0*/  IMAD.MOV.U32 R12, RZ, RZ, 0x3 ;  /* 0x00000003ff0c7424 */ /* 0x000fe400078e00ff */
[----:B------:R-:W-:-:S07]  /*1d3c0*/  IMAD.MOV.U32 R2, RZ, RZ, R14 ;  /* 0x000000ffff027224 */ /* 0x000fce00078e000e */
[----:B------:R-:W-:Y:S05]  /*1d3d0*/  WARPSYNC.COLLECTIVE R15, `(.L_x_7452) ;  /* 0x000000000f087348 */ /* 0x000fea0003c00000 */
[----:B------:R0:W1:Y:S02]  /*1d3e0*/  SHFL.IDX P6, R14, R13, R12, R11 ;  /* 0x0000000c0d0e7389 */ /* 0x00006400000c000b */
[----:B01----:R-:W-:Y:S01]  /*1d3f0*/  ENDCOLLECTIVE ;  /* 0x000000000000791b */ /* 0x003fe20003800000 */
.L_x_7452:
        /* <DEDUP_REMOVED lines=12> */
.L_x_7453:
[----:B------:R-:W-:Y:S01]  /*1d4c0*/  MOV R13, R9 ;  /* 0x00000009000d7202 */ /* 0x000fe20000000f00 */
[----:B------:R-:W-:Y:S02]  /*1d4d0*/  IMAD.MOV.U32 R12, RZ, RZ, 0x4 ;  /* 0x00000004ff0c7424 */ /* 0x000fe400078e00ff */
[----:B------:R-:W-:-:S07]  /*1d4e0*/  IMAD.MOV.U32 R2, RZ, RZ, R14 ;  /* 0x000000ffff027224 */ /* 0x000fce00078e000e */
[----:B------:R-:W-:Y:S05]  /*1d4f0*/  WARPSYNC.COLLECTIVE R15, `(.L_x_7454) ;  /* 0x000000000f087348 */ /* 0x000fea0003c00000 */
[----:B------:R0:W1:Y:S02]  /*1d500*/  SHFL.IDX P6, R14, R13, R12, R11 ;  /* 0x0000000c0d0e7389 */ /* 0x00006400000c000b */
[----:B01----:R-:W-:Y:S01]  /*1d510*/  ENDCOLLECTIVE ;  /* 0x000000000000791b */ /* 0x003fe20003800000 */
.L_x_7454:
        /* <DEDUP_REMOVED lines=12> */
.L_x_7455:
[----:B------:R-:W-:Y:S02]  /*1d5e0*/  IMAD.MOV.U32 R13, RZ, RZ, R9 ;  /* 0x000000ffff0d7224 */ /* 0x000fe400078e0009 */
[----:B------:R-:W-:Y:S02]  /*1d5f0*/  IMAD.MOV.U32 R12, RZ, RZ, 0x5 ;  /* 0x00000005ff0c7424 */ /* 0x000fe400078e00ff */
[----:B------:R-:W-:-:S07]  /*1d600*/  IMAD.MOV.U32 R2, RZ, RZ, R14 ;  /* 0x000000ffff027224 */ /* 0x000fce00078e000e */
[----:B------:R-:W-:Y:S05]  /*1d610*/  WARPSYNC.COLLECTIVE R15, `(.L_x_7456) ;  /* 0x000000000f087348 */ /* 0x000fea0003c00000 */
[----:B------:R0:W1:Y:S02]  /*1d620*/  SHFL.IDX P6, R14, R13, R12, R11 ;  /* 0x0000000c0d0e7389 */ /* 0x00006400000c000b */
[----:B01----:R-:W-:Y:S01]  /*1d630*/  ENDCOLLECTIVE ;  /* 0x000000000000791b */ /* 0x003fe20003800000 */
.L_x_7456:
        /* <DEDUP_REMOVED lines=12> */
.L_x_7457:
[----:B------:R-:W-:Y:S01]  /*1d700*/  MOV R13, R9 ;  /* 0x00000009000d7202 */ /* 0x000fe20000000f00 */
[----:B------:R-:W-:Y:S02]  /*1d710*/  IMAD.MOV.U32 R12, RZ, RZ, 0x6 ;  /* 0x00000006ff0c7424 */ /* 0x000fe400078e00ff */
[----:B------:R-:W-:-:S07]  /*1d720*/  IMAD.MOV.U32 R2, RZ, RZ, R14 ;  /* 0x000000ffff027224 */ /* 0x000fce00078e000e */
[----:B------:R-:W-:Y:S05]  /*1d730*/  WARPSYNC.COLLECTIVE R15, `(.L_x_7458) ;  /* 0x000000000f087348 */ /* 0x000fea0003c00000 */
[----:B------:R0:W1:Y:S02]  /*1d740*/  SHFL.IDX P6, R14, R13, R12, R11 ;  /* 0x0000000c0d0e7389 */ /* 0x00006400000c000b */
[----:B01----:R-:W-:Y:S01]  /*1d750*/  ENDCOLLECTIVE ;  /* 0x000000000000791b */ /* 0x003fe20003800000 */
.L_x_7458:
        /* <DEDUP_REMOVED lines=12> */
.L_x_7459:
[----:B------:R-:W-:Y:S02]  /*1d820*/  IMAD.MOV.U32 R13, RZ, RZ, R9 ;  /* 0x000000ffff0d7224 */ /* 0x000fe400078e0009 */
[----:B------:R-:W-:Y:S02]  /*1d830*/  IMAD.MOV.U32 R12, RZ, RZ, 0x7 ;  /* 0x00000007ff0c7424 */ /* 0x000fe400078e00ff */
[----:B------:R-:W-:-:S07]  /*1d840*/  IMAD.MOV.U32 R2, RZ, RZ, R14 ;  /* 0x000000ffff027224 */ /* 0x000fce00078e000e */
[----:B------:R-:W-:Y:S05]  /*1d850*/  WARPSYNC.COLLECTIVE R15, `(.L_x_7460) ;  /* 0x000000000f087348 */ /* 0x000fea0003c00000 */
[----:B------:R0:W1:Y:S02]  /*1d860*/  SHFL.IDX P6, R14, R13, R12, R11 ;  /* 0x0000000c0d0e7389 */ /* 0x00006400000c000b */
[----:B01----:R-:W-:Y:S01]  /*1d870*/  ENDCOLLECTIVE ;  /* 0x000000000000791b */ /* 0x003fe20003800000 */
.L_x_7460:
        /* <DEDUP_REMOVED lines=12> */
.L_x_7461:
[----:B------:R-:W-:Y:S01]  /*1d940*/  IMAD.MOV.U32 R2, RZ, RZ, R14 ;  /* 0x000000ffff027224 */ /* 0x000fe200078e000e */
[----:B------:R-:W-:Y:S06]  /*1d950*/  BRA `(.L_x_7462) ;  /* 0xffffffa400407947 */ /* 0x000fec000383ffff */
.L_x_7272:
[----:B-1----:R1:W2:Y:S02]  /*1d960*/  SYNCS.PHASECHK.TRANS64.TRYWAIT P0, [R6+URZ+0x28860], R2 ;  /* 0x02886002060075a7 */ /* 0x0022a4000800017f */
[----:B--2---:R-:W-:Y:S05]  /*1d970*/  @!P0 NANOSLEEP.SYNCS 0x989680 ;  /* 0x009896800000895d */ /* 0x004fea0003900000 */
[----:B------:R-:W2:Y:S02]  /*1d980*/  @!P0 SYNCS.PHASECHK.TRANS64 P0, [R6+URZ+0x28860], R2 ;  /* 0x02886002060085a7 */ /* 0x000ea4000800007f */
[----:B--2---:R-:W-:Y:S05]  /*1d990*/  @!P0 BRA `(.L_x_7272) ;  /* 0xfffffffc00f08947 */ /* 0x004fea000383ffff */
[----:B------:R-:W-:Y:S05]  /*1d9a0*/  BRA `(.L_x_7463) ;  /* 0xffffffa4009c7947 */ /* 0x000fea000383ffff */
.L_x_7273:
[----:B------:R-:W-:Y:S01]  /*1d9b0*/  BSSY B1, `(.L_x_7464) ;  /* 0x0000008000017945 */ /* 0x000fe20003800000 */
[----:B------:R-:W-:Y:S01]  /*1d9c0*/  IMAD.MOV.U32 R13, RZ, RZ, R24 ;  /* 0x000000ffff0d7224 */ /* 0x000fe200078e0018 */
[----:B------:R-:W-:Y:S01]  /*1d9d0*/  MOV R12, RZ ;  /* 0x000000ff000c7202 */ /* 0x000fe20000000f00 */
[----:B------:R-:W-:Y:S02]  /*1d9e0*/  IMAD.MOV.U32 R11, RZ, RZ, 0x181f ;  /* 0x0000181fff0b7424 */ /* 0x000fe400078e00ff */
[----:B------:R-:W-:-:S07]  /*1d9f0*/  IMAD.MOV.U32 R15, RZ, RZ, -0x1 ;  /* 0xffffffffff0f7424 */ /* 0x000fce00078e00ff */
[----:B-1----:R-:W-:Y:S05]  /*1da00*/  WARPSYNC.COLLECTIVE R15, `(.L_x_7465) ;  /* 0x000000000f087348 */ /* 0x002fea0003c00000 */
[----:B------:R0:W2:Y:S02]  /*1da10*/  SHFL.IDX P6, R14, R13, R12, R11 ;  /* 0x0000000c0d0e7389 */ /* 0x0000a400000c000b */
[----:B012---:R-:W-:Y:S01]  /*1da20*/  ENDCOLLECTIVE ;  /* 0x000000000000791b */ /* 0x007fe20003800000 */
.L_x_7465:
[----:B------:R-:W-:Y:S05]  /*1da30*/  BSYNC B1 ;  /* 0x0000000000017941 */ /* 0x000fea0003800000 */
.L_x_7464:
        /* <DEDUP_REMOVED lines=9> */
.L_x_7466:
[----:B------:R-:W-:Y:S01]  /*1dad0*/  IMAD.MOV.U32 R13, RZ, RZ, R24 ;  /* 0x000000ffff0d7224 */ /* 0x000fe200078e0018 */
[----:B------:R-:W-:Y:S01]  /*1dae0*/  MOV R12, 0x1 ;  /* 0x00000001000c7802 */ /* 0x000fe20000000f00 */
[----:B------:R-:W-:-:S07]  /*1daf0*/  IMAD.MOV.U32 R2, RZ, RZ, R14 ;  /* 0x000000ffff027224 */ /* 0x000fce00078e000e */
[----:B------:R-:W-:Y:S05]  /*1db00*/  WARPSYNC.COLLECTIVE R15, `(.L_x_7467) ;  /* 0x000000000f087348 */ /* 0x000fea0003c00000 */
[----:B------:R0:W1:Y:S02]  /*1db10*/  SHFL.IDX P6, R14, R13, R12, R11 ;  /* 0x0000000c0d0e7389 */ /* 0x00006400000c000b */
[----:B01----:R-:W-:Y:S01]  /*1db20*/  ENDCOLLECTIVE ;  /* 0x000000000000791b */ /* 0x003fe20003800000 */
.L_x_7467:
        /* <DEDUP_REMOVED lines=14> */
.L_x_7468:
[----:B------:R-:W-:Y:S02]  /*1dc10*/  IMAD.MOV.U32 R13, RZ, RZ, R24 ;  /* 0x000000ffff0d7224 */ /* 0x000fe400078e0018 */
[----:B------:R-:W-:Y:S02]  /*1dc20*/  IMAD.MOV.U32 R12, RZ, RZ, 0x2 ;  /* 0x00000002ff0c7424 */ /* 0x000fe400078e00ff */
[----:B------:R-:W-:-:S07]  /*1dc30*/  IMAD.MOV.U32 R2, RZ, RZ, R14 ;  /* 0x000000ffff027224 */ /* 0x000fce00078e000e */
[----:B------:R-:W-:Y:S05]  /*1dc40*/  WARPSYNC.COLLECTIVE R15, `(.L_x_7469) ;  /* 0x000000000f087348 */ /* 0x000fea0003c00000 */
[----:B------:R0:W1:Y:S02]  /*1dc50*/  SHFL.IDX P6, R14, R13, R12, R11 ;  /* 0x0000000c0d0e7389 */ /* 0x00006400000c000b */
[----:B01----:R-:W-:Y:S01]  /*1dc60*/  ENDCOLLECTIVE ;  /* 0x000000000000791b */ /* 0x003fe20003800000 */
.L_x_7469:
        /* <DEDUP_REMOVED lines=14> */
.L_x_7470:
[----:B------:R-:W-:Y:S01]  /*1dd50*/  IMAD.MOV.U32 R13, RZ, RZ, R24 ;  /* 0x000000ffff0d7224 */ /* 0x000fe200078e0018 */
[----:B------:R-:W-:Y:S01]  /*1dd60*/  MOV R12, 0x3 ;  /* 0x00000003000c7802 */ /* 0x000fe20000000f00 */
[----:B------:R-:W-:-:S07]  /*1dd70*/  IMAD.MOV.U32 R2, RZ, RZ, R14 ;  /* 0x000000ffff027224 */ /* 0x000fce00078e000e */
[----:B------:R-:W-:Y:S05]  /*1dd80*/  WARPSYNC.COLLECTIVE R15, `(.L_x_7471) ;  /* 0x000000000f087348 */ /* 0x000fea0003c00000 */
[----:B------:R0:W1:Y:S02]  /*1dd90*/  SHFL.IDX P6, R14, R13, R12, R11 ;  /* 0x0000000c0d0e7389 */ /* 0x00006400000c000b */
[----:B01----:R-:W-:Y:S01]  /*1dda0*/  ENDCOLLECTIVE ;  /* 0x000000000000791b */ /* 0x003fe20003800000 */
.L_x_7471:
        /* <DEDUP_REMOVED lines=14> */
.L_x_7472:
[----:B------:R-:W-:Y:S02]  /*1de90*/  IMAD.MOV.U32 R13, RZ, RZ, R24 ;  /* 0x000000ffff0d7224 */ /* 0x000fe400078e0018 */
[----:B------:R-:W-:Y:S02]  /*1dea0*/  IMAD.MOV.U32 R12, RZ, RZ, 0x4 ;  /* 0x00000004ff0c7424 */ /* 0x000fe400078e00ff */
[----:B------:R-:W-:-:S07]  /*1deb0*/  IMAD.MOV.U32 R2, RZ, RZ, R14 ;  /* 0x000000ffff027224 */ /* 0x000fce00078e000e */
[----:B------:R-:W-:Y:S05]  /*1dec0*/  WARPSYNC.COLLECTIVE R15, `(.L_x_7473) ;  /* 0x000000000f087348 */ /* 0x000fea0003c00000 */
[----:B------:R0:W1:Y:S02]  /*1ded0*/  SHFL.IDX P6, R14, R13, R12, R11 ;  /* 0x0000000c0d0e7389 */ /* 0x00006400000c000b */
[----:B01----:R-:W-:Y:S01]  /*1dee0*/  ENDCOLLECTIVE ;  /* 0x000000000000791b */ /* 0x003fe20003800000 */
.L_x_7473:
        /* <DEDUP_REMOVED lines=14> */
.L_x_7474:
[----:B------:R-:W-:Y:S01]  /*1dfd0*/  IMAD.MOV.U32 R13, RZ, RZ, R24 ;  /* 0x000000ffff0d7224 */ /* 0x000fe200078e0018 */
[----:B------:R-:W-:Y:S01]  /*1dfe0*/  MOV R12, 0x5 ;  /* 0x00000005000c7802 */ /* 0x000fe20000000f00 */
[----:B------:R-:W-:-:S07]  /*1dff0*/  IMAD.MOV.U32 R2, RZ, RZ, R14 ;  /* 0x000000ffff027224 */ /* 0x000fce00078e000e */
[----:B------:R-:W-:Y:S05]  /*1e000*/  WARPSYNC.COLLECTIVE R15, `(.L_x_7475) ;  /* 0x000000000f087348 */ /* 0x000fea0003c00000 */
[----:B------:R0:W1:Y:S02]  /*1e010*/  SHFL.IDX P6, R14, R13, R12, R11 ;  /* 0x0000000c0d0e7389 */ /* 0x00006400000c000b */
[----:B01----:R-:W-:Y:S01]  /*1e020*/  ENDCOLLECTIVE ;  /* 0x000000000000791b */ /* 0x003fe20003800000 */
.L_x_7475:
        /* <DEDUP_REMOVED lines=14> */
.L_x_7476:
[----:B------:R-:W-:Y:S02]  /*1e110*/  IMAD.MOV.U32 R13, RZ, RZ, R24 ;  /* 0x000000ffff0d7224 */ /* 0x000fe400078e0018 */
[----:B------:R-:W-:Y:S02]  /*1e120*/  IMAD.MOV.U32 R12, RZ, RZ, 0x6 ;  /* 0x00000006ff0c7424 */ /* 0x000fe400078e00ff */
[----:B------:R-:W-:-:S07]  /*1e130*/  IMAD.MOV.U32 R2, RZ, RZ, R14 ;  /* 0x000000ffff027224 */ /* 0x000fce00078e000e */
[----:B------:R-:W-:Y:S05]  /*1e140*/  WARPSYNC.COLLECTIVE R15, `(.L_x_7477) ;  /* 0x000000000f087348 */ /* 0x000fea0003c00000 */
[----:B------:R0:W1:Y:S02]  /*1e150*/  SHFL.IDX P6, R14, R13, R12, R11 ;  /* 0x0000000c0d0e7389 */ /* 0x00006400000c000b */
[----:B01----:R-:W-:Y:S01]  /*1e160*/  ENDCOLLECTIVE ;  /* 0x000000000000791b */ /* 0x003fe20003800000 */
.L_x_7477:
        /* <DEDUP_REMOVED lines=14> */
.L_x_7478:
[----:B------:R-:W-:Y:S01]  /*1e250*/  IMAD.MOV.U32 R13, RZ, RZ, R24 ;  /* 0x000000ffff0d7224 */ /* 0x000fe200078e0018 */
[----:B------:R-:W-:Y:S01]  /*1e260*/  MOV R12, 0x7 ;  /* 0x00000007000c7802 */ /* 0x000fe20000000f00 */
[----:B------:R-:W-:-:S07]  /*1e270*/  IMAD.MOV.U32 R2, RZ, RZ, R14 ;  /* 0x000000ffff027224 */ /* 0x000fce00078e000e */
[----:B------:R-:W-:Y:S05]  /*1e280*/  WARPSYNC.COLLECTIVE R15, `(.L_x_7479) ;  /* 0x000000000f087348 */ /* 0x000fea0003c00000 */
[----:B------:R0:W1:Y:S02]  /*1e290*/  SHFL.IDX P6, R14, R13, R12, R11 ;  /* 0x0000000c0d0e7389 */ /* 0x00006400000c000b */
[----:B01----:R-:W-:Y:S01]  /*1e2a0*/  ENDCOLLECTIVE ;  /* 0x000000000000791b */ /* 0x003fe20003800000 */
.L_x_7479:
        /* <DEDUP_REMOVED lines=13> */
.L_x_7480:
[----:B------:R-:W-:Y:S01]  /*1e380*/  @!PT LDS RZ, [RZ] ;  /* 0x00000000fffff984 */ /* 0x000fe20000000800 */
[----:B------:R-:W-:Y:S01]  /*1e390*/  @!PT LDS RZ, [RZ] ;  /* 0x00000000fffff984 */ /* 0x000fe20000000800 */
[----:B------:R-:W-:Y:S01]  /*1e3a0*/  @!PT LDS RZ, [RZ] ;  /* 0x00000000fffff984 */ /* 0x000fe20000000800 */
[----:B------:R0:W-:Y:S01]  /*1e3b0*/  LDGSTS.E.BYPASS.LTC128B.128 [R7+0x7400], desc[UR38][R2.64+0x80], !P0 ;  /* 0x0740008002077fae */ /* 0x0001e2000c101d66 */
[----:B------:R-:W-:Y:S05]  /*1e3c0*/  BRA `(.L_x_7481) ;  /* 0xffffffa000247947 */ /* 0x000fea000383ffff */
.L_x_7281:
[----:B0-----:R0:W1:Y:S02]  /*1e3d0*/  SYNCS.PHASECHK.TRANS64.TRYWAIT P0, [R0+URZ+0x28860], R3 ;  /* 0x02886003000075a7 */ /* 0x001064000800017f */
[----:B-1----:R-:W-:Y:S05]  /*1e3e0*/  @!P0 NANOSLEEP.SYNCS 0x989680 ;  /* 0x009896800000895d */ /* 0x002fea0003900000 */
[----:B------:R-:W1:Y:S02]  /*1e3f0*/  @!P0 SYNCS.PHASECHK.TRANS64 P0, [R0+URZ+0x28860], R3 ;  /* 0x02886003000085a7 */ /* 0x000e64000800007f */
[----:B-1----:R-:W-:Y:S05]  /*1e400*/  @!P0 BRA `(.L_x_7281) ;  /* 0xfffffffc00f08947 */ /* 0x002fea000383ffff */
[----:B------:R-:W-:Y:S05]  /*1e410*/  BRA `(.L_x_7482) ;  /* 0xffffffa400407947 */ /* 0x000fea000383ffff */
.L_x_7282:
        /* <DEDUP_REMOVED lines=8> */
.L_x_7484:
[----:B------:R-:W-:Y:S05]  /*1e4a0*/  BSYNC B0 ;  /* 0x0000000000007941 */ /* 0x000fea0003800000 */
.L_x_7483:
[----:B------:R-:W-:Y:S01]  /*1e4b0*/  IMAD.MOV.U32 R13, RZ, RZ, R23 ;  /* 0x000000ffff0d7224 */ /* 0x000fe200078e0017 */
[----:B------:R-:W-:Y:S01]  /*1e4c0*/  SHF.L.U32 R5, R31, 0x1, RZ ;  /* 0x000000011f057819 */ /* 0x000fe200000006ff */
        /* <DEDUP_REMOVED lines=8> */
.L_x_7485:
[----:B------:R-:W-:Y:S02]  /*1e550*/  ULDC UR4, c[0x0][0x2f4] ;  /* 0x0000bd0000047ab9 */ /* 0x000fe40000000800 */
[----:B------:R-:W-:Y:S02]  /*1e560*/  ISETP.GE.AND P1, PT, R31, UR4, PT ;  /* 0x000000041f007c0c */ /* 0x000fe4000bf26270 */
[----:B------:R-:W-:Y:S02]  /*1e570*/  ISETP.GE.AND P0, PT, R30, UR4, PT ;  /* 0x000000041e007c0c */ /* 0x000fe4000bf06270 */
[C---:B------:R-:W-:Y:S02]  /*1e580*/  ISETP.LT.OR P3, PT, R6.reuse, 0x1, P1 ;  /* 0x000000010600780c */ /* 0x040fe40000f61670 */
[----:B------:R-:W-:Y:S01]  /*1e590*/  ISETP.LT.OR P4, PT, R6, 0x1, P0 ;  /* 0x000000010600780c */ /* 0x000fe20000781670 */
[----:B------:R-:W-:Y:S02]  /*1e5a0*/  IMAD.MOV.U32 R13, RZ, RZ, R24 ;  /* 0x000000ffff0d7224 */ /* 0x000fe400078e0018 */
[----:B------:R-:W-:Y:S01]  /*1e5b0*/  IMAD.MOV.U32 R12, RZ, RZ, 0x1 ;  /* 0x00000001ff0c7424 */ /* 0x000fe200078e00ff */
[----:B------:R-:W-:-:S13]  /*1e5c0*/  IADD3 R2, P2, R14, R5, RZ ;  /* 0x000000050e027210 */ /* 0x000fda0007f5e0ff */
[----:B------:R-:W-:Y:S05]  /*1e5d0*/  WARPSYNC.COLLECTIVE R15, `(.L_x_7486) ;  /* 0x000000000f087348 */ /* 0x000fea0003c00000 */
[----:B------:R0:W1:Y:S02]  /*1e5e0*/  SHFL.IDX P6, R14, R13, R12, R11 ;  /* 0x0000000c0d0e7389 */ /* 0x00006400000c000b */
[----:B01----:R-:W-:Y:S01]  /*1e5f0*/  ENDCOLLECTIVE ;  /* 0x000000000000791b */ /* 0x003fe20003800000 */
.L_x_7486:
        /* <DEDUP_REMOVED lines=13> */
.L_x_7487:
[----:B------:R-:W-:Y:S02]  /*1e6d0*/  IMAD.MOV.U32 R13, RZ, RZ, R24 ;  /* 0x000000ffff0d7224 */ /* 0x000fe400078e0018 */
[----:B------:R-:W-:Y:S02]  /*1e6e0*/  IMAD.MOV.U32 R12, RZ, RZ, 0x2 ;  /* 0x00000002ff0c7424 */ /* 0x000fe400078e00ff */
[----:B------:R-:W-:-:S07]  /*1e6f0*/  IMAD.MOV.U32 R10, RZ, RZ, R14 ;  /* 0x000000ffff0a7224 */ /* 0x000fce00078e000e */
[----:B------:R-:W-:Y:S05]  /*1e700*/  WARPSYNC.COLLECTIVE R15, `(.L_x_7488) ;  /* 0x000000000f087348 */ /* 0x000fea0003c00000 */
[----:B------:R0:W1:Y:S02]  /*1e710*/  SHFL.IDX P6, R14, R13, R12, R11 ;  /* 0x0000000c0d0e7389 */ /* 0x00006400000c000b */
[----:B01----:R-:W-:Y:S01]  /*1e720*/  ENDCOLLECTIVE ;  /* 0x000000000000791b */ /* 0x003fe20003800000 */
.L_x_7488:
        /* <DEDUP_REMOVED lines=14> */
.L_x_7489:
[----:B------:R-:W-:Y:S02]  /*1e810*/  IMAD.MOV.U32 R13, RZ, RZ, R24 ;  /* 0x000000ffff0d7224 */ /* 0x000fe400078e0018 */
[----:B------:R-:W-:Y:S01]  /*1e820*/  IMAD.MOV.U32 R12, RZ, RZ, 0x3 ;  /* 0x00000003ff0c7424 */ /* 0x000fe200078e00ff */
[----:B------:R-:W-:-:S13]  /*1e830*/  IADD3 R2, P2, R14, R5, RZ ;  /* 0x000000050e027210 */ /* 0x000fda0007f5e0ff */
[----:B------:R-:W-:Y:S05]  /*1e840*/  WARPSYNC.COLLECTIVE R15, `(.L_x_7490) ;  /* 0x000000000f087348 */ /* 0x000fea0003c00000 */
[----:B------:R0:W1:Y:S02]  /*1e850*/  SHFL.IDX P6, R14, R13, R12, R11 ;  /* 0x0000000c0d0e7389 */ /* 0x00006400000c000b */
[----:B01----:R-:W-:Y:S01]  /*1e860*/  ENDCOLLECTIVE ;  /* 0x000000000000791b */ /* 0x003fe20003800000 */
.L_x_7490:
        /* <DEDUP_REMOVED lines=13> */
.L_x_7491:
[----:B------:R-:W-:Y:S02]  /*1e940*/  IMAD.MOV.U32 R13, RZ, RZ, R24 ;  /* 0x000000ffff0d7224 */ /* 0x000fe400078e0018 */
[----:B------:R-:W-:Y:S01]  /*1e950*/  IMAD.MOV.U32 R12, RZ, RZ, 0x4 ;  /* 0x00000004ff0c7424 */ /* 0x000fe200078e00ff */
[----:B------:R-:W-:-:S13]  /*1e960*/  IADD3 R2, P2, R14, R5, RZ ;  /* 0x000000050e027210 */ /* 0x000fda0007f5e0ff */
[----:B------:R-:W-:Y:S05]  /*1e970*/  WARPSYNC.COLLECTIVE R15, `(.L_x_7492) ;  /* 0x000000000f087348 */ /* 0x000fea0003c00000 */
[----:B------:R0:W1:Y:S02]  /*1e980*/  SHFL.IDX P6, R14, R13, R12, R11 ;  /* 0x0000000c0d0e7389 */ /* 0x00006400000c000b */
[----:B01----:R-:W-:Y:S01]  /*1e990*/  ENDCOLLECTIVE ;  /* 0x000000000000791b */ /* 0x003fe20003800000 */
.L_x_7492:
        /* <DEDUP_REMOVED lines=13> */
.L_x_7493:
[----:B------:R-:W-:Y:S02]  /*1ea70*/  IMAD.MOV.U32 R13, RZ, RZ, R24 ;  /* 0x000000ffff0d7224 */ /* 0x000fe400078e0018 */
[----:B------:R-:W-:Y:S02]  /*1ea80*/  IMAD.MOV.U32 R12, RZ, RZ, 0x5 ;  /* 0x00000005ff0c7424 */ /* 0x000fe400078e00ff */
[----:B------:R-:W-:-:S07]  /*1ea90*/  IMAD.MOV.U32 R10, RZ, RZ, R14 ;  /* 0x000000ffff0a7224 */ /* 0x000fce00078e000e */
[----:B------:R-:W-:Y:S05]  /*1eaa0*/  WARPSYNC.COLLECTIVE R15, `(.L_x_7494) ;  /* 0x000000000f087348 */ /* 0x000fea0003c00000 */
[----:B------:R0:W1:Y:S02]  /*1eab0*/  SHFL.IDX P6, R14, R13, R12, R11 ;  /* 0x0000000c0d0e7389 */ /* 0x00006400000c000b */
[----:B01----:R-:W-:Y:S01]  /*1eac0*/  ENDCOLLECTIVE ;  /* 0x000000000000791b */ /* 0x003fe20003800000 */
.L_x_7494:
[----:B------:R-:W-:-:S04]  /*1ead0*/  IADD3 R2, P2, R10, R5, RZ ;  /* 0x000000050a027210 */ /* 0x000fc80007f5e0ff */
[----:B------:R-:W-:-:S05]  /*1eae0*/  IADD3.X R3, RZ, R8, RZ, P2, !PT ;  /* 0x00000008ff037210 */ /* 0x000fca00017fe4ff */
[----:B------:R-:W-:Y:S01]  /*1eaf0*/  @!PT LDS RZ, [RZ] ;  /* 0x00000000fffff984 */ /* 0x000fe20000000800 */
[----:B------:R-:W-:Y:S01]  /*1eb00*/  @!PT LDS RZ, [RZ] ;  /* 0x00000000fffff984 */ /* 0x000fe20000000800 */
[----:B------:R-:W-:Y:S01]  /*1eb10*/  @!PT LDS RZ, [RZ] ;  /* 0x00000000fffff984 */ /* 0x000fe20000000800 */
[----:B------:R0:W-:Y:S01]  /*1eb20*/  LDGSTS.E.BYPASS.LTC128B.128 [R4+0x2400], desc[UR38][R2.64], !P3 ;  /* 0x0240000002047fae */ /* 0x0001e2000d901d66 */
[C---:B------:R-:W-:Y:S01]  /*1eb30*/  ISETP.LT.OR P3, PT, R6.reuse, 0x51, P1 ;  /* 0x000000510600780c */ /* 0x040fe20000f61670 */
[----:B------:R-:W-:Y:S02]  /*1eb40*/  IMAD.MOV.U32 R13, RZ, RZ, R23 ;  /* 0x000000ffff0d7224 */ /* 0x000fe400078e0017 */
[----:B------:R0:W-:Y:S01]  /*1eb50*/  LDGSTS.E.BYPASS.LTC128B.128 [R4+0x6400], desc[UR38][R2.64+0x80], !P4 ;  /* 0x0640008002047fae */ /* 0x0001e2000e101d66 */
[----:B------:R-:W-:Y:S01]  /*1eb60*/  ISETP.LT.OR P4, PT, R6, 0x51, P0 ;  /* 0x000000510600780c */ /* 0x000fe20000781670 */
[----:B------:R-:W-:-:S12]  /*1eb70*/  IMAD.MOV.U32 R7, RZ, RZ, R14 ;  /* 0x000000ffff077224 */ /* 0x000fd800078e000e */
[----:B0-----:R-:W-:Y:S05]  /*1eb80*/  WARPSYNC.COLLECTIVE R15, `(.L_x_7495) ;  /* 0x000000000f087348 */ /* 0x001fea0003c00000 */
[----:B------:R1:W2:Y:S02]  /*1eb90*/  SHFL.IDX P6, R14, R13, R12, R11 ;  /* 0x0000000c0d0e7389 */ /* 0x0002a400000c000b */
[----:B012---:R-:W-:Y:S01]  /*1eba0*/  ENDCOLLECTIVE ;  /* 0x000000000000791b */ /* 0x007fe20003800000 */
.L_x_7495:
[----:B------:R-:W-:Y:S02]  /*1ebb0*/  IMAD.MOV.U32 R13, RZ, RZ, R24 ;  /* 0x000000ffff0d7224 */ /* 0x000fe400078e0018 */
[----:B------:R-:W-:Y:S01]  /*1ebc0*/  IMAD.MOV.U32 R12, RZ, RZ, 0x6 ;  /* 0x00000006ff0c7424 */ /* 0x000fe200078e00ff */
[----:B------:R-:W-:-:S13]  /*1ebd0*/  IADD3 R2, P2, R14, R5, RZ ;  /* 0x000000050e027210 */ /* 0x000fda0007f5e0ff */
[----:B------:R-:W-:Y:S05]  /*1ebe0*/  WARPSYNC.COLLECTIVE R15, `(.L_x_7496) ;  /* 0x000000000f087348 */ /* 0x000fea0003c00000 */
[----:B------:R0:W1:Y:S02]  /*1ebf0*/  SHFL.IDX P6, R14, R13, R12, R11 ;  /* 0x0000000c0d0e7389 */ /* 0x00006400000c000b */
[----:B01----:R-:W-:Y:S01]  /*1ec00*/  ENDCOLLECTIVE ;  /* 0x000000000000791b */ /* 0x003fe20003800000 */
.L_x_7496:
        /* <DEDUP_REMOVED lines=13> */
.L_x_7497:
[----:B------:R-:W-:Y:S01]  /*1ece0*/  MOV R13, R24 ;  /* 0x00000018000d7202 */ /* 0x000fe20000000f00 */
[----:B------:R-:W-:Y:S02]  /*1ecf0*/  IMAD.MOV.U32 R12, RZ, RZ, 0x7 ;  /* 0x00000007ff0c7424 */ /* 0x000fe400078e00ff */
[----:B------:R-:W-:-:S07]  /*1ed00*/  IMAD.MOV.U32 R10, RZ, RZ, R14 ;  /* 0x000000ffff0a7224 */ /* 0x000fce00078e000e */
[----:B------:R-:W-:Y:S05]  /*1ed10*/  WARPSYNC.COLLECTIVE R15, `(.L_x_7498) ;  /* 0x000000000f087348 */ /* 0x000fea0003c00000 */
[----:B------:R0:W1:Y:S02]  /*1ed20*/  SHFL.IDX P6, R14, R13, R12, R11 ;  /* 0x0000000c0d0e7389 */ /* 0x00006400000c000b */
[----:B01----:R-:W-:Y:S01]  /*1ed30*/  ENDCOLLECTIVE ;  /* 0x000000000000791b */ /* 0x003fe20003800000 */
.L_x_7498:
        /* <DEDUP_REMOVED lines=12> */
.L_x_7499:
[----:B------:R-:W-:Y:S05]  /*1ee00*/  BRA `(.L_x_7500) ;  /* 0xffffff9c00e07947 */ /* 0x000fea000383ffff */
.L_x_7287:
        /* <DEDUP_REMOVED lines=8> */
.L_x_7502:
[----:B------:R-:W-:Y:S05]  /*1ee90*/  BSYNC B0 ;  /* 0x0000000000007941 */ /* 0x000fea0003800000 */
.L_x_7501:
        /* <DEDUP_REMOVED lines=9> */
.L_x_7503:
        /* <DEDUP_REMOVED lines=18> */
.L_x_7504:
[----:B------:R-:W-:Y:S01]  /*1f050*/  IMAD.MOV.U32 R12, RZ, RZ, 0x2 ;  /* 0x00000002ff0c7424 */ /* 0x000fe200078e00ff */
[----:B------:R-:W-:-:S05]  /*1f060*/  SEL R7, R14, RZ, P1 ;  /* 0x000000ff0e077207 */ /* 0x000fca0000800000 */
[----:B------:R-:W-:-:S04]  /*1f070*/  IMAD.IADD R6, R4, 0x1, R7 ;  /* 0x0000000104067824 */ /* 0x000fc800078e0207 */
[----:B------:R-:W-:-:S07]  /*1f080*/  IMAD.MOV.U32 R13, RZ, RZ, R6 ;  /* 0x000000ffff0d7224 */ /* 0x000fce00078e0006 */
[----:B------:R-:W-:Y:S05]  /*1f090*/  WARPSYNC.COLLECTIVE R15, `(.L_x_7505) ;  /* 0x000000000f087348 */ /* 0x000fea0003c00000 */
[----:B------:R0:W1:Y:S02]  /*1f0a0*/  SHFL.UP P6, R14, R13, R12, R11 ;  /* 0x0400000c0d0e7389 */ /* 0x00006400000c000b */
[----:B01----:R-:W-:Y:S01]  /*1f0b0*/  ENDCOLLECTIVE ;  /* 0x000000000000791b */ /* 0x003fe20003800000 */
.L_x_7505:
[----:B------:R-:W-:Y:S02]  /*1f0c0*/  MOV R12, 0x4 ;  /* 0x00000004000c7802 */ /* 0x000fe40000000f00 */
[----:B------:R-:W-:-:S05]  /*1f0d0*/  SEL R7, R14, RZ, P2 ;  /* 0x000000ff0e077207 */ /* 0x000fca0001000000 */
[----:B------:R-:W-:-:S04]  /*1f0e0*/  IMAD.IADD R7, R6, 0x1, R7 ;  /* 0x0000000106077824 */ /* 0x000fc800078e0207 */
[----:B------:R-:W-:-:S07]  /*1f0f0*/  IMAD.MOV.U32 R13, RZ, RZ, R7 ;  /* 0x000000ffff0d7224 */ /* 0x000fce00078e0007 */
[----:B------:R-:W-:Y:S05]  /*1f100*/  WARPSYNC.COLLECTIVE R15, `(.L_x_7506) ;  /* 0x000000000f087348 */ /* 0x000fea0003c00000 */
[----:B------:R0:W1:Y:S02]  /*1f110*/  SHFL.UP P6, R14, R13, R12, R11 ;  /* 0x0400000c0d0e7389 */ /* 0x00006400000c000b */
[----:B01----:R-:W-:Y:S01]  /*1f120*/  ENDCOLLECTIVE ;  /* 0x000000000000791b */ /* 0x003fe20003800000 */
.L_x_7506:
[----:B------:R-:W-:Y:S01]  /*1f130*/  IMAD.MOV.U32 R12, RZ, RZ, 0x8 ;  /* 0x00000008ff0c7424 */ /* 0x000fe200078e00ff */
[----:B------:R-:W-:-:S05]  /*1f140*/  SEL R2, R14, RZ, P3 ;  /* 0x000000ff0e027207 */ /* 0x000fca0001800000 */
[----:B------:R-:W-:-:S04]  /*1f150*/  IMAD.IADD R2, R7, 0x1, R2 ;  /* 0x0000000107027824 */ /* 0x000fc800078e0202 */
[----:B------:R-:W-:-:S07]  /*1f160*/  IMAD.MOV.U32 R13, RZ, RZ, R2 ;  /* 0x000000ffff0d7224 */ /* 0x000fce00078e0002 */
[----:B------:R-:W-:Y:S05]  /*1f170*/  WARPSYNC.COLLECTIVE R15, `(.L_x_7507) ;  /* 0x000000000f087348 */ /* 0x000fea0003c00000 */
[----:B------:R0:W1:Y:S02]  /*1f180*/  SHFL.UP P6, R14, R13, R12, R11 ;  /* 0x0400000c0d0e7389 */ /* 0x00006400000c000b */
[----:B01----:R-:W-:Y:S01]  /*1f190*/  ENDCOLLECTIVE ;  /* 0x000000000000791b */ /* 0x003fe20003800000 */
.L_x_7507:
[----:B------:R-:W-:Y:S01]  /*1f1a0*/  IMAD.MOV.U32 R12, RZ, RZ, 0x10 ;  /* 0x00000010ff0c7424 */ /* 0x000fe200078e00ff */
[----:B------:R-:W-:-:S05]  /*1f1b0*/  SEL R3, R14, RZ, P4 ;  /* 0x000000ff0e037207 */ /* 0x000fca0002000000 */
[----:B------:R-:W-:-:S04]  /*1f1c0*/  IMAD.IADD R3, R2, 0x1, R3 ;  /* 0x0000000102037824 */ /* 0x000fc800078e0203 */
[----:B------:R-:W-:-:S07]  /*1f1d0*/  IMAD.MOV.U32 R13, RZ, RZ, R3 ;  /* 0x000000ffff0d7224 */ /* 0x000fce00078e0003 */
[----:B------:R-:W-:Y:S05]  /*1f1e0*/  WARPSYNC.COLLECTIVE R15, `(.L_x_7508) ;  /* 0x000000000f087348 */ /* 0x000fea0003c00000 */
[----:B------:R0:W1:Y:S02]  /*1f1f0*/  SHFL.UP P6, R14, R13, R12, R11 ;  /* 0x0400000c0d0e7389 */ /* 0x00006400000c000b */
[----:B01----:R-:W-:Y:S01]  /*1f200*/  ENDCOLLECTIVE ;  /* 0x000000000000791b */ /* 0x003fe20003800000 */
.L_x_7508:
        /* <DEDUP_REMOVED lines=8> */
.L_x_7509:
[----:B------:R-:W-:Y:S05]  /*1f290*/  BRA `(.L_x_7510) ;  /* 0xffffff9c00ec7947 */ /* 0x000fea000383ffff */
.L_x_7292:
[----:B------:R-:W-:Y:S01]  /*1f2a0*/  BSSY B0, `(.L_x_7511) ;  /* 0x0000008000007945 */ /* 0x000fe20003800000 */
[----:B-----5:R-:W-:Y:S01]  /*1f2b0*/  IMAD.MOV.U32 R13, RZ, RZ, R4 ;  /* 0x000000ffff0d7224 */ /* 0x020fe200078e0004 */
[----:B------:R-:W-:Y:S01]  /*1f2c0*/  MOV R12, 0x1 ;  /* 0x00000001000c7802 */ /* 0x000fe20000000f00 */
[----:B------:R-:W-:Y:S02]  /*1f2d0*/  IMAD.MOV.U32 R11, RZ, RZ, RZ ;  /* 0x000000ffff0b7224 */ /* 0x000fe400078e00ff */
[----:B------:R-:W-:-:S07]  /*1f2e0*/  IMAD.MOV.U32 R15, RZ, RZ, -0x1 ;  /* 0xffffffffff0f7424 */ /* 0x000fce00078e00ff */
[----:B0-----:R-:W-:Y:S05]  /*1f2f0*/  WARPSYNC.COLLECTIVE R15, `(.L_x_7512) ;  /* 0x000000000f087348 */ /* 0x001fea0003c00000 */
[----:B------:R1:W2:Y:S02]  /*1f300*/  SHFL.UP P6, R14, R13, R12, R11 ;  /* 0x0400000c0d0e7389 */ /* 0x0002a400000c000b */
[----:B012---:R-:W-:Y:S01]  /*1f310*/  ENDCOLLECTIVE ;  /* 0x000000000000791b */ /* 0x007fe20003800000 */
.L_x_7512:
[----:B------:R-:W-:Y:S05]  /*1f320*/  BSYNC B0 ;  /* 0x0000000000007941 */ /* 0x000fea0003800000 */
.L_x_7511:
        /* <DEDUP_REMOVED lines=8> */
.L_x_7513:
[----:B------:R-:W-:Y:S01]  /*1f3b0*/  IMAD.MOV.U32 R12, RZ, RZ, 0x4 ;  /* 0x00000004ff0c7424 */ /* 0x000fe200078e00ff */
[----:B------:R-:W-:-:S05]  /*1f3c0*/  SEL R0, R14, RZ, P2 ;  /* 0x000000ff0e007207 */ /* 0x000fca0001000000 */
[----:B------:R-:W-:-:S04]  /*1f3d0*/  IMAD.IADD R0, R13, 0x1, R0 ;  /* 0x000000010d007824 */ /* 0x000fc800078e0200 */
[----:B------:R-:W-:-:S07]  /*1f3e0*/  IMAD.MOV.U32 R13, RZ, RZ, R0 ;  /* 0x000000ffff0d7224 */ /* 0x000fce00078e0000 */
[----:B------:R-:W-:Y:S05]  /*1f3f0*/  WARPSYNC.COLLECTIVE R15, `(.L_x_7514) ;  /* 0x000000000f087348 */ /* 0x000fea0003c00000 */
[----:B------:R0:W1:Y:S02]  /*1f400*/  SHFL.UP P6, R14, R13, R12, R11 ;  /* 0x0400000c0d0e7389 */ /* 0x00006400000c000b */
[----:B01----:R-:W-:Y:S01]  /*1f410*/  ENDCOLLECTIVE ;  /* 0x000000000000791b */ /* 0x003fe20003800000 */
.L_x_7514:
[----:B------:R-:W-:Y:S02]  /*1f420*/  MOV R12, 0x8 ;  /* 0x00000008000c7802 */ /* 0x000fe40000000f00 */
[----:B------:R-:W-:-:S05]  /*1f430*/  SEL R3, R14, RZ, P3 ;  /* 0x000000ff0e037207 */ /* 0x000fca0001800000 */
[----:B------:R-:W-:-:S04]  /*1f440*/  IMAD.IADD R2, R0, 0x1, R3 ;  /* 0x0000000100027824 */ /* 0x000fc800078e0203 */
[----:B------:R-:W-:-:S07]  /*1f450*/  IMAD.MOV.U32 R13, RZ, RZ, R2 ;  /* 0x000000ffff0d7224 */ /* 0x000fce00078e0002 */
[----:B------:R-:W-:Y:S05]  /*1f460*/  WARPSYNC.COLLECTIVE R15, `(.L_x_7515) ;  /* 0x000000000f087348 */ /* 0x000fea0003c00000 */
[----:B------:R0:W1:Y:S02]  /*1f470*/  SHFL.UP P6, R14, R13, R12, R11 ;  /* 0x0400000c0d0e7389 */ /* 0x00006400000c000b */
[----:B01----:R-:W-:Y:S01]  /*1f480*/  ENDCOLLECTIVE ;  /* 0x000000000000791b */ /* 0x003fe20003800000 */
.L_x_7515:
[----:B------:R-:W-:Y:S01]  /*1f490*/  IMAD.MOV.U32 R12, RZ, RZ, 0x10 ;  /* 0x00000010ff0c7424 */ /* 0x000fe200078e00ff */
[----:B------:R-:W-:-:S05]  /*1f4a0*/  SEL R3, R14, RZ, P4 ;  /* 0x000000ff0e037207 */ /* 0x000fca0002000000 */
[----:B------:R-:W-:-:S04]  /*1f4b0*/  IMAD.IADD R3, R2, 0x1, R3 ;  /* 0x0000000102037824 */ /* 0x000fc800078e0203 */
[----:B------:R-:W-:-:S07]  /*1f4c0*/  IMAD.MOV.U32 R13, RZ, RZ, R3 ;  /* 0x000000ffff0d7224 */ /* 0x000fce00078e0003 */
[----:B------:R-:W-:Y:S05]  /*1f4d0*/  WARPSYNC.COLLECTIVE R15, `(.L_x_7516) ;  /* 0x000000000f087348 */ /* 0x000fea0003c00000 */
[----:B------:R0:W1:Y:S02]  /*1f4e0*/  SHFL.UP P6, R14, R13, R12, R11 ;  /* 0x0400000c0d0e7389 */ /* 0x00006400000c000b */
[----:B01----:R-:W-:Y:S01]  /*1f4f0*/  ENDCOLLECTIVE ;  /* 0x000000000000791b */ /* 0x003fe20003800000 */
.L_x_7516:
        /* <DEDUP_REMOVED lines=8> */
.L_x_7517:
[----:B------:R-:W-:Y:S05]  /*1f580*/  BRA `(.L_x_7518) ;  /* 0xffffff9c00cc7947 */ /* 0x000fea000383ffff */
.L_x_7294:
[----:B------:R-:W-:Y:S01]  /*1f590*/  BSSY B0, `(.L_x_7519) ;  /* 0x0000006000007945 */ /* 0x000fe20003800000 */
[----:B------:R-:W-:Y:S01]  /*1f5a0*/  PLOP3.LUT P6, PT, P6, PT, PT, 0x8, 0x0 ;  /* 0x000000000000781c */ /* 0x000fe200037ce170 */
[----:B------:R-:W-:-:S12]  /*1f5b0*/  IMAD.MOV.U32 R15, RZ, RZ, -0x1 ;  /* 0xffffffffff0f7424 */ /* 0x000fd800078e00ff */
[----:B0-----:R-:W-:Y:S05]  /*1f5c0*/  WARPSYNC.COLLECTIVE R15, `(.L_x_7520) ;  /* 0x000000000f087348 */ /* 0x001fea0003c00000 */
[----:B------:R-:W-:Y:S01]  /*1f5d0*/  VOTE.ANY R14, PT, P6 ;  /* 0x00000000000e7806 */ /* 0x000fe200030e0100 */
[----:B0-----:R-:W-:Y:S06]  /*1f5e0*/  ENDCOLLECTIVE ;  /* 0x000000000000791b */ /* 0x001fec0003800000 */
.L_x_7520:
[----:B------:R-:W-:Y:S05]  /*1f5f0*/  BSYNC B0 ;  /* 0x0000000000007941 */ /* 0x000fea0003800000 */
.L_x_7519:
        /* <DEDUP_REMOVED lines=9> */
.L_x_7521:
[----:B------:R-:W-:Y:S01]  /*1f690*/  IMAD.MOV.U32 R4, RZ, RZ, R14 ;  /* 0x000000ffff047224 */ /* 0x000fe200078e000e */
[----:B------:R-:W-:Y:S06]  /*1f6a0*/  BRA `(.L_x_7522) ;  /* 0xffffff9c00bc7947 */ /* 0x000fec000383ffff */
.L_x_7296:
[----:B------:R-:W-:Y:S01]  /*1f6b0*/  BSSY B0, `(.L_x_7523) ;  /* 0x0000007000007945 */ /* 0x000fe20003800000 */
[----:B------:R-:W-:Y:S02]  /*1f6c0*/  IMAD.MOV.U32 R13, RZ, RZ, R2 ;  /* 0x000000ffff0d7224 */ /* 0x000fe400078e0002 */
[----:B------:R-:W-:Y:S02]  /*1f6d0*/  IMAD.MOV.U32 R11, RZ, RZ, 0x1f ;  /* 0x0000001fff0b7424 */ /* 0x000fe400078e00ff */
[----:B------:R-:W-:-:S07]  /*1f6e0*/  IMAD.MOV.U32 R15, RZ, RZ, -0x1 ;  /* 0xffffffffff0f7424 */ /* 0x000fce00078e00ff */
[----:B012---:R-:W-:Y:S05]  /*1f6f0*/  WARPSYNC.COLLECTIVE R15, `(.L_x_7524) ;  /* 0x000000000f087348 */ /* 0x007fea0003c00000 */
[----:B------:R3:W4:Y:S02]  /*1f700*/  SHFL.IDX P6, R14, R13, R12, R11 ;  /* 0x0000000c0d0e7389 */ /* 0x00072400000c000b */
[----:B01234-:R-:W-:Y:S01]  /*1f710*/  ENDCOLLECTIVE ;  /* 0x000000000000791b */ /* 0x01ffe20003800000 */
.L_x_7524:
[----:B------:R-:W-:Y:S05]  /*1f720*/  BSYNC B0 ;  /* 0x0000000000007941 */ /* 0x000fea0003800000 */
.L_x_7523:
[----:B------:R-:W-:Y:S05]  /*1f730*/  BRA `(.L_x_7295) ;  /* 0xffffff9c00b47947 */ /* 0x000fea000383ffff */
.L_x_7300:
[----:B0-----:R0:W1:Y:S02]  /*1f740*/  SYNCS.PHASECHK.TRANS64.TRYWAIT P0, [R4+URZ+0x28820], R0 ;  /* 0x02882000040075a7 */ /* 0x001064000800017f */
[----:B-1----:R-:W-:Y:S05]  /*1f750*/  @!P0 NANOSLEEP.SYNCS 0x989680 ;  /* 0x009896800000895d */ /* 0x002fea0003900000 */
[----:B------:R-:W1:Y:S02]  /*1f760*/  @!P0 SYNCS.PHASECHK.TRANS64 P0, [R4+URZ+0x28820], R0 ;  /* 0x02882000040085a7 */ /* 0x000e64000800007f */
[----:B-1----:R-:W-:Y:S05]  /*1f770*/  @!P0 BRA `(.L_x_7300) ;  /* 0xfffffffc00f08947 */ /* 0x002fea000383ffff */
[----:B------:R-:W-:Y:S05]  /*1f780*/  BRA `(.L_x_7525) ;  /* 0xffffffa000a07947 */ /* 0x000fea000383ffff */
.L_x_7301:
        /* <DEDUP_REMOVED lines=11> */
.L_x_7527:
[----:B------:R-:W-:Y:S05]  /*1f840*/  BSYNC B0 ;  /* 0x0000000000007941 */ /* 0x000fea0003800000 */
.L_x_7526:
[----:B------:R-:W-:Y:S05]  /*1f850*/  BRA `(.L_x_7528) ;  /* 0xffffffa000887947 */ /* 0x000fea000383ffff */
.L_x_7302:
[----:B------:R-:W-:Y:S01]  /*1f860*/  BSSY B0, `(.L_x_7529) ;  /* 0x0000006000007945 */ /* 0x000fe20003800000 */
[----:B------:R-:W-:-:S07]  /*1f870*/  IMAD.MOV.U32 R15, RZ, RZ, -0x1 ;  /* 0xffffffffff0f7424 */ /* 0x000fce00078e00ff */
[----:B0-2---:R-:W-:Y:S05]  /*1f880*/  WARPSYNC.COLLECTIVE R15, `(.L_x_7530) ;  /* 0x000000000f0c7348 */ /* 0x005fea0003c00000 */
[----:B------:R-:W-:Y:S02]  /*1f890*/  ELECT P6, UR62, PT ;  /* 0x00000000003e782f */ /* 0x000fe400038c0000 */
[----:B------:R-:W-:Y:S01]  /*1f8a0*/  MOV R14, UR62 ;  /* 0x0000003e000e7c02 */ /* 0x000fe20008000f00 */
[----:B0-2---:R-:W-:Y:S10]  /*1f8b0*/  ENDCOLLECTIVE ;  /* 0x000000000000791b */ /* 0x005ff40003800000 */
.L_x_7530:
[----:B------:R-:W-:Y:S05]  /*1f8c0*/  BSYNC B0 ;  /* 0x0000000000007941 */ /* 0x000fea0003800000 */
.L_x_7529:
[----:B------:R-:W-:Y:S05]  /*1f8d0*/  BRA `(.L_x_7531) ;  /* 0xffffffa0007c7947 */ /* 0x000fea000383ffff */
.L_x_7304:
[----:B0-----:R0:W1:Y:S02]  /*1f8e0*/  SYNCS.PHASECHK.TRANS64.TRYWAIT P1, [R5+URZ+0x28840], R0 ;  /* 0x02884000050075a7 */ /* 0x001064000802017f */
[----:B-1----:R-:W-:Y:S05]  /*1f8f0*/  @!P1 NANOSLEEP.SYNCS 0x989680 ;  /* 0x009896800000995d */ /* 0x002fea0003900000 */
[----:B------:R-:W1:Y:S02]  /*1f900*/  @!P1 SYNCS.PHASECHK.TRANS64 P1, [R5+URZ+0x28840], R0 ;  /* 0x02884000050095a7 */ /* 0x000e64000802007f */
[----:B-1----:R-:W-:Y:S05]  /*1f910*/  @!P1 BRA `(.L_x_7304) ;  /* 0xfffffffc00f09947 */ /* 0x002fea000383ffff */
[----:B------:R-:W-:Y:S05]  /*1f920*/  BRA `(.L_x_7532) ;  /* 0xffffffa0009c7947 */ /* 0x000fea000383ffff */
.L_x_7306:
[----:B-1----:R1:W3:Y:S02]  /*1f930*/  SYNCS.PHASECHK.TRANS64.TRYWAIT P1, [R25+URZ+0x28840], R2 ;  /* 0x02884002190075a7 */ /* 0x0022e4000802017f */
[----:B---3--:R-:W-:Y:S05]  /*1f940*/  @!P1 NANOSLEEP.SYNCS 0x989680 ;  /* 0x009896800000995d */ /* 0x008fea0003900000 */
[----:B------:R-:W3:Y:S02]  /*1f950*/  @!P1 SYNCS.PHASECHK.TRANS64 P1, [R25+URZ+0x28840], R2 ;  /* 0x02884002190095a7 */ /* 0x000ee4000802007f */
[----:B---3--:R-:W-:Y:S05]  /*1f960*/  @!P1 BRA `(.L_x_7306) ;  /* 0xfffffffc00f09947 */ /* 0x008fea000383ffff */
[----:B------:R-:W-:Y:S05]  /*1f970*/  BRA `(.L_x_7533) ;  /* 0xffffffa000a87947 */ /* 0x000fea000383ffff */
.L_x_7308:
[----:B---3--:R3:W4:Y:S02]  /*1f980*/  SYNCS.PHASECHK.TRANS64.TRYWAIT P1, [R5+URZ+0x28860], R0 ;  /* 0x02886000050075a7 */ /* 0x008724000802017f */
[----:B----4-:R-:W-:Y:S05]  /*1f990*/  @!P1 NANOSLEEP.SYNCS 0x989680 ;  /* 0x009896800000995d */ /* 0x010fea0003900000 */
[----:B------:R-:W4:Y:S02]  /*1f9a0*/  @!P1 SYNCS.PHASECHK.TRANS64 P1, [R5+URZ+0x28860], R0 ;  /* 0x02886000050095a7 */ /* 0x000f24000802007f */
[----:B----4-:R-:W-:Y:S05]  /*1f9b0*/  @!P1 BRA `(.L_x_7308) ;  /* 0xfffffffc00f09947 */ /* 0x010fea000383ffff */
[----:B------:R-:W-:Y:S05]  /*1f9c0*/  BRA `(.L_x_7534) ;  /* 0xffffffa000a47947 */ /* 0x000fea000383ffff */
.L_x_7535:
        /* <DEDUP_REMOVED lines=11> */
.L_x_15845:


//--------------------- .text._ZN7cutlass13device_kernelIN5flash11enable_sm90INS1_16FlashAttnFwdSm90INS1_25CollectiveMainloopFwdSm90ILi2EN4cute5tupleIJNS5_1CILi1EEES8_S8_EEENS6_IJNS7_ILi128EEESA_SA_EEELi128ENS_10bfloat16_tEfNS_4arch4Sm90ELb0ELb1ELb0ELb0ELb1ELb0ELb0ELb1ELb1ELb1ELb0ELb0EEENS1_21CollectiveEpilogueFwdISB_S9_SC_SE_Li256ELb0ELb1ELb0ELb0EEENS1_30DynamicPersistentTileSchedulerILi256ELi128ELb0ELb1ELb1EEEEEEEEEvNT_6ParamsE --------------------------
	.section	.text._ZN7cutlass13device_kernelIN5flash11enable_sm90INS1_16FlashAttnFwdSm90INS1_25CollectiveMainloopFwdSm90ILi2EN4cute5tupleIJNS5_1CILi1EEES8_S8_EEENS6_IJNS7_ILi128EEESA_SA_EEELi128ENS_10bfloat16_tEfNS_4arch4Sm90ELb0ELb1ELb0ELb0ELb1ELb0ELb0ELb1ELb1ELb1ELb0ELb0EEENS1_21CollectiveEpilogueFwdISB_S9_SC_SE_Li256ELb0ELb1ELb0ELb0EEENS1_30DynamicPersistentTileSchedulerILi256ELi128ELb0ELb1ELb1EEEEEEEEEvNT_6ParamsE,"ax",@progbits
	.align	128
.text._ZN7cutlass13device_kernelIN5flash11enable_sm90INS1_16FlashAttnFwdSm90INS1_25CollectiveMainloopFwdSm90ILi2EN4cute5tupleIJNS5_1CILi1EEES8_S8_EEENS6_IJNS7_ILi128EEESA_SA_EEELi128ENS_10bfloat16_tEfNS_4arch4Sm90ELb0ELb1ELb0ELb0ELb1ELb0ELb0ELb1ELb1ELb1ELb0ELb0EEENS1_21CollectiveEpilogueFwdISB_S9_SC_SE_Li256ELb0ELb1ELb0ELb0EEENS1_30DynamicPersistentTileSchedulerILi256ELi128ELb0ELb1ELb1EEEEEEEEEvNT_6ParamsE:
        .type           _ZN7cutlass13device_kernelIN5flash11enable_sm90INS1_16FlashAttnFwdSm90INS1_25CollectiveMainloopFwdSm90ILi2EN4cute5tupleIJNS5_1CILi1EEES8_S8_EEENS6_IJNS7_ILi128EEESA_SA_EEELi128ENS_10bfloat16_tEfNS_4arch4Sm90ELb0ELb1ELb0ELb0ELb1ELb0ELb0ELb1ELb1ELb1ELb0ELb0EEENS1_21CollectiveEpilogueFwdISB_S9_SC_SE_Li256ELb0ELb1ELb0ELb0EEENS1_30DynamicPersistentTileSchedulerILi256ELi128ELb0ELb1ELb1EEEEEEEEEvNT_6ParamsE,@function
        .size           _ZN7cutlass13device_kernelIN5flash11enable_sm90INS1_16FlashAttnFwdSm90INS1_25CollectiveMainloopFwdSm90ILi2EN4cute5tupleIJNS5_1CILi1EEES8_S8_EEENS6_IJNS7_ILi128EEESA_SA_EEELi128ENS_10bfloat16_tEfNS_4arch4Sm90ELb0ELb1ELb0ELb0ELb1ELb0ELb0ELb1ELb1ELb1ELb0ELb0EEENS1_21CollectiveEpilogueFwdISB_S9_SC_SE_Li256ELb0ELb1ELb0ELb0EEENS1_30DynamicPersistentTileSchedulerILi256ELi128ELb0ELb1ELb1EEEEEEEEEvNT_6ParamsE,(.L_x_15846 - _ZN7cutlass13device_kernelIN5flash11enable_sm90INS1_16FlashAttnFwdSm90INS1_25CollectiveMainloopFwdSm90ILi2EN4cute5tupleIJNS5_1CILi1EEES8_S8_EEENS6_IJNS7_ILi128EEESA_SA_EEELi128ENS_10bfloat16_tEfNS_4arch4Sm90ELb0ELb1ELb0ELb0ELb1ELb0ELb0ELb1ELb1ELb1ELb0ELb0EEENS1_21CollectiveEpilogueFwdISB_S9_SC_SE_Li256ELb0ELb1ELb0ELb0EEENS1_30DynamicPersistentTileSchedulerILi256ELi128ELb0ELb1ELb1EEEEEEEEEvNT_6ParamsE)
        .other          _ZN7cutlass13device_kernelIN5flash11enable_sm90INS1_16FlashAttnFwdSm90INS1_25CollectiveMainloopFwdSm90ILi2EN4cute5tupleIJNS5_1CILi1EEES8_S8_EEENS6_IJNS7_ILi128EEESA_SA_EEELi128ENS_10bfloat16_tEfNS_4arch4Sm90ELb0ELb1ELb0ELb0ELb1ELb0ELb0ELb1ELb1ELb1ELb0ELb0EEENS1_21CollectiveEpilogueFwdISB_S9_SC_SE_Li256ELb0ELb1ELb0ELb0EEENS1_30DynamicPersistentTileSchedulerILi256ELi128ELb0ELb1ELb1EEEEEEEEEvNT_6ParamsE,@"STO_CUDA_ENTRY STV_DEFAULT"
_ZN7cutlass13device_kernelIN5flash11enable_sm90INS1_16FlashAttnFwdSm90INS1_25CollectiveMainloopFwdSm90ILi2EN4cute5tupleIJNS5_1CILi1EEES8_S8_EEENS6_IJNS7_ILi128EEESA_SA_EEELi128ENS_10bfloat16_tEfNS_4arch4Sm90ELb0ELb1ELb0ELb0ELb1ELb0ELb0ELb1ELb1ELb1ELb0ELb0EEENS1_21CollectiveEpilogueFwdISB_S9_SC_SE_Li256ELb0ELb1ELb0ELb0EEENS1_30DynamicPersistentTileSchedulerILi256ELi128ELb0ELb1ELb1EEEEEEEEEvNT_6ParamsE:
[----:B------:R-:W0:Y:S01]  /*0000*/  LDC R1, c[0x0][0x28] ;  /* 0x00000a00ff017b82 */ /* 0x000e220000000800 */
[----:B------:R-:W1:Y:S01]  /*0010*/  S2R R3, SR_TID.X ;  /* 0x0000000000037919 */ /* 0x000e620000002100 */
[----:B------:R-:W-:Y:S01]  /*0020*/  ELECT P0, URZ, PT ;  /* 0x00000000003f782f */ /* 0x000fe20003800000 */
[----:B------:R-:W-:Y:S01]  /*0030*/  UMOV UR4, 0x80 ;  /* 0x0000008000047882 */ /* 0x000fe20000000000 */
[----:B------:R-:W-:Y:S01]  /*0040*/  UMOV UR7, 0x100 ;  /* 0x0000010000077882 */ /* 0x000fe20000000000 */
[--C-:B-1----:R-:W-:Y:S02]  /*0050*/  SHF.R.U32.HI R0, RZ, 0x5, R3.reuse ;  /* 0x00000005ff007819 */ /* 0x102fe40000011603 */
[----:B------:R-:W-:-:S03]  /*0060*/  SHF.R.U32.HI R23, RZ, 0x7, R3 ;  /* 0x00000007ff177819 */ /* 0x000fc60000011603 */
[----:B------:R-:W1:Y:S04]  /*0070*/  SHFL.IDX PT, R2, R0, RZ, 0x1f ;  /* 0x00001fff00027589 */ /* 0x000e6800000e0000 */
[----:B------:R2:W3:Y:S01]  /*0080*/  SHFL.IDX PT, R3, R23, RZ, 0x1f ;  /* 0x00001fff17037589 */ /* 0x0004e200000e0000 */
[C---:B-1----:R-:W-:Y:S02]  /*0090*/  ISETP.NE.OR P0, PT, R2.reuse, RZ, !P0 ;  /* 0x000000ff0200720c */ /* 0x042fe40004705670 */
[----:B------:R-:W-:-:S11]  /*00a0*/  ISETP.NE.AND P1, PT, R2, RZ, PT ;  /* 0x000000ff0200720c */ /* 0x000fd60003f25270 */
        /* <DEDUP_REMOVED lines=12> */
[----:B------:R2:W1:Y:S06]  /*0170*/  @!UP0 SYNCS.EXCH.64 URZ, [UR8+0x28800], UR4 ;  /* 0x02880004083f85b2 */ /* 0x00046c0008000100 */
[----:B------:R2:W4:Y:S02]  /*0180*/  @!UP1 SYNCS.EXCH.64 URZ, [UR8+0x28820], UR6 ;  /* 0x02882006083f95b2 */ /* 0x0005240008000100 */
[----:B0-23--:R-:W-:Y:S05]  /*0190*/  @P1 BRA `(.L_x_7536) ;  /* 0x0000000000481947 */ /* 0x00dfea0003800000 */
        /* <DEDUP_REMOVED lines=13> */
[----:B0-----:R0:W2:Y:S08]  /*0270*/  SYNCS.EXCH.64 URZ, [UR8+0x28830], UR4 ;  /* 0x02883004083f75b2 */ /* 0x0010b00008000100 */
[----:B------:R0:W3:Y:S01]  /*0280*/  SYNCS.EXCH.64 URZ, [UR8+0x28840], UR6 ;  /* 0x02884006083f75b2 */ /* 0x0000e20008000100 */
[----:B------:R0:W0:Y:S01]  /*0290*/  SYNCS.EXCH.64 URZ, [UR8+0x28838], UR4 ;  /* 0x02883804083f75b2 */ /* 0x0000220008000100 */
[----:B------:R0:W0:Y:S01]  /*02a0*/  SYNCS.EXCH.64 URZ, [UR8+0x28848], UR6 ;  /* 0x02884806083f75b2 */ /* 0x0000220008000100 */
[----:B------:R-:W-:Y:S01]  /*02b0*/  NOP ;  /* 0x0000000000007918 */ /* 0x000fe20000000000 */
.L_x_7536:
        /* <DEDUP_REMOVED lines=22> */
.L_x_7537:
        /* <DEDUP_REMOVED lines=18> */
.L_x_7538:
        /* <DEDUP_REMOVED lines=22> */
.L_x_7539:
        /* <DEDUP_REMOVED lines=23> */
.L_x_7540:
        /* <DEDUP_REMOVED lines=8> */
.L_x_7542:
[----:B------:R-:W-:-:S08]  /*0890*/  NOP ;  /* 0x0000000000007918 */ /* 0x000fd00000000000 */
[----:B------:R-:W0:Y:S02]  /*08a0*/  USETMAXREG.TRY_ALLOC.CTAPOOL UP0, 0xe8 ;  /* 0x000000e8000079c8 */ /* 0x000e240008000600 */
[----:B0-----:R-:W-:-:S13]  /*08b0*/  PLOP3.LUT P0, PT, PT, PT, UP0, 0x80, 0x0 ;  /* 0x000000000000781c */ /* 0x001fda0003f0f008 */
[----:B------:R-:W-:Y:S05]  /*08c0*/  @!P0 BRA `(.L_x_7542) ;  /* 0xfffffffc00f08947 */ /* 0x000fea000383ffff */
[----:B------:R-:W0:Y:S01]  /*08d0*/  S2R R2, SR_TID.X ;  /* 0x0000000000027919 */ /* 0x000e220000002100 */
[----:B------:R-:W1:Y:S08]  /*08e0*/  S2UR UR4, SR_CTAID.X ;  /* 0x00000000000479c3 */ /* 0x000e700000002500 */
[----:B------:R-:W-:Y:S08]  /*08f0*/  BAR.ARV 0x4, 0x180 ;  /* 0x0106000000007b1d */ /* 0x000ff00000002000 */
[----:B------:R-:W-:Y:S06]  /*0900*/  BAR.ARV 0x8, 0x180 ;  /* 0x0206000000007b1d */ /* 0x000fec0000002000 */
[----:B0-----:R-:W-:-:S04]  /*0910*/  LOP3.LUT R0, R2, 0xffffff80, RZ, 0xc0, !PT ;  /* 0xffffff8002007812 */ /* 0x001fc800078ec0ff */
[----:B------:R-:W-:Y:S02]  /*0920*/  ISETP.NE.AND P0, PT, R0, 0x80, PT ;  /* 0x000000800000780c */ /* 0x000fe40003f05270 */
[----:B------:R-:W1:Y:S11]  /*0930*/  LDC R0, c[0x0][0xc38] ;  /* 0x00030e00ff007b82 */ /* 0x000e760000000800 */
[----:B------:R-:W-:Y:S06]  /*0940*/  @!P0 BAR.ARV 0x9, 0x100 ;  /* 0x0244000000008b1d */ /* 0x000fec0000002000 */
[----:B-1----:R-:W-:-:S13]  /*0950*/  ISETP.LE.AND P0, PT, R0, UR4, PT ;  /* 0x0000000400007c0c */ /* 0x002fda000bf03270 */
        /* <DEDUP_REMOVED lines=10> */
[----:B------:R-:W-:Y:S01]  /*0a00*/  SHF.R.S32.HI R186, RZ, 0x7, R3 ;  /* 0x00000007ffba7819 */ /* 0x000fe20000011403 */
[----:B------:R-:W-:Y:S02]  /*0a10*/  IMAD.SHL.U32 R6, R4, 0x20, RZ ;  /* 0x0000002004067824 */ /* 0x000fe400078e00ff */
[----:B------:R-:W-:Y:S01]  /*0a20*/  IMAD.IADD R185, R191, 0x1, -R2 ;  /* 0x00000001bfb97824 */ /* 0x000fe200078e0a02 */
[----:B------:R-:W-:-:S02]  /*0a30*/  LEA.HI R2, R0, R191, RZ, 0x4 ;  /* 0x000000bf00027211 */ /* 0x000fc400078f20ff */
[----:B------:R-:W-:Y:S02]  /*0a40*/  LOP3.LUT R7, R6, 0xfffffc00, RZ, 0xc0, !PT ;  /* 0xfffffc0006077812 */ /* 0x000fe400078ec0ff */
[----:B------:R-:W-:Y:S02]  /*0a50*/  LOP3.LUT R4, R2, 0x3fffff0, RZ, 0xc0, !PT ;  /* 0x03fffff002047812 */ /* 0x000fe400078ec0ff */
[----:B------:R-:W-:Y:S02]  /*0a60*/  SHF.R.S32.HI R8, RZ, 0x1f, R185 ;  /* 0x0000001fff087819 */ /* 0x000fe400000114b9 */
[----:B------:R-:W-:Y:S01]  /*0a70*/  SHF.R.S32.HI R5, RZ, 0x4, R2 ;  /* 0x00000004ff057819 */ /* 0x000fe20000011402 */
[----:B------:R-:W-:Y:S01]  /*0a80*/  IMAD.IADD R4, R191, 0x1, -R4 ;  /* 0x00000001bf047824 */ /* 0x000fe200078e0a04 */
[----:B------:R-:W-:Y:S02]  /*0a90*/  LEA.HI R9, R8, R185, RZ, 0x2 ;  /* 0x000000b908097211 */ /* 0x000fe400078f10ff */
[----:B------:R-:W-:Y:S01]  /*0aa0*/  LEA.HI R2, R2, R5, RZ, 0x1 ;  /* 0x0000000502027211 */ /* 0x000fe200078f08ff */
[----:B------:R-:W-:Y:S01]  /*0ab0*/  IMAD R7, R4, 0x40, R7 ;  /* 0x0000004004077824 */ /* 0x000fe200078e0207 */
[----:B------:R-:W-:-:S02]  /*0ac0*/  LEA.HI R4, R0, R191, RZ, 0x2 ;  /* 0x000000bf00047211 */ /* 0x000fc400078f10ff */
[--C-:B------:R-:W-:Y:S02]  /*0ad0*/  SHF.R.S32.HI R6, RZ, 0x2, R9.reuse ;  /* 0x00000002ff067819 */ /* 0x100fe40000011409 */
[----:B------:R-:W-:Y:S02]  /*0ae0*/  SHF.R.S32.HI R11, RZ, 0x1f, R9 ;  /* 0x0000001fff0b7819 */ /* 0x000fe40000011409 */
[----:B------:R-:W-:Y:S02]  /*0af0*/  LOP3.LUT R2, R2, 0x1ffffffe, RZ, 0xc0, !PT ;  /* 0x1ffffffe02027812 */ /* 0x000fe400078ec0ff */
[----:B------:R-:W-:Y:S02]  /*0b00*/  LOP3.LUT R4, R4, 0xfffffffc, RZ, 0xc0, !PT ;  /* 0xfffffffc04047812 */ /* 0x000fe400078ec0ff */
[----:B------:R-:W-:Y:S01]  /*0b10*/  LEA.HI R0, R0, R191, RZ, 0x3 ;  /* 0x000000bf00007211 */ /* 0x000fe200078f18ff */
[----:B------:R-:W-:Y:S01]  /*0b20*/  IMAD.IADD R2, R5, 0x1, -R2 ;  /* 0x0000000105027824 */ /* 0x000fe200078e0a02 */
[----:B------:R-:W-:Y:S01]  /*0b30*/  LEA.HI R11, R11, R6, RZ, 0x3 ;  /* 0x000000060b0b7211 */ /* 0x000fe200078f18ff */
[----:B------:R-:W-:Y:S01]  /*0b40*/  IMAD.IADD R4, R191, 0x1, -R4 ;  /* 0x00000001bf047824 */ /* 0x000fe200078e0a04 */
[----:B------:R-:W-:Y:S01]  /*0b50*/  LOP3.LUT R22, R0, 0xfffffff8, RZ, 0xc0, !PT ;  /* 0xfffffff800167812 */ /* 0x000fe200078ec0ff */
[----:B------:R-:W-:Y:S01]  /*0b60*/  IMAD R188, R2, 0x8, R7 ;  /* 0x0000000802bc7824 */ /* 0x000fe200078e0207 */
[----:B------:R-:W-:-:S02]  /*0b70*/  LOP3.LUT R11, R11, 0xfffffff8, RZ, 0xc0, !PT ;  /* 0xfffffff80b0b7812 */ /* 0x000fc400078ec0ff */
[----:B------:R-:W-:Y:S01]  /*0b80*/  LEA.HI R8, R8, R185, RZ, 0x5 ;  /* 0x000000b908087211 */ /* 0x000fe200078f28ff */
[----:B------:R-:W-:Y:S01]  /*0b90*/  IMAD.IADD R22, R191, 0x1, -R22 ;  /* 0x00000001bf167824 */ /* 0x000fe200078e0a16 */
[----:B------:R-:W-:Y:S01]  /*0ba0*/  LEA.HI R3, R3, R186, RZ, 0x1 ;  /* 0x000000ba03037211 */ /* 0x000fe200078f08ff */
[----:B------:R-:W-:Y:S01]  /*0bb0*/  IMAD.IADD R11, R6, 0x1, -R11 ;  /* 0x00000001060b7824 */ /* 0x000fe200078e0a0b */
[----:B------:R-:W-:Y:S01]  /*0bc0*/  LEA.HI R2, R4, R4, RZ, 0x1 ;  /* 0x0000000404027211 */ /* 0x000fe200078f08ff */
[----:B------:R-:W-:Y:S01]  /*0bd0*/  IMAD.SHL.U32 R18, R22, 0x8, RZ ;  /* 0x0000000816127824 */ /* 0x000fe200078e00ff */
[----:B------:R-:W-:Y:S02]  /*0be0*/  SHF.R.S32.HI R8, RZ, 0x5, R8 ;  /* 0x00000005ff087819 */ /* 0x000fe40000011408 */
[----:B------:R-:W-:Y:S01]  /*0bf0*/  LOP3.LUT R3, R3, 0x3fffffe, RZ, 0xc0, !PT ;  /* 0x03fffffe03037812 */ /* 0x000fe200078ec0ff */
[----:B------:R-:W-:Y:S01]  /*0c00*/  VIADD R19, R18, 0x40 ;  /* 0x0000004012137836 */ /* 0x000fe20000000000 */
[----:B------:R-:W-:Y:S01]  /*0c10*/  LOP3.LUT R5, R2, 0x1ffffffe, RZ, 0xc0, !PT ;  /* 0x1ffffffe02057812 */ /* 0x000fe200078ec0ff */
[----:B------:R-:W-:Y:S01]  /*0c20*/  IMAD R8, R8, 0x10, R11 ;  /* 0x0000001008087824 */ /* 0x000fe200078e020b */
[----:B------:R-:W-:Y:S01]  /*0c30*/  LOP3.LUT R16, R9, 0x7ffffffc, RZ, 0xc0, !PT ;  /* 0x7ffffffc09107812 */ /* 0x000fe200078ec0ff */
[----:B------:R-:W-:Y:S01]  /*0c40*/  IMAD.IADD R3, R186, 0x1, -R3 ;  /* 0x00000001ba037824 */ /* 0x000fe200078e0a03 */
[----:B------:R-:W-:Y:S01]  /*0c50*/  SHF.R.S32.HI R184, RZ, 0x3, R0 ;  /* 0x00000003ffb87819 */ /* 0x000fe20000011400 */
[----:B------:R-:W-:Y:S01]  /*0c60*/  IMAD.IADD R4, R4, 0x1, -R5 ;  /* 0x0000000104047824 */ /* 0x000fe200078e0a05 */
[----:B------:R-:W-:Y:S01]  /*0c70*/  SHF.R.S32.HI R190, RZ, 0x1f, R18 ;  /* 0x0000001fffbe7819 */ /* 0x000fe20000011412 */
[----:B------:R-:W-:Y:S01]  /*0c80*/  IMAD R187, R3, 0x40, R8 ;  /* 0x0000004003bb7824 */ /* 0x000fe200078e0208 */
[----:B------:R-:W-:Y:S01]  /*0c90*/  SHF.R.S32.HI R189, RZ, 0x1f, R19 ;  /* 0x0000001fffbd7819 */ /* 0x000fe20000011413 */
[----:B------:R-:W-:-:S02]  /*0ca0*/  IMAD.IADD R16, R185, 0x1, -R16 ;  /* 0x00000001b9107824 */ /* 0x000fc400078e0a10 */
[----:B------:R-:W-:-:S07]  /*0cb0*/  IMAD R17, R4, 0x8, R187 ;  /* 0x0000000804117824 */ /* 0x000fce00078e02bb */
.L_x_7647:
        /* <DEDUP_REMOVED lines=12> */
[----:B012345:R-:W-:Y:S05]  /*0d80*/  @!P0 BRA `(.L_x_7543) ;  /* 0x0000000000208947 */ /* 0x03ffea0003800000 */
        /* <DEDUP_REMOVED lines=8> */
.L_x_7543:
[----:B------:R-:W-:Y:S01]  /*0e10*/  ULDC UR7, c[0x0][0xc54] ;  /* 0x0003150000077ab9 */ /* 0x000fe20000000800 */
[----:B------:R-:W-:Y:S01]  /*0e20*/  UMOV UR6, UR9 ;  /* 0x0000000900067c82 */ /* 0x000fe20008000000 */
[----:B------:R-:W-:-:S11]  /*0e30*/  UISETP.NE.AND UP0, UPT, UR7, 0x1, UPT ;  /* 0x000000010700788c */ /* 0x000fd6000bf05270 */
[----:B------:R-:W-:Y:S02]  /*0e40*/  @UP0 ULDC.64 UR10, c[0x0][0xc58] ;  /* 0x00031600000a0ab9 */ /* 0x000fe40000000a00 */
[----:B------:R-:W-:-:S04]  /*0e50*/  UIMAD.WIDE.U32 UR4, UR9, UR10, URZ ;  /* 0x0000000a090472a5 */ /* 0x000fc8000f8e003f */
[----:B------:R-:W-:-:S04]  /*0e60*/  @UP0 USHF.R.U32.HI UR6, URZ, UR11, UR5 ;  /* 0x0000000b3f060299 */ /* 0x000fc80008011605 */
[----:B------:R-:W-:-:S12]  /*0e70*/  UIMAD UR4, UR6, UR7, URZ ;  /* 0x00000007060472a4 */ /* 0x000fd8000f8e023f */
.L_x_7544:
[----:B------:R-:W-:Y:S01]  /*0e80*/  ULOP3.LUT UR6, URZ, UR6, URZ, 0x33, !UPT ;  /* 0x000000063f067292 */ /* 0x000fe2000f8e333f */
[----:B------:R-:W-:Y:S01]  /*0e90*/  ULDC UR7, c[0x0][0x448] ;  /* 0x0001120000077ab9 */ /* 0x000fe20000000800 */
[----:B------:R-:W-:Y:S01]  /*0ea0*/  ULDC UR5, c[0x0][0xc3c] ;  /* 0x00030f0000057ab9 */ /* 0x000fe20000000800 */
[----:B------:R-:W-:Y:S02]  /*0eb0*/  UISETP.NE.AND UP3, UPT, UR7, 0x1, UPT ;  /* 0x000000010700788c */ /* 0x000fe4000bf65270 */
[----:B------:R-:W-:Y:S01]  /*0ec0*/  UIADD3 UR6, UR6, UR5, URZ ;  /* 0x0000000506067290 */ /* 0x000fe2000fffe03f */
[----:B------:R-:W-:Y:S01]  /*0ed0*/  ULDC.64 UR10, c[0x0][0x418] ;  /* 0x00010600000a7ab9 */ /* 0x000fe20000000a00 */
[----:B------:R-:W-:Y:S01]  /*0ee0*/  UIADD3 UR4, UR9, -UR4, URZ ;  /* 0x8000000409047290 */ /* 0x000fe2000fffe03f */
[----:B------:R-:W-:Y:S01]  /*0ef0*/  ULDC UR38, c[0x0][0xc48] ;  /* 0x0003120000267ab9 */ /* 0x000fe20000000800 */
[----:B------:R-:W-:Y:S02]  /*0f00*/  UISETP.NE.U32.AND UP0, UPT, UR10, URZ, UPT ;  /* 0x0000003f0a00728c */ /* 0x000fe4000bf05070 */
[----:B------:R-:W-:-:S02]  /*0f10*/  USHF.L.U32 UR37, UR6, 0x7, URZ ;  /* 0x0000000706257899 */ /* 0x000fc4000800063f */
[----:B------:R-:W-:Y:S01]  /*0f20*/  UISETP.NE.AND UP1, UPT, UR38, 0x1, UPT ;  /* 0x000000012600788c */ /* 0x000fe2000bf25270 */
[----:B------:R-:W-:Y:S01]  /*0f30*/  ULDC UR13, c[0x0][0xc54] ;  /* 0x00031500000d7ab9 */ /* 0x000fe20000000800 */
[----:B------:R-:W-:Y:S02]  /*0f40*/  UISETP.NE.AND.EX UP0, UPT, UR11, URZ, UPT, UP0 ;  /* 0x0000003f0b00728c */ /* 0x000fe4000bf05300 */
[----:B------:R-:W-:Y:S02]  /*0f50*/  UIADD3 UR10, UR37, 0x7f, URZ ;  /* 0x0000007f250a7890 */ /* 0x000fe4000fffe03f */
[----:B------:R-:W-:Y:S01]  /*0f60*/  UIMAD UR13, UR8, UR13, UR4 ;  /* 0x0000000d080d72a4 */ /* 0x000fe2000f8e0204 */
[----:B------:R-:W-:Y:S01]  /*0f70*/  ULDC UR43, c[0x0][0x424] ;  /* 0x00010900002b7ab9 */ /* 0x000fe20000000800 */
[----:B------:R-:W-:Y:S01]  /*0f80*/  ULDC UR54, c[0x0][0x288] ;  /* 0x0000a20000367ab9 */ /* 0x000fe20000000800 */
[----:B------:R-:W-:Y:S01]  /*0f90*/  ULDC.64 UR4, c[0x0][0x9e0] ;  /* 0x0002780000047ab9 */ /* 0x000fe20000000a00 */
[----:B------:R-:W-:Y:S01]  /*0fa0*/  @UP3 ULDC UR8, c[0x0][0x44c] ;  /* 0x0001130000083ab9 */ /* 0x000fe20000000800 */
[----:B------:R-:W-:-:S02]  /*0fb0*/  UIADD3 UR11, -UR54, 0x1, URZ ;  /* 0x00000001360b7890 */ /* 0x000fc4000fffe13f */
[----:B------:R-:W-:Y:S02]  /*0fc0*/  UISETP.GE.AND UP2, UPT, UR5, 0x1, UPT ;  /* 0x000000010500788c */ /* 0x000fe4000bf46270 */
[----:B------:R-:W-:Y:S02]  /*0fd0*/  USEL UR43, UR43, 0x1, UP0 ;  /* 0x000000012b2b7887 */ /* 0x000fe40008000000 */
[----:B------:R-:W-:Y:S01]  /*0fe0*/  UIMAD.WIDE.U32 UR8, UR10, UR8, URZ ;  /* 0x000000080a0872a5 */ /* 0x000fe2000f8e003f */
[----:B------:R-:W-:Y:S01]  /*0ff0*/  ULDC UR12, c[0x0][0x2f0] ;  /* 0x0000bc00000c7ab9 */ /* 0x000fe20000000800 */
[----:B------:R-:W-:Y:S01]  /*1000*/  @UP3 ULDC UR15, c[0x0][0x450] ;  /* 0x00011400000f3ab9 */ /* 0x000fe20000000800 */
[----:B------:R-:W-:Y:S01]  /*1010*/  @UP1 ULDC UR6, c[0x0][0xc4c] ;  /* 0x0003130000061ab9 */ /* 0x000fe20000000800 */
[----:B------:R-:W-:Y:S01]  /*1020*/  UIMAD UR11, UR43, UR12, UR11 ;  /* 0x0000000c2b0b72a4 */ /* 0x000fe2000f8e020b */
[----:B------:R-:W-:Y:S01]  /*1030*/  PLOP3.LUT P0, PT, PT, PT, UP2, 0x40, 0x0 ;  /* 0x000000000000781c */ /* 0x000fe20003f0e828 */
[----:B------:R-:W-:-:S02]  /*1040*/  @UP3 USHF.R.U32.HI UR10, URZ, UR15, UR9 ;  /* 0x0000000f3f0a3299 */ /* 0x000fc40008011609 */
[----:B------:R-:W-:Y:S01]  /*1050*/  UIMAD.WIDE.U32 UR6, UR13, UR6, URZ ;  /* 0x000000060d0672a5 */ /* 0x000fe2000f8e003f */
[----:B------:R-:W-:Y:S01]  /*1060*/  @UP1 ULDC UR14, c[0x0][0xc50] ;  /* 0x00031400000e1ab9 */ /* 0x000fe20000000800 */
[----:B------:R-:W-:Y:S01]  /*1070*/  UIADD3 UR10, UR11, UR10, URZ ;  /* 0x0000000a0b0a7290 */ /* 0x000fe2000fffe03f */
[----:B------:R-:W-:Y:S01]  /*1080*/  UMOV UR44, UR13 ;  /* 0x0000000d002c7c82 */ /* 0x000fe20008000000 */
[----:B------:R-:W-:Y:S02]  /*1090*/  @UP1 USHF.R.U32.HI UR44, URZ, UR14, UR7 ;  /* 0x0000000e3f2c1299 */ /* 0x000fe40008011607 */
[----:B------:R-:W-:Y:S02]  /*10a0*/  UIADD3 UR4, UR10, UR4, URZ ;  /* 0x000000040a047290 */ /* 0x000fe4000fffe03f */
[----:B------:R-:W-:Y:S02]  /*10b0*/  UIADD3 UR6, -UR44, URZ, URZ ;  /* 0x0000003f2c067290 */ /* 0x000fe4000fffe13f */
[----:B------:R-:W-:-:S02]  /*10c0*/  UP2UR UR50, UPR, URZ, 0x8 ;  /* 0x000000083f327883 */ /* 0x000fc40008000000 */
[----:B------:R-:W-:Y:S01]  /*10d0*/  UP2UR UR49, UPR, URZ, 0x4 ;  /* 0x000000043f317883 */ /* 0x000fe20008000000 */
[----:B------:R-:W-:Y:S01]  /*10e0*/  IMAD.U32 R0, RZ, RZ, UR4 ;  /* 0x00000004ff007e24 */ /* 0x000fe2000f8e00ff */
[----:B------:R-:W-:Y:S01]  /*10f0*/  UIMAD UR38, UR38, UR6, UR13 ;  /* 0x00000006262672a4 */ /* 0x000fe2000f8e020d */
[----:B------:R-:W-:Y:S11]  /*1100*/  @P0 BRA `(.L_x_7545) ;  /* 0x0000000000400947 */ /* 0x000ff60003800000 */
        /* <DEDUP_REMOVED lines=10> */
.L_x_7546:
[----:B------:R-:W-:-:S11]  /*11b0*/  UISETP.NE.AND UP0, UPT, UR5, 0x1, UPT ;  /* 0x000000010500788c */ /* 0x000fd6000bf05270 */
[----:B------:R-:W-:Y:S02]  /*11c0*/  @UP0 ULDC.64 UR8, c[0x0][0x9e8] ;  /* 0x00027a0000080ab9 */ /* 0x000fe40000000a00 */
[----:B------:R-:W-:-:S04]  /*11d0*/  UIMAD.WIDE.U32 UR6, UR4, UR8, URZ ;  /* 0x00000008040672a5 */ /* 0x000fc8000f8e003f */
[----:B------:R-:W-:-:S12]  /*11e0*/  @UP0 USHF.R.U32.HI UR4, URZ, UR9, UR7 ;  /* 0x000000093f040299 */ /* 0x000fd80008011607 */
.L_x_7547:
[----:B------:R-:W-:-:S06]  /*11f0*/  UIMAD UR4, UR4, UR5, UR5 ;  /* 0x00000005040472a4 */ /* 0x000fcc000f8e0205 */
[----:B------:R-:W-:-:S07]  /*1200*/  VIMNMX R0, R0, UR4, PT ;  /* 0x0000000400007c48 */ /* 0x000fce000bfe0100 */
.L_x_7545:
        /* <DEDUP_REMOVED lines=32> */
.L_x_7549:
[----:B------:R-:W-:-:S11]  /*1410*/  UISETP.NE.AND UP0, UPT, UR5, 0x1, UPT ;  /* 0x000000010500788c */ /* 0x000fd6000bf05270 */
[----:B------:R-:W-:Y:S02]  /*1420*/  @UP0 ULDC.64 UR10, c[0x0][0x9e8] ;  /* 0x00027a00000a0ab9 */ /* 0x000fe40000000a00 */
[----:B------:R-:W-:-:S04]  /*1430*/  UIMAD.WIDE.U32 UR6, UR4, UR10, URZ ;  /* 0x0000000a040672a5 */ /* 0x000fc8000f8e003f */
[----:B------:R-:W-:-:S12]  /*1440*/  @UP0 USHF.R.U32.HI UR4, URZ, UR11, UR7 ;  /* 0x0000000b3f040299 */ /* 0x000fd80008011607 */
.L_x_7550:
[----:B------:R-:W-:-:S04]  /*1450*/  UIMAD UR4, UR4, UR5, URZ ;  /* 0x00000005040472a4 */ /* 0x000fc8000f8e023f */
[----:B------:R-:W-:-:S04]  /*1460*/  UISETP.LT.AND UP0, UPT, UR9, UR4, UPT ;  /* 0x000000040900728c */ /* 0x000fc8000bf01270 */
[----:B------:R-:W-:-:S12]  /*1470*/  USEL UR9, UR9, UR4, !UP0 ;  /* 0x0000000409097287 */ /* 0x000fd8000c000000 */
.L_x_7548:
[----:B------:R-:W-:Y:S01]  /*1480*/  USHF.R.S32.HI UR4, URZ, 0x1f, UR9 ;  /* 0x0000001f3f047899 */ /* 0x000fe20008011409 */
[----:B------:R-:W-:Y:S02]  /*1490*/  PLOP3.LUT P0, PT, PT, PT, PT, 0x80, 0x0 ;  /* 0x000000000000781c */ /* 0x000fe40003f0f070 */
[----:B------:R-:W-:Y:S02]  /*14a0*/  CS2R R36, SRZ ;  /* 0x0000000000247805 */ /* 0x000fe4000001ff00 */
[----:B------:R-:W-:Y:S01]  /*14b0*/  CS2R R150, SRZ ;  /* 0x0000000000967805 */ /* 0x000fe2000001ff00 */
        /* <DEDUP_REMOVED lines=18> */
[----:B------:R-:W-:Y:S02]  /*15e0*/  ISETP.GT.AND P1, PT, R88, UR39, PT ;  /* 0x0000002758007c0c */ /* 0x000fe4000bf24270 */
        /* <DEDUP_REMOVED lines=50> */
.L_x_7552:
[----:B------:R-:W-:Y:S01]  /*1910*/  ULEA.HI UR4, UR47, UR47, URZ, 0x1 ;  /* 0x0000002f2f047291 */ /* 0x000fe2000f8f083f */
[----:B------:R-:W-:-:S03]  /*1920*/  IMAD.U32 R2, RZ, RZ, UR48 ;  /* 0x00000030ff027e24 */ /* 0x000fc6000f8e00ff */
[----:B------:R-:W-:Y:S02]  /*1930*/  ULOP3.LUT UR4, UR4, 0xfffffffe, URZ, 0xc0, !UPT ;  /* 0xfffffffe04047892 */ /* 0x000fe4000f8ec03f */
[----:B------:R-:W-:Y:S02]  /*1940*/  ISETP.NE.AND P0, PT, R2, 0x3, PT ;  /* 0x000000030200780c */ /* 0x000fe40003f05270 */
[----:B------:R-:W-:-:S06]  /*1950*/  UIADD3 UR4, UR47, -UR4, URZ ;  /* 0x800000042f047290 */ /* 0x000fcc000fffe03f */
[----:B------:R-:W-:-:S05]  /*1960*/  IMAD.U32 R0, RZ, RZ, UR4 ;  /* 0x00000004ff007e24 */ /* 0x000fca000f8e00ff */
[----:B------:R-:W-:-:S04]  /*1970*/  SHF.L.U32 R0, R0, 0x1f, RZ ;  /* 0x0000001f00007819 */ /* 0x000fc800000006ff */
[----:B------:R-:W0:Y:S02]  /*1980*/  SYNCS.PHASECHK.TRANS64.TRYWAIT P1, [UR41+0x28800], R0 ;  /* 0x02880000ff0075a7 */ /* 0x000e240008020169 */
[----:B0-----:R-:W-:Y:S05]  /*1990*/  @!P1 BRA `(.L_x_7553) ;  /* 0x0000012400509947 */ /* 0x001fea0003800000 */
.L_x_7717:
[----:B------:R-:W-:Y:S05]  /*19a0*/  @!P0 BRA `(.L_x_7554) ;  /* 0x0000000000048947 */ /* 0x000fea0003800000 */
[----:B------:R-:W-:Y:S01]  /*19b0*/  BPT.TRAP 0x1 ;  /* 0x000000040000795c */ /* 0x000fe20000300000 */
.L_x_7554:
[----:B0-----:R-:W-:Y:S02]  /*19c0*/  IMAD.U32 R3, RZ, RZ, UR45 ;  /* 0x0000002dff037e24 */ /* 0x001fe4000f8e00ff */
[----:B------:R-:W-:-:S03]  /*19d0*/  IMAD.U32 R0, RZ, RZ, UR46 ;  /* 0x0000002eff007e24 */ /* 0x000fc6000f8e00ff */
[----:B------:R-:W-:Y:S02]  /*19e0*/  LEA R3, R3, UR41, 0x3 ;  /* 0x0000002903037c11 */ /* 0x000fe4000f8e18ff */
[----:B------:R-:W-:-:S04]  /*19f0*/  SHF.L.U32 R0, R0, 0x1f, RZ ;  /* 0x0000001f00007819 */ /* 0x000fc800000006ff */
[----:B------:R0:W1:Y:S01]  /*1a00*/  SYNCS.PHASECHK.TRANS64.TRYWAIT P1, [R3+URZ+0x28830], R0 ;  /* 0x02883000030075a7 */ /* 0x000062000802017f */
[----:B------:R-:W-:Y:S05]  /*1a10*/  @!P0 BRA `(.L_x_7555) ;  /* 0x0000000000048947 */ /* 0x000fea0003800000 */
[----:B------:R-:W-:Y:S01]  /*1a20*/  BPT.TRAP 0x1 ;  /* 0x000000040000795c */ /* 0x000fe20000300000 */
.L_x_7555:
[----:B-1----:R-:W-:Y:S05]  /*1a30*/  @P1 BRA `(.L_x_7556) ;  /* 0x0000000000081947 */ /* 0x002fea0003800000 */
[----:B------:R-:W1:Y:S02]  /*1a40*/  SYNCS.PHASECHK.TRANS64.TRYWAIT P1, [R3+URZ+0x28830], R0 ;  /* 0x02883000030075a7 */ /* 0x000e64000802017f */
[----:B-1----:R-:W-:Y:S05]  /*1a50*/  @!P1 BRA `(.L_x_7557) ;  /* 0x0000012400389947 */ /* 0x002fea0003800000 */
.L_x_7556:
        /* <DEDUP_REMOVED lines=63> */
.L_x_7558:
[----:B------:R-:W-:Y:S01]  /*1e50*/  UISETP.NE.AND UP1, UPT, UR50, URZ, UPT ;  /* 0x0000003f3200728c */ /* 0x000fe2000bf25270 */
[----:B01----:R-:W-:Y:S01]  /*1e60*/  VIADD R0, R17, UR37 ;  /* 0x0000002511007c36 */ /* 0x003fe20008000000 */
[----:B------:R-:W-:Y:S01]  /*1e70*/  R2UR UR6, R3 ;  /* 0x00000000030672ca */ /* 0x000fe200000e0000 */
[----:B------:R-:W0:Y:S01]  /*1e80*/  LDC R5, c[0x0][0x2f0] ;  /* 0x0000bc00ff057b82 */ /* 0x000e220000000800 */
[----:B------:R-:W-:Y:S01]  /*1e90*/  IMAD.MOV.U32 R3, RZ, RZ, -0x80 ;  /* 0xffffff80ff037424 */ /* 0x000fe200078e00ff */
[----:B------:R-:W-:Y:S01]  /*1ea0*/  UISETP.NE.AND UP0, UPT, UR49, URZ, UPT ;  /* 0x0000003f3100728c */ /* 0x000fe2000bf05270 */
[----:B------:R-:W-:Y:S01]  /*1eb0*/  PLOP3.LUT P1, PT, PT, PT, UP1, 0x80, 0x0 ;  /* 0x000000000000781c */ /* 0x000fe20003f2f018 */
[----:B------:R-:W-:Y:S01]  /*1ec0*/  ULDC UR55, c[0x0][0x9dc] ;  /* 0x0002770000377ab9 */ /* 0x000fe20000000800 */
[----:B------:R-:W-:Y:S01]  /*1ed0*/  PLOP3.LUT P2, PT, PT, PT, UP1, 0x80, 0x0 ;  /* 0x000000000000781c */ /* 0x000fe20003f4f018 */
[----:B------:R-:W-:Y:S01]  /*1ee0*/  IMAD R12, R88, R3, 0x80 ;  /* 0x00000080580c7424 */ /* 0x000fe200078e0203 */
[----:B------:R-:W-:Y:S01]  /*1ef0*/  ULDC UR14, c[0x0][0x9e0] ;  /* 0x00027800000e7ab9 */ /* 0x000fe20000000800 */
[----:B------:R-:W-:Y:S01]  /*1f00*/  @UP1 ULDC UR7, c[0x0][0x44c] ;  /* 0x0001130000071ab9 */ /* 0x000fe20000000800 */
[----:B------:R-:W1:Y:S01]  /*1f10*/  LDC R6, c[0x0][0x288] ;  /* 0x0000a200ff067b82 */ /* 0x000e620000000800 */
[----:B------:R-:W-:Y:S01]  /*1f20*/  VIADD R3, R12, 0x1 ;  /* 0x000000010c037836 */ /* 0x000fe20000000000 */
[----:B------:R-:W-:Y:S01]  /*1f30*/  LEA R10, R88, 0xffffff80, 0x7 ;  /* 0xffffff80580a7811 */ /* 0x000fe200078e38ff */
[----:B------:R-:W-:-:S04]  /*1f40*/  UIADD3 UR6, UR6, 0x28840, URZ ;  /* 0x0002884006067890 */ /* 0x000fc8000fffe03f */
[----:B------:R-:W-:Y:S01]  /*1f50*/  @P1 IMAD.HI.U32 R2, R0, UR7, RZ ;  /* 0x0000000700021c27 */ /* 0x000fe2000f8e00ff */
[----:B------:R-:W-:Y:S01]  /*1f60*/  @UP1 ULDC UR7, c[0x0][0x450] ;  /* 0x0001140000071ab9 */ /* 0x000fe20000000800 */
[----:B------:R-:W-:Y:S01]  /*1f70*/  UPRMT UR6, UR40, 0x654, UR6 ;  /* 0x0000065428067896 */ /* 0x000fe20008000006 */
[----:B------:R-:W-:Y:S02]  /*1f80*/  PLOP3.LUT P1, PT, PT, PT, UP0, 0x40, 0x0 ;  /* 0x000000000000781c */ /* 0x000fe40003f2e808 */
[----:B------:R-:W-:Y:S01]  /*1f90*/  @P2 SHF.R.U32.HI R0, RZ, UR7, R2 ;  /* 0x00000007ff002c19 */ /* 0x000fe20008011602 */
[C---:B------:R-:W-:Y:S02]  /*1fa0*/  IMAD R2, R16.reuse, -0x2, R3 ;  /* 0xfffffffe10027824 */ /* 0x040fe400078e0203 */
[C---:B0-----:R-:W-:Y:S02]  /*1fb0*/  IMAD R3, R5.reuse, UR43, R12 ;  /* 0x0000002b05037c24 */ /* 0x041fe4000f8e020c */
[----:B------:R-:W0:Y:S01]  /*1fc0*/  SHFL.IDX PT, R8, R0, RZ, 0x1c1f ;  /* 0x001c1fff00087589 */ /* 0x000e2200000e0000 */
[----:B------:R-:W-:Y:S01]  /*1fd0*/  IMAD R7, R5, UR43, R2 ;  /* 0x0000002b05077c24 */ /* 0x000fe2000f8e0202 */
[----:B------:R-:W-:Y:S01]  /*1fe0*/  SYNCS.ARRIVE.TRANS64.RED.A1T0 RZ, [UR6], RZ ;  /* 0x000000ffffff79a7 */ /* 0x000fe20008100406 */
[----:B------:R-:W-:Y:S01]  /*1ff0*/  ULOP3.LUT UR6, URZ, UR55, URZ, 0x33, !UPT ;  /* 0x000000373f067292 */ /* 0x000fe2000f8e333f */
[----:B------:R-:W-:-:S02]  /*2000*/  IMAD R14, R16, -0x2, R3 ;  /* 0xfffffffe100e7824 */ /* 0x000fc400078e0203 */
[----:B-1----:R-:W-:-:S04]  /*2010*/  IMAD.IADD R7, R7, 0x1, -R6 ;  /* 0x0000000107077824 */ /* 0x002fc800078e0a06 */
[C---:B------:R-:W-:Y:S02]  /*2020*/  VIADD R89, R7.reuse, UR14 ;  /* 0x0000000e07597c36 */ /* 0x040fe40008000000 */
[----:B------:R-:W-:-:S03]  /*2030*/  VIADD R20, R7, UR6 ;  /* 0x0000000607147c36 */ /* 0x000fc60008000000 */
[----:B0-----:R-:W-:Y:S01]  /*2040*/  VIADDMNMX R2, R8, R89, R14, PT ;  /* 0x0000005908027246 */ /* 0x001fe2000380010e */
        /* <DEDUP_REMOVED lines=16> */
.L_x_7561:
[----:B------:R-:W-:Y:S02]  /*2150*/  ULDC UR6, c[0x0][0x9e4] ;  /* 0x0002790000067ab9 */ /* 0x000fe40000000800 */
[----:B------:R-:W-:-:S05]  /*2160*/  IMAD.U32 R7, RZ, RZ, UR6 ;  /* 0x00000006ff077e24 */ /* 0x000fca000f8e00ff */
[----:B------:R-:W-:-:S13]  /*2170*/  ISETP.NE.AND P1, PT, R7, 0x1, PT ;  /* 0x000000010700780c */ /* 0x000fda0003f25270 */
[----:B------:R-:W0:Y:S02]  /*2180*/  @P1 LDC.64 R8, c[0x0][0x9e8] ;  /* 0x00027a00ff081b82 */ /* 0x000e240000000a00 */
[----:B0-----:R-:W-:-:S05]  /*2190*/  @P1 IMAD.HI.U32 R8, R3, R8, RZ ;  /* 0x0000000803081227 */ /* 0x001fca00078e00ff */
[----:B------:R-:W-:-:S07]  /*21a0*/  @P1 SHF.R.U32.HI R3, RZ, R9, R8 ;  /* 0x00000009ff031219 */ /* 0x000fce0000011608 */
.L_x_7562:
[----:B------:R-:W-:Y:S05]  /*21b0*/  BSYNC B0 ;  /* 0x0000000000007941 */ /* 0x000fea0003800000 */
.L_x_7560:
[----:B------:R-:W-:-:S04]  /*21c0*/  IMAD R3, R3, R7, -R10 ;  /* 0x0000000703037224 */ /* 0x000fc800078e0a0a */
[----:B------:R-:W-:-:S05]  /*21d0*/  IMAD R3, R16, -0x2, R3 ;  /* 0xfffffffe10037824 */ /* 0x000fca00078e0203 */
[----:B------:R-:W-:Y:S02]  /*21e0*/  VIADDMNMX R2, R3, R7, R2, PT ;  /* 0x0000000703027246 */ /* 0x000fe40003800102 */
[----:B------:R-:W-:-:S07]  /*21f0*/  VIMNMX R4, R4, R3, !PT ;  /* 0x0000000304047248 */ /* 0x000fce0007fe0100 */
.L_x_7559:
        /* <DEDUP_REMOVED lines=14> */
[----:B------:R-:W-:Y:S01]  /*22e0*/  ISETP.LT.OR P3, PT, R2, 0x11, P3 ;  /* 0x000000110200780c */ /* 0x000fe20001f61670 */
[----:B0-----:R-:W-:Y:S01]  /*22f0*/  IMAD.IADD R8, R20, 0x1, R0 ;  /* 0x0000000114087824 */ /* 0x001fe200078e0200 */
        /* <DEDUP_REMOVED lines=117> */
[----:B------:R-:W-:Y:S02]  /*2a50*/  P2R R92, PR, RZ, 0x20 ;  /* 0x00000020ff5c7803 */ /* 0x000fe40000000000 */
[----:B------:R-:W-:-:S02]  /*2a60*/  FSEL R77, R77, -INF , !P3 ;  /* 0xff8000004d4d7808 */ /* 0x000fc40005800000 */
        /* <DEDUP_REMOVED lines=20> */
[----:B------:R-:W-:Y:S02]  /*2bb0*/  ISETP.GT.AND P6, PT, R4, 0x79, !P6 ;  /* 0x000000790400780c */ /* 0x000fe400077c4270 */
[----:B------:R-:W-:Y:S02]  /*2bc0*/  VIADDMNMX R4, R0, R89, R14, PT ;  /* 0x0000005900047246 */ /* 0x000fe4000380010e */
[----:B------:R-:W-:-:S04]  /*2bd0*/  ISETP.LT.OR P6, PT, R2, 0x7a, P6 ;  /* 0x0000007a0200780c */ /* 0x000fc800037c1670 */
        /* <DEDUP_REMOVED lines=17> */
.L_x_7565:
[----:B------:R-:W-:Y:S02]  /*2cf0*/  ULDC UR6, c[0x0][0x9e4] ;  /* 0x0002790000067ab9 */ /* 0x000fe40000000800 */
[----:B------:R-:W-:-:S05]  /*2d00*/  IMAD.U32 R2, RZ, RZ, UR6 ;  /* 0x00000006ff027e24 */ /* 0x000fca000f8e00ff */
[----:B------:R-:W-:-:S13]  /*2d10*/  ISETP.NE.AND P6, PT, R2, 0x1, PT ;  /* 0x000000010200780c */ /* 0x000fda0003fc5270 */
[----:B------:R-:W0:Y:S02]  /*2d20*/  @P6 LDC.64 R32, c[0x0][0x9e8] ;  /* 0x00027a00ff206b82 */ /* 0x000e240000000a00 */
[----:B0-----:R-:W-:-:S05]  /*2d30*/  @P6 IMAD.HI.U32 R0, R29, R32, RZ ;  /* 0x000000201d006227 */ /* 0x001fca00078e00ff */
[----:B------:R-:W-:-:S07]  /*2d40*/  @P6 SHF.R.U32.HI R29, RZ, R33, R0 ;  /* 0x00000021ff1d6219 */ /* 0x000fce0000011600 */
.L_x_7566:
[----:B------:R-:W-:Y:S05]  /*2d50*/  BSYNC B0 ;  /* 0x0000000000007941 */ /* 0x000fea0003800000 */
.L_x_7564:
[----:B------:R-:W-:-:S04]  /*2d60*/  IMAD R29, R29, R2, -R10 ;  /* 0x000000021d1d7224 */ /* 0x000fc800078e0a0a */
[----:B------:R-:W-:-:S05]  /*2d70*/  IMAD R29, R16, -0x2, R29 ;  /* 0xfffffffe101d7824 */ /* 0x000fca00078e021d */
[----:B------:R-:W-:Y:S02]  /*2d80*/  VIADDMNMX R4, R29, R2, R4, PT ;  /* 0x000000021d047246 */ /* 0x000fe40003800104 */
[----:B------:R-:W-:-:S07]  /*2d90*/  VIMNMX R8, R8, R29, !PT ;  /* 0x0000001d08087248 */ /* 0x000fce0007fe0100 */
.L_x_7563:
[----:B------:R-:W-:Y:S01]  /*2da0*/  ISETP.GT.AND P1, PT, R8, 0x1, !P1 ;  /* 0x000000010800780c */ /* 0x000fe20004f24270 */
[----:B------:R-:W-:Y:S01]  /*2db0*/  ULDC UR6, c[0x0][0x988] ;  /* 0x0002620000067ab9 */ /* 0x000fe20000000800 */
[----:B------:R-:W-:Y:S01]  /*2dc0*/  ISETP.NE.AND P6, PT, R90, RZ, PT ;  /* 0x000000ff5a00720c */ /* 0x000fe20003fc5270 */
[----:B------:R-:W-:Y:S01]  /*2dd0*/  UISETP.NE.AND UP1, UPT, UR50, URZ, UPT ;  /* 0x0000003f3200728c */ /* 0x000fe2000bf25270 */
[----:B------:R-:W-:Y:S01]  /*2de0*/  ISETP.LT.OR P1, PT, R4, 0x2, P1 ;  /* 0x000000020400780c */ /* 0x000fe20000f21670 */
[----:B------:R-:W-:Y:S01]  /*2df0*/  UISETP.NE.AND UP0, UPT, UR49, URZ, UPT ;  /* 0x0000003f3100728c */ /* 0x000fe2000bf05270 */
[C---:B------:R-:W-:Y:S01]  /*2e00*/  ISETP.GT.AND P2, PT, R8.reuse, 0x8, !P2 ;  /* 0x000000080800780c */ /* 0x040fe20005744270 */
[----:B------:R-:W-:Y:S01]  /*2e10*/  UMOV UR10, UR37 ;  /* 0x00000025000a7c82 */ /* 0x000fe20008000000 */
[----:B------:R-:W-:Y:S02]  /*2e20*/  FSEL R27, R27, -INF , !P1 ;  /* 0xff8000001b1b7808 */ /* 0x000fe40004800000 */
[----:B------:R-:W-:-:S02]  /*2e30*/  ISETP.GT.AND P1, PT, R8, 0x9, !P6 ;  /* 0x000000090800780c */ /* 0x000fc40007724270 */
[C---:B------:R-:W-:Y:S02]  /*2e40*/  ISETP.LT.OR P2, PT, R4.reuse, 0x9, P2 ;  /* 0x000000090400780c */ /* 0x040fe40001741670 */
[----:B------:R-:W-:Y:S01]  /*2e50*/  ISETP.LT.OR P1, PT, R4, 0xa, P1 ;  /* 0x0000000a0400780c */ /* 0x000fe20000f21670 */
[----:B------:R-:W-:Y:S01]  /*2e60*/  @UP1 ULDC UR11, c[0x0][0x450] ;  /* 0x00011400000b1ab9 */ /* 0x000fe20000000800 */
[----:B------:R-:W-:Y:S02]  /*2e70*/  FSEL R29, R30, -INF , !P2 ;  /* 0xff8000001e1d7808 */ /* 0x000fe40005000000 */
[----:B------:R-:W-:Y:S02]  /*2e80*/  FSEL R31, R31, -INF , !P1 ;  /* 0xff8000001f1f7808 */ /* 0x000fe40004800000 */
[----:B------:R-:W-:Y:S02]  /*2e90*/  ISETP.NE.AND P1, PT, R91, RZ, PT ;  /* 0x000000ff5b00720c */ /* 0x000fe40003f25270 */
[----:B------:R-:W-:-:S02]  /*2ea0*/  ISETP.NE.AND P2, PT, R37, RZ, PT ;  /* 0x000000ff2500720c */ /* 0x000fc40003f45270 */
[----:B------:R-:W-:Y:S02]  /*2eb0*/  ISETP.GT.AND P1, PT, R8, 0x10, !P1 ;  /* 0x000000100800780c */ /* 0x000fe40004f24270 */
[----:B------:R-:W-:Y:S02]  /*2ec0*/  ISETP.NE.AND P6, PT, R41, RZ, PT ;  /* 0x000000ff2900720c */ /* 0x000fe40003fc5270 */
        /* <DEDUP_REMOVED lines=59> */
[----:B------:R-:W-:Y:S02]  /*3280*/  ISETP.GT.AND P1, PT, R8, 0x31, !P2 ;  /* 0x000000310800780c */ /* 0x000fe40005724270 */
[----:B------:R-:W-:Y:S02]  /*3290*/  ISETP.NE.AND P2, PT, R53, RZ, PT ;  /* 0x000000ff3500720c */ /* 0x000fe40003f45270 */
        /* <DEDUP_REMOVED lines=13> */
[----:B------:R-:W-:Y:S01]  /*3370*/  FMNMX.FTZ R10, R85, R0, !PT ;  /* 0x00000000550a7209 */ /* 0x000fe20007810000 */
[----:B------:R-:W-:Y:S01]  /*3380*/  IMAD.U32 R0, RZ, RZ, UR6 ;  /* 0x00000006ff007e24 */ /* 0x000fe2000f8e00ff */
[----:B------:R-:W-:Y:S01]  /*3390*/  FSEL R55, R55, -INF , !P1 ;  /* 0xff80000037377808 */ /* 0x000fe20004800000 */
[----:B------:R-:W-:Y:S01]  /*33a0*/  @UP1 ULDC UR6, c[0x0][0x44c] ;  /* 0x0001130000061ab9 */ /* 0x000fe20000000800 */
[----:B------:R-:W-:Y:S01]  /*33b0*/  ISETP.NE.AND P1, PT, R52, RZ, PT ;  /* 0x000000ff3400720c */ /* 0x000fe20003f25270 */
[----:B------:R-:W-:Y:S01]  /*33c0*/  UIMAD.WIDE.U32 UR6, UR37, UR6, URZ ;  /* 0x00000006250672a5 */ /* 0x000fe2000f8e003f */
[----:B------:R-:W-:-:S02]  /*33d0*/  ISETP.NE.AND P6, PT, R72, RZ, PT ;  /* 0x000000ff4800720c */ /* 0x000fc40003fc5270 */
[C---:B------:R-:W-:Y:S01]  /*33e0*/  ISETP.GT.AND P1, PT, R8.reuse, 0x40, !P1 ;  /* 0x000000400800780c */ /* 0x040fe20004f24270 */
[----:B------:R-:W-:Y:S01]  /*33f0*/  @UP1 USHF.R.U32.HI UR10, URZ, UR11, UR7 ;  /* 0x0000000b3f0a1299 */ /* 0x000fe20008011607 */
[----:B------:R-:W-:Y:S02]  /*3400*/  ISETP.GT.AND P3, PT, R8, 0x70, !P3 ;  /* 0x000000700800780c */ /* 0x000fe40005f64270 */
[----:B------:R-:W-:Y:S01]  /*3410*/  ISETP.LT.OR P1, PT, R4, 0x41, P1 ;  /* 0x000000410400780c */ /* 0x000fe20000f21670 */
[----:B------:R-:W-:Y:S01]  /*3420*/  UIADD3 UR54, UR54, UR10, URZ ;  /* 0x0000000a36367290 */ /* 0x000fe2000fffe03f */
[----:B------:R-:W-:Y:S02]  /*3430*/  ISETP.GT.AND P4, PT, R8, 0x71, !P4 ;  /* 0x000000710800780c */ /* 0x000fe40006784270 */
[----:B------:R-:W-:Y:S01]  /*3440*/  FSEL R89, R58, -INF , !P1 ;  /* 0xff8000003a597808 */ /* 0x000fe20004800000 */
[----:B------:R-:W-:Y:S01]  /*3450*/  UIADD3 UR14, UR54, UR14, URZ ;  /* 0x0000000e360e7290 */ /* 0x000fe2000fffe03f */
[----:B------:R-:W-:-:S02]  /*3460*/  ISETP.NE.AND P1, PT, R56, RZ, PT ;  /* 0x000000ff3800720c */ /* 0x000fc40003f25270 */
[----:B------:R-:W-:Y:S02]  /*3470*/  ISETP.LT.OR P3, PT, R4, 0x71, P3 ;  /* 0x000000710400780c */ /* 0x000fe40001f61670 */
[C---:B------:R-:W-:Y:S02]  /*3480*/  ISETP.GT.AND P1, PT, R8.reuse, 0x41, !P1 ;  /* 0x000000410800780c */ /* 0x040fe40004f24270 */
[----:B------:R-:W-:Y:S02]  /*3490*/  ISETP.GT.AND P5, PT, R8, 0x78, !P5 ;  /* 0x000000780800780c */ /* 0x000fe40006fa4270 */
[C---:B------:R-:W-:Y:S02]  /*34a0*/  ISETP.LT.OR P1, PT, R4.reuse, 0x42, P1 ;  /* 0x000000420400780c */ /* 0x040fe40000f21670 */
[----:B------:R-:W-:Y:S02]  /*34b0*/  ISETP.LT.OR P4, PT, R4, 0x72, P4 ;  /* 0x000000720400780c */ /* 0x000fe40002781670 */
[----:B------:R-:W-:-:S02]  /*34c0*/  FSEL R59, R59, -INF , !P1 ;  /* 0xff8000003b3b7808 */ /* 0x000fc40004800000 */
[----:B------:R-:W-:Y:S02]  /*34d0*/  ISETP.NE.AND P1, PT, R97, RZ, PT ;  /* 0x000000ff6100720c */ /* 0x000fe40003f25270 */
[----:B------:R-:W-:Y:S02]  /*34e0*/  ISETP.LT.OR P5, PT, R4, 0x79, P5 ;  /* 0x000000790400780c */ /* 0x000fe40002fa1670 */
[----:B------:R-:W-:Y:S02]  /*34f0*/  ISETP.GT.AND P1, PT, R8, 0x48, !P1 ;  /* 0x000000480800780c */ /* 0x000fe40004f24270 */
[----:B------:R-:W-:Y:S02]  /*3500*/  FSEL R83, R83, -INF , !P4 ;  /* 0xff80000053537808 */ /* 0x000fe40006000000 */
[----:B------:R-:W-:-:S04]  /*3510*/  ISETP.LT.OR P1, PT, R4, 0x49, P1 ;  /* 0x000000490400780c */ /* 0x000fc80000f21670 */
[----:B------:R-:W-:Y:S02]  /*3520*/  FSEL R91, R62, -INF , !P1 ;  /* 0xff8000003e5b7808 */ /* 0x000fe40004800000 */
[----:B------:R-:W-:-:S04]  /*3530*/  ISETP.NE.AND P1, PT, R60, RZ, PT ;  /* 0x000000ff3c00720c */ /* 0x000fc80003f25270 */
[----:B------:R-:W-:-:S04]  /*3540*/  ISETP.GT.AND P1, PT, R8, 0x49, !P1 ;  /* 0x000000490800780c */ /* 0x000fc80004f24270 */
        /* <DEDUP_REMOVED lines=10> */
[----:B------:R-:W-:Y:S02]  /*35f0*/  ISETP.NE.AND P1, PT, R99, RZ, PT ;  /* 0x000000ff6300720c */ /* 0x000fe40003f25270 */
[----:B------:R-:W0:Y:S02]  /*3600*/  SHFL.BFLY PT, R99, R10, 0x2, 0x1f ;  /* 0x0c401f000a637f89 */ /* 0x000e2400000e0000 */
[----:B------:R-:W-:-:S04]  /*3610*/  ISETP.GT.AND P1, PT, R8, 0x58, !P1 ;  /* 0x000000580800780c */ /* 0x000fc80004f24270 */
[----:B------:R-:W-:-:S04]  /*3620*/  ISETP.LT.OR P1, PT, R4, 0x59, P1 ;  /* 0x000000590400780c */ /* 0x000fc80000f21670 */
[----:B------:R-:W-:Y:S02]  /*3630*/  FSEL R95, R70, -INF , !P1 ;  /* 0xff800000465f7808 */ /* 0x000fe40004800000 */
[----:B------:R-:W-:-:S04]  /*3640*/  ISETP.NE.AND P1, PT, R68, RZ, PT ;  /* 0x000000ff4400720c */ /* 0x000fc80003f25270 */
[----:B------:R-:W-:-:S04]  /*3650*/  ISETP.GT.AND P1, PT, R8, 0x59, !P1 ;  /* 0x000000590800780c */ /* 0x000fc80004f24270 */
[----:B------:R-:W-:Y:S02]  /*3660*/  ISETP.LT.OR P1, PT, R4, 0x5a, P1 ;  /* 0x0000005a0400780c */ /* 0x000fe40000f21670 */
[----:B0-----:R-:W-:Y:S02]  /*3670*/  FMNMX.FTZ R99, R10, R99, !PT ;  /* 0x000000630a637209 */ /* 0x001fe40007810000 */
[----:B------:R-:W-:Y:S02]  /*3680*/  FSEL R71, R71, -INF , !P1 ;  /* 0xff80000047477808 */ /* 0x000fe40004800000 */
[----:B------:R-:W-:Y:S01]  /*3690*/  ISETP.GT.AND P1, PT, R8, 0x60, !P2 ;  /* 0x000000600800780c */ /* 0x000fe20005724270 */
[----:B------:R-:W0:Y:S01]  /*36a0*/  SHFL.BFLY PT, R2, R99, 0x1, 0x1f ;  /* 0x0c201f0063027f89 */ /* 0x000e2200000e0000 */
[----:B------:R-:W-:Y:S02]  /*36b0*/  ISETP.NE.AND P2, PT, R76, RZ, PT ;  /* 0x000000ff4c00720c */ /* 0x000fe40003f45270 */
[----:B------:R-:W-:-:S02]  /*36c0*/  ISETP.LT.OR P1, PT, R4, 0x61, P1 ;  /* 0x000000610400780c */ /* 0x000fc40000f21670 */
[----:B------:R-:W-:Y:S02]  /*36d0*/  ISETP.GT.AND P2, PT, R8, 0x69, !P2 ;  /* 0x000000690800780c */ /* 0x000fe40005744270 */
[----:B------:R-:W-:Y:S02]  /*36e0*/  FSEL R97, R74, -INF , !P1 ;  /* 0xff8000004a617808 */ /* 0x000fe40004800000 */
[----:B------:R-:W-:Y:S02]  /*36f0*/  ISETP.GT.AND P1, PT, R8, 0x61, !P6 ;  /* 0x000000610800780c */ /* 0x000fe40007724270 */
[----:B------:R-:W-:Y:S02]  /*3700*/  ISETP.NE.AND P6, PT, R28, RZ, PT ;  /* 0x000000ff1c00720c */ /* 0x000fe40003fc5270 */
[C---:B------:R-:W-:Y:S02]  /*3710*/  ISETP.LT.OR P1, PT, R4.reuse, 0x62, P1 ;  /* 0x000000620400780c */ /* 0x040fe40000f21670 */
[----:B------:R-:W-:-:S02]  /*3720*/  ISETP.LT.OR P2, PT, R4, 0x6a, P2 ;  /* 0x0000006a0400780c */ /* 0x000fc40001741670 */
[----:B------:R-:W-:Y:S02]  /*3730*/  FSEL R75, R75, -INF , !P1 ;  /* 0xff8000004b4b7808 */ /* 0x000fe40004800000 */
[----:B------:R-:W-:Y:S02]  /*3740*/  FSEL R79, R79, -INF , !P2 ;  /* 0xff8000004f4f7808 */ /* 0x000fe40005000000 */
[----:B0-----:R-:W-:-:S04]  /*3750*/  FMNMX.FTZ R2, R99, R2, !PT ;  /* 0x0000000263027209 */ /* 0x001fc80007810000 */
[C---:B------:R-:W-:Y:S01]  /*3760*/  FSETP.NEU.FTZ.AND P1, PT, R2.reuse, -INF , PT ;  /* 0xff8000000200780b */ /* 0x040fe20003f3d000 */
[----:B------:R-:W-:-:S05]  /*3770*/  FMUL.FTZ R12, R2, R0 ;  /* 0x00000000020c7220 */ /* 0x000fca0000410000 */
[----:B------:R-:W-:Y:S02]  /*3780*/  FSEL R12, R12, RZ, P1 ;  /* 0x000000ff0c0c7208 */ /* 0x000fe40000800000 */
[----:B------:R-:W-:Y:S02]  /*3790*/  ISETP.GT.AND P1, PT, R8, RZ, !P6 ;  /* 0x000000ff0800720c */ /* 0x000fe40007724270 */
[----:B------:R-:W-:Y:S01]  /*37a0*/  ISETP.NE.AND P6, PT, R24, RZ, PT ;  /* 0x000000ff1800720c */ /* 0x000fe20003fc5270 */
[-CC-:B------:R-:W-:Y:S01]  /*37b0*/  FFMA.FTZ R170, R115, R0.reuse, -R12.reuse ;  /* 0x0000000073aa7223 */ /* 0x180fe2000001080c */
[----:B------:R-:W-:Y:S01]  /*37c0*/  ISETP.LT.OR P1, PT, R4, 0x1, P1 ;  /* 0x000000010400780c */ /* 0x000fe20000f21670 */
[-CC-:B------:R-:W-:Y:S01]  /*37d0*/  FFMA.FTZ R168, R117, R0.reuse, -R12.reuse ;  /* 0x0000000075a87223 */ /* 0x180fe2000001080c */
[----:B------:R-:W-:Y:S01]  /*37e0*/  FSEL R117, R82, -INF , !P3 ;  /* 0xff80000052757808 */ /* 0x000fe20005800000 */
[-CC-:B------:R-:W-:Y:S01]  /*37f0*/  FFMA.FTZ R164, R25, R0.reuse, -R12.reuse ;  /* 0x0000000019a47223 */ /* 0x180fe2000001080c */
[----:B------:R-:W-:Y:S01]  /*3800*/  FSEL R26, R26, -INF , !P1 ;  /* 0xff8000001a1a7808 */ /* 0x000fe20004800000 */
[-CC-:B------:R-:W-:Y:S01]  /*3810*/  FFMA.FTZ R25, R57, R0.reuse, -R12.reuse ;  /* 0x0000000039197223 */ /* 0x180fe2000001080c */
[----:B------:R-:W-:Y:S01]  /*3820*/  ISETP.NE.AND P1, PT, R100, RZ, PT ;  /* 0x000000ff6400720c */ /* 0x000fe20003f25270 */
[-CC-:B------:R-:W-:Y:S01]  /*3830*/  FFMA.FTZ R166, R9, R0.reuse, -R12.reuse ;  /* 0x0000000009a67223 */ /* 0x180fe2000001080c */
[----:B------:R-:W-:Y:S01]  /*3840*/  FMNMX.FTZ R10, R26, R27, !PT ;  /* 0x0000001b1a0a7209 */ /* 0x000fe20007810000 */
[-CC-:B------:R-:W-:Y:S01]  /*3850*/  FFMA.FTZ R180, R129, R0.reuse, -R12.reuse ;  /* 0x0000000081b47223 */ /* 0x180fe2000001080c */
[----:B------:R-:W-:Y:S01]  /*3860*/  ISETP.GT.AND P1, PT, R8, 0x68, !P1 ;  /* 0x000000680800780c */ /* 0x000fe20004f24270 */
[--C-:B------:R-:W-:Y:S01]  /*3870*/  FFMA.FTZ R99, R131, R0, -R12.reuse ;  /* 0x0000000083637223 */ /* 0x100fe2000001080c */
[----:B------:R-:W-:Y:S01]  /*3880*/  FMNMX.FTZ R10, R29, R10, !PT ;  /* 0x0000000a1d0a7209 */ /* 0x000fe20007810000 */
[--C-:B------:R-:W-:Y:S01]  /*3890*/  FFMA.FTZ R182, R127, R0, -R12.reuse ;  /* 0x000000007fb67223 */ /* 0x100fe2000001080c */
[----:B------:R-:W-:Y:S01]  /*38a0*/  ISETP.LT.OR P1, PT, R4, 0x69, P1 ;  /* 0x000000690400780c */ /* 0x000fe20000f21670 */
[----:B------:R-:W-:Y:S01]  /*38b0*/  MUFU.EX2 R180, R180 ;  /* 0x000000b400b47308 */ /* 0x000fe20000000800 */
[----:B------:R-:W-:Y:S01]  /*38c0*/  FMNMX.FTZ R10, R31, R10, !PT ;  /* 0x0000000a1f0a7209 */ /* 0x000fe20007810000 */
[-CC-:B------:R-:W-:Y:S01]  /*38d0*/  FFMA.FTZ R101, R101, R0.reuse, -R12.reuse ;  /* 0x0000000065657223 */ /* 0x180fe2000001080c */
[----:B------:R-:W-:Y:S01]  /*38e0*/  FSEL R115, R78, -INF , !P1 ;  /* 0xff8000004e737808 */ /* 0x000fe20004800000 */
[--C-:B------:R-:W-:Y:S01]  /*38f0*/  FFMA.FTZ R176, R125, R0, -R12.reuse ;  /* 0x000000007db07223 */ /* 0x100fe2000001080c */
[----:B------:R-:W-:Y:S01]  /*3900*/  FMNMX.FTZ R10, R33, R10, !PT ;  /* 0x0000000a210a7209 */ /* 0x000fe20007810000 */
[--C-:B------:R-:W-:Y:S01]  /*3910*/  FFMA.FTZ R103, R103, R0, -R12.reuse ;  /* 0x0000000067677223 */ /* 0x100fe2000001080c */
[----:B------:R-:W-:Y:S01]  /*3920*/  ISETP.GT.AND P6, PT, R8, 0x79, !P6 ;  /* 0x000000790800780c */ /* 0x000fe200077c4270 */
[----:B------:R-:W0:Y:S01]  /*3930*/  MUFU.EX2 R99, R99 ;  /* 0x0000006300637308 */ /* 0x000e220000000800 */
[----:B------:R-:W-:Y:S01]  /*3940*/  FMNMX.FTZ R10, R35, R10, !PT ;  /* 0x0000000a230a7209 */ /* 0x000fe20007810000 */
[-CC-:B------:R-:W-:Y:S01]  /*3950*/  FFMA.FTZ R7, R7, R0.reuse, -R12.reuse ;  /* 0x0000000007077223 */ /* 0x180fe2000001080c */
[----:B------:R-:W-:Y:S01]  /*3960*/  ISETP.LT.OR P6, PT, R4, 0x7a, P6 ;  /* 0x0000007a0400780c */ /* 0x000fe200037c1670 */
[--C-:B------:R-:W-:Y:S01]  /*3970*/  FFMA.FTZ R178, R123, R0, -R12.reuse ;  /* 0x000000007bb27223 */ /* 0x100fe2000001080c */
[----:B------:R-:W-:Y:S01]  /*3980*/  FMNMX.FTZ R10, R37, R10, !PT ;  /* 0x0000000a250a7209 */ /* 0x000fe20007810000 */
[--C-:B------:R-:W-:Y:S01]  /*3990*/  FFMA.FTZ R105, R105, R0, -R12.reuse ;  /* 0x0000000069697223 */ /* 0x100fe2000001080c */
[----:B------:R-:W-:Y:S01]  /*39a0*/  FSEL R57, R86, -INF , !P5 ;  /* 0xff80000056397808 */ /* 0x000fe20006800000 */
[----:B------:R-:W1:Y:S01]  /*39b0*/  MUFU.EX2 R182, R182 ;  /* 0x000000b600b67308 */ /* 0x000e620000000800 */
[----:B------:R-:W-:Y:S01]  /*39c0*/  FMNMX.FTZ R10, R39, R10, !PT ;  /* 0x0000000a270a7209 */ /* 0x000fe20007810000 */
[-CC-:B------:R-:W-:Y:S01]  /*39d0*/  FFMA.FTZ R172, R121, R0.reuse, -R12.reuse ;  /* 0x0000000079ac7223 */ /* 0x180fe2000001080c */
[----:B------:R-:W-:Y:S01]  /*39e0*/  FSEL R87, R87, -INF , !P6 ;  /* 0xff80000057577808 */ /* 0x000fe20007000000 */
[--C-:B------:R-:W-:Y:S01]  /*39f0*/  FFMA.FTZ R107, R107, R0, -R12.reuse ;  /* 0x000000006b6b7223 */ /* 0x100fe2000001080c */
[----:B------:R-:W-:Y:S01]  /*3a00*/  FMNMX.FTZ R10, R41, R10, !PT ;  /* 0x0000000a290a7209 */ /* 0x000fe20007810000 */
[-CC-:B------:R-:W-:Y:S01]  /*3a10*/  FFMA.FTZ R174, R119, R0.reuse, -R12.reuse ;  /* 0x0000000077ae7223 */ /* 0x180fe2000001080c */
[--C-:B------:R-:W-:Y:S01]  /*3a20*/  FFMA.FTZ R109, R109, R0, -R12.reuse ;  /* 0x000000006d6d7223 */ /* 0x100fe2000001080c */
[----:B------:R-:W2:Y:S01]  /*3a30*/  MUFU.EX2 R101, R101 ;  /* 0x0000006500657308 */ /* 0x000ea20000000800 */
[----:B------:R-:W-:Y:S01]  /*3a40*/  FMNMX.FTZ R10, R43, R10, !PT ;  /* 0x0000000a2b0a7209 */ /* 0x000fe20007810000 */
[-CC-:B------:R-:W-:Y:S01]  /*3a50*/  FFMA.FTZ R111, R111, R0.reuse, -R12.reuse ;  /* 0x000000006f6f7223 */ /* 0x180fe2000001080c */
[-CC-:B------:R-:W-:Y:S01]  /*3a60*/  FFMA.FTZ R113, R113, R0.reuse, -R12.reuse ;  /* 0x0000000071717223 */ /* 0x180fe2000001080c */
[--C-:B------:R-:W-:Y:S01]  /*3a70*/  FFMA.FTZ R61, R61, R0, -R12.reuse ;  /* 0x000000003d3d7223 */ /* 0x100fe2000001080c */
[----:B------:R-:W-:Y:S01]  /*3a80*/  FMNMX.FTZ R10, R45, R10, !PT ;  /* 0x0000000a2d0a7209 */ /* 0x000fe20007810000 */
[-CC-:B------:R-:W-:Y:S01]  /*3a90*/  FFMA.FTZ R3, R3, R0.reuse, -R12.reuse ;  /* 0x0000000003037223 */ /* 0x180fe2000001080c */
[--C-:B------:R-:W-:Y:S01]  /*3aa0*/  FFMA.FTZ R65, R65, R0, -R12.reuse ;  /* 0x0000000041417223 */ /* 0x100fe2000001080c */
[----:B------:R-:W3:Y:S01]  /*3ab0*/  MUFU.EX2 R176, R176 ;  /* 0x000000b000b07308 */ /* 0x000ee20000000800 */
        /* <DEDUP_REMOVED lines=13> */
[----:B------:R-:W-:-:S02]  /*3b90*/  FFMA.FTZ R12, R85, R0, -R12 ;  /* 0x00000000550c7223 */ /* 0x000fc4000001080c */
[----:B------:R-:W5:Y:S01]  /*3ba0*/  MUFU.EX2 R103, R103 ;  /* 0x0000006700677308 */ /* 0x000f620000000800 */
[----:B------:R-:W-:-:S04]  /*3bb0*/  FMNMX.FTZ R10, R55, R10, !PT ;  /* 0x0000000a370a7209 */ /* 0x000fc80007810000 */
[----:B------:R-:W-:-:S03]  /*3bc0*/  FMNMX.FTZ R10, R89, R10, !PT ;  /* 0x0000000a590a7209 */ /* 0x000fc60007810000 */
        /* <DEDUP_REMOVED lines=29> */
[----:B------:R-:W4:Y:S07]  /*3da0*/  SHFL.BFLY PT, R4, R9, 0x1, 0x1f ;  /* 0x0c201f0009047f89 */ /* 0x000f2e00000e0000 */
[----:B------:R-:W-:Y:S08]  /*3db0*/  MUFU.EX2 R166, R166 ;  /* 0x000000a600a67308 */ /* 0x000ff00000000800 */
[----:B------:R-:W-:Y:S08]  /*3dc0*/  MUFU.EX2 R61, R61 ;  /* 0x0000003d003d7308 */ /* 0x000ff00000000800 */
[----:B------:R-:W-:Y:S01]  /*3dd0*/  MUFU.EX2 R3, R3 ;  /* 0x0000000300037308 */ /* 0x000fe20000000800 */
[----:B----4-:R-:W-:Y:S01]  /*3de0*/  FMNMX.FTZ R7, R9, R4, !PT ;  /* 0x0000000409077209 */ /* 0x010fe20007810000 */
[----:B------:R-:W-:Y:S01]  /*3df0*/  FADD.FTZ R9, R180, R99 ;  /* 0x00000063b4097221 */ /* 0x000fe20000010000 */
[----:B------:R-:W-:-:S02]  /*3e00*/  F2FP.BF16.F32.PACK_AB R180, R99, R180 ;  /* 0x000000b463b4723e */ /* 0x000fc400000010ff */
[C---:B------:R-:W-:Y:S01]  /*3e10*/  FSETP.NEU.FTZ.AND P1, PT, R7.reuse, -INF , PT ;  /* 0xff8000000700780b */ /* 0x040fe20003f3d000 */
[----:B------:R-:W-:Y:S01]  /*3e20*/  FMUL.FTZ R4, R7, R0 ;  /* 0x0000000007047220 */ /* 0x000fe20000410000 */
[----:B-1----:R-:W-:Y:S01]  /*3e30*/  FADD.FTZ R30, R182, R9 ;  /* 0x00000009b61e7221 */ /* 0x002fe20000010000 */
[----:B------:R-:W-:Y:S01]  /*3e40*/  MUFU.EX2 R160, R65 ;  /* 0x0000004100a07308 */ /* 0x000fe20000000800 */
[C---:B--2---:R-:W-:Y:S02]  /*3e50*/  F2FP.BF16.F32.PACK_AB R182, R101.reuse, R182 ;  /* 0x000000b665b6723e */ /* 0x044fe400000010ff */
[----:B------:R-:W-:Y:S01]  /*3e60*/  FADD.FTZ R9, R101, R30 ;  /* 0x0000001e65097221 */ /* 0x000fe20000010000 */
[----:B------:R-:W-:Y:S02]  /*3e70*/  FSEL R4, R4, RZ, P1 ;  /* 0x000000ff04047208 */ /* 0x000fe40000800000 */
[----:B------:R-:W-:Y:S01]  /*3e80*/  PLOP3.LUT P1, PT, PT, PT, UP0, 0x40, 0x0 ;  /* 0x000000000000781c */ /* 0x000fe20003f2e808 */
[----:B---3--:R-:W-:Y:S01]  /*3e90*/  FADD.FTZ R32, R176, R9 ;  /* 0x00000009b0207221 */ /* 0x008fe20000010000 */
[----:B------:R-:W-:Y:S01]  /*3ea0*/  MUFU.EX2 R69, R69 ;  /* 0x0000004500457308 */ /* 0x000fe20000000800 */
[-CC-:B------:R-:W-:Y:S01]  /*3eb0*/  FFMA.FTZ R26, R26, R0.reuse, -R4.reuse ;  /* 0x000000001a1a7223 */ /* 0x180fe20000010804 */
[-C--:B------:R-:W-:Y:S01]  /*3ec0*/  FFMA.FTZ R27, R27, R0.reuse, -R4 ;  /* 0x000000001b1b7223 */ /* 0x080fe20000010804 */
[----:B-----5:R-:W-:Y:S01]  /*3ed0*/  FADD.FTZ R9, R103, R32 ;  /* 0x0000002067097221 */ /* 0x020fe20000010000 */
[-CC-:B------:R-:W-:Y:S01]  /*3ee0*/  FFMA.FTZ R29, R29, R0.reuse, -R4.reuse ;  /* 0x000000001d1d7223 */ /* 0x180fe20000010804 */
[-CC-:B------:R-:W-:Y:S01]  /*3ef0*/  FFMA.FTZ R31, R31, R0.reuse, -R4.reuse ;  /* 0x000000001f1f7223 */ /* 0x180fe20000010804 */
[-CC-:B------:R-:W-:Y:S01]  /*3f00*/  FFMA.FTZ R33, R33, R0.reuse, -R4.reuse ;  /* 0x0000000021217223 */ /* 0x180fe20000010804 */
[----:B------:R-:W-:Y:S01]  /*3f10*/  FADD.FTZ R32, R178, R9 ;  /* 0x00000009b2207221 */ /* 0x000fe20000010000 */
[----:B------:R-:W-:Y:S01]  /*3f20*/  MUFU.EX2 R26, R26 ;  /* 0x0000001a001a7308 */ /* 0x000fe20000000800 */
[-CC-:B------:R-:W-:Y:S01]  /*3f30*/  FFMA.FTZ R35, R35, R0.reuse, -R4.reuse ;  /* 0x0000000023237223 */ /* 0x180fe20000010804 */
[-C--:B------:R-:W-:Y:S01]  /*3f40*/  FFMA.FTZ R37, R37, R0.reuse, -R4 ;  /* 0x0000000025257223 */ /* 0x080fe20000010804 */
[----:B------:R-:W-:Y:S01]  /*3f50*/  FADD.FTZ R9, R105, R32 ;  /* 0x0000002069097221 */ /* 0x000fe20000010000 */
[-CC-:B------:R-:W-:Y:S01]  /*3f60*/  FFMA.FTZ R39, R39, R0.reuse, -R4.reuse ;  /* 0x0000000027277223 */ /* 0x180fe20000010804 */
[-CC-:B------:R-:W-:Y:S01]  /*3f70*/  FFMA.FTZ R41, R41, R0.reuse, -R4.reuse ;  /* 0x0000000029297223 */ /* 0x180fe20000010804 */
[-CC-:B------:R-:W-:Y:S01]  /*3f80*/  FFMA.FTZ R43, R43, R0.reuse, -R4.reuse ;  /* 0x000000002b2b7223 */ /* 0x180fe20000010804 */
[----:B------:R-:W-:Y:S01]  /*3f90*/  FADD.FTZ R34, R172, R9 ;  /* 0x00000009ac227221 */ /* 0x000fe20000010000 */
[----:B------:R-:W0:Y:S01]  /*3fa0*/  MUFU.EX2 R27, R27 ;  /* 0x0000001b001b7308 */ /* 0x000e220000000800 */
[-CC-:B------:R-:W-:Y:S01]  /*3fb0*/  FFMA.FTZ R45, R45, R0.reuse, -R4.reuse ;  /* 0x000000002d2d7223 */ /* 0x180fe20000010804 */
[-C--:B------:R-:W-:Y:S01]  /*3fc0*/  FFMA.FTZ R47, R47, R0.reuse, -R4 ;  /* 0x000000002f2f7223 */ /* 0x080fe20000010804 */
[----:B------:R-:W-:Y:S01]  /*3fd0*/  FADD.FTZ R9, R107, R34 ;  /* 0x000000226b097221 */ /* 0x000fe20000010000 */
[-CC-:B------:R-:W-:Y:S01]  /*3fe0*/  FFMA.FTZ R49, R49, R0.reuse, -R4.reuse ;  /* 0x0000000031317223 */ /* 0x180fe20000010804 */
[-CC-:B------:R-:W-:Y:S01]  /*3ff0*/  FFMA.FTZ R51, R51, R0.reuse, -R4.reuse ;  /* 0x0000000033337223 */ /* 0x180fe20000010804 */
[-CC-:B------:R-:W-:Y:S01]  /*4000*/  FFMA.FTZ R53, R53, R0.reuse, -R4.reuse ;  /* 0x0000000035357223 */ /* 0x180fe20000010804 */
[----:B------:R-:W-:Y:S01]  /*4010*/  FADD.FTZ R36, R174, R9 ;  /* 0x00000009ae247221 */ /* 0x000fe20000010000 */
        /* <DEDUP_REMOVED lines=9> */
[----:B0-----:R-:W-:Y:S01]  /*40b0*/  FADD.FTZ R34, R26, R27 ;  /* 0x0000001b1a227221 */ /* 0x001fe20000010000 */
[-CC-:B------:R-:W-:Y:S01]  /*40c0*/  FFMA.FTZ R95, R95, R0.reuse, -R4.reuse ;  /* 0x000000005f5f7223 */ /* 0x180fe20000010804 */
[-CC-:B------:R-:W-:Y:S01]  /*40d0*/  FFMA.FTZ R71, R71, R0.reuse, -R4.reuse ;  /* 0x0000000047477223 */ /* 0x180fe20000010804 */
[-CC-:B------:R-:W-:Y:S01]  /*40e0*/  FFMA.FTZ R97, R97, R0.reuse, -R4.reuse ;  /* 0x0000000061617223 */ /* 0x180fe20000010804 */
[-CC-:B------:R-:W-:Y:S01]  /*40f0*/  FFMA.FTZ R75, R75, R0.reuse, -R4.reuse ;  /* 0x000000004b4b7223 */ /* 0x180fe20000010804 */
[-CC-:B------:R-:W-:Y:S01]  /*4100*/  FFMA.FTZ R115, R115, R0.reuse, -R4.reuse ;  /* 0x0000000073737223 */ /* 0x180fe20000010804 */
[-C--:B------:R-:W-:Y:S01]  /*4110*/  FFMA.FTZ R79, R79, R0.reuse, -R4 ;  /* 0x000000004f4f7223 */ /* 0x080fe20000010804 */
[----:B------:R-:W0:Y:S01]  /*4120*/  MUFU.EX2 R33, R33 ;  /* 0x0000002100217308 */ /* 0x000e220000000800 */
[----:B--2---:R-:W-:Y:S01]  /*4130*/  FADD.FTZ R31, R109, R36 ;  /* 0x000000246d1f7221 */ /* 0x004fe20000010000 */
[----:B-1----:R-:W-:Y:S01]  /*4140*/  FADD.FTZ R9, R29, R34 ;  /* 0x000000221d097221 */ /* 0x002fe20000010000 */
[-CC-:B------:R-:W-:Y:S01]  /*4150*/  FFMA.FTZ R117, R117, R0.reuse, -R4.reuse ;  /* 0x0000000075757223 */ /* 0x180fe20000010804 */
[-CC-:B------:R-:W-:Y:S01]  /*4160*/  FFMA.FTZ R83, R83, R0.reuse, -R4.reuse ;  /* 0x0000000053537223 */ /* 0x180fe20000010804 */
[----:B------:R-:W-:Y:S01]  /*4170*/  FADD.FTZ R38, R168, R31 ;  /* 0x0000001fa8267221 */ /* 0x000fe20000010000 */
[-CC-:B------:R-:W-:Y:S01]  /*4180*/  FFMA.FTZ R57, R57, R0.reuse, -R4.reuse ;  /* 0x0000000039397223 */ /* 0x180fe20000010804 */
[----:B------:R-:W-:Y:S01]  /*4190*/  FFMA.FTZ R87, R87, R0, -R4 ;  /* 0x0000000057577223 */ /* 0x000fe20000010804 */
[----:B------:R-:W1:Y:S01]  /*41a0*/  MUFU.EX2 R10, R35 ;  /* 0x00000023000a7308 */ /* 0x000e620000000800 */
[C---:B---3--:R-:W-:Y:S01]  /*41b0*/  FADD.FTZ R36, R8.reuse, R9 ;  /* 0x0000000908247221 */ /* 0x048fe20000010000 */
[----:B------:R-:W-:Y:S01]  /*41c0*/  FADD.FTZ R31, R111, R38 ;  /* 0x000000266f1f7221 */ /* 0x000fe20000010000 */
[----:B------:R-:W-:-:S02]  /*41d0*/  F2FP.BF16.F32.PACK_AB R183, R8, R29 ;  /* 0x0000001d08b7723e */ /* 0x000fc400000010ff */
[----:B------:R-:W-:Y:S01]  /*41e0*/  F2FP.BF16.F32.PACK_AB R176, R103, R176 ;  /* 0x000000b067b0723e */ /* 0x000fe200000010ff */
[----:B------:R-:W-:Y:S01]  /*41f0*/  FADD.FTZ R38, R170, R31 ;  /* 0x0000001faa267221 */ /* 0x000fe20000010000 */
[----:B------:R-:W-:Y:S01]  /*4200*/  F2FP.BF16.F32.PACK_AB R178, R105, R178 ;  /* 0x000000b269b2723e */ /* 0x000fe200000010ff */
[----:B------:R-:W2:Y:S01]  /*4210*/  MUFU.EX2 R37, R37 ;  /* 0x0000002500257308 */ /* 0x000ea20000000800 */
[----:B0-----:R-:W-:Y:S01]  /*4220*/  FADD.FTZ R9, R33, R36 ;  /* 0x0000002421097221 */ /* 0x001fe20000010000 */
[----:B------:R-:W-:Y:S01]  /*4230*/  FADD.FTZ R31, R113, R38 ;  /* 0x00000026711f7221 */ /* 0x000fe20000010000 */
[----:B------:R-:W-:Y:S02]  /*4240*/  F2FP.BF16.F32.PACK_AB R172, R107, R172 ;  /* 0x000000ac6bac723e */ /* 0x000fe400000010ff */
[----:B------:R-:W-:Y:S01]  /*4250*/  F2FP.BF16.F32.PACK_AB R174, R109, R174 ;  /* 0x000000ae6dae723e */ /* 0x000fe200000010ff */
[----:B------:R-:W-:Y:S01]  /*4260*/  FADD.FTZ R40, R164, R31 ;  /* 0x0000001fa4287221 */ /* 0x000fe20000010000 */
[----:B------:R-:W-:Y:S01]  /*4270*/  F2FP.BF16.F32.PACK_AB R168, R111, R168 ;  /* 0x000000a86fa8723e */ /* 0x000fe200000010ff */
[----:B------:R-:W0:Y:S01]  /*4280*/  MUFU.EX2 R14, R39 ;  /* 0x00000027000e7308 */ /* 0x000e220000000800 */
[C---:B-1----:R-:W-:Y:S01]  /*4290*/  FADD.FTZ R36, R10.reuse, R9 ;  /* 0x000000090a247221 */ /* 0x042fe20000010000 */
[----:B------:R-:W-:Y:S01]  /*42a0*/  FADD.FTZ R31, R25, R40 ;  /* 0x00000028191f7221 */ /* 0x000fe20000010000 */
[----:B------:R-:W-:-:S02]  /*42b0*/  F2FP.BF16.F32.PACK_AB R177, R10, R33 ;  /* 0x000000210ab1723e */ /* 0x000fc400000010ff */
[----:B------:R-:W-:Y:S01]  /*42c0*/  F2FP.BF16.F32.PACK_AB R170, R113, R170 ;  /* 0x000000aa71aa723e */ /* 0x000fe200000010ff */
[----:B------:R-:W-:Y:S01]  /*42d0*/  FADD.FTZ R40, R166, R31 ;  /* 0x0000001fa6287221 */ /* 0x000fe20000010000 */
[----:B------:R-:W-:Y:S01]  /*42e0*/  F2FP.BF16.F32.PACK_AB R164, R25, R164 ;  /* 0x000000a419a4723e */ /* 0x000fe200000010ff */
[----:B------:R-:W1:Y:S01]  /*42f0*/  MUFU.EX2 R41, R41 ;  /* 0x0000002900297308 */ /* 0x000e620000000800 */
[----:B--2---:R-:W-:Y:S01]  /*4300*/  FADD.FTZ R9, R37, R36 ;  /* 0x0000002425097221 */ /* 0x004fe20000010000 */
[C---:B------:R-:W-:Y:S01]  /*4310*/  FADD.FTZ R40, R61.reuse, R40 ;  /* 0x000000283d287221 */ /* 0x040fe20000010000 */
[----:B------:R-:W-:Y:S02]  /*4320*/  F2FP.BF16.F32.PACK_AB R166, R61, R166 ;  /* 0x000000a63da6723e */ /* 0x000fe400000010ff */
[----:B------:R-:W-:Y:S01]  /*4330*/  F2FP.BF16.F32.PACK_AB R181, R27, R26 ;  /* 0x0000001a1bb5723e */ /* 0x000fe200000010ff */
[----:B------:R-:W-:Y:S02]  /*4340*/  FADD.FTZ R31, R3, R40 ;  /* 0x00000028031f7221 */ /* 0x000fe40000010000 */
[----:B------:R-:W2:Y:S01]  /*4350*/  MUFU.EX2 R20, R43 ;  /* 0x0000002b00147308 */ /* 0x000ea20000000800 */
[----:B0-----:R-:W-:Y:S01]  /*4360*/  FADD.FTZ R38, R14, R9 ;  /* 0x000000090e267221 */ /* 0x001fe20000010000 */
[C---:B------:R-:W-:Y:S01]  /*4370*/  FADD.FTZ R31, R160.reuse, R31 ;  /* 0x0000001fa01f7221 */ /* 0x040fe20000010000 */
[----:B------:R-:W-:-:S02]  /*4380*/  F2FP.BF16.F32.PACK_AB R160, R160, R3 ;  /* 0x00000003a0a0723e */ /* 0x000fc400000010ff */
[----:B------:R-:W-:-:S03]  /*4390*/  F2FP.BF16.F32.PACK_AB R179, R14, R37 ;  /* 0x000000250eb3723e */ /* 0x000fc600000010ff */
        /* <DEDUP_REMOVED lines=12> */
[----:B------:R-:W-:Y:S01]  /*4460*/  FADD.FTZ R40, R162, R31 ;  /* 0x0000001fa2287221 */ /* 0x000fe20000010000 */
[----:B------:R-:W-:-:S03]  /*4470*/  F2FP.BF16.F32.PACK_AB R162, R69, R162 ;  /* 0x000000a245a2723e */ /* 0x000fc600000010ff */
[----:B------:R-:W-:Y:S02]  /*4480*/  FADD.FTZ R40, R69, R40 ;  /* 0x0000002845287221 */ /* 0x000fe40000010000 */
        /* <DEDUP_REMOVED lines=66> */
[----:B------:R-:W-:Y:S01]  /*48b0*/  VIADD R10, R88, 0xfffffffe ;  /* 0xfffffffe580a7836 */ /* 0x000fe20000000000 */
        /* <DEDUP_REMOVED lines=12> */
.L_x_7568:
[----:B------:R-:W-:Y:S02]  /*4980*/  ULDC UR18, c[0x0][0x9e4] ;  /* 0x0002790000127ab9 */ /* 0x000fe40000000800 */
[----:B------:R-:W-:-:S11]  /*4990*/  UISETP.NE.AND UP0, UPT, UR18, 0x1, UPT ;  /* 0x000000011200788c */ /* 0x000fd6000bf05270 */
[----:B------:R-:W-:Y:S02]  /*49a0*/  @UP0 ULDC.64 UR6, c[0x0][0x9e8] ;  /* 0x00027a0000060ab9 */ /* 0x000fe40000000a00 */
[----:B------:R-:W-:-:S04]  /*49b0*/  UIMAD.WIDE.U32 UR10, UR15, UR6, URZ ;  /* 0x000000060f0a72a5 */ /* 0x000fc8000f8e003f */
[----:B------:R-:W-:-:S12]  /*49c0*/  @UP0 USHF.R.U32.HI UR15, URZ, UR7, UR11 ;  /* 0x000000073f0f0299 */ /* 0x000fd8000801160b */
.L_x_7569:
[----:B------:R-:W-:-:S04]  /*49d0*/  UIMAD UR15, UR15, UR18, UR18 ;  /* 0x000000120f0f72a4 */ /* 0x000fc8000f8e0212 */
[----:B------:R-:W-:-:S04]  /*49e0*/  UISETP.LT.AND UP0, UPT, UR14, UR15, UPT ;  /* 0x0000000f0e00728c */ /* 0x000fc8000bf01270 */
[----:B------:R-:W-:-:S12]  /*49f0*/  USEL UR14, UR14, UR15, UP0 ;  /* 0x0000000f0e0e7287 */ /* 0x000fd80008000000 */
.L_x_7567:
[----:B------:R-:W-:Y:S01]  /*4a00*/  USHF.R.S32.HI UR6, URZ, 0x1f, UR14 ;  /* 0x0000001f3f067899 */ /* 0x000fe2000801140e */
[----:B------:R-:W-:Y:S02]  /*4a10*/  CS2R R150, SRZ ;  /* 0x0000000000967805 */ /* 0x000fe4000001ff00 */
        /* <DEDUP_REMOVED lines=41> */
[----:B------:R-:W-:Y:S01]  /*4cb0*/  IMAD.MOV.U32 R151, RZ, RZ, RZ ;  /* 0x000000ffff977224 */ /* 0x000fe200078e00ff */
[----:B------:R-:W-:Y:S01]  /*4cc0*/  ULDC UR54, c[0x0][0x9e4] ;  /* 0x0002790000367ab9 */ /* 0x000fe20000000800 */
[----:B------:R-:W-:Y:S01]  /*4cd0*/  ULDC UR55, c[0x0][0x9dc] ;  /* 0x0002770000377ab9 */ /* 0x000fe20000000800 */
[----:B------:R-:W-:-:S05]  /*4ce0*/  ULDC UR56, c[0x0][0x9e0] ;  /* 0x0002780000387ab9 */ /* 0x000fca0000000800 */
.L_x_7589:
[----:B------:R-:W-:Y:S01]  /*4cf0*/  ISETP.NE.AND P2, PT, RZ, UR42, PT ;  /* 0x0000002aff007c0c */ /* 0x000fe2000bf45270 */
[----:B------:R-:W-:-:S04]  /*4d00*/  UISETP.NE.AND UP0, UPT, UR58, 0x1, UPT ;  /* 0x000000013a00788c */ /* 0x000fc8000bf05270 */
[----:B------:R-:W-:-:S04]  /*4d10*/  USEL UR46, URZ, 0x1, UP0 ;  /* 0x000000013f2e7887 */ /* 0x000fc80008000000 */
[----:B------:R-:W-:-:S04]  /*4d20*/  ULOP3.LUT UR46, UR59, UR46, URZ, 0x3c, !UPT ;  /* 0x0000002e3b2e7292 */ /* 0x000fc8000f8e3c3f */
[----:B------:R-:W-:Y:S08]  /*4d30*/  @P2 BRA `(.L_x_7571) ;  /* 0x0000000000382947 */ /* 0x000ff00003800000 */
[----:B------:R-:W-:Y:S05]  /*4d40*/  @!P0 BRA `(.L_x_7572) ;  /* 0x0000000000048947 */ /* 0x000fea0003800000 */
[----:B------:R-:W-:Y:S01]  /*4d50*/  BPT.TRAP 0x1 ;  /* 0x000000040000795c */ /* 0x000fe20000300000 */
.L_x_7572:
        /* <DEDUP_REMOVED lines=9> */
.L_x_7573:
[----:B-1----:R-:W-:Y:S05]  /*4df0*/  @P1 BRA `(.L_x_7571) ;  /* 0x0000000000081947 */ /* 0x002fea0003800000 */
[----:B------:R-:W1:Y:S02]  /*4e00*/  SYNCS.PHASECHK.TRANS64.TRYWAIT P1, [UR6+0x28830], R0 ;  /* 0x02883000ff0075a7 */ /* 0x000e640008020146 */
[----:B-1----:R-:W-:Y:S05]  /*4e10*/  @!P1 BRA `(.L_x_7574) ;  /* 0x000000f0005c9947 */ /* 0x002fea0003800000 */
.L_x_7571:
        /* <DEDUP_REMOVED lines=48> */
.L_x_7576:
[----:B------:R-:W-:Y:S01]  /*5120*/  ULEA UR6, UR58, UR41, 0x3 ;  /* 0x000000293a067291 */ /* 0x000fe2000f8e183f */
[----:B------:R-:W-:-:S05]  /*5130*/  IMAD.U32 R0, RZ, RZ, UR59 ;  /* 0x0000003bff007e24 */ /* 0x000fca000f8e00ff */
[----:B------:R-:W-:-:S04]  /*5140*/  SHF.L.U32 R0, R0, 0x1f, RZ ;  /* 0x0000001f00007819 */ /* 0x000fc800000006ff */
[----:B------:R0:W1:Y:S01]  /*5150*/  SYNCS.PHASECHK.TRANS64.TRYWAIT P1, [UR6+0x28850], R0 ;  /* 0x02885000ff0075a7 */ /* 0x0000620008020146 */
[----:B------:R-:W-:Y:S05]  /*5160*/  @!P0 BRA `(.L_x_7577) ;  /* 0x0000000000048947 */ /* 0x000fea0003800000 */
[----:B------:R-:W-:Y:S01]  /*5170*/  BPT.TRAP 0x1 ;  /* 0x000000040000795c */ /* 0x000fe20000300000 */
.L_x_7577:
[----:B-1----:R-:W-:Y:S05]  /*5180*/  @P1 BRA `(.L_x_7575) ;  /* 0x0000000000081947 */ /* 0x002fea0003800000 */
[----:B------:R-:W1:Y:S02]  /*5190*/  SYNCS.PHASECHK.TRANS64.TRYWAIT P1, [UR6+0x28850], R0 ;  /* 0x02885000ff0075a7 */ /* 0x000e640008020146 */
[----:B-1----:R-:W-:Y:S05]  /*51a0*/  @!P1 BRA `(.L_x_7578) ;  /* 0x000000ec00909947 */ /* 0x002fea0003800000 */
.L_x_7575:
        /* <DEDUP_REMOVED lines=49> */
.L_x_7579:
[----:B------:R-:W-:Y:S01]  /*54c0*/  UISETP.NE.AND UP1, UPT, UR50, URZ, UPT ;  /* 0x0000003f3200728c */ /* 0x000fe2000bf25270 */
[----:B0-----:R-:W-:Y:S01]  /*54d0*/  VIADD R0, R17, UR37 ;  /* 0x0000002511007c36 */ /* 0x001fe20008000000 */
[----:B------:R-:W0:Y:S01]  /*54e0*/  LDC R5, c[0x0][0x2f0] ;  /* 0x0000bc00ff057b82 */ /* 0x000e220000000800 */
[----:B------:R-:W-:Y:S01]  /*54f0*/  ULEA UR6, UR45, UR41, 0x3 ;  /* 0x000000292d067291 */ /* 0x000fe2000f8e183f */
[----:B------:R-:W-:Y:S01]  /*5500*/  IMAD.SHL.U32 R20, R10, 0x80, RZ ;  /* 0x000000800a147824 */ /* 0x000fe200078e00ff */
[----:B------:R-:W-:Y:S01]  /*5510*/  UISETP.NE.AND UP0, UPT, UR49, URZ, UPT ;  /* 0x0000003f3100728c */ /* 0x000fe2000bf05270 */
[----:B------:R-:W-:Y:S01]  /*5520*/  PLOP3.LUT P1, PT, PT, PT, UP1, 0x80, 0x0 ;  /* 0x000000000000781c */ /* 0x000fe20003f2f018 */
[----:B------:R-:W-:Y:S01]  /*5530*/  UIADD3 UR6, UR6, 0x28840, URZ ;  /* 0x0002884006067890 */ /* 0x000fe2000fffe03f */
[----:B------:R-:W-:Y:S02]  /*5540*/  PLOP3.LUT P2, PT, PT, PT, UP1, 0x80, 0x0 ;  /* 0x000000000000781c */ /* 0x000fe40003f4f018 */
[----:B------:R-:W1:Y:S01]  /*5550*/  LDC R6, c[0x0][0x288] ;  /* 0x0000a200ff067b82 */ /* 0x000e620000000800 */
[----:B------:R-:W-:Y:S01]  /*5560*/  @UP1 ULDC UR7, c[0x0][0x44c] ;  /* 0x0001130000071ab9 */ /* 0x000fe20000000800 */
[----:B------:R-:W-:Y:S01]  /*5570*/  IADD3 R7, -R20, 0x1, RZ ;  /* 0x0000000114077810 */ /* 0x000fe20007ffe1ff */
[----:B------:R-:W-:-:S06]  /*5580*/  UPRMT UR6, UR40, 0x654, UR6 ;  /* 0x0000065428067896 */ /* 0x000fcc0008000006 */
[----:B------:R-:W-:Y:S01]  /*5590*/  @P1 IMAD.HI.U32 R2, R0, UR7, RZ ;  /* 0x0000000700021c27 */ /* 0x000fe2000f8e00ff */
[----:B------:R-:W-:Y:S01]  /*55a0*/  @UP1 ULDC UR7, c[0x0][0x450] ;  /* 0x0001140000071ab9 */ /* 0x000fe20000000800 */
[----:B------:R-:W-:Y:S01]  /*55b0*/  PLOP3.LUT P1, PT, PT, PT, UP0, 0x40, 0x0 ;  /* 0x000000000000781c */ /* 0x000fe20003f2e808 */
[----:B------:R-:W-:Y:S01]  /*55c0*/  SYNCS.ARRIVE.TRANS64.RED.A1T0 RZ, [UR6], RZ ;  /* 0x000000ffffff79a7 */ /* 0x000fe20008100406 */
[----:B------:R-:W-:Y:S01]  /*55d0*/  ULOP3.LUT UR6, URZ, UR55, URZ, 0x33, !UPT ;  /* 0x000000373f067292 */ /* 0x000fe2000f8e333f */
[----:B------:R-:W-:Y:S01]  /*55e0*/  @P2 SHF.R.U32.HI R0, RZ, UR7, R2 ;  /* 0x00000007ff002c19 */ /* 0x000fe20008011602 */
[----:B------:R-:W-:-:S04]  /*55f0*/  IMAD R2, R16, -0x2, R7 ;  /* 0xfffffffe10027824 */ /* 0x000fc800078e0207 */
[----:B------:R-:W2:Y:S01]  /*5600*/  SHFL.IDX PT, R11, R0, RZ, 0x1c1f ;  /* 0x001c1fff000b7589 */ /* 0x000ea200000e0000 */
[----:B0-----:R-:W-:-:S04]  /*5610*/  IMAD R7, R5, UR43, R2 ;  /* 0x0000002b05077c24 */ /* 0x001fc8000f8e0202 */
[----:B-1----:R-:W-:-:S04]  /*5620*/  IMAD.IADD R7, R7, 0x1, -R6 ;  /* 0x0000000107077824 */ /* 0x002fc800078e0a06 */
[C---:B------:R-:W-:Y:S02]  /*5630*/  VIADD R152, R7.reuse, UR56 ;  /* 0x0000003807987c36 */ /* 0x040fe40008000000 */
[----:B------:R-:W-:Y:S02]  /*5640*/  VIADD R154, R7, UR6 ;  /* 0x00000006079a7c36 */ /* 0x000fe40008000000 */
[--C-:B--2---:R-:W-:Y:S02]  /*5650*/  IMAD.IADD R2, R152, 0x1, R11.reuse ;  /* 0x0000000198027824 */ /* 0x104fe400078e020b */
        /* <DEDUP_REMOVED lines=15> */
.L_x_7582:
[----:B------:R-:W-:-:S05]  /*5750*/  IMAD.U32 R11, RZ, RZ, UR54 ;  /* 0x00000036ff0b7e24 */ /* 0x000fca000f8e00ff */
[----:B------:R-:W-:-:S13]  /*5760*/  ISETP.NE.AND P1, PT, R11, 0x1, PT ;  /* 0x000000010b00780c */ /* 0x000fda0003f25270 */
[----:B------:R-:W0:Y:S02]  /*5770*/  @P1 LDC.64 R14, c[0x0][0x9e8] ;  /* 0x00027a00ff0e1b82 */ /* 0x000e240000000a00 */
[----:B0-----:R-:W-:-:S05]  /*5780*/  @P1 IMAD.HI.U32 R14, R7, R14, RZ ;  /* 0x0000000e070e1227 */ /* 0x001fca00078e00ff */
[----:B------:R-:W-:-:S07]  /*5790*/  @P1 SHF.R.U32.HI R7, RZ, R15, R14 ;  /* 0x0000000fff071219 */ /* 0x000fce000001160e */
.L_x_7583:
[----:B------:R-:W-:Y:S05]  /*57a0*/  BSYNC B0 ;  /* 0x0000000000007941 */ /* 0x000fea0003800000 */
.L_x_7581:
[----:B------:R-:W-:-:S04]  /*57b0*/  IMAD R7, R7, R11, -R20 ;  /* 0x0000000b07077224 */ /* 0x000fc800078e0a14 */
[----:B------:R-:W-:-:S05]  /*57c0*/  IMAD R7, R16, -0x2, R7 ;  /* 0xfffffffe10077824 */ /* 0x000fca00078e0207 */
[----:B------:R-:W-:Y:S02]  /*57d0*/  VIADDMNMX R2, R7, R11, R2, PT ;  /* 0x0000000b07027246 */ /* 0x000fe40003800102 */
[----:B------:R-:W-:-:S07]  /*57e0*/  VIMNMX R12, R12, R7, !PT ;  /* 0x000000070c0c7248 */ /* 0x000fce0007fe0100 */
.L_x_7580:
[----:B------:R-:W-:Y:S01]  /*57f0*/  ISETP.GT.AND P1, PT, R10, -0x1, PT ;  /* 0xffffffff0a00780c */ /* 0x000fe20003f24270 */
[----:B------:R-:W0:Y:S01]  /*5800*/  SHFL.IDX PT, R161, R0, 0x1, 0x1c1f ;  /* 0x003c1f0000a17f89 */ /* 0x000e2200000e0000 */
[----:B------:R-:W-:Y:S02]  /*5810*/  UISETP.NE.AND UP0, UPT, UR49, URZ, UPT ;  /* 0x0000003f3100728c */ /* 0x000fe4000bf05270 */
[C---:B------:R-:W-:Y:S02]  /*5820*/  ISETP.GT.AND P3, PT, R12.reuse, 0x8, P1 ;  /* 0x000000080c00780c */ /* 0x040fe40000f64270 */
[----:B------:R-:W-:Y:S02]  /*5830*/  ISETP.GT.AND P6, PT, R12, RZ, P1 ;  /* 0x000000ff0c00720c */ /* 0x000fe40000fc4270 */
[----:B------:R-:W-:Y:S02]  /*5840*/  ISETP.LT.OR P3, PT, R2, 0x9, P3 ;  /* 0x000000090200780c */ /* 0x000fe40001f61670 */
[----:B------:R-:W-:-:S02]  /*5850*/  ISETP.GT.AND P2, PT, R12, 0x1, P1 ;  /* 0x000000010c00780c */ /* 0x000fc40000f44270 */
[----:B------:R-:W-:Y:S02]  /*5860*/  FSEL R175, R28, -INF , !P3 ;  /* 0xff8000001caf7808 */ /* 0x000fe40005800000 */
[----:B------:R-:W-:Y:S02]  /*5870*/  ISETP.GT.AND P3, PT, R12, 0x19, P1 ;  /* 0x000000190c00780c */ /* 0x000fe40000f64270 */
[C---:B------:R-:W-:Y:S02]  /*5880*/  ISETP.LT.OR P6, PT, R2.reuse, 0x1, P6 ;  /* 0x000000010200780c */ /* 0x040fe400037c1670 */
[C---:B------:R-:W-:Y:S02]  /*5890*/  ISETP.LT.OR P2, PT, R2.reuse, 0x2, P2 ;  /* 0x000000020200780c */ /* 0x040fe40001741670 */
[----:B------:R-:W-:Y:S02]  /*58a0*/  ISETP.LT.OR P3, PT, R2, 0x1a, P3 ;  /* 0x0000001a0200780c */ /* 0x000fe40001f61670 */
[----:B------:R-:W-:-:S02]  /*58b0*/  ISETP.GT.AND P5, PT, R12, 0x9, P1 ;  /* 0x000000090c00780c */ /* 0x000fc40000fa4270 */
[----:B------:R-:W-:Y:S01]  /*58c0*/  FSEL R11, R24, -INF , !P6 ;  /* 0xff800000180b7808 */ /* 0x000fe20007000000 */
[----:B0-----:R-:W-:Y:S01]  /*58d0*/  IMAD.IADD R14, R154, 0x1, R161 ;  /* 0x000000019a0e7824 */ /* 0x001fe200078e02a1 */
[----:B------:R-:W-:Y:S02]  /*58e0*/  FSEL R173, R25, -INF , !P2 ;  /* 0xff80000019ad7808 */ /* 0x000fe40005000000 */
[C---:B------:R-:W-:Y:S02]  /*58f0*/  ISETP.GT.AND P4, PT, R12.reuse, 0x10, P1 ;  /* 0x000000100c00780c */ /* 0x040fe40000f84270 */
[C---:B------:R-:W-:Y:S02]  /*5900*/  ISETP.GT.AND P6, PT, R12.reuse, 0x11, P1 ;  /* 0x000000110c00780c */ /* 0x040fe40000fc4270 */
[----:B------:R-:W-:Y:S02]  /*5910*/  ISETP.GT.AND P2, PT, R12, 0x18, P1 ;  /* 0x000000180c00780c */ /* 0x000fe40000f44270 */
[----:B------:R-:W-:-:S02]  /*5920*/  FSEL R21, R37, -INF , !P3 ;  /* 0xff80000025157808 */ /* 0x000fc40005800000 */
[----:B------:R-:W-:Y:S02]  /*5930*/  ISETP.GT.AND P3, PT, R12, 0x30, P1 ;  /* 0x000000300c00780c */ /* 0x000fe40000f64270 */
[C---:B------:R-:W-:Y:S02]  /*5940*/  ISETP.LT.OR P5, PT, R2.reuse, 0xa, P5 ;  /* 0x0000000a0200780c */ /* 0x040fe40002fa1670 */
[C---:B------:R-:W-:Y:S02]  /*5950*/  ISETP.LT.OR P4, PT, R2.reuse, 0x11, P4 ;  /* 0x000000110200780c */ /* 0x040fe40002781670 */
[C---:B------:R-:W-:Y:S02]  /*5960*/  ISETP.LT.OR P6, PT, R2.reuse, 0x12, P6 ;  /* 0x000000120200780c */ /* 0x040fe400037c1670 */
[C---:B------:R-:W-:Y:S02]  /*5970*/  ISETP.LT.OR P2, PT, R2.reuse, 0x19, P2 ;  /* 0x000000190200780c */ /* 0x040fe40001741670 */
[----:B------:R-:W-:-:S02]  /*5980*/  ISETP.LT.OR P3, PT, R2, 0x31, P3 ;  /* 0x000000310200780c */ /* 0x000fc40001f61670 */
[----:B------:R-:W-:Y:S02]  /*5990*/  FSEL R13, R29, -INF , !P5 ;  /* 0xff8000001d0d7808 */ /* 0x000fe40006800000 */
[----:B------:R-:W-:Y:S02]  /*59a0*/  ISETP.GT.AND P5, PT, R12, 0x20, P1 ;  /* 0x000000200c00780c */ /* 0x000fe40000fa4270 */
[----:B------:R-:W-:Y:S02]  /*59b0*/  FSEL R177, R32, -INF , !P4 ;  /* 0xff80000020b17808 */ /* 0x000fe40006000000 */
[----:B------:R-:W-:Y:S02]  /*59c0*/  FSEL R15, R33, -INF , !P6 ;  /* 0xff800000210f7808 */ /* 0x000fe40007000000 */
[----:B------:R-:W-:Y:S02]  /*59d0*/  FSEL R179, R36, -INF , !P2 ;  /* 0xff80000024b37808 */ /* 0x000fe40005000000 */
[----:B------:R-:W-:-:S02]  /*59e0*/  ISETP.GT.AND P4, PT, R12, 0x21, P1 ;  /* 0x000000210c00780c */ /* 0x000fc40000f84270 */
[C---:B------:R-:W-:Y:S02]  /*59f0*/  ISETP.GT.AND P6, PT, R12.reuse, 0x28, P1 ;  /* 0x000000280c00780c */ /* 0x040fe40000fc4270 */
[----:B------:R-:W-:Y:S02]  /*5a00*/  ISETP.GT.AND P2, PT, R12, 0x29, P1 ;  /* 0x000000290c00780c */ /* 0x000fe40000f44270 */
        /* <DEDUP_REMOVED lines=8> */
[----:B------:R-:W-:Y:S02]  /*5a90*/  ISETP.GT.AND P5, PT, R12, 0x31, P1 ;  /* 0x000000310c00780c */ /* 0x000fe40000fa4270 */
[----:B------:R-:W-:-:S02]  /*5aa0*/  FSEL R167, R41, -INF , !P4 ;  /* 0xff80000029a77808 */ /* 0x000fc40006000000 */
[----:B------:R-:W-:Y:S02]  /*5ab0*/  FSEL R165, R44, -INF , !P6 ;  /* 0xff8000002ca57808 */ /* 0x000fe40007000000 */
        /* <DEDUP_REMOVED lines=12> */
[----:B------:R-:W-:Y:S02]  /*5b80*/  FSEL R153, R52, -INF , !P4 ;  /* 0xff80000034997808 */ /* 0x000fe40006000000 */
[----:B------:R-:W-:Y:S02]  /*5b90*/  FSEL R53, R53, -INF , !P6 ;  /* 0xff80000035357808 */ /* 0x000fe40007000000 */
[----:B------:R-:W-:Y:S02]  /*5ba0*/  FSEL R49, R56, -INF , !P2 ;  /* 0xff80000038317808 */ /* 0x000fe40005000000 */
[C---:B------:R-:W-:Y:S02]  /*5bb0*/  ISETP.GT.AND P5, PT, R12.reuse, 0x48, P1 ;  /* 0x000000480c00780c */ /* 0x040fe40000fa4270 */
        /* <DEDUP_REMOVED lines=31> */
[----:B------:R-:W-:Y:S01]  /*5db0*/  ISETP.GT.AND P2, PT, R12, 0x79, P1 ;  /* 0x000000790c00780c */ /* 0x000fe20000f44270 */
[----:B------:R-:W-:Y:S01]  /*5dc0*/  IMAD.IADD R12, R152, 0x1, R161 ;  /* 0x00000001980c7824 */ /* 0x000fe200078e02a1 */
        /* <DEDUP_REMOVED lines=22> */
.L_x_7586:
[----:B------:R-:W-:-:S05]  /*5f30*/  IMAD.U32 R2, RZ, RZ, UR54 ;  /* 0x00000036ff027e24 */ /* 0x000fca000f8e00ff */
[----:B------:R-:W-:-:S13]  /*5f40*/  ISETP.NE.AND P2, PT, R2, 0x1, PT ;  /* 0x000000010200780c */ /* 0x000fda0003f45270 */
[----:B------:R-:W0:Y:S02]  /*5f50*/  @P2 LDC.64 R162, c[0x0][0x9e8] ;  /* 0x00027a00ffa22b82 */ /* 0x000e240000000a00 */
[----:B0-----:R-:W-:-:S05]  /*5f60*/  @P2 IMAD.HI.U32 R0, R161, R162, RZ ;  /* 0x000000a2a1002227 */ /* 0x001fca00078e00ff */
[----:B------:R-:W-:-:S07]  /*5f70*/  @P2 SHF.R.U32.HI R161, RZ, R163, R0 ;  /* 0x000000a3ffa12219 */ /* 0x000fce0000011600 */
.L_x_7587:
[----:B------:R-:W-:Y:S05]  /*5f80*/  BSYNC B0 ;  /* 0x0000000000007941 */ /* 0x000fea0003800000 */
.L_x_7585:
[----:B------:R-:W-:-:S04]  /*5f90*/  IMAD R161, R161, R2, -R20 ;  /* 0x00000002a1a17224 */ /* 0x000fc800078e0a14 */
[----:B------:R-:W-:-:S05]  /*5fa0*/  IMAD R161, R16, -0x2, R161 ;  /* 0xfffffffe10a17824 */ /* 0x000fca00078e02a1 */
[----:B------:R-:W-:Y:S02]  /*5fb0*/  VIADDMNMX R12, R161, R2, R12, PT ;  /* 0x00000002a10c7246 */ /* 0x000fe4000380010c */
[----:B------:R-:W-:-:S07]  /*5fc0*/  VIMNMX R14, R14, R161, !PT ;  /* 0x000000a10e0e7248 */ /* 0x000fce0007fe0100 */
.L_x_7584:
[----:B------:R-:W-:Y:S02]  /*5fd0*/  FMNMX.FTZ R0, R11, R8, !PT ;  /* 0x000000080b007209 */ /* 0x000fe40007810000 */
[C---:B------:R-:W-:Y:S02]  /*5fe0*/  ISETP.GT.AND P6, PT, R14.reuse, 0x1, P1 ;  /* 0x000000010e00780c */ /* 0x040fe40000fc4270 */
        /* <DEDUP_REMOVED lines=11> */
[----:B------:R-:W-:Y:S02]  /*60a0*/  ISETP.GT.AND P5, PT, R14, 0x20, P1 ;  /* 0x000000200e00780c */ /* 0x000fe40000fa4270 */
[----:B------:R-:W-:Y:S02]  /*60b0*/  FMNMX.FTZ R0, R21, R0, !PT ;  /* 0x0000000015007209 */ /* 0x000fe40007810000 */
[----:B------:R-:W-:Y:S02]  /*60c0*/  ISETP.LT.OR P5, PT, R12, 0x21, P5 ;  /* 0x000000210c00780c */ /* 0x000fe40002fa1670 */
[----:B------:R-:W-:Y:S02]  /*60d0*/  FMNMX.FTZ R0, R171, R0, !PT ;  /* 0x00000000ab007209 */ /* 0x000fe40007810000 */
[----:B------:R-:W-:-:S02]  /*60e0*/  ISETP.GT.AND P3, PT, R14, 0x8, P1 ;  /* 0x000000080e00780c */ /* 0x000fc40000f64270 */
[----:B------:R-:W-:Y:S02]  /*60f0*/  FMNMX.FTZ R0, R167, R0, !PT ;  /* 0x00000000a7007209 */ /* 0x000fe40007810000 */
[----:B------:R-:W-:Y:S02]  /*6100*/  ISETP.GT.AND P4, PT, R14, 0x9, P1 ;  /* 0x000000090e00780c */ /* 0x000fe40000f84270 */
[----:B------:R-:W-:Y:S02]  /*6110*/  FMNMX.FTZ R0, R165, R0, !PT ;  /* 0x00000000a5007209 */ /* 0x000fe40007810000 */
[C---:B------:R-:W-:Y:S02]  /*6120*/  ISETP.LT.OR P3, PT, R12.reuse, 0x9, P3 ;  /* 0x000000090c00780c */ /* 0x040fe40001f61670 */
[----:B------:R-:W-:Y:S02]  /*6130*/  FMNMX.FTZ R0, R159, R0, !PT ;  /* 0x000000009f007209 */ /* 0x000fe40007810000 */
[----:B------:R-:W-:-:S02]  /*6140*/  ISETP.LT.OR P4, PT, R12, 0xa, P4 ;  /* 0x0000000a0c00780c */ /* 0x000fc40002781670 */
[----:B------:R-:W-:Y:S02]  /*6150*/  FMNMX.FTZ R0, R157, R0, !PT ;  /* 0x000000009d007209 */ /* 0x000fe40007810000 */
[----:B------:R-:W-:Y:S02]  /*6160*/  ISETP.GT.AND P2, PT, R14, 0x11, P1 ;  /* 0x000000110e00780c */ /* 0x000fe40000f44270 */
[----:B------:R-:W-:Y:S02]  /*6170*/  FMNMX.FTZ R0, R155, R0, !PT ;  /* 0x000000009b007209 */ /* 0x000fe40007810000 */
[----:B------:R-:W-:Y:S02]  /*6180*/  FSEL R31, R31, -INF , !P4 ;  /* 0xff8000001f1f7808 */ /* 0x000fe40006000000 */
        /* <DEDUP_REMOVED lines=16> */
[----:B------:R-:W-:Y:S02]  /*6290*/  FMNMX.FTZ R0, R29, R0, !PT ;  /* 0x000000001d007209 */ /* 0x000fe40007810000 */
[----:B------:R-:W-:Y:S02]  /*62a0*/  FSEL R43, R43, -INF , !P2 ;  /* 0xff8000002b2b7808 */ /* 0x000fe40005000000 */
[----:B------:R-:W-:Y:S02]  /*62b0*/  FMNMX.FTZ R0, R69, R0, !PT ;  /* 0x0000000045007209 */ /* 0x000fe40007810000 */
[----:B------:R-:W-:-:S02]  /*62c0*/  ISETP.GT.AND P2, PT, R14, 0x30, P1 ;  /* 0x000000300e00780c */ /* 0x000fc40000f44270 */
[----:B------:R-:W-:Y:S02]  /*62d0*/  FMNMX.FTZ R0, R33, R0, !PT ;  /* 0x0000000021007209 */ /* 0x000fe40007810000 */
[C---:B------:R-:W-:Y:S02]  /*62e0*/  ISETP.LT.OR P4, PT, R12.reuse, 0x2a, P4 ;  /* 0x0000002a0c00780c */ /* 0x040fe40002781670 */
        /* <DEDUP_REMOVED lines=13> */
[----:B------:R-:W0:Y:S01]  /*63c0*/  LDC R0, c[0x0][0x988] ;  /* 0x00026200ff007b82 */ /* 0x000e220000000800 */
[----:B------:R-:W-:Y:S02]  /*63d0*/  ISETP.LT.OR P2, PT, R12, 0x51, P2 ;  /* 0x000000510c00780c */ /* 0x000fe40001741670 */
[----:B------:R-:W1:Y:S02]  /*63e0*/  SHFL.BFLY PT, R161, R20, 0x2, 0x1f ;  /* 0x0c401f0014a17f89 */ /* 0x000e6400000e0000 */
[----:B-1----:R-:W-:-:S05]  /*63f0*/  FMNMX.FTZ R161, R20, R161, !PT ;  /* 0x000000a114a17209 */ /* 0x002fca0007810000 */
[----:B------:R-:W1:Y:S02]  /*6400*/  SHFL.BFLY PT, R2, R161, 0x1, 0x1f ;  /* 0x0c201f00a1027f89 */ /* 0x000e6400000e0000 */
[----:B-1----:R-:W-:Y:S02]  /*6410*/  FMNMX.FTZ R2, R161, R2, !PT ;  /* 0x00000002a1027209 */ /* 0x002fe40007810000 */
[----:B------:R-:W-:Y:S02]  /*6420*/  FSEL R161, R30, -INF , !P3 ;  /* 0xff8000001ea17808 */ /* 0x000fe40005800000 */
[C---:B------:R-:W-:Y:S01]  /*6430*/  FSETP.NEU.FTZ.AND P6, PT, R2.reuse, -INF , PT ;  /* 0xff8000000200780b */ /* 0x040fe20003fdd000 */
[----:B0-----:R-:W-:Y:S01]  /*6440*/  FMUL.FTZ R20, R2, R0 ;  /* 0x0000000002147220 */ /* 0x001fe20000410000 */
[----:B------:R-:W-:-:S04]  /*6450*/  ISETP.GT.AND P3, PT, R14, 0x18, P1 ;  /* 0x000000180e00780c */ /* 0x000fc80000f64270 */
[----:B------:R-:W-:Y:S02]  /*6460*/  FSEL R20, R20, RZ, P6 ;  /* 0x000000ff14147208 */ /* 0x000fe40003000000 */
[----:B------:R-:W-:-:S03]  /*6470*/  ISETP.LT.OR P3, PT, R12, 0x19, P3 ;  /* 0x000000190c00780c */ /* 0x000fc60001f61670 */
[-CC-:B------:R-:W-:Y:S01]  /*6480*/  FFMA.FTZ R180, R173, R0.reuse, -R20.reuse ;  /* 0x00000000adb47223 */ /* 0x180fe20000010814 */
[----:B------:R-:W-:Y:S01]  /*6490*/  FSEL R173, R42, -INF , !P5 ;  /* 0xff8000002aad7808 */ /* 0x000fe20006800000 */
[-CC-:B------:R-:W-:Y:S01]  /*64a0*/  FFMA.FTZ R182, R175, R0.reuse, -R20.reuse ;  /* 0x00000000afb67223 */ /* 0x180fe20000010814 */
[----:B------:R-:W-:Y:S01]  /*64b0*/  ISETP.GT.AND P5, PT, R14, RZ, P1 ;  /* 0x000000ff0e00720c */ /* 0x000fe20000fa4270 */
[-CC-:B------:R-:W-:Y:S01]  /*64c0*/  FFMA.FTZ R176, R177, R0.reuse, -R20.reuse ;  /* 0x00000000b1b07223 */ /* 0x180fe20000010814 */
[----:B------:R-:W-:Y:S01]  /*64d0*/  FSEL R169, R38, -INF , !P3 ;  /* 0xff80000026a97808 */ /* 0x000fe20005800000 */
[-CC-:B------:R-:W-:Y:S01]  /*64e0*/  FFMA.FTZ R178, R179, R0.reuse, -R20.reuse ;  /* 0x00000000b3b27223 */ /* 0x180fe20000010814 */
[----:B------:R-:W-:Y:S01]  /*64f0*/  ISETP.LT.OR P5, PT, R12, 0x1, P5 ;  /* 0x000000010c00780c */ /* 0x000fe20002fa1670 */
[-CC-:B------:R-:W-:Y:S01]  /*6500*/  FFMA.FTZ R172, R171, R0.reuse, -R20.reuse ;  /* 0x00000000abac7223 */ /* 0x180fe20000010814 */
[----:B------:R-:W-:Y:S01]  /*6510*/  ISETP.GT.AND P3, PT, R14, 0x28, P1 ;  /* 0x000000280e00780c */ /* 0x000fe20000f64270 */
[-CC-:B------:R-:W-:Y:S01]  /*6520*/  FFMA.FTZ R174, R165, R0.reuse, -R20.reuse ;  /* 0x00000000a5ae7223 */ /* 0x180fe20000010814 */
[----:B------:R-:W-:Y:S01]  /*6530*/  FSEL R26, R26, -INF , !P5 ;  /* 0xff8000001a1a7808 */ /* 0x000fe20006800000 */
[-CC-:B------:R-:W-:Y:S01]  /*6540*/  FFMA.FTZ R168, R157, R0.reuse, -R20.reuse ;  /* 0x000000009da87223 */ /* 0x180fe20000010814 */
[----:B------:R-:W-:Y:S01]  /*6550*/  ISETP.LT.OR P3, PT, R12, 0x29, P3 ;  /* 0x000000290c00780c */ /* 0x000fe20001f61670 */
[-CC-:B------:R-:W-:Y:S01]  /*6560*/  FFMA.FTZ R170, R153, R0.reuse, -R20.reuse ;  /* 0x0000000099aa7223 */ /* 0x180fe20000010814 */
[----:B------:R-:W-:Y:S01]  /*6570*/  FMNMX.FTZ R24, R26, R9, !PT ;  /* 0x000000091a187209 */ /* 0x000fe20007810000 */
[-CC-:B------:R-:W-:Y:S01]  /*6580*/  FFMA.FTZ R164, R49, R0.reuse, -R20.reuse ;  /* 0x0000000031a47223 */ /* 0x180fe20000010814 */
[----:B------:R-:W-:Y:S01]  /*6590*/  FSEL R175, R46, -INF , !P3 ;  /* 0xff8000002eaf7808 */ /* 0x000fe20005800000 */
[--C-:B------:R-:W-:Y:S01]  /*65a0*/  FFMA.FTZ R49, R57, R0, -R20.reuse ;  /* 0x0000000039317223 */ /* 0x100fe20000010814 */
[----:B------:R-:W-:Y:S01]  /*65b0*/  FMNMX.FTZ R24, R27, R24, !PT ;  /* 0x000000181b187209 */ /* 0x000fe20007810000 */
[-CC-:B------:R-:W-:Y:S01]  /*65c0*/  FFMA.FTZ R166, R37, R0.reuse, -R20.reuse ;  /* 0x0000000025a67223 */ /* 0x180fe20000010814 */
[C---:B------:R-:W-:Y:S01]  /*65d0*/  ISETP.GT.AND P3, PT, R14.reuse, 0x31, P1 ;  /* 0x000000310e00780c */ /* 0x040fe20000f64270 */
[--C-:B------:R-:W-:Y:S01]  /*65e0*/  FFMA.FTZ R37, R61, R0, -R20.reuse ;  /* 0x000000003d257223 */ /* 0x100fe20000010814 */
[----:B------:R-:W-:Y:S01]  /*65f0*/  FMNMX.FTZ R24, R161, R24, !PT ;  /* 0x00000018a1187209 */ /* 0x000fe20007810000 */
[-CC-:B------:R-:W-:Y:S01]  /*6600*/  FFMA.FTZ R158, R7, R0.reuse, -R20.reuse ;  /* 0x00000000079e7223 */ /* 0x180fe20000010814 */
[----:B------:R-:W-:Y:S01]  /*6610*/  FSEL R177, R47, -INF , !P4 ;  /* 0xff8000002fb17808 */ /* 0x000fe20006000000 */
[--C-:B------:R-:W-:Y:S01]  /*6620*/  FFMA.FTZ R47, R167, R0, -R20.reuse ;  /* 0x00000000a72f7223 */ /* 0x100fe20000010814 */
[----:B------:R-:W-:Y:S01]  /*6630*/  FMNMX.FTZ R24, R31, R24, !PT ;  /* 0x000000181f187209 */ /* 0x000fe20007810000 */
[-CC-:B------:R-:W-:Y:S01]  /*6640*/  FFMA.FTZ R160, R25, R0.reuse, -R20.reuse ;  /* 0x0000000019a07223 */ /* 0x180fe20000010814 */
[----:B------:R-:W-:Y:S01]  /*6650*/  ISETP.GT.AND P5, PT, R14, 0x38, P1 ;  /* 0x000000380e00780c */ /* 0x000fe20000fa4270 */
[--C-:B------:R-:W-:Y:S01]  /*6660*/  FFMA.FTZ R25, R65, R0, -R20.reuse ;  /* 0x0000000041197223 */ /* 0x100fe20000010814 */
[----:B------:R-:W-:Y:S01]  /*6670*/  FMNMX.FTZ R24, R163, R24, !PT ;  /* 0x00000018a3187209 */ /* 0x000fe20007810000 */
[-CC-:B------:R-:W-:Y:S01]  /*6680*/  FFMA.FTZ R11, R11, R0.reuse, -R20.reuse ;  /* 0x000000000b0b7223 */ /* 0x180fe20000010814 */
[----:B------:R-:W-:Y:S01]  /*6690*/  ISETP.LT.OR P3, PT, R12, 0x32, P3 ;  /* 0x000000320c00780c */ /* 0x000fe20001f61670 */
[--C-:B------:R-:W-:Y:S01]  /*66a0*/  FFMA.FTZ R162, R29, R0, -R20.reuse ;  /* 0x000000001da27223 */ /* 0x100fe20000010814 */
[----:B------:R-:W-:Y:S01]  /*66b0*/  FMNMX.FTZ R24, R35, R24, !PT ;  /* 0x0000001823187209 */ /* 0x000fe20007810000 */
[--C-:B------:R-:W-:Y:S01]  /*66c0*/  FFMA.FTZ R156, R33, R0, -R20.reuse ;  /* 0x00000000219c7223 */ /* 0x100fe20000010814 */
[----:B------:R-:W-:Y:S01]  /*66d0*/  ISETP.GT.AND P4, PT, R14, 0x39, P1 ;  /* 0x000000390e00780c */ /* 0x000fe20000f84270 */
[----:B------:R-:W-:Y:S01]  /*66e0*/  MUFU.EX2 R11, R11 ;  /* 0x0000000b000b7308 */ /* 0x000fe20000000800 */
[----:B------:R-:W-:Y:S01]  /*66f0*/  FMNMX.FTZ R24, R169, R24, !PT ;  /* 0x00000018a9187209 */ /* 0x000fe20007810000 */
[-CC-:B------:R-:W-:Y:S01]  /*6700*/  FFMA.FTZ R152, R45, R0.reuse, -R20.reuse ;  /* 0x000000002d987223 */ /* 0x180fe20000010814 */
        /* <DEDUP_REMOVED lines=13> */
[--C-:B------:R-:W-:Y:S01]  /*67e0*/  FFMA.FTZ R33, R73, R0, -R20.reuse ;  /* 0x0000000049217223 */ /* 0x100fe20000010814 */
[----:B------:R-:W-:Y:S01]  /*67f0*/  FMNMX.FTZ R24, R175, R24, !PT ;  /* 0x00000018af187209 */ /* 0x000fe20007810000 */
[-CC-:B------:R-:W-:Y:S01]  /*6800*/  FFMA.FTZ R45, R81, R0.reuse, -R20.reuse ;  /* 0x00000000512d7223 */ /* 0x180fe20000010814 */
[----:B------:R-:W-:Y:S01]  /*6810*/  ISETP.GT.AND P3, PT, R14, 0x41, P1 ;  /* 0x000000410e00780c */ /* 0x000fe20000f64270 */
[--C-:B------:R-:W-:Y:S01]  /*6820*/  FFMA.FTZ R41, R85, R0, -R20.reuse ;  /* 0x0000000055297223 */ /* 0x100fe20000010814 */
[----:B------:R-:W-:Y:S01]  /*6830*/  FMNMX.FTZ R24, R177, R24, !PT ;  /* 0x00000018b1187209 */ /* 0x000fe20007810000 */
[----:B------:R-:W-:Y:S01]  /*6840*/  MUFU.EX2 R180, R180 ;  /* 0x000000b400b47308 */ /* 0x000fe20000000800 */
[----:B------:R-:W-:Y:S01]  /*6850*/  FSEL R183, R55, -INF , !P4 ;  /* 0xff80000037b77808 */ /* 0x000fe20006000000 */
[----:B------:R-:W-:Y:S01]  /*6860*/  FFMA.FTZ R55, R159, R0, -R20 ;  /* 0x000000009f377223 */ /* 0x000fe20000010814 */
[----:B------:R-:W-:-:S02]  /*6870*/  FMNMX.FTZ R24, R181, R24, !PT ;  /* 0x00000018b5187209 */ /* 0x000fc40007810000 */
[----:B------:R-:W-:Y:S02]  /*6880*/  ISETP.GT.AND P5, PT, R14, 0x48, P1 ;  /* 0x000000480e00780c */ /* 0x000fe40000fa4270 */
[----:B------:R-:W-:Y:S01]  /*6890*/  FMNMX.FTZ R24, R51, R24, !PT ;  /* 0x0000001833187209 */ /* 0x000fe20007810000 */
[----:B------:R-:W-:Y:S01]  /*68a0*/  MUFU.EX2 R182, R182 ;  /* 0x000000b600b67308 */ /* 0x000fe20000000800 */
[----:B------:R-:W-:Y:S02]  /*68b0*/  ISETP.LT.OR P3, PT, R12, 0x42, P3 ;  /* 0x000000420c00780c */ /* 0x000fe40001f61670 */
[----:B------:R-:W-:Y:S02]  /*68c0*/  FMNMX.FTZ R24, R179, R24, !PT ;  /* 0x00000018b3187209 */ /* 0x000fe40007810000 */
[----:B------:R-:W-:Y:S02]  /*68d0*/  ISETP.GT.AND P4, PT, R14, 0x49, P1 ;  /* 0x000000490e00780c */ /* 0x000fe40000f84270 */
[----:B------:R-:W-:Y:S01]  /*68e0*/  FMNMX.FTZ R24, R183, R24, !PT ;  /* 0x00000018b7187209 */ /* 0x000fe20007810000 */
[----:B------:R-:W-:Y:S01]  /*68f0*/  MUFU.EX2 R13, R13 ;  /* 0x0000000d000d7308 */ /* 0x000fe20000000800 */
[----:B------:R-:W-:-:S02]  /*6900*/  ISETP.LT.OR P5, PT, R12, 0x49, P5 ;  /* 0x000000490c00780c */ /* 0x000fc40002fa1670 */
[----:B------:R-:W-:Y:S01]  /*6910*/  FSEL R171, R59, -INF , !P3 ;  /* 0xff8000003bab7808 */ /* 0x000fe20005800000 */
[----:B------:R-:W-:Y:S01]  /*6920*/  FFMA.FTZ R59, R155, R0, -R20 ;  /* 0x000000009b3b7223 */ /* 0x000fe20000010814 */
[----:B------:R-:W-:Y:S02]  /*6930*/  FMNMX.FTZ R24, R193, R24, !PT ;  /* 0x00000018c1187209 */ /* 0x000fe40007810000 */
[----:B------:R-:W-:Y:S01]  /*6940*/  FSEL R167, R62, -INF , !P5 ;  /* 0xff8000003ea77808 */ /* 0x000fe20006800000 */
[----:B------:R-:W-:Y:S01]  /*6950*/  MUFU.EX2 R176, R176 ;  /* 0x000000b000b07308 */ /* 0x000fe20000000800 */
[----:B------:R-:W-:Y:S02]  /*6960*/  ISETP.LT.OR P4, PT, R12, 0x4a, P4 ;  /* 0x0000004a0c00780c */ /* 0x000fe40002781670 */
[----:B------:R-:W-:Y:S02]  /*6970*/  FMNMX.FTZ R24, R171, R24, !PT ;  /* 0x00000018ab187209 */ /* 0x000fe40007810000 */
[----:B------:R-:W-:-:S02]  /*6980*/  ISETP.GT.AND P3, PT, R14, 0x51, P1 ;  /* 0x000000510e00780c */ /* 0x000fc40000f64270 */
[----:B------:R-:W-:Y:S01]  /*6990*/  FSEL R63, R63, -INF , !P4 ;  /* 0xff8000003f3f7808 */ /* 0x000fe20006000000 */
[----:B------:R-:W-:Y:S01]  /*69a0*/  MUFU.EX2 R15, R15 ;  /* 0x0000000f000f7308 */ /* 0x000fe20000000800 */
[----:B------:R-:W-:Y:S02]  /*69b0*/  FMNMX.FTZ R24, R167, R24, !PT ;  /* 0x00000018a7187209 */ /* 0x000fe40007810000 */
[----:B------:R-:W-:Y:S02]  /*69c0*/  ISETP.GT.AND P5, PT, R14, 0x58, P1 ;  /* 0x000000580e00780c */ /* 0x000fe40000fa4270 */
[----:B------:R-:W-:Y:S02]  /*69d0*/  FSEL R165, R66, -INF , !P2 ;  /* 0xff80000042a57808 */ /* 0x000fe40005000000 */
[----:B------:R-:W-:Y:S01]  /*69e0*/  ISETP.LT.OR P3, PT, R12, 0x52, P3 ;  /* 0x000000520c00780c */ /* 0x000fe20001f61670 */
[----:B------:R-:W-:Y:S01]  /*69f0*/  MUFU.EX2 R178, R178 ;  /* 0x000000b200b27308 */ /* 0x000fe20000000800 */
[----:B------:R-:W-:-:S02]  /*6a00*/  FMNMX.FTZ R24, R63, R24, !PT ;  /* 0x000000183f187209 */ /* 0x000fc40007810000 */
[----:B------:R-:W-:Y:S02]  /*6a10*/  ISETP.GT.AND P4, PT, R14, 0x59, P1 ;  /* 0x000000590e00780c */ /* 0x000fe40000f84270 */
[----:B------:R-:W-:Y:S02]  /*6a20*/  ISETP.LT.OR P5, PT, R12, 0x59, P5 ;  /* 0x000000590c00780c */ /* 0x000fe40002fa1670 */
[----:B------:R-:W-:Y:S01]  /*6a30*/  FSEL R67, R67, -INF , !P3 ;  /* 0xff80000043437808 */ /* 0x000fe20005800000 */
[----:B------:R-:W-:Y:S01]  /*6a40*/  MUFU.EX2 R21, R21 ;  /* 0x0000001500157308 */ /* 0x000fe20000000800 */
[----:B------:R-:W-:Y:S02]  /*6a50*/  FMNMX.FTZ R24, R165, R24, !PT ;  /* 0x00000018a5187209 */ /* 0x000fe40007810000 */
[----:B------:R-:W-:Y:S02]  /*6a60*/  ISETP.GT.AND P2, PT, R14, 0x60, P1 ;  /* 0x000000600e00780c */ /* 0x000fe40000f44270 */
[----:B------:R-:W-:-:S02]  /*6a70*/  FSEL R157, R70, -INF , !P5 ;  /* 0xff800000469d7808 */ /* 0x000fc40006800000 */
[----:B------:R-:W-:Y:S01]  /*6a80*/  ISETP.LT.OR P4, PT, R12, 0x5a, P4 ;  /* 0x0000005a0c00780c */ /* 0x000fe20002781670 */
[----:B------:R-:W-:Y:S01]  /*6a90*/  MUFU.EX2 R172, R172 ;  /* 0x000000ac00ac7308 */ /* 0x000fe20000000800 */
[----:B------:R-:W-:Y:S02]  /*6aa0*/  FMNMX.FTZ R24, R67, R24, !PT ;  /* 0x0000001843187209 */ /* 0x000fe40007810000 */
[----:B------:R-:W-:Y:S02]  /*6ab0*/  ISETP.GT.AND P3, PT, R14, 0x61, P1 ;  /* 0x000000610e00780c */ /* 0x000fe40000f64270 */
[----:B------:R-:W-:Y:S02]  /*6ac0*/  ISETP.LT.OR P2, PT, R12, 0x61, P2 ;  /* 0x000000610c00780c */ /* 0x000fe40001741670 */
[----:B------:R-:W-:Y:S01]  /*6ad0*/  FSEL R71, R71, -INF , !P4 ;  /* 0xff80000047477808 */ /* 0x000fe20006000000 */
[----:B------:R-:W-:Y:S01]  /*6ae0*/  MUFU.EX2 R47, R47 ;  /* 0x0000002f002f7308 */ /* 0x000fe20000000800 */
[----:B------:R-:W-:-:S02]  /*6af0*/  FMNMX.FTZ R24, R157, R24, !PT ;  /* 0x000000189d187209 */ /* 0x000fc40007810000 */
[----:B------:R-:W-:Y:S02]  /*6b00*/  ISETP.GT.AND P5, PT, R14, 0x68, P1 ;  /* 0x000000680e00780c */ /* 0x000fe40000fa4270 */
[----:B------:R-:W-:Y:S02]  /*6b10*/  FSEL R155, R74, -INF , !P2 ;  /* 0xff8000004a9b7808 */ /* 0x000fe40005000000 */
[----:B------:R-:W-:Y:S01]  /*6b20*/  ISETP.LT.OR P3, PT, R12, 0x62, P3 ;  /* 0x000000620c00780c */ /* 0x000fe20001f61670 */
[----:B------:R-:W-:Y:S01]  /*6b30*/  MUFU.EX2 R174, R174 ;  /* 0x000000ae00ae7308 */ /* 0x000fe20000000800 */
[----:B------:R-:W-:Y:S02]  /*6b40*/  FMNMX.FTZ R24, R71, R24, !PT ;  /* 0x0000001847187209 */ /* 0x000fe40007810000 */
[----:B------:R-:W-:Y:S02]  /*6b50*/  ISETP.GT.AND P4, PT, R14, 0x69, P1 ;  /* 0x000000690e00780c */ /* 0x000fe40000f84270 */
[----:B------:R-:W-:-:S02]  /*6b60*/  ISETP.LT.OR P5, PT, R12, 0x69, P5 ;  /* 0x000000690c00780c */ /* 0x000fc40002fa1670 */
        /* <DEDUP_REMOVED lines=19> */
[----:B------:R-:W-:Y:S02]  /*6ca0*/  ISETP.LT.OR P5, PT, R12, 0x79, P5 ;  /* 0x000000790c00780c */ /* 0x000fe40002fa1670 */
[----:B------:R-:W-:Y:S01]  /*6cb0*/  FSEL R83, R83, -INF , !P3 ;  /* 0xff80000053537808 */ /* 0x000fe20005800000 */
[----:B------:R-:W-:Y:S01]  /*6cc0*/  MUFU.EX2 R53, R53 ;  /* 0x0000003500357308 */ /* 0x000fe20000000800 */
[----:B------:R-:W-:-:S02]  /*6cd0*/  FMNMX.FTZ R24, R159, R24, !PT ;  /* 0x000000189f187209 */ /* 0x000fc40007810000 */
[----:B------:R-:W-:Y:S02]  /*6ce0*/  ISETP.LT.OR P1, PT, R12, 0x7a, P1 ;  /* 0x0000007a0c00780c */ /* 0x000fe40000f21670 */
[----:B------:R-:W-:Y:S02]  /*6cf0*/  FSEL R195, R86, -INF , !P5 ;  /* 0xff80000056c37808 */ /* 0x000fe40006800000 */
[----:B------:R-:W-:Y:S01]  /*6d00*/  FMNMX.FTZ R24, R83, R24, !PT ;  /* 0x0000001853187209 */ /* 0x000fe20007810000 */
[----:B------:R-:W-:Y:S01]  /*6d10*/  MUFU.EX2 R164, R164 ;  /* 0x000000a400a47308 */ /* 0x000fe20000000800 */
[----:B------:R-:W-:Y:S02]  /*6d20*/  FSEL R87, R87, -INF , !P1 ;  /* 0xff80000057577808 */ /* 0x000fe40004800000 */
[----:B------:R-:W-:Y:S02]  /*6d30*/  FMNMX.FTZ R24, R195, R24, !PT ;  /* 0x00000018c3187209 */ /* 0x000fe40007810000 */
[----:B------:R-:W-:-:S02]  /*6d40*/  FSEL R65, R2, RZ, P6 ;  /* 0x000000ff02417208 */ /* 0x000fc40003000000 */
[----:B------:R-:W-:Y:S01]  /*6d50*/  FMNMX.FTZ R24, R87, R24, !PT ;  /* 0x0000001857187209 */ /* 0x000fe20007810000 */
[----:B------:R-:W-:Y:S02]  /*6d60*/  MUFU.EX2 R49, R49 ;  /* 0x0000003100317308 */ /* 0x000fe40000000800 */
[----:B------:R-:W-:Y:S02]  /*6d70*/  FADD.FTZ R65, -R65, R8 ;  /* 0x0000000841417221 */ /* 0x000fe40000010100 */
[----:B------:R-:W0:Y:S02]  /*6d80*/  SHFL.BFLY PT, R57, R24, 0x2, 0x1f ;  /* 0x0c401f0018397f89 */ /* 0x000e2400000e0000 */
[-C--:B------:R-:W-:Y:S02]  /*6d90*/  FMUL.FTZ R8, R65, R0.reuse ;  /* 0x0000000041087220 */ /* 0x080fe40000410000 */
[----:B------:R-:W-:Y:S08]  /*6da0*/  MUFU.EX2 R166, R166 ;  /* 0x000000a600a67308 */ /* 0x000ff00000000800 */
[----:B------:R-:W1:Y:S08]  /*6db0*/  MUFU.EX2 R8, R8 ;  /* 0x0000000800087308 */ /* 0x000e700000000800 */
        /* <DEDUP_REMOVED lines=9> */
[----:B-1----:R-:W-:-:S03]  /*6e50*/  FFMA.FTZ R61, R8, R4, R11 ;  /* 0x00000004083d7223 */ /* 0x002fc6000001000b */
[C---:B------:R-:W-:Y:S01]  /*6e60*/  FSETP.NEU.FTZ.AND P1, PT, R7.reuse, -INF , PT ;  /* 0xff8000000700780b */ /* 0x040fe20003f3d000 */
[C---:B------:R-:W-:Y:S01]  /*6e70*/  FMUL.FTZ R12, R7.reuse, R0 ;  /* 0x00000000070c7220 */ /* 0x040fe20000410000 */
[----:B------:R-:W-:Y:S01]  /*6e80*/  FADD.FTZ R61, R180, R61 ;  /* 0x0000003db43d7221 */ /* 0x000fe20000010000 */
[----:B------:R-:W-:Y:S01]  /*6e90*/  MUFU.EX2 R156, R156 ;  /* 0x0000009c009c7308 */ /* 0x000fe20000000800 */
[----:B------:R-:W-:Y:S02]  /*6ea0*/  FSEL R34, R7, RZ, P1 ;  /* 0x000000ff07227208 */ /* 0x000fe40000800000 */
[----:B------:R-:W-:-:S03]  /*6eb0*/  FSEL R12, R12, RZ, P1 ;  /* 0x000000ff0c0c7208 */ /* 0x000fc60000800000 */
[----:B------:R-:W-:Y:S02]  /*6ec0*/  FADD.FTZ R9, -R34, R9 ;  /* 0x0000000922097221 */ /* 0x000fe40000010100 */
[-CC-:B------:R-:W-:Y:S01]  /*6ed0*/  FFMA.FTZ R14, R26, R0.reuse, -R12.reuse ;  /* 0x000000001a0e7223 */ /* 0x180fe2000001080c */
[-CC-:B------:R-:W-:Y:S01]  /*6ee0*/  FFMA.FTZ R27, R27, R0.reuse, -R12.reuse ;  /* 0x000000001b1b7223 */ /* 0x180fe2000001080c */
[-C--:B------:R-:W-:Y:S01]  /*6ef0*/  FMUL.FTZ R9, R9, R0.reuse ;  /* 0x0000000009097220 */ /* 0x080fe20000410000 */
        /* <DEDUP_REMOVED lines=26> */
[-C--:B------:R-:W-:Y:S01]  /*70a0*/  FFMA.FTZ R79, R79, R0.reuse, -R12 ;  /* 0x000000004f4f7223 */ /* 0x080fe2000001080c */
[----:B------:R-:W2:Y:S01]  /*70b0*/  MUFU.EX2 R20, R20 ;  /* 0x0000001400147308 */ /* 0x000ea20000000800 */
[----:B0-----:R-:W-:Y:S01]  /*70c0*/  FFMA.FTZ R4, R9, R3, R14 ;  /* 0x0000000309047223 */ /* 0x001fe2000001000e */
[-CC-:B------:R-:W-:Y:S01]  /*70d0*/  FFMA.FTZ R159, R159, R0.reuse, -R12.reuse ;  /* 0x000000009f9f7223 */ /* 0x180fe2000001080c */
[-CC-:B------:R-:W-:Y:S01]  /*70e0*/  FFMA.FTZ R83, R83, R0.reuse, -R12.reuse ;  /* 0x0000000053537223 */ /* 0x180fe2000001080c */
[----:B------:R-:W-:-:S04]  /*70f0*/  FFMA.FTZ R195, R195, R0, -R12 ;  /* 0x00000000c3c37223 */ /* 0x000fc8000001080c */
[----:B------:R-:W0:Y:S01]  /*7100*/  MUFU.EX2 R31, R31 ;  /* 0x0000001f001f7308 */ /* 0x000e220000000800 */
[----:B-1----:R-:W-:Y:S01]  /*7110*/  FADD.FTZ R3, R27, R4 ;  /* 0x000000041b037221 */ /* 0x002fe20000010000 */
[----:B------:R-:W-:-:S06]  /*7120*/  FADD.FTZ R4, R182, R61 ;  /* 0x0000003db6047221 */ /* 0x000fcc0000010000 */
        /* <DEDUP_REMOVED lines=14> */
[----:B------:R-:W-:-:S06]  /*7210*/  FFMA.FTZ R40, R67, R0, -R12 ;  /* 0x0000000043287223 */ /* 0x000fcc000001080c */
        /* <DEDUP_REMOVED lines=10> */
[----:B------:R-:W-:Y:S01]  /*72c0*/  FADD.FTZ R61, R59, R44 ;  /* 0x0000002c3b3d7221 */ /* 0x000fe20000010000 */
[-CC-:B------:R-:W-:Y:S01]  /*72d0*/  FFMA.FTZ R42, R71, R0.reuse, -R12.reuse ;  /* 0x00000000472a7223 */ /* 0x180fe2000001080c */
[----:B------:R-:W-:-:S04]  /*72e0*/  FFMA.FTZ R12, R87, R0, -R12 ;  /* 0x00000000570c7223 */ /* 0x000fc8000001080c */
        /* <DEDUP_REMOVED lines=8> */
[----:B------:R-:W-:-:S06]  /*7370*/  FADD.FTZ R4, R170, R61 ;  /* 0x0000003daa047221 */ /* 0x000fcc0000010000 */
        /* <DEDUP_REMOVED lines=62> */
.L_x_7588:
[----:B------:R-:W-:Y:S01]  /*7760*/  ULEA UR6, UR58, UR41, 0x3 ;  /* 0x000000293a067291 */ /* 0x000fe2000f8e183f */
[----:B------:R-:W-:Y:S01]  /*7770*/  ISETP.GT.AND P1, PT, R10, UR57, PT ;  /* 0x000000390a007c0c */ /* 0x000fe2000bf24270 */
[----:B------:R-:W-:Y:S01]  /*7780*/  UMOV UR59, UR46 ;  /* 0x0000002e003b7c82 */ /* 0x000fe20008000000 */
[----:B------:R-:W-:Y:S01]  /*7790*/  UMOV UR58, UR45 ;  /* 0x0000002d003a7c82 */ /* 0x000fe20008000000 */
[----:B------:R-:W-:Y:S01]  /*77a0*/  UIADD3 UR6, UR6, 0x28860, URZ ;  /* 0x0002886006067890 */ /* 0x000fe2000fffe03f */
[----:B------:R-:W-:Y:S01]  /*77b0*/  F2FP.BF16.F32.PACK_AB R159, R79, R153 ;  /* 0x000000994f9f723e */ /* 0x000fe200000010ff */
[-C--:B------:R-:W-:Y:S01]  /*77c0*/  FMUL.FTZ R88, R88, R8.reuse ;  /* 0x0000000858587220 */ /* 0x080fe20000410000 */
[-C--:B------:R-:W-:Y:S01]  /*77d0*/  FMUL.FTZ R89, R89, R8.reuse ;  /* 0x0000000859597220 */ /* 0x080fe20000410000 */
[----:B------:R-:W-:Y:S01]  /*77e0*/  UPRMT UR6, UR40, 0x654, UR6 ;  /* 0x0000065428067896 */ /* 0x000fe20008000006 */
        /* <DEDUP_REMOVED lines=97> */
[----:B------:R-:W-:Y:S06]  /*7e00*/  @P1 BRA `(.L_x_7589) ;  /* 0xffffffcc00b81947 */ /* 0x000fec000383ffff */
.L_x_7570:
        /* <DEDUP_REMOVED lines=23> */
.L_x_7591:
[----:B------:R-:W0:Y:S02]  /*7f80*/  LDC R12, c[0x0][0x9e4] ;  /* 0x00027900ff0c7b82 */ /* 0x000e240000000800 */
[----:B0-----:R-:W-:-:S13]  /*7f90*/  ISETP.NE.AND P1, PT, R12, 0x1, PT ;  /* 0x000000010c00780c */ /* 0x001fda0003f25270 */
[----:B------:R-:W0:Y:S02]  /*7fa0*/  @P1 LDC.64 R8, c[0x0][0x9e8] ;  /* 0x00027a00ff081b82 */ /* 0x000e240000000a00 */
[----:B0-----:R-:W-:-:S05]  /*7fb0*/  @P1 IMAD.HI.U32 R8, R5, R8, RZ ;  /* 0x0000000805081227 */ /* 0x001fca00078e00ff */
[----:B------:R-:W-:-:S07]  /*7fc0*/  @P1 SHF.R.U32.HI R5, RZ, R9, R8 ;  /* 0x00000009ff051219 */ /* 0x000fce0000011608 */
.L_x_7592:
[----:B------:R-:W-:-:S05]  /*7fd0*/  IMAD R5, R5, R12, RZ ;  /* 0x0000000c05057224 */ /* 0x000fca00078e02ff */
[----:B------:R-:W-:-:S07]  /*7fe0*/  VIMNMX R6, R6, R5, !PT ;  /* 0x0000000506067248 */ /* 0x000fce0007fe0100 */
.L_x_7590:
[----:B------:R-:W-:-:S05]  /*7ff0*/  VIADD R6, R6, 0x7f ;  /* 0x0000007f06067836 */ /* 0x000fca0000000000 */
        /* <DEDUP_REMOVED lines=10> */
[----:B------:R-:W-:-:S07]  /*80a0*/  IMAD.MOV.U32 R6, RZ, RZ, R10 ;  /* 0x000000ffff067224 */ /* 0x000fce00078e000a */
.L_x_7604:
[----:B------:R-:W-:Y:S01]  /*80b0*/  ISETP.NE.AND P2, PT, RZ, UR42, PT ;  /* 0x0000002aff007c0c */ /* 0x000fe2000bf45270 */
[----:B------:R-:W-:-:S04]  /*80c0*/  UISETP.NE.AND UP0, UPT, UR54, 0x1, UPT ;  /* 0x000000013600788c */ /* 0x000fc8000bf05270 */
[----:B------:R-:W-:-:S04]  /*80d0*/  USEL UR46, URZ, 0x1, UP0 ;  /* 0x000000013f2e7887 */ /* 0x000fc80008000000 */
[----:B------:R-:W-:-:S04]  /*80e0*/  ULOP3.LUT UR46, UR55, UR46, URZ, 0x3c, !UPT ;  /* 0x0000002e372e7292 */ /* 0x000fc8000f8e3c3f */
[----:B------:R-:W-:Y:S08]  /*80f0*/  @P2 BRA `(.L_x_7594) ;  /* 0x0000000000382947 */ /* 0x000ff00003800000 */
[----:B------:R-:W-:Y:S05]  /*8100*/  @!P0 BRA `(.L_x_7595) ;  /* 0x0000000000048947 */ /* 0x000fea0003800000 */
[----:B------:R-:W-:Y:S01]  /*8110*/  BPT.TRAP 0x1 ;  /* 0x000000040000795c */ /* 0x000fe20000300000 */
.L_x_7595:
        /* <DEDUP_REMOVED lines=9> */
.L_x_7596:
[----:B-1----:R-:W-:Y:S05]  /*81b0*/  @P1 BRA `(.L_x_7594) ;  /* 0x0000000000081947 */ /* 0x002fea0003800000 */
[----:B------:R-:W1:Y:S02]  /*81c0*/  SYNCS.PHASECHK.TRANS64.TRYWAIT P1, [UR6+0x28830], R0 ;  /* 0x02883000ff0075a7 */ /* 0x000e640008020146 */
[----:B-1----:R-:W-:Y:S05]  /*81d0*/  @!P1 BRA `(.L_x_7597) ;  /* 0x000000bc009c9947 */ /* 0x002fea0003800000 */
.L_x_7594:
        /* <DEDUP_REMOVED lines=48> */
.L_x_7599:
[----:B------:R-:W-:Y:S01]  /*84e0*/  ULEA UR6, UR54, UR41, 0x3 ;  /* 0x0000002936067291 */ /* 0x000fe2000f8e183f */
[----:B------:R-:W-:-:S05]  /*84f0*/  IMAD.U32 R0, RZ, RZ, UR55 ;  /* 0x00000037ff007e24 */ /* 0x000fca000f8e00ff */
[----:B------:R-:W-:-:S04]  /*8500*/  SHF.L.U32 R0, R0, 0x1f, RZ ;  /* 0x0000001f00007819 */ /* 0x000fc800000006ff */
[----:B------:R0:W1:Y:S01]  /*8510*/  SYNCS.PHASECHK.TRANS64.TRYWAIT P1, [UR6+0x28850], R0 ;  /* 0x02885000ff0075a7 */ /* 0x0000620008020146 */
[----:B------:R-:W-:Y:S05]  /*8520*/  @!P0 BRA `(.L_x_7600) ;  /* 0x0000000000048947 */ /* 0x000fea0003800000 */
[----:B------:R-:W-:Y:S01]  /*8530*/  BPT.TRAP 0x1 ;  /* 0x000000040000795c */ /* 0x000fe20000300000 */
.L_x_7600:
[----:B-1----:R-:W-:Y:S05]  /*8540*/  @P1 BRA `(.L_x_7598) ;  /* 0x0000000000081947 */ /* 0x002fea0003800000 */
[----:B------:R-:W1:Y:S02]  /*8550*/  SYNCS.PHASECHK.TRANS64.TRYWAIT P1, [UR6+0x28850], R0 ;  /* 0x02885000ff0075a7 */ /* 0x000e640008020146 */
[----:B-1----:R-:W-:Y:S05]  /*8560*/  @!P1 BRA `(.L_x_7601) ;  /* 0x000000b800d09947 */ /* 0x002fea0003800000 */
.L_x_7598:
        /* <DEDUP_REMOVED lines=49> */
.L_x_7602:
        /* <DEDUP_REMOVED lines=77> */
[C---:B-1----:R-:W-:Y:S01]  /*8d50*/  FMUL.FTZ R153, R2.reuse, R0 ;  /* 0x0000000002997220 */ /* 0x042fe20000410000 */
[----:B------:R-:W-:-:S03]  /*8d60*/  FADD.FTZ R9, -R2, R9 ;  /* 0x0000000902097221 */ /* 0x000fc60000010100 */
[-CC-:B------:R-:W-:Y:S01]  /*8d70*/  FFMA.FTZ R11, R25, R0.reuse, -R153.reuse ;  /* 0x00000000190b7223 */ /* 0x180fe20000010899 */
[-CC-:B------:R-:W-:Y:S01]  /*8d80*/  FFMA.FTZ R25, R41, R0.reuse, -R153.reuse ;  /* 0x0000000029197223 */ /* 0x180fe20000010899 */
[-CC-:B------:R-:W-:Y:S01]  /*8d90*/  FFMA.FTZ R41, R57, R0.reuse, -R153.reuse ;  /* 0x0000000039297223 */ /* 0x180fe20000010899 */
[-CC-:B------:R-:W-:Y:S01]  /*8da0*/  FFMA.FTZ R57, R73, R0.reuse, -R153.reuse ;  /* 0x0000000049397223 */ /* 0x180fe20000010899 */
[C---:B------:R-:W-:Y:S01]  /*8db0*/  FADD.FTZ R15, -R7.reuse, R8 ;  /* 0x00000008070f7221 */ /* 0x040fe20000010100 */
[-C--:B------:R-:W-:Y:S01]  /*8dc0*/  FMUL.FTZ R73, R7, R0.reuse ;  /* 0x0000000007497220 */ /* 0x080fe20000410000 */
[-C--:B------:R-:W-:Y:S01]  /*8dd0*/  FMUL.FTZ R9, R9, R0.reuse ;  /* 0x0000000009097220 */ /* 0x080fe20000410000 */
[-C--:B------:R-:W-:Y:S01]  /*8de0*/  FFMA.FTZ R180, R24, R0.reuse, -R153 ;  /* 0x0000000018b47223 */ /* 0x080fe20000010899 */
[-C--:B------:R-:W-:Y:S01]  /*8df0*/  FMUL.FTZ R8, R15, R0.reuse ;  /* 0x000000000f087220 */ /* 0x080fe20000410000 */
[-CC-:B------:R-:W-:Y:S01]  /*8e00*/  FFMA.FTZ R181, R26, R0.reuse, -R73.reuse ;  /* 0x000000001ab57223 */ /* 0x180fe20000010849 */
[-C--:B------:R-:W-:Y:S01]  /*8e10*/  FFMA.FTZ R10, R27, R0.reuse, -R73 ;  /* 0x000000001b0a7223 */ /* 0x080fe20000010849 */
[-C--:B------:R-:W-:Y:S01]  /*8e20*/  FFMA.FTZ R182, R28, R0.reuse, -R153 ;  /* 0x000000001cb67223 */ /* 0x080fe20000010899 */
[----:B------:R-:W-:Y:S01]  /*8e30*/  MUFU.EX2 R9, R9 ;  /* 0x0000000900097308 */ /* 0x000fe20000000800 */
[-C--:B------:R-:W-:Y:S01]  /*8e40*/  FFMA.FTZ R183, R30, R0.reuse, -R73 ;  /* 0x000000001eb77223 */ /* 0x080fe20000010849 */
        /* <DEDUP_REMOVED lines=39> */
[----:B-1----:R-:W-:Y:S01]  /*90c0*/  FFMA.FTZ R3, R8, R3, R181 ;  /* 0x0000000308037223 */ /* 0x002fe200000100b5 */
[-C--:B------:R-:W-:Y:S01]  /*90d0*/  FFMA.FTZ R161, R66, R0.reuse, -R73 ;  /* 0x0000000042a17223 */ /* 0x080fe20000010849 */
[-CC-:B------:R-:W-:Y:S01]  /*90e0*/  FFMA.FTZ R49, R65, R0.reuse, -R153.reuse ;  /* 0x0000000041317223 */ /* 0x180fe20000010899 */
[-C--:B------:R-:W-:Y:S01]  /*90f0*/  FFMA.FTZ R162, R68, R0.reuse, -R153 ;  /* 0x0000000044a27223 */ /* 0x080fe20000010899 */
[-C--:B------:R-:W-:Y:S01]  /*9100*/  FFMA.FTZ R163, R70, R0.reuse, -R73 ;  /* 0x0000000046a37223 */ /* 0x080fe20000010849 */
[-CC-:B------:R-:W-:Y:S01]  /*9110*/  FFMA.FTZ R53, R69, R0.reuse, -R153.reuse ;  /* 0x0000000045357223 */ /* 0x180fe20000010899 */
[-C--:B------:R-:W-:Y:S01]  /*9120*/  FFMA.FTZ R156, R72, R0.reuse, -R153 ;  /* 0x00000000489c7223 */ /* 0x080fe20000010899 */
[----:B------:R-:W1:Y:S01]  /*9130*/  MUFU.EX2 R182, R182 ;  /* 0x000000b600b67308 */ /* 0x000e620000000800 */
[----:B0-----:R-:W-:Y:S01]  /*9140*/  FADD.FTZ R27, R11, R4 ;  /* 0x000000040b1b7221 */ /* 0x001fe20000010000 */
[-CC-:B------:R-:W-:Y:S01]  /*9150*/  FFMA.FTZ R157, R74, R0.reuse, -R73.reuse ;  /* 0x000000004a9d7223 */ /* 0x180fe20000010849 */
[-C--:B------:R-:W-:Y:S01]  /*9160*/  FFMA.FTZ R75, R75, R0.reuse, -R73 ;  /* 0x000000004b4b7223 */ /* 0x080fe20000010849 */
[-C--:B------:R-:W-:Y:S01]  /*9170*/  FFMA.FTZ R158, R76, R0.reuse, -R153 ;  /* 0x000000004c9e7223 */ /* 0x080fe20000010899 */
[-C--:B------:R-:W-:Y:S01]  /*9180*/  FFMA.FTZ R78, R78, R0.reuse, -R73 ;  /* 0x000000004e4e7223 */ /* 0x080fe20000010849 */
[-C--:B------:R-:W-:Y:S01]  /*9190*/  FFMA.FTZ R61, R77, R0.reuse, -R153 ;  /* 0x000000004d3d7223 */ /* 0x080fe20000010899 */
[-C--:B------:R-:W-:Y:S01]  /*91a0*/  FFMA.FTZ R79, R79, R0.reuse, -R73 ;  /* 0x000000004f4f7223 */ /* 0x080fe20000010849 */
[----:B------:R-:W0:Y:S01]  /*91b0*/  MUFU.EX2 R183, R183 ;  /* 0x000000b700b77308 */ /* 0x000e220000000800 */
[----:B--2---:R-:W-:Y:S01]  /*91c0*/  FADD.FTZ R4, R10, R3 ;  /* 0x000000030a047221 */ /* 0x004fe20000010000 */
[-C--:B------:R-:W-:Y:S01]  /*91d0*/  FFMA.FTZ R152, R80, R0.reuse, -R153 ;  /* 0x0000000050987223 */ /* 0x080fe20000010899 */
[-C--:B------:R-:W-:Y:S01]  /*91e0*/  FFMA.FTZ R82, R82, R0.reuse, -R73 ;  /* 0x0000000052527223 */ /* 0x080fe20000010849 */
[-C--:B------:R-:W-:Y:S01]  /*91f0*/  FFMA.FTZ R65, R81, R0.reuse, -R153 ;  /* 0x0000000051417223 */ /* 0x080fe20000010899 */
[-C--:B------:R-:W-:Y:S01]  /*9200*/  FFMA.FTZ R83, R83, R0.reuse, -R73 ;  /* 0x0000000053537223 */ /* 0x080fe20000010849 */
[-CC-:B------:R-:W-:Y:S01]  /*9210*/  FFMA.FTZ R154, R84, R0.reuse, -R153.reuse ;  /* 0x00000000549a7223 */ /* 0x180fe20000010899 */
[-C--:B------:R-:W-:Y:S01]  /*9220*/  FFMA.FTZ R69, R85, R0.reuse, -R153 ;  /* 0x0000000055457223 */ /* 0x080fe20000010899 */
        /* <DEDUP_REMOVED lines=124> */
.L_x_7603:
[----:B------:R-:W-:Y:S01]  /*99f0*/  ULEA UR6, UR54, UR41, 0x3 ;  /* 0x0000002936067291 */ /* 0x000fe2000f8e183f */
[----:B------:R-:W-:Y:S01]  /*9a00*/  ISETP.GT.AND P1, PT, R6, R5, PT ;  /* 0x000000050600720c */ /* 0x000fe20003f24270 */
[----:B------:R-:W-:Y:S01]  /*9a10*/  UMOV UR55, UR46 ;  /* 0x0000002e00377c82 */ /* 0x000fe20008000000 */
[----:B------:R-:W-:Y:S01]  /*9a20*/  UMOV UR54, UR45 ;  /* 0x0000002d00367c82 */ /* 0x000fe20008000000 */
[----:B------:R-:W-:Y:S01]  /*9a30*/  UIADD3 UR6, UR6, 0x28860, URZ ;  /* 0x0002886006067890 */ /* 0x000fe2000fffe03f */
[-C--:B------:R-:W-:Y:S01]  /*9a40*/  FMUL.FTZ R88, R88, R9.reuse ;  /* 0x0000000958587220 */ /* 0x080fe20000410000 */
        /* <DEDUP_REMOVED lines=101> */
[----:B------:R-:W-:-:S07]  /*a0a0*/  IMAD.MOV.U32 R10, RZ, RZ, R6 ;  /* 0x000000ffff0a7224 */ /* 0x000fce00078e0006 */
.L_x_7593:
        /* <DEDUP_REMOVED lines=10> */
.L_x_7624:
[----:B------:R-:W-:Y:S01]  /*a150*/  UIADD3 UR45, UR58, 0x1, URZ ;  /* 0x000000013a2d7890 */ /* 0x000fe2000fffe03f */
[----:B------:R-:W-:-:S03]  /*a160*/  ISETP.NE.AND P2, PT, RZ, UR42, PT ;  /* 0x0000002aff007c0c */ /* 0x000fc6000bf45270 */
[----:B------:R-:W-:-:S04]  /*a170*/  UISETP.NE.AND UP0, UPT, UR45, 0x2, UPT ;  /* 0x000000022d00788c */ /* 0x000fc8000bf05270 */
[----:B------:R-:W-:Y:S02]  /*a180*/  USEL UR46, URZ, 0x1, UP0 ;  /* 0x000000013f2e7887 */ /* 0x000fe40008000000 */
[----:B------:R-:W-:Y:S02]  /*a190*/  USEL UR45, UR45, URZ, UP0 ;  /* 0x0000003f2d2d7287 */ /* 0x000fe40008000000 */
[----:B------:R-:W-:Y:S02]  /*a1a0*/  ULOP3.LUT UR46, UR59, UR46, URZ, 0x3c, !UPT ;  /* 0x0000002e3b2e7292 */ /* 0x000fe4000f8e3c3f */
[----:B------:R-:W-:Y:S10]  /*a1b0*/  @P2 BRA `(.L_x_7606) ;  /* 0x00000000002c2947 */ /* 0x000ff40003800000 */
[----:B------:R-:W-:Y:S05]  /*a1c0*/  @!P0 BRA `(.L_x_7607) ;  /* 0x0000000000048947 */ /* 0x000fea0003800000 */
[----:B------:R-:W-:Y:S01]  /*a1d0*/  BPT.TRAP 0x1 ;  /* 0x000000040000795c */ /* 0x000fe20000300000 */
.L_x_7607:
[----:B------:R-:W-:Y:S01]  /*a1e0*/  ULEA UR6, UR45, UR41, 0x3 ;  /* 0x000000292d067291 */ /* 0x000fe2000f8e183f */
[----:B------:R-:W-:-:S05]  /*a1f0*/  IMAD.U32 R0, RZ, RZ, UR46 ;  /* 0x0000002eff007e24 */ /* 0x000fca000f8e00ff */
[----:B------:R-:W-:-:S04]  /*a200*/  SHF.L.U32 R0, R0, 0x1f, RZ ;  /* 0x0000001f00007819 */ /* 0x000fc800000006ff */
[----:B------:R0:W1:Y:S01]  /*a210*/  SYNCS.PHASECHK.TRANS64.TRYWAIT P1, [UR6+0x28830], R0 ;  /* 0x02883000ff0075a7 */ /* 0x0000620008020146 */
[----:B------:R-:W-:Y:S05]  /*a220*/  @!P0 BRA `(.L_x_7608) ;  /* 0x0000000000048947 */ /* 0x000fea0003800000 */
[----:B------:R-:W-:Y:S01]  /*a230*/  BPT.TRAP 0x1 ;  /* 0x000000040000795c */ /* 0x000fe20000300000 */
.L_x_7608:
[----:B-1----:R-:W-:Y:S05]  /*a240*/  @P1 BRA `(.L_x_7606) ;  /* 0x0000000000081947 */ /* 0x002fea0003800000 */
[----:B------:R-:W1:Y:S02]  /*a250*/  SYNCS.PHASECHK.TRANS64.TRYWAIT P1, [UR6+0x28830], R0 ;  /* 0x02883000ff0075a7 */ /* 0x000e640008020146 */
[----:B-1----:R-:W-:Y:S05]  /*a260*/  @!P1 BRA `(.L_x_7609) ;  /* 0x0000009c00a89947 */ /* 0x002fea0003800000 */
.L_x_7606:
[----:B01----:R-:W-:Y:S01]  /*a270*/  VIADD R0, R23, 0x8 ;  /* 0x0000000817007836 */ /* 0x003fe20000000000 */
[----:B------:R-:W-:Y:S01]  /*a280*/  ULEA UR34, UR45, UR51, 0xb ;  /* 0x000000332d227291 */ /* 0x000fe2000f8e583f */
[----:B------:R-:W-:Y:S01]  /*a290*/  UMOV UR35, 0x40000040 ;  /* 0x4000004000237882 */ /* 0x000fe20000000000 */
[----:B------:R-:W-:Y:S02]  /*a2a0*/  UMOV UR7, 0x40000040 ;  /* 0x4000004000077882 */ /* 0x000fe40000000000 */
[----:B------:R0:W-:Y:S01]  /*a2b0*/  BAR.SYNC.DEFER_BLOCKING R0, 0x100 ;  /* 0x000400000000751d */ /* 0x0001e20000010000 */
[----:B------:R-:W-:Y:S02]  /*a2c0*/  UIADD3 UR6, UR34, 0x2, URZ ;  /* 0x0000000222067890 */ /* 0x000fe4000fffe03f */
[----:B------:R-:W-:Y:S02]  /*a2d0*/  UIADD3 UR10, UR34, 0x4, URZ ;  /* 0x00000004220a7890 */ /* 0x000fe4000fffe03f */
[----:B------:R-:W-:Y:S01]  /*a2e0*/  UIADD3 UR14, UR34, 0x6, URZ ;  /* 0x00000006220e7890 */ /* 0x000fe2000fffe03f */
[----:B------:R-:W-:Y:S01]  /*a2f0*/  UMOV UR11, 0x40000040 ;  /* 0x40000040000b7882 */ /* 0x000fe20000000000 */
        /* <DEDUP_REMOVED lines=36> */
.L_x_7611:
[----:B------:R-:W-:Y:S01]  /*a540*/  ULEA UR6, UR58, UR41, 0x3 ;  /* 0x000000293a067291 */ /* 0x000fe2000f8e183f */
[----:B------:R-:W-:-:S05]  /*a550*/  IMAD.U32 R0, RZ, RZ, UR59 ;  /* 0x0000003bff007e24 */ /* 0x000fca000f8e00ff */
[----:B------:R-:W-:-:S04]  /*a560*/  SHF.L.U32 R0, R0, 0x1f, RZ ;  /* 0x0000001f00007819 */ /* 0x000fc800000006ff */
[----:B------:R0:W1:Y:S01]  /*a570*/  SYNCS.PHASECHK.TRANS64.TRYWAIT P1, [UR6+0x28850], R0 ;  /* 0x02885000ff0075a7 */ /* 0x0000620008020146 */
[----:B------:R-:W-:Y:S05]  /*a580*/  @!P0 BRA `(.L_x_7612) ;  /* 0x0000000000048947 */ /* 0x000fea0003800000 */
[----:B------:R-:W-:Y:S01]  /*a590*/  BPT.TRAP 0x1 ;  /* 0x000000040000795c */ /* 0x000fe20000300000 */
.L_x_7612:
[----:B-1----:R-:W-:Y:S05]  /*a5a0*/  @P1 BRA `(.L_x_7610) ;  /* 0x0000000000081947 */ /* 0x002fea0003800000 */
[----:B------:R-:W1:Y:S02]  /*a5b0*/  SYNCS.PHASECHK.TRANS64.TRYWAIT P1, [UR6+0x28850], R0 ;  /* 0x02885000ff0075a7 */ /* 0x000e640008020146 */
[----:B-1----:R-:W-:Y:S05]  /*a5c0*/  @!P1 BRA `(.L_x_7613) ;  /* 0x0000009800e89947 */ /* 0x002fea0003800000 */
.L_x_7610:
        /* <DEDUP_REMOVED lines=49> */
.L_x_7614:
        /* <DEDUP_REMOVED lines=9> */
[----:B------:R-:W-:Y:S01]  /*a970*/  IADD3 R7, -R14, 0x1, RZ ;  /* 0x000000010e077810 */ /* 0x000fe20007ffe1ff */
[----:B------:R-:W-:Y:S01]  /*a980*/  @UP1 ULDC UR7, c[0x0][0x44c] ;  /* 0x0001130000071ab9 */ /* 0x000fe20000000800 */
[----:B------:R-:W-:-:S03]  /*a990*/  UPRMT UR6, UR40, 0x654, UR6 ;  /* 0x0000065428067896 */ /* 0x000fc60008000006 */
[----:B------:R-:W-:-:S04]  /*a9a0*/  IMAD R7, R16, -0x2, R7 ;  /* 0xfffffffe10077824 */ /* 0x000fc800078e0207 */
[----:B------:R-:W-:Y:S01]  /*a9b0*/  @P1 IMAD.HI.U32 R2, R0, UR7, RZ ;  /* 0x0000000700021c27 */ /* 0x000fe2000f8e00ff */
[----:B------:R-:W-:Y:S01]  /*a9c0*/  @UP1 ULDC UR7, c[0x0][0x450] ;  /* 0x0001140000071ab9 */ /* 0x000fe20000000800 */
[----:B------:R-:W-:Y:S01]  /*a9d0*/  PLOP3.LUT P1, PT, PT, PT, UP0, 0x40, 0x0 ;  /* 0x000000000000781c */ /* 0x000fe20003f2e808 */
[----:B------:R-:W-:Y:S01]  /*a9e0*/  SYNCS.ARRIVE.TRANS64.RED.A1T0 RZ, [UR6], RZ ;  /* 0x000000ffffff79a7 */ /* 0x000fe20008100406 */
[----:B------:R-:W-:Y:S01]  /*a9f0*/  ULOP3.LUT UR6, URZ, UR57, URZ, 0x33, !UPT ;  /* 0x000000393f067292 */ /* 0x000fe2000f8e333f */
[----:B------:R-:W-:Y:S01]  /*aa00*/  @P2 SHF.R.U32.HI R0, RZ, UR7, R2 ;  /* 0x00000007ff002c19 */ /* 0x000fe20008011602 */
[----:B0-----:R-:W-:-:S04]  /*aa10*/  IMAD R7, R154, UR43, R7 ;  /* 0x0000002b9a077c24 */ /* 0x001fc8000f8e0207 */
[----:B------:R-:W0:Y:S01]  /*aa20*/  SHFL.IDX PT, R9, R0, RZ, 0x1c1f ;  /* 0x001c1fff00097589 */ /* 0x000e2200000e0000 */
[----:B------:R-:W-:-:S04]  /*aa30*/  VIADD R7, R7, -UR56 ;  /* 0x8000003807077c36 */ /* 0x000fc80008000000 */
        /* <DEDUP_REMOVED lines=18> */
.L_x_7617:
[----:B------:R-:W-:-:S05]  /*ab60*/  IMAD.U32 R9, RZ, RZ, UR54 ;  /* 0x00000036ff097e24 */ /* 0x000fca000f8e00ff */
[----:B------:R-:W-:-:S13]  /*ab70*/  ISETP.NE.AND P1, PT, R9, 0x1, PT ;  /* 0x000000010900780c */ /* 0x000fda0003f25270 */
[----:B------:R-:W0:Y:S02]  /*ab80*/  @P1 LDC.64 R12, c[0x0][0x9e8] ;  /* 0x00027a00ff0c1b82 */ /* 0x000e240000000a00 */
[----:B0-----:R-:W-:-:S05]  /*ab90*/  @P1 IMAD.HI.U32 R12, R7, R12, RZ ;  /* 0x0000000c070c1227 */ /* 0x001fca00078e00ff */
[----:B------:R-:W-:-:S07]  /*aba0*/  @P1 SHF.R.U32.HI R7, RZ, R13, R12 ;  /* 0x0000000dff071219 */ /* 0x000fce000001160c */
.L_x_7618:
[----:B------:R-:W-:Y:S05]  /*abb0*/  BSYNC B0 ;  /* 0x0000000000007941 */ /* 0x000fea0003800000 */
.L_x_7616:
[----:B------:R-:W-:-:S04]  /*abc0*/  IMAD R7, R7, R9, -R14 ;  /* 0x0000000907077224 */ /* 0x000fc800078e0a0e */
[----:B------:R-:W-:-:S05]  /*abd0*/  IMAD R7, R16, -0x2, R7 ;  /* 0xfffffffe10077824 */ /* 0x000fca00078e0207 */
[----:B------:R-:W-:Y:S02]  /*abe0*/  VIADDMNMX R2, R7, R9, R2, PT ;  /* 0x0000000907027246 */ /* 0x000fe40003800102 */
[----:B------:R-:W-:-:S07]  /*abf0*/  VIMNMX R8, R8, R7, !PT ;  /* 0x0000000708087248 */ /* 0x000fce0007fe0100 */
.L_x_7615:
        /* <DEDUP_REMOVED lines=14> */
[----:B0-----:R-:W-:Y:S01]  /*ace0*/  IMAD.IADD R12, R152, 0x1, R161 ;  /* 0x00000001980c7824 */ /* 0x001fe200078e02a1 */
[C---:B------:R-:W-:Y:S02]  /*acf0*/  ISETP.GT.AND P5, PT, R8.reuse, 0x9, P1 ;  /* 0x000000090800780c */ /* 0x040fe40000fa4270 */
        /* <DEDUP_REMOVED lines=100> */
.L_x_7621:
[----:B------:R-:W-:-:S05]  /*b340*/  IMAD.U32 R2, RZ, RZ, UR54 ;  /* 0x00000036ff027e24 */ /* 0x000fca000f8e00ff */
[----:B------:R-:W-:-:S13]  /*b350*/  ISETP.NE.AND P2, PT, R2, 0x1, PT ;  /* 0x000000010200780c */ /* 0x000fda0003f45270 */
[----:B------:R-:W0:Y:S02]  /*b360*/  @P2 LDC.64 R162, c[0x0][0x9e8] ;  /* 0x00027a00ffa22b82 */ /* 0x000e240000000a00 */
[----:B0-----:R-:W-:-:S05]  /*b370*/  @P2 IMAD.HI.U32 R0, R161, R162, RZ ;  /* 0x000000a2a1002227 */ /* 0x001fca00078e00ff */
[----:B------:R-:W-:-:S07]  /*b380*/  @P2 SHF.R.U32.HI R161, RZ, R163, R0 ;  /* 0x000000a3ffa12219 */ /* 0x000fce0000011600 */
.L_x_7622:
[----:B------:R-:W-:Y:S05]  /*b390*/  BSYNC B0 ;  /* 0x0000000000007941 */ /* 0x000fea0003800000 */
.L_x_7620:
[----:B------:R-:W-:-:S04]  /*b3a0*/  IMAD R161, R161, R2, -R14 ;  /* 0x00000002a1a17224 */ /* 0x000fc800078e0a0e */
[----:B------:R-:W-:-:S05]  /*b3b0*/  IMAD R161, R16, -0x2, R161 ;  /* 0xfffffffe10a17824 */ /* 0x000fca00078e02a1 */
[----:B------:R-:W-:Y:S02]  /*b3c0*/  VIADDMNMX R8, R161, R2, R8, PT ;  /* 0x00000002a1087246 */ /* 0x000fe40003800108 */
[----:B------:R-:W-:-:S07]  /*b3d0*/  VIMNMX R12, R12, R161, !PT ;  /* 0x000000a10c0c7248 */ /* 0x000fce0007fe0100 */
.L_x_7619:
        /* <DEDUP_REMOVED lines=11> */
[----:B------:R-:W-:-:S02]  /*b490*/  ISETP.GT.AND P5, PT, R12, 0x20, P1 ;  /* 0x000000200c00780c */ /* 0x000fc40000fa4270 */
[----:B------:R-:W-:Y:S02]  /*b4a0*/  FMNMX.FTZ R0, R179, R0, !PT ;  /* 0x00000000b3007209 */ /* 0x000fe40007810000 */
[----:B------:R-:W-:Y:S02]  /*b4b0*/  ISETP.LT.OR P5, PT, R8, 0x21, P5 ;  /* 0x000000210800780c */ /* 0x000fe40002fa1670 */
[----:B------:R-:W-:Y:S02]  /*b4c0*/  FMNMX.FTZ R0, R175, R0, !PT ;  /* 0x00000000af007209 */ /* 0x000fe40007810000 */
[C---:B------:R-:W-:Y:S02]  /*b4d0*/  ISETP.GT.AND P3, PT, R12.reuse, 0x8, P1 ;  /* 0x000000080c00780c */ /* 0x040fe40000f64270 */
        /* <DEDUP_REMOVED lines=9> */
[C---:B------:R-:W-:Y:S02]  /*b570*/  ISETP.GT.AND P2, PT, R12.reuse, 0x11, P1 ;  /* 0x000000110c00780c */ /* 0x040fe40000f44270 */
[----:B------:R-:W-:Y:S02]  /*b580*/  FMNMX.FTZ R0, R49, R0, !PT ;  /* 0x0000000031007209 */ /* 0x000fe40007810000 */
[----:B------:R-:W-:Y:S02]  /*b590*/  FSEL R31, R31, -INF , !P4 ;  /* 0xff8000001f1f7808 */ /* 0x000fe40006000000 */
[----:B------:R-:W-:Y:S02]  /*b5a0*/  FMNMX.FTZ R0, R45, R0, !PT ;  /* 0x000000002d007209 */ /* 0x000fe40007810000 */
[----:B------:R-:W-:-:S02]  /*b5b0*/  ISETP.GT.AND P3, PT, R12, 0x18, P1 ;  /* 0x000000180c00780c */ /* 0x000fc40000f64270 */
[----:B------:R-:W-:Y:S02]  /*b5c0*/  FMNMX.FTZ R0, R53, R0, !PT ;  /* 0x0000000035007209 */ /* 0x000fe40007810000 */
[----:B------:R-:W-:Y:S02]  /*b5d0*/  ISETP.LT.OR P2, PT, R8, 0x12, P2 ;  /* 0x000000120800780c */ /* 0x000fe40001741670 */
[----:B------:R-:W-:Y:S02]  /*b5e0*/  FMNMX.FTZ R0, R41, R0, !PT ;  /* 0x0000000029007209 */ /* 0x000fe40007810000 */
[----:B------:R-:W-:Y:S02]  /*b5f0*/  ISETP.GT.AND P4, PT, R12, 0x19, P1 ;  /* 0x000000190c00780c */ /* 0x000fe40000f84270 */
[----:B------:R-:W-:Y:S02]  /*b600*/  FMNMX.FTZ R0, R57, R0, !PT ;  /* 0x0000000039007209 */ /* 0x000fe40007810000 */
[----:B------:R-:W-:-:S02]  /*b610*/  ISETP.LT.OR P3, PT, R8, 0x19, P3 ;  /* 0x000000190800780c */ /* 0x000fc40001f61670 */
[----:B------:R-:W-:Y:S02]  /*b620*/  FMNMX.FTZ R0, R29, R0, !PT ;  /* 0x000000001d007209 */ /* 0x000fe40007810000 */
[----:B------:R-:W-:Y:S02]  /*b630*/  FSEL R35, R35, -INF , !P2 ;  /* 0xff80000023237808 */ /* 0x000fe40005000000 */
        /* <DEDUP_REMOVED lines=19> */
[----:B------:R-:W-:Y:S02]  /*b770*/  ISETP.GT.AND P2, PT, R12, 0x30, P1 ;  /* 0x000000300c00780c */ /* 0x000fe40000f44270 */
[----:B------:R-:W-:Y:S02]  /*b780*/  FMNMX.FTZ R0, R81, R0, !PT ;  /* 0x0000000051007209 */ /* 0x000fe40007810000 */
[----:B------:R-:W-:-:S02]  /*b790*/  ISETP.LT.OR P4, PT, R8, 0x2a, P4 ;  /* 0x0000002a0800780c */ /* 0x000fc40002781670 */
[----:B------:R-:W-:Y:S02]  /*b7a0*/  FMNMX.FTZ R0, R33, R0, !PT ;  /* 0x0000000021007209 */ /* 0x000fe40007810000 */
[----:B------:R-:W-:Y:S02]  /*b7b0*/  ISETP.LT.OR P2, PT, R8, 0x31, P2 ;  /* 0x000000310800780c */ /* 0x000fe40001741670 */
[----:B------:R-:W-:Y:S02]  /*b7c0*/  FMNMX.FTZ R14, R85, R0, !PT ;  /* 0x00000000550e7209 */ /* 0x000fe40007810000 */
[----:B------:R-:W0:Y:S01]  /*b7d0*/  LDC R0, c[0x0][0x988] ;  /* 0x00026200ff007b82 */ /* 0x000e220000000800 */
[----:B------:R-:W-:Y:S02]  /*b7e0*/  FSEL R181, R50, -INF , !P2 ;  /* 0xff80000032b57808 */ /* 0x000fe40005000000 */
[----:B------:R-:W1:Y:S01]  /*b7f0*/  SHFL.BFLY PT, R161, R14, 0x2, 0x1f ;  /* 0x0c401f000ea17f89 */ /* 0x000e6200000e0000 */
[----:B------:R-:W-:-:S04]  /*b800*/  ISETP.GT.AND P2, PT, R12, 0x40, P1 ;  /* 0x000000400c00780c */ /* 0x000fc80000f44270 */
[----:B------:R-:W-:-:S04]  /*b810*/  ISETP.LT.OR P2, PT, R8, 0x41, P2 ;  /* 0x000000410800780c */ /* 0x000fc80001741670 */
[----:B------:R-:W-:Y:S02]  /*b820*/  FSEL R193, R58, -INF , !P2 ;  /* 0xff8000003ac17808 */ /* 0x000fe40005000000 */
[----:B------:R-:W-:-:S04]  /*b830*/  ISETP.GT.AND P2, PT, R12, 0x50, P1 ;  /* 0x000000500c00780c */ /* 0x000fc80000f44270 */
[----:B------:R-:W-:Y:S02]  /*b840*/  ISETP.LT.OR P2, PT, R8, 0x51, P2 ;  /* 0x000000510800780c */ /* 0x000fe40001741670 */
[----:B-1----:R-:W-:-:S05]  /*b850*/  FMNMX.FTZ R161, R14, R161, !PT ;  /* 0x000000a10ea17209 */ /* 0x002fca0007810000 */
[----:B------:R-:W1:Y:S02]  /*b860*/  SHFL.BFLY PT, R2, R161, 0x1, 0x1f ;  /* 0x0c201f00a1027f89 */ /* 0x000e6400000e0000 */
[----:B-1----:R-:W-:Y:S02]  /*b870*/  FMNMX.FTZ R2, R161, R2, !PT ;  /* 0x00000002a1027209 */ /* 0x002fe40007810000 */
[----:B------:R-:W-:Y:S02]  /*b880*/  FSEL R161, R27, -INF , !P6 ;  /* 0xff8000001ba17808 */ /* 0x000fe40007000000 */
[C---:B------:R-:W-:Y:S01]  /*b890*/  FSETP.NEU.FTZ.AND P6, PT, R2.reuse, -INF , PT ;  /* 0xff8000000200780b */ /* 0x040fe20003fdd000 */
[----:B0-----:R-:W-:-:S05]  /*b8a0*/  FMUL.FTZ R14, R2, R0 ;  /* 0x00000000020e7220 */ /* 0x001fca0000410000 */
[----:B------:R-:W-:-:S05]  /*b8b0*/  FSEL R14, R14, RZ, P6 ;  /* 0x000000ff0e0e7208 */ /* 0x000fca0003000000 */
        /* <DEDUP_REMOVED lines=58> */
[----:B------:R-:W-:Y:S01]  /*bc60*/  FFMA.FTZ R37, R81, R0, -R14 ;  /* 0x0000000051257223 */ /* 0x000fe2000001080e */
[----:B------:R-:W-:Y:S01]  /*bc70*/  FMNMX.FTZ R20, R177, R20, !PT ;  /* 0x00000014b1147209 */ /* 0x000fe20007810000 */
[----:B------:R-:W-:Y:S01]  /*bc80*/  MUFU.EX2 R9, R9 ;  /* 0x0000000900097308 */ /* 0x000fe20000000800 */
[----:B------:R-:W-:-:S02]  /*bc90*/  ISETP.GT.AND P4, PT, R12, 0x49, P1 ;  /* 0x000000490c00780c */ /* 0x000fc40000f84270 */
[----:B------:R-:W-:Y:S02]  /*bca0*/  FMNMX.FTZ R20, R181, R20, !PT ;  /* 0x00000014b5147209 */ /* 0x000fe40007810000 */
[----:B------:R-:W-:Y:S02]  /*bcb0*/  ISETP.LT.OR P5, PT, R8, 0x49, P5 ;  /* 0x000000490800780c */ /* 0x000fe40002fa1670 */
[----:B------:R-:W-:Y:S01]  /*bcc0*/  FMNMX.FTZ R20, R51, R20, !PT ;  /* 0x0000001433147209 */ /* 0x000fe20007810000 */
[----:B------:R-:W-:Y:S01]  /*bcd0*/  MUFU.EX2 R180, R180 ;  /* 0x000000b400b47308 */ /* 0x000fe20000000800 */
[----:B------:R-:W-:Y:S02]  /*bce0*/  FSEL R59, R59, -INF , !P3 ;  /* 0xff8000003b3b7808 */ /* 0x000fe40005800000 */
[----:B------:R-:W-:Y:S02]  /*bcf0*/  FMNMX.FTZ R20, R179, R20, !PT ;  /* 0x00000014b3147209 */ /* 0x000fe40007810000 */
[----:B------:R-:W-:-:S02]  /*bd00*/  FSEL R159, R62, -INF , !P5 ;  /* 0xff8000003e9f7808 */ /* 0x000fc40006800000 */
[----:B------:R-:W-:Y:S01]  /*bd10*/  FMNMX.FTZ R20, R175, R20, !PT ;  /* 0x00000014af147209 */ /* 0x000fe20007810000 */
[----:B------:R-:W-:Y:S01]  /*bd20*/  MUFU.EX2 R182, R182 ;  /* 0x000000b600b67308 */ /* 0x000fe20000000800 */
[----:B------:R-:W-:Y:S02]  /*bd30*/  ISETP.LT.OR P4, PT, R8, 0x4a, P4 ;  /* 0x0000004a0800780c */ /* 0x000fe40002781670 */
[----:B------:R-:W-:Y:S02]  /*bd40*/  FMNMX.FTZ R20, R193, R20, !PT ;  /* 0x00000014c1147209 */ /* 0x000fe40007810000 */
[----:B------:R-:W-:Y:S02]  /*bd50*/  ISETP.GT.AND P3, PT, R12, 0x51, P1 ;  /* 0x000000510c00780c */ /* 0x000fe40000f64270 */
[----:B------:R-:W-:Y:S01]  /*bd60*/  FMNMX.FTZ R20, R59, R20, !PT ;  /* 0x000000143b147209 */ /* 0x000fe20007810000 */
[----:B------:R-:W-:Y:S01]  /*bd70*/  MUFU.EX2 R11, R11 ;  /* 0x0000000b000b7308 */ /* 0x000fe20000000800 */
[----:B------:R-:W-:-:S02]  /*bd80*/  FSEL R63, R63, -INF , !P4 ;  /* 0xff8000003f3f7808 */ /* 0x000fc40006000000 */
[----:B------:R-:W-:Y:S02]  /*bd90*/  FMNMX.FTZ R20, R159, R20, !PT ;  /* 0x000000149f147209 */ /* 0x000fe40007810000 */
[----:B------:R-:W-:Y:S02]  /*bda0*/  ISETP.GT.AND P5, PT, R12, 0x58, P1 ;  /* 0x000000580c00780c */ /* 0x000fe40000fa4270 */
[----:B------:R-:W-:Y:S01]  /*bdb0*/  FSEL R157, R66, -INF , !P2 ;  /* 0xff800000429d7808 */ /* 0x000fe20005000000 */
[----:B------:R-:W-:Y:S01]  /*bdc0*/  MUFU.EX2 R176, R176 ;  /* 0x000000b000b07308 */ /* 0x000fe20000000800 */
[----:B------:R-:W-:Y:S02]  /*bdd0*/  ISETP.LT.OR P3, PT, R8, 0x52, P3 ;  /* 0x000000520800780c */ /* 0x000fe40001f61670 */
[----:B------:R-:W-:Y:S02]  /*bde0*/  FMNMX.FTZ R20, R63, R20, !PT ;  /* 0x000000143f147209 */ /* 0x000fe40007810000 */
[----:B------:R-:W-:-:S02]  /*bdf0*/  ISETP.GT.AND P4, PT, R12, 0x59, P1 ;  /* 0x000000590c00780c */ /* 0x000fc40000f84270 */
[----:B------:R-:W-:Y:S01]  /*be00*/  ISETP.LT.OR P5, PT, R8, 0x59, P5 ;  /* 0x000000590800780c */ /* 0x000fe20002fa1670 */
[----:B------:R-:W-:Y:S01]  /*be10*/  MUFU.EX2 R13, R13 ;  /* 0x0000000d000d7308 */ /* 0x000fe20000000800 */
[----:B------:R-:W-:Y:S02]  /*be20*/  FSEL R67, R67, -INF , !P3 ;  /* 0xff80000043437808 */ /* 0x000fe40005800000 */
[----:B------:R-:W-:Y:S02]  /*be30*/  FMNMX.FTZ R20, R157, R20, !PT ;  /* 0x000000149d147209 */ /* 0x000fe40007810000 */
[----:B------:R-:W-:Y:S02]  /*be40*/  ISETP.GT.AND P2, PT, R12, 0x60, P1 ;  /* 0x000000600c00780c */ /* 0x000fe40000f44270 */
[----:B------:R-:W-:Y:S01]  /*be50*/  FSEL R153, R70, -INF , !P5 ;  /* 0xff80000046997808 */ /* 0x000fe20006800000 */
[----:B------:R-:W-:Y:S01]  /*be60*/  MUFU.EX2 R178, R178 ;  /* 0x000000b200b27308 */ /* 0x000fe20000000800 */
[----:B------:R-:W-:-:S02]  /*be70*/  ISETP.LT.OR P4, PT, R8, 0x5a, P4 ;  /* 0x0000005a0800780c */ /* 0x000fc40002781670 */
[----:B------:R-:W-:Y:S02]  /*be80*/  FMNMX.FTZ R20, R67, R20, !PT ;  /* 0x0000001443147209 */ /* 0x000fe40007810000 */
[----:B------:R-:W-:Y:S02]  /*be90*/  ISETP.GT.AND P3, PT, R12, 0x61, P1 ;  /* 0x000000610c00780c */ /* 0x000fe40000f64270 */
[----:B------:R-:W-:Y:S01]  /*bea0*/  ISETP.LT.OR P2, PT, R8, 0x61, P2 ;  /* 0x000000610800780c */ /* 0x000fe20001741670 */
[----:B------:R-:W-:Y:S01]  /*beb0*/  MUFU.EX2 R27, R27 ;  /* 0x0000001b001b7308 */ /* 0x000fe20000000800 */
[----:B------:R-:W-:Y:S02]  /*bec0*/  FSEL R71, R71, -INF , !P4 ;  /* 0xff80000047477808 */ /* 0x000fe40006000000 */
[----:B------:R-:W-:Y:S02]  /*bed0*/  FMNMX.FTZ R20, R153, R20, !PT ;  /* 0x0000001499147209 */ /* 0x000fe40007810000 */
[----:B------:R-:W-:-:S02]  /*bee0*/  ISETP.GT.AND P5, PT, R12, 0x68, P1 ;  /* 0x000000680c00780c */ /* 0x000fc40000fa4270 */
[----:B------:R-:W-:Y:S01]  /*bef0*/  FSEL R155, R74, -INF , !P2 ;  /* 0xff8000004a9b7808 */ /* 0x000fe20005000000 */
[----:B------:R-:W-:Y:S01]  /*bf00*/  MUFU.EX2 R172, R172 ;  /* 0x000000ac00ac7308 */ /* 0x000fe20000000800 */
[----:B------:R-:W-:Y:S02]  /*bf10*/  ISETP.LT.OR P3, PT, R8, 0x62, P3 ;  /* 0x000000620800780c */ /* 0x000fe40001f61670 */
[----:B------:R-:W-:Y:S02]  /*bf20*/  FMNMX.FTZ R20, R71, R20, !PT ;  /* 0x0000001447147209 */ /* 0x000fe40007810000 */
[----:B------:R-:W-:Y:S02]  /*bf30*/  ISETP.GT.AND P4, PT, R12, 0x69, P1 ;  /* 0x000000690c00780c */ /* 0x000fe40000f84270 */
[----:B------:R-:W-:Y:S01]  /*bf40*/  ISETP.LT.OR P5, PT, R8, 0x69, P5 ;  /* 0x000000690800780c */ /* 0x000fe20002fa1670 */
        /* <DEDUP_REMOVED lines=14> */
[----:B------:R-:W-:Y:S01]  /*c030*/  ISETP.LT.OR P3, PT, R8, 0x72, P3 ;  /* 0x000000720800780c */ /* 0x000fe20001f61670 */
[----:B------:R-:W-:Y:S01]  /*c040*/  MUFU.EX2 R168, R168 ;  /* 0x000000a800a87308 */ /* 0x000fe20000000800 */
[----:B------:R-:W-:-:S02]  /*c050*/  FSEL R167, R82, -INF , !P2 ;  /* 0xff80000052a77808 */ /* 0x000fc40005000000 */
[----:B------:R-:W-:Y:S02]  /*c060*/  FMNMX.FTZ R20, R79, R20, !PT ;  /* 0x000000144f147209 */ /* 0x000fe40007810000 */
[----:B------:R-:W-:Y:S02]  /*c070*/  ISETP.GT.AND P1, PT, R12, 0x79, P1 ;  /* 0x000000790c00780c */ /* 0x000fe40000f24270 */
[C---:B------:R-:W-:Y:S01]  /*c080*/  ISETP.LT.OR P5, PT, R8.reuse, 0x79, P5 ;  /* 0x000000790800780c */ /* 0x040fe20002fa1670 */
[----:B------:R-:W-:Y:S01]  /*c090*/  MUFU.EX2 R49, R49 ;  /* 0x0000003100317308 */ /* 0x000fe20000000800 */
[----:B------:R-:W-:Y:S02]  /*c0a0*/  FSEL R83, R83, -INF , !P3 ;  /* 0xff80000053537808 */ /* 0x000fe40005800000 */
[----:B------:R-:W-:Y:S02]  /*c0b0*/  FMNMX.FTZ R20, R167, R20, !PT ;  /* 0x00000014a7147209 */ /* 0x000fe40007810000 */
[----:B------:R-:W-:-:S02]  /*c0c0*/  ISETP.LT.OR P1, PT, R8, 0x7a, P1 ;  /* 0x0000007a0800780c */ /* 0x000fc40000f21670 */
[----:B------:R-:W-:Y:S01]  /*c0d0*/  FSEL R195, R86, -INF , !P5 ;  /* 0xff80000056c37808 */ /* 0x000fe20006800000 */
[----:B------:R-:W-:Y:S01]  /*c0e0*/  MUFU.EX2 R170, R170 ;  /* 0x000000aa00aa7308 */ /* 0x000fe20000000800 */
[----:B------:R-:W-:Y:S02]  /*c0f0*/  FMNMX.FTZ R20, R83, R20, !PT ;  /* 0x0000001453147209 */ /* 0x000fe40007810000 */
[----:B------:R-:W-:Y:S02]  /*c100*/  FSEL R87, R87, -INF , !P1 ;  /* 0xff80000057577808 */ /* 0x000fe40004800000 */
[----:B------:R-:W-:Y:S02]  /*c110*/  FMNMX.FTZ R20, R195, R20, !PT ;  /* 0x00000014c3147209 */ /* 0x000fe40007810000 */
[----:B------:R-:W-:Y:S01]  /*c120*/  FSEL R12, R2, RZ, P6 ;  /* 0x000000ff020c7208 */ /* 0x000fe20003000000 */
[----:B------:R-:W-:Y:S01]  /*c130*/  MUFU.EX2 R45, R45 ;  /* 0x0000002d002d7308 */ /* 0x000fe20000000800 */
[----:B------:R-:W-:-:S03]  /*c140*/  FMNMX.FTZ R20, R87, R20, !PT ;  /* 0x0000001457147209 */ /* 0x000fc60007810000 */
[----:B------:R-:W-:Y:S01]  /*c150*/  FADD.FTZ R33, -R12, R5 ;  /* 0x000000050c217221 */ /* 0x000fe20000010100 */
[-CC-:B------:R-:W-:Y:S01]  /*c160*/  FFMA.FTZ R5, R85, R0.reuse, -R14.reuse ;  /* 0x0000000055057223 */ /* 0x180fe2000001080e */
        /* <DEDUP_REMOVED lines=12> */
[----:B------:R-:W-:-:S03]  /*c230*/  FMUL.FTZ R8, R33, R0 ;  /* 0x0000000021087220 */ /* 0x000fc60000410000 */
[C---:B------:R-:W-:Y:S01]  /*c240*/  FSETP.NEU.FTZ.AND P1, PT, R7.reuse, -INF , PT ;  /* 0xff8000000700780b */ /* 0x040fe20003f3d000 */
[----:B------:R-:W-:Y:S02]  /*c250*/  FMUL.FTZ R12, R7, R0 ;  /* 0x00000000070c7220 */ /* 0x000fe40000410000 */
[----:B------:R-:W-:Y:S03]  /*c260*/  MUFU.EX2 R21, R21 ;  /* 0x0000001500157308 */ /* 0x000fe60000000800 */
[----:B------:R-:W-:-:S05]  /*c270*/  FSEL R12, R12, RZ, P1 ;  /* 0x000000ff0c0c7208 */ /* 0x000fca0000800000 */
[----:B------:R-:W0:Y:S01]  /*c280*/  MUFU.EX2 R8, R8 ;  /* 0x0000000800087308 */ /* 0x000e220000000800 */
[-CC-:B------:R-:W-:Y:S01]  /*c290*/  FFMA.FTZ R20, R31, R0.reuse, -R12.reuse ;  /* 0x000000001f147223 */ /* 0x180fe2000001080c */
[----:B------:R-:W-:Y:S01]  /*c2a0*/  FSEL R31, R7, RZ, P1 ;  /* 0x000000ff071f7208 */ /* 0x000fe20000800000 */
[-CC-:B------:R-:W-:Y:S01]  /*c2b0*/  FFMA.FTZ R14, R183, R0.reuse, -R12.reuse ;  /* 0x00000000b70e7223 */ /* 0x180fe2000001080c */
[-CC-:B------:R-:W-:Y:S01]  /*c2c0*/  FFMA.FTZ R33, R161, R0.reuse, -R12.reuse ;  /* 0x00000000a1217223 */ /* 0x180fe2000001080c */
[-CC-:B------:R-:W-:Y:S01]  /*c2d0*/  FFMA.FTZ R183, R163, R0.reuse, -R12.reuse ;  /* 0x00000000a3b77223 */ /* 0x180fe2000001080c */
[-C--:B------:R-:W-:Y:S01]  /*c2e0*/  FFMA.FTZ R24, R165, R0.reuse, -R12 ;  /* 0x00000000a5187223 */ /* 0x080fe2000001080c */
[----:B------:R-:W-:Y:S01]  /*c2f0*/  FADD.FTZ R31, -R31, R6 ;  /* 0x000000061f1f7221 */ /* 0x000fe20000010100 */
[----:B------:R-:W-:Y:S01]  /*c300*/  MUFU.EX2 R20, R20 ;  /* 0x0000001400147308 */ /* 0x000fe20000000800 */
[-CC-:B------:R-:W-:Y:S01]  /*c310*/  FFMA.FTZ R35, R35, R0.reuse, -R12.reuse ;  /* 0x0000000023237223 */ /* 0x180fe2000001080c */
[-CC-:B------:R-:W-:Y:S01]  /*c320*/  FFMA.FTZ R32, R51, R0.reuse, -R12.reuse ;  /* 0x0000000033207223 */ /* 0x180fe2000001080c */
[-C--:B------:R-:W-:Y:S01]  /*c330*/  FMUL.FTZ R31, R31, R0.reuse ;  /* 0x000000001f1f7220 */ /* 0x080fe20000410000 */
[-CC-:B------:R-:W-:Y:S01]  /*c340*/  FFMA.FTZ R26, R169, R0.reuse, -R12.reuse ;  /* 0x00000000a91a7223 */ /* 0x180fe2000001080c */
[-CC-:B------:R-:W-:Y:S01]  /*c350*/  FFMA.FTZ R39, R39, R0.reuse, -R12.reuse ;  /* 0x0000000027277223 */ /* 0x180fe2000001080c */
[-CC-:B------:R-:W-:Y:S01]  /*c360*/  FFMA.FTZ R28, R171, R0.reuse, -R12.reuse ;  /* 0x00000000ab1c7223 */ /* 0x180fe2000001080c */
[--C-:B------:R-:W-:Y:S01]  /*c370*/  FFMA.FTZ R34, R59, R0, -R12.reuse ;  /* 0x000000003b227223 */ /* 0x100fe2000001080c */
[----:B------:R-:W-:Y:S01]  /*c380*/  MUFU.EX2 R14, R14 ;  /* 0x0000000e000e7308 */ /* 0x000fe20000000800 */
        /* <DEDUP_REMOVED lines=19> */
[----:B------:R-:W-:-:S04]  /*c4c0*/  FFMA.FTZ R195, R195, R0, -R12 ;  /* 0x00000000c3c37223 */ /* 0x000fc8000001080c */
[----:B------:R-:W2:Y:S01]  /*c4d0*/  MUFU.EX2 R183, R183 ;  /* 0x000000b700b77308 */ /* 0x000ea20000000800 */
[----:B0-----:R-:W-:Y:S01]  /*c4e0*/  FFMA.FTZ R4, R31, R3, R14 ;  /* 0x000000031f047223 */ /* 0x001fe2000001000e */
[----:B------:R-:W-:Y:S01]  /*c4f0*/  FADD.FTZ R3, R180, R51 ;  /* 0x00000033b4037221 */ /* 0x000fe20000010000 */
[----:B------:R-:W-:-:S03]  /*c500*/  FFMA.FTZ R51, R63, R0, -R12 ;  /* 0x000000003f337223 */ /* 0x000fc6000001080c */
[----:B------:R-:W-:Y:S02]  /*c510*/  FADD.FTZ R38, R182, R3 ;  /* 0x00000003b6267221 */ /* 0x000fe40000010000 */
[----:B------:R-:W0:Y:S01]  /*c520*/  MUFU.EX2 R24, R24 ;  /* 0x0000001800187308 */ /* 0x000e220000000800 */
[----:B-1----:R-:W-:Y:S01]  /*c530*/  FADD.FTZ R4, R33, R4 ;  /* 0x0000000421047221 */ /* 0x002fe20000010000 */
[----:B------:R-:W-:-:S06]  /*c540*/  FADD.FTZ R59, R11, R38 ;  /* 0x000000260b3b7221 */ /* 0x000fcc0000010000 */
[----:B------:R-:W1:Y:S01]  /*c550*/  MUFU.EX2 R35, R35 ;  /* 0x0000002300237308 */ /* 0x000e620000000800 */
[----:B--2---:R-:W-:Y:S01]  /*c560*/  FADD.FTZ R3, R183, R4 ;  /* 0x00000004b7037221 */ /* 0x004fe20000010000 */
[----:B------:R-:W-:-:S03]  /*c570*/  FADD.FTZ R4, R176, R59 ;  /* 0x0000003bb0047221 */ /* 0x000fc60000010000 */
[----:B------:R-:W-:-:S03]  /*c580*/  FADD.FTZ R3, R20, R3 ;  /* 0x0000000314037221 */ /* 0x000fc60000010000 */
[----:B------:R-:W2:Y:S01]  /*c590*/  MUFU.EX2 R26, R26 ;  /* 0x0000001a001a7308 */ /* 0x000ea20000000800 */
[----:B0-----:R-:W-:Y:S01]  /*c5a0*/  FADD.FTZ R38, R24, R3 ;  /* 0x0000000318267221 */ /* 0x001fe20000010000 */
[----:B------:R-:W-:-:S04]  /*c5b0*/  FADD.FTZ R3, R13, R4 ;  /* 0x000000040d037221 */ /* 0x000fc80000010000 */
[----:B------:R-:W-:Y:S02]  /*c5c0*/  FADD.FTZ R4, R178, R3 ;  /* 0x00000003b2047221 */ /* 0x000fe40000010000 */
[----:B------:R-:W0:Y:S01]  /*c5d0*/  MUFU.EX2 R39, R39 ;  /* 0x0000002700277308 */ /* 0x000e220000000800 */
[----:B-1----:R-:W-:Y:S01]  /*c5e0*/  FADD.FTZ R59, R35, R38 ;  /* 0x00000026233b7221 */ /* 0x002fe20000010000 */
[----:B------:R-:W-:Y:S01]  /*c5f0*/  FADD.FTZ R3, R27, R4 ;  /* 0x000000041b037221 */ /* 0x000fe20000010000 */
[----:B------:R-:W-:-:S03]  /*c600*/  FFMA.FTZ R38, R67, R0, -R12 ;  /* 0x0000000043267223 */ /* 0x000fc6000001080c */
        /* <DEDUP_REMOVED lines=12> */
[----:B--2---:R-:W-:Y:S01]  /*c6d0*/  FADD.FTZ R59, R43, R40 ;  /* 0x000000282b3b7221 */ /* 0x004fe20000010000 */
[-CC-:B------:R-:W-:Y:S01]  /*c6e0*/  FFMA.FTZ R40, R71, R0.reuse, -R12.reuse ;  /* 0x0000000047287223 */ /* 0x180fe2000001080c */
[----:B------:R-:W-:-:S05]  /*c6f0*/  FFMA.FTZ R12, R87, R0, -R12 ;  /* 0x00000000570c7223 */ /* 0x000fca000001080c */
        /* <DEDUP_REMOVED lines=27> */
[----:B0-----:R-:W-:-:S07]  /*c8b0*/  FADD.FTZ R42, R51, R42 ;  /* 0x0000002a332a7221 */ /* 0x001fce0000010000 */
[----:B------:R-:W0:Y:S01]  /*c8c0*/  MUFU.EX2 R163, R163 ;  /* 0x000000a300a37308 */ /* 0x000e220000000800 */
[----:B-1----:R-:W-:-:S07]  /*c8d0*/  FADD.FTZ R3, R161, R42 ;  /* 0x0000002aa1037221 */ /* 0x002fce0000010000 */
[----:B------:R-:W1:Y:S08]  /*c8e0*/  MUFU.EX2 R40, R40 ;  /* 0x0000002800287308 */ /* 0x000e700000000800 */
[----:B------:R-:W3:Y:S08]  /*c8f0*/  MUFU.EX2 R156, R156 ;  /* 0x0000009c009c7308 */ /* 0x000ef00000000800 */
[----:B------:R-:W4:Y:S08]  /*c900*/  MUFU.EX2 R44, R155 ;  /* 0x0000009b002c7308 */ /* 0x000f300000000800 */
[----:B------:R5:W-:Y:S08]  /*c910*/  MUFU.EX2 R46, R53 ;  /* 0x00000035002e7308 */ /* 0x000bf00000000800 */
[----:B------:R-:W4:Y:S01]  /*c920*/  MUFU.EX2 R25, R25 ;  /* 0x0000001900197308 */ /* 0x000f220000000800 */
[----:B-----5:R-:W-:Y:S01]  /*c930*/  FADD.FTZ R53, R15, R4 ;  /* 0x000000040f357221 */ /* 0x020fe20000010000 */
[----:B--2---:R-:W-:-:S03]  /*c940*/  FADD.FTZ R4, R38, R3 ;  /* 0x0000000326047221 */ /* 0x004fc60000010000 */
[----:B------:R-:W-:Y:S01]  /*c950*/  FADD.FTZ R42, R162, R53 ;  /* 0x00000035a22a7221 */ /* 0x000fe20000010000 */
[----:B0-----:R-:W-:Y:S02]  /*c960*/  FADD.FTZ R3, R163, R4 ;  /* 0x00000004a3037221 */ /* 0x001fe40000010000 */
[----:B------:R-:W0:Y:S01]  /*c970*/  MUFU.EX2 R75, R75 ;  /* 0x0000004b004b7308 */ /* 0x000e220000000800 */
[----:B------:R-:W-:Y:S01]  /*c980*/  FADD.FTZ R53, R21, R42 ;  /* 0x0000002a15357221 */ /* 0x000fe20000010000 */
[----:B-1----:R-:W-:-:S03]  /*c990*/  FADD.FTZ R3, R40, R3 ;  /* 0x0000000328037221 */ /* 0x002fc60000010000 */
[----:B---3--:R-:W-:Y:S01]  /*c9a0*/  FADD.FTZ R4, R156, R53 ;  /* 0x000000359c047221 */ /* 0x008fe20000010000 */
[----:B----4-:R-:W-:Y:S02]  /*c9b0*/  FADD.FTZ R3, R44, R3 ;  /* 0x000000032c037221 */ /* 0x010fe40000010000 */
[----:B------:R-:W1:Y:S01]  /*c9c0*/  MUFU.EX2 R158, R158 ;  /* 0x0000009e009e7308 */ /* 0x000e620000000800 */
[----:B------:R-:W-:-:S07]  /*c9d0*/  FADD.FTZ R53, R25, R4 ;  /* 0x0000000419357221 */ /* 0x000fce0000010000 */
[----:B------:R-:W2:Y:S01]  /*c9e0*/  MUFU.EX2 R57, R57 ;  /* 0x0000003900397308 */ /* 0x000ea20000000800 */
[----:B0-----:R-:W-:-:S04]  /*c9f0*/  FADD.FTZ R3, R75, R3 ;  /* 0x000000034b037221 */ /* 0x001fc80000010000 */
[----:B------:R-:W-:-:S03]  /*ca00*/  FADD.FTZ R3, R46, R3 ;  /* 0x000000032e037221 */ /* 0x000fc60000010000 */
        /* <DEDUP_REMOVED lines=22> */
.L_x_7623:
[----:B------:R-:W-:Y:S01]  /*cb70*/  ULEA UR6, UR58, UR41, 0x3 ;  /* 0x000000293a067291 */ /* 0x000fe2000f8e183f */
[----:B------:R-:W-:Y:S01]  /*cb80*/  ISETP.GT.AND P1, PT, R10, UR39, PT ;  /* 0x000000270a007c0c */ /* 0x000fe2000bf24270 */
[----:B------:R-:W-:Y:S01]  /*cb90*/  UMOV UR59, UR46 ;  /* 0x0000002e003b7c82 */ /* 0x000fe20008000000 */
[----:B------:R-:W-:Y:S01]  /*cba0*/  UMOV UR58, UR45 ;  /* 0x0000002d003a7c82 */ /* 0x000fe20008000000 */
[----:B------:R-:W-:Y:S01]  /*cbb0*/  UIADD3 UR6, UR6, 0x28860, URZ ;  /* 0x0002886006067890 */ /* 0x000fe2000fffe03f */
[----:B------:R-:W-:Y:S01]  /*cbc0*/  F2FP.BF16.F32.PACK_AB R171, R6, R171 ;  /* 0x000000ab06ab723e */ /* 0x000fe200000010ff */
[----:B------:R-:W-:Y:S01]  /*cbd0*/  FMUL.FTZ R88, R88, R8 ;  /* 0x0000000858587220 */ /* 0x000fe20000410000 */
[----:B------:R-:W-:Y:S01]  /*cbe0*/  F2FP.BF16.F32.PACK_AB R154, R5, R154 ;  /* 0x0000009a059a723e */ /* 0x000fe200000010ff */
[----:B------:R-:W-:Y:S01]  /*cbf0*/  UPRMT UR6, UR40, 0x654, UR6 ;  /* 0x0000065428067896 */ /* 0x000fe20008000006 */
[----:B------:R-:W-:Y:S01]  /*cc00*/  F2FP.BF16.F32.PACK_AB R180, R180, R9 ;  /* 0x00000009b4b4723e */ /* 0x000fe200000010ff */
[----:B------:R-:W-:Y:S01]  /*cc10*/  FMUL.FTZ R89, R89, R8 ;  /* 0x0000000859597220 */ /* 0x000fe20000410000 */
[----:B------:R-:W-:Y:S01]  /*cc20*/  F2FP.BF16.F32.PACK_AB R181, R33, R14 ;  /* 0x0000000e21b5723e */ /* 0x000fe200000010ff */
[----:B------:R-:W-:Y:S01]  /*cc30*/  FMUL.FTZ R92, R92, R8 ;  /* 0x000000085c5c7220 */ /* 0x000fe20000410000 */
[----:B------:R-:W-:Y:S01]  /*cc40*/  F2FP.BF16.F32.PACK_AB R182, R11, R182 ;  /* 0x000000b60bb6723e */ /* 0x000fe200000010ff */
[-C--:B------:R-:W-:Y:S01]  /*cc50*/  FMUL.FTZ R93, R93, R8.reuse ;  /* 0x000000085d5d7220 */ /* 0x080fe20000410000 */
[----:B------:R-:W-:Y:S01]  /*cc60*/  F2FP.BF16.F32.PACK_AB R183, R20, R183 ;  /* 0x000000b714b7723e */ /* 0x000fe200000010ff */
[----:B------:R-:W-:Y:S01]  /*cc70*/  FMUL.FTZ R96, R96, R8 ;  /* 0x0000000860607220 */ /* 0x000fe20000410000 */
[----:B------:R-:W-:Y:S01]  /*cc80*/  SYNCS.ARRIVE.TRANS64.RED.A1T0 RZ, [UR6], RZ ;  /* 0x000000ffffff79a7 */ /* 0x000fe20008100406 */
        /* <DEDUP_REMOVED lines=86> */
[----:B------:R-:W-:-:S02]  /*d1f0*/  IMAD.MOV.U32 R6, RZ, RZ, R7 ;  /* 0x000000ffff067224 */ /* 0x000fc400078e0007 */
[----:B------:R-:W-:Y:S01]  /*d200*/  IMAD.MOV.U32 R5, RZ, RZ, R2 ;  /* 0x000000ffff057224 */ /* 0x000fe200078e0002 */
[----:B------:R-:W-:Y:S06]  /*d210*/  @P1 BRA `(.L_x_7624) ;  /* 0xffffffcc00cc1947 */ /* 0x000fec000383ffff */
.L_x_7605:
[----:B------:R-:W-:Y:S06]  /*d220*/  BAR.ARV 0x8, 0x180 ;  /* 0x0206000000007b1d */ /* 0x000fec0000002000 */
[----:B------:R-:W-:Y:S05]  /*d230*/  @!P0 BRA `(.L_x_7625) ;  /* 0x0000000000048947 */ /* 0x000fea0003800000 */
[----:B------:R-:W-:Y:S01]  /*d240*/  BPT.TRAP 0x1 ;  /* 0x000000040000795c */ /* 0x000fe20000300000 */
.L_x_7625:
[----:B------:R-:W-:Y:S01]  /*d250*/  ULEA UR5, UR45, UR41, 0x3 ;  /* 0x000000292d057291 */ /* 0x000fe2000f8e183f */
[----:B------:R-:W-:-:S05]  /*d260*/  IMAD.U32 R5, RZ, RZ, UR46 ;  /* 0x0000002eff057e24 */ /* 0x000fca000f8e00ff */
[----:B------:R-:W-:-:S04]  /*d270*/  SHF.L.U32 R5, R5, 0x1f, RZ ;  /* 0x0000001f05057819 */ /* 0x000fc800000006ff */
[----:B------:R0:W1:Y:S01]  /*d280*/  SYNCS.PHASECHK.TRANS64.TRYWAIT P1, [UR5+0x28850], R5 ;  /* 0x02885005ff0075a7 */ /* 0x0000620008020145 */
[----:B------:R-:W-:Y:S05]  /*d290*/  @!P0 BRA `(.L_x_7626) ;  /* 0x0000000000048947 */ /* 0x000fea0003800000 */
[----:B------:R-:W-:Y:S01]  /*d2a0*/  BPT.TRAP 0x1 ;  /* 0x000000040000795c */ /* 0x000fe20000300000 */
.L_x_7626:
[----:B-1----:R-:W-:Y:S05]  /*d2b0*/  @P1 BRA `(.L_x_7627) ;  /* 0x0000000000081947 */ /* 0x002fea0003800000 */
[----:B------:R-:W1:Y:S02]  /*d2c0*/  SYNCS.PHASECHK.TRANS64.TRYWAIT P1, [UR5+0x28850], R5 ;  /* 0x02885005ff0075a7 */ /* 0x000e640008020145 */
[----:B-1----:R-:W-:Y:S05]  /*d2d0*/  @!P1 BRA `(.L_x_7628) ;  /* 0x0000006c00bc9947 */ /* 0x002fea0003800000 */
.L_x_7627:
[----:B------:R-:W-:Y:S01]  /*d2e0*/  UIADD3 UR41, UR41, 0x400, URZ ;  /* 0x0000040029297890 */ /* 0x000fe2000fffe03f */
[----:B------:R-:W-:Y:S01]  /*d2f0*/  WARPGROUP.ARRIVE ;  /* 0x00000000000079c5 */ /* 0x000fe20000000000 */
[----:B------:R-:W-:Y:S01]  /*d300*/  UMOV UR7, 0x40000040 ;  /* 0x4000004000077882 */ /* 0x000fe20000000000 */
[----:B01----:R-:W0:Y:S01]  /*d310*/  SHFL.BFLY PT, R5, R4, 0x2, 0x1f ;  /* 0x0c401f0004057f89 */ /* 0x003e2200000e0000 */
[----:B------:R-:W-:Y:S01]  /*d320*/  USHF.R.U32.HI UR41, URZ, 0x4, UR41 ;  /* 0x000000043f297899 */ /* 0x000fe20008011629 */
[----:B------:R-:W-:Y:S02]  /*d330*/  IMAD.MOV.U32 R37, RZ, RZ, -0x800000 ;  /* 0xff800000ff257424 */ /* 0x000fe400078e00ff */
        /* <DEDUP_REMOVED lines=10> */
[----:B-1----:R-:W-:Y:S01]  /*d3e0*/  FADD.FTZ R8, R6, R3 ;  /* 0x0000000306087221 */ /* 0x002fe20000010000 */
[----:B------:R-:W-:Y:S02]  /*d3f0*/  IMAD.MOV.U32 R3, RZ, RZ, RZ ;  /* 0x000000ffff037224 */ /* 0x000fe400078e00ff */
[----:B------:R-:W0:Y:S04]  /*d400*/  SHFL.BFLY PT, R6, R5, 0x1, 0x1f ;  /* 0x0c201f0005067f89 */ /* 0x000e2800000e0000 */
[----:B------:R-:W1:Y:S01]  /*d410*/  SHFL.BFLY PT, R9, R8, 0x1, 0x1f ;  /* 0x0c201f0008097f89 */ /* 0x000e6200000e0000 */
[----:B0-----:R-:W-:Y:S01]  /*d420*/  FADD.FTZ R10, R5, R6 ;  /* 0x00000006050a7221 */ /* 0x001fe20000010000 */
[----:B-1----:R-:W-:-:S04]  /*d430*/  FADD.FTZ R11, R8, R9 ;  /* 0x00000009080b7221 */ /* 0x002fc80000010000 */
[----:B------:R-:W-:Y:S01]  /*d440*/  FSETP.NE.FTZ.AND P1, PT, R10, RZ, PT ;  /* 0x000000ff0a00720b */ /* 0x000fe20003f35000 */
[----:B------:R-:W-:Y:S01]  /*d450*/  IMAD.MOV.U32 R9, RZ, RZ, RZ ;  /* 0x000000ffff097224 */ /* 0x000fe200078e00ff */
        /* <DEDUP_REMOVED lines=48> */
.L_x_7629:
        /* <DEDUP_REMOVED lines=74> */
.L_x_7551:
        /* <DEDUP_REMOVED lines=12> */
[----:B------:R-:W-:Y:S01]  /*dcc0*/  USHF.R.S32.HI UR12, URZ, 0x1f, UR38 ;  /* 0x0000001f3f0c7899 */ /* 0x000fe20008011426 */
[----:B------:R-:W-:Y:S01]  /*dcd0*/  F2FP.BF16.F32.PACK_AB R136, R137, R136 ;  /* 0x000000888988723e */ /* 0x000fe200000010ff */
[----:B------:R-:W-:Y:S01]  /*dce0*/  ULDC.64 UR8, c[0x0][0xb90] ;  /* 0x0002e40000087ab9 */ /* 0x000fe20000000a00 */
[----:B------:R-:W-:Y:S01]  /*dcf0*/  USHF.R.S32.HI UR13, URZ, 0x1f, UR44 ;  /* 0x0000001f3f0d7899 */ /* 0x000fe2000801142c */
[----:B------:R-:W-:Y:S01]  /*dd00*/  F2FP.BF16.F32.PACK_AB R137, R139, R138 ;  /* 0x0000008a8b89723e */ /* 0x000fe200000010ff */
[----:B------:R-:W-:Y:S01]  /*dd10*/  UIMAD UR5, UR12, UR8, URZ ;  /* 0x000000080c0572a4 */ /* 0x000fe2000f8e023f */
[----:B------:R-:W-:Y:S01]  /*dd20*/  F2FP.BF16.F32.PACK_AB R144, R145, R144 ;  /* 0x000000909190723e */ /* 0x000fe200000010ff */
[----:B------:R-:W-:Y:S01]  /*dd30*/  UIMAD.WIDE.U32 UR6, UR38, UR8, URZ ;  /* 0x00000008260672a5 */ /* 0x000fe2000f8e003f */
[----:B------:R-:W-:Y:S01]  /*dd40*/  F2FP.BF16.F32.PACK_AB R138, R141, R140 ;  /* 0x0000008c8d8a723e */ /* 0x000fe200000010ff */
[----:B------:R-:W-:Y:S01]  /*dd50*/  UIMAD UR5, UR38, UR9, UR5 ;  /* 0x00000009260572a4 */ /* 0x000fe2000f8e0205 */
[----:B------:R-:W-:Y:S01]  /*dd60*/  F2FP.BF16.F32.PACK_AB R139, R143, R142 ;  /* 0x0000008e8f8b723e */ /* 0x000fe200000010ff */
[----:B------:R-:W-:Y:S01]  /*dd70*/  ULDC.64 UR10, c[0x0][0xb98] ;  /* 0x0002e600000a7ab9 */ /* 0x000fe20000000a00 */
[----:B------:R-:W-:Y:S01]  /*dd80*/  F2FP.BF16.F32.PACK_AB R145, R147, R146 ;  /* 0x000000929391723e */ /* 0x000fe200000010ff */
[----:B------:R-:W-:Y:S01]  /*dd90*/  UIMAD UR8, UR13, UR10, URZ ;  /* 0x0000000a0d0872a4 */ /* 0x000fe2000f8e023f */
[----:B------:R-:W-:Y:S01]  /*dda0*/  F2FP.BF16.F32.PACK_AB R146, R149, R148 ;  /* 0x000000949592723e */ /* 0x000fe200000010ff */
[----:B------:R-:W-:Y:S01]  /*ddb0*/  UIADD3 UR7, UR7, UR5, URZ ;  /* 0x0000000507077290 */ /* 0x000fe2000fffe03f */
[----:B------:R-:W-:Y:S01]  /*ddc0*/  F2FP.BF16.F32.PACK_AB R147, R151, R150 ;  /* 0x000000969793723e */ /* 0x000fe200000010ff */
[----:B------:R-:W-:-:S02]  /*ddd0*/  UIMAD UR8, UR44, UR11, UR8 ;  /* 0x0000000b2c0872a4 */ /* 0x000fc4000f8e0208 */
[----:B------:R-:W-:Y:S01]  /*dde0*/  UIMAD.WIDE.U32 UR6, UR44, UR10, UR6 ;  /* 0x0000000a2c0672a5 */ /* 0x000fe2000f8e0006 */
[----:B------:R-:W-:Y:S02]  /*ddf0*/  ULDC UR5, c[0x0][0xa88] ;  /* 0x0002a20000057ab9 */ /* 0x000fe40000000800 */
[----:B------:R-:W-:Y:S01]  /*de00*/  ULDC.64 UR10, c[0x0][0xaf0] ;  /* 0x0002bc00000a7ab9 */ /* 0x000fe20000000a00 */
[----:B------:R-:W-:Y:S02]  /*de10*/  MOV R34, R0 ;  /* 0x0000000000227202 */ /* 0x000fe40000000f00 */
[----:B0-----:R-:W-:Y:S01]  /*de20*/  MOV R35, R3 ;  /* 0x0000000300237202 */ /* 0x001fe20000000f00 */
[----:B------:R-:W-:Y:S02]  /*de30*/  IMAD R3, R184, 0x40, R18 ;  /* 0x00000040b8037824 */ /* 0x000fe400078e0212 */
[----:B------:R-:W-:-:S04]  /*de40*/  IMAD.WIDE R4, R188, 0x2, R34 ;  /* 0x00000002bc047825 */ /* 0x000fc800078e0222 */
[----:B------:R-:W-:Y:S01]  /*de50*/  IMAD.WIDE R34, R3, 0x2, R34 ;  /* 0x0000000203227825 */ /* 0x000fe200078e0222 */
        /* <DEDUP_REMOVED lines=12> */
[----:B------:R-:W-:Y:S02]  /*df20*/  IADD3 R25, P5, R4, 0x40, RZ ;  /* 0x0000004004197810 */ /* 0x000fe40007fbe0ff */
[----:B------:R-:W-:Y:S01]  /*df30*/  LOP3.LUT R4, R3, R4, RZ, 0x3c, !PT ;  /* 0x0000000403047212 */ /* 0x000fe200078e3cff */
[--C-:B------:R-:W-:Y:S01]  /*df40*/  IMAD.X R11, RZ, RZ, R5.reuse, P4 ;  /* 0x000000ffff0b7224 */ /* 0x100fe200020e0605 */
[----:B------:R-:W-:Y:S01]  /*df50*/  LOP3.LUT R14, R29, 0x380, RZ, 0xc0, !PT ;  /* 0x000003801d0e7812 */ /* 0x000fe200078ec0ff */
[----:B------:R-:W-:Y:S01]  /*df60*/  IMAD.X R9, RZ, RZ, R5, P5 ;  /* 0x000000ffff097224 */ /* 0x000fe200028e0605 */
[----:B------:R-:W-:-:S02]  /*df70*/  LOP3.LUT R12, R27, 0x380, RZ, 0xc0, !PT ;  /* 0x000003801b0c7812 */ /* 0x000fc400078ec0ff */
[----:B------:R-:W-:Y:S02]  /*df80*/  LOP3.LUT R3, R10, 0x380, RZ, 0xc0, !PT ;  /* 0x000003800a037812 */ /* 0x000fe400078ec0ff */
[----:B------:R-:W-:Y:S02]  /*df90*/  LOP3.LUT R2, R21, 0x380, RZ, 0xc0, !PT ;  /* 0x0000038015027812 */ /* 0x000fe400078ec0ff */
[----:B------:R-:W-:Y:S02]  /*dfa0*/  IADD3 R33, P6, R34, 0x1000, RZ ;  /* 0x0000100022217810 */ /* 0x000fe40007fde0ff */
[----:B------:R-:W-:Y:S02]  /*dfb0*/  SHF.R.U64 R14, R14, 0x3, RZ ;  /* 0x000000030e0e7819 */ /* 0x000fe400000012ff */
[----:B------:R-:W-:Y:S02]  /*dfc0*/  SHF.R.U64 R12, R12, 0x3, RZ ;  /* 0x000000030c0c7819 */ /* 0x000fe400000012ff */
[----:B------:R-:W-:-:S02]  /*dfd0*/  SHF.R.U64 R3, R3, 0x3, RZ ;  /* 0x0000000303037819 */ /* 0x000fc400000012ff */
[----:B------:R-:W-:Y:S02]  /*dfe0*/  SHF.R.U64 R2, R2, 0x3, RZ ;  /* 0x0000000302027819 */ /* 0x000fe400000012ff */
[----:B------:R-:W-:Y:S02]  /*dff0*/  LOP3.LUT R32, R33, 0x380, RZ, 0xc0, !PT ;  /* 0x0000038021207812 */ /* 0x000fe400078ec0ff */
[----:B------:R-:W-:Y:S02]  /*e000*/  LOP3.LUT R40, R14, R29, RZ, 0x3c, !PT ;  /* 0x0000001d0e287212 */ /* 0x000fe400078e3cff */
[----:B------:R-:W-:Y:S02]  /*e010*/  LOP3.LUT R38, R12, R27, RZ, 0x3c, !PT ;  /* 0x0000001b0c267212 */ /* 0x000fe400078e3cff */
[----:B------:R-:W-:Y:S02]  /*e020*/  LOP3.LUT R14, R3, R10, RZ, 0x3c, !PT ;  /* 0x0000000a030e7212 */ /* 0x000fe400078e3cff */
[----:B------:R-:W-:-:S02]  /*e030*/  LOP3.LUT R12, R2, R21, RZ, 0x3c, !PT ;  /* 0x00000015020c7212 */ /* 0x000fc400078e3cff */
[----:B------:R-:W-:Y:S02]  /*e040*/  LOP3.LUT R3, R8, 0x380, RZ, 0xc0, !PT ;  /* 0x0000038008037812 */ /* 0x000fe400078ec0ff */
[----:B------:R-:W-:Y:S02]  /*e050*/  SHF.R.U64 R32, R32, 0x3, RZ ;  /* 0x0000000320207819 */ /* 0x000fe400000012ff */
[----:B------:R-:W-:Y:S02]  /*e060*/  LOP3.LUT R2, R25, 0x380, RZ, 0xc0, !PT ;  /* 0x0000038019027812 */ /* 0x000fe400078ec0ff */
[----:B-1----:R-:W-:Y:S02]  /*e070*/  ISETP.NE.AND P1, PT, R44, 0x1, PT ;  /* 0x000000012c00780c */ /* 0x002fe40003f25270 */
[----:B------:R-:W-:Y:S02]  /*e080*/  SHF.R.U64 R3, R3, 0x3, RZ ;  /* 0x0000000303037819 */ /* 0x000fe400000012ff */
[----:B------:R-:W-:Y:S01]  /*e090*/  LOP3.LUT R32, R32, R33, RZ, 0x3c, !PT ;  /* 0x0000002120207212 */ /* 0x000fe200078e3cff */
[----:B------:R-:W-:Y:S01]  /*e0a0*/  IMAD.X R33, RZ, RZ, R35, P6 ;  /* 0x000000ffff217224 */ /* 0x000fe200030e0623 */
[----:B------:R-:W-:-:S02]  /*e0b0*/  SHF.R.U64 R2, R2, 0x3, RZ ;  /* 0x0000000302027819 */ /* 0x000fc400000012ff */
[----:B------:R-:W-:Y:S02]  /*e0c0*/  IADD3 R45, P6, R34, 0x7000, RZ ;  /* 0x00007000222d7810 */ /* 0x000fe40007fde0ff */
[----:B------:R-:W-:Y:S02]  /*e0d0*/  LOP3.LUT R10, R3, R8, RZ, 0x3c, !PT ;  /* 0x00000008030a7212 */ /* 0x000fe400078e3cff */
[----:B------:R-:W-:Y:S01]  /*e0e0*/  LOP3.LUT R8, R2, R25, RZ, 0x3c, !PT ;  /* 0x0000001902087212 */ /* 0x000fe200078e3cff */
[----:B------:R-:W0:Y:S01]  /*e0f0*/  @P1 LDC R47, c[0x0][0xbec] ;  /* 0x0002fb00ff2f1b82 */ /* 0x000e220000000800 */
[----:B------:R-:W-:Y:S02]  /*e100*/  LOP3.LUT R2, R45, 0x380, RZ, 0xc0, !PT ;  /* 0x000003802d027812 */ /* 0x000fe400078ec0ff */
[----:B------:R-:W-:Y:S02]  /*e110*/  LOP3.LUT R42, R43, 0x380, RZ, 0xc0, !PT ;  /* 0x000003802b2a7812 */ /* 0x000fe400078ec0ff */
[----:B------:R-:W-:-:S02]  /*e120*/  SHF.R.U64 R2, R2, 0x3, RZ ;  /* 0x0000000302027819 */ /* 0x000fc400000012ff */
[----:B------:R-:W-:Y:S02]  /*e130*/  SHF.R.U64 R42, R42, 0x3, RZ ;  /* 0x000000032a2a7819 */ /* 0x000fe400000012ff */
[----:B------:R-:W-:Y:S02]  /*e140*/  LOP3.LUT R2, R2, R45, RZ, 0x3c, !PT ;  /* 0x0000002d02027212 */ /* 0x000fe400078e3cff */
[----:B------:R-:W-:Y:S02]  /*e150*/  MOV R45, R4 ;  /* 0x00000004002d7202 */ /* 0x000fe40000000f00 */
[----:B------:R-:W-:Y:S02]  /*e160*/  F2FP.BF16.F32.PACK_AB R4, R46, R7 ;  /* 0x000000072e04723e */ /* 0x000fe400000010ff */
[----:B------:R-:W1:Y:S01]  /*e170*/  @P1 LDC R46, c[0x0][0xbf0] ;  /* 0x0002fc00ff2e1b82 */ /* 0x000e620000000800 */
[----:B------:R-:W-:Y:S01]  /*e180*/  LOP3.LUT R42, R42, R43, RZ, 0x3c, !PT ;  /* 0x0000002b2a2a7212 */ /* 0x000fe200078e3cff */
[----:B------:R-:W-:Y:S01]  /*e190*/  IMAD.X R43, RZ, RZ, R5, P0 ;  /* 0x000000ffff2b7224 */ /* 0x000fe200000e0605 */
[----:B------:R-:W-:-:S02]  /*e1a0*/  F2FP.BF16.F32.PACK_AB R5, R91, R90 ;  /* 0x0000005a5b05723e */ /* 0x000fc400000010ff */
[----:B------:R-:W-:-:S03]  /*e1b0*/  F2FP.BF16.F32.PACK_AB R7, R95, R94 ;  /* 0x0000005e5f07723e */ /* 0x000fc600000010ff */
[----:B------:R-:W-:Y:S01]  /*e1c0*/  BAR.SYNC.DEFER_BLOCKING 0x1, 0x100 ;  /* 0x0044000000007b1d */ /* 0x000fe20000010000 */
[----:B------:R-:W-:Y:S01]  /*e1d0*/  MOV R65, R40 ;  /* 0x0000002800417202 */ /* 0x000fe20000000f00 */
[----:B------:R-:W-:Y:S01]  /*e1e0*/  VIADD R40, R17, UR37 ;  /* 0x0000002511287c36 */ /* 0x000fe20008000000 */
[----:B------:R-:W-:Y:S02]  /*e1f0*/  IADD3 R21, P0, R34, 0x6000, RZ ;  /* 0x0000600022157810 */ /* 0x000fe40007f1e0ff */
[----:B------:R-:W-:Y:S02]  /*e200*/  MOV R58, R10 ;  /* 0x0000000a003a7202 */ /* 0x000fe40000000f00 */
[----:B------:R-:W-:Y:S02]  /*e210*/  LOP3.LUT R20, R21, 0x380, RZ, 0xc0, !PT ;  /* 0x0000038015147812 */ /* 0x000fe400078ec0ff */
[----:B------:R-:W-:Y:S02]  /*e220*/  MOV R57, R14 ;  /* 0x0000000e00397202 */ /* 0x000fe40000000f00 */
[----:B------:R-:W-:-:S02]  /*e230*/  SHF.R.U64 R20, R20, 0x3, RZ ;  /* 0x0000000314147819 */ /* 0x000fc400000012ff */
[----:B------:R-:W-:Y:S02]  /*e240*/  MOV R15, R12 ;  /* 0x0000000c000f7202 */ /* 0x000fe40000000f00 */
[----:B------:R-:W-:Y:S01]  /*e250*/  LOP3.LUT R20, R20, R21, RZ, 0x3c, !PT ;  /* 0x0000001514147212 */ /* 0x000fe200078e3cff */
[----:B------:R-:W-:Y:S01]  /*e260*/  IMAD.X R21, RZ, RZ, R35, P0 ;  /* 0x000000ffff157224 */ /* 0x000fe200000e0623 */
[C---:B------:R-:W-:Y:S02]  /*e270*/  IADD3 R27, P3, R34.reuse, 0x4000, RZ ;  /* 0x00004000221b7810 */ /* 0x040fe40007f7e0ff */
[----:B------:R-:W-:Y:S02]  /*e280*/  IADD3 R25, P2, R34, 0x5000, RZ ;  /* 0x0000500022197810 */ /* 0x000fe40007f5e0ff */
[----:B------:R-:W-:Y:S02]  /*e290*/  LOP3.LUT R26, R27, 0x380, RZ, 0xc0, !PT ;  /* 0x000003801b1a7812 */ /* 0x000fe400078ec0ff */
[----:B------:R-:W-:Y:S01]  /*e2a0*/  LOP3.LUT R24, R25, 0x380, RZ, 0xc0, !PT ;  /* 0x0000038019187812 */ /* 0x000fe200078ec0ff */
[----:B------:R0:W-:Y:S01]  /*e2b0*/  STSM.16.M88.4 [R45], R4 ;  /* 0x000000042d007844 */ /* 0x0001e20000000200 */
[----:B------:R-:W-:-:S02]  /*e2c0*/  SHF.R.U64 R26, R26, 0x3, RZ ;  /* 0x000000031a1a7819 */ /* 0x000fc400000012ff */
[----:B------:R-:W-:Y:S01]  /*e2d0*/  MOV R56, R38 ;  /* 0x0000002600387202 */ /* 0x000fe20000000f00 */
[----:B------:R-:W-:Y:S01]  /*e2e0*/  VIADD R38, R187, UR37 ;  /* 0x00000025bb267c36 */ /* 0x000fe20008000000 */
[----:B------:R-:W-:Y:S02]  /*e2f0*/  SHF.R.U64 R24, R24, 0x3, RZ ;  /* 0x0000000318187819 */ /* 0x000fe400000012ff */
[----:B------:R-:W-:Y:S01]  /*e300*/  LOP3.LUT R26, R26, R27, RZ, 0x3c, !PT ;  /* 0x0000001b1a1a7212 */ /* 0x000fe200078e3cff */
[----:B------:R-:W-:Y:S01]  /*e310*/  IMAD.X R27, RZ, RZ, R35, P3 ;  /* 0x000000ffff1b7224 */ /* 0x000fe200018e0623 */
[----:B------:R-:W-:Y:S02]  /*e320*/  MOV R14, R8 ;  /* 0x00000008000e7202 */ /* 0x000fe40000000f00 */
[----:B------:R-:W-:Y:S02]  /*e330*/  F2FP.BF16.F32.PACK_AB R8, R105, R104 ;  /* 0x000000686908723e */ /* 0x000fe400000010ff */
[----:B------:R-:W-:-:S02]  /*e340*/  F2FP.BF16.F32.PACK_AB R9, R107, R106 ;  /* 0x0000006a6b09723e */ /* 0x000fc400000010ff */
[----:B------:R-:W-:Y:S01]  /*e350*/  LOP3.LUT R24, R24, R25, RZ, 0x3c, !PT ;  /* 0x0000001918187212 */ /* 0x000fe200078e3cff */
[----:B0-----:R-:W-:Y:S01]  /*e360*/  @P1 IMAD.HI.U32 R5, R40, R47, RZ ;  /* 0x0000002f28051227 */ /* 0x001fe200078e00ff */
[----:B------:R-:W-:Y:S02]  /*e370*/  MOV R64, R42 ;  /* 0x0000002a00407202 */ /* 0x000fe40000000f00 */
[----:B------:R-:W-:Y:S01]  /*e380*/  IADD3 R29, P4, R34, 0x3000, RZ ;  /* 0x00003000221d7810 */ /* 0x000fe20007f9e0ff */
[----:B------:R-:W-:Y:S01]  /*e390*/  IMAD.MOV.U32 R4, RZ, RZ, R40 ;  /* 0x000000ffff047224 */ /* 0x000fe200078e0028 */
[----:B-1----:R-:W-:Y:S01]  /*e3a0*/  @P1 SHF.R.U32.HI R4, RZ, R46, R5 ;  /* 0x0000002eff041219 */ /* 0x002fe20000011605 */
[----:B------:R-:W-:Y:S01]  /*e3b0*/  IMAD.U32 R6, RZ, RZ, UR8 ;  /* 0x00000008ff067e24 */ /* 0x000fe2000f8e00ff */
[----:B------:R-:W-:Y:S01]  /*e3c0*/  LOP3.LUT R28, R29, 0x380, RZ, 0xc0, !PT ;  /* 0x000003801d1c7812 */ /* 0x000fe200078ec0ff */
[----:B------:R-:W-:Y:S01]  /*e3d0*/  IMAD R45, R44, UR5, RZ ;  /* 0x000000052c2d7c24 */ /* 0x000fe2000f8e02ff */
[--C-:B------:R-:W-:Y:S01]  /*e3e0*/  SHF.R.S32.HI R5, RZ, 0x1f, R4.reuse ;  /* 0x0000001fff057819 */ /* 0x100fe20000011404 */
[----:B------:R-:W-:Y:S01]  /*e3f0*/  IMAD.MOV R7, RZ, RZ, -R4 ;  /* 0x000000ffff077224 */ /* 0x000fe200078e0a04 */
[----:B------:R-:W-:Y:S01]  /*e400*/  IADD3 R12, P0, R4, UR6, RZ ;  /* 0x00000006040c7c10 */ /* 0x000fe2000ff1e0ff */
[----:B------:R-:W-:Y:S01]  /*e410*/  IMAD.X R25, RZ, RZ, R35, P2 ;  /* 0x000000ffff197224 */ /* 0x000fe200010e0623 */
[----:B------:R-:W-:Y:S01]  /*e420*/  F2FP.BF16.F32.PACK_AB R4, R97, R96 ;  /* 0x000000606104723e */ /* 0x000fe200000010ff */
[----:B------:R-:W-:Y:S01]  /*e430*/  IMAD R11, R44, R7, R40 ;  /* 0x000000072c0b7224 */ /* 0x000fe200078e0228 */
[----:B------:R-:W-:Y:S01]  /*e440*/  IADD3.X R13, R5, UR7, R6, P0, !PT ;  /* 0x00000007050d7c10 */ /* 0x000fe200087fe406 */
[----:B------:R-:W-:Y:S01]  /*e450*/  ULDC.64 UR6, c[0x0][0xb88] ;  /* 0x0002e20000067ab9 */ /* 0x000fe20000000a00 */
[----:B------:R-:W-:Y:S01]  /*e460*/  F2FP.BF16.F32.PACK_AB R5, R99, R98 ;  /* 0x000000626305723e */ /* 0x000fe200000010ff */
[----:B------:R-:W-:Y:S01]  /*e470*/  ULDC.64 UR8, c[0x0][0xae8] ;  /* 0x0002ba0000087ab9 */ /* 0x000fe20000000a00 */
[----:B------:R-:W-:Y:S01]  /*e480*/  SHF.R.S32.HI R10, RZ, 0x1f, R11 ;  /* 0x0000001fff0a7819 */ /* 0x000fe2000001140b */
[----:B------:R-:W-:Y:S01]  /*e490*/  IMAD.WIDE.U32 R12, R11, UR6, R12 ;  /* 0x000000060b0c7c25 */ /* 0x000fe2000f8e000c */
[----:B------:R-:W-:-:S02]  /*e4a0*/  F2FP.BF16.F32.PACK_AB R6, R101, R100 ;  /* 0x000000646506723e */ /* 0x000fc400000010ff */
[----:B------:R-:W-:Y:S01]  /*e4b0*/  F2FP.BF16.F32.PACK_AB R7, R103, R102 ;  /* 0x000000666707723e */ /* 0x000fe200000010ff */
[----:B------:R-:W-:Y:S01]  /*e4c0*/  IMAD R10, R10, UR6, RZ ;  /* 0x000000060a0a7c24 */ /* 0x000fe2000f8e02ff */
[----:B------:R-:W-:Y:S02]  /*e4d0*/  LOP3.LUT P0, RZ, R185, 0x3, RZ, 0xc0, !PT ;  /* 0x00000003b9ff7812 */ /* 0x000fe4000780c0ff */
[----:B------:R-:W-:Y:S01]  /*e4e0*/  SHF.R.U64 R28, R28, 0x3, RZ ;  /* 0x000000031c1c7819 */ /* 0x000fe200000012ff */
[----:B------:R-:W-:Y:S01]  /*e4f0*/  IMAD R39, R11, UR7, R10 ;  /* 0x000000070b277c24 */ /* 0x000fe2000f8e020a */
[----:B------:R0:W-:Y:S01]  /*e500*/  STSM.16.M88.4 [R15], R4 ;  /* 0x000000040f007844 */ /* 0x0001e20000000200 */
[----:B------:R-:W-:Y:S01]  /*e510*/  ULDC.64 UR6, c[0x0][0xb50] ;  /* 0x0002d40000067ab9 */ /* 0x000fe20000000a00 */
[----:B------:R-:W-:Y:S02]  /*e520*/  F2FP.BF16.F32.PACK_AB R10, R109, R108 ;  /* 0x0000006c6d0a723e */ /* 0x000fe400000010ff */
[----:B------:R-:W-:-:S02]  /*e530*/  F2FP.BF16.F32.PACK_AB R11, R111, R110 ;  /* 0x0000006e6f0b723e */ /* 0x000fc400000010ff */
[----:B------:R-:W-:Y:S02]  /*e540*/  LEA R40, P3, R12, UR6, 0x2 ;  /* 0x000000060c287c11 */ /* 0x000fe4000f8610ff */
[----:B------:R-:W-:Y:S01]  /*e550*/  ISETP.GE.OR P2, PT, R38, R45, P0 ;  /* 0x0000002d2600720c */ /* 0x000fe20000746670 */
[----:B------:R1:W-:Y:S01]  /*e560*/  STSM.16.M88.4 [R14], R8 ;  /* 0x000000080e007844 */ /* 0x0003e20000000200 */
[----:B------:R-:W-:Y:S01]  /*e570*/  LOP3.LUT R28, R28, R29, RZ, 0x3c, !PT ;  /* 0x0000001d1c1c7212 */ /* 0x000fe200078e3cff */
[----:B------:R-:W-:Y:S01]  /*e580*/  IMAD.X R29, RZ, RZ, R35, P4 ;  /* 0x000000ffff1d7224 */ /* 0x000fe200020e0623 */
[C---:B------:R-:W-:Y:S01]  /*e590*/  LOP3.LUT R3, R34.reuse, 0x380, RZ, 0xc0, !PT ;  /* 0x0000038022037812 */ /* 0x040fe200078ec0ff */
[----:B------:R-:W-:Y:S01]  /*e5a0*/  SHFL.IDX PT, R46, R40, 0x1, 0x1c1f ;  /* 0x003c1f00282e7f89 */ /* 0x000fe200000e0000 */
[----:B------:R-:W-:Y:S01]  /*e5b0*/  IADD3 R31, P5, R34, 0x2000, RZ ;  /* 0x00002000221f7810 */ /* 0x000fe20007fbe0ff */
[----:B0-----:R-:W-:Y:S01]  /*e5c0*/  VIADD R4, R38, 0x8 ;  /* 0x0000000826047836 */ /* 0x001fe20000000000 */
[----:B------:R-:W-:Y:S01]  /*e5d0*/  F2FP.BF16.F32.PACK_AB R6, R117, R116 ;  /* 0x000000747506723e */ /* 0x000fe200000010ff */
[----:B------:R-:W-:Y:S01]  /*e5e0*/  IMAD.IADD R5, R13, 0x1, R39 ;  /* 0x000000010d057824 */ /* 0x000fe200078e0227 */
[----:B------:R-:W-:Y:S01]  /*e5f0*/  F2FP.BF16.F32.PACK_AB R7, R119, R118 ;  /* 0x000000767707723e */ /* 0x000fe200000010ff */
[----:B------:R-:W-:Y:S01]  /*e600*/  SHFL.IDX PT, R38, R40, RZ, 0x1c1f ;  /* 0x001c1fff28267589 */ /* 0x000fe200000e0000 */
[----:B------:R-:W-:-:S02]  /*e610*/  ISETP.GE.OR P0, PT, R4, R45, P0 ;  /* 0x0000002d0400720c */ /* 0x000fc40000706670 */
[----:B------:R-:W-:Y:S02]  /*e620*/  LEA.HI.X R41, R12, UR7, R5, 0x2, P3 ;  /* 0x000000070c297c11 */ /* 0x000fe400098f1405 */
[----:B------:R-:W-:Y:S02]  /*e630*/  F2FP.BF16.F32.PACK_AB R4, R113, R112 ;  /* 0x000000707104723e */ /* 0x000fe400000010ff */
[----:B------:R-:W-:Y:S01]  /*e640*/  F2FP.BF16.F32.PACK_AB R5, R115, R114 ;  /* 0x000000727305723e */ /* 0x000fe200000010ff */
[----:B------:R-:W0:Y:S01]  /*e650*/  SHFL.IDX PT, R39, R41, RZ, 0x1c1f ;  /* 0x001c1fff29277589 */ /* 0x000e2200000e0000 */
[----:B------:R-:W-:Y:S02]  /*e660*/  F2FP.BF16.F32.PACK_AB R12, R121, R120 ;  /* 0x00000078790c723e */ /* 0x000fe400000010ff */
[----:B------:R-:W-:Y:S01]  /*e670*/  F2FP.BF16.F32.PACK_AB R13, R123, R122 ;  /* 0x0000007a7b0d723e */ /* 0x000fe200000010ff */
[----:B------:R-:W-:Y:S01]  /*e680*/  STSM.16.M88.4 [R58], R4 ;  /* 0x000000043a007844 */ /* 0x000fe20000000200 */
[----:B-1----:R-:W-:-:S02]  /*e690*/  F2FP.BF16.F32.PACK_AB R14, R125, R124 ;  /* 0x0000007c7d0e723e */ /* 0x002fc400000010ff */
[----:B------:R-:W-:Y:S01]  /*e6a0*/  F2FP.BF16.F32.PACK_AB R15, R127, R126 ;  /* 0x0000007e7f0f723e */ /* 0x000fe200000010ff */
[----:B------:R-:W1:Y:S01]  /*e6b0*/  SHFL.IDX PT, R47, R41, 0x1, 0x1c1f ;  /* 0x003c1f00292f7f89 */ /* 0x000e6200000e0000 */
[----:B------:R-:W-:Y:S02]  /*e6c0*/  F2FP.BF16.F32.PACK_AB R8, R129, R128 ;  /* 0x000000808108723e */ /* 0x000fe400000010ff */
[----:B------:R-:W-:Y:S01]  /*e6d0*/  F2FP.BF16.F32.PACK_AB R9, R131, R130 ;  /* 0x000000828309723e */ /* 0x000fe200000010ff */
[----:B------:R-:W-:Y:S01]  /*e6e0*/  STSM.16.M88.4 [R57], R12 ;  /* 0x0000000c39007844 */ /* 0x000fe20000000200 */
[----:B------:R-:W-:Y:S02]  /*e6f0*/  F2FP.BF16.F32.PACK_AB R10, R133, R132 ;  /* 0x00000084850a723e */ /* 0x000fe400000010ff */
[----:B------:R-:W-:Y:S02]  /*e700*/  F2FP.BF16.F32.PACK_AB R11, R135, R134 ;  /* 0x00000086870b723e */ /* 0x000fe400000010ff */
[----:B------:R-:W-:Y:S01]  /*e710*/  SHF.R.U64 R3, R3, 0x3, RZ ;  /* 0x0000000303037819 */ /* 0x000fe200000012ff */
[----:B------:R-:W-:Y:S01]  /*e720*/  UIMAD UR5, UR12, UR8, URZ ;  /* 0x000000080c0572a4 */ /* 0x000fe2000f8e023f */
[----:B------:R-:W-:Y:S01]  /*e730*/  LOP3.LUT R30, R31, 0x380, RZ, 0xc0, !PT ;  /* 0x000003801f1e7812 */ /* 0x000fe200078ec0ff */
[----:B------:R-:W-:Y:S01]  /*e740*/  STSM.16.M88.4 [R56], R8 ;  /* 0x0000000838007844 */ /* 0x000fe20000000200 */
[----:B------:R-:W-:Y:S01]  /*e750*/  LOP3.LUT R34, R3, R34, RZ, 0x3c, !PT ;  /* 0x0000002203227212 */ /* 0x000fe200078e3cff */
[----:B------:R-:W-:Y:S01]  /*e760*/  IMAD.X R3, RZ, RZ, R35, P6 ;  /* 0x000000ffff037224 */ /* 0x000fe200030e0623 */
[----:B------:R-:W-:Y:S01]  /*e770*/  UIMAD.WIDE.U32 UR6, UR38, UR8, URZ ;  /* 0x00000008260672a5 */ /* 0x000fe2000f8e003f */
[----:B------:R2:W-:Y:S01]  /*e780*/  STSM.16.M88.4 [R65], R136 ;  /* 0x0000008841007844 */ /* 0x0005e20000000200 */
[----:B------:R-:W-:Y:S01]  /*e790*/  UIMAD UR5, UR38, UR9, UR5 ;  /* 0x00000009260572a4 */ /* 0x000fe2000f8e0205 */
[----:B------:R-:W-:-:S02]  /*e7a0*/  SHF.R.U64 R30, R30, 0x3, RZ ;  /* 0x000000031e1e7819 */ /* 0x000fc400000012ff */
[----:B------:R-:W-:Y:S01]  /*e7b0*/  STSM.16.M88.4 [R64], R144 ;  /* 0x0000009040007844 */ /* 0x000fe20000000200 */
[----:B--2---:R-:W2:Y:S08]  /*e7c0*/  @P1 LDC R65, c[0x0][0xbec] ;  /* 0x0002fb00ff411b82 */ /* 0x004eb00000000800 */
[----:B------:R-:W-:Y:S01]  /*e7d0*/  BAR.SYNC.DEFER_BLOCKING 0x1, 0x100 ;  /* 0x0044000000007b1d */ /* 0x000fe20000010000 */
[----:B------:R-:W-:Y:S01]  /*e7e0*/  UIMAD UR8, UR13, UR10, URZ ;  /* 0x0000000a0d0872a4 */ /* 0x000fe2000f8e023f */
[----:B------:R-:W-:Y:S01]  /*e7f0*/  LOP3.LUT R30, R30, R31, RZ, 0x3c, !PT ;  /* 0x0000001f1e1e7212 */ /* 0x000fe200078e3cff */
[----:B------:R-:W-:Y:S01]  /*e800*/  UIADD3 UR7, UR7, UR5, URZ ;  /* 0x0000000507077290 */ /* 0x000fe2000fffe03f */
[----:B------:R-:W-:-:S02]  /*e810*/  IMAD.X R31, RZ, RZ, R35, P5 ;  /* 0x000000ffff1f7224 */ /* 0x000fc400028e0623 */
[----:B0-----:R0:W-:Y:S04]  /*e820*/  @!P2 ST.E desc[UR52][R38.64], R37 ;  /* 0x000000252600a985 */ /* 0x0011e8000c101934 */
[----:B-1----:R1:W-:Y:S04]  /*e830*/  @!P0 ST.E desc[UR52][R46.64], R36 ;  /* 0x000000242e008985 */ /* 0x0023e8000c101934 */
[----:B------:R3:W5:Y:S01]  /*e840*/  LD.E.128 R4, desc[UR52][R28.64] ;  /* 0x000000341c047980 */ /* 0x000762000c101d00 */
[----:B0-----:R-:W0:Y:S03]  /*e850*/  @P1 LDC R37, c[0x0][0xbf0] ;  /* 0x0002fc00ff251b82 */ /* 0x001e260000000800 */
[----:B------:R2:W5:Y:S01]  /*e860*/  LD.E.128 R8, desc[UR52][R2.64] ;  /* 0x0000003402087980 */ /* 0x000562000c101d00 */
[----:B------:R-:W-:-:S03]  /*e870*/  UIMAD UR5, UR44, UR11, UR8 ;  /* 0x0000000b2c0572a4 */ /* 0x000fc6000f8e0208 */
[----:B------:R4:W5:Y:S01]  /*e880*/  LD.E.128 R12, desc[UR52][R20.64] ;  /* 0x00000034140c7980 */ /* 0x000962000c101d00 */
[----:B---3--:R-:W-:Y:S01]  /*e890*/  IMAD R28, R22, 0x20, R184 ;  /* 0x00000020161c7824 */ /* 0x008fe200078e02b8 */
[----:B------:R-:W-:Y:S02]  /*e8a0*/  UIMAD.WIDE.U32 UR6, UR44, UR10, UR6 ;  /* 0x0000000a2c0672a5 */ /* 0x000fe4000f8e0006 */
[----:B------:R3:W5:Y:S01]  /*e8b0*/  LD.E.128 R56, desc[UR52][R24.64] ;  /* 0x0000003418387980 */ /* 0x000762000c101d00 */
[----:B------:R-:W-:Y:S01]  /*e8c0*/  VIADD R28, R28, UR37 ;  /* 0x000000251c1c7c36 */ /* 0x000fe20008000000 */
[----:B------:R-:W-:Y:S02]  /*e8d0*/  ULDC.64 UR8, c[0x0][0xae0] ;  /* 0x0002b80000087ab9 */ /* 0x000fe40000000a00 */
[----:B------:R-:W5:Y:S01]  /*e8e0*/  LD.E.128 R52, desc[UR52][R34.64] ;  /* 0x0000003422347980 */ /* 0x000f62000c101d00 */
[----:B--2---:R-:W-:-:S03]  /*e8f0*/  @P1 IMAD.HI.U32 R2, R28, R65, RZ ;  /* 0x000000411c021227 */ /* 0x004fc600078e00ff */
[----:B------:R-:W5:Y:S01]  /*e900*/  LD.E.128 R48, desc[UR52][R32.64] ;  /* 0x0000003420307980 */ /* 0x000f62000c101d00 */
[----:B----4-:R-:W-:Y:S01]  /*e910*/  IMAD.MOV.U32 R21, RZ, RZ, R28 ;  /* 0x000000ffff157224 */ /* 0x010fe200078e001c */
[----:B------:R-:W-:Y:S02]  /*e920*/  UIADD3 UR5, UR7, UR5, URZ ;  /* 0x0000000507057290 */ /* 0x000fe4000fffe03f */
[----:B------:R-:W5:Y:S01]  /*e930*/  LD.E.128 R40, desc[UR52][R30.64] ;  /* 0x000000341e287980 */ /* 0x000f62000c101d00 */
[----:B0-----:R-:W-:-:S03]  /*e940*/  @P1 SHF.R.U32.HI R21, RZ, R37, R2 ;  /* 0x00000025ff151219 */ /* 0x001fc60000011602 */
[----:B------:R0:W5:Y:S01]  /*e950*/  LD.E.128 R60, desc[UR52][R26.64] ;  /* 0x000000341a3c7980 */ /* 0x000162000c101d00 */
[--C-:B------:R-:W-:Y:S01]  /*e960*/  SHF.R.S32.HI R20, RZ, 0x1f, R21.reuse ;  /* 0x0000001fff147819 */ /* 0x100fe20000011415 */
[----:B---3--:R-:W-:Y:S01]  /*e970*/  IMAD.MOV R25, RZ, RZ, -R21 ;  /* 0x000000ffff197224 */ /* 0x008fe200078e0a15 */
[----:B------:R-:W-:Y:S01]  /*e980*/  @!PT LDS RZ, [RZ] ;  /* 0x00000000fffff984 */ /* 0x000fe20000000800 */
[----:B------:R-:W-:Y:S01]  /*e990*/  @!PT LDS RZ, [RZ] ;  /* 0x00000000fffff984 */ /* 0x000fe20000000800 */
[----:B------:R-:W-:Y:S01]  /*e9a0*/  @!PT LDS RZ, [RZ] ;  /* 0x00000000fffff984 */ /* 0x000fe20000000800 */
[----:B------:R-:W-:Y:S01]  /*e9b0*/  @!PT LDS RZ, [RZ] ;  /* 0x00000000fffff984 */ /* 0x000fe20000000800 */
[----:B------:R2:W-:Y:S06]  /*e9c0*/  MEMBAR.ALL.CTA ;  /* 0x0000000000007992 */ /* 0x0005ec0000008000 */
[----:B--2---:R-:W2:Y:S01]  /*e9d0*/  FENCE.VIEW.ASYNC.S ;  /* 0x00000000000073c6 */ /* 0x004ea20000000000 */
[----:B------:R-:W-:-:S02]  /*e9e0*/  IMAD.U32 R3, RZ, RZ, UR7 ;  /* 0x00000007ff037e24 */ /* 0x000fc4000f8e00ff */
[----:B------:R-:W-:Y:S02]  /*e9f0*/  IMAD R20, R20, UR8, RZ ;  /* 0x0000000814147c24 */ /* 0x000fe4000f8e02ff */
[----:B------:R-:W-:Y:S02]  /*ea00*/  IMAD R25, R44, R25, R28 ;  /* 0x000000192c197224 */ /* 0x000fe400078e021c */
[----:B------:R-:W-:Y:S01]  /*ea10*/  IMAD.U32 R2, RZ, RZ, UR6 ;  /* 0x00000006ff027e24 */ /* 0x000fe2000f8e00ff */
[----:B------:R-:W-:Y:S01]  /*ea20*/  ULDC.64 UR6, c[0x0][0xad8] ;  /* 0x0002b60000067ab9 */ /* 0x000fe20000000a00 */
[----:B------:R-:W-:Y:S02]  /*ea30*/  IMAD.U32 R3, RZ, RZ, UR5 ;  /* 0x00000005ff037e24 */ /* 0x000fe4000f8e00ff */
[C---:B0-----:R-:W-:Y:S01]  /*ea40*/  IMAD R27, R21.reuse, UR9, R20 ;  /* 0x00000009151b7c24 */ /* 0x041fe2000f8e0214 */
[----:B------:R-:W-:Y:S01]  /*ea50*/  SHF.R.S32.HI R20, RZ, 0x1f, R25 ;  /* 0x0000001fff147819 */ /* 0x000fe20000011419 */
[----:B------:R-:W-:-:S04]  /*ea60*/  IMAD.WIDE.U32 R2, R21, UR8, R2 ;  /* 0x0000000815027c25 */ /* 0x000fc8000f8e0002 */
[----:B------:R-:W-:Y:S02]  /*ea70*/  IMAD.IADD R3, R3, 0x1, R27 ;  /* 0x0000000103037824 */ /* 0x000fe400078e021b */
[----:B------:R-:W-:Y:S02]  /*ea80*/  IMAD R24, R20, UR6, RZ ;  /* 0x0000000614187c24 */ /* 0x000fe4000f8e02ff */
[----:B------:R-:W-:Y:S02]  /*ea90*/  VIADD R26, R184, UR37 ;  /* 0x00000025b81a7c36 */ /* 0x000fe40008000000 */
[C---:B------:R-:W-:Y:S02]  /*eaa0*/  IMAD R21, R25.reuse, UR7, R24 ;  /* 0x0000000719157c24 */ /* 0x040fe4000f8e0218 */
[----:B------:R-:W-:Y:S01]  /*eab0*/  IMAD.WIDE.U32 R2, R25, UR6, R2 ;  /* 0x0000000619027c25 */ /* 0x000fe2000f8e0002 */
[----:B------:R-:W-:Y:S01]  /*eac0*/  ISETP.GE.AND P2, PT, R26, R45, PT ;  /* 0x0000002d1a00720c */ /* 0x000fe20003f46270 */
[----:B------:R-:W-:-:S02]  /*ead0*/  ULDC.64 UR6, c[0x0][0xa80] ;  /* 0x0002a00000067ab9 */ /* 0x000fc40000000a00 */
[----:B------:R-:W-:Y:S02]  /*eae0*/  VIADD R20, R26, 0x20 ;  /* 0x000000201a147836 */ /* 0x000fe40000000000 */
[----:B------:R-:W-:Y:S01]  /*eaf0*/  VIADD R0, R0, 0x28820 ;  /* 0x0002882000007836 */ /* 0x000fe20000000000 */
[----:B------:R-:W-:Y:S01]  /*eb00*/  LEA R24, P3, R2, UR6, 0x1 ;  /* 0x0000000602187c11 */ /* 0x000fe2000f8608ff */
[----:B------:R-:W-:Y:S01]  /*eb10*/  IMAD.IADD R3, R3, 0x1, R21 ;  /* 0x0000000103037824 */ /* 0x000fe200078e0215 */
[-C--:B------:R-:W-:Y:S01]  /*eb20*/  ISETP.GE.AND P0, PT, R20, R45.reuse, PT ;  /* 0x0000002d1400720c */ /* 0x080fe20003f06270 */
[----:B------:R-:W-:Y:S01]  /*eb30*/  VIADD R20, R26, 0x40 ;  /* 0x000000401a147836 */ /* 0x000fe20000000000 */
[----:B------:R-:W-:Y:S02]  /*eb40*/  PRMT R0, RZ, 0x654, R0 ;  /* 0x00000654ff007816 */ /* 0x000fe40000000000 */
[----:B------:R-:W-:Y:S01]  /*eb50*/  LEA.HI.X R25, R2, UR7, R3, 0x1, P3 ;  /* 0x0000000702197c11 */ /* 0x000fe200098f0c03 */
[----:B------:R-:W-:Y:S01]  /*eb60*/  BSSY B1, `(.L_x_7632) ;  /* 0x000000f000017945 */ /* 0x000fe20003800000 */
[----:B------:R-:W-:Y:S01]  /*eb70*/  ISETP.GE.AND P1, PT, R20, R45, PT ;  /* 0x0000002d1400720c */ /* 0x000fe20003f26270 */
[----:B--2---:R0:W-:Y:S01]  /*eb80*/  SYNCS.ARRIVE.TRANS64.RED.A1T0 RZ, [R0+URZ], RZ ;  /* 0x000000ff00ff79a7 */ /* 0x0041e2000810043f */
[----:B------:R1:W2:Y:S04]  /*eb90*/  SHFL.IDX PT, R20, R24, RZ, 0x181f ;  /* 0x00181fff18147589 */ /* 0x0002a800000e0000 */
[----:B0-----:R1:W0:Y:S01]  /*eba0*/  SHFL.IDX PT, R0, R25, RZ, 0x181f ;  /* 0x00181fff19007589 */ /* 0x00122200000e0000 */
[----:B------:R-:W-:Y:S06]  /*ebb0*/  @P2 BRA `(.L_x_7633) ;  /* 0x0000000000242947 */ /* 0x000fec0003800000 */
[----:B------:R-:W-:Y:S02]  /*ebc0*/  ULDC UR5, c[0x0][0xac8] ;  /* 0x0002b20000057ab9 */ /* 0x000fe40000000800 */
[----:B------:R-:W-:Y:S02]  /*ebd0*/  ISETP.GE.AND P2, PT, R18, UR5, PT ;  /* 0x0000000512007c0c */ /* 0x000fe4000bf46270 */
[----:B------:R-:W-:-:S11]  /*ebe0*/  ISETP.GE.AND P3, PT, R19, UR5, PT ;  /* 0x0000000513007c0c */ /* 0x000fd6000bf66270 */
[CC--:B--2---:R-:W-:Y:S02]  /*ebf0*/  @!P2 LEA R2, P4, R18.reuse, R20.reuse, 0x1 ;  /* 0x000000141202a211 */ /* 0x0c4fe400078808ff */
[C---:B------:R-:W-:Y:S02]  /*ec00*/  @!P3 LEA R20, P5, R19.reuse, R20, 0x1 ;  /* 0x000000141314b211 */ /* 0x040fe400078a08ff */
[-C--:B0-----:R-:W-:Y:S02]  /*ec10*/  @!P2 LEA.HI.X R3, R18, R0.reuse, R190, 0x1, P4 ;  /* 0x000000001203a211 */ /* 0x081fe400020f0cbe */
[----:B------:R-:W-:-:S03]  /*ec20*/  @!P3 LEA.HI.X R21, R19, R0, R189, 0x1, P5 ;  /* 0x000000001315b211 */ /* 0x000fc600028f0cbd */
[----:B-----5:R3:W-:Y:S04]  /*ec30*/  @!P2 ST.E.128 desc[UR52][R2.64], R52 ;  /* 0x000000340200a985 */ /* 0x0207e8000c101d34 */
[----:B------:R3:W-:Y:S02]  /*ec40*/  @!P3 ST.E.128 desc[UR52][R20.64], R60 ;  /* 0x0000003c1400b985 */ /* 0x0007e4000c101d34 */
.L_x_7633:
[----:B------:R-:W-:Y:S05]  /*ec50*/  BSYNC B1 ;  /* 0x0000000000017941 */ /* 0x000fea0003800000 */
.L_x_7632:
[----:B0-----:R0:W4:Y:S01]  /*ec60*/  SHFL.IDX PT, R0, R25, 0x1, 0x181f ;  /* 0x00381f0019007f89 */ /* 0x00112200000e0000 */
[----:B------:R-:W-:Y:S03]  /*ec70*/  BSSY B1, `(.L_x_7634) ;  /* 0x000000c000017945 */ /* 0x000fe60003800000 */
[----:B--23--:R0:W2:Y:S01]  /*ec80*/  SHFL.IDX PT, R20, R24, 0x1, 0x181f ;  /* 0x00381f0018147f89 */ /* 0x00c0a200000e0000 */
[----:B------:R-:W-:Y:S05]  /*ec90*/  @P0 BRA `(.L_x_7635) ;  /* 0x0000000000240947 */ /* 0x000fea0003800000 */
[----:B------:R-:W-:Y:S02]  /*eca0*/  ULDC UR5, c[0x0][0xac8] ;  /* 0x0002b20000057ab9 */ /* 0x000fe40000000800 */
[----:B------:R-:W-:Y:S02]  /*ecb0*/  ISETP.GE.AND P3, PT, R18, UR5, PT ;  /* 0x0000000512007c0c */ /* 0x000fe4000bf66270 */
[----:B------:R-:W-:-:S11]  /*ecc0*/  ISETP.GE.AND P4, PT, R19, UR5, PT ;  /* 0x0000000513007c0c */ /* 0x000fd6000bf86270 */
[CC--:B--2---:R-:W-:Y:S02]  /*ecd0*/  @!P3 LEA R2, P0, R18.reuse, R20.reuse, 0x1 ;  /* 0x000000141202b211 */ /* 0x0c4fe400078008ff */
[C---:B------:R-:W-:Y:S02]  /*ece0*/  @!P4 LEA R20, P2, R19.reuse, R20, 0x1 ;  /* 0x000000141314c211 */ /* 0x040fe400078408ff */
[-C--:B----4-:R-:W-:Y:S02]  /*ecf0*/  @!P3 LEA.HI.X R3, R18, R0.reuse, R190, 0x1, P0 ;  /* 0x000000001203b211 */ /* 0x090fe400000f0cbe */
[----:B------:R-:W-:-:S03]  /*ed00*/  @!P4 LEA.HI.X R21, R19, R0, R189, 0x1, P2 ;  /* 0x000000001315c211 */ /* 0x000fc600010f0cbd */
[----:B-----5:R3:W-:Y:S04]  /*ed10*/  @!P3 ST.E.128 desc[UR52][R2.64], R48 ;  /* 0x000000300200b985 */ /* 0x0207e8000c101d34 */
[----:B------:R3:W-:Y:S02]  /*ed20*/  @!P4 ST.E.128 desc[UR52][R20.64], R56 ;  /* 0x000000381400c985 */ /* 0x0007e4000c101d34 */
.L_x_7635:
[----:B------:R-:W-:Y:S05]  /*ed30*/  BSYNC B1 ;  /* 0x0000000000017941 */ /* 0x000fea0003800000 */
.L_x_7634:
[----:B----4-:R4:W0:Y:S01]  /*ed40*/  SHFL.IDX PT, R0, R25, 0x2, 0x181f ;  /* 0x00581f0019007f89 */ /* 0x01082200000e0000 */
        /* <DEDUP_REMOVED lines=12> */
.L_x_7637:
[----:B------:R-:W-:Y:S05]  /*ee10*/  BSYNC B1 ;  /* 0x0000000000017941 */ /* 0x000fea0003800000 */
.L_x_7636:
[----:B0-----:R-:W-:Y:S01]  /*ee20*/  VIADD R0, R26, 0x60 ;  /* 0x000000601a007836 */ /* 0x001fe20000000000 */
[----:B-1--4-:R-:W0:Y:S04]  /*ee30*/  SHFL.IDX PT, R25, R25, 0x3, 0x181f ;  /* 0x00781f0019197f89 */ /* 0x012e2800000e0000 */
[----:B------:R-:W-:Y:S01]  /*ee40*/  ISETP.GE.AND P0, PT, R0, R45, PT ;  /* 0x0000002d0000720c */ /* 0x000fe20003f06270 */
[----:B------:R-:W1:-:S12]  /*ee50*/  SHFL.IDX PT, R24, R24, 0x3, 0x181f ;  /* 0x00781f0018187f89 */ /* 0x000e5800000e0000 */
[----:B------:R-:W-:Y:S05]  /*ee60*/  @P0 BRA `(.L_x_7638) ;  /* 0x0000000800800947 */ /* 0x000fea0003800000 */
[----:B------:R-:W-:Y:S02]  /*ee70*/  ULDC UR5, c[0x0][0xac8] ;  /* 0x0002b20000057ab9 */ /* 0x000fe40000000800 */
[----:B------:R-:W-:-:S13]  /*ee80*/  ISETP.GE.AND P1, PT, R18, UR5, PT ;  /* 0x0000000512007c0c */ /* 0x000fda000bf26270 */
[----:B-1-3--:R-:W-:-:S04]  /*ee90*/  @!P1 LEA R2, P0, R18, R24, 0x1 ;  /* 0x0000001812029211 */ /* 0x00afc800078008ff */
[----:B0-----:R-:W-:Y:S02]  /*eea0*/  @!P1 LEA.HI.X R3, R18, R25, R190, 0x1, P0 ;  /* 0x0000001912039211 */ /* 0x001fe400000f0cbe */
[----:B------:R-:W-:-:S03]  /*eeb0*/  ISETP.GE.AND P0, PT, R19, UR5, PT ;  /* 0x0000000513007c0c */ /* 0x000fc6000bf06270 */
[----:B-----5:R4:W-:Y:S10]  /*eec0*/  @!P1 ST.E.128 desc[UR52][R2.64], R4 ;  /* 0x0000000402009985 */ /* 0x0209f4000c101d34 */
[----:B------:R-:W-:Y:S05]  /*eed0*/  @P0 BRA `(.L_x_7638) ;  /* 0x0000000800640947 */ /* 0x000fea0003800000 */
[----:B----4-:R-:W-:-:S04]  /*eee0*/  LEA R2, P0, R19, R24, 0x1 ;  /* 0x0000001813027211 */ /* 0x010fc800078008ff */
[----:B------:R-:W-:-:S05]  /*eef0*/  LEA.HI.X R3, R19, R25, R189, 0x1, P0 ;  /* 0x0000001913037211 */ /* 0x000fca00000f0cbd */
[----:B------:R0:W-:Y:S01]  /*ef00*/  ST.E.128 desc[UR52][R2.64], R8 ;  /* 0x0000000802007985 */ /* 0x0001e2000c101d34 */
[----:B------:R-:W-:Y:S05]  /*ef10*/  BRA `(.L_x_7638) ;  /* 0x0000000800547947 */ /* 0x000fea0003800000 */
.L_x_7631:
[----:B------:R-:W0:Y:S01]  /*ef20*/  LDC R8, c[0x0][0xbe8] ;  /* 0x0002fa00ff087b82 */ /* 0x000e220000000800 */
[----:B------:R-:W-:Y:S01]  /*ef30*/  ISETP.GE.AND P0, PT, R191, 0x80, PT ;  /* 0x00000080bf00780c */ /* 0x000fe20003f06270 */
[----:B------:R-:W-:Y:S01]  /*ef40*/  USHF.R.S32.HI UR8, URZ, 0x1f, UR38 ;  /* 0x0000001f3f087899 */ /* 0x000fe20008011426 */
[----:B------:R-:W-:Y:S01]  /*ef50*/  BSSY B1, `(.L_x_7639) ;  /* 0x000002f000017945 */ /* 0x000fe20003800000 */
[----:B------:R-:W-:Y:S01]  /*ef60*/  USHF.R.S32.HI UR9, URZ, 0x1f, UR44 ;  /* 0x0000001f3f097899 */ /* 0x000fe2000801142c */
[----:B------:R-:W-:Y:S01]  /*ef70*/  IMAD R6, R22, 0x20, R184 ;  /* 0x0000002016067824 */ /* 0x000fe200078e02b8 */
        /* <DEDUP_REMOVED lines=14> */
[----:B------:R-:W-:Y:S01]  /*f060*/  IMAD.MOV.U32 R2, RZ, RZ, R4 ;  /* 0x000000ffff027224 */ /* 0x000fe200078e0004 */
[----:B------:R-:W-:Y:S02]  /*f070*/  UIMAD UR5, UR8, UR10, URZ ;  /* 0x0000000a080572a4 */ /* 0x000fe4000f8e023f */
[----:B------:R-:W-:Y:S02]  /*f080*/  UIMAD.WIDE.U32 UR6, UR38, UR10, URZ ;  /* 0x0000000a260672a5 */ /* 0x000fe4000f8e003f */
[----:B------:R-:W-:-:S03]  /*f090*/  UIMAD UR5, UR38, UR11, UR5 ;  /* 0x0000000b260572a4 */ /* 0x000fc6000f8e0205 */
[----:B------:R-:W-:Y:S01]  /*f0a0*/  ULDC.64 UR10, c[0x0][0xb98] ;  /* 0x0002e600000a7ab9 */ /* 0x000fe20000000a00 */
[----:B------:R-:W-:Y:S02]  /*f0b0*/  UIADD3 UR7, UR7, UR5, URZ ;  /* 0x0000000507077290 */ /* 0x000fe4000fffe03f */
[----:B------:R-:W2:Y:S01]  /*f0c0*/  @P0 LDC R5, c[0x0][0xbec] ;  /* 0x0002fb00ff050b82 */ /* 0x000ea20000000800 */
[----:B------:R-:W-:Y:S02]  /*f0d0*/  UIMAD UR5, UR9, UR10, URZ ;  /* 0x0000000a090572a4 */ /* 0x000fe4000f8e023f */
[----:B------:R-:W-:Y:S02]  /*f0e0*/  UIMAD.WIDE.U32 UR6, UR44, UR10, UR6 ;  /* 0x0000000a2c0672a5 */ /* 0x000fe4000f8e0006 */
[----:B------:R-:W-:-:S03]  /*f0f0*/  UIMAD UR5, UR44, UR11, UR5 ;  /* 0x0000000b2c0572a4 */ /* 0x000fc6000f8e0205 */
[----:B------:R-:W3:Y:S01]  /*f100*/  @P0 LDC R7, c[0x0][0xbf0] ;  /* 0x0002fc00ff070b82 */ /* 0x000ee20000000800 */
        /* <DEDUP_REMOVED lines=19> */
.L_x_7640:
[----:B------:R-:W-:Y:S05]  /*f240*/  BSYNC B1 ;  /* 0x0000000000017941 */ /* 0x000fea0003800000 */
.L_x_7639:
[----:B------:R-:W-:Y:S01]  /*f250*/  ULDC.64 UR10, c[0x0][0xae8] ;  /* 0x0002ba00000a7ab9 */ /* 0x000fe20000000a00 */
[----:B------:R-:W-:Y:S01]  /*f260*/  VIADD R6, R6, UR37 ;  /* 0x0000002506067c36 */ /* 0x000fe20008000000 */
[----:B------:R-:W-:Y:S01]  /*f270*/  UIMAD UR5, UR8, UR10, URZ ;  /* 0x0000000a080572a4 */ /* 0x000fe2000f8e023f */
[----:B------:R-:W-:Y:S01]  /*f280*/  BSSY B1, `(.L_x_7641) ;  /* 0x0000034000017945 */ /* 0x000fe20003800000 */
[----:B------:R-:W-:Y:S01]  /*f290*/  UIMAD.WIDE.U32 UR6, UR38, UR10, URZ ;  /* 0x0000000a260672a5 */ /* 0x000fe2000f8e003f */
[----:B0-----:R-:W-:Y:S01]  /*f2a0*/  @P1 IMAD.HI.U32 R0, R6, R9, RZ ;  /* 0x0000000906001227 */ /* 0x001fe200078e00ff */
[----:B------:R-:W-:-:S03]  /*f2b0*/  UIMAD UR5, UR38, UR11, UR5 ;  /* 0x0000000b260572a4 */ /* 0x000fc6000f8e0205 */
[----:B------:R-:W-:Y:S01]  /*f2c0*/  ULDC.64 UR10, c[0x0][0xaf0] ;  /* 0x0002bc00000a7ab9 */ /* 0x000fe20000000a00 */
[----:B------:R-:W-:Y:S01]  /*f2d0*/  UIADD3 UR7, UR7, UR5, URZ ;  /* 0x0000000507077290 */ /* 0x000fe2000fffe03f */
[----:B--2---:R-:W-:Y:S01]  /*f2e0*/  IMAD.MOV.U32 R5, RZ, RZ, R6 ;  /* 0x000000ffff057224 */ /* 0x004fe200078e0006 */
[----:B------:R-:W-:Y:S01]  /*f2f0*/  UIMAD UR5, UR9, UR10, URZ ;  /* 0x0000000a090572a4 */ /* 0x000fe2000f8e023f */
[----:B-1----:R-:W-:Y:S01]  /*f300*/  @P1 SHF.R.U32.HI R5, RZ, R11, R0 ;  /* 0x0000000bff051219 */ /* 0x002fe20000011600 */
[----:B------:R-:W-:Y:S02]  /*f310*/  UIMAD.WIDE.U32 UR6, UR44, UR10, UR6 ;  /* 0x0000000a2c0672a5 */ /* 0x000fe4000f8e0006 */
[----:B------:R-:W-:Y:S01]  /*f320*/  UIMAD UR5, UR44, UR11, UR5 ;  /* 0x0000000b2c0572a4 */ /* 0x000fe2000f8e0205 */
[--C-:B------:R-:W-:Y:S01]  /*f330*/  SHF.R.S32.HI R0, RZ, 0x1f, R5.reuse ;  /* 0x0000001fff007819 */ /* 0x100fe20000011405 */
[----:B------:R-:W-:Y:S01]  /*f340*/  IMAD.MOV R7, RZ, RZ, -R5 ;  /* 0x000000ffff077224 */ /* 0x000fe200078e0a05 */
[----:B------:R-:W-:Y:S01]  /*f350*/  ULDC.64 UR8, c[0x0][0xae0] ;  /* 0x0002b80000087ab9 */ /* 0x000fe20000000a00 */
[----:B------:R-:W-:-:S02]  /*f360*/  UIADD3 UR5, UR7, UR5, URZ ;  /* 0x0000000507057290 */ /* 0x000fc4000fffe03f */
[----:B------:R-:W-:Y:S02]  /*f370*/  IMAD.U32 R3, RZ, RZ, UR7 ;  /* 0x00000007ff037e24 */ /* 0x000fe4000f8e00ff */
[----:B------:R-:W-:Y:S02]  /*f380*/  IMAD R0, R0, UR8, RZ ;  /* 0x0000000800007c24 */ /* 0x000fe4000f8e02ff */
[----:B------:R-:W-:Y:S02]  /*f390*/  IMAD R7, R8, R7, R6 ;  /* 0x0000000708077224 */ /* 0x000fe400078e0206 */
        /* <DEDUP_REMOVED lines=27> */
[----:B------:R-:W-:-:S11]  /*f550*/  ISETP.GE.AND P5, PT, R19, UR5, PT ;  /* 0x0000000513007c0c */ /* 0x000fd6000bfa6270 */
[CC--:B-1----:R-:W-:Y:S02]  /*f560*/  @!P4 LEA R10, P2, R18.reuse, R2.reuse, 0x1 ;  /* 0x00000002120ac211 */ /* 0x0c2fe400078408ff */
[C---:B------:R-:W-:Y:S02]  /*f570*/  @!P5 LEA R2, P3, R19.reuse, R2, 0x1 ;  /* 0x000000021302d211 */ /* 0x040fe400078608ff */
[-C--:B--2---:R-:W-:Y:S02]  /*f580*/  @!P4 LEA.HI.X R11, R18, R0.reuse, R190, 0x1, P2 ;  /* 0x00000000120bc211 */ /* 0x084fe400010f0cbe */
[----:B------:R-:W-:-:S03]  /*f590*/  @!P5 LEA.HI.X R3, R19, R0, R189, 0x1, P3 ;  /* 0x000000001303d211 */ /* 0x000fc600018f0cbd */
[----:B------:R3:W-:Y:S04]  /*f5a0*/  @!P4 ST.E.128 desc[UR52][R10.64], RZ ;  /* 0x000000ff0a00c985 */ /* 0x0007e8000c101d34 */
[----:B------:R3:W-:Y:S02]  /*f5b0*/  @!P5 ST.E.128 desc[UR52][R2.64], RZ ;  /* 0x000000ff0200d985 */ /* 0x0007e4000c101d34 */
.L_x_7642:
[----:B------:R-:W-:Y:S05]  /*f5c0*/  BSYNC B1 ;  /* 0x0000000000017941 */ /* 0x000fea0003800000 */
.L_x_7641:
[----:B--2---:R2:W4:Y:S01]  /*f5d0*/  SHFL.IDX PT, R0, R5, 0x1, 0x181f ;  /* 0x00381f0005007f89 */ /* 0x00452200000e0000 */
[----:B------:R-:W-:Y:S03]  /*f5e0*/  BSSY B1, `(.L_x_7643) ;  /* 0x000000c000017945 */ /* 0x000fe60003800000 */
[----:B-1-3--:R2:W1:Y:S01]  /*f5f0*/  SHFL.IDX PT, R2, R4, 0x1, 0x181f ;  /* 0x00381f0004027f89 */ /* 0x00a46200000e0000 */
[----:B------:R-:W-:Y:S05]  /*f600*/  @P1 BRA `(.L_x_7644) ;  /* 0x0000000000241947 */ /* 0x000fea0003800000 */
[----:B------:R-:W-:Y:S02]  /*f610*/  ULDC UR5, c[0x0][0xac8] ;  /* 0x0002b20000057ab9 */ /* 0x000fe40000000800 */
[----:B------:R-:W-:Y:S02]  /*f620*/  ISETP.GE.AND P3, PT, R18, UR5, PT ;  /* 0x0000000512007c0c */ /* 0x000fe4000bf66270 */
[----:B------:R-:W-:-:S11]  /*f630*/  ISETP.GE.AND P4, PT, R19, UR5, PT ;  /* 0x0000000513007c0c */ /* 0x000fd6000bf86270 */
[CC--:B-1----:R-:W-:Y:S02]  /*f640*/  @!P3 LEA R10, P1, R18.reuse, R2.reuse, 0x1 ;  /* 0x00000002120ab211 */ /* 0x0c2fe400078208ff */
[C---:B------:R-:W-:Y:S02]  /*f650*/  @!P4 LEA R2, P2, R19.reuse, R2, 0x1 ;  /* 0x000000021302c211 */ /* 0x040fe400078408ff */
[-C--:B----4-:R-:W-:Y:S02]  /*f660*/  @!P3 LEA.HI.X R11, R18, R0.reuse, R190, 0x1, P1 ;  /* 0x00000000120bb211 */ /* 0x090fe400008f0cbe */
[----:B------:R-:W-:-:S03]  /*f670*/  @!P4 LEA.HI.X R3, R19, R0, R189, 0x1, P2 ;  /* 0x000000001303c211 */ /* 0x000fc600010f0cbd */
[----:B------:R3:W-:Y:S04]  /*f680*/  @!P3 ST.E.128 desc[UR52][R10.64], RZ ;  /* 0x000000ff0a00b985 */ /* 0x0007e8000c101d34 */
[----:B------:R3:W-:Y:S02]  /*f690*/  @!P4 ST.E.128 desc[UR52][R2.64], RZ ;  /* 0x000000ff0200c985 */ /* 0x0007e4000c101d34 */
.L_x_7644:
[----:B------:R-:W-:Y:S05]  /*f6a0*/  BSYNC B1 ;  /* 0x0000000000017941 */ /* 0x000fea0003800000 */
.L_x_7643:
[----:B----4-:R4:W0:Y:S01]  /*f6b0*/  SHFL.IDX PT, R0, R5, 0x2, 0x181f ;  /* 0x00581f0005007f89 */ /* 0x01082200000e0000 */
        /* <DEDUP_REMOVED lines=8> */
[-C--:B0-----:R-:W-:Y:S02]  /*f740*/  @!P2 LEA.HI.X R11, R18, R0.reuse, R190, 0x1, P0 ;  /* 0x00000000120ba211 */ /* 0x081fe400000f0cbe */
[----:B------:R-:W-:-:S03]  /*f750*/  @!P3 LEA.HI.X R3, R19, R0, R189, 0x1, P1 ;  /* 0x000000001303b211 */ /* 0x000fc600008f0cbd */
[----:B------:R3:W-:Y:S04]  /*f760*/  @!P2 ST.E.128 desc[UR52][R10.64], RZ ;  /* 0x000000ff0a00a985 */ /* 0x0007e8000c101d34 */
[----:B------:R3:W-:Y:S02]  /*f770*/  @!P3 ST.E.128 desc[UR52][R2.64], RZ ;  /* 0x000000ff0200b985 */ /* 0x0007e4000c101d34 */
.L_x_7646:
[----:B------:R-:W-:Y:S05]  /*f780*/  BSYNC B1 ;  /* 0x0000000000017941 */ /* 0x000fea0003800000 */
.L_x_7645:
[----:B---3--:R-:W-:Y:S01]  /*f790*/  VIADD R3, R6, 0x60 ;  /* 0x0000006006037836 */ /* 0x008fe20000000000 */
[----:B0-----:R0:W3:Y:S04]  /*f7a0*/  SHFL.IDX PT, R0, R5, 0x3, 0x181f ;  /* 0x00781f0005007f89 */ /* 0x0010e800000e0000 */
[----:B------:R-:W-:Y:S01]  /*f7b0*/  ISETP.GE.AND P0, PT, R3, R9, PT ;  /* 0x000000090300720c */ /* 0x000fe20003f06270 */
[----:B-1----:R0:W1:-:S12]  /*f7c0*/  SHFL.IDX PT, R2, R4, 0x3, 0x181f ;  /* 0x00781f0004027f89 */ /* 0x00205800000e0000 */
[----:B0-----:R-:W-:Y:S05]  /*f7d0*/  @P0 BRA `(.L_x_7638) ;  /* 0x0000000000240947 */ /* 0x001fea0003800000 */
[----:B------:R-:W-:Y:S02]  /*f7e0*/  ULDC UR5, c[0x0][0xac8] ;  /* 0x0002b20000057ab9 */ /* 0x000fe40000000800 */
[----:B------:R-:W-:Y:S02]  /*f7f0*/  ISETP.GE.AND P2, PT, R18, UR5, PT ;  /* 0x0000000512007c0c */ /* 0x000fe4000bf46270 */
[----:B------:R-:W-:-:S11]  /*f800*/  ISETP.GE.AND P3, PT, R19, UR5, PT ;  /* 0x0000000513007c0c */ /* 0x000fd6000bf66270 */
[CC--:B-12-4-:R-:W-:Y:S02]  /*f810*/  @!P2 LEA R4, P0, R18.reuse, R2.reuse, 0x1 ;  /* 0x000000021204a211 */ /* 0x0d6fe400078008ff */
[C---:B------:R-:W-:Y:S02]  /*f820*/  @!P3 LEA R2, P1, R19.reuse, R2, 0x1 ;  /* 0x000000021302b211 */ /* 0x040fe400078208ff */
[-C--:B---3--:R-:W-:Y:S02]  /*f830*/  @!P2 LEA.HI.X R5, R18, R0.reuse, R190, 0x1, P0 ;  /* 0x000000001205a211 */ /* 0x088fe400000f0cbe */
[----:B------:R-:W-:-:S03]  /*f840*/  @!P3 LEA.HI.X R3, R19, R0, R189, 0x1, P1 ;  /* 0x000000001303b211 */ /* 0x000fc600008f0cbd */
[----:B------:R0:W-:Y:S04]  /*f850*/  @!P2 ST.E.128 desc[UR52][R4.64], RZ ;  /* 0x000000ff0400a985 */ /* 0x0001e8000c101d34 */
[----:B------:R0:W-:Y:S02]  /*f860*/  @!P3 ST.E.128 desc[UR52][R2.64], RZ ;  /* 0x000000ff0200b985 */ /* 0x0001e4000c101d34 */
.L_x_7638:
[----:B------:R-:W-:Y:S05]  /*f870*/  BSYNC B0 ;  /* 0x0000000000007941 */ /* 0x000fea0003800000 */
.L_x_7630:
[----:B------:R-:W-:Y:S02]  /*f880*/  ULDC UR5, c[0x0][0xc38] ;  /* 0x00030e0000057ab9 */ /* 0x000fe40000000800 */
[----:B------:R-:W-:-:S06]  /*f890*/  UISETP.GE.AND UP0, UPT, UR4, UR5, UPT ;  /* 0x000000050400728c */ /* 0x000fcc000bf06270 */
[----:B------:R-:W-:-:S13]  /*f8a0*/  PLOP3.LUT P0, PT, PT, PT, UP0, 0x80, 0x0 ;  /* 0x000000000000781c */ /* 0x000fda0003f0f008 */
[----:B------:R-:W-:Y:S05]  /*f8b0*/  @!P0 BRA `(.L_x_7647) ;  /* 0xffffff1400008947 */ /* 0x000fea000383ffff */
[----:B------:R-:W-:Y:S05]  /*f8c0*/  EXIT ;  /* 0x000000000000794d */ /* 0x000fea0003800000 */
.L_x_7541:
[----:B------:R-:W-:-:S08]  /*f8d0*/  NOP ;  /* 0x0000000000007918 */ /* 0x000fd00000000000 */
[----:B------:R-:W0:-:S00]  /*f8e0*/  USETMAXREG.DEALLOC.CTAPOOL 0x28 ;  /* 0x00000028000079c8 */ /* 0x000e0000080e0500 */
[----:B0-----:R-:W-:-:S06]  /*f8f0*/  LOP3.LUT R0, R0, 0x3, RZ, 0xc0, !PT ;  /* 0x0000000300007812 */ /* 0x001fcc00078ec0ff */
[----:B------:R-:W0:Y:S01]  /*f900*/  S2UR UR10, SR_CTAID.X ;  /* 0x00000000000a79c3 */ /* 0x000e220000002500 */
[----:B------:R-:W-:Y:S01]  /*f910*/  LOP3.LUT R19, R19, 0xfffffeff, RZ, 0xc0, !PT ;  /* 0xfffffeff13137812 */ /* 0x000fe200078ec0ff */
[----:B------:R-:W-:Y:S01]  /*f920*/  IMAD.MOV.U32 R23, RZ, RZ, RZ ;  /* 0x000000ffff177224 */ /* 0x000fe200078e00ff */
[----:B------:R1:W2:Y:S01]  /*f930*/  SHFL.IDX PT, R2, R0, RZ, 0x1f ;  /* 0x00001fff00027589 */ /* 0x0002a200000e0000 */
[----:B------:R-:W-:Y:S02]  /*f940*/  IMAD.MOV.U32 R26, RZ, RZ, 0x1 ;  /* 0x00000001ff1a7424 */ /* 0x000fe400078e00ff */
[----:B------:R-:W-:Y:S02]  /*f950*/  IMAD.MOV.U32 R36, RZ, RZ, RZ ;  /* 0x000000ffff247224 */ /* 0x000fe400078e00ff */
[----:B-1----:R-:W0:Y:S01]  /*f960*/  LDC R0, c[0x0][0xc38] ;  /* 0x00030e00ff007b82 */ /* 0x002e220000000800 */
[----:B--2---:R-:W-:-:S13]  /*f970*/  ISETP.NE.AND P0, PT, R2, RZ, PT ;  /* 0x000000ff0200720c */ /* 0x004fda0003f05270 */
[----:B------:R-:W-:Y:S01]  /*f980*/  @P0 LOP3.LUT R19, R19, 0x100, RZ, 0xfc, !PT ;  /* 0x0000010013130812 */ /* 0x000fe200078efcff */
[----:B------:R-:W-:Y:S06]  /*f990*/  @P0 BAR.ARV 0x4, 0x180 ;  /* 0x0106000000000b1d */ /* 0x000fec0000002000 */
[----:B0-----:R-:W-:-:S13]  /*f9a0*/  ISETP.LE.AND P0, PT, R0, UR10, PT ;  /* 0x0000000a00007c0c */ /* 0x001fda000bf03270 */
[----:B------:R-:W-:Y:S05]  /*f9b0*/  @P0 BRA `(.L_x_7648) ;  /* 0x0000004000640947 */ /* 0x000fea0003800000 */
[----:B------:R-:W0:Y:S01]  /*f9c0*/  S2R R5, SR_TID.X ;  /* 0x0000000000057919 */ /* 0x000e220000002100 */
[----:B------:R-:W-:Y:S01]  /*f9d0*/  ULDC.64 UR6, c[0x0][0x2f0] ;  /* 0x0000bc0000067ab9 */ /* 0x000fe20000000a00 */
[----:B------:R-:W-:Y:S01]  /*f9e0*/  ULDC UR9, c[0x0][0x2b8] ;  /* 0x0000ae0000097ab9 */ /* 0x000fe20000000800 */
[----:B------:R-:W-:Y:S01]  /*f9f0*/  LOP3.LUT R19, R19, 0xfffffffe, RZ, 0xc0, !PT ;  /* 0xfffffffe13137812 */ /* 0x000fe200078ec0ff */
[----:B------:R-:W1:Y:S01]  /*fa00*/  S2UR UR8, SR_CgaCtaId ;  /* 0x00000000000879c3 */ /* 0x000e620000008800 */
[----:B------:R-:W-:Y:S01]  /*fa10*/  ULDC.64 UR4, c[0x0][0x418] ;  /* 0x0001060000047ab9 */ /* 0x000fe20000000a00 */
[----:B------:R-:W-:Y:S01]  /*fa20*/  ULDC UR39, c[0x0][0x288] ;  /* 0x0000a20000277ab9 */ /* 0x000fe20000000800 */
[----:B------:R-:W-:Y:S01]  /*fa30*/  UISETP.NE.U32.AND UP0, UPT, UR4, URZ, UPT ;  /* 0x0000003f0400728c */ /* 0x000fe2000bf05070 */
[----:B------:R-:W-:Y:S01]  /*fa40*/  IMAD.U32 R34, RZ, RZ, UR10 ;  /* 0x0000000aff227e24 */ /* 0x000fe2000f8e00ff */
[----:B------:R-:W-:Y:S01]  /*fa50*/  ULDC UR38, c[0x0][0x448] ;  /* 0x0001120000267ab9 */ /* 0x000fe20000000800 */
[----:B------:R-:W-:Y:S01]  /*fa60*/  ULDC UR4, c[0x0][0x424] ;  /* 0x0001090000047ab9 */ /* 0x000fe20000000800 */
[----:B------:R-:W-:Y:S01]  /*fa70*/  UISETP.NE.AND.EX UP0, UPT, UR5, URZ, UPT, UP0 ;  /* 0x0000003f0500728c */ /* 0x000fe2000bf05300 */
[----:B------:R-:W-:Y:S01]  /*fa80*/  IMAD.MOV.U32 R26, RZ, RZ, 0x1 ;  /* 0x00000001ff1a7424 */ /* 0x000fe200078e00ff */
[----:B------:R-:W-:Y:S01]  /*fa90*/  UIMAD UR38, UR38, UR39, URZ ;  /* 0x00000027262672a4 */ /* 0x000fe2000f8e023f */
[----:B------:R-:W-:Y:S01]  /*faa0*/  IMAD.MOV.U32 R36, RZ, RZ, RZ ;  /* 0x000000ffff247224 */ /* 0x000fe200078e00ff */
[----:B------:R-:W-:Y:S01]  /*fab0*/  USEL UR4, UR4, 0x1, UP0 ;  /* 0x0000000104047887 */ /* 0x000fe20008000000 */
[----:B------:R-:W-:Y:S01]  /*fac0*/  IMAD.MOV.U32 R23, RZ, RZ, RZ ;  /* 0x000000ffff177224 */ /* 0x000fe200078e00ff */
[----:B------:R-:W-:Y:S01]  /*fad0*/  UMOV UR5, 0x400 ;  /* 0x0000040000057882 */ /* 0x000fe20000000000 */
[----:B------:R-:W-:-:S02]  /*fae0*/  ULOP3.LUT UR46, UR36, 0x2, URZ, 0xfc, !UPT ;  /* 0x00000002242e7892 */ /* 0x000fc4000f8efc3f */
[----:B------:R-:W-:Y:S01]  /*faf0*/  UIMAD UR37, UR4, UR6, URZ ;  /* 0x00000006042572a4 */ /* 0x000fe2000f8e023f */
[----:B------:R-:W-:-:S03]  /*fb00*/  ULDC UR48, c[0x0][0xc] ;  /* 0x0000030000307ab9 */ /* 0x000fc60000000800 */
[----:B------:R-:W-:Y:S02]  /*fb10*/  UIADD3 UR4, UR37, 0x7f, URZ ;  /* 0x0000007f25047890 */ /* 0x000fe4000fffe03f */
[----:B------:R-:W-:Y:S02]  /*fb20*/  UIADD3 UR47, UR37, 0x1, -UR39 ;  /* 0x00000001252f7890 */ /* 0x000fe4000fffe827 */
[----:B-1----:R-:W-:Y:S02]  /*fb30*/  ULEA UR8, UR8, UR5, 0x18 ;  /* 0x0000000508087291 */ /* 0x002fe4000f8ec03f */
[----:B------:R-:W-:Y:S01]  /*fb40*/  USHF.R.S32.HI UR5, URZ, 0x1f, UR4 ;  /* 0x0000001f3f057899 */ /* 0x000fe20008011404 */
[C---:B0-----:R-:W-:Y:S01]  /*fb50*/  IMAD.SHL.U32 R30, R5.reuse, 0x8, RZ ;  /* 0x00000008051e7824 */ /* 0x041fe200078e00ff */
[----:B------:R-:W-:Y:S02]  /*fb60*/  LOP3.LUT R4, R5, 0x7f, RZ, 0xc0, !PT ;  /* 0x0000007f05047812 */ /* 0x000fe400078ec0ff */
[----:B------:R-:W-:Y:S01]  /*fb70*/  IMAD.U32 R16, RZ, RZ, UR8 ;  /* 0x00000008ff107e24 */ /* 0x000fe2000f8e00ff */
[----:B------:R-:W-:Y:S01]  /*fb80*/  ULEA.HI UR5, UR5, UR4, URZ, 0x7 ;  /* 0x0000000405057291 */ /* 0x000fe2000f8f383f */
[C---:B------:R-:W-:Y:S01]  /*fb90*/  LOP3.LUT R0, R30.reuse, 0x1f8, RZ, 0xc0, !PT ;  /* 0x000001f81e007812 */ /* 0x040fe200078ec0ff */
[----:B------:R-:W-:Y:S01]  /*fba0*/  UIADD3 UR39, UR37, -UR39, URZ ;  /* 0x8000002725277290 */ /* 0x000fe2000fffe03f */
[----:B------:R-:W-:Y:S01]  /*fbb0*/  LOP3.LUT R35, R30, 0x38, RZ, 0xc0, !PT ;  /* 0x000000381e237812 */ /* 0x000fe200078ec0ff */
[----:B------:R-:W-:Y:S01]  /*fbc0*/  USHF.R.S32.HI UR40, URZ, 0x7, UR5 ;  /* 0x000000073f287899 */ /* 0x000fe20008011405 */
[----:B------:R-:W-:-:S02]  /*fbd0*/  LOP3.LUT R3, R0, 0x38, R5, 0x78, !PT ;  /* 0x0000003800037812 */ /* 0x000fc400078e7805 */
[----:B------:R-:W-:Y:S02]  /*fbe0*/  LOP3.LUT R0, R35, 0x40, RZ, 0xfc, !PT ;  /* 0x0000004023007812 */ /* 0x000fe400078efcff */
[----:B------:R-:W-:Y:S02]  /*fbf0*/  LOP3.LUT R30, R3, 0x200, R30, 0xf8, !PT ;  /* 0x00000200031e7812 */ /* 0x000fe400078ef81e */
[C---:B------:R-:W-:Y:S02]  /*fc00*/  ISETP.GE.AND P2, PT, R0.reuse, UR7, PT ;  /* 0x0000000700007c0c */ /* 0x040fe4000bf46270 */
[----:B------:R-:W-:Y:S01]  /*fc10*/  ISETP.GE.AND P1, PT, R0, UR9, PT ;  /* 0x0000000900007c0c */ /* 0x000fe2000bf26270 */
[----:B------:R-:W-:Y:S01]  /*fc20*/  IMAD R33, R30, 0x2, R16 ;  /* 0x000000021e217824 */ /* 0x000fe200078e0210 */
[----:B------:R-:W-:Y:S01]  /*fc30*/  ISETP.GE.AND P0, PT, R0, UR7, PT ;  /* 0x0000000700007c0c */ /* 0x000fe2000bf06270 */
[----:B------:R-:W-:Y:S01]  /*fc40*/  IMAD.SHL.U32 R0, R5, 0x10, RZ ;  /* 0x0000001005007824 */ /* 0x000fe200078e00ff */
[----:B------:R-:W-:-:S04]  /*fc50*/  SHF.R.U32.HI R37, RZ, 0x3, R4 ;  /* 0x00000003ff257819 */ /* 0x000fc80000011604 */
[----:B------:R-:W-:-:S03]  /*fc60*/  LOP3.LUT R2, R0, 0x70, RZ, 0xc0, !PT ;  /* 0x0000007000027812 */ /* 0x000fc600078ec0ff */
[----:B------:R-:W-:Y:S02]  /*fc70*/  @P2 LOP3.LUT R19, R19, 0x1, RZ, 0xfc, !PT ;  /* 0x0000000113132812 */ /* 0x000fe400078efcff */
[----:B------:R-:W-:Y:S02]  /*fc80*/  LOP3.LUT R0, R37, R2, RZ, 0xfc, !PT ;  /* 0x0000000225007212 */ /* 0x000fe400078efcff */
        /* <DEDUP_REMOVED lines=9> */
[----:B------:R-:W-:Y:S02]  /*fd20*/  @P0 LOP3.LUT R19, R19, 0x8, RZ, 0xfc, !PT ;  /* 0x0000000813130812 */ /* 0x000fe400078efcff */
[----:B------:R-:W-:Y:S02]  /*fd30*/  ISETP.GE.AND P0, PT, R35, UR9, PT ;  /* 0x0000000923007c0c */ /* 0x000fe4000bf06270 */
[----:B------:R-:W-:-:S11]  /*fd40*/  LOP3.LUT R19, R19, 0xffffff7f, RZ, 0xc0, !PT ;  /* 0xffffff7f13137812 */ /* 0x000fd600078ec0ff */
[----:B------:R-:W-:-:S07]  /*fd50*/  @P0 LOP3.LUT R19, R19, 0x80, RZ, 0xfc, !PT ;  /* 0x0000008013130812 */ /* 0x000fce00078efcff */
.L_x_7703:
        /* <DEDUP_REMOVED lines=22> */
.L_x_7649:
[----:B------:R-:W-:Y:S01]  /*fec0*/  ULDC UR8, c[0x0][0xc54] ;  /* 0x0003150000087ab9 */ /* 0x000fe20000000800 */
[----:B------:R-:W-:Y:S01]  /*fed0*/  UMOV UR6, UR7 ;  /* 0x0000000700067c82 */ /* 0x000fe20008000000 */
[----:B------:R-:W-:-:S11]  /*fee0*/  UISETP.NE.AND UP0, UPT, UR8, 0x1, UPT ;  /* 0x000000010800788c */ /* 0x000fd6000bf05270 */
[----:B------:R-:W-:Y:S02]  /*fef0*/  @UP0 ULDC.64 UR10, c[0x0][0xc58] ;  /* 0x00031600000a0ab9 */ /* 0x000fe40000000a00 */
[----:B------:R-:W-:-:S04]  /*ff00*/  UIMAD.WIDE.U32 UR4, UR7, UR10, URZ ;  /* 0x0000000a070472a5 */ /* 0x000fc8000f8e003f */
[----:B------:R-:W-:-:S04]  /*ff10*/  @UP0 USHF.R.U32.HI UR6, URZ, UR11, UR5 ;  /* 0x0000000b3f060299 */ /* 0x000fc80008011605 */
[----:B------:R-:W-:-:S12]  /*ff20*/  UIMAD UR4, UR6, UR8, URZ ;  /* 0x00000008060472a4 */ /* 0x000fd8000f8e023f */
.L_x_7650:
        /* <DEDUP_REMOVED lines=48> */
.L_x_7652:
[----:B------:R-:W-:-:S11]  /*10230*/  UISETP.NE.AND UP1, UPT, UR5, 0x1, UPT ;  /* 0x000000010500788c */ /* 0x000fd6000bf25270 */
[----:B------:R-:W-:Y:S02]  /*10240*/  @UP1 ULDC.64 UR10, c[0x0][0x9e8] ;  /* 0x00027a00000a1ab9 */ /* 0x000fe40000000a00 */
[----:B------:R-:W-:-:S04]  /*10250*/  UIMAD.WIDE.U32 UR6, UR8, UR10, URZ ;  /* 0x0000000a080672a5 */ /* 0x000fc8000f8e003f */
[----:B------:R-:W-:-:S12]  /*10260*/  @UP1 USHF.R.U32.HI UR8, URZ, UR11, UR7 ;  /* 0x0000000b3f081299 */ /* 0x000fd80008011607 */
.L_x_7653:
[----:B------:R-:W-:-:S04]  /*10270*/  UIMAD UR8, UR8, UR5, UR5 ;  /* 0x00000005080872a4 */ /* 0x000fc8000f8e0205 */
[----:B------:R-:W-:-:S04]  /*10280*/  UISETP.LT.AND UP1, UPT, UR4, UR8, UPT ;  /* 0x000000080400728c */ /* 0x000fc8000bf21270 */
[----:B------:R-:W-:-:S12]  /*10290*/  USEL UR4, UR4, UR8, UP1 ;  /* 0x0000000804047287 */ /* 0x000fd80008800000 */
.L_x_7651:
        /* <DEDUP_REMOVED lines=27> */
.L_x_7655:
[----:B------:R-:W-:-:S11]  /*10450*/  UISETP.NE.AND UP0, UPT, UR5, 0x1, UPT ;  /* 0x000000010500788c */ /* 0x000fd6000bf05270 */
[----:B------:R-:W-:Y:S02]  /*10460*/  @UP0 ULDC.64 UR10, c[0x0][0x9e8] ;  /* 0x00027a00000a0ab9 */ /* 0x000fe40000000a00 */
[----:B------:R-:W-:-:S04]  /*10470*/  UIMAD.WIDE.U32 UR6, UR4, UR10, URZ ;  /* 0x0000000a040672a5 */ /* 0x000fc8000f8e003f */
[----:B------:R-:W-:-:S12]  /*10480*/  @UP0 USHF.R.U32.HI UR4, URZ, UR11, UR7 ;  /* 0x0000000b3f040299 */ /* 0x000fd80008011607 */
.L_x_7656:
[----:B------:R-:W-:-:S04]  /*10490*/  UIMAD UR4, UR4, UR5, URZ ;  /* 0x00000005040472a4 */ /* 0x000fc8000f8e023f */
[----:B------:R-:W-:-:S04]  /*104a0*/  UISETP.LT.AND UP0, UPT, UR8, UR4, UPT ;  /* 0x000000040800728c */ /* 0x000fc8000bf01270 */
[----:B------:R-:W-:-:S12]  /*104b0*/  USEL UR8, UR8, UR4, !UP0 ;  /* 0x0000000408087287 */ /* 0x000fd8000c000000 */
.L_x_7654:
        /* <DEDUP_REMOVED lines=26> */
.L_x_7658:
        /* <DEDUP_REMOVED lines=20> */
.L_x_7661:
[----:B------:R-:W-:Y:S05]  /*107a0*/  BSYNC B6 ;  /* 0x0000000000067941 */ /* 0x000fea0003800000 */
.L_x_7660:
        /* <DEDUP_REMOVED lines=20> */
.L_x_7664:
        /* <DEDUP_REMOVED lines=15> */
.L_x_7663:
[----:B------:R-:W-:Y:S05]  /*109e0*/  BSYNC B6 ;  /* 0x0000000000067941 */ /* 0x000fea0003800000 */
.L_x_7662:
        /* <DEDUP_REMOVED lines=15> */
.L_x_7719:
[----:B------:R-:W2:Y:S01]  /*10ae0*/  S2R R0, SR_TID.X ;  /* 0x0000000000007919 */ /* 0x000ea20000002100 */
[----:B------:R-:W-:Y:S01]  /*10af0*/  UIADD3 UR4, UR44, -0x1, URZ ;  /* 0xffffffff2c047890 */ /* 0x000fe2000fffe03f */
[----:B0-----:R-:W-:Y:S02]  /*10b00*/  ISETP.NE.AND P1, PT, R10, 0x1, PT ;  /* 0x000000010a00780c */ /* 0x001fe40003f25270 */
[----:B-----5:R-:W-:Y:S02]  /*10b10*/  SHF.R.S32.HI R31, RZ, 0x1f, R29 ;  /* 0x0000001fff1f7819 */ /* 0x020fe4000001141d */
[----:B------:R-:W-:Y:S01]  /*10b20*/  LOP3.LUT R19, R19, 0xffffffdf, RZ, 0xc0, !PT ;  /* 0xffffffdf13137812 */ /* 0x000fe200078ec0ff */
[----:B------:R-:W-:-:S04]  /*10b30*/  IMAD.U32 R6, RZ, RZ, UR4 ;  /* 0x00000004ff067e24 */ /* 0x000fc8000f8e00ff */
[----:B------:R-:W-:-:S04]  /*10b40*/  IMAD.SHL.U32 R6, R6, 0x80, RZ ;  /* 0x0000008006067824 */ /* 0x000fc800078e00ff */
[----:B-1----:R-:W0:Y:S01]  /*10b50*/  @P1 LDC R3, c[0x0][0x438] ;  /* 0x00010e00ff031b82 */ /* 0x002e220000000800 */
[----:B------:R-:W-:Y:S01]  /*10b60*/  @P1 LOP3.LUT R19, R19, 0x20, RZ, 0xfc, !PT ;  /* 0x0000002013131812 */ /* 0x000fe200078efcff */
[----:B--2---:R-:W-:-:S05]  /*10b70*/  IMAD.SHL.U32 R0, R0, 0x10, RZ ;  /* 0x0000001000007824 */ /* 0x004fca00078e00ff */
[----:B------:R-:W-:-:S04]  /*10b80*/  LOP3.LUT R0, R0, 0x70, RZ, 0xc0, !PT ;  /* 0x0000007000007812 */ /* 0x000fc800078ec0ff */
[----:B------:R-:W-:Y:S02]  /*10b90*/  LOP3.LUT R5, R6, R37, R0, 0xfe, !PT ;  /* 0x0000002506057212 */ /* 0x000fe400078efe00 */
[----:B------:R-:W1:Y:S02]  /*10ba0*/  @P1 LDC R0, c[0x0][0x434] ;  /* 0x00010d00ff001b82 */ /* 0x000e640000000800 */
[C---:B------:R-:W-:Y:S01]  /*10bb0*/  ISETP.GE.AND P0, PT, R5.reuse, UR37, PT ;  /* 0x0000002505007c0c */ /* 0x040fe2000bf06270 */
[----:B------:R-:W-:-:S04]  /*10bc0*/  IMAD.IADD R7, R5, 0x1, R32 ;  /* 0x0000000105077824 */ /* 0x000fc800078e0220 */
[----:B------:R-:W-:-:S08]  /*10bd0*/  IMAD.MOV.U32 R11, RZ, RZ, R7 ;  /* 0x000000ffff0b7224 */ /* 0x000fd000078e0007 */
[----:B------:R-:W2:Y:S08]  /*10be0*/  @!P0 LDC.64 R8, c[0x0][0x428] ;  /* 0x00010a00ff088b82 */ /* 0x000eb00000000a00 */
[----:B------:R-:W3:Y:S01]  /*10bf0*/  @!P0 LDC.64 R4, c[0x0][0x418] ;  /* 0x00010600ff048b82 */ /* 0x000ee20000000a00 */
[----:B-1----:R-:W-:-:S05]  /*10c00*/  @P1 IMAD.HI.U32 R0, R7, R0, RZ ;  /* 0x0000000007001227 */ /* 0x002fca00078e00ff */
[----:B0-----:R-:W-:-:S04]  /*10c10*/  @P1 SHF.R.U32.HI R11, RZ, R3, R0 ;  /* 0x00000003ff0b1219 */ /* 0x001fc80000011600 */
        /* <DEDUP_REMOVED lines=8> */
[----:B------:R-:W-:-:S06]  /*10ca0*/  IMAD.MOV.U32 R0, RZ, RZ, RZ ;  /* 0x000000ffff007224 */ /* 0x000fcc00078e00ff */
[----:B------:R0:W5:Y:S01]  /*10cb0*/  @!P0 LDG.E R0, desc[UR52][R4.64] ;  /* 0x0000003404008981 */ /* 0x000162000c1e1900 */
[----:B------:R-:W-:Y:S01]  /*10cc0*/  IMAD R3, RZ, RZ, -UR42 ;  /* 0x8000002aff037e24 */ /* 0x000fe2000f8e02ff */
[----:B------:R-:W-:Y:S01]  /*10cd0*/  LOP3.LUT R19, R19, 0xffffffef, RZ, 0xc0, !PT ;  /* 0xffffffef13137812 */ /* 0x000fe200078ec0ff */
[----:B------:R-:W-:Y:S02]  /*10ce0*/  IMAD.MOV R2, RZ, RZ, -R11 ;  /* 0x000000ffff027224 */ /* 0x000fe400078e0a0b */
[----:B------:R-:W-:Y:S02]  /*10cf0*/  IMAD R22, R22, R3, UR41 ;  /* 0x0000002916167e24 */ /* 0x000fe4000f8e0203 */
[----:B------:R-:W-:Y:S02]  /*10d00*/  IMAD.U32 R24, RZ, RZ, UR4 ;  /* 0x00000004ff187e24 */ /* 0x000fe4000f8e00ff */
[----:B0-----:R-:W-:Y:S01]  /*10d10*/  IMAD.U32 R4, RZ, RZ, UR46 ;  /* 0x0000002eff047e24 */ /* 0x001fe2000f8e00ff */
[----:B------:R-:W-:Y:S01]  /*10d20*/  SHF.R.S32.HI R28, RZ, 0x1f, R22 ;  /* 0x0000001fff1c7819 */ /* 0x000fe20000011416 */
[----:B------:R-:W-:-:S03]  /*10d30*/  IMAD R5, R10, R2, R7 ;  /* 0x000000020a057224 */ /* 0x000fc600078e0207 */
[----:B------:R-:W-:-:S13]  /*10d40*/  ISETP.NE.AND P2, PT, R4, 0x3, PT ;  /* 0x000000030400780c */ /* 0x000fda0003f45270 */
[----:B------:R-:W-:Y:S01]  /*10d50*/  @P2 LOP3.LUT R19, R19, 0x10, RZ, 0xfc, !PT ;  /* 0x0000001013132812 */ /* 0x000fe200078efcff */
[----:B------:R-:W-:Y:S06]  /*10d60*/  @!P2 BRA `(.L_x_7666) ;  /* 0x000000000004a947 */ /* 0x000fec0003800000 */
[----:B------:R-:W-:Y:S01]  /*10d70*/  BPT.TRAP 0x1 ;  /* 0x000000040000795c */ /* 0x000fe20000300000 */
.L_x_7666:
[----:B------:R-:W-:Y:S01]  /*10d80*/  SHF.R.S32.HI R8, RZ, 0x1f, R5 ;  /* 0x0000001fff087819 */ /* 0x000fe20000011405 */
[----:B------:R-:W-:Y:S01]  /*10d90*/  ULDC.64 UR4, c[0x0][0x328] ;  /* 0x0000ca0000047ab9 */ /* 0x000fe20000000a00 */
[----:B-----5:R-:W-:Y:S01]  /*10da0*/  SHF.R.S32.HI R4, RZ, 0x1f, R0 ;  /* 0x0000001fff047819 */ /* 0x020fe20000011400 */
[----:B------:R-:W-:Y:S02]  /*10db0*/  BSSY B0, `(.L_x_7667) ;  /* 0x0000016000007945 */ /* 0x000fe40003800000 */
        /* <DEDUP_REMOVED lines=15> */
[----:B------:R-:W-:Y:S02]  /*10eb0*/  IMAD.IADD R3, R3, 0x1, R7 ;  /* 0x0000000103037824 */ /* 0x000fe400078e0207 */
[----:B------:R-:W-:-:S03]  /*10ec0*/  IMAD R7, R23, 0x8, R16 ;  /* 0x0000000817077824 */ /* 0x000fc600078e0210 */
[----:B------:R-:W-:Y:S02]  /*10ed0*/  LEA.HI.X R18, R2, UR5, R3, 0x1, P0 ;  /* 0x0000000502127c11 */ /* 0x000fe400080f0c03 */
[----:B------:R-:W-:-:S04]  /*10ee0*/  SHF.L.U32 R2, R26, 0x1f, RZ ;  /* 0x0000001f1a027819 */ /* 0x000fc800000006ff */
[----:B------:R-:W0:Y:S02]  /*10ef0*/  SYNCS.PHASECHK.TRANS64.TRYWAIT P0, [R7+URZ+0x28840], R2 ;  /* 0x02884002070075a7 */ /* 0x000e24000800017f */
[----:B0-----:R-:W-:Y:S05]  /*10f00*/  @!P0 BRA `(.L_x_7668) ;  /* 0x0000003000f48947 */ /* 0x001fea0003800000 */
.L_x_7720:
[----:B------:R-:W-:Y:S05]  /*10f10*/  BSYNC B0 ;  /* 0x0000000000007941 */ /* 0x000fea0003800000 */
.L_x_7667:
[----:B------:R-:W-:Y:S01]  /*10f20*/  ULDC.64 UR4, c[0x0][0x300] ;  /* 0x0000c00000047ab9 */ /* 0x000fe20000000a00 */
[----:B------:R-:W-:Y:S01]  /*10f30*/  IADD3 R6, -R37, UR37, -R6 ;  /* 0x0000002525067c10 */ /* 0x000fe2000fffe906 */
[----:B------:R-:W-:Y:S01]  /*10f40*/  IMAD R8, R8, UR4, RZ ;  /* 0x0000000408087c24 */ /* 0x000fe2000f8e02ff */
[----:B------:R-:W-:Y:S01]  /*10f50*/  LOP3.LUT P3, RZ, R19, 0x2, RZ, 0xc0, !PT ;  /* 0x0000000213ff7812 */ /* 0x000fe2000786c0ff */
[----:B0-----:R-:W-:Y:S01]  /*10f60*/  IMAD.WIDE.U32 R2, R5, UR4, RZ ;  /* 0x0000000405027c25 */ /* 0x001fe2000f8e00ff */
[----:B------:R-:W-:-:S03]  /*10f70*/  LOP3.LUT P2, RZ, R19, 0x1, RZ, 0xc0, !PT ;  /* 0x0000000113ff7812 */ /* 0x000fc6000784c0ff */
        /* <DEDUP_REMOVED lines=28> */
[----:B------:R1:W-:Y:S01]  /*11140*/  @P0 LDGSTS.E.BYPASS.LTC128B.128 [R9+0x1c400], desc[UR52][R2.64+0x80], !P2 ;  /* 0x1c40008002090fae */ /* 0x0003e2000d101d74 */
[----:B------:R-:W-:-:S13]  /*11150*/  ISETP.GE.AND P0, PT, R6, 0x11, PT ;  /* 0x000000110600780c */ /* 0x000fda0003f06270 */
[----:B------:R-:W-:Y:S01]  /*11160*/  @P0 IMAD R25, R5, 0x2, R16 ;  /* 0x0000000205190824 */ /* 0x000fe200078e0210 */
[----:B0-----:R-:W-:-:S05]  /*11170*/  @P0 LEA R14, P1, R35, R14, 0x1 ;  /* 0x0000000e230e0211 */ /* 0x001fca00078208ff */
[----:B-1----:R-:W-:Y:S02]  /*11180*/  @P0 IMAD.MOV.U32 R2, RZ, RZ, R14 ;  /* 0x000000ffff020224 */ /* 0x002fe400078e000e */
[----:B------:R-:W-:Y:S01]  /*11190*/  @P0 IMAD.X R21, RZ, RZ, R8, P1 ;  /* 0x000000ffff150224 */ /* 0x000fe200008e0608 */
[----:B------:R-:W0:Y:S03]  /*111a0*/  SHFL.IDX PT, R14, R4, 0x2, 0x181f ;  /* 0x00581f00040e7f89 */ /* 0x000e2600000e0000 */
[----:B------:R-:W-:Y:S01]  /*111b0*/  @P0 IMAD.MOV.U32 R3, RZ, RZ, R21 ;  /* 0x000000ffff030224 */ /* 0x000fe200078e0015 */
[----:B------:R-:W1:Y:S04]  /*111c0*/  SHFL.IDX PT, R8, R0, 0x2, 0x181f ;  /* 0x00581f0000087f89 */ /* 0x000e6800000e0000 */
[----:B------:R-:W-:Y:S04]  /*111d0*/  @P0 LDGSTS.E.BYPASS.LTC128B.128 [R25+0x18c00], desc[UR52][R2.64], !P3 ;  /* 0x18c0000002190fae */ /* 0x000fe8000d901d74 */
[----:B------:R2:W-:Y:S01]  /*111e0*/  @P0 LDGSTS.E.BYPASS.LTC128B.128 [R25+0x1cc00], desc[UR52][R2.64+0x80], !P2 ;  /* 0x1cc0008002190fae */ /* 0x0005e2000d101d74 */
[----:B------:R-:W-:-:S13]  /*111f0*/  ISETP.GE.AND P0, PT, R6, 0x21, PT ;  /* 0x000000210600780c */ /* 0x000fda0003f06270 */
[----:B0-----:R-:W-:Y:S01]  /*11200*/  @P0 LEA R14, P1, R35, R14, 0x1 ;  /* 0x0000000e230e0211 */ /* 0x001fe200078208ff */
[----:B------:R-:W-:-:S04]  /*11210*/  @P0 IMAD R21, R5, 0x2, R16 ;  /* 0x0000000205150824 */ /* 0x000fc800078e0210 */
[----:B--2---:R-:W-:Y:S02]  /*11220*/  @P0 IMAD.MOV.U32 R2, RZ, RZ, R14 ;  /* 0x000000ffff020224 */ /* 0x004fe400078e000e */
[----:B-1----:R-:W-:Y:S01]  /*11230*/  @P0 IMAD.X R9, RZ, RZ, R8, P1 ;  /* 0x000000ffff090224 */ /* 0x002fe200008e0608 */
        /* <DEDUP_REMOVED lines=38> */
[----:B-1----:R-:W-:Y:S02]  /*114a0*/  @P0 IMAD.X R9, RZ, RZ, R8, P1 ;  /* 0x000000ffff090224 */ /* 0x002fe400008e0608 */
[----:B--2---:R-:W-:Y:S01]  /*114b0*/  @P0 IMAD.MOV.U32 R2, RZ, RZ, R14 ;  /* 0x000000ffff020224 */ /* 0x004fe200078e000e */
[----:B------:R0:W1:Y:S01]  /*114c0*/  SHFL.IDX PT, R8, R0, 0x7, 0x181f ;  /* 0x00f81f0000087f89 */ /* 0x00006200000e0000 */
[----:B------:R-:W-:-:S03]  /*114d0*/  @P0 IMAD.MOV.U32 R3, RZ, RZ, R9 ;  /* 0x000000ffff030224 */ /* 0x000fc600078e0009 */
[----:B------:R0:W2:Y:S04]  /*114e0*/  SHFL.IDX PT, R14, R4, 0x7, 0x181f ;  /* 0x00f81f00040e7f89 */ /* 0x0000a800000e0000 */
[----:B------:R0:W-:Y:S04]  /*114f0*/  @P0 LDGSTS.E.BYPASS.LTC128B.128 [R21+0x1b400], desc[UR52][R2.64], !P3 ;  /* 0x1b40000002150fae */ /* 0x0001e8000d901d74 */
[----:B------:R0:W-:Y:S02]  /*11500*/  @P0 LDGSTS.E.BYPASS.LTC128B.128 [R21+0x1f400], desc[UR52][R2.64+0x80], !P2 ;  /* 0x1f40008002150fae */ /* 0x0001e4000d101d74 */
.L_x_7738:
        /* <DEDUP_REMOVED lines=8> */
[----:B------:R0:W-:Y:S01]  /*11590*/  @P0 LDGSTS.E.BYPASS.LTC128B.128 [R5+0x1fc00], desc[UR52][R2.64+0x80], !P2 ;  /* 0x1fc0008002050fae */ /* 0x0001e2000d101d74 */
[----:B------:R-:W-:Y:S01]  /*115a0*/  PLOP3.LUT P0, PT, PT, PT, PT, 0x80, 0x0 ;  /* 0x000000000000781c */ /* 0x000fe20003f0f070 */
[----:B------:R-:W-:-:S12]  /*115b0*/  NOP ;  /* 0x0000000000007918 */ /* 0x000fd80000000000 */
.L_x_7670:
        /* <DEDUP_REMOVED lines=11> */
.L_x_7671:
        /* <DEDUP_REMOVED lines=23> */
.L_x_7673:
[----:B------:R-:W-:Y:S05]  /*117e0*/  BSYNC B6 ;  /* 0x0000000000067941 */ /* 0x000fea0003800000 */
.L_x_7672:
        /* <DEDUP_REMOVED lines=8> */
[----:B------:R-:W-:-:S03]  /*11870*/  @UP0 ULDC UR4, c[0x0][0x44c] ;  /* 0x0001130000040ab9 */ /* 0x000fc60000000800 */
[----:B------:R-:W-:-:S04]  /*11880*/  UIMAD UR6, UR6, UR8, URZ ;  /* 0x00000008060672a4 */ /* 0x000fc8000f8e023f */
[----:B------:R-:W-:Y:S02]  /*11890*/  UIMAD UR7, UR7, UR9, UR6 ;  /* 0x00000009070772a4 */ /* 0x000fe4000f8e0206 */
[----:B------:R-:W-:Y:S01]  /*118a0*/  USHF.R.S32.HI UR6, URZ, 0x1f, UR42 ;  /* 0x0000001f3f067899 */ /* 0x000fe2000801142a */
[----:B0-----:R-:W-:-:S05]  /*118b0*/  IMAD.SHL.U32 R2, R2, 0x10, RZ ;  /* 0x0000001002027824 */ /* 0x001fca00078e00ff */
[----:B------:R-:W-:-:S04]  /*118c0*/  LOP3.LUT R2, R2, 0x70, RZ, 0xc0, !PT ;  /* 0x0000007002027812 */ /* 0x000fc800078ec0ff */
[----:B------:R-:W-:-:S05]  /*118d0*/  LOP3.LUT R2, R37, R2, RZ, 0xfc, !PT ;  /* 0x0000000225027212 */ /* 0x000fca00078efcff */
        /* <DEDUP_REMOVED lines=22> */
[C---:B-1----:R-:W-:Y:S02]  /*11a40*/  IMAD R7, R2.reuse, UR9, R3 ;  /* 0x0000000902077c24 */ /* 0x042fe4000f8e0203 */
        /* <DEDUP_REMOVED lines=76> */
[----:B-1----:R-:W-:Y:S02]  /*11f10*/  @!P0 IMAD.X R7, RZ, RZ, R6, P1 ;  /* 0x000000ffff078224 */ /* 0x002fe400008e0606 */
[----:B--2---:R-:W-:Y:S01]  /*11f20*/  @!P0 IMAD.MOV.U32 R2, RZ, RZ, R14 ;  /* 0x000000ffff028224 */ /* 0x004fe200078e000e */
[----:B------:R0:W1:Y:S01]  /*11f30*/  SHFL.IDX PT, R6, R4, 0x7, 0x181f ;  /* 0x00f81f0004067f89 */ /* 0x00006200000e0000 */
[----:B------:R-:W-:-:S03]  /*11f40*/  @!P0 IMAD.MOV.U32 R3, RZ, RZ, R7 ;  /* 0x000000ffff038224 */ /* 0x000fc600078e0007 */
[----:B------:R0:W2:Y:S04]  /*11f50*/  SHFL.IDX PT, R14, R0, 0x7, 0x181f ;  /* 0x00f81f00000e7f89 */ /* 0x0000a800000e0000 */
[----:B------:R0:W-:Y:S04]  /*11f60*/  @!P0 LDGSTS.E.BYPASS.LTC128B.128 [R33+0x13400], desc[UR52][R2.64], !P4 ;  /* 0x1340000002218fae */ /* 0x0001e8000e101d74 */
[----:B------:R0:W-:Y:S02]  /*11f70*/  @!P0 LDGSTS.E.BYPASS.LTC128B.128 [R33+0x17400], desc[UR52][R2.64+0x80], !P5 ;  /* 0x1740008002218fae */ /* 0x0001e4000e901d74 */
.L_x_7755:
        /* <DEDUP_REMOVED lines=8> */
[----:B------:R0:W-:Y:S01]  /*12000*/  @!P0 LDGSTS.E.BYPASS.LTC128B.128 [R33+0x17c00], desc[UR52][R2.64+0x80], !P5 ;  /* 0x17c0008002218fae */ /* 0x0001e2000e901d74 */
[----:B------:R-:W-:Y:S01]  /*12010*/  PLOP3.LUT P0, PT, PT, PT, PT, 0x80, 0x0 ;  /* 0x000000000000781c */ /* 0x000fe20003f0f070 */
[----:B------:R-:W-:-:S12]  /*12020*/  NOP ;  /* 0x0000000000007918 */ /* 0x000fd80000000000 */
.L_x_7675:
[----:B------:R-:W-:Y:S02]  /*12030*/  PLOP3.LUT P1, PT, P1, P0, PT, 0xa2, 0x0 ;  /* 0x000000000000781c */ /* 0x000fe40000f21472 */
[----:B------:R-:W-:-:S08]  /*12040*/  @P0 R2UR P1, UR4, R16 ;  /* 0x00000000100402ca */ /* 0x000fd00000020000 */
[----:B------:R-:W-:-:S05]  /*12050*/  @P0 PLOP3.LUT P0, PT, P1, PT, PT, 0x80, 0x0 ;  /* 0x000000000000081c */ /* 0x000fca0000f0f070 */
[----:B------:R-:W-:Y:S01]  /*12060*/  @!P1 SYNCS.ARRIVE.TRANS64.RED.A0T1 RZ, [UR4+0x28800], RZ ;  /* 0x028800ffffff99a7 */ /* 0x000fe20008200404 */
[----:B------:R-:W-:Y:S07]  /*12070*/  @!P1 ARRIVES.LDGSTSBAR.64.TRANSCNT [UR4+0x28800] ;  /* 0x02880000ff0099b0 */ /* 0x000fee0008000a84 */
[----:B------:R-:W-:Y:S05]  /*12080*/  @P0 BRA.U.ANY `(.L_x_7675) ;  /* 0xfffffffd00e80947 */ /* 0x000fea000393ffff */
[----:B------:R-:W-:-:S05]  /*12090*/  VIADD R36, R36, 0x1 ;  /* 0x0000000124247836 */ /* 0x000fca0000000000 */
[----:B------:R-:W-:-:S04]  /*120a0*/  LEA.HI R0, R36, R36, RZ, 0x1 ;  /* 0x0000002424007211 */ /* 0x000fc800078f08ff */
[----:B0-----:R-:W-:-:S05]  /*120b0*/  LOP3.LUT R3, R0, 0xfffffffe, RZ, 0xc0, !PT ;  /* 0xfffffffe00037812 */ /* 0x001fca00078ec0ff */
[----:B------:R-:W-:-:S05]  /*120c0*/  IMAD.IADD R3, R36, 0x1, -R3 ;  /* 0x0000000124037824 */ /* 0x000fca00078e0a03 */
[----:B------:R-:W-:Y:S01]  /*120d0*/  SHF.L.U32 R3, R3, 0x1f, RZ ;  /* 0x0000001f03037819 */ /* 0x000fe200000006ff */
[----:B------:R-:W-:Y:S01]  /*120e0*/  NOP ;  /* 0x0000000000007918 */ /* 0x000fe20000000000 */
[----:B------:R0:W-:Y:S01]  /*120f0*/  SYNCS.ARRIVE.TRANS64.A1T0 RZ, [R16+URZ+0x28800], RZ ;  /* 0x028800ff10ff79a7 */ /* 0x0001e2000810003f */
[----:B------:R-:W-:Y:S01]  /*12100*/  BSSY B0, `(.L_x_7676) ;  /* 0x0000003000007945 */ /* 0x000fe20003800000 */
[----:B------:R-:W1:Y:S03]  /*12110*/  SYNCS.PHASECHK.TRANS64.TRYWAIT P0, [R16+URZ+0x28820], R3 ;  /* 0x02882003100075a7 */ /* 0x000e66000800017f */
[----:B01----:R-:W-:Y:S05]  /*12120*/  @!P0 BRA `(.L_x_7677) ;  /* 0x0000003400888947 */ /* 0x003fea0003800000 */
.L_x_7756:
[----:B------:R-:W-:Y:S05]  /*12130*/  BSYNC B0 ;  /* 0x0000000000007941 */ /* 0x000fea0003800000 */
.L_x_7676:
        /* <DEDUP_REMOVED lines=9> */
.L_x_7691:
[----:B0-----:R-:W0:Y:S01]  /*121d0*/  LDC R3, c[0x0][0x430] ;  /* 0x00010c00ff037b82 */ /* 0x001e220000000800 */
[----:B------:R-:W1:Y:S01]  /*121e0*/  S2R R0, SR_TID.X ;  /* 0x0000000000007919 */ /* 0x000e620000002100 */
[----:B------:R-:W-:Y:S01]  /*121f0*/  IMAD R7, R6, 0x80, R37 ;  /* 0x0000008006077824 */ /* 0x000fe200078e0225 */
[----:B------:R-:W-:Y:S05]  /*12200*/  YIELD ;  /* 0x0000000000007946 */ /* 0x000fea0003800000 */
        /* <DEDUP_REMOVED lines=34> */
.L_x_7679:
[----:B------:R-:W-:Y:S01]  /*12430*/  IMAD R6, R23, 0x8, R16 ;  /* 0x0000000817067824 */ /* 0x000fe200078e0210 */
[----:B------:R-:W-:Y:S01]  /*12440*/  SHF.L.U32 R3, R26, 0x1f, RZ ;  /* 0x0000001f1a037819 */ /* 0x000fe200000006ff */
[----:B------:R-:W-:Y:S03]  /*12450*/  BSSY B1, `(.L_x_7680) ;  /* 0x0000003000017945 */ /* 0x000fe60003800000 */
[----:B------:R-:W0:Y:S02]  /*12460*/  SYNCS.PHASECHK.TRANS64.TRYWAIT P0, [R6+URZ+0x28840], R3 ;  /* 0x02884003060075a7 */ /* 0x000e24000800017f */
[----:B0-----:R-:W-:Y:S05]  /*12470*/  @!P0 BRA `(.L_x_7681) ;  /* 0x0000003000c88947 */ /* 0x001fea0003800000 */
.L_x_7757:
[----:B------:R-:W-:Y:S05]  /*12480*/  BSYNC B1 ;  /* 0x0000000000017941 */ /* 0x000fea0003800000 */
.L_x_7680:
[----:B------:R-:W-:Y:S01]  /*12490*/  SHF.R.S32.HI R21, RZ, 0x1f, R4 ;  /* 0x0000001fff157819 */ /* 0x000fe20000011404 */
[----:B------:R-:W-:Y:S01]  /*124a0*/  ULDC.64 UR4, c[0x0][0x300] ;  /* 0x0000c00000047ab9 */ /* 0x000fe20000000a00 */
[----:B------:R-:W-:Y:S01]  /*124b0*/  LOP3.LUT P2, RZ, R19, 0x2, RZ, 0xc0, !PT ;  /* 0x0000000213ff7812 */ /* 0x000fe2000784c0ff */
[----:B------:R-:W-:Y:S01]  /*124c0*/  IMAD R7, R23, 0x4000, R30 ;  /* 0x0000400017077824 */ /* 0x000fe200078e021e */
[----:B------:R-:W-:Y:S01]  /*124d0*/  LOP3.LUT P1, RZ, R19, 0x1, RZ, 0xc0, !PT ;  /* 0x0000000113ff7812 */ /* 0x000fe2000782c0ff */
[----:B0-----:R-:W-:-:S04]  /*124e0*/  IMAD R3, R21, UR4, RZ ;  /* 0x0000000415037c24 */ /* 0x001fc8000f8e02ff */
        /* <DEDUP_REMOVED lines=60> */
[----:B0-----:R-:W-:-:S05]  /*128b0*/  IADD3 R2, P0, R2, R5, RZ ;  /* 0x0000000502027210 */ /* 0x001fca0007f1e0ff */
[----:B-1----:R-:W-:-:S05]  /*128c0*/  IMAD.X R3, RZ, RZ, R3, P0 ;  /* 0x000000ffff037224 */ /* 0x002fca00000e0603 */
[----:B------:R0:W-:Y:S04]  /*128d0*/  LDGSTS.E.BYPASS.LTC128B.128 [R7+0x1b400], desc[UR52][R2.64], !P2 ;  /* 0x1b40000002077fae */ /* 0x0001e8000d101d74 */
[----:B--2---:R0:W-:Y:S02]  /*128e0*/  LDGSTS.E.BYPASS.LTC128B.128 [R7+0x1f400], desc[UR52][R2.64+0x80], !P1 ;  /* 0x1f40008002077fae */ /* 0x0041e4000c901d74 */
.L_x_7775:
[----:B0-----:R-:W-:-:S05]  /*128f0*/  IADD3 R2, P0, R14, R5, RZ ;  /* 0x000000050e027210 */ /* 0x001fca0007f1e0ff */
        /* <DEDUP_REMOVED lines=8> */
.L_x_7683:
        /* <DEDUP_REMOVED lines=11> */
.L_x_7684:
[----:B------:R0:W-:Y:S01]  /*12a30*/  SYNCS.ARRIVE.TRANS64.A1T0 RZ, [R6+URZ+0x28830], RZ ;  /* 0x028830ff06ff79a7 */ /* 0x0001e2000810003f */
[----:B------:R-:W-:Y:S05]  /*12a40*/  @!P2 BRA `(.L_x_7685) ;  /* 0x000000000004a947 */ /* 0x000fea0003800000 */
[----:B------:R-:W-:Y:S01]  /*12a50*/  BPT.TRAP 0x1 ;  /* 0x000000040000795c */ /* 0x000fe20000300000 */
.L_x_7685:
[----:B------:R-:W-:Y:S01]  /*12a60*/  SHF.L.U32 R3, R20, 0x1f, RZ ;  /* 0x0000001f14037819 */ /* 0x000fe200000006ff */
[----:B0-----:R-:W-:Y:S01]  /*12a70*/  IMAD R6, R10, 0x8, R16 ;  /* 0x000000080a067824 */ /* 0x001fe200078e0210 */
[----:B------:R-:W-:Y:S03]  /*12a80*/  BSSY B1, `(.L_x_7686) ;  /* 0x0000003000017945 */ /* 0x000fe60003800000 */
[----:B------:R-:W0:Y:S02]  /*12a90*/  SYNCS.PHASECHK.TRANS64.TRYWAIT P0, [R6+URZ+0x28860], R3 ;  /* 0x02886003060075a7 */ /* 0x000e24000800017f */
[----:B0-----:R-:W-:Y:S05]  /*12aa0*/  @!P0 BRA `(.L_x_7687) ;  /* 0x0000003400988947 */ /* 0x001fea0003800000 */
.L_x_7776:
[----:B------:R-:W-:Y:S05]  /*12ab0*/  BSYNC B1 ;  /* 0x0000000000017941 */ /* 0x000fea0003800000 */
.L_x_7686:
[----:B------:R-:W-:Y:S01]  /*12ac0*/  IMAD.MOV.U32 R8, RZ, RZ, -0x80 ;  /* 0xffffff80ff087424 */ /* 0x000fe200078e00ff */
[----:B------:R-:W-:Y:S01]  /*12ad0*/  UMOV UR4, 0xffffffff ;  /* 0xffffffff00047882 */ /* 0x000fe20000000000 */
[C---:B------:R-:W-:Y:S01]  /*12ae0*/  LOP3.LUT P2, RZ, R19.reuse, 0x8, RZ, 0xc0, !PT ;  /* 0x0000000813ff7812 */ /* 0x040fe2000784c0ff */
[----:B------:R-:W-:Y:S01]  /*12af0*/  IMAD R7, R10, 0x4000, R30 ;  /* 0x000040000a077824 */ /* 0x000fe200078e021e */
[----:B------:R-:W-:Y:S01]  /*12b00*/  LOP3.LUT P1, RZ, R19, 0x4, RZ, 0xc0, !PT ;  /* 0x0000000413ff7812 */ /* 0x000fe2000782c0ff */
[----:B------:R-:W-:-:S04]  /*12b10*/  IMAD R8, R27, R8, UR37 ;  /* 0x000000251b087e24 */ /* 0x000fc8000f8e0208 */
[----:B------:R-:W-:Y:S01]  /*12b20*/  IMAD.IADD R8, R8, 0x1, -R37 ;  /* 0x0000000108087824 */ /* 0x000fe200078e0a25 */
[----:B------:R-:W-:Y:S07]  /*12b30*/  BRA.DIV UR4, `(.L_x_7688) ;  /* 0x0000003604887947 */ /* 0x000fee000b800000 */
[----:B------:R-:W1:Y:S01]  /*12b40*/  SHFL.IDX PT, R14, R17, RZ, 0x181f ;  /* 0x00181fff110e7589 */ /* 0x000e6200000e0000 */
[----:B------:R-:W-:-:S03]  /*12b50*/  IMAD R7, R7, 0x2, R16 ;  /* 0x0000000207077824 */ /* 0x000fc600078e0210 */
        /* <DEDUP_REMOVED lines=57> */
.L_x_7794:
        /* <DEDUP_REMOVED lines=29> */
.L_x_7689:
        /* <DEDUP_REMOVED lines=11> */
.L_x_7690:
        /* <DEDUP_REMOVED lines=8> */
.L_x_7678:
        /* <DEDUP_REMOVED lines=8> */
[----:B------:R-:W1:Y:S08]  /*13270*/  FLO.U32 R0, UR4 ;  /* 0x0000000400007d00 */ /* 0x000e7000080e0000 */
[----:B------:R-:W0:Y:S01]  /*13280*/  POPC R5, UR4 ;  /* 0x0000000400057d09 */ /* 0x000e220008000000 */
[----:B-1----:R-:W-:-:S13]  /*13290*/  ISETP.EQ.U32.AND P0, PT, R0, R7, PT ;  /* 0x000000070000720c */ /* 0x002fda0003f02070 */
[----:B0-----:R-:W2:Y:S01]  /*132a0*/  @P0 ATOMG.E.ADD.STRONG.GPU PT, R3, desc[UR52][R2.64], R5 ;  /* 0x00000005020309a8 */ /* 0x001ea200081ee1f4 */
[----:B------:R-:W0:Y:S02]  /*132b0*/  S2R R4, SR_LTMASK ;  /* 0x0000000000047919 */ /* 0x000e240000003900 */
[----:B0-----:R-:W-:-:S04]  /*132c0*/  LOP3.LUT R4, R4, UR4, RZ, 0xc0, !PT ;  /* 0x0000000404047c12 */ /* 0x001fc8000f8ec0ff */
[----:B------:R-:W0:Y:S01]  /*132d0*/  POPC R7, R4 ;  /* 0x0000000400077309 */ /* 0x000e220000000000 */
[----:B--2---:R-:W0:Y:S02]  /*132e0*/  SHFL.IDX PT, R0, R3, R0, 0x1f ;  /* 0x00001f0003007589 */ /* 0x004e2400000e0000 */
[----:B0-----:R-:W-:-:S07]  /*132f0*/  IADD3 R34, R0, UR48, R7 ;  /* 0x0000003000227c10 */ /* 0x001fce000fffe007 */
.L_x_7693:
[----:B------:R-:W-:Y:S05]  /*13300*/  BSYNC B0 ;  /* 0x0000000000007941 */ /* 0x000fea0003800000 */
.L_x_7692:
[----:B------:R-:W-:-:S05]  /*13310*/  IMAD.U32 R0, RZ, RZ, UR46 ;  /* 0x0000002eff007e24 */ /* 0x000fca000f8e00ff */
[----:B------:R-:W-:-:S13]  /*13320*/  ISETP.NE.AND P0, PT, R0, 0x3, PT ;  /* 0x000000030000780c */ /* 0x000fda0003f05270 */
[----:B------:R-:W-:Y:S05]  /*13330*/  @!P0 BRA `(.L_x_7694) ;  /* 0x0000000000048947 */ /* 0x000fea0003800000 */
[----:B------:R-:W-:Y:S01]  /*13340*/  BPT.TRAP 0x1 ;  /* 0x000000040000795c */ /* 0x000fe20000300000 */
.L_x_7694:
[----:B------:R-:W-:Y:S01]  /*13350*/  IMAD R4, R23, 0x8, R16 ;  /* 0x0000000817047824 */ /* 0x000fe200078e0210 */
[----:B0-----:R-:W-:Y:S01]  /*13360*/  SHF.L.U32 R3, R26, 0x1f, RZ ;  /* 0x0000001f1a037819 */ /* 0x001fe200000006ff */
[----:B------:R-:W-:Y:S01]  /*13370*/  IMAD.MOV.U32 R5, RZ, RZ, -0x80 ;  /* 0xffffff80ff057424 */ /* 0x000fe200078e00ff */
[----:B------:R-:W-:Y:S02]  /*13380*/  BSSY B0, `(.L_x_7695) ;  /* 0x0000004000007945 */ /* 0x000fe40003800000 */
[----:B------:R-:W0:Y:S01]  /*13390*/  SYNCS.PHASECHK.TRANS64.TRYWAIT P0, [R4+URZ+0x28860], R3 ;  /* 0x02886003040075a7 */ /* 0x000e22000800017f */
[----:B------:R-:W-:Y:S01]  /*133a0*/  IMAD R24, R24, R5, UR37 ;  /* 0x0000002518187e24 */ /* 0x000fe2000f8e0205 */
[----:B0-----:R-:W-:Y:S06]  /*133b0*/  @!P0 BRA `(.L_x_7696) ;  /* 0x0000003400d48947 */ /* 0x001fec0003800000 */
.L_x_7795:
[----:B------:R-:W-:Y:S05]  /*133c0*/  BSYNC B0 ;  /* 0x0000000000007941 */ /* 0x000fea0003800000 */
.L_x_7695:
[----:B------:R-:W-:Y:S01]  /*133d0*/  UMOV UR4, 0xffffffff ;  /* 0xffffffff00047882 */ /* 0x000fe20000000000 */
[----:B------:R-:W-:Y:S01]  /*133e0*/  LOP3.LUT P3, RZ, R19, 0x8, RZ, 0xc0, !PT ;  /* 0x0000000813ff7812 */ /* 0x000fe2000786c0ff */
[----:B------:R-:W-:Y:S01]  /*133f0*/  IMAD R7, R23, 0x4000, R30 ;  /* 0x0000400017077824 */ /* 0x000fe200078e021e */
[----:B------:R-:W-:Y:S01]  /*13400*/  LOP3.LUT P1, RZ, R19, 0x4, RZ, 0xc0, !PT ;  /* 0x0000000413ff7812 */ /* 0x000fe2000782c0ff */
[----:B------:R-:W-:Y:S01]  /*13410*/  IMAD.IADD R5, R24, 0x1, -R37 ;  /* 0x0000000118057824 */ /* 0x000fe200078e0a25 */
[----:B------:R-:W-:Y:S11]  /*13420*/  BRA.DIV UR4, `(.L_x_7697) ;  /* 0x0000003604cc7947 */ /* 0x000ff6000b800000 */
[----:B------:R-:W1:Y:S01]  /*13430*/  SHFL.IDX PT, R14, R17, RZ, 0x181f ;  /* 0x00181fff110e7589 */ /* 0x000e6200000e0000 */
[----:B------:R-:W-:-:S03]  /*13440*/  IMAD.SHL.U32 R6, R35, 0x2, RZ ;  /* 0x0000000223067824 */ /* 0x000fc600078e00ff */
[----:B------:R-:W0:Y:S02]  /*13450*/  SHFL.IDX PT, R0, R18, RZ, 0x181f ;  /* 0x00181fff12007589 */ /* 0x000e2400000e0000 */
[----:B-1----:R-:W-:Y:S02]  /*13460*/  IADD3 R2, P0, R14, R6, RZ ;  /* 0x000000060e027210 */ /* 0x002fe40007f1e0ff */
[----:B------:R-:W1:Y:S03]  /*13470*/  SHFL.IDX PT, R14, R17, 0x1, 0x181f ;  /* 0x00381f00110e7f89 */ /* 0x000e6600000e0000 */
[----:B0-----:R-:W-:Y:S01]  /*13480*/  IMAD.X R3, RZ, RZ, R0, P0 ;  /* 0x000000ffff037224 */ /* 0x001fe200000e0600 */
[----:B------:R-:W-:Y:S01]  /*13490*/  ISETP.LT.OR P0, PT, R5, 0x1, P3 ;  /* 0x000000010500780c */ /* 0x000fe20001f01670 */
[----:B------:R-:W-:Y:S02]  /*134a0*/  IMAD R0, R7, 0x2, R16 ;  /* 0x0000000207007824 */ /* 0x000fe400078e0210 */
[----:B------:R-:W0:Y:S10]  /*134b0*/  SHFL.IDX PT, R7, R18, 0x1, 0x181f ;  /* 0x00381f0012077f89 */ /* 0x000e3400000e0000 */
        /* <DEDUP_REMOVED lines=51> */
.L_x_7813:
        /* <DEDUP_REMOVED lines=11> */
.L_x_7698:
        /* <DEDUP_REMOVED lines=11> */
.L_x_7699:
[----:B------:R0:W-:Y:S01]  /*13950*/  SYNCS.ARRIVE.TRANS64.A1T0 RZ, [R4+URZ+0x28850], RZ ;  /* 0x028850ff04ff79a7 */ /* 0x0001e2000810003f */
[----:B------:R-:W-:-:S05]  /*13960*/  VIADD R23, R23, 0x1 ;  /* 0x0000000117177836 */ /* 0x000fca0000000000 */
[----:B------:R-:W-:-:S04]  /*13970*/  ISETP.NE.AND P0, PT, R23, 0x2, PT ;  /* 0x000000021700780c */ /* 0x000fc80003f05270 */
[----:B------:R-:W-:Y:S02]  /*13980*/  SEL R3, RZ, 0x1, P0 ;  /* 0x00000001ff037807 */ /* 0x000fe40000000000 */
[----:B------:R-:W-:Y:S02]  /*13990*/  SEL R23, R23, RZ, P0 ;  /* 0x000000ff17177207 */ /* 0x000fe40000000000 */
[----:B0-----:R-:W-:-:S07]  /*139a0*/  LOP3.LUT R26, R26, R3, RZ, 0x3c, !PT ;  /* 0x000000031a1a7212 */ /* 0x001fce00078e3cff */
.L_x_7659:
[----:B------:R-:W-:Y:S05]  /*139b0*/  BSYNC B7 ;  /* 0x0000000000077941 */ /* 0x000fea0003800000 */
.L_x_7657:
        /* <DEDUP_REMOVED lines=11> */
.L_x_7700:
[----:B------:R-:W-:-:S03]  /*13a70*/  UMOV UR4, 0xffffffff ;  /* 0xffffffff00047882 */ /* 0x000fc60000000000 */
[----:B------:R-:W-:Y:S05]  /*13a80*/  BRA.DIV UR4, `(.L_x_7702) ;  /* 0x0000003a04ec7947 */ /* 0x000fea000b800000 */
[----:B------:R0:W1:Y:S02]  /*13a90*/  SHFL.IDX PT, R14, R34, RZ, 0x1f ;  /* 0x00001fff220e7589 */ /* 0x00006400000e0000 */
.L_x_7816:
        /* <DEDUP_REMOVED lines=8> */
.L_x_7701:
[----:B------:R-:W-:Y:S02]  /*13b20*/  ULDC UR4, c[0x0][0xc38] ;  /* 0x00030e0000047ab9 */ /* 0x000fe40000000800 */
[----:B-1----:R-:W-:-:S13]  /*13b30*/  ISETP.GE.AND P0, PT, R34, UR4, PT ;  /* 0x0000000422007c0c */ /* 0x002fda000bf06270 */
[----:B------:R-:W-:Y:S05]  /*13b40*/  @!P0 BRA `(.L_x_7703) ;  /* 0xffffffc000848947 */ /* 0x000fea000383ffff */
.L_x_7648:
[----:B------:R-:W1:Y:S01]  /*13b50*/  S2R R5, SR_CgaCtaId ;  /* 0x0000000000057919 */ /* 0x000e620000008800 */
[----:B------:R-:W-:Y:S01]  /*13b60*/  VIADD R36, R36, 0x1 ;  /* 0x0000000124247836 */ /* 0x000fe20000000000 */
[----:B------:R-:W-:Y:S01]  /*13b70*/  MOV R2, 0x400 ;  /* 0x0000040000027802 */ /* 0x000fe20000000f00 */
[----:B------:R-:W-:Y:S03]  /*13b80*/  BSSY B0, `(.L_x_7704) ;  /* 0x0000008000007945 */ /* 0x000fe60003800000 */
[----:B------:R-:W-:-:S04]  /*13b90*/  LEA.HI R0, R36, R36, RZ, 0x1 ;  /* 0x0000002424007211 */ /* 0x000fc800078f08ff */
[----:B------:R-:W-:-:S05]  /*13ba0*/  LOP3.LUT R3, R0, 0xfffffffe, RZ, 0xc0, !PT ;  /* 0xfffffffe00037812 */ /* 0x000fca00078ec0ff */
[----:B------:R-:W-:-:S05]  /*13bb0*/  IMAD.IADD R0, R36, 0x1, -R3 ;  /* 0x0000000124007824 */ /* 0x000fca00078e0a03 */
[----:B------:R-:W-:Y:S02]  /*13bc0*/  SHF.L.U32 R0, R0, 0x1f, RZ ;  /* 0x0000001f00007819 */ /* 0x000fe400000006ff */
[----:B-1----:R-:W-:-:S04]  /*13bd0*/  LEA R4, R5, R2, 0x18 ;  /* 0x0000000205047211 */ /* 0x002fc800078ec0ff */
[----:B------:R-:W1:Y:S02]  /*13be0*/  SYNCS.PHASECHK.TRANS64.TRYWAIT P0, [R4+URZ+0x28820], R0 ;  /* 0x02882000040075a7 */ /* 0x000e64000800017f */
[----:B-1----:R-:W-:Y:S05]  /*13bf0*/  @!P0 BRA `(.L_x_7705) ;  /* 0x0000003800b88947 */ /* 0x002fea0003800000 */
.L_x_7817:
[----:B------:R-:W-:Y:S05]  /*13c00*/  BSYNC B0 ;  /* 0x0000000000007941 */ /* 0x000fea0003800000 */
.L_x_7704:
[----:B------:R-:W-:-:S03]  /*13c10*/  UMOV UR4, 0xffffffff ;  /* 0xffffffff00047882 */ /* 0x000fc60000000000 */
[----:B------:R-:W-:Y:S05]  /*13c20*/  BRA.DIV UR4, `(.L_x_7706) ;  /* 0x0000003a04c07947 */ /* 0x000fea000b800000 */
[----:B-1----:R-:W1:Y:S02]  /*13c30*/  S2R R0, SR_TID.X ;  /* 0x0000000000007919 */ /* 0x002e640000002100 */
[----:B-1----:R-:W-:-:S04]  /*13c40*/  SHF.R.U32.HI R0, RZ, 0x5, R0 ;  /* 0x00000005ff007819 */ /* 0x002fc80000011600 */
[----:B------:R-:W-:-:S05]  /*13c50*/  LOP3.LUT R0, R0, 0x3, RZ, 0xc0, !PT ;  /* 0x0000000300007812 */ /* 0x000fca00078ec0ff */
[----:B------:R1:W2:Y:S02]  /*13c60*/  SHFL.IDX PT, R14, R0, RZ, 0x1f ;  /* 0x00001fff000e7589 */ /* 0x0002a400000e0000 */
.L_x_7820:
[----:B--2---:R-:W-:Y:S01]  /*13c70*/  ISETP.NE.AND P0, PT, R14, RZ, PT ;  /* 0x000000ff0e00720c */ /* 0x004fe20003f05270 */
[----:B------:R-:W-:-:S12]  /*13c80*/  BSSY B0, `(.L_x_7707) ;  /* 0x0000024000007945 */ /* 0x000fd80003800000 */
[----:B------:R-:W-:Y:S05]  /*13c90*/  @P0 BRA `(.L_x_7708) ;  /* 0x0000000000880947 */ /* 0x000fea0003800000 */
[----:B------:R-:W-:-:S03]  /*13ca0*/  UMOV UR4, 0xffffffff ;  /* 0xffffffff00047882 */ /* 0x000fc60000000000 */
[----:B------:R-:W-:Y:S05]  /*13cb0*/  BRA.DIV UR4, `(.L_x_7709) ;  /* 0x0000003a04d07947 */ /* 0x000fea000b800000 */
[----:B------:R-:W-:-:S13]  /*13cc0*/  ELECT P6, URZ, PT ;  /* 0x00000000003f782f */ /* 0x000fda00038c0000 */
.L_x_7823:
[----:B------:R-:W-:Y:S05]  /*13cd0*/  @!P6 BRA `(.L_x_7708) ;  /* 0x000000000078e947 */ /* 0x000fea0003800000 */
[----:B------:R-:W-:-:S06]  /*13ce0*/  ULOP3.LUT UR4, UR36, 0x2, URZ, 0xfc, !UPT ;  /* 0x0000000224047892 */ /* 0x000fcc000f8efc3f */
[----:B-1----:R-:W-:-:S05]  /*13cf0*/  IMAD.U32 R0, RZ, RZ, UR4 ;  /* 0x00000004ff007e24 */ /* 0x002fca000f8e00ff */
[----:B------:R-:W-:-:S13]  /*13d00*/  ISETP.NE.AND P0, PT, R0, 0x3, PT ;  /* 0x000000030000780c */ /* 0x000fda0003f05270 */
[----:B------:R-:W-:Y:S05]  /*13d10*/  @!P0 BRA `(.L_x_7710) ;  /* 0x0000000000048947 */ /* 0x000fea0003800000 */
[----:B------:R-:W-:Y:S01]  /*13d20*/  BPT.TRAP 0x1 ;  /* 0x000000040000795c */ /* 0x000fe20000300000 */
.L_x_7710:
[C---:B------:R-:W-:Y:S01]  /*13d30*/  IMAD R5, R23.reuse, 0x8, R4 ;  /* 0x0000000817057824 */ /* 0x040fe200078e0204 */
[----:B------:R-:W-:Y:S01]  /*13d40*/  SHF.L.U32 R0, R26, 0x1f, RZ ;  /* 0x0000001f1a007819 */ /* 0x000fe200000006ff */
[----:B------:R-:W-:-:S03]  /*13d50*/  VIADD R23, R23, 0x1 ;  /* 0x0000000117177836 */ /* 0x000fc60000000000 */
[----:B------:R-:W1:Y:S02]  /*13d60*/  SYNCS.PHASECHK.TRANS64.TRYWAIT P1, [R5+URZ+0x28840], R0 ;  /* 0x02884000050075a7 */ /* 0x000e64000802017f */
[----:B------:R-:W-:-:S04]  /*13d70*/  ISETP.NE.AND P2, PT, R23, 0x2, PT ;  /* 0x000000021700780c */ /* 0x000fc80003f45270 */
[----:B------:R-:W-:Y:S01]  /*13d80*/  SEL R3, RZ, 0x1, P2 ;  /* 0x00000001ff037807 */ /* 0x000fe20001000000 */
[----:B-1----:R-:W-:Y:S08]  /*13d90*/  @!P1 BRA `(.L_x_7711) ;  /* 0x0000003800b89947 */ /* 0x002ff00003800000 */
.L_x_7824:
[----:B------:R-:W-:Y:S02]  /*13da0*/  SEL R23, R23, RZ, P2 ;  /* 0x000000ff17177207 */ /* 0x000fe40001000000 */
[----:B------:R-:W-:Y:S01]  /*13db0*/  LOP3.LUT R2, R26, R3, RZ, 0x3c, !PT ;  /* 0x000000031a027212 */ /* 0x000fe200078e3cff */
[----:B------:R-:W-:Y:S06]  /*13dc0*/  @!P0 BRA `(.L_x_7712) ;  /* 0x0000000000048947 */ /* 0x000fec0003800000 */
[----:B------:R-:W-:Y:S01]  /*13dd0*/  BPT.TRAP 0x1 ;  /* 0x000000040000795c */ /* 0x000fe20000300000 */
.L_x_7712:
[----:B------:R-:W-:Y:S01]  /*13de0*/  IMAD R23, R23, 0x8, R4 ;  /* 0x0000000817177824 */ /* 0x000fe200078e0204 */
[----:B------:R-:W-:-:S04]  /*13df0*/  SHF.L.U32 R2, R2, 0x1f, RZ ;  /* 0x0000001f02027819 */ /* 0x000fc800000006ff */
[----:B------:R-:W2:Y:S02]  /*13e00*/  SYNCS.PHASECHK.TRANS64.TRYWAIT P1, [R23+URZ+0x28840], R2 ;  /* 0x02884002170075a7 */ /* 0x000ea4000802017f */
[----:B--2---:R-:W-:Y:S05]  /*13e10*/  @!P1 BRA `(.L_x_7713) ;  /* 0x0000003800ac9947 */ /* 0x004fea0003800000 */
.L_x_7825:
[----:B------:R-:W-:Y:S05]  /*13e20*/  @!P0 BRA `(.L_x_7714) ;  /* 0x0000000000048947 */ /* 0x000fea0003800000 */
[----:B------:R-:W-:Y:S01]  /*13e30*/  BPT.TRAP 0x1 ;  /* 0x000000040000795c */ /* 0x000fe20000300000 */
.L_x_7714:
[----:B------:R-:W3:Y:S02]  /*13e40*/  SYNCS.PHASECHK.TRANS64.TRYWAIT P1, [R5+URZ+0x28860], R0 ;  /* 0x02886000050075a7 */ /* 0x000ee4000802017f */
[----:B---3--:R-:W-:Y:S05]  /*13e50*/  @!P1 BRA `(.L_x_7715) ;  /* 0x0000003800b09947 */ /* 0x008fea0003800000 */
.L_x_7826:
[----:B------:R-:W-:Y:S05]  /*13e60*/  @!P0 BRA `(.L_x_7716) ;  /* 0x0000000000048947 */ /* 0x000fea0003800000 */
[----:B------:R-:W-:Y:S01]  /*13e70*/  BPT.TRAP 0x1 ;  /* 0x000000040000795c */ /* 0x000fe20000300000 */
.L_x_7716:
[----:B----4-:R4:W0:Y:S02]  /*13e80*/  SYNCS.PHASECHK.TRANS64.TRYWAIT P0, [R23+URZ+0x28860], R2 ;  /* 0x02886002170075a7 */ /* 0x010824000800017f */
[----:B0-----:R-:W-:Y:S05]  /*13e90*/  @!P0 NANOSLEEP.SYNCS 0x989680 ;  /* 0x009896800000895d */ /* 0x001fea0003900000 */
[----:B------:R-:W0:Y:S02]  /*13ea0*/  @!P0 SYNCS.PHASECHK.TRANS64 P0, [R23+URZ+0x28860], R2 ;  /* 0x02886002170085a7 */ /* 0x000e24000800007f */
[----:B0-----:R-:W-:Y:S05]  /*13eb0*/  @!P0 BRA `(.L_x_7716) ;  /* 0xfffffffc00f08947 */ /* 0x001fea000383ffff */
.L_x_7708:
[----:B------:R-:W-:Y:S05]  /*13ec0*/  BSYNC B0 ;  /* 0x0000000000007941 */ /* 0x000fea0003800000 */
.L_x_7707:
[----:B------:R-:W-:Y:S05]  /*13ed0*/  EXIT ;  /* 0x000000000000794d */ /* 0x000fea0003800000 */
.L_x_7553:
[----:B0-----:R-:W-:-:S04]  /*13ee0*/  IMAD.U32 R3, RZ, RZ, UR41 ;  /* 0x00000029ff037e24 */ /* 0x001fc8000f8e00ff */
[----:B------:R0:W1:Y:S03]  /*13ef0*/  SYNCS.PHASECHK.TRANS64.TRYWAIT P1, [R3+URZ+0x28800], R0 ;  /* 0x02880000030075a7 */ /* 0x000066000802017f */
[----:B-1----:R-:W-:Y:S05]  /*13f00*/  @!P1 NANOSLEEP.SYNCS 0x989680 ;  /* 0x009896800000995d */ /* 0x002fea0003900000 */
[----:B------:R-:W1:Y:S02]  /*13f10*/  @!P1 SYNCS.PHASECHK.TRANS64 P1, [R3+URZ+0x28800], R0 ;  /* 0x02880000030095a7 */ /* 0x000e64000802007f */
[----:B-1----:R-:W-:Y:S05]  /*13f20*/  @!P1 BRA `(.L_x_7553) ;  /* 0xfffffffc00ec9947 */ /* 0x002fea000383ffff */
[----:B------:R-:W-:Y:S05]  /*13f30*/  BRA `(.L_x_7717) ;  /* 0xfffffed800987947 */ /* 0x000fea000383ffff */
.L_x_7557:
[----:B-1----:R1:W2:Y:S02]  /*13f40*/  SYNCS.PHASECHK.TRANS64.TRYWAIT P1, [R3+URZ+0x28830], R0 ;  /* 0x02883000030075a7 */ /* 0x0022a4000802017f */
[----:B--2---:R-:W-:Y:S05]  /*13f50*/  @!P1 NANOSLEEP.SYNCS 0x989680 ;  /* 0x009896800000995d */ /* 0x004fea0003900000 */
[----:B------:R-:W2:Y:S02]  /*13f60*/  @!P1 SYNCS.PHASECHK.TRANS64 P1, [R3+URZ+0x28830], R0 ;  /* 0x02883000030095a7 */ /* 0x000ea4000802007f */
[----:B--2---:R-:W-:Y:S05]  /*13f70*/  @!P1 BRA `(.L_x_7557) ;  /* 0xfffffffc00f09947 */ /* 0x004fea000383ffff */
[----:B------:R-:W-:Y:S05]  /*13f80*/  BRA `(.L_x_7556) ;  /* 0xfffffed800b47947 */ /* 0x000fea000383ffff */
.L_x_7574:
[----:B-1----:R-:W-:-:S04]  /*13f90*/  IMAD.U32 R5, RZ, RZ, UR6 ;  /* 0x00000006ff057e24 */ /* 0x002fc8000f8e00ff */
[----:B------:R1:W2:Y:S03]  /*13fa0*/  SYNCS.PHASECHK.TRANS64.TRYWAIT P1, [R5+URZ+0x28830], R0 ;  /* 0x02883000050075a7 */ /* 0x0002a6000802017f */
[----:B--2---:R-:W-:Y:S05]  /*13fb0*/  @!P1 NANOSLEEP.SYNCS 0x989680 ;  /* 0x009896800000995d */ /* 0x004fea0003900000 */
[----:B------:R-:W2:Y:S02]  /*13fc0*/  @!P1 SYNCS.PHASECHK.TRANS64 P1, [R5+URZ+0x28830], R0 ;  /* 0x02883000050095a7 */ /* 0x000ea4000802007f */
[----:B--2---:R-:W-:Y:S05]  /*13fd0*/  @!P1 BRA `(.L_x_7574) ;  /* 0xfffffffc00ec9947 */ /* 0x004fea000383ffff */
[----:B------:R-:W-:Y:S05]  /*13fe0*/  BRA `(.L_x_7571) ;  /* 0xffffff0c008c7947 */ /* 0x000fea000383ffff */
.L_x_7578:
[----:B-1----:R-:W-:-:S04]  /*13ff0*/  IMAD.U32 R5, RZ, RZ, UR6 ;  /* 0x00000006ff057e24 */ /* 0x002fc8000f8e00ff */
[----:B------:R1:W2:Y:S03]  /*14000*/  SYNCS.PHASECHK.TRANS64.TRYWAIT P1, [R5+URZ+0x28850], R0 ;  /* 0x02885000050075a7 */ /* 0x0002a6000802017f */
[----:B--2---:R-:W-:Y:S05]  /*14010*/  @!P1 NANOSLEEP.SYNCS 0x989680 ;  /* 0x009896800000995d */ /* 0x004fea0003900000 */
[----:B------:R-:W2:Y:S02]  /*14020*/  @!P1 SYNCS.PHASECHK.TRANS64 P1, [R5+URZ+0x28850], R0 ;  /* 0x02885000050095a7 */ /* 0x000ea4000802007f */
[----:B--2---:R-:W-:Y:S05]  /*14030*/  @!P1 BRA `(.L_x_7578) ;  /* 0xfffffffc00ec9947 */ /* 0x004fea000383ffff */
[----:B------:R-:W-:Y:S05]  /*14040*/  BRA `(.L_x_7575) ;  /* 0xffffff1000587947 */ /* 0x000fea000383ffff */
.L_x_7597:
[----:B-1----:R-:W-:-:S04]  /*14050*/  IMAD.U32 R7, RZ, RZ, UR6 ;  /* 0x00000006ff077e24 */ /* 0x002fc8000f8e00ff */
[----:B------:R1:W2:Y:S03]  /*14060*/  SYNCS.PHASECHK.TRANS64.TRYWAIT P1, [R7+URZ+0x28830], R0 ;  /* 0x02883000070075a7 */ /* 0x0002a6000802017f */
[----:B--2---:R-:W-:Y:S05]  /*14070*/  @!P1 NANOSLEEP.SYNCS 0x989680 ;  /* 0x009896800000995d */ /* 0x004fea0003900000 */
[----:B------:R-:W2:Y:S02]  /*14080*/  @!P1 SYNCS.PHASECHK.TRANS64 P1, [R7+URZ+0x28830], R0 ;  /* 0x02883000070095a7 */ /* 0x000ea4000802007f */
[----:B--2---:R-:W-:Y:S05]  /*14090*/  @!P1 BRA `(.L_x_7597) ;  /* 0xfffffffc00ec9947 */ /* 0x004fea000383ffff */
[----:B------:R-:W-:Y:S05]  /*140a0*/  BRA `(.L_x_7594) ;  /* 0xffffff40004c7947 */ /* 0x000fea000383ffff */
.L_x_7601:
[----:B-1----:R-:W-:-:S04]  /*140b0*/  IMAD.U32 R7, RZ, RZ, UR6 ;  /* 0x00000006ff077e24 */ /* 0x002fc8000f8e00ff */
[----:B------:R1:W2:Y:S03]  /*140c0*/  SYNCS.PHASECHK.TRANS64.TRYWAIT P1, [R7+URZ+0x28850], R0 ;  /* 0x02885000070075a7 */ /* 0x0002a6000802017f */
[----:B--2---:R-:W-:Y:S05]  /*140d0*/  @!P1 NANOSLEEP.SYNCS 0x989680 ;  /* 0x009896800000995d */ /* 0x004fea0003900000 */
[----:B------:R-:W2:Y:S02]  /*140e0*/  @!P1 SYNCS.PHASECHK.TRANS64 P1, [R7+URZ+0x28850], R0 ;  /* 0x02885000070095a7 */ /* 0x000ea4000802007f */
[----:B--2---:R-:W-:Y:S05]  /*140f0*/  @!P1 BRA `(.L_x_7601) ;  /* 0xfffffffc00ec9947 */ /* 0x004fea000383ffff */
[----:B------:R-:W-:Y:S05]  /*14100*/  BRA `(.L_x_7598) ;  /* 0xffffff4400187947 */ /* 0x000fea000383ffff */
.L_x_7609:
[----:B-1----:R-:W-:-:S04]  /*14110*/  IMAD.U32 R7, RZ, RZ, UR6 ;  /* 0x00000006ff077e24 */ /* 0x002fc8000f8e00ff */
[----:B------:R1:W2:Y:S03]  /*14120*/  SYNCS.PHASECHK.TRANS64.TRYWAIT P1, [R7+URZ+0x28830], R0 ;  /* 0x02883000070075a7 */ /* 0x0002a6000802017f */
[----:B--2---:R-:W-:Y:S05]  /*14130*/  @!P1 NANOSLEEP.SYNCS 0x989680 ;  /* 0x009896800000995d */ /* 0x004fea0003900000 */
[----:B------:R-:W2:Y:S02]  /*14140*/  @!P1 SYNCS.PHASECHK.TRANS64 P1, [R7+URZ+0x28830], R0 ;  /* 0x02883000070095a7 */ /* 0x000ea4000802007f */
[----:B--2---:R-:W-:Y:S05]  /*14150*/  @!P1 BRA `(.L_x_7609) ;  /* 0xfffffffc00ec9947 */ /* 0x004fea000383ffff */
[----:B------:R-:W-:Y:S05]  /*14160*/  BRA `(.L_x_7606) ;  /* 0xffffff6000407947 */ /* 0x000fea000383ffff */
.L_x_7613:
[----:B-1----:R-:W-:-:S04]  /*14170*/  IMAD.U32 R7, RZ, RZ, UR6 ;  /* 0x00000006ff077e24 */ /* 0x002fc8000f8e00ff */
[----:B------:R1:W2:Y:S03]  /*14180*/  SYNCS.PHASECHK.TRANS64.TRYWAIT P1, [R7+URZ+0x28850], R0 ;  /* 0x02885000070075a7 */ /* 0x0002a6000802017f */
[----:B--2---:R-:W-:Y:S05]  /*14190*/  @!P1 NANOSLEEP.SYNCS 0x989680 ;  /* 0x009896800000995d */ /* 0x004fea0003900000 */
[----:B------:R-:W2:Y:S02]  /*141a0*/  @!P1 SYNCS.PHASECHK.TRANS64 P1, [R7+URZ+0x28850], R0 ;  /* 0x02885000070095a7 */ /* 0x000ea4000802007f */
[----:B--2---:R-:W-:Y:S05]  /*141b0*/  @!P1 BRA `(.L_x_7613) ;  /* 0xfffffffc00ec9947 */ /* 0x004fea000383ffff */
[----:B------:R-:W-:Y:S05]  /*141c0*/  BRA `(.L_x_7610) ;  /* 0xffffff6400007947 */ /* 0x000fea000383ffff */
.L_x_7628:
[----:B-1----:R-:W-:-:S04]  /*141d0*/  IMAD.U32 R6, RZ, RZ, UR5 ;  /* 0x00000005ff067e24 */ /* 0x002fc8000f8e00ff */
[----:B------:R1:W2:Y:S03]  /*141e0*/  SYNCS.PHASECHK.TRANS64.TRYWAIT P1, [R6+URZ+0x28850], R5 ;  /* 0x02885005060075a7 */ /* 0x0002a6000802017f */
[----:B--2---:R-:W-:Y:S05]  /*141f0*/  @!P1 NANOSLEEP.SYNCS 0x989680 ;  /* 0x009896800000995d */ /* 0x004fea0003900000 */
[----:B------:R-:W2:Y:S02]  /*14200*/  @!P1 SYNCS.PHASECHK.TRANS64 P1, [R6+URZ+0x28850], R5 ;  /* 0x02885005060095a7 */ /* 0x000ea4000802007f */
[----:B--2---:R-:W-:Y:S05]  /*14210*/  @!P1 BRA `(.L_x_7628) ;  /* 0xfffffffc00ec9947 */ /* 0x004fea000383ffff */
[----:B------:R-:W-:Y:S05]  /*14220*/  BRA `(.L_x_7627) ;  /* 0xffffff90002c7947 */ /* 0x000fea000383ffff */
.L_x_7665:
        /* <DEDUP_REMOVED lines=10> */
.L_x_7718:
[----:B------:R-:W-:Y:S05]  /*142d0*/  BRA `(.L_x_7719) ;  /* 0xffffffc800007947 */ /* 0x000fea000383ffff */
.L_x_7668:
[----:B0-----:R0:W1:Y:S02]  /*142e0*/  SYNCS.PHASECHK.TRANS64.TRYWAIT P0, [R7+URZ+0x28840], R2 ;  /* 0x02884002070075a7 */ /* 0x001064000800017f */
[----:B-1----:R-:W-:Y:S05]  /*142f0*/  @!P0 NANOSLEEP.SYNCS 0x989680 ;  /* 0x009896800000895d */ /* 0x002fea0003900000 */
[----:B------:R-:W1:Y:S02]  /*14300*/  @!P0 SYNCS.PHASECHK.TRANS64 P0, [R7+URZ+0x28840], R2 ;  /* 0x02884002070085a7 */ /* 0x000e64000800007f */
[----:B-1----:R-:W-:Y:S05]  /*14310*/  @!P0 BRA `(.L_x_7668) ;  /* 0xfffffffc00f08947 */ /* 0x002fea000383ffff */
[----:B------:R-:W-:Y:S05]  /*14320*/  BRA `(.L_x_7720) ;  /* 0xffffffc800f87947 */ /* 0x000fea000383ffff */
.L_x_7669:
        /* <DEDUP_REMOVED lines=8> */
.L_x_7722:
[----:B------:R-:W-:Y:S05]  /*143b0*/  BSYNC B0 ;  /* 0x0000000000007941 */ /* 0x000fea0003800000 */
.L_x_7721:
        /* <DEDUP_REMOVED lines=9> */
.L_x_7723:
        /* <DEDUP_REMOVED lines=8> */
.L_x_7724:
[----:B------:R-:W-:Y:S01]  /*144d0*/  @!PT LDS RZ, [RZ] ;  /* 0x00000000fffff984 */ /* 0x000fe20000000800 */
[----:B------:R-:W-:Y:S01]  /*144e0*/  @!PT LDS RZ, [RZ] ;  /* 0x00000000fffff984 */ /* 0x000fe20000000800 */
[----:B------:R-:W-:Y:S01]  /*144f0*/  @!PT LDS RZ, [RZ] ;  /* 0x00000000fffff984 */ /* 0x000fe20000000800 */
[----:B------:R0:W-:Y:S04]  /*14500*/  @P0 LDGSTS.E.BYPASS.LTC128B.128 [R9+0x18400], desc[UR52][R2.64], !P3 ;  /* 0x1840000002090fae */ /* 0x0001e8000d901d74 */
[----:B------:R0:W-:Y:S01]  /*14510*/  @P0 LDGSTS.E.BYPASS.LTC128B.128 [R9+0x1c400], desc[UR52][R2.64+0x80], !P2 ;  /* 0x1c40008002090fae */ /* 0x0001e2000d101d74 */
[----:B------:R-:W-:Y:S01]  /*14520*/  ISETP.GE.AND P0, PT, R6, 0x11, PT ;  /* 0x000000110600780c */ /* 0x000fe20003f06270 */
[----:B------:R-:W-:-:S12]  /*14530*/  IMAD.MOV.U32 R13, RZ, RZ, R4 ;  /* 0x000000ffff0d7224 */ /* 0x000fd800078e0004 */
[----:B------:R-:W-:Y:S02]  /*14540*/  @P0 IMAD R25, R5, 0x2, R16 ;  /* 0x0000000205190824 */ /* 0x000fe400078e0210 */
[----:B0-----:R-:W-:-:S07]  /*14550*/  IMAD.MOV.U32 R8, RZ, RZ, R14 ;  /* 0x000000ffff087224 */ /* 0x001fce00078e000e */
[----:B------:R-:W-:Y:S05]  /*14560*/  WARPSYNC.COLLECTIVE R15, `(.L_x_7725) ;  /* 0x000000000f087348 */ /* 0x000fea0003c00000 */
[----:B------:R0:W1:Y:S02]  /*14570*/  SHFL.IDX P6, R14, R13, R12, R11 ;  /* 0x0000000c0d0e7389 */ /* 0x00006400000c000b */
[----:B01----:R-:W-:Y:S01]  /*14580*/  ENDCOLLECTIVE ;  /* 0x000000000000791b */ /* 0x003fe20003800000 */
.L_x_7725:
[----:B------:R-:W-:Y:S02]  /*14590*/  IMAD.MOV.U32 R13, RZ, RZ, R0 ;  /* 0x000000ffff0d7224 */ /* 0x000fe400078e0000 */
[----:B------:R-:W-:Y:S01]  /*145a0*/  IMAD.MOV.U32 R12, RZ, RZ, 0x2 ;  /* 0x00000002ff0c7424 */ /* 0x000fe200078e00ff */
[----:B------:R-:W-:-:S05]  /*145b0*/  @P0 LEA R14, P1, R35, R14, 0x1 ;  /* 0x0000000e230e0211 */ /* 0x000fca00078208ff */
[----:B------:R-:W-:-:S08]  /*145c0*/  @P0 IMAD.MOV.U32 R2, RZ, RZ, R14 ;  /* 0x000000ffff020224 */ /* 0x000fd000078e000e */
[----:B------:R-:W-:Y:S05]  /*145d0*/  WARPSYNC.COLLECTIVE R15, `(.L_x_7726) ;  /* 0x000000000f087348 */ /* 0x000fea0003c00000 */
[----:B------:R0:W1:Y:S02]  /*145e0*/  SHFL.IDX P6, R14, R13, R12, R11 ;  /* 0x0000000c0d0e7389 */ /* 0x00006400000c000b */
[----:B01----:R-:W-:Y:S01]  /*145f0*/  ENDCOLLECTIVE ;  /* 0x000000000000791b */ /* 0x003fe20003800000 */
.L_x_7726:
        /* <DEDUP_REMOVED lines=13> */
.L_x_7727:
        /* <DEDUP_REMOVED lines=8> */
.L_x_7728:
        /* <DEDUP_REMOVED lines=13> */
.L_x_7729:
        /* <DEDUP_REMOVED lines=8> */
.L_x_7730:
        /* <DEDUP_REMOVED lines=13> */
.L_x_7731:
        /* <DEDUP_REMOVED lines=8> */
.L_x_7732:
        /* <DEDUP_REMOVED lines=13> */
.L_x_7733:
        /* <DEDUP_REMOVED lines=8> */
.L_x_7734:
        /* <DEDUP_REMOVED lines=13> */
.L_x_7735:
        /* <DEDUP_REMOVED lines=8> */
.L_x_7736:
        /* <DEDUP_REMOVED lines=12> */
.L_x_7737:
[----:B------:R-:W-:Y:S05]  /*14d50*/  BRA `(.L_x_7738) ;  /* 0xffffffc400ec7947 */ /* 0x000fea000383ffff */
.L_x_7674:
        /* <DEDUP_REMOVED lines=8> */
.L_x_7739:
[C---:B------:R-:W-:Y:S01]  /*14de0*/  VIADD R6, R5.reuse, 0x10 ;  /* 0x0000001005067836 */ /* 0x040fe20000000000 */
[----:B------:R-:W-:Y:S01]  /*14df0*/  ISETP.GE.AND P0, PT, R5, UR38, PT ;  /* 0x0000002605007c0c */ /* 0x000fe2000bf06270 */
[----:B------:R-:W-:Y:S02]  /*14e00*/  IMAD.MOV.U32 R13, RZ, RZ, R0 ;  /* 0x000000ffff0d7224 */ /* 0x000fe400078e0000 */
[----:B------:R-:W-:-:S10]  /*14e10*/  IMAD.MOV.U32 R2, RZ, RZ, R14 ;  /* 0x000000ffff027224 */ /* 0x000fd400078e000e */
[----:B------:R-:W-:Y:S05]  /*14e20*/  WARPSYNC.COLLECTIVE R15, `(.L_x_7740) ;  /* 0x000000000f087348 */ /* 0x000fea0003c00000 */
[----:B------:R0:W1:Y:S02]  /*14e30*/  SHFL.IDX P6, R14, R13, R12, R11 ;  /* 0x0000000c0d0e7389 */ /* 0x00006400000c000b */
[----:B01----:R-:W-:Y:S01]  /*14e40*/  ENDCOLLECTIVE ;  /* 0x000000000000791b */ /* 0x003fe20003800000 */
.L_x_7740:
        /* <DEDUP_REMOVED lines=8> */
.L_x_7741:
[----:B------:R-:W-:Y:S01]  /*14ed0*/  @!PT LDS RZ, [RZ] ;  /* 0x00000000fffff984 */ /* 0x000fe20000000800 */
[----:B------:R-:W-:Y:S01]  /*14ee0*/  @!PT LDS RZ, [RZ] ;  /* 0x00000000fffff984 */ /* 0x000fe20000000800 */
[----:B------:R-:W-:Y:S01]  /*14ef0*/  @!PT LDS RZ, [RZ] ;  /* 0x00000000fffff984 */ /* 0x000fe20000000800 */
[----:B------:R0:W-:Y:S04]  /*14f00*/  @!P0 LDGSTS.E.BYPASS.LTC128B.128 [R33+0x10400], desc[UR52][R2.64], !P4 ;  /* 0x1040000002218fae */ /* 0x0001e8000e101d74 */
[----:B------:R0:W-:Y:S01]  /*14f10*/  @!P0 LDGSTS.E.BYPASS.LTC128B.128 [R33+0x14400], desc[UR52][R2.64+0x80], !P5 ;  /* 0x1440008002218fae */ /* 0x0001e2000e901d74 */
[----:B------:R-:W-:Y:S01]  /*14f20*/  ISETP.GE.AND P0, PT, R6, UR38, PT ;  /* 0x0000002606007c0c */ /* 0x000fe2000bf06270 */
[----:B------:R-:W-:Y:S02]  /*14f30*/  IMAD.MOV.U32 R13, RZ, RZ, R0 ;  /* 0x000000ffff0d7224 */ /* 0x000fe400078e0000 */
[----:B------:R-:W-:-:S10]  /*14f40*/  IMAD.MOV.U32 R6, RZ, RZ, R14 ;  /* 0x000000ffff067224 */ /* 0x000fd400078e000e */
[----:B0-----:R-:W-:Y:S05]  /*14f50*/  WARPSYNC.COLLECTIVE R15, `(.L_x_7742) ;  /* 0x000000000f087348 */ /* 0x001fea0003c00000 */
[----:B------:R1:W2:Y:S02]  /*14f60*/  SHFL.IDX P6, R14, R13, R12, R11 ;  /* 0x0000000c0d0e7389 */ /* 0x0002a400000c000b */
[----:B012---:R-:W-:Y:S01]  /*14f70*/  ENDCOLLECTIVE ;  /* 0x000000000000791b */ /* 0x007fe20003800000 */
.L_x_7742:
[----:B------:R-:W-:Y:S02]  /*14f80*/  IMAD.MOV.U32 R13, RZ, RZ, R4 ;  /* 0x000000ffff0d7224 */ /* 0x000fe400078e0004 */
[----:B------:R-:W-:Y:S01]  /*14f90*/  IMAD.MOV.U32 R12, RZ, RZ, 0x2 ;  /* 0x00000002ff0c7424 */ /* 0x000fe200078e00ff */
[----:B------:R-:W-:-:S05]  /*14fa0*/  @!P0 LEA R14, P1, R35, R14, 0x1 ;  /* 0x0000000e230e8211 */ /* 0x000fca00078208ff */
[----:B------:R-:W-:-:S08]  /*14fb0*/  @!P0 IMAD.MOV.U32 R2, RZ, RZ, R14 ;  /* 0x000000ffff028224 */ /* 0x000fd000078e000e */
[----:B------:R-:W-:Y:S05]  /*14fc0*/  WARPSYNC.COLLECTIVE R15, `(.L_x_7743) ;  /* 0x000000000f087348 */ /* 0x000fea0003c00000 */
[----:B------:R0:W1:Y:S02]  /*14fd0*/  SHFL.IDX P6, R14, R13, R12, R11 ;  /* 0x0000000c0d0e7389 */ /* 0x00006400000c000b */
[----:B01----:R-:W-:Y:S01]  /*14fe0*/  ENDCOLLECTIVE ;  /* 0x000000000000791b */ /* 0x003fe20003800000 */
.L_x_7743:
        /* <DEDUP_REMOVED lines=14> */
.L_x_7744:
[----:B------:R-:W-:Y:S02]  /*150d0*/  IMAD.MOV.U32 R13, RZ, RZ, R4 ;  /* 0x000000ffff0d7224 */ /* 0x000fe400078e0004 */
[----:B------:R-:W-:Y:S01]  /*150e0*/  IMAD.MOV.U32 R12, RZ, RZ, 0x3 ;  /* 0x00000003ff0c7424 */ /* 0x000fe200078e00ff */
[----:B------:R-:W-:-:S05]  /*150f0*/  @!P0 LEA R14, P1, R35, R14, 0x1 ;  /* 0x0000000e230e8211 */ /* 0x000fca00078208ff */
[----:B------:R-:W-:-:S08]  /*15100*/  @!P0 IMAD.MOV.U32 R2, RZ, RZ, R14 ;  /* 0x000000ffff028224 */ /* 0x000fd000078e000e */
[----:B------:R-:W-:Y:S05]  /*15110*/  WARPSYNC.COLLECTIVE R15, `(.L_x_7745) ;  /* 0x000000000f087348 */ /* 0x000fea0003c00000 */
[----:B------:R0:W1:Y:S02]  /*15120*/  SHFL.IDX P6, R14, R13, R12, R11 ;  /* 0x0000000c0d0e7389 */ /* 0x00006400000c000b */
[----:B01----:R-:W-:Y:S01]  /*15130*/  ENDCOLLECTIVE ;  /* 0x000000000000791b */ /* 0x003fe20003800000 */
.L_x_7745:
        /* <DEDUP_REMOVED lines=14> */
.L_x_7746:
[----:B------:R-:W-:Y:S02]  /*15220*/  IMAD.MOV.U32 R13, RZ, RZ, R4 ;  /* 0x000000ffff0d7224 */ /* 0x000fe400078e0004 */
[----:B------:R-:W-:Y:S01]  /*15230*/  IMAD.MOV.U32 R12, RZ, RZ, 0x4 ;  /* 0x00000004ff0c7424 */ /* 0x000fe200078e00ff */
[----:B------:R-:W-:-:S05]  /*15240*/  @!P0 LEA R14, P1, R35, R14, 0x1 ;  /* 0x0000000e230e8211 */ /* 0x000fca00078208ff */
[----:B------:R-:W-:-:S08]  /*15250*/  @!P0 IMAD.MOV.U32 R2, RZ, RZ, R14 ;  /* 0x000000ffff028224 */ /* 0x000fd000078e000e */
[----:B------:R-:W-:Y:S05]  /*15260*/  WARPSYNC.COLLECTIVE R15, `(.L_x_7747) ;  /* 0x000000000f087348 */ /* 0x000fea0003c00000 */
[----:B------:R0:W1:Y:S02]  /*15270*/  SHFL.IDX P6, R14, R13, R12, R11 ;  /* 0x0000000c0d0e7389 */ /* 0x00006400000c000b */
[----:B01----:R-:W-:Y:S01]  /*15280*/  ENDCOLLECTIVE ;  /* 0x000000000000791b */ /* 0x003fe20003800000 */
.L_x_7747:
        /* <DEDUP_REMOVED lines=14> */
.L_x_7748:
[----:B------:R-:W-:Y:S02]  /*15370*/  IMAD.MOV.U32 R13, RZ, RZ, R4 ;  /* 0x000000ffff0d7224 */ /* 0x000fe400078e0004 */
[----:B------:R-:W-:Y:S01]  /*15380*/  IMAD.MOV.U32 R12, RZ, RZ, 0x5 ;  /* 0x00000005ff0c7424 */ /* 0x000fe200078e00ff */
[----:B------:R-:W-:-:S05]  /*15390*/  @!P0 LEA R14, P1, R35, R14, 0x1 ;  /* 0x0000000e230e8211 */ /* 0x000fca00078208ff */
[----:B------:R-:W-:-:S08]  /*153a0*/  @!P0 IMAD.MOV.U32 R2, RZ, RZ, R14 ;  /* 0x000000ffff028224 */ /* 0x000fd000078e000e */
[----:B------:R-:W-:Y:S05]  /*153b0*/  WARPSYNC.COLLECTIVE R15, `(.L_x_7749) ;  /* 0x000000000f087348 */ /* 0x000fea0003c00000 */
[----:B------:R0:W1:Y:S02]  /*153c0*/  SHFL.IDX P6, R14, R13, R12, R11 ;  /* 0x0000000c0d0e7389 */ /* 0x00006400000c000b */
[----:B01----:R-:W-:Y:S01]  /*153d0*/  ENDCOLLECTIVE ;  /* 0x000000000000791b */ /* 0x003fe20003800000 */
.L_x_7749:
        /* <DEDUP_REMOVED lines=14> */
.L_x_7750:
[----:B------:R-:W-:Y:S02]  /*154c0*/  IMAD.MOV.U32 R13, RZ, RZ, R4 ;  /* 0x000000ffff0d7224 */ /* 0x000fe400078e0004 */
[----:B------:R-:W-:Y:S01]  /*154d0*/  IMAD.MOV.U32 R12, RZ, RZ, 0x6 ;  /* 0x00000006ff0c7424 */ /* 0x000fe200078e00ff */
[----:B------:R-:W-:-:S05]  /*154e0*/  @!P0 LEA R14, P1, R35, R14, 0x1 ;  /* 0x0000000e230e8211 */ /* 0x000fca00078208ff */
[----:B------:R-:W-:-:S08]  /*154f0*/  @!P0 IMAD.MOV.U32 R2, RZ, RZ, R14 ;  /* 0x000000ffff028224 */ /* 0x000fd000078e000e */
[----:B------:R-:W-:Y:S05]  /*15500*/  WARPSYNC.COLLECTIVE R15, `(.L_x_7751) ;  /* 0x000000000f087348 */ /* 0x000fea0003c00000 */
[----:B------:R0:W1:Y:S02]  /*15510*/  SHFL.IDX P6, R14, R13, R12, R11 ;  /* 0x0000000c0d0e7389 */ /* 0x00006400000c000b */
[----:B01----:R-:W-:Y:S01]  /*15520*/  ENDCOLLECTIVE ;  /* 0x000000000000791b */ /* 0x003fe20003800000 */
.L_x_7751:
        /* <DEDUP_REMOVED lines=14> */
.L_x_7752:
[----:B------:R-:W-:Y:S02]  /*15610*/  IMAD.MOV.U32 R13, RZ, RZ, R4 ;  /* 0x000000ffff0d7224 */ /* 0x000fe400078e0004 */
[----:B------:R-:W-:Y:S01]  /*15620*/  IMAD.MOV.U32 R12, RZ, RZ, 0x7 ;  /* 0x00000007ff0c7424 */ /* 0x000fe200078e00ff */
[----:B------:R-:W-:-:S05]  /*15630*/  @!P0 LEA R14, P1, R35, R14, 0x1 ;  /* 0x0000000e230e8211 */ /* 0x000fca00078208ff */
[----:B------:R-:W-:-:S08]  /*15640*/  @!P0 IMAD.MOV.U32 R2, RZ, RZ, R14 ;  /* 0x000000ffff028224 */ /* 0x000fd000078e000e */
[----:B------:R-:W-:Y:S05]  /*15650*/  WARPSYNC.COLLECTIVE R15, `(.L_x_7753) ;  /* 0x000000000f087348 */ /* 0x000fea0003c00000 */
[----:B------:R0:W1:Y:S02]  /*15660*/  SHFL.IDX P6, R14, R13, R12, R11 ;  /* 0x0000000c0d0e7389 */ /* 0x00006400000c000b */
[----:B01----:R-:W-:Y:S01]  /*15670*/  ENDCOLLECTIVE ;  /* 0x000000000000791b */ /* 0x003fe20003800000 */
.L_x_7753:
[----:B------:R-:W-:-:S04]  /*15680*/  @!P0 IMAD.X R7, RZ, RZ, R6, P1 ;  /* 0x000000ffff078224 */ /* 0x000fc800008e0606 */
[----:B------:R-:W-:-:S05]  /*15690*/  @!P0 IMAD.MOV.U32 R3, RZ, RZ, R7 ;  /* 0x000000ffff038224 */ /* 0x000fca00078e0007 */
[----:B------:R-:W-:Y:S01]  /*156a0*/  @!PT LDS RZ, [RZ] ;  /* 0x00000000fffff984 */ /* 0x000fe20000000800 */
[----:B------:R-:W-:Y:S01]  /*156b0*/  @!PT LDS RZ, [RZ] ;  /* 0x00000000fffff984 */ /* 0x000fe20000000800 */
[----:B------:R-:W-:Y:S01]  /*156c0*/  @!PT LDS RZ, [RZ] ;  /* 0x00000000fffff984 */ /* 0x000fe20000000800 */
[----:B------:R0:W-:Y:S01]  /*156d0*/  @!P0 LDGSTS.E.BYPASS.LTC128B.128 [R33+0x13400], desc[UR52][R2.64], !P4 ;  /* 0x1340000002218fae */ /* 0x0001e2000e101d74 */
[----:B------:R-:W-:-:S03]  /*156e0*/  IMAD.MOV.U32 R13, RZ, RZ, R0 ;  /* 0x000000ffff0d7224 */ /* 0x000fc600078e0000 */
[----:B------:R0:W-:Y:S01]  /*156f0*/  @!P0 LDGSTS.E.BYPASS.LTC128B.128 [R33+0x17400], desc[UR52][R2.64+0x80], !P5 ;  /* 0x1740008002218fae */ /* 0x0001e2000e901d74 */
[----:B------:R-:W-:-:S07]  /*15700*/  IMAD.MOV.U32 R6, RZ, RZ, R14 ;  /* 0x000000ffff067224 */ /* 0x000fce00078e000e */
[----:B0-----:R-:W-:Y:S05]  /*15710*/  WARPSYNC.COLLECTIVE R15, `(.L_x_7754) ;  /* 0x000000000f087348 */ /* 0x001fea0003c00000 */
[----:B------:R1:W2:Y:S02]  /*15720*/  SHFL.IDX P6, R14, R13, R12, R11 ;  /* 0x0000000c0d0e7389 */ /* 0x0002a400000c000b */
[----:B012---:R-:W-:Y:S01]  /*15730*/  ENDCOLLECTIVE ;  /* 0x000000000000791b */ /* 0x007fe20003800000 */
.L_x_7754:
[----:B------:R-:W-:Y:S05]  /*15740*/  BRA `(.L_x_7755) ;  /* 0xffffffc8000c7947 */ /* 0x000fea000383ffff */
.L_x_7677:
[----:B0-----:R0:W1:Y:S02]  /*15750*/  SYNCS.PHASECHK.TRANS64.TRYWAIT P0, [R16+URZ+0x28820], R3 ;  /* 0x02882003100075a7 */ /* 0x001064000800017f */
[----:B-1----:R-:W-:Y:S05]  /*15760*/  @!P0 NANOSLEEP.SYNCS 0x989680 ;  /* 0x009896800000895d */ /* 0x002fea0003900000 */
[----:B------:R-:W1:Y:S02]  /*15770*/  @!P0 SYNCS.PHASECHK.TRANS64 P0, [R16+URZ+0x28820], R3 ;  /* 0x02882003100085a7 */ /* 0x000e64000800007f */
[----:B-1----:R-:W-:Y:S05]  /*15780*/  @!P0 BRA `(.L_x_7677) ;  /* 0xfffffffc00f08947 */ /* 0x002fea000383ffff */
[----:B------:R-:W-:Y:S05]  /*15790*/  BRA `(.L_x_7756) ;  /* 0xffffffc800647947 */ /* 0x000fea000383ffff */
.L_x_7681:
[----:B0-----:R0:W1:Y:S02]  /*157a0*/  SYNCS.PHASECHK.TRANS64.TRYWAIT P0, [R6+URZ+0x28840], R3 ;  /* 0x02884003060075a7 */ /* 0x001064000800017f */
[----:B-1----:R-:W-:Y:S05]  /*157b0*/  @!P0 NANOSLEEP.SYNCS 0x989680 ;  /* 0x009896800000895d */ /* 0x002fea0003900000 */
[----:B------:R-:W1:Y:S02]  /*157c0*/  @!P0 SYNCS.PHASECHK.TRANS64 P0, [R6+URZ+0x28840], R3 ;  /* 0x02884003060085a7 */ /* 0x000e64000800007f */
[----:B-1----:R-:W-:Y:S05]  /*157d0*/  @!P0 BRA `(.L_x_7681) ;  /* 0xfffffffc00f08947 */ /* 0x002fea000383ffff */
[----:B------:R-:W-:Y:S05]  /*157e0*/  BRA `(.L_x_7757) ;  /* 0xffffffcc00247947 */ /* 0x000fea000383ffff */
.L_x_7682:
        /* <DEDUP_REMOVED lines=8> */
.L_x_7759:
[----:B------:R-:W-:Y:S05]  /*15870*/  BSYNC B1 ;  /* 0x0000000000017941 */ /* 0x000fea0003800000 */
.L_x_7758:
        /* <DEDUP_REMOVED lines=9> */
.L_x_7760:
[----:B------:R-:W-:Y:S02]  /*15910*/  IMAD R7, R7, 0x2, R16 ;  /* 0x0000000207077824 */ /* 0x000fe400078e0210 */
[----:B------:R-:W-:Y:S02]  /*15920*/  IMAD.MOV.U32 R13, RZ, RZ, R9 ;  /* 0x000000ffff0d7224 */ /* 0x000fe400078e0009 */
[----:B------:R-:W-:Y:S02]  /*15930*/  IMAD.MOV.U32 R12, RZ, RZ, 0x1 ;  /* 0x00000001ff0c7424 */ /* 0x000fe400078e00ff */
[----:B------:R-:W-:-:S07]  /*15940*/  IMAD.MOV.U32 R2, RZ, RZ, R14 ;  /* 0x000000ffff027224 */ /* 0x000fce00078e000e */
[----:B------:R-:W-:Y:S05]  /*15950*/  WARPSYNC.COLLECTIVE R15, `(.L_x_7761) ;  /* 0x000000000f087348 */ /* 0x000fea0003c00000 */
[----:B------:R0:W1:Y:S02]  /*15960*/  SHFL.IDX P6, R14, R13, R12, R11 ;  /* 0x0000000c0d0e7389 */ /* 0x00006400000c000b */
[----:B01----:R-:W-:Y:S01]  /*15970*/  ENDCOLLECTIVE ;  /* 0x000000000000791b */ /* 0x003fe20003800000 */
.L_x_7761:
        /* <DEDUP_REMOVED lines=12> */
.L_x_7762:
[----:B------:R-:W-:Y:S02]  /*15a40*/  IMAD.MOV.U32 R13, RZ, RZ, R9 ;  /* 0x000000ffff0d7224 */ /* 0x000fe400078e0009 */
[----:B------:R-:W-:Y:S02]  /*15a50*/  IMAD.MOV.U32 R12, RZ, RZ, 0x2 ;  /* 0x00000002ff0c7424 */ /* 0x000fe400078e00ff */
[----:B------:R-:W-:-:S07]  /*15a60*/  IMAD.MOV.U32 R2, RZ, RZ, R14 ;  /* 0x000000ffff027224 */ /* 0x000fce00078e000e */
[----:B------:R-:W-:Y:S05]  /*15a70*/  WARPSYNC.COLLECTIVE R15, `(.L_x_7763) ;  /* 0x000000000f087348 */ /* 0x000fea0003c00000 */
[----:B------:R0:W1:Y:S02]  /*15a80*/  SHFL.IDX P6, R14, R13, R12, R11 ;  /* 0x0000000c0d0e7389 */ /* 0x00006400000c000b */
[----:B01----:R-:W-:Y:S01]  /*15a90*/  ENDCOLLECTIVE ;  /* 0x000000000000791b */ /* 0x003fe20003800000 */
.L_x_7763:
        /* <DEDUP_REMOVED lines=12> */
.L_x_7764:
[----:B------:R-:W-:Y:S02]  /*15b60*/  IMAD.MOV.U32 R13, RZ, RZ, R9 ;  /* 0x000000ffff0d7224 */ /* 0x000fe400078e0009 */
[----:B------:R-:W-:Y:S02]  /*15b70*/  IMAD.MOV.U32 R12, RZ, RZ, 0x3 ;  /* 0x00000003ff0c7424 */ /* 0x000fe400078e00ff */
[----:B------:R-:W-:-:S07]  /*15b80*/  IMAD.MOV.U32 R2, RZ, RZ, R14 ;  /* 0x000000ffff027224 */ /* 0x000fce00078e000e */
[----:B------:R-:W-:Y:S05]  /*15b90*/  WARPSYNC.COLLECTIVE R15, `(.L_x_7765) ;  /* 0x000000000f087348 */ /* 0x000fea0003c00000 */
[----:B------:R0:W1:Y:S02]  /*15ba0*/  SHFL.IDX P6, R14, R13, R12, R11 ;  /* 0x0000000c0d0e7389 */ /* 0x00006400000c000b */
[----:B01----:R-:W-:Y:S01]  /*15bb0*/  ENDCOLLECTIVE ;  /* 0x000000000000791b */ /* 0x003fe20003800000 */
.L_x_7765:
        /* <DEDUP_REMOVED lines=12> */
.L_x_7766:
[----:B------:R-:W-:Y:S02]  /*15c80*/  IMAD.MOV.U32 R13, RZ, RZ, R9 ;  /* 0x000000ffff0d7224 */ /* 0x000fe400078e0009 */
[----:B------:R-:W-:Y:S02]  /*15c90*/  IMAD.MOV.U32 R12, RZ, RZ, 0x4 ;  /* 0x00000004ff0c7424 */ /* 0x000fe400078e00ff */
[----:B------:R-:W-:-:S07]  /*15ca0*/  IMAD.MOV.U32 R2, RZ, RZ, R14 ;  /* 0x000000ffff027224 */ /* 0x000fce00078e000e */
[----:B------:R-:W-:Y:S05]  /*15cb0*/  WARPSYNC.COLLECTIVE R15, `(.L_x_7767) ;  /* 0x000000000f087348 */ /* 0x000fea0003c00000 */
[----:B------:R0:W1:Y:S02]  /*15cc0*/  SHFL.IDX P6, R14, R13, R12, R11 ;  /* 0x0000000c0d0e7389 */ /* 0x00006400000c000b */
[----:B01----:R-:W-:Y:S01]  /*15cd0*/  ENDCOLLECTIVE ;  /* 0x000000000000791b */ /* 0x003fe20003800000 */
.L_x_7767:
        /* <DEDUP_REMOVED lines=12> */
.L_x_7768:
[----:B------:R-:W-:Y:S02]  /*15da0*/  IMAD.MOV.U32 R13, RZ, RZ, R9 ;  /* 0x000000ffff0d7224 */ /* 0x000fe400078e0009 */
[----:B------:R-:W-:Y:S02]  /*15db0*/  IMAD.MOV.U32 R12, RZ, RZ, 0x5 ;  /* 0x00000005ff0c7424 */ /* 0x000fe400078e00ff */
[----:B------:R-:W-:-:S07]  /*15dc0*/  IMAD.MOV.U32 R2, RZ, RZ, R14 ;  /* 0x000000ffff027224 */ /* 0x000fce00078e000e */
[----:B------:R-:W-:Y:S05]  /*15dd0*/  WARPSYNC.COLLECTIVE R15, `(.L_x_7769) ;  /* 0x000000000f087348 */ /* 0x000fea0003c00000 */
[----:B------:R0:W1:Y:S02]  /*15de0*/  SHFL.IDX P6, R14, R13, R12, R11 ;  /* 0x0000000c0d0e7389 */ /* 0x00006400000c000b */
[----:B01----:R-:W-:Y:S01]  /*15df0*/  ENDCOLLECTIVE ;  /* 0x000000000000791b */ /* 0x003fe20003800000 */
.L_x_7769:
        /* <DEDUP_REMOVED lines=12> */
.L_x_7770:
[----:B------:R-:W-:Y:S02]  /*15ec0*/  IMAD.MOV.U32 R13, RZ, RZ, R9 ;  /* 0x000000ffff0d7224 */ /* 0x000fe400078e0009 */
[----:B------:R-:W-:Y:S02]  /*15ed0*/  IMAD.MOV.U32 R12, RZ, RZ, 0x6 ;  /* 0x00000006ff0c7424 */ /* 0x000fe400078e00ff */
[----:B------:R-:W-:-:S07]  /*15ee0*/  IMAD.MOV.U32 R2, RZ, RZ, R14 ;  /* 0x000000ffff027224 */ /* 0x000fce00078e000e */
[----:B------:R-:W-:Y:S05]  /*15ef0*/  WARPSYNC.COLLECTIVE R15, `(.L_x_7771) ;  /* 0x000000000f087348 */ /* 0x000fea0003c00000 */
[----:B------:R0:W1:Y:S02]  /*15f00*/  SHFL.IDX P6, R14, R13, R12, R11 ;  /* 0x0000000c0d0e7389 */ /* 0x00006400000c000b */
[----:B01----:R-:W-:Y:S01]  /*15f10*/  ENDCOLLECTIVE ;  /* 0x000000000000791b */ /* 0x003fe20003800000 */
.L_x_7771:
        /* <DEDUP_REMOVED lines=12> */
.L_x_7772:
[----:B------:R-:W-:Y:S02]  /*15fe0*/  IMAD.MOV.U32 R13, RZ, RZ, R9 ;  /* 0x000000ffff0d7224 */ /* 0x000fe400078e0009 */
[----:B------:R-:W-:Y:S02]  /*15ff0*/  IMAD.MOV.U32 R12, RZ, RZ, 0x7 ;  /* 0x00000007ff0c7424 */ /* 0x000fe400078e00ff */
[----:B------:R-:W-:-:S07]  /*16000*/  IMAD.MOV.U32 R2, RZ, RZ, R14 ;  /* 0x000000ffff027224 */ /* 0x000fce00078e000e */
[----:B------:R-:W-:Y:S05]  /*16010*/  WARPSYNC.COLLECTIVE R15, `(.L_x_7773) ;  /* 0x000000000f087348 */ /* 0x000fea0003c00000 */
[----:B------:R0:W1:Y:S02]  /*16020*/  SHFL.IDX P6, R14, R13, R12, R11 ;  /* 0x0000000c0d0e7389 */ /* 0x00006400000c000b */
[----:B01----:R-:W-:Y:S01]  /*16030*/  ENDCOLLECTIVE ;  /* 0x000000000000791b */ /* 0x003fe20003800000 */
.L_x_7773:
        /* <DEDUP_REMOVED lines=12> */
.L_x_7774:
[----:B------:R-:W-:Y:S05]  /*16100*/  BRA `(.L_x_7775) ;  /* 0xffffffc400f87947 */ /* 0x000fea000383ffff */
.L_x_7687:
[----:B0-----:R0:W1:Y:S02]  /*16110*/  SYNCS.PHASECHK.TRANS64.TRYWAIT P0, [R6+URZ+0x28860], R3 ;  /* 0x02886003060075a7 */ /* 0x001064000800017f */
[----:B-1----:R-:W-:Y:S05]  /*16120*/  @!P0 NANOSLEEP.SYNCS 0x989680 ;  /* 0x009896800000895d */ /* 0x002fea0003900000 */
[----:B------:R-:W1:Y:S02]  /*16130*/  @!P0 SYNCS.PHASECHK.TRANS64 P0, [R6+URZ+0x28860], R3 ;  /* 0x02886003060085a7 */ /* 0x000e64000800007f */
[----:B-1----:R-:W-:Y:S05]  /*16140*/  @!P0 BRA `(.L_x_7687) ;  /* 0xfffffffc00f08947 */ /* 0x002fea000383ffff */
[----:B------:R-:W-:Y:S05]  /*16150*/  BRA `(.L_x_7776) ;  /* 0xffffffc800547947 */ /* 0x000fea000383ffff */
.L_x_7688:
        /* <DEDUP_REMOVED lines=8> */
.L_x_7778:
[----:B------:R-:W-:Y:S05]  /*161e0*/  BSYNC B1 ;  /* 0x0000000000017941 */ /* 0x000fea0003800000 */
.L_x_7777:
        /* <DEDUP_REMOVED lines=9> */
.L_x_7779:
[----:B------:R-:W-:Y:S02]  /*16280*/  IMAD.MOV.U32 R13, RZ, RZ, R18 ;  /* 0x000000ffff0d7224 */ /* 0x000fe400078e0012 */
[----:B------:R-:W-:Y:S01]  /*16290*/  IMAD.MOV.U32 R12, RZ, RZ, 0x1 ;  /* 0x00000001ff0c7424 */ /* 0x000fe200078e00ff */
[----:B------:R-:W-:-:S13]  /*162a0*/  IADD3 R2, P0, R14, R5, RZ ;  /* 0x000000050e027210 */ /* 0x000fda0007f1e0ff */
[----:B------:R-:W-:Y:S05]  /*162b0*/  WARPSYNC.COLLECTIVE R15, `(.L_x_7780) ;  /* 0x000000000f087348 */ /* 0x000fea0003c00000 */
[----:B------:R0:W1:Y:S02]  /*162c0*/  SHFL.IDX P6, R14, R13, R12, R11 ;  /* 0x0000000c0d0e7389 */ /* 0x00006400000c000b */
[----:B01----:R-:W-:Y:S01]  /*162d0*/  ENDCOLLECTIVE ;  /* 0x000000000000791b */ /* 0x003fe20003800000 */
.L_x_7780:
        /* <DEDUP_REMOVED lines=13> */
.L_x_7781:
[----:B------:R-:W-:Y:S02]  /*163b0*/  IMAD.MOV.U32 R13, RZ, RZ, R18 ;  /* 0x000000ffff0d7224 */ /* 0x000fe400078e0012 */
[----:B------:R-:W-:Y:S01]  /*163c0*/  IMAD.MOV.U32 R12, RZ, RZ, 0x2 ;  /* 0x00000002ff0c7424 */ /* 0x000fe200078e00ff */
[----:B------:R-:W-:-:S13]  /*163d0*/  IADD3 R2, P0, R14, R5, RZ ;  /* 0x000000050e027210 */ /* 0x000fda0007f1e0ff */
[----:B------:R-:W-:Y:S05]  /*163e0*/  WARPSYNC.COLLECTIVE R15, `(.L_x_7782) ;  /* 0x000000000f087348 */ /* 0x000fea0003c00000 */
[----:B------:R0:W1:Y:S02]  /*163f0*/  SHFL.IDX P6, R14, R13, R12, R11 ;  /* 0x0000000c0d0e7389 */ /* 0x00006400000c000b */
[----:B01----:R-:W-:Y:S01]  /*16400*/  ENDCOLLECTIVE ;  /* 0x000000000000791b */ /* 0x003fe20003800000 */
.L_x_7782:
        /* <DEDUP_REMOVED lines=13> */
.L_x_7783:
[----:B------:R-:W-:Y:S02]  /*164e0*/  IMAD.MOV.U32 R13, RZ, RZ, R18 ;  /* 0x000000ffff0d7224 */ /* 0x000fe400078e0012 */
[----:B------:R-:W-:Y:S01]  /*164f0*/  IMAD.MOV.U32 R12, RZ, RZ, 0x3 ;  /* 0x00000003ff0c7424 */ /* 0x000fe200078e00ff */
[----:B------:R-:W-:-:S13]  /*16500*/  IADD3 R2, P0, R14, R5, RZ ;  /* 0x000000050e027210 */ /* 0x000fda0007f1e0ff */
[----:B------:R-:W-:Y:S05]  /*16510*/  WARPSYNC.COLLECTIVE R15, `(.L_x_7784) ;  /* 0x000000000f087348 */ /* 0x000fea0003c00000 */
[----:B------:R0:W1:Y:S02]  /*16520*/  SHFL.IDX P6, R14, R13, R12, R11 ;  /* 0x0000000c0d0e7389 */ /* 0x00006400000c000b */
[----:B01----:R-:W-:Y:S01]  /*16530*/  ENDCOLLECTIVE ;  /* 0x000000000000791b */ /* 0x003fe20003800000 */
.L_x_7784:
        /* <DEDUP_REMOVED lines=13> */
.L_x_7785:
[----:B------:R-:W-:Y:S02]  /*16610*/  IMAD.MOV.U32 R13, RZ, RZ, R18 ;  /* 0x000000ffff0d7224 */ /* 0x000fe400078e0012 */
[----:B------:R-:W-:Y:S01]  /*16620*/  IMAD.MOV.U32 R12, RZ, RZ, 0x4 ;  /* 0x00000004ff0c7424 */ /* 0x000fe200078e00ff */
[----:B------:R-:W-:-:S13]  /*16630*/  IADD3 R2, P0, R14, R5, RZ ;  /* 0x000000050e027210 */ /* 0x000fda0007f1e0ff */
[----:B------:R-:W-:Y:S05]  /*16640*/  WARPSYNC.COLLECTIVE R15, `(.L_x_7786) ;  /* 0x000000000f087348 */ /* 0x000fea0003c00000 */
[----:B------:R0:W1:Y:S02]  /*16650*/  SHFL.IDX P6, R14, R13, R12, R11 ;  /* 0x0000000c0d0e7389 */ /* 0x00006400000c000b */
[----:B01----:R-:W-:Y:S01]  /*16660*/  ENDCOLLECTIVE ;  /* 0x000000000000791b */ /* 0x003fe20003800000 */
.L_x_7786:
        /* <DEDUP_REMOVED lines=13> */
.L_x_7787:
[----:B------:R-:W-:Y:S02]  /*16740*/  IMAD.MOV.U32 R13, RZ, RZ, R18 ;  /* 0x000000ffff0d7224 */ /* 0x000fe400078e0012 */
[----:B------:R-:W-:Y:S01]  /*16750*/  IMAD.MOV.U32 R12, RZ, RZ, 0x5 ;  /* 0x00000005ff0c7424 */ /* 0x000fe200078e00ff */
[----:B------:R-:W-:-:S13]  /*16760*/  IADD3 R2, P0, R14, R5, RZ ;  /* 0x000000050e027210 */ /* 0x000fda0007f1e0ff */
[----:B------:R-:W-:Y:S05]  /*16770*/  WARPSYNC.COLLECTIVE R15, `(.L_x_7788) ;  /* 0x000000000f087348 */ /* 0x000fea0003c00000 */
[----:B------:R0:W1:Y:S02]  /*16780*/  SHFL.IDX P6, R14, R13, R12, R11 ;  /* 0x0000000c0d0e7389 */ /* 0x00006400000c000b */
[----:B01----:R-:W-:Y:S01]  /*16790*/  ENDCOLLECTIVE ;  /* 0x000000000000791b */ /* 0x003fe20003800000 */
.L_x_7788:
        /* <DEDUP_REMOVED lines=13> */
.L_x_7789:
[----:B------:R-:W-:Y:S02]  /*16870*/  IMAD.MOV.U32 R13, RZ, RZ, R18 ;  /* 0x000000ffff0d7224 */ /* 0x000fe400078e0012 */
[----:B------:R-:W-:Y:S01]  /*16880*/  IMAD.MOV.U32 R12, RZ, RZ, 0x6 ;  /* 0x00000006ff0c7424 */ /* 0x000fe200078e00ff */
[----:B------:R-:W-:-:S13]  /*16890*/  IADD3 R2, P0, R14, R5, RZ ;  /* 0x000000050e027210 */ /* 0x000fda0007f1e0ff */
[----:B------:R-:W-:Y:S05]  /*168a0*/  WARPSYNC.COLLECTIVE R15, `(.L_x_7790) ;  /* 0x000000000f087348 */ /* 0x000fea0003c00000 */
[----:B------:R0:W1:Y:S02]  /*168b0*/  SHFL.IDX P6, R14, R13, R12, R11 ;  /* 0x0000000c0d0e7389 */ /* 0x00006400000c000b */
[----:B01----:R-:W-:Y:S01]  /*168c0*/  ENDCOLLECTIVE ;  /* 0x000000000000791b */ /* 0x003fe20003800000 */
.L_x_7790:
        /* <DEDUP_REMOVED lines=13> */
.L_x_7791:
[----:B------:R-:W-:Y:S02]  /*169a0*/  IMAD.MOV.U32 R13, RZ, RZ, R18 ;  /* 0x000000ffff0d7224 */ /* 0x000fe400078e0012 */
[----:B------:R-:W-:Y:S01]  /*169b0*/  IMAD.MOV.U32 R12, RZ, RZ, 0x7 ;  /* 0x00000007ff0c7424 */ /* 0x000fe200078e00ff */
[----:B------:R-:W-:-:S13]  /*169c0*/  IADD3 R2, P0, R14, R5, RZ ;  /* 0x000000050e027210 */ /* 0x000fda0007f1e0ff */
[----:B------:R-:W-:Y:S05]  /*169d0*/  WARPSYNC.COLLECTIVE R15, `(.L_x_7792) ;  /* 0x000000000f087348 */ /* 0x000fea0003c00000 */
[----:B------:R0:W1:Y:S02]  /*169e0*/  SHFL.IDX P6, R14, R13, R12, R11 ;  /* 0x0000000c0d0e7389 */ /* 0x00006400000c000b */
[----:B01----:R-:W-:Y:S01]  /*169f0*/  ENDCOLLECTIVE ;  /* 0x000000000000791b */ /* 0x003fe20003800000 */
.L_x_7792:
        /* <DEDUP_REMOVED lines=12> */
.L_x_7793:
[----:B------:R-:W-:Y:S01]  /*16ac0*/  @!PT LDS RZ, [RZ] ;  /* 0x00000000fffff984 */ /* 0x000fe20000000800 */
[----:B------:R-:W-:Y:S01]  /*16ad0*/  @!PT LDS RZ, [RZ] ;  /* 0x00000000fffff984 */ /* 0x000fe20000000800 */
[----:B------:R-:W-:Y:S01]  /*16ae0*/  @!PT LDS RZ, [RZ] ;  /* 0x00000000fffff984 */ /* 0x000fe20000000800 */
[----:B------:R0:W-:Y:S01]  /*16af0*/  LDGSTS.E.BYPASS.LTC128B.128 [R7+0x7400], desc[UR52][R2.64+0x80], !P0 ;  /* 0x0740008002077fae */ /* 0x0001e2000c101d74 */
[----:B------:R-:W-:Y:S05]  /*16b00*/  BRA `(.L_x_7794) ;  /* 0xffffffc000f87947 */ /* 0x000fea000383ffff */
.L_x_7696:
[----:B0-----:R0:W1:Y:S02]  /*16b10*/  SYNCS.PHASECHK.TRANS64.TRYWAIT P0, [R4+URZ+0x28860], R3 ;  /* 0x02886003040075a7 */ /* 0x001064000800017f */
[----:B-1----:R-:W-:Y:S05]  /*16b20*/  @!P0 NANOSLEEP.SYNCS 0x989680 ;  /* 0x009896800000895d */ /* 0x002fea0003900000 */
[----:B------:R-:W1:Y:S02]  /*16b30*/  @!P0 SYNCS.PHASECHK.TRANS64 P0, [R4+URZ+0x28860], R3 ;  /* 0x02886003040085a7 */ /* 0x000e64000800007f */
[----:B-1----:R-:W-:Y:S05]  /*16b40*/  @!P0 BRA `(.L_x_7696) ;  /* 0xfffffffc00f08947 */ /* 0x002fea000383ffff */
[----:B------:R-:W-:Y:S05]  /*16b50*/  BRA `(.L_x_7795) ;  /* 0xffffffc800187947 */ /* 0x000fea000383ffff */
.L_x_7697:
        /* <DEDUP_REMOVED lines=8> */
.L_x_7797:
[----:B------:R-:W-:Y:S05]  /*16be0*/  BSYNC B0 ;  /* 0x0000000000007941 */ /* 0x000fea0003800000 */
.L_x_7796:
        /* <DEDUP_REMOVED lines=9> */
.L_x_7798:
[----:B------:R-:W-:Y:S02]  /*16c80*/  IMAD.MOV.U32 R13, RZ, RZ, R18 ;  /* 0x000000ffff0d7224 */ /* 0x000fe400078e0012 */
[----:B------:R-:W-:Y:S01]  /*16c90*/  IMAD.MOV.U32 R12, RZ, RZ, 0x1 ;  /* 0x00000001ff0c7424 */ /* 0x000fe200078e00ff */
[----:B------:R-:W-:-:S13]  /*16ca0*/  IADD3 R2, P0, R14, R6, RZ ;  /* 0x000000060e027210 */ /* 0x000fda0007f1e0ff */
[----:B------:R-:W-:Y:S05]  /*16cb0*/  WARPSYNC.COLLECTIVE R15, `(.L_x_7799) ;  /* 0x000000000f087348 */ /* 0x000fea0003c00000 */
[----:B------:R0:W1:Y:S02]  /*16cc0*/  SHFL.IDX P6, R14, R13, R12, R11 ;  /* 0x0000000c0d0e7389 */ /* 0x00006400000c000b */
[----:B01----:R-:W-:Y:S01]  /*16cd0*/  ENDCOLLECTIVE ;  /* 0x000000000000791b */ /* 0x003fe20003800000 */
.L_x_7799:
        /* <DEDUP_REMOVED lines=13> */
.L_x_7800:
[----:B------:R-:W-:Y:S01]  /*16db0*/  @!PT LDS RZ, [RZ] ;  /* 0x00000000fffff984 */ /* 0x000fe20000000800 */
[----:B------:R-:W-:Y:S01]  /*16dc0*/  @!PT LDS RZ, [RZ] ;  /* 0x00000000fffff984 */ /* 0x000fe20000000800 */
[----:B------:R-:W-:Y:S01]  /*16dd0*/  @!PT LDS RZ, [RZ] ;  /* 0x00000000fffff984 */ /* 0x000fe20000000800 */
[----:B------:R0:W-:Y:S01]  /*16de0*/  LDGSTS.E.BYPASS.LTC128B.128 [R0+0x4400], desc[UR52][R2.64+0x80], !P0 ;  /* 0x0440008002007fae */ /* 0x0001e2000c101d74 */
[----:B------:R-:W-:Y:S02]  /*16df0*/  IMAD.MOV.U32 R13, RZ, RZ, R18 ;  /* 0x000000ffff0d7224 */ /* 0x000fe400078e0012 */
[----:B------:R-:W-:Y:S01]  /*16e00*/  IMAD.MOV.U32 R12, RZ, RZ, 0x2 ;  /* 0x00000002ff0c7424 */ /* 0x000fe200078e00ff */
[----:B0-----:R-:W-:-:S13]  /*16e10*/  IADD3 R2, P0, R14, R6, RZ ;  /* 0x000000060e027210 */ /* 0x001fda0007f1e0ff */
[----:B------:R-:W-:Y:S05]  /*16e20*/  WARPSYNC.COLLECTIVE R15, `(.L_x_7801) ;  /* 0x000000000f087348 */ /* 0x000fea0003c00000 */
[----:B------:R0:W1:Y:S02]  /*16e30*/  SHFL.IDX P6, R14, R13, R12, R11 ;  /* 0x0000000c0d0e7389 */ /* 0x00006400000c000b */
[----:B01----:R-:W-:Y:S01]  /*16e40*/  ENDCOLLECTIVE ;  /* 0x000000000000791b */ /* 0x003fe20003800000 */
.L_x_7801:
        /* <DEDUP_REMOVED lines=12> */
.L_x_7802:
        /* <DEDUP_REMOVED lines=10> */
.L_x_7803:
        /* <DEDUP_REMOVED lines=12> */
.L_x_7804:
        /* <DEDUP_REMOVED lines=10> */
.L_x_7805:
        /* <DEDUP_REMOVED lines=12> */
.L_x_7806:
        /* <DEDUP_REMOVED lines=10> */
.L_x_7807:
        /* <DEDUP_REMOVED lines=12> */
.L_x_7808:
        /* <DEDUP_REMOVED lines=10> */
.L_x_7809:
        /* <DEDUP_REMOVED lines=12> */
.L_x_7810:
        /* <DEDUP_REMOVED lines=10> */
.L_x_7811:
        /* <DEDUP_REMOVED lines=12> */
.L_x_7812:
[----:B------:R-:W-:Y:S01]  /*175f0*/  @!PT LDS RZ, [RZ] ;  /* 0x00000000fffff984 */ /* 0x000fe20000000800 */
[----:B------:R-:W-:Y:S01]  /*17600*/  @!PT LDS RZ, [RZ] ;  /* 0x00000000fffff984 */ /* 0x000fe20000000800 */
[----:B------:R-:W-:Y:S01]  /*17610*/  @!PT LDS RZ, [RZ] ;  /* 0x00000000fffff984 */ /* 0x000fe20000000800 */
[----:B------:R0:W-:Y:S01]  /*17620*/  LDGSTS.E.BYPASS.LTC128B.128 [R0+0x7400], desc[UR52][R2.64+0x80], !P0 ;  /* 0x0740008002007fae */ /* 0x0001e2000c101d74 */
[----:B------:R-:W-:Y:S05]  /*17630*/  BRA `(.L_x_7813) ;  /* 0xffffffc0006c7947 */ /* 0x000fea000383ffff */
.L_x_7702:
        /* <DEDUP_REMOVED lines=8> */
.L_x_7815:
[----:B------:R-:W-:Y:S05]  /*176c0*/  BSYNC B0 ;  /* 0x0000000000007941 */ /* 0x000fea0003800000 */
.L_x_7814:
[----:B------:R-:W-:Y:S05]  /*176d0*/  BRA `(.L_x_7816) ;  /* 0xffffffc000f07947 */ /* 0x000fea000383ffff */
.L_x_7705:
[----:B-1----:R1:W2:Y:S02]  /*176e0*/  SYNCS.PHASECHK.TRANS64.TRYWAIT P0, [R4+URZ+0x28820], R0 ;  /* 0x02882000040075a7 */ /* 0x0022a4000800017f */
[----:B--2---:R-:W-:Y:S05]  /*176f0*/  @!P0 NANOSLEEP.SYNCS 0x989680 ;  /* 0x009896800000895d */ /* 0x004fea0003900000 */
[----:B------:R-:W2:Y:S02]  /*17700*/  @!P0 SYNCS.PHASECHK.TRANS64 P0, [R4+URZ+0x28820], R0 ;  /* 0x02882000040085a7 */ /* 0x000ea4000800007f */
[----:B--2---:R-:W-:Y:S05]  /*17710*/  @!P0 BRA `(.L_x_7705) ;  /* 0xfffffffc00f08947 */ /* 0x004fea000383ffff */
[----:B------:R-:W-:Y:S05]  /*17720*/  BRA `(.L_x_7817) ;  /* 0xffffffc400347947 */ /* 0x000fea000383ffff */
.L_x_7706:
        /* <DEDUP_REMOVED lines=11> */
.L_x_7819:
[----:B------:R-:W-:Y:S05]  /*177e0*/  BSYNC B0 ;  /* 0x0000000000007941 */ /* 0x000fea0003800000 */
.L_x_7818:
[----:B------:R-:W-:Y:S05]  /*177f0*/  BRA `(.L_x_7820) ;  /* 0xffffffc4001c7947 */ /* 0x000fea000383ffff */
.L_x_7709:
[----:B------:R-:W-:Y:S01]  /*17800*/  BSSY B1, `(.L_x_7821) ;  /* 0x0000006000017945 */ /* 0x000fe20003800000 */
[----:B------:R-:W-:-:S07]  /*17810*/  IMAD.MOV.U32 R15, RZ, RZ, -0x1 ;  /* 0xffffffffff0f7424 */ /* 0x000fce00078e00ff */
[----:B01---5:R-:W-:Y:S05]  /*17820*/  WARPSYNC.COLLECTIVE R15, `(.L_x_7822) ;  /* 0x000000000f0c7348 */ /* 0x023fea0003c00000 */
[----:B------:R-:W-:Y:S02]  /*17830*/  ELECT P6, UR62, PT ;  /* 0x00000000003e782f */ /* 0x000fe400038c0000 */
[----:B------:R-:W-:Y:S01]  /*17840*/  MOV R14, UR62 ;  /* 0x0000003e000e7c02 */ /* 0x000fe20008000f00 */
[----:B01---5:R-:W-:Y:S10]  /*17850*/  ENDCOLLECTIVE ;  /* 0x000000000000791b */ /* 0x023ff40003800000 */
.L_x_7822:
[----:B------:R-:W-:Y:S05]  /*17860*/  BSYNC B1 ;  /* 0x0000000000017941 */ /* 0x000fea0003800000 */
.L_x_7821:
[----:B------:R-:W-:Y:S05]  /*17870*/  BRA `(.L_x_7823) ;  /* 0xffffffc400147947 */ /* 0x000fea000383ffff */
.L_x_7711:
[----:B-1----:R1:W2:Y:S02]  /*17880*/  SYNCS.PHASECHK.TRANS64.TRYWAIT P1, [R5+URZ+0x28840], R0 ;  /* 0x02884000050075a7 */ /* 0x0022a4000802017f */
[----:B--2---:R-:W-:Y:S05]  /*17890*/  @!P1 NANOSLEEP.SYNCS 0x989680 ;  /* 0x009896800000995d */ /* 0x004fea0003900000 */
[----:B------:R-:W2:Y:S02]  /*178a0*/  @!P1 SYNCS.PHASECHK.TRANS64 P1, [R5+URZ+0x28840], R0 ;  /* 0x02884000050095a7 */ /* 0x000ea4000802007f */
[----:B--2---:R-:W-:Y:S05]  /*178b0*/  @!P1 BRA `(.L_x_7711) ;  /* 0xfffffffc00f09947 */ /* 0x004fea000383ffff */
[----:B------:R-:W-:Y:S05]  /*178c0*/  BRA `(.L_x_7824) ;  /* 0xffffffc400347947 */ /* 0x000fea000383ffff */
.L_x_7713:
[----:B--2---:R2:W3:Y:S02]  /*178d0*/  SYNCS.PHASECHK.TRANS64.TRYWAIT P1, [R23+URZ+0x28840], R2 ;  /* 0x02884002170075a7 */ /* 0x0044e4000802017f */
[----:B---3--:R-:W-:Y:S05]  /*178e0*/  @!P1 NANOSLEEP.SYNCS 0x989680 ;  /* 0x009896800000995d */ /* 0x008fea0003900000 */
[----:B------:R-:W3:Y:S02]  /*178f0*/  @!P1 SYNCS.PHASECHK.TRANS64 P1, [R23+URZ+0x28840], R2 ;  /* 0x02884002170095a7 */ /* 0x000ee4000802007f */
[----:B---3--:R-:W-:Y:S05]  /*17900*/  @!P1 BRA `(.L_x_7713) ;  /* 0xfffffffc00f09947 */ /* 0x008fea000383ffff */
[----:B------:R-:W-:Y:S05]  /*17910*/  BRA `(.L_x_7825) ;  /* 0xffffffc400407947 */ /* 0x000fea000383ffff */
.L_x_7715:
[----:B---3--:R3:W4:Y:S02]  /*17920*/  SYNCS.PHASECHK.TRANS64.TRYWAIT P1, [R5+URZ+0x28860], R0 ;  /* 0x02886000050075a7 */ /* 0x008724000802017f */
[----:B----4-:R-:W-:Y:S05]  /*17930*/  @!P1 NANOSLEEP.SYNCS 0x989680 ;  /* 0x009896800000995d */ /* 0x010fea0003900000 */
[----:B------:R-:W4:Y:S02]  /*17940*/  @!P1 SYNCS.PHASECHK.TRANS64 P1, [R5+URZ+0x28860], R0 ;  /* 0x02886000050095a7 */ /* 0x000f24000802007f */
[----:B----4-:R-:W-:Y:S05]  /*17950*/  @!P1 BRA `(.L_x_7715) ;  /* 0xfffffffc00f09947 */ /* 0x010fea000383ffff */
[----:B------:R-:W-:Y:S05]  /*17960*/  BRA `(.L_x_7826) ;  /* 0xffffffc4003c7947 */ /* 0x000fea000383ffff */
.L_x_7827:
        /* <DEDUP_REMOVED lines=9> */
.L_x_15846:


//--------------------- .text._ZN7cutlass13device_kernelIN5flash11enable_sm90INS1_16FlashAttnFwdSm90INS1_25CollectiveMainloopFwdSm90ILi2EN4cute5tupleIJNS5_1CILi1EEES8_S8_EEENS6_IJNS7_ILi128EEESA_SA_EEELi128ENS_10bfloat16_tEfNS_4arch4Sm90ELb0ELb1ELb0ELb1ELb1ELb0ELb0ELb1ELb1ELb1ELb0ELb0EEENS1_21CollectiveEpilogueFwdISB_S9_SC_SE_Li256ELb1ELb1ELb0ELb0EEENS1_36VarlenDynamicPersistentTileSchedulerILi128ELi128ELi256ELi128ELb0ELb1ELb1ELb1ELb0ELb1EEEEEEEEEvNT_6ParamsE --------------------------
	.section	.text._ZN7cutlass13device_kernelIN5flash11enable_sm90INS1_16FlashAttnFwdSm90INS1_25CollectiveMainloopFwdSm90ILi2EN4cute5tupleIJNS5_1CILi1EEES8_S8_EEENS6_IJNS7_ILi128EEESA_SA_EEELi128ENS_10bfloat16_tEfNS_4arch4Sm90ELb0ELb1ELb0ELb1ELb1ELb0ELb0ELb1ELb1ELb1ELb0ELb0EEENS1_21CollectiveEpilogueFwdISB_S9_SC_SE_Li256ELb1ELb1ELb0ELb0EEENS1_36VarlenDynamicPersistentTileSchedulerILi128ELi128ELi256ELi128ELb0ELb1ELb1ELb1ELb0ELb1EEEEEEEEEvNT_6ParamsE,"ax",@progbits
	.align	128
.text._ZN7cutlass13device_kernelIN5flash11enable_sm90INS1_16FlashAttnFwdSm90INS1_25CollectiveMainloopFwdSm90ILi2EN4cute5tupleIJNS5_1CILi1EEES8_S8_EEENS6_IJNS7_ILi128EEESA_SA_EEELi128ENS_10bfloat16_tEfNS_4arch4Sm90ELb0ELb1ELb0ELb1ELb1ELb0ELb0ELb1ELb1ELb1ELb0ELb0EEENS1_21CollectiveEpilogueFwdISB_S9_SC_SE_Li256ELb1ELb1ELb0ELb0EEENS1_36VarlenDynamicPersistentTileSchedulerILi128ELi128ELi256ELi128ELb0ELb1ELb1ELb1ELb0ELb1EEEEEEEEEvNT_6ParamsE:
        .type           _ZN7cutlass13device_kernelIN5flash11enable_sm90INS1_16FlashAttnFwdSm90INS1_25CollectiveMainloopFwdSm90ILi2EN4cute5tupleIJNS5_1CILi1EEES8_S8_EEENS6_IJNS7_ILi128EEESA_SA_EEELi128ENS_10bfloat16_tEfNS_4arch4Sm90ELb0ELb1ELb0ELb1ELb1ELb0ELb0ELb1ELb1ELb1ELb0ELb0EEENS1_21CollectiveEpilogueFwdISB_S9_SC_SE_Li256ELb1ELb1ELb0ELb0EEENS1_36VarlenDynamicPersistentTileSchedulerILi128ELi128ELi256ELi128ELb0ELb1ELb1ELb1ELb0ELb1EEEEEEEEEvNT_6ParamsE,@function
        .size           _ZN7cutlass13device_kernelIN5flash11enable_sm90INS1_16FlashAttnFwdSm90INS1_25CollectiveMainloopFwdSm90ILi2EN4cute5tupleIJNS5_1CILi1EEES8_S8_EEENS6_IJNS7_ILi128EEESA_SA_EEELi128ENS_10bfloat16_tEfNS_4arch4Sm90ELb0ELb1ELb0ELb1ELb1ELb0ELb0ELb1ELb1ELb1ELb0ELb0EEENS1_21CollectiveEpilogueFwdISB_S9_SC_SE_Li256ELb1ELb1ELb0ELb0EEENS1_36VarlenDynamicPersistentTileSchedulerILi128ELi128ELi256ELi128ELb0ELb1ELb1ELb1ELb0ELb1EEEEEEEEEvNT_6ParamsE,(.L_x_15847 - _ZN7cutlass13device_kernelIN5flash11enable_sm90INS1_16FlashAttnFwdSm90INS1_25CollectiveMainloopFwdSm90ILi2EN4cute5tupleIJNS5_1CILi1EEES8_S8_EEENS6_IJNS7_ILi128EEESA_SA_EEELi128ENS_10bfloat16_tEfNS_4arch4Sm90ELb0ELb1ELb0ELb1ELb1ELb0ELb0ELb1ELb1ELb1ELb0ELb0EEENS1_21CollectiveEpilogueFwdISB_S9_SC_SE_Li256ELb1ELb1ELb0ELb0EEENS1_36VarlenDynamicPersistentTileSchedulerILi128ELi128ELi256ELi128ELb0ELb1ELb1ELb1ELb0ELb1EEEEEEEEEvNT_6ParamsE)
        .other          _ZN7cutlass13device_kernelIN5flash11enable_sm90INS1_16FlashAttnFwdSm90INS1_25CollectiveMainloopFwdSm90ILi2EN4cute5tupleIJNS5_1CILi1EEES8_S8_EEENS6_IJNS7_ILi128EEESA_SA_EEELi128ENS_10bfloat16_tEfNS_4arch4Sm90ELb0ELb1ELb0ELb1ELb1ELb0ELb0ELb1ELb1ELb1ELb0ELb0EEENS1_21CollectiveEpilogueFwdISB_S9_SC_SE_Li256ELb1ELb1ELb0ELb0EEENS1_36VarlenDynamicPersistentTileSchedulerILi128ELi128ELi256ELi128ELb0ELb1ELb1ELb1ELb0ELb1EEEEEEEEEvNT_6ParamsE,@"STO_CUDA_ENTRY STV_DEFAULT"
_ZN7cutlass13device_kernelIN5flash11enable_sm90INS1_16FlashAttnFwdSm90INS1_25CollectiveMainloopFwdSm90ILi2EN4cute5tupleIJNS5_1CILi1EEES8_S8_EEENS6_IJNS7_ILi128EEESA_SA_EEELi128ENS_10bfloat16_tEfNS_4arch4Sm90ELb0ELb1ELb0ELb1ELb1ELb0ELb0ELb1ELb1ELb1ELb0ELb0EEENS1_21CollectiveEpilogueFwdISB_S9_SC_SE_Li256ELb1ELb1ELb0ELb0EEENS1_36VarlenDynamicPersistentTileSchedulerILi128ELi128ELi256ELi128ELb0ELb1ELb1ELb1ELb0ELb1EEEEEEEEEvNT_6ParamsE:
[----:B------:R-:W0:Y:S02]  /*0000*/  LDC R1, c[0x0][0x28] ;  /* 0x00000a00ff017b82 */ /* 0x000e240000000800 */
[----:B0-----:R-:W-:Y:S01]  /*0010*/  VIADD R1, R1, 0xffffffe0 ;  /* 0xffffffe001017836 */ /* 0x001fe20000000000 */
[----:B------:R-:W0:Y:S01]  /*0020*/  S2R R3, SR_TID.X ;  /* 0x0000000000037919 */ /* 0x000e220000002100 */
[----:B------:R-:W-:Y:S01]  /*0030*/  ELECT P0, URZ, PT ;  /* 0x00000000003f782f */ /* 0x000fe20003800000 */
[----:B------:R-:W-:Y:S01]  /*0040*/  UMOV UR4, 0x80 ;  /* 0x0000008000047882 */ /* 0x000fe20000000000 */
[----:B------:R-:W-:Y:S01]  /*0050*/  UMOV UR7, 0x100 ;  /* 0x0000010000077882 */ /* 0x000fe20000000000 */
[--C-:B0-----:R-:W-:Y:S02]  /*0060*/  SHF.R.U32.HI R0, RZ, 0x5, R3.reuse ;  /* 0x00000005ff007819 */ /* 0x101fe40000011603 */
[----:B------:R-:W-:-:S03]  /*0070*/  SHF.R.U32.HI R23, RZ, 0x7, R3 ;  /* 0x00000007ff177819 */ /* 0x000fc60000011603 */
[----:B------:R-:W0:Y:S04]  /*0080*/  SHFL.IDX PT, R2, R0, RZ, 0x1f ;  /* 0x00001fff00027589 */ /* 0x000e2800000e0000 */
[----:B------:R1:W2:Y:S01]  /*0090*/  SHFL.IDX PT, R3, R23, RZ, 0x1f ;  /* 0x00001fff17037589 */ /* 0x0002a200000e0000 */
[C---:B0-----:R-:W-:Y:S02]  /*00a0*/  ISETP.NE.OR P0, PT, R2.reuse, RZ, !P0 ;  /* 0x000000ff0200720c */ /* 0x041fe40004705670 */
[----:B------:R-:W-:-:S11]  /*00b0*/  ISETP.NE.AND P1, PT, R2, RZ, PT ;  /* 0x000000ff0200720c */ /* 0x000fd60003f25270 */
[----:B------:R-:W-:Y:S01]  /*00c0*/  VOTEU.ALL UP0, P0 ;  /* 0x00000000003f7886 */ /* 0x000fe20000000000 */
[----:B------:R-:W-:-:S04]  /*00d0*/  VOTEU.ALL UP1, P0 ;  /* 0x00000000003f7886 */ /* 0x000fc80000020000 */
[----:B------:R-:W0:Y:S01]  /*00e0*/  @!UP0 S2UR UR8, SR_CgaCtaId ;  /* 0x00000000000889c3 */ /* 0x000e220000008800 */
[----:B------:R-:W-:Y:S01]  /*00f0*/  @!UP0 UMOV UR6, 0x400 ;  /* 0x0000040000068882 */ /* 0x000fe20000000000 */
[----:B------:R-:W-:-:S04]  /*0100*/  @!UP0 UIADD3 UR4, -UR4, 0x100000, URZ ;  /* 0x0010000004048890 */ /* 0x000fc8000fffe13f */
[----:B------:R-:W-:Y:S02]  /*0110*/  @!UP0 USHF.L.U32 UR5, UR4, 0xb, URZ ;  /* 0x0000000b04058899 */ /* 0x000fe4000800063f */
[----:B------:R-:W-:Y:S02]  /*0120*/  @!UP0 USHF.L.U32 UR4, UR4, 0x1, URZ ;  /* 0x0000000104048899 */ /* 0x000fe4000800063f */
[----:B0-----:R-:W-:Y:S02]  /*0130*/  @!UP0 ULEA UR8, UR8, UR6, 0x18 ;  /* 0x0000000608088291 */ /* 0x001fe4000f8ec03f */
[----:B------:R-:W-:-:S04]  /*0140*/  @!UP0 UIADD3 UR6, -UR7, 0x100000, URZ ;  /* 0x0010000007068890 */ /* 0x000fc8000fffe13f */
[----:B------:R-:W-:Y:S02]  /*0150*/  @!UP0 USHF.L.U32 UR7, UR6, 0xb, URZ ;  /* 0x0000000b06078899 */ /* 0x000fe4000800063f */
[----:B------:R-:W-:Y:S01]  /*0160*/  @!UP0 USHF.L.U32 UR6, UR6, 0x1, URZ ;  /* 0x0000000106068899 */ /* 0x000fe2000800063f */
[----:B------:R-:W-:-:S05]  /*0170*/  VOTEU.ALL UP0, P0 ;  /* 0x00000000003f7886 */ /* 0x000fca0000000000 */
[----:B------:R1:W0:Y:S06]  /*0180*/  @!UP0 SYNCS.EXCH.64 URZ, [UR8+0x28800], UR4 ;  /* 0x02880004083f85b2 */ /* 0x00022c0008000100 */
[----:B------:R1:W3:Y:S02]  /*0190*/  @!UP1 SYNCS.EXCH.64 URZ, [UR8+0x28820], UR6 ;  /* 0x02882006083f95b2 */ /* 0x0002e40008000100 */
[----:B-12---:R-:W-:Y:S05]  /*01a0*/  @P1 BRA `(.L_x_7828) ;  /* 0x0000000000481947 */ /* 0x006fea0003800000 */
[----:B------:R-:W1:Y:S01]  /*01b0*/  S2UR UR5, SR_CgaCtaId ;  /* 0x00000000000579c3 */ /* 0x000e620000008800 */
        /* <DEDUP_REMOVED lines=12> */
[----:B-1----:R1:W2:Y:S08]  /*0280*/  SYNCS.EXCH.64 URZ, [UR8+0x28830], UR4 ;  /* 0x02883004083f75b2 */ /* 0x0022b00008000100 */
[----:B------:R1:W4:Y:S01]  /*0290*/  SYNCS.EXCH.64 URZ, [UR8+0x28840], UR6 ;  /* 0x02884006083f75b2 */ /* 0x0003220008000100 */
[----:B------:R1:W0:Y:S01]  /*02a0*/  SYNCS.EXCH.64 URZ, [UR8+0x28838], UR4 ;  /* 0x02883804083f75b2 */ /* 0x0002220008000100 */
[----:B------:R1:W0:Y:S01]  /*02b0*/  SYNCS.EXCH.64 URZ, [UR8+0x28848], UR6 ;  /* 0x02884806083f75b2 */ /* 0x0002220008000100 */
[----:B------:R-:W-:Y:S01]  /*02c0*/  NOP ;  /* 0x0000000000007918 */ /* 0x000fe20000000000 */
.L_x_7828:
[----:B------:R-:W5:Y:S01]  /*02d0*/  SHFL.IDX PT, R2, R0, RZ, 0x1f ;  /* 0x00001fff00027589 */ /* 0x000f6200000e0000 */
[----:B------:R-:W-:Y:S01]  /*02e0*/  NOP ;  /* 0x0000000000007918 */ /* 0x000fe20000000000 */
[----:B-----5:R-:W-:-:S13]  /*02f0*/  ISETP.NE.AND P0, PT, R2, RZ, PT ;  /* 0x000000ff0200720c */ /* 0x020fda0003f05270 */
        /* <DEDUP_REMOVED lines=14> */
[----:B-1----:R1:W0:Y:S08]  /*03e0*/  SYNCS.EXCH.64 URZ, [UR8+0x28850], UR4 ;  /* 0x02885004083f75b2 */ /* 0x0022300008000100 */
[----:B------:R1:W0:Y:S01]  /*03f0*/  SYNCS.EXCH.64 URZ, [UR8+0x28860], UR6 ;  /* 0x02886006083f75b2 */ /* 0x0002220008000100 */
[----:B------:R1:W0:Y:S01]  /*0400*/  SYNCS.EXCH.64 URZ, [UR8+0x28858], UR4 ;  /* 0x02885804083f75b2 */ /* 0x0002220008000100 */
[----:B------:R1:W0:Y:S01]  /*0410*/  SYNCS.EXCH.64 URZ, [UR8+0x28868], UR6 ;  /* 0x02886806083f75b2 */ /* 0x0002220008000100 */
[----:B------:R-:W-:Y:S01]  /*0420*/  NOP ;  /* 0x0000000000007918 */ /* 0x000fe20000000000 */
.L_x_7829:
[----:B------:R-:W5:Y:S01]  /*0430*/  SHFL.IDX PT, R2, R0, RZ, 0x1f ;  /* 0x00001fff00027589 */ /* 0x000f6200000e0000 */
[----:B------:R-:W-:Y:S01]  /*0440*/  NOP ;  /* 0x0000000000007918 */ /* 0x000fe20000000000 */
[----:B-----5:R-:W-:-:S13]  /*0450*/  ISETP.NE.AND P0, PT, R2, RZ, PT ;  /* 0x000000ff0200720c */ /* 0x020fda0003f05270 */
        /* <DEDUP_REMOVED lines=10> */
[----:B-1----:R1:W0:Y:S01]  /*0500*/  SYNCS.EXCH.64 URZ, [UR6+0x28870], UR4 ;  /* 0x02887004063f75b2 */ /* 0x0022220008000100 */
[----:B------:R1:W0:Y:S01]  /*0510*/  SYNCS.EXCH.64 URZ, [UR6+0x28880], UR4 ;  /* 0x02888004063f75b2 */ /* 0x0002220008000100 */
[----:B------:R1:W0:Y:S01]  /*0520*/  SYNCS.EXCH.64 URZ, [UR6+0x28878], UR4 ;  /* 0x02887804063f75b2 */ /* 0x0002220008000100 */
[----:B------:R1:W0:Y:S01]  /*0530*/  SYNCS.EXCH.64 URZ, [UR6+0x28888], UR4 ;  /* 0x02888804063f75b2 */ /* 0x0002220008000100 */
[----:B------:R-:W-:Y:S01]  /*0540*/  NOP ;  /* 0x0000000000007918 */ /* 0x000fe20000000000 */
.L_x_7830:
        /* <DEDUP_REMOVED lines=22> */
.L_x_7831:
[----:B------:R-:W5:Y:S01]  /*06b0*/  SHFL.IDX PT, R2, R0, RZ, 0x1f ;  /* 0x00001fff00027589 */ /* 0x000f6200000e0000 */
[----:B------:R-:W-:Y:S01]  /*06c0*/  R2UR UR9, R3 ;  /* 0x00000000030972ca */ /* 0x000fe200000e0000 */
        /* <DEDUP_REMOVED lines=21> */
.L_x_7832:
[----:B------:R-:W-:Y:S01]  /*0820*/  UISETP.NE.AND UP0, UPT, UR9, URZ, UPT ;  /* 0x0000003f0900728c */ /* 0x000fe2000bf05270 */
[----:B------:R-:W-:Y:S01]  /*0830*/  NOP ;  /* 0x0000000000007918 */ /* 0x000fe20000000000 */
[----:B------:R-:W-:Y:S01]  /*0840*/  UMOV UR43, 0x1 ;  /* 0x00000001002b7882 */ /* 0x000fe20000000000 */
[----:B------:R-:W-:Y:S01]  /*0850*/  ULDC.64 UR54, c[0x0][0x208] ;  /* 0x0000820000367ab9 */ /* 0x000fe20000000a00 */
[----:B------:R-:W-:Y:S01]  /*0860*/  USEL UR43, UR43, 0x2, !UP0 ;  /* 0x000000022b2b7887 */ /* 0x000fe2000c000000 */
[----:B0-234-:R-:W-:Y:S01]  /*0870*/  BAR.SYNC.DEFER_BLOCKING 0x0 ;  /* 0x0000000000007b1d */ /* 0x01dfe20000010000 */
[----:B------:R-:W-:-:S13]  /*0880*/  PLOP3.LUT P0, PT, PT, PT, UP0, 0x80, 0x0 ;  /* 0x000000000000781c */ /* 0x000fda0003f0f008 */
[----:B------:R-:W-:Y:S05]  /*0890*/  @!P0 BRA `(.L_x_7833) ;  /* 0x000000f4008c8947 */ /* 0x000fea0003800000 */
.L_x_7834:
[----:B------:R-:W-:-:S08]  /*08a0*/  NOP ;  /* 0x0000000000007918 */ /* 0x000fd00000000000 */
[----:B------:R-:W0:Y:S02]  /*08b0*/  USETMAXREG.TRY_ALLOC.CTAPOOL UP0, 0xe8 ;  /* 0x000000e8000079c8 */ /* 0x000e240008000600 */
[----:B0-----:R-:W-:-:S13]  /*08c0*/  PLOP3.LUT P0, PT, PT, PT, UP0, 0x80, 0x0 ;  /* 0x000000000000781c */ /* 0x001fda0003f0f008 */
[----:B------:R-:W-:Y:S05]  /*08d0*/  @!P0 BRA `(.L_x_7834) ;  /* 0xfffffffc00f08947 */ /* 0x000fea000383ffff */
[----:B------:R-:W0:Y:S01]  /*08e0*/  S2R R2, SR_TID.X ;  /* 0x0000000000027919 */ /* 0x000e220000002100 */
[----:B-1----:R-:W1:Y:S01]  /*08f0*/  S2UR UR5, SR_CgaCtaId ;  /* 0x00000000000579c3 */ /* 0x002e620000008800 */
        /* <DEDUP_REMOVED lines=14> */
[----:B------:R-:W-:Y:S01]  /*09e0*/  ULOP3.LUT UR49, UR43, 0x1, URZ, 0xfc, !UPT ;  /* 0x000000012b317892 */ /* 0x000fe2000f8efc3f */
[----:B------:R-:W-:Y:S01]  /*09f0*/  R2UR UR6, R7 ;  /* 0x00000000070672ca */ /* 0x000fe200000e0000 */
[----:B------:R-:W-:Y:S01]  /*0a00*/  UMOV UR48, URZ ;  /* 0x0000003f00307c82 */ /* 0x000fe20008000000 */
[----:B------:R-:W-:Y:S01]  /*0a10*/  SHF.R.S32.HI R0, RZ, 0x1f, R191 ;  /* 0x0000001fff007819 */ /* 0x000fe200000114bf */
[----:B------:R-:W-:Y:S01]  /*0a20*/  UMOV UR47, URZ ;  /* 0x0000003f002f7c82 */ /* 0x000fe20008000000 */
[----:B------:R-:W-:Y:S01]  /*0a30*/  R2UR UR5, R5 ;  /* 0x00000000050572ca */ /* 0x000fe200000e0000 */
[----:B------:R-:W-:Y:S01]  /*0a40*/  UMOV UR46, URZ ;  /* 0x0000003f002e7c82 */ /* 0x000fe20008000000 */
[CC--:B------:R-:W-:Y:S02]  /*0a50*/  LEA.HI R3, R0.reuse, R191.reuse, RZ, 0x7 ;  /* 0x000000bf00037211 */ /* 0x0c0fe400078f38ff */
[----:B------:R-:W-:-:S02]  /*0a60*/  LEA.HI R4, R0, R191, RZ, 0x5 ;  /* 0x000000bf00047211 */ /* 0x000fc400078f28ff */
[----:B------:R-:W-:Y:S02]  /*0a70*/  LOP3.LUT R2, R3, 0xffffff80, RZ, 0xc0, !PT ;  /* 0xffffff8003027812 */ /* 0x000fe400078ec0ff */
[----:B------:R-:W-:Y:S01]  /*0a80*/  SHF.R.S32.HI R186, RZ, 0x7, R3 ;  /* 0x00000007ffba7819 */ /* 0x000fe20000011403 */
[----:B------:R-:W-:Y:S02]  /*0a90*/  IMAD.SHL.U32 R6, R4, 0x20, RZ ;  /* 0x0000002004067824 */ /* 0x000fe400078e00ff */
[----:B------:R-:W-:Y:S01]  /*0aa0*/  IMAD.IADD R185, R191, 0x1, -R2 ;  /* 0x00000001bfb97824 */ /* 0x000fe200078e0a02 */
[----:B------:R-:W-:Y:S02]  /*0ab0*/  LEA.HI R2, R0, R191, RZ, 0x4 ;  /* 0x000000bf00027211 */ /* 0x000fe400078f20ff */
[----:B------:R-:W-:Y:S02]  /*0ac0*/  LOP3.LUT R7, R6, 0xfffffc00, RZ, 0xc0, !PT ;  /* 0xfffffc0006077812 */ /* 0x000fe400078ec0ff */
[----:B------:R-:W-:-:S02]  /*0ad0*/  SHF.R.S32.HI R8, RZ, 0x1f, R185 ;  /* 0x0000001fff087819 */ /* 0x000fc400000114b9 */
[----:B------:R-:W-:Y:S02]  /*0ae0*/  LEA.HI R6, R0, R191, RZ, 0x2 ;  /* 0x000000bf00067211 */ /* 0x000fe400078f10ff */
[----:B------:R-:W-:Y:S02]  /*0af0*/  LEA.HI R9, R8, R185, RZ, 0x2 ;  /* 0x000000b908097211 */ /* 0x000fe400078f10ff */
[----:B------:R-:W-:Y:S02]  /*0b00*/  SHF.R.S32.HI R5, RZ, 0x4, R2 ;  /* 0x00000004ff057819 */ /* 0x000fe40000011402 */
[--C-:B------:R-:W-:Y:S02]  /*0b10*/  SHF.R.S32.HI R10, RZ, 0x2, R9.reuse ;  /* 0x00000002ff0a7819 */ /* 0x100fe40000011409 */
[----:B------:R-:W-:Y:S02]  /*0b20*/  SHF.R.S32.HI R11, RZ, 0x1f, R9 ;  /* 0x0000001fff0b7819 */ /* 0x000fe40000011409 */
[----:B------:R-:W-:-:S02]  /*0b30*/  LOP3.LUT R4, R2, 0x3fffff0, RZ, 0xc0, !PT ;  /* 0x03fffff002047812 */ /* 0x000fc400078ec0ff */
[----:B------:R-:W-:Y:S02]  /*0b40*/  LOP3.LUT R6, R6, 0xfffffffc, RZ, 0xc0, !PT ;  /* 0xfffffffc06067812 */ /* 0x000fe400078ec0ff */
[----:B------:R-:W-:Y:S01]  /*0b50*/  LEA.HI R0, R0, R191, RZ, 0x3 ;  /* 0x000000bf00007211 */ /* 0x000fe200078f18ff */
[----:B------:R-:W-:Y:S01]  /*0b60*/  IMAD.IADD R4, R191, 0x1, -R4 ;  /* 0x00000001bf047824 */ /* 0x000fe200078e0a04 */
[----:B------:R-:W-:Y:S01]  /*0b70*/  LEA.HI R11, R11, R10, RZ, 0x3 ;  /* 0x0000000a0b0b7211 */ /* 0x000fe200078f18ff */
[----:B------:R-:W-:Y:S01]  /*0b80*/  IMAD.IADD R6, R191, 0x1, -R6 ;  /* 0x00000001bf067824 */ /* 0x000fe200078e0a06 */
[----:B------:R-:W-:Y:S01]  /*0b90*/  LEA.HI R2, R2, R5, RZ, 0x1 ;  /* 0x0000000502027211 */ /* 0x000fe200078f08ff */
[----:B------:R-:W-:Y:S01]  /*0ba0*/  IMAD R7, R4, 0x40, R7 ;  /* 0x0000004004077824 */ /* 0x000fe200078e0207 */
[----:B------:R-:W-:Y:S02]  /*0bb0*/  LOP3.LUT R22, R0, 0xfffffff8, RZ, 0xc0, !PT ;  /* 0xfffffff800167812 */ /* 0x000fe400078ec0ff */
[----:B------:R-:W-:-:S02]  /*0bc0*/  LOP3.LUT R11, R11, 0xfffffff8, RZ, 0xc0, !PT ;  /* 0xfffffff80b0b7812 */ /* 0x000fc400078ec0ff */
[----:B------:R-:W-:Y:S01]  /*0bd0*/  LEA.HI R8, R8, R185, RZ, 0x5 ;  /* 0x000000b908087211 */ /* 0x000fe200078f28ff */
[----:B------:R-:W-:Y:S01]  /*0be0*/  IMAD.IADD R22, R191, 0x1, -R22 ;  /* 0x00000001bf167824 */ /* 0x000fe200078e0a16 */
[----:B------:R-:W-:Y:S01]  /*0bf0*/  LEA.HI R3, R3, R186, RZ, 0x1 ;  /* 0x000000ba03037211 */ /* 0x000fe200078f08ff */
[----:B------:R-:W-:Y:S01]  /*0c00*/  IMAD.IADD R11, R10, 0x1, -R11 ;  /* 0x000000010a0b7824 */ /* 0x000fe200078e0a0b */
[----:B------:R-:W-:Y:S01]  /*0c10*/  LOP3.LUT R2, R2, 0x1ffffffe, RZ, 0xc0, !PT ;  /* 0x1ffffffe02027812 */ /* 0x000fe200078ec0ff */
[----:B------:R-:W-:Y:S01]  /*0c20*/  IMAD.SHL.U32 R18, R22, 0x8, RZ ;  /* 0x0000000816127824 */ /* 0x000fe200078e00ff */
[----:B------:R-:W-:Y:S02]  /*0c30*/  SHF.R.S32.HI R8, RZ, 0x5, R8 ;  /* 0x00000005ff087819 */ /* 0x000fe40000011408 */
[----:B------:R-:W-:Y:S01]  /*0c40*/  LEA.HI R4, R6, R6, RZ, 0x1 ;  /* 0x0000000606047211 */ /* 0x000fe200078f08ff */
[----:B------:R-:W-:Y:S01]  /*0c50*/  IMAD.IADD R2, R5, 0x1, -R2 ;  /* 0x0000000105027824 */ /* 0x000fe200078e0a02 */
[----:B------:R-:W-:Y:S01]  /*0c60*/  LOP3.LUT R3, R3, 0x3fffffe, RZ, 0xc0, !PT ;  /* 0x03fffffe03037812 */ /* 0x000fe200078ec0ff */
[----:B------:R-:W-:Y:S01]  /*0c70*/  IMAD R8, R8, 0x10, R11 ;  /* 0x0000001008087824 */ /* 0x000fe200078e020b */
[----:B------:R-:W-:Y:S01]  /*0c80*/  LOP3.LUT R5, R4, 0x1ffffffe, RZ, 0xc0, !PT ;  /* 0x1ffffffe04057812 */ /* 0x000fe200078ec0ff */
[----:B------:R-:W-:Y:S01]  /*0c90*/  VIADD R19, R18, 0x40 ;  /* 0x0000004012137836 */ /* 0x000fe20000000000 */
[----:B------:R-:W-:Y:S01]  /*0ca0*/  LOP3.LUT R16, R9, 0x7ffffffc, RZ, 0xc0, !PT ;  /* 0x7ffffffc09107812 */ /* 0x000fe200078ec0ff */
[----:B------:R-:W-:Y:S01]  /*0cb0*/  IMAD.IADD R3, R186, 0x1, -R3 ;  /* 0x00000001ba037824 */ /* 0x000fe200078e0a03 */
[----:B------:R-:W-:Y:S01]  /*0cc0*/  SHF.R.S32.HI R184, RZ, 0x3, R0 ;  /* 0x00000003ffb87819 */ /* 0x000fe20000011400 */
[----:B------:R-:W-:Y:S01]  /*0cd0*/  IMAD.IADD R6, R6, 0x1, -R5 ;  /* 0x0000000106067824 */ /* 0x000fe200078e0a05 */
[----:B------:R-:W-:Y:S01]  /*0ce0*/  SHF.R.S32.HI R190, RZ, 0x1f, R18 ;  /* 0x0000001fffbe7819 */ /* 0x000fe20000011412 */
[----:B------:R-:W-:Y:S01]  /*0cf0*/  IMAD R187, R3, 0x40, R8 ;  /* 0x0000004003bb7824 */ /* 0x000fe200078e0208 */
[----:B------:R-:W-:Y:S01]  /*0d00*/  SHF.R.S32.HI R189, RZ, 0x1f, R19 ;  /* 0x0000001fffbd7819 */ /* 0x000fe20000011413 */
[----:B------:R-:W-:-:S02]  /*0d10*/  IMAD R188, R2, 0x8, R7 ;  /* 0x0000000802bc7824 */ /* 0x000fc400078e0207 */
[----:B------:R-:W-:Y:S02]  /*0d20*/  IMAD.IADD R16, R185, 0x1, -R16 ;  /* 0x00000001b9107824 */ /* 0x000fe400078e0a10 */
[----:B------:R-:W-:-:S07]  /*0d30*/  IMAD R17, R6, 0x8, R187 ;  /* 0x0000000806117824 */ /* 0x000fce00078e02bb */
.L_x_7942:
        /* <DEDUP_REMOVED lines=12> */
[----:B012---:R-:W-:Y:S02]  /*0e00*/  IMAD.U32 R2, RZ, RZ, UR8 ;  /* 0x00000008ff027e24 */ /* 0x007fe4000f8e00ff */
        /* <DEDUP_REMOVED lines=8> */
[----:B------:R-:W-:Y:S01]  /*0e90*/  UMOV UR38, URZ ;  /* 0x0000003f00267c82 */ /* 0x000fe20008000000 */
[----:B------:R-:W-:Y:S02]  /*0ea0*/  UMOV UR42, UR7 ;  /* 0x00000007002a7c82 */ /* 0x000fe40008000000 */
        /* <DEDUP_REMOVED lines=24> */
.L_x_7835:
[----:B------:R-:W-:Y:S01]  /*1030*/  UMOV UR36, UR6 ;  /* 0x0000000600247c82 */ /* 0x000fe20008000000 */
[----:B------:R-:W-:Y:S05]  /*1040*/  @!P1 BRA `(.L_x_7836) ;  /* 0x00000000001c9947 */ /* 0x000fea0003800000 */
[----:B------:R-:W-:Y:S02]  /*1050*/  ULDC.64 UR8, c[0x0][0xa20] ;  /* 0x0002880000087ab9 */ /* 0x000fe40000000a00 */
[----:B------:R-:W-:-:S06]  /*1060*/  UIMAD.WIDE UR6, UR6, 0x4, UR8 ;  /* 0x00000004060678a5 */ /* 0x000fcc000f8e0208 */
[----:B------:R-:W-:Y:S02]  /*1070*/  IMAD.U32 R2, RZ, RZ, UR6 ;  /* 0x00000006ff027e24 */ /* 0x000fe4000f8e00ff */
[----:B------:R-:W-:-:S05]  /*1080*/  IMAD.U32 R3, RZ, RZ, UR7 ;  /* 0x00000007ff037e24 */ /* 0x000fca000f8e00ff */
[----:B------:R-:W2:Y:S02]  /*1090*/  LDG.E R2, desc[UR54][R2.64] ;  /* 0x0000003602027981 */ /* 0x000ea4000c1e1900 */
[----:B--2---:R-:W-:Y:S01]  /*10a0*/  R2UR UR4, R2 ;  /* 0x00000000020472ca */ /* 0x004fe200000e0000 */
[----:B------:R-:W-:-:S14]  /*10b0*/  BRA `(.L_x_7837) ;  /* 0x0000000000347947 */ /* 0x000fdc0003800000 */
.L_x_7836:
        /* <DEDUP_REMOVED lines=13> */
.L_x_7837:
[----:B------:R-:W-:Y:S01]  /*1190*/  ULDC UR6, c[0x0][0x448] ;  /* 0x0001120000067ab9 */ /* 0x000fe20000000800 */
[----:B------:R-:W-:Y:S02]  /*11a0*/  USHF.L.U32 UR37, UR5, 0x7, URZ ;  /* 0x0000000705257899 */ /* 0x000fe4000800063f */
[----:B------:R-:W-:Y:S02]  /*11b0*/  UISETP.NE.AND UP0, UPT, UR6, 0x1, UPT ;  /* 0x000000010600788c */ /* 0x000fe4000bf05270 */
[----:B------:R-:W-:Y:S02]  /*11c0*/  UIADD3 UR8, UR37, 0x7f, URZ ;  /* 0x0000007f25087890 */ /* 0x000fe4000fffe03f */
[----:B------:R-:W-:Y:S02]  /*11d0*/  UIADD3 UR38, -UR38, UR4, URZ ;  /* 0x0000000426267290 */ /* 0x000fe4000fffe13f */
[----:B------:R-:W-:Y:S01]  /*11e0*/  UP2UR UR51, UPR, URZ, 0x1 ;  /* 0x000000013f337883 */ /* 0x000fe20008000000 */
[----:B------:R-:W-:Y:S01]  /*11f0*/  ULDC.64 UR4, c[0x0][0x9e0] ;  /* 0x0002780000047ab9 */ /* 0x000fe20000000a00 */
[----:B------:R-:W-:-:S03]  /*1200*/  UIADD3 UR9, UR38, 0x1, -UR45 ;  /* 0x0000000126097890 */ /* 0x000fc6000fffe82d */
[----:B------:R-:W-:Y:S01]  /*1210*/  @UP0 ULDC UR6, c[0x0][0x44c] ;  /* 0x0001130000060ab9 */ /* 0x000fe20000000800 */
[----:B------:R-:W-:Y:S01]  /*1220*/  @UP0 ULDC UR10, c[0x0][0x450] ;  /* 0x00011400000a0ab9 */ /* 0x000fe20000000800 */
[----:B------:R-:W-:-:S04]  /*1230*/  UIMAD.WIDE.U32 UR6, UR8, UR6, URZ ;  /* 0x00000006080672a5 */ /* 0x000fc8000f8e003f */
[----:B------:R-:W-:Y:S02]  /*1240*/  @UP0 USHF.R.U32.HI UR8, URZ, UR10, UR7 ;  /* 0x0000000a3f080299 */ /* 0x000fe40008011607 */
[----:B------:R-:W-:Y:S02]  /*1250*/  UISETP.GE.AND UP0, UPT, UR5, 0x1, UPT ;  /* 0x000000010500788c */ /* 0x000fe4000bf06270 */
[----:B------:R-:W-:Y:S02]  /*1260*/  UIADD3 UR8, UR9, UR8, URZ ;  /* 0x0000000809087290 */ /* 0x000fe4000fffe03f */
        /* <DEDUP_REMOVED lines=15> */
.L_x_7839:
[----:B------:R-:W-:-:S11]  /*1360*/  UISETP.NE.AND UP0, UPT, UR5, 0x1, UPT ;  /* 0x000000010500788c */ /* 0x000fd6000bf05270 */
[----:B------:R-:W-:Y:S02]  /*1370*/  @UP0 ULDC.64 UR8, c[0x0][0x9e8] ;  /* 0x00027a0000080ab9 */ /* 0x000fe40000000a00 */
[----:B------:R-:W-:-:S04]  /*1380*/  UIMAD.WIDE.U32 UR6, UR4, UR8, URZ ;  /* 0x00000008040672a5 */ /* 0x000fc8000f8e003f */
[----:B------:R-:W-:-:S12]  /*1390*/  @UP0 USHF.R.U32.HI UR4, URZ, UR9, UR7 ;  /* 0x000000093f040299 */ /* 0x000fd80008011607 */
.L_x_7840:
[----:B------:R-:W-:-:S06]  /*13a0*/  UIMAD UR4, UR4, UR5, UR5 ;  /* 0x00000005040472a4 */ /* 0x000fcc000f8e0205 */
[----:B------:R-:W-:-:S07]  /*13b0*/  VIMNMX R0, R0, UR4, PT ;  /* 0x0000000400007c48 */ /* 0x000fce000bfe0100 */
.L_x_7838:
[----:B------:R-:W-:Y:S01]  /*13c0*/  UISETP.NE.AND UP0, UPT, UR51, URZ, UPT ;  /* 0x0000003f3300728c */ /* 0x000fe2000bf05270 */
[----:B------:R-:W-:Y:S01]  /*13d0*/  VIADD R0, R0, 0x7f ;  /* 0x0000007f00007836 */ /* 0x000fe20000000000 */
[----:B------:R-:W-:Y:S01]  /*13e0*/  UMOV UR9, UR37 ;  /* 0x0000002500097c82 */ /* 0x000fe20008000000 */
[----:B------:R-:W-:Y:S02]  /*13f0*/  UIADD3 UR4, UR38, 0x7f, URZ ;  /* 0x0000007f26047890 */ /* 0x000fe4000fffe03f */
[----:B------:R-:W-:Y:S01]  /*1400*/  UIADD3 UR53, UR38, -UR45, URZ ;  /* 0x8000002d26357290 */ /* 0x000fe2000fffe03f */
        /* <DEDUP_REMOVED lines=27> */
.L_x_7842:
[----:B------:R-:W-:-:S11]  /*15c0*/  UISETP.NE.AND UP0, UPT, UR5, 0x1, UPT ;  /* 0x000000010500788c */ /* 0x000fd6000bf05270 */
[----:B------:R-:W-:Y:S02]  /*15d0*/  @UP0 ULDC.64 UR10, c[0x0][0x9e8] ;  /* 0x00027a00000a0ab9 */ /* 0x000fe40000000a00 */
[----:B------:R-:W-:-:S04]  /*15e0*/  UIMAD.WIDE.U32 UR6, UR4, UR10, URZ ;  /* 0x0000000a040672a5 */ /* 0x000fc8000f8e003f */
[----:B------:R-:W-:-:S12]  /*15f0*/  @UP0 USHF.R.U32.HI UR4, URZ, UR11, UR7 ;  /* 0x0000000b3f040299 */ /* 0x000fd80008011607 */
.L_x_7843:
[----:B------:R-:W-:-:S04]  /*1600*/  UIMAD UR4, UR4, UR5, URZ ;  /* 0x00000005040472a4 */ /* 0x000fc8000f8e023f */
[----:B------:R-:W-:-:S04]  /*1610*/  UISETP.LT.AND UP0, UPT, UR9, UR4, UPT ;  /* 0x000000040900728c */ /* 0x000fc8000bf01270 */
[----:B------:R-:W-:-:S12]  /*1620*/  USEL UR9, UR9, UR4, !UP0 ;  /* 0x0000000409097287 */ /* 0x000fd8000c000000 */
.L_x_7841:
        /* <DEDUP_REMOVED lines=73> */
.L_x_7845:
        /* <DEDUP_REMOVED lines=9> */
.L_x_8037:
[----:B------:R-:W-:Y:S05]  /*1b50*/  @!P0 BRA `(.L_x_7847) ;  /* 0x0000000000048947 */ /* 0x000fea0003800000 */
[----:B------:R-:W-:Y:S01]  /*1b60*/  BPT.TRAP 0x1 ;  /* 0x000000040000795c */ /* 0x000fe20000300000 */
.L_x_7847:
[----:B0-----:R-:W-:Y:S02]  /*1b70*/  IMAD.U32 R3, RZ, RZ, UR46 ;  /* 0x0000002eff037e24 */ /* 0x001fe4000f8e00ff */
[----:B------:R-:W-:-:S03]  /*1b80*/  IMAD.U32 R0, RZ, RZ, UR47 ;  /* 0x0000002fff007e24 */ /* 0x000fc6000f8e00ff */
[----:B------:R-:W-:Y:S02]  /*1b90*/  LEA R3, R3, UR41, 0x3 ;  /* 0x0000002903037c11 */ /* 0x000fe4000f8e18ff */
[----:B------:R-:W-:-:S04]  /*1ba0*/  SHF.L.U32 R0, R0, 0x1f, RZ ;  /* 0x0000001f00007819 */ /* 0x000fc800000006ff */
[----:B------:R0:W1:Y:S01]  /*1bb0*/  SYNCS.PHASECHK.TRANS64.TRYWAIT P1, [R3+URZ+0x28830], R0 ;  /* 0x02883000030075a7 */ /* 0x000062000802017f */
[----:B------:R-:W-:Y:S05]  /*1bc0*/  @!P0 BRA `(.L_x_7848) ;  /* 0x0000000000048947 */ /* 0x000fea0003800000 */
[----:B------:R-:W-:Y:S01]  /*1bd0*/  BPT.TRAP 0x1 ;  /* 0x000000040000795c */ /* 0x000fe20000300000 */
.L_x_7848:
[----:B-1----:R-:W-:Y:S05]  /*1be0*/  @P1 BRA `(.L_x_7849) ;  /* 0x0000000000081947 */ /* 0x002fea0003800000 */
[----:B------:R-:W1:Y:S02]  /*1bf0*/  SYNCS.PHASECHK.TRANS64.TRYWAIT P1, [R3+URZ+0x28830], R0 ;  /* 0x02883000030075a7 */ /* 0x000e64000802017f */
[----:B-1----:R-:W-:Y:S05]  /*1c00*/  @!P1 BRA `(.L_x_7850) ;  /* 0x0000013c00ec9947 */ /* 0x002fea0003800000 */
.L_x_7849:
        /* <DEDUP_REMOVED lines=63> */
.L_x_7851:
[----:B------:R-:W-:Y:S01]  /*2000*/  UISETP.NE.AND UP1, UPT, UR51, URZ, UPT ;  /* 0x0000003f3300728c */ /* 0x000fe2000bf25270 */
[----:B01----:R-:W-:Y:S01]  /*2010*/  VIADD R0, R17, UR37 ;  /* 0x0000002511007c36 */ /* 0x003fe20008000000 */
[----:B------:R-:W-:Y:S01]  /*2020*/  R2UR UR6, R3 ;  /* 0x00000000030672ca */ /* 0x000fe200000e0000 */
[----:B------:R-:W-:Y:S01]  /*2030*/  IMAD.MOV.U32 R3, RZ, RZ, -0x80 ;  /* 0xffffff80ff037424 */ /* 0x000fe200078e00ff */
[----:B------:R-:W-:Y:S01]  /*2040*/  UISETP.NE.AND UP0, UPT, UR50, URZ, UPT ;  /* 0x0000003f3200728c */ /* 0x000fe2000bf05270 */
[----:B------:R-:W-:Y:S01]  /*2050*/  IMAD.U32 R7, RZ, RZ, UR45 ;  /* 0x0000002dff077e24 */ /* 0x000fe2000f8e00ff */
[----:B------:R-:W-:Y:S01]  /*2060*/  PLOP3.LUT P1, PT, PT, PT, UP1, 0x80, 0x0 ;  /* 0x000000000000781c */ /* 0x000fe20003f2f018 */
[----:B------:R-:W-:Y:S01]  /*2070*/  IMAD R10, R88, R3, 0x80 ;  /* 0x00000080580a7424 */ /* 0x000fe200078e0203 */
[----:B------:R-:W-:Y:S01]  /*2080*/  PLOP3.LUT P2, PT, PT, PT, UP1, 0x80, 0x0 ;  /* 0x000000000000781c */ /* 0x000fe20003f4f018 */
[----:B------:R-:W-:Y:S01]  /*2090*/  ULDC UR56, c[0x0][0x9dc] ;  /* 0x0002770000387ab9 */ /* 0x000fe20000000800 */
[----:B------:R-:W-:Y:S01]  /*20a0*/  ULDC UR14, c[0x0][0x9e0] ;  /* 0x00027800000e7ab9 */ /* 0x000fe20000000800 */
[----:B------:R-:W-:Y:S01]  /*20b0*/  @UP1 ULDC UR7, c[0x0][0x44c] ;  /* 0x0001130000071ab9 */ /* 0x000fe20000000800 */
[----:B------:R-:W-:Y:S01]  /*20c0*/  VIADD R3, R10, 0x1 ;  /* 0x000000010a037836 */ /* 0x000fe20000000000 */
[----:B------:R-:W-:-:S02]  /*20d0*/  LEA R8, R88, 0xffffff80, 0x7 ;  /* 0xffffff8058087811 */ /* 0x000fc400078e38ff */
[----:B------:R-:W-:-:S04]  /*20e0*/  UIADD3 UR6, UR6, 0x28840, URZ ;  /* 0x0002884006067890 */ /* 0x000fc8000fffe03f */
[----:B------:R-:W-:Y:S01]  /*20f0*/  @P1 IMAD.HI.U32 R2, R0, UR7, RZ ;  /* 0x0000000700021c27 */ /* 0x000fe2000f8e00ff */
[----:B------:R-:W-:Y:S01]  /*2100*/  @UP1 ULDC UR7, c[0x0][0x450] ;  /* 0x0001140000071ab9 */ /* 0x000fe20000000800 */
[----:B------:R-:W-:Y:S01]  /*2110*/  UPRMT UR6, UR40, 0x654, UR6 ;  /* 0x0000065428067896 */ /* 0x000fe20008000006 */
[----:B------:R-:W-:Y:S02]  /*2120*/  PLOP3.LUT P1, PT, PT, PT, UP0, 0x40, 0x0 ;  /* 0x000000000000781c */ /* 0x000fe40003f2e808 */
[----:B------:R-:W-:Y:S01]  /*2130*/  @P2 SHF.R.U32.HI R0, RZ, UR7, R2 ;  /* 0x00000007ff002c19 */ /* 0x000fe20008011602 */
[----:B------:R-:W-:Y:S02]  /*2140*/  IMAD R2, R16, -0x2, R3 ;  /* 0xfffffffe10027824 */ /* 0x000fe400078e0203 */
[----:B------:R-:W-:Y:S02]  /*2150*/  VIADD R3, R10, UR38 ;  /* 0x000000260a037c36 */ /* 0x000fe40008000000 */
[----:B------:R-:W0:Y:S01]  /*2160*/  SHFL.IDX PT, R5, R0, RZ, 0x1c1f ;  /* 0x001c1fff00057589 */ /* 0x000e2200000e0000 */
[----:B------:R-:W-:Y:S01]  /*2170*/  SYNCS.ARRIVE.TRANS64.RED.A1T0 RZ, [UR6], RZ ;  /* 0x000000ffffff79a7 */ /* 0x000fe20008100406 */
[----:B------:R-:W-:Y:S01]  /*2180*/  ULOP3.LUT UR6, URZ, UR56, URZ, 0x33, !UPT ;  /* 0x000000383f067292 */ /* 0x000fe2000f8e333f */
[----:B------:R-:W-:Y:S01]  /*2190*/  IADD3 R2, -R7, UR38, R2 ;  /* 0x0000002607027c10 */ /* 0x000fe2000fffe102 */
[----:B------:R-:W-:-:S04]  /*21a0*/  IMAD R12, R16, -0x2, R3 ;  /* 0xfffffffe100c7824 */ /* 0x000fc800078e0203 */
        /* <DEDUP_REMOVED lines=19> */
.L_x_7854:
[----:B------:R-:W-:Y:S02]  /*22e0*/  ULDC UR6, c[0x0][0x9e4] ;  /* 0x0002790000067ab9 */ /* 0x000fe40000000800 */
[----:B------:R-:W-:-:S05]  /*22f0*/  IMAD.U32 R5, RZ, RZ, UR6 ;  /* 0x00000006ff057e24 */ /* 0x000fca000f8e00ff */
[----:B------:R-:W-:-:S13]  /*2300*/  ISETP.NE.AND P1, PT, R5, 0x1, PT ;  /* 0x000000010500780c */ /* 0x000fda0003f25270 */
[----:B------:R-:W0:Y:S02]  /*2310*/  @P1 LDC.64 R6, c[0x0][0x9e8] ;  /* 0x00027a00ff061b82 */ /* 0x000e240000000a00 */
[----:B0-----:R-:W-:-:S05]  /*2320*/  @P1 IMAD.HI.U32 R6, R3, R6, RZ ;  /* 0x0000000603061227 */ /* 0x001fca00078e00ff */
[----:B------:R-:W-:-:S07]  /*2330*/  @P1 SHF.R.U32.HI R3, RZ, R7, R6 ;  /* 0x00000007ff031219 */ /* 0x000fce0000011606 */
.L_x_7855:
[----:B------:R-:W-:Y:S05]  /*2340*/  BSYNC B0 ;  /* 0x0000000000007941 */ /* 0x000fea0003800000 */
.L_x_7853:
[----:B------:R-:W-:-:S04]  /*2350*/  IMAD R3, R3, R5, -R8 ;  /* 0x0000000503037224 */ /* 0x000fc800078e0a08 */
[----:B------:R-:W-:-:S05]  /*2360*/  IMAD R3, R16, -0x2, R3 ;  /* 0xfffffffe10037824 */ /* 0x000fca00078e0203 */
[----:B------:R-:W-:Y:S02]  /*2370*/  VIADDMNMX R2, R3, R5, R2, PT ;  /* 0x0000000503027246 */ /* 0x000fe40003800102 */
[----:B------:R-:W-:-:S07]  /*2380*/  VIMNMX R4, R4, R3, !PT ;  /* 0x0000000304047248 */ /* 0x000fce0007fe0100 */
.L_x_7852:
[C---:B------:R-:W-:Y:S01]  /*2390*/  ISETP.GE.AND P2, PT, R10.reuse, 0x9, PT ;  /* 0x000000090a00780c */ /* 0x040fe20003f46270 */
[----:B------:R-:W-:Y:S01]  /*23a0*/  UISETP.NE.AND UP0, UPT, UR50, URZ, UPT ;  /* 0x0000003f3200728c */ /* 0x000fe2000bf05270 */
        /* <DEDUP_REMOVED lines=10> */
[----:B------:R-:W-:Y:S01]  /*2450*/  P2R R90, PR, RZ, 0x20 ;  /* 0x00000020ff5a7803 */ /* 0x000fe20000000000 */
[----:B------:R-:W0:Y:S01]  /*2460*/  SHFL.IDX PT, R25, R0, 0x1, 0x1c1f ;  /* 0x003c1f0000197f89 */ /* 0x000e2200000e0000 */
[----:B------:R-:W-:-:S02]  /*2470*/  ISETP.LT.OR P3, PT, R2, 0x11, P3 ;  /* 0x000000110200780c */ /* 0x000fc40001f61670 */
[----:B------:R-:W-:Y:S02]  /*2480*/  ISETP.GT.AND P4, PT, R4, 0x9, !P6 ;  /* 0x000000090400780c */ /* 0x000fe40007784270 */
[----:B------:R-:W-:Y:S02]  /*2490*/  ISETP.GE.AND P5, PT, R10, 0x12, PT ;  /* 0x000000120a00780c */ /* 0x000fe40003fa6270 */
[----:B------:R-:W-:Y:S02]  /*24a0*/  FSEL R123, R32, -INF , !P3 ;  /* 0xff800000207b7808 */ /* 0x000fe40005800000 */
[----:B------:R-:W-:Y:S02]  /*24b0*/  ISETP.LT.OR P4, PT, R2, 0xa, P4 ;  /* 0x0000000a0200780c */ /* 0x000fe40002781670 */
[----:B------:R-:W-:Y:S02]  /*24c0*/  ISETP.GT.AND P3, PT, R4, 0x11, !P5 ;  /* 0x000000110400780c */ /* 0x000fe40006f64270 */
[----:B------:R-:W-:-:S02]  /*24d0*/  FSEL R129, R29, -INF , !P4 ;  /* 0xff8000001d817808 */ /* 0x000fc40006000000 */
[----:B------:R-:W-:Y:S02]  /*24e0*/  ISETP.LT.OR P3, PT, R2, 0x12, P3 ;  /* 0x000000120200780c */ /* 0x000fe40001f61670 */
[----:B------:R-:W-:Y:S02]  /*24f0*/  ISETP.GE.AND P4, PT, R10, 0x19, PT ;  /* 0x000000190a00780c */ /* 0x000fe40003f86270 */
[----:B------:R-:W-:Y:S02]  /*2500*/  FSEL R99, R33, -INF , !P3 ;  /* 0xff80000021637808 */ /* 0x000fe40005800000 */
[----:B------:R-:W-:Y:S02]  /*2510*/  ISETP.GT.AND P3, PT, R4, 0x18, !P4 ;  /* 0x000000180400780c */ /* 0x000fe40006764270 */
[----:B------:R-:W-:Y:S01]  /*2520*/  P2R R29, PR, RZ, 0x10 ;  /* 0x00000010ff1d7803 */ /* 0x000fe20000000000 */
[----:B0-----:R-:W-:Y:S01]  /*2530*/  IMAD.IADD R6, R14, 0x1, R25 ;  /* 0x000000010e067824 */ /* 0x001fe200078e0219 */
        /* <DEDUP_REMOVED lines=106> */
[----:B------:R-:W-:Y:S02]  /*2be0*/  P2R R28, PR, RZ, 0x20 ;  /* 0x00000020ff1c7803 */ /* 0x000fe40000000000 */
[----:B------:R-:W-:Y:S02]  /*2bf0*/  FSEL R77, R77, -INF , !P3 ;  /* 0xff8000004d4d7808 */ /* 0x000fe40005800000 */
[----:B------:R-:W-:-:S02]  /*2c00*/  ISETP.GE.AND P3, PT, R10, 0x71, PT ;  /* 0x000000710a00780c */ /* 0x000fc40003f66270 */
        /* <DEDUP_REMOVED lines=39> */
.L_x_7858:
[----:B------:R-:W-:Y:S02]  /*2e80*/  ULDC UR6, c[0x0][0x9e4] ;  /* 0x0002790000067ab9 */ /* 0x000fe40000000800 */
[----:B------:R-:W-:-:S05]  /*2e90*/  IMAD.U32 R2, RZ, RZ, UR6 ;  /* 0x00000006ff027e24 */ /* 0x000fca000f8e00ff */
[----:B------:R-:W-:-:S13]  /*2ea0*/  ISETP.NE.AND P6, PT, R2, 0x1, PT ;  /* 0x000000010200780c */ /* 0x000fda0003fc5270 */
[----:B------:R-:W0:Y:S02]  /*2eb0*/  @P6 LDC.64 R24, c[0x0][0x9e8] ;  /* 0x00027a00ff186b82 */ /* 0x000e240000000a00 */
[----:B0-----:R-:W-:-:S05]  /*2ec0*/  @P6 IMAD.HI.U32 R0, R21, R24, RZ ;  /* 0x0000001815006227 */ /* 0x001fca00078e00ff */
[----:B------:R-:W-:-:S07]  /*2ed0*/  @P6 SHF.R.U32.HI R21, RZ, R25, R0 ;  /* 0x00000019ff156219 */ /* 0x000fce0000011600 */
.L_x_7859:
[----:B------:R-:W-:Y:S05]  /*2ee0*/  BSYNC B0 ;  /* 0x0000000000007941 */ /* 0x000fea0003800000 */
.L_x_7857:
[----:B------:R-:W-:-:S04]  /*2ef0*/  IMAD R21, R21, R2, -R8 ;  /* 0x0000000215157224 */ /* 0x000fc800078e0a08 */
[----:B------:R-:W-:-:S05]  /*2f00*/  IMAD R21, R16, -0x2, R21 ;  /* 0xfffffffe10157824 */ /* 0x000fca00078e0215 */
[----:B------:R-:W-:Y:S02]  /*2f10*/  VIADDMNMX R4, R21, R2, R4, PT ;  /* 0x0000000215047246 */ /* 0x000fe40003800104 */
[----:B------:R-:W-:-:S07]  /*2f20*/  VIMNMX R6, R6, R21, !PT ;  /* 0x0000001506067248 */ /* 0x000fce0007fe0100 */
.L_x_7856:
[----:B------:R-:W-:Y:S01]  /*2f30*/  ISETP.GT.AND P1, PT, R6, 0x1, !P1 ;  /* 0x000000010600780c */ /* 0x000fe20004f24270 */
[----:B------:R-:W-:Y:S01]  /*2f40*/  ULDC UR6, c[0x0][0x988] ;  /* 0x0002620000067ab9 */ /* 0x000fe20000000800 */
[----:B------:R-:W-:Y:S01]  /*2f50*/  ISETP.NE.AND P6, PT, R89, RZ, PT ;  /* 0x000000ff5900720c */ /* 0x000fe20003fc5270 */
[----:B------:R-:W-:Y:S01]  /*2f60*/  UISETP.NE.AND UP1, UPT, UR51, URZ, UPT ;  /* 0x0000003f3300728c */ /* 0x000fe2000bf25270 */
[----:B------:R-:W-:Y:S01]  /*2f70*/  ISETP.LT.OR P1, PT, R4, 0x2, P1 ;  /* 0x000000020400780c */ /* 0x000fe20000f21670 */
[----:B------:R-:W-:Y:S01]  /*2f80*/  UISETP.NE.AND UP0, UPT, UR50, URZ, UPT ;  /* 0x0000003f3200728c */ /* 0x000fe2000bf05270 */
[----:B------:R-:W-:Y:S01]  /*2f90*/  FMNMX.FTZ R0, R97, R125, !PT ;  /* 0x0000007d61007209 */ /* 0x000fe20007810000 */
[----:B------:R-:W-:Y:S01]  /*2fa0*/  UMOV UR10, UR37 ;  /* 0x00000025000a7c82 */ /* 0x000fe20008000000 */
[----:B------:R-:W-:Y:S02]  /*2fb0*/  FSEL R27, R27, -INF , !P1 ;  /* 0xff8000001b1b7808 */ /* 0x000fe40004800000 */
[----:B------:R-:W-:-:S02]  /*2fc0*/  ISETP.GT.AND P1, PT, R6, 0x9, !P6 ;  /* 0x000000090600780c */ /* 0x000fc40007724270 */
[----:B------:R-:W-:Y:S02]  /*2fd0*/  FMNMX.FTZ R0, R127, R0, !PT ;  /* 0x000000007f007209 */ /* 0x000fe40007810000 */
[----:B------:R-:W-:Y:S01]  /*2fe0*/  ISETP.LT.OR P1, PT, R4, 0xa, P1 ;  /* 0x0000000a0400780c */ /* 0x000fe20000f21670 */
[----:B------:R-:W-:Y:S01]  /*2ff0*/  @UP1 ULDC UR11, c[0x0][0x450] ;  /* 0x00011400000b1ab9 */ /* 0x000fe20000000800 */
[----:B------:R-:W-:Y:S02]  /*3000*/  FMNMX.FTZ R0, R129, R0, !PT ;  /* 0x0000000081007209 */ /* 0x000fe40007810000 */
[----:B------:R-:W-:Y:S02]  /*3010*/  FSEL R31, R31, -INF , !P1 ;  /* 0xff8000001f1f7808 */ /* 0x000fe40004800000 */
[----:B------:R-:W-:Y:S02]  /*3020*/  ISETP.NE.AND P1, PT, R90, RZ, PT ;  /* 0x000000ff5a00720c */ /* 0x000fe40003f25270 */
[----:B------:R-:W-:-:S02]  /*3030*/  FMNMX.FTZ R0, R123, R0, !PT ;  /* 0x000000007b007209 */ /* 0x000fc40007810000 */
[----:B------:R-:W-:Y:S02]  /*3040*/  ISETP.GT.AND P1, PT, R6, 0x10, !P1 ;  /* 0x000000100600780c */ /* 0x000fe40004f24270 */
        /* <DEDUP_REMOVED lines=73> */
[----:B------:R-:W-:Y:S01]  /*34e0*/  FMNMX.FTZ R8, R85, R0, !PT ;  /* 0x0000000055087209 */ /* 0x000fe20007810000 */
[----:B------:R-:W-:Y:S01]  /*34f0*/  IMAD.U32 R0, RZ, RZ, UR6 ;  /* 0x00000006ff007e24 */ /* 0x000fe2000f8e00ff */
[----:B------:R-:W-:Y:S01]  /*3500*/  ISETP.LT.OR P1, PT, R4, 0x3a, P1 ;  /* 0x0000003a0400780c */ /* 0x000fe20000f21670 */
[----:B------:R-:W-:Y:S01]  /*3510*/  @UP1 ULDC UR6, c[0x0][0x44c] ;  /* 0x0001130000061ab9 */ /* 0x000fe20000000800 */
[----:B------:R-:W-:Y:S01]  /*3520*/  ISETP.NE.AND P2, PT, R92, RZ, PT ;  /* 0x000000ff5c00720c */ /* 0x000fe20003f45270 */
[----:B------:R-:W0:Y:S01]  /*3530*/  SHFL.BFLY PT, R95, R8, 0x2, 0x1f ;  /* 0x0c401f00085f7f89 */ /* 0x000e2200000e0000 */
[----:B------:R-:W-:Y:S01]  /*3540*/  FSEL R55, R55, -INF , !P1 ;  /* 0xff80000037377808 */ /* 0x000fe20004800000 */
[----:B------:R-:W-:Y:S01]  /*3550*/  UIMAD.WIDE.U32 UR6, UR37, UR6, URZ ;  /* 0x00000006250672a5 */ /* 0x000fe2000f8e003f */
[----:B------:R-:W-:-:S02]  /*3560*/  ISETP.NE.AND P1, PT, R49, RZ, PT ;  /* 0x000000ff3100720c */ /* 0x000fc40003f25270 */
[----:B------:R-:W-:Y:S01]  /*3570*/  ISETP.NE.AND P6, PT, R72, RZ, PT ;  /* 0x000000ff4800720c */ /* 0x000fe20003fc5270 */
[----:B------:R-:W-:Y:S01]  /*3580*/  @UP1 USHF.R.U32.HI UR10, URZ, UR11, UR7 ;  /* 0x0000000b3f0a1299 */ /* 0x000fe20008011607 */
[C---:B------:R-:W-:Y:S02]  /*3590*/  ISETP.GT.AND P1, PT, R6.reuse, 0x40, !P1 ;  /* 0x000000400600780c */ /* 0x040fe40004f24270 */
[----:B------:R-:W-:Y:S01]  /*35a0*/  ISETP.GT.AND P3, PT, R6, 0x70, !P3 ;  /* 0x000000700600780c */ /* 0x000fe20005f64270 */
[----:B------:R-:W-:Y:S01]  /*35b0*/  UIADD3 UR53, UR53, UR10, URZ ;  /* 0x0000000a35357290 */ /* 0x000fe2000fffe03f */
[----:B------:R-:W-:Y:S02]  /*35c0*/  ISETP.LT.OR P1, PT, R4, 0x41, P1 ;  /* 0x000000410400780c */ /* 0x000fe40000f21670 */
[----:B------:R-:W-:Y:S01]  /*35d0*/  ISETP.GT.AND P4, PT, R6, 0x71, !P4 ;  /* 0x000000710600780c */ /* 0x000fe20006784270 */
[----:B------:R-:W-:Y:S01]  /*35e0*/  UIADD3 UR14, UR53, UR14, URZ ;  /* 0x0000000e350e7290 */ /* 0x000fe2000fffe03f */
[----:B------:R-:W-:-:S02]  /*35f0*/  FSEL R49, R58, -INF , !P1 ;  /* 0xff8000003a317808 */ /* 0x000fc40004800000 */
[----:B------:R-:W-:Y:S02]  /*3600*/  ISETP.NE.AND P1, PT, R52, RZ, PT ;  /* 0x000000ff3400720c */ /* 0x000fe40003f25270 */
[----:B------:R-:W-:Y:S02]  /*3610*/  ISETP.LT.OR P3, PT, R4, 0x71, P3 ;  /* 0x000000710400780c */ /* 0x000fe40001f61670 */
[C---:B------:R-:W-:Y:S02]  /*3620*/  ISETP.GT.AND P1, PT, R6.reuse, 0x41, !P1 ;  /* 0x000000410600780c */ /* 0x040fe40004f24270 */
[----:B------:R-:W-:Y:S02]  /*3630*/  ISETP.GT.AND P5, PT, R6, 0x78, !P5 ;  /* 0x000000780600780c */ /* 0x000fe40006fa4270 */
[----:B------:R-:W-:Y:S02]  /*3640*/  ISETP.LT.OR P1, PT, R4, 0x42, P1 ;  /* 0x000000420400780c */ /* 0x000fe40000f21670 */
[----:B0-----:R-:W-:-:S02]  /*3650*/  FMNMX.FTZ R95, R8, R95, !PT ;  /* 0x0000005f085f7209 */ /* 0x001fc40007810000 */
[----:B------:R-:W-:Y:S02]  /*3660*/  FSEL R59, R59, -INF , !P1 ;  /* 0xff8000003b3b7808 */ /* 0x000fe40004800000 */
[----:B------:R-:W-:Y:S01]  /*3670*/  ISETP.NE.AND P1, PT, R53, RZ, PT ;  /* 0x000000ff3500720c */ /* 0x000fe20003f25270 */
[----:B------:R-:W0:Y:S01]  /*3680*/  SHFL.BFLY PT, R2, R95, 0x1, 0x1f ;  /* 0x0c201f005f027f89 */ /* 0x000e2200000e0000 */
[----:B------:R-:W-:Y:S02]  /*3690*/  ISETP.LT.OR P4, PT, R4, 0x72, P4 ;  /* 0x000000720400780c */ /* 0x000fe40002781670 */
[----:B------:R-:W-:Y:S02]  /*36a0*/  ISETP.GT.AND P1, PT, R6, 0x48, !P1 ;  /* 0x000000480600780c */ /* 0x000fe40004f24270 */
[C---:B------:R-:W-:Y:S02]  /*36b0*/  ISETP.LT.OR P5, PT, R4.reuse, 0x79, P5 ;  /* 0x000000790400780c */ /* 0x040fe40002fa1670 */
[----:B------:R-:W-:-:S02]  /*36c0*/  ISETP.LT.OR P1, PT, R4, 0x49, P1 ;  /* 0x000000490400780c */ /* 0x000fc40000f21670 */
[----:B------:R-:W-:Y:S02]  /*36d0*/  FSEL R83, R83, -INF , !P4 ;  /* 0xff80000053537808 */ /* 0x000fe40006000000 */
[----:B------:R-:W-:Y:S02]  /*36e0*/  FSEL R53, R62, -INF , !P1 ;  /* 0xff8000003e357808 */ /* 0x000fe40004800000 */
[----:B------:R-:W-:-:S04]  /*36f0*/  ISETP.NE.AND P1, PT, R56, RZ, PT ;  /* 0x000000ff3800720c */ /* 0x000fc80003f25270 */
[----:B------:R-:W-:-:S04]  /*3700*/  ISETP.GT.AND P1, PT, R6, 0x49, !P1 ;  /* 0x000000490600780c */ /* 0x000fc80004f24270 */
[----:B------:R-:W-:Y:S02]  /*3710*/  ISETP.LT.OR P1, PT, R4, 0x4a, P1 ;  /* 0x0000004a0400780c */ /* 0x000fe40000f21670 */
[----:B0-----:R-:W-:Y:S02]  /*3720*/  FMNMX.FTZ R2, R95, R2, !PT ;  /* 0x000000025f027209 */ /* 0x001fe40007810000 */
[----:B------:R-:W-:Y:S02]  /*3730*/  FSEL R63, R63, -INF , !P1 ;  /* 0xff8000003f3f7808 */ /* 0x000fe40004800000 */
[----:B------:R-:W-:Y:S01]  /*3740*/  ISETP.NE.AND P1, PT, R60, RZ, PT ;  /* 0x000000ff3c00720c */ /* 0x000fe20003f25270 */
[----:B------:R-:W-:-:S03]  /*3750*/  FMUL.FTZ R10, R2, R0 ;  /* 0x00000000020a7220 */ /* 0x000fc60000410000 */
        /* <DEDUP_REMOVED lines=15> */
[----:B------:R-:W-:Y:S02]  /*3850*/  ISETP.GT.AND P1, PT, R6, 0x60, !P2 ;  /* 0x000000600600780c */ /* 0x000fe40005724270 */
[----:B------:R-:W-:Y:S02]  /*3860*/  ISETP.NE.AND P2, PT, R76, RZ, PT ;  /* 0x000000ff4c00720c */ /* 0x000fe40003f45270 */
[----:B------:R-:W-:Y:S02]  /*3870*/  ISETP.LT.OR P1, PT, R4, 0x61, P1 ;  /* 0x000000610400780c */ /* 0x000fe40000f21670 */
[----:B------:R-:W-:Y:S02]  /*3880*/  ISETP.GT.AND P2, PT, R6, 0x69, !P2 ;  /* 0x000000690600780c */ /* 0x000fe40005744270 */
[----:B------:R-:W-:-:S02]  /*3890*/  FSEL R93, R74, -INF , !P1 ;  /* 0xff8000004a5d7808 */ /* 0x000fc40004800000 */
[----:B------:R-:W-:Y:S02]  /*38a0*/  ISETP.GT.AND P1, PT, R6, 0x61, !P6 ;  /* 0x000000610600780c */ /* 0x000fe40007724270 */
[----:B------:R-:W-:Y:S02]  /*38b0*/  ISETP.NE.AND P6, PT, R20, RZ, PT ;  /* 0x000000ff1400720c */ /* 0x000fe40003fc5270 */
[C---:B------:R-:W-:Y:S02]  /*38c0*/  ISETP.LT.OR P1, PT, R4.reuse, 0x62, P1 ;  /* 0x000000620400780c */ /* 0x040fe40000f21670 */
[----:B------:R-:W-:Y:S02]  /*38d0*/  ISETP.LT.OR P2, PT, R4, 0x6a, P2 ;  /* 0x0000006a0400780c */ /* 0x000fe40001741670 */
[----:B------:R-:W-:Y:S02]  /*38e0*/  FSEL R75, R75, -INF , !P1 ;  /* 0xff8000004b4b7808 */ /* 0x000fe40004800000 */
[----:B------:R-:W-:-:S02]  /*38f0*/  FSETP.NEU.FTZ.AND P1, PT, R2, -INF , PT ;  /* 0xff8000000200780b */ /* 0x000fc40003f3d000 */
[----:B------:R-:W-:Y:S02]  /*3900*/  FSEL R79, R79, -INF , !P2 ;  /* 0xff8000004f4f7808 */ /* 0x000fe40005000000 */
        /* <DEDUP_REMOVED lines=13> */
[--C-:B------:R-:W-:Y:S01]  /*39e0*/  FFMA.FTZ R182, R127, R0, -R10.reuse ;  /* 0x000000007fb67223 */ /* 0x100fe2000001080a */
[----:B------:R-:W-:Y:S01]  /*39f0*/  ISETP.GT.AND P1, PT, R6, 0x68, !P1 ;  /* 0x000000680600780c */ /* 0x000fe20004f24270 */
[----:B------:R-:W-:Y:S01]  /*3a00*/  MUFU.EX2 R180, R180 ;  /* 0x000000b400b47308 */ /* 0x000fe20000000800 */
[----:B------:R-:W-:Y:S01]  /*3a10*/  FMNMX.FTZ R8, R21, R8, !PT ;  /* 0x0000000815087209 */ /* 0x000fe20007810000 */
[-CC-:B------:R-:W-:Y:S01]  /*3a20*/  FFMA.FTZ R97, R129, R0.reuse, -R10.reuse ;  /* 0x0000000081617223 */ /* 0x180fe2000001080a */
[----:B------:R-:W-:Y:S01]  /*3a30*/  ISETP.LT.OR P1, PT, R4, 0x69, P1 ;  /* 0x000000690400780c */ /* 0x000fe20000f21670 */
[--C-:B------:R-:W-:Y:S01]  /*3a40*/  FFMA.FTZ R176, R123, R0, -R10.reuse ;  /* 0x000000007bb07223 */ /* 0x100fe2000001080a */
[----:B------:R-:W-:Y:S01]  /*3a50*/  FMNMX.FTZ R8, R31, R8, !PT ;  /* 0x000000081f087209 */ /* 0x000fe20007810000 */
[--C-:B------:R-:W-:Y:S01]  /*3a60*/  FFMA.FTZ R99, R99, R0, -R10.reuse ;  /* 0x0000000063637223 */ /* 0x100fe2000001080a */
[----:B------:R-:W-:Y:S01]  /*3a70*/  FSEL R113, R78, -INF , !P1 ;  /* 0xff8000004e717808 */ /* 0x000fe20004800000 */
[----:B------:R-:W0:Y:S01]  /*3a80*/  MUFU.EX2 R95, R95 ;  /* 0x0000005f005f7308 */ /* 0x000e220000000800 */
[----:B------:R-:W-:Y:S01]  /*3a90*/  FMNMX.FTZ R8, R25, R8, !PT ;  /* 0x0000000819087209 */ /* 0x000fe20007810000 */
[-CC-:B------:R-:W-:Y:S01]  /*3aa0*/  FFMA.FTZ R178, R121, R0.reuse, -R10.reuse ;  /* 0x0000000079b27223 */ /* 0x180fe2000001080a */
[----:B------:R-:W-:Y:S01]  /*3ab0*/  ISETP.GT.AND P6, PT, R6, 0x79, !P6 ;  /* 0x000000790600780c */ /* 0x000fe200077c4270 */
[--C-:B------:R-:W-:Y:S01]  /*3ac0*/  FFMA.FTZ R6, R3, R0, -R10.reuse ;  /* 0x0000000003067223 */ /* 0x100fe2000001080a */
[----:B------:R-:W-:Y:S01]  /*3ad0*/  FMNMX.FTZ R8, R35, R8, !PT ;  /* 0x0000000823087209 */ /* 0x000fe20007810000 */
[-CC-:B------:R-:W-:Y:S01]  /*3ae0*/  FFMA.FTZ R101, R101, R0.reuse, -R10.reuse ;  /* 0x0000000065657223 */ /* 0x180fe2000001080a */
[----:B------:R-:W-:Y:S01]  /*3af0*/  ISETP.LT.OR P6, PT, R4, 0x7a, P6 ;  /* 0x0000007a0400780c */ /* 0x000fe200037c1670 */
[--C-:B------:R-:W-:Y:S01]  /*3b00*/  FFMA.FTZ R4, R5, R0, -R10.reuse ;  /* 0x0000000005047223 */ /* 0x100fe2000001080a */
[----:B------:R-:W-:Y:S01]  /*3b10*/  FMNMX.FTZ R8, R29, R8, !PT ;  /* 0x000000081d087209 */ /* 0x000fe20007810000 */
[----:B------:R-:W1:Y:S01]  /*3b20*/  MUFU.EX2 R182, R182 ;  /* 0x000000b600b67308 */ /* 0x000e620000000800 */
[----:B------:R-:W-:Y:S01]  /*3b30*/  FSEL R115, R86, -INF , !P5 ;  /* 0xff80000056737808 */ /* 0x000fe20006800000 */
[--C-:B------:R-:W-:Y:S01]  /*3b40*/  FFMA.FTZ R172, R119, R0, -R10.reuse ;  /* 0x0000000077ac7223 */ /* 0x100fe2000001080a */
[----:B------:R-:W-:Y:S01]  /*3b50*/  FMNMX.FTZ R8, R39, R8, !PT ;  /* 0x0000000827087209 */ /* 0x000fe20007810000 */
[-CC-:B------:R-:W-:Y:S01]  /*3b60*/  FFMA.FTZ R103, R103, R0.reuse, -R10.reuse ;  /* 0x0000000067677223 */ /* 0x180fe2000001080a */
[----:B------:R-:W-:Y:S01]  /*3b70*/  FSEL R87, R87, -INF , !P6 ;  /* 0xff80000057577808 */ /* 0x000fe20007000000 */
[--C-:B------:R-:W-:Y:S01]  /*3b80*/  FFMA.FTZ R174, R117, R0, -R10.reuse ;  /* 0x0000000075ae7223 */ /* 0x100fe2000001080a */
[----:B------:R-:W-:Y:S01]  /*3b90*/  FMNMX.FTZ R8, R33, R8, !PT ;  /* 0x0000000821087209 */ /* 0x000fe20007810000 */
[----:B------:R2:W-:Y:S01]  /*3ba0*/  MUFU.EX2 R166, R4 ;  /* 0x0000000400a67308 */ /* 0x0005e20000000800 */
[-CC-:B------:R-:W-:Y:S01]  /*3bb0*/  FFMA.FTZ R105, R105, R0.reuse, -R10.reuse ;  /* 0x0000000069697223 */ /* 0x180fe2000001080a */
[--C-:B------:R-:W-:Y:S01]  /*3bc0*/  FFMA.FTZ R107, R107, R0, -R10.reuse ;  /* 0x000000006b6b7223 */ /* 0x100fe2000001080a */
[----:B------:R-:W-:Y:S01]  /*3bd0*/  FMNMX.FTZ R8, R43, R8, !PT ;  /* 0x000000082b087209 */ /* 0x000fe20007810000 */
[-CC-:B------:R-:W-:Y:S01]  /*3be0*/  FFMA.FTZ R109, R109, R0.reuse, -R10.reuse ;  /* 0x000000006d6d7223 */ /* 0x180fe2000001080a */
[-CC-:B------:R-:W-:Y:S01]  /*3bf0*/  FFMA.FTZ R57, R57, R0.reuse, -R10.reuse ;  /* 0x0000000039397223 */ /* 0x180fe2000001080a */
[--C-:B------:R-:W-:Y:S01]  /*3c00*/  FFMA.FTZ R61, R61, R0, -R10.reuse ;  /* 0x000000003d3d7223 */ /* 0x100fe2000001080a */
[----:B------:R-:W-:Y:S01]  /*3c10*/  FMNMX.FTZ R8, R37, R8, !PT ;  /* 0x0000000825087209 */ /* 0x000fe20007810000 */
[----:B------:R-:W3:Y:S01]  /*3c20*/  MUFU.EX2 R97, R97 ;  /* 0x0000006100617308 */ /* 0x000ee20000000800 */
[-CC-:B------:R-:W-:Y:S01]  /*3c30*/  FFMA.FTZ R65, R65, R0.reuse, -R10.reuse ;  /* 0x0000000041417223 */ /* 0x180fe2000001080a */
[--C-:B------:R-:W-:Y:S01]  /*3c40*/  FFMA.FTZ R7, R7, R0, -R10.reuse ;  /* 0x0000000007077223 */ /* 0x100fe2000001080a */
[----:B------:R-:W-:Y:S01]  /*3c50*/  FMNMX.FTZ R8, R47, R8, !PT ;  /* 0x000000082f087209 */ /* 0x000fe20007810000 */
[-CC-:B------:R-:W-:Y:S01]  /*3c60*/  FFMA.FTZ R69, R69, R0.reuse, -R10.reuse ;  /* 0x0000000045457223 */ /* 0x180fe2000001080a */
[-CC-:B------:R-:W-:Y:S01]  /*3c70*/  FFMA.FTZ R9, R9, R0.reuse, -R10.reuse ;  /* 0x0000000009097223 */ /* 0x180fe2000001080a */
[--C-:B------:R-:W-:Y:S01]  /*3c80*/  FFMA.FTZ R73, R73, R0, -R10.reuse ;  /* 0x0000000049497223 */ /* 0x100fe2000001080a */
[----:B------:R-:W-:Y:S01]  /*3c90*/  FMNMX.FTZ R8, R41, R8, !PT ;  /* 0x0000000829087209 */ /* 0x000fe20007810000 */
[----:B------:R-:W4:Y:S01]  /*3ca0*/  MUFU.EX2 R176, R176 ;  /* 0x000000b000b07308 */ /* 0x000f220000000800 */
[-CC-:B------:R-:W-:Y:S01]  /*3cb0*/  FFMA.FTZ R11, R11, R0.reuse, -R10.reuse ;  /* 0x000000000b0b7223 */ /* 0x180fe2000001080a */
[--C-:B------:R-:W-:Y:S01]  /*3cc0*/  FFMA.FTZ R77, R77, R0, -R10.reuse ;  /* 0x000000004d4d7223 */ /* 0x100fe2000001080a */
[----:B------:R-:W-:Y:S01]  /*3cd0*/  FMNMX.FTZ R8, R51, R8, !PT ;  /* 0x0000000833087209 */ /* 0x000fe20007810000 */
[-CC-:B------:R-:W-:Y:S01]  /*3ce0*/  FFMA.FTZ R13, R13, R0.reuse, -R10.reuse ;  /* 0x000000000d0d7223 */ /* 0x180fe2000001080a */
[-CC-:B------:R-:W-:Y:S01]  /*3cf0*/  FFMA.FTZ R81, R81, R0.reuse, -R10.reuse ;  /* 0x0000000051517223 */ /* 0x180fe2000001080a */
[--C-:B------:R-:W-:Y:S01]  /*3d00*/  FFMA.FTZ R15, R15, R0, -R10.reuse ;  /* 0x000000000f0f7223 */ /* 0x100fe2000001080a */
[----:B------:R-:W-:Y:S01]  /*3d10*/  FMNMX.FTZ R8, R45, R8, !PT ;  /* 0x000000082d087209 */ /* 0x000fe20007810000 */
[----:B------:R-:W5:Y:S01]  /*3d20*/  MUFU.EX2 R99, R99 ;  /* 0x0000006300637308 */ /* 0x000f620000000800 */
[----:B------:R-:W-:-:S02]  /*3d30*/  FFMA.FTZ R10, R85, R0, -R10 ;  /* 0x00000000550a7223 */ /* 0x000fc4000001080a */
[----:B------:R-:W-:-:S04]  /*3d40*/  FMNMX.FTZ R8, R55, R8, !PT ;  /* 0x0000000837087209 */ /* 0x000fc80007810000 */
[----:B------:R-:W-:Y:S01]  /*3d50*/  FMNMX.FTZ R8, R49, R8, !PT ;  /* 0x0000000831087209 */ /* 0x000fe20007810000 */
[----:B------:R-:W5:Y:S03]  /*3d60*/  MUFU.EX2 R178, R178 ;  /* 0x000000b200b27308 */ /* 0x000f660000000800 */
        /* <DEDUP_REMOVED lines=28> */
[----:B--2---:R-:W0:Y:S07]  /*3f30*/  SHFL.BFLY PT, R4, R3, 0x1, 0x1f ;  /* 0x0c201f0003047f89 */ /* 0x004e2e00000e0000 */
[----:B------:R-:W-:Y:S08]  /*3f40*/  MUFU.EX2 R61, R61 ;  /* 0x0000003d003d7308 */ /* 0x000ff00000000800 */
[----:B------:R-:W-:Y:S08]  /*3f50*/  MUFU.EX2 R6, R6 ;  /* 0x0000000600067308 */ /* 0x000ff00000000800 */
[----:B------:R-:W-:Y:S01]  /*3f60*/  MUFU.EX2 R65, R65 ;  /* 0x0000004100417308 */ /* 0x000fe20000000800 */
[----:B0-----:R-:W-:-:S04]  /*3f70*/  FMNMX.FTZ R5, R3, R4, !PT ;  /* 0x0000000403057209 */ /* 0x001fc80007810000 */
[C---:B------:R-:W-:Y:S01]  /*3f80*/  FSETP.NEU.FTZ.AND P1, PT, R5.reuse, -INF , PT ;  /* 0xff8000000500780b */ /* 0x040fe20003f3d000 */
[----:B------:R-:W-:Y:S02]  /*3f90*/  FMUL.FTZ R3, R5, R0 ;  /* 0x0000000005037220 */ /* 0x000fe40000410000 */
[----:B------:R-:W-:Y:S03]  /*3fa0*/  MUFU.EX2 R7, R7 ;  /* 0x0000000700077308 */ /* 0x000fe60000000800 */
[----:B------:R-:W-:Y:S01]  /*3fb0*/  FSEL R4, R3, RZ, P1 ;  /* 0x000000ff03047208 */ /* 0x000fe20000800000 */
[----:B------:R-:W-:Y:S01]  /*3fc0*/  FADD.FTZ R3, R180, R95 ;  /* 0x0000005fb4037221 */ /* 0x000fe20000010000 */
[----:B------:R-:W-:-:S03]  /*3fd0*/  PLOP3.LUT P1, PT, PT, PT, UP0, 0x40, 0x0 ;  /* 0x000000000000781c */ /* 0x000fc60003f2e808 */
[----:B------:R-:W-:Y:S01]  /*3fe0*/  MUFU.EX2 R162, R69 ;  /* 0x0000004500a27308 */ /* 0x000fe20000000800 */
[----:B-1----:R-:W-:Y:S01]  /*3ff0*/  FADD.FTZ R30, R182, R3 ;  /* 0x00000003b61e7221 */ /* 0x002fe20000010000 */
[-CC-:B------:R-:W-:Y:S01]  /*4000*/  FFMA.FTZ R26, R26, R0.reuse, -R4.reuse ;  /* 0x000000001a1a7223 */ /* 0x180fe20000010804 */
[-CC-:B------:R-:W-:Y:S01]  /*4010*/  FFMA.FTZ R27, R27, R0.reuse, -R4.reuse ;  /* 0x000000001b1b7223 */ /* 0x180fe20000010804 */
[-C--:B------:R-:W-:Y:S01]  /*4020*/  FFMA.FTZ R21, R21, R0.reuse, -R4 ;  /* 0x0000000015157223 */ /* 0x080fe20000010804 */
[----:B---3--:R-:W-:Y:S01]  /*4030*/  FADD.FTZ R3, R97, R30 ;  /* 0x0000001e61037221 */ /* 0x008fe20000010000 */
[-CC-:B------:R-:W-:Y:S01]  /*4040*/  FFMA.FTZ R31, R31, R0.reuse, -R4.reuse ;  /* 0x000000001f1f7223 */ /* 0x180fe20000010804 */
[-CC-:B------:R-:W-:Y:S01]  /*4050*/  FFMA.FTZ R25, R25, R0.reuse, -R4.reuse ;  /* 0x0000000019197223 */ /* 0x180fe20000010804 */
[----:B------:R-:W-:Y:S01]  /*4060*/  MUFU.EX2 R26, R26 ;  /* 0x0000001a001a7308 */ /* 0x000fe20000000800 */
[----:B----4-:R-:W-:Y:S01]  /*4070*/  FADD.FTZ R32, R176, R3 ;  /* 0x00000003b0207221 */ /* 0x010fe20000010000 */
[-CC-:B------:R-:W-:Y:S01]  /*4080*/  FFMA.FTZ R35, R35, R0.reuse, -R4.reuse ;  /* 0x0000000023237223 */ /* 0x180fe20000010804 */
[-CC-:B------:R-:W-:Y:S01]  /*4090*/  FFMA.FTZ R29, R29, R0.reuse, -R4.reuse ;  /* 0x000000001d1d7223 */ /* 0x180fe20000010804 */
[-C--:B------:R-:W-:Y:S01]  /*40a0*/  FFMA.FTZ R39, R39, R0.reuse, -R4 ;  /* 0x0000000027277223 */ /* 0x080fe20000010804 */
[----:B-----5:R-:W-:Y:S01]  /*40b0*/  FADD.FTZ R3, R99, R32 ;  /* 0x0000002063037221 */ /* 0x020fe20000010000 */
[-CC-:B------:R-:W-:Y:S01]  /*40c0*/  FFMA.FTZ R33, R33, R0.reuse, -R4.reuse ;  /* 0x0000000021217223 */ /* 0x180fe20000010804 */
[-CC-:B------:R-:W-:Y:S01]  /*40d0*/  FFMA.FTZ R43, R43, R0.reuse, -R4.reuse ;  /* 0x000000002b2b7223 */ /* 0x180fe20000010804 */
[----:B------:R-:W0:Y:S01]  /*40e0*/  MUFU.EX2 R27, R27 ;  /* 0x0000001b001b7308 */ /* 0x000e220000000800 */
[----:B------:R-:W-:Y:S01]  /*40f0*/  FADD.FTZ R32, R178, R3 ;  /* 0x00000003b2207221 */ /* 0x000fe20000010000 */
[-CC-:B------:R-:W-:Y:S01]  /*4100*/  FFMA.FTZ R37, R37, R0.reuse, -R4.reuse ;  /* 0x0000000025257223 */ /* 0x180fe20000010804 */
[-CC-:B------:R-:W-:Y:S01]  /*4110*/  FFMA.FTZ R47, R47, R0.reuse, -R4.reuse ;  /* 0x000000002f2f7223 */ /* 0x180fe20000010804 */
[-C--:B------:R-:W-:Y:S01]  /*4120*/  FFMA.FTZ R41, R41, R0.reuse, -R4 ;  /* 0x0000000029297223 */ /* 0x080fe20000010804 */
[----:B------:R-:W-:Y:S01]  /*4130*/  FADD.FTZ R3, R101, R32 ;  /* 0x0000002065037221 */ /* 0x000fe20000010000 */
[-CC-:B------:R-:W-:Y:S01]  /*4140*/  FFMA.FTZ R51, R51, R0.reuse, -R4.reuse ;  /* 0x0000000033337223 */ /* 0x180fe20000010804 */
[-CC-:B------:R-:W-:Y:S01]  /*4150*/  FFMA.FTZ R45, R45, R0.reuse, -R4.reuse ;  /* 0x000000002d2d7223 */ /* 0x180fe20000010804 */
[----:B------:R-:W1:Y:S01]  /*4160*/  MUFU.EX2 R21, R21 ;  /* 0x0000001500157308 */ /* 0x000e620000000800 */
[----:B------:R-:W-:Y:S01]  /*4170*/  FADD.FTZ R34, R172, R3 ;  /* 0x00000003ac227221 */ /* 0x000fe20000010000 */
[-CC-:B------:R-:W-:Y:S01]  /*4180*/  FFMA.FTZ R55, R55, R0.reuse, -R4.reuse ;  /* 0x0000000037377223 */ /* 0x180fe20000010804 */
[-CC-:B------:R-:W-:Y:S01]  /*4190*/  FFMA.FTZ R49, R49, R0.reuse, -R4.reuse ;  /* 0x0000000031317223 */ /* 0x180fe20000010804 */
[-C--:B------:R-:W-:Y:S01]  /*41a0*/  FFMA.FTZ R59, R59, R0.reuse, -R4 ;  /* 0x000000003b3b7223 */ /* 0x080fe20000010804 */
[----:B------:R-:W-:Y:S01]  /*41b0*/  FADD.FTZ R3, R103, R34 ;  /* 0x0000002267037221 */ /* 0x000fe20000010000 */
[-CC-:B------:R-:W-:Y:S01]  /*41c0*/  FFMA.FTZ R53, R53, R0.reuse, -R4.reuse ;  /* 0x0000000035357223 */ /* 0x180fe20000010804 */
[-CC-:B------:R-:W-:Y:S01]  /*41d0*/  FFMA.FTZ R63, R63, R0.reuse, -R4.reuse ;  /* 0x000000003f3f7223 */ /* 0x180fe20000010804 */
[----:B------:R2:W3:Y:S01]  /*41e0*/  MUFU.EX2 R8, R31 ;  /* 0x0000001f00087308 */ /* 0x0004e20000000800 */
[----:B------:R-:W-:Y:S01]  /*41f0*/  FADD.FTZ R36, R174, R3 ;  /* 0x00000003ae247221 */ /* 0x000fe20000010000 */
[----:B0-----:R-:W-:Y:S01]  /*4200*/  FADD.FTZ R34, R26, R27 ;  /* 0x0000001b1a227221 */ /* 0x001fe20000010000 */
        /* <DEDUP_REMOVED lines=12> */
[-C--:B------:R-:W-:Y:S01]  /*42d0*/  FFMA.FTZ R111, R111, R0.reuse, -R4 ;  /* 0x000000006f6f7223 */ /* 0x080fe20000010804 */
[----:B------:R-:W1:Y:S01]  /*42e0*/  MUFU.EX2 R12, R35 ;  /* 0x00000023000c7308 */ /* 0x000e620000000800 */
[----:B---3--:R-:W-:Y:S01]  /*42f0*/  FADD.FTZ R36, R8, R3 ;  /* 0x0000000308247221 */ /* 0x008fe20000010000 */
[----:B------:R-:W-:Y:S01]  /*4300*/  FADD.FTZ R31, R107, R38 ;  /* 0x000000266b1f7221 */ /* 0x000fe20000010000 */
[-CC-:B------:R-:W-:Y:S01]  /*4310*/  FFMA.FTZ R83, R83, R0.reuse, -R4.reuse ;  /* 0x0000000053537223 */ /* 0x180fe20000010804 */
[-CC-:B------:R-:W-:Y:S01]  /*4320*/  FFMA.FTZ R115, R115, R0.reuse, -R4.reuse ;  /* 0x0000000073737223 */ /* 0x180fe20000010804 */
[----:B------:R-:W-:Y:S01]  /*4330*/  FFMA.FTZ R87, R87, R0, -R4 ;  /* 0x0000000057577223 */ /* 0x000fe20000010804 */
[----:B------:R-:W-:Y:S01]  /*4340*/  FADD.FTZ R38, R170, R31 ;  /* 0x0000001faa267221 */ /* 0x000fe20000010000 */
[----:B------:R-:W-:Y:S01]  /*4350*/  F2FP.BF16.F32.PACK_AB R160, R65, R6 ;  /* 0x0000000641a0723e */ /* 0x000fe200000010ff */
[----:B------:R-:W2:Y:S01]  /*4360*/  MUFU.EX2 R29, R29 ;  /* 0x0000001d001d7308 */ /* 0x000ea20000000800 */
[----:B0-----:R-:W-:Y:S01]  /*4370*/  FADD.FTZ R3, R25, R36 ;  /* 0x0000002419037221 */ /* 0x001fe20000010000 */
[----:B------:R-:W-:Y:S01]  /*4380*/  FADD.FTZ R31, R109, R38 ;  /* 0x000000266d1f7221 */ /* 0x000fe20000010000 */
[----:B------:R-:W-:-:S02]  /*4390*/  F2FP.BF16.F32.PACK_AB R183, R8, R21 ;  /* 0x0000001508b7723e */ /* 0x000fc400000010ff */
[----:B------:R-:W-:Y:S01]  /*43a0*/  F2FP.BF16.F32.PACK_AB R180, R95, R180 ;  /* 0x000000b45fb4723e */ /* 0x000fe200000010ff */
[----:B------:R-:W-:Y:S01]  /*43b0*/  FADD.FTZ R40, R164, R31 ;  /* 0x0000001fa4287221 */ /* 0x000fe20000010000 */
[----:B------:R-:W-:Y:S01]  /*43c0*/  F2FP.BF16.F32.PACK_AB R182, R97, R182 ;  /* 0x000000b661b6723e */ /* 0x000fe200000010ff */
[----:B------:R-:W0:Y:S01]  /*43d0*/  MUFU.EX2 R14, R39 ;  /* 0x00000027000e7308 */ /* 0x000e220000000800 */
[C---:B-1----:R-:W-:Y:S01]  /*43e0*/  FADD.FTZ R36, R12.reuse, R3 ;  /* 0x000000030c247221 */ /* 0x042fe20000010000 */
[----:B------:R-:W-:Y:S01]  /*43f0*/  FADD.FTZ R31, R57, R40 ;  /* 0x00000028391f7221 */ /* 0x000fe20000010000 */
[----:B------:R-:W-:Y:S02]  /*4400*/  F2FP.BF16.F32.PACK_AB R177, R12, R25 ;  /* 0x000000190cb1723e */ /* 0x000fe400000010ff */
[----:B------:R-:W-:Y:S01]  /*4410*/  F2FP.BF16.F32.PACK_AB R176, R99, R176 ;  /* 0x000000b063b0723e */ /* 0x000fe200000010ff */
[----:B------:R-:W-:Y:S01]  /*4420*/  FADD.FTZ R40, R166, R31 ;  /* 0x0000001fa6287221 */ /* 0x000fe20000010000 */
[----:B------:R-:W-:Y:S01]  /*4430*/  F2FP.BF16.F32.PACK_AB R178, R101, R178 ;  /* 0x000000b265b2723e */ /* 0x000fe200000010ff */
[----:B------:R-:W1:Y:S01]  /*4440*/  MUFU.EX2 R33, R33 ;  /* 0x0000002100217308 */ /* 0x000e620000000800 */
[----:B--2---:R-:W-:Y:S01]  /*4450*/  FADD.FTZ R3, R29, R36 ;  /* 0x000000241d037221 */ /* 0x004fe20000010000 */
        /* <DEDUP_REMOVED lines=13> */
[----:B-1----:R-:W-:Y:S01]  /*4530*/  FADD.FTZ R3, R33, R38 ;  /* 0x0000002621037221 */ /* 0x002fe20000010000 */
[----:B------:R-:W-:-:S02]  /*4540*/  F2FP.BF16.F32.PACK_AB R181, R27, R26 ;  /* 0x0000001a1bb5723e */ /* 0x000fc400000010ff */
[----:B------:R-:W-:-:S04]  /*4550*/  F2FP.BF16.F32.PACK_AB R179, R14, R29 ;  /* 0x0000001d0eb3723e */ /* 0x000fc800000010ff */
        /* <DEDUP_REMOVED lines=10> */
[C---:B------:R-:W-:Y:S01]  /*4600*/  FADD.FTZ R40, R162.reuse, R31 ;  /* 0x0000001fa2287221 */ /* 0x040fe20000010000 */
[----:B------:R-:W-:-:S05]  /*4610*/  F2FP.BF16.F32.PACK_AB R162, R162, R7 ;  /* 0x00000007a2a2723e */ /* 0x000fca00000010ff */
        /* <DEDUP_REMOVED lines=62> */
[----:B------:R-:W-:Y:S01]  /*4a00*/  F2FP.BF16.F32.PACK_AB R153, R8, R111 ;  /* 0x0000006f0899723e */ /* 0x000fe200000010ff */
[----:B------:R-:W-:Y:S02]  /*4a10*/  VIADD R8, R88, 0xfffffffe ;  /* 0xfffffffe58087836 */ /* 0x000fe40000000000 */
[----:B-1----:R-:W-:-:S04]  /*4a20*/  FADD.FTZ R3, R115, R12 ;  /* 0x0000000c73037221 */ /* 0x002fc80000010000 */
[C---:B--2---:R-:W-:Y:S01]  /*4a30*/  FADD.FTZ R3, R10.reuse, R3 ;  /* 0x000000030a037221 */ /* 0x044fe20000010000 */
        /* <DEDUP_REMOVED lines=13> */
.L_x_7861:
[----:B------:R-:W-:Y:S02]  /*4b10*/  ULDC UR18, c[0x0][0x9e4] ;  /* 0x0002790000127ab9 */ /* 0x000fe40000000800 */
[----:B------:R-:W-:-:S11]  /*4b20*/  UISETP.NE.AND UP0, UPT, UR18, 0x1, UPT ;  /* 0x000000011200788c */ /* 0x000fd6000bf05270 */
[----:B------:R-:W-:Y:S02]  /*4b30*/  @UP0 ULDC.64 UR6, c[0x0][0x9e8] ;  /* 0x00027a0000060ab9 */ /* 0x000fe40000000a00 */
[----:B------:R-:W-:-:S04]  /*4b40*/  UIMAD.WIDE.U32 UR10, UR15, UR6, URZ ;  /* 0x000000060f0a72a5 */ /* 0x000fc8000f8e003f */
[----:B------:R-:W-:-:S12]  /*4b50*/  @UP0 USHF.R.U32.HI UR15, URZ, UR7, UR11 ;  /* 0x000000073f0f0299 */ /* 0x000fd8000801160b */
.L_x_7862:
[----:B------:R-:W-:-:S04]  /*4b60*/  UIMAD UR15, UR15, UR18, UR18 ;  /* 0x000000120f0f72a4 */ /* 0x000fc8000f8e0212 */
[----:B------:R-:W-:-:S04]  /*4b70*/  UISETP.LT.AND UP0, UPT, UR14, UR15, UPT ;  /* 0x0000000f0e00728c */ /* 0x000fc8000bf01270 */
[----:B------:R-:W-:-:S12]  /*4b80*/  USEL UR14, UR14, UR15, UP0 ;  /* 0x0000000f0e0e7287 */ /* 0x000fd80008000000 */
.L_x_7860:
        /* <DEDUP_REMOVED lines=47> */
.L_x_7882:
[----:B------:R-:W-:Y:S01]  /*4e80*/  ISETP.NE.AND P2, PT, RZ, UR44, PT ;  /* 0x0000002cff007c0c */ /* 0x000fe2000bf45270 */
[----:B------:R-:W-:-:S04]  /*4e90*/  UISETP.NE.AND UP0, UPT, UR59, 0x1, UPT ;  /* 0x000000013b00788c */ /* 0x000fc8000bf05270 */
[----:B------:R-:W-:-:S04]  /*4ea0*/  USEL UR47, URZ, 0x1, UP0 ;  /* 0x000000013f2f7887 */ /* 0x000fc80008000000 */
[----:B------:R-:W-:-:S04]  /*4eb0*/  ULOP3.LUT UR47, UR60, UR47, URZ, 0x3c, !UPT ;  /* 0x0000002f3c2f7292 */ /* 0x000fc8000f8e3c3f */
[----:B------:R-:W-:Y:S08]  /*4ec0*/  @P2 BRA `(.L_x_7864) ;  /* 0x0000000000382947 */ /* 0x000ff00003800000 */
[----:B------:R-:W-:Y:S05]  /*4ed0*/  @!P0 BRA `(.L_x_7865) ;  /* 0x0000000000048947 */ /* 0x000fea0003800000 */
[----:B------:R-:W-:Y:S01]  /*4ee0*/  BPT.TRAP 0x1 ;  /* 0x000000040000795c */ /* 0x000fe20000300000 */
.L_x_7865:
        /* <DEDUP_REMOVED lines=9> */
.L_x_7866:
[----:B-1----:R-:W-:Y:S05]  /*4f80*/  @P1 BRA `(.L_x_7864) ;  /* 0x0000000000081947 */ /* 0x002fea0003800000 */
[----:B------:R-:W1:Y:S02]  /*4f90*/  SYNCS.PHASECHK.TRANS64.TRYWAIT P1, [UR6+0x28830], R0 ;  /* 0x02883000ff0075a7 */ /* 0x000e640008020146 */
[----:B-1----:R-:W-:Y:S05]  /*4fa0*/  @!P1 BRA `(.L_x_7867) ;  /* 0x0000010c00189947 */ /* 0x002fea0003800000 */
.L_x_7864:
        /* <DEDUP_REMOVED lines=48> */
.L_x_7869:
[----:B------:R-:W-:Y:S01]  /*52b0*/  ULEA UR6, UR59, UR41, 0x3 ;  /* 0x000000293b067291 */ /* 0x000fe2000f8e183f */
[----:B------:R-:W-:-:S05]  /*52c0*/  IMAD.U32 R0, RZ, RZ, UR60 ;  /* 0x0000003cff007e24 */ /* 0x000fca000f8e00ff */
[----:B------:R-:W-:-:S04]  /*52d0*/  SHF.L.U32 R0, R0, 0x1f, RZ ;  /* 0x0000001f00007819 */ /* 0x000fc800000006ff */
[----:B------:R0:W1:Y:S01]  /*52e0*/  SYNCS.PHASECHK.TRANS64.TRYWAIT P1, [UR6+0x28850], R0 ;  /* 0x02885000ff0075a7 */ /* 0x0000620008020146 */
[----:B------:R-:W-:Y:S05]  /*52f0*/  @!P0 BRA `(.L_x_7870) ;  /* 0x0000000000048947 */ /* 0x000fea0003800000 */
[----:B------:R-:W-:Y:S01]  /*5300*/  BPT.TRAP 0x1 ;  /* 0x000000040000795c */ /* 0x000fe20000300000 */
.L_x_7870:
[----:B-1----:R-:W-:Y:S05]  /*5310*/  @P1 BRA `(.L_x_7868) ;  /* 0x0000000000081947 */ /* 0x002fea0003800000 */
[----:B------:R-:W1:Y:S02]  /*5320*/  SYNCS.PHASECHK.TRANS64.TRYWAIT P1, [UR6+0x28850], R0 ;  /* 0x02885000ff0075a7 */ /* 0x000e640008020146 */
[----:B-1----:R-:W-:Y:S05]  /*5330*/  @!P1 BRA `(.L_x_7871) ;  /* 0x00000108004c9947 */ /* 0x002fea0003800000 */
.L_x_7868:
        /* <DEDUP_REMOVED lines=49> */
.L_x_7872:
[----:B------:R-:W-:Y:S01]  /*5650*/  UISETP.NE.AND UP1, UPT, UR51, URZ, UPT ;  /* 0x0000003f3300728c */ /* 0x000fe2000bf25270 */
[----:B0-----:R-:W-:Y:S01]  /*5660*/  VIADD R0, R17, UR37 ;  /* 0x0000002511007c36 */ /* 0x001fe20008000000 */
[----:B------:R-:W-:Y:S01]  /*5670*/  ULEA UR6, UR46, UR41, 0x3 ;  /* 0x000000292e067291 */ /* 0x000fe2000f8e183f */
[----:B------:R-:W-:Y:S01]  /*5680*/  IMAD.SHL.U32 R14, R8, 0x80, RZ ;  /* 0x00000080080e7824 */ /* 0x000fe200078e00ff */
[----:B------:R-:W-:Y:S02]  /*5690*/  UISETP.NE.AND UP0, UPT, UR50, URZ, UPT ;  /* 0x0000003f3200728c */ /* 0x000fe4000bf05270 */
        /* <DEDUP_REMOVED lines=13> */
[----:B------:R-:W-:-:S04]  /*5770*/  IMAD.U32 R2, RZ, RZ, UR45 ;  /* 0x0000002dff027e24 */ /* 0x000fc8000f8e00ff */
[----:B------:R-:W0:Y:S01]  /*5780*/  SHFL.IDX PT, R9, R0, RZ, 0x1c1f ;  /* 0x001c1fff00097589 */ /* 0x000e2200000e0000 */
        /* <DEDUP_REMOVED lines=19> */
.L_x_7875:
[----:B------:R-:W-:-:S05]  /*58c0*/  IMAD.U32 R9, RZ, RZ, UR53 ;  /* 0x00000035ff097e24 */ /* 0x000fca000f8e00ff */
[----:B------:R-:W-:-:S13]  /*58d0*/  ISETP.NE.AND P1, PT, R9, 0x1, PT ;  /* 0x000000010900780c */ /* 0x000fda0003f25270 */
[----:B------:R-:W0:Y:S02]  /*58e0*/  @P1 LDC.64 R12, c[0x0][0x9e8] ;  /* 0x00027a00ff0c1b82 */ /* 0x000e240000000a00 */
[----:B0-----:R-:W-:-:S05]  /*58f0*/  @P1 IMAD.HI.U32 R12, R5, R12, RZ ;  /* 0x0000000c050c1227 */ /* 0x001fca00078e00ff */
[----:B------:R-:W-:-:S07]  /*5900*/  @P1 SHF.R.U32.HI R5, RZ, R13, R12 ;  /* 0x0000000dff051219 */ /* 0x000fce000001160c */
.L_x_7876:
[----:B------:R-:W-:Y:S05]  /*5910*/  BSYNC B0 ;  /* 0x0000000000007941 */ /* 0x000fea0003800000 */
.L_x_7874:
[----:B------:R-:W-:-:S04]  /*5920*/  IMAD R5, R5, R9, -R14 ;  /* 0x0000000905057224 */ /* 0x000fc800078e0a0e */
[----:B------:R-:W-:-:S05]  /*5930*/  IMAD R5, R16, -0x2, R5 ;  /* 0xfffffffe10057824 */ /* 0x000fca00078e0205 */
[----:B------:R-:W-:Y:S02]  /*5940*/  VIADDMNMX R2, R5, R9, R2, PT ;  /* 0x0000000905027246 */ /* 0x000fe40003800102 */
[----:B------:R-:W-:-:S07]  /*5950*/  VIMNMX R10, R10, R5, !PT ;  /* 0x000000050a0a7248 */ /* 0x000fce0007fe0100 */
.L_x_7873:
        /* <DEDUP_REMOVED lines=116> */
.L_x_7879:
[----:B------:R-:W-:-:S05]  /*60a0*/  IMAD.U32 R2, RZ, RZ, UR53 ;  /* 0x00000035ff027e24 */ /* 0x000fca000f8e00ff */
[----:B------:R-:W-:-:S13]  /*60b0*/  ISETP.NE.AND P2, PT, R2, 0x1, PT ;  /* 0x000000010200780c */ /* 0x000fda0003f45270 */
[----:B------:R-:W0:Y:S02]  /*60c0*/  @P2 LDC.64 R160, c[0x0][0x9e8] ;  /* 0x00027a00ffa02b82 */ /* 0x000e240000000a00 */
[----:B0-----:R-:W-:-:S05]  /*60d0*/  @P2 IMAD.HI.U32 R0, R159, R160, RZ ;  /* 0x000000a09f002227 */ /* 0x001fca00078e00ff */
[----:B------:R-:W-:-:S07]  /*60e0*/  @P2 SHF.R.U32.HI R159, RZ, R161, R0 ;  /* 0x000000a1ff9f2219 */ /* 0x000fce0000011600 */
.L_x_7880:
[----:B------:R-:W-:Y:S05]  /*60f0*/  BSYNC B0 ;  /* 0x0000000000007941 */ /* 0x000fea0003800000 */
.L_x_7878:
[----:B------:R-:W-:-:S04]  /*6100*/  IMAD R159, R159, R2, -R14 ;  /* 0x000000029f9f7224 */ /* 0x000fc800078e0a0e */
[----:B------:R-:W-:-:S05]  /*6110*/  IMAD R159, R16, -0x2, R159 ;  /* 0xfffffffe109f7824 */ /* 0x000fca00078e029f */
[----:B------:R-:W-:Y:S02]  /*6120*/  VIADDMNMX R10, R159, R2, R10, PT ;  /* 0x000000029f0a7246 */ /* 0x000fe4000380010a */
[----:B------:R-:W-:-:S07]  /*6130*/  VIMNMX R12, R12, R159, !PT ;  /* 0x0000009f0c0c7248 */ /* 0x000fce0007fe0100 */
.L_x_7877:
        /* <DEDUP_REMOVED lines=92> */
[-CC-:B------:R-:W-:Y:S01]  /*6700*/  FFMA.FTZ R47, R165, R0.reuse, -R14.reuse ;  /* 0x00000000a52f7223 */ /* 0x180fe2000001080e */
        /* <DEDUP_REMOVED lines=25> */
[--C-:B------:R-:W-:Y:S01]  /*68a0*/  FFMA.FTZ R156, R25, R0, -R14.reuse ;  /* 0x00000000199c7223 */ /* 0x100fe2000001080e */
[----:B------:R-:W-:Y:S01]  /*68b0*/  ISETP.LT.OR P4, PT, R10, 0x3a, P4 ;  /* 0x0000003a0a00780c */ /* 0x000fe20002781670 */
[----:B------:R-:W-:Y:S01]  /*68c0*/  MUFU.EX2 R9, R9 ;  /* 0x0000000900097308 */ /* 0x000fe20000000800 */
        /* <DEDUP_REMOVED lines=19> */
[----:B------:R-:W-:Y:S01]  /*6a00*/  FFMA.FTZ R33, R85, R0, -R14 ;  /* 0x0000000055217223 */ /* 0x000fe2000001080e */
[----:B------:R-:W-:Y:S01]  /*6a10*/  FMNMX.FTZ R20, R179, R20, !PT ;  /* 0x00000014b3147209 */ /* 0x000fe20007810000 */
[----:B------:R-:W-:Y:S01]  /*6a20*/  MUFU.EX2 R180, R180 ;  /* 0x000000b400b47308 */ /* 0x000fe20000000800 */
[----:B------:R-:W-:-:S02]  /*6a30*/  ISETP.LT.OR P5, PT, R10, 0x49, P5 ;  /* 0x000000490a00780c */ /* 0x000fc40002fa1670 */
[----:B------:R-:W-:Y:S02]  /*6a40*/  FMNMX.FTZ R20, R51, R20, !PT ;  /* 0x0000001433147209 */ /* 0x000fe40007810000 */
[----:B------:R-:W-:Y:S02]  /*6a50*/  FSEL R59, R59, -INF , !P3 ;  /* 0xff8000003b3b7808 */ /* 0x000fe40005800000 */
[----:B------:R-:W-:Y:S01]  /*6a60*/  FMNMX.FTZ R20, R181, R20, !PT ;  /* 0x00000014b5147209 */ /* 0x000fe20007810000 */
[----:B------:R-:W-:Y:S01]  /*6a70*/  MUFU.EX2 R182, R182 ;  /* 0x000000b600b67308 */ /* 0x000fe20000000800 */
[----:B------:R-:W-:Y:S02]  /*6a80*/  FSEL R165, R62, -INF , !P5 ;  /* 0xff8000003ea57808 */ /* 0x000fe40006800000 */
[----:B------:R-:W-:Y:S02]  /*6a90*/  FMNMX.FTZ R20, R175, R20, !PT ;  /* 0x00000014af147209 */ /* 0x000fe40007810000 */
[----:B------:R-:W-:-:S02]  /*6aa0*/  ISETP.LT.OR P4, PT, R10, 0x4a, P4 ;  /* 0x0000004a0a00780c */ /* 0x000fc40002781670 */
[----:B------:R-:W-:Y:S01]  /*6ab0*/  FMNMX.FTZ R20, R183, R20, !PT ;  /* 0x00000014b7147209 */ /* 0x000fe20007810000 */
[----:B------:R-:W-:Y:S01]  /*6ac0*/  MUFU.EX2 R11, R11 ;  /* 0x0000000b000b7308 */ /* 0x000fe20000000800 */
[C---:B------:R-:W-:Y:S02]  /*6ad0*/  ISETP.GT.AND P3, PT, R12.reuse, 0x51, P1 ;  /* 0x000000510c00780c */ /* 0x040fe40000f64270 */
[----:B------:R-:W-:Y:S02]  /*6ae0*/  FMNMX.FTZ R20, R59, R20, !PT ;  /* 0x000000143b147209 */ /* 0x000fe40007810000 */
[----:B------:R-:W-:Y:S02]  /*6af0*/  FSEL R63, R63, -INF , !P4 ;  /* 0xff8000003f3f7808 */ /* 0x000fe40006000000 */
[----:B------:R-:W-:Y:S01]  /*6b00*/  FMNMX.FTZ R20, R165, R20, !PT ;  /* 0x00000014a5147209 */ /* 0x000fe20007810000 */
[----:B------:R-:W-:Y:S01]  /*6b10*/  MUFU.EX2 R176, R176 ;  /* 0x000000b000b07308 */ /* 0x000fe20000000800 */
[----:B------:R-:W-:-:S02]  /*6b20*/  ISETP.GT.AND P5, PT, R12, 0x58, P1 ;  /* 0x000000580c00780c */ /* 0x000fc40000fa4270 */
[----:B------:R-:W-:Y:S02]  /*6b30*/  FSEL R157, R66, -INF , !P2 ;  /* 0xff800000429d7808 */ /* 0x000fe40005000000 */
[----:B------:R-:W-:Y:S02]  /*6b40*/  ISETP.LT.OR P3, PT, R10, 0x52, P3 ;  /* 0x000000520a00780c */ /* 0x000fe40001f61670 */
[----:B------:R-:W-:Y:S01]  /*6b50*/  FMNMX.FTZ R20, R63, R20, !PT ;  /* 0x000000143f147209 */ /* 0x000fe20007810000 */
[----:B------:R-:W-:Y:S01]  /*6b60*/  MUFU.EX2 R13, R13 ;  /* 0x0000000d000d7308 */ /* 0x000fe20000000800 */
[----:B------:R-:W-:Y:S02]  /*6b70*/  ISETP.GT.AND P4, PT, R12, 0x59, P1 ;  /* 0x000000590c00780c */ /* 0x000fe40000f84270 */
[----:B------:R-:W-:Y:S02]  /*6b80*/  ISETP.LT.OR P5, PT, R10, 0x59, P5 ;  /* 0x000000590a00780c */ /* 0x000fe40002fa1670 */
[----:B------:R-:W-:-:S02]  /*6b90*/  FSEL R67, R67, -INF , !P3 ;  /* 0xff80000043437808 */ /* 0x000fc40005800000 */
[----:B------:R-:W-:Y:S01]  /*6ba0*/  FMNMX.FTZ R20, R157, R20, !PT ;  /* 0x000000149d147209 */ /* 0x000fe20007810000 */
[----:B------:R-:W-:Y:S01]  /*6bb0*/  MUFU.EX2 R178, R178 ;  /* 0x000000b200b27308 */ /* 0x000fe20000000800 */
[----:B------:R-:W-:Y:S02]  /*6bc0*/  ISETP.GT.AND P2, PT, R12, 0x60, P1 ;  /* 0x000000600c00780c */ /* 0x000fe40000f44270 */
[----:B------:R-:W-:Y:S02]  /*6bd0*/  FSEL R153, R70, -INF , !P5 ;  /* 0xff80000046997808 */ /* 0x000fe40006800000 */
[----:B------:R-:W-:Y:S02]  /*6be0*/  ISETP.LT.OR P4, PT, R10, 0x5a, P4 ;  /* 0x0000005a0a00780c */ /* 0x000fe40002781670 */
[----:B------:R-:W-:Y:S01]  /*6bf0*/  FMNMX.FTZ R20, R67, R20, !PT ;  /* 0x0000001443147209 */ /* 0x000fe20007810000 */
[----:B------:R-:W-:Y:S01]  /*6c00*/  MUFU.EX2 R27, R27 ;  /* 0x0000001b001b7308 */ /* 0x000fe20000000800 */
[----:B------:R-:W-:-:S02]  /*6c10*/  ISETP.GT.AND P3, PT, R12, 0x61, P1 ;  /* 0x000000610c00780c */ /* 0x000fc40000f64270 */
[----:B------:R-:W-:Y:S02]  /*6c20*/  ISETP.LT.OR P2, PT, R10, 0x61, P2 ;  /* 0x000000610a00780c */ /* 0x000fe40001741670 */
[----:B------:R-:W-:Y:S02]  /*6c30*/  FSEL R71, R71, -INF , !P4 ;  /* 0xff80000047477808 */ /* 0x000fe40006000000 */
[----:B------:R-:W-:Y:S01]  /*6c40*/  FMNMX.FTZ R20, R153, R20, !PT ;  /* 0x0000001499147209 */ /* 0x000fe20007810000 */
[----:B------:R-:W-:Y:S01]  /*6c50*/  MUFU.EX2 R172, R172 ;  /* 0x000000ac00ac7308 */ /* 0x000fe20000000800 */
[----:B------:R-:W-:Y:S02]  /*6c60*/  ISETP.GT.AND P5, PT, R12, 0x68, P1 ;  /* 0x000000680c00780c */ /* 0x000fe40000fa4270 */
[----:B------:R-:W-:Y:S02]  /*6c70*/  FSEL R155, R74, -INF , !P2 ;  /* 0xff8000004a9b7808 */ /* 0x000fe40005000000 */
[----:B------:R-:W-:-:S02]  /*6c80*/  ISETP.LT.OR P3, PT, R10, 0x62, P3 ;  /* 0x000000620a00780c */ /* 0x000fc40001f61670 */
[----:B------:R-:W-:Y:S01]  /*6c90*/  FMNMX.FTZ R20, R71, R20, !PT ;  /* 0x0000001447147209 */ /* 0x000fe20007810000 */
[----:B------:R-:W-:Y:S01]  /*6ca0*/  MUFU.EX2 R47, R47 ;  /* 0x0000002f002f7308 */ /* 0x000fe20000000800 */
[----:B------:R-:W-:Y:S02]  /*6cb0*/  ISETP.GT.AND P4, PT, R12, 0x69, P1 ;  /* 0x000000690c00780c */ /* 0x000fe40000f84270 */
[----:B------:R-:W-:Y:S02]  /*6cc0*/  ISETP.LT.OR P5, PT, R10, 0x69, P5 ;  /* 0x000000690a00780c */ /* 0x000fe40002fa1670 */
        /* <DEDUP_REMOVED lines=19> */
[C---:B------:R-:W-:Y:S02]  /*6e00*/  ISETP.LT.OR P5, PT, R10.reuse, 0x79, P5 ;  /* 0x000000790a00780c */ /* 0x040fe40002fa1670 */
[----:B------:R-:W-:Y:S02]  /*6e10*/  FSEL R83, R83, -INF , !P3 ;  /* 0xff80000053537808 */ /* 0x000fe40005800000 */
[----:B------:R-:W-:Y:S01]  /*6e20*/  FMNMX.FTZ R20, R169, R20, !PT ;  /* 0x00000014a9147209 */ /* 0x000fe20007810000 */
[----:B------:R-:W-:Y:S01]  /*6e30*/  MUFU.EX2 R170, R170 ;  /* 0x000000aa00aa7308 */ /* 0x000fe20000000800 */
[----:B------:R-:W-:Y:S02]  /*6e40*/  ISETP.LT.OR P1, PT, R10, 0x7a, P1 ;  /* 0x0000007a0a00780c */ /* 0x000fe40000f21670 */
[----:B------:R-:W-:Y:S02]  /*6e50*/  FSEL R193, R86, -INF , !P5 ;  /* 0xff80000056c17808 */ /* 0x000fe40006800000 */
[----:B------:R-:W-:-:S02]  /*6e60*/  FMNMX.FTZ R20, R83, R20, !PT ;  /* 0x0000001453147209 */ /* 0x000fc40007810000 */
[----:B------:R-:W-:Y:S01]  /*6e70*/  FSEL R87, R87, -INF , !P1 ;  /* 0xff80000057577808 */ /* 0x000fe20004800000 */
[----:B------:R-:W-:Y:S01]  /*6e80*/  MUFU.EX2 R45, R45 ;  /* 0x0000002d002d7308 */ /* 0x000fe20000000800 */
[----:B------:R-:W-:Y:S02]  /*6e90*/  FMNMX.FTZ R20, R193, R20, !PT ;  /* 0x00000014c1147209 */ /* 0x000fe40007810000 */
[----:B------:R-:W-:Y:S02]  /*6ea0*/  FSEL R65, R2, RZ, P6 ;  /* 0x000000ff02417208 */ /* 0x000fe40003000000 */
[----:B------:R-:W-:-:S03]  /*6eb0*/  FMNMX.FTZ R20, R87, R20, !PT ;  /* 0x0000001457147209 */ /* 0x000fc60007810000 */
[----:B------:R-:W-:Y:S01]  /*6ec0*/  FADD.FTZ R65, -R65, R6 ;  /* 0x0000000641417221 */ /* 0x000fe20000010100 */
[----:B------:R-:W-:Y:S01]  /*6ed0*/  MUFU.EX2 R164, R164 ;  /* 0x000000a400a47308 */ /* 0x000fe20000000800 */
[----:B------:R-:W0:Y:S02]  /*6ee0*/  SHFL.BFLY PT, R57, R20, 0x2, 0x1f ;  /* 0x0c401f0014397f89 */ /* 0x000e2400000e0000 */
[----:B------:R-:W-:-:S05]  /*6ef0*/  FMUL.FTZ R6, R65, R0 ;  /* 0x0000000041067220 */ /* 0x000fca0000410000 */
[----:B------:R-:W-:Y:S08]  /*6f00*/  MUFU.EX2 R41, R41 ;  /* 0x0000002900297308 */ /* 0x000ff00000000800 */
[----:B------:R-:W1:Y:S08]  /*6f10*/  MUFU.EX2 R6, R6 ;  /* 0x0000000600067308 */ /* 0x000e700000000800 */
[----:B------:R-:W-:Y:S01]  /*6f20*/  MUFU.EX2 R166, R166 ;  /* 0x000000a600a67308 */ /* 0x000fe20000000800 */
[----:B0-----:R-:W-:Y:S01]  /*6f30*/  FMNMX.FTZ R10, R20, R57, !PT ;  /* 0x00000039140a7209 */ /* 0x001fe20007810000 */
[----:B------:R-:W-:-:S04]  /*6f40*/  FFMA.FTZ R57, R77, R0, -R14 ;  /* 0x000000004d397223 */ /* 0x000fc8000001080e */
[----:B------:R-:W0:Y:S02]  /*6f50*/  SHFL.BFLY PT, R61, R10, 0x1, 0x1f ;  /* 0x0c201f000a3d7f89 */ /* 0x000e2400000e0000 */
[----:B------:R-:W-:Y:S01]  /*6f60*/  MUFU.EX2 R29, R29 ;  /* 0x0000001d001d7308 */ /* 0x000fe20000000800 */
[----:B-1----:R-:W-:-:S04]  /*6f70*/  FFMA.FTZ R69, R6, R4, R9 ;  /* 0x0000000406457223 */ /* 0x002fc80000010009 */
[----:B------:R-:W-:-:S03]  /*6f80*/  FADD.FTZ R69, R180, R69 ;  /* 0x00000045b4457221 */ /* 0x000fc60000010000 */
[----:B------:R-:W-:Y:S08]  /*6f90*/  MUFU.EX2 R160, R160 ;  /* 0x000000a000a07308 */ /* 0x000ff00000000800 */
[----:B------:R-:W-:Y:S01]  /*6fa0*/  MUFU.EX2 R15, R15 ;  /* 0x0000000f000f7308 */ /* 0x000fe20000000800 */
[----:B0-----:R-:W-:-:S07]  /*6fb0*/  FMNMX.FTZ R5, R10, R61, !PT ;  /* 0x0000003d0a057209 */ /* 0x001fce0007810000 */
[----:B------:R-:W-:Y:S01]  /*6fc0*/  MUFU.EX2 R162, R162 ;  /* 0x000000a200a27308 */ /* 0x000fe20000000800 */
[C---:B------:R-:W-:Y:S01]  /*6fd0*/  FSETP.NEU.FTZ.AND P1, PT, R5.reuse, -INF , PT ;  /* 0xff8000000500780b */ /* 0x040fe20003f3d000 */
[----:B------:R-:W-:-:S03]  /*6fe0*/  FMUL.FTZ R10, R5, R0 ;  /* 0x00000000050a7220 */ /* 0x000fc60000410000 */
[----:B------:R-:W-:Y:S02]  /*6ff0*/  FSEL R32, R5, RZ, P1 ;  /* 0x000000ff05207208 */ /* 0x000fe40000800000 */
[----:B------:R-:W-:Y:S01]  /*7000*/  FSEL R10, R10, RZ, P1 ;  /* 0x000000ff0a0a7208 */ /* 0x000fe20000800000 */
[----:B------:R-:W-:Y:S02]  /*7010*/  MUFU.EX2 R21, R21 ;  /* 0x0000001500157308 */ /* 0x000fe40000000800 */
        /* <DEDUP_REMOVED lines=54> */
[----:B------:R-:W-:-:S03]  /*7380*/  FFMA.FTZ R38, R67, R0, -R10 ;  /* 0x0000000043267223 */ /* 0x000fc6000001080a */
        /* <DEDUP_REMOVED lines=37> */
[----:B0-----:R-:W-:Y:S01]  /*75e0*/  FADD.FTZ R3, R167, R42 ;  /* 0x0000002aa7037221 */ /* 0x001fe20000010000 */
[----:B------:R-:W-:-:S06]  /*75f0*/  FADD.FTZ R42, R160, R63 ;  /* 0x0000003fa02a7221 */ /* 0x000fcc0000010000 */
[----:B------:R-:W0:Y:S01]  /*7600*/  MUFU.EX2 R38, R38 ;  /* 0x0000002600267308 */ /* 0x000e220000000800 */
[----:B-1----:R-:W-:-:S07]  /*7610*/  FADD.FTZ R4, R36, R3 ;  /* 0x0000000324047221 */ /* 0x002fce0000010000 */
[----:B------:R-:W1:Y:S01]  /*7620*/  MUFU.EX2 R163, R163 ;  /* 0x000000a300a37308 */ /* 0x000e620000000800 */
[----:B--2---:R-:W-:-:S07]  /*7630*/  FADD.FTZ R3, R161, R4 ;  /* 0x00000004a1037221 */ /* 0x004fce0000010000 */
[----:B------:R-:W2:Y:S01]  /*7640*/  MUFU.EX2 R40, R40 ;  /* 0x0000002800287308 */ /* 0x000ea20000000800 */
[----:B0-----:R-:W-:-:S07]  /*7650*/  FADD.FTZ R4, R38, R3 ;  /* 0x0000000326047221 */ /* 0x001fce0000010000 */
[----:B------:R-:W-:Y:S01]  /*7660*/  MUFU.EX2 R156, R156 ;  /* 0x0000009c009c7308 */ /* 0x000fe20000000800 */
[----:B-1----:R-:W-:-:S07]  /*7670*/  FADD.FTZ R3, R163, R4 ;  /* 0x00000004a3037221 */ /* 0x002fce0000010000 */
[----:B------:R-:W0:Y:S01]  /*7680*/  MUFU.EX2 R44, R155 ;  /* 0x0000009b002c7308 */ /* 0x000e220000000800 */
[----:B--2---:R-:W-:-:S07]  /*7690*/  FADD.FTZ R3, R40, R3 ;  /* 0x0000000328037221 */ /* 0x004fce0000010000 */
[----:B------:R-:W-:Y:S08]  /*76a0*/  MUFU.EX2 R25, R25 ;  /* 0x0000001900197308 */ /* 0x000ff00000000800 */
[----:B------:R-:W1:Y:S01]  /*76b0*/  MUFU.EX2 R75, R75 ;  /* 0x0000004b004b7308 */ /* 0x000e620000000800 */
[----:B0-----:R-:W-:-:S07]  /*76c0*/  FADD.FTZ R3, R44, R3 ;  /* 0x000000032c037221 */ /* 0x001fce0000010000 */
[----:B------:R0:W2:Y:S08]  /*76d0*/  MUFU.EX2 R46, R53 ;  /* 0x00000035002e7308 */ /* 0x0000b00000000800 */
[----:B------:R-:W3:Y:S01]  /*76e0*/  MUFU.EX2 R158, R158 ;  /* 0x0000009e009e7308 */ /* 0x000ee20000000800 */
[----:B0-----:R-:W-:Y:S01]  /*76f0*/  FADD.FTZ R53, R15, R42 ;  /* 0x0000002a0f357221 */ /* 0x001fe20000010000 */
[----:B-1----:R-:W-:-:S03]  /*7700*/  FADD.FTZ R3, R75, R3 ;  /* 0x000000034b037221 */ /* 0x002fc60000010000 */
[----:B------:R-:W-:-:S03]  /*7710*/  FADD.FTZ R42, R162, R53 ;  /* 0x00000035a22a7221 */ /* 0x000fc60000010000 */
[----:B------:R-:W0:Y:S01]  /*7720*/  MUFU.EX2 R57, R57 ;  /* 0x0000003900397308 */ /* 0x000e220000000800 */
[----:B------:R-:W-:Y:S01]  /*7730*/  FADD.FTZ R53, R21, R42 ;  /* 0x0000002a15357221 */ /* 0x000fe20000010000 */
[----:B--2---:R-:W-:-:S03]  /*7740*/  FADD.FTZ R3, R46, R3 ;  /* 0x000000032e037221 */ /* 0x004fc60000010000 */
[----:B------:R-:W-:-:S03]  /*7750*/  FADD.FTZ R4, R156, R53 ;  /* 0x000000359c047221 */ /* 0x000fc60000010000 */
[----:B------:R-:W1:Y:S01]  /*7760*/  MUFU.EX2 R79, R79 ;  /* 0x0000004f004f7308 */ /* 0x000e620000000800 */
[----:B------:R-:W-:-:S04]  /*7770*/  FADD.FTZ R53, R25, R4 ;  /* 0x0000000419357221 */ /* 0x000fc80000010000 */
[----:B---3--:R-:W-:-:S03]  /*7780*/  FADD.FTZ R4, R158, R53 ;  /* 0x000000359e047221 */ /* 0x008fc60000010000 */
        /* <DEDUP_REMOVED lines=20> */
.L_x_7881:
[----:B------:R-:W-:Y:S01]  /*78d0*/  ULEA UR6, UR59, UR41, 0x3 ;  /* 0x000000293b067291 */ /* 0x000fe2000f8e183f */
[----:B------:R-:W-:Y:S01]  /*78e0*/  ISETP.GT.AND P1, PT, R8, UR58, PT ;  /* 0x0000003a08007c0c */ /* 0x000fe2000bf24270 */
        /* <DEDUP_REMOVED lines=105> */
.L_x_7863:
[----:B------:R-:W-:Y:S02]  /*7f80*/  UISETP.NE.AND UP1, UPT, UR51, URZ, UPT ;  /* 0x0000003f3300728c */ /* 0x000fe4000bf25270 */
[----:B------:R-:W-:Y:S02]  /*7f90*/  UISETP.NE.AND UP0, UPT, UR50, URZ, UPT ;  /* 0x0000003f3200728c */ /* 0x000fe4000bf05270 */
[----:B------:R-:W-:Y:S02]  /*7fa0*/  UIADD3 UR10, UR37, 0x7f, URZ ;  /* 0x0000007f250a7890 */ /* 0x000fe4000fffe03f */
[----:B------:R-:W-:Y:S02]  /*7fb0*/  UIADD3 UR11, UR38, 0x1, -UR45 ;  /* 0x00000001260b7890 */ /* 0x000fe4000fffe82d */
[----:B------:R-:W-:-:S03]  /*7fc0*/  PLOP3.LUT P1, PT, PT, PT, UP0, 0x40, 0x0 ;  /* 0x000000000000781c */ /* 0x000fc60003f2e808 */
        /* <DEDUP_REMOVED lines=19> */
.L_x_7884:
[----:B------:R-:W-:Y:S02]  /*8100*/  ULDC UR15, c[0x0][0x9e4] ;  /* 0x00027900000f7ab9 */ /* 0x000fe40000000800 */
[----:B------:R-:W-:-:S11]  /*8110*/  UISETP.NE.AND UP0, UPT, UR15, 0x1, UPT ;  /* 0x000000010f00788c */ /* 0x000fd6000bf05270 */
[----:B------:R-:W-:Y:S02]  /*8120*/  @UP0 ULDC.64 UR6, c[0x0][0x9e8] ;  /* 0x00027a0000060ab9 */ /* 0x000fe40000000a00 */
[----:B------:R-:W-:-:S04]  /*8130*/  UIMAD.WIDE.U32 UR10, UR14, UR6, URZ ;  /* 0x000000060e0a72a5 */ /* 0x000fc8000f8e003f */
[----:B------:R-:W-:-:S12]  /*8140*/  @UP0 USHF.R.U32.HI UR14, URZ, UR7, UR11 ;  /* 0x000000073f0e0299 */ /* 0x000fd8000801160b */
.L_x_7885:
[----:B------:R-:W-:-:S04]  /*8150*/  UIMAD UR14, UR14, UR15, URZ ;  /* 0x0000000f0e0e72a4 */ /* 0x000fc8000f8e023f */
[----:B------:R-:W-:-:S04]  /*8160*/  UISETP.LT.AND UP0, UPT, UR56, UR14, UPT ;  /* 0x0000000e3800728c */ /* 0x000fc8000bf01270 */
[----:B------:R-:W-:-:S12]  /*8170*/  USEL UR56, UR56, UR14, !UP0 ;  /* 0x0000000e38387287 */ /* 0x000fd8000c000000 */
.L_x_7883:
[----:B------:R-:W-:-:S04]  /*8180*/  UIADD3 UR56, UR56, 0x7f, URZ ;  /* 0x0000007f38387890 */ /* 0x000fc8000fffe03f */
        /* <DEDUP_REMOVED lines=11> */
[----:B------:R-:W-:-:S07]  /*8240*/  IMAD.MOV.U32 R6, RZ, RZ, R8 ;  /* 0x000000ffff067224 */ /* 0x000fce00078e0008 */
.L_x_7897:
[----:B------:R-:W-:Y:S01]  /*8250*/  ISETP.NE.AND P2, PT, RZ, UR44, PT ;  /* 0x0000002cff007c0c */ /* 0x000fe2000bf45270 */
[----:B------:R-:W-:-:S04]  /*8260*/  UISETP.NE.AND UP0, UPT, UR56, 0x1, UPT ;  /* 0x000000013800788c */ /* 0x000fc8000bf05270 */
[----:B------:R-:W-:-:S04]  /*8270*/  USEL UR47, URZ, 0x1, UP0 ;  /* 0x000000013f2f7887 */ /* 0x000fc80008000000 */
[----:B------:R-:W-:-:S04]  /*8280*/  ULOP3.LUT UR47, UR57, UR47, URZ, 0x3c, !UPT ;  /* 0x0000002f392f7292 */ /* 0x000fc8000f8e3c3f */
[----:B------:R-:W-:Y:S08]  /*8290*/  @P2 BRA `(.L_x_7887) ;  /* 0x0000000000382947 */ /* 0x000ff00003800000 */
[----:B------:R-:W-:Y:S05]  /*82a0*/  @!P0 BRA `(.L_x_7888) ;  /* 0x0000000000048947 */ /* 0x000fea0003800000 */
[----:B------:R-:W-:Y:S01]  /*82b0*/  BPT.TRAP 0x1 ;  /* 0x000000040000795c */ /* 0x000fe20000300000 */
.L_x_7888:
        /* <DEDUP_REMOVED lines=9> */
.L_x_7889:
[----:B-1----:R-:W-:Y:S05]  /*8350*/  @P1 BRA `(.L_x_7887) ;  /* 0x0000000000081947 */ /* 0x002fea0003800000 */
[----:B------:R-:W1:Y:S02]  /*8360*/  SYNCS.PHASECHK.TRANS64.TRYWAIT P1, [UR6+0x28830], R0 ;  /* 0x02883000ff0075a7 */ /* 0x000e640008020146 */
[----:B-1----:R-:W-:Y:S05]  /*8370*/  @!P1 BRA `(.L_x_7890) ;  /* 0x000000d800549947 */ /* 0x002fea0003800000 */
.L_x_7887:
        /* <DEDUP_REMOVED lines=48> */
.L_x_7892:
[----:B------:R-:W-:Y:S01]  /*8680*/  ULEA UR6, UR56, UR41, 0x3 ;  /* 0x0000002938067291 */ /* 0x000fe2000f8e183f */
[----:B------:R-:W-:-:S05]  /*8690*/  IMAD.U32 R0, RZ, RZ, UR57 ;  /* 0x00000039ff007e24 */ /* 0x000fca000f8e00ff */
[----:B------:R-:W-:-:S04]  /*86a0*/  SHF.L.U32 R0, R0, 0x1f, RZ ;  /* 0x0000001f00007819 */ /* 0x000fc800000006ff */
[----:B------:R0:W1:Y:S01]  /*86b0*/  SYNCS.PHASECHK.TRANS64.TRYWAIT P1, [UR6+0x28850], R0 ;  /* 0x02885000ff0075a7 */ /* 0x0000620008020146 */
[----:B------:R-:W-:Y:S05]  /*86c0*/  @!P0 BRA `(.L_x_7893) ;  /* 0x0000000000048947 */ /* 0x000fea0003800000 */
[----:B------:R-:W-:Y:S01]  /*86d0*/  BPT.TRAP 0x1 ;  /* 0x000000040000795c */ /* 0x000fe20000300000 */
.L_x_7893:
[----:B-1----:R-:W-:Y:S05]  /*86e0*/  @P1 BRA `(.L_x_7891) ;  /* 0x0000000000081947 */ /* 0x002fea0003800000 */
[----:B------:R-:W1:Y:S02]  /*86f0*/  SYNCS.PHASECHK.TRANS64.TRYWAIT P1, [UR6+0x28850], R0 ;  /* 0x02885000ff0075a7 */ /* 0x000e640008020146 */
[----:B-1----:R-:W-:Y:S05]  /*8700*/  @!P1 BRA `(.L_x_7894) ;  /* 0x000000d400889947 */ /* 0x002fea0003800000 */
.L_x_7891:
        /* <DEDUP_REMOVED lines=49> */
.L_x_7895:
        /* <DEDUP_REMOVED lines=67> */
[----:B------:R-:W-:Y:S01]  /*8e50*/  FMNMX.FTZ R10, R87, R2, !PT ;  /* 0x00000002570a7209 */ /* 0x000fe20007810000 */
[----:B------:R-:W0:Y:S02]  /*8e60*/  LDC R0, c[0x0][0x988] ;  /* 0x00026200ff007b82 */ /* 0x000e240000000800 */
[----:B------:R-:W1:Y:S04]  /*8e70*/  SHFL.BFLY PT, R5, R8, 0x2, 0x1f ;  /* 0x0c401f0008057f89 */ /* 0x000e6800000e0000 */
[----:B------:R-:W2:Y:S01]  /*8e80*/  SHFL.BFLY PT, R13, R10, 0x2, 0x1f ;  /* 0x0c401f000a0d7f89 */ /* 0x000ea200000e0000 */
[----:B-1----:R-:W-:-:S02]  /*8e90*/  FMNMX.FTZ R11, R8, R5, !PT ;  /* 0x00000005080b7209 */ /* 0x002fc40007810000 */
[----:B--2---:R-:W-:-:S03]  /*8ea0*/  FMNMX.FTZ R13, R10, R13, !PT ;  /* 0x0000000d0a0d7209 */ /* 0x004fc60007810000 */
[----:B------:R-:W1:Y:S04]  /*8eb0*/  SHFL.BFLY PT, R2, R11, 0x1, 0x1f ;  /* 0x0c201f000b027f89 */ /* 0x000e6800000e0000 */
[----:B------:R-:W2:Y:S01]  /*8ec0*/  SHFL.BFLY PT, R12, R13, 0x1, 0x1f ;  /* 0x0c201f000d0c7f89 */ /* 0x000ea200000e0000 */
[----:B-1----:R-:W-:Y:S02]  /*8ed0*/  FMNMX.FTZ R2, R11, R2, !PT ;  /* 0x000000020b027209 */ /* 0x002fe40007810000 */
[----:B--2---:R-:W-:-:S03]  /*8ee0*/  FMNMX.FTZ R5, R13, R12, !PT ;  /* 0x0000000c0d057209 */ /* 0x004fc60007810000 */
[C---:B0-----:R-:W-:Y:S01]  /*8ef0*/  FMUL.FTZ R153, R2.reuse, R0 ;  /* 0x0000000002997220 */ /* 0x041fe20000410000 */
[----:B------:R-:W-:-:S03]  /*8f00*/  FADD.FTZ R7, -R2, R7 ;  /* 0x0000000702077221 */ /* 0x000fc60000010100 */
        /* <DEDUP_REMOVED lines=34> */
[--C-:B------:R-:W-:Y:S01]  /*9130*/  FFMA.FTZ R169, R50, R0, -R69.reuse ;  /* 0x0000000032a97223 */ /* 0x100fe20000010845 */
        /* <DEDUP_REMOVED lines=19> */
[-C--:B------:R-:W-:Y:S01]  /*9270*/  FFMA.FTZ R161, R66, R0.reuse, -R69 ;  /* 0x0000000042a17223 */ /* 0x080fe20000010845 */
[-CC-:B------:R-:W-:Y:S01]  /*9280*/  FFMA.FTZ R45, R65, R0.reuse, -R153.reuse ;  /* 0x00000000412d7223 */ /* 0x180fe20000010899 */
[-C--:B------:R-:W-:Y:S01]  /*9290*/  FFMA.FTZ R162, R68, R0.reuse, -R153 ;  /* 0x0000000044a27223 */ /* 0x080fe20000010899 */
[-C--:B------:R-:W-:Y:S01]  /*92a0*/  FFMA.FTZ R163, R70, R0.reuse, -R69 ;  /* 0x0000000046a37223 */ /* 0x080fe20000010845 */
[-C--:B------:R-:W-:Y:S01]  /*92b0*/  FFMA.FTZ R156, R72, R0.reuse, -R153 ;  /* 0x00000000489c7223 */ /* 0x080fe20000010899 */
[----:B------:R-:W1:Y:S01]  /*92c0*/  MUFU.EX2 R182, R182 ;  /* 0x000000b600b67308 */ /* 0x000e620000000800 */
[----:B0-----:R-:W-:Y:S01]  /*92d0*/  FADD.FTZ R27, R9, R4 ;  /* 0x00000004091b7221 */ /* 0x001fe20000010000 */
[-C--:B------:R-:W-:Y:S01]  /*92e0*/  FFMA.FTZ R74, R74, R0.reuse, -R69 ;  /* 0x000000004a4a7223 */ /* 0x080fe20000010845 */
        /* <DEDUP_REMOVED lines=11> */
[-C--:B------:R-:W-:Y:S01]  /*93a0*/  FFMA.FTZ R83, R83, R0.reuse, -R69 ;  /* 0x0000000053537223 */ /* 0x080fe20000010845 */
[-C--:B------:R-:W-:Y:S01]  /*93b0*/  FFMA.FTZ R154, R84, R0.reuse, -R153 ;  /* 0x00000000549a7223 */ /* 0x080fe20000010899 */
[----:B------:R-:W2:Y:S01]  /*93c0*/  MUFU.EX2 R11, R11 ;  /* 0x0000000b000b7308 */ /* 0x000ea20000000800 */
[----:B-1----:R-:W-:Y:S01]  /*93d0*/  FADD.FTZ R36, R182, R27 ;  /* 0x0000001bb6247221 */ /* 0x002fe20000010000 */
[-C--:B------:R-:W-:Y:S01]  /*93e0*/  FFMA.FTZ R86, R86, R0.reuse, -R69 ;  /* 0x0000000056567223 */ /* 0x080fe20000010845 */
        /* <DEDUP_REMOVED lines=122> */
.L_x_7896:
        /* <DEDUP_REMOVED lines=102> */
[-C--:B------:R-:W-:Y:S01]  /*a1f0*/  FMUL.FTZ R150, R150, R8.reuse ;  /* 0x0000000896967220 */ /* 0x080fe20000410000 */
[----:B------:R-:W-:Y:S01]  /*a200*/  FMUL.FTZ R151, R151, R8 ;  /* 0x0000000897977220 */ /* 0x000fe20000410000 */
[----:B------:R-:W-:-:S02]  /*a210*/  IMAD.MOV.U32 R9, RZ, RZ, R5 ;  /* 0x000000ffff097224 */ /* 0x000fc400078e0005 */
[----:B------:R-:W-:Y:S01]  /*a220*/  IMAD.MOV.U32 R7, RZ, RZ, R2 ;  /* 0x000000ffff077224 */ /* 0x000fe200078e0002 */
[----:B------:R-:W-:Y:S06]  /*a230*/  @P1 BRA `(.L_x_7897) ;  /* 0xffffffe000041947 */ /* 0x000fec000383ffff */
[----:B------:R-:W-:-:S07]  /*a240*/  IMAD.MOV.U32 R8, RZ, RZ, R6 ;  /* 0x000000ffff087224 */ /* 0x000fce00078e0006 */
.L_x_7886:
        /* <DEDUP_REMOVED lines=9> */
.L_x_7917:
        /* <DEDUP_REMOVED lines=9> */
.L_x_7900:
[----:B------:R-:W-:Y:S01]  /*a370*/  ULEA UR6, UR46, UR41, 0x3 ;  /* 0x000000292e067291 */ /* 0x000fe2000f8e183f */
[----:B------:R-:W-:-:S05]  /*a380*/  IMAD.U32 R0, RZ, RZ, UR47 ;  /* 0x0000002fff007e24 */ /* 0x000fca000f8e00ff */
[----:B------:R-:W-:-:S04]  /*a390*/  SHF.L.U32 R0, R0, 0x1f, RZ ;  /* 0x0000001f00007819 */ /* 0x000fc800000006ff */
[----:B------:R0:W1:Y:S01]  /*a3a0*/  SYNCS.PHASECHK.TRANS64.TRYWAIT P1, [UR6+0x28830], R0 ;  /* 0x02883000ff0075a7 */ /* 0x0000620008020146 */
[----:B------:R-:W-:Y:S05]  /*a3b0*/  @!P0 BRA `(.L_x_7901) ;  /* 0x0000000000048947 */ /* 0x000fea0003800000 */
[----:B------:R-:W-:Y:S01]  /*a3c0*/  BPT.TRAP 0x1 ;  /* 0x000000040000795c */ /* 0x000fe20000300000 */
.L_x_7901:
[----:B-1----:R-:W-:Y:S05]  /*a3d0*/  @P1 BRA `(.L_x_7899) ;  /* 0x0000000000081947 */ /* 0x002fea0003800000 */
[----:B------:R-:W1:Y:S02]  /*a3e0*/  SYNCS.PHASECHK.TRANS64.TRYWAIT P1, [UR6+0x28830], R0 ;  /* 0x02883000ff0075a7 */ /* 0x000e640008020146 */
[----:B-1----:R-:W-:Y:S05]  /*a3f0*/  @!P1 BRA `(.L_x_7902) ;  /* 0x000000b800649947 */ /* 0x002fea0003800000 */
.L_x_7899:
        /* <DEDUP_REMOVED lines=45> */
.L_x_7904:
[----:B------:R-:W-:Y:S01]  /*a6d0*/  ULEA UR6, UR58, UR41, 0x3 ;  /* 0x000000293a067291 */ /* 0x000fe2000f8e183f */
[----:B------:R-:W-:-:S05]  /*a6e0*/  IMAD.U32 R0, RZ, RZ, UR59 ;  /* 0x0000003bff007e24 */ /* 0x000fca000f8e00ff */
[----:B------:R-:W-:-:S04]  /*a6f0*/  SHF.L.U32 R0, R0, 0x1f, RZ ;  /* 0x0000001f00007819 */ /* 0x000fc800000006ff */
[----:B------:R0:W1:Y:S01]  /*a700*/  SYNCS.PHASECHK.TRANS64.TRYWAIT P1, [UR6+0x28850], R0 ;  /* 0x02885000ff0075a7 */ /* 0x0000620008020146 */
[----:B------:R-:W-:Y:S05]  /*a710*/  @!P0 BRA `(.L_x_7905) ;  /* 0x0000000000048947 */ /* 0x000fea0003800000 */
[----:B------:R-:W-:Y:S01]  /*a720*/  BPT.TRAP 0x1 ;  /* 0x000000040000795c */ /* 0x000fe20000300000 */
.L_x_7905:
[----:B-1----:R-:W-:Y:S05]  /*a730*/  @P1 BRA `(.L_x_7903) ;  /* 0x0000000000081947 */ /* 0x002fea0003800000 */
[----:B------:R-:W1:Y:S02]  /*a740*/  SYNCS.PHASECHK.TRANS64.TRYWAIT P1, [UR6+0x28850], R0 ;  /* 0x02885000ff0075a7 */ /* 0x000e640008020146 */
[----:B-1----:R-:W-:Y:S05]  /*a750*/  @!P1 BRA `(.L_x_7906) ;  /* 0x000000b400a49947 */ /* 0x002fea0003800000 */
.L_x_7903:
        /* <DEDUP_REMOVED lines=49> */
.L_x_7907:
        /* <DEDUP_REMOVED lines=39> */
.L_x_7910:
[----:B------:R-:W-:-:S05]  /*ace0*/  IMAD.U32 R9, RZ, RZ, UR53 ;  /* 0x00000035ff097e24 */ /* 0x000fca000f8e00ff */
[----:B------:R-:W-:-:S13]  /*acf0*/  ISETP.NE.AND P1, PT, R9, 0x1, PT ;  /* 0x000000010900780c */ /* 0x000fda0003f25270 */
[----:B------:R-:W0:Y:S02]  /*ad00*/  @P1 LDC.64 R12, c[0x0][0x9e8] ;  /* 0x00027a00ff0c1b82 */ /* 0x000e240000000a00 */
[----:B0-----:R-:W-:-:S05]  /*ad10*/  @P1 IMAD.HI.U32 R12, R5, R12, RZ ;  /* 0x0000000c050c1227 */ /* 0x001fca00078e00ff */
[----:B------:R-:W-:-:S07]  /*ad20*/  @P1 SHF.R.U32.HI R5, RZ, R13, R12 ;  /* 0x0000000dff051219 */ /* 0x000fce000001160c */
.L_x_7911:
[----:B------:R-:W-:Y:S05]  /*ad30*/  BSYNC B0 ;  /* 0x0000000000007941 */ /* 0x000fea0003800000 */
.L_x_7909:
[----:B------:R-:W-:-:S04]  /*ad40*/  IMAD R5, R5, R9, -R14 ;  /* 0x0000000905057224 */ /* 0x000fc800078e0a0e */
[----:B------:R-:W-:-:S05]  /*ad50*/  IMAD R5, R16, -0x2, R5 ;  /* 0xfffffffe10057824 */ /* 0x000fca00078e0205 */
[----:B------:R-:W-:Y:S02]  /*ad60*/  VIADDMNMX R2, R5, R9, R2, PT ;  /* 0x0000000905027246 */ /* 0x000fe40003800102 */
[----:B------:R-:W-:-:S07]  /*ad70*/  VIMNMX R10, R10, R5, !PT ;  /* 0x000000050a0a7248 */ /* 0x000fce0007fe0100 */
.L_x_7908:
        /* <DEDUP_REMOVED lines=116> */
.L_x_7914:
[----:B------:R-:W-:-:S05]  /*b4c0*/  IMAD.U32 R2, RZ, RZ, UR53 ;  /* 0x00000035ff027e24 */ /* 0x000fca000f8e00ff */
[----:B------:R-:W-:-:S13]  /*b4d0*/  ISETP.NE.AND P2, PT, R2, 0x1, PT ;  /* 0x000000010200780c */ /* 0x000fda0003f45270 */
[----:B------:R-:W0:Y:S02]  /*b4e0*/  @P2 LDC.64 R160, c[0x0][0x9e8] ;  /* 0x00027a00ffa02b82 */ /* 0x000e240000000a00 */
[----:B0-----:R-:W-:-:S05]  /*b4f0*/  @P2 IMAD.HI.U32 R0, R159, R160, RZ ;  /* 0x000000a09f002227 */ /* 0x001fca00078e00ff */
[----:B------:R-:W-:-:S07]  /*b500*/  @P2 SHF.R.U32.HI R159, RZ, R161, R0 ;  /* 0x000000a1ff9f2219 */ /* 0x000fce0000011600 */
.L_x_7915:
[----:B------:R-:W-:Y:S05]  /*b510*/  BSYNC B0 ;  /* 0x0000000000007941 */ /* 0x000fea0003800000 */
.L_x_7913:
[----:B------:R-:W-:-:S04]  /*b520*/  IMAD R159, R159, R2, -R14 ;  /* 0x000000029f9f7224 */ /* 0x000fc800078e0a0e */
[----:B------:R-:W-:-:S05]  /*b530*/  IMAD R159, R16, -0x2, R159 ;  /* 0xfffffffe109f7824 */ /* 0x000fca00078e029f */
[----:B------:R-:W-:Y:S02]  /*b540*/  VIADDMNMX R10, R159, R2, R10, PT ;  /* 0x000000029f0a7246 */ /* 0x000fe4000380010a */
[----:B------:R-:W-:-:S07]  /*b550*/  VIMNMX R12, R12, R159, !PT ;  /* 0x0000009f0c0c7248 */ /* 0x000fce0007fe0100 */
.L_x_7912:
        /* <DEDUP_REMOVED lines=377> */
.L_x_7916:
        /* <DEDUP_REMOVED lines=107> */
.L_x_7898:
[----:B------:R-:W-:Y:S06]  /*d3a0*/  BAR.ARV 0x8, 0x180 ;  /* 0x0206000000007b1d */ /* 0x000fec0000002000 */
[----:B------:R-:W-:Y:S05]  /*d3b0*/  @!P0 BRA `(.L_x_7918) ;  /* 0x0000000000048947 */ /* 0x000fea0003800000 */
[----:B------:R-:W-:Y:S01]  /*d3c0*/  BPT.TRAP 0x1 ;  /* 0x000000040000795c */ /* 0x000fe20000300000 */
.L_x_7918:
[----:B------:R-:W-:Y:S01]  /*d3d0*/  ULEA UR5, UR46, UR41, 0x3 ;  /* 0x000000292e057291 */ /* 0x000fe2000f8e183f */
[----:B------:R-:W-:-:S05]  /*d3e0*/  IMAD.U32 R6, RZ, RZ, UR47 ;  /* 0x0000002fff067e24 */ /* 0x000fca000f8e00ff */
[----:B------:R-:W-:-:S04]  /*d3f0*/  SHF.L.U32 R6, R6, 0x1f, RZ ;  /* 0x0000001f06067819 */ /* 0x000fc800000006ff */
[----:B------:R0:W1:Y:S01]  /*d400*/  SYNCS.PHASECHK.TRANS64.TRYWAIT P1, [UR5+0x28850], R6 ;  /* 0x02885006ff0075a7 */ /* 0x0000620008020145 */
[----:B------:R-:W-:Y:S05]  /*d410*/  @!P0 BRA `(.L_x_7919) ;  /* 0x0000000000048947 */ /* 0x000fea0003800000 */
[----:B------:R-:W-:Y:S01]  /*d420*/  BPT.TRAP 0x1 ;  /* 0x000000040000795c */ /* 0x000fe20000300000 */
.L_x_7919:
[----:B-1----:R-:W-:Y:S05]  /*d430*/  @P1 BRA `(.L_x_7920) ;  /* 0x0000000000081947 */ /* 0x002fea0003800000 */
[----:B------:R-:W1:Y:S02]  /*d440*/  SYNCS.PHASECHK.TRANS64.TRYWAIT P1, [UR5+0x28850], R6 ;  /* 0x02885006ff0075a7 */ /* 0x000e640008020145 */
[----:B-1----:R-:W-:Y:S05]  /*d450*/  @!P1 BRA `(.L_x_7921) ;  /* 0x00000088007c9947 */ /* 0x002fea0003800000 */
.L_x_7920:
        /* <DEDUP_REMOVED lines=9> */
[----:B------:R-:W-:-:S07]  /*d4f0*/  ULEA UR4, UR46, UR4, 0xb ;  /* 0x000000042e047291 */ /* 0x000fce000f8e583f */
[----:B------:R-:W-:Y:S02]  /*d500*/  UMOV UR6, UR4 ;  /* 0x0000000400067c82 */ /* 0x000fe40008000000 */
[----:B------:R-:W-:Y:S01]  /*d510*/  HGMMA.64x128x16.F32.BF16 R88, R180, gdesc[UR4].tnspB, R88, gsb0 ;  /* 0x41e00004b4587df0 */ /* 0x000fe20008001858 */
[----:B------:R-:W-:Y:S01]  /*d520*/  UIADD3 UR6, UR4, 0x80, URZ ;  /* 0x0000008004067890 */ /* 0x000fe2000fffe03f */
[----:B-1----:R-:W-:Y:S01]  /*d530*/  FADD.FTZ R7, R7, R4 ;  /* 0x0000000407077221 */ /* 0x002fe20000010000 */
[----:B------:R-:W-:Y:S01]  /*d540*/  UMOV UR7, 0x40000040 ;  /* 0x4000004000077882 */ /* 0x000fe20000000000 */
[----:B------:R-:W-:Y:S02]  /*d550*/  IMAD.MOV.U32 R4, RZ, RZ, RZ ;  /* 0x000000ffff047224 */ /* 0x000fe400078e00ff */
[----:B0-----:R-:W-:Y:S01]  /*d560*/  FADD.FTZ R8, R6, R3 ;  /* 0x0000000306087221 */ /* 0x001fe20000010000 */
[----:B------:R-:W-:Y:S01]  /*d570*/  IMAD.MOV.U32 R3, RZ, RZ, -0x800000 ;  /* 0xff800000ff037424 */ /* 0x000fe200078e00ff */
        /* <DEDUP_REMOVED lines=54> */
.L_x_7922:
        /* <DEDUP_REMOVED lines=74> */
.L_x_7844:
        /* <DEDUP_REMOVED lines=16> */
[----:B------:R-:W-:Y:S01]  /*de80*/  F2FP.BF16.F32.PACK_AB R136, R137, R136 ;  /* 0x000000888988723e */ /* 0x000fe200000010ff */
[----:B------:R-:W1:Y:S01]  /*de90*/  LDC R49, c[0x0][0xbe8] ;  /* 0x0002fa00ff317b82 */ /* 0x000e620000000800 */
        /* <DEDUP_REMOVED lines=9> */
[----:B------:R-:W-:Y:S02]  /*df30*/  F2FP.BF16.F32.PACK_AB R145, R147, R146 ;  /* 0x000000929391723e */ /* 0x000fe400000010ff */
[----:B------:R-:W-:Y:S02]  /*df40*/  F2FP.BF16.F32.PACK_AB R146, R149, R148 ;  /* 0x000000949592723e */ /* 0x000fe400000010ff */
[----:B------:R-:W-:Y:S02]  /*df50*/  F2FP.BF16.F32.PACK_AB R147, R151, R150 ;  /* 0x000000969793723e */ /* 0x000fe400000010ff */
[----:B------:R-:W-:Y:S02]  /*df60*/  MOV R24, R0 ;  /* 0x0000000000187202 */ /* 0x000fe40000000f00 */
[----:B0-----:R-:W-:-:S03]  /*df70*/  MOV R25, R5 ;  /* 0x0000000500197202 */ /* 0x001fc60000000f00 */
[----:B------:R-:W-:-:S03]  /*df80*/  IMAD.WIDE R4, R188, 0x2, R24 ;  /* 0x00000002bc047825 */ /* 0x000fc600078e0218 */
[C---:B------:R-:W-:Y:S02]  /*df90*/  LOP3.LUT R7, R4.reuse, 0x380, RZ, 0xc0, !PT ;  /* 0x0000038004077812 */ /* 0x040fe400078ec0ff */
[C---:B------:R-:W-:Y:S02]  /*dfa0*/  IADD3 R8, P5, R4.reuse, 0x40, RZ ;  /* 0x0000004004087810 */ /* 0x040fe40007fbe0ff */
        /* <DEDUP_REMOVED lines=19> */
[----:B------:R-:W-:Y:S02]  /*e0e0*/  MOV R36, R4 ;  /* 0x0000000400247202 */ /* 0x000fe40000000f00 */
[----:B------:R-:W-:Y:S02]  /*e0f0*/  LOP3.LUT R10, R33, 0x380, RZ, 0xc0, !PT ;  /* 0x00000380210a7812 */ /* 0x000fe400078ec0ff */
[----:B------:R-:W-:Y:S02]  /*e100*/  LOP3.LUT R28, R7, R8, RZ, 0x3c, !PT ;  /* 0x00000008071c7212 */ /* 0x000fe400078e3cff */
[----:B------:R-:W-:-:S02]  /*e110*/  F2FP.BF16.F32.PACK_AB R4, R89, R2 ;  /* 0x000000025904723e */ /* 0x000fc400000010ff */
[----:B------:R-:W-:Y:S02]  /*e120*/  LOP3.LUT R2, R37, 0x380, RZ, 0xc0, !PT ;  /* 0x0000038025027812 */ /* 0x000fe400078ec0ff */
[----:B------:R-:W-:Y:S02]  /*e130*/  LOP3.LUT R8, R39, 0x380, RZ, 0xc0, !PT ;  /* 0x0000038027087812 */ /* 0x000fe400078ec0ff */
[----:B------:R-:W-:Y:S02]  /*e140*/  LOP3.LUT R12, R35, 0x380, RZ, 0xc0, !PT ;  /* 0x00000380230c7812 */ /* 0x000fe400078ec0ff */
[----:B------:R-:W-:Y:S02]  /*e150*/  LOP3.LUT R30, R6, R21, RZ, 0x3c, !PT ;  /* 0x00000015061e7212 */ /* 0x000fe400078e3cff */
[----:B------:R-:W-:Y:S02]  /*e160*/  SHF.R.U64 R10, R10, 0x3, RZ ;  /* 0x000000030a0a7819 */ /* 0x000fe400000012ff */
[----:B------:R-:W-:-:S02]  /*e170*/  LOP3.LUT R21, R26, 0x380, RZ, 0xc0, !PT ;  /* 0x000003801a157812 */ /* 0x000fc400078ec0ff */
[----:B------:R-:W-:Y:S02]  /*e180*/  SHF.R.U64 R2, R2, 0x3, RZ ;  /* 0x0000000302027819 */ /* 0x000fe400000012ff */
[----:B------:R-:W-:Y:S02]  /*e190*/  SHF.R.U64 R8, R8, 0x3, RZ ;  /* 0x0000000308087819 */ /* 0x000fe400000012ff */
[----:B------:R-:W-:Y:S02]  /*e1a0*/  SHF.R.U64 R12, R12, 0x3, RZ ;  /* 0x000000030c0c7819 */ /* 0x000fe400000012ff */
[----:B------:R-:W-:Y:S02]  /*e1b0*/  LOP3.LUT R14, R10, R33, RZ, 0x3c, !PT ;  /* 0x000000210a0e7212 */ /* 0x000fe400078e3cff */
[----:B------:R-:W-:Y:S02]  /*e1c0*/  SHF.R.U64 R21, R21, 0x3, RZ ;  /* 0x0000000315157819 */ /* 0x000fe400000012ff */
[----:B------:R-:W-:-:S02]  /*e1d0*/  F2FP.BF16.F32.PACK_AB R5, R91, R90 ;  /* 0x0000005a5b05723e */ /* 0x000fc400000010ff */
[----:B------:R-:W-:Y:S02]  /*e1e0*/  F2FP.BF16.F32.PACK_AB R6, R93, R92 ;  /* 0x0000005c5d06723e */ /* 0x000fe400000010ff */
[----:B------:R-:W-:Y:S01]  /*e1f0*/  F2FP.BF16.F32.PACK_AB R7, R95, R94 ;  /* 0x0000005e5f07723e */ /* 0x000fe200000010ff */
[----:B------:R-:W-:Y:S01]  /*e200*/  BAR.SYNC.DEFER_BLOCKING 0x1, 0x100 ;  /* 0x0044000000007b1d */ /* 0x000fe20000010000 */
[----:B------:R-:W-:Y:S02]  /*e210*/  LOP3.LUT R10, R2, R37, RZ, 0x3c, !PT ;  /* 0x00000025020a7212 */ /* 0x000fe400078e3cff */
[----:B------:R-:W-:Y:S02]  /*e220*/  LOP3.LUT R8, R8, R39, RZ, 0x3c, !PT ;  /* 0x0000002708087212 */ /* 0x000fe400078e3cff */
[----:B------:R-:W-:Y:S02]  /*e230*/  LOP3.LUT R12, R12, R35, RZ, 0x3c, !PT ;  /* 0x000000230c0c7212 */ /* 0x000fe400078e3cff */
[----:B------:R-:W-:-:S02]  /*e240*/  LOP3.LUT R26, R21, R26, RZ, 0x3c, !PT ;  /* 0x0000001a151a7212 */ /* 0x000fc400078e3cff */
[----:B------:R-:W-:Y:S02]  /*e250*/  MOV R32, R10 ;  /* 0x0000000a00207202 */ /* 0x000fe40000000f00 */
[----:B------:R-:W-:Y:S02]  /*e260*/  MOV R21, R8 ;  /* 0x0000000800157202 */ /* 0x000fe40000000f00 */
[----:B------:R-:W-:Y:S02]  /*e270*/  MOV R35, R30 ;  /* 0x0000001e00237202 */ /* 0x000fe40000000f00 */
[----:B------:R-:W-:Y:S02]  /*e280*/  F2FP.BF16.F32.PACK_AB R8, R97, R96 ;  /* 0x000000606108723e */ /* 0x000fe400000010ff */
[----:B------:R-:W-:Y:S02]  /*e290*/  F2FP.BF16.F32.PACK_AB R9, R99, R98 ;  /* 0x000000626309723e */ /* 0x000fe400000010ff */
[----:B------:R-:W-:-:S02]  /*e2a0*/  F2FP.BF16.F32.PACK_AB R10, R101, R100 ;  /* 0x00000064650a723e */ /* 0x000fc400000010ff */
[----:B------:R-:W-:Y:S02]  /*e2b0*/  F2FP.BF16.F32.PACK_AB R11, R103, R102 ;  /* 0x00000066670b723e */ /* 0x000fe400000010ff */
[----:B------:R-:W-:Y:S01]  /*e2c0*/  MOV R34, R28 ;  /* 0x0000001c00227202 */ /* 0x000fe20000000f00 */
[----:B------:R0:W-:Y:S01]  /*e2d0*/  STSM.16.M88.4 [R36], R4 ;  /* 0x0000000424007844 */ /* 0x0001e20000000200 */
[----:B------:R-:W-:Y:S02]  /*e2e0*/  MOV R2, R14 ;  /* 0x0000000e00027202 */ /* 0x000fe40000000f00 */
[----:B------:R-:W-:Y:S01]  /*e2f0*/  MOV R33, R12 ;  /* 0x0000000c00217202 */ /* 0x000fe20000000f00 */
[----:B------:R-:W-:Y:S01]  /*e300*/  STSM.16.M88.4 [R35], R8 ;  /* 0x0000000823007844 */ /* 0x000fe20000000200 */
[----:B------:R-:W-:Y:S02]  /*e310*/  F2FP.BF16.F32.PACK_AB R12, R113, R112 ;  /* 0x00000070710c723e */ /* 0x000fe400000010ff */
[----:B------:R-:W-:-:S02]  /*e320*/  F2FP.BF16.F32.PACK_AB R13, R115, R114 ;  /* 0x00000072730d723e */ /* 0x000fc400000010ff */
[----:B------:R-:W-:Y:S02]  /*e330*/  F2FP.BF16.F32.PACK_AB R14, R117, R116 ;  /* 0x00000074750e723e */ /* 0x000fe400000010ff */
[----:B------:R-:W-:Y:S02]  /*e340*/  F2FP.BF16.F32.PACK_AB R15, R119, R118 ;  /* 0x00000076770f723e */ /* 0x000fe400000010ff */
[----:B------:R-:W-:Y:S02]  /*e350*/  F2FP.BF16.F32.PACK_AB R28, R121, R120 ;  /* 0x00000078791c723e */ /* 0x000fe400000010ff */
[----:B------:R-:W-:Y:S02]  /*e360*/  F2FP.BF16.F32.PACK_AB R29, R123, R122 ;  /* 0x0000007a7b1d723e */ /* 0x000fe400000010ff */
[----:B0-----:R-:W-:Y:S02]  /*e370*/  F2FP.BF16.F32.PACK_AB R4, R105, R104 ;  /* 0x000000686904723e */ /* 0x001fe400000010ff */
[----:B------:R-:W-:-:S02]  /*e380*/  F2FP.BF16.F32.PACK_AB R5, R107, R106 ;  /* 0x0000006a6b05723e */ /* 0x000fc400000010ff */
[----:B------:R-:W-:Y:S02]  /*e390*/  F2FP.BF16.F32.PACK_AB R6, R109, R108 ;  /* 0x0000006c6d06723e */ /* 0x000fe400000010ff */
[----:B------:R-:W-:Y:S02]  /*e3a0*/  F2FP.BF16.F32.PACK_AB R7, R111, R110 ;  /* 0x0000006e6f07723e */ /* 0x000fe400000010ff */
[----:B------:R-:W-:Y:S02]  /*e3b0*/  F2FP.BF16.F32.PACK_AB R30, R125, R124 ;  /* 0x0000007c7d1e723e */ /* 0x000fe400000010ff */
[----:B------:R-:W-:Y:S01]  /*e3c0*/  F2FP.BF16.F32.PACK_AB R31, R127, R126 ;  /* 0x0000007e7f1f723e */ /* 0x000fe200000010ff */
[----:B------:R0:W-:Y:S01]  /*e3d0*/  STSM.16.M88.4 [R34], R4 ;  /* 0x0000000422007844 */ /* 0x0001e20000000200 */
[----:B------:R-:W-:Y:S02]  /*e3e0*/  MOV R26, R26 ;  /* 0x0000001a001a7202 */ /* 0x000fe40000000f00 */
[----:B------:R-:W-:Y:S01]  /*e3f0*/  PLOP3.LUT P0, PT, PT, PT, UP0, 0x80, 0x0 ;  /* 0x000000000000781c */ /* 0x000fe20003f0f008 */
[----:B------:R2:W-:Y:S04]  /*e400*/  STSM.16.M88.4 [R2], R12 ;  /* 0x0000000c02007844 */ /* 0x0005e80000000200 */
[----:B------:R3:W-:Y:S04]  /*e410*/  STSM.16.M88.4 [R33], R28 ;  /* 0x0000001c21007844 */ /* 0x0007e80000000200 */
[----:B------:R3:W-:Y:S04]  /*e420*/  STSM.16.M88.4 [R32], R128 ;  /* 0x0000008020007844 */ /* 0x0007e80000000200 */
[----:B------:R3:W-:Y:S01]  /*e430*/  STSM.16.M88.4 [R21], R136 ;  /* 0x0000008815007844 */ /* 0x0007e20000000200 */
[----:B0-----:R-:W-:-:S02]  /*e440*/  IMAD.U32 R4, RZ, RZ, UR8 ;  /* 0x00000008ff047e24 */ /* 0x001fc4000f8e00ff */
[----:B------:R-:W-:Y:S01]  /*e450*/  IMAD.U32 R5, RZ, RZ, UR9 ;  /* 0x00000009ff057e24 */ /* 0x000fe2000f8e00ff */
[----:B------:R3:W-:Y:S01]  /*e460*/  STSM.16.M88.4 [R26], R144 ;  /* 0x000000901a007844 */ /* 0x0007e20000000200 */
[----:B------:R-:W-:Y:S01]  /*e470*/  ULDC.64 UR8, c[0x0][0xc08] ;  /* 0x0003020000087ab9 */ /* 0x000fe20000000a00 */
[----:B------:R-:W-:Y:S06]  /*e480*/  BAR.SYNC.DEFER_BLOCKING 0x1, 0x100 ;  /* 0x0044000000007b1d */ /* 0x000fec0000010000 */
[----:B--2---:R-:W2:Y:S01]  /*e490*/  @P0 LDG.E R2, desc[UR54][R4.64] ;  /* 0x0000003604020981 */ /* 0x004ea2000c1e1900 */
[----:B------:R-:W-:Y:S01]  /*e4a0*/  UISETP.NE.U32.AND UP1, UPT, UR8, URZ, UPT ;  /* 0x0000003f0800728c */ /* 0x000fe2000bf25070 */
[----:B-1----:R-:W-:Y:S01]  /*e4b0*/  ISETP.NE.AND P1, PT, R49, 0x1, PT ;  /* 0x000000013100780c */ /* 0x002fe20003f25270 */
[----:B------:R-:W-:Y:S01]  /*e4c0*/  ULDC UR10, c[0x0][0xa88] ;  /* 0x0002a200000a7ab9 */ /* 0x000fe20000000800 */
[----:B------:R-:W-:Y:S01]  /*e4d0*/  UMOV UR4, URZ ;  /* 0x0000003f00047c82 */ /* 0x000fe20008000000 */
[----:B------:R-:W-:-:S06]  /*e4e0*/  UISETP.NE.AND.EX UP1, UPT, UR9, URZ, UPT, UP1 ;  /* 0x0000003f0900728c */ /* 0x000fcc000bf25310 */
[----:B------:R-:W-:-:S04]  /*e4f0*/  PLOP3.LUT P2, PT, PT, PT, UP1, 0x80, 0x0 ;  /* 0x000000000000781c */ /* 0x000fc80003f4f018 */
[----:B------:R-:W0:Y:S01]  /*e500*/  @P1 LDC R6, c[0x0][0xbec] ;  /* 0x0002fb00ff061b82 */ /* 0x000e220000000800 */
[----:B------:R-:W-:Y:S02]  /*e510*/  @UP1 ULDC.64 UR8, c[0x0][0xc08] ;  /* 0x0003020000081ab9 */ /* 0x000fe40000000a00 */
[----:B------:R-:W-:-:S05]  /*e520*/  @UP1 UIMAD.WIDE UR8, UR36, 0x4, UR8 ;  /* 0x00000004240818a5 */ /* 0x000fca000f8e0208 */
[----:B------:R-:W1:Y:S01]  /*e530*/  @P1 LDC R8, c[0x0][0xbf0] ;  /* 0x0002fc00ff081b82 */ /* 0x000e620000000800 */
[----:B------:R-:W-:Y:S02]  /*e540*/  IMAD.U32 R10, RZ, RZ, UR8 ;  /* 0x00000008ff0a7e24 */ /* 0x000fe4000f8e00ff */
[----:B------:R-:W-:Y:S01]  /*e550*/  IMAD.U32 R11, RZ, RZ, UR9 ;  /* 0x00000009ff0b7e24 */ /* 0x000fe2000f8e00ff */
[----:B--2---:R-:W-:Y:S01]  /*e560*/  @P0 R2UR UR4, R2 ;  /* 0x00000000020402ca */ /* 0x004fe200000e0000 */
[----:B------:R-:W-:-:S06]  /*e570*/  IMAD.U32 R2, RZ, RZ, UR10 ;  /* 0x0000000aff027e24 */ /* 0x000fcc000f8e00ff */
[----:B------:R3:W5:Y:S01]  /*e580*/  @P2 LDG.E R2, desc[UR54][R10.64] ;  /* 0x000000360a022981 */ /* 0x000762000c1e1900 */
[----:B01----:R-:W-:Y:S07]  /*e590*/  @P2 BRA `(.L_x_7925) ;  /* 0x0000000000102947 */ /* 0x003fee0003800000 */
[----:B------:R-:W-:Y:S05]  /*e5a0*/  @!P0 BRA `(.L_x_7925) ;  /* 0x00000000000c8947 */ /* 0x000fea0003800000 */
[----:B------:R-:W2:Y:S04]  /*e5b0*/  LDG.E R7, desc[UR54][R4.64] ;  /* 0x0000003604077981 */ /* 0x000ea8000c1e1900 */
[----:B-----5:R-:W2:Y:S02]  /*e5c0*/  LDG.E R2, desc[UR54][R4.64+0x4] ;  /* 0x0000043604027981 */ /* 0x020ea4000c1e1900 */
[----:B--2---:R-:W-:-:S07]  /*e5d0*/  IMAD.IADD R2, R2, 0x1, -R7 ;  /* 0x0000000102027824 */ /* 0x004fce00078e0a07 */
.L_x_7925:
[----:B------:R-:W-:Y:S01]  /*e5e0*/  USHF.R.S32.HI UR9, URZ, 0x1f, UR4 ;  /* 0x0000001f3f097899 */ /* 0x000fe20008011404 */
[----:B------:R-:W-:Y:S01]  /*e5f0*/  VIADD R7, R17, UR37 ;  /* 0x0000002511077c36 */ /* 0x000fe20008000000 */
[----:B------:R-:W-:Y:S01]  /*e600*/  USHF.R.S32.HI UR16, URZ, 0x1f, UR42 ;  /* 0x0000001f3f107899 */ /* 0x000fe2000801142a */
[----:B---3--:R-:W-:Y:S01]  /*e610*/  VIADD R26, R187, UR37 ;  /* 0x00000025bb1a7c36 */ /* 0x008fe20008000000 */
[----:B------:R-:W-:Y:S01]  /*e620*/  ULDC.64 UR14, c[0x0][0xb90] ;  /* 0x0002e400000e7ab9 */ /* 0x000fe20000000a00 */
[----:B------:R-:W-:Y:S01]  /*e630*/  UMOV UR8, UR4 ;  /* 0x0000000400087c82 */ /* 0x000fe20008000000 */
[----:B------:R-:W-:Y:S01]  /*e640*/  UIMAD UR12, UR16, UR14, URZ ;  /* 0x0000000e100c72a4 */ /* 0x000fe2000f8e023f */
[----:B------:R-:W-:Y:S01]  /*e650*/  @P1 IMAD.HI.U32 R5, R7, R6, RZ ;  /* 0x0000000607051227 */ /* 0x000fe200078e00ff */
[----:B------:R-:W-:Y:S02]  /*e660*/  UIMAD.WIDE.U32 UR10, UR42, UR14, UR8 ;  /* 0x0000000e2a0a72a5 */ /* 0x000fe4000f8e0008 */
[----:B------:R-:W-:Y:S01]  /*e670*/  USHF.R.S32.HI UR8, URZ, 0x1f, UR36 ;  /* 0x0000001f3f087899 */ /* 0x000fe20008011424 */
[----:B------:R-:W-:Y:S01]  /*e680*/  IMAD.MOV.U32 R4, RZ, RZ, R7 ;  /* 0x000000ffff047224 */ /* 0x000fe200078e0007 */
[----:B------:R-:W-:Y:S01]  /*e690*/  UIMAD UR12, UR42, UR15, UR12 ;  /* 0x0000000f2a0c72a4 */ /* 0x000fe2000f8e020c */
[----:B------:R-:W-:Y:S01]  /*e6a0*/  @P1 SHF.R.U32.HI R4, RZ, R8, R5 ;  /* 0x00000008ff041219 */ /* 0x000fe20000011605 */
[----:B------:R-:W-:Y:S01]  /*e6b0*/  USEL UR18, UR8, URZ, !UP0 ;  /* 0x0000003f08127287 */ /* 0x000fe2000c000000 */
[----:B------:R-:W-:Y:S01]  /*e6c0*/  IMAD R5, R184, 0x40, R18 ;  /* 0x00000040b8057824 */ /* 0x000fe200078e0212 */
[----:B------:R-:W-:Y:S01]  /*e6d0*/  ULDC.64 UR14, c[0x0][0xb98] ;  /* 0x0002e600000e7ab9 */ /* 0x000fe20000000a00 */
[----:B------:R-:W-:Y:S01]  /*e6e0*/  USEL UR17, UR36, URZ, !UP0 ;  /* 0x0000003f24117287 */ /* 0x000fe2000c000000 */
[----:B------:R-:W-:Y:S01]  /*e6f0*/  IMAD.MOV R6, RZ, RZ, -R4 ;  /* 0x000000ffff067224 */ /* 0x000fe200078e0a04 */
[----:B------:R-:W-:Y:S01]  /*e700*/  UIMAD UR8, UR18, UR14, URZ ;  /* 0x0000000e120872a4 */ /* 0x000fe2000f8e023f */
[----:B------:R-:W-:Y:S01]  /*e710*/  IMAD.WIDE R24, R5, 0x2, R24 ;  /* 0x0000000205187825 */ /* 0x000fe200078e0218 */
[----:B------:R-:W-:Y:S01]  /*e720*/  UIADD3 UR11, UR11, UR12, URZ ;  /* 0x0000000c0b0b7290 */ /* 0x000fe2000fffe03f */
[----:B------:R-:W-:Y:S01]  /*e730*/  SHF.R.S32.HI R5, RZ, 0x1f, R4 ;  /* 0x0000001fff057819 */ /* 0x000fe20000011404 */
[----:B------:R-:W-:Y:S01]  /*e740*/  UIMAD UR8, UR17, UR15, UR8 ;  /* 0x0000000f110872a4 */ /* 0x000fe2000f8e0208 */
[----:B------:R-:W-:Y:S01]  /*e750*/  IMAD R7, R49, R6, R7 ;  /* 0x0000000631077224 */ /* 0x000fe200078e0207 */
[----:B------:R-:W-:Y:S01]  /*e760*/  UIMAD.WIDE.U32 UR10, UR17, UR14, UR10 ;  /* 0x0000000e110a72a5 */ /* 0x000fe2000f8e000a */
[----:B------:R-:W-:Y:S01]  /*e770*/  IADD3 R9, P3, R24, 0x2000, RZ ;  /* 0x0000200018097810 */ /* 0x000fe20007f7e0ff */
[----:B-----5:R-:W-:Y:S01]  /*e780*/  IMAD R51, R2, R49, RZ ;  /* 0x0000003102337224 */ /* 0x020fe200078e02ff */
[----:B------:R-:W-:Y:S01]  /*e790*/  IADD3 R13, P0, R24, 0x1000, RZ ;  /* 0x00001000180d7810 */ /* 0x000fe20007f1e0ff */
[----:B------:R-:W-:Y:S01]  /*e7a0*/  IMAD.U32 R8, RZ, RZ, UR8 ;  /* 0x00000008ff087e24 */ /* 0x000fe2000f8e00ff */
[----:B------:R-:W-:Y:S01]  /*e7b0*/  SHF.R.S32.HI R6, RZ, 0x1f, R7 ;  /* 0x0000001fff067819 */ /* 0x000fe20000011407 */
[----:B------:R-:W-:Y:S01]  /*e7c0*/  ULDC.64 UR12, c[0x0][0xaa0] ;  /* 0x0002a800000c7ab9 */ /* 0x000fe20000000a00 */
[----:B------:R-:W-:-:S02]  /*e7d0*/  IADD3 R4, P2, R4, UR10, RZ ;  /* 0x0000000a04047c10 */ /* 0x000fc4000ff5e0ff */
[----:B------:R-:W-:Y:S02]  /*e7e0*/  LOP3.LUT R12, R13, 0x380, RZ, 0xc0, !PT ;  /* 0x000003800d0c7812 */ /* 0x000fe400078ec0ff */
[----:B------:R-:W-:Y:S01]  /*e7f0*/  IADD3.X R5, R5, UR11, R8, P2, !PT ;  /* 0x0000000b05057c10 */ /* 0x000fe200097fe408 */
[----:B------:R-:W-:Y:S01]  /*e800*/  ULDC.64 UR10, c[0x0][0xb88] ;  /* 0x0002e200000a7ab9 */ /* 0x000fe20000000a00 */
[----:B------:R-:W-:Y:S01]  /*e810*/  LOP3.LUT R8, R9, 0x380, RZ, 0xc0, !PT ;  /* 0x0000038009087812 */ /* 0x000fe200078ec0ff */
[----:B------:R-:W-:Y:S01]  /*e820*/  IMAD R6, R6, UR10, RZ ;  /* 0x0000000a06067c24 */ /* 0x000fe2000f8e02ff */
[----:B------:R-:W-:Y:S01]  /*e830*/  SHF.R.U64 R12, R12, 0x3, RZ ;  /* 0x000000030c0c7819 */ /* 0x000fe200000012ff */
[C---:B------:R-:W-:Y:S01]  /*e840*/  IMAD.WIDE.U32 R4, R7.reuse, UR10, R4 ;  /* 0x0000000a07047c25 */ /* 0x040fe2000f8e0004 */
[----:B------:R-:W-:Y:S02]  /*e850*/  SHF.R.U64 R8, R8, 0x3, RZ ;  /* 0x0000000308087819 */ /* 0x000fe400000012ff */
[----:B------:R-:W-:Y:S01]  /*e860*/  LOP3.LUT R12, R12, R13, RZ, 0x3c, !PT ;  /* 0x0000000d0c0c7212 */ /* 0x000fe200078e3cff */
[----:B------:R-:W-:Y:S01]  /*e870*/  IMAD R11, R7, UR11, R6 ;  /* 0x0000000b070b7c24 */ /* 0x000fe2000f8e0206 */
[----:B------:R-:W-:Y:S01]  /*e880*/  LOP3.LUT R8, R8, R9, RZ, 0x3c, !PT ;  /* 0x0000000908087212 */ /* 0x000fe200078e3cff */
[----:B------:R-:W-:Y:S01]  /*e890*/  ULDC.64 UR10, c[0x0][0xb50] ;  /* 0x0002d400000a7ab9 */ /* 0x000fe20000000a00 */
[----:B------:R-:W-:Y:S01]  /*e8a0*/  IADD3 R7, P2, R24, 0x3000, RZ ;  /* 0x0000300018077810 */ /* 0x000fe20007f5e0ff */
[----:B------:R-:W-:Y:S01]  /*e8b0*/  IMAD.IADD R9, R5, 0x1, R11 ;  /* 0x0000000105097824 */ /* 0x000fe200078e020b */
[----:B------:R-:W-:Y:S01]  /*e8c0*/  LEA R10, P4, R4, UR10, 0x2 ;  /* 0x0000000a040a7c11 */ /* 0x000fe2000f8810ff */
[----:B------:R-:W-:Y:S01]  /*e8d0*/  IMAD.X R13, RZ, RZ, R25, P0 ;  /* 0x000000ffff0d7224 */ /* 0x000fe200000e0619 */
[----:B------:R-:W-:Y:S01]  /*e8e0*/  LOP3.LUT R5, R7, 0x380, RZ, 0xc0, !PT ;  /* 0x0000038007057812 */ /* 0x000fe200078ec0ff */
[----:B------:R-:W-:Y:S01]  /*e8f0*/  VIADD R6, R26, 0x8 ;  /* 0x000000081a067836 */ /* 0x000fe20000000000 */
[----:B------:R-:W-:Y:S01]  /*e900*/  LEA.HI.X R14, R4, UR11, R9, 0x2, P4 ;  /* 0x0000000b040e7c11 */ /* 0x000fe2000a0f1409 */
[----:B------:R-:W-:Y:S01]  /*e910*/  SHFL.IDX PT, R44, R10, RZ, 0x1c1f ;  /* 0x001c1fff0a2c7589 */ /* 0x000fe200000e0000 */
[----:B------:R-:W-:Y:S01]  /*e920*/  LOP3.LUT P0, RZ, R185, 0x3, RZ, 0xc0, !PT ;  /* 0x00000003b9ff7812 */ /* 0x000fe2000780c0ff */
[--C-:B------:R-:W-:Y:S01]  /*e930*/  IMAD.X R9, RZ, RZ, R25.reuse, P3 ;  /* 0x000000ffff097224 */ /* 0x100fe200018e0619 */
[----:B------:R-:W-:Y:S01]  /*e940*/  SHF.R.U64 R4, R5, 0x3, RZ ;  /* 0x0000000305047819 */ /* 0x000fe200000012ff */
[----:B------:R-:W0:Y:S01]  /*e950*/  SHFL.IDX PT, R45, R14, RZ, 0x1c1f ;  /* 0x001c1fff0e2d7589 */ /* 0x000e2200000e0000 */
[----:B------:R-:W-:Y:S01]  /*e960*/  IMAD.X R5, RZ, RZ, R25, P2 ;  /* 0x000000ffff057224 */ /* 0x000fe200010e0619 */
[----:B------:R-:W-:-:S02]  /*e970*/  ISETP.GE.OR P2, PT, R26, R51, P0 ;  /* 0x000000331a00720c */ /* 0x000fc40000746670 */
[----:B------:R-:W-:Y:S01]  /*e980*/  SHFL.IDX PT, R46, R10, 0x1, 0x1c1f ;  /* 0x003c1f000a2e7f89 */ /* 0x000fe200000e0000 */
[----:B------:R-:W-:Y:S02]  /*e990*/  ISETP.GE.OR P0, PT, R6, R51, P0 ;  /* 0x000000330600720c */ /* 0x000fe40000706670 */
[----:B------:R-:W-:Y:S01]  /*e9a0*/  LOP3.LUT R4, R4, R7, RZ, 0x3c, !PT ;  /* 0x0000000704047212 */ /* 0x000fe200078e3cff */
[----:B------:R-:W1:Y:S01]  /*e9b0*/  SHFL.IDX PT, R47, R14, 0x1, 0x1c1f ;  /* 0x003c1f000e2f7f89 */ /* 0x000e6200000e0000 */
[C---:B------:R-:W-:Y:S01]  /*e9c0*/  IADD3 R7, P3, R24.reuse, 0x7000, RZ ;  /* 0x0000700018077810 */ /* 0x040fe20007f7e0ff */
[----:B------:R-:W-:Y:S01]  /*e9d0*/  UIMAD UR10, UR9, UR12, URZ ;  /* 0x0000000c090a72a4 */ /* 0x000fe2000f8e023f */
[C---:B------:R-:W-:Y:S02]  /*e9e0*/  IADD3 R41, P6, R24.reuse, 0x4000, RZ ;  /* 0x0000400018297810 */ /* 0x040fe40007fde0ff */
[----:B------:R-:W-:Y:S02]  /*e9f0*/  LOP3.LUT R2, R7, 0x380, RZ, 0xc0, !PT ;  /* 0x0000038007027812 */ /* 0x000fe400078ec0ff */
[----:B------:R-:W-:Y:S01]  /*ea00*/  IADD3 R37, P5, R24, 0x5000, RZ ;  /* 0x0000500018257810 */ /* 0x000fe20007fbe0ff */
[----:B------:R-:W-:Y:S01]  /*ea10*/  IMAD.X R29, RZ, RZ, R25, P3 ;  /* 0x000000ffff1d7224 */ /* 0x000fe200018e0619 */
[----:B------:R-:W-:-:S02]  /*ea20*/  SHF.R.U64 R2, R2, 0x3, RZ ;  /* 0x0000000302027819 */ /* 0x000fc400000012ff */
[C---:B------:R-:W-:Y:S02]  /*ea30*/  IADD3 R33, P4, R24.reuse, 0x6000, RZ ;  /* 0x0000600018217810 */ /* 0x040fe40007f9e0ff */
[----:B------:R-:W-:Y:S01]  /*ea40*/  LOP3.LUT R11, R24, 0x380, RZ, 0xc0, !PT ;  /* 0x00000380180b7812 */ /* 0x000fe200078ec0ff */
[----:B0-----:R0:W-:Y:S01]  /*ea50*/  @!P2 ST.E desc[UR54][R44.64], R20 ;  /* 0x000000142c00a985 */ /* 0x0011e2000c101936 */
[----:B------:R-:W-:Y:S01]  /*ea60*/  UIMAD.WIDE.U32 UR8, UR4, UR12, URZ ;  /* 0x0000000c040872a5 */ /* 0x000fe2000f8e003f */
[----:B------:R-:W-:Y:S01]  /*ea70*/  LOP3.LUT R28, R2, R7, RZ, 0x3c, !PT ;  /* 0x00000007021c7212 */ /* 0x000fe200078e3cff */
[----:B------:R-:W-:Y:S01]  /*ea80*/  UIMAD UR10, UR4, UR13, UR10 ;  /* 0x0000000d040a72a4 */ /* 0x000fe2000f8e020a */
[----:B------:R-:W-:Y:S02]  /*ea90*/  LOP3.LUT R40, R41, 0x380, RZ, 0xc0, !PT ;  /* 0x0000038029287812 */ /* 0x000fe400078ec0ff */
[----:B------:R-:W-:Y:S01]  /*eaa0*/  LOP3.LUT R36, R37, 0x380, RZ, 0xc0, !PT ;  /* 0x0000038025247812 */ /* 0x000fe200078ec0ff */
[----:B------:R-:W-:Y:S01]  /*eab0*/  ULDC.64 UR12, c[0x0][0xae8] ;  /* 0x0002ba00000c7ab9 */ /* 0x000fe20000000a00 */
[----:B-1----:R1:W-:Y:S01]  /*eac0*/  @!P0 ST.E desc[UR54][R46.64], R3 ;  /* 0x000000032e008985 */ /* 0x0023e2000c101936 */
[----:B------:R-:W-:-:S02]  /*ead0*/  LOP3.LUT R32, R33, 0x380, RZ, 0xc0, !PT ;  /* 0x0000038021207812 */ /* 0x000fc400078ec0ff */
[----:B------:R-:W-:Y:S01]  /*eae0*/  SHF.R.U64 R11, R11, 0x3, RZ ;  /* 0x000000030b0b7819 */ /* 0x000fe200000012ff */
[----:B0-----:R-:W0:Y:S01]  /*eaf0*/  @P1 LDC R20, c[0x0][0xbec] ;  /* 0x0002fb00ff141b82 */ /* 0x001e220000000800 */
[----:B------:R-:W-:Y:S01]  /*eb00*/  IMAD R2, R22, 0x20, R184 ;  /* 0x0000002016027824 */ /* 0x000fe200078e02b8 */
[----:B------:R-:W-:Y:S01]  /*eb10*/  UIADD3 UR9, UR9, UR10, URZ ;  /* 0x0000000a09097290 */ /* 0x000fe2000fffe03f */
[----:B------:R-:W-:Y:S01]  /*eb20*/  SHF.R.U64 R40, R40, 0x3, RZ ;  /* 0x0000000328287819 */ /* 0x000fe200000012ff */
[----:B------:R-:W-:Y:S01]  /*eb30*/  UIMAD UR4, UR16, UR12, URZ ;  /* 0x0000000c100472a4 */ /* 0x000fe2000f8e023f */
[----:B------:R-:W-:-:S03]  /*eb40*/  SHF.R.U64 R36, R36, 0x3, RZ ;  /* 0x0000000324247819 */ /* 0x000fc600000012ff */
[----:B-1----:R-:W1:Y:S01]  /*eb50*/  @P1 LDC R3, c[0x0][0xbf0] ;  /* 0x0002fc00ff031b82 */ /* 0x002e620000000800 */
[----:B------:R-:W-:Y:S01]  /*eb60*/  VIADD R45, R2, UR37 ;  /* 0x00000025022d7c36 */ /* 0x000fe20008000000 */
[----:B------:R-:W-:Y:S01]  /*eb70*/  UIMAD UR4, UR42, UR13, UR4 ;  /* 0x0000000d2a0472a4 */ /* 0x000fe2000f8e0204 */
[----:B------:R-:W-:Y:S01]  /*eb80*/  SHF.R.U64 R32, R32, 0x3, RZ ;  /* 0x0000000320207819 */ /* 0x000fe200000012ff */
[----:B------:R-:W-:Y:S01]  /*eb90*/  UIMAD.WIDE.U32 UR8, UR42, UR12, UR8 ;  /* 0x0000000c2a0872a5 */ /* 0x000fe2000f8e0008 */
[----:B------:R-:W-:Y:S01]  /*eba0*/  LOP3.LUT R24, R11, R24, RZ, 0x3c, !PT ;  /* 0x000000180b187212 */ /* 0x000fe200078e3cff */
[----:B------:R-:W-:Y:S01]  /*ebb0*/  ULDC.64 UR10, c[0x0][0xaf0] ;  /* 0x0002bc00000a7ab9 */ /* 0x000fe20000000a00 */
[----:B------:R-:W-:Y:S01]  /*ebc0*/  IMAD.MOV.U32 R21, RZ, RZ, R45 ;  /* 0x000000ffff157224 */ /* 0x000fe200078e002d */
[----:B------:R-:W-:Y:S01]  /*ebd0*/  UIADD3 UR9, UR9, UR4, URZ ;  /* 0x0000000409097290 */ /* 0x000fe2000fffe03f */
[----:B------:R-:W-:Y:S01]  /*ebe0*/  LOP3.LUT R40, R40, R41, RZ, 0x3c, !PT ;  /* 0x0000002928287212 */ /* 0x000fe200078e3cff */
[----:B------:R-:W-:Y:S01]  /*ebf0*/  UIMAD UR4, UR18, UR10, URZ ;  /* 0x0000000a120472a4 */ /* 0x000fe2000f8e023f */
[----:B------:R-:W-:Y:S01]  /*ec00*/  LOP3.LUT R36, R36, R37, RZ, 0x3c, !PT ;  /* 0x0000002524247212 */ /* 0x000fe200078e3cff */
[----:B------:R-:W5:Y:S01]  /*ec10*/  LD.E.128 R12, desc[UR54][R12.64] ;  /* 0x000000360c0c7980 */ /* 0x000f62000c101d00 */
[----:B0-----:R-:W-:Y:S01]  /*ec20*/  @P1 IMAD.HI.U32 R2, R45, R20, RZ ;  /* 0x000000142d021227 */ /* 0x001fe200078e00ff */
[----:B------:R-:W-:Y:S01]  /*ec30*/  UIMAD UR4, UR17, UR11, UR4 ;  /* 0x0000000b110472a4 */ /* 0x000fe2000f8e0204 */
[----:B------:R-:W-:Y:S01]  /*ec40*/  LOP3.LUT R32, R32, R33, RZ, 0x3c, !PT ;  /* 0x0000002120207212 */ /* 0x000fe200078e3cff */
[----:B------:R-:W-:Y:S01]  /*ec50*/  UIMAD.WIDE.U32 UR8, UR17, UR10, UR8 ;  /* 0x0000000a110872a5 */ /* 0x000fe2000f8e0008 */
[--C-:B------:R-:W-:Y:S01]  /*ec60*/  IMAD.X R41, RZ, RZ, R25.reuse, P6 ;  /* 0x000000ffff297224 */ /* 0x100fe200030e0619 */
[----:B------:R-:W5:Y:S01]  /*ec70*/  LD.E.128 R8, desc[UR54][R8.64] ;  /* 0x0000003608087980 */ /* 0x000f62000c101d00 */
[--C-:B------:R-:W-:Y:S01]  /*ec80*/  IMAD.X R37, RZ, RZ, R25.reuse, P5 ;  /* 0x000000ffff257224 */ /* 0x100fe200028e0619 */
[----:B-1----:R-:W-:Y:S01]  /*ec90*/  @P1 SHF.R.U32.HI R21, RZ, R3, R2 ;  /* 0x00000003ff151219 */ /* 0x002fe20000011602 */
[----:B------:R-:W-:Y:S01]  /*eca0*/  IMAD.X R33, RZ, RZ, R25, P4 ;  /* 0x000000ffff217224 */ /* 0x000fe200020e0619 */
[----:B------:R-:W-:Y:S01]  /*ecb0*/  UIADD3 UR4, UR9, UR4, URZ ;  /* 0x0000000409047290 */ /* 0x000fe2000fffe03f */
[----:B------:R-:W5:Y:S01]  /*ecc0*/  LD.E.128 R4, desc[UR54][R4.64] ;  /* 0x0000003604047980 */ /* 0x000f62000c101d00 */
[--C-:B------:R-:W-:Y:S01]  /*ecd0*/  SHF.R.S32.HI R20, RZ, 0x1f, R21.reuse ;  /* 0x0000001fff147819 */ /* 0x100fe20000011415 */
[----:B------:R-:W-:Y:S01]  /*ece0*/  IMAD.MOV R44, RZ, RZ, -R21 ;  /* 0x000000ffff2c7224 */ /* 0x000fe200078e0a15 */
[----:B------:R-:W-:Y:S01]  /*ecf0*/  ULDC.64 UR10, c[0x0][0xae0] ;  /* 0x0002b800000a7ab9 */ /* 0x000fe20000000a00 */
[----:B------:R-:W-:Y:S01]  /*ed00*/  IMAD.U32 R3, RZ, RZ, UR9 ;  /* 0x00000009ff037e24 */ /* 0x000fe2000f8e00ff */
[----:B------:R-:W5:Y:S01]  /*ed10*/  LD.E.128 R24, desc[UR54][R24.64] ;  /* 0x0000003618187980 */ /* 0x000f62000c101d00 */
[----:B------:R-:W-:-:S02]  /*ed20*/  IMAD R20, R20, UR10, RZ ;  /* 0x0000000a14147c24 */ /* 0x000fc4000f8e02ff */
[----:B------:R-:W-:Y:S01]  /*ed30*/  IMAD R45, R49, R44, R45 ;  /* 0x0000002c312d7224 */ /* 0x000fe200078e022d */
[----:B------:R-:W5:Y:S01]  /*ed40*/  LD.E.128 R40, desc[UR54][R40.64] ;  /* 0x0000003628287980 */ /* 0x000f62000c101d00 */
[----:B------:R-:W-:Y:S01]  /*ed50*/  IMAD.U32 R2, RZ, RZ, UR8 ;  /* 0x00000008ff027e24 */ /* 0x000fe2000f8e00ff */
[----:B------:R-:W-:Y:S01]  /*ed60*/  ULDC.64 UR8, c[0x0][0xad8] ;  /* 0x0002b60000087ab9 */ /* 0x000fe20000000a00 */
[----:B------:R-:W-:Y:S01]  /*ed70*/  IMAD.U32 R3, RZ, RZ, UR4 ;  /* 0x00000004ff037e24 */ /* 0x000fe2000f8e00ff */
[----:B------:R-:W5:Y:S01]  /*ed80*/  LD.E.128 R36, desc[UR54][R36.64] ;  /* 0x0000003624247980 */ /* 0x000f62000c101d00 */
[----:B------:R-:W-:-:S03]  /*ed90*/  IMAD R47, R21, UR11, R20 ;  /* 0x0000000b152f7c24 */ /* 0x000fc6000f8e0214 */
[----:B------:R-:W5:Y:S01]  /*eda0*/  LD.E.128 R32, desc[UR54][R32.64] ;  /* 0x0000003620207980 */ /* 0x000f62000c101d00 */
[----:B------:R-:W-:-:S03]  /*edb0*/  SHF.R.S32.HI R20, RZ, 0x1f, R45 ;  /* 0x0000001fff147819 */ /* 0x000fc6000001142d */
[----:B------:R-:W5:Y:S01]  /*edc0*/  LD.E.128 R28, desc[UR54][R28.64] ;  /* 0x000000361c1c7980 */ /* 0x000f62000c101d00 */
[----:B------:R-:W-:Y:S01]  /*edd0*/  IMAD.WIDE.U32 R2, R21, UR10, R2 ;  /* 0x0000000a15027c25 */ /* 0x000fe2000f8e0002 */
        /* <DEDUP_REMOVED lines=8> */
[----:B------:R-:W-:Y:S02]  /*ee60*/  VIADD R46, R184, UR37 ;  /* 0x00000025b82e7c36 */ /* 0x000fe40008000000 */
[C---:B------:R-:W-:Y:S02]  /*ee70*/  IMAD R21, R45.reuse, UR9, R44 ;  /* 0x000000092d157c24 */ /* 0x040fe4000f8e022c */
[----:B------:R-:W-:Y:S01]  /*ee80*/  IMAD.WIDE.U32 R2, R45, UR8, R2 ;  /* 0x000000082d027c25 */ /* 0x000fe2000f8e0002 */
[CC--:B------:R-:W-:Y:S01]  /*ee90*/  ISETP.GE.AND P2, PT, R46.reuse, R51.reuse, PT ;  /* 0x000000332e00720c */ /* 0x0c0fe20003f46270 */
[----:B------:R-:W-:Y:S02]  /*eea0*/  ULDC.64 UR8, c[0x0][0xa80] ;  /* 0x0002a00000087ab9 */ /* 0x000fe40000000a00 */
[----:B------:R-:W-:Y:S02]  /*eeb0*/  VIADD R20, R46, 0x20 ;  /* 0x000000202e147836 */ /* 0x000fe40000000000 */
[----:B------:R-:W-:Y:S01]  /*eec0*/  VIADD R0, R0, 0x28820 ;  /* 0x0002882000007836 */ /* 0x000fe20000000000 */
[----:B------:R-:W-:Y:S01]  /*eed0*/  LEA R44, P3, R2, UR8, 0x1 ;  /* 0x00000008022c7c11 */ /* 0x000fe2000f8608ff */
[----:B------:R-:W-:Y:S01]  /*eee0*/  IMAD.IADD R3, R3, 0x1, R21 ;  /* 0x0000000103037824 */ /* 0x000fe200078e0215 */
[----:B------:R-:W-:Y:S01]  /*eef0*/  ISETP.GE.AND P0, PT, R20, R51, PT ;  /* 0x000000331400720c */ /* 0x000fe20003f06270 */
[----:B------:R-:W-:Y:S01]  /*ef00*/  VIADD R20, R46, 0x40 ;  /* 0x000000402e147836 */ /* 0x000fe20000000000 */
[----:B------:R-:W-:-:S02]  /*ef10*/  PRMT R0, RZ, 0x654, R0 ;  /* 0x00000654ff007816 */ /* 0x000fc40000000000 */
[----:B------:R-:W-:Y:S01]  /*ef20*/  LEA.HI.X R45, R2, UR9, R3, 0x1, P3 ;  /* 0x00000009022d7c11 */ /* 0x000fe200098f0c03 */
[----:B------:R-:W-:Y:S01]  /*ef30*/  BSSY B1, `(.L_x_7926) ;  /* 0x000000f000017945 */ /* 0x000fe20003800000 */
[----:B------:R-:W-:Y:S01]  /*ef40*/  ISETP.GE.AND P1, PT, R20, R51, PT ;  /* 0x000000331400720c */ /* 0x000fe20003f26270 */
[----:B0-----:R0:W-:Y:S01]  /*ef50*/  SYNCS.ARRIVE.TRANS64.RED.A1T0 RZ, [R0+URZ], RZ ;  /* 0x000000ff00ff79a7 */ /* 0x0011e2000810043f */
        /* <DEDUP_REMOVED lines=12> */
.L_x_7927:
[----:B------:R-:W-:Y:S05]  /*f020*/  BSYNC B1 ;  /* 0x0000000000017941 */ /* 0x000fea0003800000 */
.L_x_7926:
        /* <DEDUP_REMOVED lines=13> */
.L_x_7929:
[----:B------:R-:W-:Y:S05]  /*f100*/  BSYNC B1 ;  /* 0x0000000000017941 */ /* 0x000fea0003800000 */
.L_x_7928:
[----:B----4-:R4:W0:Y:S01]  /*f110*/  SHFL.IDX PT, R0, R45, 0x2, 0x181f ;  /* 0x00581f002d007f89 */ /* 0x01082200000e0000 */
[----:B------:R-:W-:Y:S03]  /*f120*/  BSSY B1, `(.L_x_7930) ;  /* 0x000000c000017945 */ /* 0x000fe60003800000 */
[----:B---3-5:R4:W3:Y:S01]  /*f130*/  SHFL.IDX PT, R12, R44, 0x2, 0x181f ;  /* 0x00581f002c0c7f89 */ /* 0x0288e200000e0000 */
[----:B------:R-:W-:Y:S05]  /*f140*/  @P1 BRA `(.L_x_7931) ;  /* 0x0000000000241947 */ /* 0x000fea0003800000 */
[----:B------:R-:W-:Y:S02]  /*f150*/  ULDC UR4, c[0x0][0xac8] ;  /* 0x0002b20000047ab9 */ /* 0x000fe40000000800 */
[----:B------:R-:W-:Y:S02]  /*f160*/  ISETP.GE.AND P2, PT, R18, UR4, PT ;  /* 0x0000000412007c0c */ /* 0x000fe4000bf46270 */
[----:B------:R-:W-:-:S11]  /*f170*/  ISETP.GE.AND P3, PT, R19, UR4, PT ;  /* 0x0000000413007c0c */ /* 0x000fd6000bf66270 */
[CC--:B---3--:R-:W-:Y:S02]  /*f180*/  @!P2 LEA R2, P0, R18.reuse, R12.reuse, 0x1 ;  /* 0x0000000c1202a211 */ /* 0x0c8fe400078008ff */
[C---:B------:R-:W-:Y:S02]  /*f190*/  @!P3 LEA R12, P1, R19.reuse, R12, 0x1 ;  /* 0x0000000c130cb211 */ /* 0x040fe400078208ff */
[-C--:B0-----:R-:W-:Y:S02]  /*f1a0*/  @!P2 LEA.HI.X R3, R18, R0.reuse, R190, 0x1, P0 ;  /* 0x000000001203a211 */ /* 0x081fe400000f0cbe */
[----:B------:R-:W-:-:S03]  /*f1b0*/  @!P3 LEA.HI.X R13, R19, R0, R189, 0x1, P1 ;  /* 0x00000000130db211 */ /* 0x000fc600008f0cbd */
[----:B------:R0:W-:Y:S04]  /*f1c0*/  @!P2 ST.E.128 desc[UR54][R2.64], R8 ;  /* 0x000000080200a985 */ /* 0x0001e8000c101d36 */
[----:B------:R0:W-:Y:S02]  /*f1d0*/  @!P3 ST.E.128 desc[UR54][R12.64], R32 ;  /* 0x000000200c00b985 */ /* 0x0001e4000c101d36 */
.L_x_7931:
[----:B------:R-:W-:Y:S05]  /*f1e0*/  BSYNC B1 ;  /* 0x0000000000017941 */ /* 0x000fea0003800000 */
.L_x_7930:
[----:B0-----:R-:W-:Y:S01]  /*f1f0*/  VIADD R0, R46, 0x60 ;  /* 0x000000602e007836 */ /* 0x001fe20000000000 */
[----:B-1--4-:R-:W4:Y:S04]  /*f200*/  SHFL.IDX PT, R45, R45, 0x3, 0x181f ;  /* 0x00781f002d2d7f89 */ /* 0x012f2800000e0000 */
[----:B------:R-:W-:Y:S01]  /*f210*/  ISETP.GE.AND P0, PT, R0, R51, PT ;  /* 0x000000330000720c */ /* 0x000fe20003f06270 */
[----:B------:R-:W0:-:S12]  /*f220*/  SHFL.IDX PT, R44, R44, 0x3, 0x181f ;  /* 0x00781f002c2c7f89 */ /* 0x000e1800000e0000 */
[----:B------:R-:W-:Y:S05]  /*f230*/  @P0 BRA `(.L_x_7932) ;  /* 0x0000000c000c0947 */ /* 0x000fea0003800000 */
[----:B------:R-:W-:Y:S02]  /*f240*/  ULDC UR4, c[0x0][0xac8] ;  /* 0x0002b20000047ab9 */ /* 0x000fe40000000800 */
[----:B------:R-:W-:-:S13]  /*f250*/  ISETP.GE.AND P1, PT, R18, UR4, PT ;  /* 0x0000000412007c0c */ /* 0x000fda000bf26270 */
[----:B0-----:R-:W-:-:S04]  /*f260*/  @!P1 LEA R2, P0, R18, R44, 0x1 ;  /* 0x0000002c12029211 */ /* 0x001fc800078008ff */
[----:B----4-:R-:W-:Y:S02]  /*f270*/  @!P1 LEA.HI.X R3, R18, R45, R190, 0x1, P0 ;  /* 0x0000002d12039211 */ /* 0x010fe400000f0cbe */
[----:B------:R-:W-:-:S03]  /*f280*/  ISETP.GE.AND P0, PT, R19, UR4, PT ;  /* 0x0000000413007c0c */ /* 0x000fc6000bf06270 */
[----:B------:R0:W-:Y:S10]  /*f290*/  @!P1 ST.E.128 desc[UR54][R2.64], R4 ;  /* 0x0000000402009985 */ /* 0x0001f4000c101d36 */
[----:B------:R-:W-:Y:S05]  /*f2a0*/  @P0 BRA `(.L_x_7932) ;  /* 0x0000000800f00947 */ /* 0x000fea0003800000 */
[----:B0-----:R-:W-:-:S04]  /*f2b0*/  LEA R2, P0, R19, R44, 0x1 ;  /* 0x0000002c13027211 */ /* 0x001fc800078008ff */
[----:B------:R-:W-:-:S05]  /*f2c0*/  LEA.HI.X R3, R19, R45, R189, 0x1, P0 ;  /* 0x0000002d13037211 */ /* 0x000fca00000f0cbd */
[----:B------:R0:W-:Y:S01]  /*f2d0*/  ST.E.128 desc[UR54][R2.64], R28 ;  /* 0x0000001c02007985 */ /* 0x0001e2000c101d36 */
[----:B------:R-:W-:Y:S05]  /*f2e0*/  BRA `(.L_x_7932) ;  /* 0x0000000800e07947 */ /* 0x000fea0003800000 */
.L_x_7924:
[----:B------:R-:W-:Y:S01]  /*f2f0*/  ULDC.64 UR8, c[0x0][0xc00] ;  /* 0x0003000000087ab9 */ /* 0x000fe20000000a00 */
[----:B------:R-:W-:Y:S01]  /*f300*/  ULDC UR4, c[0x0][0xa88] ;  /* 0x0002a20000047ab9 */ /* 0x000fe20000000800 */
[----:B------:R-:W-:Y:S01]  /*f310*/  UISETP.NE.U32.AND UP0, UPT, UR8, URZ, UPT ;  /* 0x0000003f0800728c */ /* 0x000fe2000bf05070 */
[----:B------:R-:W0:Y:S03]  /*f320*/  LDC R11, c[0x0][0xbe8] ;  /* 0x0002fa00ff0b7b82 */ /* 0x000e260000000800 */
[----:B------:R-:W-:-:S03]  /*f330*/  UISETP.NE.AND.EX UP0, UPT, UR9, URZ, UPT, UP0 ;  /* 0x0000003f0900728c */ /* 0x000fc6000bf05300 */
[----:B------:R-:W-:Y:S02]  /*f340*/  ULDC.64 UR8, c[0x0][0xc00] ;  /* 0x0003000000087ab9 */ /* 0x000fe40000000a00 */
[----:B------:R-:W-:Y:S01]  /*f350*/  UIMAD.WIDE UR8, UR36, 0x4, UR8 ;  /* 0x00000004240878a5 */ /* 0x000fe2000f8e0208 */
[----:B------:R-:W-:-:S05]  /*f360*/  PLOP3.LUT P2, PT, PT, PT, UP0, 0x80, 0x0 ;  /* 0x000000000000781c */ /* 0x000fca0003f4f008 */
[----:B------:R-:W-:Y:S02]  /*f370*/  IMAD.U32 R2, RZ, RZ, UR8 ;  /* 0x00000008ff027e24 */ /* 0x000fe4000f8e00ff */
[----:B------:R-:W-:Y:S01]  /*f380*/  IMAD.U32 R3, RZ, RZ, UR9 ;  /* 0x00000009ff037e24 */ /* 0x000fe2000f8e00ff */
[----:B------:R-:W-:Y:S02]  /*f390*/  ULDC.64 UR8, c[0x0][0xc08] ;  /* 0x0003020000087ab9 */ /* 0x000fe40000000a00 */
[----:B------:R-:W-:Y:S01]  /*f3a0*/  UISETP.NE.U32.AND UP1, UPT, UR8, URZ, UPT ;  /* 0x0000003f0800728c */ /* 0x000fe2000bf25070 */
[----:B------:R-:W-:Y:S02]  /*f3b0*/  IMAD.U32 R0, RZ, RZ, UR4 ;  /* 0x00000004ff007e24 */ /* 0x000fe4000f8e00ff */
[----:B------:R-:W2:Y:S01]  /*f3c0*/  @P2 LDG.E R6, desc[UR54][R2.64] ;  /* 0x0000003602062981 */ /* 0x000ea2000c1e1900 */
[----:B------:R-:W-:-:S06]  /*f3d0*/  UISETP.NE.AND.EX UP1, UPT, UR9, URZ, UPT, UP1 ;  /* 0x0000003f0900728c */ /* 0x000fcc000bf25310 */
[----:B------:R-:W-:-:S05]  /*f3e0*/  PLOP3.LUT P3, PT, PT, PT, UP1, 0x80, 0x0 ;  /* 0x000000000000781c */ /* 0x000fca0003f6f018 */
[----:B------:R-:W-:Y:S02]  /*f3f0*/  @UP1 ULDC.64 UR8, c[0x0][0xc08] ;  /* 0x0003020000081ab9 */ /* 0x000fe40000000a00 */
[----:B------:R-:W-:-:S06]  /*f400*/  @UP1 UIMAD.WIDE UR8, UR36, 0x4, UR8 ;  /* 0x00000004240818a5 */ /* 0x000fcc000f8e0208 */
        /* <DEDUP_REMOVED lines=14> */
.L_x_7933:
[----:B------:R-:W-:Y:S01]  /*f4f0*/  USHF.R.S32.HI UR8, URZ, 0x1f, UR36 ;  /* 0x0000001f3f087899 */ /* 0x000fe20008011424 */
[----:B------:R-:W-:Y:S01]  /*f500*/  BSSY B1, `(.L_x_7934) ;  /* 0x000002e000017945 */ /* 0x000fe20003800000 */
[----:B------:R-:W-:Y:S02]  /*f510*/  USHF.R.S32.HI UR11, URZ, 0x1f, UR4 ;  /* 0x0000001f3f0b7899 */ /* 0x000fe40008011404 */
        /* <DEDUP_REMOVED lines=12> */
[----:B------:R-:W-:Y:S01]  /*f5e0*/  UMOV UR8, UR4 ;  /* 0x0000000400087c82 */ /* 0x000fe20008000000 */
[----:B------:R-:W-:Y:S01]  /*f5f0*/  UIMAD UR10, UR12, UR16, URZ ;  /* 0x000000100c0a72a4 */ /* 0x000fe2000f8e023f */
[----:B------:R-:W-:Y:S01]  /*f600*/  IMAD.MOV.U32 R2, RZ, RZ, R4 ;  /* 0x000000ffff027224 */ /* 0x000fe200078e0004 */
        /* <DEDUP_REMOVED lines=29> */
.L_x_7935:
[----:B------:R-:W-:Y:S05]  /*f7e0*/  BSYNC B1 ;  /* 0x0000000000017941 */ /* 0x000fea0003800000 */
.L_x_7934:
[----:B0-----:R-:W0:Y:S01]  /*f7f0*/  @P0 LDC R3, c[0x0][0xbf0] ;  /* 0x0002fc00ff030b82 */ /* 0x001e220000000800 */
[----:B------:R-:W-:Y:S01]  /*f800*/  ULDC.64 UR16, c[0x0][0xaa0] ;  /* 0x0002a80000107ab9 */ /* 0x000fe20000000a00 */
[----:B------:R-:W-:Y:S01]  /*f810*/  IMAD R2, R22, 0x20, R184 ;  /* 0x0000002016027824 */ /* 0x000fe200078e02b8 */
[----:B------:R-:W-:Y:S01]  /*f820*/  UIMAD UR10, UR11, UR16, URZ ;  /* 0x000000100b0a72a4 */ /* 0x000fe2000f8e023f */
[----:B------:R-:W-:Y:S01]  /*f830*/  BSSY B1, `(.L_x_7936) ;  /* 0x0000039000017945 */ /* 0x000fe20003800000 */
[----:B------:R-:W-:Y:S01]  /*f840*/  UIMAD.WIDE.U32 UR8, UR4, UR16, URZ ;  /* 0x00000010040872a5 */ /* 0x000fe2000f8e003f */
[----:B------:R-:W-:Y:S01]  /*f850*/  VIADD R6, R2, UR37 ;  /* 0x0000002502067c36 */ /* 0x000fe20008000000 */
[----:B------:R-:W-:-:S03]  /*f860*/  UIMAD UR10, UR4, UR17, UR10 ;  /* 0x00000011040a72a4 */ /* 0x000fc6000f8e020a */
[----:B------:R-:W-:Y:S01]  /*f870*/  ULDC.64 UR16, c[0x0][0xae8] ;  /* 0x0002ba0000107ab9 */ /* 0x000fe20000000a00 */
[----:B------:R-:W-:Y:S01]  /*f880*/  UIADD3 UR9, UR9, UR10, URZ ;  /* 0x0000000a09097290 */ /* 0x000fe2000fffe03f */
[----:B------:R-:W-:Y:S01]  /*f890*/  @P0 IMAD.HI.U32 R2, R6, R9, RZ ;  /* 0x0000000906020227 */ /* 0x000fe200078e00ff */
[----:B------:R-:W-:Y:S02]  /*f8a0*/  UIMAD UR4, UR12, UR16, URZ ;  /* 0x000000100c0472a4 */ /* 0x000fe4000f8e023f */
[----:B------:R-:W-:Y:S01]  /*f8b0*/  UIMAD.WIDE.U32 UR8, UR42, UR16, UR8 ;  /* 0x000000102a0872a5 */ /* 0x000fe2000f8e0008 */
[----:B------:R-:W-:Y:S01]  /*f8c0*/  IMAD.MOV.U32 R5, RZ, RZ, R6 ;  /* 0x000000ffff057224 */ /* 0x000fe200078e0006 */
[----:B------:R-:W-:Y:S01]  /*f8d0*/  UIMAD UR4, UR42, UR17, UR4 ;  /* 0x000000112a0472a4 */ /* 0x000fe2000f8e0204 */
[----:B------:R-:W-:-:S03]  /*f8e0*/  ULDC.64 UR10, c[0x0][0xaf0] ;  /* 0x0002bc00000a7ab9 */ /* 0x000fc60000000a00 */
[----:B------:R-:W-:Y:S02]  /*f8f0*/  UIADD3 UR9, UR9, UR4, URZ ;  /* 0x0000000409097290 */ /* 0x000fe4000fffe03f */
[----:B------:R-:W-:Y:S01]  /*f900*/  UIMAD UR4, UR14, UR10, URZ ;  /* 0x0000000a0e0472a4 */ /* 0x000fe2000f8e023f */
[----:B0-----:R-:W-:Y:S01]  /*f910*/  @P0 SHF.R.U32.HI R5, RZ, R3, R2 ;  /* 0x00000003ff050219 */ /* 0x001fe20000011602 */
        /* <DEDUP_REMOVED lines=42> */
.L_x_7937:
[----:B------:R-:W-:Y:S05]  /*fbc0*/  BSYNC B1 ;  /* 0x0000000000017941 */ /* 0x000fea0003800000 */
.L_x_7936:
        /* <DEDUP_REMOVED lines=13> */
.L_x_7939:
[----:B------:R-:W-:Y:S05]  /*fca0*/  BSYNC B1 ;  /* 0x0000000000017941 */ /* 0x000fea0003800000 */
.L_x_7938:
        /* <DEDUP_REMOVED lines=13> */
.L_x_7941:
[----:B------:R-:W-:Y:S05]  /*fd80*/  BSYNC B1 ;  /* 0x0000000000017941 */ /* 0x000fea0003800000 */
.L_x_7940:
[----:B0-----:R-:W-:Y:S01]  /*fd90*/  VIADD R0, R6, 0x60 ;  /* 0x0000006006007836 */ /* 0x001fe20000000000 */
[----:B--2-4-:R-:W0:Y:S04]  /*fda0*/  SHFL.IDX PT, R5, R5, 0x3, 0x181f ;  /* 0x00781f0005057f89 */ /* 0x014e2800000e0000 */
[----:B------:R-:W-:Y:S01]  /*fdb0*/  ISETP.GE.AND P0, PT, R0, R11, PT ;  /* 0x0000000b0000720c */ /* 0x000fe20003f06270 */
[----:B-1-3--:R1:W2:-:S12]  /*fdc0*/  SHFL.IDX PT, R2, R4, 0x3, 0x181f ;  /* 0x00781f0004027f89 */ /* 0x00a29800000e0000 */
[----:B-1----:R-:W-:Y:S05]  /*fdd0*/  @P0 BRA `(.L_x_7932) ;  /* 0x0000000000240947 */ /* 0x002fea0003800000 */
[----:B------:R-:W-:Y:S02]  /*fde0*/  ULDC UR4, c[0x0][0xac8] ;  /* 0x0002b20000047ab9 */ /* 0x000fe40000000800 */
[----:B------:R-:W-:Y:S02]  /*fdf0*/  ISETP.GE.AND P2, PT, R18, UR4, PT ;  /* 0x0000000412007c0c */ /* 0x000fe4000bf46270 */
[----:B------:R-:W-:-:S11]  /*fe00*/  ISETP.GE.AND P3, PT, R19, UR4, PT ;  /* 0x0000000413007c0c */ /* 0x000fd6000bf66270 */
[CC--:B--2---:R-:W-:Y:S02]  /*fe10*/  @!P2 LEA R6, P0, R18.reuse, R2.reuse, 0x1 ;  /* 0x000000021206a211 */ /* 0x0c4fe400078008ff */
[C---:B------:R-:W-:Y:S02]  /*fe20*/  @!P3 LEA R2, P1, R19.reuse, R2, 0x1 ;  /* 0x000000021302b211 */ /* 0x040fe400078208ff */
[-C--:B0-----:R-:W-:Y:S02]  /*fe30*/  @!P2 LEA.HI.X R7, R18, R5.reuse, R190, 0x1, P0 ;  /* 0x000000051207a211 */ /* 0x081fe400000f0cbe */
[----:B------:R-:W-:-:S03]  /*fe40*/  @!P3 LEA.HI.X R3, R19, R5, R189, 0x1, P1 ;  /* 0x000000051303b211 */ /* 0x000fc600008f0cbd */
[----:B------:R1:W-:Y:S04]  /*fe50*/  @!P2 ST.E.128 desc[UR54][R6.64], RZ ;  /* 0x000000ff0600a985 */ /* 0x0003e8000c101d36 */
[----:B------:R1:W-:Y:S02]  /*fe60*/  @!P3 ST.E.128 desc[UR54][R2.64], RZ ;  /* 0x000000ff0200b985 */ /* 0x0003e4000c101d36 */
.L_x_7932:
[----:B------:R-:W-:Y:S05]  /*fe70*/  BSYNC B0 ;  /* 0x0000000000007941 */ /* 0x000fea0003800000 */
.L_x_7923:
[----:B------:R-:W-:Y:S02]  /*fe80*/  ULDC UR4, c[0x0][0xc3c] ;  /* 0x00030f0000047ab9 */ /* 0x000fe40000000800 */
[----:B------:R-:W-:-:S06]  /*fe90*/  UISETP.GE.AND UP0, UPT, UR6, UR4, UPT ;  /* 0x000000040600728c */ /* 0x000fcc000bf06270 */
[----:B------:R-:W-:-:S13]  /*fea0*/  PLOP3.LUT P0, PT, PT, PT, UP0, 0x80, 0x0 ;  /* 0x000000000000781c */ /* 0x000fda0003f0f008 */
[----:B------:R-:W-:Y:S05]  /*feb0*/  @!P0 BRA `(.L_x_7942) ;  /* 0xffffff0c00a08947 */ /* 0x000fea000383ffff */
[----:B------:R-:W-:Y:S05]  /*fec0*/  EXIT ;  /* 0x000000000000794d */ /* 0x000fea0003800000 */
.L_x_7833:
        /* <DEDUP_REMOVED lines=9> */
[----:B-1----:R-:W0:Y:S08]  /*ff60*/  S2UR UR5, SR_CgaCtaId ;  /* 0x00000000000579c3 */ /* 0x002e300000008800 */
[----:B------:R-:W-:Y:S06]  /*ff70*/  BAR.SYNC.DEFER_BLOCKING 0x5, 0x180 ;  /* 0x0146000000007b1d */ /* 0x000fec0000010000 */
[----:B------:R-:W-:-:S02]  /*ff80*/  UMOV UR4, 0x400 ;  /* 0x0000040000047882 */ /* 0x000fc40000000000 */
[----:B0-----:R-:W-:-:S09]  /*ff90*/  ULEA UR4, UR5, UR4, 0x18 ;  /* 0x0000000405047291 */ /* 0x001fd2000f8ec03f */
[----:B------:R-:W0:Y:S01]  /*ffa0*/  LDS.128 R16, [UR4+0x288d0] ;  /* 0x0288d004ff107984 */ /* 0x000e220008000c00 */
[----:B------:R-:W-:Y:S06]  /*ffb0*/  BAR.ARV 0x4, 0x180 ;  /* 0x0106000000007b1d */ /* 0x000fec0000002000 */
[----:B------:R-:W-:Y:S05]  /*ffc0*/  BRA `(.L_x_7944) ;  /* 0x00000008008c7947 */ /* 0x000fea0003800000 */
.L_x_7943:
[----:B------:R-:W0:Y:S01]  /*ffd0*/  S2R R2, SR_TID.X ;  /* 0x0000000000027919 */ /* 0x000e220000002100 */
[----:B-1----:R-:W-:Y:S01]  /*ffe0*/  ULDC UR4, c[0x0][0xc3c] ;  /* 0x00030f0000047ab9 */ /* 0x002fe20000000800 */
        /* <DEDUP_REMOVED lines=38> */
.L_x_7949:
        /* <DEDUP_REMOVED lines=12> */
.L_x_7948:
[----:B------:R-:W-:Y:S05]  /*10310*/  BSYNC B0 ;  /* 0x0000000000007941 */ /* 0x000fea0003800000 */
.L_x_7947:
        /* <DEDUP_REMOVED lines=20> */
.L_x_7945:
        /* <DEDUP_REMOVED lines=20> */
.L_x_7950:
[----:B---3--:R-:W-:Y:S01]  /*105a0*/  IMAD R16, R16, UR5, R11 ;  /* 0x0000000510107c24 */ /* 0x008fe2000f8e020b */
[----:B------:R-:W-:Y:S01]  /*105b0*/  IABS R2, R4 ;  /* 0x0000000400027213 */ /* 0x000fe20000000000 */
[----:B-12---:R-:W-:-:S03]  /*105c0*/  IMAD.MOV R9, RZ, RZ, -R3 ;  /* 0x000000ffff097224 */ /* 0x006fc600078e0a03 */
        /* <DEDUP_REMOVED lines=20> */
[----:B------:R-:W-:-:S04]  /*10710*/  IMAD R13, R7, R2, RZ ;  /* 0x00000002070d7224 */ /* 0x000fc800078e02ff */
[----:B------:R-:W-:-:S05]  /*10720*/  IMAD.MOV R6, RZ, RZ, -R13 ;  /* 0x000000ffff067224 */ /* 0x000fca00078e0a0d */
[----:B------:R-:W-:Y:S01]  /*10730*/  VIADDMNMX R15, R6, UR5, R7, PT ;  /* 0x00000005060f7c46 */ /* 0x000fe2000b800107 */
[----:B------:R-:W-:-:S03]  /*10740*/  IMAD.MOV R7, RZ, RZ, -R2 ;  /* 0x000000ffff077224 */ /* 0x000fc600078e0a02 */
[----:B------:R-:W-:Y:S01]  /*10750*/  IABS R8, R15 ;  /* 0x0000000f00087213 */ /* 0x000fe20000000000 */
[----:B------:R-:W-:Y:S01]  /*10760*/  IMAD R4, R4, R7, R11 ;  /* 0x0000000704047224 */ /* 0x000fe200078e020b */
[----:B0-----:R-:W-:Y:S01]  /*10770*/  IABS R10, R15 ;  /* 0x0000000f000a7213 */ /* 0x001fe20000000000 */
[----:B------:R-:W-:Y:S01]  /*10780*/  IMAD.MOV R18, RZ, RZ, -R15 ;  /* 0x000000ffff127224 */ /* 0x000fe200078e0a0f */
[----:B------:R-:W0:Y:S02]  /*10790*/  I2F.RP R6, R8 ;  /* 0x0000000800067306 */ /* 0x000e240000209400 */
[----:B------:R-:W-:-:S06]  /*107a0*/  IABS R9, R4 ;  /* 0x0000000400097213 */ /* 0x000fcc0000000000 */
[----:B0-----:R-:W0:Y:S02]  /*107b0*/  MUFU.RCP R6, R6 ;  /* 0x0000000600067308 */ /* 0x001e240000001000 */
[----:B0-----:R-:W-:-:S06]  /*107c0*/  VIADD R3, R6, 0xffffffe ;  /* 0x0ffffffe06037836 */ /* 0x001fcc0000000000 */
[----:B------:R-:W0:Y:S02]  /*107d0*/  F2I.FTZ.U32.TRUNC.NTZ R3, R3 ;  /* 0x0000000300037305 */ /* 0x000e24000021f000 */
[----:B0-----:R-:W-:-:S04]  /*107e0*/  IMAD.MOV R2, RZ, RZ, -R3 ;  /* 0x000000ffff027224 */ /* 0x001fc800078e0a03 */
[----:B------:R-:W-:Y:S02]  /*107f0*/  IMAD.MOV.U32 R7, RZ, RZ, R2 ;  /* 0x000000ffff077224 */ /* 0x000fe400078e0002 */
[----:B------:R-:W-:Y:S02]  /*10800*/  IMAD.MOV.U32 R2, RZ, RZ, RZ ;  /* 0x000000ffff027224 */ /* 0x000fe400078e00ff */
        /* <DEDUP_REMOVED lines=20> */
.L_x_7946:
[----:B------:R-:W-:Y:S01]  /*10950*/  ULDC UR4, c[0x0][0xc3c] ;  /* 0x00030f0000047ab9 */ /* 0x000fe20000000800 */
[----:B------:R-:W-:Y:S02]  /*10960*/  IMAD.MOV.U32 R17, RZ, RZ, RZ ;  /* 0x000000ffff117224 */ /* 0x000fe400078e00ff */
[----:B------:R-:W-:Y:S02]  /*10970*/  IMAD.U32 R16, RZ, RZ, UR6 ;  /* 0x00000006ff107e24 */ /* 0x000fe4000f8e00ff */
[----:B------:R-:W-:Y:S02]  /*10980*/  IMAD.MOV.U32 R18, RZ, RZ, RZ ;  /* 0x000000ffff127224 */ /* 0x000fe400078e00ff */
[----:B------:R-:W-:-:S07]  /*10990*/  IMAD.U32 R19, RZ, RZ, UR4 ;  /* 0x00000004ff137e24 */ /* 0x000fce000f8e00ff */
.L_x_7951:
[----:B------:R-:W-:-:S13]  /*109a0*/  ISETP.NE.AND P0, PT, R5, RZ, PT ;  /* 0x000000ff0500720c */ /* 0x000fda0003f05270 */
[----:B------:R-:W0:Y:S01]  /*109b0*/  @!P0 S2R R3, SR_CgaCtaId ;  /* 0x0000000000038919 */ /* 0x000e220000008800 */
[----:B------:R-:W-:-:S04]  /*109c0*/  @!P0 MOV R0, 0x400 ;  /* 0x0000040000008802 */ /* 0x000fc80000000f00 */
[----:B0-----:R-:W-:-:S05]  /*109d0*/  @!P0 LEA R0, R3, R0, 0x18 ;  /* 0x0000000003008211 */ /* 0x001fca00078ec0ff */
[----:B------:R1:W-:Y:S01]  /*109e0*/  @!P0 STS.128 [R0+0x288d0], R16 ;  /* 0x0288d01000008388 */ /* 0x0003e20000000c00 */
[----:B------:R-:W-:Y:S06]  /*109f0*/  BAR.ARV 0x5, 0x180 ;  /* 0x0146000000007b1d */ /* 0x000fec0000002000 */
.L_x_7944:
        /* <DEDUP_REMOVED lines=12> */
[----:B------:R-:W-:Y:S01]  /*10ac0*/  ULOP3.LUT UR36, UR43, 0x2, URZ, 0xfc, !UPT ;  /* 0x000000022b247892 */ /* 0x000fe2000f8efc3f */
[----:B------:R-:W-:Y:S01]  /*10ad0*/  IMAD.MOV.U32 R24, RZ, RZ, RZ ;  /* 0x000000ffff187224 */ /* 0x000fe200078e00ff */
[----:B------:R-:W-:Y:S01]  /*10ae0*/  ULDC UR37, c[0x0][0xc] ;  /* 0x0000030000257ab9 */ /* 0x000fe20000000800 */
[----:B--2---:R-:W-:-:S06]  /*10af0*/  ULEA UR4, UR5, UR4, 0x18 ;  /* 0x0000000405047291 */ /* 0x004fcc000f8ec03f */
[----:B------:R-:W-:Y:S01]  /*10b00*/  IMAD.U32 R22, RZ, RZ, UR4 ;  /* 0x00000004ff167e24 */ /* 0x000fe2000f8e00ff */
[C---:B0-----:R-:W-:Y:S01]  /*10b10*/  LOP3.LUT R4, R3.reuse, 0x7f, RZ, 0xc0, !PT ;  /* 0x0000007f03047812 */ /* 0x041fe200078ec0ff */
[C---:B------:R-:W-:Y:S02]  /*10b20*/  IMAD.SHL.U32 R30, R3.reuse, 0x8, RZ ;  /* 0x00000008031e7824 */ /* 0x040fe400078e00ff */
[----:B------:R-:W-:-:S03]  /*10b30*/  IMAD.SHL.U32 R2, R3, 0x10, RZ ;  /* 0x0000001003027824 */ /* 0x000fc600078e00ff */
[----:B-1----:R-:W-:Y:S02]  /*10b40*/  LOP3.LUT R0, R30, 0x1f8, RZ, 0xc0, !PT ;  /* 0x000001f81e007812 */ /* 0x002fe400078ec0ff */
[----:B------:R-:W-:Y:S02]  /*10b50*/  LOP3.LUT R2, R2, 0x70, RZ, 0xc0, !PT ;  /* 0x0000007002027812 */ /* 0x000fe400078ec0ff */
[----:B------:R-:W-:Y:S02]  /*10b60*/  LOP3.LUT R3, R0, 0x38, R3, 0x78, !PT ;  /* 0x0000003800037812 */ /* 0x000fe400078e7803 */
[----:B------:R-:W-:Y:S02]  /*10b70*/  SHF.R.U32.HI R0, RZ, 0x3, R4 ;  /* 0x00000003ff007819 */ /* 0x000fe40000011604 */
[----:B------:R-:W-:Y:S02]  /*10b80*/  LOP3.LUT R34, R3, 0x200, R30, 0xf8, !PT ;  /* 0x0000020003227812 */ /* 0x000fe400078ef81e */
[----:B------:R-:W-:-:S02]  /*10b90*/  LOP3.LUT R2, R0, R2, RZ, 0xfc, !PT ;  /* 0x0000000200027212 */ /* 0x000fc400078efcff */
[----:B------:R-:W-:Y:S01]  /*10ba0*/  LOP3.LUT R30, R30, 0x38, RZ, 0xc0, !PT ;  /* 0x000000381e1e7812 */ /* 0x000fe200078ec0ff */
[----:B------:R-:W-:-:S03]  /*10bb0*/  IMAD R0, R34, 0x2, R22 ;  /* 0x0000000222007824 */ /* 0x000fc600078e0216 */
[----:B------:R-:W-:Y:S02]  /*10bc0*/  LOP3.LUT R29, R30, 0x40, RZ, 0xfc, !PT ;  /* 0x000000401e1d7812 */ /* 0x000fe400078efcff */
[----:B------:R3:W-:Y:S05]  /*10bd0*/  STL [R1+0x4], R0 ;  /* 0x0000040001007387 */ /* 0x0007ea0000100800 */
.L_x_8023:
[----:B------:R-:W-:Y:S05]  /*10be0*/  YIELD ;  /* 0x0000000000007946 */ /* 0x000fea0003800000 */
[----:B------:R-:W-:Y:S01]  /*10bf0*/  ULDC.64 UR4, c[0x0][0xa28] ;  /* 0x00028a0000047ab9 */ /* 0x000fe20000000a00 */
[----:B------:R-:W-:Y:S01]  /*10c00*/  IMAD.MOV.U32 R37, RZ, RZ, RZ ;  /* 0x000000ffff257224 */ /* 0x000fe200078e00ff */
[----:B------:R-:W-:-:S04]  /*10c10*/  ISETP.NE.U32.AND P0, PT, RZ, UR4, PT ;  /* 0x00000004ff007c0c */ /* 0x000fc8000bf05070 */
[----:B------:R-:W-:Y:S01]  /*10c20*/  ISETP.NE.AND.EX P0, PT, RZ, UR5, PT, P0 ;  /* 0x00000005ff007c0c */ /* 0x000fe2000bf05300 */
[----:B------:R-:W-:-:S12]  /*10c30*/  ULDC.64 UR4, c[0x0][0xa18] ;  /* 0x0002860000047ab9 */ /* 0x000fd80000000a00 */
[----:B0-----:R-:W0:Y:S02]  /*10c40*/  @P0 LDC.64 R2, c[0x0][0xa28] ;  /* 0x00028a00ff020b82 */ /* 0x001e240000000a00 */
[----:B0-----:R-:W-:-:S05]  /*10c50*/  @P0 IMAD.WIDE R2, R19, 0x4, R2 ;  /* 0x0000000413020825 */ /* 0x001fca00078e0202 */
[----:B------:R0:W5:Y:S01]  /*10c60*/  @P0 LDG.E R37, desc[UR54][R2.64] ;  /* 0x0000003602250981 */ /* 0x000162000c1e1900 */
[----:B------:R-:W-:Y:S01]  /*10c70*/  ISETP.NE.U32.AND P0, PT, RZ, UR4, PT ;  /* 0x00000004ff007c0c */ /* 0x000fe2000bf05070 */
[----:B---3--:R-:W-:Y:S01]  /*10c80*/  IMAD.MOV.U32 R0, RZ, RZ, RZ ;  /* 0x000000ffff007224 */ /* 0x008fe200078e00ff */
        /* <DEDUP_REMOVED lines=10> */
[----:B--2---:R-:W2:Y:S01]  /*10d30*/  @P2 LDG.E R0, desc[UR54][R2.64] ;  /* 0x0000003602002981 */ /* 0x004ea2000c1e1900 */
[----:B-1----:R-:W-:-:S05]  /*10d40*/  @P1 IMAD.WIDE R4, R19, 0x4, R4 ;  /* 0x0000000413041825 */ /* 0x002fca00078e0204 */
[----:B------:R0:W5:Y:S01]  /*10d50*/  @P1 LDG.E R31, desc[UR54][R4.64] ;  /* 0x00000036041f1981 */ /* 0x000162000c1e1900 */
[----:B------:R-:W-:-:S03]  /*10d60*/  UISETP.NE.U32.AND UP0, UPT, UR4, URZ, UPT ;  /* 0x0000003f0400728c */ /* 0x000fc6000bf05070 */
[----:B------:R-:W-:Y:S01]  /*10d70*/  ULDC UR4, c[0x0][0x424] ;  /* 0x0001090000047ab9 */ /* 0x000fe20000000800 */
[----:B------:R-:W-:-:S03]  /*10d80*/  UISETP.NE.AND.EX UP0, UPT, UR5, URZ, UPT, UP0 ;  /* 0x0000003f0500728c */ /* 0x000fc6000bf05300 */
[----:B------:R-:W-:Y:S01]  /*10d90*/  ULDC UR5, c[0x0][0x2f0] ;  /* 0x0000bc0000057ab9 */ /* 0x000fe20000000800 */
[----:B------:R-:W-:-:S04]  /*10da0*/  USEL UR4, UR4, 0x1, UP0 ;  /* 0x0000000104047887 */ /* 0x000fc80008000000 */
[----:B------:R-:W-:Y:S01]  /*10db0*/  UIMAD UR4, UR4, UR5, URZ ;  /* 0x00000005040472a4 */ /* 0x000fe2000f8e023f */
[----:B--2---:R1:W-:Y:S05]  /*10dc0*/  STL [R1+0x8], R0 ;  /* 0x0000080001007387 */ /* 0x0043ea0000100800 */
[----:B-1----:R-:W-:Y:S01]  /*10dd0*/  IMAD.U32 R0, RZ, RZ, UR4 ;  /* 0x00000004ff007e24 */ /* 0x002fe2000f8e00ff */
[----:B0-----:R-:W-:Y:S06]  /*10de0*/  @P1 BRA `(.L_x_7953) ;  /* 0x0000000000181947 */ /* 0x001fec0003800000 */
[----:B------:R-:W-:Y:S02]  /*10df0*/  ULDC UR4, c[0x0][0x288] ;  /* 0x0000a20000047ab9 */ /* 0x000fe40000000800 */
[----:B-----5:R-:W-:Y:S01]  /*10e00*/  IMAD.U32 R31, RZ, RZ, UR4 ;  /* 0x00000004ff1f7e24 */ /* 0x020fe2000f8e00ff */
[----:B------:R-:W-:Y:S06]  /*10e10*/  @!P2 BRA `(.L_x_7953) ;  /* 0x00000000000ca947 */ /* 0x000fec0003800000 */
[----:B------:R-:W2:Y:S04]  /*10e20*/  LDG.E R4, desc[UR54][R2.64] ;  /* 0x0000003602047981 */ /* 0x000ea8000c1e1900 */
[----:B------:R-:W2:Y:S02]  /*10e30*/  LDG.E R31, desc[UR54][R2.64+0x4] ;  /* 0x00000436021f7981 */ /* 0x000ea4000c1e1900 */
[----:B--2---:R-:W-:-:S07]  /*10e40*/  IMAD.IADD R31, R31, 0x1, -R4 ;  /* 0x000000011f1f7824 */ /* 0x004fce00078e0a04 */
.L_x_7953:
[----:B------:R-:W-:Y:S02]  /*10e50*/  ULDC.64 UR4, c[0x0][0xa20] ;  /* 0x0002880000047ab9 */ /* 0x000fe40000000a00 */
[----:B------:R-:W-:-:S04]  /*10e60*/  ISETP.NE.U32.AND P0, PT, RZ, UR4, PT ;  /* 0x00000004ff007c0c */ /* 0x000fc8000bf05070 */
[----:B------:R-:W-:-:S13]  /*10e70*/  ISETP.NE.AND.EX P0, PT, RZ, UR5, PT, P0 ;  /* 0x00000005ff007c0c */ /* 0x000fda000bf05300 */
[----:B------:R-:W-:Y:S05]  /*10e80*/  @!P0 BRA `(.L_x_7954) ;  /* 0x0000000000108947 */ /* 0x000fea0003800000 */
[----:B------:R-:W0:Y:S02]  /*10e90*/  LDC.64 R2, c[0x0][0xa20] ;  /* 0x00028800ff027b82 */ /* 0x000e240000000a00 */
[----:B0-----:R-:W-:-:S05]  /*10ea0*/  IMAD.WIDE R2, R19, 0x4, R2 ;  /* 0x0000000413027825 */ /* 0x001fca00078e0202 */
[----:B------:R0:W5:Y:S01]  /*10eb0*/  LDG.E R0, desc[UR54][R2.64] ;  /* 0x0000003602007981 */ /* 0x000162000c1e1900 */
[----:B------:R-:W-:Y:S05]  /*10ec0*/  BRA `(.L_x_7955) ;  /* 0x0000000000247947 */ /* 0x000fea0003800000 */
.L_x_7954:
[----:B------:R-:W-:Y:S02]  /*10ed0*/  ULDC.64 UR4, c[0x0][0xa08] ;  /* 0x0002820000047ab9 */ /* 0x000fe40000000a00 */
[----:B------:R-:W-:-:S04]  /*10ee0*/  ISETP.NE.U32.AND P0, PT, RZ, UR4, PT ;  /* 0x00000004ff007c0c */ /* 0x000fc8000bf05070 */
[----:B------:R-:W-:-:S13]  /*10ef0*/  ISETP.NE.AND.EX P0, PT, RZ, UR5, PT, P0 ;  /* 0x00000005ff007c0c */ /* 0x000fda000bf05300 */
[----:B------:R-:W-:Y:S05]  /*10f00*/  @!P0 BRA `(.L_x_7955) ;  /* 0x0000000000148947 */ /* 0x000fea0003800000 */
[----:B------:R-:W0:Y:S02]  /*10f10*/  LDC.64 R2, c[0x0][0xa08] ;  /* 0x00028200ff027b82 */ /* 0x000e240000000a00 */
[----:B0-----:R-:W-:-:S05]  /*10f20*/  IMAD.WIDE R2, R19, 0x4, R2 ;  /* 0x0000000413027825 */ /* 0x001fca00078e0202 */
[----:B------:R-:W2:Y:S04]  /*10f30*/  LDG.E R0, desc[UR54][R2.64] ;  /* 0x0000003602007981 */ /* 0x000ea8000c1e1900 */
[----:B------:R-:W2:Y:S02]  /*10f40*/  LDG.E R5, desc[UR54][R2.64+0x4] ;  /* 0x0000043602057981 */ /* 0x000ea4000c1e1900 */
[----:B--2---:R-:W-:-:S07]  /*10f50*/  IMAD.IADD R0, R5, 0x1, -R0 ;  /* 0x0000000105007824 */ /* 0x004fce00078e0a00 */
.L_x_7955:
[----:B0-----:R-:W0:Y:S01]  /*10f60*/  LDC R2, c[0x0][0x448] ;  /* 0x00011200ff027b82 */ /* 0x001e220000000800 */
[----:B------:R-:W-:Y:S01]  /*10f70*/  IMAD.SHL.U32 R27, R17, 0x80, RZ ;  /* 0x00000080111b7824 */ /* 0x000fe200078e00ff */
[----:B------:R-:W-:Y:S01]  /*10f80*/  LOP3.LUT R26, R26, 0xffffffef, RZ, 0xc0, !PT ;  /* 0xffffffef1a1a7812 */ /* 0x000fe200078ec0ff */
[----:B-----5:R-:W-:Y:S02]  /*10f90*/  IMAD.IADD R35, R0, 0x1, -R37 ;  /* 0x0000000100237824 */ /* 0x020fe400078e0a25 */
[----:B------:R-:W-:Y:S01]  /*10fa0*/  VIADD R4, R27, 0x7f ;  /* 0x0000007f1b047836 */ /* 0x000fe20000000000 */
[----:B0-----:R-:W-:Y:S02]  /*10fb0*/  ISETP.NE.AND P2, PT, R2, 0x1, PT ;  /* 0x000000010200780c */ /* 0x001fe40003f45270 */
[----:B------:R-:W0:Y:S11]  /*10fc0*/  LDC.64 R2, c[0x0][0x9e0] ;  /* 0x00027800ff027b82 */ /* 0x000e360000000a00 */
[----:B------:R-:W1:Y:S01]  /*10fd0*/  @P2 LDC R5, c[0x0][0x44c] ;  /* 0x00011300ff052b82 */ /* 0x000e620000000800 */
[----:B------:R-:W-:-:S07]  /*10fe0*/  @P2 LOP3.LUT R26, R26, 0x10, RZ, 0xfc, !PT ;  /* 0x000000101a1a2812 */ /* 0x000fce00078efcff */
[----:B------:R-:W2:Y:S01]  /*10ff0*/  @P2 LDC R6, c[0x0][0x450] ;  /* 0x00011400ff062b82 */ /* 0x000ea20000000800 */
[----:B0-----:R-:W-:Y:S01]  /*11000*/  ISETP.GE.AND P1, PT, R3, 0x1, PT ;  /* 0x000000010300780c */ /* 0x001fe20003f26270 */
[----:B-1----:R-:W-:-:S05]  /*11010*/  @P2 IMAD.HI.U32 R5, R4, R5, RZ ;  /* 0x0000000504052227 */ /* 0x002fca00078e00ff */
[----:B--2---:R-:W-:Y:S02]  /*11020*/  @P2 SHF.R.U32.HI R4, RZ, R6, R5 ;  /* 0x00000006ff042219 */ /* 0x004fe40000011605 */
[----:B------:R-:W-:-:S05]  /*11030*/  IADD3 R5, R35, 0x1, -R31 ;  /* 0x0000000123057810 */ /* 0x000fca0007ffe81f */
        /* <DEDUP_REMOVED lines=14> */
.L_x_7958:
[----:B------:R-:W-:-:S13]  /*11120*/  ISETP.NE.AND P0, PT, R3, 0x1, PT ;  /* 0x000000010300780c */ /* 0x000fda0003f05270 */
[----:B------:R-:W0:Y:S02]  /*11130*/  @P0 LDC.64 R4, c[0x0][0x9e8] ;  /* 0x00027a00ff040b82 */ /* 0x000e240000000a00 */
[----:B0-----:R-:W-:-:S05]  /*11140*/  @P0 IMAD.HI.U32 R4, R0, R4, RZ ;  /* 0x0000000400040227 */ /* 0x001fca00078e00ff */
[----:B------:R-:W-:-:S07]  /*11150*/  @P0 SHF.R.U32.HI R0, RZ, R5, R4 ;  /* 0x00000005ff000219 */ /* 0x000fce0000011604 */
.L_x_7959:
[----:B------:R-:W-:Y:S05]  /*11160*/  BSYNC B0 ;  /* 0x0000000000007941 */ /* 0x000fea0003800000 */
.L_x_7957:
[----:B------:R-:W-:-:S05]  /*11170*/  IMAD R5, R0, R3, R3 ;  /* 0x0000000300057224 */ /* 0x000fca00078e0203 */
[----:B------:R-:W-:-:S07]  /*11180*/  VIMNMX R2, R2, R5, PT ;  /* 0x0000000502027248 */ /* 0x000fce0003fe0100 */
.L_x_7956:
        /* <DEDUP_REMOVED lines=29> */
.L_x_7962:
[----:B------:R-:W-:-:S13]  /*11360*/  ISETP.NE.AND P0, PT, R3, 0x1, PT ;  /* 0x000000010300780c */ /* 0x000fda0003f05270 */
[----:B------:R-:W1:Y:S02]  /*11370*/  @P0 LDC.64 R4, c[0x0][0x9e8] ;  /* 0x00027a00ff040b82 */ /* 0x000e640000000a00 */
[----:B-1----:R-:W-:-:S05]  /*11380*/  @P0 IMAD.HI.U32 R4, R2, R4, RZ ;  /* 0x0000000402040227 */ /* 0x002fca00078e00ff */
[----:B------:R-:W-:-:S07]  /*11390*/  @P0 SHF.R.U32.HI R2, RZ, R5, R4 ;  /* 0x00000005ff020219 */ /* 0x000fce0000011604 */
.L_x_7963:
[----:B------:R-:W-:Y:S05]  /*113a0*/  BSYNC B0 ;  /* 0x0000000000007941 */ /* 0x000fea0003800000 */
.L_x_7961:
[----:B------:R-:W-:-:S05]  /*113b0*/  IMAD R3, R2, R3, RZ ;  /* 0x0000000302037224 */ /* 0x000fca00078e02ff */
[----:B------:R-:W-:-:S07]  /*113c0*/  VIMNMX R0, R0, R3, !PT ;  /* 0x0000000300007248 */ /* 0x000fce0007fe0100 */
.L_x_7960:
[----:B------:R-:W-:Y:S01]  /*113d0*/  SHF.R.S32.HI R3, RZ, 0x1f, R0 ;  /* 0x0000001fff037819 */ /* 0x000fe20000011400 */
[----:B------:R-:W-:Y:S03]  /*113e0*/  BSSY B7, `(.L_x_7964) ;  /* 0x000037b000077945 */ /* 0x000fe60003800000 */
[----:B------:R-:W-:-:S04]  /*113f0*/  LEA.HI R3, R3, R0, RZ, 0x7 ;  /* 0x0000000003037211 */ /* 0x000fc800078f38ff */
[----:B------:R-:W-:-:S04]  /*11400*/  SHF.R.S32.HI R3, RZ, 0x7, R3 ;  /* 0x00000007ff037819 */ /* 0x000fc80000011403 */
[----:B------:R-:W-:-:S04]  /*11410*/  VIMNMX R36, RZ, R3, !PT ;  /* 0x00000003ff247248 */ /* 0x000fc80007fe0100 */
[----:B------:R-:W-:-:S13]  /*11420*/  ISETP.GT.AND P0, PT, R23, R36, PT ;  /* 0x000000241700720c */ /* 0x000fda0003f04270 */
        /* <DEDUP_REMOVED lines=18> */
.L_x_7965:
        /* <DEDUP_REMOVED lines=20> */
.L_x_7968:
[----:B------:R-:W-:Y:S05]  /*11690*/  BSYNC B6 ;  /* 0x0000000000067941 */ /* 0x000fea0003800000 */
.L_x_7967:
        /* <DEDUP_REMOVED lines=20> */
.L_x_7971:
        /* <DEDUP_REMOVED lines=15> */
.L_x_7970:
[----:B------:R-:W-:Y:S05]  /*118d0*/  BSYNC B6 ;  /* 0x0000000000067941 */ /* 0x000fea0003800000 */
.L_x_7969:
[----:B------:R-:W-:Y:S01]  /*118e0*/  ULDC.64 UR4, c[0x0][0x9f8] ;  /* 0x00027e0000047ab9 */ /* 0x000fe20000000a00 */
[----:B------:R-:W-:Y:S01]  /*118f0*/  IMAD.MOV.U32 R33, RZ, RZ, R19 ;  /* 0x000000ffff217224 */ /* 0x000fe200078e0013 */
[----:B------:R-:W-:Y:S01]  /*11900*/  ISETP.NE.U32.AND P0, PT, RZ, UR4, PT ;  /* 0x00000004ff007c0c */ /* 0x000fe2000bf05070 */
[----:B------:R-:W1:Y:S01]  /*11910*/  S2R R20, SR_TID.X ;  /* 0x0000000000147919 */ /* 0x000e620000002100 */
[----:B------:R-:W2:Y:S01]  /*11920*/  LDC R9, c[0x0][0x430] ;  /* 0x00010c00ff097b82 */ /* 0x000ea20000000800 */
[----:B------:R-:W3:Y:S01]  /*11930*/  S2R R17, SR_TID.X ;  /* 0x0000000000117919 */ /* 0x000ee20000002100 */
[----:B------:R-:W-:Y:S01]  /*11940*/  ISETP.NE.AND.EX P0, PT, RZ, UR5, PT, P0 ;  /* 0x00000005ff007c0c */ /* 0x000fe2000bf05300 */
[----:B------:R-:W-:Y:S01]  /*11950*/  VIADD R25, R23, 0xffffffff ;  /* 0xffffffff17197836 */ /* 0x000fe20000000000 */
[----:B------:R-:W-:Y:S01]  /*11960*/  LOP3.LUT R26, R26, 0xfffffff7, RZ, 0xc0, !PT ;  /* 0xfffffff71a1a7812 */ /* 0x000fe200078ec0ff */
[----:B------:R-:W-:-:S10]  /*11970*/  ULDC UR4, c[0x0][0x2f4] ;  /* 0x0000bd0000047ab9 */ /* 0x000fd40000000800 */
[----:B------:R-:W4:Y:S02]  /*11980*/  @P0 LDC.64 R2, c[0x0][0x9f8] ;  /* 0x00027e00ff020b82 */ /* 0x000f240000000a00 */
[----:B----4-:R-:W-:-:S05]  /*11990*/  @P0 IMAD.WIDE R2, R19, 0x4, R2 ;  /* 0x0000000413020825 */ /* 0x010fca00078e0202 */
[----:B------:R4:W4:Y:S01]  /*119a0*/  @P0 LDG.E R33, desc[UR54][R2.64] ;  /* 0x0000003602210981 */ /* 0x000922000c1e1900 */
[----:B--2---:R-:W-:Y:S01]  /*119b0*/  ISETP.NE.AND P1, PT, R9, 0x1, PT ;  /* 0x000000010900780c */ /* 0x004fe20003f25270 */
[----:B-1----:R-:W-:Y:S01]  /*119c0*/  IMAD.SHL.U32 R20, R20, 0x10, RZ ;  /* 0x0000001014147824 */ /* 0x002fe200078e00ff */
[----:B---3--:R-:W-:Y:S01]  /*119d0*/  LOP3.LUT R17, R17, 0x7f, RZ, 0xc0, !PT ;  /* 0x0000007f11117812 */ /* 0x008fe200078ec0ff */
[----:B------:R-:W-:-:S03]  /*119e0*/  IMAD.SHL.U32 R8, R25, 0x80, RZ ;  /* 0x0000008019087824 */ /* 0x000fc600078e00ff */
[----:B------:R-:W-:Y:S02]  /*119f0*/  SHF.R.U32.HI R17, RZ, 0x3, R17 ;  /* 0x00000003ff117819 */ /* 0x000fe40000011611 */
[----:B------:R-:W-:-:S04]  /*11a00*/  LOP3.LUT R20, R20, 0x70, RZ, 0xc0, !PT ;  /* 0x0000007014147812 */ /* 0x000fc800078ec0ff */
[----:B------:R-:W-:Y:S01]  /*11a10*/  LOP3.LUT R0, R8, R17, R20, 0xfe, !PT ;  /* 0x0000001108007212 */ /* 0x000fe200078efe14 */
[----:B------:R-:W1:Y:S01]  /*11a20*/  @P1 LDC R7, c[0x0][0x434] ;  /* 0x00010d00ff071b82 */ /* 0x000e620000000800 */
[----:B------:R-:W-:Y:S02]  /*11a30*/  @P1 LOP3.LUT R26, R26, 0x8, RZ, 0xfc, !PT ;  /* 0x000000081a1a1812 */ /* 0x000fe400078efcff */
[C---:B------:R-:W-:Y:S01]  /*11a40*/  ISETP.GE.AND P0, PT, R0.reuse, R35, PT ;  /* 0x000000230000720c */ /* 0x040fe20003f06270 */
[----:B------:R-:W-:-:S04]  /*11a50*/  IMAD.IADD R0, R0, 0x1, R37 ;  /* 0x0000000100007824 */ /* 0x000fc800078e0225 */
[----:B------:R-:W2:Y:S01]  /*11a60*/  @P1 LDC R5, c[0x0][0x438] ;  /* 0x00010e00ff051b82 */ /* 0x000ea20000000800 */
[----:B------:R-:W-:-:S07]  /*11a70*/  IMAD.MOV.U32 R4, RZ, RZ, R0 ;  /* 0x000000ffff047224 */ /* 0x000fce00078e0000 */
[----:B----4-:R-:W3:Y:S01]  /*11a80*/  @!P0 LDC.64 R2, c[0x0][0x428] ;  /* 0x00010a00ff028b82 */ /* 0x010ee20000000a00 */
[----:B-1----:R-:W-:-:S05]  /*11a90*/  @P1 IMAD.HI.U32 R6, R0, R7, RZ ;  /* 0x0000000700061227 */ /* 0x002fca00078e00ff */
[----:B--2---:R-:W-:-:S05]  /*11aa0*/  @P1 SHF.R.U32.HI R4, RZ, R5, R6 ;  /* 0x00000005ff041219 */ /* 0x004fca0000011606 */
[----:B------:R-:W-:-:S04]  /*11ab0*/  IMAD.MOV R5, RZ, RZ, -R4 ;  /* 0x000000ffff057224 */ /* 0x000fc800078e0a04 */
[----:B------:R-:W-:Y:S01]  /*11ac0*/  IMAD R0, R9, R5, R0 ;  /* 0x0000000509007224 */ /* 0x000fe200078e0200 */
[----:B------:R-:W-:Y:S01]  /*11ad0*/  @!P0 SHF.R.S32.HI R5, RZ, 0x1f, R4 ;  /* 0x0000001fff058819 */ /* 0x000fe20000011404 */
[----:B------:R-:W-:-:S05]  /*11ae0*/  IMAD.U32 R9, RZ, RZ, UR36 ;  /* 0x00000024ff097e24 */ /* 0x000fca000f8e00ff */
[----:B------:R-:W-:Y:S02]  /*11af0*/  ISETP.NE.AND P2, PT, R9, 0x3, PT ;  /* 0x000000030900780c */ /* 0x000fe40003f45270 */
[----:B------:R-:W-:-:S11]  /*11b00*/  LOP3.LUT R26, R26, 0xfffffffb, RZ, 0xc0, !PT ;  /* 0xfffffffb1a1a7812 */ /* 0x000fd600078ec0ff */
[----:B------:R-:W-:-:S04]  /*11b10*/  @P2 LOP3.LUT R26, R26, 0x4, RZ, 0xfc, !PT ;  /* 0x000000041a1a2812 */ /* 0x000fc800078efcff */
[----:B------:R-:W-:Y:S01]  /*11b20*/  LOP3.LUT R26, R26, 0xfffffffd, RZ, 0xc0, !PT ;  /* 0xfffffffd1a1a7812 */ /* 0x000fe200078ec0ff */
[----:B------:R-:W-:Y:S01]  /*11b30*/  UMOV UR5, 0xffffffff ;  /* 0xffffffff00057882 */ /* 0x000fe20000000000 */
[----:B------:R-:W-:Y:S01]  /*11b40*/  SHF.R.S32.HI R6, RZ, 0x1f, R33 ;  /* 0x0000001fff067819 */ /* 0x000fe20000011421 */
[----:B---3--:R-:W-:-:S04]  /*11b50*/  @!P0 IMAD.WIDE.U32 R4, R33, R2, R4 ;  /* 0x0000000221048225 */ /* 0x008fc800078e0004 */
[----:B------:R1:W-:Y:S02]  /*11b60*/  STL [R1], R6 ;  /* 0x0000000601007387 */ /* 0x0003e40000100800 */
[----:B-1----:R-:W-:-:S04]  /*11b70*/  @!P0 IMAD R6, R6, R2, RZ ;  /* 0x0000000206068224 */ /* 0x002fc800078e02ff */
[----:B------:R-:W-:Y:S02]  /*11b80*/  @!P0 IMAD R7, R33, R3, R6 ;  /* 0x0000000321078224 */ /* 0x000fe400078e0206 */
[----:B------:R-:W1:Y:S02]  /*11b90*/  @!P0 LDC.64 R2, c[0x0][0x418] ;  /* 0x00010600ff028b82 */ /* 0x000e640000000a00 */
[----:B------:R-:W-:Y:S01]  /*11ba0*/  @!P0 IMAD.IADD R5, R5, 0x1, R7 ;  /* 0x0000000105058824 */ /* 0x000fe200078e0207 */
[----:B-1----:R-:W-:-:S04]  /*11bb0*/  @!P0 LEA R2, P1, R4, R2, 0x2 ;  /* 0x0000000204028211 */ /* 0x002fc800078210ff */
[----:B------:R-:W-:Y:S01]  /*11bc0*/  @!P0 LEA.HI.X R3, R4, R3, R5, 0x2, P1 ;  /* 0x0000000304038211 */ /* 0x000fe200008f1405 */
[----:B------:R-:W-:-:S06]  /*11bd0*/  IMAD.MOV.U32 R4, RZ, RZ, RZ ;  /* 0x000000ffff047224 */ /* 0x000fcc00078e00ff */
[----:B------:R1:W5:Y:S01]  /*11be0*/  @!P0 LDG.E R4, desc[UR54][R2.64] ;  /* 0x0000003602048981 */ /* 0x000362000c1e1900 */
[----:B------:R-:W-:-:S13]  /*11bf0*/  ISETP.GE.AND P0, PT, R30, UR4, PT ;  /* 0x000000041e007c0c */ /* 0x000fda000bf06270 */
[----:B------:R-:W-:Y:S02]  /*11c00*/  @P0 LOP3.LUT R26, R26, 0x2, RZ, 0xfc, !PT ;  /* 0x000000021a1a0812 */ /* 0x000fe400078efcff */
[----:B------:R-:W-:Y:S02]  /*11c10*/  ISETP.GE.AND P0, PT, R29, UR4, PT ;  /* 0x000000041d007c0c */ /* 0x000fe4000bf06270 */
[----:B------:R-:W-:-:S11]  /*11c20*/  LOP3.LUT R26, R26, 0xfffffffe, RZ, 0xc0, !PT ;  /* 0xfffffffe1a1a7812 */ /* 0x000fd600078ec0ff */
[----:B------:R-:W-:Y:S01]  /*11c30*/  @P0 LOP3.LUT R26, R26, 0x1, RZ, 0xfc, !PT ;  /* 0x000000011a1a0812 */ /* 0x000fe200078efcff */
[----:B-1----:R-:W-:Y:S06]  /*11c40*/  BRA.DIV UR5, `(.L_x_7972) ;  /* 0x0000004205987947 */ /* 0x002fec000b800000 */
.L_x_8040:
[----:B------:R-:W-:Y:S01]  /*11c50*/  SHF.R.S32.HI R32, RZ, 0x1f, R18 ;  /* 0x0000001fff207819 */ /* 0x000fe20000011412 */
[----:B------:R-:W-:Y:S06]  /*11c60*/  @!P2 BRA `(.L_x_7973) ;  /* 0x000000000004a947 */ /* 0x000fec0003800000 */
[----:B------:R-:W-:Y:S01]  /*11c70*/  BPT.TRAP 0x1 ;  /* 0x000000040000795c */ /* 0x000fe20000300000 */
.L_x_7973:
        /* <DEDUP_REMOVED lines=20> */
[----:B0-----:R-:W-:Y:S01]  /*11dc0*/  LEA.HI.X R23, R2, UR5, R7, 0x1, P0 ;  /* 0x0000000502177c11 */ /* 0x001fe200080f0c07 */
[----:B------:R-:W-:Y:S01]  /*11dd0*/  IMAD R7, R24, 0x8, R22 ;  /* 0x0000000818077824 */ /* 0x000fe200078e0216 */
[----:B------:R-:W-:-:S04]  /*11de0*/  SHF.L.U32 R2, R28, 0x1f, RZ ;  /* 0x0000001f1c027819 */ /* 0x000fc800000006ff */
[----:B------:R-:W0:Y:S02]  /*11df0*/  SYNCS.PHASECHK.TRANS64.TRYWAIT P0, [R7+URZ+0x28840], R2 ;  /* 0x02884002070075a7 */ /* 0x000e24000800017f */
[----:B0-----:R-:W-:Y:S05]  /*11e00*/  @!P0 BRA `(.L_x_7975) ;  /* 0x00000040005c8947 */ /* 0x001fea0003800000 */
.L_x_8041:
[----:B------:R-:W-:Y:S05]  /*11e10*/  BSYNC B0 ;  /* 0x0000000000007941 */ /* 0x000fea0003800000 */
.L_x_7974:
        /* <DEDUP_REMOVED lines=107> */
.L_x_8059:
        /* <DEDUP_REMOVED lines=11> */
.L_x_7977:
        /* <DEDUP_REMOVED lines=11> */
.L_x_7978:
[----:B-1----:R1:W5:Y:S01]  /*12630*/  LDL.LU R2, [R1+0x8] ;  /* 0x0000080001027983 */ /* 0x0023620000300800 */
[----:B------:R1:W-:Y:S02]  /*12640*/  SYNCS.ARRIVE.TRANS64.A1T0 RZ, [R7+URZ+0x28830], RZ ;  /* 0x028830ff07ff79a7 */ /* 0x0003e4000810003f */
[----:B------:R-:W-:Y:S05]  /*12650*/  WARPSYNC.ALL ;  /* 0x0000000000007948 */ /* 0x000fea0003800000 */
[----:B------:R-:W-:Y:S01]  /*12660*/  ULDC.64 UR4, c[0x0][0x298] ;  /* 0x0000a60000047ab9 */ /* 0x000fe20000000a00 */
[----:B------:R-:W-:Y:S01]  /*12670*/  BSSY B6, `(.L_x_7979) ;  /* 0x000001c000067945 */ /* 0x000fe20003800000 */
[----:B------:R-:W-:Y:S01]  /*12680*/  BAR.SYNC.DEFER_BLOCKING 0x8, 0x180 ;  /* 0x0206000000007b1d */ /* 0x000fe20000010000 */
[----:B-----5:R-:W-:Y:S01]  /*12690*/  SHF.R.S32.HI R0, RZ, 0x1f, R2 ;  /* 0x0000001fff007819 */ /* 0x020fe20000011402 */
[----:B0-----:R-:W-:-:S04]  /*126a0*/  IMAD.WIDE.U32 R4, R2, UR4, RZ ;  /* 0x0000000402047c25 */ /* 0x001fc8000f8e00ff */
[----:B------:R-:W-:Y:S01]  /*126b0*/  IMAD R0, R0, UR4, RZ ;  /* 0x0000000400007c24 */ /* 0x000fe2000f8e02ff */
[----:B------:R0:W-:Y:S03]  /*126c0*/  STL.64 [R1+0x8], R4 ;  /* 0x0000080401007387 */ /* 0x0001e60000100a00 */
[----:B------:R-:W-:Y:S02]  /*126d0*/  IMAD R0, R2, UR5, R0 ;  /* 0x0000000502007c24 */ /* 0x000fe4000f8e0200 */
[----:B------:R-:W-:Y:S02]  /*126e0*/  VIADD R2, R22, 0x10400 ;  /* 0x0001040016027836 */ /* 0x000fe40000000000 */
[----:B------:R-:W-:-:S03]  /*126f0*/  IMAD.IADD R0, R5, 0x1, R0 ;  /* 0x0000000105007824 */ /* 0x000fc600078e0200 */
[----:B------:R-:W-:Y:S02]  /*12700*/  LOP3.LUT P0, RZ, R2, 0x3ff, RZ, 0xc0, !PT ;  /* 0x000003ff02ff7812 */ /* 0x000fe4000780c0ff */
[----:B------:R0:W-:Y:S11]  /*12710*/  STL [R1+0x14], R0 ;  /* 0x0000140001007387 */ /* 0x0001f60000100800 */
[----:B0-----:R-:W-:Y:S05]  /*12720*/  @!P0 BRA `(.L_x_7980) ;  /* 0x0000000000408947 */ /* 0x001fea0003800000 */
        /* <DEDUP_REMOVED lines=16> */
.L_x_7980:
[----:B------:R-:W-:Y:S05]  /*12830*/  BSYNC B6 ;  /* 0x0000000000067941 */ /* 0x000fea0003800000 */
.L_x_7979:
[----:B------:R-:W2:Y:S01]  /*12840*/  LDL.LU R2, [R1+0x14] ;  /* 0x0000140001027983 */ /* 0x000ea20000300800 */
[----:B------:R-:W0:Y:S01]  /*12850*/  LDC R4, c[0x0][0x448] ;  /* 0x00011200ff047b82 */ /* 0x000e220000000800 */
[----:B------:R-:W-:Y:S02]  /*12860*/  ULDC.64 UR4, c[0x0][0x2d8] ;  /* 0x0000b60000047ab9 */ /* 0x000fe40000000a00 */
[----:B------:R-:W3:Y:S01]  /*12870*/  LDL.LU.64 R20, [R1+0x8] ;  /* 0x0000080001147983 */ /* 0x000ee20000300a00 */
[----:B------:R-:W-:Y:S01]  /*12880*/  IMAD R0, R32, UR4, RZ ;  /* 0x0000000420007c24 */ /* 0x000fe2000f8e02ff */
[----:B------:R-:W-:Y:S02]  /*12890*/  LOP3.LUT P5, RZ, R26, 0x20, RZ, 0xc0, !PT ;  /* 0x000000201aff7812 */ /* 0x000fe400078ac0ff */
[----:B------:R4:W5:Y:S01]  /*128a0*/  LDL R8, [R1+0x4] ;  /* 0x0000040001087983 */ /* 0x0009620000100800 */
[----:B------:R-:W-:Y:S01]  /*128b0*/  IMAD R5, R18, UR5, R0 ;  /* 0x0000000512057c24 */ /* 0x000fe2000f8e0200 */
[----:B------:R-:W-:-:S02]  /*128c0*/  SHF.R.S32.HI R0, RZ, 0x1f, R19 ;  /* 0x0000001fff007819 */ /* 0x000fc40000011413 */
[----:B-1----:R-:W-:Y:S02]  /*128d0*/  SEL R7, R19, RZ, !P5 ;  /* 0x000000ff13077207 */ /* 0x002fe40006800000 */
[----:B------:R-:W-:Y:S02]  /*128e0*/  SEL R0, R0, RZ, !P5 ;  /* 0x000000ff00007207 */ /* 0x000fe40006800000 */
[----:B0-----:R-:W-:-:S13]  /*128f0*/  ISETP.NE.AND P6, PT, R4, 0x1, PT ;  /* 0x000000010400780c */ /* 0x001fda0003fc5270 */
[----:B------:R-:W0:Y:S01]  /*12900*/  @P6 LDC R4, c[0x0][0x44c] ;  /* 0x00011300ff046b82 */ /* 0x000e220000000800 */
[----:B--2---:R-:W-:Y:S02]  /*12910*/  IMAD.MOV.U32 R3, RZ, RZ, R2 ;  /* 0x000000ffff037224 */ /* 0x004fe400078e0002 */
[----:B---3--:R-:W-:Y:S01]  /*12920*/  IMAD.MOV.U32 R2, RZ, RZ, R20 ;  /* 0x000000ffff027224 */ /* 0x008fe200078e0014 */
[----:B------:R-:W1:Y:S03]  /*12930*/  S2R R21, SR_TID.X ;  /* 0x0000000000157919 */ /* 0x000e660000002100 */
[----:B------:R-:W-:Y:S01]  /*12940*/  IMAD.WIDE.U32 R2, R18, UR4, R2 ;  /* 0x0000000412027c25 */ /* 0x000fe2000f8e0002 */
[----:B------:R-:W2:Y:S01]  /*12950*/  S2R R20, SR_TID.X ;  /* 0x0000000000147919 */ /* 0x000ea20000002100 */
[----:B------:R-:W-:Y:S02]  /*12960*/  ULDC.64 UR4, c[0x0][0x2e0] ;  /* 0x0000b80000047ab9 */ /* 0x000fe40000000a00 */
[----:B------:R-:W-:-:S02]  /*12970*/  IMAD R0, R0, UR4, RZ ;  /* 0x0000000400007c24 */ /* 0x000fc4000f8e02ff */
[----:B------:R-:W-:Y:S02]  /*12980*/  IMAD.IADD R3, R3, 0x1, R5 ;  /* 0x0000000103037824 */ /* 0x000fe400078e0205 */
[C---:B------:R-:W-:Y:S02]  /*12990*/  IMAD R5, R7.reuse, UR5, R0 ;  /* 0x0000000507057c24 */ /* 0x040fe4000f8e0200 */
[----:B------:R-:W3:Y:S01]  /*129a0*/  @P6 LDC R0, c[0x0][0x450] ;  /* 0x00011400ff006b82 */ /* 0x000ee20000000800 */
[----:B------:R-:W-:Y:S01]  /*129b0*/  IMAD.WIDE.U32 R2, R7, UR4, R2 ;  /* 0x0000000407027c25 */ /* 0x000fe2000f8e0002 */
[----:B------:R-:W-:-:S03]  /*129c0*/  ULDC.64 UR4, c[0x0][0x2d0] ;  /* 0x0000b40000047ab9 */ /* 0x000fc60000000a00 */
[----:B------:R-:W-:Y:S02]  /*129d0*/  IMAD.IADD R3, R3, 0x1, R5 ;  /* 0x0000000103037824 */ /* 0x000fe400078e0205 */
[----:B-1----:R-:W-:Y:S01]  /*129e0*/  IMAD.SHL.U32 R21, R21, 0x10, RZ ;  /* 0x0000001015157824 */ /* 0x002fe200078e00ff */
[----:B--2---:R-:W-:-:S04]  /*129f0*/  LOP3.LUT R20, R20, 0x7f, RZ, 0xc0, !PT ;  /* 0x0000007f14147812 */ /* 0x004fc800078ec0ff */
[----:B------:R-:W-:Y:S02]  /*12a00*/  LOP3.LUT R21, R21, 0x70, RZ, 0xc0, !PT ;  /* 0x0000007015157812 */ /* 0x000fe400078ec0ff */
[----:B------:R-:W-:-:S04]  /*12a10*/  SHF.R.U32.HI R20, RZ, 0x3, R20 ;  /* 0x00000003ff147819 */ /* 0x000fc80000011614 */
[----:B------:R-:W-:-:S05]  /*12a20*/  LOP3.LUT R20, R20, R21, RZ, 0xfc, !PT ;  /* 0x0000001514147212 */ /* 0x000fca00078efcff */
[----:B------:R-:W-:-:S04]  /*12a30*/  IMAD.IADD R6, R20, 0x1, R27 ;  /* 0x0000000114067824 */ /* 0x000fc800078e021b */
[----:B0-----:R-:W-:-:S04]  /*12a40*/  @P6 IMAD.HI.U32 R5, R6, R4, RZ ;  /* 0x0000000406056227 */ /* 0x001fc800078e00ff */
[----:B------:R-:W-:Y:S01]  /*12a50*/  IMAD.MOV.U32 R4, RZ, RZ, R6 ;  /* 0x000000ffff047224 */ /* 0x000fe200078e0006 */
[----:B---3--:R-:W-:Y:S02]  /*12a60*/  @P6 SHF.R.U32.HI R4, RZ, R0, R5 ;  /* 0x00000000ff046219 */ /* 0x008fe40000011605 */
[----:B------:R-:W0:Y:S03]  /*12a70*/  LDC R5, c[0x0][0x448] ;  /* 0x00011200ff057b82 */ /* 0x000e260000000800 */
[----:B------:R-:W-:Y:S01]  /*12a80*/  IMAD.MOV R0, RZ, RZ, -R4 ;  /* 0x000000ffff007224 */ /* 0x000fe200078e0a04 */
[----:B------:R-:W1:Y:S01]  /*12a90*/  S2R R20, SR_TID.X ;  /* 0x0000000000147919 */ /* 0x000e620000002100 */
[----:B------:R-:W-:-:S04]  /*12aa0*/  IMAD.WIDE.U32 R2, R4, UR4, R2 ;  /* 0x0000000404027c25 */ /* 0x000fc8000f8e0002 */
[----:B0-----:R-:W-:Y:S01]  /*12ab0*/  IMAD R0, R5, R0, R6 ;  /* 0x0000000005007224 */ /* 0x001fe200078e0206 */
        /* <DEDUP_REMOVED lines=14> */
[----:B------:R-:W-:Y:S02]  /*12ba0*/  LEA.HI.X R4, R2, UR5, R3, 0x1, P0 ;  /* 0x0000000502047c11 */ /* 0x000fe400080f0c03 */
[----:B------:R-:W-:Y:S01]  /*12bb0*/  ISETP.GE.AND P0, PT, R30, UR4, PT ;  /* 0x000000041e007c0c */ /* 0x000fe2000bf06270 */
[----:B------:R-:W-:Y:S01]  /*12bc0*/  UMOV UR4, 0xffffffff ;  /* 0xffffffff00047882 */ /* 0x000fe20000000000 */
[----:B-1----:R-:W-:-:S04]  /*12bd0*/  LOP3.LUT R20, R20, 0x7f, RZ, 0xc0, !PT ;  /* 0x0000007f14147812 */ /* 0x002fc800078ec0ff */
[----:B------:R-:W-:Y:S01]  /*12be0*/  SHF.R.U32.HI R9, RZ, 0x3, R20 ;  /* 0x00000003ff097819 */ /* 0x000fe20000011614 */
[----:B----4-:R-:W-:Y:S06]  /*12bf0*/  BRA.DIV UR4, `(.L_x_7981) ;  /* 0x0000003e04c07947 */ /* 0x010fec000b800000 */
[----:B------:R-:W0:Y:S01]  /*12c00*/  SHFL.IDX PT, R14, R0, RZ, 0x181f ;  /* 0x00181fff000e7589 */ /* 0x000e2200000e0000 */
[----:B------:R-:W-:Y:S02]  /*12c10*/  IMAD R31, R31, R5, RZ ;  /* 0x000000051f1f7224 */ /* 0x000fe400078e02ff */
        /* <DEDUP_REMOVED lines=8> */
[----:B-----5:R-:W-:Y:S04]  /*12ca0*/  @!P2 LDGSTS.E.BYPASS.LTC128B.128 [R8+0x10400], desc[UR54][R2.64], !P0 ;  /* 0x104000000208afae */ /* 0x020fe8000c101d76 */
        /* <DEDUP_REMOVED lines=61> */
.L_x_8076:
        /* <DEDUP_REMOVED lines=11> */
.L_x_7983:
[----:B------:R-:W-:Y:S05]  /*13130*/  BSYNC B0 ;  /* 0x0000000000007941 */ /* 0x000fea0003800000 */
.L_x_7982:
[----:B------:R-:W-:Y:S01]  /*13140*/  NOP ;  /* 0x0000000000007918 */ /* 0x000fe20000000000 */
[----:B------:R-:W-:-:S13]  /*13150*/  PLOP3.LUT P0, PT, PT, PT, PT, 0x80, 0x0 ;  /* 0x000000000000781c */ /* 0x000fda0003f0f070 */
.L_x_7984:
        /* <DEDUP_REMOVED lines=14> */
[----:B0-----:R-:W3:Y:S01]  /*13240*/  LDL.LU R2, [R1+0x10] ;  /* 0x0000100001027983 */ /* 0x001ee20000300800 */
[----:B------:R0:W-:Y:S01]  /*13250*/  SYNCS.ARRIVE.TRANS64.A1T0 RZ, [R22+URZ+0x28800], RZ ;  /* 0x028800ff16ff79a7 */ /* 0x0001e2000810003f */
[----:B------:R-:W-:Y:S01]  /*13260*/  BSSY B0, `(.L_x_7985) ;  /* 0x0000005000007945 */ /* 0x000fe20003800000 */
[----:B------:R-:W1:Y:S01]  /*13270*/  SYNCS.PHASECHK.TRANS64.TRYWAIT P1, [R22+URZ+0x28820], R3 ;  /* 0x02882003160075a7 */ /* 0x000e62000802017f */
[----:B---3--:R-:W-:-:S05]  /*13280*/  VIADD R6, R2, 0xfffffffe ;  /* 0xfffffffe02067836 */ /* 0x008fca0000000000 */
[----:B------:R-:W-:Y:S01]  /*13290*/  ISETP.GE.AND P0, PT, R6, R36, PT ;  /* 0x000000240600720c */ /* 0x000fe20003f06270 */
[----:B01----:R-:W-:-:S12]  /*132a0*/  @!P1 BRA `(.L_x_7986) ;  /* 0x0000004000949947 */ /* 0x003fd80003800000 */
.L_x_8077:
[----:B------:R-:W-:Y:S05]  /*132b0*/  BSYNC B0 ;  /* 0x0000000000007941 */ /* 0x000fea0003800000 */
.L_x_7985:
[----:B------:R-:W-:Y:S04]  /*132c0*/  BSSY B0, `(.L_x_7987) ;  /* 0x000010d000007945 */ /* 0x000fe80003800000 */
[----:B------:R-:W-:Y:S05]  /*132d0*/  @!P0 BRA `(.L_x_7988) ;  /* 0x00000010002c8947 */ /* 0x000fea0003800000 */
[----:B------:R-:W-:Y:S01]  /*132e0*/  ULDC UR4, c[0x0][0x2f4] ;  /* 0x0000bd0000047ab9 */ /* 0x000fe20000000800 */
[----:B------:R-:W-:Y:S01]  /*132f0*/  IMAD.MOV.U32 R20, RZ, RZ, R28 ;  /* 0x000000ffff147224 */ /* 0x000fe200078e001c */
[----:B------:R-:W-:Y:S01]  /*13300*/  ISETP.GE.AND P2, PT, R30, UR4, PT ;  /* 0x000000041e007c0c */ /* 0x000fe2000bf46270 */
[----:B------:R-:W-:Y:S01]  /*13310*/  IMAD.MOV.U32 R10, RZ, RZ, R24 ;  /* 0x000000ffff0a7224 */ /* 0x000fe200078e0018 */
[----:B------:R-:W-:Y:S01]  /*13320*/  ISETP.GE.AND P1, PT, R29, UR4, PT ;  /* 0x000000041d007c0c */ /* 0x000fe2000bf26270 */
[----:B------:R-:W-:-:S12]  /*13330*/  IMAD.MOV.U32 R31, RZ, RZ, R25 ;  /* 0x000000ffff1f7224 */ /* 0x000fd800078e0019 */
.L_x_8001:
[----:B------:R-:W3:Y:S01]  /*13340*/  LDL R4, [R1] ;  /* 0x0000000001047983 */ /* 0x000ee20000100800 */
[----:B0-----:R-:W0:Y:S01]  /*13350*/  LDC R3, c[0x0][0x430] ;  /* 0x00010c00ff037b82 */ /* 0x001e220000000800 */
[----:B------:R-:W1:Y:S01]  /*13360*/  S2R R2, SR_TID.X ;  /* 0x0000000000027919 */ /* 0x000e620000002100 */
[----:B0-----:R-:W-:Y:S02]  /*13370*/  ISETP.NE.AND P0, PT, R3, 0x1, PT ;  /* 0x000000010300780c */ /* 0x001fe40003f05270 */
[C---:B-1----:R-:W-:Y:S01]  /*13380*/  LOP3.LUT R0, R2.reuse, 0x7f, RZ, 0xc0, !PT ;  /* 0x0000007f02007812 */ /* 0x042fe200078ec0ff */
[----:B------:R-:W-:-:S10]  /*13390*/  IMAD.SHL.U32 R5, R2, 0x10, RZ ;  /* 0x0000001002057824 */ /* 0x000fd400078e00ff */
[----:B------:R-:W0:Y:S08]  /*133a0*/  @P0 LDC R3, c[0x0][0x438] ;  /* 0x00010e00ff030b82 */ /* 0x000e300000000800 */
[----:B------:R-:W1:Y:S01]  /*133b0*/  @P0 LDC R2, c[0x0][0x434] ;  /* 0x00010d00ff020b82 */ /* 0x000e620000000800 */
[----:B------:R-:W-:Y:S02]  /*133c0*/  SHF.R.U32.HI R0, RZ, 0x3, R0 ;  /* 0x00000003ff007819 */ /* 0x000fe40000011600 */
[----:B------:R-:W-:-:S03]  /*133d0*/  LOP3.LUT R5, R5, 0x70, RZ, 0xc0, !PT ;  /* 0x0000007005057812 */ /* 0x000fc600078ec0ff */
[----:B------:R-:W-:-:S05]  /*133e0*/  IMAD R0, R6, 0x80, R0 ;  /* 0x0000008006007824 */ /* 0x000fca00078e0200 */
[----:B------:R-:W-:Y:S01]  /*133f0*/  IADD3 R7, R5, R0, R37 ;  /* 0x0000000005077210 */ /* 0x000fe20007ffe025 */
[----:B------:R-:W-:Y:S05]  /*13400*/  YIELD ;  /* 0x0000000000007946 */ /* 0x000fea0003800000 */
[----:B------:R-:W-:Y:S01]  /*13410*/  IMAD.MOV.U32 R8, RZ, RZ, R7 ;  /* 0x000000ffff087224 */ /* 0x000fe200078e0007 */
[----:B------:R-:W-:Y:S01]  /*13420*/  ULDC.64 UR4, c[0x0][0x428] ;  /* 0x00010a0000047ab9 */ /* 0x000fe20000000a00 */
[----:B-1----:R-:W-:-:S05]  /*13430*/  @P0 IMAD.HI.U32 R0, R7, R2, RZ ;  /* 0x0000000207000227 */ /* 0x002fca00078e00ff */
[----:B0-----:R-:W-:-:S04]  /*13440*/  @P0 SHF.R.U32.HI R8, RZ, R3, R0 ;  /* 0x00000003ff080219 */ /* 0x001fc80000011600 */
[--C-:B------:R-:W-:Y:S01]  /*13450*/  SHF.R.S32.HI R3, RZ, 0x1f, R8.reuse ;  /* 0x0000001fff037819 */ /* 0x100fe20000011408 */
[----:B------:R-:W-:-:S04]  /*13460*/  IMAD.MOV.U32 R2, RZ, RZ, R8 ;  /* 0x000000ffff027224 */ /* 0x000fc800078e0008 */
[----:B------:R-:W-:-:S04]  /*13470*/  IMAD.WIDE.U32 R2, R33, UR4, R2 ;  /* 0x0000000421027c25 */ /* 0x000fc8000f8e0002 */
[----:B---3--:R-:W-:-:S04]  /*13480*/  IMAD R0, R4, UR4, RZ ;  /* 0x0000000404007c24 */ /* 0x008fc8000f8e02ff */
[----:B------:R-:W-:Y:S01]  /*13490*/  IMAD R5, R33, UR5, R0 ;  /* 0x0000000521057c24 */ /* 0x000fe2000f8e0200 */
[----:B------:R-:W-:Y:S02]  /*134a0*/  ULDC.64 UR4, c[0x0][0x418] ;  /* 0x0001060000047ab9 */ /* 0x000fe40000000a00 */
[----:B------:R-:W-:Y:S01]  /*134b0*/  LEA R4, P0, R2, UR4, 0x2 ;  /* 0x0000000402047c11 */ /* 0x000fe2000f8010ff */
[----:B------:R-:W-:Y:S01]  /*134c0*/  IMAD.IADD R3, R5, 0x1, R3 ;  /* 0x0000000105037824 */ /* 0x000fe200078e0203 */
[----:B------:R-:W-:-:S04]  /*134d0*/  ULDC UR4, c[0x0][0x430] ;  /* 0x00010c0000047ab9 */ /* 0x000fc80000000800 */
[----:B------:R-:W-:-:S05]  /*134e0*/  LEA.HI.X R5, R2, UR5, R3, 0x2, P0 ;  /* 0x0000000502057c11 */ /* 0x000fca00080f1403 */
[----:B------:R0:W3:Y:S01]  /*134f0*/  LDG.E R0, desc[UR54][R4.64] ;  /* 0x0000003604007981 */ /* 0x0000e2000c1e1900 */
[----:B------:R-:W-:Y:S02]  /*13500*/  IMAD.U32 R9, RZ, RZ, UR36 ;  /* 0x00000024ff097e24 */ /* 0x000fe4000f8e00ff */
[----:B------:R-:W-:-:S03]  /*13510*/  VIADD R24, R10, 0x1 ;  /* 0x000000010a187836 */ /* 0x000fc60000000000 */
[----:B------:R-:W-:Y:S01]  /*13520*/  ISETP.NE.AND P3, PT, R9, 0x3, PT ;  /* 0x000000030900780c */ /* 0x000fe20003f65270 */
[----:B------:R-:W-:Y:S01]  /*13530*/  IMAD.MOV R2, RZ, RZ, -R8 ;  /* 0x000000ffff027224 */ /* 0x000fe200078e0a08 */
[----:B------:R-:W-:-:S03]  /*13540*/  ISETP.NE.AND P0, PT, R24, 0x2, PT ;  /* 0x000000021800780c */ /* 0x000fc60003f05270 */
[----:B0-----:R-:W-:Y:S01]  /*13550*/  IMAD R4, R2, UR4, R7 ;  /* 0x0000000402047c24 */ /* 0x001fe2000f8e0207 */
[----:B------:R-:W-:Y:S01]  /*13560*/  SEL R28, RZ, 0x1, P0 ;  /* 0x00000001ff1c7807 */ /* 0x000fe20000000000 */
[----:B------:R-:W-:Y:S01]  /*13570*/  IMAD.MOV.U32 R25, RZ, RZ, R6 ;  /* 0x000000ffff197224 */ /* 0x000fe200078e0006 */
[----:B------:R-:W-:Y:S02]  /*13580*/  SEL R24, R24, RZ, P0 ;  /* 0x000000ff18187207 */ /* 0x000fe40000000000 */
[----:B------:R-:W-:Y:S02]  /*13590*/  LOP3.LUT R28, R20, R28, RZ, 0x3c, !PT ;  /* 0x0000001c141c7212 */ /* 0x000fe400078e3cff */
[----:B---3--:R-:W-:Y:S01]  /*135a0*/  SHF.R.S32.HI R27, RZ, 0x1f, R0 ;  /* 0x0000001fff1b7819 */ /* 0x008fe20000011400 */
[----:B------:R-:W-:Y:S06]  /*135b0*/  @!P3 BRA `(.L_x_7989) ;  /* 0x000000000004b947 */ /* 0x000fec0003800000 */
[----:B------:R-:W-:Y:S01]  /*135c0*/  BPT.TRAP 0x1 ;  /* 0x000000040000795c */ /* 0x000fe20000300000 */
.L_x_7989:
[----:B------:R-:W-:Y:S01]  /*135d0*/  IMAD R6, R24, 0x8, R22 ;  /* 0x0000000818067824 */ /* 0x000fe200078e0216 */
[----:B------:R-:W-:Y:S01]  /*135e0*/  SHF.L.U32 R3, R28, 0x1f, RZ ;  /* 0x0000001f1c037819 */ /* 0x000fe200000006ff */
[----:B------:R-:W-:Y:S03]  /*135f0*/  BSSY B1, `(.L_x_7990) ;  /* 0x0000003000017945 */ /* 0x000fe60003800000 */
[----:B------:R-:W0:Y:S02]  /*13600*/  SYNCS.PHASECHK.TRANS64.TRYWAIT P0, [R6+URZ+0x28840], R3 ;  /* 0x02884003060075a7 */ /* 0x000e24000800017f */
[----:B0-----:R-:W-:Y:S05]  /*13610*/  @!P0 BRA `(.L_x_7991) ;  /* 0x0000003c00cc8947 */ /* 0x001fea0003800000 */
.L_x_8078:
[----:B------:R-:W-:Y:S05]  /*13620*/  BSYNC B1 ;  /* 0x0000000000017941 */ /* 0x000fea0003800000 */
.L_x_7990:
        /* <DEDUP_REMOVED lines=71> */
.L_x_8096:
        /* <DEDUP_REMOVED lines=9> */
.L_x_7993:
        /* <DEDUP_REMOVED lines=11> */
.L_x_7994:
[----:B------:R1:W-:Y:S01]  /*13be0*/  SYNCS.ARRIVE.TRANS64.A1T0 RZ, [R6+URZ+0x28830], RZ ;  /* 0x028830ff06ff79a7 */ /* 0x0003e2000810003f */
[----:B------:R-:W-:Y:S05]  /*13bf0*/  @!P4 BRA `(.L_x_7995) ;  /* 0x000000000004c947 */ /* 0x000fea0003800000 */
[----:B------:R-:W-:Y:S01]  /*13c00*/  BPT.TRAP 0x1 ;  /* 0x000000040000795c */ /* 0x000fe20000300000 */
.L_x_7995:
[----:B------:R-:W-:Y:S01]  /*13c10*/  SHF.L.U32 R2, R20, 0x1f, RZ ;  /* 0x0000001f14027819 */ /* 0x000fe200000006ff */
[----:B-1----:R-:W-:Y:S01]  /*13c20*/  IMAD R6, R10, 0x8, R22 ;  /* 0x000000080a067824 */ /* 0x002fe200078e0216 */
[----:B------:R-:W-:Y:S03]  /*13c30*/  BSSY B1, `(.L_x_7996) ;  /* 0x0000003000017945 */ /* 0x000fe60003800000 */
[----:B------:R-:W1:Y:S02]  /*13c40*/  SYNCS.PHASECHK.TRANS64.TRYWAIT P0, [R6+URZ+0x28860], R2 ;  /* 0x02886002060075a7 */ /* 0x000e64000800017f */
[----:B-1----:R-:W-:Y:S05]  /*13c50*/  @!P0 BRA `(.L_x_7997) ;  /* 0x00000040009c8947 */ /* 0x002fea0003800000 */
.L_x_8097:
[----:B------:R-:W-:Y:S05]  /*13c60*/  BSYNC B1 ;  /* 0x0000000000017941 */ /* 0x000fea0003800000 */
.L_x_7996:
[----:B------:R-:W3:Y:S01]  /*13c70*/  S2R R3, SR_TID.X ;  /* 0x0000000000037919 */ /* 0x000ee20000002100 */
[----:B------:R-:W-:Y:S01]  /*13c80*/  UMOV UR4, 0xffffffff ;  /* 0xffffffff00047882 */ /* 0x000fe20000000000 */
[----:B------:R-:W-:Y:S02]  /*13c90*/  IMAD R8, R31, -0x80, R35 ;  /* 0xffffff801f087824 */ /* 0x000fe400078e0223 */
[----:B0-----:R-:W-:Y:S01]  /*13ca0*/  IMAD R7, R10, 0x4000, R34 ;  /* 0x000040000a077824 */ /* 0x001fe200078e0222 */
[----:B---3--:R-:W-:-:S04]  /*13cb0*/  LOP3.LUT R3, R3, 0x7f, RZ, 0xc0, !PT ;  /* 0x0000007f03037812 */ /* 0x008fc800078ec0ff */
[----:B------:R-:W-:-:S05]  /*13cc0*/  SHF.R.U32.HI R3, RZ, 0x3, R3 ;  /* 0x00000003ff037819 */ /* 0x000fca0000011603 */
[----:B------:R-:W-:Y:S01]  /*13cd0*/  IMAD.IADD R8, R8, 0x1, -R3 ;  /* 0x0000000108087824 */ /* 0x000fe200078e0a03 */
[----:B------:R-:W-:Y:S06]  /*13ce0*/  BRA.DIV UR4, `(.L_x_7998) ;  /* 0x00000042048c7947 */ /* 0x000fec000b800000 */
[----:B-1----:R-:W0:Y:S01]  /*13cf0*/  SHFL.IDX PT, R2, R17, RZ, 0x181f ;  /* 0x00181fff11027589 */ /* 0x002e2200000e0000 */
[----:B------:R-:W-:-:S03]  /*13d00*/  IMAD R7, R7, 0x2, R22 ;  /* 0x0000000207077824 */ /* 0x000fc600078e0216 */
[----:B------:R-:W1:Y:S04]  /*13d10*/  SHFL.IDX PT, R3, R23, RZ, 0x181f ;  /* 0x00181fff17037589 */ /* 0x000e6800000e0000 */
[----:B--2---:R-:W-:Y:S01]  /*13d20*/  SHFL.IDX PT, R14, R17, 0x7, 0x181f ;  /* 0x00f81f00110e7f89 */ /* 0x004fe200000e0000 */
        /* <DEDUP_REMOVED lines=54> */
[----:B--2---:R0:W-:Y:S02]  /*14090*/  LDGSTS.E.BYPASS.LTC128B.128 [R7+0x7400], desc[UR54][R2.64+0x80], !P0 ;  /* 0x0740008002077fae */ /* 0x0041e4000c101d76 */
.L_x_8115:
        /* <DEDUP_REMOVED lines=29> */
.L_x_7999:
        /* <DEDUP_REMOVED lines=11> */
.L_x_8000:
[C---:B------:R-:W-:Y:S01]  /*14320*/  ISETP.GT.AND P0, PT, R25.reuse, R36, PT ;  /* 0x000000241900720c */ /* 0x040fe20003f04270 */
[----:B------:R0:W-:Y:S01]  /*14330*/  SYNCS.ARRIVE.TRANS64.A1T0 RZ, [R6+URZ+0x28850], RZ ;  /* 0x028850ff06ff79a7 */ /* 0x0001e2000810003f */
[----:B------:R-:W-:Y:S02]  /*14340*/  IMAD.MOV.U32 R20, RZ, RZ, R28 ;  /* 0x000000ffff147224 */ /* 0x000fe400078e001c */
[----:B------:R-:W-:Y:S02]  /*14350*/  IMAD.MOV.U32 R10, RZ, RZ, R24 ;  /* 0x000000ffff0a7224 */ /* 0x000fe400078e0018 */
[----:B------:R-:W-:Y:S02]  /*14360*/  IMAD.MOV.U32 R31, RZ, RZ, R25 ;  /* 0x000000ffff1f7224 */ /* 0x000fe400078e0019 */
[----:B0-----:R-:W-:-:S05]  /*14370*/  VIADD R6, R25, 0xffffffff ;  /* 0xffffffff19067836 */ /* 0x001fca0000000000 */
[----:B------:R-:W-:Y:S05]  /*14380*/  @P0 BRA `(.L_x_8001) ;  /* 0xffffffec00ec0947 */ /* 0x000fea000383ffff */
.L_x_7988:
[----:B------:R-:W-:Y:S05]  /*14390*/  BSYNC B0 ;  /* 0x0000000000007941 */ /* 0x000fea0003800000 */
.L_x_7987:
        /* <DEDUP_REMOVED lines=17> */
.L_x_8003:
[----:B------:R-:W-:Y:S05]  /*144b0*/  BSYNC B0 ;  /* 0x0000000000007941 */ /* 0x000fea0003800000 */
.L_x_8002:
[----:B------:R-:W-:-:S05]  /*144c0*/  IMAD.U32 R0, RZ, RZ, UR36 ;  /* 0x00000024ff007e24 */ /* 0x000fca000f8e00ff */
[----:B------:R-:W-:-:S13]  /*144d0*/  ISETP.NE.AND P0, PT, R0, 0x3, PT ;  /* 0x000000030000780c */ /* 0x000fda0003f05270 */
[----:B------:R-:W-:Y:S05]  /*144e0*/  @!P0 BRA `(.L_x_8004) ;  /* 0x0000000000048947 */ /* 0x000fea0003800000 */
[----:B------:R-:W-:Y:S01]  /*144f0*/  BPT.TRAP 0x1 ;  /* 0x000000040000795c */ /* 0x000fe20000300000 */
.L_x_8004:
[----:B------:R-:W-:Y:S01]  /*14500*/  IMAD R0, R24, 0x8, R22 ;  /* 0x0000000818007824 */ /* 0x000fe200078e0216 */
[----:B0-----:R-:W-:Y:S01]  /*14510*/  SHF.L.U32 R3, R28, 0x1f, RZ ;  /* 0x0000001f1c037819 */ /* 0x001fe200000006ff */
[----:B------:R-:W-:Y:S01]  /*14520*/  BSSY B0, `(.L_x_8005) ;  /* 0x0000004000007945 */ /* 0x000fe20003800000 */
[----:B------:R-:W-:Y:S02]  /*14530*/  IMAD R6, R25, -0x80, R35 ;  /* 0xffffff8019067824 */ /* 0x000fe400078e0223 */
[----:B------:R-:W0:Y:S02]  /*14540*/  SYNCS.PHASECHK.TRANS64.TRYWAIT P0, [R0+URZ+0x28860], R3 ;  /* 0x02886003000075a7 */ /* 0x000e24000800017f */
[----:B0-----:R-:W-:Y:S05]  /*14550*/  @!P0 BRA `(.L_x_8006) ;  /* 0x0000004000f88947 */ /* 0x001fea0003800000 */
.L_x_8116:
[----:B------:R-:W-:Y:S05]  /*14560*/  BSYNC B0 ;  /* 0x0000000000007941 */ /* 0x000fea0003800000 */
.L_x_8005:
        /* <DEDUP_REMOVED lines=70> */
.L_x_8134:
        /* <DEDUP_REMOVED lines=11> */
.L_x_8008:
        /* <DEDUP_REMOVED lines=11> */
.L_x_8009:
[----:B------:R0:W-:Y:S01]  /*14b30*/  SYNCS.ARRIVE.TRANS64.A1T0 RZ, [R0+URZ+0x28850], RZ ;  /* 0x028850ff00ff79a7 */ /* 0x0001e2000810003f */
[----:B------:R-:W-:-:S05]  /*14b40*/  VIADD R24, R24, 0x1 ;  /* 0x0000000118187836 */ /* 0x000fca0000000000 */
[----:B------:R-:W-:-:S04]  /*14b50*/  ISETP.NE.AND P0, PT, R24, 0x2, PT ;  /* 0x000000021800780c */ /* 0x000fc80003f05270 */
[----:B------:R-:W-:Y:S02]  /*14b60*/  SEL R3, RZ, 0x1, P0 ;  /* 0x00000001ff037807 */ /* 0x000fe40000000000 */
[----:B------:R-:W-:Y:S02]  /*14b70*/  SEL R24, R24, RZ, P0 ;  /* 0x000000ff18187207 */ /* 0x000fe40000000000 */
[----:B0-----:R-:W-:-:S07]  /*14b80*/  LOP3.LUT R28, R28, R3, RZ, 0x3c, !PT ;  /* 0x000000031c1c7212 */ /* 0x001fce00078e3cff */
.L_x_7966:
[----:B------:R-:W-:Y:S05]  /*14b90*/  BSYNC B7 ;  /* 0x0000000000077941 */ /* 0x000fea0003800000 */
.L_x_7964:
        /* <DEDUP_REMOVED lines=8> */
[----:B------:R3:W4:Y:S01]  /*14c20*/  LDS.128 R16, [R22+0x288d0] ;  /* 0x0288d00016107984 */ /* 0x0007220000000c00 */
[----:B------:R-:W-:Y:S06]  /*14c30*/  BAR.ARV 0x4, 0x180 ;  /* 0x0106000000007b1d */ /* 0x000fec0000002000 */
[----:B------:R-:W-:Y:S05]  /*14c40*/  BRA `(.L_x_8011) ;  /* 0x0000000800cc7947 */ /* 0x000fea0003800000 */
.L_x_8010:
        /* <DEDUP_REMOVED lines=36> */
.L_x_8144:
[----:B------:R-:W-:Y:S02]  /*14e90*/  ULDC UR4, c[0x0][0xc38] ;  /* 0x00030e0000047ab9 */ /* 0x000fe40000000800 */
[----:B------:R-:W-:-:S04]  /*14ea0*/  IMAD.U32 R7, RZ, RZ, UR4 ;  /* 0x00000004ff077e24 */ /* 0x000fc8000f8e00ff */
[----:B--2---:R-:W-:-:S04]  /*14eb0*/  IMAD R3, R14, R7, RZ ;  /* 0x000000070e037224 */ /* 0x004fc800078e02ff */
[----:B------:R-:W-:-:S05]  /*14ec0*/  IMAD.IADD R8, R0, 0x1, R3 ;  /* 0x0000000100087824 */ /* 0x000fca00078e0203 */
[----:B------:R-:W-:-:S13]  /*14ed0*/  ISETP.GT.AND P6, PT, R8, R5, PT ;  /* 0x000000050800720c */ /* 0x000fda0003fc4270 */
[----:B------:R-:W-:Y:S05]  /*14ee0*/  @P6 BRA `(.L_x_8013) ;  /* 0x00000000009c6947 */ /* 0x000fea0003800000 */
.L_x_8018:
        /* <DEDUP_REMOVED lines=14> */
.L_x_8016:
[----:B------:R-:W-:Y:S05]  /*14fd0*/  BSYNC B0 ;  /* 0x0000000000007941 */ /* 0x000fea0003800000 */
.L_x_8015:
[----:B------:R-:W-:-:S03]  /*14fe0*/  UMOV UR4, 0xffffffff ;  /* 0xffffffff00047882 */ /* 0x000fc60000000000 */
[----:B------:R-:W-:Y:S05]  /*14ff0*/  BRA.DIV UR4, `(.L_x_8017) ;  /* 0x0000004a04047947 */ /* 0x000fea000b800000 */
[----:B-----5:R-:W3:Y:S02]  /*15000*/  SHFL.UP PT, R14, R4, 0x1, RZ ;  /* 0x04200000040e7989 */ /* 0x020ee400000e00ff */
[----:B---3--:R-:W-:-:S05]  /*15010*/  SEL R13, R14, RZ, P1 ;  /* 0x000000ff0e0d7207 */ /* 0x008fca0000800000 */
[----:B------:R-:W-:-:S05]  /*15020*/  IMAD.IADD R13, R4, 0x1, R13 ;  /* 0x00000001040d7824 */ /* 0x000fca00078e020d */
        /* <DEDUP_REMOVED lines=13> */
.L_x_8152:
[----:B------:R-:W-:Y:S02]  /*15100*/  ULDC UR4, c[0x0][0xc38] ;  /* 0x00030e0000047ab9 */ /* 0x000fe40000000800 */
[----:B------:R-:W-:-:S04]  /*15110*/  IMAD.U32 R7, RZ, RZ, UR4 ;  /* 0x00000004ff077e24 */ /* 0x000fc8000f8e00ff */
[----:B--2---:R-:W-:-:S04]  /*15120*/  IMAD R3, R14, R7, RZ ;  /* 0x000000070e037224 */ /* 0x004fc800078e02ff */
[----:B------:R-:W-:-:S05]  /*15130*/  IMAD.IADD R8, R3, 0x1, R8 ;  /* 0x0000000103087824 */ /* 0x000fca00078e0208 */
[----:B------:R-:W-:-:S13]  /*15140*/  ISETP.GT.AND P6, PT, R8, R5, PT ;  /* 0x000000050800720c */ /* 0x000fda0003fc4270 */
[----:B------:R-:W-:Y:S05]  /*15150*/  @!P6 BRA `(.L_x_8018) ;  /* 0xfffffffc0064e947 */ /* 0x000fea000383ffff */
.L_x_8013:
        /* <DEDUP_REMOVED lines=8> */
.L_x_8156:
[----:B------:R-:W-:Y:S01]  /*151e0*/  ISETP.NE.AND P0, PT, R0, RZ, PT ;  /* 0x000000ff0000720c */ /* 0x000fe20003f05270 */
[----:B------:R-:W-:-:S12]  /*151f0*/  IMAD.MOV.U32 R14, RZ, RZ, RZ ;  /* 0x000000ffff0e7224 */ /* 0x000fd800078e00ff */
[----:B------:R-:W-:Y:S05]  /*15200*/  @!P0 BRA `(.L_x_8020) ;  /* 0x0000000000108947 */ /* 0x000fea0003800000 */
[----:B------:R-:W-:Y:S01]  /*15210*/  UMOV UR4, 0xffffffff ;  /* 0xffffffff00047882 */ /* 0x000fe20000000000 */
[----:B------:R-:W-:Y:S02]  /*15220*/  VIADD R12, R8, 0xffffffff ;  /* 0xffffffff080c7836 */ /* 0x000fe40000000000 */
[----:B------:R-:W-:Y:S05]  /*15230*/  BRA.DIV UR4, `(.L_x_8021) ;  /* 0x0000004a04787947 */ /* 0x000fea000b800000 */
[----:B------:R4:W0:Y:S02]  /*15240*/  SHFL.IDX PT, R14, R6, R12, 0x1f ;  /* 0x00001f0c060e7589 */ /* 0x00082400000e0000 */
.L_x_8020:
[----:B------:R-:W5:Y:S01]  /*15250*/  LDC.64 R2, c[0x0][0xc90] ;  /* 0x00032400ff027b82 */ /* 0x000f620000000a00 */
[----:B------:R-:W-:-:S04]  /*15260*/  IMAD.IADD R19, R8, 0x1, R19 ;  /* 0x0000000108137824 */ /* 0x000fc800078e0213 */
[----:B-----5:R-:W-:-:S05]  /*15270*/  IMAD.WIDE R2, R19, 0x4, R2 ;  /* 0x0000000413027825 */ /* 0x020fca00078e0202 */
[----:B-1--4-:R1:W3:Y:S01]  /*15280*/  LDG.E R6, desc[UR54][R2.64] ;  /* 0x0000003602067981 */ /* 0x0122e2000c1e1900 */
[----:B0-----:R-:W-:-:S04]  /*15290*/  IMAD R16, R14, R7, R16 ;  /* 0x000000070e107224 */ /* 0x001fc800078e0210 */
[----:B------:R-:W-:Y:S02]  /*152a0*/  IMAD.IADD R5, R5, 0x1, -R16 ;  /* 0x0000000105057824 */ /* 0x000fe400078e0a10 */
[----:B-1----:R-:W-:Y:S02]  /*152b0*/  IMAD.MOV.U32 R2, RZ, RZ, RZ ;  /* 0x000000ffff027224 */ /* 0x002fe400078e00ff */
[----:B---3--:R-:W-:-:S05]  /*152c0*/  IMAD R0, R4, R6, RZ ;  /* 0x0000000604007224 */ /* 0x008fca00078e02ff */
[----:B--2---:R-:W-:-:S04]  /*152d0*/  IABS R8, R0 ;  /* 0x0000000000087213 */ /* 0x004fc80000000000 */
[----:B------:R-:W0:Y:S08]  /*152e0*/  I2F.RP R9, R8 ;  /* 0x0000000800097306 */ /* 0x000e300000209400 */
[----:B0-----:R-:W0:Y:S02]  /*152f0*/  MUFU.RCP R9, R9 ;  /* 0x0000000900097308 */ /* 0x001e240000001000 */
[----:B0-----:R-:W-:Y:S01]  /*15300*/  VIADD R10, R9, 0xffffffe ;  /* 0x0ffffffe090a7836 */ /* 0x001fe20000000000 */
[----:B------:R-:W-:-:S05]  /*15310*/  IABS R9, R0 ;  /* 0x0000000000097213 */ /* 0x000fca0000000000 */
[----:B------:R-:W0:Y:S01]  /*15320*/  F2I.FTZ.U32.TRUNC.NTZ R3, R10 ;  /* 0x0000000a00037305 */ /* 0x000e22000021f000 */
[----:B------:R-:W-:Y:S02]  /*15330*/  IMAD.MOV R9, RZ, RZ, -R9 ;  /* 0x000000ffff097224 */ /* 0x000fe400078e0a09 */
[----:B0-----:R-:W-:-:S04]  /*15340*/  IMAD.MOV R11, RZ, RZ, -R3 ;  /* 0x000000ffff0b7224 */ /* 0x001fc800078e0a03 */
[----:B------:R-:W-:-:S04]  /*15350*/  IMAD R11, R11, R8, RZ ;  /* 0x000000080b0b7224 */ /* 0x000fc800078e02ff */
[----:B------:R-:W-:Y:S01]  /*15360*/  IMAD.HI.U32 R2, R3, R11, R2 ;  /* 0x0000000b03027227 */ /* 0x000fe200078e0002 */
[----:B------:R-:W-:-:S05]  /*15370*/  IABS R3, R5 ;  /* 0x0000000500037213 */ /* 0x000fca0000000000 */
        /* <DEDUP_REMOVED lines=17> */
[----:B------:R-:W-:-:S04]  /*15490*/  VIADDMNMX R6, R3, R7, R6, PT ;  /* 0x0000000703067246 */ /* 0x000fc80003800106 */
[----:B------:R-:W-:-:S04]  /*154a0*/  IABS R7, R6 ;  /* 0x0000000600077213 */ /* 0x000fc80000000000 */
[----:B------:R-:W0:Y:S08]  /*154b0*/  I2F.RP R9, R7 ;  /* 0x0000000700097306 */ /* 0x000e300000209400 */
[----:B0-----:R-:W0:Y:S02]  /*154c0*/  MUFU.RCP R9, R9 ;  /* 0x0000000900097308 */ /* 0x001e240000001000 */
[----:B0-----:R-:W-:-:S06]  /*154d0*/  VIADD R3, R9, 0xffffffe ;  /* 0x0ffffffe09037836 */ /* 0x001fcc0000000000 */
[----:B------:R-:W0:Y:S02]  /*154e0*/  F2I.FTZ.U32.TRUNC.NTZ R3, R3 ;  /* 0x0000000300037305 */ /* 0x000e24000021f000 */
[----:B0-----:R-:W-:-:S04]  /*154f0*/  IMAD.MOV R0, RZ, RZ, -R3 ;  /* 0x000000ffff007224 */ /* 0x001fc800078e0a03 */
[----:B------:R-:W-:Y:S01]  /*15500*/  IMAD R5, R0, R7, RZ ;  /* 0x0000000700057224 */ /* 0x000fe200078e02ff */
[----:B------:R-:W-:-:S03]  /*15510*/  IABS R0, R6 ;  /* 0x0000000600007213 */ /* 0x000fc60000000000 */
[----:B------:R-:W-:Y:S01]  /*15520*/  IMAD.HI.U32 R2, R3, R5, R2 ;  /* 0x0000000503027227 */ /* 0x000fe200078e0002 */
[----:B------:R-:W-:-:S03]  /*15530*/  IABS R5, R11 ;  /* 0x0000000b00057213 */ /* 0x000fc60000000000 */
[----:B------:R-:W-:Y:S02]  /*15540*/  IMAD.MOV R0, RZ, RZ, -R0 ;  /* 0x000000ffff007224 */ /* 0x000fe400078e0a00 */
[----:B------:R-:W-:-:S04]  /*15550*/  IMAD.HI.U32 R2, R2, R5, RZ ;  /* 0x0000000502027227 */ /* 0x000fc800078e00ff */
[----:B------:R-:W-:Y:S02]  /*15560*/  IMAD R0, R2, R0, R5 ;  /* 0x0000000002007224 */ /* 0x000fe400078e0205 */
[----:B------:R-:W-:-:S03]  /*15570*/  IMAD.IADD R3, R11, 0x1, R8 ;  /* 0x000000010b037824 */ /* 0x000fc600078e0208 */
        /* <DEDUP_REMOVED lines=15> */
.L_x_8014:
[----:B------:R-:W-:Y:S01]  /*15670*/  UMOV UR4, URZ ;  /* 0x0000003f00047c82 */ /* 0x000fe20008000000 */
[----:B------:R-:W-:Y:S01]  /*15680*/  UMOV UR5, URZ ;  /* 0x0000003f00057c82 */ /* 0x000fe20008000000 */
[----:B------:R-:W-:Y:S01]  /*15690*/  ULDC UR6, c[0x0][0xc3c] ;  /* 0x00030f0000067ab9 */ /* 0x000fe20000000800 */
[----:B------:R-:W-:Y:S02]  /*156a0*/  IMAD.MOV.U32 R16, RZ, RZ, R5 ;  /* 0x000000ffff107224 */ /* 0x000fe400078e0005 */
[----:B------:R-:W-:Y:S02]  /*156b0*/  IMAD.U32 R17, RZ, RZ, UR4 ;  /* 0x00000004ff117e24 */ /* 0x000fe4000f8e00ff */
[----:B------:R-:W-:Y:S02]  /*156c0*/  IMAD.U32 R18, RZ, RZ, UR5 ;  /* 0x00000005ff127e24 */ /* 0x000fe4000f8e00ff */
[----:B------:R-:W-:-:S07]  /*156d0*/  IMAD.U32 R19, RZ, RZ, UR6 ;  /* 0x00000006ff137e24 */ /* 0x000fce000f8e00ff */
.L_x_8022:
        /* <DEDUP_REMOVED lines=10> */
.L_x_8011:
[----:B------:R-:W-:Y:S02]  /*15780*/  ULDC UR4, c[0x0][0xc3c] ;  /* 0x00030f0000047ab9 */ /* 0x000fe40000000800 */
[----:B----4-:R-:W-:-:S13]  /*15790*/  ISETP.GE.AND P0, PT, R19, UR4, PT ;  /* 0x0000000413007c0c */ /* 0x010fda000bf06270 */
[----:B------:R-:W-:Y:S05]  /*157a0*/  @!P0 BRA `(.L_x_8023) ;  /* 0xffffffb4000c8947 */ /* 0x000fea000383ffff */
[----:B------:R-:W-:Y:S05]  /*157b0*/  BSYNC B8 ;  /* 0x0000000000087941 */ /* 0x000fea0003800000 */
.L_x_7952:
[----:B-1----:R-:W4:Y:S01]  /*157c0*/  LDL.LU R0, [R1+0x18] ;  /* 0x0000180001007983 */ /* 0x002f220000300800 */
[----:B------:R-:W-:Y:S01]  /*157d0*/  BSSY B0, `(.L_x_8024) ;  /* 0x000000b000007945 */ /* 0x000fe20003800000 */
[----:B------:R-:W1:Y:S01]  /*157e0*/  S2R R5, SR_CgaCtaId ;  /* 0x0000000000057919 */ /* 0x000e620000008800 */
[----:B----4-:R-:W-:-:S05]  /*157f0*/  VIADD R0, R0, 0x1 ;  /* 0x0000000100007836 */ /* 0x010fca0000000000 */
        /* <DEDUP_REMOVED lines=8> */
.L_x_8159:
[----:B------:R-:W-:Y:S05]  /*15880*/  BSYNC B0 ;  /* 0x0000000000007941 */ /* 0x000fea0003800000 */
.L_x_8024:
[----:B------:R-:W-:-:S03]  /*15890*/  UMOV UR4, 0xffffffff ;  /* 0xffffffff00047882 */ /* 0x000fc60000000000 */
[----:B------:R-:W-:Y:S05]  /*158a0*/  BRA.DIV UR4, `(.L_x_8026) ;  /* 0x0000004604147947 */ /* 0x000fea000b800000 */
[----:B-1----:R-:W1:Y:S02]  /*158b0*/  S2R R0, SR_TID.X ;  /* 0x0000000000007919 */ /* 0x002e640000002100 */
[----:B-1----:R-:W-:-:S04]  /*158c0*/  SHF.R.U32.HI R0, RZ, 0x5, R0 ;  /* 0x00000005ff007819 */ /* 0x002fc80000011600 */
[----:B------:R-:W-:-:S05]  /*158d0*/  LOP3.LUT R0, R0, 0x3, RZ, 0xc0, !PT ;  /* 0x0000000300007812 */ /* 0x000fca00078ec0ff */
[----:B------:R1:W4:Y:S02]  /*158e0*/  SHFL.IDX PT, R14, R0, RZ, 0x1f ;  /* 0x00001fff000e7589 */ /* 0x00032400000e0000 */
.L_x_8162:
[----:B----4-:R-:W-:Y:S01]  /*158f0*/  ISETP.NE.AND P0, PT, R14, RZ, PT ;  /* 0x000000ff0e00720c */ /* 0x010fe20003f05270 */
[----:B------:R-:W-:-:S12]  /*15900*/  BSSY B0, `(.L_x_8027) ;  /* 0x0000024000007945 */ /* 0x000fd80003800000 */
[----:B------:R-:W-:Y:S05]  /*15910*/  @P0 BRA `(.L_x_8028) ;  /* 0x0000000000880947 */ /* 0x000fea0003800000 */
[----:B------:R-:W-:-:S03]  /*15920*/  UMOV UR4, 0xffffffff ;  /* 0xffffffff00047882 */ /* 0x000fc60000000000 */
[----:B------:R-:W-:Y:S05]  /*15930*/  BRA.DIV UR4, `(.L_x_8029) ;  /* 0x0000004604247947 */ /* 0x000fea000b800000 */
[----:B------:R-:W-:-:S13]  /*15940*/  ELECT P6, URZ, PT ;  /* 0x00000000003f782f */ /* 0x000fda00038c0000 */
.L_x_8165:
[----:B------:R-:W-:Y:S05]  /*15950*/  @!P6 BRA `(.L_x_8028) ;  /* 0x000000000078e947 */ /* 0x000fea0003800000 */
[----:B------:R-:W-:-:S06]  /*15960*/  ULOP3.LUT UR4, UR43, 0x2, URZ, 0xfc, !UPT ;  /* 0x000000022b047892 */ /* 0x000fcc000f8efc3f */
[----:B-1----:R-:W-:-:S05]  /*15970*/  IMAD.U32 R0, RZ, RZ, UR4 ;  /* 0x00000004ff007e24 */ /* 0x002fca000f8e00ff */
[----:B------:R-:W-:-:S13]  /*15980*/  ISETP.NE.AND P0, PT, R0, 0x3, PT ;  /* 0x000000030000780c */ /* 0x000fda0003f05270 */
[----:B------:R-:W-:Y:S05]  /*15990*/  @!P0 BRA `(.L_x_8030) ;  /* 0x0000000000048947 */ /* 0x000fea0003800000 */
[----:B------:R-:W-:Y:S01]  /*159a0*/  BPT.TRAP 0x1 ;  /* 0x000000040000795c */ /* 0x000fe20000300000 */
.L_x_8030:
[----:B------:R-:W-:Y:S01]  /*159b0*/  IMAD R5, R24, 0x8, R7 ;  /* 0x0000000818057824 */ /* 0x000fe200078e0207 */
[----:B------:R-:W-:Y:S01]  /*159c0*/  SHF.L.U32 R0, R28, 0x1f, RZ ;  /* 0x0000001f1c007819 */ /* 0x000fe200000006ff */
[----:B------:R-:W-:-:S03]  /*159d0*/  VIADD R24, R24, 0x1 ;  /* 0x0000000118187836 */ /* 0x000fc60000000000 */
[----:B------:R-:W1:Y:S02]  /*159e0*/  SYNCS.PHASECHK.TRANS64.TRYWAIT P1, [R5+URZ+0x28840], R0 ;  /* 0x02884000050075a7 */ /* 0x000e64000802017f */
[----:B------:R-:W-:-:S04]  /*159f0*/  ISETP.NE.AND P2, PT, R24, 0x2, PT ;  /* 0x000000021800780c */ /* 0x000fc80003f45270 */
[----:B------:R-:W-:Y:S01]  /*15a00*/  SEL R3, RZ, 0x1, P2 ;  /* 0x00000001ff037807 */ /* 0x000fe20001000000 */
[----:B-1----:R-:W-:Y:S08]  /*15a10*/  @!P1 BRA `(.L_x_8031) ;  /* 0x00000044000c9947 */ /* 0x002ff00003800000 */
.L_x_8166:
[----:B------:R-:W-:Y:S02]  /*15a20*/  SEL R24, R24, RZ, P2 ;  /* 0x000000ff18187207 */ /* 0x000fe40001000000 */
[----:B------:R-:W-:Y:S01]  /*15a30*/  LOP3.LUT R2, R28, R3, RZ, 0x3c, !PT ;  /* 0x000000031c027212 */ /* 0x000fe200078e3cff */
[----:B------:R-:W-:Y:S06]  /*15a40*/  @!P0 BRA `(.L_x_8032) ;  /* 0x0000000000048947 */ /* 0x000fec0003800000 */
[----:B------:R-:W-:Y:S01]  /*15a50*/  BPT.TRAP 0x1 ;  /* 0x000000040000795c */ /* 0x000fe20000300000 */
.L_x_8032:
[----:B------:R-:W-:Y:S01]  /*15a60*/  IMAD R3, R24, 0x8, R7 ;  /* 0x0000000818037824 */ /* 0x000fe200078e0207 */
[----:B------:R-:W-:-:S04]  /*15a70*/  SHF.L.U32 R2, R2, 0x1f, RZ ;  /* 0x0000001f02027819 */ /* 0x000fc800000006ff */
[----:B------:R-:W4:Y:S02]  /*15a80*/  SYNCS.PHASECHK.TRANS64.TRYWAIT P1, [R3+URZ+0x28840], R2 ;  /* 0x02884002030075a7 */ /* 0x000f24000802017f */
[----:B----4-:R-:W-:Y:S05]  /*15a90*/  @!P1 BRA `(.L_x_8033) ;  /* 0x0000004400009947 */ /* 0x010fea0003800000 */
.L_x_8167:
[----:B------:R-:W-:Y:S05]  /*15aa0*/  @!P0 BRA `(.L_x_8034) ;  /* 0x0000000000048947 */ /* 0x000fea0003800000 */
[----:B------:R-:W-:Y:S01]  /*15ab0*/  BPT.TRAP 0x1 ;  /* 0x000000040000795c */ /* 0x000fe20000300000 */
.L_x_8034:
[----:B------:R-:W5:Y:S02]  /*15ac0*/  SYNCS.PHASECHK.TRANS64.TRYWAIT P1, [R5+URZ+0x28860], R0 ;  /* 0x02886000050075a7 */ /* 0x000f64000802017f */
[----:B-----5:R-:W-:Y:S05]  /*15ad0*/  @!P1 BRA `(.L_x_8035) ;  /* 0x0000004400049947 */ /* 0x020fea0003800000 */
.L_x_8168:
[----:B------:R-:W-:Y:S05]  /*15ae0*/  @!P0 BRA `(.L_x_8036) ;  /* 0x0000000000048947 */ /* 0x000fea0003800000 */
[----:B------:R-:W-:Y:S01]  /*15af0*/  BPT.TRAP 0x1 ;  /* 0x000000040000795c */ /* 0x000fe20000300000 */
.L_x_8036:
[----:B------:R0:W0:Y:S02]  /*15b00*/  SYNCS.PHASECHK.TRANS64.TRYWAIT P0, [R3+URZ+0x28860], R2 ;  /* 0x02886002030075a7 */ /* 0x000024000800017f */
[----:B0-----:R-:W-:Y:S05]  /*15b10*/  @!P0 NANOSLEEP.SYNCS 0x989680 ;  /* 0x009896800000895d */ /* 0x001fea0003900000 */
[----:B------:R-:W0:Y:S02]  /*15b20*/  @!P0 SYNCS.PHASECHK.TRANS64 P0, [R3+URZ+0x28860], R2 ;  /* 0x02886002030085a7 */ /* 0x000e24000800007f */
[----:B0-----:R-:W-:Y:S05]  /*15b30*/  @!P0 BRA `(.L_x_8036) ;  /* 0xfffffffc00f08947 */ /* 0x001fea000383ffff */
.L_x_8028:
[----:B------:R-:W-:Y:S05]  /*15b40*/  BSYNC B0 ;  /* 0x0000000000007941 */ /* 0x000fea0003800000 */
.L_x_8027:
[----:B------:R-:W-:Y:S05]  /*15b50*/  EXIT ;  /* 0x000000000000794d */ /* 0x000fea0003800000 */
.L_x_7846:
[----:B0-----:R-:W-:-:S04]  /*15b60*/  IMAD.U32 R3, RZ, RZ, UR41 ;  /* 0x00000029ff037e24 */ /* 0x001fc8000f8e00ff */
[----:B------:R0:W1:Y:S03]  /*15b70*/  SYNCS.PHASECHK.TRANS64.TRYWAIT P1, [R3+URZ+0x28800], R0 ;  /* 0x02880000030075a7 */ /* 0x000066000802017f */
[----:B-1----:R-:W-:Y:S05]  /*15b80*/  @!P1 NANOSLEEP.SYNCS 0x989680 ;  /* 0x009896800000995d */ /* 0x002fea0003900000 */
[----:B------:R-:W1:Y:S02]  /*15b90*/  @!P1 SYNCS.PHASECHK.TRANS64 P1, [R3+URZ+0x28800], R0 ;  /* 0x02880000030095a7 */ /* 0x000e64000802007f */
[----:B-1----:R-:W-:Y:S05]  /*15ba0*/  @!P1 BRA `(.L_x_7846) ;  /* 0xfffffffc00ec9947 */ /* 0x002fea000383ffff */
[----:B------:R-:W-:Y:S05]  /*15bb0*/  BRA `(.L_x_8037) ;  /* 0xfffffebc00e47947 */ /* 0x000fea000383ffff */
.L_x_7850:
[----:B-1----:R1:W2:Y:S02]  /*15bc0*/  SYNCS.PHASECHK.TRANS64.TRYWAIT P1, [R3+URZ+0x28830], R0 ;  /* 0x02883000030075a7 */ /* 0x0022a4000802017f */
[----:B--2---:R-:W-:Y:S05]  /*15bd0*/  @!P1 NANOSLEEP.SYNCS 0x989680 ;  /* 0x009896800000995d */ /* 0x004fea0003900000 */
[----:B------:R-:W2:Y:S02]  /*15be0*/  @!P1 SYNCS.PHASECHK.TRANS64 P1, [R3+URZ+0x28830], R0 ;  /* 0x02883000030095a7 */ /* 0x000ea4000802007f */
[----:B--2---:R-:W-:Y:S05]  /*15bf0*/  @!P1 BRA `(.L_x_7850) ;  /* 0xfffffffc00f09947 */ /* 0x004fea000383ffff */
[----:B------:R-:W-:Y:S05]  /*15c00*/  BRA `(.L_x_7849) ;  /* 0xfffffec000007947 */ /* 0x000fea000383ffff */
.L_x_7867:
[----:B-1----:R-:W-:-:S04]  /*15c10*/  IMAD.U32 R5, RZ, RZ, UR6 ;  /* 0x00000006ff057e24 */ /* 0x002fc8000f8e00ff */
[----:B------:R1:W2:Y:S03]  /*15c20*/  SYNCS.PHASECHK.TRANS64.TRYWAIT P1, [R5+URZ+0x28830], R0 ;  /* 0x02883000050075a7 */ /* 0x0002a6000802017f */
[----:B--2---:R-:W-:Y:S05]  /*15c30*/  @!P1 NANOSLEEP.SYNCS 0x989680 ;  /* 0x009896800000995d */ /* 0x004fea0003900000 */
[----:B------:R-:W2:Y:S02]  /*15c40*/  @!P1 SYNCS.PHASECHK.TRANS64 P1, [R5+URZ+0x28830], R0 ;  /* 0x02883000050095a7 */ /* 0x000ea4000802007f */
[----:B--2---:R-:W-:Y:S05]  /*15c50*/  @!P1 BRA `(.L_x_7867) ;  /* 0xfffffffc00ec9947 */ /* 0x004fea000383ffff */
[----:B------:R-:W-:Y:S05]  /*15c60*/  BRA `(.L_x_7864) ;  /* 0xfffffef000d07947 */ /* 0x000fea000383ffff */
.L_x_7871:
[----:B-1----:R-:W-:-:S04]  /*15c70*/  IMAD.U32 R5, RZ, RZ, UR6 ;  /* 0x00000006ff057e24 */ /* 0x002fc8000f8e00ff */
[----:B------:R1:W2:Y:S03]  /*15c80*/  SYNCS.PHASECHK.TRANS64.TRYWAIT P1, [R5+URZ+0x28850], R0 ;  /* 0x02885000050075a7 */ /* 0x0002a6000802017f */
[----:B--2---:R-:W-:Y:S05]  /*15c90*/  @!P1 NANOSLEEP.SYNCS 0x989680 ;  /* 0x009896800000995d */ /* 0x004fea0003900000 */
[----:B------:R-:W2:Y:S02]  /*15ca0*/  @!P1 SYNCS.PHASECHK.TRANS64 P1, [R5+URZ+0x28850], R0 ;  /* 0x02885000050095a7 */ /* 0x000ea4000802007f */
[----:B--2---:R-:W-:Y:S05]  /*15cb0*/  @!P1 BRA `(.L_x_7871) ;  /* 0xfffffffc00ec9947 */ /* 0x004fea000383ffff */
[----:B------:R-:W-:Y:S05]  /*15cc0*/  BRA `(.L_x_7868) ;  /* 0xfffffef4009c7947 */ /* 0x000fea000383ffff */
.L_x_7890:
[----:B-1----:R-:W-:-:S04]  /*15cd0*/  IMAD.U32 R5, RZ, RZ, UR6 ;  /* 0x00000006ff057e24 */ /* 0x002fc8000f8e00ff */
[----:B------:R1:W2:Y:S03]  /*15ce0*/  SYNCS.PHASECHK.TRANS64.TRYWAIT P1, [R5+URZ+0x28830], R0 ;  /* 0x02883000050075a7 */ /* 0x0002a6000802017f */
[----:B--2---:R-:W-:Y:S05]  /*15cf0*/  @!P1 NANOSLEEP.SYNCS 0x989680 ;  /* 0x009896800000995d */ /* 0x004fea0003900000 */
[----:B------:R-:W2:Y:S02]  /*15d00*/  @!P1 SYNCS.PHASECHK.TRANS64 P1, [R5+URZ+0x28830], R0 ;  /* 0x02883000050095a7 */ /* 0x000ea4000802007f */
[----:B--2---:R-:W-:Y:S05]  /*15d10*/  @!P1 BRA `(.L_x_7890) ;  /* 0xfffffffc00ec9947 */ /* 0x004fea000383ffff */
[----:B------:R-:W-:Y:S05]  /*15d20*/  BRA `(.L_x_7887) ;  /* 0xffffff2400947947 */ /* 0x000fea000383ffff */
.L_x_7894:
[----:B-1----:R-:W-:-:S04]  /*15d30*/  IMAD.U32 R5, RZ, RZ, UR6 ;  /* 0x00000006ff057e24 */ /* 0x002fc8000f8e00ff */
[----:B------:R1:W2:Y:S03]  /*15d40*/  SYNCS.PHASECHK.TRANS64.TRYWAIT P1, [R5+URZ+0x28850], R0 ;  /* 0x02885000050075a7 */ /* 0x0002a6000802017f */
[----:B--2---:R-:W-:Y:S05]  /*15d50*/  @!P1 NANOSLEEP.SYNCS 0x989680 ;  /* 0x009896800000995d */ /* 0x004fea0003900000 */
[----:B------:R-:W2:Y:S02]  /*15d60*/  @!P1 SYNCS.PHASECHK.TRANS64 P1, [R5+URZ+0x28850], R0 ;  /* 0x02885000050095a7 */ /* 0x000ea4000802007f */
[----:B--2---:R-:W-:Y:S05]  /*15d70*/  @!P1 BRA `(.L_x_7894) ;  /* 0xfffffffc00ec9947 */ /* 0x004fea000383ffff */
[----:B------:R-:W-:Y:S05]  /*15d80*/  BRA `(.L_x_7891) ;  /* 0xffffff2800607947 */ /* 0x000fea000383ffff */
.L_x_7902:
[----:B-1----:R-:W-:-:S04]  /*15d90*/  IMAD.U32 R5, RZ, RZ, UR6 ;  /* 0x00000006ff057e24 */ /* 0x002fc8000f8e00ff */
[----:B------:R1:W2:Y:S03]  /*15da0*/  SYNCS.PHASECHK.TRANS64.TRYWAIT P1, [R5+URZ+0x28830], R0 ;  /* 0x02883000050075a7 */ /* 0x0002a6000802017f */
[----:B--2---:R-:W-:Y:S05]  /*15db0*/  @!P1 NANOSLEEP.SYNCS 0x989680 ;  /* 0x009896800000995d */ /* 0x004fea0003900000 */
[----:B------:R-:W2:Y:S02]  /*15dc0*/  @!P1 SYNCS.PHASECHK.TRANS64 P1, [R5+URZ+0x28830], R0 ;  /* 0x02883000050095a7 */ /* 0x000ea4000802007f */
[----:B--2---:R-:W-:Y:S05]  /*15dd0*/  @!P1 BRA `(.L_x_7902) ;  /* 0xfffffffc00ec9947 */ /* 0x004fea000383ffff */
[----:B------:R-:W-:Y:S05]  /*15de0*/  BRA `(.L_x_7899) ;  /* 0xffffff4400847947 */ /* 0x000fea000383ffff */
.L_x_7906:
[----:B-1----:R-:W-:-:S04]  /*15df0*/  IMAD.U32 R5, RZ, RZ, UR6 ;  /* 0x00000006ff057e24 */ /* 0x002fc8000f8e00ff */
[----:B------:R1:W2:Y:S03]  /*15e00*/  SYNCS.PHASECHK.TRANS64.TRYWAIT P1, [R5+URZ+0x28850], R0 ;  /* 0x02885000050075a7 */ /* 0x0002a6000802017f */
[----:B--2---:R-:W-:Y:S05]  /*15e10*/  @!P1 NANOSLEEP.SYNCS 0x989680 ;  /* 0x009896800000995d */ /* 0x004fea0003900000 */
[----:B------:R-:W2:Y:S02]  /*15e20*/  @!P1 SYNCS.PHASECHK.TRANS64 P1, [R5+URZ+0x28850], R0 ;  /* 0x02885000050095a7 */ /* 0x000ea4000802007f */
[----:B--2---:R-:W-:Y:S05]  /*15e30*/  @!P1 BRA `(.L_x_7906) ;  /* 0xfffffffc00ec9947 */ /* 0x004fea000383ffff */
[----:B------:R-:W-:Y:S05]  /*15e40*/  BRA `(.L_x_7903) ;  /* 0xffffff4800447947 */ /* 0x000fea000383ffff */
.L_x_7921:
[----:B-1----:R-:W-:-:S04]  /*15e50*/  IMAD.U32 R7, RZ, RZ, UR5 ;  /* 0x00000005ff077e24 */ /* 0x002fc8000f8e00ff */
[----:B------:R1:W2:Y:S03]  /*15e60*/  SYNCS.PHASECHK.TRANS64.TRYWAIT P1, [R7+URZ+0x28850], R6 ;  /* 0x02885006070075a7 */ /* 0x0002a6000802017f */
[----:B--2---:R-:W-:Y:S05]  /*15e70*/  @!P1 NANOSLEEP.SYNCS 0x989680 ;  /* 0x009896800000995d */ /* 0x004fea0003900000 */
[----:B------:R-:W2:Y:S02]  /*15e80*/  @!P1 SYNCS.PHASECHK.TRANS64 P1, [R7+URZ+0x28850], R6 ;  /* 0x02885006070095a7 */ /* 0x000ea4000802007f */
[----:B--2---:R-:W-:Y:S05]  /*15e90*/  @!P1 BRA `(.L_x_7921) ;  /* 0xfffffffc00ec9947 */ /* 0x004fea000383ffff */
[----:B------:R-:W-:Y:S05]  /*15ea0*/  BRA `(.L_x_7920) ;  /* 0xffffff74006c7947 */ /* 0x000fea000383ffff */
.L_x_7972:
        /* <DEDUP_REMOVED lines=11> */
.L_x_8039:
[----:B------:R-:W-:Y:S05]  /*15f60*/  BSYNC B0 ;  /* 0x0000000000007941 */ /* 0x000fea0003800000 */
.L_x_8038:
[----:B------:R-:W-:Y:S05]  /*15f70*/  BRA `(.L_x_8040) ;  /* 0xffffffbc00347947 */ /* 0x000fea000383ffff */
.L_x_7975:
[----:B0-----:R0:W1:Y:S02]  /*15f80*/  SYNCS.PHASECHK.TRANS64.TRYWAIT P0, [R7+URZ+0x28840], R2 ;  /* 0x02884002070075a7 */ /* 0x001064000800017f */
[----:B-1----:R-:W-:Y:S05]  /*15f90*/  @!P0 NANOSLEEP.SYNCS 0x989680 ;  /* 0x009896800000895d */ /* 0x002fea0003900000 */
[----:B------:R-:W1:Y:S02]  /*15fa0*/  @!P0 SYNCS.PHASECHK.TRANS64 P0, [R7+URZ+0x28840], R2 ;  /* 0x02884002070085a7 */ /* 0x000e64000800007f */
[----:B-1----:R-:W-:Y:S05]  /*15fb0*/  @!P0 BRA `(.L_x_7975) ;  /* 0xfffffffc00f08947 */ /* 0x002fea000383ffff */
[----:B------:R-:W-:Y:S05]  /*15fc0*/  BRA `(.L_x_8041) ;  /* 0xffffffbc00907947 */ /* 0x000fea000383ffff */
.L_x_7976:
        /* <DEDUP_REMOVED lines=8> */
.L_x_8043:
[----:B------:R-:W-:Y:S05]  /*16050*/  BSYNC B0 ;  /* 0x0000000000007941 */ /* 0x000fea0003800000 */
.L_x_8042:
        /* <DEDUP_REMOVED lines=9> */
.L_x_8044:
[----:B------:R-:W-:Y:S02]  /*160f0*/  IMAD.MOV.U32 R13, RZ, RZ, R0 ;  /* 0x000000ffff0d7224 */ /* 0x000fe400078e0000 */
[----:B------:R-:W-:Y:S02]  /*16100*/  IMAD.MOV.U32 R12, RZ, RZ, 0x1 ;  /* 0x00000001ff0c7424 */ /* 0x000fe400078e00ff */
[----:B------:R-:W-:-:S07]  /*16110*/  IMAD.MOV.U32 R3, RZ, RZ, R14 ;  /* 0x000000ffff037224 */ /* 0x000fce00078e000e */
[----:B------:R-:W-:Y:S05]  /*16120*/  WARPSYNC.COLLECTIVE R15, `(.L_x_8045) ;  /* 0x000000000f087348 */ /* 0x000fea0003c00000 */
[----:B------:R0:W1:Y:S02]  /*16130*/  SHFL.IDX P6, R14, R13, R12, R11 ;  /* 0x0000000c0d0e7389 */ /* 0x00006400000c000b */
[----:B01----:R-:W-:Y:S01]  /*16140*/  ENDCOLLECTIVE ;  /* 0x000000000000791b */ /* 0x003fe20003800000 */
.L_x_8045:
        /* <DEDUP_REMOVED lines=16> */
.L_x_8046:
[----:B------:R-:W-:Y:S02]  /*16250*/  @P1 IMAD R8, R5, 0x2, R22 ;  /* 0x0000000205081824 */ /* 0x000fe400078e0216 */
[----:B------:R-:W-:Y:S02]  /*16260*/  IMAD.MOV.U32 R13, RZ, RZ, R0 ;  /* 0x000000ffff0d7224 */ /* 0x000fe400078e0000 */
[----:B------:R-:W-:Y:S02]  /*16270*/  IMAD.MOV.U32 R12, RZ, RZ, 0x2 ;  /* 0x00000002ff0c7424 */ /* 0x000fe400078e00ff */
[----:B------:R-:W-:-:S07]  /*16280*/  IMAD.MOV.U32 R3, RZ, RZ, R14 ;  /* 0x000000ffff037224 */ /* 0x000fce00078e000e */
[----:B------:R-:W-:Y:S05]  /*16290*/  WARPSYNC.COLLECTIVE R15, `(.L_x_8047) ;  /* 0x000000000f087348 */ /* 0x000fea0003c00000 */
[----:B------:R0:W1:Y:S02]  /*162a0*/  SHFL.IDX P6, R14, R13, R12, R11 ;  /* 0x0000000c0d0e7389 */ /* 0x00006400000c000b */
[----:B01----:R-:W-:Y:S01]  /*162b0*/  ENDCOLLECTIVE ;  /* 0x000000000000791b */ /* 0x003fe20003800000 */
.L_x_8047:
        /* <DEDUP_REMOVED lines=16> */
.L_x_8048:
[----:B------:R-:W-:Y:S02]  /*163c0*/  @P1 IMAD R8, R5, 0x2, R22 ;  /* 0x0000000205081824 */ /* 0x000fe400078e0216 */
[----:B------:R-:W-:Y:S02]  /*163d0*/  IMAD.MOV.U32 R13, RZ, RZ, R0 ;  /* 0x000000ffff0d7224 */ /* 0x000fe400078e0000 */
[----:B------:R-:W-:Y:S02]  /*163e0*/  IMAD.MOV.U32 R12, RZ, RZ, 0x3 ;  /* 0x00000003ff0c7424 */ /* 0x000fe400078e00ff */
[----:B------:R-:W-:-:S07]  /*163f0*/  IMAD.MOV.U32 R3, RZ, RZ, R14 ;  /* 0x000000ffff037224 */ /* 0x000fce00078e000e */
[----:B------:R-:W-:Y:S05]  /*16400*/  WARPSYNC.COLLECTIVE R15, `(.L_x_8049) ;  /* 0x000000000f087348 */ /* 0x000fea0003c00000 */
[----:B------:R0:W1:Y:S02]  /*16410*/  SHFL.IDX P6, R14, R13, R12, R11 ;  /* 0x0000000c0d0e7389 */ /* 0x00006400000c000b */
[----:B01----:R-:W-:Y:S01]  /*16420*/  ENDCOLLECTIVE ;  /* 0x000000000000791b */ /* 0x003fe20003800000 */
.L_x_8049:
        /* <DEDUP_REMOVED lines=16> */
.L_x_8050:
[----:B------:R-:W-:Y:S02]  /*16530*/  @P1 IMAD R8, R5, 0x2, R22 ;  /* 0x0000000205081824 */ /* 0x000fe400078e0216 */
[----:B------:R-:W-:Y:S02]  /*16540*/  IMAD.MOV.U32 R13, RZ, RZ, R0 ;  /* 0x000000ffff0d7224 */ /* 0x000fe400078e0000 */
[----:B------:R-:W-:Y:S02]  /*16550*/  IMAD.MOV.U32 R12, RZ, RZ, 0x4 ;  /* 0x00000004ff0c7424 */ /* 0x000fe400078e00ff */
[----:B------:R-:W-:-:S07]  /*16560*/  IMAD.MOV.U32 R3, RZ, RZ, R14 ;  /* 0x000000ffff037224 */ /* 0x000fce00078e000e */
[----:B------:R-:W-:Y:S05]  /*16570*/  WARPSYNC.COLLECTIVE R15, `(.L_x_8051) ;  /* 0x000000000f087348 */ /* 0x000fea0003c00000 */
[----:B------:R0:W1:Y:S02]  /*16580*/  SHFL.IDX P6, R14, R13, R12, R11 ;  /* 0x0000000c0d0e7389 */ /* 0x00006400000c000b */
[----:B01----:R-:W-:Y:S01]  /*16590*/  ENDCOLLECTIVE ;  /* 0x000000000000791b */ /* 0x003fe20003800000 */
.L_x_8051:
        /* <DEDUP_REMOVED lines=16> */
.L_x_8052:
[----:B------:R-:W-:Y:S02]  /*166a0*/  @P1 IMAD R8, R5, 0x2, R22 ;  /* 0x0000000205081824 */ /* 0x000fe400078e0216 */
[----:B------:R-:W-:Y:S02]  /*166b0*/  IMAD.MOV.U32 R13, RZ, RZ, R0 ;  /* 0x000000ffff0d7224 */ /* 0x000fe400078e0000 */
[----:B------:R-:W-:Y:S02]  /*166c0*/  IMAD.MOV.U32 R12, RZ, RZ, 0x5 ;  /* 0x00000005ff0c7424 */ /* 0x000fe400078e00ff */
[----:B------:R-:W-:-:S07]  /*166d0*/  IMAD.MOV.U32 R3, RZ, RZ, R14 ;  /* 0x000000ffff037224 */ /* 0x000fce00078e000e */
[----:B------:R-:W-:Y:S05]  /*166e0*/  WARPSYNC.COLLECTIVE R15, `(.L_x_8053) ;  /* 0x000000000f087348 */ /* 0x000fea0003c00000 */
[----:B------:R0:W1:Y:S02]  /*166f0*/  SHFL.IDX P6, R14, R13, R12, R11 ;  /* 0x0000000c0d0e7389 */ /* 0x00006400000c000b */
[----:B01----:R-:W-:Y:S01]  /*16700*/  ENDCOLLECTIVE ;  /* 0x000000000000791b */ /* 0x003fe20003800000 */
.L_x_8053:
        /* <DEDUP_REMOVED lines=16> */
.L_x_8054:
[----:B------:R-:W-:Y:S02]  /*16810*/  @P1 IMAD R8, R5, 0x2, R22 ;  /* 0x0000000205081824 */ /* 0x000fe400078e0216 */
[----:B------:R-:W-:Y:S02]  /*16820*/  IMAD.MOV.U32 R13, RZ, RZ, R0 ;  /* 0x000000ffff0d7224 */ /* 0x000fe400078e0000 */
[----:B------:R-:W-:Y:S02]  /*16830*/  IMAD.MOV.U32 R12, RZ, RZ, 0x6 ;  /* 0x00000006ff0c7424 */ /* 0x000fe400078e00ff */
[----:B------:R-:W-:-:S07]  /*16840*/  IMAD.MOV.U32 R3, RZ, RZ, R14 ;  /* 0x000000ffff037224 */ /* 0x000fce00078e000e */
[----:B------:R-:W-:Y:S05]  /*16850*/  WARPSYNC.COLLECTIVE R15, `(.L_x_8055) ;  /* 0x000000000f087348 */ /* 0x000fea0003c00000 */
[----:B------:R0:W1:Y:S02]  /*16860*/  SHFL.IDX P6, R14, R13, R12, R11 ;  /* 0x0000000c0d0e7389 */ /* 0x00006400000c000b */
[----:B01----:R-:W-:Y:S01]  /*16870*/  ENDCOLLECTIVE ;  /* 0x000000000000791b */ /* 0x003fe20003800000 */
.L_x_8055:
        /* <DEDUP_REMOVED lines=16> */
.L_x_8056:
[----:B------:R-:W-:Y:S02]  /*16980*/  @P1 IMAD R8, R5, 0x2, R22 ;  /* 0x0000000205081824 */ /* 0x000fe400078e0216 */
[----:B------:R-:W-:Y:S02]  /*16990*/  IMAD.MOV.U32 R13, RZ, RZ, R0 ;  /* 0x000000ffff0d7224 */ /* 0x000fe400078e0000 */
[----:B------:R-:W-:Y:S02]  /*169a0*/  IMAD.MOV.U32 R12, RZ, RZ, 0x7 ;  /* 0x00000007ff0c7424 */ /* 0x000fe400078e00ff */
[----:B------:R-:W-:-:S07]  /*169b0*/  IMAD.MOV.U32 R3, RZ, RZ, R14 ;  /* 0x000000ffff037224 */ /* 0x000fce00078e000e */
[----:B------:R-:W-:Y:S05]  /*169c0*/  WARPSYNC.COLLECTIVE R15, `(.L_x_8057) ;  /* 0x000000000f087348 */ /* 0x000fea0003c00000 */
[----:B------:R0:W1:Y:S02]  /*169d0*/  SHFL.IDX P6, R14, R13, R12, R11 ;  /* 0x0000000c0d0e7389 */ /* 0x00006400000c000b */
[----:B01----:R-:W-:Y:S01]  /*169e0*/  ENDCOLLECTIVE ;  /* 0x000000000000791b */ /* 0x003fe20003800000 */
.L_x_8057:
        /* <DEDUP_REMOVED lines=10> */
.L_x_8058:
[----:B------:R-:W-:Y:S01]  /*16a90*/  @!PT LDS RZ, [RZ] ;  /* 0x00000000fffff984 */ /* 0x000fe20000000800 */
[----:B------:R-:W-:Y:S01]  /*16aa0*/  @!PT LDS RZ, [RZ] ;  /* 0x00000000fffff984 */ /* 0x000fe20000000800 */
[----:B------:R-:W-:Y:S01]  /*16ab0*/  @!PT LDS RZ, [RZ] ;  /* 0x00000000fffff984 */ /* 0x000fe20000000800 */
[----:B------:R-:W-:Y:S04]  /*16ac0*/  @P1 LDGSTS.E.BYPASS.LTC128B.128 [R8+0x1b400], desc[UR54][R2.64], !P3 ;  /* 0x1b40000002081fae */ /* 0x000fe8000d901d76 */
[----:B------:R0:W-:Y:S02]  /*16ad0*/  @P1 LDGSTS.E.BYPASS.LTC128B.128 [R8+0x1f400], desc[UR54][R2.64+0x80], !P2 ;  /* 0x1f40008002081fae */ /* 0x0001e4000d101d76 */
[----:B0-----:R-:W-:Y:S01]  /*16ae0*/  IMAD.MOV.U32 R2, RZ, RZ, R14 ;  /* 0x000000ffff027224 */ /* 0x001fe200078e000e */
[----:B------:R-:W-:Y:S06]  /*16af0*/  BRA `(.L_x_8059) ;  /* 0xffffffb800747947 */ /* 0x000fec000383ffff */
.L_x_7981:
        /* <DEDUP_REMOVED lines=9> */
.L_x_8060:
[C---:B------:R-:W-:Y:S01]  /*16b90*/  VIADD R6, R27.reuse, 0x10 ;  /* 0x000000101b067836 */ /* 0x040fe20000000000 */
[----:B------:R-:W-:Y:S01]  /*16ba0*/  ISETP.GE.AND P2, PT, R27, R31, PT ;  /* 0x0000001f1b00720c */ /* 0x000fe20003f46270 */
[----:B------:R-:W-:Y:S02]  /*16bb0*/  IMAD.MOV.U32 R13, RZ, RZ, R0 ;  /* 0x000000ffff0d7224 */ /* 0x000fe400078e0000 */
[----:B------:R-:W-:-:S10]  /*16bc0*/  IMAD.MOV.U32 R2, RZ, RZ, R14 ;  /* 0x000000ffff027224 */ /* 0x000fd400078e000e */
[----:B------:R-:W-:Y:S05]  /*16bd0*/  WARPSYNC.COLLECTIVE R15, `(.L_x_8061) ;  /* 0x000000000f087348 */ /* 0x000fea0003c00000 */
[----:B------:R0:W1:Y:S02]  /*16be0*/  SHFL.IDX P6, R14, R13, R12, R11 ;  /* 0x0000000c0d0e7389 */ /* 0x00006400000c000b */
[----:B01----:R-:W-:Y:S01]  /*16bf0*/  ENDCOLLECTIVE ;  /* 0x000000000000791b */ /* 0x003fe20003800000 */
.L_x_8061:
        /* <DEDUP_REMOVED lines=8> */
.L_x_8062:
[----:B------:R-:W-:Y:S01]  /*16c80*/  @!PT LDS RZ, [RZ] ;  /* 0x00000000fffff984 */ /* 0x000fe20000000800 */
[----:B------:R-:W-:Y:S01]  /*16c90*/  @!PT LDS RZ, [RZ] ;  /* 0x00000000fffff984 */ /* 0x000fe20000000800 */
[----:B------:R-:W-:Y:S01]  /*16ca0*/  @!PT LDS RZ, [RZ] ;  /* 0x00000000fffff984 */ /* 0x000fe20000000800 */
[----:B------:R-:W-:Y:S04]  /*16cb0*/  @!P2 LDGSTS.E.BYPASS.LTC128B.128 [R8+0x10400], desc[UR54][R2.64], !P0 ;  /* 0x104000000208afae */ /* 0x000fe8000c101d76 */
[----:B------:R0:W-:Y:S01]  /*16cc0*/  @!P2 LDGSTS.E.BYPASS.LTC128B.128 [R8+0x14400], desc[UR54][R2.64+0x80], !P1 ;  /* 0x144000800208afae */ /* 0x0001e2000c901d76 */
[----:B------:R-:W-:Y:S01]  /*16cd0*/  ISETP.GE.AND P2, PT, R6, R31, PT ;  /* 0x0000001f0600720c */ /* 0x000fe20003f46270 */
[----:B------:R-:W-:Y:S02]  /*16ce0*/  VIADD R6, R27, 0x20 ;  /* 0x000000201b067836 */ /* 0x000fe40000000000 */
[----:B------:R-:W-:Y:S02]  /*16cf0*/  IMAD.MOV.U32 R13, RZ, RZ, R0 ;  /* 0x000000ffff0d7224 */ /* 0x000fe400078e0000 */
[----:B0-----:R-:W-:-:S08]  /*16d00*/  IMAD.MOV.U32 R2, RZ, RZ, R14 ;  /* 0x000000ffff027224 */ /* 0x001fd000078e000e */
[----:B------:R-:W-:Y:S05]  /*16d10*/  WARPSYNC.COLLECTIVE R15, `(.L_x_8063) ;  /* 0x000000000f087348 */ /* 0x000fea0003c00000 */
[----:B------:R0:W1:Y:S02]  /*16d20*/  SHFL.IDX P6, R14, R13, R12, R11 ;  /* 0x0000000c0d0e7389 */ /* 0x00006400000c000b */
[----:B01----:R-:W-:Y:S01]  /*16d30*/  ENDCOLLECTIVE ;  /* 0x000000000000791b */ /* 0x003fe20003800000 */
.L_x_8063:
        /* <DEDUP_REMOVED lines=8> */
.L_x_8064:
[----:B------:R-:W-:-:S05]  /*16dc0*/  @!P2 IMAD.MOV.U32 R3, RZ, RZ, R5 ;  /* 0x000000ffff03a224 */ /* 0x000fca00078e0005 */
        /* <DEDUP_REMOVED lines=12> */
.L_x_8065:
        /* <DEDUP_REMOVED lines=8> */
.L_x_8066:
        /* <DEDUP_REMOVED lines=13> */
.L_x_8067:
        /* <DEDUP_REMOVED lines=8> */
.L_x_8068:
        /* <DEDUP_REMOVED lines=13> */
.L_x_8069:
        /* <DEDUP_REMOVED lines=8> */
.L_x_8070:
        /* <DEDUP_REMOVED lines=13> */
.L_x_8071:
        /* <DEDUP_REMOVED lines=8> */
.L_x_8072:
[----:B------:R-:W-:-:S05]  /*17300*/  @!P2 IMAD.MOV.U32 R3, RZ, RZ, R5 ;  /* 0x000000ffff03a224 */ /* 0x000fca00078e0005 */
        /* <DEDUP_REMOVED lines=11> */
.L_x_8073:
        /* <DEDUP_REMOVED lines=8> */
.L_x_8074:
        /* <DEDUP_REMOVED lines=11> */
.L_x_8075:
[----:B------:R-:W-:Y:S05]  /*174f0*/  BRA `(.L_x_8076) ;  /* 0xffffffb800e07947 */ /* 0x000fea000383ffff */
.L_x_7986:
[----:B0-----:R0:W1:Y:S02]  /*17500*/  SYNCS.PHASECHK.TRANS64.TRYWAIT P1, [R22+URZ+0x28820], R3 ;  /* 0x02882003160075a7 */ /* 0x001064000802017f */
[----:B-1----:R-:W-:Y:S05]  /*17510*/  @!P1 NANOSLEEP.SYNCS 0x989680 ;  /* 0x009896800000995d */ /* 0x002fea0003900000 */
[----:B------:R-:W1:Y:S02]  /*17520*/  @!P1 SYNCS.PHASECHK.TRANS64 P1, [R22+URZ+0x28820], R3 ;  /* 0x02882003160095a7 */ /* 0x000e64000802007f */
[----:B-1----:R-:W-:Y:S05]  /*17530*/  @!P1 BRA `(.L_x_7986) ;  /* 0xfffffffc00f09947 */ /* 0x002fea000383ffff */
[----:B------:R-:W-:Y:S05]  /*17540*/  BRA `(.L_x_8077) ;  /* 0xffffffbc00587947 */ /* 0x000fea000383ffff */
.L_x_7991:
[----:B0-----:R0:W1:Y:S02]  /*17550*/  SYNCS.PHASECHK.TRANS64.TRYWAIT P0, [R6+URZ+0x28840], R3 ;  /* 0x02884003060075a7 */ /* 0x001064000800017f */
[----:B-1----:R-:W-:Y:S05]  /*17560*/  @!P0 NANOSLEEP.SYNCS 0x989680 ;  /* 0x009896800000895d */ /* 0x002fea0003900000 */
[----:B------:R-:W1:Y:S02]  /*17570*/  @!P0 SYNCS.PHASECHK.TRANS64 P0, [R6+URZ+0x28840], R3 ;  /* 0x02884003060085a7 */ /* 0x000e64000800007f */
[----:B-1----:R-:W-:Y:S05]  /*17580*/  @!P0 BRA `(.L_x_7991) ;  /* 0xfffffffc00f08947 */ /* 0x002fea000383ffff */
[----:B------:R-:W-:Y:S05]  /*17590*/  BRA `(.L_x_8078) ;  /* 0xffffffc000207947 */ /* 0x000fea000383ffff */
.L_x_7992:
        /* <DEDUP_REMOVED lines=8> */
.L_x_8080:
[----:B------:R-:W-:Y:S05]  /*17620*/  BSYNC B1 ;  /* 0x0000000000017941 */ /* 0x000fea0003800000 */
.L_x_8079:
        /* <DEDUP_REMOVED lines=9> */
.L_x_8081:
[----:B------:R-:W-:Y:S02]  /*176c0*/  IMAD R8, R8, 0x2, R22 ;  /* 0x0000000208087824 */ /* 0x000fe400078e0216 */
[----:B------:R-:W-:Y:S02]  /*176d0*/  IMAD.MOV.U32 R13, RZ, RZ, R9 ;  /* 0x000000ffff0d7224 */ /* 0x000fe400078e0009 */
[----:B------:R-:W-:Y:S02]  /*176e0*/  IMAD.MOV.U32 R12, RZ, RZ, 0x1 ;  /* 0x00000001ff0c7424 */ /* 0x000fe400078e00ff */
[----:B------:R-:W-:-:S07]  /*176f0*/  IMAD.MOV.U32 R2, RZ, RZ, R14 ;  /* 0x000000ffff027224 */ /* 0x000fce00078e000e */
[----:B------:R-:W-:Y:S05]  /*17700*/  WARPSYNC.COLLECTIVE R15, `(.L_x_8082) ;  /* 0x000000000f087348 */ /* 0x000fea0003c00000 */
[----:B------:R0:W1:Y:S02]  /*17710*/  SHFL.IDX P6, R14, R13, R12, R11 ;  /* 0x0000000c0d0e7389 */ /* 0x00006400000c000b */
[----:B01----:R-:W-:Y:S01]  /*17720*/  ENDCOLLECTIVE ;  /* 0x000000000000791b */ /* 0x003fe20003800000 */
.L_x_8082:
        /* <DEDUP_REMOVED lines=12> */
.L_x_8083:
[----:B------:R-:W-:Y:S02]  /*177f0*/  IMAD.MOV.U32 R13, RZ, RZ, R9 ;  /* 0x000000ffff0d7224 */ /* 0x000fe400078e0009 */
[----:B------:R-:W-:Y:S02]  /*17800*/  IMAD.MOV.U32 R12, RZ, RZ, 0x2 ;  /* 0x00000002ff0c7424 */ /* 0x000fe400078e00ff */
[----:B------:R-:W-:-:S07]  /*17810*/  IMAD.MOV.U32 R2, RZ, RZ, R14 ;  /* 0x000000ffff027224 */ /* 0x000fce00078e000e */
[----:B------:R-:W-:Y:S05]  /*17820*/  WARPSYNC.COLLECTIVE R15, `(.L_x_8084) ;  /* 0x000000000f087348 */ /* 0x000fea0003c00000 */
[----:B------:R0:W1:Y:S02]  /*17830*/  SHFL.IDX P6, R14, R13, R12, R11 ;  /* 0x0000000c0d0e7389 */ /* 0x00006400000c000b */
[----:B01----:R-:W-:Y:S01]  /*17840*/  ENDCOLLECTIVE ;  /* 0x000000000000791b */ /* 0x003fe20003800000 */
.L_x_8084:
        /* <DEDUP_REMOVED lines=12> */
.L_x_8085:
[----:B------:R-:W-:Y:S02]  /*17910*/  IMAD.MOV.U32 R13, RZ, RZ, R9 ;  /* 0x000000ffff0d7224 */ /* 0x000fe400078e0009 */
[----:B------:R-:W-:Y:S02]  /*17920*/  IMAD.MOV.U32 R12, RZ, RZ, 0x3 ;  /* 0x00000003ff0c7424 */ /* 0x000fe400078e00ff */
[----:B------:R-:W-:-:S07]  /*17930*/  IMAD.MOV.U32 R2, RZ, RZ, R14 ;  /* 0x000000ffff027224 */ /* 0x000fce00078e000e */
[----:B------:R-:W-:Y:S05]  /*17940*/  WARPSYNC.COLLECTIVE R15, `(.L_x_8086) ;  /* 0x000000000f087348 */ /* 0x000fea0003c00000 */
[----:B------:R0:W1:Y:S02]  /*17950*/  SHFL.IDX P6, R14, R13, R12, R11 ;  /* 0x0000000c0d0e7389 */ /* 0x00006400000c000b */
[----:B01----:R-:W-:Y:S01]  /*17960*/  ENDCOLLECTIVE ;  /* 0x000000000000791b */ /* 0x003fe20003800000 */
.L_x_8086:
        /* <DEDUP_REMOVED lines=12> */
.L_x_8087:
[----:B------:R-:W-:Y:S02]  /*17a30*/  IMAD.MOV.U32 R13, RZ, RZ, R9 ;  /* 0x000000ffff0d7224 */ /* 0x000fe400078e0009 */
[----:B------:R-:W-:Y:S02]  /*17a40*/  IMAD.MOV.U32 R12, RZ, RZ, 0x4 ;  /* 0x00000004ff0c7424 */ /* 0x000fe400078e00ff */
[----:B------:R-:W-:-:S07]  /*17a50*/  IMAD.MOV.U32 R2, RZ, RZ, R14 ;  /* 0x000000ffff027224 */ /* 0x000fce00078e000e */
[----:B------:R-:W-:Y:S05]  /*17a60*/  WARPSYNC.COLLECTIVE R15, `(.L_x_8088) ;  /* 0x000000000f087348 */ /* 0x000fea0003c00000 */
[----:B------:R0:W1:Y:S02]  /*17a70*/  SHFL.IDX P6, R14, R13, R12, R11 ;  /* 0x0000000c0d0e7389 */ /* 0x00006400000c000b */
[----:B01----:R-:W-:Y:S01]  /*17a80*/  ENDCOLLECTIVE ;  /* 0x000000000000791b */ /* 0x003fe20003800000 */
.L_x_8088:
        /* <DEDUP_REMOVED lines=12> */
.L_x_8089:
[----:B------:R-:W-:Y:S02]  /*17b50*/  IMAD.MOV.U32 R13, RZ, RZ, R9 ;  /* 0x000000ffff0d7224 */ /* 0x000fe400078e0009 */
[----:B------:R-:W-:Y:S02]  /*17b60*/  IMAD.MOV.U32 R12, RZ, RZ, 0x5 ;  /* 0x00000005ff0c7424 */ /* 0x000fe400078e00ff */
[----:B------:R-:W-:-:S07]  /*17b70*/  IMAD.MOV.U32 R2, RZ, RZ, R14 ;  /* 0x000000ffff027224 */ /* 0x000fce00078e000e */
[----:B------:R-:W-:Y:S05]  /*17b80*/  WARPSYNC.COLLECTIVE R15, `(.L_x_8090) ;  /* 0x000000000f087348 */ /* 0x000fea0003c00000 */
[----:B------:R0:W1:Y:S02]  /*17b90*/  SHFL.IDX P6, R14, R13, R12, R11 ;  /* 0x0000000c0d0e7389 */ /* 0x00006400000c000b */
[----:B01----:R-:W-:Y:S01]  /*17ba0*/  ENDCOLLECTIVE ;  /* 0x000000000000791b */ /* 0x003fe20003800000 */
.L_x_8090:
        /* <DEDUP_REMOVED lines=12> */
.L_x_8091:
[----:B------:R-:W-:Y:S02]  /*17c70*/  IMAD.MOV.U32 R13, RZ, RZ, R9 ;  /* 0x000000ffff0d7224 */ /* 0x000fe400078e0009 */
[----:B------:R-:W-:Y:S02]  /*17c80*/  IMAD.MOV.U32 R12, RZ, RZ, 0x6 ;  /* 0x00000006ff0c7424 */ /* 0x000fe400078e00ff */
[----:B------:R-:W-:-:S07]  /*17c90*/  IMAD.MOV.U32 R2, RZ, RZ, R14 ;  /* 0x000000ffff027224 */ /* 0x000fce00078e000e */
[----:B------:R-:W-:Y:S05]  /*17ca0*/  WARPSYNC.COLLECTIVE R15, `(.L_x_8092) ;  /* 0x000000000f087348 */ /* 0x000fea0003c00000 */
[----:B------:R0:W1:Y:S02]  /*17cb0*/  SHFL.IDX P6, R14, R13, R12, R11 ;  /* 0x0000000c0d0e7389 */ /* 0x00006400000c000b */
[----:B01----:R-:W-:Y:S01]  /*17cc0*/  ENDCOLLECTIVE ;  /* 0x000000000000791b */ /* 0x003fe20003800000 */
.L_x_8092:
        /* <DEDUP_REMOVED lines=12> */
.L_x_8093:
[----:B------:R-:W-:Y:S02]  /*17d90*/  IMAD.MOV.U32 R13, RZ, RZ, R9 ;  /* 0x000000ffff0d7224 */ /* 0x000fe400078e0009 */
[----:B------:R-:W-:Y:S02]  /*17da0*/  IMAD.MOV.U32 R12, RZ, RZ, 0x7 ;  /* 0x00000007ff0c7424 */ /* 0x000fe400078e00ff */
[----:B------:R-:W-:-:S07]  /*17db0*/  IMAD.MOV.U32 R2, RZ, RZ, R14 ;  /* 0x000000ffff027224 */ /* 0x000fce00078e000e */
[----:B------:R-:W-:Y:S05]  /*17dc0*/  WARPSYNC.COLLECTIVE R15, `(.L_x_8094) ;  /* 0x000000000f087348 */ /* 0x000fea0003c00000 */
[----:B------:R0:W1:Y:S02]  /*17dd0*/  SHFL.IDX P6, R14, R13, R12, R11 ;  /* 0x0000000c0d0e7389 */ /* 0x00006400000c000b */
[----:B01----:R-:W-:Y:S01]  /*17de0*/  ENDCOLLECTIVE ;  /* 0x000000000000791b */ /* 0x003fe20003800000 */
.L_x_8094:
        /* <DEDUP_REMOVED lines=12> */
.L_x_8095:
[----:B------:R-:W-:Y:S01]  /*17eb0*/  IMAD.MOV.U32 R2, RZ, RZ, R14 ;  /* 0x000000ffff027224 */ /* 0x000fe200078e000e */
[----:B------:R-:W-:Y:S06]  /*17ec0*/  BRA `(.L_x_8096) ;  /* 0xffffffb800f47947 */ /* 0x000fec000383ffff */
.L_x_7997:
[----:B-1----:R1:W3:Y:S02]  /*17ed0*/  SYNCS.PHASECHK.TRANS64.TRYWAIT P0, [R6+URZ+0x28860], R2 ;  /* 0x02886002060075a7 */ /* 0x0022e4000800017f */
[----:B---3--:R-:W-:Y:S05]  /*17ee0*/  @!P0 NANOSLEEP.SYNCS 0x989680 ;  /* 0x009896800000895d */ /* 0x008fea0003900000 */
[----:B------:R-:W3:Y:S02]  /*17ef0*/  @!P0 SYNCS.PHASECHK.TRANS64 P0, [R6+URZ+0x28860], R2 ;  /* 0x02886002060085a7 */ /* 0x000ee4000800007f */
[----:B---3--:R-:W-:Y:S05]  /*17f00*/  @!P0 BRA `(.L_x_7997) ;  /* 0xfffffffc00f08947 */ /* 0x008fea000383ffff */
[----:B------:R-:W-:Y:S05]  /*17f10*/  BRA `(.L_x_8097) ;  /* 0xffffffbc00507947 */ /* 0x000fea000383ffff */
.L_x_7998:
[----:B------:R-:W-:Y:S01]  /*17f20*/  BSSY B1, `(.L_x_8098) ;  /* 0x0000008000017945 */ /* 0x000fe20003800000 */
[----:B------:R-:W-:Y:S02]  /*17f30*/  IMAD.MOV.U32 R13, RZ, RZ, R23 ;  /* 0x000000ffff0d7224 */ /* 0x000fe400078e0017 */
[----:B------:R-:W-:Y:S02]  /*17f40*/  IMAD.MOV.U32 R12, RZ, RZ, RZ ;  /* 0x000000ffff0c7224 */ /* 0x000fe400078e00ff */
[----:B------:R-:W-:Y:S02]  /*17f50*/  IMAD.MOV.U32 R11, RZ, RZ, 0x181f ;  /* 0x0000181fff0b7424 */ /* 0x000fe400078e00ff */
[----:B------:R-:W-:-:S07]  /*17f60*/  IMAD.MOV.U32 R15, RZ, RZ, -0x1 ;  /* 0xffffffffff0f7424 */ /* 0x000fce00078e00ff */
[----:B-12---:R-:W-:Y:S05]  /*17f70*/  WARPSYNC.COLLECTIVE R15, `(.L_x_8099) ;  /* 0x000000000f087348 */ /* 0x006fea0003c00000 */
[----:B--2---:R0:W2:Y:S02]  /*17f80*/  SHFL.IDX P6, R14, R13, R12, R11 ;  /* 0x0000000c0d0e7389 */ /* 0x0040a400000c000b */
[----:B012---:R-:W-:Y:S01]  /*17f90*/  ENDCOLLECTIVE ;  /* 0x000000000000791b */ /* 0x007fe20003800000 */
.L_x_8099:
[----:B------:R-:W-:Y:S05]  /*17fa0*/  BSYNC B1 ;  /* 0x0000000000017941 */ /* 0x000fea0003800000 */
.L_x_8098:
        /* <DEDUP_REMOVED lines=9> */
.L_x_8100:
[----:B------:R-:W-:Y:S02]  /*18040*/  IMAD.MOV.U32 R13, RZ, RZ, R23 ;  /* 0x000000ffff0d7224 */ /* 0x000fe400078e0017 */
[----:B------:R-:W-:Y:S02]  /*18050*/  IMAD.MOV.U32 R12, RZ, RZ, 0x1 ;  /* 0x00000001ff0c7424 */ /* 0x000fe400078e00ff */
[----:B------:R-:W-:-:S07]  /*18060*/  IMAD.MOV.U32 R2, RZ, RZ, R14 ;  /* 0x000000ffff027224 */ /* 0x000fce00078e000e */
[----:B------:R-:W-:Y:S05]  /*18070*/  WARPSYNC.COLLECTIVE R15, `(.L_x_8101) ;  /* 0x000000000f087348 */ /* 0x000fea0003c00000 */
[----:B------:R0:W1:Y:S02]  /*18080*/  SHFL.IDX P6, R14, R13, R12, R11 ;  /* 0x0000000c0d0e7389 */ /* 0x00006400000c000b */
[----:B01----:R-:W-:Y:S01]  /*18090*/  ENDCOLLECTIVE ;  /* 0x000000000000791b */ /* 0x003fe20003800000 */
.L_x_8101:
        /* <DEDUP_REMOVED lines=14> */
.L_x_8102:
[----:B------:R-:W-:Y:S02]  /*18180*/  IMAD.MOV.U32 R13, RZ, RZ, R23 ;  /* 0x000000ffff0d7224 */ /* 0x000fe400078e0017 */
[----:B------:R-:W-:Y:S02]  /*18190*/  IMAD.MOV.U32 R12, RZ, RZ, 0x2 ;  /* 0x00000002ff0c7424 */ /* 0x000fe400078e00ff */
[----:B------:R-:W-:-:S07]  /*181a0*/  IMAD.MOV.U32 R2, RZ, RZ, R14 ;  /* 0x000000ffff027224 */ /* 0x000fce00078e000e */
[----:B------:R-:W-:Y:S05]  /*181b0*/  WARPSYNC.COLLECTIVE R15, `(.L_x_8103) ;  /* 0x000000000f087348 */ /* 0x000fea0003c00000 */
[----:B------:R0:W1:Y:S02]  /*181c0*/  SHFL.IDX P6, R14, R13, R12, R11 ;  /* 0x0000000c0d0e7389 */ /* 0x00006400000c000b */
[----:B01----:R-:W-:Y:S01]  /*181d0*/  ENDCOLLECTIVE ;  /* 0x000000000000791b */ /* 0x003fe20003800000 */
.L_x_8103:
        /* <DEDUP_REMOVED lines=14> */
.L_x_8104:
[----:B------:R-:W-:Y:S02]  /*182c0*/  IMAD.MOV.U32 R13, RZ, RZ, R23 ;  /* 0x000000ffff0d7224 */ /* 0x000fe400078e0017 */
[----:B------:R-:W-:Y:S02]  /*182d0*/  IMAD.MOV.U32 R12, RZ, RZ, 0x3 ;  /* 0x00000003ff0c7424 */ /* 0x000fe400078e00ff */
[----:B------:R-:W-:-:S07]  /*182e0*/  IMAD.MOV.U32 R2, RZ, RZ, R14 ;  /* 0x000000ffff027224 */ /* 0x000fce00078e000e */
[----:B------:R-:W-:Y:S05]  /*182f0*/  WARPSYNC.COLLECTIVE R15, `(.L_x_8105) ;  /* 0x000000000f087348 */ /* 0x000fea0003c00000 */
[----:B------:R0:W1:Y:S02]  /*18300*/  SHFL.IDX P6, R14, R13, R12, R11 ;  /* 0x0000000c0d0e7389 */ /* 0x00006400000c000b */
[----:B01----:R-:W-:Y:S01]  /*18310*/  ENDCOLLECTIVE ;  /* 0x000000000000791b */ /* 0x003fe20003800000 */
.L_x_8105:
        /* <DEDUP_REMOVED lines=14> */
.L_x_8106:
[----:B------:R-:W-:Y:S02]  /*18400*/  IMAD.MOV.U32 R13, RZ, RZ, R23 ;  /* 0x000000ffff0d7224 */ /* 0x000fe400078e0017 */
[----:B------:R-:W-:Y:S02]  /*18410*/  IMAD.MOV.U32 R12, RZ, RZ, 0x4 ;  /* 0x00000004ff0c7424 */ /* 0x000fe400078e00ff */
[----:B------:R-:W-:-:S07]  /*18420*/  IMAD.MOV.U32 R2, RZ, RZ, R14 ;  /* 0x000000ffff027224 */ /* 0x000fce00078e000e */
[----:B------:R-:W-:Y:S05]  /*18430*/  WARPSYNC.COLLECTIVE R15, `(.L_x_8107) ;  /* 0x000000000f087348 */ /* 0x000fea0003c00000 */
[----:B------:R0:W1:Y:S02]  /*18440*/  SHFL.IDX P6, R14, R13, R12, R11 ;  /* 0x0000000c0d0e7389 */ /* 0x00006400000c000b */
[----:B01----:R-:W-:Y:S01]  /*18450*/  ENDCOLLECTIVE ;  /* 0x000000000000791b */ /* 0x003fe20003800000 */
.L_x_8107:
        /* <DEDUP_REMOVED lines=14> */
.L_x_8108:
[----:B------:R-:W-:Y:S02]  /*18540*/  IMAD.MOV.U32 R13, RZ, RZ, R23 ;  /* 0x000000ffff0d7224 */ /* 0x000fe400078e0017 */
[----:B------:R-:W-:Y:S02]  /*18550*/  IMAD.MOV.U32 R12, RZ, RZ, 0x5 ;  /* 0x00000005ff0c7424 */ /* 0x000fe400078e00ff */
[----:B------:R-:W-:-:S07]  /*18560*/  IMAD.MOV.U32 R2, RZ, RZ, R14 ;  /* 0x000000ffff027224 */ /* 0x000fce00078e000e */
[----:B------:R-:W-:Y:S05]  /*18570*/  WARPSYNC.COLLECTIVE R15, `(.L_x_8109) ;  /* 0x000000000f087348 */ /* 0x000fea0003c00000 */
[----:B------:R0:W1:Y:S02]  /*18580*/  SHFL.IDX P6, R14, R13, R12, R11 ;  /* 0x0000000c0d0e7389 */ /* 0x00006400000c000b */
[----:B01----:R-:W-:Y:S01]  /*18590*/  ENDCOLLECTIVE ;  /* 0x000000000000791b */ /* 0x003fe20003800000 */
.L_x_8109:
        /* <DEDUP_REMOVED lines=14> */
.L_x_8110:
[----:B------:R-:W-:Y:S02]  /*18680*/  IMAD.MOV.U32 R13, RZ, RZ, R23 ;  /* 0x000000ffff0d7224 */ /* 0x000fe400078e0017 */
[----:B------:R-:W-:Y:S02]  /*18690*/  IMAD.MOV.U32 R12, RZ, RZ, 0x6 ;  /* 0x00000006ff0c7424 */ /* 0x000fe400078e00ff */
[----:B------:R-:W-:-:S07]  /*186a0*/  IMAD.MOV.U32 R2, RZ, RZ, R14 ;  /* 0x000000ffff027224 */ /* 0x000fce00078e000e */
[----:B------:R-:W-:Y:S05]  /*186b0*/  WARPSYNC.COLLECTIVE R15, `(.L_x_8111) ;  /* 0x000000000f087348 */ /* 0x000fea0003c00000 */
[----:B------:R0:W1:Y:S02]  /*186c0*/  SHFL.IDX P6, R14, R13, R12, R11 ;  /* 0x0000000c0d0e7389 */ /* 0x00006400000c000b */
[----:B01----:R-:W-:Y:S01]  /*186d0*/  ENDCOLLECTIVE ;  /* 0x000000000000791b */ /* 0x003fe20003800000 */
.L_x_8111:
        /* <DEDUP_REMOVED lines=14> */
.L_x_8112:
[----:B------:R-:W-:Y:S02]  /*187c0*/  IMAD.MOV.U32 R13, RZ, RZ, R23 ;  /* 0x000000ffff0d7224 */ /* 0x000fe400078e0017 */
[----:B------:R-:W-:Y:S02]  /*187d0*/  IMAD.MOV.U32 R12, RZ, RZ, 0x7 ;  /* 0x00000007ff0c7424 */ /* 0x000fe400078e00ff */
[----:B------:R-:W-:-:S07]  /*187e0*/  IMAD.MOV.U32 R2, RZ, RZ, R14 ;  /* 0x000000ffff027224 */ /* 0x000fce00078e000e */
[----:B------:R-:W-:Y:S05]  /*187f0*/  WARPSYNC.COLLECTIVE R15, `(.L_x_8113) ;  /* 0x000000000f087348 */ /* 0x000fea0003c00000 */
[----:B------:R0:W1:Y:S02]  /*18800*/  SHFL.IDX P6, R14, R13, R12, R11 ;  /* 0x0000000c0d0e7389 */ /* 0x00006400000c000b */
[----:B01----:R-:W-:Y:S01]  /*18810*/  ENDCOLLECTIVE ;  /* 0x000000000000791b */ /* 0x003fe20003800000 */
.L_x_8113:
        /* <DEDUP_REMOVED lines=13> */
.L_x_8114:
[----:B------:R-:W-:Y:S01]  /*188f0*/  @!PT LDS RZ, [RZ] ;  /* 0x00000000fffff984 */ /* 0x000fe20000000800 */
[----:B------:R-:W-:Y:S01]  /*18900*/  @!PT LDS RZ, [RZ] ;  /* 0x00000000fffff984 */ /* 0x000fe20000000800 */
[----:B------:R-:W-:Y:S01]  /*18910*/  @!PT LDS RZ, [RZ] ;  /* 0x00000000fffff984 */ /* 0x000fe20000000800 */
[----:B------:R1:W-:Y:S01]  /*18920*/  LDGSTS.E.BYPASS.LTC128B.128 [R7+0x7400], desc[UR54][R2.64+0x80], !P0 ;  /* 0x0740008002077fae */ /* 0x0003e2000c101d76 */
[----:B------:R-:W-:Y:S05]  /*18930*/  BRA `(.L_x_8115) ;  /* 0xffffffb400d87947 */ /* 0x000fea000383ffff */
.L_x_8006:
[----:B0-----:R0:W1:Y:S02]  /*18940*/  SYNCS.PHASECHK.TRANS64.TRYWAIT P0, [R0+URZ+0x28860], R3 ;  /* 0x02886003000075a7 */ /* 0x001064000800017f */
[----:B-1----:R-:W-:Y:S05]  /*18950*/  @!P0 NANOSLEEP.SYNCS 0x989680 ;  /* 0x009896800000895d */ /* 0x002fea0003900000 */
[----:B------:R-:W1:Y:S02]  /*18960*/  @!P0 SYNCS.PHASECHK.TRANS64 P0, [R0+URZ+0x28860], R3 ;  /* 0x02886003000085a7 */ /* 0x000e64000800007f */
[----:B-1----:R-:W-:Y:S05]  /*18970*/  @!P0 BRA `(.L_x_8006) ;  /* 0xfffffffc00f08947 */ /* 0x002fea000383ffff */
[----:B------:R-:W-:Y:S05]  /*18980*/  BRA `(.L_x_8116) ;  /* 0xffffffb800f47947 */ /* 0x000fea000383ffff */
.L_x_8007:
        /* <DEDUP_REMOVED lines=8> */
.L_x_8118:
[----:B------:R-:W-:Y:S05]  /*18a10*/  BSYNC B0 ;  /* 0x0000000000007941 */ /* 0x000fea0003800000 */
.L_x_8117:
        /* <DEDUP_REMOVED lines=9> */
.L_x_8119:
        /* <DEDUP_REMOVED lines=12> */
.L_x_8120:
        /* <DEDUP_REMOVED lines=13> */
.L_x_8121:
[----:B------:R-:W-:Y:S02]  /*18c40*/  IMAD.MOV.U32 R13, RZ, RZ, R23 ;  /* 0x000000ffff0d7224 */ /* 0x000fe400078e0017 */
[----:B------:R-:W-:Y:S02]  /*18c50*/  IMAD.MOV.U32 R12, RZ, RZ, 0x2 ;  /* 0x00000002ff0c7424 */ /* 0x000fe400078e00ff */
[----:B------:R-:W-:-:S07]  /*18c60*/  IMAD.MOV.U32 R10, RZ, RZ, R14 ;  /* 0x000000ffff0a7224 */ /* 0x000fce00078e000e */
[----:B------:R-:W-:Y:S05]  /*18c70*/  WARPSYNC.COLLECTIVE R15, `(.L_x_8122) ;  /* 0x000000000f087348 */ /* 0x000fea0003c00000 */
[----:B------:R0:W1:Y:S02]  /*18c80*/  SHFL.IDX P6, R14, R13, R12, R11 ;  /* 0x0000000c0d0e7389 */ /* 0x00006400000c000b */
[----:B01----:R-:W-:Y:S01]  /*18c90*/  ENDCOLLECTIVE ;  /* 0x000000000000791b */ /* 0x003fe20003800000 */
.L_x_8122:
[----:B------:R-:W-:-:S05]  /*18ca0*/  IADD3 R2, P2, R10, R5, RZ ;  /* 0x000000050a027210 */ /* 0x000fca0007f5e0ff */
[----:B------:R-:W-:-:S05]  /*18cb0*/  IMAD.X R3, RZ, RZ, R7, P2 ;  /* 0x000000ffff037224 */ /* 0x000fca00010e0607 */
[----:B------:R-:W-:Y:S01]  /*18cc0*/  @!PT LDS RZ, [RZ] ;  /* 0x00000000fffff984 */ /* 0x000fe20000000800 */
[----:B------:R-:W-:Y:S01]  /*18cd0*/  @!PT LDS RZ, [RZ] ;  /* 0x00000000fffff984 */ /* 0x000fe20000000800 */
[----:B------:R-:W-:Y:S01]  /*18ce0*/  @!PT LDS RZ, [RZ] ;  /* 0x00000000fffff984 */ /* 0x000fe20000000800 */
[----:B------:R0:W-:Y:S01]  /*18cf0*/  LDGSTS.E.BYPASS.LTC128B.128 [R4+0xc00], desc[UR54][R2.64], !P3 ;  /* 0x00c0000002047fae */ /* 0x0001e2000d901d76 */
[----:B------:R-:W-:Y:S01]  /*18d00*/  IMAD.MOV.U32 R13, RZ, RZ, R17 ;  /* 0x000000ffff0d7224 */ /* 0x000fe200078e0011 */
[C---:B------:R-:W-:Y:S02]  /*18d10*/  ISETP.LT.OR P3, PT, R6.reuse, 0x21, P1 ;  /* 0x000000210600780c */ /* 0x040fe40000f61670 */
[----:B------:R0:W-:Y:S01]  /*18d20*/  LDGSTS.E.BYPASS.LTC128B.128 [R4+0x4c00], desc[UR54][R2.64+0x80], !P4 ;  /* 0x04c0008002047fae */ /* 0x0001e2000e101d76 */
[----:B------:R-:W-:Y:S01]  /*18d30*/  ISETP.LT.OR P4, PT, R6, 0x21, P0 ;  /* 0x000000210600780c */ /* 0x000fe20000781670 */
[----:B------:R-:W-:-:S12]  /*18d40*/  IMAD.MOV.U32 R8, RZ, RZ, R14 ;  /* 0x000000ffff087224 */ /* 0x000fd800078e000e */
[----:B0-----:R-:W-:Y:S05]  /*18d50*/  WARPSYNC.COLLECTIVE R15, `(.L_x_8123) ;  /* 0x000000000f087348 */ /* 0x001fea0003c00000 */
[----:B------:R1:W2:Y:S02]  /*18d60*/  SHFL.IDX P6, R14, R13, R12, R11 ;  /* 0x0000000c0d0e7389 */ /* 0x0002a400000c000b */
[----:B012---:R-:W-:Y:S01]  /*18d70*/  ENDCOLLECTIVE ;  /* 0x000000000000791b */ /* 0x007fe20003800000 */
.L_x_8123:
[----:B------:R-:W-:Y:S02]  /*18d80*/  IMAD.MOV.U32 R13, RZ, RZ, R23 ;  /* 0x000000ffff0d7224 */ /* 0x000fe400078e0017 */
[----:B------:R-:W-:Y:S01]  /*18d90*/  IMAD.MOV.U32 R12, RZ, RZ, 0x3 ;  /* 0x00000003ff0c7424 */ /* 0x000fe200078e00ff */
[----:B------:R-:W-:-:S13]  /*18da0*/  IADD3 R2, P2, R14, R5, RZ ;  /* 0x000000050e027210 */ /* 0x000fda0007f5e0ff */
[----:B------:R-:W-:Y:S05]  /*18db0*/  WARPSYNC.COLLECTIVE R15, `(.L_x_8124) ;  /* 0x000000000f087348 */ /* 0x000fea0003c00000 */
[----:B------:R0:W1:Y:S02]  /*18dc0*/  SHFL.IDX P6, R14, R13, R12, R11 ;  /* 0x0000000c0d0e7389 */ /* 0x00006400000c000b */
[----:B01----:R-:W-:Y:S01]  /*18dd0*/  ENDCOLLECTIVE ;  /* 0x000000000000791b */ /* 0x003fe20003800000 */
.L_x_8124:
        /* <DEDUP_REMOVED lines=13> */
.L_x_8125:
[----:B------:R-:W-:Y:S02]  /*18eb0*/  IMAD.MOV.U32 R13, RZ, RZ, R23 ;  /* 0x000000ffff0d7224 */ /* 0x000fe400078e0017 */
[----:B------:R-:W-:Y:S01]  /*18ec0*/  IMAD.MOV.U32 R12, RZ, RZ, 0x4 ;  /* 0x00000004ff0c7424 */ /* 0x000fe200078e00ff */
[----:B------:R-:W-:-:S13]  /*18ed0*/  IADD3 R2, P2, R14, R5, RZ ;  /* 0x000000050e027210 */ /* 0x000fda0007f5e0ff */
[----:B------:R-:W-:Y:S05]  /*18ee0*/  WARPSYNC.COLLECTIVE R15, `(.L_x_8126) ;  /* 0x000000000f087348 */ /* 0x000fea0003c00000 */
[----:B------:R0:W1:Y:S02]  /*18ef0*/  SHFL.IDX P6, R14, R13, R12, R11 ;  /* 0x0000000c0d0e7389 */ /* 0x00006400000c000b */
[----:B01----:R-:W-:Y:S01]  /*18f00*/  ENDCOLLECTIVE ;  /* 0x000000000000791b */ /* 0x003fe20003800000 */
.L_x_8126:
        /* <DEDUP_REMOVED lines=13> */
.L_x_8127:
[----:B------:R-:W-:Y:S02]  /*18fe0*/  IMAD.MOV.U32 R13, RZ, RZ, R23 ;  /* 0x000000ffff0d7224 */ /* 0x000fe400078e0017 */
[----:B------:R-:W-:Y:S02]  /*18ff0*/  IMAD.MOV.U32 R12, RZ, RZ, 0x5 ;  /* 0x00000005ff0c7424 */ /* 0x000fe400078e00ff */
[----:B------:R-:W-:-:S07]  /*19000*/  IMAD.MOV.U32 R10, RZ, RZ, R14 ;  /* 0x000000ffff0a7224 */ /* 0x000fce00078e000e */
[----:B------:R-:W-:Y:S05]  /*19010*/  WARPSYNC.COLLECTIVE R15, `(.L_x_8128) ;  /* 0x000000000f087348 */ /* 0x000fea0003c00000 */
[----:B------:R0:W1:Y:S02]  /*19020*/  SHFL.IDX P6, R14, R13, R12, R11 ;  /* 0x0000000c0d0e7389 */ /* 0x00006400000c000b */
[----:B01----:R-:W-:Y:S01]  /*19030*/  ENDCOLLECTIVE ;  /* 0x000000000000791b */ /* 0x003fe20003800000 */
.L_x_8128:
        /* <DEDUP_REMOVED lines=14> */
.L_x_8129:
[----:B------:R-:W-:Y:S02]  /*19120*/  IMAD.MOV.U32 R13, RZ, RZ, R23 ;  /* 0x000000ffff0d7224 */ /* 0x000fe400078e0017 */
[----:B------:R-:W-:Y:S01]  /*19130*/  IMAD.MOV.U32 R12, RZ, RZ, 0x6 ;  /* 0x00000006ff0c7424 */ /* 0x000fe200078e00ff */
[----:B------:R-:W-:-:S13]  /*19140*/  IADD3 R2, P2, R14, R5, RZ ;  /* 0x000000050e027210 */ /* 0x000fda0007f5e0ff */
[----:B------:R-:W-:Y:S05]  /*19150*/  WARPSYNC.COLLECTIVE R15, `(.L_x_8130) ;  /* 0x000000000f087348 */ /* 0x000fea0003c00000 */
[----:B------:R0:W1:Y:S02]  /*19160*/  SHFL.IDX P6, R14, R13, R12, R11 ;  /* 0x0000000c0d0e7389 */ /* 0x00006400000c000b */
[----:B01----:R-:W-:Y:S01]  /*19170*/  ENDCOLLECTIVE ;  /* 0x000000000000791b */ /* 0x003fe20003800000 */
.L_x_8130:
        /* <DEDUP_REMOVED lines=13> */
.L_x_8131:
[----:B------:R-:W-:Y:S02]  /*19250*/  IMAD.MOV.U32 R13, RZ, RZ, R23 ;  /* 0x000000ffff0d7224 */ /* 0x000fe400078e0017 */
[----:B------:R-:W-:Y:S02]  /*19260*/  IMAD.MOV.U32 R12, RZ, RZ, 0x7 ;  /* 0x00000007ff0c7424 */ /* 0x000fe400078e00ff */
[----:B------:R-:W-:-:S07]  /*19270*/  IMAD.MOV.U32 R10, RZ, RZ, R14 ;  /* 0x000000ffff0a7224 */ /* 0x000fce00078e000e */
[----:B------:R-:W-:Y:S05]  /*19280*/  WARPSYNC.COLLECTIVE R15, `(.L_x_8132) ;  /* 0x000000000f087348 */ /* 0x000fea0003c00000 */
[----:B------:R0:W1:Y:S02]  /*19290*/  SHFL.IDX P6, R14, R13, R12, R11 ;  /* 0x0000000c0d0e7389 */ /* 0x00006400000c000b */
[----:B01----:R-:W-:Y:S01]  /*192a0*/  ENDCOLLECTIVE ;  /* 0x000000000000791b */ /* 0x003fe20003800000 */
.L_x_8132:
        /* <DEDUP_REMOVED lines=12> */
.L_x_8133:
[----:B------:R-:W-:Y:S05]  /*19370*/  BRA `(.L_x_8134) ;  /* 0xffffffb400947947 */ /* 0x000fea000383ffff */
.L_x_8012:
        /* <DEDUP_REMOVED lines=8> */
.L_x_8136:
[----:B------:R-:W-:Y:S05]  /*19400*/  BSYNC B0 ;  /* 0x0000000000007941 */ /* 0x000fea0003800000 */
.L_x_8135:
        /* <DEDUP_REMOVED lines=9> */
.L_x_8137:
        /* <DEDUP_REMOVED lines=18> */
.L_x_8138:
[----:B------:R-:W-:Y:S01]  /*195c0*/  IMAD.MOV.U32 R12, RZ, RZ, 0x2 ;  /* 0x00000002ff0c7424 */ /* 0x000fe200078e00ff */
[----:B------:R-:W-:-:S05]  /*195d0*/  SEL R7, R14, RZ, P1 ;  /* 0x000000ff0e077207 */ /* 0x000fca0000800000 */
[----:B------:R-:W-:-:S04]  /*195e0*/  IMAD.IADD R6, R4, 0x1, R7 ;  /* 0x0000000104067824 */ /* 0x000fc800078e0207 */
[----:B------:R-:W-:-:S07]  /*195f0*/  IMAD.MOV.U32 R13, RZ, RZ, R6 ;  /* 0x000000ffff0d7224 */ /* 0x000fce00078e0006 */
[----:B------:R-:W-:Y:S05]  /*19600*/  WARPSYNC.COLLECTIVE R15, `(.L_x_8139) ;  /* 0x000000000f087348 */ /* 0x000fea0003c00000 */
[----:B------:R0:W1:Y:S02]  /*19610*/  SHFL.UP P6, R14, R13, R12, R11 ;  /* 0x0400000c0d0e7389 */ /* 0x00006400000c000b */
[----:B01----:R-:W-:Y:S01]  /*19620*/  ENDCOLLECTIVE ;  /* 0x000000000000791b */ /* 0x003fe20003800000 */
.L_x_8139:
[----:B------:R-:W-:Y:S01]  /*19630*/  IMAD.MOV.U32 R12, RZ, RZ, 0x4 ;  /* 0x00000004ff0c7424 */ /* 0x000fe200078e00ff */
[----:B------:R-:W-:-:S05]  /*19640*/  SEL R7, R14, RZ, P2 ;  /* 0x000000ff0e077207 */ /* 0x000fca0001000000 */
[----:B------:R-:W-:-:S04]  /*19650*/  IMAD.IADD R7, R6, 0x1, R7 ;  /* 0x0000000106077824 */ /* 0x000fc800078e0207 */
[----:B------:R-:W-:-:S07]  /*19660*/  IMAD.MOV.U32 R13, RZ, RZ, R7 ;  /* 0x000000ffff0d7224 */ /* 0x000fce00078e0007 */
[----:B------:R-:W-:Y:S05]  /*19670*/  WARPSYNC.COLLECTIVE R15, `(.L_x_8140) ;  /* 0x000000000f087348 */ /* 0x000fea0003c00000 */
[----:B------:R0:W1:Y:S02]  /*19680*/  SHFL.UP P6, R14, R13, R12, R11 ;  /* 0x0400000c0d0e7389 */ /* 0x00006400000c000b */
[----:B01----:R-:W-:Y:S01]  /*19690*/  ENDCOLLECTIVE ;  /* 0x000000000000791b */ /* 0x003fe20003800000 */
.L_x_8140:
[----:B------:R-:W-:Y:S01]  /*196a0*/  IMAD.MOV.U32 R12, RZ, RZ, 0x8 ;  /* 0x00000008ff0c7424 */ /* 0x000fe200078e00ff */
[----:B------:R-:W-:-:S05]  /*196b0*/  SEL R2, R14, RZ, P3 ;  /* 0x000000ff0e027207 */ /* 0x000fca0001800000 */
[----:B------:R-:W-:-:S04]  /*196c0*/  IMAD.IADD R2, R7, 0x1, R2 ;  /* 0x0000000107027824 */ /* 0x000fc800078e0202 */
[----:B------:R-:W-:-:S07]  /*196d0*/  IMAD.MOV.U32 R13, RZ, RZ, R2 ;  /* 0x000000ffff0d7224 */ /* 0x000fce00078e0002 */
[----:B------:R-:W-:Y:S05]  /*196e0*/  WARPSYNC.COLLECTIVE R15, `(.L_x_8141) ;  /* 0x000000000f087348 */ /* 0x000fea0003c00000 */
[----:B------:R0:W1:Y:S02]  /*196f0*/  SHFL.UP P6, R14, R13, R12, R11 ;  /* 0x0400000c0d0e7389 */ /* 0x00006400000c000b */
[----:B01----:R-:W-:Y:S01]  /*19700*/  ENDCOLLECTIVE ;  /* 0x000000000000791b */ /* 0x003fe20003800000 */
.L_x_8141:
[----:B------:R-:W-:Y:S01]  /*19710*/  IMAD.MOV.U32 R12, RZ, RZ, 0x10 ;  /* 0x00000010ff0c7424 */ /* 0x000fe200078e00ff */
[----:B------:R-:W-:-:S05]  /*19720*/  SEL R3, R14, RZ, P4 ;  /* 0x000000ff0e037207 */ /* 0x000fca0002000000 */
[----:B------:R-:W-:-:S04]  /*19730*/  IMAD.IADD R3, R2, 0x1, R3 ;  /* 0x0000000102037824 */ /* 0x000fc800078e0203 */
[----:B------:R-:W-:-:S07]  /*19740*/  IMAD.MOV.U32 R13, RZ, RZ, R3 ;  /* 0x000000ffff0d7224 */ /* 0x000fce00078e0003 */
[----:B------:R-:W-:Y:S05]  /*19750*/  WARPSYNC.COLLECTIVE R15, `(.L_x_8142) ;  /* 0x000000000f087348 */ /* 0x000fea0003c00000 */
[----:B------:R0:W1:Y:S02]  /*19760*/  SHFL.UP P6, R14, R13, R12, R11 ;  /* 0x0400000c0d0e7389 */ /* 0x00006400000c000b */
[----:B01----:R-:W-:Y:S01]  /*19770*/  ENDCOLLECTIVE ;  /* 0x000000000000791b */ /* 0x003fe20003800000 */
.L_x_8142:
        /* <DEDUP_REMOVED lines=8> */
.L_x_8143:
[----:B------:R-:W-:Y:S05]  /*19800*/  BRA `(.L_x_8144) ;  /* 0xffffffb400a07947 */ /* 0x000fea000383ffff */
.L_x_8017:
        /* <DEDUP_REMOVED lines=8> */
.L_x_8146:
[----:B------:R-:W-:Y:S05]  /*19890*/  BSYNC B0 ;  /* 0x0000000000007941 */ /* 0x000fea0003800000 */
.L_x_8145:
        /* <DEDUP_REMOVED lines=8> */
.L_x_8147:
[----:B------:R-:W-:Y:S01]  /*19920*/  IMAD.MOV.U32 R12, RZ, RZ, 0x4 ;  /* 0x00000004ff0c7424 */ /* 0x000fe200078e00ff */
[----:B------:R-:W-:-:S05]  /*19930*/  SEL R0, R14, RZ, P2 ;  /* 0x000000ff0e007207 */ /* 0x000fca0001000000 */
[----:B------:R-:W-:-:S04]  /*19940*/  IMAD.IADD R0, R13, 0x1, R0 ;  /* 0x000000010d007824 */ /* 0x000fc800078e0200 */
[----:B------:R-:W-:-:S07]  /*19950*/  IMAD.MOV.U32 R13, RZ, RZ, R0 ;  /* 0x000000ffff0d7224 */ /* 0x000fce00078e0000 */
[----:B------:R-:W-:Y:S05]  /*19960*/  WARPSYNC.COLLECTIVE R15, `(.L_x_8148) ;  /* 0x000000000f087348 */ /* 0x000fea0003c00000 */
[----:B------:R0:W1:Y:S02]  /*19970*/  SHFL.UP P6, R14, R13, R12, R11 ;  /* 0x0400000c0d0e7389 */ /* 0x00006400000c000b */
[----:B01----:R-:W-:Y:S01]  /*19980*/  ENDCOLLECTIVE ;  /* 0x000000000000791b */ /* 0x003fe20003800000 */
.L_x_8148:
[----:B------:R-:W-:Y:S01]  /*19990*/  IMAD.MOV.U32 R12, RZ, RZ, 0x8 ;  /* 0x00000008ff0c7424 */ /* 0x000fe200078e00ff */
[----:B------:R-:W-:-:S05]  /*199a0*/  SEL R3, R14, RZ, P3 ;  /* 0x000000ff0e037207 */ /* 0x000fca0001800000 */
[----:B------:R-:W-:-:S04]  /*199b0*/  IMAD.IADD R2, R0, 0x1, R3 ;  /* 0x0000000100027824 */ /* 0x000fc800078e0203 */
[----:B------:R-:W-:-:S07]  /*199c0*/  IMAD.MOV.U32 R13, RZ, RZ, R2 ;  /* 0x000000ffff0d7224 */ /* 0x000fce00078e0002 */
[----:B------:R-:W-:Y:S05]  /*199d0*/  WARPSYNC.COLLECTIVE R15, `(.L_x_8149) ;  /* 0x000000000f087348 */ /* 0x000fea0003c00000 */
[----:B------:R0:W1:Y:S02]  /*199e0*/  SHFL.UP P6, R14, R13, R12, R11 ;  /* 0x0400000c0d0e7389 */ /* 0x00006400000c000b */
[----:B01----:R-:W-:Y:S01]  /*199f0*/  ENDCOLLECTIVE ;  /* 0x000000000000791b */ /* 0x003fe20003800000 */
.L_x_8149:
[----:B------:R-:W-:Y:S01]  /*19a00*/  IMAD.MOV.U32 R12, RZ, RZ, 0x10 ;  /* 0x00000010ff0c7424 */ /* 0x000fe200078e00ff */
[----:B------:R-:W-:-:S05]  /*19a10*/  SEL R3, R14, RZ, P4 ;  /* 0x000000ff0e037207 */ /* 0x000fca0002000000 */
[----:B------:R-:W-:-:S04]  /*19a20*/  IMAD.IADD R3, R2, 0x1, R3 ;  /* 0x0000000102037824 */ /* 0x000fc800078e0203 */
[----:B------:R-:W-:-:S07]  /*19a30*/  IMAD.MOV.U32 R13, RZ, RZ, R3 ;  /* 0x000000ffff0d7224 */ /* 0x000fce00078e0003 */
[----:B------:R-:W-:Y:S05]  /*19a40*/  WARPSYNC.COLLECTIVE R15, `(.L_x_8150) ;  /* 0x000000000f087348 */ /* 0x000fea0003c00000 */
[----:B------:R0:W1:Y:S02]  /*19a50*/  SHFL.UP P6, R14, R13, R12, R11 ;  /* 0x0400000c0d0e7389 */ /* 0x00006400000c000b */
[----:B01----:R-:W-:Y:S01]  /*19a60*/  ENDCOLLECTIVE ;  /* 0x000000000000791b */ /* 0x003fe20003800000 */
.L_x_8150:
        /* <DEDUP_REMOVED lines=8> */
.L_x_8151:
[----:B------:R-:W-:Y:S05]  /*19af0*/  BRA `(.L_x_8152) ;  /* 0xffffffb400807947 */ /* 0x000fea000383ffff */
.L_x_8019:
[----:B------:R-:W-:Y:S01]  /*19b00*/  BSSY B0, `(.L_x_8153) ;  /* 0x0000006000007945 */ /* 0x000fe20003800000 */
[----:B------:R-:W-:Y:S01]  /*19b10*/  PLOP3.LUT P6, PT, P6, PT, PT, 0x8, 0x0 ;  /* 0x000000000000781c */ /* 0x000fe200037ce170 */
[----:B------:R-:W-:-:S12]  /*19b20*/  IMAD.MOV.U32 R15, RZ, RZ, -0x1 ;  /* 0xffffffffff0f7424 */ /* 0x000fd800078e00ff */
[----:B01----:R-:W-:Y:S05]  /*19b30*/  WARPSYNC.COLLECTIVE R15, `(.L_x_8154) ;  /* 0x000000000f087348 */ /* 0x003fea0003c00000 */
[----:B------:R-:W-:Y:S01]  /*19b40*/  VOTE.ANY R14, PT, P6 ;  /* 0x00000000000e7806 */ /* 0x000fe200030e0100 */
[----:B01----:R-:W-:Y:S06]  /*19b50*/  ENDCOLLECTIVE ;  /* 0x000000000000791b */ /* 0x003fec0003800000 */
.L_x_8154:
[----:B------:R-:W-:Y:S05]  /*19b60*/  BSYNC B0 ;  /* 0x0000000000007941 */ /* 0x000fea0003800000 */
.L_x_8153:
        /* <DEDUP_REMOVED lines=9> */
.L_x_8155:
[----:B------:R-:W-:Y:S01]  /*19c00*/  IMAD.MOV.U32 R4, RZ, RZ, R14 ;  /* 0x000000ffff047224 */ /* 0x000fe200078e000e */
[----:B------:R-:W-:Y:S06]  /*19c10*/  BRA `(.L_x_8156) ;  /* 0xffffffb400707947 */ /* 0x000fec000383ffff */
.L_x_8021:
[----:B------:R-:W-:Y:S01]  /*19c20*/  BSSY B0, `(.L_x_8157) ;  /* 0x0000007000007945 */ /* 0x000fe20003800000 */
[----:B------:R-:W-:Y:S02]  /*19c30*/  IMAD.MOV.U32 R13, RZ, RZ, R6 ;  /* 0x000000ffff0d7224 */ /* 0x000fe400078e0006 */
[----:B------:R-:W-:Y:S02]  /*19c40*/  IMAD.MOV.U32 R11, RZ, RZ, 0x1f ;  /* 0x0000001fff0b7424 */ /* 0x000fe400078e00ff */
[----:B------:R-:W-:-:S07]  /*19c50*/  IMAD.MOV.U32 R15, RZ, RZ, -0x1 ;  /* 0xffffffffff0f7424 */ /* 0x000fce00078e00ff */
[----:B0123--:R-:W-:Y:S05]  /*19c60*/  WARPSYNC.COLLECTIVE R15, `(.L_x_8158) ;  /* 0x000000000f087348 */ /* 0x00ffea0003c00000 */
[----:B------:R4:W0:Y:S02]  /*19c70*/  SHFL.IDX P6, R14, R13, R12, R11 ;  /* 0x0000000c0d0e7389 */ /* 0x00082400000c000b */
[----:B01234-:R-:W-:Y:S01]  /*19c80*/  ENDCOLLECTIVE ;  /* 0x000000000000791b */ /* 0x01ffe20003800000 */
.L_x_8158:
[----:B------:R-:W-:Y:S05]  /*19c90*/  BSYNC B0 ;  /* 0x0000000000007941 */ /* 0x000fea0003800000 */
.L_x_8157:
[----:B------:R-:W-:Y:S05]  /*19ca0*/  BRA `(.L_x_8020) ;  /* 0xffffffb400687947 */ /* 0x000fea000383ffff */
.L_x_8025:
[----:B-1----:R1:W4:Y:S02]  /*19cb0*/  SYNCS.PHASECHK.TRANS64.TRYWAIT P0, [R7+URZ+0x28820], R0 ;  /* 0x02882000070075a7 */ /* 0x002324000800017f */
[----:B----4-:R-:W-:Y:S05]  /*19cc0*/  @!P0 NANOSLEEP.SYNCS 0x989680 ;  /* 0x009896800000895d */ /* 0x010fea0003900000 */
[----:B------:R-:W4:Y:S02]  /*19cd0*/  @!P0 SYNCS.PHASECHK.TRANS64 P0, [R7+URZ+0x28820], R0 ;  /* 0x02882000070085a7 */ /* 0x000f24000800007f */
[----:B----4-:R-:W-:Y:S05]  /*19ce0*/  @!P0 BRA `(.L_x_8025) ;  /* 0xfffffffc00f08947 */ /* 0x010fea000383ffff */
[----:B------:R-:W-:Y:S05]  /*19cf0*/  BRA `(.L_x_8159) ;  /* 0xffffffb800e07947 */ /* 0x000fea000383ffff */
.L_x_8026:
[----:B------:R-:W4:Y:S01]  /*19d00*/  S2R R2, SR_TID.X ;  /* 0x0000000000027919 */ /* 0x000f220000002100 */
[----:B------:R-:W-:Y:S01]  /*19d10*/  BSSY B0, `(.L_x_8160) ;  /* 0x000000a000007945 */ /* 0x000fe20003800000 */
[----:B------:R-:W-:Y:S02]  /*19d20*/  IMAD.MOV.U32 R12, RZ, RZ, RZ ;  /* 0x000000ffff0c7224 */ /* 0x000fe400078e00ff */
[----:B------:R-:W-:Y:S02]  /*19d30*/  IMAD.MOV.U32 R11, RZ, RZ, 0x1f ;  /* 0x0000001fff0b7424 */ /* 0x000fe400078e00ff */
[----:B------:R-:W-:Y:S01]  /*19d40*/  IMAD.MOV.U32 R15, RZ, RZ, -0x1 ;  /* 0xffffffffff0f7424 */ /* 0x000fe200078e00ff */
[----:B----4-:R-:W-:-:S04]  /*19d50*/  SHF.R.U32.HI R2, RZ, 0x5, R2 ;  /* 0x00000005ff027819 */ /* 0x010fc80000011602 */
[----:B------:R-:W-:-:S05]  /*19d60*/  LOP3.LUT R2, R2, 0x3, RZ, 0xc0, !PT ;  /* 0x0000000302027812 */ /* 0x000fca00078ec0ff */
[----:B------:R-:W-:-:S07]  /*19d70*/  IMAD.MOV.U32 R13, RZ, RZ, R2 ;  /* 0x000000ffff0d7224 */ /* 0x000fce00078e0002 */
[----:B0123--:R-:W-:Y:S05]  /*19d80*/  WARPSYNC.COLLECTIVE R15, `(.L_x_8161) ;  /* 0x000000000f087348 */ /* 0x00ffea0003c00000 */
[----:B------:R4:W0:Y:S02]  /*19d90*/  SHFL.IDX P6, R14, R13, R12, R11 ;  /* 0x0000000c0d0e7389 */ /* 0x00082400000c000b */
[----:B01234-:R-:W-:Y:S01]  /*19da0*/  ENDCOLLECTIVE ;  /* 0x000000000000791b */ /* 0x01ffe20003800000 */
.L_x_8161:
[----:B------:R-:W-:Y:S05]  /*19db0*/  BSYNC B0 ;  /* 0x0000000000007941 */ /* 0x000fea0003800000 */
.L_x_8160:
[----:B------:R-:W-:Y:S05]  /*19dc0*/  BRA `(.L_x_8162) ;  /* 0xffffffb800c87947 */ /* 0x000fea000383ffff */
.L_x_8029:
[----:B------:R-:W-:Y:S01]  /*19dd0*/  BSSY B1, `(.L_x_8163) ;  /* 0x0000006000017945 */ /* 0x000fe20003800000 */
[----:B------:R-:W-:-:S07]  /*19de0*/  IMAD.MOV.U32 R15, RZ, RZ, -0x1 ;  /* 0xffffffffff0f7424 */ /* 0x000fce00078e00ff */
[----:B0123--:R-:W-:Y:S05]  /*19df0*/  WARPSYNC.COLLECTIVE R15, `(.L_x_8164) ;  /* 0x000000000f0c7348 */ /* 0x00ffea0003c00000 */
[----:B------:R-:W-:Y:S02]  /*19e00*/  ELECT P6, UR62, PT ;  /* 0x00000000003e782f */ /* 0x000fe400038c0000 */
[----:B------:R-:W-:Y:S01]  /*19e10*/  MOV R14, UR62 ;  /* 0x0000003e000e7c02 */ /* 0x000fe20008000f00 */
[----:B0123--:R-:W-:Y:S10]  /*19e20*/  ENDCOLLECTIVE ;  /* 0x000000000000791b */ /* 0x00fff40003800000 */
.L_x_8164:
[----:B------:R-:W-:Y:S05]  /*19e30*/  BSYNC B1 ;  /* 0x0000000000017941 */ /* 0x000fea0003800000 */
.L_x_8163:
[----:B------:R-:W-:Y:S05]  /*19e40*/  BRA `(.L_x_8165) ;  /* 0xffffffb800c07947 */ /* 0x000fea000383ffff */
.L_x_8031:
[----:B-1----:R1:W4:Y:S02]  /*19e50*/  SYNCS.PHASECHK.TRANS64.TRYWAIT P1, [R5+URZ+0x28840], R0 ;  /* 0x02884000050075a7 */ /* 0x002324000802017f */
[----:B----4-:R-:W-:Y:S05]  /*19e60*/  @!P1 NANOSLEEP.SYNCS 0x989680 ;  /* 0x009896800000995d */ /* 0x010fea0003900000 */
[----:B------:R-:W4:Y:S02]  /*19e70*/  @!P1 SYNCS.PHASECHK.TRANS64 P1, [R5+URZ+0x28840], R0 ;  /* 0x02884000050095a7 */ /* 0x000f24000802007f */
[----:B----4-:R-:W-:Y:S05]  /*19e80*/  @!P1 BRA `(.L_x_8031) ;  /* 0xfffffffc00f09947 */ /* 0x010fea000383ffff */
[----:B------:R-:W-:Y:S05]  /*19e90*/  BRA `(.L_x_8166) ;  /* 0xffffffb800e07947 */ /* 0x000fea000383ffff */
.L_x_8033:
[----:B----4-:R4:W0:Y:S02]  /*19ea0*/  SYNCS.PHASECHK.TRANS64.TRYWAIT P1, [R3+URZ+0x28840], R2 ;  /* 0x02884002030075a7 */ /* 0x010824000802017f */
[----:B0-----:R-:W-:Y:S05]  /*19eb0*/  @!P1 NANOSLEEP.SYNCS 0x989680 ;  /* 0x009896800000995d */ /* 0x001fea0003900000 */
[----:B------:R-:W0:Y:S02]  /*19ec0*/  @!P1 SYNCS.PHASECHK.TRANS64 P1, [R3+URZ+0x28840], R2 ;  /* 0x02884002030095a7 */ /* 0x000e24000802007f */
[----:B0-----:R-:W-:Y:S05]  /*19ed0*/  @!P1 BRA `(.L_x_8033) ;  /* 0xfffffffc00f09947 */ /* 0x001fea000383ffff */
[----:B------:R-:W-:Y:S05]  /*19ee0*/  BRA `(.L_x_8167) ;  /* 0xffffffb800ec7947 */ /* 0x000fea000383ffff */
.L_x_8035:
[----:B------:R0:W0:Y:S02]  /*19ef0*/  SYNCS.PHASECHK.TRANS64.TRYWAIT P1, [R5+URZ+0x28860], R0 ;  /* 0x02886000050075a7 */ /* 0x000024000802017f */
[----:B0-----:R-:W-:Y:S05]  /*19f00*/  @!P1 NANOSLEEP.SYNCS 0x989680 ;  /* 0x009896800000995d */ /* 0x001fea0003900000 */
[----:B------:R-:W0:Y:S02]  /*19f10*/  @!P1 SYNCS.PHASECHK.TRANS64 P1, [R5+URZ+0x28860], R0 ;  /* 0x02886000050095a7 */ /* 0x000e24000802007f */
[----:B0-----:R-:W-:Y:S05]  /*19f20*/  @!P1 BRA `(.L_x_8035) ;  /* 0xfffffffc00f09947 */ /* 0x001fea000383ffff */
[----:B------:R-:W-:Y:S05]  /*19f30*/  BRA `(.L_x_8168) ;  /* 0xffffffb800e87947 */ /* 0x000fea000383ffff */
.L_x_8169:
        /* <DEDUP_REMOVED lines=12> */
.L_x_15847:


//--------------------- .text._ZN7cutlass13device_kernelIN5flash11enable_sm90INS1_16FlashAttnFwdSm90INS1_25CollectiveMainloopFwdSm90ILi2EN4cute5tupleIJNS5_1CILi1EEES8_S8_EEENS6_IJNS7_ILi128EEESA_SA_EEELi128ENS_10bfloat16_tEfNS_4arch4Sm90ELb0ELb1ELb0ELb1ELb1ELb1ELb0ELb1ELb1ELb1ELb0ELb0EEENS1_21CollectiveEpilogueFwdISB_S9_SC_SE_Li256ELb1ELb1ELb0ELb0EEENS1_36VarlenDynamicPersistentTileSchedulerILi128ELi128ELi256ELi128ELb0ELb1ELb1ELb1ELb0ELb1EEEEEEEEEvNT_6ParamsE --------------------------
	.section	.text._ZN7cutlass13device_kernelIN5flash11enable_sm90INS1_16FlashAttnFwdSm90INS1_25CollectiveMainloopFwdSm90ILi2EN4cute5tupleIJNS5_1CILi1EEES8_S8_EEENS6_IJNS7_ILi128EEESA_SA_EEELi128ENS_10bfloat16_tEfNS_4arch4Sm90ELb0ELb1ELb0ELb1ELb1ELb1ELb0ELb1ELb1ELb1ELb0ELb0EEENS1_21CollectiveEpilogueFwdISB_S9_SC_SE_Li256ELb1ELb1ELb0ELb0EEENS1_36VarlenDynamicPersistentTileSchedulerILi128ELi128ELi256ELi128ELb0ELb1ELb1ELb1ELb0ELb1EEEEEEEEEvNT_6ParamsE,"ax",@progbits
	.align	128
.text._ZN7cutlass13device_kernelIN5flash11enable_sm90INS1_16FlashAttnFwdSm90INS1_25CollectiveMainloopFwdSm90ILi2EN4cute5tupleIJNS5_1CILi1EEES8_S8_EEENS6_IJNS7_ILi128EEESA_SA_EEELi128ENS_10bfloat16_tEfNS_4arch4Sm90ELb0ELb1ELb0ELb1ELb1ELb1ELb0ELb1ELb1ELb1ELb0ELb0EEENS1_21CollectiveEpilogueFwdISB_S9_SC_SE_Li256ELb1ELb1ELb0ELb0EEENS1_36VarlenDynamicPersistentTileSchedulerILi128ELi128ELi256ELi128ELb0ELb1ELb1ELb1ELb0ELb1EEEEEEEEEvNT_6ParamsE:
        .type           _ZN7cutlass13device_kernelIN5flash11enable_sm90INS1_16FlashAttnFwdSm90INS1_25CollectiveMainloopFwdSm90ILi2EN4cute5tupleIJNS5_1CILi1EEES8_S8_EEENS6_IJNS7_ILi128EEESA_SA_EEELi128ENS_10bfloat16_tEfNS_4arch4Sm90ELb0ELb1ELb0ELb1ELb1ELb1ELb0ELb1ELb1ELb1ELb0ELb0EEENS1_21CollectiveEpilogueFwdISB_S9_SC_SE_Li256ELb1ELb1ELb0ELb0EEENS1_36VarlenDynamicPersistentTileSchedulerILi128ELi128ELi256ELi128ELb0ELb1ELb1ELb1ELb0ELb1EEEEEEEEEvNT_6ParamsE,@function
        .size           _ZN7cutlass13device_kernelIN5flash11enable_sm90INS1_16FlashAttnFwdSm90INS1_25CollectiveMainloopFwdSm90ILi2EN4cute5tupleIJNS5_1CILi1EEES8_S8_EEENS6_IJNS7_ILi128EEESA_SA_EEELi128ENS_10bfloat16_tEfNS_4arch4Sm90ELb0ELb1ELb0ELb1ELb1ELb1ELb0ELb1ELb1ELb1ELb0ELb0EEENS1_21CollectiveEpilogueFwdISB_S9_SC_SE_Li256ELb1ELb1ELb0ELb0EEENS1_36VarlenDynamicPersistentTileSchedulerILi128ELi128ELi256ELi128ELb0ELb1ELb1ELb1ELb0ELb1EEEEEEEEEvNT_6ParamsE,(.L_x_15848 - _ZN7cutlass13device_kernelIN5flash11enable_sm90INS1_16FlashAttnFwdSm90INS1_25CollectiveMainloopFwdSm90ILi2EN4cute5tupleIJNS5_1CILi1EEES8_S8_EEENS6_IJNS7_ILi128EEESA_SA_EEELi128ENS_10bfloat16_tEfNS_4arch4Sm90ELb0ELb1ELb0ELb1ELb1ELb1ELb0ELb1ELb1ELb1ELb0ELb0EEENS1_21CollectiveEpilogueFwdISB_S9_SC_SE_Li256ELb1ELb1ELb0ELb0EEENS1_36VarlenDynamicPersistentTileSchedulerILi128ELi128ELi256ELi128ELb0ELb1ELb1ELb1ELb0ELb1EEEEEEEEEvNT_6ParamsE)
        .other          _ZN7cutlass13device_kernelIN5flash11enable_sm90INS1_16FlashAttnFwdSm90INS1_25CollectiveMainloopFwdSm90ILi2EN4cute5tupleIJNS5_1CILi1EEES8_S8_EEENS6_IJNS7_ILi128EEESA_SA_EEELi128ENS_10bfloat16_tEfNS_4arch4Sm90ELb0ELb1ELb0ELb1ELb1ELb1ELb0ELb1ELb1ELb1ELb0ELb0EEENS1_21CollectiveEpilogueFwdISB_S9_SC_SE_Li256ELb1ELb1ELb0ELb0EEENS1_36VarlenDynamicPersistentTileSchedulerILi128ELi128ELi256ELi128ELb0ELb1ELb1ELb1ELb0ELb1EEEEEEEEEvNT_6ParamsE,@"STO_CUDA_ENTRY STV_DEFAULT"
_ZN7cutlass13device_kernelIN5flash11enable_sm90INS1_16FlashAttnFwdSm90INS1_25CollectiveMainloopFwdSm90ILi2EN4cute5tupleIJNS5_1CILi1EEES8_S8_EEENS6_IJNS7_ILi128EEESA_SA_EEELi128ENS_10bfloat16_tEfNS_4arch4Sm90ELb0ELb1ELb0ELb1ELb1ELb1ELb0ELb1ELb1ELb1ELb0ELb0EEENS1_21CollectiveEpilogueFwdISB_S9_SC_SE_Li256ELb1ELb1ELb0ELb0EEENS1_36VarlenDynamicPersistentTileSchedulerILi128ELi128ELi256ELi128ELb0ELb1ELb1ELb1ELb0ELb1EEEEEEEEEvNT_6ParamsE:
[----:B------:R-:W0:Y:S02]  /*0000*/  LDC R1, c[0x0][0x28] ;  /* 0x00000a00ff017b82 */ /* 0x000e240000000800 */
[----:B0-----:R-:W-:Y:S01]  /*0010*/  VIADD R1, R1, 0xffffffd0 ;  /* 0xffffffd001017836 */ /* 0x001fe20000000000 */
[----:B------:R-:W0:Y:S01]  /*0020*/  S2R R0, SR_TID.X ;  /* 0x0000000000007919 */ /* 0x000e220000002100 */
[----:B------:R-:W-:Y:S01]  /*0030*/  ELECT P0, URZ, PT ;  /* 0x00000000003f782f */ /* 0x000fe20003800000 */
[----:B------:R-:W-:Y:S01]  /*0040*/  BSSY B0, `(.L_x_8170) ;  /* 0x000000e000007945 */ /* 0x000fe20003800000 */
[--C-:B0-----:R-:W-:Y:S02]  /*0050*/  SHF.R.U32.HI R2, RZ, 0x5, R0.reuse ;  /* 0x00000005ff027819 */ /* 0x101fe40000011600 */
[----:B------:R-:W-:-:S03]  /*0060*/  SHF.R.U32.HI R4, RZ, 0x7, R0 ;  /* 0x00000007ff047819 */ /* 0x000fc60000011600 */
        /* <DEDUP_REMOVED lines=11> */
.L_x_8171:
[----:B------:R-:W-:Y:S05]  /*0120*/  BSYNC B0 ;  /* 0x0000000000007941 */ /* 0x000fea0003800000 */
.L_x_8170:
        /* <DEDUP_REMOVED lines=41> */
.L_x_8172:
        /* <DEDUP_REMOVED lines=22> */
.L_x_8173:
        /* <DEDUP_REMOVED lines=18> */
.L_x_8174:
        /* <DEDUP_REMOVED lines=22> */
.L_x_8175:
        /* <DEDUP_REMOVED lines=22> */
.L_x_8176:
        /* <DEDUP_REMOVED lines=8> */
.L_x_8179:
[----:B------:R-:W-:-:S08]  /*0980*/  NOP ;  /* 0x0000000000007918 */ /* 0x000fd00000000000 */
[----:B------:R-:W0:Y:S02]  /*0990*/  USETMAXREG.TRY_ALLOC.CTAPOOL UP0, 0xe8 ;  /* 0x000000e8000079c8 */ /* 0x000e240008000600 */
[----:B0-----:R-:W-:-:S13]  /*09a0*/  PLOP3.LUT P0, PT, PT, PT, UP0, 0x80, 0x0 ;  /* 0x000000000000781c */ /* 0x001fda0003f0f008 */
[----:B------:R-:W-:Y:S05]  /*09b0*/  @!P0 BRA `(.L_x_8179) ;  /* 0xfffffffc00f08947 */ /* 0x000fea000383ffff */
[----:B------:R-:W-:Y:S01]  /*09c0*/  SHF.R.U32.HI R2, RZ, 0x7, R0 ;  /* 0x00000007ff027819 */ /* 0x000fe20000011600 */
[----:B------:R-:W0:Y:S08]  /*09d0*/  S2UR UR38, SR_CgaCtaId ;  /* 0x00000000002679c3 */ /* 0x000e300000008800 */
[----:B------:R-:W-:Y:S06]  /*09e0*/  BAR.ARV 0x8, 0x180 ;  /* 0x0206000000007b1d */ /* 0x000fec0000002000 */
[----:B------:R-:W-:Y:S01]  /*09f0*/  ISETP.NE.AND P0, PT, R2, 0x1, PT ;  /* 0x000000010200780c */ /* 0x000fe20003f05270 */
[----:B------:R-:W-:-:S12]  /*0a00*/  UMOV UR4, 0x400 ;  /* 0x0000040000047882 */ /* 0x000fd80000000000 */
[----:B------:R-:W-:Y:S06]  /*0a10*/  @!P0 BAR.ARV 0x9, 0x100 ;  /* 0x0244000000008b1d */ /* 0x000fec0000002000 */
[----:B0-----:R-:W-:Y:S02]  /*0a20*/  ULEA UR4, UR38, UR4, 0x18 ;  /* 0x0000000426047291 */ /* 0x001fe4000f8ec03f */
[----:B------:R-:W-:Y:S04]  /*0a30*/  BAR.SYNC.DEFER_BLOCKING 0x5, 0x180 ;  /* 0x0146000000007b1d */ /* 0x000fe80000010000 */
[----:B------:R-:W-:-:S02]  /*0a40*/  IMAD.U32 R18, RZ, RZ, UR4 ;  /* 0x00000004ff127e24 */ /* 0x000fc4000f8e00ff */
[----:B------:R-:W-:-:S03]  /*0a50*/  ULDC UR4, c[0x0][0xc3c] ;  /* 0x00030f0000047ab9 */ /* 0x000fc60000000800 */
[----:B------:R-:W0:Y:S01]  /*0a60*/  LDS.128 R40, [R18+0x288d0] ;  /* 0x0288d00012287984 */ /* 0x000e220000000c00 */
[----:B------:R-:W-:Y:S06]  /*0a70*/  BAR.ARV 0x4, 0x180 ;  /* 0x0106000000007b1d */ /* 0x000fec0000002000 */
[----:B0-----:R-:W-:-:S13]  /*0a80*/  ISETP.GE.AND P0, PT, R43, UR4, PT ;  /* 0x000000042b007c0c */ /* 0x001fda000bf06270 */
[----:B------:R-:W-:Y:S05]  /*0a90*/  @P0 BRA `(.L_x_8180) ;  /* 0x0000023800a00947 */ /* 0x000fea0003800000 */
[----:B------:R-:W-:Y:S01]  /*0aa0*/  VIADD R226, R0, 0xffffff80 ;  /* 0xffffff8000e27836 */ /* 0x000fe20000000000 */
[----:B------:R-:W-:Y:S01]  /*0ab0*/  R2UR UR40, R18 ;  /* 0x00000000122872ca */ /* 0x000fe200000e0000 */
[----:B------:R-:W-:Y:S01]  /*0ac0*/  IMAD.MOV.U32 R19, RZ, RZ, RZ ;  /* 0x000000ffff137224 */ /* 0x000fe200078e00ff */
[----:B------:R-:W-:Y:S01]  /*0ad0*/  ULOP3.LUT UR39, UR36, 0x1, URZ, 0xfc, !UPT ;  /* 0x0000000124277892 */ /* 0x000fe2000f8efc3f */
[----:B------:R-:W-:Y:S01]  /*0ae0*/  IMAD.MOV.U32 R192, RZ, RZ, RZ ;  /* 0x000000ffffc07224 */ /* 0x000fe200078e00ff */
[----:B------:R-:W-:Y:S01]  /*0af0*/  SHF.R.S32.HI R3, RZ, 0x1f, R226 ;  /* 0x0000001fff037819 */ /* 0x000fe200000114e2 */
[----:B------:R-:W-:Y:S01]  /*0b00*/  IMAD.MOV.U32 R187, RZ, RZ, RZ ;  /* 0x000000ffffbb7224 */ /* 0x000fe200078e00ff */
[----:B------:R-:W-:Y:S01]  /*0b10*/  UMOV UR37, URZ ;  /* 0x0000003f00257c82 */ /* 0x000fe20008000000 */
[----:B------:R-:W-:Y:S01]  /*0b20*/  IMAD.MOV.U32 R184, RZ, RZ, RZ ;  /* 0x000000ffffb87224 */ /* 0x000fe200078e00ff */
[CC--:B------:R-:W-:Y:S02]  /*0b30*/  LEA.HI R5, R3.reuse, R226.reuse, RZ, 0x7 ;  /* 0x000000e203057211 */ /* 0x0c0fe400078f38ff */
[----:B------:R-:W-:-:S02]  /*0b40*/  LEA.HI R2, R3, R226, RZ, 0x5 ;  /* 0x000000e203027211 */ /* 0x000fc400078f28ff */
[----:B------:R-:W-:Y:S01]  /*0b50*/  LOP3.LUT R211, R5, 0xffffff80, RZ, 0xc0, !PT ;  /* 0xffffff8005d37812 */ /* 0x000fe200078ec0ff */
[----:B------:R-:W-:Y:S01]  /*0b60*/  UIADD3 UR40, UR40, 0x10400, URZ ;  /* 0x0001040028287890 */ /* 0x000fe2000fffe03f */
[CC--:B------:R-:W-:Y:S01]  /*0b70*/  LEA.HI R0, R3.reuse, R226.reuse, RZ, 0x4 ;  /* 0x000000e203007211 */ /* 0x0c0fe200078f20ff */
[----:B------:R-:W-:Y:S01]  /*0b80*/  IMAD.SHL.U32 R2, R2, 0x20, RZ ;  /* 0x0000002002027824 */ /* 0x000fe200078e00ff */
[----:B------:R-:W-:Y:S01]  /*0b90*/  LEA.HI R10, R3, R226, RZ, 0x2 ;  /* 0x000000e2030a7211 */ /* 0x000fe200078f10ff */
[----:B------:R-:W-:Y:S01]  /*0ba0*/  IMAD.IADD R211, R226, 0x1, -R211 ;  /* 0x00000001e2d37824 */ /* 0x000fe200078e0ad3 */
[----:B------:R-:W-:Y:S02]  /*0bb0*/  LOP3.LUT R7, R0, 0x3fffff0, RZ, 0xc0, !PT ;  /* 0x03fffff000077812 */ /* 0x000fe400078ec0ff */
[----:B------:R-:W-:Y:S02]  /*0bc0*/  LOP3.LUT R2, R2, 0xfffffc00, RZ, 0xc0, !PT ;  /* 0xfffffc0002027812 */ /* 0x000fe400078ec0ff */
[----:B------:R-:W-:Y:S01]  /*0bd0*/  SHF.R.S32.HI R4, RZ, 0x1f, R211 ;  /* 0x0000001fff047819 */ /* 0x000fe200000114d3 */
[----:B------:R-:W-:Y:S01]  /*0be0*/  IMAD.IADD R7, R226, 0x1, -R7 ;  /* 0x00000001e2077824 */ /* 0x000fe200078e0a07 */
[----:B------:R-:W-:-:S02]  /*0bf0*/  LOP3.LUT R13, R10, 0xfffffffc, RZ, 0xc0, !PT ;  /* 0xfffffffc0a0d7812 */ /* 0x000fc400078ec0ff */
[----:B------:R-:W-:Y:S02]  /*0c00*/  LEA.HI R6, R4, R211, RZ, 0x2 ;  /* 0x000000d304067211 */ /* 0x000fe400078f10ff */
[----:B------:R-:W-:Y:S01]  /*0c10*/  SHF.R.S32.HI R218, RZ, 0x7, R5 ;  /* 0x00000007ffda7819 */ /* 0x000fe20000011405 */
[----:B------:R-:W-:Y:S01]  /*0c20*/  IMAD.IADD R13, R226, 0x1, -R13 ;  /* 0x00000001e20d7824 */ /* 0x000fe200078e0a0d */
[--C-:B------:R-:W-:Y:S02]  /*0c30*/  SHF.R.S32.HI R8, RZ, 0x2, R6.reuse ;  /* 0x00000002ff087819 */ /* 0x100fe40000011406 */
[----:B------:R-:W-:Y:S02]  /*0c40*/  SHF.R.S32.HI R9, RZ, 0x1f, R6 ;  /* 0x0000001fff097819 */ /* 0x000fe40000011406 */
[----:B------:R-:W-:Y:S02]  /*0c50*/  LEA.HI R188, R3, R226, RZ, 0x3 ;  /* 0x000000e203bc7211 */ /* 0x000fe400078f18ff */
[----:B------:R-:W-:-:S02]  /*0c60*/  LEA.HI R9, R9, R8, RZ, 0x3 ;  /* 0x0000000809097211 */ /* 0x000fc400078f18ff */
[----:B------:R-:W-:Y:S02]  /*0c70*/  LEA.HI R4, R4, R211, RZ, 0x5 ;  /* 0x000000d304047211 */ /* 0x000fe400078f28ff */
[----:B------:R-:W-:Y:S01]  /*0c80*/  LOP3.LUT R11, R9, 0xfffffff8, RZ, 0xc0, !PT ;  /* 0xfffffff8090b7812 */ /* 0x000fe200078ec0ff */
[----:B------:R-:W-:Y:S01]  /*0c90*/  IMAD R9, R7, 0x40, R2 ;  /* 0x0000004007097824 */ /* 0x000fe200078e0202 */
[----:B------:R-:W-:Y:S02]  /*0ca0*/  SHF.R.S32.HI R7, RZ, 0x4, R0 ;  /* 0x00000004ff077819 */ /* 0x000fe40000011400 */
[----:B------:R-:W-:Y:S01]  /*0cb0*/  LEA.HI R5, R5, R218, RZ, 0x1 ;  /* 0x000000da05057211 */ /* 0x000fe200078f08ff */
[----:B------:R-:W-:Y:S01]  /*0cc0*/  IMAD.IADD R11, R8, 0x1, -R11 ;  /* 0x00000001080b7824 */ /* 0x000fe200078e0a0b */
[----:B------:R-:W-:Y:S02]  /*0cd0*/  LEA.HI R0, R0, R7, RZ, 0x1 ;  /* 0x0000000700007211 */ /* 0x000fe400078f08ff */
[----:B------:R-:W-:-:S02]  /*0ce0*/  LEA.HI R3, R3, R226, RZ, 0x6 ;  /* 0x000000e203037211 */ /* 0x000fc400078f30ff */
[----:B------:R-:W-:Y:S02]  /*0cf0*/  LOP3.LUT R207, R188, 0xfffffff8, RZ, 0xc0, !PT ;  /* 0xfffffff8bccf7812 */ /* 0x000fe400078ec0ff */
[----:B------:R-:W-:Y:S01]  /*0d00*/  LOP3.LUT R0, R0, 0x1ffffffe, RZ, 0xc0, !PT ;  /* 0x1ffffffe00007812 */ /* 0x000fe200078ec0ff */
[----:B------:R-:W-:Y:S01]  /*0d10*/  IMAD.SHL.U32 R3, R3, 0x8, RZ ;  /* 0x0000000803037824 */ /* 0x000fe200078e00ff */
[----:B------:R-:W-:Y:S01]  /*0d20*/  SHF.R.S32.HI R188, RZ, 0x3, R188 ;  /* 0x00000003ffbc7819 */ /* 0x000fe200000114bc */
[----:B------:R-:W-:Y:S01]  /*0d30*/  IMAD.IADD R207, R226, 0x1, -R207 ;  /* 0x00000001e2cf7824 */ /* 0x000fe200078e0acf */
[----:B------:R-:W-:Y:S01]  /*0d40*/  SHF.R.S32.HI R4, RZ, 0x5, R4 ;  /* 0x00000005ff047819 */ /* 0x000fe20000011404 */
[----:B------:R-:W-:Y:S01]  /*0d50*/  IMAD.IADD R0, R7, 0x1, -R0 ;  /* 0x0000000107007824 */ /* 0x000fe200078e0a00 */
[----:B------:R-:W-:Y:S01]  /*0d60*/  LEA.HI R2, R13, R13, RZ, 0x1 ;  /* 0x0000000d0d027211 */ /* 0x000fe200078f08ff */
[----:B------:R-:W-:Y:S01]  /*0d70*/  IMAD.SHL.U32 R222, R188, 0x40, RZ ;  /* 0x00000040bcde7824 */ /* 0x000fe200078e00ff */
[----:B------:R-:W-:Y:S01]  /*0d80*/  LOP3.LUT R5, R5, 0x3fffffe, RZ, 0xc0, !PT ;  /* 0x03fffffe05057812 */ /* 0x000fe200078ec0ff */
[----:B------:R-:W-:Y:S01]  /*0d90*/  IMAD R4, R4, 0x10, R11 ;  /* 0x0000001004047824 */ /* 0x000fe200078e020b */
[----:B------:R-:W-:Y:S01]  /*0da0*/  LOP3.LUT R2, R2, 0x1ffffffe, RZ, 0xc0, !PT ;  /* 0x1ffffffe02027812 */ /* 0x000fe200078ec0ff */
[----:B------:R-:W-:Y:S01]  /*0db0*/  VIADD R217, R188, 0x20 ;  /* 0x00000020bcd97836 */ /* 0x000fe20000000000 */
[----:B------:R-:W-:Y:S01]  /*0dc0*/  LOP3.LUT R204, R3, 0xfffffe00, RZ, 0xc0, !PT ;  /* 0xfffffe0003cc7812 */ /* 0x000fe200078ec0ff */
[----:B------:R-:W-:Y:S01]  /*0dd0*/  IMAD.IADD R5, R218, 0x1, -R5 ;  /* 0x00000001da057824 */ /* 0x000fe200078e0a05 */
[----:B------:R-:W-:Y:S01]  /*0de0*/  LOP3.LUT R3, R222, 0x1c0, RZ, 0xc0, !PT ;  /* 0x000001c0de037812 */ /* 0x000fe200078ec0ff */
[----:B------:R-:W-:Y:S01]  /*0df0*/  VIADD R216, R188, 0x40 ;  /* 0x00000040bcd87836 */ /* 0x000fe20000000000 */
[----:B------:R-:W-:Y:S01]  /*0e00*/  LOP3.LUT R6, R6, 0x7ffffffc, RZ, 0xc0, !PT ;  /* 0x7ffffffc06067812 */ /* 0x000fe200078ec0ff */
[----:B------:R-:W-:Y:S01]  /*0e10*/  VIADD R215, R188, 0x60 ;  /* 0x00000060bcd77836 */ /* 0x000fe20000000000 */
[----:B------:R-:W-:Y:S01]  /*0e20*/  SHF.R.U32.HI R203, RZ, 0x3, R3 ;  /* 0x00000003ffcb7819 */ /* 0x000fe20000011603 */
[----:B------:R-:W-:Y:S01]  /*0e30*/  IMAD R220, R0, 0x8, R9 ;  /* 0x0000000800dc7824 */ /* 0x000fe200078e0209 */
[----:B------:R-:W-:Y:S01]  /*0e40*/  SHF.R.S32.HI R221, RZ, 0x1f, R188 ;  /* 0x0000001fffdd7819 */ /* 0x000fe200000114bc */
[----:B------:R-:W-:-:S02]  /*0e50*/  IMAD.SHL.U32 R16, R207, 0x8, RZ ;  /* 0x00000008cf107824 */ /* 0x000fc400078e00ff */
[----:B------:R-:W-:Y:S01]  /*0e60*/  IMAD.IADD R0, R13, 0x1, -R2 ;  /* 0x000000010d007824 */ /* 0x000fe200078e0a02 */
[----:B------:R-:W-:Y:S01]  /*0e70*/  SHF.R.S32.HI R2, RZ, 0x1f, R217 ;  /* 0x0000001fff027819 */ /* 0x000fe200000114d9 */
[----:B------:R-:W-:Y:S01]  /*0e80*/  IMAD R219, R5, 0x40, R4 ;  /* 0x0000004005db7824 */ /* 0x000fe200078e0204 */
[----:B------:R-:W-:Y:S01]  /*0e90*/  SHF.R.S32.HI R5, RZ, 0x1f, R216 ;  /* 0x0000001fff057819 */ /* 0x000fe200000114d8 */
[----:B------:R-:W-:Y:S01]  /*0ea0*/  IMAD.SHL.U32 R199, R217, 0x40, RZ ;  /* 0x00000040d9c77824 */ /* 0x000fe200078e00ff */
[----:B------:R-:W-:Y:S01]  /*0eb0*/  SHF.R.S32.HI R4, RZ, 0x1f, R215 ;  /* 0x0000001fff047819 */ /* 0x000fe200000114d7 */
[----:B------:R-:W-:Y:S01]  /*0ec0*/  IMAD.SHL.U32 R197, R216, 0x40, RZ ;  /* 0x00000040d8c57824 */ /* 0x000fe200078e00ff */
[----:B------:R-:W-:Y:S01]  /*0ed0*/  LOP3.LUT R206, R3, 0x38, R16, 0xf8, !PT ;  /* 0x0000003803ce7812 */ /* 0x000fe200078ef810 */
[----:B------:R-:W-:Y:S01]  /*0ee0*/  IMAD.SHL.U32 R196, R215, 0x40, RZ ;  /* 0x00000040d7c47824 */ /* 0x000fe200078e00ff */
[----:B------:R-:W-:Y:S01]  /*0ef0*/  LEA.HI R3, R2, R217, RZ, 0x3 ;  /* 0x000000d902037211 */ /* 0x000fe200078f18ff */
[----:B------:R-:W-:Y:S01]  /*0f00*/  IMAD.SHL.U32 R22, R207, 0x4, RZ ;  /* 0x00000004cf167824 */ /* 0x000fe200078e00ff */
[----:B------:R-:W-:Y:S01]  /*0f10*/  LEA.HI R5, R5, R216, RZ, 0x3 ;  /* 0x000000d805057211 */ /* 0x000fe200078f18ff */
[----:B------:R-:W-:Y:S01]  /*0f20*/  VIADD R2, R16, 0x40 ;  /* 0x0000004010027836 */ /* 0x000fe20000000000 */
[----:B------:R-:W-:Y:S01]  /*0f30*/  LEA.HI R4, R4, R215, RZ, 0x3 ;  /* 0x000000d704047211 */ /* 0x000fe200078f18ff */
[----:B------:R-:W-:Y:S01]  /*0f40*/  IMAD.SHL.U32 R3, R3, 0x40, RZ ;  /* 0x0000004003037824 */ /* 0x000fe200078e00ff */
[----:B------:R-:W-:Y:S01]  /*0f50*/  LOP3.LUT R199, R199, 0x1c0, RZ, 0xc0, !PT ;  /* 0x000001c0c7c77812 */ /* 0x000fe200078ec0ff */
[----:B------:R-:W-:Y:S01]  /*0f60*/  IMAD.SHL.U32 R5, R5, 0x40, RZ ;  /* 0x0000004005057824 */ /* 0x000fe200078e00ff */
[----:B------:R-:W-:Y:S01]  /*0f70*/  LOP3.LUT R197, R197, 0x1c0, RZ, 0xc0, !PT ;  /* 0x000001c0c5c57812 */ /* 0x000fe200078ec0ff */
[----:B------:R-:W-:Y:S01]  /*0f80*/  IMAD.SHL.U32 R4, R4, 0x40, RZ ;  /* 0x0000004004047824 */ /* 0x000fe200078e00ff */
[----:B------:R-:W-:Y:S01]  /*0f90*/  LOP3.LUT R196, R196, 0x1c0, RZ, 0xc0, !PT ;  /* 0x000001c0c4c47812 */ /* 0x000fe200078ec0ff */
[----:B------:R-:W-:Y:S01]  /*0fa0*/  VIADD R186, R22, 0x20 ;  /* 0x0000002016ba7836 */ /* 0x000fe20000000000 */
[----:B------:R-:W-:Y:S01]  /*0fb0*/  SHF.R.U32.HI R225, RZ, 0x3, R199 ;  /* 0x00000003ffe17819 */ /* 0x000fe200000116c7 */
[----:B------:R-:W-:Y:S01]  /*0fc0*/  IMAD.IADD R191, R211, 0x1, -R6 ;  /* 0x00000001d3bf7824 */ /* 0x000fe200078e0a06 */
[----:B------:R-:W-:Y:S01]  /*0fd0*/  LOP3.LUT R7, R199, 0x38, R16, 0xf8, !PT ;  /* 0x00000038c7077812 */ /* 0x000fe200078ef810 */
[----:B------:R-:W-:Y:S01]  /*0fe0*/  IMAD R195, R0, 0x8, R219 ;  /* 0x0000000800c37824 */ /* 0x000fe200078e02db */
[----:B------:R-:W-:-:S02]  /*0ff0*/  SHF.R.U32.HI R224, RZ, 0x3, R197 ;  /* 0x00000003ffe07819 */ /* 0x000fc400000116c5 */
[----:B------:R-:W-:Y:S02]  /*1000*/  LOP3.LUT R8, R197, 0x38, R16, 0xf8, !PT ;  /* 0x00000038c5087812 */ /* 0x000fe400078ef810 */
[----:B------:R-:W-:Y:S02]  /*1010*/  SHF.R.U32.HI R223, RZ, 0x3, R196 ;  /* 0x00000003ffdf7819 */ /* 0x000fe400000116c4 */
[----:B------:R-:W-:Y:S02]  /*1020*/  LOP3.LUT R9, R196, 0x38, R16, 0xf8, !PT ;  /* 0x00000038c4097812 */ /* 0x000fe400078ef810 */
[----:B------:R-:W-:Y:S02]  /*1030*/  LOP3.LUT R202, R3, 0xfffffe00, RZ, 0xc0, !PT ;  /* 0xfffffe0003ca7812 */ /* 0x000fe400078ec0ff */
[----:B------:R-:W-:Y:S02]  /*1040*/  LOP3.LUT R201, R5, 0xfffffe00, RZ, 0xc0, !PT ;  /* 0xfffffe0005c97812 */ /* 0x000fe400078ec0ff */
[----:B------:R-:W-:-:S02]  /*1050*/  LOP3.LUT R200, R4, 0xfffffe00, RZ, 0xc0, !PT ;  /* 0xfffffe0004c87812 */ /* 0x000fc400078ec0ff */
[----:B------:R-:W-:Y:S02]  /*1060*/  LOP3.LUT R206, R204, R206, R203, 0xf6, !PT ;  /* 0x000000ceccce7212 */ /* 0x000fe400078ef6cb */
[----:B------:R-:W-:Y:S02]  /*1070*/  LOP3.LUT R7, R202, R7, R225, 0xf6, !PT ;  /* 0x00000007ca077212 */ /* 0x000fe400078ef6e1 */
[----:B------:R-:W-:Y:S02]  /*1080*/  LOP3.LUT R8, R201, R8, R224, 0xf6, !PT ;  /* 0x00000008c9087212 */ /* 0x000fe400078ef6e0 */
[----:B------:R-:W-:Y:S02]  /*1090*/  LOP3.LUT R9, R200, R9, R223, 0xf6, !PT ;  /* 0x00000009c8097212 */ /* 0x000fe400078ef6df */
[----:B------:R-:W-:Y:S02]  /*10a0*/  SHF.R.S32.HI R23, RZ, 0x1f, R22 ;  /* 0x0000001fff177819 */ /* 0x000fe40000011416 */
[----:B------:R-:W-:-:S02]  /*10b0*/  SHF.R.S32.HI R17, RZ, 0x1f, R16 ;  /* 0x0000001fff117819 */ /* 0x000fc40000011410 */
[----:B------:R-:W-:Y:S02]  /*10c0*/  SHF.R.S32.HI R185, RZ, 0x1f, R2 ;  /* 0x0000001fffb97819 */ /* 0x000fe40000011402 */
[----:B------:R-:W-:Y:S02]  /*10d0*/  SHF.R.S32.HI R210, RZ, 0x1f, R186 ;  /* 0x0000001fffd27819 */ /* 0x000fe400000114ba */
[----:B------:R-:W-:Y:S02]  /*10e0*/  LEA R205, R206, UR40, 0x1 ;  /* 0x00000028cecd7c11 */ /* 0x000fe4000f8e08ff */
[----:B------:R-:W-:Y:S02]  /*10f0*/  LEA R214, R7, UR40, 0x1 ;  /* 0x0000002807d67c11 */ /* 0x000fe4000f8e08ff */
[----:B------:R-:W-:Y:S02]  /*1100*/  LEA R213, R8, UR40, 0x1 ;  /* 0x0000002808d57c11 */ /* 0x000fe4000f8e08ff */
[----:B------:R-:W-:-:S07]  /*1110*/  LEA R212, R9, UR40, 0x1 ;  /* 0x0000002809d47c11 */ /* 0x000fce000f8e08ff */
.L_x_8462:
[----:B------:R-:W-:Y:S05]  /*1120*/  YIELD ;  /* 0x0000000000007946 */ /* 0x000fea0003800000 */
[----:B------:R-:W-:Y:S01]  /*1130*/  ULDC.64 UR4, c[0x0][0xa28] ;  /* 0x00028a0000047ab9 */ /* 0x000fe20000000a00 */
[----:B0---4-:R-:W0:Y:S01]  /*1140*/  LDC.64 R6, c[0x0][0xa08] ;  /* 0x00028200ff067b82 */ /* 0x011e220000000a00 */
[----:B------:R-:W-:Y:S01]  /*1150*/  ISETP.NE.U32.AND P1, PT, RZ, UR4, PT ;  /* 0x00000004ff007c0c */ /* 0x000fe2000bf25070 */
[----:B------:R-:W-:Y:S02]  /*1160*/  IMAD.MOV.U32 R3, RZ, RZ, RZ ;  /* 0x000000ffff037224 */ /* 0x000fe400078e00ff */
[----:B------:R-:W-:Y:S01]  /*1170*/  IMAD.MOV.U32 R29, RZ, RZ, RZ ;  /* 0x000000ffff1d7224 */ /* 0x000fe200078e00ff */
[----:B------:R-:W-:Y:S01]  /*1180*/  ISETP.NE.AND.EX P1, PT, RZ, UR5, PT, P1 ;  /* 0x00000005ff007c0c */ /* 0x000fe2000bf25310 */
[----:B------:R-:W-:-:S02]  /*1190*/  ULDC.64 UR4, c[0x0][0xa18] ;  /* 0x0002860000047ab9 */ /* 0x000fc40000000a00 */
[----:B------:R-:W-:-:S04]  /*11a0*/  ISETP.NE.U32.AND P2, PT, RZ, UR4, PT ;  /* 0x00000004ff007c0c */ /* 0x000fc8000bf45070 */
[----:B------:R-:W-:Y:S01]  /*11b0*/  ISETP.NE.AND.EX P2, PT, RZ, UR5, PT, P2 ;  /* 0x00000005ff007c0c */ /* 0x000fe2000bf45320 */
[----:B------:R-:W-:Y:S02]  /*11c0*/  ULDC.64 UR4, c[0x0][0xa08] ;  /* 0x0002820000047ab9 */ /* 0x000fe40000000a00 */
[----:B------:R-:W-:-:S03]  /*11d0*/  ISETP.NE.U32.AND P0, PT, RZ, UR4, PT ;  /* 0x00000004ff007c0c */ /* 0x000fc6000bf05070 */
[----:B-1----:R-:W1:Y:S01]  /*11e0*/  @P1 LDC.64 R4, c[0x0][0xa28] ;  /* 0x00028a00ff041b82 */ /* 0x002e620000000a00 */
[----:B------:R-:W-:Y:S01]  /*11f0*/  ISETP.NE.AND.EX P0, PT, RZ, UR5, PT, P0 ;  /* 0x00000005ff007c0c */ /* 0x000fe2000bf05300 */
[----:B0-----:R-:W-:-:S06]  /*1200*/  IMAD.WIDE R10, R43, 0x4, R6 ;  /* 0x000000042b0a7825 */ /* 0x001fcc00078e0206 */
[----:B------:R-:W0:Y:S01]  /*1210*/  @P2 LDC.64 R8, c[0x0][0xa18] ;  /* 0x00028600ff082b82 */ /* 0x000e220000000a00 */
[----:B------:R-:W-:Y:S02]  /*1220*/  ULDC UR4, c[0x0][0x288] ;  /* 0x0000a20000047ab9 */ /* 0x000fe40000000800 */
[----:B------:R-:W-:Y:S01]  /*1230*/  IMAD.U32 R189, RZ, RZ, UR4 ;  /* 0x00000004ffbd7e24 */ /* 0x000fe2000f8e00ff */
[----:B------:R-:W-:Y:S02]  /*1240*/  ULDC.64 UR4, c[0x0][0x418] ;  /* 0x0001060000047ab9 */ /* 0x000fe40000000a00 */
[----:B--2---:R2:W5:Y:S01]  /*1250*/  @P0 LDG.E R29, desc[UR54][R10.64] ;  /* 0x000000360a1d0981 */ /* 0x004562000c1e1900 */
[----:B-1----:R-:W-:-:S05]  /*1260*/  @P1 IMAD.WIDE R4, R43, 0x4, R4 ;  /* 0x000000042b041825 */ /* 0x002fca00078e0204 */
        /* <DEDUP_REMOVED lines=11> */
[----:B------:R-:W-:Y:S01]  /*1320*/  IMAD.U32 R28, RZ, RZ, UR4 ;  /* 0x00000004ff1c7e24 */ /* 0x000fe2000f8e00ff */
[----:B--2---:R-:W-:Y:S06]  /*1330*/  @P2 BRA `(.L_x_8181) ;  /* 0x0000000000242947 */ /* 0x004fec0003800000 */
        /* <DEDUP_REMOVED lines=9> */
.L_x_8181:
[----:B------:R-:W-:Y:S01]  /*13d0*/  ULDC.64 UR4, c[0x0][0xa20] ;  /* 0x0002880000047ab9 */ /* 0x000fe20000000a00 */
[----:B------:R-:W-:Y:S01]  /*13e0*/  IMAD.MOV.U32 R208, RZ, RZ, R42 ;  /* 0x000000ffffd07224 */ /* 0x000fe200078e002a */
[----:B------:R-:W-:Y:S01]  /*13f0*/  ISETP.NE.U32.AND P1, PT, RZ, UR4, PT ;  /* 0x00000004ff007c0c */ /* 0x000fe2000bf25070 */
[----:B------:R-:W-:-:S03]  /*1400*/  IMAD.MOV.U32 R209, RZ, RZ, R43 ;  /* 0x000000ffffd17224 */ /* 0x000fc600078e002b */
[----:B------:R-:W-:-:S13]  /*1410*/  ISETP.NE.AND.EX P1, PT, RZ, UR5, PT, P1 ;  /* 0x00000005ff007c0c */ /* 0x000fda000bf25310 */
[----:B------:R-:W-:Y:S05]  /*1420*/  @!P1 BRA `(.L_x_8182) ;  /* 0x0000000000109947 */ /* 0x000fea0003800000 */
[----:B------:R-:W0:Y:S02]  /*1430*/  LDC.64 R4, c[0x0][0xa20] ;  /* 0x00028800ff047b82 */ /* 0x000e240000000a00 */
[----:B0-----:R-:W-:-:S05]  /*1440*/  IMAD.WIDE R4, R43, 0x4, R4 ;  /* 0x000000042b047825 */ /* 0x001fca00078e0204 */
[----:B------:R0:W5:Y:S01]  /*1450*/  LDG.E R28, desc[UR54][R4.64] ;  /* 0x00000036041c7981 */ /* 0x000162000c1e1900 */
[----:B------:R-:W-:Y:S05]  /*1460*/  BRA `(.L_x_8183) ;  /* 0x0000000000107947 */ /* 0x000fea0003800000 */
.L_x_8182:
[----:B------:R-:W-:Y:S05]  /*1470*/  @!P0 BRA `(.L_x_8183) ;  /* 0x00000000000c8947 */ /* 0x000fea0003800000 */
[----:B------:R-:W2:Y:S04]  /*1480*/  LDG.E R5, desc[UR54][R10.64] ;  /* 0x000000360a057981 */ /* 0x000ea8000c1e1900 */
[----:B------:R-:W2:Y:S02]  /*1490*/  LDG.E R28, desc[UR54][R10.64+0x4] ;  /* 0x000004360a1c7981 */ /* 0x000ea4000c1e1900 */
[----:B--2---:R-:W-:-:S07]  /*14a0*/  IMAD.IADD R28, R28, 0x1, -R5 ;  /* 0x000000011c1c7824 */ /* 0x004fce00078e0a05 */
.L_x_8183:
        /* <DEDUP_REMOVED lines=13> */
[----:B------:R-:W4:Y:S01]  /*1580*/  @P0 LDG.E R9, desc[UR54][R4.64+0x4] ;  /* 0x0000043604090981 */ /* 0x000f22000c1e1900 */
[----:B---3--:R-:W-:-:S05]  /*1590*/  @P1 IMAD.WIDE R6, R43, 0x4, R6 ;  /* 0x000000042b061825 */ /* 0x008fca00078e0206 */
[----:B------:R0:W5:Y:S01]  /*15a0*/  @P1 LDG.E R24, desc[UR54][R6.64] ;  /* 0x0000003606181981 */ /* 0x000162000c1e1900 */
[----:B-1----:R-:W-:Y:S01]  /*15b0*/  ISETP.NE.AND P1, PT, R8, 0x1, PT ;  /* 0x000000010800780c */ /* 0x002fe20003f25270 */
[----:B------:R-:W-:Y:S01]  /*15c0*/  IMAD.SHL.U32 R193, R41, 0x80, RZ ;  /* 0x0000008029c17824 */ /* 0x000fe200078e00ff */
[----:B--2---:R-:W-:Y:S01]  /*15d0*/  ISETP.GE.AND P2, PT, R13, 0x1, PT ;  /* 0x000000010d00780c */ /* 0x004fe20003f46270 */
[----:B------:R-:W-:-:S10]  /*15e0*/  IMAD.IADD R10, R28, 0x1, -R3 ;  /* 0x000000011c0a7824 */ /* 0x000fd400078e0a03 */
[----:B------:R-:W1:Y:S08]  /*15f0*/  @P1 LDC R11, c[0x0][0x44c] ;  /* 0x00011300ff0b1b82 */ /* 0x000e700000000800 */
[----:B------:R-:W2:Y:S01]  /*1600*/  @P1 LDC R8, c[0x0][0x450] ;  /* 0x00011400ff081b82 */ /* 0x000ea20000000800 */
[----:B----4-:R-:W-:Y:S02]  /*1610*/  @P0 IMAD.IADD R25, R9, 0x1, -R0 ;  /* 0x0000000109190824 */ /* 0x010fe400078e0a00 */
[----:B------:R-:W-:-:S02]  /*1620*/  VIADD R0, R193, 0x7f ;  /* 0x0000007fc1007836 */ /* 0x000fc40000000000 */
[----:B------:R-:W-:Y:S02]  /*1630*/  IMAD.IADD R190, R10, 0x1, R25 ;  /* 0x000000010abe7824 */ /* 0x000fe400078e0219 */
[----:B-1----:R-:W-:-:S03]  /*1640*/  @P1 IMAD.HI.U32 R3, R0, R11, RZ ;  /* 0x0000000b00031227 */ /* 0x002fc600078e00ff */
[C---:B------:R-:W-:Y:S01]  /*1650*/  IADD3 R5, R190.reuse, 0x1, -R189 ;  /* 0x00000001be057810 */ /* 0x040fe20007ffe8bd */
[----:B------:R-:W-:Y:S01]  /*1660*/  IMAD.MOV.U32 R4, RZ, RZ, R0 ;  /* 0x000000ffff047224 */ /* 0x000fe200078e0000 */
[----:B--2---:R-:W-:Y:S01]  /*1670*/  @P1 SHF.R.U32.HI R4, RZ, R8, R3 ;  /* 0x00000008ff041219 */ /* 0x004fe20000011603 */
[----:B------:R-:W-:-:S04]  /*1680*/  VIADD R0, R190, 0x7f ;  /* 0x0000007fbe007836 */ /* 0x000fc80000000000 */
[----:B0-----:R-:W-:Y:S01]  /*1690*/  IMAD.IADD R7, R5, 0x1, R4 ;  /* 0x0000000105077824 */ /* 0x001fe200078e0204 */
[----:B------:R-:W-:-:S04]  /*16a0*/  SHF.R.S32.HI R3, RZ, 0x1f, R0 ;  /* 0x0000001fff037819 */ /* 0x000fc80000011400 */
[----:B------:R-:W-:Y:S01]  /*16b0*/  LEA.HI R3, R3, R0, RZ, 0x7 ;  /* 0x0000000003037211 */ /* 0x000fe200078f38ff */
[----:B------:R-:W-:-:S03]  /*16c0*/  IMAD.IADD R0, R7, 0x1, R12 ;  /* 0x0000000107007824 */ /* 0x000fc600078e020c */
[----:B------:R-:W-:Y:S01]  /*16d0*/  SHF.R.S32.HI R96, RZ, 0x7, R3 ;  /* 0x00000007ff607819 */ /* 0x000fe20000011403 */
        /* <DEDUP_REMOVED lines=12> */
.L_x_8186:
[----:B------:R-:W-:-:S13]  /*17a0*/  ISETP.NE.AND P0, PT, R13, 0x1, PT ;  /* 0x000000010d00780c */ /* 0x000fda0003f05270 */
[----:B------:R-:W0:Y:S02]  /*17b0*/  @P0 LDC.64 R4, c[0x0][0x9e8] ;  /* 0x00027a00ff040b82 */ /* 0x000e240000000a00 */
[----:B0-----:R-:W-:-:S05]  /*17c0*/  @P0 IMAD.HI.U32 R4, R3, R4, RZ ;  /* 0x0000000403040227 */ /* 0x001fca00078e00ff */
[----:B------:R-:W-:-:S07]  /*17d0*/  @P0 SHF.R.U32.HI R3, RZ, R5, R4 ;  /* 0x00000005ff030219 */ /* 0x000fce0000011604 */
.L_x_8187:
[----:B------:R-:W-:Y:S05]  /*17e0*/  BSYNC B0 ;  /* 0x0000000000007941 */ /* 0x000fea0003800000 */
.L_x_8185:
[----:B------:R-:W-:-:S05]  /*17f0*/  IMAD R3, R3, R13, R13 ;  /* 0x0000000d03037224 */ /* 0x000fca00078e020d */
[----:B------:R-:W-:-:S07]  /*1800*/  VIMNMX R0, R0, R3, PT ;  /* 0x0000000300007248 */ /* 0x000fce0003fe0100 */
.L_x_8184:
[----:B------:R-:W0:Y:S01]  /*1810*/  @P1 LDC R4, c[0x0][0x44c] ;  /* 0x00011300ff041b82 */ /* 0x000e220000000800 */
[----:B------:R-:W-:Y:S01]  /*1820*/  IMAD.IADD R95, R190, 0x1, -R189 ;  /* 0x00000001be5f7824 */ /* 0x000fe200078e0abd */
[----:B------:R-:W-:-:S06]  /*1830*/  ULDC UR4, c[0x0][0x9dc] ;  /* 0x0002770000047ab9 */ /* 0x000fcc0000000800 */
[----:B------:R-:W1:Y:S01]  /*1840*/  @P1 LDC R6, c[0x0][0x450] ;  /* 0x00011400ff061b82 */ /* 0x000e620000000800 */
[----:B0-----:R-:W-:-:S04]  /*1850*/  @P1 IMAD.HI.U32 R3, R193, R4, RZ ;  /* 0x00000004c1031227 */ /* 0x001fc800078e00ff */
[----:B------:R-:W-:Y:S01]  /*1860*/  IMAD.MOV.U32 R4, RZ, RZ, R193 ;  /* 0x000000ffff047224 */ /* 0x000fe200078e00c1 */
        /* <DEDUP_REMOVED lines=14> */
.L_x_8190:
[----:B------:R-:W-:-:S13]  /*1950*/  ISETP.NE.AND P0, PT, R13, 0x1, PT ;  /* 0x000000010d00780c */ /* 0x000fda0003f05270 */
[----:B------:R-:W0:Y:S02]  /*1960*/  @P0 LDC.64 R6, c[0x0][0x9e8] ;  /* 0x00027a00ff060b82 */ /* 0x000e240000000a00 */
[----:B0-----:R-:W-:-:S05]  /*1970*/  @P0 IMAD.HI.U32 R6, R3, R6, RZ ;  /* 0x0000000603060227 */ /* 0x001fca00078e00ff */
[----:B------:R-:W-:-:S07]  /*1980*/  @P0 SHF.R.U32.HI R3, RZ, R7, R6 ;  /* 0x00000007ff030219 */ /* 0x000fce0000011606 */
.L_x_8191:
[----:B------:R-:W-:Y:S05]  /*1990*/  BSYNC B0 ;  /* 0x0000000000007941 */ /* 0x000fea0003800000 */
.L_x_8189:
[----:B------:R-:W-:-:S05]  /*19a0*/  IMAD R3, R3, R13, RZ ;  /* 0x0000000d03037224 */ /* 0x000fca00078e02ff */
[----:B------:R-:W-:-:S07]  /*19b0*/  VIMNMX R4, R4, R3, !PT ;  /* 0x0000000304047248 */ /* 0x000fce0007fe0100 */
.L_x_8188:
        /* <DEDUP_REMOVED lines=43> */
.L_x_8194:
[----:B------:R-:W-:Y:S05]  /*1c70*/  BSYNC B6 ;  /* 0x0000000000067941 */ /* 0x000fea0003800000 */
.L_x_8193:
        /* <DEDUP_REMOVED lines=20> */
.L_x_8196:
[----:B------:R-:W-:Y:S05]  /*1dc0*/  BSYNC B6 ;  /* 0x0000000000067941 */ /* 0x000fea0003800000 */
.L_x_8195:
[----:B------:R-:W-:Y:S01]  /*1dd0*/  ULDC.64 UR4, c[0x0][0x9f8] ;  /* 0x00027e0000047ab9 */ /* 0x000fe20000000a00 */
[----:B------:R-:W-:Y:S01]  /*1de0*/  IMAD.MOV.U32 R0, RZ, RZ, R43 ;  /* 0x000000ffff007224 */ /* 0x000fe200078e002b */
[----:B------:R-:W-:Y:S01]  /*1df0*/  ISETP.NE.U32.AND P0, PT, RZ, UR4, PT ;  /* 0x00000004ff007c0c */ /* 0x000fe2000bf05070 */
[----:B------:R-:W0:Y:S03]  /*1e00*/  LDC R37, c[0x0][0x3f4] ;  /* 0x0000fd00ff257b82 */ /* 0x000e260000000800 */
[----:B------:R-:W-:-:S05]  /*1e10*/  ISETP.NE.AND.EX P0, PT, RZ, UR5, PT, P0 ;  /* 0x00000005ff007c0c */ /* 0x000fca000bf05300 */
[----:B------:R-:W1:Y:S08]  /*1e20*/  LDC.64 R14, c[0x0][0x3f8] ;  /* 0x0000fe00ff0e7b82 */ /* 0x000e700000000a00 */
[----:B------:R-:W2:Y:S08]  /*1e30*/  @P0 LDC.64 R4, c[0x0][0x9f8] ;  /* 0x00027e00ff040b82 */ /* 0x000eb00000000a00 */
[----:B------:R-:W3:Y:S01]  /*1e40*/  LDC.64 R34, c[0x0][0x408] ;  /* 0x00010200ff227b82 */ /* 0x000ee20000000a00 */
[----:B--2---:R-:W-:-:S05]  /*1e50*/  @P0 IMAD.WIDE R4, R43, 0x4, R4 ;  /* 0x000000042b040825 */ /* 0x004fca00078e0204 */
[----:B------:R2:W4:Y:S01]  /*1e60*/  @P0 LDG.E R0, desc[UR54][R4.64] ;  /* 0x0000003604000981 */ /* 0x000522000c1e1900 */
[----:B0-----:R-:W-:Y:S01]  /*1e70*/  ISETP.GE.AND P0, PT, R16, R37, PT ;  /* 0x000000251000720c */ /* 0x001fe20003f06270 */
[----:B-1----:R-:W-:Y:S01]  /*1e80*/  IMAD.WIDE.U32 R6, R188, R14, R22 ;  /* 0x0000000ebc067225 */ /* 0x002fe200078e0016 */
[C-C-:B---3--:R-:W-:Y:S01]  /*1e90*/  SHF.L.U64.HI R30, R34.reuse, 0x6, R35.reuse ;  /* 0x00000006221e7819 */ /* 0x148fe20000010223 */
[----:B------:R-:W0:Y:S01]  /*1ea0*/  S2R R38, SR_TID.X ;  /* 0x0000000000267919 */ /* 0x000e220000002100 */
[----:B------:R-:W-:Y:S01]  /*1eb0*/  SEL R13, R37, RZ, P0 ;  /* 0x000000ff250d7207 */ /* 0x000fe20000000000 */
[----:B------:R-:W-:Y:S01]  /*1ec0*/  IMAD.MOV.U32 R82, RZ, RZ, R6 ;  /* 0x000000ffff527224 */ /* 0x000fe200078e0006 */
[----:B------:R-:W-:Y:S01]  /*1ed0*/  SHF.L.U64.HI R31, R34, 0x7, R35 ;  /* 0x00000007221f7819 */ /* 0x000fe20000010223 */
[----:B------:R-:W-:Y:S02]  /*1ee0*/  IMAD R10, R221, R34, RZ ;  /* 0x00000022dd0a7224 */ /* 0x000fe400078e02ff */
[----:B------:R-:W-:-:S02]  /*1ef0*/  IMAD.IADD R13, R16, 0x1, R13 ;  /* 0x00000001100d7824 */ /* 0x000fc400078e020d */
[----:B--2---:R-:W-:-:S03]  /*1f00*/  IMAD.WIDE.U32 R4, R188, R34, R22 ;  /* 0x00000022bc047225 */ /* 0x004fc600078e0016 */
[----:B------:R-:W-:Y:S01]  /*1f10*/  SHF.R.S32.HI R6, RZ, 0x1f, R13 ;  /* 0x0000001fff067819 */ /* 0x000fe2000001140d */
[----:B------:R-:W-:Y:S02]  /*1f20*/  IMAD R8, R221, R14, RZ ;  /* 0x0000000edd087224 */ /* 0x000fe400078e02ff */
[----:B------:R-:W-:Y:S01]  /*1f30*/  IMAD.MOV.U32 R86, RZ, RZ, R4 ;  /* 0x000000ffff567224 */ /* 0x000fe200078e0004 */
[----:B------:R-:W-:Y:S01]  /*1f40*/  LEA.HI R4, R6, R13, RZ, 0x6 ;  /* 0x0000000d06047211 */ /* 0x000fe200078f30ff */
[----:B------:R-:W-:Y:S01]  /*1f50*/  IMAD R89, R188, R35, R10 ;  /* 0x00000023bc597224 */ /* 0x000fe200078e020a */
[----:B------:R-:W-:Y:S01]  /*1f60*/  LEA.HI R12, R6, R13, RZ, 0x3 ;  /* 0x0000000d060c7211 */ /* 0x000fe200078f18ff */
[----:B------:R-:W-:-:S03]  /*1f70*/  IMAD.WIDE.U32 R10, R188, R34, R16 ;  /* 0x00000022bc0a7225 */ /* 0x000fc600078e0010 */
[----:B------:R-:W-:Y:S01]  /*1f80*/  LOP3.LUT R6, R199, 0x38, R12, 0xf8, !PT ;  /* 0x00000038c7067812 */ /* 0x000fe200078ef80c */
[----:B------:R-:W-:Y:S01]  /*1f90*/  IMAD R85, R188, R15, R8 ;  /* 0x0000000fbc557224 */ /* 0x000fe200078e0208 */
[----:B------:R-:W-:Y:S01]  /*1fa0*/  LOP3.LUT R41, R12, 0xfffffff8, RZ, 0xc0, !PT ;  /* 0xfffffff80c297812 */ /* 0x000fe200078ec0ff */
[-C--:B------:R-:W-:Y:S01]  /*1fb0*/  IMAD.WIDE.U32 R8, R188, R14.reuse, R16 ;  /* 0x0000000ebc087225 */ /* 0x080fe200078e0010 */
[----:B------:R-:W-:Y:S02]  /*1fc0*/  LOP3.LUT R6, R6, R225, RZ, 0x3c, !PT ;  /* 0x000000e106067212 */ /* 0x000fe400078e3cff */
[----:B------:R-:W-:Y:S01]  /*1fd0*/  SHF.R.S32.HI R81, RZ, 0x3, R12 ;  /* 0x00000003ff517819 */ /* 0x000fe2000001140c */
[----:B------:R-:W-:Y:S01]  /*1fe0*/  IMAD.IADD R87, R5, 0x1, R89 ;  /* 0x0000000105577824 */ /* 0x000fe200078e0259 */
[----:B------:R-:W-:Y:S01]  /*1ff0*/  LOP3.LUT R5, R12, 0x38, RZ, 0xc0, !PT ;  /* 0x000000380c057812 */ /* 0x000fe200078ec0ff */
[----:B------:R-:W-:Y:S01]  /*2000*/  IMAD.IADD R89, R89, 0x1, R11 ;  /* 0x0000000159597824 */ /* 0x000fe200078e020b */
[----:B-----5:R-:W-:Y:S01]  /*2010*/  SHF.R.S32.HI R11, RZ, 0x1f, R24 ;  /* 0x0000001fff0b7819 */ /* 0x020fe20000011418 */
[----:B------:R-:W-:Y:S01]  /*2020*/  IMAD.SHL.U32 R4, R4, 0x80, RZ ;  /* 0x0000008004047824 */ /* 0x000fe200078e00ff */
[----:B0-----:R-:W-:Y:S01]  /*2030*/  SHF.R.U32.HI R38, RZ, 0x7, R38 ;  /* 0x00000007ff267819 */ /* 0x001fe20000011626 */
[----:B------:R-:W-:Y:S01]  /*2040*/  IMAD.IADD R83, R7, 0x1, R85 ;  /* 0x0000000107537824 */ /* 0x000fe200078e0255 */
[----:B------:R-:W-:Y:S01]  /*2050*/  SHF.R.S32.HI R90, RZ, 0x1f, R41 ;  /* 0x0000001fff5a7819 */ /* 0x000fe20000011429 */
[----:B------:R-:W-:Y:S01]  /*2060*/  IMAD.IADD R85, R85, 0x1, R9 ;  /* 0x0000000155557824 */ /* 0x000fe200078e0209 */
[----:B------:R-:W-:Y:S01]  /*2070*/  ISETP.NE.AND P6, PT, R38, 0x1, PT ;  /* 0x000000012600780c */ /* 0x000fe20003fc5270 */
[----:B------:R-:W-:Y:S01]  /*2080*/  IMAD.MOV.U32 R84, RZ, RZ, R8 ;  /* 0x000000ffff547224 */ /* 0x000fe200078e0008 */
[--C-:B------:R-:W-:Y:S01]  /*2090*/  LOP3.LUT R9, R197, 0x38, R12.reuse, 0xf8, !PT ;  /* 0x00000038c5097812 */ /* 0x100fe200078ef80c */
[C---:B------:R-:W-:Y:S01]  /*20a0*/  IMAD R13, R11.reuse, R14, RZ ;  /* 0x0000000e0b0d7224 */ /* 0x040fe200078e02ff */
[----:B------:R-:W-:Y:S01]  /*20b0*/  LOP3.LUT R8, R196, 0x38, R12, 0xf8, !PT ;  /* 0x00000038c4087812 */ /* 0x000fe200078ef80c */
[----:B------:R-:W-:Y:S01]  /*20c0*/  IMAD.MOV.U32 R88, RZ, RZ, R10 ;  /* 0x000000ffff587224 */ /* 0x000fe200078e000a */
[----:B------:R-:W-:Y:S01]  /*20d0*/  LOP3.LUT R7, R4, 0xffffe000, RZ, 0xc0, !PT ;  /* 0xffffe00004077812 */ /* 0x000fe200078ec0ff */
[----:B------:R-:W-:Y:S01]  /*20e0*/  IMAD R11, R11, R34, RZ ;  /* 0x000000220b0b7224 */ /* 0x000fe200078e02ff */
[----:B------:R-:W-:Y:S01]  /*20f0*/  LOP3.LUT R4, R5, 0x1c0, R222, 0xf8, !PT ;  /* 0x000001c005047812 */ /* 0x000fe200078ef8de */
[C---:B------:R-:W-:Y:S01]  /*2100*/  IMAD R13, R24.reuse, R15, R13 ;  /* 0x0000000f180d7224 */ /* 0x040fe200078e020d */
[----:B------:R-:W-:Y:S01]  /*2110*/  LOP3.LUT R10, R9, R224, RZ, 0x3c, !PT ;  /* 0x000000e0090a7212 */ /* 0x000fe200078e3cff */
[-C--:B------:R-:W-:Y:S01]  /*2120*/  IMAD.WIDE.U32 R82, R24, R14.reuse, R82 ;  /* 0x0000000e18527225 */ /* 0x080fe200078e0052 */
[----:B------:R-:W-:Y:S01]  /*2130*/  LOP3.LUT R9, R8, R223, RZ, 0x3c, !PT ;  /* 0x000000df08097212 */ /* 0x000fe200078e3cff */
[----:B------:R-:W-:Y:S05]  /*2140*/  @!P6 WARPSYNC.ALL ;  /* 0x000000000000e948 */ /* 0x000fea0003800000 */
[----:B------:R-:W-:Y:S01]  /*2150*/  LOP3.LUT R8, R4, R203, RZ, 0x3c, !PT ;  /* 0x000000cb04087212 */ /* 0x000fe200078e3cff */
[----:B------:R-:W-:Y:S01]  /*2160*/  IMAD.WIDE.U32 R84, R24, R14, R84 ;  /* 0x0000000e18547225 */ /* 0x000fe200078e0054 */
[-C--:B------:R-:W-:Y:S01]  /*2170*/  IADD3 R4, R6, R7.reuse, R202 ;  /* 0x0000000706047210 */ /* 0x080fe20007ffe0ca */
[----:B------:R-:W-:Y:S01]  /*2180*/  ULDC UR4, c[0x0][0x2f4] ;  /* 0x0000bd0000047ab9 */ /* 0x000fe20000000800 */
[----:B------:R-:W-:Y:S01]  /*2190*/  IADD3 R5, R10, R7, R201 ;  /* 0x000000070a057210 */ /* 0x000fe20007ffe0c9 */
[C---:B------:R-:W-:Y:S01]  /*21a0*/  IMAD R11, R24.reuse, R35, R11 ;  /* 0x00000023180b7224 */ /* 0x040fe200078e020b */
[-C--:B------:R-:W-:Y:S01]  /*21b0*/  IADD3 R6, R9, R7.reuse, R200 ;  /* 0x0000000709067210 */ /* 0x080fe20007ffe0c8 */
[----:B------:R-:W-:Y:S01]  /*21c0*/  IMAD.WIDE.U32 R86, R24, R34, R86 ;  /* 0x0000002218567225 */ /* 0x000fe200078e0056 */
[----:B------:R-:W-:-:S02]  /*21d0*/  IADD3 R7, R8, R7, R204 ;  /* 0x0000000708077210 */ /* 0x000fc40007ffe0cc */
[----:B------:R-:W-:Y:S01]  /*21e0*/  SHF.L.U64.HI R8, R14, 0x5, R15 ;  /* 0x000000050e087819 */ /* 0x000fe2000001020f */
[----:B------:R-:W-:Y:S01]  /*21f0*/  IMAD.WIDE.U32 R88, R24, R34, R88 ;  /* 0x0000002218587225 */ /* 0x000fe200078e0058 */
[C-C-:B------:R-:W-:Y:S02]  /*2200*/  SHF.L.U64.HI R9, R14.reuse, 0x6, R15.reuse ;  /* 0x000000060e097819 */ /* 0x140fe4000001020f */
[----:B------:R-:W-:Y:S01]  /*2210*/  SHF.L.U64.HI R10, R14, 0x7, R15 ;  /* 0x000000070e0a7819 */ /* 0x000fe2000001020f */
[----:B------:R-:W-:Y:S01]  /*2220*/  IMAD.IADD R3, R29, 0x1, R28 ;  /* 0x000000011d037824 */ /* 0x000fe200078e021c */
[C---:B------:R-:W-:Y:S01]  /*2230*/  SHF.L.U64.HI R29, R34.reuse, 0x5, R35 ;  /* 0x00000005221d7819 */ /* 0x040fe20000010223 */
[C---:B------:R-:W-:Y:S01]  /*2240*/  IMAD.SHL.U32 R32, R34.reuse, 0x20, RZ ;  /* 0x0000002022207824 */ /* 0x040fe200078e00ff */
[----:B------:R-:W-:Y:S01]  /*2250*/  SHF.R.S32.HI R35, RZ, 0x1f, R42 ;  /* 0x0000001fff237819 */ /* 0x000fe2000001142a */
[----:B------:R-:W-:Y:S01]  /*2260*/  IMAD.SHL.U32 R33, R34, 0x40, RZ ;  /* 0x0000004022217824 */ /* 0x000fe200078e00ff */
[----:B------:R-:W-:Y:S01]  /*2270*/  ISETP.GE.AND P1, PT, R16, UR4, PT ;  /* 0x0000000410007c0c */ /* 0x000fe2000bf26270 */
[----:B------:R-:W-:Y:S01]  /*2280*/  VIADD R94, R38, 0x8 ;  /* 0x00000008265e7836 */ /* 0x000fe20000000000 */
[----:B------:R-:W-:Y:S01]  /*2290*/  ISETP.GE.AND P2, PT, R2, UR4, PT ;  /* 0x0000000402007c0c */ /* 0x000fe2000bf46270 */
[----:B------:R-:W-:-:S02]  /*22a0*/  IMAD.SHL.U32 R20, R14, 0x20, RZ ;  /* 0x000000200e147824 */ /* 0x000fc400078e00ff */
[C---:B------:R-:W-:Y:S02]  /*22b0*/  IMAD.SHL.U32 R21, R14.reuse, 0x40, RZ ;  /* 0x000000400e157824 */ /* 0x040fe400078e00ff */
[----:B------:R-:W-:Y:S02]  /*22c0*/  IMAD.SHL.U32 R28, R14, 0x80, RZ ;  /* 0x000000800e1c7824 */ /* 0x000fe400078e00ff */
[----:B------:R-:W-:Y:S02]  /*22d0*/  IMAD.SHL.U32 R34, R34, 0x80, RZ ;  /* 0x0000008022227824 */ /* 0x000fe400078e00ff */
[----:B------:R-:W-:Y:S02]  /*22e0*/  IMAD R36, R207, 0x20, R188 ;  /* 0x00000020cf247824 */ /* 0x000fe400078e02bc */
[----:B------:R-:W-:Y:S02]  /*22f0*/  IMAD.SHL.U32 R37, R37, 0x2, RZ ;  /* 0x0000000225257824 */ /* 0x000fe400078e00ff */
[----:B------:R-:W-:-:S02]  /*2300*/  IMAD.IADD R39, R83, 0x1, R13 ;  /* 0x0000000153277824 */ /* 0x000fc400078e020d */
[----:B------:R-:W-:Y:S02]  /*2310*/  IMAD.IADD R40, R13, 0x1, R85 ;  /* 0x000000010d287824 */ /* 0x000fe400078e0255 */
[----:B------:R-:W-:Y:S02]  /*2320*/  IMAD.IADD R43, R87, 0x1, R11 ;  /* 0x00000001572b7824 */ /* 0x000fe400078e020b */
[----:B------:R-:W-:Y:S01]  /*2330*/  IMAD.IADD R80, R11, 0x1, R89 ;  /* 0x000000010b507824 */ /* 0x000fe200078e0259 */
[----:B----4-:R-:W-:Y:S01]  /*2340*/  SHF.R.S32.HI R38, RZ, 0x1f, R0 ;  /* 0x0000001fff267819 */ /* 0x010fe20000011400 */
[----:B------:R-:W-:Y:S06]  /*2350*/  @!P6 BAR.SYNC.DEFER_BLOCKING 0x9, 0x100 ;  /* 0x024400000000eb1d */ /* 0x000fec0000010000 */
.L_x_8294:
[----:B------:R-:W0:Y:S01]  /*2360*/  LDC R100, c[0x0][0x430] ;  /* 0x00010c00ff647b82 */ /* 0x000e220000000800 */
[----:B------:R-:W-:Y:S02]  /*2370*/  VIADD R27, R27, 0xffffffff ;  /* 0xffffffff1b1b7836 */ /* 0x000fe40000000000 */
[----:B------:R-:W-:Y:S02]  /*2380*/  IMAD.MOV.U32 R101, RZ, RZ, RZ ;  /* 0x000000ffff657224 */ /* 0x000fe400078e00ff */
[----:B---3--:R-:W-:-:S03]  /*2390*/  IMAD R44, R27, 0x80, R36 ;  /* 0x000000801b2c7824 */ /* 0x008fc600078e0224 */
        /* <DEDUP_REMOVED lines=8> */
[----:B------:R-:W3:Y:S08]  /*2420*/  @P4 LDC R12, c[0x0][0x434] ;  /* 0x00010d00ff0c4b82 */ /* 0x000ef00000000800 */
        /* <DEDUP_REMOVED lines=25> */
[C---:B------:R-:W-:Y:S01]  /*25c0*/  IMAD.WIDE.U32 R12, R100.reuse, UR4, RZ ;  /* 0x00000004640c7c25 */ /* 0x040fe2000f8e00ff */
        /* <DEDUP_REMOVED lines=59> */
.L_x_8201:
[----:B------:R-:W-:Y:S05]  /*2980*/  BSYNC B1 ;  /* 0x0000000000017941 */ /* 0x000fea0003800000 */
.L_x_8200:
        /* <DEDUP_REMOVED lines=43> */
.L_x_8203:
[----:B------:R-:W-:Y:S05]  /*2c40*/  BSYNC B1 ;  /* 0x0000000000017941 */ /* 0x000fea0003800000 */
.L_x_8202:
        /* <DEDUP_REMOVED lines=47> */
.L_x_8205:
[----:B------:R-:W-:Y:S05]  /*2f40*/  BSYNC B1 ;  /* 0x0000000000017941 */ /* 0x000fea0003800000 */
.L_x_8204:
[----:B------:R-:W-:Y:S01]  /*2f50*/  ISETP.GE.AND P4, PT, R215, R97, PT ;  /* 0x00000061d700720c */ /* 0x000fe20003f86270 */
[----:B------:R-:W-:-:S12]  /*2f60*/  BSSY B1, `(.L_x_8206) ;  /* 0x000001e000017945 */ /* 0x000fd80003800000 */
[----:B------:R-:W-:Y:S05]  /*2f70*/  @P4 BRA `(.L_x_8207) ;  /* 0x0000000000704947 */ /* 0x000fea0003800000 */
[----:B------:R-:W1:Y:S01]  /*2f80*/  LDC.64 R44, c[0x0][0x3f8] ;  /* 0x0000fe00ff2c7b82 */ /* 0x000e620000000a00 */
[----:B------:R-:W-:Y:S01]  /*2f90*/  IMAD.MOV.U32 R15, RZ, RZ, R91 ;  /* 0x000000ffff0f7224 */ /* 0x000fe200078e005b */
[----:B------:R-:W-:Y:S01]  /*2fa0*/  ULDC.64 UR4, c[0x0][0x3e8] ;  /* 0x0000fa0000047ab9 */ /* 0x000fe20000000a00 */
[----:B------:R-:W-:Y:S01]  /*2fb0*/  IMAD.MOV.U32 R13, RZ, RZ, R11 ;  /* 0x000000ffff0d7224 */ /* 0x000fe200078e000b */
[----:B------:R-:W-:Y:S02]  /*2fc0*/  CS2R R48, SRZ ;  /* 0x0000000000307805 */ /* 0x000fe4000001ff00 */
[----:B------:R-:W-:Y:S01]  /*2fd0*/  CS2R R50, SRZ ;  /* 0x0000000000327805 */ /* 0x000fe2000001ff00 */
[----:B-1----:R-:W-:-:S04]  /*2fe0*/  IMAD.WIDE.U32 R14, R44, 0x60, R14 ;  /* 0x000000602c0e7825 */ /* 0x002fc800078e000e */
[----:B------:R-:W-:Y:S01]  /*2ff0*/  IMAD R46, R45, 0x60, RZ ;  /* 0x000000602d2e7824 */ /* 0x000fe200078e02ff */
[----:B------:R-:W-:-:S04]  /*3000*/  IADD3 R45, P5, R82, R14, RZ ;  /* 0x0000000e522d7210 */ /* 0x000fc80007fbe0ff */
[----:B------:R-:W-:Y:S02]  /*3010*/  IADD3.X R46, R39, R15, R46, P5, !PT ;  /* 0x0000000f272e7210 */ /* 0x000fe40002ffe42e */
        /* <DEDUP_REMOVED lines=18> */
.L_x_8207:
[----:B------:R-:W-:Y:S05]  /*3140*/  BSYNC B1 ;  /* 0x0000000000017941 */ /* 0x000fea0003800000 */
.L_x_8206:
[----:B-----5:R-:W-:Y:S01]  /*3150*/  IMAD.MOV.U32 R11, RZ, RZ, R52 ;  /* 0x000000ffff0b7224 */ /* 0x020fe200078e0034 */
[----:B------:R-:W-:Y:S01]  /*3160*/  UISETP.NE.AND UP0, UPT, UR39, 0x3, UPT ;  /* 0x000000032700788c */ /* 0x000fe2000bf05270 */
[----:B-1----:R-:W-:Y:S02]  /*3170*/  IMAD.MOV.U32 R12, RZ, RZ, R53 ;  /* 0x000000ffff0c7224 */ /* 0x002fe400078e0035 */
        /* <DEDUP_REMOVED lines=33> */
.L_x_8208:
[----:B------:R-:W-:Y:S01]  /*3390*/  IMAD R91, R19, 0x8, R18 ;  /* 0x00000008135b7824 */ /* 0x000fe200078e0212 */
[----:B------:R-:W-:Y:S01]  /*33a0*/  SHF.L.U32 R102, R192, 0x1f, RZ ;  /* 0x0000001fc0667819 */ /* 0x000fe200000006ff */
[----:B------:R-:W-:Y:S03]  /*33b0*/  BSSY B1, `(.L_x_8209) ;  /* 0x0000003000017945 */ /* 0x000fe60003800000 */
[----:B------:R-:W0:Y:S02]  /*33c0*/  SYNCS.PHASECHK.TRANS64.TRYWAIT P6, [R91+URZ+0x28890], R102 ;  /* 0x028890665b0075a7 */ /* 0x000e2400080c017f */
[----:B0-----:R-:W-:Y:S05]  /*33d0*/  @!P6 BRA `(.L_x_8210) ;  /* 0x000002100058e947 */ /* 0x001fea0003800000 */
.L_x_8599:
[----:B------:R-:W-:Y:S05]  /*33e0*/  BSYNC B1 ;  /* 0x0000000000017941 */ /* 0x000fea0003800000 */
.L_x_8209:
[----:B------:R-:W-:-:S03]  /*33f0*/  UMOV UR4, 0xffffffff ;  /* 0xffffffff00047882 */ /* 0x000fc60000000000 */
[----:B------:R-:W-:Y:S05]  /*3400*/  BRA.DIV UR4, `(.L_x_8211) ;  /* 0x0000021204607947 */ /* 0x000fea000b800000 */
[----:B------:R1:W2:Y:S04]  /*3410*/  SHFL.IDX PT, R79, R103, RZ, 0x181f ;  /* 0x00181fff674f7589 */ /* 0x0002a800000e0000 */
[----:B------:R1:W3:Y:S02]  /*3420*/  SHFL.IDX PT, R105, R108, RZ, 0x181f ;  /* 0x00181fff6c697589 */ /* 0x0002e400000e0000 */
.L_x_8603:
        /* <DEDUP_REMOVED lines=57> */
.L_x_8217:
[----:B------:R-:W-:Y:S05]  /*37c0*/  BSYNC B3 ;  /* 0x0000000000037941 */ /* 0x000fea0003800000 */
.L_x_8216:
[----:B0-----:R4:W-:Y:S02]  /*37d0*/  ST.E.128 desc[UR54][R76.64], R12 ;  /* 0x0000000c4c007985 */ /* 0x0019e4000c101d36 */
.L_x_8215:
[----:B------:R-:W-:Y:S05]  /*37e0*/  BSYNC B2 ;  /* 0x0000000000027941 */ /* 0x000fea0003800000 */
.L_x_8214:
        /* <DEDUP_REMOVED lines=53> */
.L_x_8219:
[----:B------:R-:W-:Y:S05]  /*3b40*/  BSYNC B2 ;  /* 0x0000000000027941 */ /* 0x000fea0003800000 */
.L_x_8218:
[----:B0-----:R0:W-:Y:S02]  /*3b50*/  ST.E.128 desc[UR54][R72.64], R12 ;  /* 0x0000000c48007985 */ /* 0x0011e4000c101d36 */
.L_x_8213:
[----:B------:R-:W-:Y:S05]  /*3b60*/  BSYNC B1 ;  /* 0x0000000000017941 */ /* 0x000fea0003800000 */
.L_x_8212:
[----:B------:R-:W-:-:S03]  /*3b70*/  UMOV UR4, 0xffffffff ;  /* 0xffffffff00047882 */ /* 0x000fc60000000000 */
[----:B------:R-:W-:Y:S05]  /*3b80*/  BRA.DIV UR4, `(.L_x_8220) ;  /* 0x0000020a04cc7947 */ /* 0x000fea000b800000 */
[----:B------:R1:W1:Y:S04]  /*3b90*/  SHFL.IDX PT, R71, R103, 0x1, 0x181f ;  /* 0x00381f0067477f89 */ /* 0x00026800000e0000 */
[----:B0-----:R0:W0:Y:S02]  /*3ba0*/  SHFL.IDX PT, R73, R108, 0x1, 0x181f ;  /* 0x00381f006c497f89 */ /* 0x00102400000e0000 */
.L_x_8607:
        /* <DEDUP_REMOVED lines=57> */
.L_x_8226:
[----:B------:R-:W-:Y:S05]  /*3f40*/  BSYNC B3 ;  /* 0x0000000000037941 */ /* 0x000fea0003800000 */
.L_x_8225:
[----:B--2---:R0:W-:Y:S02]  /*3f50*/  ST.E.128 desc[UR54][R68.64], R12 ;  /* 0x0000000c44007985 */ /* 0x0041e4000c101d36 */
.L_x_8224:
[----:B------:R-:W-:Y:S05]  /*3f60*/  BSYNC B2 ;  /* 0x0000000000027941 */ /* 0x000fea0003800000 */
.L_x_8223:
        /* <DEDUP_REMOVED lines=53> */
.L_x_8228:
[----:B------:R-:W-:Y:S05]  /*42c0*/  BSYNC B2 ;  /* 0x0000000000027941 */ /* 0x000fea0003800000 */
.L_x_8227:
[----:B----4-:R0:W-:Y:S02]  /*42d0*/  ST.E.128 desc[UR54][R64.64], R12 ;  /* 0x0000000c40007985 */ /* 0x0101e4000c101d36 */
.L_x_8222:
[----:B------:R-:W-:Y:S05]  /*42e0*/  BSYNC B1 ;  /* 0x0000000000017941 */ /* 0x000fea0003800000 */
.L_x_8221:
[----:B------:R-:W-:-:S03]  /*42f0*/  UMOV UR4, 0xffffffff ;  /* 0xffffffff00047882 */ /* 0x000fc60000000000 */
[----:B------:R-:W-:Y:S05]  /*4300*/  BRA.DIV UR4, `(.L_x_8229) ;  /* 0x0000020604387947 */ /* 0x000fea000b800000 */
[----:B------:R0:W0:Y:S04]  /*4310*/  SHFL.IDX PT, R61, R103, 0x2, 0x181f ;  /* 0x00581f00673d7f89 */ /* 0x00002800000e0000 */
[----:B------:R0:W0:Y:S02]  /*4320*/  SHFL.IDX PT, R63, R108, 0x2, 0x181f ;  /* 0x00581f006c3f7f89 */ /* 0x00002400000e0000 */
.L_x_8611:
[----:B------:R-:W-:Y:S04]  /*4330*/  BSSY B1, `(.L_x_8230) ;  /* 0x0000072000017945 */ /* 0x000fe80003800000 */
[----:B------:R-:W-:Y:S05]  /*4340*/  @P3 BRA `(.L_x_8231) ;  /* 0x0000000400c03947 */ /* 0x000fea0003800000 */
[----:B------:R-:W-:Y:S04]  /*4350*/  BSSY B2, `(.L_x_8232) ;  /* 0x0000038000027945 */ /* 0x000fe80003800000 */
[----:B------:R-:W-:Y:S05]  /*4360*/  @P1 BRA `(.L_x_8233) ;  /* 0x0000000000d81947 */ /* 0x000fea0003800000 */
[----:B0---4-:R0:W4:Y:S01]  /*4370*/  LDS.128 R12, [R93+0x1a400] ;  /* 0x01a400005d0c7984 */ /* 0x0111220000000c00 */
[C---:B------:R-:W-:Y:S01]  /*4380*/  LEA R64, P3, R16.reuse, R63, 0x1 ;  /* 0x0000003f10407211 */ /* 0x040fe200078608ff */
[----:B------:R-:W-:Y:S03]  /*4390*/  BSSY B3, `(.L_x_8234) ;  /* 0x0000032000037945 */ /* 0x000fe60003800000 */
[----:B------:R-:W-:Y:S02]  /*43a0*/  LEA.HI.X R65, R16, R61, R17, 0x1, P3 ;  /* 0x0000003d10417211 */ /* 0x000fe400018f0c11 */
[----:B------:R-:W-:-:S13]  /*43b0*/  ISETP.GE.AND P3, PT, R22, R107, PT ;  /* 0x0000006b1600720c */ /* 0x000fda0003f66270 */
        /* <DEDUP_REMOVED lines=47> */
.L_x_8235:
[----:B------:R-:W-:Y:S05]  /*46b0*/  BSYNC B3 ;  /* 0x0000000000037941 */ /* 0x000fea0003800000 */
.L_x_8234:
[----:B----4-:R0:W-:Y:S02]  /*46c0*/  ST.E.128 desc[UR54][R64.64], R12 ;  /* 0x0000000c40007985 */ /* 0x0101e4000c101d36 */
.L_x_8233:
[----:B------:R-:W-:Y:S05]  /*46d0*/  BSYNC B2 ;  /* 0x0000000000027941 */ /* 0x000fea0003800000 */
.L_x_8232:
[----:B------:R-:W-:Y:S05]  /*46e0*/  @P2 BRA `(.L_x_8231) ;  /* 0x0000000000d82947 */ /* 0x000fea0003800000 */
        /* <DEDUP_REMOVED lines=52> */
.L_x_8237:
[----:B------:R-:W-:Y:S05]  /*4a30*/  BSYNC B2 ;  /* 0x0000000000027941 */ /* 0x000fea0003800000 */
.L_x_8236:
[----:B----4-:R0:W-:Y:S02]  /*4a40*/  ST.E.128 desc[UR54][R56.64], R12 ;  /* 0x0000000c38007985 */ /* 0x0101e4000c101d36 */
.L_x_8231:
[----:B------:R-:W-:Y:S05]  /*4a50*/  BSYNC B1 ;  /* 0x0000000000017941 */ /* 0x000fea0003800000 */
.L_x_8230:
[----:B------:R-:W-:-:S03]  /*4a60*/  UMOV UR4, 0xffffffff ;  /* 0xffffffff00047882 */ /* 0x000fc60000000000 */
[----:B------:R-:W-:Y:S05]  /*4a70*/  BRA.DIV UR4, `(.L_x_8238) ;  /* 0x000001fe04a87947 */ /* 0x000fea000b800000 */
[----:B01----:R-:W0:Y:S04]  /*4a80*/  SHFL.IDX PT, R103, R103, 0x3, 0x181f ;  /* 0x00781f0067677f89 */ /* 0x003e2800000e0000 */
[----:B------:R1:W0:Y:S02]  /*4a90*/  SHFL.IDX PT, R53, R108, 0x3, 0x181f ;  /* 0x00781f006c357f89 */ /* 0x00022400000e0000 */
.L_x_8615:
[----:B------:R-:W-:Y:S05]  /*4aa0*/  @P4 BRA `(.L_x_8239) ;  /* 0x0000003400ec4947 */ /* 0x000fea0003800000 */
[----:B------:R-:W-:Y:S04]  /*4ab0*/  BSSY B1, `(.L_x_8240) ;  /* 0x0000038000017945 */ /* 0x000fe80003800000 */
[----:B------:R-:W-:Y:S05]  /*4ac0*/  @P1 BRA `(.L_x_8241) ;  /* 0x0000000000d81947 */ /* 0x000fea0003800000 */
[----:B----4-:R4:W1:Y:S01]  /*4ad0*/  LDS.128 R12, [R93+0x1b400] ;  /* 0x01b400005d0c7984 */ /* 0x0108620000000c00 */
[C---:B0-----:R-:W-:Y:S01]  /*4ae0*/  LEA R54, P3, R16.reuse, R53, 0x1 ;  /* 0x0000003510367211 */ /* 0x041fe200078608ff */
[----:B------:R-:W-:Y:S03]  /*4af0*/  BSSY B2, `(.L_x_8242) ;  /* 0x0000032000027945 */ /* 0x000fe60003800000 */
[----:B------:R-:W-:Y:S02]  /*4b00*/  LEA.HI.X R55, R16, R103, R17, 0x1, P3 ;  /* 0x0000006710377211 */ /* 0x000fe400018f0c11 */
[----:B------:R-:W-:-:S13]  /*4b10*/  ISETP.GE.AND P3, PT, R22, R107, PT ;  /* 0x0000006b1600720c */ /* 0x000fda0003f66270 */
[----:B----4-:R-:W-:Y:S05]  /*4b20*/  @P3 BRA `(.L_x_8243) ;  /* 0x0000000000b83947 */ /* 0x010fea0003800000 */
[----:B------:R-:W-:Y:S02]  /*4b30*/  SHF.R.U64 R11, R50, 0x10, R51 ;  /* 0x00000010320b7819 */ /* 0x000fe40000001233 */
[----:B------:R-:W-:Y:S01]  /*4b40*/  SHF.R.U64 R57, R48, 0x10, R49 ;  /* 0x0000001030397819 */ /* 0x000fe20000001231 */
[----:B-1----:R-:W-:Y:S01]  /*4b50*/  IMAD.U32 R48, R14, 0x10000, RZ ;  /* 0x000100000e307824 */ /* 0x002fe200078e00ff */
        /* <DEDUP_REMOVED lines=43> */
.L_x_8243:
[----:B------:R-:W-:Y:S05]  /*4e10*/  BSYNC B2 ;  /* 0x0000000000027941 */ /* 0x000fea0003800000 */
.L_x_8242:
[----:B-1----:R0:W-:Y:S02]  /*4e20*/  ST.E.128 desc[UR54][R54.64], R12 ;  /* 0x0000000c36007985 */ /* 0x0021e4000c101d36 */
.L_x_8241:
[----:B------:R-:W-:Y:S05]  /*4e30*/  BSYNC B1 ;  /* 0x0000000000017941 */ /* 0x000fea0003800000 */
.L_x_8240:
        /* <DEDUP_REMOVED lines=39> */
[-C--:B------:R-:W-:Y:S01]  /*50b0*/  FMUL.FTZ R44, R46, R109.reuse ;  /* 0x0000006d2e2c7220 */ /* 0x080fe20000410000 */
[C---:B------:R-:W-:Y:S01]  /*50c0*/  FMUL.FTZ R14, R12.reuse, R106 ;  /* 0x0000006a0c0e7220 */ /* 0x040fe20000410000 */
        /* <DEDUP_REMOVED lines=12> */
.L_x_8245:
[----:B------:R-:W-:Y:S05]  /*5190*/  BSYNC B1 ;  /* 0x0000000000017941 */ /* 0x000fea0003800000 */
.L_x_8244:
[----:B----4-:R0:W-:Y:S01]  /*51a0*/  ST.E.128 desc[UR54][R48.64], R12 ;  /* 0x0000000c30007985 */ /* 0x0101e2000c101d36 */
[----:B------:R-:W-:Y:S05]  /*51b0*/  BRA `(.L_x_8239) ;  /* 0x0000003000287947 */ /* 0x000fea0003800000 */
.L_x_8199:
        /* <DEDUP_REMOVED lines=20> */
[----:B------:R-:W-:-:S05]  /*5300*/  @!P5 IADD3 R48, P6, R84, R14, RZ ;  /* 0x0000000e5430d210 */ /* 0x000fca0007fde0ff */
[----:B------:R-:W-:Y:S02]  /*5310*/  @!P5 IMAD.X R49, R91, 0x1, R40, P6 ;  /* 0x000000015b31d824 */ /* 0x000fe400030e0628 */
        /* <DEDUP_REMOVED lines=8> */
[----:B------:R-:W-:Y:S02]  /*53a0*/  @!P4 LEA R68, P6, R46, R68, 0x1 ;  /* 0x000000442e44c211 */ /* 0x000fe400078c08ff */
[----:B------:R-:W-:Y:S02]  /*53b0*/  CS2R R52, SRZ ;  /* 0x0000000000347805 */ /* 0x000fe4000001ff00 */
[----:B------:R-:W-:Y:S02]  /*53c0*/  CS2R R58, SRZ ;  /* 0x00000000003a7805 */ /* 0x000fe4000001ff00 */
[----:B------:R-:W-:-:S02]  /*53d0*/  CS2R R56, SRZ ;  /* 0x0000000000387805 */ /* 0x000fc4000001ff00 */
[----:B------:R-:W-:Y:S02]  /*53e0*/  @!P4 LEA.HI.X R69, R46, R69, R47, 0x1, P6 ;  /* 0x000000452e45c211 */ /* 0x000fe400030f0c2f */
[----:B------:R-:W-:Y:S02]  /*53f0*/  CS2R R46, SRZ ;  /* 0x00000000002e7805 */ /* 0x000fe4000001ff00 */
[C---:B-1----:R-:W-:Y:S02]  /*5400*/  @!P4 LEA R70, P6, R44.reuse, R70, 0x1 ;  /* 0x000000462c46c211 */ /* 0x042fe400078c08ff */
[----:B------:R-:W-:Y:S01]  /*5410*/  CS2R R48, SRZ ;  /* 0x0000000000307805 */ /* 0x000fe2000001ff00 */
[----:B------:R-:W5:Y:S01]  /*5420*/  @!P4 LDG.E.128 R52, desc[UR54][R68.64] ;  /* 0x000000364434c981 */ /* 0x000f62000c1e1d00 */
[----:B------:R-:W-:Y:S02]  /*5430*/  @!P4 LEA.HI.X R71, R44, R71, R45, 0x1, P6 ;  /* 0x000000472c47c211 */ /* 0x000fe400030f0c2d */
[----:B------:R-:W-:-:S02]  /*5440*/  CS2R R44, SRZ ;  /* 0x00000000002c7805 */ /* 0x000fc4000001ff00 */
[----:B------:R0:W5:Y:S04]  /*5450*/  @!P5 LDG.E.128 R48, desc[UR54][R62.64] ;  /* 0x000000363e30d981 */ /* 0x000168000c1e1d00 */
[----:B------:R-:W5:Y:S01]  /*5460*/  @!P4 LDG.E.128 R56, desc[UR54][R70.64] ;  /* 0x000000364638c981 */ /* 0x000f62000c1e1d00 */
[----:B--2---:R-:W-:-:S03]  /*5470*/  @!P3 LEA R76, P4, R66, R76, 0x1 ;  /* 0x0000004c424cb211 */ /* 0x004fc600078808ff */
[----:B------:R1:W5:Y:S01]  /*5480*/  @!P5 LDG.E.128 R44, desc[UR54][R60.64] ;  /* 0x000000363c2cd981 */ /* 0x000362000c1e1d00 */
        /* <DEDUP_REMOVED lines=12> */
[----:B------:R0:W5:Y:S01]  /*5550*/  @!P3 LDG.E.128 R60, desc[UR54][R76.64] ;  /* 0x000000364c3cb981 */ /* 0x000162000c1e1d00 */
[----:B------:R-:W-:Y:S02]  /*5560*/  CS2R R74, SRZ ;  /* 0x00000000004a7805 */ /* 0x000fe4000001ff00 */
[----:B------:R-:W-:Y:S01]  /*5570*/  CS2R R72, SRZ ;  /* 0x0000000000487805 */ /* 0x000fe2000001ff00 */
[----:B------:R0:W5:Y:S01]  /*5580*/  @!P3 LDG.E.128 R64, desc[UR54][R78.64] ;  /* 0x000000364e40b981 */ /* 0x000162000c1e1d00 */
[----:B------:R-:W-:Y:S01]  /*5590*/  ISETP.GE.AND P3, PT, R16, R107, PT ;  /* 0x0000006b1000720c */ /* 0x000fe20003f66270 */
[----:B------:R-:W-:-:S12]  /*55a0*/  @P4 BRA `(.L_x_8247) ;  /* 0x0000000000504947 */ /* 0x000fd80003800000 */
[----:B------:R-:W1:Y:S01]  /*55b0*/  LDC.64 R70, c[0x0][0x3f8] ;  /* 0x0000fe00ff467b82 */ /* 0x000e620000000a00 */
[----:B------:R-:W-:Y:S01]  /*55c0*/  IMAD.MOV.U32 R15, RZ, RZ, R91 ;  /* 0x000000ffff0f7224 */ /* 0x000fe200078e005b */
[----:B------:R-:W-:Y:S01]  /*55d0*/  ULDC.64 UR4, c[0x0][0x3e8] ;  /* 0x0000fa0000047ab9 */ /* 0x000fe20000000a00 */
[----:B------:R-:W-:Y:S01]  /*55e0*/  IMAD.MOV.U32 R13, RZ, RZ, R11 ;  /* 0x000000ffff0d7224 */ /* 0x000fe200078e000b */
[----:B------:R-:W-:-:S04]  /*55f0*/  ULDC.64 UR6, c[0x0][0x400] ;  /* 0x0001000000067ab9 */ /* 0x000fc80000000a00 */
[----:B------:R-:W2:Y:S01]  /*5600*/  LDC.64 R68, c[0x0][0x408] ;  /* 0x00010200ff447b82 */ /* 0x000ea20000000a00 */
[----:B-1----:R-:W-:-:S04]  /*5610*/  IMAD.WIDE.U32 R14, R70, 0x60, R14 ;  /* 0x00000060460e7825 */ /* 0x002fc800078e000e */
[----:B------:R-:W-:Y:S01]  /*5620*/  IMAD R71, R71, 0x60, RZ ;  /* 0x0000006047477824 */ /* 0x000fe200078e02ff */
[----:B------:R-:W-:Y:S01]  /*5630*/  IADD3 R14, P4, R84, R14, RZ ;  /* 0x0000000e540e7210 */ /* 0x000fe20007f9e0ff */
[----:B--2---:R-:W-:-:S03]  /*5640*/  IMAD.WIDE.U32 R12, R68, 0x60, R12 ;  /* 0x00000060440c7825 */ /* 0x004fc600078e000c */
        /* <DEDUP_REMOVED lines=10> */
.L_x_8247:
[----:B------:R-:W-:Y:S05]  /*56f0*/  BSYNC B1 ;  /* 0x0000000000017941 */ /* 0x000fea0003800000 */
.L_x_8246:
[----:B-----5:R-:W-:Y:S01]  /*5700*/  IMAD.MOV.U32 R11, RZ, RZ, R70 ;  /* 0x000000ffff0b7224 */ /* 0x020fe200078e0046 */
[----:B------:R-:W-:Y:S01]  /*5710*/  UISETP.NE.AND UP0, UPT, UR39, 0x3, UPT ;  /* 0x000000032700788c */ /* 0x000fe2000bf05270 */
        /* <DEDUP_REMOVED lines=66> */
.L_x_8248:
[----:B------:R-:W-:Y:S01]  /*5b40*/  IMAD R91, R19, 0x8, R18 ;  /* 0x00000008135b7824 */ /* 0x000fe200078e0212 */
[----:B------:R-:W-:Y:S01]  /*5b50*/  SHF.L.U32 R102, R192, 0x1f, RZ ;  /* 0x0000001fc0667819 */ /* 0x000fe200000006ff */
[----:B------:R-:W1:Y:S01]  /*5b60*/  LDC R110, c[0x0][0x2f4] ;  /* 0x0000bd00ff6e7b82 */ /* 0x000e620000000800 */
[----:B------:R-:W-:Y:S02]  /*5b70*/  BSSY B1, `(.L_x_8249) ;  /* 0x0000003000017945 */ /* 0x000fe40003800000 */
[----:B------:R-:W2:Y:S02]  /*5b80*/  SYNCS.PHASECHK.TRANS64.TRYWAIT P4, [R91+URZ+0x28890], R102 ;  /* 0x028890665b0075a7 */ /* 0x000ea4000808017f */
[----:B--2---:R-:W-:Y:S05]  /*5b90*/  @!P4 BRA `(.L_x_8250) ;  /* 0x000001ec00acc947 */ /* 0x004fea0003800000 */
.L_x_8616:
[----:B------:R-:W-:Y:S05]  /*5ba0*/  BSYNC B1 ;  /* 0x0000000000017941 */ /* 0x000fea0003800000 */
.L_x_8249:
[----:B------:R-:W-:Y:S01]  /*5bb0*/  UMOV UR4, 0xffffffff ;  /* 0xffffffff00047882 */ /* 0x000fe20000000000 */
[----:B-1----:R-:W-:Y:S02]  /*5bc0*/  IMAD.IADD R112, R110, 0x1, -R37 ;  /* 0x000000016e707824 */ /* 0x002fe400078e0a25 */
[----:B------:R-:W-:Y:S05]  /*5bd0*/  BRA.DIV UR4, `(.L_x_8251) ;  /* 0x000001ee04b07947 */ /* 0x000fea000b800000 */
[----:B------:R1:W3:Y:S04]  /*5be0*/  SHFL.IDX PT, R107, R103, RZ, 0x181f ;  /* 0x00181fff676b7589 */ /* 0x0002e800000e0000 */
[----:B------:R1:W4:Y:S02]  /*5bf0*/  SHFL.IDX PT, R106, R108, RZ, 0x181f ;  /* 0x00181fff6c6a7589 */ /* 0x00032400000e0000 */
.L_x_8620:
[----:B------:R-:W-:Y:S01]  /*5c00*/  ISETP.GE.OR P4, PT, R188, R97, P1 ;  /* 0x00000061bc00720c */ /* 0x000fe20000f86670 */
[----:B------:R-:W-:-:S12]  /*5c10*/  BSSY B1, `(.L_x_8252) ;  /* 0x0000079000017945 */ /* 0x000fd80003800000 */
[----:B------:R-:W-:Y:S05]  /*5c20*/  @P4 BRA `(.L_x_8253) ;  /* 0x0000000400dc4947 */ /* 0x000fea0003800000 */
[----:B------:R-:W-:Y:S01]  /*5c30*/  SEL R11, R37, R112, !P0 ;  /* 0x00000070250b7207 */ /* 0x000fe20004000000 */
[----:B------:R-:W-:Y:S01]  /*5c40*/  BSSY B2, `(.L_x_8254) ;  /* 0x0000071000027945 */ /* 0x000fe20003800000 */
[C---:B----4-:R-:W-:Y:S02]  /*5c50*/  LEA R104, P4, R41.reuse, R106, 0x1 ;  /* 0x0000006a29687211 */ /* 0x050fe400078808ff */
[----:B------:R-:W-:Y:S02]  /*5c60*/  SHF.R.S32.HI R12, RZ, 0x1f, R11 ;  /* 0x0000001fff0c7819 */ /* 0x000fe4000001140b */
[----:B---3--:R-:W-:Y:S02]  /*5c70*/  LEA.HI.X R105, R41, R107, R90, 0x1, P4 ;  /* 0x0000006b29697211 */ /* 0x008fe400020f0c5a */
        /* <DEDUP_REMOVED lines=14> */
[----:B0-----:R-:W-:-:S04]  /*5d60*/  IMAD R76, R15, 0x2, R18 ;  /* 0x000000020f4c7824 */ /* 0x001fc800078e0212 */
[----:B------:R-:W0:Y:S04]  /*5d70*/  LDS.128 R12, [R13+0x18400] ;  /* 0x018400000d0c7984 */ /* 0x000e280000000c00 */
[----:B------:R-:W3:Y:S01]  /*5d80*/  LDS.128 R76, [R76+0x18400] ;  /* 0x018400004c4c7984 */ /* 0x000ee20000000c00 */
[----:B------:R-:W-:Y:S05]  /*5d90*/  @P3 BRA `(.L_x_8255) ;  /* 0x00000004006c3947 */ /* 0x000fea0003800000 */
[----:B------:R-:W-:Y:S01]  /*5da0*/  SHF.R.U32.HI R144, RZ, 0x10, R49 ;  /* 0x00000010ff907819 */ /* 0x000fe20000011631 */
[----:B---3--:R-:W-:Y:S01]  /*5db0*/  IMAD.U32 R142, R79, 0x10000, RZ ;  /* 0x000100004f8e7824 */ /* 0x008fe200078e00ff */
[--C-:B------:R-:W-:Y:S01]  /*5dc0*/  SHF.R.U64 R152, R44, 0x10, R45.reuse ;  /* 0x000000102c987819 */ /* 0x100fe2000000122d */
[----:B0-----:R-:W-:Y:S01]  /*5dd0*/  IMAD.U32 R44, R12, 0x10000, RZ ;  /* 0x000100000c2c7824 */ /* 0x001fe200078e00ff */
[----:B------:R-:W-:Y:S02]  /*5de0*/  SHF.R.U32.HI R45, RZ, 0x10, R45 ;  /* 0x00000010ff2d7819 */ /* 0x000fe4000001162d */
[----:B------:R-:W-:Y:S02]  /*5df0*/  PRMT R143, R141, 0x5410, R144 ;  /* 0x000054108d8f7816 */ /* 0x000fe40000000090 */
[----:B------:R-:W-:Y:S02]  /*5e00*/  SHF.R.U32.HI R147, RZ, 0x10, R47 ;  /* 0x00000010ff937819 */ /* 0x000fe4000001162f */
[----:B------:R-:W-:Y:S01]  /*5e10*/  PRMT R140, R140, 0x5410, R45 ;  /* 0x000054108c8c7816 */ /* 0x000fe2000000002d */
[----:B------:R-:W-:Y:S01]  /*5e20*/  IMAD.U32 R144, R143, 0x10000, RZ ;  /* 0x000100008f907824 */ /* 0x000fe200078e00ff */
[----:B------:R-:W-:Y:S01]  /*5e30*/  SHF.R.U64 R145, R48, 0x10, R49 ;  /* 0x0000001030917819 */ /* 0x000fe20000001231 */
[----:B------:R-:W-:Y:S01]  /*5e40*/  IMAD.U32 R48, R13, 0x10000, RZ ;  /* 0x000100000d307824 */ /* 0x000fe200078e00ff */
[--C-:B------:R-:W-:Y:S01]  /*5e50*/  SHF.R.U64 R148, R50, 0x10, R51.reuse ;  /* 0x0000001032947819 */ /* 0x100fe20000001233 */
[----:B------:R-:W-:Y:S01]  /*5e60*/  IMAD.U32 R50, R15, 0x10000, RZ ;  /* 0x000100000f327824 */ /* 0x000fe200078e00ff */
[----:B------:R-:W-:Y:S01]  /*5e70*/  SHF.R.U32.HI R146, RZ, 0x10, R51 ;  /* 0x00000010ff927819 */ /* 0x000fe20000011633 */
[----:B------:R-:W-:Y:S01]  /*5e80*/  IMAD.U32 R51, R77, 0x10000, RZ ;  /* 0x000100004d337824 */ /* 0x000fe200078e00ff */
        /* <DEDUP_REMOVED lines=9> */
[----:B------:R-:W-:Y:S01]  /*5f20*/  IMAD.U32 R143, R135, 0x10000, RZ ;  /* 0x00010000878f7824 */ /* 0x000fe200078e00ff */
[----:B------:R-:W-:Y:S01]  /*5f30*/  LOP3.LUT R140, R140, 0xffff0000, RZ, 0xc0, !PT ;  /* 0xffff00008c8c7812 */ /* 0x000fe200078ec0ff */
[----:B------:R-:W-:Y:S01]  /*5f40*/  FFMA.FTZ R144, R48, R144, R51 ;  /* 0x0000009030907223 */ /* 0x000fe20000010033 */
[----:B------:R-:W-:Y:S01]  /*5f50*/  LOP3.LUT R49, R13, 0xffff0000, RZ, 0xc0, !PT ;  /* 0xffff00000d317812 */ /* 0x000fe200078ec0ff */
[----:B------:R-:W-:Y:S01]  /*5f60*/  FMUL.FTZ R136, R77, R146 ;  /* 0x000000924d887220 */ /* 0x000fe20000410000 */
[----:B------:R-:W-:-:S02]  /*5f70*/  IMAD.U32 R51, R141, 0x10000, RZ ;  /* 0x000100008d337824 */ /* 0x000fc400078e00ff */
[-C--:B------:R-:W-:Y:S01]  /*5f80*/  FMUL.FTZ R48, R77, R140.reuse ;  /* 0x0000008c4d307220 */ /* 0x080fe20000410000 */
[----:B------:R-:W-:Y:S01]  /*5f90*/  FMUL.FTZ R77, R142, R143 ;  /* 0x0000008f8e4d7220 */ /* 0x000fe20000410000 */
[----:B------:R-:W-:Y:S01]  /*5fa0*/  FFMA.FTZ R140, R49, R140, -R136 ;  /* 0x0000008c318c7223 */ /* 0x000fe20000010888 */
[----:B------:R-:W-:Y:S01]  /*5fb0*/  PRMT R139, R139, 0x5410, R152 ;  /* 0x000054108b8b7816 */ /* 0x000fe20000000098 */
[----:B------:R-:W-:Y:S01]  /*5fc0*/  IMAD.U32 R13, R14, 0x10000, RZ ;  /* 0x000100000e0d7824 */ /* 0x000fe200078e00ff */
[----:B------:R-:W-:Y:S01]  /*5fd0*/  LOP3.LUT R136, R135, 0xffff0000, RZ, 0xc0, !PT ;  /* 0xffff000087887812 */ /* 0x000fe200078ec0ff */
[----:B------:R-:W-:Y:S01]  /*5fe0*/  FFMA.FTZ R135, R49, R146, R48 ;  /* 0x0000009231877223 */ /* 0x000fe20000010030 */
[----:B------:R-:W-:Y:S01]  /*5ff0*/  PRMT R137, R137, 0x5410, R148 ;  /* 0x0000541089897816 */ /* 0x000fe20000000094 */
[-C--:B------:R-:W-:Y:S01]  /*6000*/  FMUL.FTZ R148, R142, R51.reuse ;  /* 0x000000338e947220 */ /* 0x080fe20000410000 */
[----:B------:R-:W-:Y:S01]  /*6010*/  LOP3.LUT R79, R79, 0xffff0000, RZ, 0xc0, !PT ;  /* 0xffff00004f4f7812 */ /* 0x000fe200078ec0ff */
[----:B------:R-:W-:Y:S01]  /*6020*/  FFMA.FTZ R142, R50, R51, -R77 ;  /* 0x00000033328e7223 */ /* 0x000fe2000001084d */
[----:B------:R-:W-:Y:S01]  /*6030*/  LOP3.LUT R48, R141, 0xffff0000, RZ, 0xc0, !PT ;  /* 0xffff00008d307812 */ /* 0x000fe200078ec0ff */
[----:B------:R-:W-:Y:S01]  /*6040*/  IMAD.U32 R51, R138, 0x10000, RZ ;  /* 0x000100008a337824 */ /* 0x000fe200078e00ff */
[----:B------:R-:W-:Y:S01]  /*6050*/  SHF.R.U64 R150, R46, 0x10, R47 ;  /* 0x000000102e967819 */ /* 0x000fe2000000122f */
[----:B------:R-:W-:-:S02]  /*6060*/  IMAD.U32 R46, R76, 0x10000, RZ ;  /* 0x000100004c2e7824 */ /* 0x000fc400078e00ff */
[----:B------:R-:W-:Y:S01]  /*6070*/  FFMA.FTZ R148, R50, R143, R148 ;  /* 0x0000008f32947223 */ /* 0x000fe20000010094 */
[----:B------:R-:W-:Y:S02]  /*6080*/  IMAD.U32 R49, R139, 0x10000, RZ ;  /* 0x000100008b317824 */ /* 0x000fe400078e00ff */
[C---:B------:R-:W-:Y:S01]  /*6090*/  FMUL.FTZ R50, R79.reuse, R136 ;  /* 0x000000884f327220 */ /* 0x040fe20000410000 */
[-C--:B------:R-:W-:Y:S01]  /*60a0*/  FMUL.FTZ R146, R79, R48.reuse ;  /* 0x000000304f927220 */ /* 0x080fe20000410000 */
[C---:B------:R-:W-:Y:S01]  /*60b0*/  FMUL.FTZ R79, R46.reuse, R51 ;  /* 0x000000332e4f7220 */ /* 0x040fe20000410000 */
[----:B------:R-:W-:Y:S01]  /*60c0*/  LOP3.LUT R47, R15, 0xffff0000, RZ, 0xc0, !PT ;  /* 0xffff00000f2f7812 */ /* 0x000fe200078ec0ff */
[----:B------:R-:W-:Y:S01]  /*60d0*/  FMUL.FTZ R46, R46, R49 ;  /* 0x000000312e2e7220 */ /* 0x000fe20000410000 */
[----:B------:R-:W-:Y:S01]  /*60e0*/  LOP3.LUT R76, R76, 0xffff0000, RZ, 0xc0, !PT ;  /* 0xffff00004c4c7812 */ /* 0x000fe200078ec0ff */
[----:B------:R-:W-:Y:S01]  /*60f0*/  IMAD.U32 R15, R78, 0x10000, RZ ;  /* 0x000100004e0f7824 */ /* 0x000fe200078e00ff */
[----:B------:R-:W-:Y:S01]  /*6100*/  PRMT R45, R109, 0x5432, R150 ;  /* 0x000054326d2d7816 */ /* 0x000fe20000000096 */
[----:B------:R-:W-:Y:S01]  /*6110*/  FFMA.FTZ R51, R44, R51, R46 ;  /* 0x000000332c337223 */ /* 0x000fe2000001002e */
[----:B------:R-:W-:Y:S01]  /*6120*/  LOP3.LUT R77, R138, 0xffff0000, RZ, 0xc0, !PT ;  /* 0xffff00008a4d7812 */ /* 0x000fe200078ec0ff */
[C---:B------:R-:W-:Y:S01]  /*6130*/  FFMA.FTZ R141, R47.reuse, R48, -R50 ;  /* 0x000000302f8d7223 */ /* 0x040fe20000010832 */
[----:B------:R-:W-:Y:S01]  /*6140*/  LOP3.LUT R12, R12, 0xffff0000, RZ, 0xc0, !PT ;  /* 0xffff00000c0c7812 */ /* 0x000fe200078ec0ff */
[----:B------:R-:W-:Y:S01]  /*6150*/  FFMA.FTZ R143, R47, R136, R146 ;  /* 0x000000882f8f7223 */ /* 0x000fe20000010092 */
[----:B------:R-:W-:Y:S01]  /*6160*/  LOP3.LUT R139, R139, 0xffff0000, RZ, 0xc0, !PT ;  /* 0xffff00008b8b7812 */ /* 0x000fe200078ec0ff */
[----:B------:R-:W-:Y:S01]  /*6170*/  FFMA.FTZ R79, R44, R49, -R79 ;  /* 0x000000312c4f7223 */ /* 0x000fe2000001084f */
[----:B------:R-:W-:Y:S01]  /*6180*/  IMAD.U32 R46, R137, 0x10000, RZ ;  /* 0x00010000892e7824 */ /* 0x000fe200078e00ff */
        /* <DEDUP_REMOVED lines=8> */
[----:B------:R-:W-:Y:S01]  /*6210*/  FMUL.FTZ R47, R78, R137 ;  /* 0x000000894e2f7220 */ /* 0x000fe20000410000 */
[----:B------:R-:W-:Y:S01]  /*6220*/  FMUL.FTZ R49, R76, R139 ;  /* 0x0000008b4c317220 */ /* 0x000fe20000410000 */
[-C--:B------:R-:W-:Y:S01]  /*6230*/  FMUL.FTZ R15, R15, R44.reuse ;  /* 0x0000002c0f0f7220 */ /* 0x080fe20000410000 */
[----:B------:R-:W-:Y:S01]  /*6240*/  FMUL.FTZ R78, R78, R45 ;  /* 0x0000002d4e4e7220 */ /* 0x000fe20000410000 */
[C---:B------:R-:W-:Y:S01]  /*6250*/  FFMA.FTZ R50, R13.reuse, R44, -R50 ;  /* 0x0000002c0d327223 */ /* 0x040fe20000010832 */
[----:B------:R-:W-:Y:S01]  /*6260*/  FFMA.FTZ R12, R12, R77, R49 ;  /* 0x0000004d0c0c7223 */ /* 0x000fe20000010031 */
[----:B------:R-:W-:Y:S01]  /*6270*/  FFMA.FTZ R15, R13, R46, R15 ;  /* 0x0000002e0d0f7223 */ /* 0x000fe2000001000f */
[C---:B------:R-:W-:Y:S01]  /*6280*/  FFMA.FTZ R78, R14.reuse, R137, R78 ;  /* 0x000000890e4e7223 */ /* 0x040fe2000001004e */
[----:B------:R-:W-:Y:S01]  /*6290*/  FFMA.FTZ R47, R14, R45, -R47 ;  /* 0x0000002d0e2f7223 */ /* 0x000fe2000001082f */
        /* <DEDUP_REMOVED lines=11> */
.L_x_8255:
[----:B------:R-:W-:Y:S05]  /*6350*/  BSYNC B2 ;  /* 0x0000000000027941 */ /* 0x000fea0003800000 */
.L_x_8254:
[----:B------:R-:W-:Y:S01]  /*6360*/  ISETP.GE.AND P4, PT, R11, R110, PT ;  /* 0x0000006e0b00720c */ /* 0x000fe20003f86270 */
[----:B0-----:R0:W-:-:S12]  /*6370*/  ST.E.128 desc[UR54][R104.64], R12 ;  /* 0x0000000c68007985 */ /* 0x0011d8000c101d36 */
[----:B------:R-:W-:-:S05]  /*6380*/  @!P4 IMAD.WIDE R106, R11, 0x2, R106 ;  /* 0x000000020b6ac825 */ /* 0x000fca00078e026a */
[----:B---3--:R0:W-:Y:S02]  /*6390*/  @!P4 ST.E.128 desc[UR54][R106.64], R76 ;  /* 0x0000004c6a00c985 */ /* 0x0081e4000c101d36 */
.L_x_8253:
[----:B------:R-:W-:Y:S05]  /*63a0*/  BSYNC B1 ;  /* 0x0000000000017941 */ /* 0x000fea0003800000 */
.L_x_8252:
[----:B------:R-:W-:-:S03]  /*63b0*/  UMOV UR4, 0xffffffff ;  /* 0xffffffff00047882 */ /* 0x000fc60000000000 */
[----:B------:R-:W-:Y:S05]  /*63c0*/  BRA.DIV UR4, `(.L_x_8256) ;  /* 0x000001ea04007947 */ /* 0x000fea000b800000 */
[----:B------:R0:W0:Y:S04]  /*63d0*/  SHFL.IDX PT, R51, R103, 0x1, 0x181f ;  /* 0x00381f0067337f89 */ /* 0x00002800000e0000 */
[----:B------:R0:W0:Y:S02]  /*63e0*/  SHFL.IDX PT, R50, R108, 0x1, 0x181f ;  /* 0x00381f006c327f89 */ /* 0x00002400000e0000 */
.L_x_8624:
[----:B------:R-:W-:Y:S01]  /*63f0*/  ISETP.GE.OR P4, PT, R217, R97, P1 ;  /* 0x00000061d900720c */ /* 0x000fe20000f86670 */
[----:B------:R-:W-:-:S12]  /*6400*/  BSSY B1, `(.L_x_8257) ;  /* 0x0000079000017945 */ /* 0x000fd80003800000 */
        /* <DEDUP_REMOVED lines=21> */
[----:B------:R-:W0:Y:S01]  /*6560*/  LDS.128 R44, [R44+0x18400] ;  /* 0x018400002c2c7984 */ /* 0x000e220000000c00 */
[----:B------:R-:W-:Y:S05]  /*6570*/  @P3 BRA `(.L_x_8260) ;  /* 0x0000000400703947 */ /* 0x000fea0003800000 */
[----:B------:R-:W-:Y:S02]  /*6580*/  SHF.R.U32.HI R77, RZ, 0x10, R57 ;  /* 0x00000010ff4d7819 */ /* 0x000fe40000011639 */
[----:B---3--:R-:W-:Y:S02]  /*6590*/  SHF.R.U32.HI R107, RZ, 0x10, R53 ;  /* 0x00000010ff6b7819 */ /* 0x008fe40000011635 */
[----:B------:R-:W-:Y:S02]  /*65a0*/  PRMT R134, R134, 0x5410, R77 ;  /* 0x0000541086867816 */ /* 0x000fe4000000004d */
[----:B------:R-:W-:Y:S01]  /*65b0*/  SHF.R.U64 R76, R56, 0x10, R57 ;  /* 0x00000010384c7819 */ /* 0x000fe20000001239 */
[----:B0-----:R-:W-:Y:S01]  /*65c0*/  IMAD.U32 R56, R45, 0x10000, RZ ;  /* 0x000100002d387824 */ /* 0x001fe200078e00ff */
[----:B------:R-:W-:Y:S01]  /*65d0*/  PRMT R130, R130, 0x5410, R107 ;  /* 0x0000541082827816 */ /* 0x000fe2000000006b */
[----:B------:R-:W-:Y:S01]  /*65e0*/  IMAD.U32 R77, R134, 0x10000, RZ ;  /* 0x00010000864d7824 */ /* 0x000fe200078e00ff */
[----:B------:R-:W-:-:S02]  /*65f0*/  SHF.R.U32.HI R79, RZ, 0x10, R59 ;  /* 0x00000010ff4f7819 */ /* 0x000fc4000001163b */
[----:B------:R-:W-:Y:S01]  /*6600*/  SHF.R.U64 R78, R58, 0x10, R59 ;  /* 0x000000103a4e7819 */ /* 0x000fe2000000123b */
[----:B------:R-:W-:Y:S01]  /*6610*/  IMAD.U32 R58, R47, 0x10000, RZ ;  /* 0x000100002f3a7824 */ /* 0x000fe200078e00ff */
[----:B------:R-:W-:Y:S01]  /*6620*/  PRMT R133, R133, 0x5410, R76 ;  /* 0x0000541085857816 */ /* 0x000fe2000000004c */
[----:B------:R-:W-:Y:S01]  /*6630*/  IMAD.U32 R76, R130, 0x10000, RZ ;  /* 0x00010000824c7824 */ /* 0x000fe200078e00ff */
[----:B------:R-:W-:Y:S02]  /*6640*/  SHF.R.U32.HI R105, RZ, 0x10, R55 ;  /* 0x00000010ff697819 */ /* 0x000fe40000011637 */
[----:B------:R-:W-:Y:S02]  /*6650*/  PRMT R132, R132, 0x5410, R79 ;  /* 0x0000541084847816 */ /* 0x000fe4000000004f */
[----:B------:R-:W-:Y:S01]  /*6660*/  PRMT R131, R131, 0x5410, R78 ;  /* 0x0000541083837816 */ /* 0x000fe2000000004e */
[-C--:B------:R-:W-:Y:S01]  /*6670*/  FMUL.FTZ R78, R56, R77.reuse ;  /* 0x0000004d384e7220 */ /* 0x080fe20000410000 */
[----:B----4-:R-:W-:Y:S01]  /*6680*/  SHF.R.U64 R106, R52, 0x10, R53 ;  /* 0x00000010346a7819 */ /* 0x010fe20000001235 */
[----:B------:R-:W-:Y:S01]  /*6690*/  IMAD.U32 R53, R13, 0x10000, RZ ;  /* 0x000100000d357824 */ /* 0x000fe200078e00ff */
[----:B------:R-:W-:Y:S01]  /*66a0*/  PRMT R128, R128, 0x5410, R105 ;  /* 0x0000541080807816 */ /* 0x000fe20000000069 */
[-C--:B------:R-:W-:Y:S01]  /*66b0*/  FMUL.FTZ R56, R56, R76.reuse ;  /* 0x0000004c38387220 */ /* 0x080fe20000410000 */
[----:B------:R-:W-:Y:S01]  /*66c0*/  IMAD.U32 R79, R132, 0x10000, RZ ;  /* 0x00010000844f7824 */ /* 0x000fe200078e00ff */
[----:B------:R-:W-:Y:S01]  /*66d0*/  SHF.R.U64 R104, R54, 0x10, R55 ;  /* 0x0000001036687819 */ /* 0x000fe20000001237 */
[----:B------:R-:W-:Y:S01]  /*66e0*/  FFMA.FTZ R78, R53, R76, -R78 ;  /* 0x0000004c354e7223 */ /* 0x000fe2000001084e */
[----:B------:R-:W-:Y:S01]  /*66f0*/  LOP3.LUT R57, R45, 0xffff0000, RZ, 0xc0, !PT ;  /* 0xffff00002d397812 */ /* 0x000fe200078ec0ff */
[----:B------:R-:W-:Y:S01]  /*6700*/  IMAD.U32 R45, R44, 0x10000, RZ ;  /* 0x000100002c2d7824 */ /* 0x000fe200078e00ff */
[----:B------:R-:W-:Y:S01]  /*6710*/  LOP3.LUT R134, R134, 0xffff0000, RZ, 0xc0, !PT ;  /* 0xffff000086867812 */ /* 0x000fe200078ec0ff */
[----:B------:R-:W-:Y:S01]  /*6720*/  FFMA.FTZ R77, R53, R77, R56 ;  /* 0x0000004d354d7223 */ /* 0x000fe20000010038 */
[----:B------:R-:W-:Y:S01]  /*6730*/  LOP3.LUT R55, R44, 0xffff0000, RZ, 0xc0, !PT ;  /* 0xffff00002c377812 */ /* 0x000fe200078ec0ff */
[----:B------:R-:W-:Y:S01]  /*6740*/  IMAD.U32 R44, R15, 0x10000, RZ ;  /* 0x000100000f2c7824 */ /* 0x000fe200078e00ff */
[----:B------:R-:W-:Y:S01]  /*6750*/  LOP3.LUT R130, R130, 0xffff0000, RZ, 0xc0, !PT ;  /* 0xffff000082827812 */ /* 0x000fe200078ec0ff */
[----:B------:R-:W-:-:S02]  /*6760*/  IMAD.U32 R53, R128, 0x10000, RZ ;  /* 0x0001000080357824 */ /* 0x000fc400078e00ff */
[C---:B------:R-:W-:Y:S01]  /*6770*/  FMUL.FTZ R107, R58.reuse, R79 ;  /* 0x0000004f3a6b7220 */ /* 0x040fe20000410000 */
[----:B------:R-:W-:Y:S01]  /*6780*/  LOP3.LUT R54, R13, 0xffff0000, RZ, 0xc0, !PT ;  /* 0xffff00000d367812 */ /* 0x000fe200078ec0ff */
[----:B------:R-:W-:Y:S01]  /*6790*/  FMUL.FTZ R105, R57, R134 ;  /* 0x0000008639697220 */ /* 0x000fe20000410000 */
[----:B------:R-:W-:Y:S01]  /*67a0*/  PRMT R129, R129, 0x5410, R106 ;  /* 0x0000541081817816 */ /* 0x000fe2000000006a */
[----:B------:R-:W-:Y:S01]  /*67b0*/  FMUL.FTZ R57, R57, R130 ;  /* 0x0000008239397220 */ /* 0x000fe20000410000 */
[-C--:B------:R-:W-:Y:S01]  /*67c0*/  FMUL.FTZ R58, R58, R53.reuse ;  /* 0x000000353a3a7220 */ /* 0x080fe20000410000 */
[----:B------:R-:W-:Y:S01]  /*67d0*/  FFMA.FTZ R107, R44, R53, -R107 ;  /* 0x000000352c6b7223 */ /* 0x000fe2000001086b */
[----:B------:R-:W-:Y:S01]  /*67e0*/  LOP3.LUT R59, R47, 0xffff0000, RZ, 0xc0, !PT ;  /* 0xffff00002f3b7812 */ /* 0x000fe200078ec0ff */
[----:B------:R-:W-:Y:S01]  /*67f0*/  IMAD.U32 R53, R133, 0x10000, RZ ;  /* 0x0001000085357824 */ /* 0x000fe200078e00ff */
[----:B------:R-:W-:Y:S01]  /*6800*/  LOP3.LUT R132, R132, 0xffff0000, RZ, 0xc0, !PT ;  /* 0xffff000084847812 */ /* 0x000fe200078ec0ff */
[----:B------:R-:W-:Y:S01]  /*6810*/  FFMA.FTZ R134, R54, R134, R57 ;  /* 0x0000008636867223 */ /* 0x000fe20000010039 */
[----:B------:R-:W-:Y:S01]  /*6820*/  LOP3.LUT R128, R128, 0xffff0000, RZ, 0xc0, !PT ;  /* 0xffff000080807812 */ /* 0x000fe200078ec0ff */
[----:B------:R-:W-:Y:S01]  /*6830*/  FFMA.FTZ R79, R44, R79, R58 ;  /* 0x0000004f2c4f7223 */ /* 0x000fe2000001003a */
[----:B------:R-:W-:Y:S01]  /*6840*/  IMAD.U32 R52, R12, 0x10000, RZ ;  /* 0x000100000c347824 */ /* 0x000fe200078e00ff */
[----:B------:R-:W-:Y:S01]  /*6850*/  LOP3.LUT R15, R15, 0xffff0000, RZ, 0xc0, !PT ;  /* 0xffff00000f0f7812 */ /* 0x000fe200078ec0ff */
[----:B------:R-:W-:Y:S01]  /*6860*/  FFMA.FTZ R105, R54, R130, -R105 ;  /* 0x0000008236697223 */ /* 0x000fe20000010869 */
[----:B------:R-:W-:-:S02]  /*6870*/  IMAD.U32 R44, R129, 0x10000, RZ ;  /* 0x00010000812c7824 */ /* 0x000fc400078e00ff */
[-C--:B------:R-:W-:Y:S01]  /*6880*/  FMUL.FTZ R57, R45, R53.reuse ;  /* 0x000000352d397220 */ /* 0x080fe20000410000 */
[----:B------:R-:W-:Y:S01]  /*6890*/  PRMT R127, R127, 0x5410, R104 ;  /* 0x000054107f7f7816 */ /* 0x000fe20000000068 */
[C---:B------:R-:W-:Y:S01]  /*68a0*/  FMUL.FTZ R54, R59.reuse, R132 ;  /* 0x000000843b367220 */ /* 0x040fe20000410000 */
[----:B------:R-:W-:Y:S01]  /*68b0*/  FMUL.FTZ R76, R59, R128 ;  /* 0x000000803b4c7220 */ /* 0x000fe20000410000 */
[----:B------:R-:W-:Y:S01]  /*68c0*/  LOP3.LUT R56, R133, 0xffff0000, RZ, 0xc0, !PT ;  /* 0xffff000085387812 */ /* 0x000fe200078ec0ff */
[-C--:B------:R-:W-:Y:S01]  /*68d0*/  FMUL.FTZ R58, R45, R44.reuse ;  /* 0x0000002c2d3a7220 */ /* 0x080fe20000410000 */
[----:B------:R-:W-:Y:S01]  /*68e0*/  FFMA.FTZ R57, R52, R44, -R57 ;  /* 0x0000002c34397223 */ /* 0x000fe20000010839 */
[C---:B------:R-:W-:Y:S02]  /*68f0*/  IMAD.U32 R47, R46.reuse, 0x10000, RZ ;  /* 0x000100002e2f7824 */ /* 0x040fe400078e00ff */
[C---:B------:R-:W-:Y:S01]  /*6900*/  FFMA.FTZ R128, R15.reuse, R128, -R54 ;  /* 0x000000800f807223 */ /* 0x040fe20000010836 */
[----:B------:R-:W-:Y:S01]  /*6910*/  FFMA.FTZ R132, R15, R132, R76 ;  /* 0x000000840f847223 */ /* 0x000fe2000001004c */
        /* <DEDUP_REMOVED lines=13> */
[C---:B------:R-:W-:Y:S01]  /*69f0*/  FMUL.FTZ R53, R46.reuse, R131 ;  /* 0x000000832e357220 */ /* 0x040fe20000410000 */
[-C--:B------:R-:W-:Y:S01]  /*6a00*/  FMUL.FTZ R52, R55, R54.reuse ;  /* 0x0000003637347220 */ /* 0x080fe20000410000 */
[C---:B------:R-:W-:Y:S01]  /*6a10*/  FFMA.FTZ R76, R13.reuse, R54, -R76 ;  /* 0x000000360d4c7223 */ /* 0x040fe2000001084c */
[----:B------:R-:W-:Y:S01]  /*6a20*/  FMUL.FTZ R46, R46, R127 ;  /* 0x0000007f2e2e7220 */ /* 0x000fe20000410000 */
[C---:B------:R-:W-:Y:S01]  /*6a30*/  FFMA.FTZ R45, R12.reuse, R15, -R45 ;  /* 0x0000000f0c2d7223 */ /* 0x040fe2000001082d */
[----:B------:R-:W-:Y:S01]  /*6a40*/  FFMA.FTZ R47, R12, R44, R47 ;  /* 0x0000002c0c2f7223 */ /* 0x000fe2000001002f */
[----:B------:R-:W-:Y:S01]  /*6a50*/  FFMA.FTZ R13, R13, R56, R52 ;  /* 0x000000380d0d7223 */ /* 0x000fe20000010034 */
[C---:B------:R-:W-:Y:S01]  /*6a60*/  FFMA.FTZ R12, R14.reuse, R127, -R53 ;  /* 0x0000007f0e0c7223 */ /* 0x040fe20000010835 */
        /* <DEDUP_REMOVED lines=13> */
.L_x_8260:
[----:B------:R-:W-:Y:S05]  /*6b40*/  BSYNC B2 ;  /* 0x0000000000027941 */ /* 0x000fea0003800000 */
.L_x_8259:
[----:B------:R-:W-:Y:S01]  /*6b50*/  ISETP.GE.AND P4, PT, R11, R110, PT ;  /* 0x0000006e0b00720c */ /* 0x000fe20003f86270 */
[----:B0-----:R0:W-:-:S12]  /*6b60*/  ST.E.128 desc[UR54][R48.64], R12 ;  /* 0x0000000c30007985 */ /* 0x0011d8000c101d36 */
[----:B------:R-:W-:-:S05]  /*6b70*/  @!P4 IMAD.WIDE R50, R11, 0x2, R50 ;  /* 0x000000020b32c825 */ /* 0x000fca00078e0232 */
[----:B------:R0:W-:Y:S02]  /*6b80*/  @!P4 ST.E.128 desc[UR54][R50.64], R44 ;  /* 0x0000002c3200c985 */ /* 0x0001e4000c101d36 */
.L_x_8258:
[----:B------:R-:W-:Y:S05]  /*6b90*/  BSYNC B1 ;  /* 0x0000000000017941 */ /* 0x000fea0003800000 */
.L_x_8257:
[----:B------:R-:W-:-:S03]  /*6ba0*/  UMOV UR4, 0xffffffff ;  /* 0xffffffff00047882 */ /* 0x000fc60000000000 */
[----:B------:R-:W-:Y:S05]  /*6bb0*/  BRA.DIV UR4, `(.L_x_8261) ;  /* 0x000001e204507947 */ /* 0x000fea000b800000 */
[----:B0-----:R0:W0:Y:S04]  /*6bc0*/  SHFL.IDX PT, R45, R103, 0x2, 0x181f ;  /* 0x00581f00672d7f89 */ /* 0x00102800000e0000 */
[----:B------:R0:W0:Y:S02]  /*6bd0*/  SHFL.IDX PT, R14, R108, 0x2, 0x181f ;  /* 0x00581f006c0e7f89 */ /* 0x00002400000e0000 */
.L_x_8628:
[----:B------:R-:W-:Y:S01]  /*6be0*/  ISETP.GE.OR P4, PT, R216, R97, P1 ;  /* 0x00000061d800720c */ /* 0x000fe20000f86670 */
[----:B------:R-:W-:-:S12]  /*6bf0*/  BSSY B1, `(.L_x_8262) ;  /* 0x000007b000017945 */ /* 0x000fd80003800000 */
[----:B------:R-:W-:Y:S05]  /*6c00*/  @P4 BRA `(.L_x_8263) ;  /* 0x0000000400e44947 */ /* 0x000fea0003800000 */
[----:B------:R-:W-:Y:S01]  /*6c10*/  SEL R11, R37, R112, !P0 ;  /* 0x00000070250b7207 */ /* 0x000fe20004000000 */
[----:B0-----:R-:W-:Y:S01]  /*6c20*/  IMAD.MOV.U32 R50, RZ, RZ, R14 ;  /* 0x000000ffff327224 */ /* 0x001fe200078e000e */
[C---:B------:R-:W-:Y:S01]  /*6c30*/  LEA R48, P4, R41.reuse, R14, 0x1 ;  /* 0x0000000e29307211 */ /* 0x040fe200078808ff */
[----:B------:R-:W-:Y:S01]  /*6c40*/  IMAD.MOV.U32 R51, RZ, RZ, R45 ;  /* 0x000000ffff337224 */ /* 0x000fe200078e002d */
[----:B------:R-:W-:Y:S01]  /*6c50*/  SHF.R.S32.HI R12, RZ, 0x1f, R11 ;  /* 0x0000001fff0c7819 */ /* 0x000fe2000001140b */
[----:B------:R-:W-:Y:S01]  /*6c60*/  BSSY B2, `(.L_x_8264) ;  /* 0x000006f000027945 */ /* 0x000fe20003800000 */
        /* <DEDUP_REMOVED lines=8> */
[----:B------:R-:W-:Y:S01]  /*6cf0*/  LOP3.LUT R12, R13, R224, RZ, 0x3c, !PT ;  /* 0x000000e00d0c7212 */ /* 0x000fe200078e3cff */
[----:B------:R-:W-:-:S03]  /*6d00*/  IMAD R13, R19, 0x4000, R5 ;  /* 0x00004000130d7824 */ /* 0x000fc600078e0205 */
[----:B------:R-:W-:Y:S01]  /*6d10*/  LOP3.LUT R15, R15, 0x7fffe000, RZ, 0xc0, !PT ;  /* 0x7fffe0000f0f7812 */ /* 0x000fe200078ec0ff */
[----:B------:R-:W-:-:S03]  /*6d20*/  IMAD R13, R13, 0x2, R18 ;  /* 0x000000020d0d7824 */ /* 0x000fc600078e0212 */
[----:B------:R-:W-:-:S05]  /*6d30*/  IADD3 R12, R12, R15, R201 ;  /* 0x0000000f0c0c7210 */ /* 0x000fca0007ffe0c9 */
[----:B------:R-:W-:-:S04]  /*6d40*/  IMAD R15, R19, 0x4000, R12 ;  /* 0x00004000130f7824 */ /* 0x000fc800078e020c */
[----:B------:R-:W-:Y:S02]  /*6d50*/  IMAD R44, R15, 0x2, R18 ;  /* 0x000000020f2c7824 */ /* 0x000fe400078e0212 */
[----:B------:R-:W0:Y:S04]  /*6d60*/  LDS.128 R12, [R13+0x18400] ;  /* 0x018400000d0c7984 */ /* 0x000e280000000c00 */
[----:B------:R-:W0:Y:S01]  /*6d70*/  LDS.128 R44, [R44+0x18400] ;  /* 0x018400002c2c7984 */ /* 0x000e220000000c00 */
[----:B------:R-:W-:Y:S05]  /*6d80*/  @P3 BRA `(.L_x_8265) ;  /* 0x0000000400703947 */ /* 0x000fea0003800000 */
[----:B------:R-:W-:Y:S01]  /*6d90*/  SHF.R.U64 R76, R62, 0x10, R63 ;  /* 0x000000103e4c7819 */ /* 0x000fe2000000123f */
[----:B0-----:R-:W-:Y:S01]  /*6da0*/  IMAD.U32 R56, R45, 0x10000, RZ ;  /* 0x000100002d387824 */ /* 0x001fe200078e00ff */
[--C-:B------:R-:W-:Y:S01]  /*6db0*/  SHF.R.U64 R62, R64, 0x10, R65.reuse ;  /* 0x00000010403e7819 */ /* 0x100fe20000001241 */
[----:B------:R-:W-:Y:S01]  /*6dc0*/  IMAD.U32 R52, R13, 0x10000, RZ ;  /* 0x000100000d347824 */ /* 0x000fe200078e00ff */
[----:B------:R-:W-:Y:S01]  /*6dd0*/  SHF.R.U32.HI R65, RZ, 0x10, R65 ;  /* 0x00000010ff417819 */ /* 0x000fe20000011641 */
[----:B------:R-:W-:Y:S01]  /*6de0*/  IMAD.U32 R58, R47, 0x10000, RZ ;  /* 0x000100002f3a7824 */ /* 0x000fe200078e00ff */
[----:B------:R-:W-:Y:S01]  /*6df0*/  SHF.R.U32.HI R77, RZ, 0x10, R61 ;  /* 0x00000010ff4d7819 */ /* 0x000fe2000001163d */
[----:B------:R-:W-:Y:S01]  /*6e00*/  IMAD.U32 R54, R44, 0x10000, RZ ;  /* 0x000100002c367824 */ /* 0x000fe200078e00ff */
[----:B------:R-:W-:Y:S02]  /*6e10*/  PRMT R126, R126, 0x5410, R65 ;  /* 0x000054107e7e7816 */ /* 0x000fe40000000041 */
[----:B------:R-:W-:-:S02]  /*6e20*/  SHF.R.U64 R78, R60, 0x10, R61 ;  /* 0x000000103c4e7819 */ /* 0x000fc4000000123d */
[----:B------:R-:W-:Y:S01]  /*6e30*/  SHF.R.U32.HI R61, RZ, 0x10, R63 ;  /* 0x00000010ff3d7819 */ /* 0x000fe2000001163f */
[----:B------:R-:W-:Y:S01]  /*6e40*/  IMAD.U32 R63, R126, 0x10000, RZ ;  /* 0x000100007e3f7824 */ /* 0x000fe200078e00ff */
[----:B------:R-:W-:Y:S02]  /*6e50*/  SHF.R.U64 R60, R66, 0x10, R67 ;  /* 0x00000010423c7819 */ /* 0x000fe40000001243 */
[----:B------:R-:W-:Y:S01]  /*6e60*/  PRMT R122, R122, 0x5410, R77 ;  /* 0x000054107a7a7816 */ /* 0x000fe2000000004d */
[----:B------:R-:W-:Y:S01]  /*6e70*/  FMUL.FTZ R65, R56, R63 ;  /* 0x0000003f38417220 */ /* 0x000fe20000410000 */
[----:B------:R-:W-:Y:S02]  /*6e80*/  SHF.R.U32.HI R67, RZ, 0x10, R67 ;  /* 0x00000010ff437819 */ /* 0x000fe40000011643 */
[----:B------:R-:W-:Y:S01]  /*6e90*/  PRMT R120, R120, 0x5410, R61 ;  /* 0x0000541078787816 */ /* 0x000fe2000000003d */
[----:B------:R-:W-:Y:S01]  /*6ea0*/  IMAD.U32 R61, R122, 0x10000, RZ ;  /* 0x000100007a3d7824 */ /* 0x000fe200078e00ff */
[----:B------:R-:W-:-:S02]  /*6eb0*/  PRMT R124, R124, 0x5410, R67 ;  /* 0x000054107c7c7816 */ /* 0x000fc40000000043 */
[----:B------:R-:W-:Y:S01]  /*6ec0*/  PRMT R123, R123, 0x5410, R60 ;  /* 0x000054107b7b7816 */ /* 0x000fe2000000003c */
[-C--:B------:R-:W-:Y:S01]  /*6ed0*/  FMUL.FTZ R67, R56, R61.reuse ;  /* 0x0000003d38437220 */ /* 0x080fe20000410000 */
        /* <DEDUP_REMOVED lines=71> */
.L_x_8265:
[----:B------:R-:W-:Y:S05]  /*7350*/  BSYNC B2 ;  /* 0x0000000000027941 */ /* 0x000fea0003800000 */
.L_x_8264:
[----:B------:R-:W-:Y:S01]  /*7360*/  ISETP.GE.AND P4, PT, R11, R110, PT ;  /* 0x0000006e0b00720c */ /* 0x000fe20003f86270 */
[----:B0-----:R0:W-:-:S12]  /*7370*/  ST.E.128 desc[UR54][R48.64], R12 ;  /* 0x0000000c30007985 */ /* 0x0011d8000c101d36 */
[----:B------:R-:W-:-:S05]  /*7380*/  @!P4 IMAD.WIDE R50, R11, 0x2, R50 ;  /* 0x000000020b32c825 */ /* 0x000fca00078e0232 */
[----:B------:R0:W-:Y:S02]  /*7390*/  @!P4 ST.E.128 desc[UR54][R50.64], R44 ;  /* 0x0000002c3200c985 */ /* 0x0001e4000c101d36 */
.L_x_8263:
[----:B------:R-:W-:Y:S05]  /*73a0*/  BSYNC B1 ;  /* 0x0000000000017941 */ /* 0x000fea0003800000 */
.L_x_8262:
[----:B------:R-:W-:-:S03]  /*73b0*/  UMOV UR4, 0xffffffff ;  /* 0xffffffff00047882 */ /* 0x000fc60000000000 */
[----:B------:R-:W-:Y:S05]  /*73c0*/  BRA.DIV UR4, `(.L_x_8266) ;  /* 0x000001da04947947 */ /* 0x000fea000b800000 */
[----:B01----:R-:W0:Y:S04]  /*73d0*/  SHFL.IDX PT, R103, R103, 0x3, 0x181f ;  /* 0x00781f0067677f89 */ /* 0x003e2800000e0000 */
[----:B------:R-:W1:Y:S02]  /*73e0*/  SHFL.IDX PT, R108, R108, 0x3, 0x181f ;  /* 0x00781f006c6c7f89 */ /* 0x000e6400000e0000 */
.L_x_8632:
[----:B------:R-:W-:-:S13]  /*73f0*/  ISETP.GE.OR P4, PT, R215, R97, P1 ;  /* 0x00000061d700720c */ /* 0x000fda0000f86670 */
[----:B------:R-:W-:Y:S05]  /*7400*/  @P4 BRA `(.L_x_8239) ;  /* 0x0000000c00944947 */ /* 0x000fea0003800000 */
[----:B------:R-:W-:Y:S01]  /*7410*/  SEL R112, R37, R112, !P0 ;  /* 0x0000007025707207 */ /* 0x000fe20004000000 */
[----:B------:R-:W-:Y:S01]  /*7420*/  BSSY B1, `(.L_x_8267) ;  /* 0x0000071000017945 */ /* 0x000fe20003800000 */
[C---:B-1----:R-:W-:Y:S02]  /*7430*/  LEA R48, P4, R41.reuse, R108, 0x1 ;  /* 0x0000006c29307211 */ /* 0x042fe400078808ff */
[----:B------:R-:W-:Y:S02]  /*7440*/  SHF.R.S32.HI R11, RZ, 0x1f, R112 ;  /* 0x0000001fff0b7819 */ /* 0x000fe40000011470 */
[----:B0-----:R-:W-:Y:S02]  /*7450*/  LEA.HI.X R49, R41, R103, R90, 0x1, P4 ;  /* 0x0000006729317211 */ /* 0x001fe400020f0c5a */
        /* <DEDUP_REMOVED lines=15> */
[----:B------:R-:W1:Y:S01]  /*7550*/  LDS.128 R44, [R44+0x18400] ;  /* 0x018400002c2c7984 */ /* 0x000e620000000c00 */
[----:B------:R-:W-:Y:S05]  /*7560*/  @P3 BRA `(.L_x_8268) ;  /* 0x0000000400703947 */ /* 0x000fea0003800000 */
[----:B------:R-:W-:Y:S01]  /*7570*/  SHF.R.U64 R64, R68, 0x10, R69 ;  /* 0x0000001044407819 */ /* 0x000fe20000001245 */
[----:B-1----:R-:W-:Y:S01]  /*7580*/  IMAD.U32 R54, R45, 0x10000, RZ ;  /* 0x000100002d367824 */ /* 0x002fe200078e00ff */
        /* <DEDUP_REMOVED lines=8> */
[--C-:B------:R-:W-:Y:S01]  /*7610*/  SHF.R.U64 R58, R74, 0x10, R75.reuse ;  /* 0x000000104a3a7819 */ /* 0x100fe2000000124b */
[----:B------:R-:W-:Y:S01]  /*7620*/  IMAD.U32 R59, R114, 0x10000, RZ ;  /* 0x00010000723b7824 */ /* 0x000fe200078e00ff */
[----:B------:R-:W-:Y:S01]  /*7630*/  SHF.R.U32.HI R75, RZ, 0x10, R75 ;  /* 0x00000010ff4b7819 */ /* 0x000fe2000001164b */
[----:B------:R-:W-:Y:S01]  /*7640*/  IMAD.U32 R61, R118, 0x10000, RZ ;  /* 0x00010000763d7824 */ /* 0x000fe200078e00ff */
[--C-:B------:R-:W-:Y:S01]  /*7650*/  SHF.R.U64 R62, R70, 0x10, R71.reuse ;  /* 0x00000010463e7819 */ /* 0x100fe20000001247 */
[C---:B------:R-:W-:Y:S01]  /*7660*/  FMUL.FTZ R65, R54.reuse, R59 ;  /* 0x0000003b36417220 */ /* 0x040fe20000410000 */
[----:B------:R-:W-:Y:S01]  /*7670*/  SHF.R.U32.HI R70, RZ, 0x10, R71 ;  /* 0x00000010ff467819 */ /* 0x000fe20000011647 */
[-C--:B------:R-:W-:Y:S01]  /*7680*/  FMUL.FTZ R63, R54, R61.reuse ;  /* 0x0000003d363f7220 */ /* 0x080fe20000410000 */
[----:B------:R-:W-:Y:S01]  /*7690*/  LOP3.LUT R55, R45, 0xffff0000, RZ, 0xc0, !PT ;  /* 0xffff00002d377812 */ /* 0x000fe200078ec0ff */
[----:B------:R-:W-:Y:S01]  /*76a0*/  FFMA.FTZ R65, R50, R61, R65 ;  /* 0x0000003d32417223 */ /* 0x000fe20000010041 */
[----:B------:R-:W-:-:S02]  /*76b0*/  PRMT R116, R116, 0x5410, R75 ;  /* 0x0000541074747816 */ /* 0x000fc4000000004b */
[----:B------:R-:W-:Y:S02]  /*76c0*/  LOP3.LUT R114, R114, 0xffff0000, RZ, 0xc0, !PT ;  /* 0xffff000072727812 */ /* 0x000fe400078ec0ff */
        /* <DEDUP_REMOVED lines=20> */
[-C--:B------:R-:W-:Y:S01]  /*7810*/  FMUL.FTZ R56, R56, R59.reuse ;  /* 0x0000003b38387220 */ /* 0x080fe20000410000 */
[----:B------:R-:W-:Y:S01]  /*7820*/  FMUL.FTZ R54, R57, R116 ;  /* 0x0000007439367220 */ /* 0x000fe20000410000 */
[----:B------:R-:W-:Y:S01]  /*7830*/  IMAD.U32 R51, R117, 0x10000, RZ ;  /* 0x0001000075337824 */ /* 0x000fe200078e00ff */
[----:B------:R-:W-:Y:S01]  /*7840*/  PRMT R109, R109, 0x5410, R62 ;  /* 0x000054106d6d7816 */ /* 0x000fe2000000003e */
[C---:B------:R-:W-:Y:S01]  /*7850*/  FFMA.FTZ R59, R44.reuse, R59, -R55 ;  /* 0x0000003b2c3b7223 */ /* 0x040fe20000010837 */
[----:B------:R-:W-:Y:S01]  /*7860*/  FFMA.FTZ R56, R44, R63, R56 ;  /* 0x0000003f2c387223 */ /* 0x000fe20000010038 */
[-C--:B------:R-:W-:Y:S01]  /*7870*/  FMUL.FTZ R62, R57, R50.reuse ;  /* 0x00000032393e7220 */ /* 0x080fe20000410000 */
[----:B------:R-:W-:Y:S01]  /*7880*/  FFMA.FTZ R60, R45, R50, -R54 ;  /* 0x000000322d3c7223 */ /* 0x000fe20000010836 */
[----:B------:R-:W-:Y:S01]  /*7890*/  IMAD.U32 R13, R12, 0x10000, RZ ;  /* 0x000100000c0d7824 */ /* 0x000fe200078e00ff */
[----:B------:R-:W-:Y:S01]  /*78a0*/  LOP3.LUT R117, R117, 0xffff0000, RZ, 0xc0, !PT ;  /* 0xffff000075757812 */ /* 0x000fe200078ec0ff */
[----:B------:R-:W-:-:S02]  /*78b0*/  IMAD.U32 R44, R113, 0x10000, RZ ;  /* 0x00010000712c7824 */ /* 0x000fc400078e00ff */
[----:B------:R-:W-:Y:S01]  /*78c0*/  FMUL.FTZ R50, R52, R51 ;  /* 0x0000003334327220 */ /* 0x000fe20000410000 */
[----:B------:R-:W-:Y:S01]  /*78d0*/  LOP3.LUT R113, R113, 0xffff0000, RZ, 0xc0, !PT ;  /* 0xffff000071717812 */ /* 0x000fe200078ec0ff */
[----:B------:R-:W-:Y:S01]  /*78e0*/  FFMA.FTZ R57, R45, R116, R62 ;  /* 0x000000742d397223 */ /* 0x000fe2000001003e */
[----:B------:R-:W-:Y:S01]  /*78f0*/  LOP3.LUT R12, R12, 0xffff0000, RZ, 0xc0, !PT ;  /* 0xffff00000c0c7812 */ /* 0x000fe200078ec0ff */
[-C--:B------:R-:W-:Y:S01]  /*7900*/  FFMA.FTZ R45, R13, R44.reuse, -R50 ;  /* 0x0000002c0d2d7223 */ /* 0x080fe20000010832 */
[----:B------:R-:W-:Y:S02]  /*7910*/  IMAD.U32 R47, R46, 0x10000, RZ ;  /* 0x000100002e2f7824 */ /* 0x000fe400078e00ff */
        /* <DEDUP_REMOVED lines=33> */
.L_x_8268:
[----:B------:R-:W-:Y:S05]  /*7b30*/  BSYNC B1 ;  /* 0x0000000000017941 */ /* 0x000fea0003800000 */
.L_x_8267:
[----:B0-----:R0:W-:Y:S01]  /*7b40*/  ST.E.128 desc[UR54][R48.64], R12 ;  /* 0x0000000c30007985 */ /* 0x0011e2000c101d36 */
[----:B------:R-:W-:Y:S01]  /*7b50*/  ISETP.GE.AND P3, PT, R11, R110, PT ;  /* 0x0000006e0b00720c */ /* 0x000fe20003f66270 */
[----:B------:R-:W-:-:S12]  /*7b60*/  IMAD.MOV.U32 R109, RZ, RZ, R103 ;  /* 0x000000ffff6d7224 */ /* 0x000fd800078e0067 */
[----:B------:R-:W-:Y:S05]  /*7b70*/  @P3 BRA `(.L_x_8239) ;  /* 0x0000000400b83947 */ /* 0x000fea0003800000 */
[----:B0-----:R-:W-:-:S05]  /*7b80*/  IMAD.WIDE R12, R11, 0x2, R108 ;  /* 0x000000020b0c7825 */ /* 0x001fca00078e026c */
[----:B-1----:R0:W-:Y:S01]  /*7b90*/  ST.E.128 desc[UR54][R12.64], R44 ;  /* 0x0000002c0c007985 */ /* 0x0021e2000c101d36 */
[----:B------:R-:W-:Y:S05]  /*7ba0*/  BRA `(.L_x_8239) ;  /* 0x0000000400ac7947 */ /* 0x000fea0003800000 */
.L_x_8198:
[----:B------:R-:W-:-:S06]  /*7bb0*/  UISETP.NE.AND UP0, UPT, UR39, 0x3, UPT ;  /* 0x000000032700788c */ /* 0x000fcc000bf05270 */
[----:B------:R-:W-:-:S13]  /*7bc0*/  PLOP3.LUT P5, PT, PT, PT, UP0, 0x80, 0x0 ;  /* 0x000000000000781c */ /* 0x000fda0003faf008 */
[----:B------:R-:W-:Y:S05]  /*7bd0*/  @!P5 BRA `(.L_x_8269) ;  /* 0x000000000004d947 */ /* 0x000fea0003800000 */
[----:B------:R-:W-:Y:S01]  /*7be0*/  BPT.TRAP 0x1 ;  /* 0x000000040000795c */ /* 0x000fe20000300000 */
.L_x_8269:
[----:B------:R-:W-:Y:S01]  /*7bf0*/  IMAD R91, R19, 0x8, R18 ;  /* 0x00000008135b7824 */ /* 0x000fe200078e0212 */
[----:B------:R-:W-:Y:S01]  /*7c00*/  SHF.L.U32 R102, R192, 0x1f, RZ ;  /* 0x0000001fc0667819 */ /* 0x000fe200000006ff */
[----:B------:R-:W-:Y:S01]  /*7c10*/  BSSY B1, `(.L_x_8270) ;  /* 0x0000004000017945 */ /* 0x000fe20003800000 */
[----:B------:R-:W-:Y:S02]  /*7c20*/  SHF.R.S32.HI R99, RZ, 0x1f, R100 ;  /* 0x0000001fff637819 */ /* 0x000fe40000011464 */
[----:B------:R-:W0:Y:S02]  /*7c30*/  SYNCS.PHASECHK.TRANS64.TRYWAIT P3, [R91+URZ+0x28890], R102 ;  /* 0x028890665b0075a7 */ /* 0x000e24000806017f */
[----:B0-----:R-:W-:Y:S05]  /*7c40*/  @!P3 BRA `(.L_x_8271) ;  /* 0x000001d000c0b947 */ /* 0x001fea0003800000 */
.L_x_8633:
[----:B------:R-:W-:Y:S05]  /*7c50*/  BSYNC B1 ;  /* 0x0000000000017941 */ /* 0x000fea0003800000 */
.L_x_8270:
        /* <DEDUP_REMOVED lines=27> */
.L_x_8637:
        /* <DEDUP_REMOVED lines=13> */
.L_x_8274:
[----:B------:R-:W-:Y:S05]  /*7ee0*/  BSYNC B1 ;  /* 0x0000000000017941 */ /* 0x000fea0003800000 */
.L_x_8273:
[----:B------:R-:W-:-:S03]  /*7ef0*/  UMOV UR4, 0xffffffff ;  /* 0xffffffff00047882 */ /* 0x000fc60000000000 */
[----:B------:R-:W-:Y:S05]  /*7f00*/  BRA.DIV UR4, `(.L_x_8275) ;  /* 0x000001d2046c7947 */ /* 0x000fea000b800000 */
[----:B--2---:R2:W0:Y:S04]  /*7f10*/  SHFL.IDX PT, R45, R46, 0x1, 0x181f ;  /* 0x00381f002e2d7f89 */ /* 0x00442800000e0000 */
[----:B---34-:R2:W3:Y:S02]  /*7f20*/  SHFL.IDX PT, R14, R44, 0x1, 0x181f ;  /* 0x00381f002c0e7f89 */ /* 0x0184e400000e0000 */
.L_x_8641:
        /* <DEDUP_REMOVED lines=14> */
.L_x_8277:
[----:B------:R-:W-:Y:S05]  /*8010*/  BSYNC B1 ;  /* 0x0000000000017941 */ /* 0x000fea0003800000 */
.L_x_8276:
[----:B------:R-:W-:-:S03]  /*8020*/  UMOV UR4, 0xffffffff ;  /* 0xffffffff00047882 */ /* 0x000fc60000000000 */
[----:B------:R-:W-:Y:S05]  /*8030*/  BRA.DIV UR4, `(.L_x_8278) ;  /* 0x000001d204687947 */ /* 0x000fea000b800000 */
[----:B0-----:R0:W0:Y:S04]  /*8040*/  SHFL.IDX PT, R45, R46, 0x2, 0x181f ;  /* 0x00581f002e2d7f89 */ /* 0x00102800000e0000 */
[----:B---34-:R3:W4:Y:S02]  /*8050*/  SHFL.IDX PT, R14, R44, 0x2, 0x181f ;  /* 0x00581f002c0e7f89 */ /* 0x01872400000e0000 */
.L_x_8645:
        /* <DEDUP_REMOVED lines=14> */
.L_x_8280:
[----:B------:R-:W-:Y:S05]  /*8140*/  BSYNC B1 ;  /* 0x0000000000017941 */ /* 0x000fea0003800000 */
.L_x_8279:
[----:B------:R-:W-:-:S03]  /*8150*/  UMOV UR4, 0xffffffff ;  /* 0xffffffff00047882 */ /* 0x000fc60000000000 */
[----:B------:R-:W-:Y:S05]  /*8160*/  BRA.DIV UR4, `(.L_x_8281) ;  /* 0x000001d204647947 */ /* 0x000fea000b800000 */
[----:B0-----:R0:W0:Y:S04]  /*8170*/  SHFL.IDX PT, R45, R46, 0x3, 0x181f ;  /* 0x00781f002e2d7f89 */ /* 0x00102800000e0000 */
[----:B----4-:R4:W0:Y:S02]  /*8180*/  SHFL.IDX PT, R14, R44, 0x3, 0x181f ;  /* 0x00781f002c0e7f89 */ /* 0x01082400000e0000 */
.L_x_8649:
        /* <DEDUP_REMOVED lines=13> */
.L_x_8239:
[----:B------:R-:W-:Y:S05]  /*8260*/  BSYNC B0 ;  /* 0x0000000000007941 */ /* 0x000fea0003800000 */
.L_x_8197:
        /* <DEDUP_REMOVED lines=17> */
.L_x_8283:
[----:B------:R-:W-:Y:S05]  /*8380*/  BSYNC B0 ;  /* 0x0000000000007941 */ /* 0x000fea0003800000 */
.L_x_8282:
[----:B------:R-:W5:Y:S01]  /*8390*/  SYNCS.PHASECHK.TRANS64.TRYWAIT P4, [R91+URZ+0x288b0], R102 ;  /* 0x0288b0665b0075a7 */ /* 0x000f62000808017f */
[----:B------:R-:W-:Y:S01]  /*83a0*/  ULDC UR41, c[0x0][0x2f4] ;  /* 0x0000bd0000297ab9 */ /* 0x000fe20000000800 */
[----:B------:R-:W-:Y:S04]  /*83b0*/  BSSY B0, `(.L_x_8284) ;  /* 0x0000002000007945 */ /* 0x000fe80003800000 */
[----:B-----5:R-:W-:Y:S05]  /*83c0*/  @!P4 BRA `(.L_x_8285) ;  /* 0x000001d00014c947 */ /* 0x020fea0003800000 */
.L_x_8650:
[----:B------:R-:W-:Y:S05]  /*83d0*/  BSYNC B0 ;  /* 0x0000000000007941 */ /* 0x000fea0003800000 */
.L_x_8284:
[----:B------:R-:W-:Y:S01]  /*83e0*/  ULDC.64 UR4, c[0x0][0x328] ;  /* 0x0000ca0000047ab9 */ /* 0x000fe20000000a00 */
[----:B------:R-:W-:Y:S01]  /*83f0*/  IMAD.IADD R97, R97, 0x1, -R188 ;  /* 0x0000000161617824 */ /* 0x000fe200078e0abc */
[----:B------:R-:W-:Y:S01]  /*8400*/  BSSY B0, `(.L_x_8286) ;  /* 0x0000020000007945 */ /* 0x000fe20003800000 */
[----:B------:R-:W-:Y:S02]  /*8410*/  IMAD R99, R99, UR4, RZ ;  /* 0x0000000463637c24 */ /* 0x000fe4000f8e02ff */
[----:B0---4-:R-:W-:-:S04]  /*8420*/  IMAD.WIDE.U32 R12, R100, UR4, RZ ;  /* 0x00000004640c7c25 */ /* 0x011fc8000f8e00ff */
[----:B------:R-:W-:Y:S01]  /*8430*/  IMAD R99, R100, UR5, R99 ;  /* 0x0000000564637c24 */ /* 0x000fe2000f8e0263 */
[----:B------:R-:W-:Y:S02]  /*8440*/  ULDC.64 UR4, c[0x0][0x338] ;  /* 0x0000ce0000047ab9 */ /* 0x000fe40000000a00 */
[----:B------:R-:W-:Y:S02]  /*8450*/  IMAD R98, R98, UR4, RZ ;  /* 0x0000000462627c24 */ /* 0x000fe4000f8e02ff */
[----:B------:R-:W-:Y:S02]  /*8460*/  IMAD.IADD R13, R13, 0x1, R99 ;  /* 0x000000010d0d7824 */ /* 0x000fe400078e0263 */
[C---:B--2---:R-:W-:Y:S02]  /*8470*/  IMAD R11, R101.reuse, UR5, R98 ;  /* 0x00000005650b7c24 */ /* 0x044fe4000f8e0262 */
        /* <DEDUP_REMOVED lines=10> */
[----:B-1----:R0:W1:Y:S01]  /*8520*/  SHFL.IDX PT, R47, R48, RZ, 0x181f ;  /* 0x00181fff302f7589 */ /* 0x00206200000e0000 */
[----:B------:R-:W-:-:S03]  /*8530*/  ISETP.GE.AND P4, PT, R97, 0x1, PT ;  /* 0x000000016100780c */ /* 0x000fc60003f86270 */
[----:B------:R0:W2:Y:S10]  /*8540*/  SHFL.IDX PT, R13, R11, RZ, 0x181f ;  /* 0x00181fff0b0d7589 */ /* 0x0000b400000e0000 */
[----:B0-----:R-:W-:Y:S05]  /*8550*/  @!P4 BRA `(.L_x_8287) ;  /* 0x000000000028c947 */ /* 0x001fea0003800000 */
[----:B------:R-:W-:-:S13]  /*8560*/  ISETP.GE.AND P4, PT, R16, UR41, PT ;  /* 0x0000002910007c0c */ /* 0x000fda000bf86270 */
[----:B-1-3--:R-:W-:-:S04]  /*8570*/  @!P4 LEA R44, P5, R16, R47, 0x1 ;  /* 0x0000002f102cc211 */ /* 0x00afc800078a08ff */
[----:B--2---:R-:W-:Y:S02]  /*8580*/  @!P4 LEA.HI.X R45, R16, R13, R17, 0x1, P5 ;  /* 0x0000000d102dc211 */ /* 0x004fe400028f0c11 */
[----:B------:R-:W-:-:S13]  /*8590*/  ISETP.GE.AND P5, PT, R2, UR41, PT ;  /* 0x0000002902007c0c */ /* 0x000fda000bfa6270 */
[----:B------:R-:W-:-:S04]  /*85a0*/  @!P5 LEA R46, P6, R2, R47, 0x1 ;  /* 0x0000002f022ed211 */ /* 0x000fc800078c08ff */
[----:B------:R-:W-:Y:S02]  /*85b0*/  @!P5 LEA.HI.X R47, R2, R13, R185, 0x1, P6 ;  /* 0x0000000d022fd211 */ /* 0x000fe400030f0cb9 */
[----:B------:R-:W0:Y:S04]  /*85c0*/  @!P4 LDS.128 R12, [R93+0x400] ;  /* 0x000400005d0cc984 */ /* 0x000e280000000c00 */
[----:B0-----:R-:W-:Y:S04]  /*85d0*/  @!P4 ST.E.128 desc[UR54][R44.64], R12 ;  /* 0x0000000c2c00c985 */ /* 0x001fe8000c101d36 */
[----:B------:R-:W0:Y:S04]  /*85e0*/  @!P5 LDS.128 R12, [R93+0x4400] ;  /* 0x004400005d0cd984 */ /* 0x000e280000000c00 */
[----:B0-----:R0:W-:Y:S02]  /*85f0*/  @!P5 ST.E.128 desc[UR54][R46.64], R12 ;  /* 0x0000000c2e00d985 */ /* 0x0011e4000c101d36 */
.L_x_8287:
[----:B------:R-:W-:Y:S05]  /*8600*/  BSYNC B0 ;  /* 0x0000000000007941 */ /* 0x000fea0003800000 */
.L_x_8286:
[----:B------:R-:W-:Y:S01]  /*8610*/  ISETP.GE.AND P4, PT, R97, 0x21, PT ;  /* 0x000000216100780c */ /* 0x000fe20003f86270 */
[----:B0-2---:R0:W2:Y:S01]  /*8620*/  SHFL.IDX PT, R13, R11, 0x1, 0x181f ;  /* 0x00381f000b0d7f89 */ /* 0x0050a200000e0000 */
[----:B------:R-:W-:Y:S03]  /*8630*/  BSSY B0, `(.L_x_8288) ;  /* 0x000000d000007945 */ /* 0x000fe60003800000 */
[----:B-1----:R0:W1:Y:S08]  /*8640*/  SHFL.IDX PT, R47, R48, 0x1, 0x181f ;  /* 0x00381f00302f7f89 */ /* 0x00207000000e0000 */
        /* <DEDUP_REMOVED lines=11> */
.L_x_8289:
[----:B------:R-:W-:Y:S05]  /*8700*/  BSYNC B0 ;  /* 0x0000000000007941 */ /* 0x000fea0003800000 */
.L_x_8288:
        /* <DEDUP_REMOVED lines=15> */
.L_x_8291:
[----:B------:R-:W-:Y:S05]  /*8800*/  BSYNC B0 ;  /* 0x0000000000007941 */ /* 0x000fea0003800000 */
.L_x_8290:
[----:B------:R-:W-:Y:S01]  /*8810*/  ISETP.GE.AND P4, PT, R97, 0x61, PT ;  /* 0x000000616100780c */ /* 0x000fe20003f86270 */
[----:B------:R-:W4:Y:S01]  /*8820*/  SHFL.IDX PT, R11, R11, 0x3, 0x181f ;  /* 0x00781f000b0b7f89 */ /* 0x000f2200000e0000 */
[----:B------:R-:W-:Y:S03]  /*8830*/  BSSY B0, `(.L_x_8292) ;  /* 0x000000d000007945 */ /* 0x000fe60003800000 */
[----:B01----:R0:W1:Y:S08]  /*8840*/  SHFL.IDX PT, R47, R48, 0x3, 0x181f ;  /* 0x00781f00302f7f89 */ /* 0x00307000000e0000 */
[----:B0-----:R-:W-:Y:S05]  /*8850*/  @!P4 BRA `(.L_x_8293) ;  /* 0x000000000028c947 */ /* 0x001fea0003800000 */
[----:B------:R-:W-:-:S13]  /*8860*/  ISETP.GE.AND P4, PT, R16, UR41, PT ;  /* 0x0000002910007c0c */ /* 0x000fda000bf86270 */
[----:B--2---:R-:W0:Y:S01]  /*8870*/  @!P4 LDS.128 R12, [R93+0x3400] ;  /* 0x003400005d0cc984 */ /* 0x004e220000000c00 */
[----:B-1-3--:R-:W-:-:S04]  /*8880*/  @!P4 LEA R44, P5, R16, R47, 0x1 ;  /* 0x0000002f102cc211 */ /* 0x00afc800078a08ff */
[----:B----4-:R-:W-:Y:S02]  /*8890*/  @!P4 LEA.HI.X R45, R16, R11, R17, 0x1, P5 ;  /* 0x0000000b102dc211 */ /* 0x010fe400028f0c11 */
[----:B------:R-:W-:-:S13]  /*88a0*/  ISETP.GE.AND P5, PT, R2, UR41, PT ;  /* 0x0000002902007c0c */ /* 0x000fda000bfa6270 */
[----:B------:R-:W-:-:S04]  /*88b0*/  @!P5 LEA R46, P6, R2, R47, 0x1 ;  /* 0x0000002f022ed211 */ /* 0x000fc800078c08ff */
[----:B------:R-:W-:Y:S01]  /*88c0*/  @!P5 LEA.HI.X R47, R2, R11, R185, 0x1, P6 ;  /* 0x0000000b022fd211 */ /* 0x000fe200030f0cb9 */
[----:B0-----:R-:W-:Y:S04]  /*88d0*/  @!P4 ST.E.128 desc[UR54][R44.64], R12 ;  /* 0x0000000c2c00c985 */ /* 0x001fe8000c101d36 */
[----:B------:R-:W0:Y:S04]  /*88e0*/  @!P5 LDS.128 R12, [R93+0x7400] ;  /* 0x007400005d0cd984 */ /* 0x000e280000000c00 */
[----:B0-----:R0:W-:Y:S02]  /*88f0*/  @!P5 ST.E.128 desc[UR54][R46.64], R12 ;  /* 0x0000000c2e00d985 */ /* 0x0011e4000c101d36 */
.L_x_8293:
[----:B------:R-:W-:Y:S05]  /*8900*/  BSYNC B0 ;  /* 0x0000000000007941 */ /* 0x000fea0003800000 */
.L_x_8292:
        /* <DEDUP_REMOVED lines=22> */
.L_x_8192:
[----:B------:R-:W0:Y:S01]  /*8a70*/  LDC R0, c[0x0][0x448] ;  /* 0x00011200ff007b82 */ /* 0x000e220000000800 */
[----:B------:R-:W-:-:S07]  /*8a80*/  IADD3 R5, R190, 0x1, -R189 ;  /* 0x00000001be057810 */ /* 0x000fce0007ffe8bd */
[----:B------:R-:W4:Y:S01]  /*8a90*/  LDC.64 R6, c[0x0][0x9e0] ;  /* 0x00027800ff067b82 */ /* 0x000f220000000a00 */
[----:B0-----:R-:W-:Y:S01]  /*8aa0*/  ISETP.NE.AND P1, PT, R0, 0x1, PT ;  /* 0x000000010000780c */ /* 0x001fe20003f25270 */
[----:B------:R-:W-:Y:S01]  /*8ab0*/  VIADD R0, R193, 0x7f ;  /* 0x0000007fc1007836 */ /* 0x000fe20000000000 */
[----:B----4-:R-:W-:-:S11]  /*8ac0*/  ISETP.GE.AND P2, PT, R7, 0x1, PT ;  /* 0x000000010700780c */ /* 0x010fd60003f46270 */
[----:B------:R-:W0:Y:S08]  /*8ad0*/  @P1 LDC R3, c[0x0][0x44c] ;  /* 0x00011300ff031b82 */ /* 0x000e300000000800 */
[----:B------:R-:W4:Y:S01]  /*8ae0*/  @P1 LDC R4, c[0x0][0x450] ;  /* 0x00011400ff041b82 */ /* 0x000f220000000800 */
[----:B0-----:R-:W-:-:S05]  /*8af0*/  @P1 IMAD.HI.U32 R3, R0, R3, RZ ;  /* 0x0000000300031227 */ /* 0x001fca00078e00ff */
[----:B----4-:R-:W-:-:S05]  /*8b00*/  @P1 SHF.R.U32.HI R0, RZ, R4, R3 ;  /* 0x00000004ff001219 */ /* 0x010fca0000011603 */
[----:B------:R-:W-:Y:S01]  /*8b10*/  IMAD.IADD R5, R5, 0x1, R0 ;  /* 0x0000000105057824 */ /* 0x000fe200078e0200 */
[----:B------:R-:W-:Y:S06]  /*8b20*/  @P0 BRA `(.L_x_8295) ;  /* 0x00000000000c0947 */ /* 0x000fec0003800000 */
[----:B------:R-:W0:Y:S01]  /*8b30*/  FENCE.VIEW.ASYNC.G ;  /* 0x00000000000073c6 */ /* 0x000e220000000100 */
[----:B------:R-:W-:Y:S05]  /*8b40*/  WARPSYNC.ALL ;  /* 0x0000000000007948 */ /* 0x000fea0003800000 */
[----:B0-----:R-:W-:Y:S06]  /*8b50*/  BAR.ARV 0xc, 0x180 ;  /* 0x0306000000007b1d */ /* 0x001fec0000002000 */
.L_x_8295:
        /* <DEDUP_REMOVED lines=13> */
.L_x_8298:
[----:B------:R-:W-:-:S13]  /*8c30*/  ISETP.NE.AND P0, PT, R7, 0x1, PT ;  /* 0x000000010700780c */ /* 0x000fda0003f05270 */
[----:B------:R-:W0:Y:S02]  /*8c40*/  @P0 LDC.64 R4, c[0x0][0x9e8] ;  /* 0x00027a00ff040b82 */ /* 0x000e240000000a00 */
[----:B0-----:R-:W-:-:S05]  /*8c50*/  @P0 IMAD.HI.U32 R4, R3, R4, RZ ;  /* 0x0000000403040227 */ /* 0x001fca00078e00ff */
[----:B------:R-:W-:-:S07]  /*8c60*/  @P0 SHF.R.U32.HI R3, RZ, R5, R4 ;  /* 0x00000005ff030219 */ /* 0x000fce0000011604 */
.L_x_8299:
[----:B------:R-:W-:Y:S05]  /*8c70*/  BSYNC B0 ;  /* 0x0000000000007941 */ /* 0x000fea0003800000 */
.L_x_8297:
[----:B------:R-:W-:-:S05]  /*8c80*/  IMAD R3, R3, R7, R7 ;  /* 0x0000000703037224 */ /* 0x000fca00078e0207 */
[----:B------:R-:W-:-:S07]  /*8c90*/  VIMNMX R0, R0, R3, PT ;  /* 0x0000000300007248 */ /* 0x000fce0003fe0100 */
.L_x_8296:
[----:B------:R-:W0:Y:S01]  /*8ca0*/  @P1 LDC R4, c[0x0][0x44c] ;  /* 0x00011300ff041b82 */ /* 0x000e220000000800 */
[----:B------:R-:W-:Y:S01]  /*8cb0*/  VIADD R0, R0, 0x7f ;  /* 0x0000007f00007836 */ /* 0x000fe20000000000 */
[----:B------:R-:W-:-:S04]  /*8cc0*/  ULDC UR4, c[0x0][0x9dc] ;  /* 0x0002770000047ab9 */ /* 0x000fc80000000800 */
[----:B------:R-:W-:Y:S02]  /*8cd0*/  SHF.R.S32.HI R3, RZ, 0x1f, R0 ;  /* 0x0000001fff037819 */ /* 0x000fe40000011400 */
[----:B------:R-:W4:Y:S02]  /*8ce0*/  @P1 LDC R6, c[0x0][0x450] ;  /* 0x00011400ff061b82 */ /* 0x000f240000000800 */
[----:B------:R-:W-:-:S04]  /*8cf0*/  LEA.HI R3, R3, R0, RZ, 0x7 ;  /* 0x0000000003037211 */ /* 0x000fc800078f38ff */
[----:B------:R-:W-:-:S04]  /*8d00*/  SHF.R.S32.HI R3, RZ, 0x7, R3 ;  /* 0x00000007ff037819 */ /* 0x000fc80000011403 */
[----:B------:R-:W-:Y:S01]  /*8d10*/  VIMNMX R89, R96, R3, PT ;  /* 0x0000000360597248 */ /* 0x000fe20003fe0100 */
[----:B0-----:R-:W-:-:S04]  /*8d20*/  @P1 IMAD.HI.U32 R5, R193, R4, RZ ;  /* 0x00000004c1051227 */ /* 0x001fc800078e00ff */
[----:B------:R-:W-:Y:S01]  /*8d30*/  IMAD.MOV.U32 R4, RZ, RZ, R193 ;  /* 0x000000ffff047224 */ /* 0x000fe200078e00c1 */
[----:B----4-:R-:W-:-:S05]  /*8d40*/  @P1 SHF.R.U32.HI R4, RZ, R6, R5 ;  /* 0x00000006ff041219 */ /* 0x010fca0000011605 */
        /* <DEDUP_REMOVED lines=13> */
.L_x_8302:
[----:B------:R-:W-:-:S13]  /*8e20*/  ISETP.NE.AND P0, PT, R7, 0x1, PT ;  /* 0x000000010700780c */ /* 0x000fda0003f05270 */
[----:B------:R-:W0:Y:S02]  /*8e30*/  @P0 LDC.64 R4, c[0x0][0x9e8] ;  /* 0x00027a00ff040b82 */ /* 0x000e240000000a00 */
[----:B0-----:R-:W-:-:S05]  /*8e40*/  @P0 IMAD.HI.U32 R4, R0, R4, RZ ;  /* 0x0000000400040227 */ /* 0x001fca00078e00ff */
[----:B------:R-:W-:-:S07]  /*8e50*/  @P0 SHF.R.U32.HI R0, RZ, R5, R4 ;  /* 0x00000005ff000219 */ /* 0x000fce0000011604 */
.L_x_8303:
[----:B------:R-:W-:Y:S05]  /*8e60*/  BSYNC B0 ;  /* 0x0000000000007941 */ /* 0x000fea0003800000 */
.L_x_8301:
[----:B------:R-:W-:-:S05]  /*8e70*/  IMAD R0, R0, R7, RZ ;  /* 0x0000000700007224 */ /* 0x000fca00078e02ff */
[----:B------:R-:W-:-:S07]  /*8e80*/  VIMNMX R3, R3, R0, !PT ;  /* 0x0000000003037248 */ /* 0x000fce0007fe0100 */
.L_x_8300:
[----:B------:R-:W-:Y:S02]  /*8e90*/  SHF.R.S32.HI R0, RZ, 0x1f, R3 ;  /* 0x0000001fff007819 */ /* 0x000fe40000011403 */
[----:B------:R-:W-:Y:S02]  /*8ea0*/  CS2R R20, SRZ ;  /* 0x0000000000147805 */ /* 0x000fe4000001ff00 */
[----:B------:R-:W-:Y:S02]  /*8eb0*/  PLOP3.LUT P0, PT, PT, PT, PT, 0x80, 0x0 ;  /* 0x000000000000781c */ /* 0x000fe40003f0f070 */
[----:B------:R-:W-:Y:S02]  /*8ec0*/  CS2R R150, SRZ ;  /* 0x0000000000967805 */ /* 0x000fe4000001ff00 */
[----:B------:R-:W-:Y:S02]  /*8ed0*/  LEA.HI R0, R0, R3, RZ, 0x7 ;  /* 0x0000000300007211 */ /* 0x000fe400078f38ff */
[----:B------:R-:W-:-:S02]  /*8ee0*/  CS2R R148, SRZ ;  /* 0x0000000000947805 */ /* 0x000fc4000001ff00 */
[----:B------:R-:W-:Y:S02]  /*8ef0*/  CS2R R146, SRZ ;  /* 0x0000000000927805 */ /* 0x000fe4000001ff00 */
[----:B------:R-:W-:Y:S02]  /*8f00*/  CS2R R144, SRZ ;  /* 0x0000000000907805 */ /* 0x000fe4000001ff00 */
[----:B------:R-:W-:Y:S02]  /*8f10*/  SHF.R.S32.HI R0, RZ, 0x7, R0 ;  /* 0x00000007ff007819 */ /* 0x000fe40000011400 */
[----:B------:R-:W-:Y:S01]  /*8f20*/  CS2R R34, SRZ ;  /* 0x0000000000227805 */ /* 0x000fe2000001ff00 */
[----:B------:R-:W-:Y:S01]  /*8f30*/  IMAD.MOV.U32 R142, RZ, RZ, RZ ;  /* 0x000000ffff8e7224 */ /* 0x000fe200078e00ff */
[----:B------:R-:W-:Y:S02]  /*8f40*/  CS2R R32, SRZ ;  /* 0x0000000000207805 */ /* 0x000fe4000001ff00 */
[----:B------:R-:W-:Y:S01]  /*8f50*/  VIMNMX R198, RZ, R0, !PT ;  /* 0x00000000ffc67248 */ /* 0x000fe20007fe0100 */
[----:B------:R-:W-:Y:S01]  /*8f60*/  IMAD.MOV.U32 R141, RZ, RZ, RZ ;  /* 0x000000ffff8d7224 */ /* 0x000fe200078e00ff */
[----:B------:R-:W-:Y:S01]  /*8f70*/  CS2R R30, SRZ ;  /* 0x00000000001e7805 */ /* 0x000fe2000001ff00 */
[----:B------:R-:W-:Y:S01]  /*8f80*/  IMAD.MOV.U32 R138, RZ, RZ, RZ ;  /* 0x000000ffff8a7224 */ /* 0x000fe200078e00ff */
[----:B------:R-:W-:Y:S01]  /*8f90*/  ISETP.GT.AND P1, PT, R89, R198, PT ;  /* 0x000000c65900720c */ /* 0x000fe20003f24270 */
[----:B------:R-:W-:Y:S01]  /*8fa0*/  IMAD.MOV.U32 R137, RZ, RZ, RZ ;  /* 0x000000ffff897224 */ /* 0x000fe200078e00ff */
        /* <DEDUP_REMOVED lines=14> */
[----:B---3--:R-:W-:Y:S02]  /*9090*/  CS2R R106, SRZ ;  /* 0x00000000006a7805 */ /* 0x008fe4000001ff00 */
        /* <DEDUP_REMOVED lines=9> */
[----:B------:R-:W-:-:S02]  /*9130*/  IMAD.MOV.U32 R3, RZ, RZ, RZ ;  /* 0x000000ffff037224 */ /* 0x000fc400078e00ff */
[----:B------:R-:W-:Y:S01]  /*9140*/  IMAD.MOV.U32 R88, RZ, RZ, RZ ;  /* 0x000000ffff587224 */ /* 0x000fe200078e00ff */
[----:B------:R-:W-:Y:S06]  /*9150*/  @!P1 BRA `(.L_x_8304) ;  /* 0x0000012000189947 */ /* 0x000fec0003800000 */
[----:B------:R-:W-:-:S03]  /*9160*/  UMOV UR4, 0xffffffff ;  /* 0xffffffff00047882 */ /* 0x000fc60000000000 */
[----:B------:R-:W-:Y:S05]  /*9170*/  BRA.DIV UR4, `(.L_x_8305) ;  /* 0x000001c204bc7947 */ /* 0x000fea000b800000 */
[----:B------:R0:W3:Y:S02]  /*9180*/  SHFL.IDX PT, R194, R218, RZ, 0x1f ;  /* 0x00001fffdac27589 */ /* 0x0000e400000e0000 */
.L_x_8653:
[----:B---3--:R-:W-:-:S04]  /*9190*/  LEA.HI R0, R194, R194, RZ, 0x1 ;  /* 0x000000c2c2007211 */ /* 0x008fc800078f08ff */
[----:B------:R-:W-:Y:S01]  /*91a0*/  LOP3.LUT R3, R0, 0x1e, RZ, 0xc0, !PT ;  /* 0x0000001e00037812 */ /* 0x000fe200078ec0ff */
[----:B------:R-:W-:-:S04]  /*91b0*/  IMAD.U32 R0, RZ, RZ, UR40 ;  /* 0x00000028ff007e24 */ /* 0x000fc8000f8e00ff */
[----:B------:R-:W-:Y:S01]  /*91c0*/  IMAD.IADD R3, R194, 0x1, -R3 ;  /* 0x00000001c2037824 */ /* 0x000fe200078e0a03 */
[----:B------:R-:W-:-:S04]  /*91d0*/  LOP3.LUT P0, RZ, R0, 0x3ff, RZ, 0xc0, !PT ;  /* 0x000003ff00ff7812 */ /* 0x000fc8000780c0ff */
[----:B------:R-:W-:Y:S02]  /*91e0*/  LEA R3, R3, UR40, 0xd ;  /* 0x0000002803037c11 */ /* 0x000fe4000f8e68ff */
[----:B------:R-:W-:Y:S02]  /*91f0*/  P2R R25, PR, RZ, 0x1 ;  /* 0x00000001ff197803 */ /* 0x000fe40000000000 */
[----:B------:R-:W-:-:S04]  /*9200*/  SHF.R.U32.HI R3, RZ, 0x4, R3 ;  /* 0x00000004ff037819 */ /* 0x000fc80000011603 */
[----:B------:R-:W-:Y:S01]  /*9210*/  LOP3.LUT R42, R3, 0x3fff, RZ, 0xc0, !PT ;  /* 0x00003fff032a7812 */ /* 0x000fe200078ec0ff */
[----:B------:R-:W-:Y:S06]  /*9220*/  @!P0 BRA `(.L_x_8306) ;  /* 0x0000000000408947 */ /* 0x000fec0003800000 */
[----:B------:R-:W-:Y:S01]  /*9230*/  MOV R0, 0x0 ;  /* 0x0000000000007802 */ /* 0x000fe20000000f00 */
[----:B------:R-:W-:Y:S01]  /*9240*/  ULDC.64 UR4, c[0x4][0x138] ;  /* 0x01004e0000047ab9 */ /* 0x000fe20000000a00 */
[----:B------:R-:W-:Y:S01]  /*9250*/  ULDC.64 UR6, c[0x4][0x140] ;  /* 0x0100500000067ab9 */ /* 0x000fe20000000a00 */
[----:B------:R-:W-:Y:S01]  /*9260*/  IMAD.U32 R4, RZ, RZ, UR4 ;  /* 0x00000004ff047e24 */ /* 0x000fe2000f8e00ff */
[----:B------:R3:W4:Y:S01]  /*9270*/  LDC.64 R14, c[0x4][R0] ;  /* 0x01000000000e7b82 */ /* 0x0007220000000a00 */
        /* <DEDUP_REMOVED lines=8> */
[----:B--23--:R-:W-:-:S07]  /*9300*/  IMAD.MOV.U32 R13, RZ, RZ, RZ ;  /* 0x000000ffff0d7224 */ /* 0x00cfce00078e00ff */
[----:B------:R-:W-:-:S07]  /*9310*/  LEPC R20, `(.L_x_8306) ;  /* 0x000000001014794e */ /* 0x000fce0000000000 */
[----:B01--45:R-:W-:Y:S05]  /*9320*/  CALL.ABS.NOINC R14 ;  /* 0x000000000e007343 */ /* 0x033fea0003c00000 */
.L_x_8306:
[----:B------:R-:W-:Y:S02]  /*9330*/  ULDC UR4, c[0x0][0x3f4] ;  /* 0x0000fd0000047ab9 */ /* 0x000fe40000000800 */
[----:B------:R-:W-:-:S13]  /*9340*/  ISETP.LT.AND P0, PT, RZ, UR4, PT ;  /* 0x00000004ff007c0c */ /* 0x000fda000bf01270 */
[----:B------:R-:W-:Y:S05]  /*9350*/  @P0 BRA `(.L_x_8307) ;  /* 0x0000000000400947 */ /* 0x000fea0003800000 */
[----:B------:R-:W-:-:S04]  /*9360*/  ULEA.HI UR4, UR37, UR37, URZ, 0x1 ;  /* 0x0000002525047291 */ /* 0x000fc8000f8f083f */
[----:B------:R-:W-:-:S04]  /*9370*/  ULOP3.LUT UR4, UR4, 0xfffffffe, URZ, 0xc0, !UPT ;  /* 0xfffffffe04047892 */ /* 0x000fc8000f8ec03f */
[----:B------:R-:W-:-:S06]  /*9380*/  UIADD3 UR4, UR37, -UR4, URZ ;  /* 0x8000000425047290 */ /* 0x000fcc000fffe03f */
[----:B------:R-:W-:-:S05]  /*9390*/  IMAD.U32 R3, RZ, RZ, UR4 ;  /* 0x00000004ff037e24 */ /* 0x000fca000f8e00ff */
[----:B------:R-:W-:-:S04]  /*93a0*/  SHF.L.U32 R3, R3, 0x1f, RZ ;  /* 0x0000001f03037819 */ /* 0x000fc800000006ff */
[----:B------:R3:W4:Y:S03]  /*93b0*/  SYNCS.PHASECHK.TRANS64.TRYWAIT P0, [R18+URZ+0x28800], R3 ;  /* 0x02880003120075a7 */ /* 0x000726000800017f */
[----:B----4-:R-:W-:Y:S05]  /*93c0*/  @!P0 NANOSLEEP.SYNCS 0x989680 ;  /* 0x009896800000895d */ /* 0x010fea0003900000 */
[----:B------:R-:W4:Y:S01]  /*93d0*/  @!P0 SYNCS.PHASECHK.TRANS64 P0, [R18+URZ+0x28800], R3 ;  /* 0x02880003120085a7 */ /* 0x000f22000800007f */
[----:B------:R-:W-:Y:S04]  /*93e0*/  BSSY B0, `(.L_x_8308) ;  /* 0x0000006000007945 */ /* 0x000fe80003800000 */
[----:B----4-:R-:W-:Y:S05]  /*93f0*/  @P0 BRA `(.L_x_8309) ;  /* 0x0000000000100947 */ /* 0x010fea0003800000 */
.L_x_8310:
[----:B----4-:R4:W0:Y:S02]  /*9400*/  SYNCS.PHASECHK.TRANS64.TRYWAIT P0, [R18+URZ+0x28800], R3 ;  /* 0x02880003120075a7 */ /* 0x010824000800017f */
[----:B0-----:R-:W-:Y:S05]  /*9410*/  @!P0 NANOSLEEP.SYNCS 0x989680 ;  /* 0x009896800000895d */ /* 0x001fea0003900000 */
[----:B------:R-:W0:Y:S02]  /*9420*/  @!P0 SYNCS.PHASECHK.TRANS64 P0, [R18+URZ+0x28800], R3 ;  /* 0x02880003120085a7 */ /* 0x000e24000800007f */
[----:B0-----:R-:W-:Y:S05]  /*9430*/  @!P0 BRA `(.L_x_8310) ;  /* 0xfffffffc00f08947 */ /* 0x001fea000383ffff */
.L_x_8309:
[----:B------:R-:W-:Y:S05]  /*9440*/  BSYNC B0 ;  /* 0x0000000000007941 */ /* 0x000fea0003800000 */
.L_x_8308:
[----:B------:R-:W-:Y:S05]  /*9450*/  BRA `(.L_x_8311) ;  /* 0x0000005000f87947 */ /* 0x000fea0003800000 */
.L_x_8307:
[----:B------:R-:W-:Y:S01]  /*9460*/  ISETP.NE.AND P0, PT, R25, RZ, PT ;  /* 0x000000ff1900720c */ /* 0x000fe20003f05270 */
[----:B------:R-:W-:Y:S01]  /*9470*/  ULDC.64 UR4, c[0x0][0x3f8] ;  /* 0x0000fe0000047ab9 */ /* 0x000fe20000000a00 */
[----:B-----5:R-:W-:Y:S01]  /*9480*/  SHF.R.S32.HI R0, RZ, 0x1f, R24 ;  /* 0x0000001fff007819 */ /* 0x020fe20000011418 */
[----:B------:R-:W-:Y:S01]  /*9490*/  ULDC.64 UR6, c[0x0][0x408] ;  /* 0x0001020000067ab9 */ /* 0x000fe20000000a00 */
[----:B------:R-:W-:-:S04]  /*94a0*/  IMAD.WIDE.U32 R26, R24, UR4, RZ ;  /* 0x00000004181a7c25 */ /* 0x000fc8000f8e00ff */
[C---:B------:R-:W-:Y:S02]  /*94b0*/  IMAD R3, R0.reuse, UR4, RZ ;  /* 0x0000000400037c24 */ /* 0x040fe4000f8e02ff */
[----:B------:R-:W-:Y:S02]  /*94c0*/  IMAD R5, R0, UR6, RZ ;  /* 0x0000000600057c24 */ /* 0x000fe4000f8e02ff */
        /* <DEDUP_REMOVED lines=21> */
[----:B01--4-:R-:W-:Y:S05]  /*9620*/  CALL.ABS.NOINC R14 ;  /* 0x000000000e007343 */ /* 0x013fea0003c00000 */
.L_x_8312:
[----:B------:R-:W-:Y:S01]  /*9630*/  ULDC.U8 UR4, c[0x0][0x410] ;  /* 0x0001040000047ab9 */ /* 0x000fe20000000000 */
[----:B------:R-:W-:Y:S01]  /*9640*/  IMAD.IADD R59, R188, 0x1, R193 ;  /* 0x00000001bc3b7824 */ /* 0x000fe200078e02c1 */
[----:B------:R-:W-:Y:S01]  /*9650*/  ISETP.NE.AND P0, PT, RZ, UR4, PT ;  /* 0x00000004ff007c0c */ /* 0x000fe2000bf05270 */
[----:B------:R-:W-:Y:S02]  /*9660*/  BSSY B0, `(.L_x_8313) ;  /* 0x0000515000007945 */ /* 0x000fe40003800000 */
[----:B------:R-:W-:-:S10]  /*9670*/  IMAD R3, R207, 0x20, R59 ;  /* 0x00000020cf037824 */ /* 0x000fd400078e023b */
[----:B------:R-:W-:Y:S05]  /*9680*/  @!P0 BRA `(.L_x_8314) ;  /* 0x00000028005c8947 */ /* 0x000fea0003800000 */
[----:B------:R-:W3:Y:S01]  /*9690*/  LDC R76, c[0x0][0x448] ;  /* 0x00011200ff4c7b82 */ /* 0x000ee20000000800 */
[----:B------:R-:W-:Y:S01]  /*96a0*/  ULDC.64 UR4, c[0x0][0x3f8] ;  /* 0x0000fe0000047ab9 */ /* 0x000fe20000000a00 */
[----:B------:R-:W-:Y:S01]  /*96b0*/  ULDC.64 UR6, c[0x0][0x408] ;  /* 0x0001020000067ab9 */ /* 0x000fe20000000a00 */
[----:B------:R-:W-:Y:S02]  /*96c0*/  IMAD.MOV.U32 R8, RZ, RZ, R26 ;  /* 0x000000ffff087224 */ /* 0x000fe400078e001a */
[----:B------:R-:W-:Y:S02]  /*96d0*/  IMAD.MOV.U32 R9, RZ, RZ, R29 ;  /* 0x000000ffff097224 */ /* 0x000fe400078e001d */
[----:B------:R-:W-:Y:S02]  /*96e0*/  IMAD.MOV.U32 R10, RZ, RZ, R24 ;  /* 0x000000ffff0a7224 */ /* 0x000fe400078e0018 */
[----:B------:R-:W-:Y:S01]  /*96f0*/  IMAD.MOV.U32 R11, RZ, RZ, R31 ;  /* 0x000000ffff0b7224 */ /* 0x000fe200078e001f */
[----:B---3--:R-:W-:-:S13]  /*9700*/  ISETP.NE.AND P0, PT, R76, 0x1, PT ;  /* 0x000000014c00780c */ /* 0x008fda0003f05270 */
[----:B------:R-:W3:Y:S08]  /*9710*/  @P0 LDC R0, c[0x0][0x44c] ;  /* 0x00011300ff000b82 */ /* 0x000ef00000000800 */
[----:B------:R-:W4:Y:S01]  /*9720*/  @P0 LDC R5, c[0x0][0x450] ;  /* 0x00011400ff050b82 */ /* 0x000f220000000800 */
[----:B---3--:R-:W-:-:S05]  /*9730*/  @P0 IMAD.HI.U32 R0, R3, R0, RZ ;  /* 0x0000000003000227 */ /* 0x008fca00078e00ff */
[----:B----4-:R-:W-:-:S04]  /*9740*/  @P0 SHF.R.U32.HI R3, RZ, R5, R0 ;  /* 0x00000005ff030219 */ /* 0x010fc80000011600 */
[----:B------:R-:W-:Y:S01]  /*9750*/  SHF.R.S32.HI R0, RZ, 0x1f, R3 ;  /* 0x0000001fff007819 */ /* 0x000fe20000011403 */
[----:B------:R-:W-:-:S04]  /*9760*/  IMAD.WIDE.U32 R8, R3, UR4, R8 ;  /* 0x0000000403087c25 */ /* 0x000fc8000f8e0008 */
[C---:B------:R-:W-:Y:S02]  /*9770*/  IMAD R4, R0.reuse, UR4, RZ ;  /* 0x0000000400047c24 */ /* 0x040fe4000f8e02ff */
[----:B------:R-:W-:Y:S02]  /*9780*/  IMAD R0, R0, UR6, RZ ;  /* 0x0000000600007c24 */ /* 0x000fe4000f8e02ff */
[C---:B--2---:R-:W-:Y:S01]  /*9790*/  IMAD R13, R3.reuse, UR5, R4 ;  /* 0x00000005030d7c24 */ /* 0x044fe2000f8e0204 */
        /* <DEDUP_REMOVED lines=12> */
[----:B------:R2:W3:Y:S04]  /*9860*/  SHFL.IDX PT, R0, R6, RZ, 0x181f ;  /* 0x00181fff06007589 */ /* 0x0004e800000e0000 */
[----:B------:R2:W4:Y:S04]  /*9870*/  SHFL.IDX PT, R3, R5, RZ, 0x181f ;  /* 0x00181fff05037589 */ /* 0x00052800000e0000 */
[----:B------:R2:W0:Y:S04]  /*9880*/  SHFL.IDX PT, R4, R8, RZ, 0x181f ;  /* 0x00181fff08047589 */ /* 0x00042800000e0000 */
[----:B------:R2:W0:Y:S02]  /*9890*/  SHFL.IDX PT, R14, R7, RZ, 0x181f ;  /* 0x00181fff070e7589 */ /* 0x00042400000e0000 */
.L_x_8659:
[----:B------:R-:W-:Y:S01]  /*98a0*/  IMAD R76, R189, R76, RZ ;  /* 0x0000004cbd4c7224 */ /* 0x000fe200078e02ff */
[----:B------:R-:W-:Y:S01]  /*98b0*/  BSSY B1, `(.L_x_8316) ;  /* 0x000001e000017945 */ /* 0x000fe20003800000 */
[----:B------:R-:W-:Y:S02]  /*98c0*/  CS2R R48, SRZ ;  /* 0x0000000000307805 */ /* 0x000fe4000001ff00 */
[----:B------:R-:W-:Y:S02]  /*98d0*/  CS2R R44, SRZ ;  /* 0x00000000002c7805 */ /* 0x000fe4000001ff00 */
[----:B-1----:R-:W-:Y:S02]  /*98e0*/  CS2R R46, SRZ ;  /* 0x00000000002e7805 */ /* 0x002fe4000001ff00 */
[----:B------:R-:W-:Y:S02]  /*98f0*/  ISETP.GE.AND P0, PT, R59, R76, PT ;  /* 0x0000004c3b00720c */ /* 0x000fe40003f06270 */
[----:B------:R-:W-:-:S11]  /*9900*/  CS2R R40, SRZ ;  /* 0x0000000000287805 */ /* 0x000fd6000001ff00 */
        /* <DEDUP_REMOVED lines=8> */
[C---:B------:R-:W-:Y:S01]  /*9990*/  @!P5 IMAD.SHL.U32 R15, R186.reuse, 0x2, RZ ;  /* 0x00000002ba0fd824 */ /* 0x040fe200078e00ff */
[----:B------:R-:W-:Y:S02]  /*99a0*/  @!P5 SHF.L.U64.HI R9, R186, 0x1, R210 ;  /* 0x00000001ba09d819 */ /* 0x000fe400000102d2 */
[CC--:B----4-:R-:W-:Y:S02]  /*99b0*/  @!P4 IADD3 R10, P0, R3.reuse, R12.reuse, RZ ;  /* 0x0000000c030ac210 */ /* 0x0d0fe40007f1e0ff */
[----:B0-----:R-:W-:Y:S02]  /*99c0*/  @!P4 IADD3 R12, P1, R14, R12, RZ ;  /* 0x0000000c0e0cc210 */ /* 0x001fe40007f3e0ff */
[-C--:B------:R-:W-:Y:S01]  /*99d0*/  @!P5 IADD3 R20, P2, R3, R15.reuse, RZ ;  /* 0x0000000f0314d210 */ /* 0x080fe20007f5e0ff */
[----:B---3--:R-:W-:Y:S01]  /*99e0*/  @!P4 IMAD.X R11, R0, 0x1, R13, P0 ;  /* 0x00000001000bc824 */ /* 0x008fe200000e060d */
[----:B------:R-:W-:Y:S02]  /*99f0*/  @!P5 IADD3 R14, P3, R14, R15, RZ ;  /* 0x0000000f0e0ed210 */ /* 0x000fe40007f7e0ff */
[----:B------:R-:W-:-:S02]  /*9a00*/  CS2R R46, SRZ ;  /* 0x00000000002e7805 */ /* 0x000fc4000001ff00 */
[----:B------:R-:W-:Y:S01]  /*9a10*/  CS2R R48, SRZ ;  /* 0x0000000000307805 */ /* 0x000fe2000001ff00 */
[----:B------:R-:W-:Y:S02]  /*9a20*/  @!P5 IMAD.X R21, R0, 0x1, R9, P2 ;  /* 0x000000010015d824 */ /* 0x000fe400010e0609 */
[C---:B------:R-:W-:Y:S02]  /*9a30*/  @!P4 IMAD.X R13, R4.reuse, 0x1, R13, P1 ;  /* 0x00000001040dc824 */ /* 0x040fe400008e060d */
[----:B------:R-:W-:Y:S01]  /*9a40*/  @!P5 IMAD.X R15, R4, 0x1, R9, P3 ;  /* 0x00000001040fd824 */ /* 0x000fe200018e0609 */
[----:B------:R1:W5:Y:S04]  /*9a50*/  @!P5 LD.E.64 R40, desc[UR54][R20.64] ;  /* 0x000000361428d980 */ /* 0x000368000c101b00 */
[----:B------:R1:W5:Y:S04]  /*9a60*/  @!P5 LD.E.64 R44, desc[UR54][R14.64] ;  /* 0x000000360e2cd980 */ /* 0x000368000c101b00 */
[----:B------:R1:W5:Y:S04]  /*9a70*/  @!P4 LD.E.64 R46, desc[UR54][R10.64] ;  /* 0x000000360a2ec980 */ /* 0x000368000c101b00 */
[----:B------:R1:W5:Y:S02]  /*9a80*/  @!P4 LD.E.64 R48, desc[UR54][R12.64] ;  /* 0x000000360c30c980 */ /* 0x000364000c101b00 */
.L_x_8317:
[----:B------:R-:W-:Y:S05]  /*9a90*/  BSYNC B1 ;  /* 0x0000000000017941 */ /* 0x000fea0003800000 */
.L_x_8316:
[----:B---3-5:R-:W-:Y:S01]  /*9aa0*/  IMAD.MOV.U32 R0, RZ, RZ, R48 ;  /* 0x000000ffff007224 */ /* 0x028fe200078e0030 */
[----:B------:R-:W-:Y:S01]  /*9ab0*/  UMOV UR4, 0xffffffff ;  /* 0xffffffff00047882 */ /* 0x000fe20000000000 */
[----:B----4-:R-:W-:Y:S01]  /*9ac0*/  IMAD.MOV.U32 R3, RZ, RZ, R49 ;  /* 0x000000ffff037224 */ /* 0x010fe200078e0031 */
[----:B------:R-:W-:Y:S01]  /*9ad0*/  CS2R R38, SRZ ;  /* 0x0000000000267805 */ /* 0x000fe2000001ff00 */
        /* <DEDUP_REMOVED lines=15> */
[----:B------:R0:W3:Y:S04]  /*9bd0*/  SHFL.IDX PT, R0, R6, 0x1, 0x181f ;  /* 0x00381f0006007f89 */ /* 0x0000e800000e0000 */
[----:B------:R0:W4:Y:S04]  /*9be0*/  SHFL.IDX PT, R3, R5, 0x1, 0x181f ;  /* 0x00381f0005037f89 */ /* 0x00012800000e0000 */
[----:B------:R0:W0:Y:S04]  /*9bf0*/  SHFL.IDX PT, R4, R8, 0x1, 0x181f ;  /* 0x00381f0008047f89 */ /* 0x00002800000e0000 */
[----:B-1----:R1:W0:Y:S02]  /*9c00*/  SHFL.IDX PT, R14, R7, 0x1, 0x181f ;  /* 0x00381f00070e7f89 */ /* 0x00222400000e0000 */
.L_x_8665:
[----:B------:R-:W-:Y:S01]  /*9c10*/  VIADD R9, R59, 0x20 ;  /* 0x000000203b097836 */ /* 0x000fe20000000000 */
[----:B------:R-:W-:Y:S01]  /*9c20*/  BSSY B1, `(.L_x_8319) ;  /* 0x000001d000017945 */ /* 0x000fe20003800000 */
[----:B------:R-:W-:Y:S02]  /*9c30*/  CS2R R34, SRZ ;  /* 0x0000000000227805 */ /* 0x000fe4000001ff00 */
[----:B------:R-:W-:Y:S02]  /*9c40*/  CS2R R36, SRZ ;  /* 0x0000000000247805 */ /* 0x000fe4000001ff00 */
[----:B------:R-:W-:Y:S02]  /*9c50*/  CS2R R32, SRZ ;  /* 0x0000000000207805 */ /* 0x000fe4000001ff00 */
[----:B------:R-:W-:-:S13]  /*9c60*/  ISETP.GE.AND P0, PT, R9, R76, PT ;  /* 0x0000004c0900720c */ /* 0x000fda0003f06270 */
        /* <DEDUP_REMOVED lines=11> */
[-C--:B------:R-:W-:Y:S02]  /*9d20*/  @!P5 IADD3 R20, P2, R3, R11.reuse, RZ ;  /* 0x0000000b0314d210 */ /* 0x080fe40007f5e0ff */
[C---:B0-----:R-:W-:Y:S02]  /*9d30*/  @!P4 IADD3 R12, P1, R14.reuse, R12, RZ ;  /* 0x0000000c0e0cc210 */ /* 0x041fe40007f3e0ff */
[----:B------:R-:W-:Y:S01]  /*9d40*/  @!P5 IADD3 R14, P3, R14, R11, RZ ;  /* 0x0000000b0e0ed210 */ /* 0x000fe20007f7e0ff */
[----:B---3--:R-:W-:Y:S01]  /*9d50*/  @!P5 IMAD.X R21, R0, 0x1, R15, P2 ;  /* 0x000000010015d824 */ /* 0x008fe200010e060f */
[----:B------:R-:W-:-:S02]  /*9d60*/  CS2R R36, SRZ ;  /* 0x0000000000247805 */ /* 0x000fc4000001ff00 */
[----:B------:R-:W-:Y:S01]  /*9d70*/  CS2R R38, SRZ ;  /* 0x0000000000267805 */ /* 0x000fe2000001ff00 */
[--C-:B------:R-:W-:Y:S02]  /*9d80*/  @!P4 IMAD.X R11, R0, 0x1, R9.reuse, P0 ;  /* 0x00000001000bc824 */ /* 0x100fe400000e0609 */
[C---:B------:R-:W-:Y:S01]  /*9d90*/  @!P4 IMAD.X R13, R4.reuse, 0x1, R9, P1 ;  /* 0x00000001040dc824 */ /* 0x040fe200008e0609 */
[----:B------:R0:W5:Y:S01]  /*9da0*/  @!P5 LD.E.64 R32, desc[UR54][R20.64] ;  /* 0x000000361420d980 */ /* 0x000162000c101b00 */
[----:B------:R-:W-:-:S03]  /*9db0*/  @!P5 IMAD.X R15, R4, 0x1, R15, P3 ;  /* 0x00000001040fd824 */ /* 0x000fc600018e060f */
[----:B------:R0:W5:Y:S04]  /*9dc0*/  @!P4 LD.E.64 R36, desc[UR54][R10.64] ;  /* 0x000000360a24c980 */ /* 0x000168000c101b00 */
[----:B------:R0:W5:Y:S04]  /*9dd0*/  @!P5 LD.E.64 R34, desc[UR54][R14.64] ;  /* 0x000000360e22d980 */ /* 0x000168000c101b00 */
[----:B------:R0:W5:Y:S02]  /*9de0*/  @!P4 LD.E.64 R38, desc[UR54][R12.64] ;  /* 0x000000360c26c980 */ /* 0x000164000c101b00 */
.L_x_8320:
[----:B------:R-:W-:Y:S05]  /*9df0*/  BSYNC B1 ;  /* 0x0000000000017941 */ /* 0x000fea0003800000 */
.L_x_8319:
[----:B---3-5:R-:W-:Y:S01]  /*9e00*/  IMAD.MOV.U32 R0, RZ, RZ, R38 ;  /* 0x000000ffff007224 */ /* 0x028fe200078e0026 */
[----:B------:R-:W-:Y:S01]  /*9e10*/  UMOV UR4, 0xffffffff ;  /* 0xffffffff00047882 */ /* 0x000fe20000000000 */
[----:B----4-:R-:W-:Y:S02]  /*9e20*/  IMAD.MOV.U32 R3, RZ, RZ, R39 ;  /* 0x000000ffff037224 */ /* 0x010fe400078e0027 */
        /* <DEDUP_REMOVED lines=18> */
[----:B------:R0:W0:Y:S02]  /*9f50*/  SHFL.IDX PT, R14, R7, 0x2, 0x181f ;  /* 0x00581f00070e7f89 */ /* 0x00002400000e0000 */
.L_x_8671:
[----:B------:R-:W-:Y:S01]  /*9f60*/  VIADD R9, R59, 0x40 ;  /* 0x000000403b097836 */ /* 0x000fe20000000000 */
[----:B------:R-:W-:Y:S01]  /*9f70*/  BSSY B1, `(.L_x_8322) ;  /* 0x000001e000017945 */ /* 0x000fe20003800000 */
[----:B------:R-:W-:Y:S02]  /*9f80*/  CS2R R30, SRZ ;  /* 0x00000000001e7805 */ /* 0x000fe4000001ff00 */
[----:B------:R-:W-:Y:S02]  /*9f90*/  CS2R R20, SRZ ;  /* 0x0000000000147805 */ /* 0x000fe4000001ff00 */
[----:B------:R-:W-:Y:S02]  /*9fa0*/  CS2R R28, SRZ ;  /* 0x00000000001c7805 */ /* 0x000fe4000001ff00 */
        /* <DEDUP_REMOVED lines=26> */
.L_x_8323:
[----:B------:R-:W-:Y:S05]  /*a150*/  BSYNC B1 ;  /* 0x0000000000017941 */ /* 0x000fea0003800000 */
.L_x_8322:
[----:B---3-5:R-:W-:Y:S01]  /*a160*/  IMAD.MOV.U32 R0, RZ, RZ, R30 ;  /* 0x000000ffff007224 */ /* 0x028fe200078e001e */
[----:B------:R-:W-:Y:S01]  /*a170*/  UMOV UR4, 0xffffffff ;  /* 0xffffffff00047882 */ /* 0x000fe20000000000 */
[----:B----4-:R-:W-:Y:S01]  /*a180*/  IMAD.MOV.U32 R3, RZ, RZ, R31 ;  /* 0x000000ffff037224 */ /* 0x010fe200078e001f */
[----:B0-----:R-:W-:Y:S01]  /*a190*/  CS2R R26, SRZ ;  /* 0x00000000001a7805 */ /* 0x001fe2000001ff00 */
        /* <DEDUP_REMOVED lines=19> */
.L_x_8677:
[----:B------:R-:W-:Y:S01]  /*a2d0*/  VIADD R59, R59, 0x60 ;  /* 0x000000603b3b7836 */ /* 0x000fe20000000000 */
[----:B------:R-:W-:Y:S01]  /*a2e0*/  BSSY B1, `(.L_x_8325) ;  /* 0x000001d000017945 */ /* 0x000fe20003800000 */
[----:B------:R-:W-:Y:S02]  /*a2f0*/  CS2R R10, SRZ ;  /* 0x00000000000a7805 */ /* 0x000fe4000001ff00 */
[----:B------:R-:W-:Y:S02]  /*a300*/  CS2R R12, SRZ ;  /* 0x00000000000c7805 */ /* 0x000fe4000001ff00 */
[----:B0-2---:R-:W-:Y:S02]  /*a310*/  CS2R R8, SRZ ;  /* 0x0000000000087805 */ /* 0x005fe4000001ff00 */
[----:B------:R-:W-:-:S13]  /*a320*/  ISETP.GE.AND P0, PT, R59, R76, PT ;  /* 0x0000004c3b00720c */ /* 0x000fda0003f06270 */
[----:B------:R-:W-:Y:S05]  /*a330*/  @P0 BRA `(.L_x_8326) ;  /* 0x00000000005c0947 */ /* 0x000fea0003800000 */
[----:B------:R-:W-:Y:S01]  /*a340*/  ULDC UR4, c[0x0][0x3f4] ;  /* 0x0000fd0000047ab9 */ /* 0x000fe20000000800 */
[----:B------:R-:W-:Y:S02]  /*a350*/  CS2R R8, SRZ ;  /* 0x0000000000087805 */ /* 0x000fe4000001ff00 */
[----:B------:R-:W-:Y:S02]  /*a360*/  ISETP.GE.AND P4, PT, R22, UR4, PT ;  /* 0x0000000416007c0c */ /* 0x000fe4000bf86270 */
[----:B------:R-:W-:-:S11]  /*a370*/  ISETP.GE.AND P5, PT, R186, UR4, PT ;  /* 0x00000004ba007c0c */ /* 0x000fd6000bfa6270 */
[C---:B------:R-:W-:Y:S01]  /*a380*/  @!P4 IMAD.SHL.U32 R64, R22.reuse, 0x2, RZ ;  /* 0x000000021640c824 */ /* 0x040fe200078e00ff */
[----:B------:R-:W-:Y:S01]  /*a390*/  @!P4 SHF.L.U64.HI R5, R22, 0x1, R23 ;  /* 0x000000011605c819 */ /* 0x000fe20000010217 */
[C---:B------:R-:W-:Y:S01]  /*a3a0*/  @!P5 IMAD.SHL.U32 R15, R186.reuse, 0x2, RZ ;  /* 0x00000002ba0fd824 */ /* 0x040fe200078e00ff */
[----:B------:R-:W-:Y:S02]  /*a3b0*/  @!P5 SHF.L.U64.HI R11, R186, 0x1, R210 ;  /* 0x00000001ba0bd819 */ /* 0x000fe400000102d2 */
[CC--:B----4-:R-:W-:Y:S02]  /*a3c0*/  @!P4 IADD3 R6, P0, R3.reuse, R64.reuse, RZ ;  /* 0x000000400306c210 */ /* 0x0d0fe40007f1e0ff */
[----:B------:R-:W-:Y:S02]  /*a3d0*/  @!P4 IADD3 R64, P1, R14, R64, RZ ;  /* 0x000000400e40c210 */ /* 0x000fe40007f3e0ff */
[----:B------:R-:W-:Y:S02]  /*a3e0*/  @!P5 IADD3 R74, P2, R3, R15, RZ ;  /* 0x0000000f034ad210 */ /* 0x000fe40007f5e0ff */
[----:B------:R-:W-:-:S02]  /*a3f0*/  CS2R R12, SRZ ;  /* 0x00000000000c7805 */ /* 0x000fc4000001ff00 */
[----:B------:R-:W-:Y:S02]  /*a400*/  @!P5 IADD3 R14, P3, R14, R15, RZ ;  /* 0x0000000f0e0ed210 */ /* 0x000fe40007f7e0ff */
[----:B------:R-:W-:Y:S01]  /*a410*/  CS2R R26, SRZ ;  /* 0x00000000001a7805 */ /* 0x000fe2000001ff00 */
[C---:B-1-3--:R-:W-:Y:S02]  /*a420*/  @!P4 IMAD.X R7, R0.reuse, 0x1, R5, P0 ;  /* 0x000000010007c824 */ /* 0x04afe400000e0605 */
[--C-:B------:R-:W-:Y:S02]  /*a430*/  @!P5 IMAD.X R75, R0, 0x1, R11.reuse, P2 ;  /* 0x00000001004bd824 */ /* 0x100fe400010e060b */
[C---:B------:R-:W-:Y:S01]  /*a440*/  @!P5 IMAD.X R15, R4.reuse, 0x1, R11, P3 ;  /* 0x00000001040fd824 */ /* 0x040fe200018e060b */
[----:B------:R-:W-:Y:S01]  /*a450*/  CS2R R10, SRZ ;  /* 0x00000000000a7805 */ /* 0x000fe2000001ff00 */
[----:B------:R-:W-:Y:S01]  /*a460*/  @!P4 IMAD.X R65, R4, 0x1, R5, P1 ;  /* 0x000000010441c824 */ /* 0x000fe200008e0605 */
[----:B------:R0:W5:Y:S04]  /*a470*/  @!P5 LD.E.64 R8, desc[UR54][R74.64] ;  /* 0x000000364a08d980 */ /* 0x000168000c101b00 */
[----:B------:R0:W5:Y:S04]  /*a480*/  @!P5 LD.E.64 R10, desc[UR54][R14.64] ;  /* 0x000000360e0ad980 */ /* 0x000168000c101b00 */
[----:B------:R0:W5:Y:S04]  /*a490*/  @!P4 LD.E.64 R12, desc[UR54][R6.64] ;  /* 0x00000036060cc980 */ /* 0x000168000c101b00 */
[----:B------:R0:W5:Y:S02]  /*a4a0*/  @!P4 LD.E.64 R26, desc[UR54][R64.64] ;  /* 0x00000036401ac980 */ /* 0x000164000c101b00 */
.L_x_8326:
[----:B------:R-:W-:Y:S05]  /*a4b0*/  BSYNC B1 ;  /* 0x0000000000017941 */ /* 0x000fea0003800000 */
.L_x_8325:
[----:B------:R-:W-:Y:S01]  /*a4c0*/  ULEA.HI UR4, UR37, UR37, URZ, 0x1 ;  /* 0x0000002525047291 */ /* 0x000fe2000f8f083f */
[----:B-----5:R-:W-:Y:S01]  /*a4d0*/  IMAD.MOV.U32 R4, RZ, RZ, R27 ;  /* 0x000000ffff047224 */ /* 0x020fe200078e001b */
[----:B---3--:R-:W-:Y:S01]  /*a4e0*/  VIADDMNMX R0, R76, -R193, 0x80, PT ;  /* 0x000000804c007446 */ /* 0x008fe200038009c1 */
[----:B----4-:R-:W-:Y:S01]  /*a4f0*/  IMAD.MOV.U32 R3, RZ, RZ, R26 ;  /* 0x000000ffff037224 */ /* 0x010fe200078e001a */
[----:B------:R-:W-:Y:S01]  /*a500*/  ULOP3.LUT UR4, UR4, 0xfffffffe, URZ, 0xc0, !UPT ;  /* 0xfffffffe04047892 */ /* 0x000fe2000f8ec03f */
[----:B0-----:R-:W-:Y:S01]  /*a510*/  IMAD.MOV.U32 R6, RZ, RZ, R12 ;  /* 0x000000ffff067224 */ /* 0x001fe200078e000c */
[----:B------:R-:W-:Y:S01]  /*a520*/  PRMT R63, R4, 0x7610, R63 ;  /* 0x00007610043f7816 */ /* 0x000fe2000000003f */
[----:B------:R-:W-:Y:S01]  /*a530*/  IMAD.MOV.U32 R4, RZ, RZ, R11 ;  /* 0x000000ffff047224 */ /* 0x000fe200078e000b */
[----:B------:R-:W-:Y:S01]  /*a540*/  UIADD3 UR4, UR37, -UR4, URZ ;  /* 0x8000000425047290 */ /* 0x000fe2000fffe03f */
[----:B-1----:R-:W-:Y:S01]  /*a550*/  IMAD.MOV.U32 R7, RZ, RZ, R13 ;  /* 0x000000ffff077224 */ /* 0x002fe200078e000d */
[----:B------:R-:W-:Y:S01]  /*a560*/  BSSY B1, `(.L_x_8327) ;  /* 0x000000d000017945 */ /* 0x000fe20003800000 */
[----:B------:R-:W-:Y:S01]  /*a570*/  PRMT R59, R3, 0x7610, R59 ;  /* 0x00007610033b7816 */ /* 0x000fe2000000003b */
[----:B------:R-:W-:Y:S01]  /*a580*/  IMAD.MOV.U32 R3, RZ, RZ, R10 ;  /* 0x000000ffff037224 */ /* 0x000fe200078e000a */
[----:B------:R-:W-:Y:S01]  /*a590*/  PRMT R14, R4, 0x7610, R14 ;  /* 0x00007610040e7816 */ /* 0x000fe2000000000e */
[----:B------:R-:W-:Y:S01]  /*a5a0*/  IMAD.U32 R5, RZ, RZ, UR4 ;  /* 0x00000004ff057e24 */ /* 0x000fe2000f8e00ff */
[----:B------:R-:W-:Y:S01]  /*a5b0*/  PRMT R64, R6, 0x7610, R64 ;  /* 0x0000761006407816 */ /* 0x000fe20000000040 */
[----:B------:R-:W-:Y:S01]  /*a5c0*/  IMAD.MOV.U32 R4, RZ, RZ, R8 ;  /* 0x000000ffff047224 */ /* 0x000fe200078e0008 */
[----:B------:R-:W-:Y:S01]  /*a5d0*/  ISETP.GE.AND P1, PT, R188, R0, PT ;  /* 0x00000000bc00720c */ /* 0x000fe20003f26270 */
[----:B------:R-:W-:Y:S01]  /*a5e0*/  IMAD.MOV.U32 R6, RZ, RZ, R9 ;  /* 0x000000ffff067224 */ /* 0x000fe200078e0009 */
[----:B------:R-:W-:-:S02]  /*a5f0*/  SHF.L.U32 R5, R5, 0x1f, RZ ;  /* 0x0000001f05057819 */ /* 0x000fc400000006ff */
[----:B------:R-:W-:Y:S02]  /*a600*/  PRMT R65, R7, 0x7610, R65 ;  /* 0x0000761007417816 */ /* 0x000fe40000000041 */
[----:B------:R-:W0:Y:S02]  /*a610*/  SYNCS.PHASECHK.TRANS64.TRYWAIT P0, [R18+URZ+0x28800], R5 ;  /* 0x02880005120075a7 */ /* 0x000e24000800017f */
[----:B0-----:R-:W-:Y:S05]  /*a620*/  @!P0 BRA `(.L_x_8328) ;  /* 0x000001b4007c8947 */ /* 0x001fea0003800000 */
.L_x_8678:
[----:B------:R-:W-:Y:S05]  /*a630*/  BSYNC B1 ;  /* 0x0000000000017941 */ /* 0x000fea0003800000 */
.L_x_8327:
[----:B------:R-:W-:Y:S01]  /*a640*/  BSSY B1, `(.L_x_8329) ;  /* 0x0000067000017945 */ /* 0x000fe20003800000 */
[----:B------:R-:W-:Y:S02]  /*a650*/  PRMT R15, R4, 0x7610, R15 ;  /* 0x00007610040f7816 */ /* 0x000fe4000000000f */
[----:B------:R-:W-:Y:S01]  /*a660*/  PRMT R57, R6, 0x7610, R57 ;  /* 0x0000761006397816 */ /* 0x000fe20000000039 */
[----:B------:R-:W-:Y:S06]  /*a670*/  @P1 BRA `(.L_x_8330) ;  /* 0x00000004008c1947 */ /* 0x000fec0003800000 */
[----:B0-----:R-:W0:Y:S01]  /*a680*/  LDC R5, c[0x0][0x3f4] ;  /* 0x0000fd00ff057b82 */ /* 0x001e220000000800 */
[----:B------:R-:W-:Y:S01]  /*a690*/  BSSY B2, `(.L_x_8331) ;  /* 0x0000032000027945 */ /* 0x000fe20003800000 */
[-C--:B0-----:R-:W-:Y:S02]  /*a6a0*/  ISETP.GE.AND P0, PT, R22, R5.reuse, PT ;  /* 0x000000051600720c */ /* 0x081fe40003f06270 */
[----:B------:R-:W-:-:S11]  /*a6b0*/  ISETP.GE.AND P1, PT, R186, R5, PT ;  /* 0x00000005ba00720c */ /* 0x000fd60003f26270 */
[----:B------:R-:W-:Y:S05]  /*a6c0*/  @P0 BRA `(.L_x_8332) ;  /* 0x0000000000b80947 */ /* 0x000fea0003800000 */
[----:B------:R-:W0:Y:S01]  /*a6d0*/  LDS.128 R4, [R205] ;  /* 0x00000000cd047984 */ /* 0x000e220000000c00 */
[----:B------:R-:W-:Y:S02]  /*a6e0*/  SHF.R.U32.HI R78, RZ, 0x10, R49 ;  /* 0x00000010ff4e7819 */ /* 0x000fe40000011631 */
[----:B------:R-:W-:Y:S02]  /*a6f0*/  SHF.R.U32.HI R75, RZ, 0x10, R47 ;  /* 0x00000010ff4b7819 */ /* 0x000fe4000001162f */
[----:B------:R-:W-:Y:S02]  /*a700*/  SHF.R.U64 R77, R48, 0x10, R49 ;  /* 0x00000010304d7819 */ /* 0x000fe40000001231 */
[----:B------:R-:W-:Y:S02]  /*a710*/  PRMT R78, R43, 0x5432, R78 ;  /* 0x000054322b4e7816 */ /* 0x000fe4000000004e */
[----:B------:R-:W-:Y:S02]  /*a720*/  PRMT R75, R80, 0x5410, R75 ;  /* 0x00005410504b7816 */ /* 0x000fe4000000004b */
[----:B------:R-:W-:-:S02]  /*a730*/  SHF.R.U64 R74, R46, 0x10, R47 ;  /* 0x000000102e4a7819 */ /* 0x000fc4000000122f */
        /* <DEDUP_REMOVED lines=10> */
[CC--:B------:R-:W-:Y:S01]  /*a7e0*/  FMUL.FTZ R81, R47.reuse, R79.reuse ;  /* 0x0000004f2f517220 */ /* 0x0c0fe20000410000 */
[----:B------:R-:W-:Y:S01]  /*a7f0*/  FMUL.FTZ R80, R47, R76 ;  /* 0x0000004c2f507220 */ /* 0x000fe20000410000 */
[----:B------:R-:W-:Y:S01]  /*a800*/  FMUL.FTZ R47, R49, R78 ;  /* 0x0000004e312f7220 */ /* 0x000fe20000410000 */
[----:B------:R-:W-:Y:S02]  /*a810*/  IMAD.U32 R6, R4, 0x10000, RZ ;  /* 0x0001000004067824 */ /* 0x000fe400078e00ff */
[C---:B------:R-:W-:Y:S01]  /*a820*/  FFMA.FTZ R81, R46.reuse, R76, -R81 ;  /* 0x0000004c2e517223 */ /* 0x040fe20000010851 */
[----:B------:R-:W-:Y:S01]  /*a830*/  FFMA.FTZ R80, R46, R79, R80 ;  /* 0x0000004f2e507223 */ /* 0x000fe20000010050 */
[-C--:B------:R-:W-:Y:S01]  /*a840*/  FFMA.FTZ R79, R48, R75.reuse, -R47 ;  /* 0x0000004b304f7223 */ /* 0x080fe2000001082f */
[C---:B------:R-:W-:Y:S01]  /*a850*/  IMAD.U32 R7, R5.reuse, 0x10000, RZ ;  /* 0x0001000005077824 */ /* 0x040fe200078e00ff */
[----:B------:R-:W-:Y:S01]  /*a860*/  LOP3.LUT R4, R4, 0xffff0000, RZ, 0xc0, !PT ;  /* 0xffff000004047812 */ /* 0x000fe200078ec0ff */
[C---:B------:R-:W-:Y:S01]  /*a870*/  IMAD.U32 R47, R74.reuse, 0x10000, RZ ;  /* 0x000100004a2f7824 */ /* 0x040fe200078e00ff */
[----:B------:R-:W-:Y:S01]  /*a880*/  LOP3.LUT R5, R5, 0xffff0000, RZ, 0xc0, !PT ;  /* 0xffff000005057812 */ /* 0x000fe200078ec0ff */
[----:B------:R-:W-:Y:S01]  /*a890*/  FMUL.FTZ R83, R49, R75 ;  /* 0x0000004b31537220 */ /* 0x000fe20000410000 */
[C---:B------:R-:W-:Y:S01]  /*a8a0*/  LOP3.LUT R46, R77.reuse, 0xffff0000, RZ, 0xc0, !PT ;  /* 0xffff00004d2e7812 */ /* 0x040fe200078ec0ff */
[----:B------:R-:W-:Y:S01]  /*a8b0*/  IMAD.U32 R49, R77, 0x10000, RZ ;  /* 0x000100004d317824 */ /* 0x000fe200078e00ff */
[----:B------:R-:W-:Y:S01]  /*a8c0*/  LOP3.LUT R74, R74, 0xffff0000, RZ, 0xc0, !PT ;  /* 0xffff00004a4a7812 */ /* 0x000fe200078ec0ff */
[----:B------:R-:W-:Y:S01]  /*a8d0*/  FFMA.FTZ R78, R48, R78, R83 ;  /* 0x0000004e304e7223 */ /* 0x000fe20000010053 */
[C---:B------:R-:W-:Y:S01]  /*a8e0*/  FMUL.FTZ R48, R4.reuse, R47 ;  /* 0x0000002f04307220 */ /* 0x040fe20000410000 */
[-C--:B------:R-:W-:Y:S01]  /*a8f0*/  FMUL.FTZ R75, R4, R49.reuse ;  /* 0x00000031044b7220 */ /* 0x080fe20000410000 */
[C---:B------:R-:W-:Y:S01]  /*a900*/  FMUL.FTZ R76, R5.reuse, R46 ;  /* 0x0000002e054c7220 */ /* 0x040fe20000410000 */
[-C--:B------:R-:W-:Y:S01]  /*a910*/  FMUL.FTZ R77, R5, R74.reuse ;  /* 0x0000004a054d7220 */ /* 0x080fe20000410000 */
[C---:B------:R-:W-:Y:S01]  /*a920*/  FFMA.FTZ R49, R6.reuse, R49, R48 ;  /* 0x0000003106317223 */ /* 0x040fe20000010030 */
[----:B------:R-:W-:Y:S01]  /*a930*/  FFMA.FTZ R4, R6, R47, -R75 ;  /* 0x0000002f06047223 */ /* 0x000fe2000001084b */
[C---:B------:R-:W-:Y:S01]  /*a940*/  FFMA.FTZ R5, R7.reuse, R74, -R76 ;  /* 0x0000004a07057223 */ /* 0x040fe2000001084c */
[----:B------:R-:W-:Y:S01]  /*a950*/  FFMA.FTZ R46, R7, R46, R77 ;  /* 0x0000002e072e7223 */ /* 0x000fe2000001004d */
[----:B------:R-:W-:-:S02]  /*a960*/  F2FP.BF16.F32.PACK_AB R6, R80, R81 ;  /* 0x000000515006723e */ /* 0x000fc400000010ff */
[----:B------:R-:W-:Y:S02]  /*a970*/  F2FP.BF16.F32.PACK_AB R7, R78, R79 ;  /* 0x0000004f4e07723e */ /* 0x000fe400000010ff */
[----:B------:R-:W-:Y:S02]  /*a980*/  F2FP.BF16.F32.PACK_AB R4, R49, R4 ;  /* 0x000000043104723e */ /* 0x000fe400000010ff */
[----:B------:R-:W-:-:S05]  /*a990*/  F2FP.BF16.F32.PACK_AB R5, R46, R5 ;  /* 0x000000052e05723e */ /* 0x000fca00000010ff */
[----:B------:R0:W-:Y:S02]  /*a9a0*/  STS.128 [R205], R4 ;  /* 0x00000004cd007388 */ /* 0x0001e40000000c00 */
.L_x_8332:
[----:B------:R-:W-:Y:S05]  /*a9b0*/  BSYNC B2 ;  /* 0x0000000000027941 */ /* 0x000fea0003800000 */
.L_x_8331:
        /* <DEDUP_REMOVED lines=47> */
.L_x_8330:
[----:B------:R-:W-:Y:S05]  /*acb0*/  BSYNC B1 ;  /* 0x0000000000017941 */ /* 0x000fea0003800000 */
.L_x_8329:
[----:B------:R-:W-:Y:S01]  /*acc0*/  ISETP.GE.AND P0, PT, R217, R0, PT ;  /* 0x00000000d900720c */ /* 0x000fe20003f06270 */
[----:B------:R-:W-:-:S12]  /*acd0*/  BSSY B1, `(.L_x_8333) ;  /* 0x0000065000017945 */ /* 0x000fd80003800000 */
[----:B------:R-:W-:Y:S05]  /*ace0*/  @P0 BRA `(.L_x_8334) ;  /* 0x00000004008c0947 */ /* 0x000fea0003800000 */
[----:B01----:R-:W0:Y:S01]  /*acf0*/  LDC R5, c[0x0][0x3f4] ;  /* 0x0000fd00ff057b82 */ /* 0x003e220000000800 */
[----:B------:R-:W-:Y:S01]  /*ad00*/  BSSY B2, `(.L_x_8335) ;  /* 0x0000032000027945 */ /* 0x000fe20003800000 */
[-C--:B0-----:R-:W-:Y:S02]  /*ad10*/  ISETP.GE.AND P0, PT, R22, R5.reuse, PT ;  /* 0x000000051600720c */ /* 0x081fe40003f06270 */
[----:B------:R-:W-:-:S11]  /*ad20*/  ISETP.GE.AND P1, PT, R186, R5, PT ;  /* 0x00000005ba00720c */ /* 0x000fd60003f26270 */
[----:B------:R-:W-:Y:S05]  /*ad30*/  @P0 BRA `(.L_x_8336) ;  /* 0x0000000000b80947 */ /* 0x000fea0003800000 */
        /* <DEDUP_REMOVED lines=46> */
.L_x_8336:
[----:B------:R-:W-:Y:S05]  /*b020*/  BSYNC B2 ;  /* 0x0000000000027941 */ /* 0x000fea0003800000 */
.L_x_8335:
        /* <DEDUP_REMOVED lines=47> */
.L_x_8334:
[----:B------:R-:W-:Y:S05]  /*b320*/  BSYNC B1 ;  /* 0x0000000000017941 */ /* 0x000fea0003800000 */
.L_x_8333:
[----:B------:R-:W-:Y:S01]  /*b330*/  ISETP.GE.AND P0, PT, R216, R0, PT ;  /* 0x00000000d800720c */ /* 0x000fe20003f06270 */
[----:B------:R-:W-:-:S12]  /*b340*/  BSSY B1, `(.L_x_8337) ;  /* 0x0000065000017945 */ /* 0x000fd80003800000 */
[----:B------:R-:W-:Y:S05]  /*b350*/  @P0 BRA `(.L_x_8338) ;  /* 0x00000004008c0947 */ /* 0x000fea0003800000 */
[----:B012---:R-:W0:Y:S01]  /*b360*/  LDC R5, c[0x0][0x3f4] ;  /* 0x0000fd00ff057b82 */ /* 0x007e220000000800 */
[----:B------:R-:W-:Y:S01]  /*b370*/  BSSY B2, `(.L_x_8339) ;  /* 0x0000032000027945 */ /* 0x000fe20003800000 */
[-C--:B0-----:R-:W-:Y:S02]  /*b380*/  ISETP.GE.AND P0, PT, R22, R5.reuse, PT ;  /* 0x000000051600720c */ /* 0x081fe40003f06270 */
[----:B------:R-:W-:-:S11]  /*b390*/  ISETP.GE.AND P1, PT, R186, R5, PT ;  /* 0x00000005ba00720c */ /* 0x000fd60003f26270 */
[----:B------:R-:W-:Y:S05]  /*b3a0*/  @P0 BRA `(.L_x_8340) ;  /* 0x0000000000b80947 */ /* 0x000fea0003800000 */
[----:B------:R-:W0:Y:S01]  /*b3b0*/  LDS.128 R4, [R205+0x2000] ;  /* 0x00200000cd047984 */ /* 0x000e220000000c00 */
        /* <DEDUP_REMOVED lines=45> */
.L_x_8340:
[----:B------:R-:W-:Y:S05]  /*b690*/  BSYNC B2 ;  /* 0x0000000000027941 */ /* 0x000fea0003800000 */
.L_x_8339:
        /* <DEDUP_REMOVED lines=47> */
.L_x_8338:
[----:B------:R-:W-:Y:S05]  /*b990*/  BSYNC B1 ;  /* 0x0000000000017941 */ /* 0x000fea0003800000 */
.L_x_8337:
[----:B------:R-:W-:-:S13]  /*b9a0*/  ISETP.GE.AND P0, PT, R215, R0, PT ;  /* 0x00000000d700720c */ /* 0x000fda0003f06270 */
[----:B------:R-:W-:Y:S05]  /*b9b0*/  @P0 BRA `(.L_x_8341) ;  /* 0x0000002c007c0947 */ /* 0x000fea0003800000 */
[----:B0123--:R-:W0:Y:S01]  /*b9c0*/  LDC R5, c[0x0][0x3f4] ;  /* 0x0000fd00ff057b82 */ /* 0x00fe220000000800 */
        /* <DEDUP_REMOVED lines=25> */
[C---:B------:R-:W-:Y:S01]  /*bb60*/  FFMA.FTZ R26, R12.reuse, R21, -R25 ;  /* 0x000000150c1a7223 */ /* 0x040fe20000010819 */
[----:B------:R-:W-:Y:S01]  /*bb70*/  FFMA.FTZ R27, R12, R24, R13 ;  /* 0x000000180c1b7223 */ /* 0x000fe2000001000d */
[-C--:B------:R-:W-:Y:S01]  /*bb80*/  FMUL.FTZ R21, R7, R65.reuse ;  /* 0x0000004107157220 */ /* 0x080fe20000410000 */
[----:B------:R-:W-:Y:S01]  /*bb90*/  IMAD.U32 R6, R5, 0x10000, RZ ;  /* 0x0001000005067824 */ /* 0x000fe200078e00ff */
        /* <DEDUP_REMOVED lines=9> */
[----:B------:R-:W-:Y:S01]  /*bc30*/  FMUL.FTZ R12, R4, R7 ;  /* 0x00000007040c7220 */ /* 0x000fe20000410000 */
        /* <DEDUP_REMOVED lines=11> */
.L_x_8343:
[----:B------:R-:W-:Y:S05]  /*bcf0*/  BSYNC B1 ;  /* 0x0000000000017941 */ /* 0x000fea0003800000 */
.L_x_8342:
        /* <DEDUP_REMOVED lines=27> */
[C---:B------:R-:W-:Y:S01]  /*beb0*/  IMAD.U32 R7, R12.reuse, 0x10000, RZ ;  /* 0x000100000c077824 */ /* 0x040fe200078e00ff */
        /* <DEDUP_REMOVED lines=20> */
.L_x_8314:
[----:B------:R-:W3:Y:S01]  /*c000*/  LDC R0, c[0x0][0x448] ;  /* 0x00011200ff007b82 */ /* 0x000ee20000000800 */
[----:B------:R-:W-:Y:S01]  /*c010*/  ULDC.64 UR4, c[0x0][0x3f8] ;  /* 0x0000fe0000047ab9 */ /* 0x000fe20000000a00 */
[----:B------:R-:W-:Y:S01]  /*c020*/  ULDC.64 UR6, c[0x0][0x408] ;  /* 0x0001020000067ab9 */ /* 0x000fe20000000a00 */
        /* <DEDUP_REMOVED lines=24> */
[----:B------:R-:W3:Y:S01]  /*c1b0*/  LDC R58, c[0x0][0x3f4] ;  /* 0x0000fd00ff3a7b82 */ /* 0x000ee20000000800 */
[----:B------:R-:W4:Y:S01]  /*c1c0*/  SHFL.IDX PT, R4, R10, RZ, 0x181f ;  /* 0x00181fff0a047589 */ /* 0x000f2200000e0000 */
[----:B------:R-:W-:-:S03]  /*c1d0*/  IMAD R0, R189, R0, RZ ;  /* 0x00000000bd007224 */ /* 0x000fc600078e02ff */
[----:B------:R-:W5:Y:S04]  /*c1e0*/  SHFL.IDX PT, R3, R43, RZ, 0x181f ;  /* 0x00181fff2b037589 */ /* 0x000f6800000e0000 */
[----:B------:R-:W0:Y:S04]  /*c1f0*/  SHFL.IDX PT, R14, R44, RZ, 0x181f ;  /* 0x00181fff2c0e7589 */ /* 0x000e2800000e0000 */
[----:B------:R-:W1:Y:S01]  /*c200*/  SHFL.IDX PT, R5, R45, RZ, 0x181f ;  /* 0x00181fff2d057589 */ /* 0x000e6200000e0000 */
[----:B---3--:R-:W-:-:S04]  /*c210*/  ISETP.GE.AND P0, PT, R16, R58, PT ;  /* 0x0000003a1000720c */ /* 0x008fc80003f06270 */
[----:B------:R-:W-:-:S13]  /*c220*/  ISETP.GE.OR P1, PT, R59, R0, P0 ;  /* 0x000000003b00720c */ /* 0x000fda0000726670 */
[C---:B------:R-:W-:Y:S01]  /*c230*/  @!P1 IMAD.SHL.U32 R7, R16.reuse, 0x2, RZ ;  /* 0x0000000210079824 */ /* 0x040fe200078e00ff */
[----:B------:R-:W-:-:S04]  /*c240*/  @!P1 SHF.L.U64.HI R6, R16, 0x1, R17 ;  /* 0x0000000110069819 */ /* 0x000fc80000010211 */
[----:B----4-:R-:W-:-:S05]  /*c250*/  @!P1 IADD3 R4, P2, R4, R7, RZ ;  /* 0x0000000704049210 */ /* 0x010fca0007f5e0ff */
[----:B-----5:R-:W-:Y:S02]  /*c260*/  @!P1 IMAD.X R3, R3, 0x1, R6, P2 ;  /* 0x0000000103039824 */ /* 0x020fe400010e0606 */
[----:B------:R-:W-:Y:S02]  /*c270*/  @!P1 IMAD.MOV.U32 R24, RZ, RZ, R4 ;  /* 0x000000ffff189224 */ /* 0x000fe400078e0004 */
[----:B------:R-:W-:-:S06]  /*c280*/  @!P1 IMAD.MOV.U32 R25, RZ, RZ, R3 ;  /* 0x000000ffff199224 */ /* 0x000fcc00078e0003 */
[----:B------:R-:W3:Y:S01]  /*c290*/  @!P1 LD.E.128 R24, desc[UR54][R24.64] ;  /* 0x0000003618189980 */ /* 0x000ee2000c101d00 */
[----:B0-----:R-:W-:-:S05]  /*c2a0*/  @!P1 IADD3 R14, P2, R14, R7, RZ ;  /* 0x000000070e0e9210 */ /* 0x001fca0007f5e0ff */
[----:B-1----:R-:W-:Y:S02]  /*c2b0*/  @!P1 IMAD.X R5, R5, 0x1, R6, P2 ;  /* 0x0000000105059824 */ /* 0x002fe400010e0606 */
[----:B------:R-:W-:-:S06]  /*c2c0*/  @!P1 IMAD.MOV.U32 R4, RZ, RZ, R14 ;  /* 0x000000ffff049224 */ /* 0x000fcc00078e000e */
[----:B------:R-:W4:Y:S01]  /*c2d0*/  @!P1 LD.E.128 R4, desc[UR54][R4.64] ;  /* 0x0000003604049980 */ /* 0x000f22000c101d00 */
[----:B------:R-:W-:Y:S02]  /*c2e0*/  CS2R R50, SRZ ;  /* 0x0000000000327805 */ /* 0x000fe4000001ff00 */
[----:B------:R-:W-:Y:S02]  /*c2f0*/  CS2R R52, SRZ ;  /* 0x0000000000347805 */ /* 0x000fe4000001ff00 */
[----:B------:R-:W-:Y:S01]  /*c300*/  CS2R R20, SRZ ;  /* 0x0000000000147805 */ /* 0x000fe2000001ff00 */
[----:B------:R0:W1:Y:S01]  /*c310*/  SHFL.IDX PT, R9, R45, 0x1, 0x181f ;  /* 0x00381f002d097f89 */ /* 0x00006200000e0000 */
[----:B------:R-:W-:-:S03]  /*c320*/  CS2R R36, SRZ ;  /* 0x0000000000247805 */ /* 0x000fc6000001ff00 */
[----:B------:R0:W0:Y:S01]  /*c330*/  SHFL.IDX PT, R14, R44, 0x1, 0x181f ;  /* 0x00381f002c0e7f89 */ /* 0x00002200000e0000 */
[----:B---3--:R-:W-:Y:S02]  /*c340*/  @!P1 IMAD.MOV.U32 R50, RZ, RZ, R24 ;  /* 0x000000ffff329224 */ /* 0x008fe400078e0018 */
[----:B------:R-:W-:Y:S01]  /*c350*/  @!P1 IMAD.MOV.U32 R51, RZ, RZ, R25 ;  /* 0x000000ffff339224 */ /* 0x000fe200078e0019 */
[----:B------:R-:W-:Y:S01]  /*c360*/  CS2R R24, SRZ ;  /* 0x0000000000187805 */ /* 0x000fe2000001ff00 */
[----:B------:R-:W-:Y:S02]  /*c370*/  IMAD.MOV.U32 R3, RZ, RZ, R50 ;  /* 0x000000ffff037224 */ /* 0x000fe400078e0032 */
[----:B------:R-:W-:Y:S02]  /*c380*/  IMAD.MOV.U32 R8, RZ, RZ, R51 ;  /* 0x000000ffff087224 */ /* 0x000fe400078e0033 */
[----:B------:R-:W-:Y:S01]  /*c390*/  @!P1 IMAD.MOV.U32 R52, RZ, RZ, R26 ;  /* 0x000000ffff349224 */ /* 0x000fe200078e001a */
[----:B------:R-:W-:Y:S01]  /*c3a0*/  PRMT R76, R3, 0x7610, R76 ;  /* 0x00007610034c7816 */ /* 0x000fe2000000004c */
[----:B------:R-:W-:Y:S01]  /*c3b0*/  @!P1 IMAD.MOV.U32 R53, RZ, RZ, R27 ;  /* 0x000000ffff359224 */ /* 0x000fe200078e001b */
[----:B------:R-:W-:Y:S01]  /*c3c0*/  PRMT R77, R8, 0x7610, R77 ;  /* 0x00007610084d7816 */ /* 0x000fe2000000004d */
[----:B------:R3:W0:Y:S01]  /*c3d0*/  SHFL.IDX PT, R3, R43, 0x1, 0x181f ;  /* 0x00381f002b037f89 */ /* 0x00062200000e0000 */
[----:B------:R-:W-:-:S02]  /*c3e0*/  IMAD.MOV.U32 R11, RZ, RZ, R52 ;  /* 0x000000ffff0b7224 */ /* 0x000fc400078e0034 */
[----:B----4-:R-:W-:Y:S01]  /*c3f0*/  @!P1 IMAD.MOV.U32 R20, RZ, RZ, R4 ;  /* 0x000000ffff149224 */ /* 0x010fe200078e0004 */
[----:B------:R3:W4:Y:S01]  /*c400*/  SHFL.IDX PT, R8, R10, 0x1, 0x181f ;  /* 0x00381f000a087f89 */ /* 0x00072200000e0000 */
[----:B------:R-:W-:Y:S01]  /*c410*/  @!P1 IMAD.MOV.U32 R21, RZ, RZ, R5 ;  /* 0x000000ffff159224 */ /* 0x000fe200078e0005 */
[----:B------:R-:W-:Y:S01]  /*c420*/  PRMT R46, R11, 0x7610, R46 ;  /* 0x000076100b2e7816 */ /* 0x000fe2000000002e */
[----:B------:R-:W-:Y:S02]  /*c430*/  @!P1 IMAD.MOV.U32 R36, RZ, RZ, R6 ;  /* 0x000000ffff249224 */ /* 0x000fe400078e0006 */
[----:B------:R-:W-:Y:S02]  /*c440*/  @!P1 IMAD.MOV.U32 R37, RZ, RZ, R7 ;  /* 0x000000ffff259224 */ /* 0x000fe400078e0007 */
[----:B------:R-:W-:Y:S02]  /*c450*/  IMAD.MOV.U32 R12, RZ, RZ, R53 ;  /* 0x000000ffff0c7224 */ /* 0x000fe400078e0035 */
[----:B------:R-:W-:-:S02]  /*c460*/  IMAD.MOV.U32 R4, RZ, RZ, R20 ;  /* 0x000000ffff047224 */ /* 0x000fc400078e0014 */
[----:B------:R-:W-:Y:S01]  /*c470*/  IMAD.MOV.U32 R5, RZ, RZ, R21 ;  /* 0x000000ffff057224 */ /* 0x000fe200078e0015 */
[----:B------:R-:W-:Y:S01]  /*c480*/  PRMT R47, R12, 0x7610, R47 ;  /* 0x000076100c2f7816 */ /* 0x000fe2000000002f */
[----:B------:R-:W-:Y:S01]  /*c490*/  IMAD.MOV.U32 R6, RZ, RZ, R36 ;  /* 0x000000ffff067224 */ /* 0x000fe200078e0024 */
[----:B------:R-:W-:Y:S01]  /*c4a0*/  PRMT R78, R4, 0x7610, R78 ;  /* 0x00007610044e7816 */ /* 0x000fe2000000004e */
[----:B------:R-:W-:Y:S01]  /*c4b0*/  IMAD.MOV.U32 R7, RZ, RZ, R37 ;  /* 0x000000ffff077224 */ /* 0x000fe200078e0025 */
[----:B------:R-:W-:Y:S02]  /*c4c0*/  PRMT R79, R5, 0x7610, R79 ;  /* 0x00007610054f7816 */ /* 0x000fe4000000004f */
[----:B------:R-:W-:Y:S02]  /*c4d0*/  PRMT R80, R6, 0x7610, R80 ;  /* 0x0000761006507816 */ /* 0x000fe40000000050 */
[----:B01-3--:R-:W-:-:S07]  /*c4e0*/  PRMT R86, R7, 0x7610, R86 ;  /* 0x0000761007567816 */ /* 0x00bfce0000000056 */
.L_x_8688:
[----:B------:R-:W-:Y:S01]  /*c4f0*/  VIADD R5, R59, 0x20 ;  /* 0x000000203b057836 */ /* 0x000fe20000000000 */
[----:B------:R-:W-:Y:S01]  /*c500*/  BSSY B1, `(.L_x_8345) ;  /* 0x0000012000017945 */ /* 0x000fe20003800000 */
[----:B------:R-:W-:Y:S02]  /*c510*/  CS2R R26, SRZ ;  /* 0x00000000001a7805 */ /* 0x000fe4000001ff00 */
[----:B------:R-:W-:Y:S02]  /*c520*/  CS2R R6, SRZ ;  /* 0x0000000000067805 */ /* 0x000fe4000001ff00 */
[----:B------:R-:W-:Y:S02]  /*c530*/  ISETP.GE.AND P1, PT, R5, R0, PT ;  /* 0x000000000500720c */ /* 0x000fe40003f26270 */
[----:B------:R-:W-:-:S11]  /*c540*/  CS2R R4, SRZ ;  /* 0x0000000000047805 */ /* 0x000fd6000001ff00 */
[----:B------:R-:W-:Y:S05]  /*c550*/  @P1 BRA `(.L_x_8346) ;  /* 0x0000000000301947 */ /* 0x000fea0003800000 */
[----:B------:R-:W-:Y:S02]  /*c560*/  CS2R R26, SRZ ;  /* 0x00000000001a7805 */ /* 0x000fe4000001ff00 */
[----:B------:R-:W-:Y:S02]  /*c570*/  CS2R R4, SRZ ;  /* 0x0000000000047805 */ /* 0x000fe4000001ff00 */
[----:B------:R-:W-:Y:S01]  /*c580*/  CS2R R6, SRZ ;  /* 0x0000000000067805 */ /* 0x000fe2000001ff00 */
[----:B------:R-:W-:Y:S06]  /*c590*/  @P0 BRA `(.L_x_8346) ;  /* 0x0000000000200947 */ /* 0x000fec0003800000 */
[C---:B------:R-:W-:Y:S01]  /*c5a0*/  IMAD.SHL.U32 R15, R16.reuse, 0x2, RZ ;  /* 0x00000002100f7824 */ /* 0x040fe200078e00ff */
[----:B------:R-:W-:-:S04]  /*c5b0*/  SHF.L.U64.HI R6, R16, 0x1, R17 ;  /* 0x0000000110067819 */ /* 0x000fc80000010211 */
[-C--:B----4-:R-:W-:Y:S02]  /*c5c0*/  IADD3 R4, P1, R8, R15.reuse, RZ ;  /* 0x0000000f08047210 */ /* 0x090fe40007f3e0ff */
[----:B------:R-:W-:-:S03]  /*c5d0*/  IADD3 R14, P2, R14, R15, RZ ;  /* 0x0000000f0e0e7210 */ /* 0x000fc60007f5e0ff */
[--C-:B------:R-:W-:Y:S02]  /*c5e0*/  IMAD.X R5, R3, 0x1, R6.reuse, P1 ;  /* 0x0000000103057824 */ /* 0x100fe400008e0606 */
[----:B------:R-:W-:-:S04]  /*c5f0*/  IMAD.X R15, R9, 0x1, R6, P2 ;  /* 0x00000001090f7824 */ /* 0x000fc800010e0606 */
[----:B------:R-:W5:Y:S04]  /*c600*/  LD.E.128 R4, desc[UR54][R4.64] ;  /* 0x0000003604047980 */ /* 0x000f68000c101d00 */
[----:B------:R0:W5:Y:S02]  /*c610*/  LD.E.128 R24, desc[UR54][R14.64] ;  /* 0x000000360e187980 */ /* 0x000164000c101d00 */
.L_x_8346:
[----:B------:R-:W-:Y:S05]  /*c620*/  BSYNC B1 ;  /* 0x0000000000017941 */ /* 0x000fea0003800000 */
.L_x_8345:
[----:B-----5:R-:W-:Y:S01]  /*c630*/  IMAD.MOV.U32 R3, RZ, RZ, R24 ;  /* 0x000000ffff037224 */ /* 0x020fe200078e0018 */
[----:B------:R-:W-:Y:S01]  /*c640*/  UMOV UR4, 0xffffffff ;  /* 0xffffffff00047882 */ /* 0x000fe20000000000 */
[----:B----4-:R-:W-:Y:S02]  /*c650*/  IMAD.MOV.U32 R8, RZ, RZ, R25 ;  /* 0x000000ffff087224 */ /* 0x010fe400078e0019 */
        /* <DEDUP_REMOVED lines=15> */
[----:B------:R-:W1:Y:S01]  /*c750*/  SHFL.IDX PT, R8, R10, 0x2, 0x181f ;  /* 0x00581f000a087f89 */ /* 0x000e6200000e0000 */
[----:B------:R-:W-:-:S03]  /*c760*/  VIADD R9, R59, 0x40 ;  /* 0x000000403b097836 */ /* 0x000fc60000000000 */
[----:B------:R-:W3:Y:S02]  /*c770*/  SHFL.IDX PT, R3, R43, 0x2, 0x181f ;  /* 0x00581f002b037f89 */ /* 0x000ee400000e0000 */
[----:B------:R-:W-:Y:S02]  /*c780*/  ISETP.GE.OR P1, PT, R9, R0, P0 ;  /* 0x000000000900720c */ /* 0x000fe40000726670 */
[----:B0-----:R-:W0:Y:S04]  /*c790*/  SHFL.IDX PT, R14, R44, 0x2, 0x181f ;  /* 0x00581f002c0e7f89 */ /* 0x001e2800000e0000 */
[----:B------:R-:W4:Y:S07]  /*c7a0*/  SHFL.IDX PT, R9, R45, 0x2, 0x181f ;  /* 0x00581f002d097f89 */ /* 0x000f2e00000e0000 */
[C---:B------:R-:W-:Y:S01]  /*c7b0*/  @!P1 IMAD.SHL.U32 R29, R16.reuse, 0x2, RZ ;  /* 0x00000002101d9824 */ /* 0x040fe200078e00ff */
[----:B------:R-:W-:-:S04]  /*c7c0*/  @!P1 SHF.L.U64.HI R28, R16, 0x1, R17 ;  /* 0x00000001101c9819 */ /* 0x000fc80000010211 */
[----:B-1----:R-:W-:-:S05]  /*c7d0*/  @!P1 IADD3 R8, P2, R8, R29, RZ ;  /* 0x0000001d08089210 */ /* 0x002fca0007f5e0ff */
[----:B---3--:R-:W-:Y:S02]  /*c7e0*/  @!P1 IMAD.X R3, R3, 0x1, R28, P2 ;  /* 0x0000000103039824 */ /* 0x008fe400010e061c */
[----:B------:R-:W-:Y:S02]  /*c7f0*/  @!P1 IMAD.MOV.U32 R32, RZ, RZ, R8 ;  /* 0x000000ffff209224 */ /* 0x000fe400078e0008 */
[----:B------:R-:W-:-:S06]  /*c800*/  @!P1 IMAD.MOV.U32 R33, RZ, RZ, R3 ;  /* 0x000000ffff219224 */ /* 0x000fcc00078e0003 */
[----:B------:R-:W3:Y:S01]  /*c810*/  @!P1 LD.E.128 R32, desc[UR54][R32.64] ;  /* 0x0000003620209980 */ /* 0x000ee2000c101d00 */
[----:B0-----:R-:W-:-:S05]  /*c820*/  @!P1 IADD3 R14, P2, R14, R29, RZ ;  /* 0x0000001d0e0e9210 */ /* 0x001fca0007f5e0ff */
[----:B----4-:R-:W-:-:S04]  /*c830*/  @!P1 IMAD.X R9, R9, 0x1, R28, P2 ;  /* 0x0000000109099824 */ /* 0x010fc800010e061c */
[----:B------:R-:W-:-:S05]  /*c840*/  @!P1 IMAD.MOV.U32 R15, RZ, RZ, R9 ;  /* 0x000000ffff0f9224 */ /* 0x000fca00078e0009 */
[----:B------:R-:W4:Y:S01]  /*c850*/  @!P1 LD.E.128 R28, desc[UR54][R14.64] ;  /* 0x000000360e1c9980 */ /* 0x000f22000c101d00 */
[----:B------:R-:W-:Y:S02]  /*c860*/  CS2R R54, SRZ ;  /* 0x0000000000367805 */ /* 0x000fe4000001ff00 */
[----:B------:R-:W-:Y:S02]  /*c870*/  CS2R R56, SRZ ;  /* 0x0000000000387805 */ /* 0x000fe4000001ff00 */
[----:B------:R-:W-:Y:S02]  /*c880*/  CS2R R38, SRZ ;  /* 0x0000000000267805 */ /* 0x000fe4000001ff00 */
[----:B------:R-:W-:Y:S01]  /*c890*/  CS2R R40, SRZ ;  /* 0x0000000000287805 */ /* 0x000fe2000001ff00 */
[----:B---3--:R-:W-:Y:S02]  /*c8a0*/  @!P1 IMAD.MOV.U32 R54, RZ, RZ, R32 ;  /* 0x000000ffff369224 */ /* 0x008fe400078e0020 */
[----:B------:R-:W-:Y:S01]  /*c8b0*/  @!P1 IMAD.MOV.U32 R55, RZ, RZ, R33 ;  /* 0x000000ffff379224 */ /* 0x000fe200078e0021 */
[----:B------:R0:W1:Y:S01]  /*c8c0*/  SHFL.IDX PT, R32, R10, 0x3, 0x181f ;  /* 0x00781f000a207f89 */ /* 0x00006200000e0000 */
[----:B------:R-:W-:-:S02]  /*c8d0*/  IMAD.MOV.U32 R3, RZ, RZ, R54 ;  /* 0x000000ffff037224 */ /* 0x000fc400078e0036 */
[----:B------:R-:W-:Y:S01]  /*c8e0*/  @!P1 IMAD.MOV.U32 R56, RZ, RZ, R34 ;  /* 0x000000ffff389224 */ /* 0x000fe200078e0022 */
[----:B------:R3:W1:Y:S01]  /*c8f0*/  SHFL.IDX PT, R33, R45, 0x3, 0x181f ;  /* 0x00781f002d217f89 */ /* 0x00066200000e0000 */
[----:B------:R-:W-:Y:S01]  /*c900*/  IMAD.MOV.U32 R8, RZ, RZ, R55 ;  /* 0x000000ffff087224 */ /* 0x000fe200078e0037 */
[----:B------:R-:W-:Y:S01]  /*c910*/  PRMT R68, R3, 0x7610, R68 ;  /* 0x0000761003447816 */ /* 0x000fe20000000044 */
[----:B------:R-:W-:Y:S01]  /*c920*/  @!P1 IMAD.MOV.U32 R57, RZ, RZ, R35 ;  /* 0x000000ffff399224 */ /* 0x000fe200078e0023 */
[----:B------:R3:W1:Y:S02]  /*c930*/  SHFL.IDX PT, R3, R43, 0x3, 0x181f ;  /* 0x00781f002b037f89 */ /* 0x00066400000e0000 */
[----:B------:R-:W-:Y:S01]  /*c940*/  PRMT R69, R8, 0x7610, R69 ;  /* 0x0000761008457816 */ /* 0x000fe20000000045 */
[----:B------:R-:W-:Y:S01]  /*c950*/  IMAD.MOV.U32 R8, RZ, RZ, R56 ;  /* 0x000000ffff087224 */ /* 0x000fe200078e0038 */
[----:B------:R3:W1:Y:S01]  /*c960*/  SHFL.IDX PT, R34, R44, 0x3, 0x181f ;  /* 0x00781f002c227f89 */ /* 0x00066200000e0000 */
[----:B------:R-:W-:-:S02]  /*c970*/  IMAD.MOV.U32 R9, RZ, RZ, R57 ;  /* 0x000000ffff097224 */ /* 0x000fc400078e0039 */
[----:B----4-:R-:W-:Y:S01]  /*c980*/  @!P1 IMAD.MOV.U32 R38, RZ, RZ, R28 ;  /* 0x000000ffff269224 */ /* 0x010fe200078e001c */
[----:B------:R-:W-:Y:S01]  /*c990*/  PRMT R48, R8, 0x7610, R48 ;  /* 0x0000761008307816 */ /* 0x000fe20000000030 */
[----:B------:R-:W-:Y:S01]  /*c9a0*/  @!P1 IMAD.MOV.U32 R39, RZ, RZ, R29 ;  /* 0x000000ffff279224 */ /* 0x000fe200078e001d */
[----:B------:R-:W-:Y:S01]  /*c9b0*/  PRMT R49, R9, 0x7610, R49 ;  /* 0x0000761009317816 */ /* 0x000fe20000000031 */
[----:B------:R-:W-:Y:S02]  /*c9c0*/  @!P1 IMAD.MOV.U32 R40, RZ, RZ, R30 ;  /* 0x000000ffff289224 */ /* 0x000fe400078e001e */
[----:B------:R-:W-:Y:S02]  /*c9d0*/  @!P1 IMAD.MOV.U32 R41, RZ, RZ, R31 ;  /* 0x000000ffff299224 */ /* 0x000fe400078e001f */
[----:B------:R-:W-:Y:S02]  /*c9e0*/  IMAD.MOV.U32 R8, RZ, RZ, R38 ;  /* 0x000000ffff087224 */ /* 0x000fe400078e0026 */
[----:B------:R-:W-:-:S02]  /*c9f0*/  IMAD.MOV.U32 R9, RZ, RZ, R39 ;  /* 0x000000ffff097224 */ /* 0x000fc400078e0027 */
[----:B0-----:R-:W-:Y:S01]  /*ca00*/  IMAD.MOV.U32 R10, RZ, RZ, R40 ;  /* 0x000000ffff0a7224 */ /* 0x001fe200078e0028 */
[----:B------:R-:W-:Y:S01]  /*ca10*/  PRMT R72, R8, 0x7610, R72 ;  /* 0x0000761008487816 */ /* 0x000fe20000000048 */
[----:B------:R-:W-:Y:S01]  /*ca20*/  IMAD.MOV.U32 R11, RZ, RZ, R41 ;  /* 0x000000ffff0b7224 */ /* 0x000fe200078e0029 */
[----:B------:R-:W-:Y:S02]  /*ca30*/  PRMT R73, R9, 0x7610, R73 ;  /* 0x0000761009497816 */ /* 0x000fe40000000049 */
[----:B------:R-:W-:Y:S02]  /*ca40*/  CS2R R8, SRZ ;  /* 0x0000000000087805 */ /* 0x000fe4000001ff00 */
[----:B------:R-:W-:Y:S02]  /*ca50*/  PRMT R74, R10, 0x7610, R74 ;  /* 0x000076100a4a7816 */ /* 0x000fe4000000004a */
[----:B-1-3--:R-:W-:-:S07]  /*ca60*/  PRMT R75, R11, 0x7610, R75 ;  /* 0x000076100b4b7816 */ /* 0x00afce000000004b */
.L_x_8698:
[----:B------:R-:W-:Y:S01]  /*ca70*/  VIADD R59, R59, 0x60 ;  /* 0x000000603b3b7836 */ /* 0x000fe20000000000 */
[----:B------:R-:W-:Y:S01]  /*ca80*/  BSSY B1, `(.L_x_8348) ;  /* 0x0000012000017945 */ /* 0x000fe20003800000 */
[----:B------:R-:W-:Y:S02]  /*ca90*/  CS2R R10, SRZ ;  /* 0x00000000000a7805 */ /* 0x000fe4000001ff00 */
[----:B--2---:R-:W-:Y:S02]  /*caa0*/  CS2R R12, SRZ ;  /* 0x00000000000c7805 */ /* 0x004fe4000001ff00 */
[----:B------:R-:W-:Y:S02]  /*cab0*/  CS2R R14, SRZ ;  /* 0x00000000000e7805 */ /* 0x000fe4000001ff00 */
[----:B------:R-:W-:-:S13]  /*cac0*/  ISETP.GE.AND P1, PT, R59, R0, PT ;  /* 0x000000003b00720c */ /* 0x000fda0003f26270 */
[----:B------:R-:W-:Y:S05]  /*cad0*/  @P1 BRA `(.L_x_8349) ;  /* 0x0000000000301947 */ /* 0x000fea0003800000 */
[----:B------:R-:W-:Y:S02]  /*cae0*/  CS2R R10, SRZ ;  /* 0x00000000000a7805 */ /* 0x000fe4000001ff00 */
[----:B------:R-:W-:Y:S02]  /*caf0*/  CS2R R12, SRZ ;  /* 0x00000000000c7805 */ /* 0x000fe4000001ff00 */
[----:B------:R-:W-:Y:S01]  /*cb00*/  CS2R R14, SRZ ;  /* 0x00000000000e7805 */ /* 0x000fe2000001ff00 */
[----:B------:R-:W-:Y:S06]  /*cb10*/  @P0 BRA `(.L_x_8349) ;  /* 0x0000000000200947 */ /* 0x000fec0003800000 */
[C---:B------:R-:W-:Y:S01]  /*cb20*/  IMAD.SHL.U32 R9, R16.reuse, 0x2, RZ ;  /* 0x0000000210097824 */ /* 0x040fe200078e00ff */
[----:B------:R-:W-:-:S04]  /*cb30*/  SHF.L.U64.HI R10, R16, 0x1, R17 ;  /* 0x00000001100a7819 */ /* 0x000fc80000010211 */
[-C--:B------:R-:W-:Y:S02]  /*cb40*/  IADD3 R12, P1, R32, R9.reuse, RZ ;  /* 0x00000009200c7210 */ /* 0x080fe40007f3e0ff */
[----:B------:R-:W-:-:S03]  /*cb50*/  IADD3 R8, P2, R34, R9, RZ ;  /* 0x0000000922087210 */ /* 0x000fc60007f5e0ff */
[--C-:B------:R-:W-:Y:S02]  /*cb60*/  IMAD.X R13, R3, 0x1, R10.reuse, P1 ;  /* 0x00000001030d7824 */ /* 0x100fe400008e060a */
[----:B------:R-:W-:-:S04]  /*cb70*/  IMAD.X R9, R33, 0x1, R10, P2 ;  /* 0x0000000121097824 */ /* 0x000fc800010e060a */
[----:B------:R-:W5:Y:S04]  /*cb80*/  LD.E.128 R12, desc[UR54][R12.64] ;  /* 0x000000360c0c7980 */ /* 0x000f68000c101d00 */
[----:B------:R-:W5:Y:S02]  /*cb90*/  LD.E.128 R8, desc[UR54][R8.64] ;  /* 0x0000003608087980 */ /* 0x000f64000c101d00 */
.L_x_8349:
[----:B------:R-:W-:Y:S05]  /*cba0*/  BSYNC B1 ;  /* 0x0000000000017941 */ /* 0x000fea0003800000 */
.L_x_8348:
[----:B------:R-:W-:Y:S01]  /*cbb0*/  ULEA.HI UR4, UR37, UR37, URZ, 0x1 ;  /* 0x0000002525047291 */ /* 0x000fe2000f8f083f */
[----:B------:R-:W-:Y:S01]  /*cbc0*/  VIADDMNMX R0, R0, -R193, 0x80, PT ;  /* 0x0000008000007446 */ /* 0x000fe200038009c1 */
[----:B-----5:R-:W-:Y:S01]  /*cbd0*/  IMAD.MOV.U32 R3, RZ, RZ, R8 ;  /* 0x000000ffff037224 */ /* 0x020fe200078e0008 */
[----:B------:R-:W-:Y:S01]  /*cbe0*/  BSSY B1, `(.L_x_8350) ;  /* 0x0000018000017945 */ /* 0x000fe20003800000 */
[----:B------:R-:W-:Y:S01]  /*cbf0*/  ULOP3.LUT UR4, UR4, 0xfffffffe, URZ, 0xc0, !UPT ;  /* 0xfffffffe04047892 */ /* 0x000fe2000f8ec03f */
[----:B------:R-:W-:Y:S01]  /*cc00*/  IMAD.MOV.U32 R28, RZ, RZ, R9 ;  /* 0x000000ffff1c7224 */ /* 0x000fe200078e0009 */
[-C--:B------:R-:W-:Y:S01]  /*cc10*/  ISETP.GE.OR P3, PT, R188, R0.reuse, P0 ;  /* 0x00000000bc00720c */ /* 0x080fe20000766670 */
[----:B------:R-:W-:Y:S01]  /*cc20*/  IMAD.MOV.U32 R30, RZ, RZ, R13 ;  /* 0x000000ffff1e7224 */ /* 0x000fe200078e000d */
[----:B------:R-:W-:Y:S01]  /*cc30*/  UIADD3 UR4, UR37, -UR4, URZ ;  /* 0x8000000425047290 */ /* 0x000fe2000fffe03f */
[-C--:B------:R-:W-:Y:S02]  /*cc40*/  ISETP.GE.OR P2, PT, R217, R0.reuse, P0 ;  /* 0x00000000d900720c */ /* 0x080fe40000746670 */
[----:B------:R-:W-:-:S02]  /*cc50*/  ISETP.GE.OR P1, PT, R216, R0, P0 ;  /* 0x00000000d800720c */ /* 0x000fc40000726670 */
[----:B------:R-:W-:Y:S01]  /*cc60*/  ISETP.GE.OR P0, PT, R215, R0, P0 ;  /* 0x00000000d700720c */ /* 0x000fe20000706670 */
        /* <DEDUP_REMOVED lines=9> */
[----:B------:R-:W0:Y:S01]  /*cd00*/  SYNCS.PHASECHK.TRANS64.TRYWAIT P4, [R18+URZ+0x28800], R29 ;  /* 0x0288001d120075a7 */ /* 0x000e22000808017f */
[----:B------:R-:W-:Y:S01]  /*cd10*/  PRMT R59, R3, 0x7610, R59 ;  /* 0x00007610033b7816 */ /* 0x000fe2000000003b */
[----:B------:R-:W-:Y:S01]  /*cd20*/  IMAD.MOV.U32 R3, RZ, RZ, R15 ;  /* 0x000000ffff037224 */ /* 0x000fe200078e000f */
[----:B------:R-:W-:-:S02]  /*cd30*/  PRMT R70, R28, 0x7610, R70 ;  /* 0x000076101c467816 */ /* 0x000fc40000000046 */
[----:B------:R-:W-:Y:S01]  /*cd40*/  PRMT R71, R30, 0x7610, R71 ;  /* 0x000076101e477816 */ /* 0x000fe20000000047 */
[----:B0-----:R-:W-:Y:S06]  /*cd50*/  @!P4 BRA `(.L_x_8351) ;  /* 0x0000019800a4c947 */ /* 0x001fec0003800000 */
.L_x_8699:
[----:B------:R-:W-:Y:S05]  /*cd60*/  BSYNC B1 ;  /* 0x0000000000017941 */ /* 0x000fea0003800000 */
.L_x_8350:
[----:B------:R-:W-:Y:S04]  /*cd70*/  BSSY B1, `(.L_x_8352) ;  /* 0x0000069000017945 */ /* 0x000fe80003800000 */
[----:B------:R-:W-:Y:S05]  /*cd80*/  @P3 BRA `(.L_x_8353) ;  /* 0x00000004009c3947 */ /* 0x000fea0003800000 */
[----:B------:R-:W-:Y:S02]  /*cd90*/  LEA.HI R28, R58, R207, RZ, 0x1d ;  /* 0x000000cf3a1c7211 */ /* 0x000fe400078fe8ff */
[--C-:B------:R-:W-:Y:S02]  /*cda0*/  SHF.R.U64 R87, R50, 0x10, R51.reuse ;  /* 0x0000001032577819 */ /* 0x100fe40000001233 */
[----:B------:R-:W-:Y:S01]  /*cdb0*/  SHF.R.S32.HI R31, RZ, 0x1f, R28 ;  /* 0x0000001fff1f7819 */ /* 0x000fe2000001141c */
[----:B0-----:R-:W-:Y:S01]  /*cdc0*/  IMAD.SHL.U32 R29, R28, 0x8, RZ ;  /* 0x000000081c1d7824 */ /* 0x001fe200078e00ff */
[----:B------:R-:W-:Y:S02]  /*cdd0*/  SHF.R.U32.HI R50, RZ, 0x10, R51 ;  /* 0x00000010ff327819 */ /* 0x000fe40000011633 */
[----:B------:R-:W-:Y:S02]  /*cde0*/  LEA.HI R31, R31, R28, RZ, 0x3 ;  /* 0x0000001c1f1f7211 */ /* 0x000fe400078f18ff */
[----:B------:R-:W-:-:S02]  /*cdf0*/  LOP3.LUT R29, R29, 0x38, RZ, 0xc0, !PT ;  /* 0x000000381d1d7812 */ /* 0x000fc400078ec0ff */
[----:B------:R-:W-:Y:S01]  /*ce00*/  SHF.R.U64 R51, R20, 0x10, R21 ;  /* 0x0000001014337819 */ /* 0x000fe20000001215 */
[----:B------:R-:W-:Y:S01]  /*ce10*/  IMAD.SHL.U32 R31, R31, 0x400, RZ ;  /* 0x000004001f1f7824 */ /* 0x000fe200078e00ff */
[----:B------:R-:W-:Y:S02]  /*ce20*/  LOP3.LUT R28, R29, 0x1c0, R222, 0xf8, !PT ;  /* 0x000001c01d1c7812 */ /* 0x000fe400078ef8de */
[----:B------:R-:W-:Y:S02]  /*ce30*/  SHF.R.U64 R83, R52, 0x10, R53 ;  /* 0x0000001034537819 */ /* 0x000fe40000001235 */
[----:B------:R-:W-:Y:S02]  /*ce40*/  LOP3.LUT R28, R28, R203, RZ, 0x3c, !PT ;  /* 0x000000cb1c1c7212 */ /* 0x000fe400078e3cff */
[----:B------:R-:W-:Y:S02]  /*ce50*/  LOP3.LUT R31, R31, 0x7fffe000, RZ, 0xc0, !PT ;  /* 0x7fffe0001f1f7812 */ /* 0x000fe400078ec0ff */
[----:B------:R-:W-:-:S02]  /*ce60*/  SHF.R.U32.HI R20, RZ, 0x10, R21 ;  /* 0x00000010ff147819 */ /* 0x000fc40000011615 */
[----:B------:R-:W-:Y:S02]  /*ce70*/  IADD3 R33, R28, R31, R204 ;  /* 0x0000001f1c217210 */ /* 0x000fe40007ffe0cc */
[----:B------:R-:W0:Y:S01]  /*ce80*/  LDS.128 R28, [R205] ;  /* 0x00000000cd1c7984 */ /* 0x000e220000000c00 */
[----:B------:R-:W-:Y:S02]  /*ce90*/  PRMT R78, R78, 0x5410, R51 ;  /* 0x000054104e4e7816 */ /* 0x000fe40000000033 */
[----:B------:R-:W-:Y:S01]  /*cea0*/  IMAD R81, R33, 0x2, R18 ;  /* 0x0000000221517824 */ /* 0x000fe200078e0212 */
[----:B------:R-:W-:Y:S02]  /*ceb0*/  PRMT R52, R46, 0x5410, R83 ;  /* 0x000054102e347816 */ /* 0x000fe40000000053 */
[----:B------:R-:W-:Y:S02]  /*cec0*/  PRMT R76, R76, 0x5410, R87 ;  /* 0x000054104c4c7816 */ /* 0x000fe40000000057 */
[----:B------:R-:W1:Y:S01]  /*ced0*/  LDS.128 R32, [R81+0x10400] ;  /* 0x0104000051207984 */ /* 0x000e620000000c00 */
[----:B------:R-:W-:Y:S01]  /*cee0*/  PRMT R83, R79, 0x5410, R20 ;  /* 0x000054104f537816 */ /* 0x000fe20000000014 */
[----:B------:R-:W-:Y:S01]  /*cef0*/  IMAD.U32 R79, R78, 0x10000, RZ ;  /* 0x000100004e4f7824 */ /* 0x000fe200078e00ff */
[----:B------:R-:W-:Y:S01]  /*cf00*/  SHF.R.U32.HI R82, RZ, 0x10, R53 ;  /* 0x00000010ff527819 */ /* 0x000fe20000011635 */
[----:B------:R-:W-:Y:S01]  /*cf10*/  IMAD.U32 R53, R76, 0x10000, RZ ;  /* 0x000100004c357824 */ /* 0x000fe200078e00ff */
[----:B------:R-:W-:-:S02]  /*cf20*/  SHF.R.U64 R21, R36, 0x10, R37 ;  /* 0x0000001024157819 */ /* 0x000fc40000001225 */
[----:B------:R-:W-:Y:S02]  /*cf30*/  SHF.R.U32.HI R85, RZ, 0x10, R37 ;  /* 0x00000010ff557819 */ /* 0x000fe40000011625 */
[----:B------:R-:W-:Y:S02]  /*cf40*/  PRMT R77, R77, 0x5410, R50 ;  /* 0x000054104d4d7816 */ /* 0x000fe40000000032 */
[----:B------:R-:W-:Y:S02]  /*cf50*/  PRMT R82, R47, 0x5410, R82 ;  /* 0x000054102f527816 */ /* 0x000fe40000000052 */
[----:B------:R-:W-:Y:S01]  /*cf60*/  PRMT R84, R80, 0x5410, R21 ;  /* 0x0000541050547816 */ /* 0x000fe20000000015 */
[----:B------:R-:W-:Y:S01]  /*cf70*/  IMAD.U32 R80, R83, 0x10000, RZ ;  /* 0x0001000053507824 */ /* 0x000fe200078e00ff */
[----:B------:R-:W-:Y:S02]  /*cf80*/  PRMT R85, R86, 0x5410, R85 ;  /* 0x0000541056557816 */ /* 0x000fe40000000055 */
[----:B------:R-:W-:-:S02]  /*cf90*/  LOP3.LUT R78, R78, 0xffff0000, RZ, 0xc0, !PT ;  /* 0xffff00004e4e7812 */ /* 0x000fc400078ec0ff */
[----:B------:R-:W-:Y:S01]  /*cfa0*/  LOP3.LUT R76, R76, 0xffff0000, RZ, 0xc0, !PT ;  /* 0xffff00004c4c7812 */ /* 0x000fe200078ec0ff */
        /* <DEDUP_REMOVED lines=18> */
[----:B------:R-:W-:Y:S01]  /*d0d0*/  FFMA.FTZ R87, R20, R53, -R87 ;  /* 0x0000003514577223 */ /* 0x000fe20000010857 */
[----:B------:R-:W-:Y:S01]  /*d0e0*/  FMUL.FTZ R53, R47, R80 ;  /* 0x000000502f357220 */ /* 0x000fe20000410000 */
[----:B------:R-:W-:-:S02]  /*d0f0*/  IMAD.U32 R51, R35, 0x10000, RZ ;  /* 0x0001000023337824 */ /* 0x000fc400078e00ff */
[----:B------:R-:W-:Y:S01]  /*d100*/  FFMA.FTZ R91, R20, R79, R91 ;  /* 0x0000004f145b7223 */ /* 0x000fe2000001005b */
[----:B------:R-:W-:Y:S02]  /*d110*/  IMAD.U32 R20, R82, 0x10000, RZ ;  /* 0x0001000052147824 */ /* 0x000fe400078e00ff */
[-C--:B------:R-:W-:Y:S01]  /*d120*/  FMUL.FTZ R47, R47, R46.reuse ;  /* 0x0000002e2f2f7220 */ /* 0x080fe20000410000 */
[C---:B------:R-:W-:Y:S01]  /*d130*/  FFMA.FTZ R53, R36.reuse, R46, -R53 ;  /* 0x0000002e24357223 */ /* 0x040fe20000010835 */
[C---:B------:R-:W-:Y:S01]  /*d140*/  FMUL.FTZ R46, R51.reuse, R86 ;  /* 0x00000056332e7220 */ /* 0x040fe20000410000 */
[----:B------:R-:W-:Y:S01]  /*d150*/  FMUL.FTZ R79, R51, R20 ;  /* 0x00000014334f7220 */ /* 0x000fe20000410000 */
[----:B------:R-:W-:Y:S01]  /*d160*/  FFMA.FTZ R47, R36, R80, R47 ;  /* 0x00000050242f7223 */ /* 0x000fe2000001002f */
[C---:B------:R-:W-:Y:S01]  /*d170*/  FMUL.FTZ R36, R32.reuse, R76 ;  /* 0x0000004c20247220 */ /* 0x040fe20000410000 */
[----:B------:R-:W-:Y:S01]  /*d180*/  FFMA.FTZ R51, R37, R20, -R46 ;  /* 0x0000001425337223 */ /* 0x000fe2000001082e */
[----:B------:R-:W-:Y:S01]  /*d190*/  FMUL.FTZ R20, R32, R78 ;  /* 0x0000004e20147220 */ /* 0x000fe20000410000 */
[----:B------:R-:W-:-:S02]  /*d1a0*/  IMAD.U32 R50, R34, 0x10000, RZ ;  /* 0x0001000022327824 */ /* 0x000fc400078e00ff */
[C---:B------:R-:W-:Y:S01]  /*d1b0*/  FFMA.FTZ R36, R21.reuse, R78, R36 ;  /* 0x0000004e15247223 */ /* 0x040fe20000010024 */
[----:B------:R-:W-:Y:S02]  /*d1c0*/  IMAD.U32 R32, R84, 0x10000, RZ ;  /* 0x0001000054207824 */ /* 0x000fe400078e00ff */
[----:B------:R-:W-:Y:S01]  /*d1d0*/  FFMA.FTZ R76, R21, R76, -R20 ;  /* 0x0000004c154c7223 */ /* 0x000fe20000010814 */
[----:B------:R-:W-:Y:S02]  /*d1e0*/  IMAD.U32 R20, R52, 0x10000, RZ ;  /* 0x0001000034147824 */ /* 0x000fe400078e00ff */
[----:B------:R-:W-:Y:S01]  /*d1f0*/  FFMA.FTZ R79, R37, R86, R79 ;  /* 0x00000056254f7223 */ /* 0x000fe2000001004f */
[----:B------:R-:W-:Y:S01]  /*d200*/  FMUL.FTZ R78, R50, R32 ;  /* 0x00000020324e7220 */ /* 0x000fe20000410000 */
[C---:B------:R-:W-:Y:S01]  /*d210*/  FMUL.FTZ R37, R33.reuse, R83 ;  /* 0x0000005321257220 */ /* 0x040fe20000410000 */
[-C--:B------:R-:W-:Y:S01]  /*d220*/  FMUL.FTZ R80, R33, R77.reuse ;  /* 0x0000004d21507220 */ /* 0x080fe20000410000 */
[----:B------:R-:W-:Y:S01]  /*d230*/  LOP3.LUT R34, R34, 0xffff0000, RZ, 0xc0, !PT ;  /* 0xffff000022227812 */ /* 0x000fe200078ec0ff */
[-C--:B------:R-:W-:Y:S01]  /*d240*/  FMUL.FTZ R50, R50, R20.reuse ;  /* 0x0000001432327220 */ /* 0x080fe20000410000 */
[----:B------:R-:W-:Y:S01]  /*d250*/  FFMA.FTZ R78, R29, R20, -R78 ;  /* 0x000000141d4e7223 */ /* 0x000fe2000001084e */
[----:B------:R-:W-:Y:S01]  /*d260*/  LOP3.LUT R33, R84, 0xffff0000, RZ, 0xc0, !PT ;  /* 0xffff000054217812 */ /* 0x000fe200078ec0ff */
[----:B------:R-:W-:Y:S01]  /*d270*/  FFMA.FTZ R46, R28, R77, -R37 ;  /* 0x0000004d1c2e7223 */ /* 0x000fe20000010825 */
[----:B------:R-:W-:Y:S01]  /*d280*/  LOP3.LUT R35, R35, 0xffff0000, RZ, 0xc0, !PT ;  /* 0xffff000023237812 */ /* 0x000fe200078ec0ff */
[----:B------:R-:W-:Y:S01]  /*d290*/  FFMA.FTZ R50, R29, R32, R50 ;  /* 0x000000201d327223 */ /* 0x000fe20000010032 */
[----:B------:R-:W-:Y:S01]  /*d2a0*/  LOP3.LUT R21, R52, 0xffff0000, RZ, 0xc0, !PT ;  /* 0xffff000034157812 */ /* 0x000fe200078ec0ff */
[----:B------:R-:W-:Y:S01]  /*d2b0*/  FFMA.FTZ R80, R28, R83, R80 ;  /* 0x000000531c507223 */ /* 0x000fe20000010050 */
[----:B------:R-:W-:Y:S01]  /*d2c0*/  LOP3.LUT R20, R85, 0xffff0000, RZ, 0xc0, !PT ;  /* 0xffff000055147812 */ /* 0x000fe200078ec0ff */
[----:B------:R-:W-:Y:S01]  /*d2d0*/  FMUL.FTZ R29, R34, R33 ;  /* 0x00000021221d7220 */ /* 0x000fe20000410000 */
[----:B------:R-:W-:Y:S01]  /*d2e0*/  LOP3.LUT R82, R82, 0xffff0000, RZ, 0xc0, !PT ;  /* 0xffff000052527812 */ /* 0x000fe200078ec0ff */
[----:B------:R-:W-:Y:S01]  /*d2f0*/  FMUL.FTZ R34, R34, R21 ;  /* 0x0000001522227220 */ /* 0x000fe20000410000 */
[----:B------:R-:W-:Y:S01]  /*d300*/  F2FP.BF16.F32.PACK_AB R32, R36, R91 ;  /* 0x0000005b2420723e */ /* 0x000fe200000010ff */
[C---:B------:R-:W-:Y:S01]  /*d310*/  FMUL.FTZ R28, R35.reuse, R20 ;  /* 0x00000014231c7220 */ /* 0x040fe20000410000 */
[C---:B------:R-:W-:Y:S01]  /*d320*/  FFMA.FTZ R21, R30.reuse, R21, -R29 ;  /* 0x000000151e157223 */ /* 0x040fe2000001081d */
[-C--:B------:R-:W-:Y:S01]  /*d330*/  FMUL.FTZ R37, R35, R82.reuse ;  /* 0x0000005223257220 */ /* 0x080fe20000410000 */
[----:B------:R-:W-:Y:S01]  /*d340*/  FFMA.FTZ R35, R30, R33, R34 ;  /* 0x000000211e237223 */ /* 0x000fe20000010022 */
[C---:B------:R-:W-:Y:S01]  /*d350*/  FFMA.FTZ R82, R31.reuse, R82, -R28 ;  /* 0x000000521f527223 */ /* 0x040fe2000001081c */
[----:B------:R-:W-:Y:S01]  /*d360*/  F2FP.BF16.F32.PACK_AB R28, R76, R87 ;  /* 0x000000574c1c723e */ /* 0x000fe200000010ff */
[----:B------:R-:W-:Y:S01]  /*d370*/  FFMA.FTZ R20, R31, R20, R37 ;  /* 0x000000141f147223 */ /* 0x000fe20000010025 */
[----:B------:R-:W-:-:S02]  /*d380*/  F2FP.BF16.F32.PACK_AB R29, R46, R53 ;  /* 0x000000352e1d723e */ /* 0x000fc400000010ff */
[----:B------:R-:W-:Y:S02]  /*d390*/  F2FP.BF16.F32.PACK_AB R30, R21, R78 ;  /* 0x0000004e151e723e */ /* 0x000fe400000010ff */
[----:B------:R-:W-:Y:S02]  /*d3a0*/  F2FP.BF16.F32.PACK_AB R34, R35, R50 ;  /* 0x000000322322723e */ /* 0x000fe400000010ff */
[----:B------:R-:W-:Y:S02]  /*d3b0*/  F2FP.BF16.F32.PACK_AB R31, R82, R51 ;  /* 0x00000033521f723e */ /* 0x000fe400000010ff */
[----:B------:R-:W-:Y:S02]  /*d3c0*/  F2FP.BF16.F32.PACK_AB R33, R80, R47 ;  /* 0x0000002f5021723e */ /* 0x000fe400000010ff */
[----:B------:R-:W-:Y:S01]  /*d3d0*/  F2FP.BF16.F32.PACK_AB R35, R20, R79 ;  /* 0x0000004f1423723e */ /* 0x000fe200000010ff */
[----:B------:R1:W-:Y:S04]  /*d3e0*/  STS.128 [R205], R28 ;  /* 0x0000001ccd007388 */ /* 0x0003e80000000c00 */
[----:B------:R1:W-:Y:S02]  /*d3f0*/  STS.128 [R81+0x10400], R32 ;  /* 0x0104002051007388 */ /* 0x0003e40000000c00 */
.L_x_8353:
[----:B------:R-:W-:Y:S05]  /*d400*/  BSYNC B1 ;  /* 0x0000000000017941 */ /* 0x000fea0003800000 */
.L_x_8352:
[----:B------:R-:W-:Y:S04]  /*d410*/  BSSY B1, `(.L_x_8354) ;  /* 0x0000068000017945 */ /* 0x000fe80003800000 */
[----:B------:R-:W-:Y:S05]  /*d420*/  @P2 BRA `(.L_x_8355) ;  /* 0x0000000400982947 */ /* 0x000fea0003800000 */
[----:B------:R-:W-:Y:S02]  /*d430*/  LEA.HI R20, R58, R207, RZ, 0x1d ;  /* 0x000000cf3a147211 */ /* 0x000fe400078fe8ff */
[--C-:B------:R-:W-:Y:S02]  /*d440*/  SHF.R.U64 R37, R6, 0x10, R7.reuse ;  /* 0x0000001006257819 */ /* 0x100fe40000001207 */
[----:B------:R-:W-:Y:S01]  /*d450*/  SHF.R.S32.HI R21, RZ, 0x1f, R20 ;  /* 0x0000001fff157819 */ /* 0x000fe20000011414 */
[----:B-1----:R-:W-:Y:S01]  /*d460*/  IMAD.SHL.U32 R28, R20, 0x8, RZ ;  /* 0x00000008141c7824 */ /* 0x002fe200078e00ff */
        /* <DEDUP_REMOVED lines=8> */
[----:B------:R-:W-:Y:S02]  /*d4f0*/  PRMT R60, R60, 0x5410, R7 ;  /* 0x000054103c3c7816 */ /* 0x000fe40000000007 */
[----:B------:R-:W-:-:S02]  /*d500*/  IADD3 R21, R21, R28, R202 ;  /* 0x0000001c15157210 */ /* 0x000fc40007ffe0ca */
[----:B0-----:R-:W0:Y:S01]  /*d510*/  LDS.128 R28, [R214] ;  /* 0x00000000d61c7984 */ /* 0x001e220000000c00 */
[----:B------:R-:W-:Y:S02]  /*d520*/  SHF.R.U32.HI R4, RZ, 0x10, R5 ;  /* 0x00000010ff047819 */ /* 0x000fe40000011605 */
[----:B------:R-:W-:Y:S01]  /*d530*/  IMAD R21, R21, 0x2, R18 ;  /* 0x0000000215157824 */ /* 0x000fe200078e0212 */
[----:B------:R-:W-:Y:S02]  /*d540*/  SHF.R.U32.HI R24, RZ, 0x10, R25 ;  /* 0x00000010ff187819 */ /* 0x000fe40000011619 */
[----:B------:R-:W-:Y:S02]  /*d550*/  SHF.R.U64 R5, R26, 0x10, R27 ;  /* 0x000000101a057819 */ /* 0x000fe4000000121b */
[----:B------:R-:W1:Y:S01]  /*d560*/  LDS.128 R32, [R21+0x10400] ;  /* 0x0104000015207984 */ /* 0x000e620000000c00 */
[----:B------:R-:W-:Y:S02]  /*d570*/  PRMT R64, R64, 0x5410, R47 ;  /* 0x0000541040407816 */ /* 0x000fe4000000002f */
        /* <DEDUP_REMOVED lines=25> */
[----:B------:R-:W-:Y:S01]  /*d710*/  IMAD.U32 R33, R35, 0x10000, RZ ;  /* 0x0001000023217824 */ /* 0x000fe200078e00ff */
[----:B------:R-:W-:Y:S01]  /*d720*/  LOP3.LUT R31, R34, 0xffff0000, RZ, 0xc0, !PT ;  /* 0xffff0000221f7812 */ /* 0x000fe200078ec0ff */
[----:B------:R-:W-:Y:S01]  /*d730*/  FFMA.FTZ R47, R4, R36, -R47 ;  /* 0x00000024042f7223 */ /* 0x000fe2000001082f */
[----:B------:R-:W-:-:S02]  /*d740*/  IMAD.U32 R36, R63, 0x10000, RZ ;  /* 0x000100003f247824 */ /* 0x000fc400078e00ff */
[----:B------:R-:W-:Y:S01]  /*d750*/  FFMA.FTZ R51, R4, R37, R51 ;  /* 0x0000002504337223 */ /* 0x000fe20000010033 */
[----:B------:R-:W-:Y:S01]  /*d760*/  IMAD.U32 R29, R34, 0x10000, RZ ;  /* 0x00010000221d7824 */ /* 0x000fe200078e00ff */
[----:B------:R-:W-:Y:S01]  /*d770*/  LOP3.LUT R34, R35, 0xffff0000, RZ, 0xc0, !PT ;  /* 0xffff000023227812 */ /* 0x000fe200078ec0ff */
[----:B------:R-:W-:Y:S02]  /*d780*/  IMAD.U32 R35, R61, 0x10000, RZ ;  /* 0x000100003d237824 */ /* 0x000fe400078e00ff */
[----:B------:R-:W-:Y:S01]  /*d790*/  FMUL.FTZ R37, R33, R36 ;  /* 0x0000002421257220 */ /* 0x000fe20000410000 */
[----:B------:R-:W-:Y:S01]  /*d7a0*/  IMAD.U32 R25, R65, 0x10000, RZ ;  /* 0x0001000041197824 */ /* 0x000fe200078e00ff */
[----:B------:R-:W-:Y:S01]  /*d7b0*/  LOP3.LUT R61, R61, 0xffff0000, RZ, 0xc0, !PT ;  /* 0xffff00003d3d7812 */ /* 0x000fe200078ec0ff */
[----:B------:R-:W-:Y:S02]  /*d7c0*/  IMAD.U32 R4, R67, 0x10000, RZ ;  /* 0x0001000043047824 */ /* 0x000fe400078e00ff */
[C---:B------:R-:W-:Y:S01]  /*d7d0*/  FMUL.FTZ R53, R27.reuse, R35 ;  /* 0x000000231b357220 */ /* 0x040fe20000410000 */
[-C--:B------:R-:W-:Y:S01]  /*d7e0*/  FMUL.FTZ R27, R27, R25.reuse ;  /* 0x000000191b1b7220 */ /* 0x080fe20000410000 */
[----:B------:R-:W-:Y:S01]  /*d7f0*/  LOP3.LUT R65, R65, 0xffff0000, RZ, 0xc0, !PT ;  /* 0xffff000041417812 */ /* 0x000fe200078ec0ff */
[-C--:B------:R-:W-:Y:S01]  /*d800*/  FMUL.FTZ R33, R33, R4.reuse ;  /* 0x0000000421217220 */ /* 0x080fe20000410000 */
[----:B------:R-:W-:Y:S01]  /*d810*/  FFMA.FTZ R37, R24, R4, -R37 ;  /* 0x0000000418257223 */ /* 0x000fe20000010825 */
[----:B------:R-:W-:Y:S01]  /*d820*/  FMUL.FTZ R4, R26, R60 ;  /* 0x0000003c1a047220 */ /* 0x000fe20000410000 */
[C---:B------:R-:W-:Y:S01]  /*d830*/  FFMA.FTZ R53, R6.reuse, R25, -R53 ;  /* 0x0000001906357223 */ /* 0x040fe20000010835 */
[----:B------:R-:W-:Y:S01]  /*d840*/  FFMA.FTZ R25, R6, R35, R27 ;  /* 0x0000002306197223 */ /* 0x000fe2000001001b */
[-C--:B------:R-:W-:Y:S01]  /*d850*/  FMUL.FTZ R26, R26, R64.reuse ;  /* 0x000000401a1a7220 */ /* 0x080fe20000410000 */
[----:B------:R-:W-:Y:S01]  /*d860*/  FFMA.FTZ R64, R5, R64, -R4 ;  /* 0x0000004005407223 */ /* 0x000fe20000010804 */
[----:B------:R-:W-:-:S02]  /*d870*/  IMAD.U32 R6, R62, 0x10000, RZ ;  /* 0x000100003e067824 */ /* 0x000fc400078e00ff */
[----:B------:R-:W-:Y:S01]  /*d880*/  FMUL.FTZ R27, R32, R61 ;  /* 0x0000003d201b7220 */ /* 0x000fe20000410000 */
[----:B------:R-:W-:Y:S02]  /*d890*/  IMAD.U32 R4, R66, 0x10000, RZ ;  /* 0x0001000042047824 */ /* 0x000fe400078e00ff */
[-C--:B------:R-:W-:Y:S01]  /*d8a0*/  FMUL.FTZ R32, R32, R65.reuse ;  /* 0x0000004120207220 */ /* 0x080fe20000410000 */
[----:B------:R-:W-:Y:S01]  /*d8b0*/  LOP3.LUT R62, R62, 0xffff0000, RZ, 0xc0, !PT ;  /* 0xffff00003e3e7812 */ /* 0x000fe200078ec0ff */
[----:B------:R-:W-:Y:S01]  /*d8c0*/  FFMA.FTZ R33, R24, R36, R33 ;  /* 0x0000002418217223 */ /* 0x000fe20000010021 */
[----:B------:R-:W-:Y:S01]  /*d8d0*/  LOP3.LUT R66, R66, 0xffff0000, RZ, 0xc0, !PT ;  /* 0xffff000042427812 */ /* 0x000fe200078ec0ff */
[----:B------:R-:W-:Y:S01]  /*d8e0*/  FFMA.FTZ R24, R5, R60, R26 ;  /* 0x0000003c05187223 */ /* 0x000fe2000001001a */
        /* <DEDUP_REMOVED lines=26> */
.L_x_8355:
[----:B------:R-:W-:Y:S05]  /*da90*/  BSYNC B1 ;  /* 0x0000000000017941 */ /* 0x000fea0003800000 */
.L_x_8354:
[----:B------:R-:W-:Y:S04]  /*daa0*/  BSSY B1, `(.L_x_8356) ;  /* 0x0000068000017945 */ /* 0x000fe80003800000 */
[----:B------:R-:W-:Y:S05]  /*dab0*/  @P1 BRA `(.L_x_8357) ;  /* 0x0000000400981947 */ /* 0x000fea0003800000 */
[----:B--2---:R-:W-:Y:S02]  /*dac0*/  LEA.HI R4, R58, R207, RZ, 0x1d ;  /* 0x000000cf3a047211 */ /* 0x004fe400078fe8ff */
[----:B-1----:R-:W-:Y:S02]  /*dad0*/  SHF.R.U64 R31, R38, 0x10, R39 ;  /* 0x00000010261f7819 */ /* 0x002fe40000001227 */
[----:B------:R-:W-:Y:S01]  /*dae0*/  SHF.R.S32.HI R5, RZ, 0x1f, R4 ;  /* 0x0000001fff057819 */ /* 0x000fe20000011404 */
[----:B------:R-:W-:Y:S01]  /*daf0*/  IMAD.SHL.U32 R6, R4, 0x8, RZ ;  /* 0x0000000804067824 */ /* 0x000fe200078e00ff */
[----:B------:R-:W-:Y:S02]  /*db00*/  SHF.R.U64 R35, R54, 0x10, R55 ;  /* 0x0000001036237819 */ /* 0x000fe40000001237 */
[----:B------:R-:W-:Y:S02]  /*db10*/  LEA.HI R4, R5, R4, RZ, 0x3 ;  /* 0x0000000405047211 */ /* 0x000fe400078f18ff */
[----:B------:R-:W-:-:S02]  /*db20*/  LOP3.LUT R5, R197, 0x38, R6, 0xf8, !PT ;  /* 0x00000038c5057812 */ /* 0x000fc400078ef806 */
[----:B------:R-:W-:Y:S01]  /*db30*/  PRMT R72, R72, 0x5410, R31 ;  /* 0x0000541048487816 */ /* 0x000fe2000000001f */
[----:B------:R-:W-:Y:S01]  /*db40*/  IMAD.SHL.U32 R6, R4, 0x400, RZ ;  /* 0x0000040004067824 */ /* 0x000fe200078e00ff */
[----:B------:R-:W-:Y:S02]  /*db50*/  LOP3.LUT R4, R5, R224, RZ, 0x3c, !PT ;  /* 0x000000e005047212 */ /* 0x000fe400078e3cff */
[----:B------:R-:W-:Y:S01]  /*db60*/  SHF.R.U32.HI R38, RZ, 0x10, R39 ;  /* 0x00000010ff267819 */ /* 0x000fe20000011627 */
[----:B------:R-:W-:Y:S01]  /*db70*/  IMAD.U32 R36, R72, 0x10000, RZ ;  /* 0x0001000048247824 */ /* 0x000fe200078e00ff */
[----:B------:R-:W-:Y:S02]  /*db80*/  LOP3.LUT R6, R6, 0x7fffe000, RZ, 0xc0, !PT ;  /* 0x7fffe00006067812 */ /* 0x000fe400078ec0ff */
[----:B------:R-:W-:Y:S02]  /*db90*/  PRMT R68, R68, 0x5410, R35 ;  /* 0x0000541044447816 */ /* 0x000fe40000000023 */
[----:B------:R-:W-:-:S02]  /*dba0*/  IADD3 R21, R4, R6, R201 ;  /* 0x0000000604157210 */ /* 0x000fc40007ffe0c9 */
[----:B------:R-:W1:Y:S01]  /*dbb0*/  LDS.128 R4, [R213] ;  /* 0x00000000d5047984 */ /* 0x000e620000000c00 */
[----:B------:R-:W-:Y:S01]  /*dbc0*/  SHF.R.U32.HI R54, RZ, 0x10, R55 ;  /* 0x00000010ff367819 */ /* 0x000fe20000011637 */
[----:B------:R-:W-:Y:S01]  /*dbd0*/  IMAD.U32 R35, R68, 0x10000, RZ ;  /* 0x0001000044237824 */ /* 0x000fe200078e00ff */
[--C-:B0-----:R-:W-:Y:S01]  /*dbe0*/  SHF.R.U64 R29, R40, 0x10, R41.reuse ;  /* 0x00000010281d7819 */ /* 0x101fe20000001229 */
[----:B------:R-:W-:Y:S01]  /*dbf0*/  IMAD R21, R21, 0x2, R18 ;  /* 0x0000000215157824 */ /* 0x000fe200078e0212 */
[----:B------:R-:W-:Y:S02]  /*dc00*/  PRMT R73, R73, 0x5410, R38 ;  /* 0x0000541049497816 */ /* 0x000fe40000000026 */
[----:B------:R-:W-:Y:S02]  /*dc10*/  SHF.R.U32.HI R40, RZ, 0x10, R41 ;  /* 0x00000010ff287819 */ /* 0x000fe40000011629 */
[----:B------:R-:W0:Y:S01]  /*dc20*/  LDS.128 R24, [R21+0x10400] ;  /* 0x0104000015187984 */ /* 0x000e220000000c00 */
[----:B------:R-:W-:Y:S01]  /*dc30*/  SHF.R.U64 R33, R56, 0x10, R57 ;  /* 0x0000001038217819 */ /* 0x000fe20000001239 */
[----:B------:R-:W-:Y:S01]  /*dc40*/  IMAD.U32 R39, R73, 0x10000, RZ ;  /* 0x0001000049277824 */ /* 0x000fe200078e00ff */
[----:B------:R-:W-:-:S02]  /*dc50*/  PRMT R69, R69, 0x5410, R54 ;  /* 0x0000541045457816 */ /* 0x000fc40000000036 */
[----:B------:R-:W-:Y:S02]  /*dc60*/  SHF.R.U32.HI R56, RZ, 0x10, R57 ;  /* 0x00000010ff387819 */ /* 0x000fe40000011639 */
[----:B------:R-:W-:Y:S02]  /*dc70*/  PRMT R75, R75, 0x5410, R40 ;  /* 0x000054104b4b7816 */ /* 0x000fe40000000028 */
[----:B------:R-:W-:Y:S02]  /*dc80*/  PRMT R49, R49, 0x5410, R56 ;  /* 0x0000541031317816 */ /* 0x000fe40000000038 */
[----:B------:R-:W-:Y:S01]  /*dc90*/  PRMT R74, R74, 0x5410, R29 ;  /* 0x000054104a4a7816 */ /* 0x000fe2000000001d */
[----:B------:R-:W-:Y:S01]  /*dca0*/  IMAD.U32 R41, R75, 0x10000, RZ ;  /* 0x000100004b297824 */ /* 0x000fe200078e00ff */
[----:B------:R-:W-:Y:S01]  /*dcb0*/  PRMT R48, R48, 0x5410, R33 ;  /* 0x0000541030307816 */ /* 0x000fe20000000021 */
        /* <DEDUP_REMOVED lines=21> */
[----:B------:R-:W-:Y:S02]  /*de10*/  IMAD.U32 R35, R49, 0x10000, RZ ;  /* 0x0001000031237824 */ /* 0x000fe400078e00ff */
[----:B------:R-:W-:Y:S01]  /*de20*/  FMUL.FTZ R31, R34, R41 ;  /* 0x00000029221f7220 */ /* 0x000fe20000410000 */
[----:B------:R-:W-:Y:S01]  /*de30*/  LOP3.LUT R37, R72, 0xffff0000, RZ, 0xc0, !PT ;  /* 0xffff000048257812 */ /* 0x000fe200078ec0ff */
[----:B------:R-:W-:Y:S01]  /*de40*/  FFMA.FTZ R51, R28, R39, R51 ;  /* 0x000000271c337223 */ /* 0x000fe20000010033 */
[-C--:B------:R-:W-:Y:S01]  /*de50*/  FMUL.FTZ R34, R34, R35.reuse ;  /* 0x0000002322227220 */ /* 0x080fe20000410000 */
[----:B------:R-:W-:Y:S01]  /*de60*/  FFMA.FTZ R40, R30, R35, -R31 ;  /* 0x000000231e287223 */ /* 0x000fe2000001081f */
[----:B------:R-:W-:Y:S01]  /*de70*/  LOP3.LUT R31, R68, 0xffff0000, RZ, 0xc0, !PT ;  /* 0xffff0000441f7812 */ /* 0x000fe200078ec0ff */
[----:B------:R-:W-:Y:S01]  /*de80*/  FMUL.FTZ R35, R24, R37 ;  /* 0x0000002518237220 */ /* 0x000fe20000410000 */
[----:B------:R-:W-:Y:S01]  /*de90*/  LOP3.LUT R28, R73, 0xffff0000, RZ, 0xc0, !PT ;  /* 0xffff0000491c7812 */ /* 0x000fe200078ec0ff */
[----:B------:R-:W-:Y:S01]  /*dea0*/  FFMA.FTZ R41, R30, R41, R34 ;  /* 0x000000291e297223 */ /* 0x000fe20000010022 */
[----:B------:R-:W-:Y:S01]  /*deb0*/  LOP3.LUT R20, R69, 0xffff0000, RZ, 0xc0, !PT ;  /* 0xffff000045147812 */ /* 0x000fe200078ec0ff */
[----:B------:R-:W-:Y:S01]  /*dec0*/  FMUL.FTZ R39, R24, R31 ;  /* 0x0000001f18277220 */ /* 0x000fe20000410000 */
[----:B------:R-:W-:-:S02]  /*ded0*/  IMAD.U32 R33, R26, 0x10000, RZ ;  /* 0x000100001a217824 */ /* 0x000fc400078e00ff */
[C---:B------:R-:W-:Y:S01]  /*dee0*/  FMUL.FTZ R34, R25.reuse, R28 ;  /* 0x0000001c19227220 */ /* 0x040fe20000410000 */
[----:B------:R-:W-:Y:S02]  /*def0*/  IMAD.U32 R30, R74, 0x10000, RZ ;  /* 0x000100004a1e7824 */ /* 0x000fe400078e00ff */
[----:B------:R-:W-:Y:S01]  /*df00*/  FMUL.FTZ R25, R25, R20 ;  /* 0x0000001419197220 */ /* 0x000fe20000410000 */
[----:B------:R-:W-:Y:S01]  /*df10*/  FFMA.FTZ R35, R4, R31, -R35 ;  /* 0x0000001f04237223 */ /* 0x000fe20000010823 */
[----:B------:R-:W-:Y:S02]  /*df20*/  IMAD.U32 R24, R48, 0x10000, RZ ;  /* 0x0001000030187824 */ /* 0x000fe400078e00ff */
[----:B------:R-:W-:Y:S01]  /*df30*/  FFMA.FTZ R32, R4, R37, R39 ;  /* 0x0000002504207223 */ /* 0x000fe20000010027 */
[----:B------:R-:W-:Y:S01]  /*df40*/  FMUL.FTZ R4, R33, R30 ;  /* 0x0000001e21047220 */ /* 0x000fe20000410000 */
        /* <DEDUP_REMOVED lines=10> */
[----:B------:R-:W-:-:S02]  /*dff0*/  LOP3.LUT R20, R75, 0xffff0000, RZ, 0xc0, !PT ;  /* 0xffff00004b147812 */ /* 0x000fc400078ec0ff */
[----:B------:R-:W-:Y:S01]  /*e000*/  LOP3.LUT R4, R49, 0xffff0000, RZ, 0xc0, !PT ;  /* 0xffff000031047812 */ /* 0x000fe200078ec0ff */
[-C--:B------:R-:W-:Y:S01]  /*e010*/  FMUL.FTZ R24, R26, R5.reuse ;  /* 0x000000051a187220 */ /* 0x080fe20000410000 */
[C---:B------:R-:W-:Y:S01]  /*e020*/  FFMA.FTZ R26, R6.reuse, R5, -R29 ;  /* 0x00000005061a7223 */ /* 0x040fe2000001081d */
[----:B------:R-:W-:Y:S01]  /*e030*/  FMUL.FTZ R30, R27, R20 ;  /* 0x000000141b1e7220 */ /* 0x000fe20000410000 */
[----:B------:R-:W-:Y:S01]  /*e040*/  F2FP.BF16.F32.PACK_AB R5, R31, R36 ;  /* 0x000000241f05723e */ /* 0x000fe200000010ff */
        /* <DEDUP_REMOVED lines=13> */
.L_x_8357:
[----:B------:R-:W-:Y:S05]  /*e120*/  BSYNC B1 ;  /* 0x0000000000017941 */ /* 0x000fea0003800000 */
.L_x_8356:
[----:B------:R-:W-:Y:S01]  /*e130*/  PRMT R20, R3, 0x5410, R0 ;  /* 0x0000541003147816 */ /* 0x000fe20000000000 */
[----:B------:R-:W-:Y:S06]  /*e140*/  @P0 BRA `(.L_x_8341) ;  /* 0x0000000400980947 */ /* 0x000fec0003800000 */
[----:B------:R-:W-:Y:S02]  /*e150*/  LEA.HI R58, R58, R207, RZ, 0x1d ;  /* 0x000000cf3a3a7211 */ /* 0x000fe400078fe8ff */
[----:B------:R-:W-:Y:S02]  /*e160*/  SHF.R.U64 R8, R8, 0x10, R9 ;  /* 0x0000001008087819 */ /* 0x000fe40000001209 */
[----:B--23--:R-:W-:Y:S01]  /*e170*/  SHF.R.S32.HI R5, RZ, 0x1f, R58 ;  /* 0x0000001fff057819 */ /* 0x00cfe2000001143a */
        /* <DEDUP_REMOVED lines=11> */
[----:B------:R-:W2:Y:S01]  /*e230*/  LDS.128 R4, [R212] ;  /* 0x00000000d4047984 */ /* 0x000ea20000000c00 */
[--C-:B------:R-:W-:Y:S02]  /*e240*/  SHF.R.U64 R0, R10, 0x10, R11.reuse ;  /* 0x000000100a007819 */ /* 0x100fe4000000120b */
[----:B------:R-:W-:Y:S01]  /*e250*/  IMAD R3, R3, 0x2, R18 ;  /* 0x0000000203037824 */ /* 0x000fe200078e0212 */
[----:B------:R-:W-:Y:S02]  /*e260*/  SHF.R.U32.HI R10, RZ, 0x10, R11 ;  /* 0x00000010ff0a7819 */ /* 0x000fe4000001160b */
[----:B------:R-:W-:Y:S02]  /*e270*/  PRMT R71, R71, 0x5410, R12 ;  /* 0x0000541047477816 */ /* 0x000fe4000000000c */
[----:B------:R-:W3:Y:S01]  /*e280*/  LDS.128 R24, [R3+0x10400] ;  /* 0x0104000003187984 */ /* 0x000ee20000000c00 */
[--C-:B-1----:R-:W-:Y:S02]  /*e290*/  SHF.R.U64 R28, R14, 0x10, R15.reuse ;  /* 0x000000100e1c7819 */ /* 0x102fe4000000120f */
[----:B0-----:R-:W-:-:S02]  /*e2a0*/  SHF.R.U32.HI R29, RZ, 0x10, R15 ;  /* 0x00000010ff1d7819 */ /* 0x001fc4000001160f */
[----:B------:R-:W-:Y:S02]  /*e2b0*/  PRMT R70, R70, 0x5410, R21 ;  /* 0x0000541046467816 */ /* 0x000fe40000000015 */
[----:B------:R-:W-:Y:S02]  /*e2c0*/  PRMT R44, R44, 0x5410, R9 ;  /* 0x000054102c2c7816 */ /* 0x000fe40000000009 */
[----:B------:R-:W-:Y:S01]  /*e2d0*/  PRMT R28, R20, 0x5432, R28 ;  /* 0x00005432141c7816 */ /* 0x000fe2000000001c */
[----:B------:R-:W-:Y:S01]  /*e2e0*/  IMAD.U32 R21, R70, 0x10000, RZ ;  /* 0x0001000046157824 */ /* 0x000fe200078e00ff */
[----:B------:R-:W-:Y:S02]  /*e2f0*/  PRMT R29, R20, 0x5410, R29 ;  /* 0x00005410141d7816 */ /* 0x000fe4000000001d */
[----:B------:R-:W-:Y:S02]  /*e300*/  PRMT R45, R45, 0x5410, R0 ;  /* 0x000054102d2d7816 */ /* 0x000fe40000000000 */
[----:B------:R-:W-:Y:S01]  /*e310*/  PRMT R59, R59, 0x5410, R10 ;  /* 0x000054103b3b7816 */ /* 0x000fe2000000000a */
        /* <DEDUP_REMOVED lines=8> */
[C---:B---3--:R-:W-:Y:S01]  /*e3a0*/  IMAD.U32 R11, R24.reuse, 0x10000, RZ ;  /* 0x00010000180b7824 */ /* 0x048fe200078e00ff */
[----:B------:R-:W-:Y:S01]  /*e3b0*/  LOP3.LUT R12, R24, 0xffff0000, RZ, 0xc0, !PT ;  /* 0xffff0000180c7812 */ /* 0x000fe200078ec0ff */
[C---:B------:R-:W-:Y:S01]  /*e3c0*/  IMAD.U32 R13, R25.reuse, 0x10000, RZ ;  /* 0x00010000190d7824 */ /* 0x040fe200078e00ff */
[----:B------:R-:W-:Y:S01]  /*e3d0*/  LOP3.LUT R24, R25, 0xffff0000, RZ, 0xc0, !PT ;  /* 0xffff000019187812 */ /* 0x000fe200078ec0ff */
[----:B------:R-:W-:Y:S01]  /*e3e0*/  IMAD.U32 R25, R43, 0x10000, RZ ;  /* 0x000100002b197824 */ /* 0x000fe200078e00ff */
[C---:B------:R-:W-:Y:S01]  /*e3f0*/  LOP3.LUT R15, R26.reuse, 0xffff0000, RZ, 0xc0, !PT ;  /* 0xffff00001a0f7812 */ /* 0x040fe200078ec0ff */
[----:B------:R-:W-:Y:S01]  /*e400*/  IMAD.U32 R14, R26, 0x10000, RZ ;  /* 0x000100001a0e7824 */ /* 0x000fe200078e00ff */
[C---:B------:R-:W-:Y:S01]  /*e410*/  LOP3.LUT R26, R27.reuse, 0xffff0000, RZ, 0xc0, !PT ;  /* 0xffff00001b1a7812 */ /* 0x040fe200078ec0ff */
[----:B------:R-:W-:-:S02]  /*e420*/  IMAD.U32 R20, R27, 0x10000, RZ ;  /* 0x000100001b147824 */ /* 0x000fc400078e00ff */
[C---:B------:R-:W-:Y:S01]  /*e430*/  FMUL.FTZ R31, R11.reuse, R25 ;  /* 0x000000190b1f7220 */ /* 0x040fe20000410000 */
[----:B------:R-:W-:Y:S02]  /*e440*/  IMAD.U32 R27, R44, 0x10000, RZ ;  /* 0x000100002c1b7824 */ /* 0x000fe400078e00ff */
[-C--:B------:R-:W-:Y:S01]  /*e450*/  FMUL.FTZ R33, R11, R21.reuse ;  /* 0x000000150b217220 */ /* 0x080fe20000410000 */
[----:B------:R-:W-:Y:S02]  /*e460*/  IMAD.U32 R11, R71, 0x10000, RZ ;  /* 0x00010000470b7824 */ /* 0x000fe400078e00ff */
[----:B------:R-:W-:Y:S01]  /*e470*/  FFMA.FTZ R30, R0, R21, -R31 ;  /* 0x00000015001e7223 */ /* 0x000fe2000001081f */
[----:B------:R-:W-:Y:S01]  /*e480*/  FMUL.FTZ R35, R13, R27 ;  /* 0x0000001b0d237220 */ /* 0x000fe20000410000 */
[----:B------:R-:W-:Y:S02]  /*e490*/  IMAD.U32 R31, R59, 0x10000, RZ ;  /* 0x000100003b1f7824 */ /* 0x000fe400078e00ff */
[----:B------:R-:W-:Y:S01]  /*e4a0*/  FMUL.FTZ R13, R13, R11 ;  /* 0x0000000b0d0d7220 */ /* 0x000fe20000410000 */
[----:B------:R-:W-:-:S02]  /*e4b0*/  IMAD.U32 R21, R29, 0x10000, RZ ;  /* 0x000100001d157824 */ /* 0x000fc400078e00ff */
[----:B------:R-:W-:Y:S01]  /*e4c0*/  FFMA.FTZ R35, R8, R11, -R35 ;  /* 0x0000000b08237223 */ /* 0x000fe20000010823 */
[----:B------:R-:W-:Y:S01]  /*e4d0*/  FMUL.FTZ R11, R20, R31 ;  /* 0x0000001f140b7220 */ /* 0x000fe20000410000 */
[----:B------:R-:W-:Y:S01]  /*e4e0*/  FFMA.FTZ R33, R0, R25, R33 ;  /* 0x0000001900217223 */ /* 0x000fe20000010021 */
[-C--:B------:R-:W-:Y:S01]  /*e4f0*/  FMUL.FTZ R0, R20, R21.reuse ;  /* 0x0000001514007220 */ /* 0x080fe20000410000 */
[----:B------:R-:W-:Y:S01]  /*e500*/  LOP3.LUT R43, R43, 0xffff0000, RZ, 0xc0, !PT ;  /* 0xffff00002b2b7812 */ /* 0x000fe200078ec0ff */
[----:B------:R-:W-:Y:S01]  /*e510*/  FFMA.FTZ R20, R10, R21, -R11 ;  /* 0x000000150a147223 */ /* 0x000fe2000001080b */
[----:B------:R-:W-:Y:S01]  /*e520*/  LOP3.LUT R11, R70, 0xffff0000, RZ, 0xc0, !PT ;  /* 0xffff0000460b7812 */ /* 0x000fe200078ec0ff */
[----:B------:R-:W-:Y:S01]  /*e530*/  FFMA.FTZ R27, R8, R27, R13 ;  /* 0x0000001b081b7223 */ /* 0x000fe2000001000d */
[----:B------:R-:W-:Y:S01]  /*e540*/  FFMA.FTZ R31, R10, R31, R0 ;  /* 0x0000001f0a1f7223 */ /* 0x000fe20000010000 */
[C---:B------:R-:W-:Y:S01]  /*e550*/  FMUL.FTZ R13, R12.reuse, R43 ;  /* 0x0000002b0c0d7220 */ /* 0x040fe20000410000 */
[----:B------:R-:W-:Y:S01]  /*e560*/  LOP3.LUT R71, R71, 0xffff0000, RZ, 0xc0, !PT ;  /* 0xffff000047477812 */ /* 0x000fe200078ec0ff */
[----:B------:R-:W-:Y:S01]  /*e570*/  FMUL.FTZ R21, R12, R11 ;  /* 0x0000000b0c157220 */ /* 0x000fe20000410000 */
[----:B------:R-:W-:Y:S01]  /*e580*/  LOP3.LUT R44, R44, 0xffff0000, RZ, 0xc0, !PT ;  /* 0xffff00002c2c7812 */ /* 0x000fe200078ec0ff */
[----:B------:R-:W-:-:S02]  /*e590*/  IMAD.U32 R8, R45, 0x10000, RZ ;  /* 0x000100002d087824 */ /* 0x000fc400078e00ff */
[----:B------:R-:W-:Y:S01]  /*e5a0*/  FFMA.FTZ R13, R4, R11, -R13 ;  /* 0x0000000b040d7223 */ /* 0x000fe2000001080d */
[----:B------:R-:W-:Y:S02]  /*e5b0*/  IMAD.U32 R0, R28, 0x10000, RZ ;  /* 0x000100001c007824 */ /* 0x000fe400078e00ff */
[----:B------:R-:W-:Y:S01]  /*e5c0*/  FFMA.FTZ R10, R4, R43, R21 ;  /* 0x0000002b040a7223 */ /* 0x000fe20000010015 */
[----:B------:R-:W-:Y:S01]  /*e5d0*/  FMUL.FTZ R4, R14, R8 ;  /* 0x000000080e047220 */ /* 0x000fe20000410000 */
[C---:B------:R-:W-:Y:S01]  /*e5e0*/  FMUL.FTZ R12, R24.reuse, R44 ;  /* 0x0000002c180c7220 */ /* 0x040fe20000410000 */
[-C--:B------:R-:W-:Y:S01]  /*e5f0*/  FMUL.FTZ R11, R24, R71.reuse ;  /* 0x00000047180b7220 */ /* 0x080fe20000410000 */
[----:B------:R-:W-:Y:S01]  /*e600*/  FMUL.FTZ R14, R14, R0 ;  /* 0x000000000e0e7220 */ /* 0x000fe20000410000 */
[----:B------:R-:W-:Y:S01]  /*e610*/  LOP3.LUT R45, R45, 0xffff0000, RZ, 0xc0, !PT ;  /* 0xffff00002d2d7812 */ /* 0x000fe200078ec0ff */
[----:B------:R-:W-:Y:S01]  /*e620*/  FFMA.FTZ R12, R5, R71, -R12 ;  /* 0x00000047050c7223 */ /* 0x000fe2000001080c */
[----:B------:R-:W-:Y:S01]  /*e630*/  LOP3.LUT R59, R59, 0xffff0000, RZ, 0xc0, !PT ;  /* 0xffff00003b3b7812 */ /* 0x000fe200078ec0ff */
[----:B------:R-:W-:Y:S01]  /*e640*/  FFMA.FTZ R44, R5, R44, R11 ;  /* 0x0000002c052c7223 */ /* 0x000fe2000001000b */
[----:B------:R-:W-:Y:S01]  /*e650*/  LOP3.LUT R28, R28, 0xffff0000, RZ, 0xc0, !PT ;  /* 0xffff00001c1c7812 */ /* 0x000fe200078ec0ff */
[----:B------:R-:W-:Y:S01]  /*e660*/  FFMA.FTZ R14, R9, R8, R14 ;  /* 0x00000008090e7223 */ /* 0x000fe2000001000e */
[----:B------:R-:W-:Y:S01]  /*e670*/  LOP3.LUT R29, R29, 0xffff0000, RZ, 0xc0, !PT ;  /* 0xffff00001d1d7812 */ /* 0x000fe200078ec0ff */
[----:B------:R-:W-:Y:S01]  /*e680*/  FFMA.FTZ R0, R9, R0, -R4 ;  /* 0x0000000009007223 */ /* 0x000fe20000010804 */
        /* <DEDUP_REMOVED lines=18> */
.L_x_8341:
[----:B------:R-:W-:Y:S05]  /*e7b0*/  BSYNC B0 ;  /* 0x0000000000007941 */ /* 0x000fea0003800000 */
.L_x_8313:
        /* <DEDUP_REMOVED lines=8> */
.L_x_8311:
[----:B------:R-:W-:-:S05]  /*e840*/  IMAD.U32 R0, RZ, RZ, UR39 ;  /* 0x00000027ff007e24 */ /* 0x000fca000f8e00ff */
[----:B------:R-:W-:-:S13]  /*e850*/  ISETP.NE.AND P0, PT, R0, 0x3, PT ;  /* 0x000000030000780c */ /* 0x000fda0003f05270 */
[----:B------:R-:W-:Y:S05]  /*e860*/  @!P0 BRA `(.L_x_8358) ;  /* 0x0000000000048947 */ /* 0x000fea0003800000 */
[----:B------:R-:W-:Y:S01]  /*e870*/  BPT.TRAP 0x1 ;  /* 0x000000040000795c */ /* 0x000fe20000300000 */
.L_x_8358:
[----:B----4-:R-:W-:Y:S01]  /*e880*/  IMAD R11, R184, 0x8, R18 ;  /* 0x00000008b80b7824 */ /* 0x010fe200078e0212 */
[----:B------:R-:W-:-:S04]  /*e890*/  SHF.L.U32 R0, R187, 0x1f, RZ ;  /* 0x0000001fbb007819 */ /* 0x000fc800000006ff */
[----:B------:R4:W0:Y:S01]  /*e8a0*/  SYNCS.PHASECHK.TRANS64.TRYWAIT P1, [R11+URZ+0x28830], R0 ;  /* 0x028830000b0075a7 */ /* 0x000822000802017f */
[----:B------:R-:W-:Y:S05]  /*e8b0*/  @!P0 BRA `(.L_x_8359) ;  /* 0x0000000000048947 */ /* 0x000fea0003800000 */
[----:B------:R-:W-:Y:S01]  /*e8c0*/  BPT.TRAP 0x1 ;  /* 0x000000040000795c */ /* 0x000fe20000300000 */
.L_x_8359:
[----:B0-----:R-:W-:Y:S05]  /*e8d0*/  @P1 BRA `(.L_x_8360) ;  /* 0x0000000000081947 */ /* 0x001fea0003800000 */
[----:B------:R-:W0:Y:S02]  /*e8e0*/  SYNCS.PHASECHK.TRANS64.TRYWAIT P1, [R11+URZ+0x28830], R0 ;  /* 0x028830000b0075a7 */ /* 0x000e24000802017f */
[----:B0-----:R-:W-:Y:S05]  /*e8f0*/  @!P1 BRA `(.L_x_8361) ;  /* 0x0000017c00d09947 */ /* 0x001fea0003800000 */
.L_x_8360:
[----:B------:R-:W-:Y:S05]  /*e900*/  WARPSYNC.ALL ;  /* 0x0000000000007948 */ /* 0x000fea0003800000 */
[----:B----4-:R-:W-:Y:S01]  /*e910*/  VIADD R0, R18, 0x18400 ;  /* 0x0001840012007836 */ /* 0x010fe20000000000 */
[----:B------:R-:W-:Y:S01]  /*e920*/  R2UR UR32, R42 ;  /* 0x000000002a2072ca */ /* 0x000fe200000e0000 */
[----:B-123--:R-:W-:Y:S01]  /*e930*/  IMAD.MOV.U32 R5, RZ, RZ, 0x40000040 ;  /* 0x40000040ff057424 */ /* 0x00efe200078e00ff */
[----:B-----5:R-:W-:Y:S01]  /*e940*/  WARPGROUP.ARRIVE ;  /* 0x00000000000079c5 */ /* 0x020fe20000000000 */
[----:B------:R-:W-:Y:S01]  /*e950*/  UMOV UR33, 0x40000040 ;  /* 0x4000004000217882 */ /* 0x000fe20000000000 */
        /* <DEDUP_REMOVED lines=37> */
[----:B------:R-:W-:Y:S01]  /*ebb0*/  UIADD3 UR24, UR32, 0x404, URZ ;  /* 0x0000040420187890 */ /* 0x000fe2000fffe03f */
[----:B------:R-:W-:Y:S01]  /*ebc0*/  IMAD.MOV.U32 R9, RZ, RZ, 0x40000040 ;  /* 0x40000040ff097424 */ /* 0x000fe200078e00ff */
[----:B------:R-:W-:Y:S01]  /*ebd0*/  UMOV UR25, 0x40000040 ;  /* 0x4000004000197882 */ /* 0x000fe20000000000 */
[----:B------:R-:W-:Y:S01]  /*ebe0*/  UIADD3 UR28, UR32, 0x406, URZ ;  /* 0x00000406201c7890 */ /* 0x000fe2000fffe03f */
[----:B------:R-:W-:Y:S01]  /*ebf0*/  R2UR UR18, R8 ;  /* 0x00000000081272ca */ /* 0x000fe200000e0000 */
[----:B------:R-:W-:Y:S01]  /*ec00*/  VIADD R8, R4, 0x402 ;  /* 0x0000040204087836 */ /* 0x000fe20000000000 */
[----:B------:R-:W-:Y:S01]  /*ec10*/  R2UR UR27, R9 ;  /* 0x00000000091b72ca */ /* 0x000fe200000e0000 */
[----:B------:R-:W-:-:S03]  /*ec20*/  UMOV UR29, 0x40000040 ;  /* 0x40000040001d7882 */ /* 0x000fc60000000000 */
        /* <DEDUP_REMOVED lines=29> */
.L_x_8362:
[----:B------:R-:W0:Y:S01]  /*ee00*/  LDC R0, c[0x0][0x448] ;  /* 0x00011200ff007b82 */ /* 0x000e220000000800 */
[----:B------:R-:W-:Y:S01]  /*ee10*/  ULDC UR51, c[0x0][0x9dc] ;  /* 0x0002770000337ab9 */ /* 0x000fe20000000800 */
[----:B------:R-:W-:Y:S01]  /*ee20*/  LEA R12, R89, 0xffffff80, 0x7 ;  /* 0xffffff80590c7811 */ /* 0x000fe200078e38ff */
[----:B------:R-:W-:-:S05]  /*ee30*/  ULOP3.LUT UR6, URZ, UR51, URZ, 0x33, !UPT ;  /* 0x000000333f067292 */ /* 0x000fca000f8e333f */
[----:B------:R-:W1:Y:S01]  /*ee40*/  LDC.64 R8, c[0x0][0x9e0] ;  /* 0x00027800ff087b82 */ /* 0x000e620000000a00 */
[----:B0-----:R-:W-:Y:S01]  /*ee50*/  ISETP.NE.AND P1, PT, R0, 0x1, PT ;  /* 0x000000010000780c */ /* 0x001fe20003f25270 */
[----:B------:R-:W-:Y:S01]  /*ee60*/  IMAD.IADD R0, R195, 0x1, R193 ;  /* 0x00000001c3007824 */ /* 0x000fe200078e02c1 */
[----:B-1----:R-:W-:-:S11]  /*ee70*/  ISETP.GE.AND P2, PT, R9, 0x1, PT ;  /* 0x000000010900780c */ /* 0x002fd60003f46270 */
[----:B------:R-:W0:Y:S08]  /*ee80*/  @P1 LDC R3, c[0x0][0x44c] ;  /* 0x00011300ff031b82 */ /* 0x000e300000000800 */
[----:B------:R-:W1:Y:S01]  /*ee90*/  @P1 LDC R5, c[0x0][0x450] ;  /* 0x00011400ff051b82 */ /* 0x000e620000000800 */
[----:B0-----:R-:W-:-:S04]  /*eea0*/  @P1 IMAD.HI.U32 R4, R0, R3, RZ ;  /* 0x0000000300041227 */ /* 0x001fc800078e00ff */
[----:B------:R-:W-:Y:S02]  /*eeb0*/  IMAD.MOV.U32 R3, RZ, RZ, R0 ;  /* 0x000000ffff037224 */ /* 0x000fe400078e0000 */
[----:B------:R-:W-:Y:S01]  /*eec0*/  VIADD R0, R11, 0x28840 ;  /* 0x000288400b007836 */ /* 0x000fe20000000000 */
[----:B-1----:R-:W-:Y:S01]  /*eed0*/  @P1 SHF.R.U32.HI R3, RZ, R5, R4 ;  /* 0x00000005ff031219 */ /* 0x002fe20000011604 */
[----:B------:R-:W-:Y:S02]  /*eee0*/  IMAD.MOV.U32 R4, RZ, RZ, -0x80 ;  /* 0xffffff80ff047424 */ /* 0x000fe400078e00ff */
[----:B------:R-:W-:Y:S02]  /*eef0*/  IMAD.U32 R5, RZ, RZ, UR38 ;  /* 0x00000026ff057e24 */ /* 0x000fe4000f8e00ff */
[----:B------:R-:W0:Y:S01]  /*ef00*/  SHFL.IDX PT, R15, R3, RZ, 0x1c1f ;  /* 0x001c1fff030f7589 */ /* 0x000e2200000e0000 */
[----:B------:R-:W-:Y:S02]  /*ef10*/  IMAD R11, R89, R4, 0x80 ;  /* 0x00000080590b7424 */ /* 0x000fe400078e0204 */
[----:B------:R-:W-:-:S02]  /*ef20*/  PRMT R0, R5, 0x654, R0 ;  /* 0x0000065405007816 */ /* 0x000fc40000000000 */
[----:B------:R-:W-:Y:S02]  /*ef30*/  VIADD R4, R11, 0x1 ;  /* 0x000000010b047836 */ /* 0x000fe40000000000 */
[----:B------:R1:W-:Y:S02]  /*ef40*/  SYNCS.ARRIVE.TRANS64.RED.A1T0 RZ, [R0+URZ], RZ ;  /* 0x000000ff00ff79a7 */ /* 0x0003e4000810043f */
[----:B------:R-:W-:-:S05]  /*ef50*/  IMAD R4, R191, -0x2, R4 ;  /* 0xfffffffebf047824 */ /* 0x000fca00078e0204 */
[----:B------:R-:W-:Y:S01]  /*ef60*/  IADD3 R5, -R189, R4, R190 ;  /* 0x00000004bd057210 */ /* 0x000fe20007ffe1be */
[----:B-1----:R-:W-:-:S04]  /*ef70*/  IMAD.IADD R0, R190, 0x1, R11 ;  /* 0x00000001be007824 */ /* 0x002fc800078e020b */
[----:B------:R-:W-:Y:S02]  /*ef80*/  IMAD R10, R191, -0x2, R0 ;  /* 0xfffffffebf0a7824 */ /* 0x000fe400078e0200 */
[C---:B------:R-:W-:Y:S02]  /*ef90*/  IMAD.IADD R13, R5.reuse, 0x1, R8 ;  /* 0x00000001050d7824 */ /* 0x040fe400078e0208 */
        /* <DEDUP_REMOVED lines=15> */
.L_x_8365:
[----:B------:R-:W-:-:S13]  /*f090*/  ISETP.NE.AND P3, PT, R9, 0x1, PT ;  /* 0x000000010900780c */ /* 0x000fda0003f65270 */
[----:B------:R-:W0:Y:S02]  /*f0a0*/  @P3 LDC.64 R20, c[0x0][0x9e8] ;  /* 0x00027a00ff143b82 */ /* 0x000e240000000a00 */
[----:B0-----:R-:W-:-:S05]  /*f0b0*/  @P3 IMAD.HI.U32 R6, R5, R20, RZ ;  /* 0x0000001405063227 */ /* 0x001fca00078e00ff */
[----:B------:R-:W-:-:S07]  /*f0c0*/  @P3 SHF.R.U32.HI R5, RZ, R21, R6 ;  /* 0x00000015ff053219 */ /* 0x000fce0000011606 */
.L_x_8366:
[----:B------:R-:W-:Y:S05]  /*f0d0*/  BSYNC B0 ;  /* 0x0000000000007941 */ /* 0x000fea0003800000 */
.L_x_8364:
[----:B------:R-:W-:-:S04]  /*f0e0*/  IMAD R6, R5, R9, -R12 ;  /* 0x0000000905067224 */ /* 0x000fc800078e0a0c */
[----:B------:R-:W-:-:S05]  /*f0f0*/  IMAD R5, R191, -0x2, R6 ;  /* 0xfffffffebf057824 */ /* 0x000fca00078e0206 */
[----:B------:R-:W-:Y:S02]  /*f100*/  VIMNMX R4, R4, R5, !PT ;  /* 0x0000000504047248 */ /* 0x000fe40007fe0100 */
[----:B------:R-:W-:-:S07]  /*f110*/  VIADDMNMX R0, R5, R9, R0, PT ;  /* 0x0000000905007246 */ /* 0x000fce0003800100 */
.L_x_8363:
[C---:B------:R-:W-:Y:S01]  /*f120*/  ISETP.GE.AND P3, PT, R11.reuse, 0x2, PT ;  /* 0x000000020b00780c */ /* 0x040fe20003f66270 */
[----:B------:R-:W0:Y:S01]  /*f130*/  SHFL.IDX PT, R3, R3, 0x1, 0x1c1f ;  /* 0x003c1f0003037f89 */ /* 0x000e2200000e0000 */
[----:B------:R-:W-:Y:S02]  /*f140*/  ISETP.GE.AND P5, PT, R11, 0x9, PT ;  /* 0x000000090b00780c */ /* 0x000fe40003fa6270 */
[----:B------:R-:W-:Y:S02]  /*f150*/  ISETP.GT.AND P4, PT, R4, 0x1, !P3 ;  /* 0x000000010400780c */ /* 0x000fe40005f84270 */
[----:B------:R-:W-:Y:S02]  /*f160*/  P2R R20, PR, RZ, 0x20 ;  /* 0x00000020ff147803 */ /* 0x000fe40000000000 */
[----:B------:R-:W-:-:S04]  /*f170*/  ISETP.LT.OR P4, PT, R0, 0x2, P4 ;  /* 0x000000020000780c */ /* 0x000fc80002781670 */
[----:B------:R-:W-:Y:S02]  /*f180*/  FSEL R25, R25, -INF , !P4 ;  /* 0xff80000019197808 */ /* 0x000fe40006000000 */
[----:B------:R-:W-:Y:S02]  /*f190*/  ISETP.GT.AND P4, PT, R4, 0x8, !P5 ;  /* 0x000000080400780c */ /* 0x000fe40006f84270 */
[----:B------:R-:W-:Y:S02]  /*f1a0*/  ISETP.GE.AND P5, PT, R11, 0xa, PT ;  /* 0x0000000a0b00780c */ /* 0x000fe40003fa6270 */
[----:B------:R-:W-:Y:S02]  /*f1b0*/  ISETP.LT.OR P4, PT, R0, 0x9, P4 ;  /* 0x000000090000780c */ /* 0x000fe40002781670 */
[----:B------:R-:W-:Y:S02]  /*f1c0*/  P2R R21, PR, RZ, 0x20 ;  /* 0x00000020ff157803 */ /* 0x000fe40000000000 */
[----:B------:R-:W-:-:S02]  /*f1d0*/  FSEL R28, R28, -INF , !P4 ;  /* 0xff8000001c1c7808 */ /* 0x000fc40006000000 */
[----:B------:R-:W-:Y:S02]  /*f1e0*/  ISETP.GT.AND P4, PT, R4, 0x9, !P5 ;  /* 0x000000090400780c */ /* 0x000fe40006f84270 */
[----:B------:R-:W-:Y:S02]  /*f1f0*/  ISETP.GE.AND P5, PT, R11, 0x11, PT ;  /* 0x000000110b00780c */ /* 0x000fe40003fa6270 */
[----:B------:R-:W-:Y:S02]  /*f200*/  ISETP.LT.OR P4, PT, R0, 0xa, P4 ;  /* 0x0000000a0000780c */ /* 0x000fe40002781670 */
[----:B------:R-:W-:Y:S02]  /*f210*/  P2R R88, PR, RZ, 0x20 ;  /* 0x00000020ff587803 */ /* 0x000fe40000000000 */
[----:B------:R-:W-:Y:S02]  /*f220*/  FSEL R29, R29, -INF , !P4 ;  /* 0xff8000001d1d7808 */ /* 0x000fe40006000000 */
[----:B------:R-:W-:-:S02]  /*f230*/  ISETP.GT.AND P4, PT, R4, 0x10, !P5 ;  /* 0x000000100400780c */ /* 0x000fc40006f84270 */
[C---:B------:R-:W-:Y:S02]  /*f240*/  ISETP.GE.AND P5, PT, R11.reuse, 0x12, PT ;  /* 0x000000120b00780c */ /* 0x040fe40003fa6270 */
[----:B------:R-:W-:Y:S02]  /*f250*/  ISETP.LT.OR P4, PT, R0, 0x11, P4 ;  /* 0x000000110000780c */ /* 0x000fe40002781670 */
[----:B------:R-:W-:Y:S02]  /*f260*/  P2R R90, PR, RZ, 0x20 ;  /* 0x00000020ff5a7803 */ /* 0x000fe40000000000 */
[----:B------:R-:W-:Y:S02]  /*f270*/  FSEL R32, R32, -INF , !P4 ;  /* 0xff80000020207808 */ /* 0x000fe40006000000 */
[----:B------:R-:W-:Y:S02]  /*f280*/  ISETP.GT.AND P4, PT, R4, 0x11, !P5 ;  /* 0x000000110400780c */ /* 0x000fe40006f84270 */
[----:B------:R-:W-:-:S02]  /*f290*/  ISETP.GE.AND P5, PT, R11, 0x19, PT ;  /* 0x000000190b00780c */ /* 0x000fc40003fa6270 */
[----:B------:R-:W-:Y:S02]  /*f2a0*/  ISETP.LT.OR P4, PT, R0, 0x12, P4 ;  /* 0x000000120000780c */ /* 0x000fe40002781670 */
[----:B------:R-:W-:Y:S02]  /*f2b0*/  P2R R91, PR, RZ, 0x20 ;  /* 0x00000020ff5b7803 */ /* 0x000fe40000000000 */
[----:B------:R-:W-:Y:S02]  /*f2c0*/  FSEL R33, R33, -INF , !P4 ;  /* 0xff80000021217808 */ /* 0x000fe40006000000 */
[----:B------:R-:W-:Y:S02]  /*f2d0*/  ISETP.GT.AND P4, PT, R4, 0x18, !P5 ;  /* 0x000000180400780c */ /* 0x000fe40006f84270 */
[----:B------:R-:W-:Y:S02]  /*f2e0*/  ISETP.GE.AND P5, PT, R11, 0x1a, PT ;  /* 0x0000001a0b00780c */ /* 0x000fe40003fa6270 */
[----:B------:R-:W-:-:S02]  /*f2f0*/  ISETP.LT.OR P4, PT, R0, 0x19, P4 ;  /* 0x000000190000780c */ /* 0x000fc40002781670 */
[----:B------:R-:W-:Y:S02]  /*f300*/  P2R R92, PR, RZ, 0x20 ;  /* 0x00000020ff5c7803 */ /* 0x000fe40000000000 */
[----:B------:R-:W-:Y:S02]  /*f310*/  FSEL R36, R36, -INF , !P4 ;  /* 0xff80000024247808 */ /* 0x000fe40006000000 */
[----:B------:R-:W-:Y:S02]  /*f320*/  ISETP.GT.AND P4, PT, R4, 0x19, !P5 ;  /* 0x000000190400780c */ /* 0x000fe40006f84270 */
[----:B------:R-:W-:Y:S02]  /*f330*/  ISETP.GE.AND P5, PT, R11, 0x21, PT ;  /* 0x000000210b00780c */ /* 0x000fe40003fa6270 */
[----:B------:R-:W-:Y:S02]  /*f340*/  ISETP.LT.OR P4, PT, R0, 0x1a, P4 ;  /* 0x0000001a0000780c */ /* 0x000fe40002781670 */
[----:B------:R-:W-:-:S02]  /*f350*/  P2R R93, PR, RZ, 0x20 ;  /* 0x00000020ff5d7803 */ /* 0x000fc40000000000 */
        /* <DEDUP_REMOVED lines=123> */
[----:B------:R-:W-:Y:S01]  /*fb10*/  FSEL R85, R85, -INF , !P6 ;  /* 0xff80000055557808 */ /* 0x000fe20007000000 */
[----:B------:R-:W-:Y:S08]  /*fb20*/  @!P2 BRA `(.L_x_8367) ;  /* 0x000000000050a947 */ /* 0x000ff00003800000 */
        /* <DEDUP_REMOVED lines=11> */
.L_x_8369:
[----:B------:R-:W-:-:S13]  /*fbe0*/  ISETP.NE.AND P6, PT, R9, 0x1, PT ;  /* 0x000000010900780c */ /* 0x000fda0003fc5270 */
[----:B------:R-:W0:Y:S02]  /*fbf0*/  @P6 LDC.64 R10, c[0x0][0x9e8] ;  /* 0x00027a00ff0a6b82 */ /* 0x000e240000000a00 */
[----:B0-----:R-:W-:-:S05]  /*fc00*/  @P6 IMAD.HI.U32 R10, R3, R10, RZ ;  /* 0x0000000a030a6227 */ /* 0x001fca00078e00ff */
[----:B------:R-:W-:-:S07]  /*fc10*/  @P6 SHF.R.U32.HI R3, RZ, R11, R10 ;  /* 0x0000000bff036219 */ /* 0x000fce000001160a */
.L_x_8370:
[----:B------:R-:W-:Y:S05]  /*fc20*/  BSYNC B0 ;  /* 0x0000000000007941 */ /* 0x000fea0003800000 */
.L_x_8368:
[----:B------:R-:W-:-:S04]  /*fc30*/  IMAD R6, R3, R9, -R12 ;  /* 0x0000000903067224 */ /* 0x000fc800078e0a0c */
[----:B------:R-:W-:-:S05]  /*fc40*/  IMAD R3, R191, -0x2, R6 ;  /* 0xfffffffebf037824 */ /* 0x000fca00078e0206 */
[----:B------:R-:W-:Y:S02]  /*fc50*/  VIMNMX R4, R4, R3, !PT ;  /* 0x0000000304047248 */ /* 0x000fe40007fe0100 */
[----:B------:R-:W-:-:S07]  /*fc60*/  VIADDMNMX R0, R3, R9, R0, PT ;  /* 0x0000000903007246 */ /* 0x000fce0003800100 */
.L_x_8367:
[----:B------:R-:W-:Y:S01]  /*fc70*/  ISETP.GT.AND P3, PT, R4, 0x1, !P3 ;  /* 0x000000010400780c */ /* 0x000fe20005f64270 */
[----:B------:R-:W-:Y:S01]  /*fc80*/  ULDC UR52, c[0x0][0x988] ;  /* 0x0002620000347ab9 */ /* 0x000fe20000000800 */
        /* <DEDUP_REMOVED lines=77> */
[----:B------:R-:W-:Y:S01]  /*10160*/  ISETP.GT.AND P4, PT, R4, 0x71, !P4 ;  /* 0x000000710400780c */ /* 0x000fe20006784270 */
[----:B------:R-:W0:Y:S01]  /*10170*/  SHFL.BFLY PT, R3, R6, 0x2, 0x1f ;  /* 0x0c401f0006037f89 */ /* 0x000e2200000e0000 */
[----:B------:R-:W-:Y:S02]  /*10180*/  FSEL R50, R50, -INF , !P3 ;  /* 0xff80000032327808 */ /* 0x000fe40005800000 */
[----:B------:R-:W-:Y:S02]  /*10190*/  ISETP.NE.AND P3, PT, R99, RZ, PT ;  /* 0x000000ff6300720c */ /* 0x000fe40003f65270 */
[C---:B------:R-:W-:Y:S02]  /*101a0*/  ISETP.GT.AND P5, PT, R4.reuse, 0x78, !P5 ;  /* 0x000000780400780c */ /* 0x040fe40006fa4270 */
[----:B------:R-:W-:Y:S02]  /*101b0*/  ISETP.GT.AND P3, PT, R4, 0x31, !P3 ;  /* 0x000000310400780c */ /* 0x000fe40005f64270 */
[----:B------:R-:W-:-:S02]  /*101c0*/  ISETP.LT.OR P4, PT, R0, 0x72, P4 ;  /* 0x000000720000780c */ /* 0x000fc40002781670 */
[C---:B------:R-:W-:Y:S02]  /*101d0*/  ISETP.LT.OR P3, PT, R0.reuse, 0x32, P3 ;  /* 0x000000320000780c */ /* 0x040fe40001f61670 */
[----:B------:R-:W-:Y:S02]  /*101e0*/  ISETP.LT.OR P5, PT, R0, 0x79, P5 ;  /* 0x000000790000780c */ /* 0x000fe40002fa1670 */
[----:B------:R-:W-:Y:S02]  /*101f0*/  FSEL R51, R51, -INF , !P3 ;  /* 0xff80000033337808 */ /* 0x000fe40005800000 */
[----:B------:R-:W-:Y:S02]  /*10200*/  ISETP.NE.AND P3, PT, R100, RZ, PT ;  /* 0x000000ff6400720c */ /* 0x000fe40003f65270 */
[----:B------:R-:W-:Y:S02]  /*10210*/  FSEL R83, R83, -INF , !P4 ;  /* 0xff80000053537808 */ /* 0x000fe40006000000 */
[----:B------:R-:W-:-:S02]  /*10220*/  ISETP.GT.AND P3, PT, R4, 0x38, !P3 ;  /* 0x000000380400780c */ /* 0x000fc40005f64270 */
        /* <DEDUP_REMOVED lines=57> */
[----:B0-----:R-:W-:Y:S02]  /*105c0*/  FMNMX.FTZ R5, R6, R3, !PT ;  /* 0x0000000306057209 */ /* 0x001fe40007810000 */
[----:B------:R-:W-:-:S03]  /*105d0*/  ISETP.LT.OR P3, PT, R0, 0x71, P3 ;  /* 0x000000710000780c */ /* 0x000fc60001f61670 */
[----:B------:R-:W0:Y:S01]  /*105e0*/  SHFL.BFLY PT, R10, R5, 0x1, 0x1f ;  /* 0x0c201f00050a7f89 */ /* 0x000e2200000e0000 */
[----:B------:R-:W-:Y:S02]  /*105f0*/  FSEL R82, R82, -INF , !P3 ;  /* 0xff80000052527808 */ /* 0x000fe40005800000 */
[----:B0-----:R-:W-:-:S04]  /*10600*/  FMNMX.FTZ R3, R5, R10, !PT ;  /* 0x0000000a05037209 */ /* 0x001fc80007810000 */
[C---:B------:R-:W-:Y:S01]  /*10610*/  FSETP.NEU.FTZ.AND P3, PT, R3.reuse, -INF , PT ;  /* 0xff8000000300780b */ /* 0x040fe20003f7d000 */
[----:B------:R-:W-:-:S05]  /*10620*/  FMUL.FTZ R10, R3, UR52 ;  /* 0x00000034030a7c20 */ /* 0x000fca0008410000 */
[----:B------:R-:W-:Y:S02]  /*10630*/  FSEL R10, R10, RZ, P3 ;  /* 0x000000ff0a0a7208 */ /* 0x000fe40001800000 */
[----:B------:R-:W-:Y:S02]  /*10640*/  ISETP.GT.AND P3, PT, R4, RZ, !P6 ;  /* 0x000000ff0400720c */ /* 0x000fe40007764270 */
[----:B------:R-:W-:Y:S01]  /*10650*/  ISETP.NE.AND P6, PT, R15, RZ, PT ;  /* 0x000000ff0f00720c */ /* 0x000fe20003fc5270 */
[--C-:B------:R-:W-:Y:S01]  /*10660*/  FFMA.FTZ R5, R25, UR52, -R10.reuse ;  /* 0x0000003419057c23 */ /* 0x100fe2000801080a */
[----:B------:R-:W-:Y:S01]  /*10670*/  ISETP.LT.OR P3, PT, R0, 0x1, P3 ;  /* 0x000000010000780c */ /* 0x000fe20001f61670 */
[--C-:B------:R-:W-:Y:S01]  /*10680*/  FFMA.FTZ R11, R29, UR52, -R10.reuse ;  /* 0x000000341d0b7c23 */ /* 0x100fe2000801080a */
[--C-:B------:R-:W-:Y:S01]  /*10690*/  FFMA.FTZ R33, R33, UR52, -R10.reuse ;  /* 0x0000003421217c23 */ /* 0x100fe2000801080a */
[--C-:B------:R-:W-:Y:S01]  /*106a0*/  FFMA.FTZ R37, R37, UR52, -R10.reuse ;  /* 0x0000003425257c23 */ /* 0x100fe2000801080a */
[----:B------:R-:W-:Y:S01]  /*106b0*/  FSEL R26, R26, -INF , !P3 ;  /* 0xff8000001a1a7808 */ /* 0x000fe20005800000 */
[--C-:B------:R-:W-:Y:S01]  /*106c0*/  FFMA.FTZ R41, R41, UR52, -R10.reuse ;  /* 0x0000003429297c23 */ /* 0x100fe2000801080a */
        /* <DEDUP_REMOVED lines=9> */
[----:B------:R-:W-:Y:S01]  /*10760*/  MUFU.EX2 R5, R5 ;  /* 0x0000000500057308 */ /* 0x000fe20000000800 */
[----:B------:R-:W-:Y:S01]  /*10770*/  FMNMX.FTZ R13, R31, R6, !PT ;  /* 0x000000061f0d7209 */ /* 0x000fe20007810000 */
[--C-:B------:R-:W-:Y:S01]  /*10780*/  FFMA.FTZ R176, R32, UR52, -R10.reuse ;  /* 0x0000003420b07c23 */ /* 0x100fe2000801080a */
[--C-:B------:R-:W-:Y:S01]  /*10790*/  FFMA.FTZ R178, R36, UR52, -R10.reuse ;  /* 0x0000003424b27c23 */ /* 0x100fe2000801080a */
[--C-:B------:R-:W-:Y:S01]  /*107a0*/  FFMA.FTZ R49, R49, UR52, -R10.reuse ;  /* 0x0000003431317c23 */ /* 0x100fe2000801080a */
[----:B------:R-:W-:Y:S01]  /*107b0*/  FMNMX.FTZ R6, R34, R13, !PT ;  /* 0x0000000d22067209 */ /* 0x000fe20007810000 */
[--C-:B------:R-:W-:Y:S01]  /*107c0*/  FFMA.FTZ R57, R57, UR52, -R10.reuse ;  /* 0x0000003439397c23 */ /* 0x100fe2000801080a */
[--C-:B------:R-:W-:Y:S01]  /*107d0*/  FFMA.FTZ R172, R40, UR52, -R10.reuse ;  /* 0x0000003428ac7c23 */ /* 0x100fe2000801080a */
        /* <DEDUP_REMOVED lines=8> */
[----:B------:R-:W0:Y:S01]  /*10860*/  MUFU.EX2 R180, R180 ;  /* 0x000000b400b47308 */ /* 0x000e220000000800 */
        /* <DEDUP_REMOVED lines=9> */
[----:B------:R-:W-:Y:S01]  /*10900*/  FFMA.FTZ R154, R84, UR52, -R10 ;  /* 0x00000034549a7c23 */ /* 0x000fe2000801080a */
[----:B------:R-:W1:Y:S02]  /*10910*/  @P1 LDC R40, c[0x0][0x450] ;  /* 0x00011400ff281b82 */ /* 0x000e640000000800 */
[----:B------:R-:W-:-:S03]  /*10920*/  FMNMX.FTZ R6, R46, R21, !PT ;  /* 0x000000152e067209 */ /* 0x000fc60007810000 */
[----:B------:R-:W2:Y:S01]  /*10930*/  MUFU.EX2 R182, R182 ;  /* 0x000000b600b67308 */ /* 0x000ea20000000800 */
[----:B------:R-:W-:-:S04]  /*10940*/  FMNMX.FTZ R21, R47, R6, !PT ;  /* 0x000000062f157209 */ /* 0x000fc80007810000 */
[----:B------:R-:W-:-:S03]  /*10950*/  FMNMX.FTZ R6, R50, R21, !PT ;  /* 0x0000001532067209 */ /* 0x000fc60007810000 */
[----:B------:R-:W-:Y:S01]  /*10960*/  MUFU.EX2 R21, R41 ;  /* 0x0000002900157308 */ /* 0x000fe20000000800 */
[----:B------:R-:W-:-:S04]  /*10970*/  FMNMX.FTZ R25, R51, R6, !PT ;  /* 0x0000000633197209 */ /* 0x000fc80007810000 */
[----:B------:R-:W-:-:S03]  /*10980*/  FMNMX.FTZ R6, R54, R25, !PT ;  /* 0x0000001936067209 */ /* 0x000fc60007810000 */
[----:B------:R-:W3:Y:S01]  /*10990*/  MUFU.EX2 R11, R11 ;  /* 0x0000000b000b7308 */ /* 0x000ee20000000800 */
[----:B------:R-:W-:-:S04]  /*109a0*/  FMNMX.FTZ R25, R55, R6, !PT ;  /* 0x0000000637197209 */ /* 0x000fc80007810000 */
[----:B------:R-:W-:-:S03]  /*109b0*/  FMNMX.FTZ R6, R58, R25, !PT ;  /* 0x000000193a067209 */ /* 0x000fc60007810000 */
[----:B------:R4:W-:Y:S01]  /*109c0*/  MUFU.EX2 R25, R45 ;  /* 0x0000002d00197308 */ /* 0x0009e20000000800 */
[----:B------:R-:W-:-:S04]  /*109d0*/  FMNMX.FTZ R29, R59, R6, !PT ;  /* 0x000000063b1d7209 */ /* 0x000fc80007810000 */
[----:B------:R-:W-:-:S03]  /*109e0*/  FMNMX.FTZ R6, R62, R29, !PT ;  /* 0x0000001d3e067209 */ /* 0x000fc60007810000 */
[----:B------:R-:W5:Y:S01]  /*109f0*/  MUFU.EX2 R176, R176 ;  /* 0x000000b000b07308 */ /* 0x000f620000000800 */
[----:B------:R-:W-:Y:S01]  /*10a00*/  FMNMX.FTZ R29, R63, R6, !PT ;  /* 0x000000063f1d7209 */ /* 0x000fe20007810000 */
[----:B----4-:R-:W-:-:S03]  /*10a10*/  FFMA.FTZ R45, R65, UR52, -R10 ;  /* 0x00000034412d7c23 */ /* 0x010fc6000801080a */
[----:B------:R-:W-:-:S03]  /*10a20*/  FMNMX.FTZ R6, R66, R29, !PT ;  /* 0x0000001d42067209 */ /* 0x000fc60007810000 */
[----:B------:R-:W4:Y:S01]  /*10a30*/  MUFU.EX2 R178, R178 ;  /* 0x000000b200b27308 */ /* 0x000f220000000800 */
[----:B------:R-:W-:-:S04]  /*10a40*/  FMNMX.FTZ R33, R67, R6, !PT ;  /* 0x0000000643217209 */ /* 0x000fc80007810000 */
[----:B------:R-:W-:-:S03]  /*10a50*/  FMNMX.FTZ R6, R70, R33, !PT ;  /* 0x0000002146067209 */ /* 0x000fc60007810000 */
[----:B------:R0:W-:Y:S01]  /*10a60*/  MUFU.EX2 R29, R49 ;  /* 0x00000031001d7308 */ /* 0x0001e20000000800 */
[----:B------:R-:W-:-:S04]  /*10a70*/  FMNMX.FTZ R33, R71, R6, !PT ;  /* 0x0000000647217209 */ /* 0x000fc80007810000 */
[----:B------:R-:W-:-:S03]  /*10a80*/  FMNMX.FTZ R6, R74, R33, !PT ;  /* 0x000000214a067209 */ /* 0x000fc60007810000 */
[----:B------:R-:W-:Y:S01]  /*10a90*/  MUFU.EX2 R33, R53 ;  /* 0x0000003500217308 */ /* 0x000fe20000000800 */
[----:B------:R-:W-:Y:S01]  /*10aa0*/  FMNMX.FTZ R37, R75, R6, !PT ;  /* 0x000000064b257209 */ /* 0x000fe20007810000 */
[----:B0-----:R-:W-:-:S03]  /*10ab0*/  FFMA.FTZ R49, R69, UR52, -R10 ;  /* 0x0000003445317c23 */ /* 0x001fc6000801080a */
[----:B------:R-:W-:-:S03]  /*10ac0*/  FMNMX.FTZ R6, R78, R37, !PT ;  /* 0x000000254e067209 */ /* 0x000fc60007810000 */
[----:B------:R-:W0:Y:S01]  /*10ad0*/  MUFU.EX2 R172, R172 ;  /* 0x000000ac00ac7308 */ /* 0x000e220000000800 */
[----:B------:R-:W-:-:S04]  /*10ae0*/  FMNMX.FTZ R37, R79, R6, !PT ;  /* 0x000000064f257209 */ /* 0x000fc80007810000 */
[----:B------:R-:W-:-:S03]  /*10af0*/  FMNMX.FTZ R4, R82, R37, !PT ;  /* 0x0000002552047209 */ /* 0x000fc60007810000 */
[----:B------:R2:W-:Y:S01]  /*10b00*/  MUFU.EX2 R37, R57 ;  /* 0x0000003900257308 */ /* 0x0005e20000000800 */
[----:B------:R-:W-:-:S04]  /*10b10*/  FMNMX.FTZ R41, R83, R4, !PT ;  /* 0x0000000453297209 */ /* 0x000fc80007810000 */
[----:B------:R-:W-:Y:S01]  /*10b20*/  FMNMX.FTZ R0, R86, R41, !PT ;  /* 0x0000002956007209 */ /* 0x000fe20007810000 */
[--C-:B------:R-:W-:Y:S01]  /*10b30*/  FFMA.FTZ R41, R61, UR52, -R10.reuse ;  /* 0x000000343d297c23 */ /* 0x100fe2000801080a */
[--C-:B------:R-:W-:Y:S01]  /*10b40*/  FFMA.FTZ R61, R81, UR52, -R10.reuse ;  /* 0x00000034513d7c23 */ /* 0x100fe2000801080a */
[----:B------:R-:W-:Y:S01]  /*10b50*/  MUFU.EX2 R174, R174 ;  /* 0x000000ae00ae7308 */ /* 0x000fe20000000800 */
[----:B------:R-:W-:Y:S01]  /*10b60*/  FMNMX.FTZ R0, R87, R0, !PT ;  /* 0x0000000057007209 */ /* 0x000fe20007810000 */
[----:B--2---:R-:W-:-:S04]  /*10b70*/  FFMA.FTZ R57, R77, UR52, -R10 ;  /* 0x000000344d397c23 */ /* 0x004fc8000801080a */
[----:B------:R-:W2:Y:S02]  /*10b80*/  SHFL.BFLY PT, R53, R0, 0x2, 0x1f ;  /* 0x0c401f0000357f89 */ /* 0x000ea400000e0000 */
[----:B------:R-:W-:Y:S08]  /*10b90*/  MUFU.EX2 R168, R168 ;  /* 0x000000a800a87308 */ /* 0x000ff00000000800 */
[----:B------:R-:W-:Y:S08]  /*10ba0*/  MUFU.EX2 R170, R170 ;  /* 0x000000aa00aa7308 */ /* 0x000ff00000000800 */
[----:B------:R-:W-:Y:S01]  /*10bb0*/  MUFU.EX2 R164, R164 ;  /* 0x000000a400a47308 */ /* 0x000fe20000000800 */
[----:B--2---:R-:W-:Y:S01]  /*10bc0*/  FMNMX.FTZ R4, R0, R53, !PT ;  /* 0x0000003500047209 */ /* 0x004fe20007810000 */
[----:B------:R-:W-:-:S06]  /*10bd0*/  FFMA.FTZ R53, R73, UR52, -R10 ;  /* 0x0000003449357c23 */ /* 0x000fcc000801080a */
[----:B------:R-:W-:Y:S01]  /*10be0*/  MUFU.EX2 R166, R166 ;  /* 0x000000a600a67308 */ /* 0x000fe20000000800 */
[----:B------:R-:W2:Y:S07]  /*10bf0*/  SHFL.BFLY PT, R65, R4, 0x1, 0x1f ;  /* 0x0c201f0004417f89 */ /* 0x000eae00000e0000 */
[----:B------:R-:W-:Y:S08]  /*10c00*/  MUFU.EX2 R41, R41 ;  /* 0x0000002900297308 */ /* 0x000ff00000000800 */
[----:B------:R-:W-:Y:S08]  /*10c10*/  MUFU.EX2 R160, R160 ;  /* 0x000000a000a07308 */ /* 0x000ff00000000800 */
[----:B------:R-:W-:Y:S01]  /*10c20*/  MUFU.EX2 R45, R45 ;  /* 0x0000002d002d7308 */ /* 0x000fe20000000800 */
[----:B--2---:R-:W-:Y:S01]  /*10c30*/  FMNMX.FTZ R0, R4, R65, !PT ;  /* 0x0000004104007209 */ /* 0x004fe20007810000 */
[----:B------:R-:W-:-:S03]  /*10c40*/  FFMA.FTZ R65, R85, UR52, -R10 ;  /* 0x0000003455417c23 */ /* 0x000fc6000801080a */
[C---:B------:R-:W-:Y:S01]  /*10c50*/  FSETP.NEU.FTZ.AND P3, PT, R0.reuse, -INF , PT ;  /* 0xff8000000000780b */ /* 0x040fe20003f7d000 */
[----:B------:R-:W-:Y:S02]  /*10c60*/  FMUL.FTZ R4, R0, UR52 ;  /* 0x0000003400047c20 */ /* 0x000fe40008410000 */
[----:B------:R-:W-:Y:S03]  /*10c70*/  MUFU.EX2 R162, R162 ;  /* 0x000000a200a27308 */ /* 0x000fe60000000800 */
[----:B------:R-:W-:-:S05]  /*10c80*/  FSEL R6, R4, RZ, P3 ;  /* 0x000000ff04067208 */ /* 0x000fca0001800000 */
[----:B------:R-:W-:Y:S01]  /*10c90*/  MUFU.EX2 R49, R49 ;  /* 0x0000003100317308 */ /* 0x000fe20000000800 */
[--C-:B------:R-:W-:Y:S01]  /*10ca0*/  FFMA.FTZ R181, R26, UR52, -R6.reuse ;  /* 0x000000341ab57c23 */ /* 0x100fe20008010806 */
[--C-:B------:R-:W-:Y:S01]  /*10cb0*/  FFMA.FTZ R4, R27, UR52, -R6.reuse ;  /* 0x000000341b047c23 */ /* 0x100fe20008010806 */
[----:B------:R-:W-:Y:S01]  /*10cc0*/  FADD.FTZ R27, R180, R5 ;  /* 0x00000005b41b7221 */ /* 0x000fe20000010000 */
[--C-:B------:R-:W-:Y:S01]  /*10cd0*/  FFMA.FTZ R183, R30, UR52, -R6.reuse ;  /* 0x000000341eb77c23 */ /* 0x100fe20008010806 */
[--C-:B------:R-:W-:Y:S01]  /*10ce0*/  FFMA.FTZ R10, R31, UR52, -R6.reuse ;  /* 0x000000341f0a7c23 */ /* 0x100fe20008010806 */
[--C-:B------:R-:W-:Y:S01]  /*10cf0*/  FFMA.FTZ R177, R34, UR52, -R6.reuse ;  /* 0x0000003422b17c23 */ /* 0x100fe20008010806 */
[----:B------:R-:W-:Y:S01]  /*10d00*/  FADD.FTZ R30, R182, R27 ;  /* 0x0000001bb61e7221 */ /* 0x000fe20000010000 */
[----:B------:R-:W-:Y:S01]  /*10d10*/  MUFU.EX2 R181, R181 ;  /* 0x000000b500b57308 */ /* 0x000fe20000000800 */
[--C-:B------:R-:W-:Y:S01]  /*10d20*/  FFMA.FTZ R12, R35, UR52, -R6.reuse ;  /* 0x00000034230c7c23 */ /* 0x100fe20008010806 */
[----:B------:R-:W-:Y:S01]  /*10d30*/  FFMA.FTZ R179, R38, UR52, -R6 ;  /* 0x0000003426b37c23 */ /* 0x000fe20008010806 */
[----:B---3--:R-:W-:Y:S01]  /*10d40*/  FADD.FTZ R27, R11, R30 ;  /* 0x0000001e0b1b7221 */ /* 0x008fe20000010000 */
[--C-:B------:R-:W-:Y:S01]  /*10d50*/  FFMA.FTZ R14, R39, UR52, -R6.reuse ;  /* 0x00000034270e7c23 */ /* 0x100fe20008010806 */
[--C-:B------:R-:W-:Y:S01]  /*10d60*/  FFMA.FTZ R173, R42, UR52, -R6.reuse ;  /* 0x000000342aad7c23 */ /* 0x100fe20008010806 */
[--C-:B------:R-:W-:Y:S01]  /*10d70*/  FFMA.FTZ R20, R43, UR52, -R6.reuse ;  /* 0x000000342b147c23 */ /* 0x100fe20008010806 */
[----:B-----5:R-:W-:Y:S01]  /*10d80*/  FADD.FTZ R32, R176, R27 ;  /* 0x0000001bb0207221 */ /* 0x020fe20000010000 */
[----:B------:R-:W2:Y:S01]  /*10d90*/  MUFU.EX2 R4, R4 ;  /* 0x0000000400047308 */ /* 0x000ea20000000800 */
[--C-:B------:R-:W-:Y:S01]  /*10da0*/  FFMA.FTZ R175, R46, UR52, -R6.reuse ;  /* 0x000000342eaf7c23 */ /* 0x100fe20008010806 */
[----:B------:R-:W-:Y:S01]  /*10db0*/  FFMA.FTZ R24, R47, UR52, -R6 ;  /* 0x000000342f187c23 */ /* 0x000fe20008010806 */
[----:B------:R-:W-:Y:S01]  /*10dc0*/  FADD.FTZ R27, R13, R32 ;  /* 0x000000200d1b7221 */ /* 0x000fe20000010000 */
[--C-:B------:R-:W-:Y:S01]  /*10dd0*/  FFMA.FTZ R169, R50, UR52, -R6.reuse ;  /* 0x0000003432a97c23 */ /* 0x100fe20008010806 */
[--C-:B------:R-:W-:Y:S01]  /*10de0*/  FFMA.FTZ R26, R51, UR52, -R6.reuse ;  /* 0x00000034331a7c23 */ /* 0x100fe20008010806 */
[--C-:B------:R-:W-:Y:S01]  /*10df0*/  FFMA.FTZ R171, R54, UR52, -R6.reuse ;  /* 0x0000003436ab7c23 */ /* 0x100fe20008010806 */
[----:B----4-:R-:W-:Y:S01]  /*10e00*/  FADD.FTZ R32, R178, R27 ;  /* 0x0000001bb2207221 */ /* 0x010fe20000010000 */
[----:B------:R-:W3:Y:S01]  /*10e10*/  MUFU.EX2 R183, R183 ;  /* 0x000000b700b77308 */ /* 0x000ee20000000800 */
[--C-:B------:R-:W-:Y:S01]  /*10e20*/  FFMA.FTZ R28, R55, UR52, -R6.reuse ;  /* 0x00000034371c7c23 */ /* 0x100fe20008010806 */
[----:B------:R-:W-:Y:S01]  /*10e30*/  FFMA.FTZ R165, R58, UR52, -R6 ;  /* 0x000000343aa57c23 */ /* 0x000fe20008010806 */
[----:B------:R-:W-:Y:S01]  /*10e40*/  FADD.FTZ R31, R15, R32 ;  /* 0x000000200f1f7221 */ /* 0x000fe20000010000 */
[--C-:B------:R-:W-:Y:S01]  /*10e50*/  FFMA.FTZ R30, R59, UR52, -R6.reuse ;  /* 0x000000343b1e7c23 */ /* 0x100fe20008010806 */
[--C-:B------:R-:W-:Y:S01]  /*10e60*/  FFMA.FTZ R167, R62, UR52, -R6.reuse ;  /* 0x000000343ea77c23 */ /* 0x100fe20008010806 */
[----:B------:R-:W-:Y:S01]  /*10e70*/  FFMA.FTZ R32, R63, UR52, -R6 ;  /* 0x000000343f207c23 */ /* 0x000fe20008010806 */
[----:B0-----:R-:W-:Y:S01]  /*10e80*/  FADD.FTZ R36, R172, R31 ;  /* 0x0000001fac247221 */ /* 0x001fe20000010000 */
[----:B------:R-:W0:Y:S01]  /*10e90*/  MUFU.EX2 R10, R10 ;  /* 0x0000000a000a7308 */ /* 0x000e220000000800 */
[----:B--2---:R-:W-:Y:S01]  /*10ea0*/  FADD.FTZ R34, R181, R4 ;  /* 0x00000004b5227221 */ /* 0x004fe20000010000 */
[----:B------:R-:W-:Y:S01]  /*10eb0*/  FFMA.FTZ R66, R66, UR52, -R6 ;  /* 0x0000003442427c23 */ /* 0x000fe20008010806 */
[----:B------:R-:W-:Y:S01]  /*10ec0*/  FADD.FTZ R31, R21, R36 ;  /* 0x00000024151f7221 */ /* 0x000fe20000010000 */
[--C-:B------:R-:W-:Y:S01]  /*10ed0*/  FFMA.FTZ R67, R67, UR52, -R6.reuse ;  /* 0x0000003443437c23 */ /* 0x100fe20008010806 */
[--C-:B------:R-:W-:Y:S01]  /*10ee0*/  FFMA.FTZ R70, R70, UR52, -R6.reuse ;  /* 0x0000003446467c23 */ /* 0x100fe20008010806 */
[----:B------:R-:W-:Y:S01]  /*10ef0*/  FFMA.FTZ R71, R71, UR52, -R6 ;  /* 0x0000003447477c23 */ /* 0x000fe20008010806 */
[----:B------:R-:W-:Y:S01]  /*10f00*/  FADD.FTZ R36, R174, R31 ;  /* 0x0000001fae247221 */ /* 0x000fe20000010000 */
[----:B------:R-:W2:Y:S01]  /*10f10*/  MUFU.EX2 R177, R177 ;  /* 0x000000b100b17308 */ /* 0x000ea20000000800 */
[----:B---3--:R-:W-:Y:S01]  /*10f20*/  FADD.FTZ R27, R183, R34 ;  /* 0x00000022b71b7221 */ /* 0x008fe20000010000 */
[----:B------:R-:W-:Y:S01]  /*10f30*/  FFMA.FTZ R74, R74, UR52, -R6 ;  /* 0x000000344a4a7c23 */ /* 0x000fe20008010806 */
[----:B------:R-:W-:Y:S01]  /*10f40*/  FADD.FTZ R31, R25, R36 ;  /* 0x00000024191f7221 */ /* 0x000fe20000010000 */
[--C-:B------:R-:W-:Y:S01]  /*10f50*/  FFMA.FTZ R75, R75, UR52, -R6.reuse ;  /* 0x000000344b4b7c23 */ /* 0x100fe20008010806 */
[--C-:B------:R-:W-:Y:S01]  /*10f60*/  FFMA.FTZ R78, R78, UR52, -R6.reuse ;  /* 0x000000344e4e7c23 */ /* 0x100fe20008010806 */
[--C-:B------:R-:W-:Y:S01]  /*10f70*/  FFMA.FTZ R79, R79, UR52, -R6.reuse ;  /* 0x000000344f4f7c23 */ /* 0x100fe20008010806 */
[----:B------:R-:W-:Y:S01]  /*10f80*/  FADD.FTZ R36, R168, R31 ;  /* 0x0000001fa8247221 */ /* 0x000fe20000010000 */
[----:B------:R-:W3:Y:S01]  /*10f90*/  MUFU.EX2 R12, R12 ;  /* 0x0000000c000c7308 */ /* 0x000ee20000000800 */
[----:B0-----:R-:W-:Y:S01]  /*10fa0*/  FADD.FTZ R34, R10, R27 ;  /* 0x0000001b0a227221 */ /* 0x001fe20000010000 */
[----:B------:R-:W-:Y:S01]  /*10fb0*/  FFMA.FTZ R82, R82, UR52, -R6 ;  /* 0x0000003452527c23 */ /* 0x000fe20008010806 */
[----:B------:R-:W-:Y:S01]  /*10fc0*/  FADD.FTZ R31, R29, R36 ;  /* 0x000000241d1f7221 */ /* 0x000fe20000010000 */
[--C-:B------:R-:W-:Y:S01]  /*10fd0*/  FFMA.FTZ R83, R83, UR52, -R6.reuse ;  /* 0x0000003453537c23 */ /* 0x100fe20008010806 */
[--C-:B------:R-:W-:Y:S01]  /*10fe0*/  FFMA.FTZ R86, R86, UR52, -R6.reuse ;  /* 0x0000003456567c23 */ /* 0x100fe20008010806 */
[----:B------:R-:W-:Y:S01]  /*10ff0*/  FFMA.FTZ R87, R87, UR52, -R6 ;  /* 0x0000003457577c23 */ /* 0x000fe20008010806 */
[----:B------:R-:W-:Y:S01]  /*11000*/  FADD.FTZ R36, R170, R31 ;  /* 0x0000001faa247221 */ /* 0x000fe20000010000 */
[----:B------:R-:W0:Y:S01]  /*11010*/  MUFU.EX2 R179, R179 ;  /* 0x000000b300b37308 */ /* 0x000e220000000800 */
[----:B--2---:R-:W-:Y:S01]  /*11020*/  FADD.FTZ R27, R177, R34 ;  /* 0x00000022b11b7221 */ /* 0x004fe20000010000 */
[----:B------:R-:W-:Y:S01]  /*11030*/  F2FP.BF16.F32.PACK_AB R180, R5, R180 ;  /* 0x000000b405b4723e */ /* 0x000fe200000010ff */
[----:B------:R-:W-:Y:S01]  /*11040*/  FADD.FTZ R31, R33, R36 ;  /* 0x00000024211f7221 */ /* 0x000fe20000010000 */
[----:B------:R-:W-:Y:S01]  /*11050*/  F2FP.BF16.F32.PACK_AB R182, R11, R182 ;  /* 0x000000b60bb6723e */ /* 0x000fe200000010ff */
[----:B------:R-:W2:Y:S01]  /*11060*/  @P1 LDC R38, c[0x0][0x44c] ;  /* 0x00011300ff261b82 */ /* 0x000ea20000000800 */
[----:B------:R-:W-:Y:S01]  /*11070*/  F2FP.BF16.F32.PACK_AB R181, R4, R181 ;  /* 0x000000b504b5723e */ /* 0x000fe200000010ff */
[----:B------:R-:W-:Y:S01]  /*11080*/  FADD.FTZ R36, R164, R31 ;  /* 0x0000001fa4247221 */ /* 0x000fe20000010000 */
[----:B------:R-:W4:Y:S01]  /*11090*/  MUFU.EX2 R14, R14 ;  /* 0x0000000e000e7308 */ /* 0x000f220000000800 */
[----:B---3--:R-:W-:Y:S01]  /*110a0*/  FADD.FTZ R34, R12, R27 ;  /* 0x0000001b0c227221 */ /* 0x008fe20000010000 */
[----:B------:R-:W-:Y:S01]  /*110b0*/  F2FP.BF16.F32.PACK_AB R176, R13, R176 ;  /* 0x000000b00db0723e */ /* 0x000fe200000010ff */
[----:B------:R-:W-:Y:S01]  /*110c0*/  FADD.FTZ R31, R37, R36 ;  /* 0x00000024251f7221 */ /* 0x000fe20000010000 */
[----:B------:R-:W-:-:S02]  /*110d0*/  F2FP.BF16.F32.PACK_AB R178, R15, R178 ;  /* 0x000000b20fb2723e */ /* 0x000fc400000010ff */
[----:B------:R-:W-:Y:S01]  /*110e0*/  F2FP.BF16.F32.PACK_AB R172, R21, R172 ;  /* 0x000000ac15ac723e */ /* 0x000fe200000010ff */
[----:B------:R-:W-:Y:S01]  /*110f0*/  FADD.FTZ R36, R166, R31 ;  /* 0x0000001fa6247221 */ /* 0x000fe20000010000 */
[----:B------:R-:W3:Y:S01]  /*11100*/  MUFU.EX2 R173, R173 ;  /* 0x000000ad00ad7308 */ /* 0x000ee20000000800 */
[----:B0-----:R-:W-:Y:S01]  /*11110*/  FADD.FTZ R27, R179, R34 ;  /* 0x00000022b31b7221 */ /* 0x001fe20000010000 */
[----:B------:R-:W-:Y:S01]  /*11120*/  F2FP.BF16.F32.PACK_AB R174, R25, R174 ;  /* 0x000000ae19ae723e */ /* 0x000fe200000010ff */
[----:B------:R-:W-:Y:S01]  /*11130*/  FADD.FTZ R31, R41, R36 ;  /* 0x00000024291f7221 */ /* 0x000fe20000010000 */
[----:B------:R-:W-:Y:S02]  /*11140*/  F2FP.BF16.F32.PACK_AB R168, R29, R168 ;  /* 0x000000a81da8723e */ /* 0x000fe400000010ff */
[----:B------:R-:W-:Y:S02]  /*11150*/  F2FP.BF16.F32.PACK_AB R170, R33, R170 ;  /* 0x000000aa21aa723e */ /* 0x000fe400000010ff */
[----:B------:R-:W0:Y:S01]  /*11160*/  MUFU.EX2 R20, R20 ;  /* 0x0000001400147308 */ /* 0x000e220000000800 */
[----:B----4-:R-:W-:Y:S01]  /*11170*/  FADD.FTZ R34, R14, R27 ;  /* 0x0000001b0e227221 */ /* 0x010fe20000010000 */
[----:B------:R-:W-:-:S02]  /*11180*/  F2FP.BF16.F32.PACK_AB R164, R37, R164 ;  /* 0x000000a425a4723e */ /* 0x000fc400000010ff */
[----:B------:R-:W-:Y:S01]  /*11190*/  F2FP.BF16.F32.PACK_AB R166, R41, R166 ;  /* 0x000000a629a6723e */ /* 0x000fe200000010ff */
[----:B--2---:R-:W-:Y:S01]  /*111a0*/  @P1 IMAD.HI.U32 R35, R193, R38, RZ ;  /* 0x00000026c1231227 */ /* 0x004fe200078e00ff */
[----:B------:R-:W-:Y:S02]  /*111b0*/  F2FP.BF16.F32.PACK_AB R183, R10, R183 ;  /* 0x000000b70ab7723e */ /* 0x000fe400000010ff */
[----:B------:R-:W2:Y:S01]  /*111c0*/  MUFU.EX2 R175, R175 ;  /* 0x000000af00af7308 */ /* 0x000ea20000000800 */
[----:B---3--:R-:W-:Y:S01]  /*111d0*/  FADD.FTZ R27, R173, R34 ;  /* 0x00000022ad1b7221 */ /* 0x008fe20000010000 */
[----:B------:R-:W-:Y:S01]  /*111e0*/  IMAD.MOV.U32 R38, RZ, RZ, R193 ;  /* 0x000000ffff267224 */ /* 0x000fe200078e00c1 */
[----:B-1----:R-:W-:Y:S02]  /*111f0*/  @P1 SHF.R.U32.HI R38, RZ, R40, R35 ;  /* 0x00000028ff261219 */ /* 0x002fe40000011623 */
[----:B------:R-:W-:Y:S02]  /*11200*/  F2FP.BF16.F32.PACK_AB R177, R12, R177 ;  /* 0x000000b10cb1723e */ /* 0x000fe400000010ff */
[----:B------:R-:W-:Y:S01]  /*11210*/  F2FP.BF16.F32.PACK_AB R179, R14, R179 ;  /* 0x000000b30eb3723e */ /* 0x000fe200000010ff */
[----:B------:R-:W1:Y:S01]  /*11220*/  MUFU.EX2 R24, R24 ;  /* 0x0000001800187308 */ /* 0x000e620000000800 */
[C---:B0-----:R-:W-:Y:S01]  /*11230*/  FADD.FTZ R34, R20.reuse, R27 ;  /* 0x0000001b14227221 */ /* 0x041fe20000010000 */
[----:B------:R-:W-:Y:S01]  /*11240*/  IMAD.IADD R95, R95, 0x1, R38 ;  /* 0x000000015f5f7824 */ /* 0x000fe200078e0226 */
[----:B------:R-:W-:-:S03]  /*11250*/  F2FP.BF16.F32.PACK_AB R173, R20, R173 ;  /* 0x000000ad14ad723e */ /* 0x000fc600000010ff */
[----:B------:R-:W-:Y:S02]  /*11260*/  IMAD.IADD R8, R95, 0x1, R8 ;  /* 0x000000015f087824 */ /* 0x000fe400078e0208 */
        /* <DEDUP_REMOVED lines=11> */
[----:B-1----:R-:W-:Y:S01]  /*11320*/  FADD.FTZ R27, R171, R34 ;  /* 0x00000022ab1b7221 */ /* 0x002fe20000010000 */
[----:B------:R-:W-:Y:S01]  /*11330*/  FADD.FTZ R34, R160, R31 ;  /* 0x0000001fa0227221 */ /* 0x000fe20000010000 */
[----:B------:R-:W-:-:S05]  /*11340*/  F2FP.BF16.F32.PACK_AB R160, R45, R160 ;  /* 0x000000a02da0723e */ /* 0x000fca00000010ff */
[----:B------:R-:W1:Y:S01]  /*11350*/  MUFU.EX2 R30, R30 ;  /* 0x0000001e001e7308 */ /* 0x000e620000000800 */
[C---:B0-----:R-:W-:Y:S01]  /*11360*/  FADD.FTZ R6, R28.reuse, R27 ;  /* 0x0000001b1c067221 */ /* 0x041fe20000010000 */
[----:B------:R-:W-:Y:S01]  /*11370*/  FADD.FTZ R27, R45, R34 ;  /* 0x000000222d1b7221 */ /* 0x000fe20000010000 */
[----:B------:R-:W-:-:S03]  /*11380*/  F2FP.BF16.F32.PACK_AB R171, R28, R171 ;  /* 0x000000ab1cab723e */ /* 0x000fc600000010ff */
[----:B------:R-:W-:Y:S01]  /*11390*/  FADD.FTZ R34, R162, R27 ;  /* 0x0000001ba2227221 */ /* 0x000fe20000010000 */
[----:B------:R-:W-:Y:S01]  /*113a0*/  F2FP.BF16.F32.PACK_AB R162, R49, R162 ;  /* 0x000000a231a2723e */ /* 0x000fe200000010ff */
[----:B------:R-:W0:Y:S01]  /*113b0*/  MUFU.EX2 R167, R167 ;  /* 0x000000a700a77308 */ /* 0x000e220000000800 */
[----:B--2---:R-:W-:Y:S01]  /*113c0*/  FADD.FTZ R5, R165, R6 ;  /* 0x00000006a5057221 */ /* 0x004fe20000010000 */
[----:B------:R-:W-:-:S06]  /*113d0*/  FADD.FTZ R11, R49, R34 ;  /* 0x00000022310b7221 */ /* 0x000fcc0000010000 */
        /* <DEDUP_REMOVED lines=51> */
[----:B--2---:R-:W-:Y:S01]  /*11710*/  FADD.FTZ R34, R154, R11 ;  /* 0x0000000b9a227221 */ /* 0x004fe20000010000 */
[C---:B-1----:R-:W-:Y:S01]  /*11720*/  FADD.FTZ R5, R87.reuse, R4 ;  /* 0x0000000457057221 */ /* 0x042fe20000010000 */
[----:B------:R-:W-:Y:S01]  /*11730*/  F2FP.BF16.F32.PACK_AB R155, R87, R86 ;  /* 0x00000056579b723e */ /* 0x000fe200000010ff */
[----:B------:R-:W-:Y:S02]  /*11740*/  VIADD R4, R89, 0xfffffffe ;  /* 0xfffffffe59047836 */ /* 0x000fe40000000000 */
[C---:B0-----:R-:W-:Y:S01]  /*11750*/  FADD.FTZ R6, R65.reuse, R34 ;  /* 0x0000002241067221 */ /* 0x041fe20000010000 */
        /* <DEDUP_REMOVED lines=13> */
.L_x_8373:
[----:B------:R-:W-:-:S13]  /*11830*/  ISETP.NE.AND P3, PT, R9, 0x1, PT ;  /* 0x000000010900780c */ /* 0x000fda0003f65270 */
[----:B------:R-:W0:Y:S02]  /*11840*/  @P3 LDC.64 R12, c[0x0][0x9e8] ;  /* 0x00027a00ff0c3b82 */ /* 0x000e240000000a00 */
[----:B0-----:R-:W-:-:S05]  /*11850*/  @P3 IMAD.HI.U32 R12, R10, R12, RZ ;  /* 0x0000000c0a0c3227 */ /* 0x001fca00078e00ff */
[----:B------:R-:W-:-:S07]  /*11860*/  @P3 SHF.R.U32.HI R10, RZ, R13, R12 ;  /* 0x0000000dff0a3219 */ /* 0x000fce000001160c */
.L_x_8374:
[----:B------:R-:W-:Y:S05]  /*11870*/  BSYNC B0 ;  /* 0x0000000000007941 */ /* 0x000fea0003800000 */
.L_x_8372:
[----:B------:R-:W-:-:S05]  /*11880*/  IMAD R9, R10, R9, R9 ;  /* 0x000000090a097224 */ /* 0x000fca00078e0209 */
[----:B------:R-:W-:-:S07]  /*11890*/  VIMNMX R8, R8, R9, PT ;  /* 0x0000000908087248 */ /* 0x000fce0003fe0100 */
.L_x_8371:
[----:B------:R-:W-:Y:S01]  /*118a0*/  SHF.R.S32.HI R9, RZ, 0x1f, R8 ;  /* 0x0000001fff097819 */ /* 0x000fe20000011408 */
[----:B------:R-:W-:Y:S01]  /*118b0*/  ULDC UR46, c[0x0][0x9e4] ;  /* 0x00027900002e7ab9 */ /* 0x000fe20000000800 */
[----:B------:R-:W-:Y:S01]  /*118c0*/  ULDC UR43, c[0x0][0x9e4] ;  /* 0x00027900002b7ab9 */ /* 0x000fe20000000800 */
[----:B------:R-:W-:Y:S01]  /*118d0*/  ULDC UR47, c[0x0][0x9dc] ;  /* 0x00027700002f7ab9 */ /* 0x000fe20000000800 */
[----:B------:R-:W-:Y:S01]  /*118e0*/  LEA.HI R9, R9, R8, RZ, 0x7 ;  /* 0x0000000809097211 */ /* 0x000fe200078f38ff */
[----:B------:R-:W-:Y:S01]  /*118f0*/  ULDC UR49, c[0x0][0x9dc] ;  /* 0x0002770000317ab9 */ /* 0x000fe20000000800 */
[----:B------:R-:W-:Y:S01]  /*11900*/  ULDC UR42, c[0x0][0x988] ;  /* 0x00026200002a7ab9 */ /* 0x000fe20000000800 */
[----:B------:R-:W-:Y:S01]  /*11910*/  ULDC UR45, c[0x0][0x988] ;  /* 0x00026200002d7ab9 */ /* 0x000fe20000000800 */
[----:B------:R-:W-:Y:S01]  /*11920*/  SHF.R.S32.HI R9, RZ, 0x7, R9 ;  /* 0x00000007ff097819 */ /* 0x000fe20000011409 */
[----:B------:R-:W-:Y:S01]  /*11930*/  ULDC UR44, c[0x0][0x988] ;  /* 0x00026200002c7ab9 */ /* 0x000fe20000000800 */
[----:B------:R-:W-:Y:S01]  /*11940*/  ULDC UR50, c[0x0][0x9e0] ;  /* 0x0002780000327ab9 */ /* 0x000fe20000000800 */
[----:B------:R-:W-:Y:S01]  /*11950*/  ULDC UR48, c[0x0][0x9e0] ;  /* 0x0002780000307ab9 */ /* 0x000fe20000000800 */
[----:B------:R-:W-:-:S02]  /*11960*/  VIMNMX R12, R198, R9, !PT ;  /* 0x00000009c60c7248 */ /* 0x000fc40007fe0100 */
[----:B------:R-:W-:Y:S02]  /*11970*/  CS2R R150, SRZ ;  /* 0x0000000000967805 */ /* 0x000fe4000001ff00 */
        /* <DEDUP_REMOVED lines=32> */
[----:B------:R-:W-:Y:S06]  /*11b80*/  @!P3 BRA `(.L_x_8375) ;  /* 0x0000003000c0b947 */ /* 0x000fec0003800000 */
[----:B------:R-:W-:-:S07]  /*11b90*/  IMAD.MOV.U32 R151, RZ, RZ, RZ ;  /* 0x000000ffff977224 */ /* 0x000fce00078e00ff */
.L_x_8395:
[----:B------:R-:W-:Y:S01]  /*11ba0*/  ISETP.NE.AND P3, PT, R194, RZ, PT ;  /* 0x000000ffc200720c */ /* 0x000fe20003f65270 */
[----:B------:R-:W-:Y:S01]  /*11bb0*/  VIADD R13, R184, 0x1 ;  /* 0x00000001b80d7836 */ /* 0x000fe20000000000 */
[----:B------:R-:W-:Y:S05]  /*11bc0*/  YIELD ;  /* 0x0000000000007946 */ /* 0x000fea0003800000 */
[----:B------:R-:W-:-:S04]  /*11bd0*/  ISETP.NE.AND P4, PT, R13, 0x2, PT ;  /* 0x000000020d00780c */ /* 0x000fc80003f85270 */
[----:B------:R-:W-:Y:S02]  /*11be0*/  SEL R14, RZ, 0x1, P4 ;  /* 0x00000001ff0e7807 */ /* 0x000fe40002000000 */
[----:B------:R-:W-:Y:S02]  /*11bf0*/  SEL R13, R13, RZ, P4 ;  /* 0x000000ff0d0d7207 */ /* 0x000fe40002000000 */
[----:B------:R-:W-:Y:S01]  /*11c00*/  LOP3.LUT R14, R187, R14, RZ, 0x3c, !PT ;  /* 0x0000000ebb0e7212 */ /* 0x000fe200078e3cff */
[----:B------:R-:W-:Y:S06]  /*11c10*/  @P3 BRA `(.L_x_8376) ;  /* 0x0000000000303947 */ /* 0x000fec0003800000 */
[----:B------:R-:W-:Y:S05]  /*11c20*/  @!P0 BRA `(.L_x_8377) ;  /* 0x0000000000048947 */ /* 0x000fea0003800000 */
[----:B------:R-:W-:Y:S01]  /*11c30*/  BPT.TRAP 0x1 ;  /* 0x000000040000795c */ /* 0x000fe20000300000 */
.L_x_8377:
[----:B------:R-:W-:Y:S01]  /*11c40*/  IMAD R9, R13, 0x8, R18 ;  /* 0x000000080d097824 */ /* 0x000fe200078e0212 */
[----:B------:R-:W-:-:S04]  /*11c50*/  SHF.L.U32 R8, R14, 0x1f, RZ ;  /* 0x0000001f0e087819 */ /* 0x000fc800000006ff */
[----:B------:R0:W1:Y:S01]  /*11c60*/  SYNCS.PHASECHK.TRANS64.TRYWAIT P4, [R9+URZ+0x28830], R8 ;  /* 0x02883008090075a7 */ /* 0x000062000808017f */
[----:B------:R-:W-:Y:S05]  /*11c70*/  @!P0 BRA `(.L_x_8378) ;  /* 0x0000000000048947 */ /* 0x000fea0003800000 */
[----:B------:R-:W-:Y:S01]  /*11c80*/  BPT.TRAP 0x1 ;  /* 0x000000040000795c */ /* 0x000fe20000300000 */
.L_x_8378:
[----:B------:R-:W-:Y:S04]  /*11c90*/  BSSY B0, `(.L_x_8376) ;  /* 0x0000004000007945 */ /* 0x000fe80003800000 */
[----:B-1----:R-:W-:Y:S05]  /*11ca0*/  @P4 BRA `(.L_x_8379) ;  /* 0x0000000000084947 */ /* 0x002fea0003800000 */
[----:B------:R-:W1:Y:S02]  /*11cb0*/  SYNCS.PHASECHK.TRANS64.TRYWAIT P4, [R9+URZ+0x28830], R8 ;  /* 0x02883008090075a7 */ /* 0x000e64000808017f */
[----:B-1----:R-:W-:Y:S05]  /*11cc0*/  @!P4 BRA `(.L_x_8380) ;  /* 0x0000014800f0c947 */ /* 0x002fea0003800000 */
.L_x_8379:
[----:B------:R-:W-:Y:S05]  /*11cd0*/  BSYNC B0 ;  /* 0x0000000000007941 */ /* 0x000fea0003800000 */
.L_x_8376:
[----:B------:R-:W2:Y:S01]  /*11ce0*/  S2R R10, SR_TID.X ;  /* 0x00000000000a7919 */ /* 0x000ea20000002100 */
[----:B01----:R-:W-:Y:S01]  /*11cf0*/  IMAD.MOV.U32 R9, RZ, RZ, 0x40000040 ;  /* 0x40000040ff097424 */ /* 0x003fe200078e00ff */
[----:B------:R-:W-:Y:S05]  /*11d00*/  WARPSYNC.ALL ;  /* 0x0000000000007948 */ /* 0x000fea0003800000 */
[----:B------:R-:W-:Y:S01]  /*11d10*/  R2UR UR35, R9 ;  /* 0x00000000092372ca */ /* 0x000fe200000e0000 */
[----:B------:R-:W-:Y:S02]  /*11d20*/  IMAD R8, R13, 0x800, R7 ;  /* 0x000008000d087824 */ /* 0x000fe400078e0207 */
[----:B------:R-:W-:-:S03]  /*11d30*/  IMAD.MOV.U32 R11, RZ, RZ, 0x40000040 ;  /* 0x40000040ff0b7424 */ /* 0x000fc600078e00ff */
[----:B------:R-:W-:Y:S02]  /*11d40*/  R2UR UR34, R8 ;  /* 0x00000000082272ca */ /* 0x000fe400000e0000 */
[----:B------:R-:W-:Y:S01]  /*11d50*/  R2UR UR7, R11 ;  /* 0x000000000b0772ca */ /* 0x000fe200000e0000 */
[----:B------:R-:W-:-:S05]  /*11d60*/  IMAD.MOV.U32 R11, RZ, RZ, 0x40000040 ;  /* 0x40000040ff0b7424 */ /* 0x000fca00078e00ff */
[----:B------:R-:W-:Y:S01]  /*11d70*/  R2UR UR11, R11 ;  /* 0x000000000b0b72ca */ /* 0x000fe200000e0000 */
[----:B------:R-:W-:-:S05]  /*11d80*/  IMAD.MOV.U32 R11, RZ, RZ, 0x40000040 ;  /* 0x40000040ff0b7424 */ /* 0x000fca00078e00ff */
[----:B------:R-:W-:Y:S01]  /*11d90*/  R2UR UR15, R11 ;  /* 0x000000000b0f72ca */ /* 0x000fe200000e0000 */
[----:B------:R-:W-:Y:S01]  /*11da0*/  IMAD.MOV.U32 R11, RZ, RZ, 0x40000040 ;  /* 0x40000040ff0b7424 */ /* 0x000fe200078e00ff */
[----:B--2---:R-:W-:-:S04]  /*11db0*/  SHF.R.U32.HI R10, RZ, 0x7, R10 ;  /* 0x00000007ff0a7819 */ /* 0x004fc8000001160a */
[----:B------:R-:W-:Y:S01]  /*11dc0*/  R2UR UR19, R11 ;  /* 0x000000000b1372ca */ /* 0x000fe200000e0000 */
[----:B------:R-:W-:Y:S02]  /*11dd0*/  IMAD.MOV.U32 R11, RZ, RZ, 0x40000040 ;  /* 0x40000040ff0b7424 */ /* 0x000fe400078e00ff */
[----:B------:R-:W-:Y:S02]  /*11de0*/  VIADD R9, R10, 0x8 ;  /* 0x000000080a097836 */ /* 0x000fe40000000000 */
[----:B------:R-:W-:Y:S01]  /*11df0*/  VIADD R10, R8, 0x2 ;  /* 0x00000002080a7836 */ /* 0x000fe20000000000 */
[----:B------:R-:W-:Y:S01]  /*11e00*/  R2UR UR23, R11 ;  /* 0x000000000b1772ca */ /* 0x000fe200000e0000 */
[----:B------:R-:W-:Y:S01]  /*11e10*/  IMAD.MOV.U32 R11, RZ, RZ, 0x40000040 ;  /* 0x40000040ff0b7424 */ /* 0x000fe200078e00ff */
[----:B------:R0:W-:Y:S02]  /*11e20*/  BAR.SYNC.DEFER_BLOCKING R9, 0x100 ;  /* 0x000400090000751d */ /* 0x0001e40000010000 */
[----:B------:R-:W-:Y:S01]  /*11e30*/  R2UR UR6, R10 ;  /* 0x000000000a0672ca */ /* 0x000fe200000e0000 */
[----:B------:R-:W-:Y:S01]  /*11e40*/  VIADD R10, R8, 0x4 ;  /* 0x00000004080a7836 */ /* 0x000fe20000000000 */
[----:B------:R-:W-:-:S04]  /*11e50*/  R2UR UR27, R11 ;  /* 0x000000000b1b72ca */ /* 0x000fc800000e0000 */
[----:B------:R-:W-:Y:S01]  /*11e60*/  R2UR UR10, R10 ;  /* 0x000000000a0a72ca */ /* 0x000fe200000e0000 */
[----:B------:R-:W-:Y:S02]  /*11e70*/  VIADD R10, R8, 0x6 ;  /* 0x00000006080a7836 */ /* 0x000fe40000000000 */
[----:B0-----:R-:W-:-:S03]  /*11e80*/  IMAD.MOV.U32 R9, RZ, RZ, 0x40000040 ;  /* 0x40000040ff097424 */ /* 0x001fc600078e00ff */
[----:B------:R-:W-:Y:S01]  /*11e90*/  R2UR UR14, R10 ;  /* 0x000000000a0e72ca */ /* 0x000fe200000e0000 */
[----:B------:R-:W-:Y:S01]  /*11ea0*/  VIADD R10, R8, 0x400 ;  /* 0x00000400080a7836 */ /* 0x000fe20000000000 */
[----:B------:R-:W-:-:S04]  /*11eb0*/  R2UR UR31, R9 ;  /* 0x00000000091f72ca */ /* 0x000fc800000e0000 */
[----:B------:R-:W-:Y:S01]  /*11ec0*/  R2UR UR18, R10 ;  /* 0x000000000a1272ca */ /* 0x000fe200000e0000 */
[----:B------:R-:W-:Y:S01]  /*11ed0*/  VIADD R10, R8, 0x402 ;  /* 0x00000402080a7836 */ /* 0x000fe20000000000 */
[----:B------:R-:W-:-:S04]  /*11ee0*/  WARPGROUP.ARRIVE ;  /* 0x00000000000079c5 */ /* 0x000fc80000000000 */
[----:B------:R-:W-:Y:S01]  /*11ef0*/  R2UR UR22, R10 ;  /* 0x000000000a1672ca */ /* 0x000fe200000e0000 */
[C---:B------:R-:W-:Y:S02]  /*11f00*/  VIADD R10, R8.reuse, 0x404 ;  /* 0x00000404080a7836 */ /* 0x040fe40000000000 */
[----:B------:R-:W-:Y:S01]  /*11f10*/  VIADD R8, R8, 0x406 ;  /* 0x0000040608087836 */ /* 0x000fe20000000000 */
[----:B------:R-:W-:Y:S02]  /*11f20*/  HGMMA.64x128x16.F32.BF16 R24, gdesc[UR32], RZ, !UPT, gsb0 ;  /* 0x01e00000201879f0 */ /* 0x000fe4000c0018ff */
        /* <DEDUP_REMOVED lines=24> */
[----:B------:R-:W-:Y:S05]  /*120b0*/  @P3 BRA `(.L_x_8381) ;  /* 0x0000000000283947 */ /* 0x000fea0003800000 */
[----:B------:R-:W-:Y:S05]  /*120c0*/  @!P0 BRA `(.L_x_8382) ;  /* 0x0000000000048947 */ /* 0x000fea0003800000 */
[----:B------:R-:W-:Y:S01]  /*120d0*/  BPT.TRAP 0x1 ;  /* 0x000000040000795c */ /* 0x000fe20000300000 */
.L_x_8382:
[----:B------:R-:W-:Y:S01]  /*120e0*/  SHF.L.U32 R8, R187, 0x1f, RZ ;  /* 0x0000001fbb087819 */ /* 0x000fe200000006ff */
[----:B------:R-:W-:-:S04]  /*120f0*/  IMAD R9, R184, 0x8, R18 ;  /* 0x00000008b8097824 */ /* 0x000fc800078e0212 */
[----:B------:R0:W1:Y:S01]  /*12100*/  SYNCS.PHASECHK.TRANS64.TRYWAIT P3, [R9+URZ+0x28850], R8 ;  /* 0x02885008090075a7 */ /* 0x000062000806017f */
[----:B------:R-:W-:Y:S05]  /*12110*/  @!P0 BRA `(.L_x_8383) ;  /* 0x0000000000048947 */ /* 0x000fea0003800000 */
[----:B------:R-:W-:Y:S01]  /*12120*/  BPT.TRAP 0x1 ;  /* 0x000000040000795c */ /* 0x000fe20000300000 */
.L_x_8383:
[----:B-1----:R-:W-:Y:S05]  /*12130*/  @P3 BRA `(.L_x_8381) ;  /* 0x0000000000083947 */ /* 0x002fea0003800000 */
[----:B------:R-:W1:Y:S02]  /*12140*/  SYNCS.PHASECHK.TRANS64.TRYWAIT P3, [R9+URZ+0x28850], R8 ;  /* 0x02885008090075a7 */ /* 0x000e64000806017f */
[----:B-1----:R-:W-:Y:S05]  /*12150*/  @!P3 BRA `(.L_x_8384) ;  /* 0x0000014400e0b947 */ /* 0x002fea0003800000 */
.L_x_8381:
[----:B01----:R-:W-:Y:S01]  /*12160*/  VIADD R8, R18, 0x400 ;  /* 0x0000040012087836 */ /* 0x003fe20000000000 */
[----:B------:R-:W-:Y:S05]  /*12170*/  WARPSYNC.ALL ;  /* 0x0000000000007948 */ /* 0x000fea0003800000 */
[----:B------:R-:W-:Y:S01]  /*12180*/  SHF.R.U32.HI R8, RZ, 0x4, R8 ;  /* 0x00000004ff087819 */ /* 0x000fe20000011608 */
[----:B------:R-:W-:Y:S01]  /*12190*/  WARPGROUP.ARRIVE ;  /* 0x00000000000079c5 */ /* 0x000fe20000000000 */
[----:B------:R-:W-:-:S05]  /*121a0*/  IMAD.MOV.U32 R11, RZ, RZ, 0x40000040 ;  /* 0x40000040ff0b7424 */ /* 0x000fca00078e00ff */
[----:B------:R-:W0:Y:S01]  /*121b0*/  S2R R15, SR_TID.X ;  /* 0x00000000000f7919 */ /* 0x000e220000002100 */
[----:B------:R-:W-:-:S04]  /*121c0*/  LOP3.LUT R8, R8, 0x3fff, RZ, 0xc0, !PT ;  /* 0x00003fff08087812 */ /* 0x000fc800078ec0ff */
[----:B------:R-:W-:-:S05]  /*121d0*/  LOP3.LUT R9, R8, 0x4000000, RZ, 0xfc, !PT ;  /* 0x0400000008097812 */ /* 0x000fca00078efcff */
[----:B------:R-:W-:Y:S02]  /*121e0*/  IMAD R8, R184, 0x800, R9 ;  /* 0x00000800b8087824 */ /* 0x000fe400078e0209 */
[----:B------:R-:W-:Y:S02]  /*121f0*/  IMAD.MOV.U32 R9, RZ, RZ, 0x40000040 ;  /* 0x40000040ff097424 */ /* 0x000fe400078e00ff */
[C---:B------:R-:W-:Y:S01]  /*12200*/  VIADD R10, R8.reuse, 0x80 ;  /* 0x00000080080a7836 */ /* 0x040fe20000000000 */
[----:B------:R-:W-:Y:S02]  /*12210*/  R2UR UR6, R8 ;  /* 0x00000000080672ca */ /* 0x000fe400000e0000 */
[----:B------:R-:W-:Y:S01]  /*12220*/  R2UR UR7, R9 ;  /* 0x00000000090772ca */ /* 0x000fe200000e0000 */
[----:B------:R-:W-:-:S12]  /*12230*/  IMAD.MOV.U32 R9, RZ, RZ, 0x40000040 ;  /* 0x40000040ff097424 */ /* 0x000fd800078e00ff */
[----:B------:R-:W-:Y:S01]  /*12240*/  HGMMA.64x128x16.F32.BF16 R88, R180, gdesc[UR4].tnspB, R88, gsb0 ;  /* 0x41e00004b4587df0 */ /* 0x000fe20008001858 */
[----:B------:R-:W-:Y:S01]  /*12250*/  R2UR UR6, R10 ;  /* 0x000000000a0672ca */ /* 0x000fe200000e0000 */
[----:B------:R-:W-:Y:S01]  /*12260*/  VIADD R10, R8, 0x100 ;  /* 0x00000100080a7836 */ /* 0x000fe20000000000 */
[----:B------:R-:W-:Y:S01]  /*12270*/  R2UR UR7, R11 ;  /* 0x000000000b0772ca */ /* 0x000fe200000e0000 */
[----:B------:R-:W-:Y:S01]  /*12280*/  IMAD.MOV.U32 R11, RZ, RZ, 0x40000040 ;  /* 0x40000040ff0b7424 */ /* 0x000fe200078e00ff */
[----:B0-----:R-:W-:Y:S01]  /*12290*/  SHF.R.U32.HI R15, RZ, 0x7, R15 ;  /* 0x00000007ff0f7819 */ /* 0x001fe2000001160f */
[----:B------:R-:W-:Y:S02]  /*122a0*/  WARPGROUP.DEPBAR.LE gsb0, 0x0 ;  /* 0x00008000000079c5 */ /* 0x000fe40000010000 */
[----:B------:R-:W-:-:S08]  /*122b0*/  WARPGROUP.ARRIVE ;  /* 0x00000000000079c5 */ /* 0x000fd00000000000 */
        /* <DEDUP_REMOVED lines=45> */
.L_x_8385:
[----:B------:R-:W1:Y:S01]  /*12590*/  @P1 LDC R9, c[0x0][0x44c] ;  /* 0x00011300ff091b82 */ /* 0x000e620000000800 */
[----:B------:R-:W-:Y:S01]  /*125a0*/  IMAD.IADD R20, R195, 0x1, R193 ;  /* 0x00000001c3147824 */ /* 0x000fe200078e02c1 */
[----:B------:R-:W-:Y:S01]  /*125b0*/  UMOV UR51, UR47 ;  /* 0x0000002f00337c82 */ /* 0x000fe20008000000 */
[----:B0-----:R-:W-:Y:S01]  /*125c0*/  IMAD R8, R13, 0x8, R18 ;  /* 0x000000080d087824 */ /* 0x001fe200078e0212 */
[----:B------:R-:W-:-:S03]  /*125d0*/  ULOP3.LUT UR6, URZ, UR51, URZ, 0x33, !UPT ;  /* 0x000000333f067292 */ /* 0x000fc6000f8e333f */
[----:B------:R-:W-:Y:S01]  /*125e0*/  VIADD R8, R8, 0x28840 ;  /* 0x0002884008087836 */ /* 0x000fe20000000000 */
[----:B------:R-:W0:Y:S01]  /*125f0*/  @P1 LDC R10, c[0x0][0x450] ;  /* 0x00011400ff0a1b82 */ /* 0x000e220000000800 */
[----:B-1----:R-:W-:-:S05]  /*12600*/  @P1 IMAD.HI.U32 R9, R20, R9, RZ ;  /* 0x0000000914091227 */ /* 0x002fca00078e00ff */
[----:B0-----:R-:W-:Y:S01]  /*12610*/  @P1 SHF.R.U32.HI R20, RZ, R10, R9 ;  /* 0x0000000aff141219 */ /* 0x001fe20000011609 */
[----:B------:R-:W-:Y:S02]  /*12620*/  IMAD.SHL.U32 R10, R4, 0x80, RZ ;  /* 0x00000080040a7824 */ /* 0x000fe400078e00ff */
[----:B------:R-:W-:Y:S02]  /*12630*/  IMAD.U32 R9, RZ, RZ, UR38 ;  /* 0x00000026ff097e24 */ /* 0x000fe4000f8e00ff */
[----:B------:R-:W0:Y:S01]  /*12640*/  SHFL.IDX PT, R154, R20, RZ, 0x1c1f ;  /* 0x001c1fff149a7589 */ /* 0x000e2200000e0000 */
[----:B------:R-:W-:Y:S02]  /*12650*/  IADD3 R152, -R10, 0x1, RZ ;  /* 0x000000010a987810 */ /* 0x000fe40007ffe1ff */
[----:B------:R-:W-:-:S03]  /*12660*/  PRMT R8, R9, 0x654, R8 ;  /* 0x0000065409087816 */ /* 0x000fc60000000008 */
[----:B------:R-:W-:Y:S01]  /*12670*/  IMAD R152, R191, -0x2, R152 ;  /* 0xfffffffebf987824 */ /* 0x000fe200078e0298 */
[----:B------:R1:W-:Y:S04]  /*12680*/  SYNCS.ARRIVE.TRANS64.RED.A1T0 RZ, [R8+URZ], RZ ;  /* 0x000000ff08ff79a7 */ /* 0x0003e8000810043f */
[----:B------:R-:W-:-:S05]  /*12690*/  IADD3 R152, -R189, R152, R190 ;  /* 0x00000098bd987210 */ /* 0x000fca0007ffe1be */
[C---:B------:R-:W-:Y:S02]  /*126a0*/  VIADD R15, R152.reuse, UR50 ;  /* 0x00000032980f7c36 */ /* 0x040fe40008000000 */
[----:B------:R-:W-:Y:S02]  /*126b0*/  VIADD R11, R152, UR6 ;  /* 0x00000006980b7c36 */ /* 0x000fe40008000000 */
[--C-:B0-----:R-:W-:Y:S02]  /*126c0*/  IMAD.IADD R21, R15, 0x1, R154.reuse ;  /* 0x000000010f157824 */ /* 0x101fe400078e029a */
[----:B------:R-:W-:Y:S01]  /*126d0*/  IMAD.IADD R152, R11, 0x1, R154 ;  /* 0x000000010b987824 */ /* 0x000fe200078e029a */
[----:B-1----:R-:W-:Y:S06]  /*126e0*/  @!P2 BRA `(.L_x_8386) ;  /* 0x000000000058a947 */ /* 0x002fec0003800000 */
        /* <DEDUP_REMOVED lines=12> */
.L_x_8388:
[----:B------:R-:W-:-:S05]  /*127b0*/  IMAD.U32 R154, RZ, RZ, UR46 ;  /* 0x0000002eff9a7e24 */ /* 0x000fca000f8e00ff */
[----:B------:R-:W-:-:S13]  /*127c0*/  ISETP.NE.AND P3, PT, R154, 0x1, PT ;  /* 0x000000019a00780c */ /* 0x000fda0003f65270 */
[----:B------:R-:W0:Y:S02]  /*127d0*/  @P3 LDC.64 R8, c[0x0][0x9e8] ;  /* 0x00027a00ff083b82 */ /* 0x000e240000000a00 */
[----:B0-----:R-:W-:-:S05]  /*127e0*/  @P3 IMAD.HI.U32 R8, R153, R8, RZ ;  /* 0x0000000899083227 */ /* 0x001fca00078e00ff */
[----:B------:R-:W-:-:S07]  /*127f0*/  @P3 SHF.R.U32.HI R153, RZ, R9, R8 ;  /* 0x00000009ff993219 */ /* 0x000fce0000011608 */
.L_x_8389:
[----:B------:R-:W-:Y:S05]  /*12800*/  BSYNC B0 ;  /* 0x0000000000007941 */ /* 0x000fea0003800000 */
.L_x_8387:
[----:B------:R-:W-:-:S04]  /*12810*/  IMAD R8, R153, R154, -R10 ;  /* 0x0000009a99087224 */ /* 0x000fc800078e0a0a */
[----:B------:R-:W-:-:S05]  /*12820*/  IMAD R8, R191, -0x2, R8 ;  /* 0xfffffffebf087824 */ /* 0x000fca00078e0208 */
[----:B------:R-:W-:Y:S02]  /*12830*/  VIADDMNMX R21, R8, R154, R21, PT ;  /* 0x0000009a08157246 */ /* 0x000fe40003800115 */
[----:B------:R-:W-:-:S07]  /*12840*/  VIMNMX R152, R152, R8, !PT ;  /* 0x0000000898987248 */ /* 0x000fce0007fe0100 */
.L_x_8386:
[----:B------:R-:W-:Y:S01]  /*12850*/  ISETP.GT.AND P3, PT, R4, -0x1, PT ;  /* 0xffffffff0400780c */ /* 0x000fe20003f64270 */
[----:B------:R-:W0:Y:S03]  /*12860*/  SHFL.IDX PT, R20, R20, 0x1, 0x1c1f ;  /* 0x003c1f0014147f89 */ /* 0x000e2600000e0000 */
[C---:B------:R-:W-:Y:S02]  /*12870*/  ISETP.GT.AND P5, PT, R152.reuse, RZ, P3 ;  /* 0x000000ff9800720c */ /* 0x040fe40001fa4270 */
[----:B------:R-:W-:Y:S02]  /*12880*/  ISETP.GT.AND P4, PT, R152, 0x1, P3 ;  /* 0x000000019800780c */ /* 0x000fe40001f84270 */
[C---:B------:R-:W-:Y:S02]  /*12890*/  ISETP.LT.OR P5, PT, R21.reuse, 0x1, P5 ;  /* 0x000000011500780c */ /* 0x040fe40002fa1670 */
[----:B------:R-:W-:-:S02]  /*128a0*/  ISETP.LT.OR P4, PT, R21, 0x2, P4 ;  /* 0x000000021500780c */ /* 0x000fc40002781670 */
[----:B------:R-:W-:Y:S02]  /*128b0*/  FSEL R24, R24, -INF , !P5 ;  /* 0xff80000018187808 */ /* 0x000fe40006800000 */
[----:B------:R-:W-:Y:S02]  /*128c0*/  FSEL R25, R25, -INF , !P4 ;  /* 0xff80000019197808 */ /* 0x000fe40006000000 */
[C---:B------:R-:W-:Y:S02]  /*128d0*/  ISETP.GT.AND P5, PT, R152.reuse, 0x8, P3 ;  /* 0x000000089800780c */ /* 0x040fe40001fa4270 */
[----:B------:R-:W-:Y:S02]  /*128e0*/  ISETP.GT.AND P4, PT, R152, 0x9, P3 ;  /* 0x000000099800780c */ /* 0x000fe40001f84270 */
[C---:B------:R-:W-:Y:S02]  /*128f0*/  ISETP.LT.OR P5, PT, R21.reuse, 0x9, P5 ;  /* 0x000000091500780c */ /* 0x040fe40002fa1670 */
[----:B------:R-:W-:-:S02]  /*12900*/  ISETP.LT.OR P4, PT, R21, 0xa, P4 ;  /* 0x0000000a1500780c */ /* 0x000fc40002781670 */
[----:B------:R-:W-:Y:S01]  /*12910*/  FSEL R28, R28, -INF , !P5 ;  /* 0xff8000001c1c7808 */ /* 0x000fe20006800000 */
[--C-:B0-----:R-:W-:Y:S01]  /*12920*/  IMAD.IADD R15, R15, 0x1, R20.reuse ;  /* 0x000000010f0f7824 */ /* 0x101fe200078e0214 */
[----:B------:R-:W-:Y:S01]  /*12930*/  FSEL R29, R29, -INF , !P4 ;  /* 0xff8000001d1d7808 */ /* 0x000fe20006000000 */
[----:B------:R-:W-:Y:S01]  /*12940*/  IMAD.IADD R11, R11, 0x1, R20 ;  /* 0x000000010b0b7824 */ /* 0x000fe200078e0214 */
[C---:B------:R-:W-:Y:S02]  /*12950*/  ISETP.GT.AND P5, PT, R152.reuse, 0x10, P3 ;  /* 0x000000109800780c */ /* 0x040fe40001fa4270 */
        /* <DEDUP_REMOVED lines=82> */
[----:B------:R-:W-:Y:S01]  /*12e80*/  FSEL R85, R85, -INF , !P4 ;  /* 0xff80000055557808 */ /* 0x000fe20006000000 */
[----:B------:R-:W-:Y:S08]  /*12e90*/  @!P2 BRA `(.L_x_8390) ;  /* 0x000000000058a947 */ /* 0x000ff00003800000 */
        /* <DEDUP_REMOVED lines=12> */
.L_x_8392:
[----:B------:R-:W-:-:S05]  /*12f60*/  IMAD.U32 R20, RZ, RZ, UR46 ;  /* 0x0000002eff147e24 */ /* 0x000fca000f8e00ff */
[----:B------:R-:W-:-:S13]  /*12f70*/  ISETP.NE.AND P4, PT, R20, 0x1, PT ;  /* 0x000000011400780c */ /* 0x000fda0003f85270 */
[----:B------:R-:W0:Y:S02]  /*12f80*/  @P4 LDC.64 R8, c[0x0][0x9e8] ;  /* 0x00027a00ff084b82 */ /* 0x000e240000000a00 */
[----:B0-----:R-:W-:-:S05]  /*12f90*/  @P4 IMAD.HI.U32 R8, R21, R8, RZ ;  /* 0x0000000815084227 */ /* 0x001fca00078e00ff */
[----:B------:R-:W-:-:S07]  /*12fa0*/  @P4 SHF.R.U32.HI R21, RZ, R9, R8 ;  /* 0x00000009ff154219 */ /* 0x000fce0000011608 */
.L_x_8393:
[----:B------:R-:W-:Y:S05]  /*12fb0*/  BSYNC B0 ;  /* 0x0000000000007941 */ /* 0x000fea0003800000 */
.L_x_8391:
[----:B------:R-:W-:-:S04]  /*12fc0*/  IMAD R10, R21, R20, -R10 ;  /* 0x00000014150a7224 */ /* 0x000fc800078e0a0a */
[----:B------:R-:W-:-:S05]  /*12fd0*/  IMAD R10, R191, -0x2, R10 ;  /* 0xfffffffebf0a7824 */ /* 0x000fca00078e020a */
[----:B------:R-:W-:Y:S02]  /*12fe0*/  VIADDMNMX R15, R10, R20, R15, PT ;  /* 0x000000140a0f7246 */ /* 0x000fe4000380010f */
[----:B------:R-:W-:-:S07]  /*12ff0*/  VIMNMX R11, R11, R10, !PT ;  /* 0x0000000a0b0b7248 */ /* 0x000fce0007fe0100 */
.L_x_8390:
[----:B------:R-:W-:Y:S01]  /*13000*/  FMNMX.FTZ R8, R24, R3, !PT ;  /* 0x0000000318087209 */ /* 0x000fe20007810000 */
[----:B------:R-:W-:Y:S01]  /*13010*/  UMOV UR52, UR45 ;  /* 0x0000002d00347c82 */ /* 0x000fe20008000000 */
        /* <DEDUP_REMOVED lines=63> */
[----:B------:R-:W-:Y:S01]  /*13410*/  ISETP.GT.AND P4, PT, R11, 0x21, P3 ;  /* 0x000000210b00780c */ /* 0x000fe20001f84270 */
[----:B------:R-:W0:Y:S01]  /*13420*/  SHFL.BFLY PT, R9, R8, 0x2, 0x1f ;  /* 0x0c401f0008097f89 */ /* 0x000e2200000e0000 */
[----:B------:R-:W-:-:S02]  /*13430*/  FSEL R54, R54, -INF , !P5 ;  /* 0xff80000036367808 */ /* 0x000fc40006800000 */
[----:B------:R-:W-:Y:S02]  /*13440*/  ISETP.GT.AND P5, PT, R11, 0x40, P3 ;  /* 0x000000400b00780c */ /* 0x000fe40001fa4270 */
[C---:B------:R-:W-:Y:S02]  /*13450*/  ISETP.LT.OR P4, PT, R15.reuse, 0x22, P4 ;  /* 0x000000220f00780c */ /* 0x040fe40002781670 */
[----:B------:R-:W-:Y:S02]  /*13460*/  ISETP.LT.OR P5, PT, R15, 0x41, P5 ;  /* 0x000000410f00780c */ /* 0x000fe40002fa1670 */
[----:B------:R-:W-:Y:S02]  /*13470*/  FSEL R43, R43, -INF , !P4 ;  /* 0xff8000002b2b7808 */ /* 0x000fe40006000000 */
[----:B------:R-:W-:Y:S02]  /*13480*/  ISETP.GT.AND P4, PT, R11, 0x29, P3 ;  /* 0x000000290b00780c */ /* 0x000fe40001f84270 */
[----:B------:R-:W-:-:S02]  /*13490*/  FSEL R58, R58, -INF , !P5 ;  /* 0xff8000003a3a7808 */ /* 0x000fc40006800000 */
[----:B------:R-:W-:Y:S02]  /*134a0*/  ISETP.GT.AND P5, PT, R11, 0x41, P3 ;  /* 0x000000410b00780c */ /* 0x000fe40001fa4270 */
[C---:B------:R-:W-:Y:S02]  /*134b0*/  ISETP.LT.OR P4, PT, R15.reuse, 0x2a, P4 ;  /* 0x0000002a0f00780c */ /* 0x040fe40002781670 */
[----:B------:R-:W-:Y:S02]  /*134c0*/  ISETP.LT.OR P5, PT, R15, 0x42, P5 ;  /* 0x000000420f00780c */ /* 0x000fe40002fa1670 */
[----:B------:R-:W-:Y:S02]  /*134d0*/  FSEL R47, R47, -INF , !P4 ;  /* 0xff8000002f2f7808 */ /* 0x000fe40006000000 */
[----:B------:R-:W-:Y:S02]  /*134e0*/  ISETP.GT.AND P4, PT, R11, 0x31, P3 ;  /* 0x000000310b00780c */ /* 0x000fe40001f84270 */
[----:B0-----:R-:W-:-:S02]  /*134f0*/  FMNMX.FTZ R8, R8, R9, !PT ;  /* 0x0000000908087209 */ /* 0x001fc40007810000 */
[----:B------:R-:W-:Y:S02]  /*13500*/  FSEL R59, R59, -INF , !P5 ;  /* 0xff8000003b3b7808 */ /* 0x000fe40006800000 */
[----:B------:R-:W-:Y:S01]  /*13510*/  ISETP.GT.AND P5, PT, R11, 0x48, P3 ;  /* 0x000000480b00780c */ /* 0x000fe20001fa4270 */
[----:B------:R-:W0:Y:S01]  /*13520*/  SHFL.BFLY PT, R9, R8, 0x1, 0x1f ;  /* 0x0c201f0008097f89 */ /* 0x000e2200000e0000 */
[C---:B------:R-:W-:Y:S02]  /*13530*/  ISETP.LT.OR P4, PT, R15.reuse, 0x32, P4 ;  /* 0x000000320f00780c */ /* 0x040fe40002781670 */
[----:B------:R-:W-:Y:S02]  /*13540*/  ISETP.LT.OR P5, PT, R15, 0x49, P5 ;  /* 0x000000490f00780c */ /* 0x000fe40002fa1670 */
[----:B------:R-:W-:Y:S02]  /*13550*/  FSEL R51, R51, -INF , !P4 ;  /* 0xff80000033337808 */ /* 0x000fe40006000000 */
[----:B------:R-:W-:-:S02]  /*13560*/  ISETP.GT.AND P4, PT, R11, 0x39, P3 ;  /* 0x000000390b00780c */ /* 0x000fc40001f84270 */
[----:B------:R-:W-:Y:S02]  /*13570*/  FSEL R62, R62, -INF , !P5 ;  /* 0xff8000003e3e7808 */ /* 0x000fe40006800000 */
[----:B------:R-:W-:Y:S02]  /*13580*/  ISETP.GT.AND P5, PT, R11, RZ, P3 ;  /* 0x000000ff0b00720c */ /* 0x000fe40001fa4270 */
[C---:B------:R-:W-:Y:S02]  /*13590*/  ISETP.LT.OR P4, PT, R15.reuse, 0x3a, P4 ;  /* 0x0000003a0f00780c */ /* 0x040fe40002781670 */
[----:B------:R-:W-:Y:S02]  /*135a0*/  ISETP.LT.OR P5, PT, R15, 0x1, P5 ;  /* 0x000000010f00780c */ /* 0x000fe40002fa1670 */
[----:B------:R-:W-:Y:S02]  /*135b0*/  FSEL R55, R55, -INF , !P4 ;  /* 0xff80000037377808 */ /* 0x000fe40006000000 */
[----:B------:R-:W-:-:S02]  /*135c0*/  FSEL R153, R26, -INF , !P5 ;  /* 0xff8000001a997808 */ /* 0x000fc40006800000 */
[----:B------:R-:W-:Y:S02]  /*135d0*/  ISETP.GT.AND P5, PT, R11, 0x49, P3 ;  /* 0x000000490b00780c */ /* 0x000fe40001fa4270 */
[----:B------:R-:W-:Y:S02]  /*135e0*/  FMNMX.FTZ R20, R153, R0, !PT ;  /* 0x0000000099147209 */ /* 0x000fe40007810000 */
[----:B0-----:R-:W-:Y:S02]  /*135f0*/  FMNMX.FTZ R8, R8, R9, !PT ;  /* 0x0000000908087209 */ /* 0x001fe40007810000 */
[----:B------:R-:W-:Y:S02]  /*13600*/  ISETP.LT.OR P5, PT, R15, 0x4a, P5 ;  /* 0x0000004a0f00780c */ /* 0x000fe40002fa1670 */
[C---:B------:R-:W-:Y:S01]  /*13610*/  FSETP.NEU.FTZ.AND P4, PT, R8.reuse, -INF , PT ;  /* 0xff8000000800780b */ /* 0x040fe20003f9d000 */
[----:B------:R-:W-:Y:S01]  /*13620*/  FMUL.FTZ R10, R8, UR52 ;  /* 0x00000034080a7c20 */ /* 0x000fe20008410000 */
[----:B------:R-:W-:-:S02]  /*13630*/  FSEL R63, R63, -INF , !P5 ;  /* 0xff8000003f3f7808 */ /* 0x000fc40006800000 */
[----:B------:R-:W-:Y:S02]  /*13640*/  ISETP.GT.AND P5, PT, R11, 0x50, P3 ;  /* 0x000000500b00780c */ /* 0x000fe40001fa4270 */
[----:B------:R-:W-:Y:S02]  /*13650*/  FSEL R10, R10, RZ, P4 ;  /* 0x000000ff0a0a7208 */ /* 0x000fe40002000000 */
[----:B------:R-:W-:-:S03]  /*13660*/  ISETP.LT.OR P5, PT, R15, 0x51, P5 ;  /* 0x000000510f00780c */ /* 0x000fc60002fa1670 */
[--C-:B------:R-:W-:Y:S01]  /*13670*/  FFMA.FTZ R21, R29, UR52, -R10.reuse ;  /* 0x000000341d157c23 */ /* 0x100fe2000801080a */
[----:B------:R-:W-:Y:S01]  /*13680*/  FMNMX.FTZ R29, R27, R20, !PT ;  /* 0x000000141b1d7209 */ /* 0x000fe20007810000 */
[--C-:B------:R-:W-:Y:S01]  /*13690*/  FFMA.FTZ R180, R25, UR52, -R10.reuse ;  /* 0x0000003419b47c23 */ /* 0x100fe2000801080a */
[--C-:B------:R-:W-:Y:S01]  /*136a0*/  FFMA.FTZ R25, R33, UR52, -R10.reuse ;  /* 0x0000003421197c23 */ /* 0x100fe2000801080a */
[----:B------:R-:W-:Y:S01]  /*136b0*/  FSEL R66, R66, -INF , !P5 ;  /* 0xff80000042427808 */ /* 0x000fe20006800000 */
[--C-:B------:R-:W-:Y:S01]  /*136c0*/  FFMA.FTZ R9, R24, UR52, -R10.reuse ;  /* 0x0000003418097c23 */ /* 0x100fe2000801080a */
[----:B------:R-:W-:Y:S01]  /*136d0*/  FMNMX.FTZ R20, R30, R29, !PT ;  /* 0x0000001d1e147209 */ /* 0x000fe20007810000 */
[--C-:B------:R-:W-:Y:S01]  /*136e0*/  FFMA.FTZ R57, R57, UR52, -R10.reuse ;  /* 0x0000003439397c23 */ /* 0x100fe2000801080a */
[----:B------:R-:W-:Y:S01]  /*136f0*/  ISETP.GT.AND P5, PT, R11, 0x51, P3 ;  /* 0x000000510b00780c */ /* 0x000fe20001fa4270 */
        /* <DEDUP_REMOVED lines=36> */
[----:B------:R-:W-:Y:S01]  /*13940*/  MUFU.EX2 R9, R9 ;  /* 0x0000000900097308 */ /* 0x000fe20000000800 */
[----:B------:R-:W-:Y:S01]  /*13950*/  FMNMX.FTZ R20, R50, R37, !PT ;  /* 0x0000002532147209 */ /* 0x000fe20007810000 */
[----:B------:R-:W-:Y:S01]  /*13960*/  FFMA.FTZ R37, R45, UR52, -R10 ;  /* 0x000000342d257c23 */ /* 0x000fe2000801080a */
[----:B------:R-:W-:-:S02]  /*13970*/  ISETP.LT.OR P5, PT, R15, 0x61, P5 ;  /* 0x000000610f00780c */ /* 0x000fc40002fa1670 */
[----:B------:R-:W-:Y:S02]  /*13980*/  FMNMX.FTZ R41, R51, R20, !PT ;  /* 0x0000001433297209 */ /* 0x000fe40007810000 */
[----:B------:R-:W-:Y:S01]  /*13990*/  FSEL R74, R74, -INF , !P5 ;  /* 0xff8000004a4a7808 */ /* 0x000fe20006800000 */
[----:B------:R-:W-:Y:S01]  /*139a0*/  MUFU.EX2 R180, R180 ;  /* 0x000000b400b47308 */ /* 0x000fe20000000800 */
[----:B------:R-:W-:Y:S02]  /*139b0*/  FMNMX.FTZ R20, R54, R41, !PT ;  /* 0x0000002936147209 */ /* 0x000fe40007810000 */
[----:B------:R-:W-:Y:S02]  /*139c0*/  ISETP.GT.AND P5, PT, R11, 0x61, P3 ;  /* 0x000000610b00780c */ /* 0x000fe40001fa4270 */
[----:B------:R-:W-:Y:S02]  /*139d0*/  FMNMX.FTZ R41, R55, R20, !PT ;  /* 0x0000001437297209 */ /* 0x000fe40007810000 */
[----:B------:R-:W-:Y:S01]  /*139e0*/  ISETP.LT.OR P5, PT, R15, 0x62, P5 ;  /* 0x000000620f00780c */ /* 0x000fe20002fa1670 */
[----:B------:R-:W-:Y:S01]  /*139f0*/  MUFU.EX2 R182, R182 ;  /* 0x000000b600b67308 */ /* 0x000fe20000000800 */
[----:B------:R-:W-:Y:S01]  /*13a00*/  FMNMX.FTZ R20, R58, R41, !PT ;  /* 0x000000293a147209 */ /* 0x000fe20007810000 */
[--C-:B------:R-:W-:Y:S01]  /*13a10*/  FFMA.FTZ R41, R49, UR52, -R10.reuse ;  /* 0x0000003431297c23 */ /* 0x100fe2000801080a */
[----:B------:R-:W-:Y:S01]  /*13a20*/  FSEL R24, R75, -INF , !P5 ;  /* 0xff8000004b187808 */ /* 0x000fe20006800000 */
[--C-:B------:R-:W-:Y:S01]  /*13a30*/  FFMA.FTZ R75, R61, UR52, -R10.reuse ;  /* 0x000000343d4b7c23 */ /* 0x100fe2000801080a */
[----:B------:R-:W-:Y:S01]  /*13a40*/  FMNMX.FTZ R45, R59, R20, !PT ;  /* 0x000000143b2d7209 */ /* 0x000fe20007810000 */
[----:B------:R-:W-:Y:S01]  /*13a50*/  FFMA.FTZ R61, R65, UR52, -R10 ;  /* 0x00000034413d7c23 */ /* 0x000fe2000801080a */
[----:B------:R-:W-:Y:S01]  /*13a60*/  ISETP.GT.AND P5, PT, R11, 0x68, P3 ;  /* 0x000000680b00780c */ /* 0x000fe20001fa4270 */
[----:B------:R-:W-:Y:S01]  /*13a70*/  MUFU.EX2 R21, R21 ;  /* 0x0000001500157308 */ /* 0x000fe20000000800 */
[----:B------:R-:W-:-:S02]  /*13a80*/  FMNMX.FTZ R20, R62, R45, !PT ;  /* 0x0000002d3e147209 */ /* 0x000fc40007810000 */
[----:B------:R-:W-:Y:S02]  /*13a90*/  ISETP.LT.OR P5, PT, R15, 0x69, P5 ;  /* 0x000000690f00780c */ /* 0x000fe40002fa1670 */
[----:B------:R-:W-:Y:S02]  /*13aa0*/  FMNMX.FTZ R45, R63, R20, !PT ;  /* 0x000000143f2d7209 */ /* 0x000fe40007810000 */
[----:B------:R-:W-:Y:S01]  /*13ab0*/  FSEL R78, R78, -INF , !P5 ;  /* 0xff8000004e4e7808 */ /* 0x000fe20006800000 */
[----:B------:R-:W-:Y:S01]  /*13ac0*/  MUFU.EX2 R176, R176 ;  /* 0x000000b000b07308 */ /* 0x000fe20000000800 */
[----:B------:R-:W-:Y:S01]  /*13ad0*/  FMNMX.FTZ R20, R66, R45, !PT ;  /* 0x0000002d42147209 */ /* 0x000fe20007810000 */
[----:B------:R-:W-:Y:S01]  /*13ae0*/  FFMA.FTZ R45, R53, UR52, -R10 ;  /* 0x00000034352d7c23 */ /* 0x000fe2000801080a */
[----:B------:R-:W-:Y:S02]  /*13af0*/  ISETP.GT.AND P5, PT, R11, 0x69, P3 ;  /* 0x000000690b00780c */ /* 0x000fe40001fa4270 */
[----:B------:R-:W-:-:S02]  /*13b00*/  FMNMX.FTZ R49, R67, R20, !PT ;  /* 0x0000001443317209 */ /* 0x000fc40007810000 */
[----:B------:R-:W-:Y:S01]  /*13b10*/  ISETP.LT.OR P5, PT, R15, 0x6a, P5 ;  /* 0x0000006a0f00780c */ /* 0x000fe20002fa1670 */
[----:B------:R-:W-:Y:S01]  /*13b20*/  MUFU.EX2 R25, R25 ;  /* 0x0000001900197308 */ /* 0x000fe20000000800 */
[----:B------:R-:W-:Y:S02]  /*13b30*/  FMNMX.FTZ R20, R70, R49, !PT ;  /* 0x0000003146147209 */ /* 0x000fe40007810000 */
[----:B------:R-:W-:Y:S02]  /*13b40*/  FSEL R79, R79, -INF , !P5 ;  /* 0xff8000004f4f7808 */ /* 0x000fe40006800000 */
[----:B------:R-:W-:Y:S02]  /*13b50*/  ISETP.GT.AND P5, PT, R11, 0x70, P3 ;  /* 0x000000700b00780c */ /* 0x000fe40001fa4270 */
[----:B------:R-:W-:Y:S01]  /*13b60*/  FMNMX.FTZ R49, R71, R20, !PT ;  /* 0x0000001447317209 */ /* 0x000fe20007810000 */
[----:B------:R-:W-:Y:S01]  /*13b70*/  MUFU.EX2 R178, R178 ;  /* 0x000000b200b27308 */ /* 0x000fe20000000800 */
[----:B------:R-:W-:-:S02]  /*13b80*/  ISETP.LT.OR P5, PT, R15, 0x71, P5 ;  /* 0x000000710f00780c */ /* 0x000fc40002fa1670 */
[----:B------:R-:W-:Y:S02]  /*13b90*/  FMNMX.FTZ R49, R74, R49, !PT ;  /* 0x000000314a317209 */ /* 0x000fe40007810000 */
[----:B------:R-:W-:Y:S02]  /*13ba0*/  FSEL R82, R82, -INF , !P5 ;  /* 0xff80000052527808 */ /* 0x000fe40006800000 */
[----:B------:R-:W-:Y:S01]  /*13bb0*/  ISETP.GT.AND P5, PT, R11, 0x71, P3 ;  /* 0x000000710b00780c */ /* 0x000fe20001fa4270 */
[----:B------:R-:W-:Y:S01]  /*13bc0*/  MUFU.EX2 R29, R29 ;  /* 0x0000001d001d7308 */ /* 0x000fe20000000800 */
[----:B------:R-:W-:Y:S02]  /*13bd0*/  FMNMX.FTZ R53, R24, R49, !PT ;  /* 0x0000003118357209 */ /* 0x000fe40007810000 */
[----:B------:R-:W-:Y:S02]  /*13be0*/  ISETP.LT.OR P5, PT, R15, 0x72, P5 ;  /* 0x000000720f00780c */ /* 0x000fe40002fa1670 */
[----:B------:R-:W-:-:S02]  /*13bf0*/  FMNMX.FTZ R20, R78, R53, !PT ;  /* 0x000000354e147209 */ /* 0x000fc40007810000 */
[----:B------:R-:W-:Y:S01]  /*13c00*/  FSEL R83, R83, -INF , !P5 ;  /* 0xff80000053537808 */ /* 0x000fe20006800000 */
[----:B------:R0:W-:Y:S01]  /*13c10*/  MUFU.EX2 R49, R57 ;  /* 0x0000003900317308 */ /* 0x0001e20000000800 */
[----:B------:R-:W-:Y:S02]  /*13c20*/  ISETP.GT.AND P5, PT, R11, 0x78, P3 ;  /* 0x000000780b00780c */ /* 0x000fe40001fa4270 */
[----:B------:R-:W-:Y:S02]  /*13c30*/  FMNMX.FTZ R53, R79, R20, !PT ;  /* 0x000000144f357209 */ /* 0x000fe40007810000 */
[----:B------:R-:W-:Y:S02]  /*13c40*/  ISETP.GT.AND P3, PT, R11, 0x79, P3 ;  /* 0x000000790b00780c */ /* 0x000fe40001f64270 */
[----:B------:R-:W-:Y:S01]  /*13c50*/  ISETP.LT.OR P5, PT, R15, 0x79, P5 ;  /* 0x000000790f00780c */ /* 0x000fe20002fa1670 */
[----:B------:R-:W-:Y:S01]  /*13c60*/  MUFU.EX2 R172, R172 ;  /* 0x000000ac00ac7308 */ /* 0x000fe20000000800 */
[----:B------:R-:W-:Y:S01]  /*13c70*/  FMNMX.FTZ R20, R82, R53, !PT ;  /* 0x0000003552147209 */ /* 0x000fe20007810000 */
[--C-:B0-----:R-:W-:Y:S01]  /*13c80*/  FFMA.FTZ R57, R69, UR52, -R10.reuse ;  /* 0x0000003445397c23 */ /* 0x101fe2000801080a */
[----:B------:R-:W-:Y:S01]  /*13c90*/  ISETP.LT.OR P3, PT, R15, 0x7a, P3 ;  /* 0x0000007a0f00780c */ /* 0x000fe20001f61670 */
[--C-:B------:R-:W-:Y:S01]  /*13ca0*/  FFMA.FTZ R53, R73, UR52, -R10.reuse ;  /* 0x0000003449357c23 */ /* 0x100fe2000801080a */
[----:B------:R-:W-:Y:S01]  /*13cb0*/  FSEL R86, R86, -INF , !P5 ;  /* 0xff80000056567808 */ /* 0x000fe20006800000 */
[----:B------:R-:W-:Y:S01]  /*13cc0*/  FFMA.FTZ R15, R77, UR52, -R10 ;  /* 0x000000344d0f7c23 */ /* 0x000fe2000801080a */
[----:B------:R-:W-:Y:S01]  /*13cd0*/  FMNMX.FTZ R11, R83, R20, !PT ;  /* 0x00000014530b7209 */ /* 0x000fe20007810000 */
[----:B------:R-:W-:Y:S01]  /*13ce0*/  MUFU.EX2 R33, R33 ;  /* 0x0000002100217308 */ /* 0x000fe20000000800 */
[----:B------:R-:W-:-:S02]  /*13cf0*/  FSEL R87, R87, -INF , !P3 ;  /* 0xff80000057577808 */ /* 0x000fc40005800000 */
        /* <DEDUP_REMOVED lines=8> */
[----:B------:R-:W-:Y:S01]  /*13d80*/  FFMA.FTZ R11, R81, UR52, -R10 ;  /* 0x00000034510b7c23 */ /* 0x000fe2000801080a */
[----:B------:R-:W-:-:S05]  /*13d90*/  FSEL R20, R8, RZ, P4 ;  /* 0x000000ff08147208 */ /* 0x000fca0002000000 */
[----:B------:R-:W-:Y:S01]  /*13da0*/  MUFU.EX2 R170, R170 ;  /* 0x000000aa00aa7308 */ /* 0x000fe20000000800 */
[----:B------:R-:W0:Y:S01]  /*13db0*/  SHFL.BFLY PT, R65, R26, 0x1, 0x1f ;  /* 0x0c201f001a417f89 */ /* 0x000e2200000e0000 */
[----:B------:R-:W-:-:S04]  /*13dc0*/  FADD.FTZ R20, -R20, R3 ;  /* 0x0000000314147221 */ /* 0x000fc80000010100 */
[----:B------:R-:W-:Y:S02]  /*13dd0*/  FMUL.FTZ R20, R20, UR52 ;  /* 0x0000003414147c20 */ /* 0x000fe40008410000 */
[----:B------:R-:W-:Y:S08]  /*13de0*/  MUFU.EX2 R45, R45 ;  /* 0x0000002d002d7308 */ /* 0x000ff00000000800 */
[----:B------:R-:W1:Y:S08]  /*13df0*/  MUFU.EX2 R20, R20 ;  /* 0x0000001400147308 */ /* 0x000e700000000800 */
[----:B------:R-:W-:Y:S01]  /*13e00*/  MUFU.EX2 R164, R164 ;  /* 0x000000a400a47308 */ /* 0x000fe20000000800 */
[----:B0-----:R-:W-:-:S04]  /*13e10*/  FMNMX.FTZ R10, R26, R65, !PT ;  /* 0x000000411a0a7209 */ /* 0x001fc80007810000 */
[C---:B------:R-:W-:Y:S01]  /*13e20*/  FSETP.NEU.FTZ.AND P3, PT, R10.reuse, -INF , PT ;  /* 0xff8000000a00780b */ /* 0x040fe20003f7d000 */
[----:B------:R-:W-:Y:S02]  /*13e30*/  FMUL.FTZ R26, R10, UR52 ;  /* 0x000000340a1a7c20 */ /* 0x000fe40008410000 */
[----:B------:R-:W-:Y:S03]  /*13e40*/  MUFU.EX2 R166, R166 ;  /* 0x000000a600a67308 */ /* 0x000fe60000000800 */
[----:B------:R-:W-:-:S05]  /*13e50*/  FSEL R26, R26, RZ, P3 ;  /* 0x000000ff1a1a7208 */ /* 0x000fca0001800000 */
        /* <DEDUP_REMOVED lines=11> */
[----:B-1----:R-:W-:Y:S01]  /*13f10*/  FFMA.FTZ R27, R20, R6, R9 ;  /* 0x00000006141b7223 */ /* 0x002fe20000010009 */
[--C-:B------:R-:W-:Y:S01]  /*13f20*/  FFMA.FTZ R34, R39, UR52, -R26.reuse ;  /* 0x0000003427227c23 */ /* 0x100fe2000801081a */
[--C-:B------:R-:W-:Y:S01]  /*13f30*/  FFMA.FTZ R173, R42, UR52, -R26.reuse ;  /* 0x000000342aad7c23 */ /* 0x100fe2000801081a */
[--C-:B------:R-:W-:Y:S01]  /*13f40*/  FFMA.FTZ R36, R43, UR52, -R26.reuse ;  /* 0x000000342b247c23 */ /* 0x100fe2000801081a */
        /* <DEDUP_REMOVED lines=18> */
[--C-:B------:R-:W-:Y:S01]  /*14070*/  FFMA.FTZ R161, R66, UR52, -R26.reuse ;  /* 0x0000003442a17c23 */ /* 0x100fe2000801081a */
[--C-:B------:R-:W-:Y:S01]  /*14080*/  FFMA.FTZ R48, R67, UR52, -R26.reuse ;  /* 0x0000003443307c23 */ /* 0x100fe2000801081a */
[--C-:B------:R-:W-:Y:S01]  /*14090*/  FFMA.FTZ R163, R70, UR52, -R26.reuse ;  /* 0x0000003446a37c23 */ /* 0x100fe2000801081a */
[----:B------:R-:W-:Y:S01]  /*140a0*/  FADD.FTZ R50, R178, R27 ;  /* 0x0000001bb2327221 */ /* 0x000fe20000010000 */
[--C-:B------:R-:W-:Y:S01]  /*140b0*/  FFMA.FTZ R157, R74, UR52, -R26.reuse ;  /* 0x000000344a9d7c23 */ /* 0x100fe2000801081a */
[----:B------:R-:W-:Y:S01]  /*140c0*/  FFMA.FTZ R24, R24, UR52, -R26 ;  /* 0x0000003418187c23 */ /* 0x000fe2000801081a */
[----:B------:R-:W2:Y:S01]  /*140d0*/  MUFU.EX2 R30, R30 ;  /* 0x0000001e001e7308 */ /* 0x000ea20000000800 */
[----:B0-----:R-:W-:Y:S01]  /*140e0*/  FFMA.FTZ R5, R0, R5, R181 ;  /* 0x0000000500057223 */ /* 0x001fe200000100b5 */
[----:B------:R-:W-:Y:S01]  /*140f0*/  FADD.FTZ R27, R29, R50 ;  /* 0x000000321d1b7221 */ /* 0x000fe20000010000 */
[--C-:B------:R-:W-:Y:S01]  /*14100*/  FFMA.FTZ R159, R78, UR52, -R26.reuse ;  /* 0x000000344e9f7c23 */ /* 0x100fe2000801081a */
[--C-:B------:R-:W-:Y:S01]  /*14110*/  FFMA.FTZ R153, R82, UR52, -R26.reuse ;  /* 0x0000003452997c23 */ /* 0x100fe2000801081a */
[----:B------:R-:W-:Y:S01]  /*14120*/  FADD.FTZ R6, R28, R5 ;  /* 0x000000051c067221 */ /* 0x000fe20000010000 */
[----:B------:R-:W-:Y:S01]  /*14130*/  FADD.FTZ R50, R172, R27 ;  /* 0x0000001bac327221 */ /* 0x000fe20000010000 */
[----:B------:R-:W-:Y:S01]  /*14140*/  FFMA.FTZ R155, R86, UR52, -R26 ;  /* 0x00000034569b7c23 */ /* 0x000fe2000801081a */
[----:B------:R-:W0:Y:S01]  /*14150*/  MUFU.EX2 R177, R177 ;  /* 0x000000b100b17308 */ /* 0x000e220000000800 */
[----:B-1----:R-:W-:Y:S01]  /*14160*/  FADD.FTZ R5, R183, R6 ;  /* 0x00000006b7057221 */ /* 0x002fe20000010000 */
[----:B------:R-:W-:Y:S01]  /*14170*/  FADD.FTZ R27, R33, R50 ;  /* 0x00000032211b7221 */ /* 0x000fe20000010000 */
[----:B------:R-:W-:-:S03]  /*14180*/  FFMA.FTZ R50, R71, UR52, -R26 ;  /* 0x0000003447327c23 */ /* 0x000fc6000801081a */
        /* <DEDUP_REMOVED lines=16> */
[----:B------:R-:W-:-:S03]  /*14290*/  FFMA.FTZ R52, R79, UR52, -R26 ;  /* 0x000000344f347c23 */ /* 0x000fc6000801081a */
[----:B------:R-:W-:Y:S02]  /*142a0*/  FADD.FTZ R54, R166, R27 ;  /* 0x0000001ba6367221 */ /* 0x000fe40000010000 */
        /* <DEDUP_REMOVED lines=78> */
.L_x_8394:
[----:B------:R-:W-:Y:S01]  /*14790*/  IMAD R27, R184, 0x8, R18 ;  /* 0x00000008b81b7824 */ /* 0x000fe200078e0212 */
[----:B------:R-:W-:Y:S01]  /*147a0*/  ISETP.GT.AND P3, PT, R4, R12, PT ;  /* 0x0000000c0400720c */ /* 0x000fe20003f64270 */
[----:B------:R-:W-:Y:S01]  /*147b0*/  IMAD.U32 R56, RZ, RZ, UR38 ;  /* 0x00000026ff387e24 */ /* 0x000fe2000f8e00ff */
[----:B------:R-:W-:Y:S01]  /*147c0*/  F2FP.BF16.F32.PACK_AB R154, R3, R154 ;  /* 0x0000009a039a723e */ /* 0x000fe200000010ff */
[----:B------:R-:W-:Y:S02]  /*147d0*/  VIADD R27, R27, 0x28860 ;  /* 0x000288601b1b7836 */ /* 0x000fe40000000000 */
[-C--:B------:R-:W-:Y:S01]  /*147e0*/  FMUL.FTZ R90, R90, R0.reuse ;  /* 0x000000005a5a7220 */ /* 0x080fe20000410000 */
[-C--:B------:R-:W-:Y:S01]  /*147f0*/  FMUL.FTZ R91, R91, R0.reuse ;  /* 0x000000005b5b7220 */ /* 0x080fe20000410000 */
[-C--:B------:R-:W-:Y:S01]  /*14800*/  FMUL.FTZ R94, R94, R0.reuse ;  /* 0x000000005e5e7220 */ /* 0x080fe20000410000 */
[-C--:B------:R-:W-:Y:S01]  /*14810*/  FMUL.FTZ R95, R95, R0.reuse ;  /* 0x000000005f5f7220 */ /* 0x080fe20000410000 */
[----:B------:R-:W-:Y:S01]  /*14820*/  PRMT R27, R56, 0x654, R27 ;  /* 0x00000654381b7816 */ /* 0x000fe2000000001b */
[-C--:B------:R-:W-:Y:S01]  /*14830*/  FMUL.FTZ R98, R98, R0.reuse ;  /* 0x0000000062627220 */ /* 0x080fe20000410000 */
[-C--:B------:R-:W-:Y:S01]  /*14840*/  FMUL.FTZ R99, R99, R0.reuse ;  /* 0x0000000063637220 */ /* 0x080fe20000410000 */
        /* <DEDUP_REMOVED lines=87> */
[----:B------:R-:W-:Y:S01]  /*14dc0*/  F2FP.BF16.F32.PACK_AB R155, R26, R155 ;  /* 0x0000009b1a9b723e */ /* 0x000fe200000010ff */
[-C--:B------:R-:W-:Y:S01]  /*14dd0*/  FMUL.FTZ R148, R148, R20.reuse ;  /* 0x0000001494947220 */ /* 0x080fe20000410000 */
[----:B------:R-:W-:Y:S01]  /*14de0*/  FMUL.FTZ R149, R149, R20 ;  /* 0x0000001495957220 */ /* 0x000fe20000410000 */
[----:B------:R-:W-:-:S02]  /*14df0*/  VIADD R4, R4, 0xffffffff ;  /* 0xffffffff04047836 */ /* 0x000fc40000000000 */
[----:B------:R-:W-:Y:S02]  /*14e00*/  IMAD.MOV.U32 R0, RZ, RZ, R10 ;  /* 0x000000ffff007224 */ /* 0x000fe400078e000a */
[----:B------:R-:W-:Y:S02]  /*14e10*/  IMAD.MOV.U32 R3, RZ, RZ, R8 ;  /* 0x000000ffff037224 */ /* 0x000fe400078e0008 */
[----:B------:R-:W-:Y:S02]  /*14e20*/  IMAD.MOV.U32 R187, RZ, RZ, R14 ;  /* 0x000000ffffbb7224 */ /* 0x000fe400078e000e */
[----:B------:R-:W-:Y:S01]  /*14e30*/  IMAD.MOV.U32 R184, RZ, RZ, R13 ;  /* 0x000000ffffb87224 */ /* 0x000fe200078e000d */
[----:B0-----:R-:W-:Y:S06]  /*14e40*/  @P3 BRA `(.L_x_8395) ;  /* 0xffffffcc00543947 */ /* 0x001fec000383ffff */
[----:B------:R-:W-:Y:S02]  /*14e50*/  IMAD.MOV.U32 R0, RZ, RZ, R10 ;  /* 0x000000ffff007224 */ /* 0x000fe400078e000a */
[----:B------:R-:W-:Y:S02]  /*14e60*/  IMAD.MOV.U32 R3, RZ, RZ, R8 ;  /* 0x000000ffff037224 */ /* 0x000fe400078e0008 */
[----:B------:R-:W-:Y:S02]  /*14e70*/  IMAD.MOV.U32 R184, RZ, RZ, R13 ;  /* 0x000000ffffb87224 */ /* 0x000fe400078e000d */
[----:B------:R-:W-:-:S07]  /*14e80*/  IMAD.MOV.U32 R187, RZ, RZ, R14 ;  /* 0x000000ffffbb7224 */ /* 0x000fce00078e000e */
.L_x_8375:
[----:B------:R-:W0:Y:S01]  /*14e90*/  LDC R8, c[0x0][0x448] ;  /* 0x00011200ff087b82 */ /* 0x000e220000000800 */
[----:B------:R-:W-:-:S07]  /*14ea0*/  IADD3 R11, R190, 0x1, -R189 ;  /* 0x00000001be0b7810 */ /* 0x000fce0007ffe8bd */
[----:B------:R-:W1:Y:S01]  /*14eb0*/  LDC R13, c[0x0][0x9e4] ;  /* 0x00027900ff0d7b82 */ /* 0x000e620000000800 */
[----:B0-----:R-:W-:Y:S01]  /*14ec0*/  ISETP.NE.AND P4, PT, R8, 0x1, PT ;  /* 0x000000010800780c */ /* 0x001fe20003f85270 */
[----:B------:R-:W-:Y:S01]  /*14ed0*/  VIADD R8, R193, 0x7f ;  /* 0x0000007fc1087836 */ /* 0x000fe20000000000 */
[----:B-1----:R-:W-:-:S11]  /*14ee0*/  ISETP.GE.AND P5, PT, R13, 0x1, PT ;  /* 0x000000010d00780c */ /* 0x002fd60003fa6270 */
[----:B------:R-:W0:Y:S08]  /*14ef0*/  @P4 LDC R9, c[0x0][0x44c] ;  /* 0x00011300ff094b82 */ /* 0x000e300000000800 */
        /* <DEDUP_REMOVED lines=16> */
.L_x_8398:
[----:B------:R-:W-:-:S13]  /*15000*/  ISETP.NE.AND P1, PT, R13, 0x1, PT ;  /* 0x000000010d00780c */ /* 0x000fda0003f25270 */
[----:B------:R-:W0:Y:S02]  /*15010*/  @P1 LDC.64 R10, c[0x0][0x9e8] ;  /* 0x00027a00ff0a1b82 */ /* 0x000e240000000a00 */
[----:B0-----:R-:W-:-:S05]  /*15020*/  @P1 IMAD.HI.U32 R10, R8, R10, RZ ;  /* 0x0000000a080a1227 */ /* 0x001fca00078e00ff */
[----:B------:R-:W-:-:S07]  /*15030*/  @P1 SHF.R.U32.HI R8, RZ, R11, R10 ;  /* 0x0000000bff081219 */ /* 0x000fce000001160a */
.L_x_8399:
[----:B------:R-:W-:Y:S05]  /*15040*/  BSYNC B0 ;  /* 0x0000000000007941 */ /* 0x000fea0003800000 */
.L_x_8397:
[----:B------:R-:W-:-:S05]  /*15050*/  IMAD R8, R8, R13, RZ ;  /* 0x0000000d08087224 */ /* 0x000fca00078e02ff */
[----:B------:R-:W-:-:S07]  /*15060*/  VIMNMX R9, R9, R8, !PT ;  /* 0x0000000809097248 */ /* 0x000fce0007fe0100 */
.L_x_8396:
[----:B------:R-:W-:-:S05]  /*15070*/  VIADD R9, R9, 0x7f ;  /* 0x0000007f09097836 */ /* 0x000fca0000000000 */
[----:B------:R-:W-:-:S04]  /*15080*/  SHF.R.S32.HI R8, RZ, 0x1f, R9 ;  /* 0x0000001fff087819 */ /* 0x000fc80000011409 */
[----:B------:R-:W-:-:S04]  /*15090*/  LEA.HI R8, R8, R9, RZ, 0x7 ;  /* 0x0000000908087211 */ /* 0x000fc800078f38ff */
[----:B------:R-:W-:-:S04]  /*150a0*/  SHF.R.S32.HI R9, RZ, 0x7, R8 ;  /* 0x00000007ff097819 */ /* 0x000fc80000011408 */
[----:B------:R-:W-:-:S04]  /*150b0*/  VIMNMX R12, R198, R9, !PT ;  /* 0x00000009c60c7248 */ /* 0x000fc80007fe0100 */
[----:B------:R-:W-:-:S13]  /*150c0*/  ISETP.GE.AND P1, PT, R4, R12, PT ;  /* 0x0000000c0400720c */ /* 0x000fda0003f26270 */
[----:B------:R-:W-:Y:S05]  /*150d0*/  @!P1 BRA `(.L_x_8400) ;  /* 0x0000002000ac9947 */ /* 0x000fea0003800000 */
[----:B------:R-:W-:Y:S02]  /*150e0*/  IMAD.MOV.U32 R13, RZ, RZ, R0 ;  /* 0x000000ffff0d7224 */ /* 0x000fe400078e0000 */
[----:B------:R-:W-:Y:S02]  /*150f0*/  IMAD.MOV.U32 R14, RZ, RZ, R3 ;  /* 0x000000ffff0e7224 */ /* 0x000fe400078e0003 */
[----:B------:R-:W-:Y:S02]  /*15100*/  IMAD.MOV.U32 R20, RZ, RZ, R187 ;  /* 0x000000ffff147224 */ /* 0x000fe400078e00bb */
[----:B------:R-:W-:-:S07]  /*15110*/  IMAD.MOV.U32 R15, RZ, RZ, R184 ;  /* 0x000000ffff0f7224 */ /* 0x000fce00078e00b8 */
.L_x_8412:
        /* <DEDUP_REMOVED lines=8> */
.L_x_8402:
        /* <DEDUP_REMOVED lines=8> */
.L_x_8403:
[----:B------:R-:W-:Y:S04]  /*15220*/  BSSY B0, `(.L_x_8401) ;  /* 0x0000004000007945 */ /* 0x000fe80003800000 */
[----:B-1----:R-:W-:Y:S05]  /*15230*/  @P2 BRA `(.L_x_8404) ;  /* 0x0000000000082947 */ /* 0x002fea0003800000 */
[----:B------:R-:W1:Y:S02]  /*15240*/  SYNCS.PHASECHK.TRANS64.TRYWAIT P2, [R3+URZ+0x28830], R0 ;  /* 0x02883000030075a7 */ /* 0x000e64000804017f */
[----:B-1----:R-:W-:Y:S05]  /*15250*/  @!P2 BRA `(.L_x_8405) ;  /* 0x0000011400b4a947 */ /* 0x002fea0003800000 */
.L_x_8404:
[----:B------:R-:W-:Y:S05]  /*15260*/  BSYNC B0 ;  /* 0x0000000000007941 */ /* 0x000fea0003800000 */
.L_x_8401:
[----:B01----:R-:W0:Y:S01]  /*15270*/  S2R R0, SR_TID.X ;  /* 0x0000000000007919 */ /* 0x003e220000002100 */
[----:B------:R-:W-:Y:S01]  /*15280*/  VIADD R184, R15, 0x1 ;  /* 0x000000010fb87836 */ /* 0x000fe20000000000 */
[----:B------:R-:W-:Y:S05]  /*15290*/  WARPSYNC.ALL ;  /* 0x0000000000007948 */ /* 0x000fea0003800000 */
[C---:B------:R-:W-:Y:S01]  /*152a0*/  ISETP.NE.AND P2, PT, R184.reuse, 0x2, PT ;  /* 0x00000002b800780c */ /* 0x040fe20003f45270 */
[----:B------:R-:W-:Y:S02]  /*152b0*/  IMAD.MOV.U32 R9, RZ, RZ, 0x40000040 ;  /* 0x40000040ff097424 */ /* 0x000fe400078e00ff */
[----:B------:R-:W-:Y:S01]  /*152c0*/  IMAD.MOV.U32 R11, RZ, RZ, 0x40000040 ;  /* 0x40000040ff0b7424 */ /* 0x000fe200078e00ff */
[----:B------:R-:W-:-:S02]  /*152d0*/  SEL R184, R184, RZ, P2 ;  /* 0x000000ffb8b87207 */ /* 0x000fc40001000000 */
[----:B------:R-:W-:Y:S01]  /*152e0*/  R2UR UR35, R9 ;  /* 0x00000000092372ca */ /* 0x000fe200000e0000 */
[----:B------:R-:W-:Y:S01]  /*152f0*/  IMAD.MOV.U32 R9, RZ, RZ, 0x40000040 ;  /* 0x40000040ff097424 */ /* 0x000fe200078e00ff */
[----:B------:R-:W-:Y:S01]  /*15300*/  R2UR UR7, R11 ;  /* 0x000000000b0772ca */ /* 0x000fe200000e0000 */
[----:B------:R-:W-:Y:S02]  /*15310*/  IMAD R8, R184, 0x800, R7 ;  /* 0x00000800b8087824 */ /* 0x000fe400078e0207 */
[----:B------:R-:W-:Y:S01]  /*15320*/  IMAD.MOV.U32 R11, RZ, RZ, 0x40000040 ;  /* 0x40000040ff0b7424 */ /* 0x000fe200078e00ff */
[----:B------:R-:W-:Y:S01]  /*15330*/  R2UR UR31, R9 ;  /* 0x00000000091f72ca */ /* 0x000fe200000e0000 */
[C---:B------:R-:W-:Y:S01]  /*15340*/  VIADD R10, R8.reuse, 0x2 ;  /* 0x00000002080a7836 */ /* 0x040fe20000000000 */
[----:B------:R-:W-:Y:S02]  /*15350*/  R2UR UR34, R8 ;  /* 0x00000000082272ca */ /* 0x000fe400000e0000 */
[----:B------:R-:W-:Y:S01]  /*15360*/  R2UR UR11, R11 ;  /* 0x000000000b0b72ca */ /* 0x000fe200000e0000 */
[----:B------:R-:W-:Y:S01]  /*15370*/  IMAD.MOV.U32 R11, RZ, RZ, 0x40000040 ;  /* 0x40000040ff0b7424 */ /* 0x000fe200078e00ff */
[----:B------:R-:W-:Y:S01]  /*15380*/  R2UR UR6, R10 ;  /* 0x000000000a0672ca */ /* 0x000fe200000e0000 */
[----:B------:R-:W-:-:S03]  /*15390*/  VIADD R10, R8, 0x4 ;  /* 0x00000004080a7836 */ /* 0x000fc60000000000 */
[----:B------:R-:W-:Y:S01]  /*153a0*/  R2UR UR15, R11 ;  /* 0x000000000b0f72ca */ /* 0x000fe200000e0000 */
[----:B------:R-:W-:Y:S01]  /*153b0*/  IMAD.MOV.U32 R11, RZ, RZ, 0x40000040 ;  /* 0x40000040ff0b7424 */ /* 0x000fe200078e00ff */
[----:B------:R-:W-:Y:S01]  /*153c0*/  R2UR UR10, R10 ;  /* 0x000000000a0a72ca */ /* 0x000fe200000e0000 */
[----:B------:R-:W-:Y:S01]  /*153d0*/  VIADD R10, R8, 0x6 ;  /* 0x00000006080a7836 */ /* 0x000fe20000000000 */
[----:B0-----:R-:W-:Y:S02]  /*153e0*/  SHF.R.U32.HI R0, RZ, 0x7, R0 ;  /* 0x00000007ff007819 */ /* 0x001fe40000011600 */
[----:B------:R-:W-:Y:S01]  /*153f0*/  R2UR UR19, R11 ;  /* 0x000000000b1372ca */ /* 0x000fe200000e0000 */
[----:B------:R-:W-:Y:S01]  /*15400*/  IMAD.MOV.U32 R11, RZ, RZ, 0x40000040 ;  /* 0x40000040ff0b7424 */ /* 0x000fe200078e00ff */
[----:B------:R-:W-:Y:S01]  /*15410*/  R2UR UR14, R10 ;  /* 0x000000000a0e72ca */ /* 0x000fe200000e0000 */
        /* <DEDUP_REMOVED lines=9> */
[C---:B------:R-:W-:Y:S02]  /*154b0*/  VIADD R10, R8.reuse, 0x404 ;  /* 0x00000404080a7836 */ /* 0x040fe40000000000 */
[----:B------:R-:W-:-:S03]  /*154c0*/  VIADD R8, R8, 0x406 ;  /* 0x0000040608087836 */ /* 0x000fc60000000000 */
        /* <DEDUP_REMOVED lines=29> */
.L_x_8407:
[----:B------:R-:W-:Y:S01]  /*156a0*/  SHF.L.U32 R0, R20, 0x1f, RZ ;  /* 0x0000001f14007819 */ /* 0x000fe200000006ff */
[----:B------:R-:W-:-:S04]  /*156b0*/  IMAD R3, R15, 0x8, R18 ;  /* 0x000000080f037824 */ /* 0x000fc800078e0212 */
[----:B------:R0:W1:Y:S01]  /*156c0*/  SYNCS.PHASECHK.TRANS64.TRYWAIT P1, [R3+URZ+0x28850], R0 ;  /* 0x02885000030075a7 */ /* 0x000062000802017f */
[----:B------:R-:W-:Y:S05]  /*156d0*/  @!P0 BRA `(.L_x_8408) ;  /* 0x0000000000048947 */ /* 0x000fea0003800000 */
[----:B------:R-:W-:Y:S01]  /*156e0*/  BPT.TRAP 0x1 ;  /* 0x000000040000795c */ /* 0x000fe20000300000 */
.L_x_8408:
[----:B-1----:R-:W-:Y:S05]  /*156f0*/  @P1 BRA `(.L_x_8406) ;  /* 0x0000000000081947 */ /* 0x002fea0003800000 */
[----:B------:R-:W1:Y:S02]  /*15700*/  SYNCS.PHASECHK.TRANS64.TRYWAIT P1, [R3+URZ+0x28850], R0 ;  /* 0x02885000030075a7 */ /* 0x000e64000802017f */
[----:B-1----:R-:W-:Y:S05]  /*15710*/  @!P1 BRA `(.L_x_8409) ;  /* 0x0000011000989947 */ /* 0x002fea0003800000 */
.L_x_8406:
        /* <DEDUP_REMOVED lines=15> */
[----:B------:R-:W-:Y:S01]  /*15810*/  R2UR UR6, R10 ;  /* 0x000000000a0672ca */ /* 0x000fe200000e0000 */
[----:B------:R-:W-:Y:S01]  /*15820*/  VIADD R10, R8, 0x100 ;  /* 0x00000100080a7836 */ /* 0x000fe20000000000 */
[----:B------:R-:W-:Y:S01]  /*15830*/  R2UR UR7, R11 ;  /* 0x000000000b0772ca */ /* 0x000fe200000e0000 */
[----:B------:R-:W-:Y:S01]  /*15840*/  IMAD.MOV.U32 R11, RZ, RZ, 0x40000040 ;  /* 0x40000040ff0b7424 */ /* 0x000fe200078e00ff */
[----:B0-----:R-:W-:-:S04]  /*15850*/  SHF.R.U32.HI R20, RZ, 0x7, R20 ;  /* 0x00000007ff147819 */ /* 0x001fc80000011614 */
[----:B------:R-:W-:Y:S01]  /*15860*/  IADD3 R0, -R20, 0xb, RZ ;  /* 0x0000000b14007810 */ /* 0x000fe20007ffe1ff */
        /* <DEDUP_REMOVED lines=39> */
[----:B------:R-:W-:Y:S02]  /*15ae0*/  WARPGROUP.DEPBAR.LE gsb0, 0x0 ;  /* 0x00008000000079c5 */ /* 0x000fe40000010000 */
[----:B------:R-:W-:-:S10]  /*15af0*/  WARPGROUP.ARRIVE ;  /* 0x00000000000079c5 */ /* 0x000fd40000000000 */
[----:B------:R-:W-:Y:S03]  /*15b00*/  HGMMA.64x128x16.F32.BF16 R88, R152, gdesc[UR4].tnspB, R88, gsb0 ;  /* 0x41e0000498587df0 */ /* 0x000fe60008001858 */
[----:B------:R-:W-:Y:S02]  /*15b10*/  WARPGROUP.DEPBAR.LE gsb0, 0x0 ;  /* 0x00008000000079c5 */ /* 0x000fe40000010000 */
[----:B------:R0:W-:Y:S06]  /*15b20*/  BAR.ARV R0, 0x100 ;  /* 0x000400000000751d */ /* 0x0001ec0000002000 */
[----:B------:R-:W-:Y:S05]  /*15b30*/  @!P0 BRA `(.L_x_8410) ;  /* 0x0000000000048947 */ /* 0x000fea0003800000 */
[----:B------:R-:W-:Y:S01]  /*15b40*/  BPT.TRAP 0x1 ;  /* 0x000000040000795c */ /* 0x000fe20000300000 */
.L_x_8410:
[----:B0-----:R-:W-:Y:S01]  /*15b50*/  FMNMX.FTZ R0, R24, R14, !PT ;  /* 0x0000000e18007209 */ /* 0x001fe20007810000 */
[----:B------:R-:W-:Y:S01]  /*15b60*/  UMOV UR52, UR44 ;  /* 0x0000002c00347c82 */ /* 0x000fe20008000000 */
        /* <DEDUP_REMOVED lines=74> */
[----:B------:R0:W-:Y:S01]  /*16010*/  MUFU.EX2 R9, R14 ;  /* 0x0000000e00097308 */ /* 0x0001e20000000800 */
[----:B------:R-:W-:Y:S01]  /*16020*/  FMUL.FTZ R8, R10, UR52 ;  /* 0x000000340a087c20 */ /* 0x000fe20008410000 */
[----:B------:R-:W-:-:S04]  /*16030*/  FMUL.FTZ R10, R3, UR52 ;  /* 0x00000034030a7c20 */ /* 0x000fc80008410000 */
        /* <DEDUP_REMOVED lines=33> */
[----:B------:R-:W1:Y:S01]  /*16250*/  MUFU.EX2 R180, R180 ;  /* 0x000000b400b47308 */ /* 0x000e620000000800 */
[----:B------:R-:W-:-:S02]  /*16260*/  IMAD R52, R184, 0x8, R18 ;  /* 0x00000008b8347824 */ /* 0x000fc400078e0212 */
        /* <DEDUP_REMOVED lines=23> */
[----:B------:R-:W-:Y:S01]  /*163e0*/  FFMA.FTZ R38, R63, UR52, -R10 ;  /* 0x000000343f267c23 */ /* 0x000fe2000801080a */
[----:B------:R-:W-:-:S05]  /*163f0*/  IMAD.U32 R54, RZ, RZ, UR38 ;  /* 0x00000026ff367e24 */ /* 0x000fca000f8e00ff */
[----:B------:R-:W2:Y:S01]  /*16400*/  MUFU.EX2 R14, R14 ;  /* 0x0000000e000e7308 */ /* 0x000ea20000000800 */
[----:B0-----:R-:W-:-:S07]  /*16410*/  FFMA.FTZ R5, R8, R5, R181 ;  /* 0x0000000508057223 */ /* 0x001fce00000100b5 */
        /* <DEDUP_REMOVED lines=103> */
[----:B-1----:R-:W-:Y:S01]  /*16a90*/  FADD.FTZ R6, R42, R5 ;  /* 0x000000052a067221 */ /* 0x002fe20000010000 */
[----:B------:R-:W-:-:S05]  /*16aa0*/  VIADD R5, R52, 0x28840 ;  /* 0x0002884034057836 */ /* 0x000fca0000000000 */
[----:B------:R-:W-:Y:S01]  /*16ab0*/  PRMT R5, R54, 0x654, R5 ;  /* 0x0000065436057816 */ /* 0x000fe20000000005 */
[----:B------:R-:W1:Y:S01]  /*16ac0*/  MUFU.EX2 R21, R21 ;  /* 0x0000001500157308 */ /* 0x000e620000000800 */
[----:B--2---:R-:W-:Y:S02]  /*16ad0*/  FADD.FTZ R50, R156, R51 ;  /* 0x000000339c327221 */ /* 0x004fe40000010000 */
[----:B------:R2:W-:Y:S05]  /*16ae0*/  SYNCS.ARRIVE.TRANS64.RED.A1T0 RZ, [R5+URZ], RZ ;  /* 0x000000ff05ff79a7 */ /* 0x0005ea000810043f */
[----:B------:R-:W3:Y:S01]  /*16af0*/  MUFU.EX2 R44, R44 ;  /* 0x0000002c002c7308 */ /* 0x000ee20000000800 */
[----:B0-----:R-:W-:-:S07]  /*16b00*/  FADD.FTZ R51, R35, R6 ;  /* 0x0000000623337221 */ /* 0x001fce0000010000 */
[----:B------:R-:W0:Y:S01]  /*16b10*/  MUFU.EX2 R158, R158 ;  /* 0x0000009e009e7308 */ /* 0x000e220000000800 */
[----:B-1----:R-:W-:-:S07]  /*16b20*/  FADD.FTZ R53, R21, R50 ;  /* 0x0000003215357221 */ /* 0x002fce0000010000 */
        /* <DEDUP_REMOVED lines=26> */
.L_x_8411:
[----:B------:R-:W-:Y:S01]  /*16cd0*/  IMAD R15, R15, 0x8, R18 ;  /* 0x000000080f0f7824 */ /* 0x000fe200078e0212 */
[----:B------:R-:W-:Y:S01]  /*16ce0*/  ISETP.GT.AND P1, PT, R4, R12, PT ;  /* 0x0000000c0400720c */ /* 0x000fe20003f24270 */
[----:B------:R-:W-:Y:S01]  /*16cf0*/  IMAD.U32 R50, RZ, RZ, UR38 ;  /* 0x00000026ff327e24 */ /* 0x000fe2000f8e00ff */
[----:B------:R-:W-:Y:S01]  /*16d00*/  F2FP.BF16.F32.PACK_AB R180, R163, R180 ;  /* 0x000000b4a3b4723e */ /* 0x000fe200000010ff */
[----:B------:R-:W-:Y:S01]  /*16d10*/  VIADD R15, R15, 0x28860 ;  /* 0x000288600f0f7836 */ /* 0x000fe20000000000 */
[----:B------:R-:W-:Y:S01]  /*16d20*/  F2FP.BF16.F32.PACK_AB R181, R14, R181 ;  /* 0x000000b50eb5723e */ /* 0x000fe200000010ff */
[-C--:B------:R-:W-:Y:S01]  /*16d30*/  FMUL.FTZ R88, R88, R9.reuse ;  /* 0x0000000958587220 */ /* 0x080fe20000410000 */
[----:B------:R-:W-:Y:S01]  /*16d40*/  F2FP.BF16.F32.PACK_AB R182, R161, R182 ;  /* 0x000000b6a1b6723e */ /* 0x000fe200000010ff */
[-C--:B------:R-:W-:Y:S01]  /*16d50*/  FMUL.FTZ R89, R89, R9.reuse ;  /* 0x0000000959597220 */ /* 0x080fe20000410000 */
[----:B------:R-:W-:Y:S01]  /*16d60*/  PRMT R15, R50, 0x654, R15 ;  /* 0x00000654320f7816 */ /* 0x000fe2000000000f */
[----:B------:R-:W-:Y:S01]  /*16d70*/  FMUL.FTZ R92, R92, R9 ;  /* 0x000000095c5c7220 */ /* 0x000fe20000410000 */
        /* <DEDUP_REMOVED lines=91> */
[----:B------:R-:W-:-:S02]  /*17330*/  VIADD R4, R4, 0xffffffff ;  /* 0xffffffff04047836 */ /* 0x000fc40000000000 */
[----:B------:R-:W-:Y:S02]  /*17340*/  IMAD.MOV.U32 R13, RZ, RZ, R0 ;  /* 0x000000ffff0d7224 */ /* 0x000fe400078e0000 */
[----:B------:R-:W-:Y:S02]  /*17350*/  IMAD.MOV.U32 R14, RZ, RZ, R3 ;  /* 0x000000ffff0e7224 */ /* 0x000fe400078e0003 */
[----:B------:R-:W-:Y:S02]  /*17360*/  IMAD.MOV.U32 R20, RZ, RZ, R187 ;  /* 0x000000ffff147224 */ /* 0x000fe400078e00bb */
[----:B0-----:R-:W-:Y:S01]  /*17370*/  IMAD.MOV.U32 R15, RZ, RZ, R184 ;  /* 0x000000ffff0f7224 */ /* 0x001fe200078e00b8 */
[----:B------:R-:W-:Y:S06]  /*17380*/  @P1 BRA `(.L_x_8412) ;  /* 0xffffffdc00641947 */ /* 0x000fec000383ffff */
.L_x_8400:
[----:B------:R-:W-:-:S13]  /*17390*/  ISETP.GE.AND P1, PT, R4, R198, PT ;  /* 0x000000c60400720c */ /* 0x000fda0003f26270 */
[----:B------:R-:W-:Y:S05]  /*173a0*/  @!P1 BRA `(.L_x_8413) ;  /* 0x0000003000c89947 */ /* 0x000fea0003800000 */
[----:B------:R-:W-:Y:S02]  /*173b0*/  IMAD.MOV.U32 R12, RZ, RZ, R0 ;  /* 0x000000ffff0c7224 */ /* 0x000fe400078e0000 */
[----:B------:R-:W-:Y:S02]  /*173c0*/  IMAD.MOV.U32 R13, RZ, RZ, R3 ;  /* 0x000000ffff0d7224 */ /* 0x000fe400078e0003 */
[----:B------:R-:W-:Y:S02]  /*173d0*/  IMAD.MOV.U32 R15, RZ, RZ, R187 ;  /* 0x000000ffff0f7224 */ /* 0x000fe400078e00bb */
[----:B------:R-:W-:-:S07]  /*173e0*/  IMAD.MOV.U32 R14, RZ, RZ, R184 ;  /* 0x000000ffff0e7224 */ /* 0x000fce00078e00b8 */
.L_x_8433:
        /* <DEDUP_REMOVED lines=8> */
.L_x_8415:
        /* <DEDUP_REMOVED lines=8> */
.L_x_8416:
[----:B------:R-:W-:Y:S04]  /*174f0*/  BSSY B0, `(.L_x_8414) ;  /* 0x0000004000007945 */ /* 0x000fe80003800000 */
[----:B-1----:R-:W-:Y:S05]  /*17500*/  @P2 BRA `(.L_x_8417) ;  /* 0x0000000000082947 */ /* 0x002fea0003800000 */
[----:B------:R-:W1:Y:S02]  /*17510*/  SYNCS.PHASECHK.TRANS64.TRYWAIT P2, [R3+URZ+0x28830], R0 ;  /* 0x02883000030075a7 */ /* 0x000e64000804017f */
[----:B-1----:R-:W-:Y:S05]  /*17520*/  @!P2 BRA `(.L_x_8418) ;  /* 0x000000f40028a947 */ /* 0x002fea0003800000 */
.L_x_8417:
[----:B------:R-:W-:Y:S05]  /*17530*/  BSYNC B0 ;  /* 0x0000000000007941 */ /* 0x000fea0003800000 */
.L_x_8414:
        /* <DEDUP_REMOVED lines=67> */
.L_x_8420:
[----:B------:R-:W-:Y:S01]  /*17970*/  SHF.L.U32 R0, R15, 0x1f, RZ ;  /* 0x0000001f0f007819 */ /* 0x000fe200000006ff */
[----:B------:R-:W-:-:S04]  /*17980*/  IMAD R3, R14, 0x8, R18 ;  /* 0x000000080e037824 */ /* 0x000fc800078e0212 */
[----:B------:R0:W1:Y:S01]  /*17990*/  SYNCS.PHASECHK.TRANS64.TRYWAIT P1, [R3+URZ+0x28850], R0 ;  /* 0x02885000030075a7 */ /* 0x000062000802017f */
[----:B------:R-:W-:Y:S05]  /*179a0*/  @!P0 BRA `(.L_x_8421) ;  /* 0x0000000000048947 */ /* 0x000fea0003800000 */
[----:B------:R-:W-:Y:S01]  /*179b0*/  BPT.TRAP 0x1 ;  /* 0x000000040000795c */ /* 0x000fe20000300000 */
.L_x_8421:
[----:B-1----:R-:W-:Y:S05]  /*179c0*/  @P1 BRA `(.L_x_8419) ;  /* 0x0000000000081947 */ /* 0x002fea0003800000 */
[----:B------:R-:W1:Y:S02]  /*179d0*/  SYNCS.PHASECHK.TRANS64.TRYWAIT P1, [R3+URZ+0x28850], R0 ;  /* 0x02885000030075a7 */ /* 0x000e64000802017f */
[----:B-1----:R-:W-:Y:S05]  /*179e0*/  @!P1 BRA `(.L_x_8422) ;  /* 0x000000f0000c9947 */ /* 0x002fea0003800000 */
.L_x_8419:
        /* <DEDUP_REMOVED lines=67> */
.L_x_8423:
[----:B------:R-:W1:Y:S01]  /*17e20*/  @P4 LDC R3, c[0x0][0x44c] ;  /* 0x00011300ff034b82 */ /* 0x000e620000000800 */
[----:B------:R-:W-:Y:S01]  /*17e30*/  IMAD.IADD R20, R195, 0x1, R193 ;  /* 0x00000001c3147824 */ /* 0x000fe200078e02c1 */
[----:B------:R-:W-:Y:S01]  /*17e40*/  ULOP3.LUT UR6, URZ, UR49, URZ, 0x33, !UPT ;  /* 0x000000313f067292 */ /* 0x000fe2000f8e333f */
[----:B0-----:R-:W-:-:S05]  /*17e50*/  IMAD R0, R184, 0x8, R18 ;  /* 0x00000008b8007824 */ /* 0x001fca00078e0212 */
[----:B------:R-:W0:Y:S01]  /*17e60*/  @P4 LDC R8, c[0x0][0x450] ;  /* 0x00011400ff084b82 */ /* 0x000e220000000800 */
[----:B-1----:R-:W-:-:S05]  /*17e70*/  @P4 IMAD.HI.U32 R3, R20, R3, RZ ;  /* 0x0000000314034227 */ /* 0x002fca00078e00ff */
[----:B0-----:R-:W-:Y:S01]  /*17e80*/  @P4 SHF.R.U32.HI R20, RZ, R8, R3 ;  /* 0x00000008ff144219 */ /* 0x001fe20000011603 */
[----:B------:R-:W-:Y:S02]  /*17e90*/  IMAD.U32 R8, RZ, RZ, UR38 ;  /* 0x00000026ff087e24 */ /* 0x000fe4000f8e00ff */
[----:B------:R-:W-:Y:S02]  /*17ea0*/  VIADD R3, R0, 0x28840 ;  /* 0x0002884000037836 */ /* 0x000fe40000000000 */
[----:B------:R-:W0:Y:S01]  /*17eb0*/  SHFL.IDX PT, R21, R20, RZ, 0x1c1f ;  /* 0x001c1fff14157589 */ /* 0x000e2200000e0000 */
[----:B------:R-:W-:Y:S02]  /*17ec0*/  IMAD.SHL.U32 R0, R4, 0x80, RZ ;  /* 0x0000008004007824 */ /* 0x000fe400078e00ff */
[----:B------:R-:W-:-:S03]  /*17ed0*/  PRMT R3, R8, 0x654, R3 ;  /* 0x0000065408037816 */ /* 0x000fc60000000003 */
[----:B------:R-:W-:Y:S01]  /*17ee0*/  IADD3 R8, -R0, 0x1, RZ ;  /* 0x0000000100087810 */ /* 0x000fe20007ffe1ff */
[----:B------:R0:W-:Y:S04]  /*17ef0*/  SYNCS.ARRIVE.TRANS64.RED.A1T0 RZ, [R3+URZ], RZ ;  /* 0x000000ff03ff79a7 */ /* 0x0001e8000810043f */
[----:B------:R-:W-:-:S05]  /*17f00*/  IMAD R8, R191, -0x2, R8 ;  /* 0xfffffffebf087824 */ /* 0x000fca00078e0208 */
[----:B------:R-:W-:-:S05]  /*17f10*/  IADD3 R8, -R189, R8, R190 ;  /* 0x00000008bd087210 */ /* 0x000fca0007ffe1be */
        /* <DEDUP_REMOVED lines=17> */
.L_x_8426:
[----:B------:R-:W-:-:S05]  /*18030*/  IMAD.U32 R152, RZ, RZ, UR43 ;  /* 0x0000002bff987e24 */ /* 0x000fca000f8e00ff */
[----:B------:R-:W-:-:S13]  /*18040*/  ISETP.NE.AND P1, PT, R152, 0x1, PT ;  /* 0x000000019800780c */ /* 0x000fda0003f25270 */
[----:B------:R-:W0:Y:S02]  /*18050*/  @P1 LDC.64 R8, c[0x0][0x9e8] ;  /* 0x00027a00ff081b82 */ /* 0x000e240000000a00 */
[----:B0-----:R-:W-:-:S05]  /*18060*/  @P1 IMAD.HI.U32 R8, R21, R8, RZ ;  /* 0x0000000815081227 */ /* 0x001fca00078e00ff */
[----:B------:R-:W-:-:S07]  /*18070*/  @P1 SHF.R.U32.HI R21, RZ, R9, R8 ;  /* 0x00000009ff151219 */ /* 0x000fce0000011608 */
.L_x_8427:
[----:B------:R-:W-:Y:S05]  /*18080*/  BSYNC B0 ;  /* 0x0000000000007941 */ /* 0x000fea0003800000 */
.L_x_8425:
[----:B------:R-:W-:-:S04]  /*18090*/  IMAD R8, R21, R152, -R0 ;  /* 0x0000009815087224 */ /* 0x000fc800078e0a00 */
[----:B------:R-:W-:-:S05]  /*180a0*/  IMAD R8, R191, -0x2, R8 ;  /* 0xfffffffebf087824 */ /* 0x000fca00078e0208 */
[----:B------:R-:W-:Y:S02]  /*180b0*/  VIADDMNMX R3, R8, R152, R3, PT ;  /* 0x0000009808037246 */ /* 0x000fe40003800103 */
[----:B------:R-:W-:-:S07]  /*180c0*/  VIMNMX R15, R15, R8, !PT ;  /* 0x000000080f0f7248 */ /* 0x000fce0007fe0100 */
.L_x_8424:
        /* <DEDUP_REMOVED lines=113> */
.L_x_8430:
[----:B------:R-:W-:-:S05]  /*187e0*/  IMAD.U32 R15, RZ, RZ, UR43 ;  /* 0x0000002bff0f7e24 */ /* 0x000fca000f8e00ff */
[----:B------:R-:W-:-:S13]  /*187f0*/  ISETP.NE.AND P2, PT, R15, 0x1, PT ;  /* 0x000000010f00780c */ /* 0x000fda0003f45270 */
[----:B------:R-:W0:Y:S02]  /*18800*/  @P2 LDC.64 R8, c[0x0][0x9e8] ;  /* 0x00027a00ff082b82 */ /* 0x000e240000000a00 */
[----:B0-----:R-:W-:-:S05]  /*18810*/  @P2 IMAD.HI.U32 R8, R3, R8, RZ ;  /* 0x0000000803082227 */ /* 0x001fca00078e00ff */
[----:B------:R-:W-:-:S07]  /*18820*/  @P2 SHF.R.U32.HI R3, RZ, R9, R8 ;  /* 0x00000009ff032219 */ /* 0x000fce0000011608 */
.L_x_8431:
[----:B------:R-:W-:Y:S05]  /*18830*/  BSYNC B0 ;  /* 0x0000000000007941 */ /* 0x000fea0003800000 */
.L_x_8429:
[----:B------:R-:W-:-:S04]  /*18840*/  IMAD R0, R3, R15, -R0 ;  /* 0x0000000f03007224 */ /* 0x000fc800078e0a00 */
[----:B------:R-:W-:-:S05]  /*18850*/  IMAD R0, R191, -0x2, R0 ;  /* 0xfffffffebf007824 */ /* 0x000fca00078e0200 */
[----:B------:R-:W-:Y:S02]  /*18860*/  VIADDMNMX R11, R0, R15, R11, PT ;  /* 0x0000000f000b7246 */ /* 0x000fe4000380010b */
[----:B------:R-:W-:-:S07]  /*18870*/  VIMNMX R10, R10, R0, !PT ;  /* 0x000000000a0a7248 */ /* 0x000fce0007fe0100 */
.L_x_8428:
        /* <DEDUP_REMOVED lines=65> */
[C---:B------:R-:W-:Y:S01]  /*18c90*/  ISETP.LT.OR P2, PT, R11.reuse, 0x22, P2 ;  /* 0x000000220b00780c */ /* 0x040fe20001741670 */
[----:B------:R-:W0:Y:S01]  /*18ca0*/  SHFL.BFLY PT, R3, R0, 0x2, 0x1f ;  /* 0x0c401f0000037f89 */ /* 0x000e2200000e0000 */
[----:B------:R-:W-:-:S02]  /*18cb0*/  ISETP.LT.OR P3, PT, R11, 0x39, P3 ;  /* 0x000000390b00780c */ /* 0x000fc40001f61670 */
[----:B------:R-:W-:Y:S02]  /*18cc0*/  FSEL R43, R43, -INF , !P2 ;  /* 0xff8000002b2b7808 */ /* 0x000fe40005000000 */
[----:B------:R-:W-:Y:S02]  /*18cd0*/  ISETP.GT.AND P2, PT, R10, 0x29, P1 ;  /* 0x000000290a00780c */ /* 0x000fe40000f44270 */
[----:B------:R-:W-:Y:S02]  /*18ce0*/  FSEL R54, R54, -INF , !P3 ;  /* 0xff80000036367808 */ /* 0x000fe40005800000 */
[----:B------:R-:W-:Y:S02]  /*18cf0*/  ISETP.GT.AND P3, PT, R10, 0x40, P1 ;  /* 0x000000400a00780c */ /* 0x000fe40000f64270 */
[C---:B------:R-:W-:Y:S02]  /*18d00*/  ISETP.LT.OR P2, PT, R11.reuse, 0x2a, P2 ;  /* 0x0000002a0b00780c */ /* 0x040fe40001741670 */
[----:B------:R-:W-:-:S02]  /*18d10*/  ISETP.LT.OR P3, PT, R11, 0x41, P3 ;  /* 0x000000410b00780c */ /* 0x000fc40001f61670 */
[----:B------:R-:W-:Y:S02]  /*18d20*/  FSEL R47, R47, -INF , !P2 ;  /* 0xff8000002f2f7808 */ /* 0x000fe40005000000 */
[----:B------:R-:W-:Y:S02]  /*18d30*/  ISETP.GT.AND P2, PT, R10, 0x31, P1 ;  /* 0x000000310a00780c */ /* 0x000fe40000f44270 */
[----:B------:R-:W-:Y:S02]  /*18d40*/  FSEL R58, R58, -INF , !P3 ;  /* 0xff8000003a3a7808 */ /* 0x000fe40005800000 */
[----:B------:R-:W-:Y:S02]  /*18d50*/  ISETP.GT.AND P3, PT, R10, 0x41, P1 ;  /* 0x000000410a00780c */ /* 0x000fe40000f64270 */
[----:B------:R-:W-:Y:S02]  /*18d60*/  ISETP.LT.OR P2, PT, R11, 0x32, P2 ;  /* 0x000000320b00780c */ /* 0x000fe40001741670 */
[----:B0-----:R-:W-:-:S02]  /*18d70*/  FMNMX.FTZ R3, R0, R3, !PT ;  /* 0x0000000300037209 */ /* 0x001fc40007810000 */
[----:B------:R-:W-:Y:S02]  /*18d80*/  ISETP.LT.OR P3, PT, R11, 0x42, P3 ;  /* 0x000000420b00780c */ /* 0x000fe40001f61670 */
[----:B------:R-:W-:Y:S01]  /*18d90*/  FSEL R51, R51, -INF , !P2 ;  /* 0xff80000033337808 */ /* 0x000fe20005000000 */
[----:B------:R-:W0:Y:S01]  /*18da0*/  SHFL.BFLY PT, R0, R3, 0x1, 0x1f ;  /* 0x0c201f0003007f89 */ /* 0x000e2200000e0000 */
[C---:B------:R-:W-:Y:S02]  /*18db0*/  ISETP.GT.AND P2, PT, R10.reuse, 0x39, P1 ;  /* 0x000000390a00780c */ /* 0x040fe40000f44270 */
[----:B------:R-:W-:Y:S02]  /*18dc0*/  FSEL R59, R59, -INF , !P3 ;  /* 0xff8000003b3b7808 */ /* 0x000fe40005800000 */
[----:B------:R-:W-:Y:S02]  /*18dd0*/  ISETP.GT.AND P3, PT, R10, 0x48, P1 ;  /* 0x000000480a00780c */ /* 0x000fe40000f64270 */
[----:B------:R-:W-:-:S02]  /*18de0*/  ISETP.LT.OR P2, PT, R11, 0x3a, P2 ;  /* 0x0000003a0b00780c */ /* 0x000fc40001741670 */
[----:B------:R-:W-:Y:S02]  /*18df0*/  ISETP.LT.OR P3, PT, R11, 0x49, P3 ;  /* 0x000000490b00780c */ /* 0x000fe40001f61670 */
[----:B------:R-:W-:Y:S02]  /*18e00*/  FSEL R55, R55, -INF , !P2 ;  /* 0xff80000037377808 */ /* 0x000fe40005000000 */
[----:B------:R-:W-:Y:S02]  /*18e10*/  FSEL R62, R62, -INF , !P3 ;  /* 0xff8000003e3e7808 */ /* 0x000fe40005800000 */
[----:B------:R-:W-:-:S04]  /*18e20*/  ISETP.GT.AND P3, PT, R10, RZ, P1 ;  /* 0x000000ff0a00720c */ /* 0x000fc80000f64270 */
[----:B------:R-:W-:Y:S02]  /*18e30*/  ISETP.LT.OR P3, PT, R11, 0x1, P3 ;  /* 0x000000010b00780c */ /* 0x000fe40001f61670 */
[----:B0-----:R-:W-:-:S04]  /*18e40*/  FMNMX.FTZ R3, R3, R0, !PT ;  /* 0x0000000003037209 */ /* 0x001fc80007810000 */
[C---:B------:R-:W-:Y:S01]  /*18e50*/  FSETP.NEU.FTZ.AND P2, PT, R3.reuse, -INF , PT ;  /* 0xff8000000300780b */ /* 0x040fe20003f5d000 */
[----:B------:R-:W-:-:S05]  /*18e60*/  FMUL.FTZ R0, R3, UR52 ;  /* 0x0000003403007c20 */ /* 0x000fca0008410000 */
[----:B------:R-:W-:-:S05]  /*18e70*/  FSEL R0, R0, RZ, P2 ;  /* 0x000000ff00007208 */ /* 0x000fca0001000000 */
[--C-:B------:R-:W-:Y:S01]  /*18e80*/  FFMA.FTZ R15, R29, UR52, -R0.reuse ;  /* 0x000000341d0f7c23 */ /* 0x100fe20008010800 */
[----:B------:R-:W-:Y:S01]  /*18e90*/  FSEL R29, R26, -INF , !P3 ;  /* 0xff8000001a1d7808 */ /* 0x000fe20005800000 */
        /* <DEDUP_REMOVED lines=44> */
[----:B------:R-:W-:Y:S01]  /*19160*/  FFMA.FTZ R85, R85, UR52, -R0 ;  /* 0x0000003455557c23 */ /* 0x000fe20008010800 */
[----:B------:R-:W-:Y:S01]  /*19170*/  FSEL R70, R70, -INF , !P3 ;  /* 0xff80000046467808 */ /* 0x000fe20005800000 */
[----:B------:R-:W-:Y:S01]  /*19180*/  MUFU.EX2 R9, R9 ;  /* 0x0000000900097308 */ /* 0x000fe20000000800 */
[----:B------:R-:W-:-:S02]  /*19190*/  FMNMX.FTZ R37, R47, R8, !PT ;  /* 0x000000082f257209 */ /* 0x000fc40007810000 */
[----:B------:R-:W-:Y:S02]  /*191a0*/  ISETP.GT.AND P3, PT, R10, 0x59, P1 ;  /* 0x000000590a00780c */ /* 0x000fe40000f64270 */
[----:B------:R-:W-:Y:S01]  /*191b0*/  FMNMX.FTZ R8, R50, R37, !PT ;  /* 0x0000002532087209 */ /* 0x000fe20007810000 */
[----:B------:R-:W-:Y:S01]  /*191c0*/  FFMA.FTZ R37, R45, UR52, -R0 ;  /* 0x000000342d257c23 */ /* 0x000fe20008010800 */
[----:B------:R-:W-:Y:S01]  /*191d0*/  ISETP.LT.OR P3, PT, R11, 0x5a, P3 ;  /* 0x0000005a0b00780c */ /* 0x000fe20001f61670 */
[----:B------:R-:W-:Y:S01]  /*191e0*/  MUFU.EX2 R180, R180 ;  /* 0x000000b400b47308 */ /* 0x000fe20000000800 */
[----:B------:R-:W-:Y:S02]  /*191f0*/  FMNMX.FTZ R41, R51, R8, !PT ;  /* 0x0000000833297209 */ /* 0x000fe40007810000 */
[----:B------:R-:W-:Y:S02]  /*19200*/  FSEL R71, R71, -INF , !P3 ;  /* 0xff80000047477808 */ /* 0x000fe40005800000 */
[----:B------:R-:W-:-:S02]  /*19210*/  ISETP.GT.AND P3, PT, R10, 0x60, P1 ;  /* 0x000000600a00780c */ /* 0x000fc40000f64270 */
[----:B------:R-:W-:Y:S01]  /*19220*/  FMNMX.FTZ R8, R54, R41, !PT ;  /* 0x0000002936087209 */ /* 0x000fe20007810000 */
[----:B------:R-:W-:Y:S01]  /*19230*/  MUFU.EX2 R182, R182 ;  /* 0x000000b600b67308 */ /* 0x000fe20000000800 */
[----:B------:R-:W-:Y:S02]  /*19240*/  ISETP.LT.OR P3, PT, R11, 0x61, P3 ;  /* 0x000000610b00780c */ /* 0x000fe40001f61670 */
[----:B------:R-:W-:Y:S02]  /*19250*/  FMNMX.FTZ R41, R55, R8, !PT ;  /* 0x0000000837297209 */ /* 0x000fe40007810000 */
[----:B------:R-:W-:Y:S02]  /*19260*/  FSEL R74, R74, -INF , !P3 ;  /* 0xff8000004a4a7808 */ /* 0x000fe40005800000 */
[----:B------:R-:W-:Y:S01]  /*19270*/  ISETP.GT.AND P3, PT, R10, 0x61, P1 ;  /* 0x000000610a00780c */ /* 0x000fe20000f64270 */
[----:B------:R-:W-:Y:S01]  /*19280*/  MUFU.EX2 R15, R15 ;  /* 0x0000000f000f7308 */ /* 0x000fe20000000800 */
[----:B------:R-:W-:Y:S01]  /*19290*/  FMNMX.FTZ R8, R58, R41, !PT ;  /* 0x000000293a087209 */ /* 0x000fe20007810000 */
[----:B------:R-:W-:Y:S01]  /*192a0*/  FFMA.FTZ R41, R49, UR52, -R0 ;  /* 0x0000003431297c23 */ /* 0x000fe20008010800 */
[----:B------:R-:W-:-:S02]  /*192b0*/  ISETP.LT.OR P3, PT, R11, 0x62, P3 ;  /* 0x000000620b00780c */ /* 0x000fc40001f61670 */
[----:B------:R-:W-:Y:S02]  /*192c0*/  FMNMX.FTZ R45, R59, R8, !PT ;  /* 0x000000083b2d7209 */ /* 0x000fe40007810000 */
[----:B------:R-:W-:Y:S01]  /*192d0*/  FSEL R20, R75, -INF , !P3 ;  /* 0xff8000004b147808 */ /* 0x000fe20005800000 */
[--C-:B------:R-:W-:Y:S01]  /*192e0*/  FFMA.FTZ R75, R61, UR52, -R0.reuse ;  /* 0x000000343d4b7c23 */ /* 0x100fe20008010800 */
[----:B------:R-:W-:Y:S01]  /*192f0*/  ISETP.GT.AND P3, PT, R10, 0x68, P1 ;  /* 0x000000680a00780c */ /* 0x000fe20000f64270 */
[----:B------:R-:W-:Y:S01]  /*19300*/  FFMA.FTZ R61, R69, UR52, -R0 ;  /* 0x00000034453d7c23 */ /* 0x000fe20008010800 */
[----:B------:R-:W-:Y:S01]  /*19310*/  FMNMX.FTZ R8, R62, R45, !PT ;  /* 0x0000002d3e087209 */ /* 0x000fe20007810000 */
[----:B------:R-:W-:Y:S01]  /*19320*/  MUFU.EX2 R176, R176 ;  /* 0x000000b000b07308 */ /* 0x000fe20000000800 */
[----:B------:R-:W-:Y:S02]  /*19330*/  ISETP.LT.OR P3, PT, R11, 0x69, P3 ;  /* 0x000000690b00780c */ /* 0x000fe40001f61670 */
[----:B------:R-:W-:-:S02]  /*19340*/  FMNMX.FTZ R45, R63, R8, !PT ;  /* 0x000000083f2d7209 */ /* 0x000fc40007810000 */
[----:B------:R-:W-:Y:S02]  /*19350*/  FSEL R78, R78, -INF , !P3 ;  /* 0xff8000004e4e7808 */ /* 0x000fe40005800000 */
[----:B------:R-:W-:Y:S01]  /*19360*/  FMNMX.FTZ R8, R66, R45, !PT ;  /* 0x0000002d42087209 */ /* 0x000fe20007810000 */
[----:B------:R-:W-:Y:S01]  /*19370*/  FFMA.FTZ R45, R53, UR52, -R0 ;  /* 0x00000034352d7c23 */ /* 0x000fe20008010800 */
[----:B------:R-:W-:Y:S01]  /*19380*/  ISETP.GT.AND P3, PT, R10, 0x69, P1 ;  /* 0x000000690a00780c */ /* 0x000fe20000f64270 */
[----:B------:R-:W-:Y:S01]  /*19390*/  MUFU.EX2 R21, R21 ;  /* 0x0000001500157308 */ /* 0x000fe20000000800 */
[----:B------:R-:W-:Y:S02]  /*193a0*/  FMNMX.FTZ R49, R67, R8, !PT ;  /* 0x0000000843317209 */ /* 0x000fe40007810000 */
[----:B------:R-:W-:Y:S02]  /*193b0*/  ISETP.LT.OR P3, PT, R11, 0x6a, P3 ;  /* 0x0000006a0b00780c */ /* 0x000fe40001f61670 */
[----:B------:R-:W-:-:S02]  /*193c0*/  FMNMX.FTZ R8, R70, R49, !PT ;  /* 0x0000003146087209 */ /* 0x000fc40007810000 */
[----:B------:R-:W-:Y:S01]  /*193d0*/  FSEL R79, R79, -INF , !P3 ;  /* 0xff8000004f4f7808 */ /* 0x000fe20005800000 */
[----:B------:R-:W-:Y:S01]  /*193e0*/  MUFU.EX2 R178, R178 ;  /* 0x000000b200b27308 */ /* 0x000fe20000000800 */
[----:B------:R-:W-:Y:S02]  /*193f0*/  ISETP.GT.AND P3, PT, R10, 0x70, P1 ;  /* 0x000000700a00780c */ /* 0x000fe40000f64270 */
[----:B------:R-:W-:Y:S02]  /*19400*/  FMNMX.FTZ R49, R71, R8, !PT ;  /* 0x0000000847317209 */ /* 0x000fe40007810000 */
[----:B------:R-:W-:Y:S02]  /*19410*/  ISETP.LT.OR P3, PT, R11, 0x71, P3 ;  /* 0x000000710b00780c */ /* 0x000fe40001f61670 */
[----:B------:R-:W-:Y:S01]  /*19420*/  FMNMX.FTZ R49, R74, R49, !PT ;  /* 0x000000314a317209 */ /* 0x000fe20007810000 */
[----:B------:R-:W-:Y:S01]  /*19430*/  MUFU.EX2 R25, R25 ;  /* 0x0000001900197308 */ /* 0x000fe20000000800 */
[----:B------:R-:W-:-:S02]  /*19440*/  FSEL R82, R82, -INF , !P3 ;  /* 0xff80000052527808 */ /* 0x000fc40005800000 */
[----:B------:R-:W-:Y:S02]  /*19450*/  ISETP.GT.AND P3, PT, R10, 0x71, P1 ;  /* 0x000000710a00780c */ /* 0x000fe40000f64270 */
[----:B------:R-:W-:Y:S02]  /*19460*/  FMNMX.FTZ R53, R20, R49, !PT ;  /* 0x0000003114357209 */ /* 0x000fe40007810000 */
[----:B------:R-:W-:Y:S01]  /*19470*/  ISETP.LT.OR P3, PT, R11, 0x72, P3 ;  /* 0x000000720b00780c */ /* 0x000fe20001f61670 */
[----:B------:R0:W-:Y:S01]  /*19480*/  MUFU.EX2 R49, R57 ;  /* 0x0000003900317308 */ /* 0x0001e20000000800 */
[----:B------:R-:W-:Y:S02]  /*19490*/  FMNMX.FTZ R8, R78, R53, !PT ;  /* 0x000000354e087209 */ /* 0x000fe40007810000 */
[----:B------:R-:W-:Y:S02]  /*194a0*/  FSEL R83, R83, -INF , !P3 ;  /* 0xff80000053537808 */ /* 0x000fe40005800000 */
[----:B------:R-:W-:-:S02]  /*194b0*/  ISETP.GT.AND P3, PT, R10, 0x78, P1 ;  /* 0x000000780a00780c */ /* 0x000fc40000f64270 */
[----:B------:R-:W-:Y:S01]  /*194c0*/  FMNMX.FTZ R53, R79, R8, !PT ;  /* 0x000000084f357209 */ /* 0x000fe20007810000 */
[----:B------:R-:W-:Y:S01]  /*194d0*/  MUFU.EX2 R172, R172 ;  /* 0x000000ac00ac7308 */ /* 0x000fe20000000800 */
[----:B------:R-:W-:Y:S01]  /*194e0*/  ISETP.GT.AND P1, PT, R10, 0x79, P1 ;  /* 0x000000790a00780c */ /* 0x000fe20000f24270 */
[--C-:B0-----:R-:W-:Y:S01]  /*194f0*/  FFMA.FTZ R57, R73, UR52, -R0.reuse ;  /* 0x0000003449397c23 */ /* 0x101fe20008010800 */
[----:B------:R-:W-:Y:S02]  /*19500*/  ISETP.LT.OR P3, PT, R11, 0x79, P3 ;  /* 0x000000790b00780c */ /* 0x000fe40001f61670 */
[----:B------:R-:W-:Y:S01]  /*19510*/  FMNMX.FTZ R8, R82, R53, !PT ;  /* 0x0000003552087209 */ /* 0x000fe20007810000 */
[----:B------:R-:W-:Y:S01]  /*19520*/  FFMA.FTZ R53, R77, UR52, -R0 ;  /* 0x000000344d357c23 */ /* 0x000fe20008010800 */
[----:B------:R-:W-:Y:S01]  /*19530*/  ISETP.LT.OR P1, PT, R11, 0x7a, P1 ;  /* 0x0000007a0b00780c */ /* 0x000fe20000f21670 */
[----:B------:R-:W-:Y:S01]  /*19540*/  MUFU.EX2 R33, R33 ;  /* 0x0000002100217308 */ /* 0x000fe20000000800 */
[----:B------:R-:W-:-:S02]  /*19550*/  FSEL R86, R86, -INF , !P3 ;  /* 0xff80000056567808 */ /* 0x000fc40005800000 */
[----:B------:R-:W-:Y:S02]  /*19560*/  FMNMX.FTZ R11, R83, R8, !PT ;  /* 0x00000008530b7209 */ /* 0x000fe40007810000 */
[----:B------:R-:W-:Y:S02]  /*19570*/  FSEL R87, R87, -INF , !P1 ;  /* 0xff80000057577808 */ /* 0x000fe40004800000 */
[----:B------:R-:W-:Y:S01]  /*19580*/  FMNMX.FTZ R8, R86, R11, !PT ;  /* 0x0000000b56087209 */ /* 0x000fe20007810000 */
[----:B------:R-:W-:Y:S03]  /*19590*/  MUFU.EX2 R174, R174 ;  /* 0x000000ae00ae7308 */ /* 0x000fe60000000800 */
[----:B------:R-:W-:-:S05]  /*195a0*/  FMNMX.FTZ R8, R87, R8, !PT ;  /* 0x0000000857087209 */ /* 0x000fca0007810000 */
[----:B------:R-:W0:Y:S01]  /*195b0*/  SHFL.BFLY PT, R11, R8, 0x2, 0x1f ;  /* 0x0c401f00080b7f89 */ /* 0x000e2200000e0000 */
        /* <DEDUP_REMOVED lines=165> */
.L_x_8432:
[----:B------:R-:W-:Y:S01]  /*1a010*/  IMAD R14, R14, 0x8, R18 ;  /* 0x000000080e0e7824 */ /* 0x000fe200078e0212 */
[----:B------:R-:W-:Y:S01]  /*1a020*/  ISETP.GT.AND P1, PT, R4, R198, PT ;  /* 0x000000c60400720c */ /* 0x000fe20003f24270 */
[----:B------:R-:W-:Y:S01]  /*1a030*/  IMAD.U32 R27, RZ, RZ, UR38 ;  /* 0x00000026ff1b7e24 */ /* 0x000fe2000f8e00ff */
[----:B------:R-:W-:Y:S01]  /*1a040*/  F2FP.BF16.F32.PACK_AB R182, R15, R182 ;  /* 0x000000b60fb6723e */ /* 0x000fe200000010ff */
[----:B------:R-:W-:Y:S01]  /*1a050*/  VIADD R14, R14, 0x28860 ;  /* 0x000288600e0e7836 */ /* 0x000fe20000000000 */
[----:B------:R-:W-:Y:S01]  /*1a060*/  F2FP.BF16.F32.PACK_AB R171, R12, R171 ;  /* 0x000000ab0cab723e */ /* 0x000fe200000010ff */
[----:B------:R-:W-:Y:S01]  /*1a070*/  FMUL.FTZ R88, R88, R8 ;  /* 0x0000000858587220 */ /* 0x000fe20000410000 */
        /* <DEDUP_REMOVED lines=101> */
.L_x_8413:
[----:B------:R-:W-:Y:S05]  /*1a6d0*/  WARPSYNC.ALL ;  /* 0x0000000000007948 */ /* 0x000fea0003800000 */
[----:B------:R-:W-:Y:S06]  /*1a6e0*/  BAR.ARV 0x8, 0x180 ;  /* 0x0206000000007b1d */ /* 0x000fec0000002000 */
[----:B------:R-:W-:Y:S05]  /*1a6f0*/  @!P0 BRA `(.L_x_8434) ;  /* 0x0000000000048947 */ /* 0x000fea0003800000 */
[----:B------:R-:W-:Y:S01]  /*1a700*/  BPT.TRAP 0x1 ;  /* 0x000000040000795c */ /* 0x000fe20000300000 */
.L_x_8434:
[----:B------:R-:W-:Y:S01]  /*1a710*/  IMAD R11, R184, 0x8, R18 ;  /* 0x00000008b80b7824 */ /* 0x000fe200078e0212 */
[----:B------:R-:W-:-:S04]  /*1a720*/  SHF.L.U32 R4, R187, 0x1f, RZ ;  /* 0x0000001fbb047819 */ /* 0x000fc800000006ff */
[----:B------:R0:W1:Y:S01]  /*1a730*/  SYNCS.PHASECHK.TRANS64.TRYWAIT P1, [R11+URZ+0x28850], R4 ;  /* 0x028850040b0075a7 */ /* 0x000062000802017f */
[----:B------:R-:W-:Y:S05]  /*1a740*/  @!P0 BRA `(.L_x_8435) ;  /* 0x0000000000048947 */ /* 0x000fea0003800000 */
[----:B------:R-:W-:Y:S01]  /*1a750*/  BPT.TRAP 0x1 ;  /* 0x000000040000795c */ /* 0x000fe20000300000 */
.L_x_8435:
[----:B------:R-:W-:-:S05]  /*1a760*/  VIADD R18, R18, 0x400 ;  /* 0x0000040012127836 */ /* 0x000fca0000000000 */
[----:B------:R-:W-:-:S04]  /*1a770*/  SHF.R.U32.HI R18, RZ, 0x4, R18 ;  /* 0x00000004ff127819 */ /* 0x000fc80000011612 */
[----:B------:R-:W-:-:S04]  /*1a780*/  LOP3.LUT R18, R18, 0x3fff, RZ, 0xc0, !PT ;  /* 0x00003fff12127812 */ /* 0x000fc800078ec0ff */
[----:B------:R-:W-:Y:S01]  /*1a790*/  LOP3.LUT R9, R18, 0x4000000, RZ, 0xfc, !PT ;  /* 0x0400000012097812 */ /* 0x000fe200078efcff */
[----:B-1----:R-:W-:Y:S06]  /*1a7a0*/  @P1 BRA `(.L_x_8436) ;  /* 0x0000000000081947 */ /* 0x002fec0003800000 */
[----:B------:R-:W1:Y:S02]  /*1a7b0*/  SYNCS.PHASECHK.TRANS64.TRYWAIT P1, [R11+URZ+0x28850], R4 ;  /* 0x028850040b0075a7 */ /* 0x000e64000802017f */
[----:B-1----:R-:W-:Y:S05]  /*1a7c0*/  @!P1 BRA `(.L_x_8437) ;  /* 0x000000c000a89947 */ /* 0x002fea0003800000 */
.L_x_8436:
[----:B------:R-:W-:Y:S01]  /*1a7d0*/  IMAD R8, R184, 0x800, R9 ;  /* 0x00000800b8087824 */ /* 0x000fe200078e0209 */
[----:B------:R-:W-:Y:S05]  /*1a7e0*/  WARPSYNC.ALL ;  /* 0x0000000000007948 */ /* 0x000fea0003800000 */
[----:B------:R-:W-:Y:S01]  /*1a7f0*/  IMAD.MOV.U32 R9, RZ, RZ, 0x40000040 ;  /* 0x40000040ff097424 */ /* 0x000fe200078e00ff */
[C---:B------:R-:W-:Y:S01]  /*1a800*/  R2UR UR6, R8.reuse ;  /* 0x00000000080672ca */ /* 0x040fe200000e0000 */
[----:B------:R-:W-:Y:S01]  /*1a810*/  WARPGROUP.ARRIVE ;  /* 0x00000000000079c5 */ /* 0x000fe20000000000 */
[----:B------:R-:W-:Y:S01]  /*1a820*/  VIADD R12, R8, 0x80 ;  /* 0x00000080080c7836 */ /* 0x000fe20000000000 */
[----:B------:R-:W2:Y:S01]  /*1a830*/  SHFL.BFLY PT, R7, R6, 0x2, 0x1f ;  /* 0x0c401f0006077f89 */ /* 0x000ea200000e0000 */
[----:B------:R-:W-:Y:S01]  /*1a840*/  R2UR UR7, R9 ;  /* 0x00000000090772ca */ /* 0x000fe200000e0000 */
[----:B------:R-:W-:-:S02]  /*1a850*/  IMAD.MOV.U32 R13, RZ, RZ, 0x40000040 ;  /* 0x40000040ff0d7424 */ /* 0x000fc400078e00ff */
[----:B------:R-:W-:Y:S01]  /*1a860*/  IMAD.MOV.U32 R9, RZ, RZ, 0x40000040 ;  /* 0x40000040ff097424 */ /* 0x000fe200078e00ff */
[----:B01----:R-:W0:Y:S01]  /*1a870*/  SHFL.BFLY PT, R4, R5, 0x2, 0x1f ;  /* 0x0c401f0005047f89 */ /* 0x003e2200000e0000 */
[----:B------:R-:W-:Y:S02]  /*1a880*/  IMAD.MOV.U32 R20, RZ, RZ, -0x800000 ;  /* 0xff800000ff147424 */ /* 0x000fe400078e00ff */
[----:B------:R-:W-:-:S06]  /*1a890*/  IMAD.MOV.U32 R21, RZ, RZ, -0x800000 ;  /* 0xff800000ff157424 */ /* 0x000fcc00078e00ff */
[----:B------:R-:W-:Y:S01]  /*1a8a0*/  HGMMA.64x128x16.F32.BF16 R88, R180, gdesc[UR4].tnspB, R88, gsb0 ;  /* 0x41e00004b4587df0 */ /* 0x000fe20008001858 */
[----:B------:R-:W-:Y:S01]  /*1a8b0*/  R2UR UR6, R12 ;  /* 0x000000000c0672ca */ /* 0x000fe200000e0000 */
[----:B------:R-:W-:Y:S01]  /*1a8c0*/  VIADD R12, R8, 0x100 ;  /* 0x00000100080c7836 */ /* 0x000fe20000000000 */
[----:B------:R-:W-:Y:S01]  /*1a8d0*/  R2UR UR7, R13 ;  /* 0x000000000d0772ca */ /* 0x000fe200000e0000 */
[----:B------:R-:W-:Y:S02]  /*1a8e0*/  IMAD.MOV.U32 R13, RZ, RZ, 0x40000040 ;  /* 0x40000040ff0d7424 */ /* 0x000fe400078e00ff */
[----:B--2---:R-:W-:Y:S01]  /*1a8f0*/  FADD.FTZ R7, R7, R6 ;  /* 0x0000000607077221 */ /* 0x004fe20000010000 */
[----:B------:R-:W-:Y:S01]  /*1a900*/  IMAD.U32 R6, RZ, RZ, UR52 ;  /* 0x00000034ff067e24 */ /* 0x000fe2000f8e00ff */
        /* <DEDUP_REMOVED lines=37> */
[----:B------:R-:W-:Y:S01]  /*1ab60*/  R2UR UR6, R8 ;  /* 0x00000000080672ca */ /* 0x000fe200000e0000 */
[----:B0-----:R-:W-:Y:S01]  /*1ab70*/  FADD.FTZ R8, R4, R5 ;  /* 0x0000000504087221 */ /* 0x001fe20000010000 */
[----:B------:R-:W-:Y:S01]  /*1ab80*/  R2UR UR7, R9 ;  /* 0x00000000090772ca */ /* 0x000fe200000e0000 */
[----:B------:R-:W0:Y:S04]  /*1ab90*/  SHFL.BFLY PT, R4, R7, 0x1, 0x1f ;  /* 0x0c201f0007047f89 */ /* 0x000e2800000e0000 */
[----:B------:R-:W1:Y:S01]  /*1aba0*/  SHFL.BFLY PT, R9, R8, 0x1, 0x1f ;  /* 0x0c201f0008097f89 */ /* 0x000e6200000e0000 */
[----:B0-----:R-:W-:Y:S01]  /*1abb0*/  FADD.FTZ R12, R7, R4 ;  /* 0x00000004070c7221 */ /* 0x001fe20000010000 */
[----:B------:R-:W-:Y:S01]  /*1abc0*/  CS2R R4, SRZ ;  /* 0x0000000000047805 */ /* 0x000fe2000001ff00 */
[----:B-1----:R-:W-:-:S03]  /*1abd0*/  FADD.FTZ R13, R8, R9 ;  /* 0x00000009080d7221 */ /* 0x002fc60000010000 */
[----:B------:R-:W-:Y:S01]  /*1abe0*/  FSETP.NE.FTZ.AND P1, PT, R12, RZ, PT ;  /* 0x000000ff0c00720b */ /* 0x000fe20003f35000 */
[----:B------:R-:W-:Y:S01]  /*1abf0*/  IMAD.U32 R8, RZ, RZ, UR52 ;  /* 0x00000034ff087e24 */ /* 0x000fe2000f8e00ff */
[----:B------:R-:W-:-:S11]  /*1ac00*/  FSETP.NE.FTZ.AND P2, PT, R13, RZ, PT ;  /* 0x000000ff0d00720b */ /* 0x000fd60003f55000 */
[----:B------:R-:W0:Y:S01]  /*1ac10*/  @P1 MUFU.LG2 R9, R12 ;  /* 0x0000000c00091308 */ /* 0x000e220000000c00 */
[----:B------:R-:W-:Y:S01]  /*1ac20*/  @P1 FMUL.FTZ R6, R6, 0.69314718246459960938 ;  /* 0x3f31721806061820 */ /* 0x000fe20000410000 */
        /* <DEDUP_REMOVED lines=10> */
[----:B------:R-:W-:Y:S03]  /*1acd0*/  HGMMA.64x128x16.F32.BF16 R88, R152, gdesc[UR4].tnspB, R88, gsb0 ;  /* 0x41e0000498587df0 */ /* 0x000fe60008001858 */
[----:B------:R-:W-:Y:S02]  /*1ace0*/  WARPGROUP.DEPBAR.LE gsb0, 0x0 ;  /* 0x00008000000079c5 */ /* 0x000fe40000010000 */
[----:B--23--:R-:W-:Y:S05]  /*1acf0*/  @!P0 BRA `(.L_x_8438) ;  /* 0x0000000000048947 */ /* 0x00cfea0003800000 */
[----:B------:R-:W-:Y:S01]  /*1ad00*/  BPT.TRAP 0x1 ;  /* 0x000000040000795c */ /* 0x000fe20000300000 */
.L_x_8438:
[----:B------:R-:W-:Y:S02]  /*1ad10*/  VIADD R0, R11, 0x28860 ;  /* 0x000288600b007836 */ /* 0x000fe40000000000 */
[-C--:B------:R-:W-:Y:S01]  /*1ad20*/  FMUL.FTZ R88, R88, R4.reuse ;  /* 0x0000000458587220 */ /* 0x080fe20000410000 */
[----:B------:R-:W-:Y:S02]  /*1ad30*/  IMAD.U32 R7, RZ, RZ, UR38 ;  /* 0x00000026ff077e24 */ /* 0x000fe4000f8e00ff */
        /* <DEDUP_REMOVED lines=16> */
[----:B-1----:R-:W-:Y:S01]  /*1ae40*/  SEL R0, RZ, 0x1, P1 ;  /* 0x00000001ff007807 */ /* 0x002fe20000800000 */
        /* <DEDUP_REMOVED lines=53> */
[----:B------:R-:W-:Y:S01]  /*1b1a0*/  UIADD3 UR37, UR37, 0x1, URZ ;  /* 0x0000000125257890 */ /* 0x000fe2000fffe03f */
[----:B------:R-:W-:-:S11]  /*1b1b0*/  SEL R184, R184, RZ, P1 ;  /* 0x000000ffb8b87207 */ /* 0x000fd60000800000 */
.L_x_8304:
[----:B------:R-:W-:Y:S05]  /*1b1c0*/  WARPSYNC.ALL ;  /* 0x0000000000007948 */ /* 0x000fea0003800000 */
[----:B------:R-:W0:Y:S08]  /*1b1d0*/  S2UR UR38, SR_CgaCtaId ;  /* 0x00000000002679c3 */ /* 0x000e300000008800 */
[----:B------:R-:W-:Y:S06]  /*1b1e0*/  BAR.SYNC.DEFER_BLOCKING 0x5, 0x180 ;  /* 0x0146000000007b1d */ /* 0x000fec0000010000 */
[----:B------:R-:W-:Y:S01]  /*1b1f0*/  UMOV UR4, 0x400 ;  /* 0x0000040000047882 */ /* 0x000fe20000000000 */
[----:B------:R-:W-:Y:S01]  /*1b200*/  BSSY B0, `(.L_x_8439) ;  /* 0x00001fc000007945 */ /* 0x000fe20003800000 */
[----:B0-----:R-:W-:-:S06]  /*1b210*/  ULEA UR4, UR38, UR4, 0x18 ;  /* 0x0000000426047291 */ /* 0x001fcc000f8ec03f */
[----:B------:R-:W-:-:S05]  /*1b220*/  IMAD.U32 R18, RZ, RZ, UR4 ;  /* 0x00000004ff127e24 */ /* 0x000fca000f8e00ff */
[----:B------:R0:W3:Y:S01]  /*1b230*/  LDS.128 R40, [R18+0x288d0] ;  /* 0x0288d00012287984 */ /* 0x0000e20000000c00 */
[----:B------:R-:W-:Y:S06]  /*1b240*/  BAR.ARV 0x4, 0x180 ;  /* 0x0106000000007b1d */ /* 0x000fec0000002000 */
[----:B------:R-:W-:Y:S05]  /*1b250*/  @P0 BRA `(.L_x_8440) ;  /* 0x0000001400080947 */ /* 0x000fea0003800000 */
[----:B------:R-:W4:Y:S01]  /*1b260*/  S2R R5, SR_SWINHI ;  /* 0x0000000000057919 */ /* 0x000f220000002f00 */
[----:B------:R-:W-:Y:S05]  /*1b270*/  WARPSYNC.ALL ;  /* 0x0000000000007948 */ /* 0x000fea0003800000 */
[----:B------:R-:W-:Y:S01]  /*1b280*/  BAR.SYNC.DEFER_BLOCKING 0x1, 0x100 ;  /* 0x0044000000007b1d */ /* 0x000fe20000010000 */
[----:B------:R-:W-:Y:S01]  /*1b290*/  F2FP.BF16.F32.PACK_AB R6, R93, R6 ;  /* 0x000000065d06723e */ /* 0x000fe200000010ff */
[----:B------:R-:W-:Y:S01]  /*1b2a0*/  IMAD.MOV.U32 R48, RZ, RZ, RZ ;  /* 0x000000ffff307224 */ /* 0x000fe200078e00ff */
        /* <DEDUP_REMOVED lines=8> */
[----:B------:R-:W-:Y:S02]  /*1b330*/  MOV R36, R18 ;  /* 0x0000001200247202 */ /* 0x000fe40000000f00 */
[----:B----4-:R-:W-:-:S03]  /*1b340*/  MOV R37, R5 ;  /* 0x0000000500257202 */ /* 0x010fc60000000f00 */
[----:B------:R-:W-:-:S03]  /*1b350*/  IMAD.WIDE R4, R220, 0x2, R36 ;  /* 0x00000002dc047825 */ /* 0x000fc600078e0224 */
[C---:B------:R-:W-:Y:S02]  /*1b360*/  IADD3 R39, P5, R4.reuse, 0x20, RZ ;  /* 0x0000002004277810 */ /* 0x040fe40007fbe0ff */
[C---:B------:R-:W-:Y:S02]  /*1b370*/  IADD3 R45, P0, R4.reuse, 0x40, RZ ;  /* 0x00000040042d7810 */ /* 0x040fe40007f1e0ff */
[----:B------:R-:W-:Y:S01]  /*1b380*/  LOP3.LUT R0, R39, 0x380, RZ, 0xc0, !PT ;  /* 0x0000038027007812 */ /* 0x000fe200078ec0ff */
[--C-:B------:R-:W-:Y:S01]  /*1b390*/  IMAD.X R9, RZ, RZ, R5.reuse, P5 ;  /* 0x000000ffff097224 */ /* 0x100fe200028e0605 */
[C---:B------:R-:W-:Y:S01]  /*1b3a0*/  LOP3.LUT R29, R4.reuse, 0x380, RZ, 0xc0, !PT ;  /* 0x00000380041d7812 */ /* 0x040fe200078ec0ff */
[----:B------:R-:W-:Y:S01]  /*1b3b0*/  IMAD.X R11, RZ, RZ, R5, P0 ;  /* 0x000000ffff0b7224 */ /* 0x000fe200000e0605 */
[----:B------:R-:W-:Y:S02]  /*1b3c0*/  ISETP.NE.U32.AND P0, PT, RZ, UR4, PT ;  /* 0x00000004ff007c0c */ /* 0x000fe4000bf05070 */
[----:B------:R-:W-:-:S02]  /*1b3d0*/  IADD3 R49, P2, R4, 0x4000, RZ ;  /* 0x0000400004317810 */ /* 0x000fc40007f5e0ff */
[----:B------:R-:W-:Y:S02]  /*1b3e0*/  SHF.R.U64 R0, R0, 0x3, RZ ;  /* 0x0000000300007819 */ /* 0x000fe400000012ff */
[C---:B-1----:R-:W-:Y:S01]  /*1b3f0*/  IADD3 R47, P1, R4.reuse, 0x60, RZ ;  /* 0x00000060042f7810 */ /* 0x042fe20007f3e0ff */
[--C-:B------:R-:W-:Y:S01]  /*1b400*/  IMAD.X R15, RZ, RZ, R5.reuse, P2 ;  /* 0x000000ffff0f7224 */ /* 0x100fe200010e0605 */
[----:B------:R-:W-:Y:S02]  /*1b410*/  SHF.R.U64 R29, R29, 0x3, RZ ;  /* 0x000000031d1d7819 */ /* 0x000fe400000012ff */
[C---:B------:R-:W-:Y:S01]  /*1b420*/  IADD3 R51, P3, R4.reuse, 0x4020, RZ ;  /* 0x0000402004337810 */ /* 0x040fe20007f7e0ff */
[--C-:B--2---:R-:W-:Y:S01]  /*1b430*/  IMAD.X R13, RZ, RZ, R5.reuse, P1 ;  /* 0x000000ffff0d7224 */ /* 0x104fe200008e0605 */
[C---:B------:R-:W-:Y:S02]  /*1b440*/  IADD3 R53, P4, R4.reuse, 0x4040, RZ ;  /* 0x0000404004357810 */ /* 0x040fe40007f9e0ff */
[----:B------:R-:W-:Y:S01]  /*1b450*/  LOP3.LUT R10, R45, 0x380, RZ, 0xc0, !PT ;  /* 0x000003802d0a7812 */ /* 0x000fe200078ec0ff */
[--C-:B------:R-:W-:Y:S01]  /*1b460*/  IMAD.X R25, RZ, RZ, R5.reuse, P3 ;  /* 0x000000ffff197224 */ /* 0x100fe200018e0605 */
[----:B------:R-:W-:Y:S01]  /*1b470*/  IADD3 R55, P5, R4, 0x4060, RZ ;  /* 0x0000406004377810 */ /* 0x000fe20007fbe0ff */
[----:B------:R-:W-:Y:S01]  /*1b480*/  IMAD.X R27, RZ, RZ, R5, P4 ;  /* 0x000000ffff1b7224 */ /* 0x000fe200020e0605 */
[----:B------:R-:W-:Y:S01]  /*1b490*/  ISETP.NE.AND.EX P0, PT, RZ, UR5, PT, P0 ;  /* 0x00000005ff007c0c */ /* 0x000fe2000bf05300 */
[----:B------:R-:W-:Y:S01]  /*1b4a0*/  ULDC.64 UR4, c[0x0][0xc08] ;  /* 0x0003020000047ab9 */ /* 0x000fe20000000a00 */
[----:B------:R-:W-:-:S02]  /*1b4b0*/  LOP3.LUT R8, R0, R39, RZ, 0x3c, !PT ;  /* 0x0000002700087212 */ /* 0x000fc400078e3cff */
[----:B------:R-:W-:Y:S02]  /*1b4c0*/  LOP3.LUT R12, R47, 0x380, RZ, 0xc0, !PT ;  /* 0x000003802f0c7812 */ /* 0x000fe400078ec0ff */
[----:B------:R-:W-:Y:S01]  /*1b4d0*/  LOP3.LUT R4, R29, R4, RZ, 0x3c, !PT ;  /* 0x000000041d047212 */ /* 0x000fe200078e3cff */
[----:B------:R-:W-:Y:S01]  /*1b4e0*/  IMAD.X R29, RZ, RZ, R5, P5 ;  /* 0x000000ffff1d7224 */ /* 0x000fe200028e0605 */
[----:B------:R-:W-:Y:S02]  /*1b4f0*/  LOP3.LUT R0, R49, 0x380, RZ, 0xc0, !PT ;  /* 0x0000038031007812 */ /* 0x000fe400078ec0ff */
[----:B------:R-:W-:Y:S02]  /*1b500*/  SHF.R.U64 R10, R10, 0x3, RZ ;  /* 0x000000030a0a7819 */ /* 0x000fe400000012ff */
[----:B-----5:R-:W-:Y:S02]  /*1b510*/  LOP3.LUT R24, R51, 0x380, RZ, 0xc0, !PT ;  /* 0x0000038033187812 */ /* 0x020fe400078ec0ff */
[----:B------:R-:W-:-:S02]  /*1b520*/  LOP3.LUT R26, R53, 0x380, RZ, 0xc0, !PT ;  /* 0x00000380351a7812 */ /* 0x000fc400078ec0ff */
[----:B------:R-:W-:Y:S02]  /*1b530*/  ISETP.NE.U32.AND P2, PT, RZ, UR4, PT ;  /* 0x00000004ff007c0c */ /* 0x000fe4000bf45070 */
[----:B------:R-:W-:Y:S02]  /*1b540*/  LOP3.LUT R28, R55, 0x380, RZ, 0xc0, !PT ;  /* 0x00000380371c7812 */ /* 0x000fe400078ec0ff */
[----:B------:R-:W-:Y:S02]  /*1b550*/  SHF.R.U64 R12, R12, 0x3, RZ ;  /* 0x000000030c0c7819 */ /* 0x000fe400000012ff */
[----:B------:R-:W-:Y:S02]  /*1b560*/  SHF.R.U64 R0, R0, 0x3, RZ ;  /* 0x0000000300007819 */ /* 0x000fe400000012ff */
[----:B------:R-:W-:Y:S02]  /*1b570*/  MOV R38, R4 ;  /* 0x0000000400267202 */ /* 0x000fe40000000f00 */
[----:B------:R-:W-:-:S02]  /*1b580*/  LOP3.LUT R10, R10, R45, RZ, 0x3c, !PT ;  /* 0x0000002d0a0a7212 */ /* 0x000fc400078e3cff */
[----:B------:R-:W-:Y:S02]  /*1b590*/  SHF.R.U64 R24, R24, 0x3, RZ ;  /* 0x0000000318187819 */ /* 0x000fe400000012ff */
[----:B------:R-:W-:Y:S02]  /*1b5a0*/  SHF.R.U64 R26, R26, 0x3, RZ ;  /* 0x000000031a1a7819 */ /* 0x000fe400000012ff */
[----:B------:R-:W-:Y:S02]  /*1b5b0*/  F2FP.BF16.F32.PACK_AB R4, R3, R88 ;  /* 0x000000580304723e */ /* 0x000fe400000010ff */
[----:B------:R-:W-:Y:S02]  /*1b5c0*/  F2FP.BF16.F32.PACK_AB R5, R91, R90 ;  /* 0x0000005a5b05723e */ /* 0x000fe400000010ff */
[----:B------:R-:W-:Y:S02]  /*1b5d0*/  ISETP.NE.AND.EX P2, PT, RZ, UR5, PT, P2 ;  /* 0x00000005ff007c0c */ /* 0x000fe4000bf45320 */
[----:B------:R-:W-:Y:S01]  /*1b5e0*/  SHF.R.U64 R28, R28, 0x3, RZ ;  /* 0x000000031c1c7819 */ /* 0x000fe200000012ff */
[----:B------:R1:W-:Y:S01]  /*1b5f0*/  STSM.16.M88.4 [R38], R4 ;  /* 0x0000000426007844 */ /* 0x0003e20000000200 */
[----:B------:R-:W-:-:S02]  /*1b600*/  LOP3.LUT R12, R12, R47, RZ, 0x3c, !PT ;  /* 0x0000002f0c0c7212 */ /* 0x000fc400078e3cff */
[----:B------:R-:W-:Y:S02]  /*1b610*/  LOP3.LUT R14, R0, R49, RZ, 0x3c, !PT ;  /* 0x00000031000e7212 */ /* 0x000fe400078e3cff */
[----:B------:R-:W-:Y:S02]  /*1b620*/  LOP3.LUT R24, R24, R51, RZ, 0x3c, !PT ;  /* 0x0000003318187212 */ /* 0x000fe400078e3cff */
[----:B------:R-:W-:Y:S02]  /*1b630*/  LOP3.LUT R26, R26, R53, RZ, 0x3c, !PT ;  /* 0x000000351a1a7212 */ /* 0x000fe400078e3cff */
[----:B------:R-:W-:Y:S02]  /*1b640*/  MOV R47, R8 ;  /* 0x00000008002f7202 */ /* 0x000fe40000000f00 */
[----:B------:R-:W-:Y:S02]  /*1b650*/  MOV R46, R10 ;  /* 0x0000000a002e7202 */ /* 0x000fe40000000f00 */
[----:B------:R-:W-:-:S02]  /*1b660*/  LOP3.LUT R28, R28, R55, RZ, 0x3c, !PT ;  /* 0x000000371c1c7212 */ /* 0x000fc400078e3cff */
[----:B------:R-:W-:Y:S01]  /*1b670*/  F2FP.BF16.F32.PACK_AB R8, R97, R96 ;  /* 0x000000606108723e */ /* 0x000fe200000010ff */
[----:B-1----:R-:W1:Y:S01]  /*1b680*/  LDC.64 R38, c[0x0][0xc00] ;  /* 0x00030000ff267b82 */ /* 0x002e620000000a00 */
[----:B------:R-:W-:Y:S02]  /*1b690*/  F2FP.BF16.F32.PACK_AB R9, R99, R98 ;  /* 0x000000626309723e */ /* 0x000fe400000010ff */
[----:B------:R-:W-:Y:S02]  /*1b6a0*/  F2FP.BF16.F32.PACK_AB R10, R101, R100 ;  /* 0x00000064650a723e */ /* 0x000fe400000010ff */
[----:B------:R-:W-:Y:S02]  /*1b6b0*/  F2FP.BF16.F32.PACK_AB R11, R103, R102 ;  /* 0x00000066670b723e */ /* 0x000fe400000010ff */
[----:B------:R-:W-:Y:S01]  /*1b6c0*/  F2FP.BF16.F32.PACK_AB R4, R105, R104 ;  /* 0x000000686904723e */ /* 0x000fe200000010ff */
[----:B------:R-:W-:Y:S01]  /*1b6d0*/  ULDC UR4, c[0x0][0xa88] ;  /* 0x0002a20000047ab9 */ /* 0x000fe20000000800 */
[----:B------:R-:W-:Y:S01]  /*1b6e0*/  F2FP.BF16.F32.PACK_AB R5, R107, R106 ;  /* 0x0000006a6b05723e */ /* 0x000fe200000010ff */
[----:B------:R2:W-:Y:S01]  /*1b6f0*/  STSM.16.M88.4 [R47], R8 ;  /* 0x000000082f007844 */ /* 0x0005e20000000200 */
[----:B------:R-:W-:Y:S01]  /*1b700*/  F2FP.BF16.F32.PACK_AB R6, R109, R108 ;  /* 0x0000006c6d06723e */ /* 0x000fe200000010ff */
[----:B------:R-:W4:Y:S01]  /*1b710*/  LDC R55, c[0x0][0xbe8] ;  /* 0x0002fa00ff377b82 */ /* 0x000f220000000800 */
[----:B------:R-:W-:-:S02]  /*1b720*/  F2FP.BF16.F32.PACK_AB R7, R111, R110 ;  /* 0x0000006e6f07723e */ /* 0x000fc400000010ff */
[----:B------:R-:W-:Y:S02]  /*1b730*/  MOV R45, R12 ;  /* 0x0000000c002d7202 */ /* 0x000fe40000000f00 */
[----:B------:R-:W-:Y:S01]  /*1b740*/  MOV R44, R14 ;  /* 0x0000000e002c7202 */ /* 0x000fe20000000f00 */
[----:B------:R0:W-:Y:S01]  /*1b750*/  STSM.16.M88.4 [R46], R4 ;  /* 0x000000042e007844 */ /* 0x0001e20000000200 */
[----:B---3--:R-:W-:Y:S02]  /*1b760*/  MOV R40, R24 ;  /* 0x0000001800287202 */ /* 0x008fe40000000f00 */
[----:B------:R-:W-:Y:S02]  /*1b770*/  MOV R3, R26 ;  /* 0x0000001a00037202 */ /* 0x000fe40000000f00 */
[----:B------:R-:W-:Y:S01]  /*1b780*/  F2FP.BF16.F32.PACK_AB R12, R113, R112 ;  /* 0x00000070710c723e */ /* 0x000fe200000010ff */
[----:B-1----:R-:W-:Y:S01]  /*1b790*/  IMAD.WIDE R38, R209, 0x4, R38 ;  /* 0x00000004d1267825 */ /* 0x002fe200078e0226 */
[----:B------:R-:W-:Y:S01]  /*1b7a0*/  F2FP.BF16.F32.PACK_AB R13, R115, R114 ;  /* 0x00000072730d723e */ /* 0x000fe200000010ff */
[----:B--2---:R-:W1:Y:S01]  /*1b7b0*/  @P2 LDC.64 R8, c[0x0][0xc08] ;  /* 0x00030200ff082b82 */ /* 0x004e620000000a00 */
[----:B------:R-:W-:-:S02]  /*1b7c0*/  F2FP.BF16.F32.PACK_AB R14, R117, R116 ;  /* 0x00000074750e723e */ /* 0x000fc400000010ff */
[----:B------:R-:W-:Y:S02]  /*1b7d0*/  F2FP.BF16.F32.PACK_AB R15, R119, R118 ;  /* 0x00000076770f723e */ /* 0x000fe400000010ff */
[----:B------:R-:W-:Y:S02]  /*1b7e0*/  MOV R0, R28 ;  /* 0x0000001c00007202 */ /* 0x000fe40000000f00 */
[----:B------:R-:W-:Y:S01]  /*1b7f0*/  F2FP.BF16.F32.PACK_AB R24, R121, R120 ;  /* 0x000000787918723e */ /* 0x000fe200000010ff */
[----:B------:R-:W-:Y:S01]  /*1b800*/  STSM.16.M88.4 [R45], R12 ;  /* 0x0000000c2d007844 */ /* 0x000fe20000000200 */
[----:B------:R-:W-:Y:S02]  /*1b810*/  F2FP.BF16.F32.PACK_AB R25, R123, R122 ;  /* 0x0000007a7b19723e */ /* 0x000fe400000010ff */
[----:B------:R-:W-:Y:S02]  /*1b820*/  F2FP.BF16.F32.PACK_AB R26, R125, R124 ;  /* 0x0000007c7d1a723e */ /* 0x000fe400000010ff */
[----:B------:R-:W-:-:S02]  /*1b830*/  F2FP.BF16.F32.PACK_AB R27, R127, R126 ;  /* 0x0000007e7f1b723e */ /* 0x000fc400000010ff */
[----:B------:R-:W-:Y:S02]  /*1b840*/  F2FP.BF16.F32.PACK_AB R28, R129, R128 ;  /* 0x00000080811c723e */ /* 0x000fe400000010ff */
[----:B------:R-:W-:Y:S01]  /*1b850*/  F2FP.BF16.F32.PACK_AB R29, R131, R130 ;  /* 0x00000082831d723e */ /* 0x000fe200000010ff */
[----:B------:R-:W-:Y:S01]  /*1b860*/  STSM.16.M88.4 [R44], R24 ;  /* 0x000000182c007844 */ /* 0x000fe20000000200 */
[----:B0-----:R-:W-:Y:S02]  /*1b870*/  F2FP.BF16.F32.PACK_AB R4, R145, R144 ;  /* 0x000000909104723e */ /* 0x001fe400000010ff */
[----:B------:R-:W-:Y:S01]  /*1b880*/  F2FP.BF16.F32.PACK_AB R5, R147, R146 ;  /* 0x000000929305723e */ /* 0x000fe200000010ff */
[----:B------:R-:W-:Y:S01]  /*1b890*/  STSM.16.M88.4 [R40], R28 ;  /* 0x0000001c28007844 */ /* 0x000fe20000000200 */
[----:B------:R-:W-:Y:S02]  /*1b8a0*/  F2FP.BF16.F32.PACK_AB R6, R149, R148 ;  /* 0x000000949506723e */ /* 0x000fe400000010ff */
[----:B------:R-:W-:Y:S01]  /*1b8b0*/  F2FP.BF16.F32.PACK_AB R7, R151, R150 ;  /* 0x000000969707723e */ /* 0x000fe200000010ff */
[----:B------:R-:W-:Y:S04]  /*1b8c0*/  STSM.16.M88.4 [R3], R32 ;  /* 0x0000002003007844 */ /* 0x000fe80000000200 */
[----:B------:R0:W-:Y:S01]  /*1b8d0*/  STSM.16.M88.4 [R0], R4 ;  /* 0x0000000400007844 */ /* 0x0001e20000000200 */
[----:B------:R-:W-:Y:S01]  /*1b8e0*/  BAR.SYNC.DEFER_BLOCKING 0x1, 0x100 ;  /* 0x0044000000007b1d */ /* 0x000fe20000010000 */
[----:B0-----:R-:W-:-:S02]  /*1b8f0*/  IMAD.U32 R0, RZ, RZ, UR4 ;  /* 0x00000004ff007e24 */ /* 0x001fc4000f8e00ff */
[----:B-1----:R-:W-:-:S03]  /*1b900*/  @P2 IMAD.WIDE R4, R209, 0x4, R8 ;  /* 0x00000004d1042825 */ /* 0x002fc600078e0208 */
[----:B------:R0:W5:Y:S01]  /*1b910*/  @P0 LDG.E R48, desc[UR54][R38.64] ;  /* 0x0000003626300981 */ /* 0x000162000c1e1900 */
[----:B----4-:R-:W-:Y:S01]  /*1b920*/  ISETP.NE.AND P1, PT, R55, 0x1, PT ;  /* 0x000000013700780c */ /* 0x010fe20003f25270 */
[----:B------:R-:W-:Y:S02]  /*1b930*/  IMAD.IADD R13, R195, 0x1, R193 ;  /* 0x00000001c30d7824 */ /* 0x000fe400078e02c1 */
[----:B------:R0:W5:Y:S10]  /*1b940*/  @P2 LDG.E R0, desc[UR54][R4.64] ;  /* 0x0000003604002981 */ /* 0x000174000c1e1900 */
[----:B------:R-:W1:Y:S08]  /*1b950*/  @P1 LDC R10, c[0x0][0xbec] ;  /* 0x0002fb00ff0a1b82 */ /* 0x000e700000000800 */
[----:B------:R-:W2:Y:S01]  /*1b960*/  @P1 LDC R11, c[0x0][0xbf0] ;  /* 0x0002fc00ff0b1b82 */ /* 0x000ea20000000800 */
[----:B0-----:R-:W-:Y:S05]  /*1b970*/  @P2 BRA `(.L_x_8441) ;  /* 0x0000000000102947 */ /* 0x001fea0003800000 */
[----:B------:R-:W-:Y:S05]  /*1b980*/  @!P0 BRA `(.L_x_8441) ;  /* 0x00000000000c8947 */ /* 0x000fea0003800000 */
[----:B------:R-:W3:Y:S04]  /*1b990*/  LDG.E R3, desc[UR54][R38.64] ;  /* 0x0000003626037981 */ /* 0x000ee8000c1e1900 */
[----:B-----5:R-:W3:Y:S02]  /*1b9a0*/  LDG.E R0, desc[UR54][R38.64+0x4] ;  /* 0x0000043626007981 */ /* 0x020ee4000c1e1900 */
[----:B---3--:R-:W-:-:S07]  /*1b9b0*/  IMAD.IADD R0, R0, 0x1, -R3 ;  /* 0x0000000100007824 */ /* 0x008fce00078e0a03 */
.L_x_8441:
[----:B------:R-:W-:Y:S01]  /*1b9c0*/  SHF.R.S32.HI R54, RZ, 0x1f, R208 ;  /* 0x0000001fff367819 */ /* 0x000fe200000114d0 */
[----:B-1----:R-:W-:Y:S01]  /*1b9d0*/  @P1 IMAD.HI.U32 R4, R13, R10, RZ ;  /* 0x0000000a0d041227 */ /* 0x002fe200078e00ff */
[----:B------:R-:W-:Y:S01]  /*1b9e0*/  ULDC.64 UR4, c[0x0][0xb90] ;  /* 0x0002e40000047ab9 */ /* 0x000fe20000000a00 */
[----:B-----5:R-:W-:Y:S02]  /*1b9f0*/  SHF.R.S32.HI R49, RZ, 0x1f, R48 ;  /* 0x0000001fff317819 */ /* 0x020fe40000011430 */
[----:B------:R-:W-:Y:S01]  /*1ba00*/  IMAD R7, R54, UR4, RZ ;  /* 0x0000000436077c24 */ /* 0x000fe2000f8e02ff */
[----:B------:R-:W-:Y:S01]  /*1ba10*/  SHF.R.S32.HI R6, RZ, 0x1f, R209 ;  /* 0x0000001fff067819 */ /* 0x000fe200000114d1 */
[----:B------:R-:W-:Y:S01]  /*1ba20*/  IMAD.MOV.U32 R3, RZ, RZ, R13 ;  /* 0x000000ffff037224 */ /* 0x000fe200078e000d */
[----:B--2---:R-:W-:Y:S01]  /*1ba30*/  @P1 SHF.R.U32.HI R3, RZ, R11, R4 ;  /* 0x0000000bff031219 */ /* 0x004fe20000011604 */
[----:B------:R-:W-:Y:S01]  /*1ba40*/  IMAD.WIDE.U32 R4, R208, UR4, R48 ;  /* 0x00000004d0047c25 */ /* 0x000fe2000f8e0030 */
[----:B------:R-:W-:-:S02]  /*1ba50*/  SEL R40, R6, RZ, !P0 ;  /* 0x000000ff06287207 */ /* 0x000fc40004000000 */
[----:B------:R-:W-:Y:S01]  /*1ba60*/  SEL R57, R209, RZ, !P0 ;  /* 0x000000ffd1397207 */ /* 0x000fe20004000000 */
[----:B------:R-:W-:Y:S01]  /*1ba70*/  IMAD R7, R208, UR5, R7 ;  /* 0x00000005d0077c24 */ /* 0x000fe2000f8e0207 */
[----:B------:R-:W-:Y:S01]  /*1ba80*/  ULDC.64 UR4, c[0x0][0xb98] ;  /* 0x0002e60000047ab9 */ /* 0x000fe20000000a00 */
[----:B------:R-:W-:Y:S02]  /*1ba90*/  IMAD.MOV R8, RZ, RZ, -R3 ;  /* 0x000000ffff087224 */ /* 0x000fe400078e0a03 */
[----:B------:R-:W-:Y:S02]  /*1baa0*/  IMAD.IADD R5, R5, 0x1, R7 ;  /* 0x0000000105057824 */ /* 0x000fe400078e0207 */
[----:B------:R-:W-:Y:S02]  /*1bab0*/  IMAD.IADD R9, R16, 0x1, R222 ;  /* 0x0000000110097824 */ /* 0x000fe400078e02de */
[----:B------:R-:W-:Y:S02]  /*1bac0*/  IMAD R7, R55, R8, R13 ;  /* 0x0000000837077224 */ /* 0x000fe400078e020d */
[----:B------:R-:W-:-:S02]  /*1bad0*/  IMAD R6, R40, UR4, RZ ;  /* 0x0000000428067c24 */ /* 0x000fc4000f8e02ff */
        /* <DEDUP_REMOVED lines=8> */
[----:B------:R-:W-:Y:S01]  /*1bb60*/  IMAD.IADD R10, R219, 0x1, R193 ;  /* 0x00000001db0a7824 */ /* 0x000fe200078e02c1 */
[----:B------:R-:W-:Y:S01]  /*1bb70*/  IADD3.X R5, R9, R5, R8, P2, !PT ;  /* 0x0000000509057210 */ /* 0x000fe200017fe408 */
[----:B------:R-:W-:Y:S01]  /*1bb80*/  IMAD R6, R6, UR4, RZ ;  /* 0x0000000406067c24 */ /* 0x000fe2000f8e02ff */
[----:B------:R-:W-:Y:S01]  /*1bb90*/  IADD3 R29, P3, R36, 0x4000, RZ ;  /* 0x00004000241d7810 */ /* 0x000fe20007f7e0ff */
[----:B------:R-:W-:Y:S01]  /*1bba0*/  IMAD R59, R0, R55, RZ ;  /* 0x00000037003b7224 */ /* 0x000fe200078e02ff */
[----:B------:R-:W-:Y:S01]  /*1bbb0*/  LOP3.LUT R8, R3, 0x380, RZ, 0xc0, !PT ;  /* 0x0000038003087812 */ /* 0x000fe200078ec0ff */
[----:B------:R-:W-:Y:S01]  /*1bbc0*/  IMAD R9, R7, UR5, R6 ;  /* 0x0000000507097c24 */ /* 0x000fe2000f8e0206 */
[----:B------:R-:W-:Y:S01]  /*1bbd0*/  LOP3.LUT R28, R29, 0x380, RZ, 0xc0, !PT ;  /* 0x000003801d1c7812 */ /* 0x000fe200078ec0ff */
[----:B------:R-:W-:Y:S01]  /*1bbe0*/  IMAD.WIDE.U32 R4, R7, UR4, R4 ;  /* 0x0000000407047c25 */ /* 0x000fe2000f8e0004 */
[----:B------:R-:W-:Y:S01]  /*1bbf0*/  ULDC.64 UR4, c[0x0][0xb50] ;  /* 0x0002d40000047ab9 */ /* 0x000fe20000000a00 */
[----:B------:R-:W-:-:S02]  /*1bc00*/  SHF.R.U64 R8, R8, 0x3, RZ ;  /* 0x0000000308087819 */ /* 0x000fc400000012ff */
[----:B------:R-:W-:Y:S01]  /*1bc10*/  IMAD.IADD R5, R5, 0x1, R9 ;  /* 0x0000000105057824 */ /* 0x000fe200078e0209 */
[----:B------:R-:W-:Y:S01]  /*1bc20*/  LEA R6, P2, R4, UR4, 0x2 ;  /* 0x0000000404067c11 */ /* 0x000fe2000f8410ff */
[----:B------:R-:W-:Y:S01]  /*1bc30*/  IMAD.X R9, RZ, RZ, R37, P0 ;  /* 0x000000ffff097224 */ /* 0x000fe200000e0625 */
[----:B------:R-:W-:Y:S01]  /*1bc40*/  LOP3.LUT P0, RZ, R211, 0x3, RZ, 0xc0, !PT ;  /* 0x00000003d3ff7812 */ /* 0x000fe2000780c0ff */
[----:B------:R-:W-:Y:S01]  /*1bc50*/  VIADD R0, R10, 0x8 ;  /* 0x000000080a007836 */ /* 0x000fe20000000000 */
[----:B------:R-:W-:Y:S01]  /*1bc60*/  LEA.HI.X R4, R4, UR5, R5, 0x2, P2 ;  /* 0x0000000504047c11 */ /* 0x000fe200090f1405 */
[----:B------:R-:W-:Y:S01]  /*1bc70*/  SHFL.IDX PT, R50, R6, RZ, 0x1c1f ;  /* 0x001c1fff06327589 */ /* 0x000fe200000e0000 */
[----:B------:R-:W-:Y:S01]  /*1bc80*/  IADD3 R25, P2, R36, 0x3000, RZ ;  /* 0x0000300024197810 */ /* 0x000fe20007f5e0ff */
[----:B------:R-:W-:Y:S01]  /*1bc90*/  ULDC.64 UR4, c[0x0][0xaa0] ;  /* 0x0002a80000047ab9 */ /* 0x000fe20000000a00 */
[----:B------:R-:W-:Y:S01]  /*1bca0*/  SHF.R.U64 R28, R28, 0x3, RZ ;  /* 0x000000031c1c7819 */ /* 0x000fe200000012ff */
[----:B------:R-:W0:Y:S01]  /*1bcb0*/  SHFL.IDX PT, R51, R4, RZ, 0x1c1f ;  /* 0x001c1fff04337589 */ /* 0x000e2200000e0000 */
[----:B------:R-:W-:-:S02]  /*1bcc0*/  LOP3.LUT R24, R25, 0x380, RZ, 0xc0, !PT ;  /* 0x0000038019187812 */ /* 0x000fc400078ec0ff */
[----:B------:R-:W-:Y:S01]  /*1bcd0*/  LOP3.LUT R28, R28, R29, RZ, 0x3c, !PT ;  /* 0x0000001d1c1c7212 */ /* 0x000fe200078e3cff */
[----:B------:R-:W-:Y:S01]  /*1bce0*/  SHFL.IDX PT, R52, R6, 0x1, 0x1c1f ;  /* 0x003c1f0006347f89 */ /* 0x000fe200000e0000 */
[----:B------:R-:W-:Y:S01]  /*1bcf0*/  SHF.R.U64 R24, R24, 0x3, RZ ;  /* 0x0000000318187819 */ /* 0x000fe200000012ff */
[--C-:B------:R-:W-:Y:S01]  /*1bd00*/  IMAD.X R29, RZ, RZ, R37.reuse, P3 ;  /* 0x000000ffff1d7224 */ /* 0x100fe200018e0625 */
[----:B------:R-:W-:Y:S01]  /*1bd10*/  LOP3.LUT R8, R8, R3, RZ, 0x3c, !PT ;  /* 0x0000000308087212 */ /* 0x000fe200078e3cff */
[----:B------:R-:W1:Y:S01]  /*1bd20*/  SHFL.IDX PT, R53, R4, 0x1, 0x1c1f ;  /* 0x003c1f0004357f89 */ /* 0x000e6200000e0000 */
[----:B------:R-:W-:Y:S01]  /*1bd30*/  LOP3.LUT R24, R24, R25, RZ, 0x3c, !PT ;  /* 0x0000001918187212 */ /* 0x000fe200078e3cff */
[----:B------:R-:W-:Y:S01]  /*1bd40*/  IMAD.X R25, RZ, RZ, R37, P2 ;  /* 0x000000ffff197224 */ /* 0x000fe200010e0625 */
[----:B------:R-:W-:Y:S02]  /*1bd50*/  ISETP.GE.OR P2, PT, R10, R59, P0 ;  /* 0x0000003b0a00720c */ /* 0x000fe40000746670 */
[----:B------:R-:W-:-:S02]  /*1bd60*/  IADD3 R3, P3, R36, 0x7000, RZ ;  /* 0x0000700024037810 */ /* 0x000fc40007f7e0ff */
[----:B------:R-:W-:Y:S02]  /*1bd70*/  ISETP.GE.OR P0, PT, R0, R59, P0 ;  /* 0x0000003b0000720c */ /* 0x000fe40000706670 */
[----:B------:R-:W-:Y:S01]  /*1bd80*/  LOP3.LUT R0, R3, 0x380, RZ, 0xc0, !PT ;  /* 0x0000038003007812 */ /* 0x000fe200078ec0ff */
[----:B------:R-:W-:Y:S01]  /*1bd90*/  IMAD.X R45, RZ, RZ, R37, P3 ;  /* 0x000000ffff2d7224 */ /* 0x000fe200018e0625 */
[----:B------:R-:W-:Y:S02]  /*1bda0*/  IADD3 R13, P4, R36, 0x2000, RZ ;  /* 0x00002000240d7810 */ /* 0x000fe40007f9e0ff */
[----:B------:R-:W-:Y:S02]  /*1bdb0*/  SHF.R.U64 R0, R0, 0x3, RZ ;  /* 0x0000000300007819 */ /* 0x000fe400000012ff */
[----:B------:R-:W-:Y:S01]  /*1bdc0*/  LOP3.LUT R12, R13, 0x380, RZ, 0xc0, !PT ;  /* 0x000003800d0c7812 */ /* 0x000fe200078ec0ff */
[----:B0-----:R0:W-:Y:S01]  /*1bdd0*/  @!P2 ST.E desc[UR54][R50.64], R20 ;  /* 0x000000143200a985 */ /* 0x0011e2000c101936 */
[----:B------:R-:W-:Y:S01]  /*1bde0*/  LOP3.LUT R44, R0, R3, RZ, 0x3c, !PT ;  /* 0x00000003002c7212 */ /* 0x000fe200078e3cff */
[----:B------:R-:W-:Y:S01]  /*1bdf0*/  IMAD R3, R49, UR4, RZ ;  /* 0x0000000431037c24 */ /* 0x000fe2000f8e02ff */
[----:B------:R-:W-:Y:S01]  /*1be00*/  SHF.R.U64 R12, R12, 0x3, RZ ;  /* 0x000000030c0c7819 */ /* 0x000fe200000012ff */
[----:B------:R-:W2:Y:S01]  /*1be10*/  @P1 LDC R49, c[0x0][0xbf0] ;  /* 0x0002fc00ff311b82 */ /* 0x000ea20000000800 */
[----:B------:R-:W-:-:S02]  /*1be20*/  IADD3 R33, P5, R36, 0x5000, RZ ;  /* 0x0000500024217810 */ /* 0x000fc40007fbe0ff */
[----:B------:R-:W-:Y:S01]  /*1be30*/  LOP3.LUT R5, R36, 0x380, RZ, 0xc0, !PT ;  /* 0x0000038024057812 */ /* 0x000fe200078ec0ff */
[----:B-1----:R1:W-:Y:S04]  /*1be40*/  @!P0 ST.E desc[UR54][R52.64], R21 ;  /* 0x0000001534008985 */ /* 0x0023e8000c101936 */
[----:B0-----:R-:W0:Y:S01]  /*1be50*/  @P1 LDC R51, c[0x0][0xbec] ;  /* 0x0002fb00ff331b82 */ /* 0x001e220000000800 */
[----:B------:R-:W-:Y:S01]  /*1be60*/  IMAD R3, R48, UR5, R3 ;  /* 0x0000000530037c24 */ /* 0x000fe2000f8e0203 */
[----:B------:R-:W-:Y:S01]  /*1be70*/  LOP3.LUT R12, R12, R13, RZ, 0x3c, !PT ;  /* 0x0000000d0c0c7212 */ /* 0x000fe200078e3cff */
[----:B------:R-:W-:Y:S01]  /*1be80*/  IMAD.X R13, RZ, RZ, R37, P4 ;  /* 0x000000ffff0d7224 */ /* 0x000fe200020e0625 */
[----:B------:R-:W-:Y:S01]  /*1be90*/  IADD3 R39, P4, R36, 0x6000, RZ ;  /* 0x0000600024277810 */ /* 0x000fe20007f9e0ff */
[----:B------:R-:W5:Y:S01]  /*1bea0*/  LD.E.128 R8, desc[UR54][R8.64] ;  /* 0x0000003608087980 */ /* 0x000f62000c101d00 */
[----:B------:R-:W-:Y:S01]  /*1beb0*/  LOP3.LUT R32, R33, 0x380, RZ, 0xc0, !PT ;  /* 0x0000038021207812 */ /* 0x000fe200078ec0ff */
[----:B-1----:R-:W-:Y:S01]  /*1bec0*/  IMAD.WIDE.U32 R20, R48, UR4, RZ ;  /* 0x0000000430147c25 */ /* 0x002fe2000f8e00ff */
[----:B------:R-:W-:Y:S01]  /*1bed0*/  ULDC.64 UR4, c[0x0][0xae8] ;  /* 0x0002ba0000047ab9 */ /* 0x000fe20000000a00 */
[----:B------:R-:W-:Y:S01]  /*1bee0*/  LOP3.LUT R38, R39, 0x380, RZ, 0xc0, !PT ;  /* 0x0000038027267812 */ /* 0x000fe200078ec0ff */
[----:B------:R-:W5:Y:S01]  /*1bef0*/  LD.E.128 R12, desc[UR54][R12.64] ;  /* 0x000000360c0c7980 */ /* 0x000f62000c101d00 */
[----:B------:R-:W-:Y:S01]  /*1bf00*/  IMAD R48, R207, 0x20, R188 ;  /* 0x00000020cf307824 */ /* 0x000fe200078e02bc */
[----:B------:R-:W-:Y:S01]  /*1bf10*/  SHF.R.U64 R32, R32, 0x3, RZ ;  /* 0x0000000320207819 */ /* 0x000fe200000012ff */
[----:B------:R-:W-:Y:S01]  /*1bf20*/  IMAD.IADD R21, R21, 0x1, R3 ;  /* 0x0000000115157824 */ /* 0x000fe200078e0203 */
[----:B------:R-:W-:Y:S01]  /*1bf30*/  SHF.R.U64 R38, R38, 0x3, RZ ;  /* 0x0000000326267819 */ /* 0x000fe200000012ff */
[----:B------:R-:W-:Y:S01]  /*1bf40*/  IMAD R3, R54, UR4, RZ ;  /* 0x0000000436037c24 */ /* 0x000fe2000f8e02ff */
[----:B------:R-:W-:Y:S01]  /*1bf50*/  SHF.R.U64 R5, R5, 0x3, RZ ;  /* 0x0000000305057819 */ /* 0x000fe200000012ff */
[----:B------:R-:W-:Y:S01]  /*1bf60*/  IMAD.IADD R48, R193, 0x1, R48 ;  /* 0x00000001c1307824 */ /* 0x000fe200078e0230 */
[----:B------:R-:W-:Y:S01]  /*1bf70*/  LOP3.LUT R32, R32, R33, RZ, 0x3c, !PT ;  /* 0x0000002120207212 */ /* 0x000fe200078e3cff */
[----:B------:R-:W-:Y:S01]  /*1bf80*/  IMAD R3, R208, UR5, R3 ;  /* 0x00000005d0037c24 */ /* 0x000fe2000f8e0203 */
[----:B------:R-:W-:Y:S01]  /*1bf90*/  LOP3.LUT R38, R38, R39, RZ, 0x3c, !PT ;  /* 0x0000002726267212 */ /* 0x000fe200078e3cff */
[----:B------:R-:W-:Y:S01]  /*1bfa0*/  IMAD.WIDE.U32 R20, R208, UR4, R20 ;  /* 0x00000004d0147c25 */ /* 0x000fe2000f8e0014 */
[----:B------:R-:W-:Y:S01]  /*1bfb0*/  ULDC.64 UR4, c[0x0][0xaf0] ;  /* 0x0002bc0000047ab9 */ /* 0x000fe20000000a00 */
[----:B------:R-:W-:Y:S01]  /*1bfc0*/  LOP3.LUT R4, R5, R36, RZ, 0x3c, !PT ;  /* 0x0000002405047212 */ /* 0x000fe200078e3cff */
[----:B------:R-:W5:Y:S01]  /*1bfd0*/  LD.E.128 R24, desc[UR54][R24.64] ;  /* 0x0000003618187980 */ /* 0x000f62000c101d00 */
[----:B0-----:R-:W-:-:S03]  /*1bfe0*/  @P1 IMAD.HI.U32 R0, R48, R51, RZ ;  /* 0x0000003330001227 */ /* 0x001fc600078e00ff */
[----:B------:R-:W5:Y:S01]  /*1bff0*/  LD.E.128 R28, desc[UR54][R28.64] ;  /* 0x000000361c1c7980 */ /* 0x000f62000c101d00 */
[----:B------:R-:W-:Y:S02]  /*1c000*/  IMAD.IADD R21, R21, 0x1, R3 ;  /* 0x0000000115157824 */ /* 0x000fe400078e0203 */
[----:B------:R-:W-:Y:S01]  /*1c010*/  IMAD.MOV.U32 R3, RZ, RZ, R48 ;  /* 0x000000ffff037224 */ /* 0x000fe200078e0030 */
[----:B--2---:R-:W-:Y:S01]  /*1c020*/  @P1 SHF.R.U32.HI R3, RZ, R49, R0 ;  /* 0x00000031ff031219 */ /* 0x004fe20000011600 */
[----:B------:R-:W-:Y:S01]  /*1c030*/  IMAD R40, R40, UR4, RZ ;  /* 0x0000000428287c24 */ /* 0x000fe2000f8e02ff */
[----:B------:R-:W5:Y:S01]  /*1c040*/  LD.E.128 R44, desc[UR54][R44.64] ;  /* 0x000000362c2c7980 */ /* 0x000f62000c101d00 */
[----:B------:R-:W-:Y:S01]  /*1c050*/  IMAD.WIDE.U32 R20, R57, UR4, R20 ;  /* 0x0000000439147c25 */ /* 0x000fe2000f8e0014 */
[----:B------:R-:W-:-:S03]  /*1c060*/  SHF.R.S32.HI R0, RZ, 0x1f, R3 ;  /* 0x0000001fff007819 */ /* 0x000fc60000011403 */
[----:B------:R-:W-:Y:S01]  /*1c070*/  IMAD R49, R57, UR5, R40 ;  /* 0x0000000539317c24 */ /* 0x000fe2000f8e0228 */
[----:B------:R-:W-:Y:S01]  /*1c080*/  ULDC.64 UR4, c[0x0][0xae0] ;  /* 0x0002b80000047ab9 */ /* 0x000fe20000000a00 */
[----:B------:R-:W-:Y:S02]  /*1c090*/  IMAD.MOV R40, RZ, RZ, -R3 ;  /* 0x000000ffff287224 */ /* 0x000fe400078e0a03 */
[--C-:B------:R-:W-:Y:S02]  /*1c0a0*/  IMAD.X R33, RZ, RZ, R37.reuse, P5 ;  /* 0x000000ffff217224 */ /* 0x100fe400028e0625 */
[--C-:B------:R-:W-:Y:S02]  /*1c0b0*/  IMAD.X R39, RZ, RZ, R37.reuse, P4 ;  /* 0x000000ffff277224 */ /* 0x100fe400020e0625 */
[----:B------:R-:W-:Y:S02]  /*1c0c0*/  IMAD.MOV.U32 R5, RZ, RZ, R37 ;  /* 0x000000ffff057224 */ /* 0x000fe400078e0025 */
[----:B------:R-:W-:Y:S01]  /*1c0d0*/  IMAD.IADD R21, R21, 0x1, R49 ;  /* 0x0000000115157824 */ /* 0x000fe200078e0231 */
[----:B------:R-:W5:Y:S01]  /*1c0e0*/  LD.E.128 R32, desc[UR54][R32.64] ;  /* 0x0000003620207980 */ /* 0x000f62000c101d00 */
[----:B------:R-:W-:-:S02]  /*1c0f0*/  IMAD R0, R0, UR4, RZ ;  /* 0x0000000400007c24 */ /* 0x000fc4000f8e02ff */
        /* <DEDUP_REMOVED lines=43> */
.L_x_8443:
[----:B------:R-:W-:Y:S05]  /*1c3b0*/  BSYNC B1 ;  /* 0x0000000000017941 */ /* 0x000fea0003800000 */
.L_x_8442:
[----:B---3-5:R3:W4:Y:S01]  /*1c3c0*/  SHFL.IDX PT, R7, R3, 0x1, 0x181f ;  /* 0x00381f0003077f89 */ /* 0x02872200000e0000 */
        /* <DEDUP_REMOVED lines=8> */
[-C--:B----4-:R-:W-:Y:S02]  /*1c450*/  @!P3 LEA.HI.X R5, R16, R7.reuse, R17, 0x1, P0 ;  /* 0x000000071005b211 */ /* 0x090fe400000f0c11 */
[----:B------:R-:W-:-:S03]  /*1c460*/  @!P4 LEA.HI.X R7, R2, R7, R185, 0x1, P2 ;  /* 0x000000070207c211 */ /* 0x000fc600010f0cb9 */
[----:B------:R0:W-:Y:S04]  /*1c470*/  @!P3 ST.E.128 desc[UR54][R4.64], R8 ;  /* 0x000000080400b985 */ /* 0x0001e8000c101d36 */
[----:B------:R0:W-:Y:S02]  /*1c480*/  @!P4 ST.E.128 desc[UR54][R6.64], R32 ;  /* 0x000000200600c985 */ /* 0x0001e4000c101d36 */
.L_x_8445:
[----:B------:R-:W-:Y:S05]  /*1c490*/  BSYNC B1 ;  /* 0x0000000000017941 */ /* 0x000fea0003800000 */
.L_x_8444:
[----:B0---4-:R0:W4:Y:S01]  /*1c4a0*/  SHFL.IDX PT, R7, R3, 0x2, 0x181f ;  /* 0x00581f0003077f89 */ /* 0x01112200000e0000 */
        /* <DEDUP_REMOVED lines=12> */
.L_x_8447:
[----:B------:R-:W-:Y:S05]  /*1c570*/  BSYNC B1 ;  /* 0x0000000000017941 */ /* 0x000fea0003800000 */
.L_x_8446:
[----:B------:R-:W-:Y:S01]  /*1c580*/  VIADD R0, R50, 0x60 ;  /* 0x0000006032007836 */ /* 0x000fe20000000000 */
[----:B0--3--:R-:W0:Y:S04]  /*1c590*/  SHFL.IDX PT, R3, R3, 0x3, 0x181f ;  /* 0x00781f0003037f89 */ /* 0x009e2800000e0000 */
[----:B------:R-:W-:Y:S01]  /*1c5a0*/  ISETP.GE.AND P0, PT, R0, R59, PT ;  /* 0x0000003b0000720c */ /* 0x000fe20003f06270 */
[----:B----4-:R3:W4:-:S12]  /*1c5b0*/  SHFL.IDX PT, R7, R40, 0x3, 0x181f ;  /* 0x00781f0028077f89 */ /* 0x01071800000e0000 */
[----:B---3--:R-:W-:Y:S05]  /*1c5c0*/  @P0 BRA `(.L_x_8448) ;  /* 0x0000000800fc0947 */ /* 0x008fea0003800000 */
[----:B------:R-:W-:Y:S02]  /*1c5d0*/  ULDC UR4, c[0x0][0xac8] ;  /* 0x0002b20000047ab9 */ /* 0x000fe40000000800 */
[----:B------:R-:W-:-:S13]  /*1c5e0*/  ISETP.GE.AND P1, PT, R16, UR4, PT ;  /* 0x0000000410007c0c */ /* 0x000fda000bf26270 */
[----:B----4-:R-:W-:-:S04]  /*1c5f0*/  @!P1 LEA R4, P0, R16, R7, 0x1 ;  /* 0x0000000710049211 */ /* 0x010fc800078008ff */
[----:B0-----:R-:W-:Y:S02]  /*1c600*/  @!P1 LEA.HI.X R5, R16, R3, R17, 0x1, P0 ;  /* 0x0000000310059211 */ /* 0x001fe400000f0c11 */
[----:B------:R-:W-:-:S03]  /*1c610*/  ISETP.GE.AND P0, PT, R2, UR4, PT ;  /* 0x0000000402007c0c */ /* 0x000fc6000bf06270 */
[----:B------:R3:W-:Y:S10]  /*1c620*/  @!P1 ST.E.128 desc[UR54][R4.64], R24 ;  /* 0x0000001804009985 */ /* 0x0007f4000c101d36 */
[----:B------:R-:W-:Y:S05]  /*1c630*/  @P0 BRA `(.L_x_8448) ;  /* 0x0000000800e00947 */ /* 0x000fea0003800000 */
[----:B---3--:R-:W-:-:S04]  /*1c640*/  LEA R4, P0, R2, R7, 0x1 ;  /* 0x0000000702047211 */ /* 0x008fc800078008ff */
[----:B------:R-:W-:-:S05]  /*1c650*/  LEA.HI.X R5, R2, R3, R185, 0x1, P0 ;  /* 0x0000000302057211 */ /* 0x000fca00000f0cb9 */
[----:B------:R0:W-:Y:S01]  /*1c660*/  ST.E.128 desc[UR54][R4.64], R44 ;  /* 0x0000002c04007985 */ /* 0x0001e2000c101d36 */
[----:B------:R-:W-:Y:S05]  /*1c670*/  BRA `(.L_x_8448) ;  /* 0x0000000800d07947 */ /* 0x000fea0003800000 */
.L_x_8440:
[----:B------:R-:W-:Y:S01]  /*1c680*/  ULDC.64 UR4, c[0x0][0xc00] ;  /* 0x0003000000047ab9 */ /* 0x000fe20000000a00 */
[----:B------:R-:W4:Y:S01]  /*1c690*/  LDC.64 R4, c[0x0][0xc00] ;  /* 0x00030000ff047b82 */ /* 0x000f220000000a00 */
[----:B------:R-:W-:Y:S01]  /*1c6a0*/  ISETP.NE.U32.AND P0, PT, RZ, UR4, PT ;  /* 0x00000004ff007c0c */ /* 0x000fe2000bf05070 */
[----:B------:R-:W-:-:S03]  /*1c6b0*/  IMAD.MOV.U32 R0, RZ, RZ, RZ ;  /* 0x000000ffff007224 */ /* 0x000fc600078e00ff */
[----:B------:R-:W-:Y:S01]  /*1c6c0*/  ISETP.NE.AND.EX P0, PT, RZ, UR5, PT, P0 ;  /* 0x00000005ff007c0c */ /* 0x000fe2000bf05300 */
[----:B------:R-:W-:Y:S02]  /*1c6d0*/  ULDC.64 UR4, c[0x0][0xc08] ;  /* 0x0003020000047ab9 */ /* 0x000fe40000000a00 */
[----:B------:R-:W-:Y:S01]  /*1c6e0*/  ISETP.NE.U32.AND P1, PT, RZ, UR4, PT ;  /* 0x00000004ff007c0c */ /* 0x000fe2000bf25070 */
[----:B------:R-:W1:Y:S03]  /*1c6f0*/  LDC R25, c[0x0][0xbe8] ;  /* 0x0002fa00ff197b82 */ /* 0x000e660000000800 */
[----:B------:R-:W-:Y:S01]  /*1c700*/  ISETP.NE.AND.EX P1, PT, RZ, UR5, PT, P1 ;  /* 0x00000005ff007c0c */ /* 0x000fe2000bf25310 */
[----:B----4-:R-:W-:-:S12]  /*1c710*/  IMAD.WIDE R4, R209, 0x4, R4 ;  /* 0x00000004d1047825 */ /* 0x010fd800078e0204 */
[----:B------:R-:W4:Y:S01]  /*1c720*/  @P1 LDC.64 R6, c[0x0][0xc08] ;  /* 0x00030200ff061b82 */ /* 0x000f220000000a00 */
[----:B------:R-:W-:Y:S02]  /*1c730*/  ULDC UR4, c[0x0][0xa88] ;  /* 0x0002a20000047ab9 */ /* 0x000fe40000000800 */
[----:B------:R-:W-:Y:S01]  /*1c740*/  IMAD.U32 R8, RZ, RZ, UR4 ;  /* 0x00000004ff087e24 */ /* 0x000fe2000f8e00ff */
[----:B------:R0:W5:Y:S01]  /*1c750*/  @P0 LDG.E R0, desc[UR54][R4.64] ;  /* 0x0000003604000981 */ /* 0x000162000c1e1900 */
[----:B----4-:R-:W-:-:S05]  /*1c760*/  @P1 IMAD.WIDE R6, R209, 0x4, R6 ;  /* 0x00000004d1061825 */ /* 0x010fca00078e0206 */
[----:B------:R0:W5:Y:S01]  /*1c770*/  @P1 LDG.E R8, desc[UR54][R6.64] ;  /* 0x0000003606081981 */ /* 0x000162000c1e1900 */
[----:B-1----:R-:W-:Y:S02]  /*1c780*/  ISETP.NE.AND P2, PT, R25, 0x1, PT ;  /* 0x000000011900780c */ /* 0x002fe40003f45270 */
[----:B------:R-:W-:Y:S02]  /*1c790*/  ISETP.GE.AND P3, PT, R226, 0x80, PT ;  /* 0x00000080e200780c */ /* 0x000fe40003f66270 */
[----:B------:R-:W-:-:S09]  /*1c7a0*/  SHF.R.S32.HI R9, RZ, 0x1f, R209 ;  /* 0x0000001fff097819 */ /* 0x000fd200000114d1 */
[----:B------:R-:W1:Y:S08]  /*1c7b0*/  @P2 LDC R20, c[0x0][0xbec] ;  /* 0x0002fb00ff142b82 */ /* 0x000e700000000800 */
[----:B------:R-:W4:Y:S01]  /*1c7c0*/  @P2 LDC R27, c[0x0][0xbf0] ;  /* 0x0002fc00ff1b2b82 */ /* 0x000f220000000800 */
[----:B0-----:R-:W-:Y:S05]  /*1c7d0*/  @P1 BRA `(.L_x_8449) ;  /* 0x0000000000101947 */ /* 0x001fea0003800000 */
[----:B------:R-:W-:Y:S05]  /*1c7e0*/  @!P0 BRA `(.L_x_8449) ;  /* 0x00000000000c8947 */ /* 0x000fea0003800000 */
[----:B------:R-:W2:Y:S04]  /*1c7f0*/  LDG.E R3, desc[UR54][R4.64] ;  /* 0x0000003604037981 */ /* 0x000ea8000c1e1900 */
[----:B-----5:R-:W2:Y:S02]  /*1c800*/  LDG.E R8, desc[UR54][R4.64+0x4] ;  /* 0x0000043604087981 */ /* 0x020ea4000c1e1900 */
[----:B--2---:R-:W-:-:S07]  /*1c810*/  IMAD.IADD R8, R8, 0x1, -R3 ;  /* 0x0000000108087824 */ /* 0x004fce00078e0a03 */
.L_x_8449:
[----:B------:R-:W-:Y:S01]  /*1c820*/  BSSY B1, `(.L_x_8450) ;  /* 0x000002d000017945 */ /* 0x000fe20003800000 */
[----:B------:R-:W-:Y:S02]  /*1c830*/  SHF.R.S32.HI R12, RZ, 0x1f, R208 ;  /* 0x0000001fff0c7819 */ /* 0x000fe400000114d0 */
[----:B--2---:R-:W-:Y:S02]  /*1c840*/  SEL R13, R209, RZ, !P0 ;  /* 0x000000ffd10d7207 */ /* 0x004fe40004000000 */
[----:B------:R-:W-:Y:S02]  /*1c850*/  SEL R14, R9, RZ, !P0 ;  /* 0x000000ff090e7207 */ /* 0x000fe40004000000 */
[----:B-----5:R-:W-:Y:S01]  /*1c860*/  SHF.R.S32.HI R11, RZ, 0x1f, R0 ;  /* 0x0000001fff0b7819 */ /* 0x020fe20000011400 */
[----:B------:R-:W-:Y:S06]  /*1c870*/  @P3 BRA `(.L_x_8451) ;  /* 0x00000000009c3947 */ /* 0x000fec0003800000 */
[----:B------:R-:W0:Y:S01]  /*1c880*/  S2R R10, SR_TID.X ;  /* 0x00000000000a7919 */ /* 0x000e220000002100 */
[----:B------:R-:W2:Y:S02]  /*1c890*/  LDC R9, c[0x0][0xbe8] ;  /* 0x0002fa00ff097b82 */ /* 0x000ea40000000800 */
[----:B--2---:R-:W-:Y:S01]  /*1c8a0*/  IMAD R3, R8, R9, RZ ;  /* 0x0000000908037224 */ /* 0x004fe200078e02ff */
[----:B0-----:R-:W-:-:S04]  /*1c8b0*/  IADD3 R10, R193, -0x80, R10 ;  /* 0xffffff80c10a7810 */ /* 0x001fc80007ffe00a */
        /* <DEDUP_REMOVED lines=13> */
[----:B------:R-:W2:Y:S01]  /*1c990*/  @P0 LDC R21, c[0x0][0xbf0] ;  /* 0x0002fc00ff150b82 */ /* 0x000ea20000000800 */
[----:B------:R-:W-:-:S04]  /*1c9a0*/  IMAD.WIDE.U32 R4, R13, UR4, R4 ;  /* 0x000000040d047c25 */ /* 0x000fc8000f8e0004 */
[----:B0-----:R-:W-:-:S05]  /*1c9b0*/  @P0 IMAD.HI.U32 R6, R10, R15, RZ ;  /* 0x0000000f0a060227 */ /* 0x001fca00078e00ff */
[----:B--2---:R-:W-:Y:S01]  /*1c9c0*/  @P0 SHF.R.U32.HI R3, RZ, R21, R6 ;  /* 0x00000015ff030219 */ /* 0x004fe20000011606 */
[----:B------:R-:W-:-:S03]  /*1c9d0*/  IMAD R6, R14, UR4, RZ ;  /* 0x000000040e067c24 */ /* 0x000fc6000f8e02ff */
[----:B------:R-:W-:Y:S01]  /*1c9e0*/  IADD3 R4, P0, R3, R4, RZ ;  /* 0x0000000403047210 */ /* 0x000fe20007f1e0ff */
[--C-:B------:R-:W-:Y:S02]  /*1c9f0*/  IMAD.MOV R7, RZ, RZ, -R3.reuse ;  /* 0x000000ffff077224 */ /* 0x100fe400078e0a03 */
        /* <DEDUP_REMOVED lines=15> */
.L_x_8451:
[----:B------:R-:W-:Y:S05]  /*1caf0*/  BSYNC B1 ;  /* 0x0000000000017941 */ /* 0x000fea0003800000 */
.L_x_8450:
[----:B------:R-:W-:Y:S02]  /*1cb00*/  ULDC.64 UR4, c[0x0][0xaa0] ;  /* 0x0002a80000047ab9 */ /* 0x000fe40000000a00 */
[----:B0-----:R-:W-:Y:S02]  /*1cb10*/  IMAD R3, R11, UR4, RZ ;  /* 0x000000040b037c24 */ /* 0x001fe4000f8e02ff */
[----:B------:R-:W-:-:S04]  /*1cb20*/  IMAD.WIDE.U32 R4, R0, UR4, RZ ;  /* 0x0000000400047c25 */ /* 0x000fc8000f8e00ff */
[----:B------:R-:W-:Y:S01]  /*1cb30*/  IMAD R3, R0, UR5, R3 ;  /* 0x0000000500037c24 */ /* 0x000fe2000f8e0203 */
[----:B------:R-:W-:Y:S01]  /*1cb40*/  ULDC.64 UR4, c[0x0][0xae8] ;  /* 0x0002ba0000047ab9 */ /* 0x000fe20000000a00 */
[----:B------:R-:W-:Y:S02]  /*1cb50*/  IMAD R0, R207, 0x20, R188 ;  /* 0x00000020cf007824 */ /* 0x000fe400078e02bc */
        /* <DEDUP_REMOVED lines=28> */
[----:B------:R-:W-:Y:S01]  /*1cd20*/  IMAD.IADD R193, R188, 0x1, R193 ;  /* 0x00000001bcc17824 */ /* 0x000fe200078e02c1 */
[----:B------:R-:W-:Y:S01]  /*1cd30*/  LEA R0, P0, R4, UR4, 0x1 ;  /* 0x0000000404007c11 */ /* 0x000fe2000f8008ff */
[----:B------:R-:W-:Y:S01]  /*1cd40*/  IMAD.IADD R3, R5, 0x1, R3 ;  /* 0x0000000105037824 */ /* 0x000fe200078e0203 */
[----:B------:R-:W-:-:S04]  /*1cd50*/  UMOV UR4, 0xffffffff ;  /* 0xffffffff00047882 */ /* 0x000fc80000000000 */
[----:B------:R-:W-:Y:S01]  /*1cd60*/  LEA.HI.X R4, R4, UR5, R3, 0x1, P0 ;  /* 0x0000000504047c11 */ /* 0x000fe200080f0c03 */
[----:B------:R-:W-:Y:S06]  /*1cd70*/  BRA.DIV UR4, `(.L_x_8452) ;  /* 0x0000009e04507947 */ /* 0x000fec000b800000 */
[----:B------:R0:W1:Y:S04]  /*1cd80*/  SHFL.IDX PT, R3, R4, RZ, 0x181f ;  /* 0x00181fff04037589 */ /* 0x00006800000e0000 */
[----:B------:R0:W2:Y:S02]  /*1cd90*/  SHFL.IDX PT, R14, R0, RZ, 0x181f ;  /* 0x00181fff000e7589 */ /* 0x0000a400000e0000 */
.L_x_8702:
[----:B------:R-:W-:Y:S01]  /*1cda0*/  IMAD R8, R8, R25, RZ ;  /* 0x0000001908087224 */ /* 0x000fe200078e02ff */
[----:B------:R-:W-:Y:S04]  /*1cdb0*/  BSSY B1, `(.L_x_8453) ;  /* 0x000000c000017945 */ /* 0x000fe80003800000 */
[----:B------:R-:W-:-:S13]  /*1cdc0*/  ISETP.GE.AND P0, PT, R193, R8, PT ;  /* 0x00000008c100720c */ /* 0x000fda0003f06270 */
[----:B------:R-:W-:Y:S05]  /*1cdd0*/  @P0 BRA `(.L_x_8454) ;  /* 0x0000000000240947 */ /* 0x000fea0003800000 */
[----:B------:R-:W-:Y:S02]  /*1cde0*/  ULDC UR4, c[0x0][0xac8] ;  /* 0x0002b20000047ab9 */ /* 0x000fe40000000800 */
[----:B------:R-:W-:Y:S02]  /*1cdf0*/  ISETP.GE.AND P2, PT, R16, UR4, PT ;  /* 0x0000000410007c0c */ /* 0x000fe4000bf46270 */
[----:B------:R-:W-:-:S11]  /*1ce00*/  ISETP.GE.AND P3, PT, R2, UR4, PT ;  /* 0x0000000402007c0c */ /* 0x000fd6000bf66270 */
[-C--:B--2---:R-:W-:Y:S02]  /*1ce10*/  @!P2 LEA R6, P0, R16, R14.reuse, 0x1 ;  /* 0x0000000e1006a211 */ /* 0x084fe400078008ff */
[----:B------:R-:W-:Y:S02]  /*1ce20*/  @!P3 LEA R14, P1, R2, R14, 0x1 ;  /* 0x0000000e020eb211 */ /* 0x000fe400078208ff */
[-C--:B-1----:R-:W-:Y:S02]  /*1ce30*/  @!P2 LEA.HI.X R7, R16, R3.reuse, R17, 0x1, P0 ;  /* 0x000000031007a211 */ /* 0x082fe400000f0c11 */
[----:B------:R-:W-:-:S03]  /*1ce40*/  @!P3 LEA.HI.X R15, R2, R3, R185, 0x1, P1 ;  /* 0x00000003020fb211 */ /* 0x000fc600008f0cb9 */
[----:B------:R4:W-:Y:S04]  /*1ce50*/  @!P2 ST.E.128 desc[UR54][R6.64], RZ ;  /* 0x000000ff0600a985 */ /* 0x0009e8000c101d36 */
[----:B------:R4:W-:Y:S02]  /*1ce60*/  @!P3 ST.E.128 desc[UR54][R14.64], RZ ;  /* 0x000000ff0e00b985 */ /* 0x0009e4000c101d36 */
.L_x_8454:
[----:B------:R-:W-:Y:S05]  /*1ce70*/  BSYNC B1 ;  /* 0x0000000000017941 */ /* 0x000fea0003800000 */
.L_x_8453:
[----:B------:R-:W-:-:S03]  /*1ce80*/  UMOV UR4, 0xffffffff ;  /* 0xffffffff00047882 */ /* 0x000fc60000000000 */
[----:B------:R-:W-:Y:S05]  /*1ce90*/  BRA.DIV UR4, `(.L_x_8455) ;  /* 0x0000009e043c7947 */ /* 0x000fea000b800000 */
[----:B-1----:R1:W0:Y:S04]  /*1cea0*/  SHFL.IDX PT, R3, R4, 0x1, 0x181f ;  /* 0x00381f0004037f89 */ /* 0x00222800000e0000 */
[----:B--2-4-:R1:W2:Y:S02]  /*1ceb0*/  SHFL.IDX PT, R14, R0, 0x1, 0x181f ;  /* 0x00381f00000e7f89 */ /* 0x0142a400000e0000 */
.L_x_8706:
[----:B------:R-:W-:Y:S01]  /*1cec0*/  VIADD R5, R193, 0x20 ;  /* 0x00000020c1057836 */ /* 0x000fe20000000000 */
        /* <DEDUP_REMOVED lines=12> */
.L_x_8457:
[----:B------:R-:W-:Y:S05]  /*1cf90*/  BSYNC B1 ;  /* 0x0000000000017941 */ /* 0x000fea0003800000 */
.L_x_8456:
[----:B------:R-:W-:-:S03]  /*1cfa0*/  UMOV UR4, 0xffffffff ;  /* 0xffffffff00047882 */ /* 0x000fc60000000000 */
[----:B------:R-:W-:Y:S05]  /*1cfb0*/  BRA.DIV UR4, `(.L_x_8458) ;  /* 0x0000009e043c7947 */ /* 0x000fea000b800000 */
[----:B0-----:R0:W0:Y:S04]  /*1cfc0*/  SHFL.IDX PT, R3, R4, 0x2, 0x181f ;  /* 0x00581f0004037f89 */ /* 0x00102800000e0000 */
[----:B--2-4-:R2:W4:Y:S02]  /*1cfd0*/  SHFL.IDX PT, R14, R0, 0x2, 0x181f ;  /* 0x00581f00000e7f89 */ /* 0x01452400000e0000 */
.L_x_8710:
        /* <DEDUP_REMOVED lines=13> */
.L_x_8460:
[----:B------:R-:W-:Y:S05]  /*1d0b0*/  BSYNC B1 ;  /* 0x0000000000017941 */ /* 0x000fea0003800000 */
.L_x_8459:
[----:B------:R-:W-:-:S03]  /*1d0c0*/  UMOV UR4, 0xffffffff ;  /* 0xffffffff00047882 */ /* 0x000fc60000000000 */
[----:B------:R-:W-:Y:S05]  /*1d0d0*/  BRA.DIV UR4, `(.L_x_8461) ;  /* 0x0000009e043c7947 */ /* 0x000fea000b800000 */
[----:B0-----:R0:W0:Y:S04]  /*1d0e0*/  SHFL.IDX PT, R3, R4, 0x3, 0x181f ;  /* 0x00781f0004037f89 */ /* 0x00102800000e0000 */
[----:B----4-:R4:W0:Y:S02]  /*1d0f0*/  SHFL.IDX PT, R14, R0, 0x3, 0x181f ;  /* 0x00781f00000e7f89 */ /* 0x01082400000e0000 */
.L_x_8714:
[----:B-12-4-:R-:W-:-:S05]  /*1d100*/  VIADD R0, R193, 0x60 ;  /* 0x00000060c1007836 */ /* 0x016fca0000000000 */
        /* <DEDUP_REMOVED lines=11> */
.L_x_8448:
[----:B------:R-:W-:Y:S05]  /*1d1c0*/  BSYNC B0 ;  /* 0x0000000000007941 */ /* 0x000fea0003800000 */
.L_x_8439:
[----:B------:R-:W-:Y:S02]  /*1d1d0*/  ULDC UR4, c[0x0][0xc3c] ;  /* 0x00030f0000047ab9 */ /* 0x000fe40000000800 */
[----:B---3--:R-:W-:-:S13]  /*1d1e0*/  ISETP.GE.AND P0, PT, R43, UR4, PT ;  /* 0x000000042b007c0c */ /* 0x008fda000bf06270 */
[----:B------:R-:W-:Y:S05]  /*1d1f0*/  @!P0 BRA `(.L_x_8462) ;  /* 0xfffffe3c00c88947 */ /* 0x000fea000383ffff */
[----:B------:R-:W-:Y:S05]  /*1d200*/  BRA `(.L_x_8180) ;  /* 0x0000007000c47947 */ /* 0x000fea0003800000 */
.L_x_8178:
        /* <DEDUP_REMOVED lines=16> */
.L_x_8463:
        /* <DEDUP_REMOVED lines=41> */
.L_x_8469:
        /* <DEDUP_REMOVED lines=12> */
.L_x_8468:
[----:B------:R-:W-:Y:S05]  /*1d660*/  BSYNC B0 ;  /* 0x0000000000007941 */ /* 0x000fea0003800000 */
.L_x_8467:
        /* <DEDUP_REMOVED lines=20> */
.L_x_8465:
        /* <DEDUP_REMOVED lines=20> */
.L_x_8470:
        /* <DEDUP_REMOVED lines=59> */
.L_x_8466:
[----:B------:R-:W-:Y:S02]  /*1dca0*/  IMAD.MOV.U32 R17, RZ, RZ, RZ ;  /* 0x000000ffff117224 */ /* 0x000fe400078e00ff */
[----:B------:R-:W-:Y:S02]  /*1dcb0*/  IMAD.U32 R16, RZ, RZ, UR6 ;  /* 0x00000006ff107e24 */ /* 0x000fe4000f8e00ff */
[----:B------:R-:W-:-:S07]  /*1dcc0*/  IMAD.MOV.U32 R18, RZ, RZ, RZ ;  /* 0x000000ffff127224 */ /* 0x000fce00078e00ff */
.L_x_8471:
[----:B------:R-:W-:-:S13]  /*1dcd0*/  ISETP.NE.AND P0, PT, R5, RZ, PT ;  /* 0x000000ff0500720c */ /* 0x000fda0003f05270 */
[----:B------:R-:W0:Y:S01]  /*1dce0*/  @!P0 S2R R3, SR_CgaCtaId ;  /* 0x0000000000038919 */ /* 0x000e220000008800 */
[----:B------:R-:W-:-:S04]  /*1dcf0*/  @!P0 MOV R2, 0x400 ;  /* 0x0000040000028802 */ /* 0x000fc80000000f00 */
[----:B0-----:R-:W-:-:S05]  /*1dd00*/  @!P0 LEA R2, R3, R2, 0x18 ;  /* 0x0000000203028211 */ /* 0x001fca00078ec0ff */
[----:B------:R0:W-:Y:S01]  /*1dd10*/  @!P0 STS.128 [R2+0x288d0], R16 ;  /* 0x0288d01002008388 */ /* 0x0001e20000000c00 */
[----:B------:R-:W-:Y:S06]  /*1dd20*/  BAR.ARV 0x5, 0x180 ;  /* 0x0146000000007b1d */ /* 0x000fec0000002000 */
.L_x_8464:
        /* <DEDUP_REMOVED lines=8> */
[----:B0-----:R-:W-:Y:S01]  /*1ddb0*/  LOP3.LUT R2, R0, 0x7f, RZ, 0xc0, !PT ;  /* 0x0000007f00027812 */ /* 0x001fe200078ec0ff */
[----:B------:R-:W-:Y:S01]  /*1ddc0*/  UMOV UR4, 0x400 ;  /* 0x0000040000047882 */ /* 0x000fe20000000000 */
[----:B------:R0:W-:Y:S01]  /*1ddd0*/  STL [R1+0x20], RZ ;  /* 0x000020ff01007387 */ /* 0x0001e20000100800 */
        /* <DEDUP_REMOVED lines=11> */
[----:B------:R-:W-:Y:S01]  /*1de90*/  LOP3.LUT R0, R0, 0x70, RZ, 0xc0, !PT ;  /* 0x0000007000007812 */ /* 0x000fe200078ec0ff */
[----:B------:R-:W-:Y:S01]  /*1dea0*/  IMAD.MOV.U32 R28, RZ, RZ, 0x1 ;  /* 0x00000001ff1c7424 */ /* 0x000fe200078e00ff */
[----:B------:R-:W-:Y:S01]  /*1deb0*/  LOP3.LUT R30, R31, 0x40, RZ, 0xfc, !PT ;  /* 0x000000401f1e7812 */ /* 0x000fe200078efcff */
[----:B------:R-:W-:Y:S01]  /*1dec0*/  ULOP3.LUT UR38, UR36, 0x2, URZ, 0xfc, !UPT ;  /* 0x0000000224267892 */ /* 0x000fe2000f8efc3f */
[----:B------:R-:W-:Y:S01]  /*1ded0*/  LOP3.LUT R2, R2, R0, RZ, 0xfc, !PT ;  /* 0x0000000002027212 */ /* 0x000fe200078efcff */
[----:B------:R-:W-:Y:S01]  /*1dee0*/  ULDC.64 UR40, c[0x0][0x198] ;  /* 0x0000660000287ab9 */ /* 0x000fe20000000a00 */
[----:B------:R-:W-:Y:S01]  /*1def0*/  ULDC UR37, c[0x0][0xc] ;  /* 0x0000030000257ab9 */ /* 0x000fe20000000800 */
[----:B-1----:R-:W-:-:S06]  /*1df00*/  ULEA UR4, UR5, UR4, 0x18 ;  /* 0x0000000405047291 */ /* 0x002fcc000f8ec03f */
[----:B------:R-:W-:-:S04]  /*1df10*/  IMAD.U32 R22, RZ, RZ, UR4 ;  /* 0x00000004ff167e24 */ /* 0x000fc8000f8e00ff */
[----:B------:R-:W-:-:S05]  /*1df20*/  IMAD R0, R36, 0x2, R22 ;  /* 0x0000000224007824 */ /* 0x000fca00078e0216 */
[----:B------:R0:W-:Y:S02]  /*1df30*/  STL [R1+0xc], R0 ;  /* 0x00000c0001007387 */ /* 0x0001e40000100800 */
.L_x_8587:
[----:B------:R-:W-:Y:S05]  /*1df40*/  YIELD ;  /* 0x0000000000007946 */ /* 0x000fea0003800000 */
[----:B------:R-:W-:Y:S01]  /*1df50*/  ULDC.64 UR4, c[0x0][0xa28] ;  /* 0x00028a0000047ab9 */ /* 0x000fe20000000a00 */
[----:B------:R-:W-:Y:S01]  /*1df60*/  IMAD.MOV.U32 R11, RZ, RZ, RZ ;  /* 0x000000ffff0b7224 */ /* 0x000fe200078e00ff */
[----:B------:R-:W-:Y:S01]  /*1df70*/  ISETP.NE.U32.AND P0, PT, RZ, UR4, PT ;  /* 0x00000004ff007c0c */ /* 0x000fe2000bf05070 */
[----:B-1----:R-:W1:Y:S01]  /*1df80*/  LDC.64 R4, c[0x0][0xa00] ;  /* 0x00028000ff047b82 */ /* 0x002e620000000a00 */
[----:B------:R-:W-:Y:S01]  /*1df90*/  IMAD.MOV.U32 R8, RZ, RZ, RZ ;  /* 0x000000ffff087224 */ /* 0x000fe200078e00ff */
[----:B------:R-:W-:Y:S01]  /*1dfa0*/  ULDC.64 UR6, c[0x0][0xa10] ;  /* 0x0002840000067ab9 */ /* 0x000fe20000000a00 */
[----:B------:R-:W-:Y:S01]  /*1dfb0*/  ISETP.NE.AND.EX P0, PT, RZ, UR5, PT, P0 ;  /* 0x00000005ff007c0c */ /* 0x000fe2000bf05300 */
[----:B------:R-:W-:-:S12]  /*1dfc0*/  ULDC.64 UR4, c[0x0][0xa18] ;  /* 0x0002860000047ab9 */ /* 0x000fd80000000a00 */
[----:B------:R-:W2:Y:S02]  /*1dfd0*/  @P0 LDC.64 R2, c[0x0][0xa28] ;  /* 0x00028a00ff020b82 */ /* 0x000ea40000000a00 */
[----:B--2---:R-:W-:-:S05]  /*1dfe0*/  @P0 IMAD.WIDE R2, R19, 0x4, R2 ;  /* 0x0000000413020825 */ /* 0x004fca00078e0202 */
[----:B---3--:R2:W3:Y:S01]  /*1dff0*/  @P0 LDG.E R11, desc[UR54][R2.64] ;  /* 0x00000036020b0981 */ /* 0x0084e2000c1e1900 */
[----:B------:R-:W-:Y:S01]  /*1e000*/  ISETP.NE.U32.AND P0, PT, RZ, UR4, PT ;  /* 0x00000004ff007c0c */ /* 0x000fe2000bf05070 */
[----:B-1----:R-:W-:Y:S01]  /*1e010*/  IMAD.WIDE R4, R19, 0x4, R4 ;  /* 0x0000000413047825 */ /* 0x002fe200078e0204 */
[----:B------:R-:W-:Y:S02]  /*1e020*/  ISETP.NE.U32.AND P1, PT, RZ, UR6, PT ;  /* 0x00000006ff007c0c */ /* 0x000fe4000bf25070 */
[----:B------:R-:W-:Y:S01]  /*1e030*/  ISETP.NE.AND.EX P2, PT, RZ, UR5, PT, P0 ;  /* 0x00000005ff007c0c */ /* 0x000fe2000bf45300 */
[----:B------:R-:W-:Y:S01]  /*1e040*/  ULDC.64 UR4, c[0x0][0xa00] ;  /* 0x0002800000047ab9 */ /* 0x000fe20000000a00 */
[----:B------:R-:W-:Y:S01]  /*1e050*/  ISETP.NE.AND.EX P1, PT, RZ, UR7, PT, P1 ;  /* 0x00000007ff007c0c */ /* 0x000fe2000bf25310 */
[----:B0-----:R-:W-:Y:S01]  /*1e060*/  IMAD.MOV.U32 R0, RZ, RZ, RZ ;  /* 0x000000ffff007224 */ /* 0x001fe200078e00ff */
[----:B------:R-:W-:Y:S01]  /*1e070*/  ISETP.NE.U32.AND P0, PT, RZ, UR4, PT ;  /* 0x00000004ff007c0c */ /* 0x000fe2000bf05070 */
[----:B--2---:R-:W0:Y:S03]  /*1e080*/  LDC.64 R2, c[0x0][0xa10] ;  /* 0x00028400ff027b82 */ /* 0x004e260000000a00 */
[----:B------:R-:W-:-:S05]  /*1e090*/  ISETP.NE.AND.EX P0, PT, RZ, UR5, PT, P0 ;  /* 0x00000005ff007c0c */ /* 0x000fca000bf05300 */
[----:B------:R-:W1:Y:S08]  /*1e0a0*/  @P2 LDC.64 R6, c[0x0][0xa18] ;  /* 0x00028600ff062b82 */ /* 0x000e700000000a00 */
[----:B------:R-:W2:Y:S01]  /*1e0b0*/  @P0 LDG.E R8, desc[UR54][R4.64] ;  /* 0x0000003604080981 */ /* 0x000ea2000c1e1900 */
        /* <DEDUP_REMOVED lines=16> */
[----:B---3--:R0:W-:Y:S04]  /*1e1c0*/  STL [R1+0x4], R11 ;  /* 0x0000040b01007387 */ /* 0x0081e80000100800 */
[----:B--2---:R0:W-:Y:S01]  /*1e1d0*/  STL [R1+0x10], R8 ;  /* 0x0000100801007387 */ /* 0x0041e20000100800 */
[----:B------:R-:W-:Y:S05]  /*1e1e0*/  @P2 BRA `(.L_x_8473) ;  /* 0x0000000000102947 */ /* 0x000fea0003800000 */
[----:B------:R-:W-:Y:S05]  /*1e1f0*/  @!P0 BRA `(.L_x_8473) ;  /* 0x00000000000c8947 */ /* 0x000fea0003800000 */
[----:B0-----:R-:W2:Y:S04]  /*1e200*/  LDG.E R8, desc[UR54][R4.64] ;  /* 0x0000003604087981 */ /* 0x001ea8000c1e1900 */
[----:B-----5:R-:W2:Y:S02]  /*1e210*/  LDG.E R33, desc[UR54][R4.64+0x4] ;  /* 0x0000043604217981 */ /* 0x020ea4000c1e1900 */
[----:B--2---:R-:W-:-:S07]  /*1e220*/  IMAD.IADD R33, R33, 0x1, -R8 ;  /* 0x0000000121217824 */ /* 0x004fce00078e0a08 */
.L_x_8473:
        /* <DEDUP_REMOVED lines=8> */
.L_x_8474:
        /* <DEDUP_REMOVED lines=9> */
.L_x_8475:
[----:B-1----:R-:W2:Y:S01]  /*1e340*/  @P1 LDG.E R5, desc[UR54][R2.64] ;  /* 0x0000003602051981 */ /* 0x002ea2000c1e1900 */
[----:B------:R-:W1:Y:S03]  /*1e350*/  LDC R7, c[0x0][0x448] ;  /* 0x00011200ff077b82 */ /* 0x000e660000000800 */
[----:B------:R3:W2:Y:S01]  /*1e360*/  @P1 LDG.E R4, desc[UR54][R2.64+0x4] ;  /* 0x0000043602041981 */ /* 0x0006a2000c1e1900 */
[----:B------:R-:W-:Y:S02]  /*1e370*/  IMAD.SHL.U32 R27, R17, 0x80, RZ ;  /* 0x00000080111b7824 */ /* 0x000fe400078e00ff */
[----:B-----5:R-:W-:Y:S02]  /*1e380*/  IMAD.IADD R10, R10, 0x1, -R11 ;  /* 0x000000010a0a7824 */ /* 0x020fe400078e0a0b */
[----:B---3--:R-:W3:Y:S01]  /*1e390*/  LDC.64 R2, c[0x0][0x9e0] ;  /* 0x00027800ff027b82 */ /* 0x008ee20000000a00 */
[----:B-1----:R-:W-:Y:S01]  /*1e3a0*/  ISETP.NE.AND P2, PT, R7, 0x1, PT ;  /* 0x000000010700780c */ /* 0x002fe20003f45270 */
[----:B------:R-:W-:-:S12]  /*1e3b0*/  VIADD R7, R27, 0x7f ;  /* 0x0000007f1b077836 */ /* 0x000fd80000000000 */
[----:B0-----:R-:W0:Y:S01]  /*1e3c0*/  @P2 LDC R8, c[0x0][0x44c] ;  /* 0x00011300ff082b82 */ /* 0x001e220000000800 */
[----:B---3--:R-:W-:-:S07]  /*1e3d0*/  ISETP.GE.AND P3, PT, R3, 0x1, PT ;  /* 0x000000010300780c */ /* 0x008fce0003f66270 */
[----:B------:R-:W1:Y:S01]  /*1e3e0*/  @P2 LDC R9, c[0x0][0x450] ;  /* 0x00011400ff092b82 */ /* 0x000e620000000800 */
[----:B--2---:R-:W-:Y:S02]  /*1e3f0*/  @P1 IMAD.IADD R6, R4, 0x1, -R5 ;  /* 0x0000000104061824 */ /* 0x004fe400078e0a05 */
[----:B0-----:R-:W-:-:S04]  /*1e400*/  @P2 IMAD.HI.U32 R4, R7, R8, RZ ;  /* 0x0000000807042227 */ /* 0x001fc800078e00ff */
[----:B------:R-:W-:Y:S01]  /*1e410*/  IMAD.IADD R37, R10, 0x1, R6 ;  /* 0x000000010a257824 */ /* 0x000fe200078e0206 */
[----:B-1----:R-:W-:-:S03]  /*1e420*/  @P2 SHF.R.U32.HI R7, RZ, R9, R4 ;  /* 0x00000009ff072219 */ /* 0x002fc60000011604 */
[C---:B------:R-:W-:Y:S01]  /*1e430*/  VIADD R4, R37.reuse, 0x7f ;  /* 0x0000007f25047836 */ /* 0x040fe20000000000 */
[----:B------:R-:W-:-:S04]  /*1e440*/  IADD3 R8, R37, 0x1, -R33 ;  /* 0x0000000125087810 */ /* 0x000fc80007ffe821 */
[----:B------:R-:W-:Y:S01]  /*1e450*/  SHF.R.S32.HI R5, RZ, 0x1f, R4 ;  /* 0x0000001fff057819 */ /* 0x000fe20000011404 */
[----:B------:R-:W-:-:S03]  /*1e460*/  IMAD.IADD R7, R8, 0x1, R7 ;  /* 0x0000000108077824 */ /* 0x000fc600078e0207 */
        /* <DEDUP_REMOVED lines=15> */
.L_x_8478:
[----:B------:R-:W-:-:S13]  /*1e560*/  ISETP.NE.AND P0, PT, R3, 0x1, PT ;  /* 0x000000010300780c */ /* 0x000fda0003f05270 */
[----:B------:R-:W0:Y:S02]  /*1e570*/  @P0 LDC.64 R4, c[0x0][0x9e8] ;  /* 0x00027a00ff040b82 */ /* 0x000e240000000a00 */
[----:B0-----:R-:W-:-:S05]  /*1e580*/  @P0 IMAD.HI.U32 R4, R11, R4, RZ ;  /* 0x000000040b040227 */ /* 0x001fca00078e00ff */
[----:B------:R-:W-:-:S07]  /*1e590*/  @P0 SHF.R.U32.HI R11, RZ, R5, R4 ;  /* 0x00000005ff0b0219 */ /* 0x000fce0000011604 */
.L_x_8479:
[----:B------:R-:W-:Y:S05]  /*1e5a0*/  BSYNC B0 ;  /* 0x0000000000007941 */ /* 0x000fea0003800000 */
.L_x_8477:
[----:B------:R-:W-:-:S05]  /*1e5b0*/  IMAD R11, R11, R3, R3 ;  /* 0x000000030b0b7224 */ /* 0x000fca00078e0203 */
[----:B------:R-:W-:-:S07]  /*1e5c0*/  VIMNMX R2, R2, R11, PT ;  /* 0x0000000b02027248 */ /* 0x000fce0003fe0100 */
.L_x_8476:
        /* <DEDUP_REMOVED lines=20> */
.L_x_8482:
[----:B------:R-:W-:-:S13]  /*1e710*/  ISETP.NE.AND P0, PT, R3, 0x1, PT ;  /* 0x000000010300780c */ /* 0x000fda0003f05270 */
[----:B------:R-:W0:Y:S02]  /*1e720*/  @P0 LDC.64 R4, c[0x0][0x9e8] ;  /* 0x00027a00ff040b82 */ /* 0x000e240000000a00 */
[----:B0-----:R-:W-:-:S05]  /*1e730*/  @P0 IMAD.HI.U32 R4, R12, R4, RZ ;  /* 0x000000040c040227 */ /* 0x001fca00078e00ff */
[----:B------:R-:W-:-:S07]  /*1e740*/  @P0 SHF.R.U32.HI R12, RZ, R5, R4 ;  /* 0x00000005ff0c0219 */ /* 0x000fce0000011604 */
.L_x_8483:
[----:B------:R-:W-:Y:S05]  /*1e750*/  BSYNC B0 ;  /* 0x0000000000007941 */ /* 0x000fea0003800000 */
.L_x_8481:
[----:B------:R-:W-:-:S05]  /*1e760*/  IMAD R12, R12, R3, RZ ;  /* 0x000000030c0c7224 */ /* 0x000fca00078e02ff */
[----:B------:R-:W-:-:S07]  /*1e770*/  VIMNMX R11, R11, R12, !PT ;  /* 0x0000000c0b0b7248 */ /* 0x000fce0007fe0100 */
.L_x_8480:
[----:B------:R-:W-:Y:S01]  /*1e780*/  VIADD R2, R2, 0x7f ;  /* 0x0000007f02027836 */ /* 0x000fe20000000000 */
[----:B------:R-:W-:Y:S04]  /*1e790*/  BSSY B0, `(.L_x_8484) ;  /* 0x000011b000007945 */ /* 0x000fe80003800000 */
[----:B------:R-:W-:-:S04]  /*1e7a0*/  SHF.R.S32.HI R3, RZ, 0x1f, R2 ;  /* 0x0000001fff037819 */ /* 0x000fc80000011402 */
[----:B------:R-:W-:Y:S02]  /*1e7b0*/  LEA.HI R3, R3, R2, RZ, 0x7 ;  /* 0x0000000203037211 */ /* 0x000fe400078f38ff */
[----:B------:R-:W-:-:S04]  /*1e7c0*/  SHF.R.S32.HI R2, RZ, 0x1f, R11 ;  /* 0x0000001fff027819 */ /* 0x000fc8000001140b */
[----:B------:R-:W-:Y:S02]  /*1e7d0*/  LEA.HI R11, R2, R11, RZ, 0x7 ;  /* 0x0000000b020b7211 */ /* 0x000fe400078f38ff */
[----:B------:R-:W-:Y:S02]  /*1e7e0*/  SHF.R.S32.HI R2, RZ, 0x7, R3 ;  /* 0x00000007ff027819 */ /* 0x000fe40000011403 */
[----:B------:R-:W-:Y:S02]  /*1e7f0*/  SHF.R.S32.HI R11, RZ, 0x7, R11 ;  /* 0x00000007ff0b7819 */ /* 0x000fe4000001140b */
[----:B------:R-:W-:Y:S02]  /*1e800*/  VIMNMX R3, R9, R2, PT ;  /* 0x0000000209037248 */ /* 0x000fe40003fe0100 */
[----:B------:R-:W-:-:S03]  /*1e810*/  VIMNMX R11, RZ, R11, !PT ;  /* 0x0000000bff0b7248 */ /* 0x000fc60007fe0100 */
[--C-:B------:R-:W-:Y:S02]  /*1e820*/  IMAD R3, R3, 0x80, -R10.reuse ;  /* 0x0000008003037824 */ /* 0x100fe400078e0a0a */
[----:B------:R-:W-:-:S03]  /*1e830*/  IMAD R11, R11, 0x80, -R10 ;  /* 0x000000800b0b7824 */ /* 0x000fc600078e0a0a */
[----:B------:R-:W-:Y:S02]  /*1e840*/  VIMNMX R2, R3, R6, PT ;  /* 0x0000000603027248 */ /* 0x000fe40003fe0100 */
[----:B------:R-:W-:-:S04]  /*1e850*/  VIMNMX R11, RZ, R11, !PT ;  /* 0x0000000bff0b7248 */ /* 0x000fc80007fe0100 */
        /* <DEDUP_REMOVED lines=17> */
.L_x_8717:
[----:B-1----:R-:W-:Y:S02]  /*1e970*/  ISETP.NE.AND P0, PT, R14, RZ, PT ;  /* 0x000000ff0e00720c */ /* 0x002fe40003f05270 */
[----:B------:R-:W-:-:S11]  /*1e980*/  PLOP3.LUT P6, PT, PT, PT, PT, 0x8, 0x0 ;  /* 0x000000000000781c */ /* 0x000fd60003fce170 */
[----:B------:R-:W-:Y:S05]  /*1e990*/  @P0 BRA `(.L_x_8487) ;  /* 0x00000000000c0947 */ /* 0x000fea0003800000 */
[----:B------:R-:W-:-:S03]  /*1e9a0*/  UMOV UR4, 0xffffffff ;  /* 0xffffffff00047882 */ /* 0x000fc60000000000 */
[----:B------:R-:W-:Y:S05]  /*1e9b0*/  BRA.DIV UR4, `(.L_x_8488) ;  /* 0x0000008604807947 */ /* 0x000fea000b800000 */
[----:B------:R-:W-:-:S13]  /*1e9c0*/  ELECT P6, URZ, PT ;  /* 0x00000000003f782f */ /* 0x000fda00038c0000 */
.L_x_8487:
        /* <DEDUP_REMOVED lines=9> */
.L_x_8720:
[----:B------:R-:W-:Y:S05]  /*1ea60*/  BSYNC B1 ;  /* 0x0000000000017941 */ /* 0x000fea0003800000 */
.L_x_8489:
        /* <DEDUP_REMOVED lines=10> */
.L_x_8721:
[----:B------:R-:W-:Y:S05]  /*1eb10*/  BSYNC B2 ;  /* 0x0000000000027941 */ /* 0x000fea0003800000 */
.L_x_8493:
        /* <DEDUP_REMOVED lines=9> */
.L_x_8496:
[----:B------:R-:W-:Y:S05]  /*1ebb0*/  BSYNC B2 ;  /* 0x0000000000027941 */ /* 0x000fea0003800000 */
.L_x_8495:
        /* <DEDUP_REMOVED lines=8> */
[----:B------:R-:W-:Y:S01]  /*1ec40*/  IMAD.SHL.U32 R12, R26, 0x4000, RZ ;  /* 0x000040001a0c7824 */ /* 0x000fe200078e00ff */
[----:B------:R-:W-:Y:S01]  /*1ec50*/  UMOV UR6, 0x0 ;  /* 0x0000000000067882 */ /* 0x000fe20000000000 */
[----:B------:R-:W-:Y:S01]  /*1ec60*/  VIADD R2, R11, 0x28890 ;  /* 0x000288900b027836 */ /* 0x000fe20000000000 */
[----:B------:R-:W-:Y:S01]  /*1ec70*/  UMOV UR7, 0x12f00000 ;  /* 0x12f0000000077882 */ /* 0x000fe20000000000 */
[----:B------:R-:W-:-:S08]  /*1ec80*/  VIADD R13, R3, 0x18400 ;  /* 0x00018400030d7836 */ /* 0x000fd00000000000 */
.L_x_8497:
        /* <DEDUP_REMOVED lines=16> */
.L_x_8498:
        /* <DEDUP_REMOVED lines=13> */
.L_x_8722:
[----:B------:R-:W-:Y:S05]  /*1ee60*/  BSYNC B2 ;  /* 0x0000000000027941 */ /* 0x000fea0003800000 */
.L_x_8499:
        /* <DEDUP_REMOVED lines=11> */
.L_x_8502:
[----:B------:R-:W-:Y:S05]  /*1ef20*/  BSYNC B2 ;  /* 0x0000000000027941 */ /* 0x000fea0003800000 */
.L_x_8501:
[----:B------:R-:W-:Y:S01]  /*1ef30*/  R2UR UR10, R15 ;  /* 0x000000000f0a72ca */ /* 0x000fe200000e0000 */
[----:B------:R-:W-:Y:S01]  /*1ef40*/  IMAD R12, R12, 0x2, R22 ;  /* 0x000000020c0c7824 */ /* 0x000fe200078e0216 */
[----:B------:R-:W-:Y:S01]  /*1ef50*/  R2UR UR6, R2 ;  /* 0x00000000020672ca */ /* 0x000fe200000e0000 */
[----:B------:R-:W-:Y:S01]  /*1ef60*/  UIADD3 UR4, UP0, UR40, 0x670, URZ ;  /* 0x0000067028047890 */ /* 0x000fe2000ff1e03f */
[----:B------:R-:W-:Y:S01]  /*1ef70*/  R2UR UR7, R3 ;  /* 0x00000000030772ca */ /* 0x000fe200000e0000 */
[----:B01----:R-:W-:Y:S01]  /*1ef80*/  VIADD R11, R11, 0x288b0 ;  /* 0x000288b00b0b7836 */ /* 0x003fe20000000000 */
[----:B------:R-:W-:Y:S01]  /*1ef90*/  PLOP3.LUT P0, PT, PT, PT, PT, 0x80, 0x0 ;  /* 0x000000000000781c */ /* 0x000fe20003f0f070 */
[----:B------:R-:W-:Y:S01]  /*1efa0*/  VIADD R14, R12, 0x400 ;  /* 0x000004000c0e7836 */ /* 0x000fe20000000000 */
[----:B------:R-:W-:-:S12]  /*1efb0*/  UIADD3.X UR5, URZ, UR41, URZ, UP0, !UPT ;  /* 0x000000293f057290 */ /* 0x000fd800087fe43f */
.L_x_8503:
        /* <DEDUP_REMOVED lines=15> */
.L_x_8504:
        /* <DEDUP_REMOVED lines=10> */
.L_x_8492:
[----:B------:R-:W-:Y:S05]  /*1f150*/  BSYNC B1 ;  /* 0x0000000000017941 */ /* 0x000fea0003800000 */
.L_x_8491:
        /* <DEDUP_REMOVED lines=9> */
.L_x_8519:
[----:B------:R-:W-:Y:S05]  /*1f1f0*/  YIELD ;  /* 0x0000000000007946 */ /* 0x000fea0003800000 */
[----:B------:R-:W-:Y:S04]  /*1f200*/  BSSY B1, `(.L_x_8505) ;  /* 0x000006b000017945 */ /* 0x000fe80003800000 */
[----:B------:R-:W-:Y:S05]  /*1f210*/  @!P6 BRA `(.L_x_8506) ;  /* 0x0000000400a4e947 */ /* 0x000fea0003800000 */
[----:B------:R-:W-:Y:S01]  /*1f220*/  IMAD R12, R26, 0x8, R22 ;  /* 0x000000081a0c7824 */ /* 0x000fe200078e0216 */
[----:B------:R-:W-:Y:S01]  /*1f230*/  SHF.L.U32 R2, R29, 0x1f, RZ ;  /* 0x0000001f1d027819 */ /* 0x000fe200000006ff */
[----:B0-----:R-:W0:Y:S01]  /*1f240*/  S2R R3, SR_TID.X ;  /* 0x0000000000037919 */ /* 0x001e220000002100 */
[----:B------:R-:W-:Y:S02]  /*1f250*/  BSSY B2, `(.L_x_8507) ;  /* 0x0000005000027945 */ /* 0x000fe40003800000 */
[----:B------:R-:W1:Y:S01]  /*1f260*/  SYNCS.PHASECHK.TRANS64.TRYWAIT P1, [R12+URZ+0x288a0], R2 ;  /* 0x0288a0020c0075a7 */ /* 0x000e62000802017f */
[----:B0-----:R-:W-:-:S04]  /*1f270*/  LOP3.LUT R3, R3, 0x7f, RZ, 0xc0, !PT ;  /* 0x0000007f03037812 */ /* 0x001fc800078ec0ff */
[----:B------:R-:W-:Y:S01]  /*1f280*/  ISETP.NE.AND P2, PT, R3, RZ, PT ;  /* 0x000000ff0300720c */ /* 0x000fe20003f45270 */
[----:B-1----:R-:W-:-:S12]  /*1f290*/  @!P1 BRA `(.L_x_8508) ;  /* 0x0000007c00a49947 */ /* 0x002fd80003800000 */
.L_x_8723:
[----:B------:R-:W-:Y:S05]  /*1f2a0*/  BSYNC B2 ;  /* 0x0000000000027941 */ /* 0x000fea0003800000 */
.L_x_8507:
        /* <DEDUP_REMOVED lines=9> */
.L_x_8510:
[----:B------:R-:W-:Y:S05]  /*1f340*/  BSYNC B2 ;  /* 0x0000000000027941 */ /* 0x000fea0003800000 */
.L_x_8509:
        /* <DEDUP_REMOVED lines=11> */
.L_x_8511:
        /* <DEDUP_REMOVED lines=16> */
.L_x_8512:
        /* <DEDUP_REMOVED lines=13> */
.L_x_8724:
[----:B------:R-:W-:Y:S05]  /*1f5d0*/  BSYNC B2 ;  /* 0x0000000000027941 */ /* 0x000fea0003800000 */
.L_x_8513:
[----:B------:R-:W-:Y:S01]  /*1f5e0*/  BSSY B2, `(.L_x_8515) ;  /* 0x000000b000027945 */ /* 0x000fe20003800000 */
[----:B01----:R-:W-:Y:S02]  /*1f5f0*/  IMAD.MOV.U32 R2, RZ, RZ, 0x0 ;  /* 0x00000000ff027424 */ /* 0x003fe400078e00ff */
[----:B------:R-:W-:Y:S01]  /*1f600*/  IMAD.MOV.U32 R3, RZ, RZ, 0x12f00000 ;  /* 0x12f00000ff037424 */ /* 0x000fe200078e00ff */
[----:B------:R-:W-:Y:S06]  /*1f610*/  @P2 BRA `(.L_x_8516) ;  /* 0x00000000001c2947 */ /* 0x000fec0003800000 */
[----:B------:R-:W0:Y:S01]  /*1f620*/  S2R R17, SR_TID.X ;  /* 0x0000000000117919 */ /* 0x000e220000002100 */
[----:B------:R-:W-:-:S04]  /*1f630*/  IMAD.MOV.U32 R15, RZ, RZ, 0x8000 ;  /* 0x00008000ff0f7424 */ /* 0x000fc800078e00ff */
[----:B------:R1:W-:Y:S01]  /*1f640*/  SYNCS.ARRIVE.TRANS64 RZ, [R12+URZ+0x288b0], R15 ;  /* 0x0288b00f0cff79a7 */ /* 0x0003e2000800003f */
[----:B0-----:R-:W-:-:S04]  /*1f650*/  LOP3.LUT R17, R17, 0x1f, RZ, 0xc0, !PT ;  /* 0x0000001f11117812 */ /* 0x001fc800078ec0ff */
[----:B------:R-:W-:-:S13]  /*1f660*/  ISETP.NE.AND P1, PT, R17, RZ, PT ;  /* 0x000000ff1100720c */ /* 0x000fda0003f25270 */
[----:B-1----:R-:W-:Y:S05]  /*1f670*/  @!P1 BRA `(.L_x_8516) ;  /* 0x0000000000049947 */ /* 0x002fea0003800000 */
[----:B------:R-:W-:Y:S01]  /*1f680*/  BPT.TRAP 0x1 ;  /* 0x000000040000795c */ /* 0x000fe20000300000 */
.L_x_8516:
[----:B------:R-:W-:Y:S05]  /*1f690*/  BSYNC B2 ;  /* 0x0000000000027941 */ /* 0x000fea0003800000 */
.L_x_8515:
        /* <DEDUP_REMOVED lines=8> */
.L_x_8517:
        /* <DEDUP_REMOVED lines=15> */
.L_x_8518:
        /* <DEDUP_REMOVED lines=10> */
.L_x_8506:
[----:B------:R-:W-:Y:S05]  /*1f8b0*/  BSYNC B1 ;  /* 0x0000000000017941 */ /* 0x000fea0003800000 */
.L_x_8505:
        /* <DEDUP_REMOVED lines=8> */
.L_x_8485:
[----:B------:R-:W-:Y:S05]  /*1f940*/  BSYNC B0 ;  /* 0x0000000000007941 */ /* 0x000fea0003800000 */
.L_x_8484:
[----:B------:R-:W1:Y:S01]  /*1f950*/  LDC R0, c[0x0][0x448] ;  /* 0x00011200ff007b82 */ /* 0x000e620000000800 */
[----:B------:R-:W-:Y:S01]  /*1f960*/  VIADD R5, R27, 0x7f ;  /* 0x0000007f1b057836 */ /* 0x000fe20000000000 */
[----:B------:R-:W-:Y:S06]  /*1f970*/  @!P0 WARPSYNC.ALL ;  /* 0x0000000000008948 */ /* 0x000fec0003800000 */
[----:B0-----:R-:W0:Y:S08]  /*1f980*/  LDC.64 R2, c[0x0][0x9e0] ;  /* 0x00027800ff027b82 */ /* 0x001e300000000a00 */
[----:B------:R-:W-:Y:S01]  /*1f990*/  @!P0 BAR.SYNC.DEFER_BLOCKING 0xc, 0x180 ;  /* 0x0306000000008b1d */ /* 0x000fe20000010000 */
[----:B-1----:R-:W-:-:S02]  /*1f9a0*/  ISETP.NE.AND P1, PT, R0, 0x1, PT ;  /* 0x000000010000780c */ /* 0x002fc40003f25270 */
[----:B0-----:R-:W-:-:S11]  /*1f9b0*/  ISETP.GE.AND P2, PT, R3, 0x1, PT ;  /* 0x000000010300780c */ /* 0x001fd60003f46270 */
[----:B------:R-:W0:Y:S08]  /*1f9c0*/  @P1 LDC R0, c[0x0][0x44c] ;  /* 0x00011300ff001b82 */ /* 0x000e300000000800 */
[----:B------:R-:W1:Y:S01]  /*1f9d0*/  @P1 LDC R11, c[0x0][0x450] ;  /* 0x00011400ff0b1b82 */ /* 0x000e620000000800 */
[----:B0-----:R-:W-:-:S05]  /*1f9e0*/  @P1 IMAD.HI.U32 R0, R5, R0, RZ ;  /* 0x0000000005001227 */ /* 0x001fca00078e00ff */
[----:B-1----:R-:W-:-:S05]  /*1f9f0*/  @P1 SHF.R.U32.HI R5, RZ, R11, R0 ;  /* 0x0000000bff051219 */ /* 0x002fca0000011600 */
        /* <DEDUP_REMOVED lines=14> */
.L_x_8522:
[----:B------:R-:W-:-:S13]  /*1fae0*/  ISETP.NE.AND P0, PT, R3, 0x1, PT ;  /* 0x000000010300780c */ /* 0x000fda0003f05270 */
[----:B------:R-:W0:Y:S02]  /*1faf0*/  @P0 LDC.64 R4, c[0x0][0x9e8] ;  /* 0x00027a00ff040b82 */ /* 0x000e240000000a00 */
[----:B0-----:R-:W-:-:S05]  /*1fb00*/  @P0 IMAD.HI.U32 R4, R0, R4, RZ ;  /* 0x0000000400040227 */ /* 0x001fca00078e00ff */
[----:B------:R-:W-:-:S07]  /*1fb10*/  @P0 SHF.R.U32.HI R0, RZ, R5, R4 ;  /* 0x00000005ff000219 */ /* 0x000fce0000011604 */
.L_x_8523:
[----:B------:R-:W-:Y:S05]  /*1fb20*/  BSYNC B0 ;  /* 0x0000000000007941 */ /* 0x000fea0003800000 */
.L_x_8521:
[----:B------:R-:W-:-:S05]  /*1fb30*/  IMAD R5, R0, R3, R3 ;  /* 0x0000000300057224 */ /* 0x000fca00078e0203 */
[----:B------:R-:W-:-:S07]  /*1fb40*/  VIMNMX R2, R2, R5, PT ;  /* 0x0000000502027248 */ /* 0x000fce0003fe0100 */
.L_x_8520:
[----:B------:R-:W0:Y:S01]  /*1fb50*/  @P1 LDC R0, c[0x0][0x44c] ;  /* 0x00011300ff001b82 */ /* 0x000e220000000800 */
[----:B------:R-:W-:Y:S01]  /*1fb60*/  VIADD R2, R2, 0x7f ;  /* 0x0000007f02027836 */ /* 0x000fe20000000000 */
[----:B------:R-:W-:-:S04]  /*1fb70*/  ULDC UR4, c[0x0][0x9dc] ;  /* 0x0002770000047ab9 */ /* 0x000fc80000000800 */
[----:B------:R-:W-:Y:S02]  /*1fb80*/  SHF.R.S32.HI R5, RZ, 0x1f, R2 ;  /* 0x0000001fff057819 */ /* 0x000fe40000011402 */
[----:B------:R-:W1:Y:S02]  /*1fb90*/  @P1 LDC R11, c[0x0][0x450] ;  /* 0x00011400ff0b1b82 */ /* 0x000e640000000800 */
[----:B------:R-:W-:Y:S01]  /*1fba0*/  LEA.HI R5, R5, R2, RZ, 0x7 ;  /* 0x0000000205057211 */ /* 0x000fe200078f38ff */
[----:B------:R-:W-:Y:S02]  /*1fbb0*/  IMAD.MOV.U32 R2, RZ, RZ, R27 ;  /* 0x000000ffff027224 */ /* 0x000fe400078e001b */
[----:B0-----:R-:W-:-:S05]  /*1fbc0*/  @P1 IMAD.HI.U32 R0, R27, R0, RZ ;  /* 0x000000001b001227 */ /* 0x001fca00078e00ff */
[----:B-1----:R-:W-:Y:S02]  /*1fbd0*/  @P1 SHF.R.U32.HI R2, RZ, R11, R0 ;  /* 0x0000000bff021219 */ /* 0x002fe40000011600 */
[----:B------:R-:W-:-:S03]  /*1fbe0*/  SHF.R.S32.HI R0, RZ, 0x7, R5 ;  /* 0x00000007ff007819 */ /* 0x000fc60000011405 */
[----:B------:R-:W-:Y:S01]  /*1fbf0*/  IMAD.IADD R7, R7, 0x1, R2 ;  /* 0x0000000107077824 */ /* 0x000fe200078e0202 */
        /* <DEDUP_REMOVED lines=14> */
.L_x_8526:
[----:B------:R-:W-:-:S13]  /*1fce0*/  ISETP.NE.AND P0, PT, R3, 0x1, PT ;  /* 0x000000010300780c */ /* 0x000fda0003f05270 */
[----:B------:R-:W1:Y:S02]  /*1fcf0*/  @P0 LDC.64 R4, c[0x0][0x9e8] ;  /* 0x00027a00ff040b82 */ /* 0x000e640000000a00 */
[----:B-1----:R-:W-:-:S05]  /*1fd00*/  @P0 IMAD.HI.U32 R4, R7, R4, RZ ;  /* 0x0000000407040227 */ /* 0x002fca00078e00ff */
[----:B------:R-:W-:-:S07]  /*1fd10*/  @P0 SHF.R.U32.HI R7, RZ, R5, R4 ;  /* 0x00000005ff070219 */ /* 0x000fce0000011604 */
.L_x_8527:
[----:B------:R-:W-:Y:S05]  /*1fd20*/  BSYNC B0 ;  /* 0x0000000000007941 */ /* 0x000fea0003800000 */
.L_x_8525:
[----:B------:R-:W-:-:S05]  /*1fd30*/  IMAD R3, R7, R3, RZ ;  /* 0x0000000307037224 */ /* 0x000fca00078e02ff */
[----:B------:R-:W-:-:S07]  /*1fd40*/  VIMNMX R0, R0, R3, !PT ;  /* 0x0000000300007248 */ /* 0x000fce0007fe0100 */
.L_x_8524:
[----:B------:R-:W-:Y:S01]  /*1fd50*/  SHF.R.S32.HI R3, RZ, 0x1f, R0 ;  /* 0x0000001fff037819 */ /* 0x000fe20000011400 */
[----:B------:R-:W-:Y:S03]  /*1fd60*/  BSSY B7, `(.L_x_8528) ;  /* 0x0000382000077945 */ /* 0x000fe60003800000 */
[----:B------:R-:W-:-:S04]  /*1fd70*/  LEA.HI R3, R3, R0, RZ, 0x7 ;  /* 0x0000000003037211 */ /* 0x000fc800078f38ff */
[----:B------:R-:W-:-:S04]  /*1fd80*/  SHF.R.S32.HI R3, RZ, 0x7, R3 ;  /* 0x00000007ff037819 */ /* 0x000fc80000011403 */
[----:B------:R-:W-:-:S04]  /*1fd90*/  VIMNMX R2, RZ, R3, !PT ;  /* 0x00000003ff027248 */ /* 0x000fc80007fe0100 */
[----:B------:R-:W-:Y:S01]  /*1fda0*/  ISETP.GT.AND P0, PT, R23, R2, PT ;  /* 0x000000021700720c */ /* 0x000fe20003f04270 */
[----:B------:R1:W-:-:S12]  /*1fdb0*/  STL [R1], R2 ;  /* 0x0000000201007387 */ /* 0x0003d80000100800 */
        /* <DEDUP_REMOVED lines=18> */
.L_x_8529:
        /* <DEDUP_REMOVED lines=20> */
.L_x_8532:
[----:B------:R-:W-:Y:S05]  /*20020*/  BSYNC B6 ;  /* 0x0000000000067941 */ /* 0x000fea0003800000 */
.L_x_8531:
        /* <DEDUP_REMOVED lines=20> */
.L_x_8535:
        /* <DEDUP_REMOVED lines=15> */
.L_x_8534:
[----:B------:R-:W-:Y:S05]  /*20260*/  BSYNC B6 ;  /* 0x0000000000067941 */ /* 0x000fea0003800000 */
.L_x_8533:
[----:B------:R-:W-:Y:S01]  /*20270*/  ULDC.64 UR4, c[0x0][0x9f8] ;  /* 0x00027e0000047ab9 */ /* 0x000fe20000000a00 */
[----:B------:R-:W2:Y:S01]  /*20280*/  LDL R17, [R1+0x4] ;  /* 0x0000040001117983 */ /* 0x000ea20000100800 */
[----:B------:R-:W-:Y:S01]  /*20290*/  ISETP.NE.U32.AND P0, PT, RZ, UR4, PT ;  /* 0x00000004ff007c0c */ /* 0x000fe2000bf05070 */
[----:B------:R-:W-:Y:S01]  /*202a0*/  IMAD.MOV.U32 R35, RZ, RZ, R19 ;  /* 0x000000ffff237224 */ /* 0x000fe200078e0013 */
[----:B------:R-:W1:Y:S01]  /*202b0*/  LDC R0, c[0x0][0x430] ;  /* 0x00010c00ff007b82 */ /* 0x000e620000000800 */
[----:B------:R-:W3:Y:S01]  /*202c0*/  S2R R21, SR_TID.X ;  /* 0x0000000000157919 */ /* 0x000ee20000002100 */
[----:B------:R-:W-:Y:S01]  /*202d0*/  ISETP.NE.AND.EX P0, PT, RZ, UR5, PT, P0 ;  /* 0x00000005ff007c0c */ /* 0x000fe2000bf05300 */
[----:B------:R-:W4:Y:S01]  /*202e0*/  S2R R20, SR_TID.X ;  /* 0x0000000000147919 */ /* 0x000f220000002100 */
[----:B------:R-:W-:Y:S01]  /*202f0*/  VIADD R25, R23, 0xffffffff ;  /* 0xffffffff17197836 */ /* 0x000fe20000000000 */
[----:B------:R-:W-:-:S10]  /*20300*/  ULDC UR4, c[0x0][0x2f4] ;  /* 0x0000bd0000047ab9 */ /* 0x000fd40000000800 */
[----:B------:R-:W0:Y:S01]  /*20310*/  @P0 LDC.64 R2, c[0x0][0x9f8] ;  /* 0x00027e00ff020b82 */ /* 0x000e220000000a00 */
[----:B-1----:R-:W-:Y:S01]  /*20320*/  ISETP.NE.AND P1, PT, R0, 0x1, PT ;  /* 0x000000010000780c */ /* 0x002fe20003f25270 */
[----:B------:R-:W-:Y:S02]  /*20330*/  IMAD.SHL.U32 R8, R25, 0x80, RZ ;  /* 0x0000008019087824 */ /* 0x000fe400078e00ff */
[----:B---3--:R-:W-:Y:S01]  /*20340*/  IMAD.SHL.U32 R21, R21, 0x10, RZ ;  /* 0x0000001015157824 */ /* 0x008fe200078e00ff */
[----:B----4-:R-:W-:-:S09]  /*20350*/  LOP3.LUT R20, R20, 0x7f, RZ, 0xc0, !PT ;  /* 0x0000007f14147812 */ /* 0x010fd200078ec0ff */
[----:B------:R-:W1:Y:S01]  /*20360*/  @P1 LDC R10, c[0x0][0x434] ;  /* 0x00010d00ff0a1b82 */ /* 0x000e620000000800 */
[----:B0-----:R-:W-:-:S05]  /*20370*/  @P0 IMAD.WIDE R2, R19, 0x4, R2 ;  /* 0x0000000413020825 */ /* 0x001fca00078e0202 */
[----:B------:R0:W3:Y:S01]  /*20380*/  @P0 LDG.E R35, desc[UR54][R2.64] ;  /* 0x0000003602230981 */ /* 0x0000e2000c1e1900 */
[----:B------:R-:W-:Y:S01]  /*20390*/  SHF.R.U32.HI R20, RZ, 0x3, R20 ;  /* 0x00000003ff147819 */ /* 0x000fe20000011614 */
[----:B------:R-:W4:Y:S01]  /*203a0*/  @P1 LDC R6, c[0x0][0x438] ;  /* 0x00010e00ff061b82 */ /* 0x000f220000000800 */
[----:B------:R-:W-:-:S04]  /*203b0*/  LOP3.LUT R21, R21, 0x70, RZ, 0xc0, !PT ;  /* 0x0000007015157812 */ /* 0x000fc800078ec0ff */
[----:B------:R-:W-:-:S04]  /*203c0*/  LOP3.LUT R4, R8, R20, R21, 0xfe, !PT ;  /* 0x0000001408047212 */ /* 0x000fc800078efe15 */
[----:B------:R-:W-:-:S13]  /*203d0*/  ISETP.GE.AND P0, PT, R4, R37, PT ;  /* 0x000000250400720c */ /* 0x000fda0003f06270 */
[----:B0-----:R-:W0:Y:S01]  /*203e0*/  @!P0 LDC.64 R2, c[0x0][0x428] ;  /* 0x00010a00ff028b82 */ /* 0x001e220000000a00 */
[----:B------:R-:W-:Y:S01]  /*203f0*/  LOP3.LUT R32, R32, 0xfffffffb, RZ, 0xc0, !PT ;  /* 0xfffffffb20207812 */ /* 0x000fe200078ec0ff */
[----:B------:R-:W-:Y:S01]  /*20400*/  UMOV UR5, 0xffffffff ;  /* 0xffffffff00057882 */ /* 0x000fe20000000000 */
[----:B--2---:R-:W-:-:S04]  /*20410*/  IMAD.IADD R5, R4, 0x1, R17 ;  /* 0x0000000104057824 */ /* 0x004fc800078e0211 */
[----:B-1----:R-:W-:-:S04]  /*20420*/  @P1 IMAD.HI.U32 R7, R5, R10, RZ ;  /* 0x0000000a05071227 */ /* 0x002fc800078e00ff */
[----:B------:R-:W-:Y:S01]  /*20430*/  IMAD.MOV.U32 R4, RZ, RZ, R5 ;  /* 0x000000ffff047224 */ /* 0x000fe200078e0005 */
[----:B----4-:R-:W-:-:S05]  /*20440*/  @P1 SHF.R.U32.HI R4, RZ, R6, R7 ;  /* 0x00000006ff041219 */ /* 0x010fca0000011607 */
[----:B------:R-:W-:-:S04]  /*20450*/  IMAD.MOV R6, RZ, RZ, -R4 ;  /* 0x000000ffff067224 */ /* 0x000fc800078e0a04 */
[----:B------:R-:W-:Y:S01]  /*20460*/  IMAD R0, R0, R6, R5 ;  /* 0x0000000600007224 */ /* 0x000fe200078e0205 */
[--C-:B------:R-:W-:Y:S02]  /*20470*/  @!P0 SHF.R.S32.HI R5, RZ, 0x1f, R4.reuse ;  /* 0x0000001fff058819 */ /* 0x100fe40000011404 */
[----:B---3--:R-:W-:Y:S01]  /*20480*/  SHF.R.S32.HI R9, RZ, 0x1f, R35 ;  /* 0x0000001fff097819 */ /* 0x008fe20000011423 */
[----:B0-----:R-:W-:-:S04]  /*20490*/  @!P0 IMAD.WIDE.U32 R4, R35, R2, R4 ;  /* 0x0000000223048225 */ /* 0x001fc800078e0004 */
[----:B------:R-:W-:Y:S01]  /*204a0*/  @!P0 IMAD R6, R9, R2, RZ ;  /* 0x0000000209068224 */ /* 0x000fe200078e02ff */
[----:B------:R0:W-:Y:S03]  /*204b0*/  STL [R1+0x8], R9 ;  /* 0x0000080901007387 */ /* 0x0001e60000100800 */
[----:B------:R-:W-:Y:S02]  /*204c0*/  @!P0 IMAD R7, R35, R3, R6 ;  /* 0x0000000323078224 */ /* 0x000fe400078e0206 */
[----:B------:R-:W1:Y:S02]  /*204d0*/  @!P0 LDC.64 R2, c[0x0][0x418] ;  /* 0x00010600ff028b82 */ /* 0x000e640000000a00 */
[----:B------:R-:W-:Y:S02]  /*204e0*/  @!P0 IMAD.IADD R5, R5, 0x1, R7 ;  /* 0x0000000105058824 */ /* 0x000fe400078e0207 */
[----:B0-----:R-:W-:-:S05]  /*204f0*/  IMAD.U32 R9, RZ, RZ, UR38 ;  /* 0x00000026ff097e24 */ /* 0x001fca000f8e00ff */
[----:B------:R-:W-:Y:S02]  /*20500*/  ISETP.NE.AND P2, PT, R9, 0x3, PT ;  /* 0x000000030900780c */ /* 0x000fe40003f45270 */
[----:B-1----:R-:W-:-:S04]  /*20510*/  @!P0 LEA R2, P1, R4, R2, 0x2 ;  /* 0x0000000204028211 */ /* 0x002fc800078210ff */
        /* <DEDUP_REMOVED lines=10> */
[----:B0-----:R-:W-:Y:S06]  /*205c0*/  BRA.DIV UR5, `(.L_x_8536) ;  /* 0x0000006e05007947 */ /* 0x001fec000b800000 */
.L_x_8727:
[----:B------:R-:W-:Y:S01]  /*205d0*/  SHF.R.S32.HI R34, RZ, 0x1f, R18 ;  /* 0x0000001fff227819 */ /* 0x000fe20000011412 */
[----:B------:R-:W-:Y:S06]  /*205e0*/  @!P2 BRA `(.L_x_8537) ;  /* 0x000000000004a947 */ /* 0x000fec0003800000 */
[----:B------:R-:W-:Y:S01]  /*205f0*/  BPT.TRAP 0x1 ;  /* 0x000000040000795c */ /* 0x000fe20000300000 */
.L_x_8537:
        /* <DEDUP_REMOVED lines=25> */
.L_x_8728:
[----:B------:R-:W-:Y:S05]  /*20790*/  BSYNC B0 ;  /* 0x0000000000007941 */ /* 0x000fea0003800000 */
.L_x_8538:
        /* <DEDUP_REMOVED lines=107> */
.L_x_8746:
        /* <DEDUP_REMOVED lines=11> */
.L_x_8541:
        /* <DEDUP_REMOVED lines=11> */
.L_x_8542:
[----:B-1----:R1:W5:Y:S01]  /*20fb0*/  LDL.LU R3, [R1+0x10] ;  /* 0x0000100001037983 */ /* 0x0023620000300800 */
[----:B------:R1:W-:Y:S02]  /*20fc0*/  SYNCS.ARRIVE.TRANS64.A1T0 RZ, [R7+URZ+0x28830], RZ ;  /* 0x028830ff07ff79a7 */ /* 0x0003e4000810003f */
        /* <DEDUP_REMOVED lines=8> */
[----:B------:R-:W-:Y:S01]  /*21050*/  BSSY B6, `(.L_x_8543) ;  /* 0x000001e000067945 */ /* 0x000fe20003800000 */
[----:B------:R-:W-:-:S04]  /*21060*/  SHF.R.S32.HI R2, RZ, 0x1f, R19 ;  /* 0x0000001fff027819 */ /* 0x000fc80000011413 */
[----:B------:R-:W-:Y:S02]  /*21070*/  SEL R2, R2, RZ, !P0 ;  /* 0x000000ff02027207 */ /* 0x000fe40004000000 */
[----:B-----5:R-:W-:Y:S01]  /*21080*/  SHF.R.S32.HI R0, RZ, 0x1f, R3 ;  /* 0x0000001fff007819 */ /* 0x020fe20000011403 */
[----:B0-----:R-:W-:-:S04]  /*21090*/  IMAD.WIDE.U32 R4, R3, UR4, RZ ;  /* 0x0000000403047c25 */ /* 0x001fc8000f8e00ff */
[----:B------:R-:W-:Y:S01]  /*210a0*/  IMAD R0, R0, UR4, RZ ;  /* 0x0000000400007c24 */ /* 0x000fe2000f8e02ff */
[----:B------:R0:W-:Y:S03]  /*210b0*/  STL.64 [R1+0x10], R4 ;  /* 0x0000100401007387 */ /* 0x0001e60000100a00 */
[----:B------:R-:W-:-:S04]  /*210c0*/  IMAD R0, R3, UR5, R0 ;  /* 0x0000000503007c24 */ /* 0x000fc8000f8e0200 */
[----:B------:R-:W-:Y:S01]  /*210d0*/  IMAD.IADD R3, R5, 0x1, R0 ;  /* 0x0000000105037824 */ /* 0x000fe200078e0200 */
[----:B------:R-:W-:-:S04]  /*210e0*/  SEL R0, R19, RZ, !P0 ;  /* 0x000000ff13007207 */ /* 0x000fc80004000000 */
[----:B------:R0:W-:Y:S04]  /*210f0*/  STL [R1+0x24], R3 ;  /* 0x0000240301007387 */ /* 0x0001e80000100800 */
[----:B------:R0:W-:Y:S04]  /*21100*/  STL [R1+0x18], R0 ;  /* 0x0000180001007387 */ /* 0x0001e80000100800 */
[----:B------:R0:W-:Y:S01]  /*21110*/  STL [R1+0x28], R2 ;  /* 0x0000280201007387 */ /* 0x0001e20000100800 */
        /* <DEDUP_REMOVED lines=17> */
.L_x_8544:
[----:B------:R-:W-:Y:S05]  /*21230*/  BSYNC B6 ;  /* 0x0000000000067941 */ /* 0x000fea0003800000 */
.L_x_8543:
[----:B------:R-:W2:Y:S01]  /*21240*/  LDL.LU R20, [R1+0x24] ;  /* 0x0000240001147983 */ /* 0x000ea20000300800 */
[----:B------:R-:W-:Y:S01]  /*21250*/  ULDC.64 UR4, c[0x0][0x2d8] ;  /* 0x0000b60000047ab9 */ /* 0x000fe20000000a00 */
[----:B-1----:R-:W1:Y:S01]  /*21260*/  LDC R7, c[0x0][0x448] ;  /* 0x00011200ff077b82 */ /* 0x002e620000000800 */
[----:B------:R-:W-:Y:S01]  /*21270*/  ULDC.64 UR6, c[0x0][0x280] ;  /* 0x0000a00000067ab9 */ /* 0x000fe20000000a00 */
[----:B0-----:R-:W2:Y:S04]  /*21280*/  LDL.LU.64 R2, [R1+0x10] ;  /* 0x0000100001027983 */ /* 0x001ea80000300a00 */
[----:B------:R-:W3:Y:S04]  /*21290*/  LDL.LU R4, [R1+0x28] ;  /* 0x0000280001047983 */ /* 0x000ee80000300800 */
[----:B------:R-:W4:Y:S01]  /*212a0*/  LDL.LU R21, [R1+0x18] ;  /* 0x0000180001157983 */ /* 0x000f220000300800 */
[----:B------:R-:W-:-:S03]  /*212b0*/  IMAD R0, R34, UR4, RZ ;  /* 0x0000000422007c24 */ /* 0x000fc6000f8e02ff */
[----:B------:R0:W5:Y:S01]  /*212c0*/  LDL R8, [R1+0xc] ;  /* 0x00000c0001087983 */ /* 0x0001620000100800 */
[----:B------:R-:W-:Y:S01]  /*212d0*/  IMAD R0, R18, UR5, R0 ;  /* 0x0000000512007c24 */ /* 0x000fe2000f8e0200 */
[----:B-1----:R-:W-:-:S13]  /*212e0*/  ISETP.NE.AND P0, PT, R7, 0x1, PT ;  /* 0x000000010700780c */ /* 0x002fda0003f05270 */
[----:B------:R-:W1:Y:S01]  /*212f0*/  @P0 LDC R6, c[0x0][0x44c] ;  /* 0x00011300ff060b82 */ /* 0x000e620000000800 */
[----:B--2---:R-:W-:Y:S02]  /*21300*/  IMAD.MOV.U32 R3, RZ, RZ, R20 ;  /* 0x000000ffff037224 */ /* 0x004fe400078e0014 */
[----:B------:R-:W2:Y:S01]  /*21310*/  S2R R20, SR_TID.X ;  /* 0x0000000000147919 */ /* 0x000ea20000002100 */
[----:B------:R-:W-:Y:S01]  /*21320*/  IMAD.WIDE.U32 R2, R18, UR4, R2 ;  /* 0x0000000412027c25 */ /* 0x000fe2000f8e0002 */
[----:B------:R-:W-:-:S03]  /*21330*/  ULDC.64 UR4, c[0x0][0x2e0] ;  /* 0x0000b80000047ab9 */ /* 0x000fc60000000a00 */
[----:B------:R-:W-:Y:S02]  /*21340*/  IMAD.IADD R3, R3, 0x1, R0 ;  /* 0x0000000103037824 */ /* 0x000fe400078e0200 */
[----:B---3--:R-:W-:Y:S02]  /*21350*/  IMAD R0, R4, UR4, RZ ;  /* 0x0000000404007c24 */ /* 0x008fe4000f8e02ff */
[----:B----4-:R-:W-:-:S04]  /*21360*/  IMAD.WIDE.U32 R2, R21, UR4, R2 ;  /* 0x0000000415027c25 */ /* 0x010fc8000f8e0002 */
[----:B------:R-:W-:Y:S01]  /*21370*/  IMAD R0, R21, UR5, R0 ;  /* 0x0000000515007c24 */ /* 0x000fe2000f8e0200 */
[----:B------:R-:W-:Y:S01]  /*21380*/  ULDC.64 UR4, c[0x0][0x2d0] ;  /* 0x0000b40000047ab9 */ /* 0x000fe20000000a00 */
[----:B------:R-:W3:Y:S02]  /*21390*/  S2R R21, SR_TID.X ;  /* 0x0000000000157919 */ /* 0x000ee40000002100 */
[----:B------:R-:W-:Y:S02]  /*213a0*/  IMAD.IADD R3, R3, 0x1, R0 ;  /* 0x0000000103037824 */ /* 0x000fe400078e0200 */
[----:B------:R-:W4:Y:S01]  /*213b0*/  @P0 LDC R0, c[0x0][0x450] ;  /* 0x00011400ff000b82 */ /* 0x000f220000000800 */
[----:B--2---:R-:W-:-:S04]  /*213c0*/  LOP3.LUT R20, R20, 0x7f, RZ, 0xc0, !PT ;  /* 0x0000007f14147812 */ /* 0x004fc800078ec0ff */
[----:B------:R-:W-:Y:S01]  /*213d0*/  SHF.R.U32.HI R20, RZ, 0x3, R20 ;  /* 0x00000003ff147819 */ /* 0x000fe20000011614 */
[----:B---3--:R-:W-:-:S05]  /*213e0*/  IMAD.SHL.U32 R21, R21, 0x10, RZ ;  /* 0x0000001015157824 */ /* 0x008fca00078e00ff */
[----:B------:R-:W-:-:S04]  /*213f0*/  LOP3.LUT R21, R21, 0x70, RZ, 0xc0, !PT ;  /* 0x0000007015157812 */ /* 0x000fc800078ec0ff */
[----:B------:R-:W-:-:S05]  /*21400*/  LOP3.LUT R20, R20, R21, RZ, 0xfc, !PT ;  /* 0x0000001514147212 */ /* 0x000fca00078efcff */
[----:B------:R-:W-:-:S04]  /*21410*/  IMAD.IADD R5, R20, 0x1, R27 ;  /* 0x0000000114057824 */ /* 0x000fc800078e021b */
[----:B-1----:R-:W-:-:S04]  /*21420*/  @P0 IMAD.HI.U32 R6, R5, R6, RZ ;  /* 0x0000000605060227 */ /* 0x002fc800078e00ff */
[----:B------:R-:W-:Y:S01]  /*21430*/  IMAD.MOV.U32 R4, RZ, RZ, R5 ;  /* 0x000000ffff047224 */ /* 0x000fe200078e0005 */
[----:B----4-:R-:W-:Y:S01]  /*21440*/  @P0 SHF.R.U32.HI R4, RZ, R0, R6 ;  /* 0x00000000ff040219 */ /* 0x010fe20000011606 */
        /* <DEDUP_REMOVED lines=19> */
[----:B-1----:R-:W-:Y:S02]  /*21580*/  LOP3.LUT R20, R20, 0x7f, RZ, 0xc0, !PT ;  /* 0x0000007f14147812 */ /* 0x002fe400078ec0ff */
[----:B------:R-:W-:Y:S02]  /*21590*/  LEA.HI.X R4, R2, UR7, R4, 0x1, P2 ;  /* 0x0000000702047c11 */ /* 0x000fe400090f0c04 */
[----:B------:R-:W-:Y:S01]  /*215a0*/  SHF.R.U32.HI R9, RZ, 0x3, R20 ;  /* 0x00000003ff097819 */ /* 0x000fe20000011614 */
[----:B0-----:R-:W-:Y:S06]  /*215b0*/  BRA.DIV UR4, `(.L_x_8545) ;  /* 0x0000006a04187947 */ /* 0x001fec000b800000 */
[----:B------:R-:W0:Y:S01]  /*215c0*/  SHFL.IDX PT, R3, R0, RZ, 0x181f ;  /* 0x00181fff00037589 */ /* 0x000e2200000e0000 */
[----:B------:R-:W-:Y:S02]  /*215d0*/  IMAD R33, R33, R7, RZ ;  /* 0x0000000721217224 */ /* 0x000fe400078e02ff */
[----:B------:R-:W-:Y:S01]  /*215e0*/  IMAD.IADD R27, R9, 0x1, R27 ;  /* 0x00000001091b7824 */ /* 0x000fe200078e021b */
[----:B------:R-:W1:Y:S03]  /*215f0*/  SHFL.IDX PT, R2, R4, RZ, 0x181f ;  /* 0x00181fff04027589 */ /* 0x000e6600000e0000 */
[C---:B------:R-:W-:Y:S01]  /*21600*/  VIADD R6, R27.reuse, 0x10 ;  /* 0x000000101b067836 */ /* 0x040fe20000000000 */
[----:B------:R-:W-:Y:S01]  /*21610*/  ISETP.GE.AND P3, PT, R27, R33, PT ;  /* 0x000000211b00720c */ /* 0x000fe20003f66270 */
[----:B------:R-:W2:-:S12]  /*21620*/  SHFL.IDX PT, R14, R0, 0x1, 0x181f ;  /* 0x00381f00000e7f89 */ /* 0x000e9800000e0000 */
[----:B0-----:R-:W-:-:S05]  /*21630*/  @!P3 LEA R5, P2, R31, R3, 0x1 ;  /* 0x000000031f05b211 */ /* 0x001fca00078408ff */
[----:B-1----:R-:W-:Y:S02]  /*21640*/  @!P3 IMAD.X R3, RZ, RZ, R2, P2 ;  /* 0x000000ffff03b224 */ /* 0x002fe400010e0602 */
[----:B------:R-:W-:-:S05]  /*21650*/  @!P3 IMAD.MOV.U32 R2, RZ, RZ, R5 ;  /* 0x000000ffff02b224 */ /* 0x000fca00078e0005 */
[----:B-----5:R-:W-:Y:S04]  /*21660*/  @!P3 LDGSTS.E.BYPASS.LTC128B.128 [R8+0x10400], desc[UR54][R2.64], !P0 ;  /* 0x104000000208bfae */ /* 0x020fe8000c101d76 */
[----:B------:R0:W-:Y:S01]  /*21670*/  @!P3 LDGSTS.E.BYPASS.LTC128B.128 [R8+0x14400], desc[UR54][R2.64+0x80], !P1 ;  /* 0x144000800208bfae */ /* 0x0001e2000c901d76 */
[----:B------:R-:W-:-:S03]  /*21680*/  ISETP.GE.AND P3, PT, R6, R33, PT ;  /* 0x000000210600720c */ /* 0x000fc60003f66270 */
[----:B0-----:R-:W0:Y:S10]  /*21690*/  SHFL.IDX PT, R2, R4, 0x1, 0x181f ;  /* 0x00381f0004027f89 */ /* 0x001e3400000e0000 */
[----:B--2---:R-:W-:-:S02]  /*216a0*/  @!P3 LEA R5, P2, R31, R14, 0x1 ;  /* 0x0000000e1f05b211 */ /* 0x004fc400078408ff */
[----:B------:R-:W1:Y:S03]  /*216b0*/  SHFL.IDX PT, R14, R0, 0x2, 0x181f ;  /* 0x00581f00000e7f89 */ /* 0x000e6600000e0000 */
[----:B0-----:R-:W-:Y:S02]  /*216c0*/  @!P3 IMAD.X R6, RZ, RZ, R2, P2 ;  /* 0x000000ffff06b224 */ /* 0x001fe400010e0602 */
[----:B------:R-:W-:Y:S02]  /*216d0*/  @!P3 IMAD.MOV.U32 R2, RZ, RZ, R5 ;  /* 0x000000ffff02b224 */ /* 0x000fe400078e0005 */
[----:B------:R-:W-:Y:S02]  /*216e0*/  @!P3 IMAD.MOV.U32 R3, RZ, RZ, R6 ;  /* 0x000000ffff03b224 */ /* 0x000fe400078e0006 */
[----:B------:R-:W-:-:S03]  /*216f0*/  VIADD R6, R27, 0x20 ;  /* 0x000000201b067836 */ /* 0x000fc60000000000 */
[----:B------:R-:W-:Y:S04]  /*21700*/  @!P3 LDGSTS.E.BYPASS.LTC128B.128 [R8+0x10c00], desc[UR54][R2.64], !P0 ;  /* 0x10c000000208bfae */ /* 0x000fe8000c101d76 */
[----:B------:R0:W-:Y:S01]  /*21710*/  @!P3 LDGSTS.E.BYPASS.LTC128B.128 [R8+0x14c00], desc[UR54][R2.64+0x80], !P1 ;  /* 0x14c000800208bfae */ /* 0x0001e2000c901d76 */
[----:B------:R-:W-:-:S03]  /*21720*/  ISETP.GE.AND P3, PT, R6, R33, PT ;  /* 0x000000210600720c */ /* 0x000fc60003f66270 */
[----:B0-----:R-:W0:Y:S10]  /*21730*/  SHFL.IDX PT, R2, R4, 0x2, 0x181f ;  /* 0x00581f0004027f89 */ /* 0x001e3400000e0000 */
[----:B-1----:R-:W-:-:S02]  /*21740*/  @!P3 LEA R5, P2, R31, R14, 0x1 ;  /* 0x0000000e1f05b211 */ /* 0x002fc400078408ff */
        /* <DEDUP_REMOVED lines=30> */
[----:B------:R-:W-:Y:S03]  /*21930*/  SHFL.IDX PT, R14, R0, 0x7, 0x181f ;  /* 0x00f81f00000e7f89 */ /* 0x000fe600000e0000 */
[----:B0-----:R-:W-:Y:S02]  /*21940*/  @!P3 IMAD.X R6, RZ, RZ, R2, P2 ;  /* 0x000000ffff06b224 */ /* 0x001fe400010e0602 */
[----:B------:R-:W-:Y:S02]  /*21950*/  @!P3 IMAD.MOV.U32 R2, RZ, RZ, R5 ;  /* 0x000000ffff02b224 */ /* 0x000fe400078e0005 */
[----:B------:R-:W-:Y:S02]  /*21960*/  @!P3 IMAD.MOV.U32 R3, RZ, RZ, R6 ;  /* 0x000000ffff03b224 */ /* 0x000fe400078e0006 */
[----:B------:R-:W-:-:S03]  /*21970*/  VIADD R6, R27, 0x60 ;  /* 0x000000601b067836 */ /* 0x000fc60000000000 */
        /* <DEDUP_REMOVED lines=11> */
[----:B--2---:R0:W-:Y:S02]  /*21a30*/  @!P3 LDGSTS.E.BYPASS.LTC128B.128 [R8+0x17400], desc[UR54][R2.64+0x80], !P1 ;  /* 0x174000800208bfae */ /* 0x0041e4000c901d76 */
.L_x_8763:
        /* <DEDUP_REMOVED lines=10> */
[----:B------:R1:W-:Y:S02]  /*21ae0*/  LDGSTS.E.BYPASS.LTC128B.128 [R8+0x17c00], desc[UR54][R2.64+0x80], !P1 ;  /* 0x17c0008002087fae */ /* 0x0003e4000c901d76 */
.L_x_8547:
[----:B------:R-:W-:Y:S05]  /*21af0*/  BSYNC B0 ;  /* 0x0000000000007941 */ /* 0x000fea0003800000 */
.L_x_8546:
[----:B------:R-:W-:Y:S01]  /*21b00*/  NOP ;  /* 0x0000000000007918 */ /* 0x000fe20000000000 */
[----:B------:R-:W-:-:S13]  /*21b10*/  PLOP3.LUT P0, PT, PT, PT, PT, 0x80, 0x0 ;  /* 0x000000000000781c */ /* 0x000fda0003f0f070 */
.L_x_8548:
        /* <DEDUP_REMOVED lines=14> */
[----:B------:R-:W2:Y:S01]  /*21c00*/  LDL.LU R4, [R1+0x1c] ;  /* 0x00001c0001047983 */ /* 0x000ea20000300800 */
[----:B------:R1:W-:Y:S03]  /*21c10*/  SYNCS.ARRIVE.TRANS64.A1T0 RZ, [R22+URZ+0x28800], RZ ;  /* 0x028800ff16ff79a7 */ /* 0x0003e6000810003f */
[----:B0-----:R-:W3:Y:S01]  /*21c20*/  LDL R2, [R1] ;  /* 0x0000000001027983 */ /* 0x001ee20000100800 */
[----:B------:R-:W-:Y:S01]  /*21c30*/  BSSY B0, `(.L_x_8549) ;  /* 0x0000005000007945 */ /* 0x000fe20003800000 */
[----:B------:R-:W0:Y:S01]  /*21c40*/  SYNCS.PHASECHK.TRANS64.TRYWAIT P0, [R22+URZ+0x28820], R3 ;  /* 0x02882003160075a7 */ /* 0x000e22000800017f */
[----:B--2---:R-:W-:-:S05]  /*21c50*/  VIADD R6, R4, 0xfffffffe ;  /* 0xfffffffe04067836 */ /* 0x004fca0000000000 */
[----:B---3--:R-:W-:Y:S01]  /*21c60*/  ISETP.GE.AND P1, PT, R6, R2, PT ;  /* 0x000000020600720c */ /* 0x008fe20003f26270 */
[----:B01----:R-:W-:-:S12]  /*21c70*/  @!P0 BRA `(.L_x_8550) ;  /* 0x0000006800f08947 */ /* 0x003fd80003800000 */
.L_x_8764:
[----:B------:R-:W-:Y:S05]  /*21c80*/  BSYNC B0 ;  /* 0x0000000000007941 */ /* 0x000fea0003800000 */
.L_x_8549:
        /* <DEDUP_REMOVED lines=8> */
.L_x_8565:
[----:B------:R-:W2:Y:S01]  /*21d10*/  LDL R8, [R1+0x4] ;  /* 0x0000040001087983 */ /* 0x000ea20000100800 */
[----:B------:R-:W1:Y:S03]  /*21d20*/  LDC R0, c[0x0][0x430] ;  /* 0x00010c00ff007b82 */ /* 0x000e660000000800 */
[----:B------:R-:W3:Y:S01]  /*21d30*/  LDL R7, [R1+0x8] ;  /* 0x0000080001077983 */ /* 0x000ee20000100800 */
[----:B------:R-:W-:Y:S05]  /*21d40*/  YIELD ;  /* 0x0000000000007946 */ /* 0x000fea0003800000 */
[----:B0-----:R-:W0:Y:S01]  /*21d50*/  S2R R3, SR_TID.X ;  /* 0x0000000000037919 */ /* 0x001e220000002100 */
[----:B------:R-:W-:Y:S01]  /*21d60*/  ULDC.64 UR4, c[0x0][0x428] ;  /* 0x00010a0000047ab9 */ /* 0x000fe20000000a00 */
[----:B------:R-:W4:Y:S01]  /*21d70*/  S2R R2, SR_TID.X ;  /* 0x0000000000027919 */ /* 0x000f220000002100 */
[----:B-1----:R-:W-:-:S13]  /*21d80*/  ISETP.NE.AND P0, PT, R0, 0x1, PT ;  /* 0x000000010000780c */ /* 0x002fda0003f05270 */
[----:B------:R-:W1:Y:S01]  /*21d90*/  @P0 LDC R4, c[0x0][0x434] ;  /* 0x00010d00ff040b82 */ /* 0x000e620000000800 */
[----:B0-----:R-:W-:-:S04]  /*21da0*/  LOP3.LUT R3, R3, 0x7f, RZ, 0xc0, !PT ;  /* 0x0000007f03037812 */ /* 0x001fc800078ec0ff */
[----:B------:R-:W-:Y:S01]  /*21db0*/  SHF.R.U32.HI R5, RZ, 0x3, R3 ;  /* 0x00000003ff057819 */ /* 0x000fe20000011603 */
[----:B----4-:R-:W-:Y:S02]  /*21dc0*/  IMAD.SHL.U32 R2, R2, 0x10, RZ ;  /* 0x0000001002027824 */ /* 0x010fe400078e00ff */
[----:B------:R-:W0:Y:S02]  /*21dd0*/  @P0 LDC R3, c[0x0][0x438] ;  /* 0x00010e00ff030b82 */ /* 0x000e240000000800 */
[----:B------:R-:W-:Y:S01]  /*21de0*/  IMAD R5, R6, 0x80, R5 ;  /* 0x0000008006057824 */ /* 0x000fe200078e0205 */
[----:B------:R-:W-:-:S04]  /*21df0*/  LOP3.LUT R2, R2, 0x70, RZ, 0xc0, !PT ;  /* 0x0000007002027812 */ /* 0x000fc800078ec0ff */
[----:B--2---:R-:W-:-:S05]  /*21e00*/  IADD3 R5, R2, R5, R8 ;  /* 0x0000000502057210 */ /* 0x004fca0007ffe008 */
[----:B-1----:R-:W-:-:S04]  /*21e10*/  @P0 IMAD.HI.U32 R4, R5, R4, RZ ;  /* 0x0000000405040227 */ /* 0x002fc800078e00ff */
[----:B------:R-:W-:Y:S01]  /*21e20*/  IMAD.MOV.U32 R2, RZ, RZ, R5 ;  /* 0x000000ffff027224 */ /* 0x000fe200078e0005 */
[----:B0-----:R-:W-:Y:S01]  /*21e30*/  @P0 SHF.R.U32.HI R2, RZ, R3, R4 ;  /* 0x00000003ff020219 */ /* 0x001fe20000011604 */
[----:B---3--:R-:W-:-:S04]  /*21e40*/  IMAD R4, R7, UR4, RZ ;  /* 0x0000000407047c24 */ /* 0x008fc8000f8e02ff */
[----:B------:R-:W-:-:S04]  /*21e50*/  IMAD.MOV R3, RZ, RZ, -R2 ;  /* 0x000000ffff037224 */ /* 0x000fc800078e0a02 */
[----:B------:R-:W-:Y:S01]  /*21e60*/  IMAD R0, R0, R3, R5 ;  /* 0x0000000300007224 */ /* 0x000fe200078e0205 */
[----:B------:R-:W-:Y:S01]  /*21e70*/  SHF.R.S32.HI R3, RZ, 0x1f, R2 ;  /* 0x0000001fff037819 */ /* 0x000fe20000011402 */
[C---:B------:R-:W-:Y:S02]  /*21e80*/  IMAD R5, R35.reuse, UR5, R4 ;  /* 0x0000000523057c24 */ /* 0x040fe4000f8e0204 */
[----:B------:R-:W-:Y:S01]  /*21e90*/  IMAD.WIDE.U32 R2, R35, UR4, R2 ;  /* 0x0000000423027c25 */ /* 0x000fe2000f8e0002 */
[----:B------:R-:W-:-:S03]  /*21ea0*/  ULDC.64 UR4, c[0x0][0x418] ;  /* 0x0001060000047ab9 */ /* 0x000fc60000000a00 */
[----:B------:R-:W-:Y:S01]  /*21eb0*/  IMAD.IADD R5, R5, 0x1, R3 ;  /* 0x0000000105057824 */ /* 0x000fe200078e0203 */
[----:B------:R-:W-:-:S04]  /*21ec0*/  LEA R4, P0, R2, UR4, 0x2 ;  /* 0x0000000402047c11 */ /* 0x000fc8000f8010ff */
[----:B------:R-:W-:-:S05]  /*21ed0*/  LEA.HI.X R5, R2, UR5, R5, 0x2, P0 ;  /* 0x0000000502057c11 */ /* 0x000fca00080f1405 */
[----:B------:R-:W2:Y:S01]  /*21ee0*/  LDG.E R4, desc[UR54][R4.64] ;  /* 0x0000003604047981 */ /* 0x000ea2000c1e1900 */
[----:B------:R-:W-:Y:S02]  /*21ef0*/  IMAD.U32 R7, RZ, RZ, UR38 ;  /* 0x00000026ff077e24 */ /* 0x000fe4000f8e00ff */
[----:B------:R-:W-:Y:S02]  /*21f00*/  VIADD R24, R10, 0x1 ;  /* 0x000000010a187836 */ /* 0x000fe40000000000 */
[----:B------:R-:W-:Y:S01]  /*21f10*/  IMAD.MOV.U32 R25, RZ, RZ, R6 ;  /* 0x000000ffff197224 */ /* 0x000fe200078e0006 */
[----:B------:R-:W-:Y:S02]  /*21f20*/  ISETP.NE.AND P3, PT, R7, 0x3, PT ;  /* 0x000000030700780c */ /* 0x000fe40003f65270 */
[----:B------:R-:W-:-:S04]  /*21f30*/  ISETP.NE.AND P0, PT, R24, 0x2, PT ;  /* 0x000000021800780c */ /* 0x000fc80003f05270 */
[----:B------:R-:W-:Y:S02]  /*21f40*/  SEL R3, RZ, 0x1, P0 ;  /* 0x00000001ff037807 */ /* 0x000fe40000000000 */
[----:B------:R-:W-:Y:S02]  /*21f50*/  SEL R24, R24, RZ, P0 ;  /* 0x000000ff18187207 */ /* 0x000fe40000000000 */
[----:B------:R-:W-:Y:S02]  /*21f60*/  LOP3.LUT R28, R20, R3, RZ, 0x3c, !PT ;  /* 0x00000003141c7212 */ /* 0x000fe400078e3cff */
[----:B--2---:R-:W-:Y:S01]  /*21f70*/  SHF.R.S32.HI R27, RZ, 0x1f, R4 ;  /* 0x0000001fff1b7819 */ /* 0x004fe20000011404 */
[----:B------:R-:W-:Y:S06]  /*21f80*/  @!P3 BRA `(.L_x_8553) ;  /* 0x000000000004b947 */ /* 0x000fec0003800000 */
[----:B------:R-:W-:Y:S01]  /*21f90*/  BPT.TRAP 0x1 ;  /* 0x000000040000795c */ /* 0x000fe20000300000 */
.L_x_8553:
[----:B------:R-:W-:Y:S01]  /*21fa0*/  IMAD R6, R24, 0x8, R22 ;  /* 0x0000000818067824 */ /* 0x000fe200078e0216 */
[----:B------:R-:W-:Y:S01]  /*21fb0*/  SHF.L.U32 R2, R28, 0x1f, RZ ;  /* 0x0000001f1c027819 */ /* 0x000fe200000006ff */
[----:B------:R-:W-:Y:S03]  /*21fc0*/  BSSY B1, `(.L_x_8554) ;  /* 0x0000003000017945 */ /* 0x000fe60003800000 */
[----:B------:R-:W0:Y:S02]  /*21fd0*/  SYNCS.PHASECHK.TRANS64.TRYWAIT P0, [R6+URZ+0x28840], R2 ;  /* 0x02884002060075a7 */ /* 0x000e24000800017f */
[----:B0-----:R-:W-:Y:S05]  /*21fe0*/  @!P0 BRA `(.L_x_8555) ;  /* 0x0000006800288947 */ /* 0x001fea0003800000 */
.L_x_8765:
[----:B------:R-:W-:Y:S05]  /*21ff0*/  BSYNC B1 ;  /* 0x0000000000017941 */ /* 0x000fea0003800000 */
.L_x_8554:
        /* <DEDUP_REMOVED lines=68> */
[----:B------:R-:W-:Y:S04]  /*22440*/  LDGSTS.E.BYPASS.LTC128B.128 [R8+0x1b400], desc[UR54][R2.64], !P4 ;  /* 0x1b40000002087fae */ /* 0x000fe8000e101d76 */
[----:B------:R0:W-:Y:S04]  /*22450*/  LDGSTS.E.BYPASS.LTC128B.128 [R8+0x1f400], desc[UR54][R2.64+0x80], !P3 ;  /* 0x1f40008002087fae */ /* 0x0001e8000d901d76 */
[----:B0-2---:R0:W1:Y:S02]  /*22460*/  SHFL.IDX PT, R2, R7, 0x7, 0x181f ;  /* 0x00f81f0007027f89 */ /* 0x00506400000e0000 */
.L_x_8783:
        /* <DEDUP_REMOVED lines=9> */
.L_x_8557:
        /* <DEDUP_REMOVED lines=11> */
.L_x_8558:
[----:B------:R1:W-:Y:S01]  /*225b0*/  SYNCS.ARRIVE.TRANS64.A1T0 RZ, [R6+URZ+0x28830], RZ ;  /* 0x028830ff06ff79a7 */ /* 0x0003e2000810003f */
[----:B------:R-:W-:Y:S05]  /*225c0*/  @!P4 BRA `(.L_x_8559) ;  /* 0x000000000004c947 */ /* 0x000fea0003800000 */
[----:B------:R-:W-:Y:S01]  /*225d0*/  BPT.TRAP 0x1 ;  /* 0x000000040000795c */ /* 0x000fe20000300000 */
.L_x_8559:
[----:B------:R-:W-:Y:S01]  /*225e0*/  SHF.L.U32 R2, R20, 0x1f, RZ ;  /* 0x0000001f14027819 */ /* 0x000fe200000006ff */
[----:B-1----:R-:W-:Y:S01]  /*225f0*/  IMAD R6, R10, 0x8, R22 ;  /* 0x000000080a067824 */ /* 0x002fe200078e0216 */
[----:B------:R-:W-:Y:S03]  /*22600*/  BSSY B1, `(.L_x_8560) ;  /* 0x0000003000017945 */ /* 0x000fe60003800000 */
[----:B------:R-:W1:Y:S02]  /*22610*/  SYNCS.PHASECHK.TRANS64.TRYWAIT P0, [R6+URZ+0x28860], R2 ;  /* 0x02886002060075a7 */ /* 0x000e64000800017f */
[----:B-1----:R-:W-:Y:S05]  /*22620*/  @!P0 BRA `(.L_x_8561) ;  /* 0x0000006800f88947 */ /* 0x002fea0003800000 */
.L_x_8784:
[----:B------:R-:W-:Y:S05]  /*22630*/  BSYNC B1 ;  /* 0x0000000000017941 */ /* 0x000fea0003800000 */
.L_x_8560:
        /* <DEDUP_REMOVED lines=66> */
[----:B------:R0:W-:Y:S04]  /*22a60*/  LDGSTS.E.BYPASS.LTC128B.128 [R7+0x7400], desc[UR54][R2.64+0x80], !P0 ;  /* 0x0740008002077fae */ /* 0x0001e8000c101d76 */
[----:B0-2---:R0:W1:Y:S02]  /*22a70*/  SHFL.IDX PT, R2, R17, 0x7, 0x181f ;  /* 0x00f81f0011027f89 */ /* 0x00506400000e0000 */
.L_x_8802:
        /* <DEDUP_REMOVED lines=12> */
[----:B-1----:R-:W-:Y:S01]  /*22b40*/  IMAD.WIDE.U32 R2, R0, UR4, RZ ;  /* 0x0000000400027c25 */ /* 0x002fe2000f8e00ff */
        /* <DEDUP_REMOVED lines=16> */
.L_x_8563:
        /* <DEDUP_REMOVED lines=11> */
.L_x_8564:
[----:B------:R-:W2:Y:S01]  /*22d00*/  LDL R0, [R1] ;  /* 0x0000000001007983 */ /* 0x000ea20000100800 */
[----:B------:R0:W-:Y:S01]  /*22d10*/  SYNCS.ARRIVE.TRANS64.A1T0 RZ, [R6+URZ+0x28850], RZ ;  /* 0x028850ff06ff79a7 */ /* 0x0001e2000810003f */
[----:B------:R-:W-:Y:S02]  /*22d20*/  IMAD.MOV.U32 R10, RZ, RZ, R24 ;  /* 0x000000ffff0a7224 */ /* 0x000fe400078e0018 */
[----:B------:R-:W-:Y:S02]  /*22d30*/  IMAD.MOV.U32 R20, RZ, RZ, R28 ;  /* 0x000000ffff147224 */ /* 0x000fe400078e001c */
[----:B------:R-:W-:Y:S02]  /*22d40*/  IMAD.MOV.U32 R33, RZ, RZ, R25 ;  /* 0x000000ffff217224 */ /* 0x000fe400078e0019 */
[C---:B0-----:R-:W-:Y:S01]  /*22d50*/  VIADD R6, R25.reuse, 0xffffffff ;  /* 0xffffffff19067836 */ /* 0x041fe20000000000 */
[----:B--2---:R-:W-:-:S13]  /*22d60*/  ISETP.GT.AND P0, PT, R25, R0, PT ;  /* 0x000000001900720c */ /* 0x004fda0003f04270 */
[----:B------:R-:W-:Y:S05]  /*22d70*/  @P0 BRA `(.L_x_8565) ;  /* 0xffffffec00e40947 */ /* 0x000fea000383ffff */
.L_x_8552:
[----:B------:R-:W-:Y:S05]  /*22d80*/  BSYNC B0 ;  /* 0x0000000000007941 */ /* 0x000fea0003800000 */
.L_x_8551:
        /* <DEDUP_REMOVED lines=11> */
[----:B0-----:R-:W2:Y:S01]  /*22e40*/  @P0 ATOMG.E.ADD.STRONG.GPU PT, R3, desc[UR54][R2.64], R5 ;  /* 0x00000005020309a8 */ /* 0x001ea200081ee1f6 */
[----:B------:R-:W0:Y:S02]  /*22e50*/  S2R R4, SR_LTMASK ;  /* 0x0000000000047919 */ /* 0x000e240000003900 */
[----:B0-----:R-:W-:-:S04]  /*22e60*/  LOP3.LUT R4, R4, UR4, RZ, 0xc0, !PT ;  /* 0x0000000404047c12 */ /* 0x001fc8000f8ec0ff */
[----:B------:R-:W0:Y:S01]  /*22e70*/  POPC R7, R4 ;  /* 0x0000000400077309 */ /* 0x000e220000000000 */
[----:B--2---:R-:W0:Y:S02]  /*22e80*/  SHFL.IDX PT, R0, R3, R0, 0x1f ;  /* 0x00001f0003007589 */ /* 0x004e2400000e0000 */
[----:B0-----:R-:W-:-:S07]  /*22e90*/  IADD3 R16, R0, UR37, R7 ;  /* 0x0000002500107c10 */ /* 0x001fce000fffe007 */
.L_x_8567:
[----:B------:R-:W-:Y:S05]  /*22ea0*/  BSYNC B0 ;  /* 0x0000000000007941 */ /* 0x000fea0003800000 */
.L_x_8566:
[----:B------:R-:W-:-:S05]  /*22eb0*/  IMAD.U32 R0, RZ, RZ, UR38 ;  /* 0x00000026ff007e24 */ /* 0x000fca000f8e00ff */
[----:B------:R-:W-:-:S13]  /*22ec0*/  ISETP.NE.AND P0, PT, R0, 0x3, PT ;  /* 0x000000030000780c */ /* 0x000fda0003f05270 */
[----:B------:R-:W-:Y:S05]  /*22ed0*/  @!P0 BRA `(.L_x_8568) ;  /* 0x0000000000048947 */ /* 0x000fea0003800000 */
[----:B------:R-:W-:Y:S01]  /*22ee0*/  BPT.TRAP 0x1 ;  /* 0x000000040000795c */ /* 0x000fe20000300000 */
.L_x_8568:
[----:B------:R-:W-:Y:S01]  /*22ef0*/  IMAD R0, R24, 0x8, R22 ;  /* 0x0000000818007824 */ /* 0x000fe200078e0216 */
[----:B0-----:R-:W-:Y:S01]  /*22f00*/  SHF.L.U32 R3, R28, 0x1f, RZ ;  /* 0x0000001f1c037819 */ /* 0x001fe200000006ff */
[----:B------:R-:W-:Y:S01]  /*22f10*/  BSSY B0, `(.L_x_8569) ;  /* 0x0000004000007945 */ /* 0x000fe20003800000 */
[----:B------:R-:W-:Y:S02]  /*22f20*/  IMAD R6, R25, -0x80, R37 ;  /* 0xffffff8019067824 */ /* 0x000fe400078e0225 */
[----:B------:R-:W0:Y:S02]  /*22f30*/  SYNCS.PHASECHK.TRANS64.TRYWAIT P0, [R0+URZ+0x28860], R3 ;  /* 0x02886003000075a7 */ /* 0x000e24000800017f */
[----:B0-----:R-:W-:Y:S05]  /*22f40*/  @!P0 BRA `(.L_x_8570) ;  /* 0x0000006c00508947 */ /* 0x001fea0003800000 */
.L_x_8803:
[----:B------:R-:W-:Y:S05]  /*22f50*/  BSYNC B0 ;  /* 0x0000000000007941 */ /* 0x000fea0003800000 */
.L_x_8569:
        /* <DEDUP_REMOVED lines=70> */
.L_x_8821:
        /* <DEDUP_REMOVED lines=11> */
.L_x_8572:
        /* <DEDUP_REMOVED lines=11> */
.L_x_8573:
[----:B------:R1:W-:Y:S01]  /*23520*/  SYNCS.ARRIVE.TRANS64.A1T0 RZ, [R0+URZ+0x28850], RZ ;  /* 0x028850ff00ff79a7 */ /* 0x0003e2000810003f */
[----:B------:R-:W-:-:S05]  /*23530*/  VIADD R24, R24, 0x1 ;  /* 0x0000000118187836 */ /* 0x000fca0000000000 */
[----:B------:R-:W-:-:S04]  /*23540*/  ISETP.NE.AND P0, PT, R24, 0x2, PT ;  /* 0x000000021800780c */ /* 0x000fc80003f05270 */
[----:B------:R-:W-:Y:S02]  /*23550*/  SEL R3, RZ, 0x1, P0 ;  /* 0x00000001ff037807 */ /* 0x000fe40000000000 */
[----:B------:R-:W-:Y:S02]  /*23560*/  SEL R24, R24, RZ, P0 ;  /* 0x000000ff18187207 */ /* 0x000fe40000000000 */
[----:B-1----:R-:W-:-:S07]  /*23570*/  LOP3.LUT R28, R28, R3, RZ, 0x3c, !PT ;  /* 0x000000031c1c7212 */ /* 0x002fce00078e3cff */
.L_x_8530:
[----:B------:R-:W-:Y:S05]  /*23580*/  BSYNC B7 ;  /* 0x0000000000077941 */ /* 0x000fea0003800000 */
.L_x_8528:
        /* <DEDUP_REMOVED lines=11> */
.L_x_8574:
        /* <DEDUP_REMOVED lines=36> */
.L_x_8831:
[----:B------:R-:W-:Y:S02]  /*23880*/  ULDC UR4, c[0x0][0xc38] ;  /* 0x00030e0000047ab9 */ /* 0x000fe40000000800 */
[----:B------:R-:W-:-:S04]  /*23890*/  IMAD.U32 R7, RZ, RZ, UR4 ;  /* 0x00000004ff077e24 */ /* 0x000fc8000f8e00ff */
[----:B--2---:R-:W-:-:S04]  /*238a0*/  IMAD R14, R14, R7, RZ ;  /* 0x000000070e0e7224 */ /* 0x004fc800078e02ff */
[----:B------:R-:W-:-:S05]  /*238b0*/  IMAD.IADD R9, R4, 0x1, R14 ;  /* 0x0000000104097824 */ /* 0x000fca00078e020e */
[----:B------:R-:W-:-:S13]  /*238c0*/  ISETP.GT.AND P6, PT, R9, R0, PT ;  /* 0x000000000900720c */ /* 0x000fda0003fc4270 */
[----:B------:R-:W-:Y:S05]  /*238d0*/  @P6 BRA `(.L_x_8577) ;  /* 0x00000000009c6947 */ /* 0x000fea0003800000 */
.L_x_8582:
        /* <DEDUP_REMOVED lines=14> */
.L_x_8580:
[----:B------:R-:W-:Y:S05]  /*239c0*/  BSYNC B0 ;  /* 0x0000000000007941 */ /* 0x000fea0003800000 */
.L_x_8579:
        /* <DEDUP_REMOVED lines=18> */
.L_x_8839:
[----:B------:R-:W-:Y:S02]  /*23af0*/  ULDC UR4, c[0x0][0xc38] ;  /* 0x00030e0000047ab9 */ /* 0x000fe40000000800 */
[----:B------:R-:W-:-:S04]  /*23b00*/  IMAD.U32 R7, RZ, RZ, UR4 ;  /* 0x00000004ff077e24 */ /* 0x000fc8000f8e00ff */
[----:B--2---:R-:W-:-:S04]  /*23b10*/  IMAD R14, R14, R7, RZ ;  /* 0x000000070e0e7224 */ /* 0x004fc800078e02ff */
[----:B------:R-:W-:-:S05]  /*23b20*/  IMAD.IADD R9, R14, 0x1, R9 ;  /* 0x000000010e097824 */ /* 0x000fca00078e0209 */
[----:B------:R-:W-:-:S13]  /*23b30*/  ISETP.GT.AND P6, PT, R9, R0, PT ;  /* 0x000000000900720c */ /* 0x000fda0003fc4270 */
[----:B------:R-:W-:Y:S05]  /*23b40*/  @!P6 BRA `(.L_x_8582) ;  /* 0xfffffffc0064e947 */ /* 0x000fea000383ffff */
.L_x_8577:
        /* <DEDUP_REMOVED lines=8> */
.L_x_8843:
[----:B------:R-:W-:Y:S01]  /*23bd0*/  ISETP.NE.AND P0, PT, R2, RZ, PT ;  /* 0x000000ff0200720c */ /* 0x000fe20003f05270 */
[----:B------:R-:W-:-:S12]  /*23be0*/  IMAD.MOV.U32 R14, RZ, RZ, RZ ;  /* 0x000000ffff0e7224 */ /* 0x000fd800078e00ff */
[----:B------:R-:W-:Y:S05]  /*23bf0*/  @!P0 BRA `(.L_x_8584) ;  /* 0x0000000000108947 */ /* 0x000fea0003800000 */
[----:B------:R-:W-:Y:S01]  /*23c00*/  UMOV UR4, 0xffffffff ;  /* 0xffffffff00047882 */ /* 0x000fe20000000000 */
[----:B------:R-:W-:Y:S02]  /*23c10*/  VIADD R12, R4, 0xffffffff ;  /* 0xffffffff040c7836 */ /* 0x000fe40000000000 */
[----:B------:R-:W-:Y:S05]  /*23c20*/  BRA.DIV UR4, `(.L_x_8585) ;  /* 0x0000007204d07947 */ /* 0x000fea000b800000 */
[----:B------:R4:W0:Y:S02]  /*23c30*/  SHFL.IDX PT, R14, R6, R12, 0x1f ;  /* 0x00001f0c060e7589 */ /* 0x00082400000e0000 */
.L_x_8584:
        /* <DEDUP_REMOVED lines=66> */
.L_x_8578:
[----:B------:R-:W-:Y:S01]  /*24060*/  UMOV UR4, URZ ;  /* 0x0000003f00047c82 */ /* 0x000fe20008000000 */
[----:B------:R-:W-:Y:S01]  /*24070*/  UMOV UR5, URZ ;  /* 0x0000003f00057c82 */ /* 0x000fe20008000000 */
[----:B------:R-:W-:Y:S01]  /*24080*/  ULDC UR6, c[0x0][0xc3c] ;  /* 0x00030f0000067ab9 */ /* 0x000fe20000000800 */
[----:B------:R-:W-:Y:S02]  /*24090*/  IMAD.MOV.U32 R16, RZ, RZ, R0 ;  /* 0x000000ffff107224 */ /* 0x000fe400078e0000 */
[----:B------:R-:W-:Y:S02]  /*240a0*/  IMAD.U32 R17, RZ, RZ, UR4 ;  /* 0x00000004ff117e24 */ /* 0x000fe4000f8e00ff */
[----:B------:R-:W-:Y:S02]  /*240b0*/  IMAD.U32 R18, RZ, RZ, UR5 ;  /* 0x00000005ff127e24 */ /* 0x000fe4000f8e00ff */
[----:B------:R-:W-:-:S07]  /*240c0*/  IMAD.U32 R19, RZ, RZ, UR6 ;  /* 0x00000006ff137e24 */ /* 0x000fce000f8e00ff */
.L_x_8586:
        /* <DEDUP_REMOVED lines=10> */
.L_x_8575:
[----:B------:R-:W-:Y:S02]  /*24170*/  ULDC UR4, c[0x0][0xc3c] ;  /* 0x00030f0000047ab9 */ /* 0x000fe40000000800 */
[----:B--2---:R-:W-:-:S13]  /*24180*/  ISETP.GE.AND P0, PT, R19, UR4, PT ;  /* 0x0000000413007c0c */ /* 0x004fda000bf06270 */
[----:B------:R-:W-:Y:S05]  /*24190*/  @!P0 BRA `(.L_x_8587) ;  /* 0xffffff9c00688947 */ /* 0x000fea000383ffff */
[----:B------:R-:W-:Y:S05]  /*241a0*/  BSYNC B8 ;  /* 0x0000000000087941 */ /* 0x000fea0003800000 */
.L_x_8472:
[----:B------:R-:W2:Y:S01]  /*241b0*/  LDL.LU R0, [R1+0x20] ;  /* 0x0000200001007983 */ /* 0x000ea20000300800 */
[----:B------:R-:W-:Y:S01]  /*241c0*/  BSSY B0, `(.L_x_8588) ;  /* 0x000000b000007945 */ /* 0x000fe20003800000 */
[----:B------:R-:W4:Y:S01]  /*241d0*/  S2R R5, SR_CgaCtaId ;  /* 0x0000000000057919 */ /* 0x000f220000008800 */
[----:B--2---:R-:W-:-:S05]  /*241e0*/  VIADD R0, R0, 0x1 ;  /* 0x0000000100007836 */ /* 0x004fca0000000000 */
        /* <DEDUP_REMOVED lines=8> */
.L_x_8846:
[----:B------:R-:W-:Y:S05]  /*24270*/  BSYNC B0 ;  /* 0x0000000000007941 */ /* 0x000fea0003800000 */
.L_x_8588:
[----:B------:R-:W-:-:S03]  /*24280*/  UMOV UR4, 0xffffffff ;  /* 0xffffffff00047882 */ /* 0x000fc60000000000 */
[----:B------:R-:W-:Y:S05]  /*24290*/  BRA.DIV UR4, `(.L_x_8590) ;  /* 0x0000006e046c7947 */ /* 0x000fea000b800000 */
[----:B0-----:R-:W0:Y:S02]  /*242a0*/  S2R R0, SR_TID.X ;  /* 0x0000000000007919 */ /* 0x001e240000002100 */
[----:B0-----:R-:W-:-:S04]  /*242b0*/  SHF.R.U32.HI R0, RZ, 0x5, R0 ;  /* 0x00000005ff007819 */ /* 0x001fc80000011600 */
[----:B------:R-:W-:-:S05]  /*242c0*/  LOP3.LUT R0, R0, 0x3, RZ, 0xc0, !PT ;  /* 0x0000000300007812 */ /* 0x000fca00078ec0ff */
[----:B------:R0:W2:Y:S02]  /*242d0*/  SHFL.IDX PT, R14, R0, RZ, 0x1f ;  /* 0x00001fff000e7589 */ /* 0x0000a400000e0000 */
.L_x_8849:
[----:B--2---:R-:W-:-:S13]  /*242e0*/  ISETP.NE.AND P0, PT, R14, RZ, PT ;  /* 0x000000ff0e00720c */ /* 0x004fda0003f05270 */
[----:B------:R-:W-:Y:S05]  /*242f0*/  @P0 BRA `(.L_x_8180) ;  /* 0x0000000000880947 */ /* 0x000fea0003800000 */
[----:B------:R-:W-:-:S03]  /*24300*/  UMOV UR4, 0xffffffff ;  /* 0xffffffff00047882 */ /* 0x000fc60000000000 */
[----:B------:R-:W-:Y:S05]  /*24310*/  BRA.DIV UR4, `(.L_x_8591) ;  /* 0x0000006e04807947 */ /* 0x000fea000b800000 */
[----:B------:R-:W-:-:S13]  /*24320*/  ELECT P6, URZ, PT ;  /* 0x00000000003f782f */ /* 0x000fda00038c0000 */
.L_x_8852:
[----:B------:R-:W-:Y:S05]  /*24330*/  @!P6 BRA `(.L_x_8180) ;  /* 0x000000000078e947 */ /* 0x000fea0003800000 */
[----:B------:R-:W-:-:S06]  /*24340*/  ULOP3.LUT UR4, UR36, 0x2, URZ, 0xfc, !UPT ;  /* 0x0000000224047892 */ /* 0x000fcc000f8efc3f */
[----:B0-----:R-:W-:-:S05]  /*24350*/  IMAD.U32 R0, RZ, RZ, UR4 ;  /* 0x00000004ff007e24 */ /* 0x001fca000f8e00ff */
[----:B------:R-:W-:-:S13]  /*24360*/  ISETP.NE.AND P0, PT, R0, 0x3, PT ;  /* 0x000000030000780c */ /* 0x000fda0003f05270 */
[----:B------:R-:W-:Y:S05]  /*24370*/  @!P0 BRA `(.L_x_8592) ;  /* 0x0000000000048947 */ /* 0x000fea0003800000 */
[----:B------:R-:W-:Y:S01]  /*24380*/  BPT.TRAP 0x1 ;  /* 0x000000040000795c */ /* 0x000fe20000300000 */
.L_x_8592:
[----:B------:R-:W-:Y:S01]  /*24390*/  IMAD R5, R24, 0x8, R7 ;  /* 0x0000000818057824 */ /* 0x000fe200078e0207 */
[----:B------:R-:W-:Y:S01]  /*243a0*/  SHF.L.U32 R0, R28, 0x1f, RZ ;  /* 0x0000001f1c007819 */ /* 0x000fe200000006ff */
[----:B------:R-:W-:-:S03]  /*243b0*/  VIADD R24, R24, 0x1 ;  /* 0x0000000118187836 */ /* 0x000fc60000000000 */
[----:B------:R-:W0:Y:S02]  /*243c0*/  SYNCS.PHASECHK.TRANS64.TRYWAIT P1, [R5+URZ+0x28840], R0 ;  /* 0x02884000050075a7 */ /* 0x000e24000802017f */
[----:B------:R-:W-:-:S04]  /*243d0*/  ISETP.NE.AND P2, PT, R24, 0x2, PT ;  /* 0x000000021800780c */ /* 0x000fc80003f45270 */
[----:B------:R-:W-:Y:S01]  /*243e0*/  SEL R3, RZ, 0x1, P2 ;  /* 0x00000001ff037807 */ /* 0x000fe20001000000 */
[----:B0-----:R-:W-:Y:S08]  /*243f0*/  @!P1 BRA `(.L_x_8593) ;  /* 0x0000006c00689947 */ /* 0x001ff00003800000 */
.L_x_8853:
[----:B------:R-:W-:Y:S02]  /*24400*/  SEL R24, R24, RZ, P2 ;  /* 0x000000ff18187207 */ /* 0x000fe40001000000 */
[----:B------:R-:W-:Y:S01]  /*24410*/  LOP3.LUT R2, R28, R3, RZ, 0x3c, !PT ;  /* 0x000000031c027212 */ /* 0x000fe200078e3cff */
[----:B------:R-:W-:Y:S06]  /*24420*/  @!P0 BRA `(.L_x_8594) ;  /* 0x0000000000048947 */ /* 0x000fec0003800000 */
[----:B------:R-:W-:Y:S01]  /*24430*/  BPT.TRAP 0x1 ;  /* 0x000000040000795c */ /* 0x000fe20000300000 */
.L_x_8594:
[----:B------:R-:W-:Y:S01]  /*24440*/  IMAD R3, R24, 0x8, R7 ;  /* 0x0000000818037824 */ /* 0x000fe200078e0207 */
[----:B------:R-:W-:-:S04]  /*24450*/  SHF.L.U32 R2, R2, 0x1f, RZ ;  /* 0x0000001f02027819 */ /* 0x000fc800000006ff */
[----:B------:R-:W2:Y:S02]  /*24460*/  SYNCS.PHASECHK.TRANS64.TRYWAIT P1, [R3+URZ+0x28840], R2 ;  /* 0x02884002030075a7 */ /* 0x000ea4000802017f */
[----:B--2---:R-:W-:Y:S05]  /*24470*/  @!P1 BRA `(.L_x_8595) ;  /* 0x0000006c005c9947 */ /* 0x004fea0003800000 */
.L_x_8854:
[----:B------:R-:W-:Y:S05]  /*24480*/  @!P0 BRA `(.L_x_8596) ;  /* 0x0000000000048947 */ /* 0x000fea0003800000 */
[----:B------:R-:W-:Y:S01]  /*24490*/  BPT.TRAP 0x1 ;  /* 0x000000040000795c */ /* 0x000fe20000300000 */
.L_x_8596:
[----:B------:R-:W4:Y:S02]  /*244a0*/  SYNCS.PHASECHK.TRANS64.TRYWAIT P1, [R5+URZ+0x28860], R0 ;  /* 0x02886000050075a7 */ /* 0x000f24000802017f */
[----:B----4-:R-:W-:Y:S05]  /*244b0*/  @!P1 BRA `(.L_x_8597) ;  /* 0x0000006c00609947 */ /* 0x010fea0003800000 */
.L_x_8855:
[----:B------:R-:W-:Y:S05]  /*244c0*/  @!P0 BRA `(.L_x_8598) ;  /* 0x0000000000048947 */ /* 0x000fea0003800000 */
[----:B------:R-:W-:Y:S01]  /*244d0*/  BPT.TRAP 0x1 ;  /* 0x000000040000795c */ /* 0x000fe20000300000 */
.L_x_8598:
[----:B------:R0:W0:Y:S02]  /*244e0*/  SYNCS.PHASECHK.TRANS64.TRYWAIT P0, [R3+URZ+0x28860], R2 ;  /* 0x02886002030075a7 */ /* 0x000024000800017f */
[----:B0-----:R-:W-:Y:S05]  /*244f0*/  @!P0 NANOSLEEP.SYNCS 0x989680 ;  /* 0x009896800000895d */ /* 0x001fea0003900000 */
[----:B------:R-:W0:Y:S02]  /*24500*/  @!P0 SYNCS.PHASECHK.TRANS64 P0, [R3+URZ+0x28860], R2 ;  /* 0x02886002030085a7 */ /* 0x000e24000800007f */
[----:B0-----:R-:W-:Y:S05]  /*24510*/  @!P0 BRA `(.L_x_8598) ;  /* 0xfffffffc00f08947 */ /* 0x001fea000383ffff */
.L_x_8180:
[----:B------:R-:W-:Y:S05]  /*24520*/  BSYNC B9 ;  /* 0x0000000000097941 */ /* 0x000fea0003800000 */
.L_x_8177:
[----:B------:R-:W-:Y:S05]  /*24530*/  EXIT ;  /* 0x000000000000794d */ /* 0x000fea0003800000 */
.L_x_8210:
[----:B0-----:R0:W1:Y:S02]  /*24540*/  SYNCS.PHASECHK.TRANS64.TRYWAIT P6, [R91+URZ+0x28890], R102 ;  /* 0x028890665b0075a7 */ /* 0x00106400080c017f */
[----:B-1----:R-:W-:Y:S05]  /*24550*/  @!P6 NANOSLEEP.SYNCS 0x989680 ;  /* 0x009896800000e95d */ /* 0x002fea0003900000 */
[----:B------:R-:W1:Y:S02]  /*24560*/  @!P6 SYNCS.PHASECHK.TRANS64 P6, [R91+URZ+0x28890], R102 ;  /* 0x028890665b00e5a7 */ /* 0x000e6400080c007f */
[----:B-1----:R-:W-:Y:S05]  /*24570*/  @!P6 BRA `(.L_x_8210) ;  /* 0xfffffffc00f0e947 */ /* 0x002fea000383ffff */
[----:B------:R-:W-:Y:S05]  /*24580*/  BRA `(.L_x_8599) ;  /* 0xfffffdec00947947 */ /* 0x000fea000383ffff */
.L_x_8211:
        /* <DEDUP_REMOVED lines=8> */
.L_x_8601:
[----:B------:R-:W-:Y:S05]  /*24610*/  BSYNC B1 ;  /* 0x0000000000017941 */ /* 0x000fea0003800000 */
.L_x_8600:
        /* <DEDUP_REMOVED lines=8> */
.L_x_8602:
[----:B------:R-:W-:Y:S01]  /*246a0*/  IMAD.MOV.U32 R105, RZ, RZ, R14 ;  /* 0x000000ffff697224 */ /* 0x000fe200078e000e */
[----:B------:R-:W-:Y:S06]  /*246b0*/  BRA `(.L_x_8603) ;  /* 0xfffffdec005c7947 */ /* 0x000fec000383ffff */
.L_x_8220:
        /* <DEDUP_REMOVED lines=8> */
.L_x_8605:
[----:B------:R-:W-:Y:S05]  /*24740*/  BSYNC B1 ;  /* 0x0000000000017941 */ /* 0x000fea0003800000 */
.L_x_8604:
        /* <DEDUP_REMOVED lines=8> */
.L_x_8606:
[----:B------:R-:W-:Y:S01]  /*247d0*/  IMAD.MOV.U32 R73, RZ, RZ, R14 ;  /* 0x000000ffff497224 */ /* 0x000fe200078e000e */
[----:B------:R-:W-:Y:S06]  /*247e0*/  BRA `(.L_x_8607) ;  /* 0xfffffdf000f07947 */ /* 0x000fec000383ffff */
.L_x_8229:
        /* <DEDUP_REMOVED lines=8> */
.L_x_8609:
[----:B------:R-:W-:Y:S05]  /*24870*/  BSYNC B1 ;  /* 0x0000000000017941 */ /* 0x000fea0003800000 */
.L_x_8608:
        /* <DEDUP_REMOVED lines=8> */
.L_x_8610:
[----:B------:R-:W-:Y:S01]  /*24900*/  IMAD.MOV.U32 R63, RZ, RZ, R14 ;  /* 0x000000ffff3f7224 */ /* 0x000fe200078e000e */
[----:B------:R-:W-:Y:S06]  /*24910*/  BRA `(.L_x_8611) ;  /* 0xfffffdf800847947 */ /* 0x000fec000383ffff */
.L_x_8238:
        /* <DEDUP_REMOVED lines=8> */
.L_x_8613:
[----:B------:R-:W-:Y:S05]  /*249a0*/  BSYNC B1 ;  /* 0x0000000000017941 */ /* 0x000fea0003800000 */
.L_x_8612:
        /* <DEDUP_REMOVED lines=8> */
.L_x_8614:
[----:B------:R-:W-:Y:S01]  /*24a30*/  IMAD.MOV.U32 R53, RZ, RZ, R14 ;  /* 0x000000ffff357224 */ /* 0x000fe200078e000e */
[----:B------:R-:W-:Y:S06]  /*24a40*/  BRA `(.L_x_8615) ;  /* 0xfffffe0000147947 */ /* 0x000fec000383ffff */
.L_x_8250:
[----:B--2---:R2:W3:Y:S02]  /*24a50*/  SYNCS.PHASECHK.TRANS64.TRYWAIT P4, [R91+URZ+0x28890], R102 ;  /* 0x028890665b0075a7 */ /* 0x0044e4000808017f */
[----:B---3--:R-:W-:Y:S05]  /*24a60*/  @!P4 NANOSLEEP.SYNCS 0x989680 ;  /* 0x009896800000c95d */ /* 0x008fea0003900000 */
[----:B------:R-:W3:Y:S02]  /*24a70*/  @!P4 SYNCS.PHASECHK.TRANS64 P4, [R91+URZ+0x28890], R102 ;  /* 0x028890665b00c5a7 */ /* 0x000ee4000808007f */
[----:B---3--:R-:W-:Y:S05]  /*24a80*/  @!P4 BRA `(.L_x_8250) ;  /* 0xfffffffc00f0c947 */ /* 0x008fea000383ffff */
[----:B------:R-:W-:Y:S05]  /*24a90*/  BRA `(.L_x_8616) ;  /* 0xfffffe1000407947 */ /* 0x000fea000383ffff */
.L_x_8251:
[----:B------:R-:W-:Y:S01]  /*24aa0*/  BSSY B1, `(.L_x_8617) ;  /* 0x0000008000017945 */ /* 0x000fe20003800000 */
[----:B------:R-:W-:Y:S02]  /*24ab0*/  IMAD.MOV.U32 R13, RZ, RZ, R103 ;  /* 0x000000ffff0d7224 */ /* 0x000fe400078e0067 */
[----:B------:R-:W-:Y:S02]  /*24ac0*/  IMAD.MOV.U32 R12, RZ, RZ, RZ ;  /* 0x000000ffff0c7224 */ /* 0x000fe400078e00ff */
[----:B------:R-:W-:Y:S02]  /*24ad0*/  IMAD.MOV.U32 R11, RZ, RZ, 0x181f ;  /* 0x0000181fff0b7424 */ /* 0x000fe400078e00ff */
[----:B------:R-:W-:-:S07]  /*24ae0*/  IMAD.MOV.U32 R15, RZ, RZ, -0x1 ;  /* 0xffffffffff0f7424 */ /* 0x000fce00078e00ff */
[----:B0-2---:R-:W-:Y:S05]  /*24af0*/  WARPSYNC.COLLECTIVE R15, `(.L_x_8618) ;  /* 0x000000000f087348 */ /* 0x005fea0003c00000 */
[----:B------:R1:W3:Y:S02]  /*24b00*/  SHFL.IDX P6, R14, R13, R12, R11 ;  /* 0x0000000c0d0e7389 */ /* 0x0002e400000c000b */
[----:B0123--:R-:W-:Y:S01]  /*24b10*/  ENDCOLLECTIVE ;  /* 0x000000000000791b */ /* 0x00ffe20003800000 */
.L_x_8618:
[----:B------:R-:W-:Y:S05]  /*24b20*/  BSYNC B1 ;  /* 0x0000000000017941 */ /* 0x000fea0003800000 */
.L_x_8617:
        /* <DEDUP_REMOVED lines=8> */
.L_x_8619:
[----:B------:R-:W-:Y:S01]  /*24bb0*/  IMAD.MOV.U32 R106, RZ, RZ, R14 ;  /* 0x000000ffff6a7224 */ /* 0x000fe200078e000e */
[----:B------:R-:W-:Y:S06]  /*24bc0*/  BRA `(.L_x_8620) ;  /* 0xfffffe10000c7947 */ /* 0x000fec000383ffff */
.L_x_8256:
[----:B------:R-:W-:Y:S01]  /*24bd0*/  BSSY B1, `(.L_x_8621) ;  /* 0x0000008000017945 */ /* 0x000fe20003800000 */
[----:B0-----:R-:W-:Y:S02]  /*24be0*/  IMAD.MOV.U32 R13, RZ, RZ, R103 ;  /* 0x000000ffff0d7224 */ /* 0x001fe400078e0067 */
[----:B------:R-:W-:Y:S02]  /*24bf0*/  IMAD.MOV.U32 R12, RZ, RZ, 0x1 ;  /* 0x00000001ff0c7424 */ /* 0x000fe400078e00ff */
[----:B------:R-:W-:Y:S02]  /*24c00*/  IMAD.MOV.U32 R11, RZ, RZ, 0x181f ;  /* 0x0000181fff0b7424 */ /* 0x000fe400078e00ff */
[----:B------:R-:W-:-:S07]  /*24c10*/  IMAD.MOV.U32 R15, RZ, RZ, -0x1 ;  /* 0xffffffffff0f7424 */ /* 0x000fce00078e00ff */
[----:B-1234-:R-:W-:Y:S05]  /*24c20*/  WARPSYNC.COLLECTIVE R15, `(.L_x_8622) ;  /* 0x000000000f087348 */ /* 0x01efea0003c00000 */
[----:B------:R0:W0:Y:S02]  /*24c30*/  SHFL.IDX P6, R14, R13, R12, R11 ;  /* 0x0000000c0d0e7389 */ /* 0x00002400000c000b */
[----:B01234-:R-:W-:Y:S01]  /*24c40*/  ENDCOLLECTIVE ;  /* 0x000000000000791b */ /* 0x01ffe20003800000 */
.L_x_8622:
[----:B------:R-:W-:Y:S05]  /*24c50*/  BSYNC B1 ;  /* 0x0000000000017941 */ /* 0x000fea0003800000 */
.L_x_8621:
        /* <DEDUP_REMOVED lines=8> */
.L_x_8623:
[----:B------:R-:W-:Y:S01]  /*24ce0*/  IMAD.MOV.U32 R50, RZ, RZ, R14 ;  /* 0x000000ffff327224 */ /* 0x000fe200078e000e */
[----:B------:R-:W-:Y:S06]  /*24cf0*/  BRA `(.L_x_8624) ;  /* 0xfffffe1400bc7947 */ /* 0x000fec000383ffff */
.L_x_8261:
        /* <DEDUP_REMOVED lines=8> */
.L_x_8626:
[----:B------:R-:W-:Y:S05]  /*24d80*/  BSYNC B1 ;  /* 0x0000000000017941 */ /* 0x000fea0003800000 */
.L_x_8625:
        /* <DEDUP_REMOVED lines=8> */
.L_x_8627:
[----:B------:R-:W-:Y:S05]  /*24e10*/  BRA `(.L_x_8628) ;  /* 0xfffffe1c00707947 */ /* 0x000fea000383ffff */
.L_x_8266:
        /* <DEDUP_REMOVED lines=8> */
.L_x_8630:
[----:B------:R-:W-:Y:S05]  /*24ea0*/  BSYNC B1 ;  /* 0x0000000000017941 */ /* 0x000fea0003800000 */
.L_x_8629:
        /* <DEDUP_REMOVED lines=8> */
.L_x_8631:
[----:B------:R-:W-:Y:S01]  /*24f30*/  IMAD.MOV.U32 R108, RZ, RZ, R14 ;  /* 0x000000ffff6c7224 */ /* 0x000fe200078e000e */
[----:B------:R-:W-:Y:S06]  /*24f40*/  BRA `(.L_x_8632) ;  /* 0xfffffe2400287947 */ /* 0x000fec000383ffff */
.L_x_8271:
[----:B0-----:R0:W1:Y:S02]  /*24f50*/  SYNCS.PHASECHK.TRANS64.TRYWAIT P3, [R91+URZ+0x28890], R102 ;  /* 0x028890665b0075a7 */ /* 0x001064000806017f */
[----:B-1----:R-:W-:Y:S05]  /*24f60*/  @!P3 NANOSLEEP.SYNCS 0x989680 ;  /* 0x009896800000b95d */ /* 0x002fea0003900000 */
[----:B------:R-:W1:Y:S02]  /*24f70*/  @!P3 SYNCS.PHASECHK.TRANS64 P3, [R91+URZ+0x28890], R102 ;  /* 0x028890665b00b5a7 */ /* 0x000e64000806007f */
[----:B-1----:R-:W-:Y:S05]  /*24f80*/  @!P3 BRA `(.L_x_8271) ;  /* 0xfffffffc00f0b947 */ /* 0x002fea000383ffff */
[----:B------:R-:W-:Y:S05]  /*24f90*/  BRA `(.L_x_8633) ;  /* 0xfffffe2c002c7947 */ /* 0x000fea000383ffff */
.L_x_8272:
        /* <DEDUP_REMOVED lines=8> */
.L_x_8635:
[----:B------:R-:W-:Y:S05]  /*25020*/  BSYNC B1 ;  /* 0x0000000000017941 */ /* 0x000fea0003800000 */
.L_x_8634:
        /* <DEDUP_REMOVED lines=8> */
.L_x_8636:
[----:B------:R-:W-:Y:S05]  /*250b0*/  BRA `(.L_x_8637) ;  /* 0xfffffe2c00547947 */ /* 0x000fea000383ffff */
.L_x_8275:
        /* <DEDUP_REMOVED lines=8> */
.L_x_8639:
[----:B------:R-:W-:Y:S05]  /*25140*/  BSYNC B1 ;  /* 0x0000000000017941 */ /* 0x000fea0003800000 */
.L_x_8638:
        /* <DEDUP_REMOVED lines=8> */
.L_x_8640:
[----:B------:R-:W-:Y:S05]  /*251d0*/  BRA `(.L_x_8641) ;  /* 0xfffffe2c00547947 */ /* 0x000fea000383ffff */
.L_x_8278:
        /* <DEDUP_REMOVED lines=8> */
.L_x_8643:
[----:B------:R-:W-:Y:S05]  /*25260*/  BSYNC B1 ;  /* 0x0000000000017941 */ /* 0x000fea0003800000 */
.L_x_8642:
        /* <DEDUP_REMOVED lines=8> */
.L_x_8644:
[----:B------:R-:W-:Y:S05]  /*252f0*/  BRA `(.L_x_8645) ;  /* 0xfffffe2c00587947 */ /* 0x000fea000383ffff */
.L_x_8281:
        /* <DEDUP_REMOVED lines=8> */
.L_x_8647:
[----:B------:R-:W-:Y:S05]  /*25380*/  BSYNC B1 ;  /* 0x0000000000017941 */ /* 0x000fea0003800000 */
.L_x_8646:
        /* <DEDUP_REMOVED lines=8> */
.L_x_8648:
[----:B------:R-:W-:Y:S05]  /*25410*/  BRA `(.L_x_8649) ;  /* 0xfffffe2c005c7947 */ /* 0x000fea000383ffff */
.L_x_8285:
[----:B------:R0:W0:Y:S02]  /*25420*/  SYNCS.PHASECHK.TRANS64.TRYWAIT P4, [R91+URZ+0x288b0], R102 ;  /* 0x0288b0665b0075a7 */ /* 0x000024000808017f */
[----:B0-----:R-:W-:Y:S05]  /*25430*/  @!P4 NANOSLEEP.SYNCS 0x989680 ;  /* 0x009896800000c95d */ /* 0x001fea0003900000 */
[----:B------:R-:W0:Y:S02]  /*25440*/  @!P4 SYNCS.PHASECHK.TRANS64 P4, [R91+URZ+0x288b0], R102 ;  /* 0x0288b0665b00c5a7 */ /* 0x000e24000808007f */
[----:B0-----:R-:W-:Y:S05]  /*25450*/  @!P4 BRA `(.L_x_8285) ;  /* 0xfffffffc00f0c947 */ /* 0x001fea000383ffff */
[----:B------:R-:W-:Y:S05]  /*25460*/  BRA `(.L_x_8650) ;  /* 0xfffffe2c00d87947 */ /* 0x000fea000383ffff */
.L_x_8305:
[----:B------:R-:W-:Y:S01]  /*25470*/  BSSY B0, `(.L_x_8651) ;  /* 0x0000008000007945 */ /* 0x000fe20003800000 */
[----:B--2---:R-:W-:Y:S02]  /*25480*/  IMAD.MOV.U32 R13, RZ, RZ, R218 ;  /* 0x000000ffff0d7224 */ /* 0x004fe400078e00da */
[----:B------:R-:W-:Y:S02]  /*25490*/  IMAD.MOV.U32 R12, RZ, RZ, RZ ;  /* 0x000000ffff0c7224 */ /* 0x000fe400078e00ff */
[----:B------:R-:W-:Y:S02]  /*254a0*/  IMAD.MOV.U32 R11, RZ, RZ, 0x1f ;  /* 0x0000001fff0b7424 */ /* 0x000fe400078e00ff */
[----:B------:R-:W-:-:S07]  /*254b0*/  IMAD.MOV.U32 R15, RZ, RZ, -0x1 ;  /* 0xffffffffff0f7424 */ /* 0x000fce00078e00ff */
[----:B-1---5:R-:W-:Y:S05]  /*254c0*/  WARPSYNC.COLLECTIVE R15, `(.L_x_8652) ;  /* 0x000000000f087348 */ /* 0x022fea0003c00000 */
[----:B------:R0:W2:Y:S02]  /*254d0*/  SHFL.IDX P6, R14, R13, R12, R11 ;  /* 0x0000000c0d0e7389 */ /* 0x0000a400000c000b */
[----:B012--5:R-:W-:Y:S01]  /*254e0*/  ENDCOLLECTIVE ;  /* 0x000000000000791b */ /* 0x027fe20003800000 */
.L_x_8652:
[----:B------:R-:W-:Y:S05]  /*254f0*/  BSYNC B0 ;  /* 0x0000000000007941 */ /* 0x000fea0003800000 */
.L_x_8651:
[----:B------:R-:W-:Y:S01]  /*25500*/  IMAD.MOV.U32 R194, RZ, RZ, R14 ;  /* 0x000000ffffc27224 */ /* 0x000fe200078e000e */
[----:B------:R-:W-:Y:S06]  /*25510*/  BRA `(.L_x_8653) ;  /* 0xfffffe3c001c7947 */ /* 0x000fec000383ffff */
.L_x_8315:
        /* <DEDUP_REMOVED lines=8> */
.L_x_8655:
[----:B------:R-:W-:Y:S05]  /*255a0*/  BSYNC B1 ;  /* 0x0000000000017941 */ /* 0x000fea0003800000 */
.L_x_8654:
        /* <DEDUP_REMOVED lines=8> */
.L_x_8656:
[----:B------:R-:W-:Y:S02]  /*25630*/  IMAD.MOV.U32 R13, RZ, RZ, R8 ;  /* 0x000000ffff0d7224 */ /* 0x000fe400078e0008 */
[----:B------:R-:W-:-:S07]  /*25640*/  IMAD.MOV.U32 R3, RZ, RZ, R14 ;  /* 0x000000ffff037224 */ /* 0x000fce00078e000e */
[----:B------:R-:W-:Y:S05]  /*25650*/  WARPSYNC.COLLECTIVE R15, `(.L_x_8657) ;  /* 0x000000000f087348 */ /* 0x000fea0003c00000 */
[----:B------:R0:W1:Y:S02]  /*25660*/  SHFL.IDX P6, R14, R13, R12, R11 ;  /* 0x0000000c0d0e7389 */ /* 0x00006400000c000b */
[----:B01----:R-:W-:Y:S01]  /*25670*/  ENDCOLLECTIVE ;  /* 0x000000000000791b */ /* 0x003fe20003800000 */
.L_x_8657:
[----:B------:R-:W-:Y:S02]  /*25680*/  IMAD.MOV.U32 R13, RZ, RZ, R7 ;  /* 0x000000ffff0d7224 */ /* 0x000fe400078e0007 */
[----:B------:R-:W-:-:S07]  /*25690*/  IMAD.MOV.U32 R4, RZ, RZ, R14 ;  /* 0x000000ffff047224 */ /* 0x000fce00078e000e */
[----:B------:R-:W-:Y:S05]  /*256a0*/  WARPSYNC.COLLECTIVE R15, `(.L_x_8658) ;  /* 0x000000000f087348 */ /* 0x000fea0003c00000 */
[----:B------:R0:W1:Y:S02]  /*256b0*/  SHFL.IDX P6, R14, R13, R12, R11 ;  /* 0x0000000c0d0e7389 */ /* 0x00006400000c000b */
[----:B01----:R-:W-:Y:S01]  /*256c0*/  ENDCOLLECTIVE ;  /* 0x000000000000791b */ /* 0x003fe20003800000 */
.L_x_8658:
[----:B------:R-:W-:Y:S05]  /*256d0*/  BRA `(.L_x_8659) ;  /* 0xfffffe4000707947 */ /* 0x000fea000383ffff */
.L_x_8318:
[----:B------:R-:W-:Y:S01]  /*256e0*/  BSSY B1, `(.L_x_8660) ;  /* 0x0000008000017945 */ /* 0x000fe20003800000 */
[----:B-1----:R-:W-:Y:S02]  /*256f0*/  IMAD.MOV.U32 R13, RZ, RZ, R6 ;  /* 0x000000ffff0d7224 */ /* 0x002fe400078e0006 */
[----:B------:R-:W-:Y:S02]  /*25700*/  IMAD.MOV.U32 R12, RZ, RZ, 0x1 ;  /* 0x00000001ff0c7424 */ /* 0x000fe400078e00ff */
[----:B------:R-:W-:Y:S02]  /*25710*/  IMAD.MOV.U32 R11, RZ, RZ, 0x181f ;  /* 0x0000181fff0b7424 */ /* 0x000fe400078e00ff */
[----:B------:R-:W-:-:S07]  /*25720*/  IMAD.MOV.U32 R15, RZ, RZ, -0x1 ;  /* 0xffffffffff0f7424 */ /* 0x000fce00078e00ff */
[----:B--2---:R-:W-:Y:S05]  /*25730*/  WARPSYNC.COLLECTIVE R15, `(.L_x_8661) ;  /* 0x000000000f087348 */ /* 0x004fea0003c00000 */
[----:B------:R0:W1:Y:S02]  /*25740*/  SHFL.IDX P6, R14, R13, R12, R11 ;  /* 0x0000000c0d0e7389 */ /* 0x00006400000c000b */
[----:B012---:R-:W-:Y:S01]  /*25750*/  ENDCOLLECTIVE ;  /* 0x000000000000791b */ /* 0x007fe20003800000 */
.L_x_8661:
[----:B------:R-:W-:Y:S05]  /*25760*/  BSYNC B1 ;  /* 0x0000000000017941 */ /* 0x000fea0003800000 */
.L_x_8660:
        /* <DEDUP_REMOVED lines=8> */
.L_x_8662:
[----:B------:R-:W-:Y:S02]  /*257f0*/  IMAD.MOV.U32 R13, RZ, RZ, R8 ;  /* 0x000000ffff0d7224 */ /* 0x000fe400078e0008 */
[----:B------:R-:W-:-:S07]  /*25800*/  IMAD.MOV.U32 R3, RZ, RZ, R14 ;  /* 0x000000ffff037224 */ /* 0x000fce00078e000e */
[----:B------:R-:W-:Y:S05]  /*25810*/  WARPSYNC.COLLECTIVE R15, `(.L_x_8663) ;  /* 0x000000000f087348 */ /* 0x000fea0003c00000 */
[----:B------:R0:W1:Y:S02]  /*25820*/  SHFL.IDX P6, R14, R13, R12, R11 ;  /* 0x0000000c0d0e7389 */ /* 0x00006400000c000b */
[----:B01----:R-:W-:Y:S01]  /*25830*/  ENDCOLLECTIVE ;  /* 0x000000000000791b */ /* 0x003fe20003800000 */
.L_x_8663:
[----:B------:R-:W-:Y:S02]  /*25840*/  IMAD.MOV.U32 R13, RZ, RZ, R7 ;  /* 0x000000ffff0d7224 */ /* 0x000fe400078e0007 */
[----:B------:R-:W-:-:S07]  /*25850*/  IMAD.MOV.U32 R4, RZ, RZ, R14 ;  /* 0x000000ffff047224 */ /* 0x000fce00078e000e */
[----:B------:R-:W-:Y:S05]  /*25860*/  WARPSYNC.COLLECTIVE R15, `(.L_x_8664) ;  /* 0x000000000f087348 */ /* 0x000fea0003c00000 */
[----:B------:R0:W1:Y:S02]  /*25870*/  SHFL.IDX P6, R14, R13, R12, R11 ;  /* 0x0000000c0d0e7389 */ /* 0x00006400000c000b */
[----:B01----:R-:W-:Y:S01]  /*25880*/  ENDCOLLECTIVE ;  /* 0x000000000000791b */ /* 0x003fe20003800000 */
.L_x_8664:
[----:B------:R-:W-:Y:S05]  /*25890*/  BRA `(.L_x_8665) ;  /* 0xfffffe4000dc7947 */ /* 0x000fea000383ffff */
.L_x_8321:
[----:B------:R-:W-:Y:S01]  /*258a0*/  BSSY B1, `(.L_x_8666) ;  /* 0x0000008000017945 */ /* 0x000fe20003800000 */
[----:B------:R-:W-:Y:S02]  /*258b0*/  IMAD.MOV.U32 R13, RZ, RZ, R6 ;  /* 0x000000ffff0d7224 */ /* 0x000fe400078e0006 */
[----:B------:R-:W-:Y:S02]  /*258c0*/  IMAD.MOV.U32 R12, RZ, RZ, 0x2 ;  /* 0x00000002ff0c7424 */ /* 0x000fe400078e00ff */
[----:B------:R-:W-:Y:S02]  /*258d0*/  IMAD.MOV.U32 R11, RZ, RZ, 0x181f ;  /* 0x0000181fff0b7424 */ /* 0x000fe400078e00ff */
[----:B------:R-:W-:-:S07]  /*258e0*/  IMAD.MOV.U32 R15, RZ, RZ, -0x1 ;  /* 0xffffffffff0f7424 */ /* 0x000fce00078e00ff */
[----:B-12---:R-:W-:Y:S05]  /*258f0*/  WARPSYNC.COLLECTIVE R15, `(.L_x_8667) ;  /* 0x000000000f087348 */ /* 0x006fea0003c00000 */
[----:B------:R0:W3:Y:S02]  /*25900*/  SHFL.IDX P6, R14, R13, R12, R11 ;  /* 0x0000000c0d0e7389 */ /* 0x0000e400000c000b */
[----:B0123--:R-:W-:Y:S01]  /*25910*/  ENDCOLLECTIVE ;  /* 0x000000000000791b */ /* 0x00ffe20003800000 */
.L_x_8667:
[----:B------:R-:W-:Y:S05]  /*25920*/  BSYNC B1 ;  /* 0x0000000000017941 */ /* 0x000fea0003800000 */
.L_x_8666:
        /* <DEDUP_REMOVED lines=8> */
.L_x_8668:
[----:B------:R-:W-:Y:S02]  /*259b0*/  IMAD.MOV.U32 R13, RZ, RZ, R8 ;  /* 0x000000ffff0d7224 */ /* 0x000fe400078e0008 */
[----:B------:R-:W-:-:S07]  /*259c0*/  IMAD.MOV.U32 R3, RZ, RZ, R14 ;  /* 0x000000ffff037224 */ /* 0x000fce00078e000e */
[----:B------:R-:W-:Y:S05]  /*259d0*/  WARPSYNC.COLLECTIVE R15, `(.L_x_8669) ;  /* 0x000000000f087348 */ /* 0x000fea0003c00000 */
[----:B------:R0:W1:Y:S02]  /*259e0*/  SHFL.IDX P6, R14, R13, R12, R11 ;  /* 0x0000000c0d0e7389 */ /* 0x00006400000c000b */
[----:B01----:R-:W-:Y:S01]  /*259f0*/  ENDCOLLECTIVE ;  /* 0x000000000000791b */ /* 0x003fe20003800000 */
.L_x_8669:
[----:B------:R-:W-:Y:S02]  /*25a00*/  IMAD.MOV.U32 R13, RZ, RZ, R7 ;  /* 0x000000ffff0d7224 */ /* 0x000fe400078e0007 */
[----:B------:R-:W-:-:S07]  /*25a10*/  IMAD.MOV.U32 R4, RZ, RZ, R14 ;  /* 0x000000ffff047224 */ /* 0x000fce00078e000e */
[----:B------:R-:W-:Y:S05]  /*25a20*/  WARPSYNC.COLLECTIVE R15, `(.L_x_8670) ;  /* 0x000000000f087348 */ /* 0x000fea0003c00000 */
[----:B------:R0:W1:Y:S02]  /*25a30*/  SHFL.IDX P6, R14, R13, R12, R11 ;  /* 0x0000000c0d0e7389 */ /* 0x00006400000c000b */
[----:B01----:R-:W-:Y:S01]  /*25a40*/  ENDCOLLECTIVE ;  /* 0x000000000000791b */ /* 0x003fe20003800000 */
.L_x_8670:
[----:B------:R-:W-:Y:S05]  /*25a50*/  BRA `(.L_x_8671) ;  /* 0xfffffe4400407947 */ /* 0x000fea000383ffff */
.L_x_8324:
        /* <DEDUP_REMOVED lines=8> */
.L_x_8673:
[----:B------:R-:W-:Y:S05]  /*25ae0*/  BSYNC B1 ;  /* 0x0000000000017941 */ /* 0x000fea0003800000 */
.L_x_8672:
        /* <DEDUP_REMOVED lines=8> */
.L_x_8674:
[----:B------:R-:W-:Y:S02]  /*25b70*/  IMAD.MOV.U32 R13, RZ, RZ, R8 ;  /* 0x000000ffff0d7224 */ /* 0x000fe400078e0008 */
[----:B------:R-:W-:-:S07]  /*25b80*/  IMAD.MOV.U32 R3, RZ, RZ, R14 ;  /* 0x000000ffff037224 */ /* 0x000fce00078e000e */
[----:B------:R-:W-:Y:S05]  /*25b90*/  WARPSYNC.COLLECTIVE R15, `(.L_x_8675) ;  /* 0x000000000f087348 */ /* 0x000fea0003c00000 */
[----:B------:R0:W1:Y:S02]  /*25ba0*/  SHFL.IDX P6, R14, R13, R12, R11 ;  /* 0x0000000c0d0e7389 */ /* 0x00006400000c000b */
[----:B01----:R-:W-:Y:S01]  /*25bb0*/  ENDCOLLECTIVE ;  /* 0x000000000000791b */ /* 0x003fe20003800000 */
.L_x_8675:
[----:B------:R-:W-:Y:S02]  /*25bc0*/  IMAD.MOV.U32 R13, RZ, RZ, R7 ;  /* 0x000000ffff0d7224 */ /* 0x000fe400078e0007 */
[----:B------:R-:W-:-:S07]  /*25bd0*/  IMAD.MOV.U32 R4, RZ, RZ, R14 ;  /* 0x000000ffff047224 */ /* 0x000fce00078e000e */
[----:B------:R-:W-:Y:S05]  /*25be0*/  WARPSYNC.COLLECTIVE R15, `(.L_x_8676) ;  /* 0x000000000f087348 */ /* 0x000fea0003c00000 */
[----:B------:R0:W1:Y:S02]  /*25bf0*/  SHFL.IDX P6, R14, R13, R12, R11 ;  /* 0x0000000c0d0e7389 */ /* 0x00006400000c000b */
[----:B01----:R-:W-:Y:S01]  /*25c00*/  ENDCOLLECTIVE ;  /* 0x000000000000791b */ /* 0x003fe20003800000 */
.L_x_8676:
[----:B------:R-:W-:Y:S05]  /*25c10*/  BRA `(.L_x_8677) ;  /* 0xfffffe4400ac7947 */ /* 0x000fea000383ffff */
.L_x_8328:
[----:B0-----:R0:W1:Y:S02]  /*25c20*/  SYNCS.PHASECHK.TRANS64.TRYWAIT P0, [R18+URZ+0x28800], R5 ;  /* 0x02880005120075a7 */ /* 0x001064000800017f */
[----:B-1----:R-:W-:Y:S05]  /*25c30*/  @!P0 NANOSLEEP.SYNCS 0x989680 ;  /* 0x009896800000895d */ /* 0x002fea0003900000 */
[----:B------:R-:W1:Y:S02]  /*25c40*/  @!P0 SYNCS.PHASECHK.TRANS64 P0, [R18+URZ+0x28800], R5 ;  /* 0x02880005120085a7 */ /* 0x000e64000800007f */
[----:B-1----:R-:W-:Y:S05]  /*25c50*/  @!P0 BRA `(.L_x_8328) ;  /* 0xfffffffc00f08947 */ /* 0x002fea000383ffff */
[----:B------:R-:W-:Y:S05]  /*25c60*/  BRA `(.L_x_8678) ;  /* 0xfffffe4800707947 */ /* 0x000fea000383ffff */
.L_x_8344:
[----:B------:R-:W3:Y:S01]  /*25c70*/  LDC R58, c[0x0][0x3f4] ;  /* 0x0000fd00ff3a7b82 */ /* 0x000ee20000000800 */
[----:B------:R-:W-:Y:S01]  /*25c80*/  BSSY B1, `(.L_x_8679) ;  /* 0x0000008000017945 */ /* 0x000fe20003800000 */
[----:B--2---:R-:W-:Y:S02]  /*25c90*/  IMAD.MOV.U32 R13, RZ, RZ, R43 ;  /* 0x000000ffff0d7224 */ /* 0x004fe400078e002b */
[----:B------:R-:W-:Y:S02]  /*25ca0*/  IMAD.MOV.U32 R12, RZ, RZ, RZ ;  /* 0x000000ffff0c7224 */ /* 0x000fe400078e00ff */
[----:B------:R-:W-:Y:S02]  /*25cb0*/  IMAD.MOV.U32 R11, RZ, RZ, 0x181f ;  /* 0x0000181fff0b7424 */ /* 0x000fe400078e00ff */
[----:B------:R-:W-:-:S07]  /*25cc0*/  IMAD.MOV.U32 R15, RZ, RZ, -0x1 ;  /* 0xffffffffff0f7424 */ /* 0x000fce00078e00ff */
[----:B01-3--:R-:W-:Y:S05]  /*25cd0*/  WARPSYNC.COLLECTIVE R15, `(.L_x_8680) ;  /* 0x000000000f087348 */ /* 0x00bfea0003c00000 */
[----:B------:R2:W4:Y:S02]  /*25ce0*/  SHFL.IDX P6, R14, R13, R12, R11 ;  /* 0x0000000c0d0e7389 */ /* 0x00052400000c000b */
[----:B01234-:R-:W-:Y:S01]  /*25cf0*/  ENDCOLLECTIVE ;  /* 0x000000000000791b */ /* 0x01ffe20003800000 */
.L_x_8680:
[----:B------:R-:W-:Y:S05]  /*25d00*/  BSYNC B1 ;  /* 0x0000000000017941 */ /* 0x000fea0003800000 */
.L_x_8679:
[----:B------:R-:W-:Y:S01]  /*25d10*/  IMAD.MOV.U32 R13, RZ, RZ, R10 ;  /* 0x000000ffff0d7224 */ /* 0x000fe200078e000a */
[----:B------:R-:W-:Y:S01]  /*25d20*/  ISETP.GE.AND P0, PT, R16, R58, PT ;  /* 0x0000003a1000720c */ /* 0x000fe20003f06270 */
[----:B------:R-:W-:Y:S02]  /*25d30*/  IMAD.MOV.U32 R12, RZ, RZ, RZ ;  /* 0x000000ffff0c7224 */ /* 0x000fe400078e00ff */
[----:B------:R-:W-:Y:S02]  /*25d40*/  IMAD.MOV.U32 R11, RZ, RZ, 0x181f ;  /* 0x0000181fff0b7424 */ /* 0x000fe400078e00ff */
[----:B------:R-:W-:Y:S02]  /*25d50*/  IMAD.MOV.U32 R15, RZ, RZ, -0x1 ;  /* 0xffffffffff0f7424 */ /* 0x000fe400078e00ff */
[----:B------:R-:W-:Y:S02]  /*25d60*/  IMAD.MOV.U32 R3, RZ, RZ, R14 ;  /* 0x000000ffff037224 */ /* 0x000fe400078e000e */
[----:B------:R-:W-:-:S07]  /*25d70*/  IMAD R0, R189, R0, RZ ;  /* 0x00000000bd007224 */ /* 0x000fce00078e02ff */
[----:B------:R-:W-:Y:S05]  /*25d80*/  WARPSYNC.COLLECTIVE R15, `(.L_x_8681) ;  /* 0x000000000f087348 */ /* 0x000fea0003c00000 */
[----:B------:R0:W1:Y:S02]  /*25d90*/  SHFL.IDX P6, R14, R13, R12, R11 ;  /* 0x0000000c0d0e7389 */ /* 0x00006400000c000b */
[----:B01----:R-:W-:Y:S01]  /*25da0*/  ENDCOLLECTIVE ;  /* 0x000000000000791b */ /* 0x003fe20003800000 */
.L_x_8681:
[----:B------:R-:W-:Y:S01]  /*25db0*/  ISETP.GE.OR P1, PT, R59, R0, P0 ;  /* 0x000000003b00720c */ /* 0x000fe20000726670 */
[----:B------:R-:W-:-:S12]  /*25dc0*/  IMAD.MOV.U32 R13, RZ, RZ, R45 ;  /* 0x000000ffff0d7224 */ /* 0x000fd800078e002d */
[C---:B------:R-:W-:Y:S01]  /*25dd0*/  @!P1 IMAD.SHL.U32 R7, R16.reuse, 0x2, RZ ;  /* 0x0000000210079824 */ /* 0x040fe200078e00ff */
[----:B------:R-:W-:Y:S01]  /*25de0*/  @!P1 SHF.L.U64.HI R6, R16, 0x1, R17 ;  /* 0x0000000110069819 */ /* 0x000fe20000010211 */
[----:B------:R-:W-:-:S07]  /*25df0*/  IMAD.MOV.U32 R4, RZ, RZ, R14 ;  /* 0x000000ffff047224 */ /* 0x000fce00078e000e */
[----:B------:R-:W-:Y:S05]  /*25e00*/  WARPSYNC.COLLECTIVE R15, `(.L_x_8682) ;  /* 0x000000000f087348 */ /* 0x000fea0003c00000 */
[----:B------:R0:W1:Y:S02]  /*25e10*/  SHFL.IDX P6, R14, R13, R12, R11 ;  /* 0x0000000c0d0e7389 */ /* 0x00006400000c000b */
[----:B01----:R-:W-:Y:S01]  /*25e20*/  ENDCOLLECTIVE ;  /* 0x000000000000791b */ /* 0x003fe20003800000 */
.L_x_8682:
[----:B------:R-:W-:-:S05]  /*25e30*/  @!P1 IADD3 R4, P2, R4, R7, RZ ;  /* 0x0000000704049210 */ /* 0x000fca0007f5e0ff */
[----:B------:R-:W-:Y:S02]  /*25e40*/  @!P1 IMAD.X R3, R3, 0x1, R6, P2 ;  /* 0x0000000103039824 */ /* 0x000fe400010e0606 */
[----:B------:R-:W-:Y:S02]  /*25e50*/  @!P1 IMAD.MOV.U32 R24, RZ, RZ, R4 ;  /* 0x000000ffff189224 */ /* 0x000fe400078e0004 */
[----:B------:R-:W-:Y:S02]  /*25e60*/  @!P1 IMAD.MOV.U32 R25, RZ, RZ, R3 ;  /* 0x000000ffff199224 */ /* 0x000fe400078e0003 */
[----:B------:R-:W-:-:S04]  /*25e70*/  IMAD.MOV.U32 R13, RZ, RZ, R44 ;  /* 0x000000ffff0d7224 */ /* 0x000fc800078e002c */
[----:B------:R-:W5:Y:S01]  /*25e80*/  @!P1 LD.E.128 R24, desc[UR54][R24.64] ;  /* 0x0000003618189980 */ /* 0x000f62000c101d00 */
[----:B------:R-:W-:-:S07]  /*25e90*/  IMAD.MOV.U32 R5, RZ, RZ, R14 ;  /* 0x000000ffff057224 */ /* 0x000fce00078e000e */
[----:B-----5:R-:W-:Y:S05]  /*25ea0*/  WARPSYNC.COLLECTIVE R15, `(.L_x_8683) ;  /* 0x000000000f087348 */ /* 0x020fea0003c00000 */
[----:B------:R0:W1:Y:S02]  /*25eb0*/  SHFL.IDX P6, R14, R13, R12, R11 ;  /* 0x0000000c0d0e7389 */ /* 0x00006400000c000b */
[----:B01---5:R-:W-:Y:S01]  /*25ec0*/  ENDCOLLECTIVE ;  /* 0x000000000000791b */ /* 0x023fe20003800000 */
.L_x_8683:
[----:B------:R-:W-:-:S05]  /*25ed0*/  @!P1 IADD3 R14, P2, R14, R7, RZ ;  /* 0x000000070e0e9210 */ /* 0x000fca0007f5e0ff */
[----:B------:R-:W-:Y:S02]  /*25ee0*/  @!P1 IMAD.X R5, R5, 0x1, R6, P2 ;  /* 0x0000000105059824 */ /* 0x000fe400010e0606 */
[----:B------:R-:W-:-:S06]  /*25ef0*/  @!P1 IMAD.MOV.U32 R4, RZ, RZ, R14 ;  /* 0x000000ffff049224 */ /* 0x000fcc00078e000e */
[----:B------:R-:W5:Y:S01]  /*25f00*/  @!P1 LD.E.128 R4, desc[UR54][R4.64] ;  /* 0x0000003604049980 */ /* 0x000f62000c101d00 */
[----:B------:R-:W-:Y:S02]  /*25f10*/  IMAD.MOV.U32 R13, RZ, RZ, R43 ;  /* 0x000000ffff0d7224 */ /* 0x000fe400078e002b */
[----:B------:R-:W-:-:S07]  /*25f20*/  IMAD.MOV.U32 R12, RZ, RZ, 0x1 ;  /* 0x00000001ff0c7424 */ /* 0x000fce00078e00ff */
[----:B-----5:R-:W-:Y:S05]  /*25f30*/  WARPSYNC.COLLECTIVE R15, `(.L_x_8684) ;  /* 0x000000000f087348 */ /* 0x020fea0003c00000 */
[----:B------:R0:W1:Y:S02]  /*25f40*/  SHFL.IDX P6, R14, R13, R12, R11 ;  /* 0x0000000c0d0e7389 */ /* 0x00006400000c000b */
[----:B01---5:R-:W-:Y:S01]  /*25f50*/  ENDCOLLECTIVE ;  /* 0x000000000000791b */ /* 0x023fe20003800000 */
.L_x_8684:
[----:B------:R-:W-:Y:S01]  /*25f60*/  CS2R R50, SRZ ;  /* 0x0000000000327805 */ /* 0x000fe2000001ff00 */
[----:B------:R-:W-:Y:S01]  /*25f70*/  IMAD.MOV.U32 R13, RZ, RZ, R10 ;  /* 0x000000ffff0d7224 */ /* 0x000fe200078e000a */
[----:B------:R-:W-:Y:S02]  /*25f80*/  CS2R R52, SRZ ;  /* 0x0000000000347805 */ /* 0x000fe4000001ff00 */
[----:B------:R-:W-:Y:S02]  /*25f90*/  CS2R R20, SRZ ;  /* 0x0000000000147805 */ /* 0x000fe4000001ff00 */
[----:B------:R-:W-:Y:S01]  /*25fa0*/  CS2R R36, SRZ ;  /* 0x0000000000247805 */ /* 0x000fe2000001ff00 */
[----:B------:R-:W-:-:S04]  /*25fb0*/  @!P1 IMAD.MOV.U32 R50, RZ, RZ, R24 ;  /* 0x000000ffff329224 */ /* 0x000fc800078e0018 */
[----:B------:R-:W-:-:S05]  /*25fc0*/  IMAD.MOV.U32 R3, RZ, RZ, R50 ;  /* 0x000000ffff037224 */ /* 0x000fca00078e0032 */
[----:B------:R-:W-:Y:S01]  /*25fd0*/  PRMT R76, R3, 0x7610, R76 ;  /* 0x00007610034c7816 */ /* 0x000fe2000000004c */
[----:B------:R-:W-:-:S07]  /*25fe0*/  IMAD.MOV.U32 R3, RZ, RZ, R14 ;  /* 0x000000ffff037224 */ /* 0x000fce00078e000e */
[----:B------:R-:W-:Y:S05]  /*25ff0*/  WARPSYNC.COLLECTIVE R15, `(.L_x_8685) ;  /* 0x000000000f087348 */ /* 0x000fea0003c00000 */
[----:B------:R0:W1:Y:S02]  /*26000*/  SHFL.IDX P6, R14, R13, R12, R11 ;  /* 0x0000000c0d0e7389 */ /* 0x00006400000c000b */
[----:B01----:R-:W-:Y:S01]  /*26010*/  ENDCOLLECTIVE ;  /* 0x000000000000791b */ /* 0x003fe20003800000 */
.L_x_8685:
[----:B------:R-:W-:-:S04]  /*26020*/  @!P1 IMAD.MOV.U32 R51, RZ, RZ, R25 ;  /* 0x000000ffff339224 */ /* 0x000fc800078e0019 */
[----:B------:R-:W-:-:S05]  /*26030*/  IMAD.MOV.U32 R8, RZ, RZ, R51 ;  /* 0x000000ffff087224 */ /* 0x000fca00078e0033 */
[----:B------:R-:W-:Y:S01]  /*26040*/  PRMT R77, R8, 0x7610, R77 ;  /* 0x00007610084d7816 */ /* 0x000fe2000000004d */
[----:B------:R-:W-:Y:S02]  /*26050*/  IMAD.MOV.U32 R13, RZ, RZ, R45 ;  /* 0x000000ffff0d7224 */ /* 0x000fe400078e002d */
[----:B------:R-:W-:-:S07]  /*26060*/  IMAD.MOV.U32 R8, RZ, RZ, R14 ;  /* 0x000000ffff087224 */ /* 0x000fce00078e000e */
[----:B------:R-:W-:Y:S05]  /*26070*/  WARPSYNC.COLLECTIVE R15, `(.L_x_8686) ;  /* 0x000000000f087348 */ /* 0x000fea0003c00000 */
[----:B------:R0:W1:Y:S02]  /*26080*/  SHFL.IDX P6, R14, R13, R12, R11 ;  /* 0x0000000c0d0e7389 */ /* 0x00006400000c000b */
[----:B01----:R-:W-:Y:S01]  /*26090*/  ENDCOLLECTIVE ;  /* 0x000000000000791b */ /* 0x003fe20003800000 */
.L_x_8686:
[----:B------:R-:W-:Y:S02]  /*260a0*/  IMAD.MOV.U32 R13, RZ, RZ, R44 ;  /* 0x000000ffff0d7224 */ /* 0x000fe400078e002c */
[----:B------:R-:W-:-:S07]  /*260b0*/  IMAD.MOV.U32 R9, RZ, RZ, R14 ;  /* 0x000000ffff097224 */ /* 0x000fce00078e000e */
[----:B------:R-:W-:Y:S05]  /*260c0*/  WARPSYNC.COLLECTIVE R15, `(.L_x_8687) ;  /* 0x000000000f087348 */ /* 0x000fea0003c00000 */
[----:B------:R0:W1:Y:S02]  /*260d0*/  SHFL.IDX P6, R14, R13, R12, R11 ;  /* 0x0000000c0d0e7389 */ /* 0x00006400000c000b */
[----:B01----:R-:W-:Y:S01]  /*260e0*/  ENDCOLLECTIVE ;  /* 0x000000000000791b */ /* 0x003fe20003800000 */
.L_x_8687:
[----:B------:R-:W-:Y:S02]  /*260f0*/  @!P1 IMAD.MOV.U32 R52, RZ, RZ, R26 ;  /* 0x000000ffff349224 */ /* 0x000fe400078e001a */
[----:B------:R-:W-:Y:S02]  /*26100*/  @!P1 IMAD.MOV.U32 R53, RZ, RZ, R27 ;  /* 0x000000ffff359224 */ /* 0x000fe400078e001b */
[----:B------:R-:W-:Y:S02]  /*26110*/  @!P1 IMAD.MOV.U32 R20, RZ, RZ, R4 ;  /* 0x000000ffff149224 */ /* 0x000fe400078e0004 */
[----:B------:R-:W-:Y:S02]  /*26120*/  @!P1 IMAD.MOV.U32 R21, RZ, RZ, R5 ;  /* 0x000000ffff159224 */ /* 0x000fe400078e0005 */
[----:B------:R-:W-:Y:S02]  /*26130*/  @!P1 IMAD.MOV.U32 R36, RZ, RZ, R6 ;  /* 0x000000ffff249224 */ /* 0x000fe400078e0006 */
[----:B------:R-:W-:-:S02]  /*26140*/  @!P1 IMAD.MOV.U32 R37, RZ, RZ, R7 ;  /* 0x000000ffff259224 */ /* 0x000fc400078e0007 */
[----:B------:R-:W-:Y:S02]  /*26150*/  IMAD.MOV.U32 R24, RZ, RZ, R52 ;  /* 0x000000ffff187224 */ /* 0x000fe400078e0034 */
[----:B------:R-:W-:Y:S02]  /*26160*/  IMAD.MOV.U32 R25, RZ, RZ, R53 ;  /* 0x000000ffff197224 */ /* 0x000fe400078e0035 */
[----:B------:R-:W-:Y:S02]  /*26170*/  IMAD.MOV.U32 R4, RZ, RZ, R20 ;  /* 0x000000ffff047224 */ /* 0x000fe400078e0014 */
[----:B------:R-:W-:Y:S02]  /*26180*/  IMAD.MOV.U32 R5, RZ, RZ, R21 ;  /* 0x000000ffff057224 */ /* 0x000fe400078e0015 */
[----:B------:R-:W-:Y:S02]  /*26190*/  IMAD.MOV.U32 R6, RZ, RZ, R36 ;  /* 0x000000ffff067224 */ /* 0x000fe400078e0024 */
[----:B------:R-:W-:Y:S01]  /*261a0*/  IMAD.MOV.U32 R7, RZ, RZ, R37 ;  /* 0x000000ffff077224 */ /* 0x000fe200078e0025 */
[----:B------:R-:W-:-:S02]  /*261b0*/  PRMT R46, R24, 0x7610, R46 ;  /* 0x00007610182e7816 */ /* 0x000fc4000000002e */
[----:B------:R-:W-:Y:S02]  /*261c0*/  PRMT R47, R25, 0x7610, R47 ;  /* 0x00007610192f7816 */ /* 0x000fe4000000002f */
[----:B------:R-:W-:Y:S02]  /*261d0*/  CS2R R24, SRZ ;  /* 0x0000000000187805 */ /* 0x000fe4000001ff00 */
[----:B------:R-:W-:Y:S02]  /*261e0*/  PRMT R78, R4, 0x7610, R78 ;  /* 0x00007610044e7816 */ /* 0x000fe4000000004e */
[----:B------:R-:W-:Y:S02]  /*261f0*/  PRMT R79, R5, 0x7610, R79 ;  /* 0x00007610054f7816 */ /* 0x000fe4000000004f */
[----:B------:R-:W-:Y:S02]  /*26200*/  PRMT R80, R6, 0x7610, R80 ;  /* 0x0000761006507816 */ /* 0x000fe40000000050 */
[----:B------:R-:W-:Y:S01]  /*26210*/  PRMT R86, R7, 0x7610, R86 ;  /* 0x0000761007567816 */ /* 0x000fe20000000056 */
[----:B------:R-:W-:Y:S06]  /*26220*/  BRA `(.L_x_8688) ;  /* 0xfffffe6000b07947 */ /* 0x000fec000383ffff */
.L_x_8347:
[----:B------:R-:W-:Y:S01]  /*26230*/  BSSY B1, `(.L_x_8689) ;  /* 0x0000008000017945 */ /* 0x000fe20003800000 */
[----:B--2---:R-:W-:Y:S02]  /*26240*/  IMAD.MOV.U32 R13, RZ, RZ, R43 ;  /* 0x000000ffff0d7224 */ /* 0x004fe400078e002b */
[----:B------:R-:W-:Y:S02]  /*26250*/  IMAD.MOV.U32 R12, RZ, RZ, 0x2 ;  /* 0x00000002ff0c7424 */ /* 0x000fe400078e00ff */
[----:B------:R-:W-:Y:S02]  /*26260*/  IMAD.MOV.U32 R11, RZ, RZ, 0x181f ;  /* 0x0000181fff0b7424 */ /* 0x000fe400078e00ff */
[----:B0-----:R-:W-:-:S07]  /*26270*/  IMAD.MOV.U32 R15, RZ, RZ, -0x1 ;  /* 0xffffffffff0f7424 */ /* 0x001fce00078e00ff */
[----:B------:R-:W-:Y:S05]  /*26280*/  WARPSYNC.COLLECTIVE R15, `(.L_x_8690) ;  /* 0x000000000f087348 */ /* 0x000fea0003c00000 */
[----:B------:R0:W1:Y:S02]  /*26290*/  SHFL.IDX P6, R14, R13, R12, R11 ;  /* 0x0000000c0d0e7389 */ /* 0x00006400000c000b */
[----:B01----:R-:W-:Y:S01]  /*262a0*/  ENDCOLLECTIVE ;  /* 0x000000000000791b */ /* 0x003fe20003800000 */
.L_x_8690:
[----:B------:R-:W-:Y:S05]  /*262b0*/  BSYNC B1 ;  /* 0x0000000000017941 */ /* 0x000fea0003800000 */
.L_x_8689:
[----:B------:R-:W-:Y:S02]  /*262c0*/  IMAD.MOV.U32 R13, RZ, RZ, R10 ;  /* 0x000000ffff0d7224 */ /* 0x000fe400078e000a */
[----:B------:R-:W-:Y:S02]  /*262d0*/  IMAD.MOV.U32 R12, RZ, RZ, 0x2 ;  /* 0x00000002ff0c7424 */ /* 0x000fe400078e00ff */
[----:B------:R-:W-:Y:S02]  /*262e0*/  IMAD.MOV.U32 R11, RZ, RZ, 0x181f ;  /* 0x0000181fff0b7424 */ /* 0x000fe400078e00ff */
[----:B------:R-:W-:Y:S02]  /*262f0*/  IMAD.MOV.U32 R15, RZ, RZ, -0x1 ;  /* 0xffffffffff0f7424 */ /* 0x000fe400078e00ff */
[----:B------:R-:W-:Y:S02]  /*26300*/  IMAD.MOV.U32 R3, RZ, RZ, R14 ;  /* 0x000000ffff037224 */ /* 0x000fe400078e000e */
[----:B------:R-:W-:-:S07]  /*26310*/  VIADD R9, R59, 0x40 ;  /* 0x000000403b097836 */ /* 0x000fce0000000000 */
[----:B------:R-:W-:Y:S05]  /*26320*/  WARPSYNC.COLLECTIVE R15, `(.L_x_8691) ;  /* 0x000000000f087348 */ /* 0x000fea0003c00000 */
[----:B------:R0:W1:Y:S02]  /*26330*/  SHFL.IDX P6, R14, R13, R12, R11 ;  /* 0x0000000c0d0e7389 */ /* 0x00006400000c000b */
[----:B01----:R-:W-:Y:S01]  /*26340*/  ENDCOLLECTIVE ;  /* 0x000000000000791b */ /* 0x003fe20003800000 */
.L_x_8691:
        /* <DEDUP_REMOVED lines=8> */
.L_x_8692:
        /* <DEDUP_REMOVED lines=10> */
.L_x_8693:
[----:B------:R-:W-:-:S05]  /*26470*/  @!P1 IADD3 R14, P2, R14, R29, RZ ;  /* 0x0000001d0e0e9210 */ /* 0x000fca0007f5e0ff */
[----:B------:R-:W-:-:S04]  /*26480*/  @!P1 IMAD.X R9, R9, 0x1, R28, P2 ;  /* 0x0000000109099824 */ /* 0x000fc800010e061c */
[----:B------:R-:W-:-:S05]  /*26490*/  @!P1 IMAD.MOV.U32 R15, RZ, RZ, R9 ;  /* 0x000000ffff0f9224 */ /* 0x000fca00078e0009 */
[----:B------:R0:W5:Y:S01]  /*264a0*/  @!P1 LD.E.128 R28, desc[UR54][R14.64] ;  /* 0x000000360e1c9980 */ /* 0x000162000c101d00 */
[----:B------:R-:W-:Y:S02]  /*264b0*/  IMAD.MOV.U32 R13, RZ, RZ, R43 ;  /* 0x000000ffff0d7224 */ /* 0x000fe400078e002b */
[----:B------:R-:W-:Y:S02]  /*264c0*/  IMAD.MOV.U32 R12, RZ, RZ, 0x3 ;  /* 0x00000003ff0c7424 */ /* 0x000fe400078e00ff */
[----:B0-----:R-:W-:-:S07]  /*264d0*/  IMAD.MOV.U32 R15, RZ, RZ, -0x1 ;  /* 0xffffffffff0f7424 */ /* 0x001fce00078e00ff */
[----:B-----5:R-:W-:Y:S05]  /*264e0*/  WARPSYNC.COLLECTIVE R15, `(.L_x_8694) ;  /* 0x000000000f087348 */ /* 0x020fea0003c00000 */
[----:B------:R0:W1:Y:S02]  /*264f0*/  SHFL.IDX P6, R14, R13, R12, R11 ;  /* 0x0000000c0d0e7389 */ /* 0x00006400000c000b */
[----:B01---5:R-:W-:Y:S01]  /*26500*/  ENDCOLLECTIVE ;  /* 0x000000000000791b */ /* 0x023fe20003800000 */
.L_x_8694:
        /* <DEDUP_REMOVED lines=12> */
.L_x_8695:
[----:B------:R-:W-:Y:S02]  /*265d0*/  IMAD.MOV.U32 R13, RZ, RZ, R45 ;  /* 0x000000ffff0d7224 */ /* 0x000fe400078e002d */
[----:B------:R-:W-:-:S07]  /*265e0*/  IMAD.MOV.U32 R32, RZ, RZ, R14 ;  /* 0x000000ffff207224 */ /* 0x000fce00078e000e */
[----:B------:R-:W-:Y:S05]  /*265f0*/  WARPSYNC.COLLECTIVE R15, `(.L_x_8696) ;  /* 0x000000000f087348 */ /* 0x000fea0003c00000 */
[----:B------:R0:W1:Y:S02]  /*26600*/  SHFL.IDX P6, R14, R13, R12, R11 ;  /* 0x0000000c0d0e7389 */ /* 0x00006400000c000b */
[----:B01----:R-:W-:Y:S01]  /*26610*/  ENDCOLLECTIVE ;  /* 0x000000000000791b */ /* 0x003fe20003800000 */
.L_x_8696:
[----:B------:R-:W-:Y:S02]  /*26620*/  @!P1 IMAD.MOV.U32 R55, RZ, RZ, R33 ;  /* 0x000000ffff379224 */ /* 0x000fe400078e0021 */
[----:B------:R-:W-:Y:S02]  /*26630*/  IMAD.MOV.U32 R13, RZ, RZ, R44 ;  /* 0x000000ffff0d7224 */ /* 0x000fe400078e002c */
[----:B------:R-:W-:Y:S02]  /*26640*/  IMAD.MOV.U32 R8, RZ, RZ, R55 ;  /* 0x000000ffff087224 */ /* 0x000fe400078e0037 */
[----:B------:R-:W-:-:S07]  /*26650*/  IMAD.MOV.U32 R33, RZ, RZ, R14 ;  /* 0x000000ffff217224 */ /* 0x000fce00078e000e */
[----:B------:R-:W-:Y:S05]  /*26660*/  WARPSYNC.COLLECTIVE R15, `(.L_x_8697) ;  /* 0x000000000f087348 */ /* 0x000fea0003c00000 */
[----:B------:R0:W1:Y:S02]  /*26670*/  SHFL.IDX P6, R14, R13, R12, R11 ;  /* 0x0000000c0d0e7389 */ /* 0x00006400000c000b */
[----:B01----:R-:W-:Y:S01]  /*26680*/  ENDCOLLECTIVE ;  /* 0x000000000000791b */ /* 0x003fe20003800000 */
.L_x_8697:
[----:B------:R-:W-:Y:S02]  /*26690*/  @!P1 IMAD.MOV.U32 R56, RZ, RZ, R34 ;  /* 0x000000ffff389224 */ /* 0x000fe400078e0022 */
[----:B------:R-:W-:Y:S01]  /*266a0*/  @!P1 IMAD.MOV.U32 R57, RZ, RZ, R35 ;  /* 0x000000ffff399224 */ /* 0x000fe200078e0023 */
[----:B------:R-:W-:Y:S01]  /*266b0*/  PRMT R69, R8, 0x7610, R69 ;  /* 0x0000761008457816 */ /* 0x000fe20000000045 */
[----:B------:R-:W-:Y:S02]  /*266c0*/  IMAD.MOV.U32 R8, RZ, RZ, R56 ;  /* 0x000000ffff087224 */ /* 0x000fe400078e0038 */
[----:B------:R-:W-:Y:S02]  /*266d0*/  IMAD.MOV.U32 R9, RZ, RZ, R57 ;  /* 0x000000ffff097224 */ /* 0x000fe400078e0039 */
[----:B------:R-:W-:Y:S02]  /*266e0*/  @!P1 IMAD.MOV.U32 R38, RZ, RZ, R28 ;  /* 0x000000ffff269224 */ /* 0x000fe400078e001c */
[----:B------:R-:W-:-:S02]  /*266f0*/  @!P1 IMAD.MOV.U32 R39, RZ, RZ, R29 ;  /* 0x000000ffff279224 */ /* 0x000fc400078e001d */
[----:B------:R-:W-:Y:S02]  /*26700*/  @!P1 IMAD.MOV.U32 R40, RZ, RZ, R30 ;  /* 0x000000ffff289224 */ /* 0x000fe400078e001e */
[----:B------:R-:W-:Y:S01]  /*26710*/  @!P1 IMAD.MOV.U32 R41, RZ, RZ, R31 ;  /* 0x000000ffff299224 */ /* 0x000fe200078e001f */
[----:B------:R-:W-:Y:S01]  /*26720*/  PRMT R48, R8, 0x7610, R48 ;  /* 0x0000761008307816 */ /* 0x000fe20000000030 */
[----:B------:R-:W-:Y:S01]  /*26730*/  IMAD.MOV.U32 R8, RZ, RZ, R38 ;  /* 0x000000ffff087224 */ /* 0x000fe200078e0026 */
[----:B------:R-:W-:Y:S01]  /*26740*/  PRMT R49, R9, 0x7610, R49 ;  /* 0x0000761009317816 */ /* 0x000fe20000000031 */
[----:B------:R-:W-:Y:S02]  /*26750*/  IMAD.MOV.U32 R9, RZ, RZ, R39 ;  /* 0x000000ffff097224 */ /* 0x000fe400078e0027 */
[----:B------:R-:W-:Y:S02]  /*26760*/  IMAD.MOV.U32 R10, RZ, RZ, R40 ;  /* 0x000000ffff0a7224 */ /* 0x000fe400078e0028 */
[----:B------:R-:W-:Y:S01]  /*26770*/  IMAD.MOV.U32 R11, RZ, RZ, R41 ;  /* 0x000000ffff0b7224 */ /* 0x000fe200078e0029 */
[----:B------:R-:W-:Y:S01]  /*26780*/  PRMT R72, R8, 0x7610, R72 ;  /* 0x0000761008487816 */ /* 0x000fe20000000048 */
[----:B------:R-:W-:Y:S01]  /*26790*/  IMAD.MOV.U32 R34, RZ, RZ, R14 ;  /* 0x000000ffff227224 */ /* 0x000fe200078e000e */
[----:B------:R-:W-:-:S02]  /*267a0*/  PRMT R73, R9, 0x7610, R73 ;  /* 0x0000761009497816 */ /* 0x000fc40000000049 */
[----:B------:R-:W-:Y:S02]  /*267b0*/  CS2R R8, SRZ ;  /* 0x0000000000087805 */ /* 0x000fe4000001ff00 */
[----:B------:R-:W-:Y:S02]  /*267c0*/  PRMT R74, R10, 0x7610, R74 ;  /* 0x000076100a4a7816 */ /* 0x000fe4000000004a */
[----:B------:R-:W-:Y:S01]  /*267d0*/  PRMT R75, R11, 0x7610, R75 ;  /* 0x000076100b4b7816 */ /* 0x000fe2000000004b */
[----:B------:R-:W-:Y:S06]  /*267e0*/  BRA `(.L_x_8698) ;  /* 0xfffffe6000a07947 */ /* 0x000fec000383ffff */
.L_x_8351:
[----:B0-----:R0:W1:Y:S02]  /*267f0*/  SYNCS.PHASECHK.TRANS64.TRYWAIT P4, [R18+URZ+0x28800], R29 ;  /* 0x0288001d120075a7 */ /* 0x001064000808017f */
[----:B-1----:R-:W-:Y:S05]  /*26800*/  @!P4 NANOSLEEP.SYNCS 0x989680 ;  /* 0x009896800000c95d */ /* 0x002fea0003900000 */
[----:B------:R-:W1:Y:S02]  /*26810*/  @!P4 SYNCS.PHASECHK.TRANS64 P4, [R18+URZ+0x28800], R29 ;  /* 0x0288001d1200c5a7 */ /* 0x000e64000808007f */
[----:B-1----:R-:W-:Y:S05]  /*26820*/  @!P4 BRA `(.L_x_8351) ;  /* 0xfffffffc00f0c947 */ /* 0x002fea000383ffff */
[----:B------:R-:W-:Y:S05]  /*26830*/  BRA `(.L_x_8699) ;  /* 0xfffffe6400487947 */ /* 0x000fea000383ffff */
.L_x_8361:
[----:B------:R0:W0:Y:S02]  /*26840*/  SYNCS.PHASECHK.TRANS64.TRYWAIT P1, [R11+URZ+0x28830], R0 ;  /* 0x028830000b0075a7 */ /* 0x000024000802017f */
[----:B0-----:R-:W-:Y:S05]  /*26850*/  @!P1 NANOSLEEP.SYNCS 0x989680 ;  /* 0x009896800000995d */ /* 0x001fea0003900000 */
[----:B------:R-:W0:Y:S02]  /*26860*/  @!P1 SYNCS.PHASECHK.TRANS64 P1, [R11+URZ+0x28830], R0 ;  /* 0x028830000b0095a7 */ /* 0x000e24000802007f */
[----:B0-----:R-:W-:Y:S05]  /*26870*/  @!P1 BRA `(.L_x_8361) ;  /* 0xfffffffc00f09947 */ /* 0x001fea000383ffff */
[----:B------:R-:W-:Y:S05]  /*26880*/  BRA `(.L_x_8360) ;  /* 0xfffffe80001c7947 */ /* 0x000fea000383ffff */
.L_x_8380:
[----:B-1----:R1:W2:Y:S02]  /*26890*/  SYNCS.PHASECHK.TRANS64.TRYWAIT P4, [R9+URZ+0x28830], R8 ;  /* 0x02883008090075a7 */ /* 0x0022a4000808017f */
[----:B--2---:R-:W-:Y:S05]  /*268a0*/  @!P4 NANOSLEEP.SYNCS 0x989680 ;  /* 0x009896800000c95d */ /* 0x004fea0003900000 */
[----:B------:R-:W2:Y:S02]  /*268b0*/  @!P4 SYNCS.PHASECHK.TRANS64 P4, [R9+URZ+0x28830], R8 ;  /* 0x028830080900c5a7 */ /* 0x000ea4000808007f */
[----:B--2---:R-:W-:Y:S05]  /*268c0*/  @!P4 BRA `(.L_x_8380) ;  /* 0xfffffffc00f0c947 */ /* 0x004fea000383ffff */
[----:B------:R-:W-:Y:S05]  /*268d0*/  BRA `(.L_x_8379) ;  /* 0xfffffeb000fc7947 */ /* 0x000fea000383ffff */
.L_x_8384:
[----:B-1----:R1:W2:Y:S02]  /*268e0*/  SYNCS.PHASECHK.TRANS64.TRYWAIT P3, [R9+URZ+0x28850], R8 ;  /* 0x02885008090075a7 */ /* 0x0022a4000806017f */
[----:B--2---:R-:W-:Y:S05]  /*268f0*/  @!P3 NANOSLEEP.SYNCS 0x989680 ;  /* 0x009896800000b95d */ /* 0x004fea0003900000 */
[----:B------:R-:W2:Y:S02]  /*26900*/  @!P3 SYNCS.PHASECHK.TRANS64 P3, [R9+URZ+0x28850], R8 ;  /* 0x028850080900b5a7 */ /* 0x000ea4000806007f */
[----:B--2---:R-:W-:Y:S05]  /*26910*/  @!P3 BRA `(.L_x_8384) ;  /* 0xfffffffc00f0b947 */ /* 0x004fea000383ffff */
[----:B------:R-:W-:Y:S05]  /*26920*/  BRA `(.L_x_8381) ;  /* 0xfffffeb8000c7947 */ /* 0x000fea000383ffff */
.L_x_8405:
[----:B-1----:R1:W2:Y:S02]  /*26930*/  SYNCS.PHASECHK.TRANS64.TRYWAIT P2, [R3+URZ+0x28830], R0 ;  /* 0x02883000030075a7 */ /* 0x0022a4000804017f */
[----:B--2---:R-:W-:Y:S05]  /*26940*/  @!P2 NANOSLEEP.SYNCS 0x989680 ;  /* 0x009896800000a95d */ /* 0x004fea0003900000 */
[----:B------:R-:W2:Y:S02]  /*26950*/  @!P2 SYNCS.PHASECHK.TRANS64 P2, [R3+URZ+0x28830], R0 ;  /* 0x028830000300a5a7 */ /* 0x000ea4000804007f */
[----:B--2---:R-:W-:Y:S05]  /*26960*/  @!P2 BRA `(.L_x_8405) ;  /* 0xfffffffc00f0a947 */ /* 0x004fea000383ffff */
[----:B------:R-:W-:Y:S05]  /*26970*/  BRA `(.L_x_8404) ;  /* 0xfffffee800387947 */ /* 0x000fea000383ffff */
.L_x_8409:
[----:B-1----:R1:W2:Y:S02]  /*26980*/  SYNCS.PHASECHK.TRANS64.TRYWAIT P1, [R3+URZ+0x28850], R0 ;  /* 0x02885000030075a7 */ /* 0x0022a4000802017f */
[----:B--2---:R-:W-:Y:S05]  /*26990*/  @!P1 NANOSLEEP.SYNCS 0x989680 ;  /* 0x009896800000995d */ /* 0x004fea0003900000 */
[----:B------:R-:W2:Y:S02]  /*269a0*/  @!P1 SYNCS.PHASECHK.TRANS64 P1, [R3+URZ+0x28850], R0 ;  /* 0x02885000030095a7 */ /* 0x000ea4000802007f */
[----:B--2---:R-:W-:Y:S05]  /*269b0*/  @!P1 BRA `(.L_x_8409) ;  /* 0xfffffffc00f09947 */ /* 0x004fea000383ffff */
[----:B------:R-:W-:Y:S05]  /*269c0*/  BRA `(.L_x_8406) ;  /* 0xfffffeec00547947 */ /* 0x000fea000383ffff */
.L_x_8418:
[----:B-1----:R1:W2:Y:S02]  /*269d0*/  SYNCS.PHASECHK.TRANS64.TRYWAIT P2, [R3+URZ+0x28830], R0 ;  /* 0x02883000030075a7 */ /* 0x0022a4000804017f */
[----:B--2---:R-:W-:Y:S05]  /*269e0*/  @!P2 NANOSLEEP.SYNCS 0x989680 ;  /* 0x009896800000a95d */ /* 0x004fea0003900000 */
[----:B------:R-:W2:Y:S02]  /*269f0*/  @!P2 SYNCS.PHASECHK.TRANS64 P2, [R3+URZ+0x28830], R0 ;  /* 0x028830000300a5a7 */ /* 0x000ea4000804007f */
[----:B--2---:R-:W-:Y:S05]  /*26a00*/  @!P2 BRA `(.L_x_8418) ;  /* 0xfffffffc00f0a947 */ /* 0x004fea000383ffff */
[----:B------:R-:W-:Y:S05]  /*26a10*/  BRA `(.L_x_8417) ;  /* 0xffffff0800c47947 */ /* 0x000fea000383ffff */
.L_x_8422:
[----:B-1----:R1:W2:Y:S02]  /*26a20*/  SYNCS.PHASECHK.TRANS64.TRYWAIT P1, [R3+URZ+0x28850], R0 ;  /* 0x02885000030075a7 */ /* 0x0022a4000802017f */
[----:B--2---:R-:W-:Y:S05]  /*26a30*/  @!P1 NANOSLEEP.SYNCS 0x989680 ;  /* 0x009896800000995d */ /* 0x004fea0003900000 */
[----:B------:R-:W2:Y:S02]  /*26a40*/  @!P1 SYNCS.PHASECHK.TRANS64 P1, [R3+URZ+0x28850], R0 ;  /* 0x02885000030095a7 */ /* 0x000ea4000802007f */
[----:B--2---:R-:W-:Y:S05]  /*26a50*/  @!P1 BRA `(.L_x_8422) ;  /* 0xfffffffc00f09947 */ /* 0x004fea000383ffff */
[----:B------:R-:W-:Y:S05]  /*26a60*/  BRA `(.L_x_8419) ;  /* 0xffffff0c00e07947 */ /* 0x000fea000383ffff */
.L_x_8437:
[----:B-1----:R1:W2:Y:S02]  /*26a70*/  SYNCS.PHASECHK.TRANS64.TRYWAIT P1, [R11+URZ+0x28850], R4 ;  /* 0x028850040b0075a7 */ /* 0x0022a4000802017f */
[----:B--2---:R-:W-:Y:S05]  /*26a80*/  @!P1 NANOSLEEP.SYNCS 0x989680 ;  /* 0x009896800000995d */ /* 0x004fea0003900000 */
[----:B------:R-:W2:Y:S02]  /*26a90*/  @!P1 SYNCS.PHASECHK.TRANS64 P1, [R11+URZ+0x28850], R4 ;  /* 0x028850040b0095a7 */ /* 0x000ea4000802007f */
[----:B--2---:R-:W-:Y:S05]  /*26aa0*/  @!P1 BRA `(.L_x_8437) ;  /* 0xfffffffc00f09947 */ /* 0x004fea000383ffff */
[----:B------:R-:W-:Y:S05]  /*26ab0*/  BRA `(.L_x_8436) ;  /* 0xffffff3c00447947 */ /* 0x000fea000383ffff */
.L_x_8452:
[----:B------:R-:W-:Y:S02]  /*26ac0*/  IMAD.MOV.U32 R13, RZ, RZ, R4 ;  /* 0x000000ffff0d7224 */ /* 0x000fe400078e0004 */
[----:B------:R-:W-:Y:S02]  /*26ad0*/  IMAD.MOV.U32 R12, RZ, RZ, RZ ;  /* 0x000000ffff0c7224 */ /* 0x000fe400078e00ff */
[----:B------:R-:W-:Y:S02]  /*26ae0*/  IMAD.MOV.U32 R11, RZ, RZ, 0x181f ;  /* 0x0000181fff0b7424 */ /* 0x000fe400078e00ff */
[----:B------:R-:W-:-:S07]  /*26af0*/  IMAD.MOV.U32 R15, RZ, RZ, -0x1 ;  /* 0xffffffffff0f7424 */ /* 0x000fce00078e00ff */
[----:B---3--:R-:W-:Y:S05]  /*26b00*/  WARPSYNC.COLLECTIVE R15, `(.L_x_8700) ;  /* 0x000000000f087348 */ /* 0x008fea0003c00000 */
[----:B------:R0:W1:Y:S02]  /*26b10*/  SHFL.IDX P6, R14, R13, R12, R11 ;  /* 0x0000000c0d0e7389 */ /* 0x00006400000c000b */
[----:B01-3--:R-:W-:Y:S01]  /*26b20*/  ENDCOLLECTIVE ;  /* 0x000000000000791b */ /* 0x00bfe20003800000 */
.L_x_8700:
[----:B------:R-:W-:Y:S02]  /*26b30*/  IMAD.MOV.U32 R13, RZ, RZ, R0 ;  /* 0x000000ffff0d7224 */ /* 0x000fe400078e0000 */
[----:B------:R-:W-:-:S07]  /*26b40*/  IMAD.MOV.U32 R3, RZ, RZ, R14 ;  /* 0x000000ffff037224 */ /* 0x000fce00078e000e */
[----:B------:R-:W-:Y:S05]  /*26b50*/  WARPSYNC.COLLECTIVE R15, `(.L_x_8701) ;  /* 0x000000000f087348 */ /* 0x000fea0003c00000 */
[----:B------:R0:W1:Y:S02]  /*26b60*/  SHFL.IDX P6, R14, R13, R12, R11 ;  /* 0x0000000c0d0e7389 */ /* 0x00006400000c000b */
[----:B01----:R-:W-:Y:S01]  /*26b70*/  ENDCOLLECTIVE ;  /* 0x000000000000791b */ /* 0x003fe20003800000 */
.L_x_8701:
[----:B------:R-:W-:Y:S05]  /*26b80*/  BRA `(.L_x_8702) ;  /* 0xffffff6000847947 */ /* 0x000fea000383ffff */
.L_x_8455:
[----:B------:R-:W-:Y:S01]  /*26b90*/  BSSY B1, `(.L_x_8703) ;  /* 0x0000008000017945 */ /* 0x000fe20003800000 */
[----:B------:R-:W-:Y:S02]  /*26ba0*/  IMAD.MOV.U32 R13, RZ, RZ, R4 ;  /* 0x000000ffff0d7224 */ /* 0x000fe400078e0004 */
[----:B------:R-:W-:Y:S02]  /*26bb0*/  IMAD.MOV.U32 R12, RZ, RZ, 0x1 ;  /* 0x00000001ff0c7424 */ /* 0x000fe400078e00ff */
[----:B------:R-:W-:Y:S02]  /*26bc0*/  IMAD.MOV.U32 R11, RZ, RZ, 0x181f ;  /* 0x0000181fff0b7424 */ /* 0x000fe400078e00ff */
[----:B----4-:R-:W-:-:S07]  /*26bd0*/  IMAD.MOV.U32 R15, RZ, RZ, -0x1 ;  /* 0xffffffffff0f7424 */ /* 0x010fce00078e00ff */
[----:B0123--:R-:W-:Y:S05]  /*26be0*/  WARPSYNC.COLLECTIVE R15, `(.L_x_8704) ;  /* 0x000000000f087348 */ /* 0x00ffea0003c00000 */
[----:B--2---:R2:W4:Y:S02]  /*26bf0*/  SHFL.IDX P6, R14, R13, R12, R11 ;  /* 0x0000000c0d0e7389 */ /* 0x00452400000c000b */
[----:B01234-:R-:W-:Y:S01]  /*26c00*/  ENDCOLLECTIVE ;  /* 0x000000000000791b */ /* 0x01ffe20003800000 */
.L_x_8704:
[----:B------:R-:W-:Y:S05]  /*26c10*/  BSYNC B1 ;  /* 0x0000000000017941 */ /* 0x000fea0003800000 */
.L_x_8703:
        /* <DEDUP_REMOVED lines=8> */
.L_x_8705:
[----:B------:R-:W-:Y:S05]  /*26ca0*/  BRA `(.L_x_8706) ;  /* 0xffffff6000847947 */ /* 0x000fea000383ffff */
.L_x_8458:
        /* <DEDUP_REMOVED lines=8> */
.L_x_8708:
[----:B------:R-:W-:Y:S05]  /*26d30*/  BSYNC B1 ;  /* 0x0000000000017941 */ /* 0x000fea0003800000 */
.L_x_8707:
        /* <DEDUP_REMOVED lines=8> */
.L_x_8709:
[----:B------:R-:W-:Y:S05]  /*26dc0*/  BRA `(.L_x_8710) ;  /* 0xffffff6000847947 */ /* 0x000fea000383ffff */
.L_x_8461:
[----:B------:R-:W-:Y:S01]  /*26dd0*/  BSSY B1, `(.L_x_8711) ;  /* 0x0000008000017945 */ /* 0x000fe20003800000 */
[----:B------:R-:W-:Y:S02]  /*26de0*/  IMAD.MOV.U32 R13, RZ, RZ, R4 ;  /* 0x000000ffff0d7224 */ /* 0x000fe400078e0004 */
[----:B------:R-:W-:Y:S02]  /*26df0*/  IMAD.MOV.U32 R12, RZ, RZ, 0x3 ;  /* 0x00000003ff0c7424 */ /* 0x000fe400078e00ff */
[----:B------:R-:W-:Y:S02]  /*26e00*/  IMAD.MOV.U32 R11, RZ, RZ, 0x181f ;  /* 0x0000181fff0b7424 */ /* 0x000fe400078e00ff */
[----:B0-----:R-:W-:-:S07]  /*26e10*/  IMAD.MOV.U32 R15, RZ, RZ, -0x1 ;  /* 0xffffffffff0f7424 */ /* 0x001fce00078e00ff */
[----:B-1234-:R-:W-:Y:S05]  /*26e20*/  WARPSYNC.COLLECTIVE R15, `(.L_x_8712) ;  /* 0x000000000f087348 */ /* 0x01efea0003c00000 */
[----:B----4-:R0:W4:Y:S02]  /*26e30*/  SHFL.IDX P6, R14, R13, R12, R11 ;  /* 0x0000000c0d0e7389 */ /* 0x01012400000c000b */
[----:B01234-:R-:W-:Y:S01]  /*26e40*/  ENDCOLLECTIVE ;  /* 0x000000000000791b */ /* 0x01ffe20003800000 */
.L_x_8712:
[----:B------:R-:W-:Y:S05]  /*26e50*/  BSYNC B1 ;  /* 0x0000000000017941 */ /* 0x000fea0003800000 */
.L_x_8711:
        /* <DEDUP_REMOVED lines=8> */
.L_x_8713:
[----:B------:R-:W-:Y:S05]  /*26ee0*/  BRA `(.L_x_8714) ;  /* 0xffffff6000847947 */ /* 0x000fea000383ffff */
.L_x_8486:
        /* <DEDUP_REMOVED lines=11> */
.L_x_8716:
[----:B------:R-:W-:Y:S05]  /*26fa0*/  BSYNC B1 ;  /* 0x0000000000017941 */ /* 0x000fea0003800000 */
.L_x_8715:
[----:B------:R-:W-:Y:S05]  /*26fb0*/  BRA `(.L_x_8717) ;  /* 0xffffff78006c7947 */ /* 0x000fea000383ffff */
.L_x_8488:
[----:B------:R-:W-:Y:S01]  /*26fc0*/  BSSY B1, `(.L_x_8718) ;  /* 0x0000006000017945 */ /* 0x000fe20003800000 */
[----:B------:R-:W-:-:S07]  /*26fd0*/  IMAD.MOV.U32 R15, RZ, RZ, -0x1 ;  /* 0xffffffffff0f7424 */ /* 0x000fce00078e00ff */
[----:B0-----:R-:W-:Y:S05]  /*26fe0*/  WARPSYNC.COLLECTIVE R15, `(.L_x_8719) ;  /* 0x000000000f0c7348 */ /* 0x001fea0003c00000 */
[----:B------:R-:W-:Y:S02]  /*26ff0*/  ELECT P6, UR62, PT ;  /* 0x00000000003e782f */ /* 0x000fe400038c0000 */
[----:B------:R-:W-:Y:S01]  /*27000*/  MOV R14, UR62 ;  /* 0x0000003e000e7c02 */ /* 0x000fe20008000f00 */
[----:B0-----:R-:W-:Y:S10]  /*27010*/  ENDCOLLECTIVE ;  /* 0x000000000000791b */ /* 0x001ff40003800000 */
.L_x_8719:
[----:B------:R-:W-:Y:S05]  /*27020*/  BSYNC B1 ;  /* 0x0000000000017941 */ /* 0x000fea0003800000 */
.L_x_8718:
[----:B------:R-:W-:Y:S05]  /*27030*/  BRA `(.L_x_8487) ;  /* 0xffffff7800647947 */ /* 0x000fea000383ffff */
.L_x_8490:
[----:B0-----:R0:W1:Y:S02]  /*27040*/  SYNCS.PHASECHK.TRANS64.TRYWAIT P0, [R22+URZ+0x28820], R3 ;  /* 0x02882003160075a7 */ /* 0x001064000800017f */
[----:B-1----:R-:W-:Y:S05]  /*27050*/  @!P0 NANOSLEEP.SYNCS 0x989680 ;  /* 0x009896800000895d */ /* 0x002fea0003900000 */
[----:B------:R-:W1:Y:S02]  /*27060*/  @!P0 SYNCS.PHASECHK.TRANS64 P0, [R22+URZ+0x28820], R3 ;  /* 0x02882003160085a7 */ /* 0x000e64000800007f */
[----:B-1----:R-:W-:Y:S05]  /*27070*/  @!P0 BRA `(.L_x_8490) ;  /* 0xfffffffc00f08947 */ /* 0x002fea000383ffff */
[----:B------:R-:W-:Y:S05]  /*27080*/  BRA `(.L_x_8720) ;  /* 0xffffff7800747947 */ /* 0x000fea000383ffff */
.L_x_8494:
[----:B-1----:R1:W2:Y:S02]  /*27090*/  SYNCS.PHASECHK.TRANS64.TRYWAIT P0, [R11+URZ+0x288a0], R14 ;  /* 0x0288a00e0b0075a7 */ /* 0x0022a4000800017f */
[----:B--2---:R-:W-:Y:S05]  /*270a0*/  @!P0 NANOSLEEP.SYNCS 0x989680 ;  /* 0x009896800000895d */ /* 0x004fea0003900000 */
[----:B------:R-:W2:Y:S02]  /*270b0*/  @!P0 SYNCS.PHASECHK.TRANS64 P0, [R11+URZ+0x288a0], R14 ;  /* 0x0288a00e0b0085a7 */ /* 0x000ea4000800007f */
[----:B--2---:R-:W-:Y:S05]  /*270c0*/  @!P0 BRA `(.L_x_8494) ;  /* 0xfffffffc00f08947 */ /* 0x004fea000383ffff */
[----:B------:R-:W-:Y:S05]  /*270d0*/  BRA `(.L_x_8721) ;  /* 0xffffff78008c7947 */ /* 0x000fea000383ffff */
.L_x_8500:
[----:B0-----:R0:W2:Y:S02]  /*270e0*/  SYNCS.PHASECHK.TRANS64.TRYWAIT P0, [R11+URZ+0x288c0], R14 ;  /* 0x0288c00e0b0075a7 */ /* 0x0010a4000800017f */
[----:B--2---:R-:W-:Y:S05]  /*270f0*/  @!P0 NANOSLEEP.SYNCS 0x989680 ;  /* 0x009896800000895d */ /* 0x004fea0003900000 */
[----:B------:R-:W2:Y:S02]  /*27100*/  @!P0 SYNCS.PHASECHK.TRANS64 P0, [R11+URZ+0x288c0], R14 ;  /* 0x0288c00e0b0085a7 */ /* 0x000ea4000800007f */
[----:B--2---:R-:W-:Y:S05]  /*27110*/  @!P0 BRA `(.L_x_8500) ;  /* 0xfffffffc00f08947 */ /* 0x004fea000383ffff */
[----:B------:R-:W-:Y:S05]  /*27120*/  BRA `(.L_x_8722) ;  /* 0xffffff7c004c7947 */ /* 0x000fea000383ffff */
.L_x_8508:
[----:B0-----:R0:W1:Y:S02]  /*27130*/  SYNCS.PHASECHK.TRANS64.TRYWAIT P1, [R12+URZ+0x288a0], R2 ;  /* 0x0288a0020c0075a7 */ /* 0x001064000802017f */
[----:B-1----:R-:W-:Y:S05]  /*27140*/  @!P1 NANOSLEEP.SYNCS 0x989680 ;  /* 0x009896800000995d */ /* 0x002fea0003900000 */
[----:B------:R-:W1:Y:S02]  /*27150*/  @!P1 SYNCS.PHASECHK.TRANS64 P1, [R12+URZ+0x288a0], R2 ;  /* 0x0288a0020c0095a7 */ /* 0x000e64000802007f */
[----:B-1----:R-:W-:Y:S05]  /*27160*/  @!P1 BRA `(.L_x_8508) ;  /* 0xfffffffc00f09947 */ /* 0x002fea000383ffff */
[----:B------:R-:W-:Y:S05]  /*27170*/  BRA `(.L_x_8723) ;  /* 0xffffff8000487947 */ /* 0x000fea000383ffff */
.L_x_8514:
[----:B-1----:R1:W2:Y:S02]  /*27180*/  SYNCS.PHASECHK.TRANS64.TRYWAIT P1, [R12+URZ+0x288c0], R2 ;  /* 0x0288c0020c0075a7 */ /* 0x0022a4000802017f */
[----:B--2---:R-:W-:Y:S05]  /*27190*/  @!P1 NANOSLEEP.SYNCS 0x989680 ;  /* 0x009896800000995d */ /* 0x004fea0003900000 */
[----:B------:R-:W2:Y:S02]  /*271a0*/  @!P1 SYNCS.PHASECHK.TRANS64 P1, [R12+URZ+0x288c0], R2 ;  /* 0x0288c0020c0095a7 */ /* 0x000ea4000802007f */
[----:B--2---:R-:W-:Y:S05]  /*271b0*/  @!P1 BRA `(.L_x_8514) ;  /* 0xfffffffc00f09947 */ /* 0x004fea000383ffff */
[----:B------:R-:W-:Y:S05]  /*271c0*/  BRA `(.L_x_8724) ;  /* 0xffffff8400007947 */ /* 0x000fea000383ffff */
.L_x_8536:
        /* <DEDUP_REMOVED lines=11> */
.L_x_8726:
[----:B------:R-:W-:Y:S05]  /*27280*/  BSYNC B0 ;  /* 0x0000000000007941 */ /* 0x000fea0003800000 */
.L_x_8725:
[----:B------:R-:W-:Y:S05]  /*27290*/  BRA `(.L_x_8727) ;  /* 0xffffff9000cc7947 */ /* 0x000fea000383ffff */
.L_x_8539:
[----:B0-----:R0:W1:Y:S02]  /*272a0*/  SYNCS.PHASECHK.TRANS64.TRYWAIT P0, [R7+URZ+0x28840], R2 ;  /* 0x02884002070075a7 */ /* 0x001064000800017f */
[----:B-1----:R-:W-:Y:S05]  /*272b0*/  @!P0 NANOSLEEP.SYNCS 0x989680 ;  /* 0x009896800000895d */ /* 0x002fea0003900000 */
[----:B------:R-:W1:Y:S02]  /*272c0*/  @!P0 SYNCS.PHASECHK.TRANS64 P0, [R7+URZ+0x28840], R2 ;  /* 0x02884002070085a7 */ /* 0x000e64000800007f */
[----:B-1----:R-:W-:Y:S05]  /*272d0*/  @!P0 BRA `(.L_x_8539) ;  /* 0xfffffffc00f08947 */ /* 0x002fea000383ffff */
[----:B------:R-:W-:Y:S05]  /*272e0*/  BRA `(.L_x_8728) ;  /* 0xffffff9400287947 */ /* 0x000fea000383ffff */
.L_x_8540:
        /* <DEDUP_REMOVED lines=8> */
.L_x_8730:
[----:B------:R-:W-:Y:S05]  /*27370*/  BSYNC B0 ;  /* 0x0000000000007941 */ /* 0x000fea0003800000 */
.L_x_8729:
        /* <DEDUP_REMOVED lines=9> */
.L_x_8731:
[----:B------:R-:W-:Y:S02]  /*27410*/  IMAD.MOV.U32 R13, RZ, RZ, R0 ;  /* 0x000000ffff0d7224 */ /* 0x000fe400078e0000 */
[----:B------:R-:W-:Y:S02]  /*27420*/  IMAD.MOV.U32 R12, RZ, RZ, 0x1 ;  /* 0x00000001ff0c7424 */ /* 0x000fe400078e00ff */
[----:B------:R-:W-:-:S07]  /*27430*/  IMAD.MOV.U32 R3, RZ, RZ, R14 ;  /* 0x000000ffff037224 */ /* 0x000fce00078e000e */
[----:B------:R-:W-:Y:S05]  /*27440*/  WARPSYNC.COLLECTIVE R15, `(.L_x_8732) ;  /* 0x000000000f087348 */ /* 0x000fea0003c00000 */
[----:B------:R0:W1:Y:S02]  /*27450*/  SHFL.IDX P6, R14, R13, R12, R11 ;  /* 0x0000000c0d0e7389 */ /* 0x00006400000c000b */
[----:B01----:R-:W-:Y:S01]  /*27460*/  ENDCOLLECTIVE ;  /* 0x000000000000791b */ /* 0x003fe20003800000 */
.L_x_8732:
        /* <DEDUP_REMOVED lines=16> */
.L_x_8733:
[----:B------:R-:W-:Y:S02]  /*27570*/  @P0 IMAD R8, R5, 0x2, R22 ;  /* 0x0000000205080824 */ /* 0x000fe400078e0216 */
[----:B------:R-:W-:Y:S02]  /*27580*/  IMAD.MOV.U32 R13, RZ, RZ, R0 ;  /* 0x000000ffff0d7224 */ /* 0x000fe400078e0000 */
[----:B------:R-:W-:Y:S02]  /*27590*/  IMAD.MOV.U32 R12, RZ, RZ, 0x2 ;  /* 0x00000002ff0c7424 */ /* 0x000fe400078e00ff */
[----:B------:R-:W-:-:S07]  /*275a0*/  IMAD.MOV.U32 R3, RZ, RZ, R14 ;  /* 0x000000ffff037224 */ /* 0x000fce00078e000e */
[----:B------:R-:W-:Y:S05]  /*275b0*/  WARPSYNC.COLLECTIVE R15, `(.L_x_8734) ;  /* 0x000000000f087348 */ /* 0x000fea0003c00000 */
[----:B------:R0:W1:Y:S02]  /*275c0*/  SHFL.IDX P6, R14, R13, R12, R11 ;  /* 0x0000000c0d0e7389 */ /* 0x00006400000c000b */
[----:B01----:R-:W-:Y:S01]  /*275d0*/  ENDCOLLECTIVE ;  /* 0x000000000000791b */ /* 0x003fe20003800000 */
.L_x_8734:
        /* <DEDUP_REMOVED lines=16> */
.L_x_8735:
[----:B------:R-:W-:Y:S02]  /*276e0*/  @P0 IMAD R8, R5, 0x2, R22 ;  /* 0x0000000205080824 */ /* 0x000fe400078e0216 */
[----:B------:R-:W-:Y:S02]  /*276f0*/  IMAD.MOV.U32 R13, RZ, RZ, R0 ;  /* 0x000000ffff0d7224 */ /* 0x000fe400078e0000 */
[----:B------:R-:W-:Y:S02]  /*27700*/  IMAD.MOV.U32 R12, RZ, RZ, 0x3 ;  /* 0x00000003ff0c7424 */ /* 0x000fe400078e00ff */
[----:B------:R-:W-:-:S07]  /*27710*/  IMAD.MOV.U32 R3, RZ, RZ, R14 ;  /* 0x000000ffff037224 */ /* 0x000fce00078e000e */
[----:B------:R-:W-:Y:S05]  /*27720*/  WARPSYNC.COLLECTIVE R15, `(.L_x_8736) ;  /* 0x000000000f087348 */ /* 0x000fea0003c00000 */
[----:B------:R0:W1:Y:S02]  /*27730*/  SHFL.IDX P6, R14, R13, R12, R11 ;  /* 0x0000000c0d0e7389 */ /* 0x00006400000c000b */
[----:B01----:R-:W-:Y:S01]  /*27740*/  ENDCOLLECTIVE ;  /* 0x000000000000791b */ /* 0x003fe20003800000 */
.L_x_8736:
        /* <DEDUP_REMOVED lines=16> */
.L_x_8737:
[----:B------:R-:W-:Y:S02]  /*27850*/  @P0 IMAD R8, R5, 0x2, R22 ;  /* 0x0000000205080824 */ /* 0x000fe400078e0216 */
[----:B------:R-:W-:Y:S02]  /*27860*/  IMAD.MOV.U32 R13, RZ, RZ, R0 ;  /* 0x000000ffff0d7224 */ /* 0x000fe400078e0000 */
[----:B------:R-:W-:Y:S02]  /*27870*/  IMAD.MOV.U32 R12, RZ, RZ, 0x4 ;  /* 0x00000004ff0c7424 */ /* 0x000fe400078e00ff */
[----:B------:R-:W-:-:S07]  /*27880*/  IMAD.MOV.U32 R3, RZ, RZ, R14 ;  /* 0x000000ffff037224 */ /* 0x000fce00078e000e */
[----:B------:R-:W-:Y:S05]  /*27890*/  WARPSYNC.COLLECTIVE R15, `(.L_x_8738) ;  /* 0x000000000f087348 */ /* 0x000fea0003c00000 */
[----:B------:R0:W1:Y:S02]  /*278a0*/  SHFL.IDX P6, R14, R13, R12, R11 ;  /* 0x0000000c0d0e7389 */ /* 0x00006400000c000b */
[----:B01----:R-:W-:Y:S01]  /*278b0*/  ENDCOLLECTIVE ;  /* 0x000000000000791b */ /* 0x003fe20003800000 */
.L_x_8738:
        /* <DEDUP_REMOVED lines=16> */
.L_x_8739:
[----:B------:R-:W-:Y:S02]  /*279c0*/  @P0 IMAD R8, R5, 0x2, R22 ;  /* 0x0000000205080824 */ /* 0x000fe400078e0216 */
[----:B------:R-:W-:Y:S02]  /*279d0*/  IMAD.MOV.U32 R13, RZ, RZ, R0 ;  /* 0x000000ffff0d7224 */ /* 0x000fe400078e0000 */
[----:B------:R-:W-:Y:S02]  /*279e0*/  IMAD.MOV.U32 R12, RZ, RZ, 0x5 ;  /* 0x00000005ff0c7424 */ /* 0x000fe400078e00ff */
[----:B------:R-:W-:-:S07]  /*279f0*/  IMAD.MOV.U32 R3, RZ, RZ, R14 ;  /* 0x000000ffff037224 */ /* 0x000fce00078e000e */
[----:B------:R-:W-:Y:S05]  /*27a00*/  WARPSYNC.COLLECTIVE R15, `(.L_x_8740) ;  /* 0x000000000f087348 */ /* 0x000fea0003c00000 */
[----:B------:R0:W1:Y:S02]  /*27a10*/  SHFL.IDX P6, R14, R13, R12, R11 ;  /* 0x0000000c0d0e7389 */ /* 0x00006400000c000b */
[----:B01----:R-:W-:Y:S01]  /*27a20*/  ENDCOLLECTIVE ;  /* 0x000000000000791b */ /* 0x003fe20003800000 */
.L_x_8740:
        /* <DEDUP_REMOVED lines=16> */
.L_x_8741:
[----:B------:R-:W-:Y:S02]  /*27b30*/  @P0 IMAD R8, R5, 0x2, R22 ;  /* 0x0000000205080824 */ /* 0x000fe400078e0216 */
[----:B------:R-:W-:Y:S02]  /*27b40*/  IMAD.MOV.U32 R13, RZ, RZ, R0 ;  /* 0x000000ffff0d7224 */ /* 0x000fe400078e0000 */
[----:B------:R-:W-:Y:S02]  /*27b50*/  IMAD.MOV.U32 R12, RZ, RZ, 0x6 ;  /* 0x00000006ff0c7424 */ /* 0x000fe400078e00ff */
[----:B------:R-:W-:-:S07]  /*27b60*/  IMAD.MOV.U32 R3, RZ, RZ, R14 ;  /* 0x000000ffff037224 */ /* 0x000fce00078e000e */
[----:B------:R-:W-:Y:S05]  /*27b70*/  WARPSYNC.COLLECTIVE R15, `(.L_x_8742) ;  /* 0x000000000f087348 */ /* 0x000fea0003c00000 */
[----:B------:R0:W1:Y:S02]  /*27b80*/  SHFL.IDX P6, R14, R13, R12, R11 ;  /* 0x0000000c0d0e7389 */ /* 0x00006400000c000b */
[----:B01----:R-:W-:Y:S01]  /*27b90*/  ENDCOLLECTIVE ;  /* 0x000000000000791b */ /* 0x003fe20003800000 */
.L_x_8742:
        /* <DEDUP_REMOVED lines=16> */
.L_x_8743:
[----:B------:R-:W-:Y:S02]  /*27ca0*/  @P0 IMAD R8, R5, 0x2, R22 ;  /* 0x0000000205080824 */ /* 0x000fe400078e0216 */
[----:B------:R-:W-:Y:S02]  /*27cb0*/  IMAD.MOV.U32 R13, RZ, RZ, R0 ;  /* 0x000000ffff0d7224 */ /* 0x000fe400078e0000 */
[----:B------:R-:W-:Y:S02]  /*27cc0*/  IMAD.MOV.U32 R12, RZ, RZ, 0x7 ;  /* 0x00000007ff0c7424 */ /* 0x000fe400078e00ff */
[----:B------:R-:W-:-:S07]  /*27cd0*/  IMAD.MOV.U32 R3, RZ, RZ, R14 ;  /* 0x000000ffff037224 */ /* 0x000fce00078e000e */
[----:B------:R-:W-:Y:S05]  /*27ce0*/  WARPSYNC.COLLECTIVE R15, `(.L_x_8744) ;  /* 0x000000000f087348 */ /* 0x000fea0003c00000 */
[----:B------:R0:W1:Y:S02]  /*27cf0*/  SHFL.IDX P6, R14, R13, R12, R11 ;  /* 0x0000000c0d0e7389 */ /* 0x00006400000c000b */
[----:B01----:R-:W-:Y:S01]  /*27d00*/  ENDCOLLECTIVE ;  /* 0x000000000000791b */ /* 0x003fe20003800000 */
.L_x_8744:
        /* <DEDUP_REMOVED lines=10> */
.L_x_8745:
[----:B------:R-:W-:Y:S01]  /*27db0*/  @!PT LDS RZ, [RZ] ;  /* 0x00000000fffff984 */ /* 0x000fe20000000800 */
[----:B------:R-:W-:Y:S01]  /*27dc0*/  @!PT LDS RZ, [RZ] ;  /* 0x00000000fffff984 */ /* 0x000fe20000000800 */
[----:B------:R-:W-:Y:S01]  /*27dd0*/  @!PT LDS RZ, [RZ] ;  /* 0x00000000fffff984 */ /* 0x000fe20000000800 */
[----:B------:R-:W-:Y:S04]  /*27de0*/  @P0 LDGSTS.E.BYPASS.LTC128B.128 [R8+0x1b400], desc[UR54][R2.64], !P3 ;  /* 0x1b40000002080fae */ /* 0x000fe8000d901d76 */
[----:B------:R0:W-:Y:S02]  /*27df0*/  @P0 LDGSTS.E.BYPASS.LTC128B.128 [R8+0x1f400], desc[UR54][R2.64+0x80], !P2 ;  /* 0x1f40008002080fae */ /* 0x0001e4000d101d76 */
[----:B0-----:R-:W-:Y:S01]  /*27e00*/  IMAD.MOV.U32 R2, RZ, RZ, R14 ;  /* 0x000000ffff027224 */ /* 0x001fe200078e000e */
[----:B------:R-:W-:Y:S06]  /*27e10*/  BRA `(.L_x_8746) ;  /* 0xffffff90000c7947 */ /* 0x000fec000383ffff */
.L_x_8545:
        /* <DEDUP_REMOVED lines=9> */
.L_x_8747:
[C---:B------:R-:W-:Y:S01]  /*27eb0*/  VIADD R6, R27.reuse, 0x10 ;  /* 0x000000101b067836 */ /* 0x040fe20000000000 */
[----:B------:R-:W-:Y:S01]  /*27ec0*/  ISETP.GE.AND P3, PT, R27, R33, PT ;  /* 0x000000211b00720c */ /* 0x000fe20003f66270 */
[----:B------:R-:W-:Y:S02]  /*27ed0*/  IMAD.MOV.U32 R13, RZ, RZ, R0 ;  /* 0x000000ffff0d7224 */ /* 0x000fe400078e0000 */
[----:B------:R-:W-:-:S10]  /*27ee0*/  IMAD.MOV.U32 R2, RZ, RZ, R14 ;  /* 0x000000ffff027224 */ /* 0x000fd400078e000e */
[----:B------:R-:W-:Y:S05]  /*27ef0*/  WARPSYNC.COLLECTIVE R15, `(.L_x_8748) ;  /* 0x000000000f087348 */ /* 0x000fea0003c00000 */
[----:B------:R0:W1:Y:S02]  /*27f00*/  SHFL.IDX P6, R14, R13, R12, R11 ;  /* 0x0000000c0d0e7389 */ /* 0x00006400000c000b */
[----:B01----:R-:W-:Y:S01]  /*27f10*/  ENDCOLLECTIVE ;  /* 0x000000000000791b */ /* 0x003fe20003800000 */
.L_x_8748:
[----:B------:R-:W-:Y:S02]  /*27f20*/  IMAD.MOV.U32 R13, RZ, RZ, R4 ;  /* 0x000000ffff0d7224 */ /* 0x000fe400078e0004 */
[----:B------:R-:W-:Y:S02]  /*27f30*/  IMAD.MOV.U32 R12, RZ, RZ, 0x1 ;  /* 0x00000001ff0c7424 */ /* 0x000fe400078e00ff */
[----:B------:R-:W-:-:S07]  /*27f40*/  IMAD.MOV.U32 R3, RZ, RZ, R14 ;  /* 0x000000ffff037224 */ /* 0x000fce00078e000e */
[----:B------:R-:W-:Y:S05]  /*27f50*/  WARPSYNC.COLLECTIVE R15, `(.L_x_8749) ;  /* 0x000000000f087348 */ /* 0x000fea0003c00000 */
[----:B------:R0:W1:Y:S02]  /*27f60*/  SHFL.IDX P6, R14, R13, R12, R11 ;  /* 0x0000000c0d0e7389 */ /* 0x00006400000c000b */
[----:B01----:R-:W-:Y:S01]  /*27f70*/  ENDCOLLECTIVE ;  /* 0x000000000000791b */ /* 0x003fe20003800000 */
.L_x_8749:
        /* <DEDUP_REMOVED lines=8> */
[----:B------:R0:W-:Y:S01]  /*28000*/  @!P3 LDGSTS.E.BYPASS.LTC128B.128 [R8+0x14400], desc[UR54][R2.64+0x80], !P1 ;  /* 0x144000800208bfae */ /* 0x0001e2000c901d76 */
[----:B------:R-:W-:Y:S01]  /*28010*/  ISETP.GE.AND P3, PT, R6, R33, PT ;  /* 0x000000210600720c */ /* 0x000fe20003f66270 */
[----:B0-----:R-:W-:-:S12]  /*28020*/  IMAD.MOV.U32 R2, RZ, RZ, R14 ;  /* 0x000000ffff027224 */ /* 0x001fd800078e000e */
[----:B------:R-:W-:Y:S05]  /*28030*/  WARPSYNC.COLLECTIVE R15, `(.L_x_8750) ;  /* 0x000000000f087348 */ /* 0x000fea0003c00000 */
[----:B------:R0:W1:Y:S02]  /*28040*/  SHFL.IDX P6, R14, R13, R12, R11 ;  /* 0x0000000c0d0e7389 */ /* 0x00006400000c000b */
[----:B01----:R-:W-:Y:S01]  /*28050*/  ENDCOLLECTIVE ;  /* 0x000000000000791b */ /* 0x003fe20003800000 */
.L_x_8750:
[----:B------:R-:W-:Y:S02]  /*28060*/  IMAD.MOV.U32 R13, RZ, RZ, R4 ;  /* 0x000000ffff0d7224 */ /* 0x000fe400078e0004 */
[----:B------:R-:W-:Y:S01]  /*28070*/  IMAD.MOV.U32 R12, RZ, RZ, 0x2 ;  /* 0x00000002ff0c7424 */ /* 0x000fe200078e00ff */
[----:B------:R-:W-:-:S13]  /*28080*/  @!P3 LEA R5, P2, R31, R14, 0x1 ;  /* 0x0000000e1f05b211 */ /* 0x000fda00078408ff */
[----:B------:R-:W-:Y:S05]  /*28090*/  WARPSYNC.COLLECTIVE R15, `(.L_x_8751) ;  /* 0x000000000f087348 */ /* 0x000fea0003c00000 */
[----:B------:R0:W1:Y:S02]  /*280a0*/  SHFL.IDX P6, R14, R13, R12, R11 ;  /* 0x0000000c0d0e7389 */ /* 0x00006400000c000b */
[----:B01----:R-:W-:Y:S01]  /*280b0*/  ENDCOLLECTIVE ;  /* 0x000000000000791b */ /* 0x003fe20003800000 */
.L_x_8751:
[----:B------:R-:W-:Y:S02]  /*280c0*/  @!P3 IMAD.X R6, RZ, RZ, R2, P2 ;  /* 0x000000ffff06b224 */ /* 0x000fe400010e0602 */
[----:B------:R-:W-:Y:S02]  /*280d0*/  @!P3 IMAD.MOV.U32 R2, RZ, RZ, R5 ;  /* 0x000000ffff02b224 */ /* 0x000fe400078e0005 */
[----:B------:R-:W-:Y:S02]  /*280e0*/  @!P3 IMAD.MOV.U32 R3, RZ, RZ, R6 ;  /* 0x000000ffff03b224 */ /* 0x000fe400078e0006 */
[----:B------:R-:W-:-:S03]  /*280f0*/  VIADD R6, R27, 0x20 ;  /* 0x000000201b067836 */ /* 0x000fc60000000000 */
[----:B------:R-:W-:Y:S01]  /*28100*/  @!PT LDS RZ, [RZ] ;  /* 0x00000000fffff984 */ /* 0x000fe20000000800 */
[----:B------:R-:W-:Y:S01]  /*28110*/  @!PT LDS RZ, [RZ] ;  /* 0x00000000fffff984 */ /* 0x000fe20000000800 */
[----:B------:R-:W-:Y:S01]  /*28120*/  @!PT LDS RZ, [RZ] ;  /* 0x00000000fffff984 */ /* 0x000fe20000000800 */
        /* <DEDUP_REMOVED lines=8> */
.L_x_8752:
[----:B------:R-:W-:Y:S02]  /*281b0*/  IMAD.MOV.U32 R13, RZ, RZ, R4 ;  /* 0x000000ffff0d7224 */ /* 0x000fe400078e0004 */
[----:B------:R-:W-:Y:S01]  /*281c0*/  IMAD.MOV.U32 R12, RZ, RZ, 0x3 ;  /* 0x00000003ff0c7424 */ /* 0x000fe200078e00ff */
[----:B------:R-:W-:-:S13]  /*281d0*/  @!P3 LEA R5, P2, R31, R14, 0x1 ;  /* 0x0000000e1f05b211 */ /* 0x000fda00078408ff */
[----:B------:R-:W-:Y:S05]  /*281e0*/  WARPSYNC.COLLECTIVE R15, `(.L_x_8753) ;  /* 0x000000000f087348 */ /* 0x000fea0003c00000 */
[----:B------:R0:W1:Y:S02]  /*281f0*/  SHFL.IDX P6, R14, R13, R12, R11 ;  /* 0x0000000c0d0e7389 */ /* 0x00006400000c000b */
[----:B01----:R-:W-:Y:S01]  /*28200*/  ENDCOLLECTIVE ;  /* 0x000000000000791b */ /* 0x003fe20003800000 */
.L_x_8753:
        /* <DEDUP_REMOVED lines=15> */
.L_x_8754:
[----:B------:R-:W-:Y:S02]  /*28300*/  IMAD.MOV.U32 R13, RZ, RZ, R4 ;  /* 0x000000ffff0d7224 */ /* 0x000fe400078e0004 */
[----:B------:R-:W-:Y:S01]  /*28310*/  IMAD.MOV.U32 R12, RZ, RZ, 0x4 ;  /* 0x00000004ff0c7424 */ /* 0x000fe200078e00ff */
[----:B------:R-:W-:-:S13]  /*28320*/  @!P3 LEA R5, P2, R31, R14, 0x1 ;  /* 0x0000000e1f05b211 */ /* 0x000fda00078408ff */
[----:B------:R-:W-:Y:S05]  /*28330*/  WARPSYNC.COLLECTIVE R15, `(.L_x_8755) ;  /* 0x000000000f087348 */ /* 0x000fea0003c00000 */
[----:B------:R0:W1:Y:S02]  /*28340*/  SHFL.IDX P6, R14, R13, R12, R11 ;  /* 0x0000000c0d0e7389 */ /* 0x00006400000c000b */
[----:B01----:R-:W-:Y:S01]  /*28350*/  ENDCOLLECTIVE ;  /* 0x000000000000791b */ /* 0x003fe20003800000 */
.L_x_8755:
        /* <DEDUP_REMOVED lines=15> */
.L_x_8756:
[----:B------:R-:W-:Y:S02]  /*28450*/  IMAD.MOV.U32 R13, RZ, RZ, R4 ;  /* 0x000000ffff0d7224 */ /* 0x000fe400078e0004 */
[----:B------:R-:W-:Y:S01]  /*28460*/  IMAD.MOV.U32 R12, RZ, RZ, 0x5 ;  /* 0x00000005ff0c7424 */ /* 0x000fe200078e00ff */
[----:B------:R-:W-:-:S13]  /*28470*/  @!P3 LEA R5, P2, R31, R14, 0x1 ;  /* 0x0000000e1f05b211 */ /* 0x000fda00078408ff */
[----:B------:R-:W-:Y:S05]  /*28480*/  WARPSYNC.COLLECTIVE R15, `(.L_x_8757) ;  /* 0x000000000f087348 */ /* 0x000fea0003c00000 */
[----:B------:R0:W1:Y:S02]  /*28490*/  SHFL.IDX P6, R14, R13, R12, R11 ;  /* 0x0000000c0d0e7389 */ /* 0x00006400000c000b */
[----:B01----:R-:W-:Y:S01]  /*284a0*/  ENDCOLLECTIVE ;  /* 0x000000000000791b */ /* 0x003fe20003800000 */
.L_x_8757:
        /* <DEDUP_REMOVED lines=15> */
.L_x_8758:
[----:B------:R-:W-:Y:S02]  /*285a0*/  IMAD.MOV.U32 R13, RZ, RZ, R4 ;  /* 0x000000ffff0d7224 */ /* 0x000fe400078e0004 */
[----:B------:R-:W-:Y:S01]  /*285b0*/  IMAD.MOV.U32 R12, RZ, RZ, 0x6 ;  /* 0x00000006ff0c7424 */ /* 0x000fe200078e00ff */
[----:B------:R-:W-:-:S13]  /*285c0*/  @!P3 LEA R5, P2, R31, R14, 0x1 ;  /* 0x0000000e1f05b211 */ /* 0x000fda00078408ff */
[----:B------:R-:W-:Y:S05]  /*285d0*/  WARPSYNC.COLLECTIVE R15, `(.L_x_8759) ;  /* 0x000000000f087348 */ /* 0x000fea0003c00000 */
[----:B------:R0:W1:Y:S02]  /*285e0*/  SHFL.IDX P6, R14, R13, R12, R11 ;  /* 0x0000000c0d0e7389 */ /* 0x00006400000c000b */
[----:B01----:R-:W-:Y:S01]  /*285f0*/  ENDCOLLECTIVE ;  /* 0x000000000000791b */ /* 0x003fe20003800000 */
.L_x_8759:
        /* <DEDUP_REMOVED lines=15> */
.L_x_8760:
[----:B------:R-:W-:Y:S02]  /*286f0*/  IMAD.MOV.U32 R13, RZ, RZ, R4 ;  /* 0x000000ffff0d7224 */ /* 0x000fe400078e0004 */
[----:B------:R-:W-:Y:S02]  /*28700*/  IMAD.MOV.U32 R12, RZ, RZ, 0x7 ;  /* 0x00000007ff0c7424 */ /* 0x000fe400078e00ff */
[----:B------:R-:W-:-:S07]  /*28710*/  IMAD.MOV.U32 R3, RZ, RZ, R14 ;  /* 0x000000ffff037224 */ /* 0x000fce00078e000e */
[----:B------:R-:W-:Y:S05]  /*28720*/  WARPSYNC.COLLECTIVE R15, `(.L_x_8761) ;  /* 0x000000000f087348 */ /* 0x000fea0003c00000 */
[----:B------:R0:W1:Y:S02]  /*28730*/  SHFL.IDX P6, R14, R13, R12, R11 ;  /* 0x0000000c0d0e7389 */ /* 0x00006400000c000b */
[----:B01----:R-:W-:Y:S01]  /*28740*/  ENDCOLLECTIVE ;  /* 0x000000000000791b */ /* 0x003fe20003800000 */
.L_x_8761:
        /* <DEDUP_REMOVED lines=10> */
[----:B------:R-:W-:-:S07]  /*287f0*/  IMAD.MOV.U32 R4, RZ, RZ, R14 ;  /* 0x000000ffff047224 */ /* 0x000fce00078e000e */
[----:B0-----:R-:W-:Y:S05]  /*28800*/  WARPSYNC.COLLECTIVE R15, `(.L_x_8762) ;  /* 0x000000000f087348 */ /* 0x001fea0003c00000 */
[----:B------:R1:W2:Y:S02]  /*28810*/  SHFL.IDX P6, R14, R13, R12, R11 ;  /* 0x0000000c0d0e7389 */ /* 0x0002a400000c000b */
[----:B012---:R-:W-:Y:S01]  /*28820*/  ENDCOLLECTIVE ;  /* 0x000000000000791b */ /* 0x007fe20003800000 */
.L_x_8762:
[----:B------:R-:W-:Y:S05]  /*28830*/  BRA `(.L_x_8763) ;  /* 0xffffff9000807947 */ /* 0x000fea000383ffff */
.L_x_8550:
[----:B0-----:R0:W1:Y:S02]  /*28840*/  SYNCS.PHASECHK.TRANS64.TRYWAIT P0, [R22+URZ+0x28820], R3 ;  /* 0x02882003160075a7 */ /* 0x001064000800017f */
[----:B-1----:R-:W-:Y:S05]  /*28850*/  @!P0 NANOSLEEP.SYNCS 0x989680 ;  /* 0x009896800000895d */ /* 0x002fea0003900000 */
[----:B------:R-:W1:Y:S02]  /*28860*/  @!P0 SYNCS.PHASECHK.TRANS64 P0, [R22+URZ+0x28820], R3 ;  /* 0x02882003160085a7 */ /* 0x000e64000800007f */
[----:B-1----:R-:W-:Y:S05]  /*28870*/  @!P0 BRA `(.L_x_8550) ;  /* 0xfffffffc00f08947 */ /* 0x002fea000383ffff */
[----:B------:R-:W-:Y:S05]  /*28880*/  BRA `(.L_x_8764) ;  /* 0xffffff9000fc7947 */ /* 0x000fea000383ffff */
.L_x_8555:
[----:B0-----:R0:W1:Y:S02]  /*28890*/  SYNCS.PHASECHK.TRANS64.TRYWAIT P0, [R6+URZ+0x28840], R2 ;  /* 0x02884002060075a7 */ /* 0x001064000800017f */
[----:B-1----:R-:W-:Y:S05]  /*288a0*/  @!P0 NANOSLEEP.SYNCS 0x989680 ;  /* 0x009896800000895d */ /* 0x002fea0003900000 */
[----:B------:R-:W1:Y:S02]  /*288b0*/  @!P0 SYNCS.PHASECHK.TRANS64 P0, [R6+URZ+0x28840], R2 ;  /* 0x02884002060085a7 */ /* 0x000e64000800007f */
[----:B-1----:R-:W-:Y:S05]  /*288c0*/  @!P0 BRA `(.L_x_8555) ;  /* 0xfffffffc00f08947 */ /* 0x002fea000383ffff */
[----:B------:R-:W-:Y:S05]  /*288d0*/  BRA `(.L_x_8765) ;  /* 0xffffff9400c47947 */ /* 0x000fea000383ffff */
.L_x_8556:
        /* <DEDUP_REMOVED lines=8> */
.L_x_8767:
[----:B------:R-:W-:Y:S05]  /*28960*/  BSYNC B1 ;  /* 0x0000000000017941 */ /* 0x000fea0003800000 */
.L_x_8766:
        /* <DEDUP_REMOVED lines=9> */
.L_x_8768:
[----:B------:R-:W-:Y:S02]  /*28a00*/  IMAD R8, R8, 0x2, R22 ;  /* 0x0000000208087824 */ /* 0x000fe400078e0216 */
[----:B------:R-:W-:Y:S02]  /*28a10*/  IMAD.MOV.U32 R13, RZ, RZ, R9 ;  /* 0x000000ffff0d7224 */ /* 0x000fe400078e0009 */
[----:B------:R-:W-:Y:S02]  /*28a20*/  IMAD.MOV.U32 R12, RZ, RZ, 0x1 ;  /* 0x00000001ff0c7424 */ /* 0x000fe400078e00ff */
[----:B------:R-:W-:-:S07]  /*28a30*/  IMAD.MOV.U32 R2, RZ, RZ, R14 ;  /* 0x000000ffff027224 */ /* 0x000fce00078e000e */
[----:B------:R-:W-:Y:S05]  /*28a40*/  WARPSYNC.COLLECTIVE R15, `(.L_x_8769) ;  /* 0x000000000f087348 */ /* 0x000fea0003c00000 */
[----:B------:R0:W1:Y:S02]  /*28a50*/  SHFL.IDX P6, R14, R13, R12, R11 ;  /* 0x0000000c0d0e7389 */ /* 0x00006400000c000b */
[----:B01----:R-:W-:Y:S01]  /*28a60*/  ENDCOLLECTIVE ;  /* 0x000000000000791b */ /* 0x003fe20003800000 */
.L_x_8769:
        /* <DEDUP_REMOVED lines=12> */
.L_x_8770:
[----:B------:R-:W-:Y:S02]  /*28b30*/  IMAD.MOV.U32 R13, RZ, RZ, R9 ;  /* 0x000000ffff0d7224 */ /* 0x000fe400078e0009 */
[----:B------:R-:W-:Y:S02]  /*28b40*/  IMAD.MOV.U32 R12, RZ, RZ, 0x2 ;  /* 0x00000002ff0c7424 */ /* 0x000fe400078e00ff */
[----:B------:R-:W-:-:S07]  /*28b50*/  IMAD.MOV.U32 R2, RZ, RZ, R14 ;  /* 0x000000ffff027224 */ /* 0x000fce00078e000e */
[----:B------:R-:W-:Y:S05]  /*28b60*/  WARPSYNC.COLLECTIVE R15, `(.L_x_8771) ;  /* 0x000000000f087348 */ /* 0x000fea0003c00000 */
[----:B------:R0:W1:Y:S02]  /*28b70*/  SHFL.IDX P6, R14, R13, R12, R11 ;  /* 0x0000000c0d0e7389 */ /* 0x00006400000c000b */
[----:B01----:R-:W-:Y:S01]  /*28b80*/  ENDCOLLECTIVE ;  /* 0x000000000000791b */ /* 0x003fe20003800000 */
.L_x_8771:
        /* <DEDUP_REMOVED lines=12> */
.L_x_8772:
[----:B------:R-:W-:Y:S02]  /*28c50*/  IMAD.MOV.U32 R13, RZ, RZ, R9 ;  /* 0x000000ffff0d7224 */ /* 0x000fe400078e0009 */
[----:B------:R-:W-:Y:S02]  /*28c60*/  IMAD.MOV.U32 R12, RZ, RZ, 0x3 ;  /* 0x00000003ff0c7424 */ /* 0x000fe400078e00ff */
[----:B------:R-:W-:-:S07]  /*28c70*/  IMAD.MOV.U32 R2, RZ, RZ, R14 ;  /* 0x000000ffff027224 */ /* 0x000fce00078e000e */
[----:B------:R-:W-:Y:S05]  /*28c80*/  WARPSYNC.COLLECTIVE R15, `(.L_x_8773) ;  /* 0x000000000f087348 */ /* 0x000fea0003c00000 */
[----:B------:R0:W1:Y:S02]  /*28c90*/  SHFL.IDX P6, R14, R13, R12, R11 ;  /* 0x0000000c0d0e7389 */ /* 0x00006400000c000b */
[----:B01----:R-:W-:Y:S01]  /*28ca0*/  ENDCOLLECTIVE ;  /* 0x000000000000791b */ /* 0x003fe20003800000 */
.L_x_8773:
        /* <DEDUP_REMOVED lines=12> */
.L_x_8774:
[----:B------:R-:W-:Y:S02]  /*28d70*/  IMAD.MOV.U32 R13, RZ, RZ, R9 ;  /* 0x000000ffff0d7224 */ /* 0x000fe400078e0009 */
[----:B------:R-:W-:Y:S02]  /*28d80*/  IMAD.MOV.U32 R12, RZ, RZ, 0x4 ;  /* 0x00000004ff0c7424 */ /* 0x000fe400078e00ff */
[----:B------:R-:W-:-:S07]  /*28d90*/  IMAD.MOV.U32 R2, RZ, RZ, R14 ;  /* 0x000000ffff027224 */ /* 0x000fce00078e000e */
[----:B------:R-:W-:Y:S05]  /*28da0*/  WARPSYNC.COLLECTIVE R15, `(.L_x_8775) ;  /* 0x000000000f087348 */ /* 0x000fea0003c00000 */
[----:B------:R0:W1:Y:S02]  /*28db0*/  SHFL.IDX P6, R14, R13, R12, R11 ;  /* 0x0000000c0d0e7389 */ /* 0x00006400000c000b */
[----:B01----:R-:W-:Y:S01]  /*28dc0*/  ENDCOLLECTIVE ;  /* 0x000000000000791b */ /* 0x003fe20003800000 */
.L_x_8775:
        /* <DEDUP_REMOVED lines=12> */
.L_x_8776:
[----:B------:R-:W-:Y:S02]  /*28e90*/  IMAD.MOV.U32 R13, RZ, RZ, R9 ;  /* 0x000000ffff0d7224 */ /* 0x000fe400078e0009 */
[----:B------:R-:W-:Y:S02]  /*28ea0*/  IMAD.MOV.U32 R12, RZ, RZ, 0x5 ;  /* 0x00000005ff0c7424 */ /* 0x000fe400078e00ff */
[----:B------:R-:W-:-:S07]  /*28eb0*/  IMAD.MOV.U32 R2, RZ, RZ, R14 ;  /* 0x000000ffff027224 */ /* 0x000fce00078e000e */
[----:B------:R-:W-:Y:S05]  /*28ec0*/  WARPSYNC.COLLECTIVE R15, `(.L_x_8777) ;  /* 0x000000000f087348 */ /* 0x000fea0003c00000 */
[----:B------:R0:W1:Y:S02]  /*28ed0*/  SHFL.IDX P6, R14, R13, R12, R11 ;  /* 0x0000000c0d0e7389 */ /* 0x00006400000c000b */
[----:B01----:R-:W-:Y:S01]  /*28ee0*/  ENDCOLLECTIVE ;  /* 0x000000000000791b */ /* 0x003fe20003800000 */
.L_x_8777:
        /* <DEDUP_REMOVED lines=12> */
.L_x_8778:
[----:B------:R-:W-:Y:S02]  /*28fb0*/  IMAD.MOV.U32 R13, RZ, RZ, R9 ;  /* 0x000000ffff0d7224 */ /* 0x000fe400078e0009 */
[----:B------:R-:W-:Y:S02]  /*28fc0*/  IMAD.MOV.U32 R12, RZ, RZ, 0x6 ;  /* 0x00000006ff0c7424 */ /* 0x000fe400078e00ff */
[----:B------:R-:W-:-:S07]  /*28fd0*/  IMAD.MOV.U32 R2, RZ, RZ, R14 ;  /* 0x000000ffff027224 */ /* 0x000fce00078e000e */
[----:B------:R-:W-:Y:S05]  /*28fe0*/  WARPSYNC.COLLECTIVE R15, `(.L_x_8779) ;  /* 0x000000000f087348 */ /* 0x000fea0003c00000 */
[----:B------:R0:W1:Y:S02]  /*28ff0*/  SHFL.IDX P6, R14, R13, R12, R11 ;  /* 0x0000000c0d0e7389 */ /* 0x00006400000c000b */
[----:B01----:R-:W-:Y:S01]  /*29000*/  ENDCOLLECTIVE ;  /* 0x000000000000791b */ /* 0x003fe20003800000 */
.L_x_8779:
        /* <DEDUP_REMOVED lines=12> */
.L_x_8780:
[----:B------:R-:W-:Y:S02]  /*290d0*/  IMAD.MOV.U32 R13, RZ, RZ, R9 ;  /* 0x000000ffff0d7224 */ /* 0x000fe400078e0009 */
[----:B------:R-:W-:Y:S02]  /*290e0*/  IMAD.MOV.U32 R12, RZ, RZ, 0x7 ;  /* 0x00000007ff0c7424 */ /* 0x000fe400078e00ff */
[----:B------:R-:W-:-:S07]  /*290f0*/  IMAD.MOV.U32 R2, RZ, RZ, R14 ;  /* 0x000000ffff027224 */ /* 0x000fce00078e000e */
[----:B------:R-:W-:Y:S05]  /*29100*/  WARPSYNC.COLLECTIVE R15, `(.L_x_8781) ;  /* 0x000000000f087348 */ /* 0x000fea0003c00000 */
[----:B------:R0:W1:Y:S02]  /*29110*/  SHFL.IDX P6, R14, R13, R12, R11 ;  /* 0x0000000c0d0e7389 */ /* 0x00006400000c000b */
[----:B01----:R-:W-:Y:S01]  /*29120*/  ENDCOLLECTIVE ;  /* 0x000000000000791b */ /* 0x003fe20003800000 */
.L_x_8781:
        /* <DEDUP_REMOVED lines=12> */
.L_x_8782:
[----:B------:R-:W-:Y:S01]  /*291f0*/  IMAD.MOV.U32 R2, RZ, RZ, R14 ;  /* 0x000000ffff027224 */ /* 0x000fe200078e000e */
[----:B------:R-:W-:Y:S06]  /*29200*/  BRA `(.L_x_8783) ;  /* 0xffffff9000987947 */ /* 0x000fec000383ffff */
.L_x_8561:
[----:B-1----:R1:W2:Y:S02]  /*29210*/  SYNCS.PHASECHK.TRANS64.TRYWAIT P0, [R6+URZ+0x28860], R2 ;  /* 0x02886002060075a7 */ /* 0x0022a4000800017f */
[----:B--2---:R-:W-:Y:S05]  /*29220*/  @!P0 NANOSLEEP.SYNCS 0x989680 ;  /* 0x009896800000895d */ /* 0x004fea0003900000 */
[----:B------:R-:W2:Y:S02]  /*29230*/  @!P0 SYNCS.PHASECHK.TRANS64 P0, [R6+URZ+0x28860], R2 ;  /* 0x02886002060085a7 */ /* 0x000ea4000800007f */
[----:B--2---:R-:W-:Y:S05]  /*29240*/  @!P0 BRA `(.L_x_8561) ;  /* 0xfffffffc00f08947 */ /* 0x004fea000383ffff */
[----:B------:R-:W-:Y:S05]  /*29250*/  BRA `(.L_x_8784) ;  /* 0xffffff9000f47947 */ /* 0x000fea000383ffff */
.L_x_8562:
        /* <DEDUP_REMOVED lines=8> */
.L_x_8786:
[----:B------:R-:W-:Y:S05]  /*292e0*/  BSYNC B1 ;  /* 0x0000000000017941 */ /* 0x000fea0003800000 */
.L_x_8785:
        /* <DEDUP_REMOVED lines=9> */
.L_x_8787:
[----:B------:R-:W-:Y:S02]  /*29380*/  IMAD.MOV.U32 R13, RZ, RZ, R23 ;  /* 0x000000ffff0d7224 */ /* 0x000fe400078e0017 */
[----:B------:R-:W-:Y:S02]  /*29390*/  IMAD.MOV.U32 R12, RZ, RZ, 0x1 ;  /* 0x00000001ff0c7424 */ /* 0x000fe400078e00ff */
[----:B------:R-:W-:-:S07]  /*293a0*/  IMAD.MOV.U32 R2, RZ, RZ, R14 ;  /* 0x000000ffff027224 */ /* 0x000fce00078e000e */
[----:B------:R-:W-:Y:S05]  /*293b0*/  WARPSYNC.COLLECTIVE R15, `(.L_x_8788) ;  /* 0x000000000f087348 */ /* 0x000fea0003c00000 */
[----:B------:R0:W1:Y:S02]  /*293c0*/  SHFL.IDX P6, R14, R13, R12, R11 ;  /* 0x0000000c0d0e7389 */ /* 0x00006400000c000b */
[----:B01----:R-:W-:Y:S01]  /*293d0*/  ENDCOLLECTIVE ;  /* 0x000000000000791b */ /* 0x003fe20003800000 */
.L_x_8788:
        /* <DEDUP_REMOVED lines=14> */
.L_x_8789:
[----:B------:R-:W-:Y:S02]  /*294c0*/  IMAD.MOV.U32 R13, RZ, RZ, R23 ;  /* 0x000000ffff0d7224 */ /* 0x000fe400078e0017 */
[----:B------:R-:W-:Y:S02]  /*294d0*/  IMAD.MOV.U32 R12, RZ, RZ, 0x2 ;  /* 0x00000002ff0c7424 */ /* 0x000fe400078e00ff */
[----:B------:R-:W-:-:S07]  /*294e0*/  IMAD.MOV.U32 R2, RZ, RZ, R14 ;  /* 0x000000ffff027224 */ /* 0x000fce00078e000e */
[----:B------:R-:W-:Y:S05]  /*294f0*/  WARPSYNC.COLLECTIVE R15, `(.L_x_8790) ;  /* 0x000000000f087348 */ /* 0x000fea0003c00000 */
[----:B------:R0:W1:Y:S02]  /*29500*/  SHFL.IDX P6, R14, R13, R12, R11 ;  /* 0x0000000c0d0e7389 */ /* 0x00006400000c000b */
[----:B01----:R-:W-:Y:S01]  /*29510*/  ENDCOLLECTIVE ;  /* 0x000000000000791b */ /* 0x003fe20003800000 */
.L_x_8790:
        /* <DEDUP_REMOVED lines=14> */
.L_x_8791:
[----:B------:R-:W-:Y:S02]  /*29600*/  IMAD.MOV.U32 R13, RZ, RZ, R23 ;  /* 0x000000ffff0d7224 */ /* 0x000fe400078e0017 */
[----:B------:R-:W-:Y:S02]  /*29610*/  IMAD.MOV.U32 R12, RZ, RZ, 0x3 ;  /* 0x00000003ff0c7424 */ /* 0x000fe400078e00ff */
[----:B------:R-:W-:-:S07]  /*29620*/  IMAD.MOV.U32 R2, RZ, RZ, R14 ;  /* 0x000000ffff027224 */ /* 0x000fce00078e000e */
[----:B------:R-:W-:Y:S05]  /*29630*/  WARPSYNC.COLLECTIVE R15, `(.L_x_8792) ;  /* 0x000000000f087348 */ /* 0x000fea0003c00000 */
[----:B------:R0:W1:Y:S02]  /*29640*/  SHFL.IDX P6, R14, R13, R12, R11 ;  /* 0x0000000c0d0e7389 */ /* 0x00006400000c000b */
[----:B01----:R-:W-:Y:S01]  /*29650*/  ENDCOLLECTIVE ;  /* 0x000000000000791b */ /* 0x003fe20003800000 */
.L_x_8792:
        /* <DEDUP_REMOVED lines=14> */
.L_x_8793:
[----:B------:R-:W-:Y:S02]  /*29740*/  IMAD.MOV.U32 R13, RZ, RZ, R23 ;  /* 0x000000ffff0d7224 */ /* 0x000fe400078e0017 */
[----:B------:R-:W-:Y:S02]  /*29750*/  IMAD.MOV.U32 R12, RZ, RZ, 0x4 ;  /* 0x00000004ff0c7424 */ /* 0x000fe400078e00ff */
[----:B------:R-:W-:-:S07]  /*29760*/  IMAD.MOV.U32 R2, RZ, RZ, R14 ;  /* 0x000000ffff027224 */ /* 0x000fce00078e000e */
[----:B------:R-:W-:Y:S05]  /*29770*/  WARPSYNC.COLLECTIVE R15, `(.L_x_8794) ;  /* 0x000000000f087348 */ /* 0x000fea0003c00000 */
[----:B------:R0:W1:Y:S02]  /*29780*/  SHFL.IDX P6, R14, R13, R12, R11 ;  /* 0x0000000c0d0e7389 */ /* 0x00006400000c000b */
[----:B01----:R-:W-:Y:S01]  /*29790*/  ENDCOLLECTIVE ;  /* 0x000000000000791b */ /* 0x003fe20003800000 */
.L_x_8794:
        /* <DEDUP_REMOVED lines=14> */
.L_x_8795:
[----:B------:R-:W-:Y:S02]  /*29880*/  IMAD.MOV.U32 R13, RZ, RZ, R23 ;  /* 0x000000ffff0d7224 */ /* 0x000fe400078e0017 */
[----:B------:R-:W-:Y:S02]  /*29890*/  IMAD.MOV.U32 R12, RZ, RZ, 0x5 ;  /* 0x00000005ff0c7424 */ /* 0x000fe400078e00ff */
[----:B------:R-:W-:-:S07]  /*298a0*/  IMAD.MOV.U32 R2, RZ, RZ, R14 ;  /* 0x000000ffff027224 */ /* 0x000fce00078e000e */
[----:B------:R-:W-:Y:S05]  /*298b0*/  WARPSYNC.COLLECTIVE R15, `(.L_x_8796) ;  /* 0x000000000f087348 */ /* 0x000fea0003c00000 */
[----:B------:R0:W1:Y:S02]  /*298c0*/  SHFL.IDX P6, R14, R13, R12, R11 ;  /* 0x0000000c0d0e7389 */ /* 0x00006400000c000b */
[----:B01----:R-:W-:Y:S01]  /*298d0*/  ENDCOLLECTIVE ;  /* 0x000000000000791b */ /* 0x003fe20003800000 */
.L_x_8796:
        /* <DEDUP_REMOVED lines=14> */
.L_x_8797:
[----:B------:R-:W-:Y:S02]  /*299c0*/  IMAD.MOV.U32 R13, RZ, RZ, R23 ;  /* 0x000000ffff0d7224 */ /* 0x000fe400078e0017 */
[----:B------:R-:W-:Y:S02]  /*299d0*/  IMAD.MOV.U32 R12, RZ, RZ, 0x6 ;  /* 0x00000006ff0c7424 */ /* 0x000fe400078e00ff */
[----:B------:R-:W-:-:S07]  /*299e0*/  IMAD.MOV.U32 R2, RZ, RZ, R14 ;  /* 0x000000ffff027224 */ /* 0x000fce00078e000e */
[----:B------:R-:W-:Y:S05]  /*299f0*/  WARPSYNC.COLLECTIVE R15, `(.L_x_8798) ;  /* 0x000000000f087348 */ /* 0x000fea0003c00000 */
[----:B------:R0:W1:Y:S02]  /*29a00*/  SHFL.IDX P6, R14, R13, R12, R11 ;  /* 0x0000000c0d0e7389 */ /* 0x00006400000c000b */
[----:B01----:R-:W-:Y:S01]  /*29a10*/  ENDCOLLECTIVE ;  /* 0x000000000000791b */ /* 0x003fe20003800000 */
.L_x_8798:
        /* <DEDUP_REMOVED lines=14> */
.L_x_8799:
[----:B------:R-:W-:Y:S02]  /*29b00*/  IMAD.MOV.U32 R13, RZ, RZ, R23 ;  /* 0x000000ffff0d7224 */ /* 0x000fe400078e0017 */
[----:B------:R-:W-:Y:S02]  /*29b10*/  IMAD.MOV.U32 R12, RZ, RZ, 0x7 ;  /* 0x00000007ff0c7424 */ /* 0x000fe400078e00ff */
[----:B------:R-:W-:-:S07]  /*29b20*/  IMAD.MOV.U32 R2, RZ, RZ, R14 ;  /* 0x000000ffff027224 */ /* 0x000fce00078e000e */
[----:B------:R-:W-:Y:S05]  /*29b30*/  WARPSYNC.COLLECTIVE R15, `(.L_x_8800) ;  /* 0x000000000f087348 */ /* 0x000fea0003c00000 */
[----:B------:R0:W1:Y:S02]  /*29b40*/  SHFL.IDX P6, R14, R13, R12, R11 ;  /* 0x0000000c0d0e7389 */ /* 0x00006400000c000b */
[----:B01----:R-:W-:Y:S01]  /*29b50*/  ENDCOLLECTIVE ;  /* 0x000000000000791b */ /* 0x003fe20003800000 */
.L_x_8800:
        /* <DEDUP_REMOVED lines=13> */
.L_x_8801:
[----:B------:R-:W-:Y:S01]  /*29c30*/  @!PT LDS RZ, [RZ] ;  /* 0x00000000fffff984 */ /* 0x000fe20000000800 */
[----:B------:R-:W-:Y:S01]  /*29c40*/  @!PT LDS RZ, [RZ] ;  /* 0x00000000fffff984 */ /* 0x000fe20000000800 */
[----:B------:R-:W-:Y:S01]  /*29c50*/  @!PT LDS RZ, [RZ] ;  /* 0x00000000fffff984 */ /* 0x000fe20000000800 */
[----:B------:R0:W-:Y:S02]  /*29c60*/  LDGSTS.E.BYPASS.LTC128B.128 [R7+0x7400], desc[UR54][R2.64+0x80], !P0 ;  /* 0x0740008002077fae */ /* 0x0001e4000c101d76 */
[----:B0-----:R-:W-:Y:S01]  /*29c70*/  IMAD.MOV.U32 R2, RZ, RZ, R14 ;  /* 0x000000ffff027224 */ /* 0x001fe200078e000e */
[----:B------:R-:W-:Y:S06]  /*29c80*/  BRA `(.L_x_8802) ;  /* 0xffffff8c007c7947 */ /* 0x000fec000383ffff */
.L_x_8570:
[----:B0-----:R0:W1:Y:S02]  /*29c90*/  SYNCS.PHASECHK.TRANS64.TRYWAIT P0, [R0+URZ+0x28860], R3 ;  /* 0x02886003000075a7 */ /* 0x001064000800017f */
[----:B-1----:R-:W-:Y:S05]  /*29ca0*/  @!P0 NANOSLEEP.SYNCS 0x989680 ;  /* 0x009896800000895d */ /* 0x002fea0003900000 */
[----:B------:R-:W1:Y:S02]  /*29cb0*/  @!P0 SYNCS.PHASECHK.TRANS64 P0, [R0+URZ+0x28860], R3 ;  /* 0x02886003000085a7 */ /* 0x000e64000800007f */
[----:B-1----:R-:W-:Y:S05]  /*29cc0*/  @!P0 BRA `(.L_x_8570) ;  /* 0xfffffffc00f08947 */ /* 0x002fea000383ffff */
[----:B------:R-:W-:Y:S05]  /*29cd0*/  BRA `(.L_x_8803) ;  /* 0xffffff90009c7947 */ /* 0x000fea000383ffff */
.L_x_8571:
        /* <DEDUP_REMOVED lines=8> */
.L_x_8805:
[----:B------:R-:W-:Y:S05]  /*29d60*/  BSYNC B0 ;  /* 0x0000000000007941 */ /* 0x000fea0003800000 */
.L_x_8804:
        /* <DEDUP_REMOVED lines=9> */
.L_x_8806:
        /* <DEDUP_REMOVED lines=12> */
.L_x_8807:
        /* <DEDUP_REMOVED lines=13> */
.L_x_8808:
[----:B------:R-:W-:Y:S02]  /*29f90*/  IMAD.MOV.U32 R13, RZ, RZ, R23 ;  /* 0x000000ffff0d7224 */ /* 0x000fe400078e0017 */
[----:B------:R-:W-:Y:S02]  /*29fa0*/  IMAD.MOV.U32 R12, RZ, RZ, 0x2 ;  /* 0x00000002ff0c7424 */ /* 0x000fe400078e00ff */
[----:B------:R-:W-:-:S07]  /*29fb0*/  IMAD.MOV.U32 R10, RZ, RZ, R14 ;  /* 0x000000ffff0a7224 */ /* 0x000fce00078e000e */
[----:B------:R-:W-:Y:S05]  /*29fc0*/  WARPSYNC.COLLECTIVE R15, `(.L_x_8809) ;  /* 0x000000000f087348 */ /* 0x000fea0003c00000 */
[----:B------:R0:W1:Y:S02]  /*29fd0*/  SHFL.IDX P6, R14, R13, R12, R11 ;  /* 0x0000000c0d0e7389 */ /* 0x00006400000c000b */
[----:B01----:R-:W-:Y:S01]  /*29fe0*/  ENDCOLLECTIVE ;  /* 0x000000000000791b */ /* 0x003fe20003800000 */
.L_x_8809:
        /* <DEDUP_REMOVED lines=14> */
.L_x_8810:
[----:B------:R-:W-:Y:S02]  /*2a0d0*/  IMAD.MOV.U32 R13, RZ, RZ, R23 ;  /* 0x000000ffff0d7224 */ /* 0x000fe400078e0017 */
[----:B------:R-:W-:Y:S01]  /*2a0e0*/  IMAD.MOV.U32 R12, RZ, RZ, 0x3 ;  /* 0x00000003ff0c7424 */ /* 0x000fe200078e00ff */
[----:B------:R-:W-:-:S13]  /*2a0f0*/  IADD3 R2, P2, R14, R5, RZ ;  /* 0x000000050e027210 */ /* 0x000fda0007f5e0ff */
[----:B------:R-:W-:Y:S05]  /*2a100*/  WARPSYNC.COLLECTIVE R15, `(.L_x_8811) ;  /* 0x000000000f087348 */ /* 0x000fea0003c00000 */
[----:B------:R0:W1:Y:S02]  /*2a110*/  SHFL.IDX P6, R14, R13, R12, R11 ;  /* 0x0000000c0d0e7389 */ /* 0x00006400000c000b */
[----:B01----:R-:W-:Y:S01]  /*2a120*/  ENDCOLLECTIVE ;  /* 0x000000000000791b */ /* 0x003fe20003800000 */
.L_x_8811:
        /* <DEDUP_REMOVED lines=13> */
.L_x_8812:
[----:B------:R-:W-:Y:S02]  /*2a200*/  IMAD.MOV.U32 R13, RZ, RZ, R23 ;  /* 0x000000ffff0d7224 */ /* 0x000fe400078e0017 */
[----:B------:R-:W-:Y:S01]  /*2a210*/  IMAD.MOV.U32 R12, RZ, RZ, 0x4 ;  /* 0x00000004ff0c7424 */ /* 0x000fe200078e00ff */
[----:B------:R-:W-:-:S13]  /*2a220*/  IADD3 R2, P2, R14, R5, RZ ;  /* 0x000000050e027210 */ /* 0x000fda0007f5e0ff */
[----:B------:R-:W-:Y:S05]  /*2a230*/  WARPSYNC.COLLECTIVE R15, `(.L_x_8813) ;  /* 0x000000000f087348 */ /* 0x000fea0003c00000 */
[----:B------:R0:W1:Y:S02]  /*2a240*/  SHFL.IDX P6, R14, R13, R12, R11 ;  /* 0x0000000c0d0e7389 */ /* 0x00006400000c000b */
[----:B01----:R-:W-:Y:S01]  /*2a250*/  ENDCOLLECTIVE ;  /* 0x000000000000791b */ /* 0x003fe20003800000 */
.L_x_8813:
        /* <DEDUP_REMOVED lines=13> */
.L_x_8814:
[----:B------:R-:W-:Y:S02]  /*2a330*/  IMAD.MOV.U32 R13, RZ, RZ, R23 ;  /* 0x000000ffff0d7224 */ /* 0x000fe400078e0017 */
[----:B------:R-:W-:Y:S02]  /*2a340*/  IMAD.MOV.U32 R12, RZ, RZ, 0x5 ;  /* 0x00000005ff0c7424 */ /* 0x000fe400078e00ff */
[----:B------:R-:W-:-:S07]  /*2a350*/  IMAD.MOV.U32 R10, RZ, RZ, R14 ;  /* 0x000000ffff0a7224 */ /* 0x000fce00078e000e */
[----:B------:R-:W-:Y:S05]  /*2a360*/  WARPSYNC.COLLECTIVE R15, `(.L_x_8815) ;  /* 0x000000000f087348 */ /* 0x000fea0003c00000 */
[----:B------:R0:W1:Y:S02]  /*2a370*/  SHFL.IDX P6, R14, R13, R12, R11 ;  /* 0x0000000c0d0e7389 */ /* 0x00006400000c000b */
[----:B01----:R-:W-:Y:S01]  /*2a380*/  ENDCOLLECTIVE ;  /* 0x000000000000791b */ /* 0x003fe20003800000 */
.L_x_8815:
        /* <DEDUP_REMOVED lines=14> */
.L_x_8816:
[----:B------:R-:W-:Y:S02]  /*2a470*/  IMAD.MOV.U32 R13, RZ, RZ, R23 ;  /* 0x000000ffff0d7224 */ /* 0x000fe400078e0017 */
[----:B------:R-:W-:Y:S01]  /*2a480*/  IMAD.MOV.U32 R12, RZ, RZ, 0x6 ;  /* 0x00000006ff0c7424 */ /* 0x000fe200078e00ff */
[----:B------:R-:W-:-:S13]  /*2a490*/  IADD3 R2, P2, R14, R5, RZ ;  /* 0x000000050e027210 */ /* 0x000fda0007f5e0ff */
[----:B------:R-:W-:Y:S05]  /*2a4a0*/  WARPSYNC.COLLECTIVE R15, `(.L_x_8817) ;  /* 0x000000000f087348 */ /* 0x000fea0003c00000 */
[----:B------:R0:W1:Y:S02]  /*2a4b0*/  SHFL.IDX P6, R14, R13, R12, R11 ;  /* 0x0000000c0d0e7389 */ /* 0x00006400000c000b */
[----:B01----:R-:W-:Y:S01]  /*2a4c0*/  ENDCOLLECTIVE ;  /* 0x000000000000791b */ /* 0x003fe20003800000 */
.L_x_8817:
        /* <DEDUP_REMOVED lines=13> */
.L_x_8818:
[----:B------:R-:W-:Y:S02]  /*2a5a0*/  IMAD.MOV.U32 R13, RZ, RZ, R23 ;  /* 0x000000ffff0d7224 */ /* 0x000fe400078e0017 */
[----:B------:R-:W-:Y:S02]  /*2a5b0*/  IMAD.MOV.U32 R12, RZ, RZ, 0x7 ;  /* 0x00000007ff0c7424 */ /* 0x000fe400078e00ff */
[----:B------:R-:W-:-:S07]  /*2a5c0*/  IMAD.MOV.U32 R10, RZ, RZ, R14 ;  /* 0x000000ffff0a7224 */ /* 0x000fce00078e000e */
[----:B------:R-:W-:Y:S05]  /*2a5d0*/  WARPSYNC.COLLECTIVE R15, `(.L_x_8819) ;  /* 0x000000000f087348 */ /* 0x000fea0003c00000 */
[----:B------:R0:W1:Y:S02]  /*2a5e0*/  SHFL.IDX P6, R14, R13, R12, R11 ;  /* 0x0000000c0d0e7389 */ /* 0x00006400000c000b */
[----:B01----:R-:W-:Y:S01]  /*2a5f0*/  ENDCOLLECTIVE ;  /* 0x000000000000791b */ /* 0x003fe20003800000 */
.L_x_8819:
        /* <DEDUP_REMOVED lines=12> */
.L_x_8820:
[----:B------:R-:W-:Y:S05]  /*2a6c0*/  BRA `(.L_x_8821) ;  /* 0xffffff8c003c7947 */ /* 0x000fea000383ffff */
.L_x_8576:
        /* <DEDUP_REMOVED lines=8> */
.L_x_8823:
[----:B------:R-:W-:Y:S05]  /*2a750*/  BSYNC B0 ;  /* 0x0000000000007941 */ /* 0x000fea0003800000 */
.L_x_8822:
        /* <DEDUP_REMOVED lines=9> */
.L_x_8824:
        /* <DEDUP_REMOVED lines=18> */
.L_x_8825:
[----:B------:R-:W-:Y:S01]  /*2a910*/  IMAD.MOV.U32 R12, RZ, RZ, 0x2 ;  /* 0x00000002ff0c7424 */ /* 0x000fe200078e00ff */
[----:B------:R-:W-:-:S05]  /*2a920*/  SEL R6, R14, RZ, P1 ;  /* 0x000000ff0e067207 */ /* 0x000fca0000800000 */
[----:B------:R-:W-:-:S04]  /*2a930*/  IMAD.IADD R6, R5, 0x1, R6 ;  /* 0x0000000105067824 */ /* 0x000fc800078e0206 */
[----:B------:R-:W-:-:S07]  /*2a940*/  IMAD.MOV.U32 R13, RZ, RZ, R6 ;  /* 0x000000ffff0d7224 */ /* 0x000fce00078e0006 */
[----:B------:R-:W-:Y:S05]  /*2a950*/  WARPSYNC.COLLECTIVE R15, `(.L_x_8826) ;  /* 0x000000000f087348 */ /* 0x000fea0003c00000 */
[----:B------:R0:W1:Y:S02]  /*2a960*/  SHFL.UP P6, R14, R13, R12, R11 ;  /* 0x0400000c0d0e7389 */ /* 0x00006400000c000b */
[----:B01----:R-:W-:Y:S01]  /*2a970*/  ENDCOLLECTIVE ;  /* 0x000000000000791b */ /* 0x003fe20003800000 */
.L_x_8826:
[----:B------:R-:W-:Y:S01]  /*2a980*/  IMAD.MOV.U32 R12, RZ, RZ, 0x4 ;  /* 0x00000004ff0c7424 */ /* 0x000fe200078e00ff */
[----:B------:R-:W-:-:S05]  /*2a990*/  SEL R7, R14, RZ, P2 ;  /* 0x000000ff0e077207 */ /* 0x000fca0001000000 */
[----:B------:R-:W-:-:S04]  /*2a9a0*/  IMAD.IADD R7, R6, 0x1, R7 ;  /* 0x0000000106077824 */ /* 0x000fc800078e0207 */
[----:B------:R-:W-:-:S07]  /*2a9b0*/  IMAD.MOV.U32 R13, RZ, RZ, R7 ;  /* 0x000000ffff0d7224 */ /* 0x000fce00078e0007 */
[----:B------:R-:W-:Y:S05]  /*2a9c0*/  WARPSYNC.COLLECTIVE R15, `(.L_x_8827) ;  /* 0x000000000f087348 */ /* 0x000fea0003c00000 */
[----:B------:R0:W1:Y:S02]  /*2a9d0*/  SHFL.UP P6, R14, R13, R12, R11 ;  /* 0x0400000c0d0e7389 */ /* 0x00006400000c000b */
[----:B01----:R-:W-:Y:S01]  /*2a9e0*/  ENDCOLLECTIVE ;  /* 0x000000000000791b */ /* 0x003fe20003800000 */
.L_x_8827:
[----:B------:R-:W-:Y:S01]  /*2a9f0*/  IMAD.MOV.U32 R12, RZ, RZ, 0x8 ;  /* 0x00000008ff0c7424 */ /* 0x000fe200078e00ff */
[----:B------:R-:W-:-:S05]  /*2aa00*/  SEL R2, R14, RZ, P3 ;  /* 0x000000ff0e027207 */ /* 0x000fca0001800000 */
[----:B------:R-:W-:-:S04]  /*2aa10*/  IMAD.IADD R2, R7, 0x1, R2 ;  /* 0x0000000107027824 */ /* 0x000fc800078e0202 */
[----:B------:R-:W-:-:S07]  /*2aa20*/  IMAD.MOV.U32 R13, RZ, RZ, R2 ;  /* 0x000000ffff0d7224 */ /* 0x000fce00078e0002 */
[----:B------:R-:W-:Y:S05]  /*2aa30*/  WARPSYNC.COLLECTIVE R15, `(.L_x_8828) ;  /* 0x000000000f087348 */ /* 0x000fea0003c00000 */
[----:B------:R0:W1:Y:S02]  /*2aa40*/  SHFL.UP P6, R14, R13, R12, R11 ;  /* 0x0400000c0d0e7389 */ /* 0x00006400000c000b */
[----:B01----:R-:W-:Y:S01]  /*2aa50*/  ENDCOLLECTIVE ;  /* 0x000000000000791b */ /* 0x003fe20003800000 */
.L_x_8828:
[----:B------:R-:W-:Y:S01]  /*2aa60*/  IMAD.MOV.U32 R12, RZ, RZ, 0x10 ;  /* 0x00000010ff0c7424 */ /* 0x000fe200078e00ff */
[----:B------:R-:W-:-:S05]  /*2aa70*/  SEL R3, R14, RZ, P4 ;  /* 0x000000ff0e037207 */ /* 0x000fca0002000000 */
[----:B------:R-:W-:-:S04]  /*2aa80*/  IMAD.IADD R3, R2, 0x1, R3 ;  /* 0x0000000102037824 */ /* 0x000fc800078e0203 */
[----:B------:R-:W-:-:S07]  /*2aa90*/  IMAD.MOV.U32 R13, RZ, RZ, R3 ;  /* 0x000000ffff0d7224 */ /* 0x000fce00078e0003 */
[----:B------:R-:W-:Y:S05]  /*2aaa0*/  WARPSYNC.COLLECTIVE R15, `(.L_x_8829) ;  /* 0x000000000f087348 */ /* 0x000fea0003c00000 */
[----:B------:R0:W1:Y:S02]  /*2aab0*/  SHFL.UP P6, R14, R13, R12, R11 ;  /* 0x0400000c0d0e7389 */ /* 0x00006400000c000b */
[----:B01----:R-:W-:Y:S01]  /*2aac0*/  ENDCOLLECTIVE ;  /* 0x000000000000791b */ /* 0x003fe20003800000 */
.L_x_8829:
        /* <DEDUP_REMOVED lines=8> */
.L_x_8830:
[----:B------:R-:W-:Y:S05]  /*2ab50*/  BRA `(.L_x_8831) ;  /* 0xffffff8c00487947 */ /* 0x000fea000383ffff */
.L_x_8581:
        /* <DEDUP_REMOVED lines=8> */
.L_x_8833:
[----:B------:R-:W-:Y:S05]  /*2abe0*/  BSYNC B0 ;  /* 0x0000000000007941 */ /* 0x000fea0003800000 */
.L_x_8832:
        /* <DEDUP_REMOVED lines=8> */
.L_x_8834:
[----:B------:R-:W-:Y:S01]  /*2ac70*/  IMAD.MOV.U32 R12, RZ, RZ, 0x4 ;  /* 0x00000004ff0c7424 */ /* 0x000fe200078e00ff */
[----:B------:R-:W-:-:S05]  /*2ac80*/  SEL R2, R14, RZ, P2 ;  /* 0x000000ff0e027207 */ /* 0x000fca0001000000 */
[----:B------:R-:W-:-:S04]  /*2ac90*/  IMAD.IADD R2, R13, 0x1, R2 ;  /* 0x000000010d027824 */ /* 0x000fc800078e0202 */
[----:B------:R-:W-:-:S07]  /*2aca0*/  IMAD.MOV.U32 R13, RZ, RZ, R2 ;  /* 0x000000ffff0d7224 */ /* 0x000fce00078e0002 */
[----:B------:R-:W-:Y:S05]  /*2acb0*/  WARPSYNC.COLLECTIVE R15, `(.L_x_8835) ;  /* 0x000000000f087348 */ /* 0x000fea0003c00000 */
[----:B------:R0:W1:Y:S02]  /*2acc0*/  SHFL.UP P6, R14, R13, R12, R11 ;  /* 0x0400000c0d0e7389 */ /* 0x00006400000c000b */
[----:B01----:R-:W-:Y:S01]  /*2acd0*/  ENDCOLLECTIVE ;  /* 0x000000000000791b */ /* 0x003fe20003800000 */
.L_x_8835:
[----:B------:R-:W-:Y:S01]  /*2ace0*/  IMAD.MOV.U32 R12, RZ, RZ, 0x8 ;  /* 0x00000008ff0c7424 */ /* 0x000fe200078e00ff */
[----:B------:R-:W-:-:S05]  /*2acf0*/  SEL R3, R14, RZ, P3 ;  /* 0x000000ff0e037207 */ /* 0x000fca0001800000 */
[----:B------:R-:W-:-:S04]  /*2ad00*/  IMAD.IADD R3, R2, 0x1, R3 ;  /* 0x0000000102037824 */ /* 0x000fc800078e0203 */
[----:B------:R-:W-:-:S07]  /*2ad10*/  IMAD.MOV.U32 R13, RZ, RZ, R3 ;  /* 0x000000ffff0d7224 */ /* 0x000fce00078e0003 */
[----:B------:R-:W-:Y:S05]  /*2ad20*/  WARPSYNC.COLLECTIVE R15, `(.L_x_8836) ;  /* 0x000000000f087348 */ /* 0x000fea0003c00000 */
[----:B------:R0:W1:Y:S02]  /*2ad30*/  SHFL.UP P6, R14, R13, R12, R11 ;  /* 0x0400000c0d0e7389 */ /* 0x00006400000c000b */
[----:B01----:R-:W-:Y:S01]  /*2ad40*/  ENDCOLLECTIVE ;  /* 0x000000000000791b */ /* 0x003fe20003800000 */
.L_x_8836:
[----:B------:R-:W-:Y:S01]  /*2ad50*/  IMAD.MOV.U32 R12, RZ, RZ, 0x10 ;  /* 0x00000010ff0c7424 */ /* 0x000fe200078e00ff */
[----:B------:R-:W-:-:S05]  /*2ad60*/  SEL R4, R14, RZ, P4 ;  /* 0x000000ff0e047207 */ /* 0x000fca0002000000 */
[----:B------:R-:W-:-:S04]  /*2ad70*/  IMAD.IADD R4, R3, 0x1, R4 ;  /* 0x0000000103047824 */ /* 0x000fc800078e0204 */
[----:B------:R-:W-:-:S07]  /*2ad80*/  IMAD.MOV.U32 R13, RZ, RZ, R4 ;  /* 0x000000ffff0d7224 */ /* 0x000fce00078e0004 */
[----:B------:R-:W-:Y:S05]  /*2ad90*/  WARPSYNC.COLLECTIVE R15, `(.L_x_8837) ;  /* 0x000000000f087348 */ /* 0x000fea0003c00000 */
[----:B------:R0:W1:Y:S02]  /*2ada0*/  SHFL.UP P6, R14, R13, R12, R11 ;  /* 0x0400000c0d0e7389 */ /* 0x00006400000c000b */
[----:B01----:R-:W-:Y:S01]  /*2adb0*/  ENDCOLLECTIVE ;  /* 0x000000000000791b */ /* 0x003fe20003800000 */
.L_x_8837:
        /* <DEDUP_REMOVED lines=8> */
.L_x_8838:
[----:B------:R-:W-:Y:S05]  /*2ae40*/  BRA `(.L_x_8839) ;  /* 0xffffff8c00287947 */ /* 0x000fea000383ffff */
.L_x_8583:
[----:B------:R-:W-:Y:S01]  /*2ae50*/  BSSY B0, `(.L_x_8840) ;  /* 0x0000006000007945 */ /* 0x000fe20003800000 */
[----:B------:R-:W-:Y:S01]  /*2ae60*/  PLOP3.LUT P6, PT, P6, PT, PT, 0x8, 0x0 ;  /* 0x000000000000781c */ /* 0x000fe200037ce170 */
[----:B------:R-:W-:-:S12]  /*2ae70*/  IMAD.MOV.U32 R15, RZ, RZ, -0x1 ;  /* 0xffffffffff0f7424 */ /* 0x000fd800078e00ff */
[----:B01----:R-:W-:Y:S05]  /*2ae80*/  WARPSYNC.COLLECTIVE R15, `(.L_x_8841) ;  /* 0x000000000f087348 */ /* 0x003fea0003c00000 */
[----:B------:R-:W-:Y:S01]  /*2ae90*/  VOTE.ANY R14, PT, P6 ;  /* 0x00000000000e7806 */ /* 0x000fe200030e0100 */
[----:B01----:R-:W-:Y:S06]  /*2aea0*/  ENDCOLLECTIVE ;  /* 0x000000000000791b */ /* 0x003fec0003800000 */
.L_x_8841:
[----:B------:R-:W-:Y:S05]  /*2aeb0*/  BSYNC B0 ;  /* 0x0000000000007941 */ /* 0x000fea0003800000 */
.L_x_8840:
        /* <DEDUP_REMOVED lines=9> */
.L_x_8842:
[----:B------:R-:W-:Y:S01]  /*2af50*/  IMAD.MOV.U32 R5, RZ, RZ, R14 ;  /* 0x000000ffff057224 */ /* 0x000fe200078e000e */
[----:B------:R-:W-:Y:S06]  /*2af60*/  BRA `(.L_x_8843) ;  /* 0xffffff8c00187947 */ /* 0x000fec000383ffff */
.L_x_8585:
[----:B------:R-:W-:Y:S01]  /*2af70*/  BSSY B0, `(.L_x_8844) ;  /* 0x0000007000007945 */ /* 0x000fe20003800000 */
[----:B------:R-:W-:Y:S02]  /*2af80*/  IMAD.MOV.U32 R13, RZ, RZ, R6 ;  /* 0x000000ffff0d7224 */ /* 0x000fe400078e0006 */
[----:B------:R-:W-:Y:S02]  /*2af90*/  IMAD.MOV.U32 R11, RZ, RZ, 0x1f ;  /* 0x0000001fff0b7424 */ /* 0x000fe400078e00ff */
[----:B------:R-:W-:-:S07]  /*2afa0*/  IMAD.MOV.U32 R15, RZ, RZ, -0x1 ;  /* 0xffffffffff0f7424 */ /* 0x000fce00078e00ff */
[----:B0123--:R-:W-:Y:S05]  /*2afb0*/  WARPSYNC.COLLECTIVE R15, `(.L_x_8845) ;  /* 0x000000000f087348 */ /* 0x00ffea0003c00000 */
[----:B------:R4:W0:Y:S02]  /*2afc0*/  SHFL.IDX P6, R14, R13, R12, R11 ;  /* 0x0000000c0d0e7389 */ /* 0x00082400000c000b */
[----:B01234-:R-:W-:Y:S01]  /*2afd0*/  ENDCOLLECTIVE ;  /* 0x000000000000791b */ /* 0x01ffe20003800000 */
.L_x_8845:
[----:B------:R-:W-:Y:S05]  /*2afe0*/  BSYNC B0 ;  /* 0x0000000000007941 */ /* 0x000fea0003800000 */
.L_x_8844:
[----:B------:R-:W-:Y:S05]  /*2aff0*/  BRA `(.L_x_8584) ;  /* 0xffffff8c00107947 */ /* 0x000fea000383ffff */
.L_x_8589:
[----:B0-----:R0:W2:Y:S02]  /*2b000*/  SYNCS.PHASECHK.TRANS64.TRYWAIT P0, [R7+URZ+0x28820], R0 ;  /* 0x02882000070075a7 */ /* 0x0010a4000800017f */
[----:B--2---:R-:W-:Y:S05]  /*2b010*/  @!P0 NANOSLEEP.SYNCS 0x989680 ;  /* 0x009896800000895d */ /* 0x004fea0003900000 */
[----:B------:R-:W2:Y:S02]  /*2b020*/  @!P0 SYNCS.PHASECHK.TRANS64 P0, [R7+URZ+0x28820], R0 ;  /* 0x02882000070085a7 */ /* 0x000ea4000800007f */
[----:B--2---:R-:W-:Y:S05]  /*2b030*/  @!P0 BRA `(.L_x_8589) ;  /* 0xfffffffc00f08947 */ /* 0x004fea000383ffff */
[----:B------:R-:W-:Y:S05]  /*2b040*/  BRA `(.L_x_8846) ;  /* 0xffffff9000887947 */ /* 0x000fea000383ffff */
.L_x_8590:
        /* <DEDUP_REMOVED lines=11> */
.L_x_8848:
[----:B------:R-:W-:Y:S05]  /*2b100*/  BSYNC B0 ;  /* 0x0000000000007941 */ /* 0x000fea0003800000 */
.L_x_8847:
[----:B------:R-:W-:Y:S05]  /*2b110*/  BRA `(.L_x_8849) ;  /* 0xffffff9000707947 */ /* 0x000fea000383ffff */
.L_x_8591:
[----:B------:R-:W-:Y:S01]  /*2b120*/  BSSY B0, `(.L_x_8850) ;  /* 0x0000006000007945 */ /* 0x000fe20003800000 */
[----:B------:R-:W-:-:S07]  /*2b130*/  IMAD.MOV.U32 R15, RZ, RZ, -0x1 ;  /* 0xffffffffff0f7424 */ /* 0x000fce00078e00ff */
[----:B01-3--:R-:W-:Y:S05]  /*2b140*/  WARPSYNC.COLLECTIVE R15, `(.L_x_8851) ;  /* 0x000000000f0c7348 */ /* 0x00bfea0003c00000 */
[----:B------:R-:W-:Y:S02]  /*2b150*/  ELECT P6, UR62, PT ;  /* 0x00000000003e782f */ /* 0x000fe400038c0000 */
[----:B------:R-:W-:Y:S01]  /*2b160*/  MOV R14, UR62 ;  /* 0x0000003e000e7c02 */ /* 0x000fe20008000f00 */
[----:B01-3--:R-:W-:Y:S10]  /*2b170*/  ENDCOLLECTIVE ;  /* 0x000000000000791b */ /* 0x00bff40003800000 */
.L_x_8851:
[----:B------:R-:W-:Y:S05]  /*2b180*/  BSYNC B0 ;  /* 0x0000000000007941 */ /* 0x000fea0003800000 */
.L_x_8850:
[----:B------:R-:W-:Y:S05]  /*2b190*/  BRA `(.L_x_8852) ;  /* 0xffffff9000647947 */ /* 0x000fea000383ffff */
.L_x_8593:
[----:B0-----:R0:W2:Y:S02]  /*2b1a0*/  SYNCS.PHASECHK.TRANS64.TRYWAIT P1, [R5+URZ+0x28840], R0 ;  /* 0x02884000050075a7 */ /* 0x0010a4000802017f */
[----:B--2---:R-:W-:Y:S05]  /*2b1b0*/  @!P1 NANOSLEEP.SYNCS 0x989680 ;  /* 0x009896800000995d */ /* 0x004fea0003900000 */
[----:B------:R-:W2:Y:S02]  /*2b1c0*/  @!P1 SYNCS.PHASECHK.TRANS64 P1, [R5+URZ+0x28840], R0 ;  /* 0x02884000050095a7 */ /* 0x000ea4000802007f */
[----:B--2---:R-:W-:Y:S05]  /*2b1d0*/  @!P1 BRA `(.L_x_8593) ;  /* 0xfffffffc00f09947 */ /* 0x004fea000383ffff */
[----:B------:R-:W-:Y:S05]  /*2b1e0*/  BRA `(.L_x_8853) ;  /* 0xffffff9000847947 */ /* 0x000fea000383ffff */
.L_x_8595:
[----:B--2---:R2:W4:Y:S02]  /*2b1f0*/  SYNCS.PHASECHK.TRANS64.TRYWAIT P1, [R3+URZ+0x28840], R2 ;  /* 0x02884002030075a7 */ /* 0x004524000802017f */
[----:B----4-:R-:W-:Y:S05]  /*2b200*/  @!P1 NANOSLEEP.SYNCS 0x989680 ;  /* 0x009896800000995d */ /* 0x010fea0003900000 */
[----:B------:R-:W4:Y:S02]  /*2b210*/  @!P1 SYNCS.PHASECHK.TRANS64 P1, [R3+URZ+0x28840], R2 ;  /* 0x02884002030095a7 */ /* 0x000f24000802007f */
[----:B----4-:R-:W-:Y:S05]  /*2b220*/  @!P1 BRA `(.L_x_8595) ;  /* 0xfffffffc00f09947 */ /* 0x010fea000383ffff */
[----:B------:R-:W-:Y:S05]  /*2b230*/  BRA `(.L_x_8854) ;  /* 0xffffff9000907947 */ /* 0x000fea000383ffff */
.L_x_8597:
[----:B----4-:R4:W0:Y:S02]  /*2b240*/  SYNCS.PHASECHK.TRANS64.TRYWAIT P1, [R5+URZ+0x28860], R0 ;  /* 0x02886000050075a7 */ /* 0x010824000802017f */
[----:B0-----:R-:W-:Y:S05]  /*2b250*/  @!P1 NANOSLEEP.SYNCS 0x989680 ;  /* 0x009896800000995d */ /* 0x001fea0003900000 */
[----:B------:R-:W0:Y:S02]  /*2b260*/  @!P1 SYNCS.PHASECHK.TRANS64 P1, [R5+URZ+0x28860], R0 ;  /* 0x02886000050095a7 */ /* 0x000e24000802007f */
[----:B0-----:R-:W-:Y:S05]  /*2b270*/  @!P1 BRA `(.L_x_8597) ;  /* 0xfffffffc00f09947 */ /* 0x001fea000383ffff */
[----:B------:R-:W-:Y:S05]  /*2b280*/  BRA `(.L_x_8855) ;  /* 0xffffff90008c7947 */ /* 0x000fea000383ffff */
.L_x_8856:
        /* <DEDUP_REMOVED lines=15> */
.L_x_15848:


//--------------------- .text._ZN7cutlass13device_kernelIN5flash11enable_sm90INS1_16FlashAttnFwdSm90INS1_25CollectiveMainloopFwdSm90ILi2EN4cute5tupleIJNS5_1CILi1EEES8_S8_EEENS6_IJNS7_ILi128EEESA_SA_EEELi128ENS_10bfloat16_tEfNS_4arch4Sm90ELb1ELb0ELb0ELb0ELb1ELb0ELb0ELb1ELb1ELb1ELb0ELb0EEENS1_21CollectiveEpilogueFwdISB_S9_SC_SE_Li256ELb0ELb1ELb0ELb0EEENS1_30DynamicPersistentTileSchedulerILi256ELi128ELb0ELb1ELb1EEEEEEEEEvNT_6ParamsE --------------------------
	.section	.text._ZN7cutlass13device_kernelIN5flash11enable_sm90INS1_16FlashAttnFwdSm90INS1_25CollectiveMainloopFwdSm90ILi2EN4cute5tupleIJNS5_1CILi1EEES8_S8_EEENS6_IJNS7_ILi128EEESA_SA_EEELi128ENS_10bfloat16_tEfNS_4arch4Sm90ELb1ELb0ELb0ELb0ELb1ELb0ELb0ELb1ELb1ELb1ELb0ELb0EEENS1_21CollectiveEpilogueFwdISB_S9_SC_SE_Li256ELb0ELb1ELb0ELb0EEENS1_30DynamicPersistentTileSchedulerILi256ELi128ELb0ELb1ELb1EEEEEEEEEvNT_6ParamsE,"ax",@progbits
	.align	128
.text._ZN7cutlass13device_kernelIN5flash11enable_sm90INS1_16FlashAttnFwdSm90INS1_25CollectiveMainloopFwdSm90ILi2EN4cute5tupleIJNS5_1CILi1EEES8_S8_EEENS6_IJNS7_ILi128EEESA_SA_EEELi128ENS_10bfloat16_tEfNS_4arch4Sm90ELb1ELb0ELb0ELb0ELb1ELb0ELb0ELb1ELb1ELb1ELb0ELb0EEENS1_21CollectiveEpilogueFwdISB_S9_SC_SE_Li256ELb0ELb1ELb0ELb0EEENS1_30DynamicPersistentTileSchedulerILi256ELi128ELb0ELb1ELb1EEEEEEEEEvNT_6ParamsE:
        .type           _ZN7cutlass13device_kernelIN5flash11enable_sm90INS1_16FlashAttnFwdSm90INS1_25CollectiveMainloopFwdSm90ILi2EN4cute5tupleIJNS5_1CILi1EEES8_S8_EEENS6_IJNS7_ILi128EEESA_SA_EEELi128ENS_10bfloat16_tEfNS_4arch4Sm90ELb1ELb0ELb0ELb0ELb1ELb0ELb0ELb1ELb1ELb1ELb0ELb0EEENS1_21CollectiveEpilogueFwdISB_S9_SC_SE_Li256ELb0ELb1ELb0ELb0EEENS1_30DynamicPersistentTileSchedulerILi256ELi128ELb0ELb1ELb1EEEEEEEEEvNT_6ParamsE,@function
        .size           _ZN7cutlass13device_kernelIN5flash11enable_sm90INS1_16FlashAttnFwdSm90INS1_25CollectiveMainloopFwdSm90ILi2EN4cute5tupleIJNS5_1CILi1EEES8_S8_EEENS6_IJNS7_ILi128EEESA_SA_EEELi128ENS_10bfloat16_tEfNS_4arch4Sm90ELb1ELb0ELb0ELb0ELb1ELb0ELb0ELb1ELb1ELb1ELb0ELb0EEENS1_21CollectiveEpilogueFwdISB_S9_SC_SE_Li256ELb0ELb1ELb0ELb0EEENS1_30DynamicPersistentTileSchedulerILi256ELi128ELb0ELb1ELb1EEEEEEEEEvNT_6ParamsE,(.L_x_15849 - _ZN7cutlass13device_kernelIN5flash11enable_sm90INS1_16FlashAttnFwdSm90INS1_25CollectiveMainloopFwdSm90ILi2EN4cute5tupleIJNS5_1CILi1EEES8_S8_EEENS6_IJNS7_ILi128EEESA_SA_EEELi128ENS_10bfloat16_tEfNS_4arch4Sm90ELb1ELb0ELb0ELb0ELb1ELb0ELb0ELb1ELb1ELb1ELb0ELb0EEENS1_21CollectiveEpilogueFwdISB_S9_SC_SE_Li256ELb0ELb1ELb0ELb0EEENS1_30DynamicPersistentTileSchedulerILi256ELi128ELb0ELb1ELb1EEEEEEEEEvNT_6ParamsE)
        .other          _ZN7cutlass13device_kernelIN5flash11enable_sm90INS1_16FlashAttnFwdSm90INS1_25CollectiveMainloopFwdSm90ILi2EN4cute5tupleIJNS5_1CILi1EEES8_S8_EEENS6_IJNS7_ILi128EEESA_SA_EEELi128ENS_10bfloat16_tEfNS_4arch4Sm90ELb1ELb0ELb0ELb0ELb1ELb0ELb0ELb1ELb1ELb1ELb0ELb0EEENS1_21CollectiveEpilogueFwdISB_S9_SC_SE_Li256ELb0ELb1ELb0ELb0EEENS1_30DynamicPersistentTileSchedulerILi256ELi128ELb0ELb1ELb1EEEEEEEEEvNT_6ParamsE,@"STO_CUDA_ENTRY STV_DEFAULT"
_ZN7cutlass13device_kernelIN5flash11enable_sm90INS1_16FlashAttnFwdSm90INS1_25CollectiveMainloopFwdSm90ILi2EN4cute5tupleIJNS5_1CILi1EEES8_S8_EEENS6_IJNS7_ILi128EEESA_SA_EEELi128ENS_10bfloat16_tEfNS_4arch4Sm90ELb1ELb0ELb0ELb0ELb1ELb0ELb0ELb1ELb1ELb1ELb0ELb0EEENS1_21CollectiveEpilogueFwdISB_S9_SC_SE_Li256ELb0ELb1ELb0ELb0EEENS1_30DynamicPersistentTileSchedulerILi256ELi128ELb0ELb1ELb1EEEEEEEEEvNT_6ParamsE:
        /* <DEDUP_REMOVED lines=44> */
.L_x_8857:
        /* <DEDUP_REMOVED lines=22> */
.L_x_8858:
        /* <DEDUP_REMOVED lines=18> */
.L_x_8859:
        /* <DEDUP_REMOVED lines=22> */
.L_x_8860:
        /* <DEDUP_REMOVED lines=23> */
.L_x_8861:
        /* <DEDUP_REMOVED lines=8> */
.L_x_8863:
        /* <DEDUP_REMOVED lines=21> */
[CC--:B------:R-:W-:Y:S02]  /*09e0*/  LEA.HI R4, R3.reuse, R190.reuse, RZ, 0x5 ;  /* 0x000000be03047211 */ /* 0x0c0fe400078f28ff */
[----:B------:R-:W-:Y:S02]  /*09f0*/  LOP3.LUT R5, R0, 0xffffff80, RZ, 0xc0, !PT ;  /* 0xffffff8000057812 */ /* 0x000fe400078ec0ff */
[----:B------:R-:W-:Y:S01]  /*0a00*/  LEA.HI R2, R3, R190, RZ, 0x4 ;  /* 0x000000be03027211 */ /* 0x000fe200078f20ff */
[----:B------:R-:W-:Y:S01]  /*0a10*/  IMAD.SHL.U32 R4, R4, 0x20, RZ ;  /* 0x0000002004047824 */ /* 0x000fe200078e00ff */
[----:B------:R-:W-:Y:S01]  /*0a20*/  SHF.R.S32.HI R185, RZ, 0x7, R0 ;  /* 0x00000007ffb97819 */ /* 0x000fe20000011400 */
[----:B------:R-:W-:Y:S01]  /*0a30*/  IMAD.IADD R184, R190, 0x1, -R5 ;  /* 0x00000001beb87824 */ /* 0x000fe200078e0a05 */
[----:B------:R-:W-:-:S02]  /*0a40*/  SHF.R.S32.HI R7, RZ, 0x4, R2 ;  /* 0x00000004ff077819 */ /* 0x000fc40000011402 */
[----:B------:R-:W-:Y:S02]  /*0a50*/  LOP3.LUT R5, R2, 0x3fffff0, RZ, 0xc0, !PT ;  /* 0x03fffff002057812 */ /* 0x000fe400078ec0ff */
[----:B------:R-:W-:Y:S02]  /*0a60*/  LOP3.LUT R4, R4, 0xfffffc00, RZ, 0xc0, !PT ;  /* 0xfffffc0004047812 */ /* 0x000fe400078ec0ff */
[----:B------:R-:W-:Y:S01]  /*0a70*/  LEA.HI R2, R2, R7, RZ, 0x1 ;  /* 0x0000000702027211 */ /* 0x000fe200078f08ff */
[----:B------:R-:W-:Y:S01]  /*0a80*/  IMAD.IADD R5, R190, 0x1, -R5 ;  /* 0x00000001be057824 */ /* 0x000fe200078e0a05 */
[----:B------:R-:W-:Y:S02]  /*0a90*/  SHF.R.S32.HI R9, RZ, 0x1f, R184 ;  /* 0x0000001fff097819 */ /* 0x000fe400000114b8 */
[----:B------:R-:W-:Y:S01]  /*0aa0*/  LOP3.LUT R2, R2, 0x1ffffffe, RZ, 0xc0, !PT ;  /* 0x1ffffffe02027812 */ /* 0x000fe200078ec0ff */
[----:B------:R-:W-:Y:S01]  /*0ab0*/  IMAD R5, R5, 0x40, R4 ;  /* 0x0000004005057824 */ /* 0x000fe200078e0204 */
[----:B------:R-:W-:-:S02]  /*0ac0*/  LEA.HI R4, R3, R190, RZ, 0x2 ;  /* 0x000000be03047211 */ /* 0x000fc400078f10ff */
[----:B------:R-:W-:Y:S01]  /*0ad0*/  LEA.HI R6, R9, R184, RZ, 0x2 ;  /* 0x000000b809067211 */ /* 0x000fe200078f10ff */
[----:B------:R-:W-:Y:S01]  /*0ae0*/  IMAD.IADD R2, R7, 0x1, -R2 ;  /* 0x0000000107027824 */ /* 0x000fe200078e0a02 */
[----:B------:R-:W-:Y:S02]  /*0af0*/  LOP3.LUT R7, R4, 0xfffffffc, RZ, 0xc0, !PT ;  /* 0xfffffffc04077812 */ /* 0x000fe400078ec0ff */
[--C-:B------:R-:W-:Y:S01]  /*0b00*/  SHF.R.S32.HI R8, RZ, 0x2, R6.reuse ;  /* 0x00000002ff087819 */ /* 0x100fe20000011406 */
[----:B------:R-:W-:Y:S01]  /*0b10*/  IMAD R187, R2, 0x8, R5 ;  /* 0x0000000802bb7824 */ /* 0x000fe200078e0205 */
[----:B------:R-:W-:Y:S01]  /*0b20*/  SHF.R.S32.HI R11, RZ, 0x1f, R6 ;  /* 0x0000001fff0b7819 */ /* 0x000fe20000011406 */
[----:B------:R-:W-:Y:S01]  /*0b30*/  IMAD.IADD R7, R190, 0x1, -R7 ;  /* 0x00000001be077824 */ /* 0x000fe200078e0a07 */
[----:B------:R-:W-:Y:S02]  /*0b40*/  LEA.HI R3, R3, R190, RZ, 0x3 ;  /* 0x000000be03037211 */ /* 0x000fe400078f18ff */
[----:B------:R-:W-:-:S02]  /*0b50*/  LEA.HI R11, R11, R8, RZ, 0x3 ;  /* 0x000000080b0b7211 */ /* 0x000fc400078f18ff */
[----:B------:R-:W-:Y:S02]  /*0b60*/  LEA.HI R2, R7, R7, RZ, 0x1 ;  /* 0x0000000707027211 */ /* 0x000fe400078f08ff */
[----:B------:R-:W-:Y:S02]  /*0b70*/  LOP3.LUT R19, R3, 0xfffffff8, RZ, 0xc0, !PT ;  /* 0xfffffff803137812 */ /* 0x000fe400078ec0ff */
[----:B------:R-:W-:Y:S02]  /*0b80*/  LOP3.LUT R11, R11, 0xfffffff8, RZ, 0xc0, !PT ;  /* 0xfffffff80b0b7812 */ /* 0x000fe400078ec0ff */
[----:B------:R-:W-:Y:S01]  /*0b90*/  LEA.HI R9, R9, R184, RZ, 0x5 ;  /* 0x000000b809097211 */ /* 0x000fe200078f28ff */
[----:B------:R-:W-:Y:S01]  /*0ba0*/  IMAD.IADD R19, R190, 0x1, -R19 ;  /* 0x00000001be137824 */ /* 0x000fe200078e0a13 */
[----:B------:R-:W-:Y:S01]  /*0bb0*/  LEA.HI R0, R0, R185, RZ, 0x1 ;  /* 0x000000b900007211 */ /* 0x000fe200078f08ff */
[----:B------:R-:W-:Y:S01]  /*0bc0*/  IMAD.IADD R8, R8, 0x1, -R11 ;  /* 0x0000000108087824 */ /* 0x000fe200078e0a0b */
[----:B------:R-:W-:-:S02]  /*0bd0*/  LOP3.LUT R2, R2, 0x1ffffffe, RZ, 0xc0, !PT ;  /* 0x1ffffffe02027812 */ /* 0x000fc400078ec0ff */
[----:B------:R-:W-:Y:S02]  /*0be0*/  SHF.R.S32.HI R9, RZ, 0x5, R9 ;  /* 0x00000005ff097819 */ /* 0x000fe40000011409 */
[----:B------:R-:W-:Y:S01]  /*0bf0*/  LOP3.LUT R0, R0, 0x3fffffe, RZ, 0xc0, !PT ;  /* 0x03fffffe00007812 */ /* 0x000fe200078ec0ff */
[----:B------:R-:W-:Y:S01]  /*0c00*/  IMAD.IADD R17, R7, 0x1, -R2 ;  /* 0x0000000107117824 */ /* 0x000fe200078e0a02 */
[----:B------:R-:W-:Y:S01]  /*0c10*/  LOP3.LUT R5, R6, 0x7ffffffc, RZ, 0xc0, !PT ;  /* 0x7ffffffc06057812 */ /* 0x000fe200078ec0ff */
[----:B------:R-:W-:Y:S01]  /*0c20*/  IMAD.SHL.U32 R2, R19, 0x8, RZ ;  /* 0x0000000813027824 */ /* 0x000fe200078e00ff */
[----:B------:R-:W-:Y:S01]  /*0c30*/  SHF.R.S32.HI R22, RZ, 0x3, R3 ;  /* 0x00000003ff167819 */ /* 0x000fe20000011403 */
[----:B------:R-:W-:Y:S02]  /*0c40*/  IMAD R9, R9, 0x10, R8 ;  /* 0x0000001009097824 */ /* 0x000fe400078e0208 */
[----:B------:R-:W-:Y:S01]  /*0c50*/  IMAD.IADD R0, R185, 0x1, -R0 ;  /* 0x00000001b9007824 */ /* 0x000fe200078e0a00 */
[----:B------:R-:W-:Y:S01]  /*0c60*/  SHF.R.S32.HI R189, RZ, 0x1f, R2 ;  /* 0x0000001fffbd7819 */ /* 0x000fe20000011402 */
[----:B------:R-:W-:-:S02]  /*0c70*/  VIADD R18, R2, 0x40 ;  /* 0x0000004002127836 */ /* 0x000fc40000000000 */
[----:B------:R-:W-:Y:S02]  /*0c80*/  IMAD R186, R0, 0x40, R9 ;  /* 0x0000004000ba7824 */ /* 0x000fe400078e0209 */
[----:B------:R-:W-:Y:S01]  /*0c90*/  IMAD.IADD R16, R184, 0x1, -R5 ;  /* 0x00000001b8107824 */ /* 0x000fe200078e0a05 */
[----:B------:R-:W-:Y:S01]  /*0ca0*/  SHF.R.S32.HI R188, RZ, 0x1f, R18 ;  /* 0x0000001fffbc7819 */ /* 0x000fe20000011412 */
[----:B------:R-:W-:-:S07]  /*0cb0*/  IMAD R17, R17, 0x8, R186 ;  /* 0x0000000811117824 */ /* 0x000fce00078e02ba */
.L_x_8920:
        /* <DEDUP_REMOVED lines=21> */
.L_x_8864:
[----:B------:R-:W-:Y:S01]  /*0e10*/  ULDC UR7, c[0x0][0xc54] ;  /* 0x0003150000077ab9 */ /* 0x000fe20000000800 */
[----:B------:R-:W-:Y:S01]  /*0e20*/  UMOV UR6, UR9 ;  /* 0x0000000900067c82 */ /* 0x000fe20008000000 */
[----:B------:R-:W-:-:S11]  /*0e30*/  UISETP.NE.AND UP0, UPT, UR7, 0x1, UPT ;  /* 0x000000010700788c */ /* 0x000fd6000bf05270 */
[----:B------:R-:W-:Y:S02]  /*0e40*/  @UP0 ULDC.64 UR10, c[0x0][0xc58] ;  /* 0x00031600000a0ab9 */ /* 0x000fe40000000a00 */
[----:B------:R-:W-:-:S04]  /*0e50*/  UIMAD.WIDE.U32 UR4, UR9, UR10, URZ ;  /* 0x0000000a090472a5 */ /* 0x000fc8000f8e003f */
[----:B------:R-:W-:-:S04]  /*0e60*/  @UP0 USHF.R.U32.HI UR6, URZ, UR11, UR5 ;  /* 0x0000000b3f060299 */ /* 0x000fc80008011605 */
[----:B------:R-:W-:-:S12]  /*0e70*/  UIMAD UR4, UR6, UR7, URZ ;  /* 0x00000007060472a4 */ /* 0x000fd8000f8e023f */
.L_x_8865:
[----:B------:R-:W-:Y:S01]  /*0e80*/  ULDC.64 UR10, c[0x0][0x418] ;  /* 0x00010600000a7ab9 */ /* 0x000fe20000000a00 */
[----:B------:R-:W-:Y:S01]  /*0e90*/  ULOP3.LUT UR6, URZ, UR6, URZ, 0x33, !UPT ;  /* 0x000000063f067292 */ /* 0x000fe2000f8e333f */
[----:B------:R-:W-:Y:S01]  /*0ea0*/  PLOP3.LUT P0, PT, PT, PT, PT, 0x80, 0x0 ;  /* 0x000000000000781c */ /* 0x000fe20003f0f070 */
[----:B------:R-:W-:Y:S01]  /*0eb0*/  UISETP.NE.U32.AND UP0, UPT, UR10, URZ, UPT ;  /* 0x0000003f0a00728c */ /* 0x000fe2000bf05070 */
[----:B------:R-:W-:Y:S01]  /*0ec0*/  MOV R3, RZ ;  /* 0x000000ff00037202 */ /* 0x000fe20000000f00 */
[----:B------:R-:W-:Y:S01]  /*0ed0*/  ULDC UR5, c[0x0][0xc3c] ;  /* 0x00030f0000057ab9 */ /* 0x000fe20000000800 */
[----:B------:R-:W-:Y:S01]  /*0ee0*/  UIADD3 UR4, UR9, -UR4, URZ ;  /* 0x8000000409047290 */ /* 0x000fe2000fffe03f */
[----:B------:R-:W-:Y:S01]  /*0ef0*/  IMAD.MOV.U32 R38, RZ, RZ, RZ ;  /* 0x000000ffff267224 */ /* 0x000fe200078e00ff */
[----:B------:R-:W-:Y:S01]  /*0f00*/  UISETP.NE.AND.EX UP0, UPT, UR11, URZ, UPT, UP0 ;  /* 0x0000003f0b00728c */ /* 0x000fe2000bf05300 */
[----:B------:R-:W-:Y:S01]  /*0f10*/  CS2R R150, SRZ ;  /* 0x0000000000967805 */ /* 0x000fe2000001ff00 */
[----:B------:R-:W-:Y:S01]  /*0f20*/  UIADD3 UR6, UR6, UR5, URZ ;  /* 0x0000000506067290 */ /* 0x000fe2000fffe03f */
[----:B------:R-:W-:Y:S01]  /*0f30*/  CS2R R148, SRZ ;  /* 0x0000000000947805 */ /* 0x000fe2000001ff00 */
[----:B------:R-:W-:Y:S01]  /*0f40*/  ULDC UR11, c[0x0][0x448] ;  /* 0x00011200000b7ab9 */ /* 0x000fe20000000800 */
[----:B------:R-:W-:Y:S01]  /*0f50*/  ULDC UR10, c[0x0][0xc54] ;  /* 0x00031500000a7ab9 */ /* 0x000fe20000000800 */
[----:B------:R-:W-:Y:S01]  /*0f60*/  UISETP.NE.AND UP2, UPT, UR11, 0x1, UPT ;  /* 0x000000010b00788c */ /* 0x000fe2000bf45270 */
[----:B------:R-:W-:Y:S01]  /*0f70*/  CS2R R146, SRZ ;  /* 0x0000000000927805 */ /* 0x000fe2000001ff00 */
[----:B------:R-:W-:Y:S01]  /*0f80*/  USHF.L.U32 UR37, UR6, 0x7, URZ ;  /* 0x0000000706257899 */ /* 0x000fe2000800063f */
[----:B------:R-:W-:Y:S01]  /*0f90*/  CS2R R144, SRZ ;  /* 0x0000000000907805 */ /* 0x000fe2000001ff00 */
[----:B------:R-:W-:Y:S01]  /*0fa0*/  UIMAD UR10, UR8, UR10, UR4 ;  /* 0x0000000a080a72a4 */ /* 0x000fe2000f8e0204 */
[----:B------:R-:W-:Y:S01]  /*0fb0*/  CS2R R142, SRZ ;  /* 0x00000000008e7805 */ /* 0x000fe2000001ff00 */
[----:B------:R-:W-:Y:S01]  /*0fc0*/  UIADD3 UR6, UR37, 0x7f, URZ ;  /* 0x0000007f25067890 */ /* 0x000fe2000fffe03f */
[----:B------:R-:W-:Y:S01]  /*0fd0*/  CS2R R140, SRZ ;  /* 0x00000000008c7805 */ /* 0x000fe2000001ff00 */
[----:B------:R-:W-:Y:S01]  /*0fe0*/  ULDC UR48, c[0x0][0x424] ;  /* 0x0001090000307ab9 */ /* 0x000fe20000000800 */
[----:B------:R-:W-:Y:S01]  /*0ff0*/  ULDC UR7, c[0x0][0x288] ;  /* 0x0000a20000077ab9 */ /* 0x000fe20000000800 */
[----:B------:R-:W-:Y:S01]  /*1000*/  USEL UR48, UR48, 0x1, UP0 ;  /* 0x0000000130307887 */ /* 0x000fe20008000000 */
[----:B------:R-:W-:Y:S01]  /*1010*/  CS2R R138, SRZ ;  /* 0x00000000008a7805 */ /* 0x000fe2000001ff00 */
[----:B------:R-:W-:Y:S01]  /*1020*/  @UP2 ULDC UR4, c[0x0][0x44c] ;  /* 0x0001130000042ab9 */ /* 0x000fe20000000800 */
[----:B------:R-:W-:Y:S01]  /*1030*/  UIADD3 UR7, -UR7, 0x80, URZ ;  /* 0x0000008007077890 */ /* 0x000fe2000fffe13f */
[----:B------:R-:W-:Y:S01]  /*1040*/  CS2R R136, SRZ ;  /* 0x0000000000887805 */ /* 0x000fe2000001ff00 */
[----:B------:R-:W-:Y:S01]  /*1050*/  UIMAD.WIDE.U32 UR4, UR6, UR4, URZ ;  /* 0x00000004060472a5 */ /* 0x000fe2000f8e003f */
        /* <DEDUP_REMOVED lines=11> */
[----:B------:R-:W-:Y:S01]  /*1110*/  USHF.R.S32.HI UR5, URZ, 0x1f, UR4 ;  /* 0x0000001f3f057899 */ /* 0x000fe20008011404 */
[----:B------:R-:W-:Y:S01]  /*1120*/  CS2R R124, SRZ ;  /* 0x00000000007c7805 */ /* 0x000fe2000001ff00 */
[----:B------:R-:W-:Y:S01]  /*1130*/  USHF.R.S32.HI UR7, URZ, 0x1f, UR6 ;  /* 0x0000001f3f077899 */ /* 0x000fe20008011406 */
[----:B------:R-:W-:Y:S01]  /*1140*/  CS2R R122, SRZ ;  /* 0x00000000007a7805 */ /* 0x000fe2000001ff00 */
[----:B------:R-:W-:Y:S01]  /*1150*/  ULEA.HI UR5, UR5, UR4, URZ, 0x7 ;  /* 0x0000000405057291 */ /* 0x000fe2000f8f383f */
[----:B------:R-:W-:Y:S01]  /*1160*/  CS2R R120, SRZ ;  /* 0x0000000000787805 */ /* 0x000fe2000001ff00 */
[----:B------:R-:W-:Y:S01]  /*1170*/  ULEA.HI UR7, UR7, UR6, URZ, 0x7 ;  /* 0x0000000607077291 */ /* 0x000fe2000f8f383f */
[----:B------:R-:W-:Y:S01]  /*1180*/  CS2R R118, SRZ ;  /* 0x0000000000767805 */ /* 0x000fe2000001ff00 */
[----:B------:R-:W-:Y:S01]  /*1190*/  USHF.R.S32.HI UR55, URZ, 0x7, UR5 ;  /* 0x000000073f377899 */ /* 0x000fe20008011405 */
[----:B------:R-:W-:Y:S01]  /*11a0*/  CS2R R116, SRZ ;  /* 0x0000000000747805 */ /* 0x000fe2000001ff00 */
[----:B------:R-:W-:Y:S01]  /*11b0*/  USHF.R.S32.HI UR7, URZ, 0x7, UR7 ;  /* 0x000000073f077899 */ /* 0x000fe20008011407 */
[----:B------:R-:W-:Y:S01]  /*11c0*/  CS2R R114, SRZ ;  /* 0x0000000000727805 */ /* 0x000fe2000001ff00 */
[----:B------:R-:W-:Y:S01]  /*11d0*/  ULDC UR38, c[0x0][0xc48] ;  /* 0x0003120000267ab9 */ /* 0x000fe20000000800 */
[----:B------:R-:W-:Y:S01]  /*11e0*/  UMOV UR42, UR10 ;  /* 0x0000000a002a7c82 */ /* 0x000fe20008000000 */
[----:B------:R-:W-:Y:S01]  /*11f0*/  UISETP.LT.AND UP0, UPT, UR55, UR7, UPT ;  /* 0x000000073700728c */ /* 0x000fe2000bf01270 */
[----:B------:R-:W-:Y:S01]  /*1200*/  CS2R R112, SRZ ;  /* 0x0000000000707805 */ /* 0x000fe2000001ff00 */
[----:B------:R-:W-:Y:S01]  /*1210*/  UISETP.NE.AND UP1, UPT, UR38, 0x1, UPT ;  /* 0x000000012600788c */ /* 0x000fe2000bf25270 */
[----:B------:R-:W-:Y:S01]  /*1220*/  CS2R R110, SRZ ;  /* 0x00000000006e7805 */ /* 0x000fe2000001ff00 */
[----:B------:R-:W-:Y:S01]  /*1230*/  USEL UR55, UR55, UR7, UP0 ;  /* 0x0000000737377287 */ /* 0x000fe20008000000 */
[----:B------:R-:W-:Y:S01]  /*1240*/  CS2R R108, SRZ ;  /* 0x00000000006c7805 */ /* 0x000fe2000001ff00 */
[----:B------:R-:W-:Y:S01]  /*1250*/  UP2UR UR49, UPR, URZ, 0x4 ;  /* 0x000000043f317883 */ /* 0x000fe20008000000 */
[----:B------:R-:W-:Y:S01]  /*1260*/  CS2R R106, SRZ ;  /* 0x00000000006a7805 */ /* 0x000fe2000001ff00 */
[----:B------:R-:W-:Y:S01]  /*1270*/  UISETP.GE.AND UP0, UPT, UR55, 0x1, UPT ;  /* 0x000000013700788c */ /* 0x000fe2000bf06270 */
[----:B------:R-:W-:-:S02]  /*1280*/  CS2R R104, SRZ ;  /* 0x0000000000687805 */ /* 0x000fc4000001ff00 */
[----:B------:R-:W-:Y:S02]  /*1290*/  CS2R R102, SRZ ;  /* 0x0000000000667805 */ /* 0x000fe4000001ff00 */
[----:B------:R-:W-:Y:S02]  /*12a0*/  CS2R R100, SRZ ;  /* 0x0000000000647805 */ /* 0x000fe4000001ff00 */
[----:B------:R-:W-:Y:S01]  /*12b0*/  CS2R R98, SRZ ;  /* 0x0000000000627805 */ /* 0x000fe2000001ff00 */
[----:B------:R-:W-:Y:S01]  /*12c0*/  @UP1 ULDC UR8, c[0x0][0xc4c] ;  /* 0x0003130000081ab9 */ /* 0x000fe20000000800 */
[----:B------:R-:W-:Y:S01]  /*12d0*/  PLOP3.LUT P1, PT, PT, PT, UP0, 0x80, 0x0 ;  /* 0x000000000000781c */ /* 0x000fe20003f2f008 */
[----:B------:R-:W-:Y:S01]  /*12e0*/  UIMAD.WIDE.U32 UR4, UR10, UR8, URZ ;  /* 0x000000080a0472a5 */ /* 0x000fe2000f8e003f */
[----:B------:R-:W-:Y:S01]  /*12f0*/  CS2R R96, SRZ ;  /* 0x0000000000607805 */ /* 0x000fe2000001ff00 */
[----:B------:R-:W-:Y:S01]  /*1300*/  @UP1 ULDC UR6, c[0x0][0xc50] ;  /* 0x0003140000061ab9 */ /* 0x000fe20000000800 */
[----:B------:R-:W-:Y:S01]  /*1310*/  CS2R R6, SRZ ;  /* 0x0000000000067805 */ /* 0x000fe2000001ff00 */
[----:B------:R-:W-:Y:S01]  /*1320*/  @UP1 USHF.R.U32.HI UR42, URZ, UR6, UR5 ;  /* 0x000000063f2a1299 */ /* 0x000fe20008011605 */
[----:B------:R-:W-:Y:S01]  /*1330*/  IMAD.MOV.U32 R94, RZ, RZ, RZ ;  /* 0x000000ffff5e7224 */ /* 0x000fe200078e00ff */
[----:B------:R-:W-:Y:S01]  /*1340*/  CS2R R90, SRZ ;  /* 0x00000000005a7805 */ /* 0x000fe2000001ff00 */
[----:B------:R-:W-:Y:S01]  /*1350*/  IMAD.MOV.U32 R93, RZ, RZ, RZ ;  /* 0x000000ffff5d7224 */ /* 0x000fe200078e00ff */
[----:B------:R-:W-:Y:S01]  /*1360*/  UIADD3 UR4, -UR42, URZ, URZ ;  /* 0x0000003f2a047290 */ /* 0x000fe2000fffe13f */
[----:B------:R-:W-:-:S03]  /*1370*/  CS2R R88, SRZ ;  /* 0x0000000000587805 */ /* 0x000fc6000001ff00 */
[----:B------:R-:W-:Y:S01]  /*1380*/  UIMAD UR38, UR38, UR4, UR10 ;  /* 0x00000004262672a4 */ /* 0x000fe2000f8e020a */
[----:B------:R-:W-:Y:S11]  /*1390*/  @!P1 BRA `(.L_x_8866) ;  /* 0x0000007800c49947 */ /* 0x000ff60003800000 */
        /* <DEDUP_REMOVED lines=31> */
.L_x_8867:
        /* <DEDUP_REMOVED lines=9> */
.L_x_8984:
[----:B------:R-:W-:Y:S05]  /*1620*/  @!P0 BRA `(.L_x_8869) ;  /* 0x0000000000048947 */ /* 0x000fea0003800000 */
[----:B------:R-:W-:Y:S01]  /*1630*/  BPT.TRAP 0x1 ;  /* 0x000000040000795c */ /* 0x000fe20000300000 */
.L_x_8869:
[----:B0-----:R-:W-:Y:S02]  /*1640*/  IMAD.U32 R3, RZ, RZ, UR43 ;  /* 0x0000002bff037e24 */ /* 0x001fe4000f8e00ff */
[----:B------:R-:W-:-:S03]  /*1650*/  IMAD.U32 R0, RZ, RZ, UR44 ;  /* 0x0000002cff007e24 */ /* 0x000fc6000f8e00ff */
[----:B------:R-:W-:Y:S02]  /*1660*/  LEA R3, R3, UR41, 0x3 ;  /* 0x0000002903037c11 */ /* 0x000fe4000f8e18ff */
[----:B------:R-:W-:-:S04]  /*1670*/  SHF.L.U32 R0, R0, 0x1f, RZ ;  /* 0x0000001f00007819 */ /* 0x000fc800000006ff */
[----:B------:R0:W1:Y:S01]  /*1680*/  SYNCS.PHASECHK.TRANS64.TRYWAIT P1, [R3+URZ+0x28830], R0 ;  /* 0x02883000030075a7 */ /* 0x000062000802017f */
[----:B------:R-:W-:Y:S05]  /*1690*/  @!P0 BRA `(.L_x_8870) ;  /* 0x0000000000048947 */ /* 0x000fea0003800000 */
[----:B------:R-:W-:Y:S01]  /*16a0*/  BPT.TRAP 0x1 ;  /* 0x000000040000795c */ /* 0x000fe20000300000 */
.L_x_8870:
[----:B-1----:R-:W-:Y:S05]  /*16b0*/  @P1 BRA `(.L_x_8871) ;  /* 0x0000000000081947 */ /* 0x002fea0003800000 */
[----:B------:R-:W1:Y:S02]  /*16c0*/  SYNCS.PHASECHK.TRANS64.TRYWAIT P1, [R3+URZ+0x28830], R0 ;  /* 0x02883000030075a7 */ /* 0x000e64000802017f */
[----:B-1----:R-:W-:Y:S05]  /*16d0*/  @!P1 BRA `(.L_x_8872) ;  /* 0x000000d400e49947 */ /* 0x002fea0003800000 */
.L_x_8871:
        /* <DEDUP_REMOVED lines=63> */
.L_x_8873:
[----:B------:R-:W-:Y:S01]  /*1ad0*/  UISETP.NE.AND UP0, UPT, UR49, URZ, UPT ;  /* 0x0000003f3100728c */ /* 0x000fe2000bf05270 */
[----:B------:R-:W-:Y:S01]  /*1ae0*/  VIADD R4, R17, UR37 ;  /* 0x0000002511047c36 */ /* 0x000fe20008000000 */
[----:B------:R-:W-:Y:S01]  /*1af0*/  ULDC UR11, c[0x0][0x2f0] ;  /* 0x0000bc00000b7ab9 */ /* 0x000fe20000000800 */
[----:B------:R-:W-:Y:S01]  /*1b00*/  ULDC UR14, c[0x0][0x288] ;  /* 0x0000a200000e7ab9 */ /* 0x000fe20000000800 */
[----:B------:R-:W-:Y:S01]  /*1b10*/  IMAD.U32 R9, RZ, RZ, UR11 ;  /* 0x0000000bff097e24 */ /* 0x000fe2000f8e00ff */
[----:B------:R-:W-:Y:S01]  /*1b20*/  R2UR UR15, R3 ;  /* 0x00000000030f72ca */ /* 0x000fe200000e0000 */
[----:B------:R-:W-:Y:S01]  /*1b30*/  UMOV UR10, UR37 ;  /* 0x00000025000a7c82 */ /* 0x000fe20008000000 */
[----:B------:R-:W-:Y:S02]  /*1b40*/  PLOP3.LUT P1, PT, PT, PT, UP0, 0x80, 0x0 ;  /* 0x000000000000781c */ /* 0x000fe40003f2f008 */
[----:B------:R-:W-:Y:S02]  /*1b50*/  CS2R R150, SRZ ;  /* 0x0000000000967805 */ /* 0x000fe4000001ff00 */
[----:B------:R-:W-:-:S02]  /*1b60*/  PLOP3.LUT P2, PT, PT, PT, UP0, 0x80, 0x0 ;  /* 0x000000000000781c */ /* 0x000fc40003f4f008 */
[----:B------:R-:W-:Y:S01]  /*1b70*/  CS2R R148, SRZ ;  /* 0x0000000000947805 */ /* 0x000fe2000001ff00 */
[----:B------:R-:W-:Y:S01]  /*1b80*/  @UP0 ULDC UR6, c[0x0][0x44c] ;  /* 0x0001130000060ab9 */ /* 0x000fe20000000800 */
[----:B------:R-:W-:Y:S01]  /*1b90*/  @UP0 ULDC UR18, c[0x0][0x450] ;  /* 0x0001140000120ab9 */ /* 0x000fe20000000800 */
[----:B------:R-:W-:Y:S02]  /*1ba0*/  CS2R R146, SRZ ;  /* 0x0000000000927805 */ /* 0x000fe4000001ff00 */
[----:B------:R-:W-:Y:S02]  /*1bb0*/  CS2R R144, SRZ ;  /* 0x0000000000907805 */ /* 0x000fe4000001ff00 */
[----:B------:R-:W-:Y:S02]  /*1bc0*/  CS2R R142, SRZ ;  /* 0x00000000008e7805 */ /* 0x000fe4000001ff00 */
[----:B------:R-:W-:Y:S02]  /*1bd0*/  CS2R R140, SRZ ;  /* 0x00000000008c7805 */ /* 0x000fe4000001ff00 */
[----:B------:R-:W-:-:S02]  /*1be0*/  CS2R R138, SRZ ;  /* 0x00000000008a7805 */ /* 0x000fc4000001ff00 */
[----:B------:R-:W-:Y:S02]  /*1bf0*/  CS2R R136, SRZ ;  /* 0x0000000000887805 */ /* 0x000fe4000001ff00 */
[----:B------:R-:W-:Y:S01]  /*1c00*/  CS2R R134, SRZ ;  /* 0x0000000000867805 */ /* 0x000fe2000001ff00 */
[----:B01----:R-:W-:Y:S01]  /*1c10*/  @P1 IMAD.HI.U32 R0, R4, UR6, RZ ;  /* 0x0000000604001c27 */ /* 0x003fe2000f8e00ff */
[----:B------:R-:W-:Y:S01]  /*1c20*/  @UP0 ULDC UR6, c[0x0][0x450] ;  /* 0x0001140000060ab9 */ /* 0x000fe20000000800 */
[----:B------:R-:W-:Y:S02]  /*1c30*/  CS2R R132, SRZ ;  /* 0x0000000000847805 */ /* 0x000fe4000001ff00 */
[----:B------:R-:W-:Y:S02]  /*1c40*/  CS2R R130, SRZ ;  /* 0x0000000000827805 */ /* 0x000fe4000001ff00 */
[----:B------:R-:W-:Y:S02]  /*1c50*/  CS2R R128, SRZ ;  /* 0x0000000000807805 */ /* 0x000fe4000001ff00 */
[----:B------:R-:W-:Y:S01]  /*1c60*/  @P2 SHF.R.U32.HI R4, RZ, UR6, R0 ;  /* 0x00000006ff042c19 */ /* 0x000fe20008011600 */
[----:B------:R-:W-:Y:S01]  /*1c70*/  UMOV UR6, 0xffffff80 ;  /* 0xffffff8000067882 */ /* 0x000fe20000000000 */
[----:B------:R-:W-:Y:S01]  /*1c80*/  CS2R R126, SRZ ;  /* 0x00000000007e7805 */ /* 0x000fe2000001ff00 */
[----:B------:R-:W-:Y:S01]  /*1c90*/  UIMAD UR6, UR55, UR6, 0x80 ;  /* 0x00000080370674a4 */ /* 0x000fe2000f8e0206 */
[----:B------:R-:W-:Y:S01]  /*1ca0*/  CS2R R124, SRZ ;  /* 0x00000000007c7805 */ /* 0x000fe2000001ff00 */
[----:B------:R-:W0:Y:S01]  /*1cb0*/  SHFL.IDX PT, R7, R4, 0x1, 0x1c1f ;  /* 0x003c1f0004077f89 */ /* 0x000e2200000e0000 */
[----:B------:R-:W-:Y:S01]  /*1cc0*/  UIADD3 UR55, UR55, -0x2, URZ ;  /* 0xfffffffe37377890 */ /* 0x000fe2000fffe03f */
[----:B------:R-:W-:Y:S01]  /*1cd0*/  CS2R R122, SRZ ;  /* 0x00000000007a7805 */ /* 0x000fe2000001ff00 */
[----:B------:R-:W-:Y:S01]  /*1ce0*/  UIADD3 UR7, UR6, 0x1, URZ ;  /* 0x0000000106077890 */ /* 0x000fe2000fffe03f */
[----:B------:R-:W1:Y:S01]  /*1cf0*/  SHFL.IDX PT, R4, R4, RZ, 0x1c1f ;  /* 0x001c1fff04047589 */ /* 0x000e6200000e0000 */
[----:B------:R-:W-:Y:S01]  /*1d00*/  UIMAD UR6, UR48, UR11, UR6 ;  /* 0x0000000b300672a4 */ /* 0x000fe2000f8e0206 */
[----:B------:R-:W-:Y:S01]  /*1d10*/  CS2R R120, SRZ ;  /* 0x0000000000787805 */ /* 0x000fe2000001ff00 */
[----:B------:R-:W-:Y:S01]  /*1d20*/  UIMAD UR11, UR48, UR11, -UR14 ;  /* 0x0000000b300b72a4 */ /* 0x000fe2000f8e0a0e */
[----:B------:R-:W-:-:S02]  /*1d30*/  CS2R R118, SRZ ;  /* 0x0000000000767805 */ /* 0x000fc4000001ff00 */
[----:B------:R-:W-:Y:S02]  /*1d40*/  MOV R5, UR7 ;  /* 0x0000000700057c02 */ /* 0x000fe40008000f00 */
[----:B------:R-:W-:Y:S02]  /*1d50*/  CS2R R116, SRZ ;  /* 0x0000000000747805 */ /* 0x000fe4000001ff00 */
[----:B------:R-:W-:Y:S02]  /*1d60*/  CS2R R114, SRZ ;  /* 0x0000000000727805 */ /* 0x000fe4000001ff00 */
[----:B------:R-:W-:Y:S02]  /*1d70*/  CS2R R112, SRZ ;  /* 0x0000000000707805 */ /* 0x000fe4000001ff00 */
[----:B------:R-:W-:Y:S01]  /*1d80*/  CS2R R110, SRZ ;  /* 0x00000000006e7805 */ /* 0x000fe2000001ff00 */
[----:B------:R-:W-:Y:S02]  /*1d90*/  IMAD R0, R16, -0x2, R5 ;  /* 0xfffffffe10007824 */ /* 0x000fe400078e0205 */
[----:B------:R-:W-:Y:S01]  /*1da0*/  IMAD.U32 R5, RZ, RZ, UR6 ;  /* 0x00000006ff057e24 */ /* 0x000fe2000f8e00ff */
[----:B------:R-:W-:Y:S01]  /*1db0*/  ULDC UR6, c[0x0][0x988] ;  /* 0x0002620000067ab9 */ /* 0x000fe20000000800 */
[----:B------:R-:W-:-:S02]  /*1dc0*/  IMAD R6, R9, UR48, R0 ;  /* 0x0000003009067c24 */ /* 0x000fc4000f8e0200 */
[----:B------:R-:W-:-:S03]  /*1dd0*/  IMAD R5, R16, -0x2, R5 ;  /* 0xfffffffe10057824 */ /* 0x000fc600078e0205 */
[----:B0-----:R-:W-:Y:S01]  /*1de0*/  IADD3 R0, R7, -UR14, R6 ;  /* 0x8000000e07007c10 */ /* 0x001fe2000fffe006 */
[----:B------:R-:W-:-:S03]  /*1df0*/  VIADD R6, R6, -UR14 ;  /* 0x8000000e06067c36 */ /* 0x000fc60008000000 */
[----:B------:R-:W-:Y:S02]  /*1e00*/  VIMNMX R0, R5, R0, PT ;  /* 0x0000000005007248 */ /* 0x000fe40003fe0100 */
[----:B-1----:R-:W-:Y:S02]  /*1e10*/  VIADDMNMX R5, R4, R6, R5, PT ;  /* 0x0000000604057246 */ /* 0x002fe40003800105 */
[C---:B------:R-:W-:Y:S02]  /*1e20*/  ISETP.GT.AND P1, PT, R0.reuse, RZ, PT ;  /* 0x000000ff0000720c */ /* 0x040fe40003f24270 */
[C---:B------:R-:W-:Y:S02]  /*1e30*/  ISETP.GT.AND P2, PT, R0.reuse, 0x1, PT ;  /* 0x000000010000780c */ /* 0x040fe40003f44270 */
[----:B------:R-:W-:Y:S02]  /*1e40*/  ISETP.GT.AND P3, PT, R0, 0x8, PT ;  /* 0x000000080000780c */ /* 0x000fe40003f64270 */
[----:B------:R-:W-:-:S02]  /*1e50*/  FSEL R26, R26, -INF , P1 ;  /* 0xff8000001a1a7808 */ /* 0x000fc40000800000 */
[----:B------:R-:W-:Y:S02]  /*1e60*/  FSEL R8, R27, -INF , P2 ;  /* 0xff8000001b087808 */ /* 0x000fe40001000000 */
        /* <DEDUP_REMOVED lines=88> */
[----:B------:R-:W-:-:S02]  /*23f0*/  FMNMX.FTZ R0, R86, R7, !PT ;  /* 0x0000000756007209 */ /* 0x000fc40007810000 */
[----:B------:R-:W-:Y:S02]  /*2400*/  ISETP.GT.AND P2, PT, R5, 0x1, PT ;  /* 0x000000010500780c */ /* 0x000fe40003f44270 */
[----:B------:R-:W-:Y:S02]  /*2410*/  FMNMX.FTZ R11, R87, R0, !PT ;  /* 0x00000000570b7209 */ /* 0x000fe40007810000 */
[----:B------:R-:W-:Y:S02]  /*2420*/  ISETP.GT.AND P3, PT, R5, 0x8, PT ;  /* 0x000000080500780c */ /* 0x000fe40003f64270 */
[----:B------:R-:W-:Y:S01]  /*2430*/  FSEL R25, R25, -INF , P2 ;  /* 0xff80000019197808 */ /* 0x000fe20001000000 */
[----:B------:R-:W0:Y:S01]  /*2440*/  SHFL.BFLY PT, R0, R11, 0x2, 0x1f ;  /* 0x0c401f000b007f89 */ /* 0x000e2200000e0000 */
[----:B------:R-:W-:-:S04]  /*2450*/  ISETP.GT.AND P2, PT, R5, 0x10, PT ;  /* 0x000000100500780c */ /* 0x000fc80003f44270 */
[----:B------:R-:W-:Y:S02]  /*2460*/  FSEL R15, R32, -INF , P2 ;  /* 0xff800000200f7808 */ /* 0x000fe40001000000 */
[----:B------:R-:W-:-:S04]  /*2470*/  ISETP.GT.AND P2, PT, R5, 0x18, PT ;  /* 0x000000180500780c */ /* 0x000fc80003f44270 */
[----:B------:R-:W-:Y:S02]  /*2480*/  FSEL R21, R36, -INF , P2 ;  /* 0xff80000024157808 */ /* 0x000fe40001000000 */
[----:B------:R-:W-:-:S04]  /*2490*/  ISETP.GT.AND P2, PT, R5, 0x20, PT ;  /* 0x000000200500780c */ /* 0x000fc80003f44270 */
[----:B------:R-:W-:Y:S02]  /*24a0*/  FSEL R27, R40, -INF , P2 ;  /* 0xff800000281b7808 */ /* 0x000fe40001000000 */
[----:B------:R-:W-:-:S04]  /*24b0*/  ISETP.GT.AND P2, PT, R5, 0x28, PT ;  /* 0x000000280500780c */ /* 0x000fc80003f44270 */
[----:B------:R-:W-:Y:S02]  /*24c0*/  FSEL R31, R44, -INF , P2 ;  /* 0xff8000002c1f7808 */ /* 0x000fe40001000000 */
[----:B0-----:R-:W-:Y:S01]  /*24d0*/  FMNMX.FTZ R13, R11, R0, !PT ;  /* 0x000000000b0d7209 */ /* 0x001fe20007810000 */
[----:B------:R-:W-:Y:S01]  /*24e0*/  IMAD.U32 R0, RZ, RZ, UR6 ;  /* 0x00000006ff007e24 */ /* 0x000fe2000f8e00ff */
[C---:B------:R-:W-:Y:S01]  /*24f0*/  ISETP.GT.AND P2, PT, R5.reuse, 0x30, PT ;  /* 0x000000300500780c */ /* 0x040fe20003f44270 */
[----:B------:R-:W-:Y:S02]  /*2500*/  @UP0 ULDC UR6, c[0x0][0x44c] ;  /* 0x0001130000060ab9 */ /* 0x000fe40000000800 */
[----:B------:R-:W0:Y:S01]  /*2510*/  SHFL.BFLY PT, R108, R13, 0x1, 0x1f ;  /* 0x0c201f000d6c7f89 */ /* 0x000e2200000e0000 */
[----:B------:R-:W-:Y:S01]  /*2520*/  FSEL R35, R48, -INF , P2 ;  /* 0xff80000030237808 */ /* 0x000fe20001000000 */
[----:B------:R-:W-:Y:S01]  /*2530*/  UIMAD.WIDE.U32 UR6, UR37, UR6, URZ ;  /* 0x00000006250672a5 */ /* 0x000fe2000f8e003f */
[----:B------:R-:W-:Y:S01]  /*2540*/  ISETP.GT.AND P2, PT, R5, 0x38, PT ;  /* 0x000000380500780c */ /* 0x000fe20003f44270 */
[----:B------:R-:W-:-:S02]  /*2550*/  UIADD3 UR6, UR15, 0x28840, URZ ;  /* 0x000288400f067890 */ /* 0x000fc4000fffe03f */
[----:B------:R-:W-:Y:S01]  /*2560*/  @UP0 USHF.R.U32.HI UR10, URZ, UR18, UR7 ;  /* 0x000000123f0a0299 */ /* 0x000fe20008011607 */
[----:B------:R-:W-:Y:S01]  /*2570*/  FSEL R39, R52, -INF , P2 ;  /* 0xff80000034277808 */ /* 0x000fe20001000000 */
[----:B------:R-:W-:Y:S01]  /*2580*/  UPRMT UR6, UR39, 0x654, UR6 ;  /* 0x0000065427067896 */ /* 0x000fe20008000006 */
[----:B------:R-:W-:Y:S01]  /*2590*/  ISETP.GT.AND P2, PT, R5, 0x40, PT ;  /* 0x000000400500780c */ /* 0x000fe20003f44270 */
[----:B------:R-:W-:-:S03]  /*25a0*/  UIADD3 UR11, UR11, UR10, URZ ;  /* 0x0000000a0b0b7290 */ /* 0x000fc6000fffe03f */
[----:B------:R-:W-:Y:S01]  /*25b0*/  FSEL R43, R56, -INF , P2 ;  /* 0xff800000382b7808 */ /* 0x000fe20001000000 */
[----:B------:R-:W-:Y:S01]  /*25c0*/  USHF.R.S32.HI UR7, URZ, 0x1f, UR11 ;  /* 0x0000001f3f077899 */ /* 0x000fe2000801140b */
[C---:B------:R-:W-:Y:S02]  /*25d0*/  ISETP.GT.AND P2, PT, R5.reuse, 0x48, PT ;  /* 0x000000480500780c */ /* 0x040fe40003f44270 */
[----:B------:R-:W-:Y:S01]  /*25e0*/  SYNCS.ARRIVE.TRANS64.RED.A1T0 RZ, [UR6], RZ ;  /* 0x000000ffffff79a7 */ /* 0x000fe20008100406 */
[----:B------:R-:W-:Y:S01]  /*25f0*/  ULEA.HI UR7, UR7, UR11, URZ, 0x7 ;  /* 0x0000000b07077291 */ /* 0x000fe2000f8f383f */
[----:B------:R-:W-:Y:S02]  /*2600*/  FSEL R47, R60, -INF , P2 ;  /* 0xff8000003c2f7808 */ /* 0x000fe40001000000 */
[----:B------:R-:W-:Y:S01]  /*2610*/  ISETP.GT.AND P2, PT, R5, 0x50, PT ;  /* 0x000000500500780c */ /* 0x000fe20003f44270 */
[----:B------:R-:W-:Y:S01]  /*2620*/  USHF.R.S32.HI UR7, URZ, 0x7, UR7 ;  /* 0x000000073f077899 */ /* 0x000fe20008011407 */
[----:B0-----:R-:W-:-:S02]  /*2630*/  FMNMX.FTZ R7, R13, R108, !PT ;  /* 0x0000006c0d077209 */ /* 0x001fc40007810000 */
[----:B------:R-:W-:Y:S02]  /*2640*/  CS2R R108, SRZ ;  /* 0x00000000006c7805 */ /* 0x000fe4000001ff00 */
[----:B------:R-:W-:Y:S01]  /*2650*/  FSEL R13, R28, -INF , P3 ;  /* 0xff8000001c0d7808 */ /* 0x000fe20001800000 */
[----:B------:R-:W-:Y:S01]  /*2660*/  UISETP.LT.AND UP0, UPT, URZ, UR7, UPT ;  /* 0x000000073f00728c */ /* 0x000fe2000bf01270 */
[C---:B------:R-:W-:Y:S01]  /*2670*/  FSETP.NEU.FTZ.AND P1, PT, R7.reuse, -INF , PT ;  /* 0xff8000000700780b */ /* 0x040fe20003f3d000 */
[----:B------:R-:W-:Y:S01]  /*2680*/  FMUL.FTZ R9, R7, R0 ;  /* 0x0000000007097220 */ /* 0x000fe20000410000 */
[----:B------:R-:W-:Y:S01]  /*2690*/  FSEL R51, R64, -INF , P2 ;  /* 0xff80000040337808 */ /* 0x000fe20001000000 */
[----:B------:R-:W-:Y:S01]  /*26a0*/  USEL UR53, URZ, UR7, !UP0 ;  /* 0x000000073f357287 */ /* 0x000fe2000c000000 */
[----:B------:R-:W-:Y:S02]  /*26b0*/  ISETP.GT.AND P2, PT, R5, 0x58, PT ;  /* 0x000000580500780c */ /* 0x000fe40003f44270 */
[----:B------:R-:W-:Y:S01]  /*26c0*/  FSEL R9, R9, RZ, P1 ;  /* 0x000000ff09097208 */ /* 0x000fe20000800000 */
[----:B------:R-:W-:Y:S01]  /*26d0*/  UISETP.GE.AND UP0, UPT, UR55, UR53, UPT ;  /* 0x000000353700728c */ /* 0x000fe2000bf06270 */
[----:B------:R-:W-:-:S02]  /*26e0*/  ISETP.GT.AND P1, PT, R5, RZ, PT ;  /* 0x000000ff0500720c */ /* 0x000fc40003f24270 */
[----:B------:R-:W-:Y:S01]  /*26f0*/  FSEL R55, R68, -INF , P2 ;  /* 0xff80000044377808 */ /* 0x000fe20001000000 */
[-CC-:B------:R-:W-:Y:S01]  /*2700*/  FFMA.FTZ R4, R8, R0.reuse, -R9.reuse ;  /* 0x0000000008047223 */ /* 0x180fe20000010809 */
[----:B------:R-:W-:Y:S01]  /*2710*/  FSEL R11, R24, -INF , P1 ;  /* 0xff800000180b7808 */ /* 0x000fe20000800000 */
[-CC-:B------:R-:W-:Y:S01]  /*2720*/  FFMA.FTZ R10, R10, R0.reuse, -R9.reuse ;  /* 0x000000000a0a7223 */ /* 0x180fe20000010809 */
[----:B------:R-:W-:Y:S01]  /*2730*/  ISETP.GT.AND P1, PT, R5, 0x9, PT ;  /* 0x000000090500780c */ /* 0x000fe20003f24270 */
[-CC-:B------:R-:W-:Y:S01]  /*2740*/  FFMA.FTZ R12, R12, R0.reuse, -R9.reuse ;  /* 0x000000000c0c7223 */ /* 0x180fe20000010809 */
[----:B------:R-:W-:Y:S01]  /*2750*/  FMNMX.FTZ R6, R11, R25, !PT ;  /* 0x000000190b067209 */ /* 0x000fe20007810000 */
[-CC-:B------:R-:W-:Y:S01]  /*2760*/  FFMA.FTZ R14, R14, R0.reuse, -R9.reuse ;  /* 0x000000000e0e7223 */ /* 0x180fe20000010809 */
[----:B------:R-:W-:Y:S01]  /*2770*/  FSEL R29, R29, -INF , P1 ;  /* 0xff8000001d1d7808 */ /* 0x000fe20000800000 */
[--C-:B------:R-:W-:Y:S01]  /*2780*/  FFMA.FTZ R20, R20, R0, -R9.reuse ;  /* 0x0000000014147223 */ /* 0x100fe20000010809 */
[----:B------:R-:W-:Y:S01]  /*2790*/  FMNMX.FTZ R6, R13, R6, !PT ;  /* 0x000000060d067209 */ /* 0x000fe20007810000 */
[-CC-:B------:R-:W-:Y:S01]  /*27a0*/  FFMA.FTZ R181, R26, R0.reuse, -R9.reuse ;  /* 0x000000001ab57223 */ /* 0x180fe20000010809 */
[----:B------:R-:W-:Y:S01]  /*27b0*/  ISETP.GT.AND P1, PT, R5, 0x11, PT ;  /* 0x000000110500780c */ /* 0x000fe20003f24270 */
[--C-:B------:R-:W-:Y:S01]  /*27c0*/  FFMA.FTZ R179, R38, R0, -R9.reuse ;  /* 0x0000000026b37223 */ /* 0x100fe20000010809 */
[----:B------:R-:W-:Y:S01]  /*27d0*/  FMNMX.FTZ R6, R29, R6, !PT ;  /* 0x000000061d067209 */ /* 0x000fe20007810000 */
[--C-:B------:R-:W-:Y:S01]  /*27e0*/  FFMA.FTZ R183, R30, R0, -R9.reuse ;  /* 0x000000001eb77223 */ /* 0x100fe20000010809 */
[----:B------:R-:W-:Y:S01]  /*27f0*/  FSEL R33, R33, -INF , P1 ;  /* 0xff80000021217808 */ /* 0x000fe20000800000 */
[----:B------:R-:W-:Y:S01]  /*2800*/  MUFU.EX2 R181, R181 ;  /* 0x000000b500b57308 */ /* 0x000fe20000000800 */
[----:B------:R-:W-:Y:S01]  /*2810*/  FMNMX.FTZ R8, R15, R6, !PT ;  /* 0x000000060f087209 */ /* 0x000fe20007810000 */
[-CC-:B------:R-:W-:Y:S01]  /*2820*/  FFMA.FTZ R177, R34, R0.reuse, -R9.reuse ;  /* 0x0000000022b17223 */ /* 0x180fe20000010809 */
[----:B------:R-:W-:Y:S01]  /*2830*/  ISETP.GT.AND P1, PT, R5, 0x19, PT ;  /* 0x000000190500780c */ /* 0x000fe20003f24270 */
[--C-:B------:R-:W-:Y:S01]  /*2840*/  FFMA.FTZ R173, R42, R0, -R9.reuse ;  /* 0x000000002aad7223 */ /* 0x100fe20000010809 */
[----:B------:R-:W-:Y:S01]  /*2850*/  FMNMX.FTZ R8, R33, R8, !PT ;  /* 0x0000000821087209 */ /* 0x000fe20007810000 */
[--C-:B------:R-:W-:Y:S01]  /*2860*/  FFMA.FTZ R175, R46, R0, -R9.reuse ;  /* 0x000000002eaf7223 */ /* 0x100fe20000010809 */
[----:B------:R-:W-:Y:S01]  /*2870*/  FSEL R37, R37, -INF , P1 ;  /* 0xff80000025257808 */ /* 0x000fe20000800000 */
[----:B------:R0:W-:Y:S01]  /*2880*/  MUFU.EX2 R6, R10 ;  /* 0x0000000a00067308 */ /* 0x0001e20000000800 */
[----:B------:R-:W-:Y:S01]  /*2890*/  FMNMX.FTZ R8, R21, R8, !PT ;  /* 0x0000000815087209 */ /* 0x000fe20007810000 */
[-CC-:B------:R-:W-:Y:S01]  /*28a0*/  FFMA.FTZ R88, R88, R0.reuse, -R9.reuse ;  /* 0x0000000058587223 */ /* 0x180fe20000010809 */
[----:B------:R-:W-:Y:S01]  /*28b0*/  ISETP.GT.AND P1, PT, R5, 0x21, PT ;  /* 0x000000210500780c */ /* 0x000fe20003f24270 */
[--C-:B------:R-:W-:Y:S01]  /*28c0*/  FFMA.FTZ R169, R50, R0, -R9.reuse ;  /* 0x0000000032a97223 */ /* 0x100fe20000010809 */
[----:B------:R-:W-:Y:S01]  /*28d0*/  FMNMX.FTZ R8, R37, R8, !PT ;  /* 0x0000000825087209 */ /* 0x000fe20007810000 */
[--C-:B------:R-:W-:Y:S01]  /*28e0*/  FFMA.FTZ R90, R90, R0, -R9.reuse ;  /* 0x000000005a5a7223 */ /* 0x100fe20000010809 */
[----:B------:R-:W-:Y:S01]  /*28f0*/  FSEL R41, R41, -INF , P1 ;  /* 0xff80000029297808 */ /* 0x000fe20000800000 */
[----:B------:R-:W1:Y:S01]  /*2900*/  MUFU.EX2 R4, R4 ;  /* 0x0000000400047308 */ /* 0x000e620000000800 */
[----:B0-----:R-:W-:Y:S01]  /*2910*/  FMNMX.FTZ R10, R27, R8, !PT ;  /* 0x000000081b0a7209 */ /* 0x001fe20007810000 */
        /* <DEDUP_REMOVED lines=15> */
[----:B0-----:R-:W-:Y:S01]  /*2a10*/  FMNMX.FTZ R12, R35, R10, !PT ;  /* 0x0000000a230c7209 */ /* 0x001fe20007810000 */
[----:B-1----:R-:W-:Y:S01]  /*2a20*/  FADD.FTZ R44, R181, R4 ;  /* 0x00000004b52c7221 */ /* 0x002fe20000010000 */
        /* <DEDUP_REMOVED lines=15> */
[-CC-:B------:R-:W-:Y:S01]  /*2b20*/  FFMA.FTZ R36, R104, R0.reuse, -R9.reuse ;  /* 0x0000000068247223 */ /* 0x180fe20000010809 */
[----:B------:R-:W-:Y:S01]  /*2b30*/  ISETP.GT.AND P1, PT, R5, 0x49, PT ;  /* 0x000000490500780c */ /* 0x000fe20003f24270 */
[--C-:B------:R-:W-:Y:S01]  /*2b40*/  FFMA.FTZ R157, R82, R0, -R9.reuse ;  /* 0x00000000529d7223 */ /* 0x100fe20000010809 */
[----:B------:R-:W-:Y:S01]  /*2b50*/  FMNMX.FTZ R14, R57, R14, !PT ;  /* 0x0000000e390e7209 */ /* 0x000fe20007810000 */
[----:B------:R-:W-:Y:S01]  /*2b60*/  FFMA.FTZ R159, R86, R0, -R9 ;  /* 0x00000000569f7223 */ /* 0x000fe20000010809 */
[----:B------:R-:W-:Y:S01]  /*2b70*/  FSEL R61, R61, -INF , P1 ;  /* 0xff8000003d3d7808 */ /* 0x000fe20000800000 */
[----:B------:R0:W-:Y:S01]  /*2b80*/  MUFU.EX2 R12, R20 ;  /* 0x00000014000c7308 */ /* 0x0001e20000000800 */
[----:B------:R-:W-:-:S02]  /*2b90*/  FMNMX.FTZ R14, R47, R14, !PT ;  /* 0x0000000e2f0e7209 */ /* 0x000fc40007810000 */
[----:B------:R-:W-:Y:S02]  /*2ba0*/  CS2R R104, SRZ ;  /* 0x0000000000687805 */ /* 0x000fe4000001ff00 */
[----:B------:R-:W-:Y:S02]  /*2bb0*/  ISETP.GT.AND P1, PT, R5, 0x51, PT ;  /* 0x000000510500780c */ /* 0x000fe40003f24270 */
[----:B------:R-:W-:Y:S02]  /*2bc0*/  CS2R R102, SRZ ;  /* 0x0000000000667805 */ /* 0x000fe4000001ff00 */
[----:B------:R-:W-:Y:S02]  /*2bd0*/  FMNMX.FTZ R14, R61, R14, !PT ;  /* 0x0000000e3d0e7209 */ /* 0x000fe40007810000 */
[----:B------:R-:W-:Y:S02]  /*2be0*/  CS2R R98, SRZ ;  /* 0x0000000000627805 */ /* 0x000fe4000001ff00 */
[----:B------:R-:W-:Y:S01]  /*2bf0*/  FSEL R65, R65, -INF , P1 ;  /* 0xff80000041417808 */ /* 0x000fe20000800000 */
[----:B------:R-:W-:Y:S01]  /*2c00*/  MUFU.EX2 R179, R179 ;  /* 0x000000b300b37308 */ /* 0x000fe20000000800 */
[----:B0-----:R-:W-:-:S02]  /*2c10*/  FMNMX.FTZ R20, R51, R14, !PT ;  /* 0x0000000e33147209 */ /* 0x001fc40007810000 */
[----:B------:R-:W-:Y:S02]  /*2c20*/  CS2R R96, SRZ ;  /* 0x0000000000607805 */ /* 0x000fe4000001ff00 */
[----:B------:R-:W-:Y:S02]  /*2c30*/  ISETP.GT.AND P1, PT, R5, 0x59, PT ;  /* 0x000000590500780c */ /* 0x000fe40003f24270 */
[----:B------:R-:W-:Y:S02]  /*2c40*/  FMNMX.FTZ R20, R65, R20, !PT ;  /* 0x0000001441147209 */ /* 0x000fe40007810000 */
[----:B------:R-:W-:Y:S01]  /*2c50*/  ISETP.GT.AND P2, PT, R5, 0x60, PT ;  /* 0x000000600500780c */ /* 0x000fe20003f44270 */
[----:B------:R-:W-:Y:S01]  /*2c60*/  MUFU.EX2 R173, R173 ;  /* 0x000000ad00ad7308 */ /* 0x000fe20000000800 */
[----:B------:R-:W-:Y:S02]  /*2c70*/  FSEL R69, R69, -INF , P1 ;  /* 0xff80000045457808 */ /* 0x000fe40000800000 */
[----:B------:R-:W-:-:S02]  /*2c80*/  FMNMX.FTZ R20, R55, R20, !PT ;  /* 0x0000001437147209 */ /* 0x000fc40007810000 */
[----:B------:R-:W-:Y:S02]  /*2c90*/  ISETP.GT.AND P1, PT, R5, 0x61, PT ;  /* 0x000000610500780c */ /* 0x000fe40003f24270 */
[----:B------:R-:W-:Y:S01]  /*2ca0*/  FSEL R59, R72, -INF , P2 ;  /* 0xff800000483b7808 */ /* 0x000fe20001000000 */
[----:B------:R-:W-:Y:S01]  /*2cb0*/  MUFU.EX2 R175, R175 ;  /* 0x000000af00af7308 */ /* 0x000fe20000000800 */
[----:B------:R-:W-:Y:S02]  /*2cc0*/  FMNMX.FTZ R20, R69, R20, !PT ;  /* 0x0000001445147209 */ /* 0x000fe40007810000 */
[----:B------:R-:W-:Y:S02]  /*2cd0*/  ISETP.GT.AND P2, PT, R5, 0x68, PT ;  /* 0x000000680500780c */ /* 0x000fe40003f44270 */
[----:B------:R-:W-:Y:S02]  /*2ce0*/  FSEL R73, R73, -INF , P1 ;  /* 0xff80000049497808 */ /* 0x000fe40000800000 */
[----:B------:R-:W-:Y:S01]  /*2cf0*/  FMNMX.FTZ R24, R59, R20, !PT ;  /* 0x000000143b187209 */ /* 0x000fe20007810000 */
[----:B------:R0:W-:Y:S01]  /*2d00*/  MUFU.EX2 R14, R88 ;  /* 0x00000058000e7308 */ /* 0x0001e20000000800 */
[----:B------:R-:W-:-:S02]  /*2d10*/  ISETP.GT.AND P1, PT, R5, 0x69, PT ;  /* 0x000000690500780c */ /* 0x000fc40003f24270 */
[----:B------:R-:W-:Y:S02]  /*2d20*/  FSEL R63, R76, -INF , P2 ;  /* 0xff8000004c3f7808 */ /* 0x000fe40001000000 */
[----:B------:R-:W-:Y:S02]  /*2d30*/  FMNMX.FTZ R24, R73, R24, !PT ;  /* 0x0000001849187209 */ /* 0x000fe40007810000 */
[----:B------:R-:W-:Y:S01]  /*2d40*/  ISETP.GT.AND P2, PT, R5, 0x70, PT ;  /* 0x000000700500780c */ /* 0x000fe20003f44270 */
[----:B------:R-:W-:Y:S01]  /*2d50*/  MUFU.EX2 R169, R169 ;  /* 0x000000a900a97308 */ /* 0x000fe20000000800 */
[----:B------:R-:W-:Y:S02]  /*2d60*/  FSEL R77, R77, -INF , P1 ;  /* 0xff8000004d4d7808 */ /* 0x000fe40000800000 */
[----:B0-----:R-:W-:Y:S02]  /*2d70*/  CS2R R88, SRZ ;  /* 0x0000000000587805 */ /* 0x001fe4000001ff00 */
[----:B------:R-:W-:-:S02]  /*2d80*/  FMNMX.FTZ R24, R63, R24, !PT ;  /* 0x000000183f187209 */ /* 0x000fc40007810000 */
[----:B------:R-:W-:Y:S02]  /*2d90*/  ISETP.GT.AND P1, PT, R5, 0x71, PT ;  /* 0x000000710500780c */ /* 0x000fe40003f24270 */
[----:B------:R-:W-:Y:S01]  /*2da0*/  FSEL R67, R80, -INF , P2 ;  /* 0xff80000050437808 */ /* 0x000fe20001000000 */
[----:B------:R0:W-:Y:S01]  /*2db0*/  MUFU.EX2 R20, R90 ;  /* 0x0000005a00147308 */ /* 0x0001e20000000800 */
[----:B------:R-:W-:Y:S02]  /*2dc0*/  FMNMX.FTZ R24, R77, R24, !PT ;  /* 0x000000184d187209 */ /* 0x000fe40007810000 */
[----:B------:R-:W-:Y:S02]  /*2dd0*/  ISETP.GT.AND P2, PT, R5, 0x78, PT ;  /* 0x000000780500780c */ /* 0x000fe40003f44270 */
[----:B------:R-:W-:Y:S02]  /*2de0*/  FSEL R81, R81, -INF , P1 ;  /* 0xff80000051517808 */ /* 0x000fe40000800000 */
[----:B------:R-:W-:Y:S01]  /*2df0*/  FMNMX.FTZ R26, R67, R24, !PT ;  /* 0x00000018431a7209 */ /* 0x000fe20007810000 */
[----:B------:R-:W-:Y:S01]  /*2e00*/  MUFU.EX2 R171, R171 ;  /* 0x000000ab00ab7308 */ /* 0x000fe20000000800 */
[----:B------:R-:W-:-:S02]  /*2e10*/  ISETP.GT.AND P1, PT, R5, 0x79, PT ;  /* 0x000000790500780c */ /* 0x000fc40003f24270 */
[----:B0-----:R-:W-:Y:S02]  /*2e20*/  CS2R R90, SRZ ;  /* 0x00000000005a7805 */ /* 0x001fe4000001ff00 */
[----:B------:R-:W-:Y:S02]  /*2e30*/  FSEL R71, R84, -INF , P2 ;  /* 0xff80000054477808 */ /* 0x000fe40001000000 */
[----:B------:R-:W-:Y:S02]  /*2e40*/  FMNMX.FTZ R26, R81, R26, !PT ;  /* 0x0000001a511a7209 */ /* 0x000fe40007810000 */
[----:B------:R-:W-:Y:S01]  /*2e50*/  FSEL R85, R85, -INF , P1 ;  /* 0xff80000055557808 */ /* 0x000fe20000800000 */
[----:B------:R0:W-:Y:S01]  /*2e60*/  MUFU.EX2 R24, R92 ;  /* 0x0000005c00187308 */ /* 0x0001e20000000800 */
[----:B------:R-:W-:Y:S02]  /*2e70*/  FMNMX.FTZ R26, R71, R26, !PT ;  /* 0x0000001a471a7209 */ /* 0x000fe40007810000 */
[----:B------:R-:W-:-:S02]  /*2e80*/  F2FP.BF16.F32.PACK_AB R181, R4, R181 ;  /* 0x000000b504b5723e */ /* 0x000fc400000010ff */
[----:B------:R-:W-:Y:S01]  /*2e90*/  FMNMX.FTZ R5, R85, R26, !PT ;  /* 0x0000001a55057209 */ /* 0x000fe20007810000 */
[--C-:B------:R-:W-:Y:S01]  /*2ea0*/  FFMA.FTZ R26, R94, R0, -R9.reuse ;  /* 0x000000005e1a7223 */ /* 0x100fe20000010809 */
[----:B------:R-:W-:Y:S01]  /*2eb0*/  CS2R R94, SRZ ;  /* 0x00000000005e7805 */ /* 0x000fe2000001ff00 */
[----:B------:R-:W-:Y:S01]  /*2ec0*/  MUFU.EX2 R165, R165 ;  /* 0x000000a500a57308 */ /* 0x000fe20000000800 */
[----:B0-----:R-:W-:Y:S01]  /*2ed0*/  CS2R R92, SRZ ;  /* 0x00000000005c7805 */ /* 0x001fe2000001ff00 */
[----:B------:R-:W0:Y:S06]  /*2ee0*/  SHFL.BFLY PT, R32, R5, 0x2, 0x1f ;  /* 0x0c401f0005207f89 */ /* 0x000e2c00000e0000 */
[----:B------:R-:W-:Y:S08]  /*2ef0*/  MUFU.EX2 R26, R26 ;  /* 0x0000001a001a7308 */ /* 0x000ff00000000800 */
[----:B------:R-:W-:Y:S08]  /*2f00*/  MUFU.EX2 R167, R167 ;  /* 0x000000a700a77308 */ /* 0x000ff00000000800 */
[----:B------:R-:W-:Y:S01]  /*2f10*/  MUFU.EX2 R28, R28 ;  /* 0x0000001c001c7308 */ /* 0x000fe20000000800 */
[----:B0-----:R-:W-:Y:S01]  /*2f20*/  FMNMX.FTZ R38, R5, R32, !PT ;  /* 0x0000002005267209 */ /* 0x001fe20007810000 */
[----:B------:R-:W-:Y:S01]  /*2f30*/  FFMA.FTZ R32, R100, R0, -R9 ;  /* 0x0000000064207223 */ /* 0x000fe20000010809 */
[----:B------:R-:W-:-:S03]  /*2f40*/  CS2R R100, SRZ ;  /* 0x0000000000647805 */ /* 0x000fc6000001ff00 */
[----:B------:R-:W0:Y:S02]  /*2f50*/  SHFL.BFLY PT, R5, R38, 0x1, 0x1f ;  /* 0x0c201f0026057f89 */ /* 0x000e2400000e0000 */
[----:B------:R-:W-:Y:S08]  /*2f60*/  MUFU.EX2 R161, R161 ;  /* 0x000000a100a17308 */ /* 0x000ff00000000800 */
[----:B------:R-:W-:Y:S08]  /*2f70*/  MUFU.EX2 R30, R30 ;  /* 0x0000001e001e7308 */ /* 0x000ff00000000800 */
[----:B------:R-:W-:Y:S01]  /*2f80*/  MUFU.EX2 R163, R163 ;  /* 0x000000a300a37308 */ /* 0x000fe20000000800 */
[----:B0-----:R-:W-:-:S07]  /*2f90*/  FMNMX.FTZ R5, R38, R5, !PT ;  /* 0x0000000526057209 */ /* 0x001fce0007810000 */
[----:B------:R-:W-:Y:S01]  /*2fa0*/  MUFU.EX2 R32, R32 ;  /* 0x0000002000207308 */ /* 0x000fe20000000800 */
[-CC-:B------:R-:W-:Y:S01]  /*2fb0*/  FFMA.FTZ R38, R106, R0.reuse, -R9.reuse ;  /* 0x000000006a267223 */ /* 0x180fe20000010809 */
[-C--:B------:R-:W-:Y:S01]  /*2fc0*/  FFMA.FTZ R9, R87, R0.reuse, -R9 ;  /* 0x0000000057097223 */ /* 0x080fe20000010809 */
[C---:B------:R-:W-:Y:S01]  /*2fd0*/  FSETP.NEU.FTZ.AND P1, PT, R5.reuse, -INF , PT ;  /* 0xff8000000500780b */ /* 0x040fe20003f3d000 */
[----:B------:R-:W-:Y:S01]  /*2fe0*/  FMUL.FTZ R40, R5, R0 ;  /* 0x0000000005287220 */ /* 0x000fe20000410000 */
[----:B------:R-:W-:-:S03]  /*2ff0*/  CS2R R106, SRZ ;  /* 0x00000000006a7805 */ /* 0x000fc6000001ff00 */
[----:B------:R-:W-:Y:S01]  /*3000*/  MUFU.EX2 R153, R153 ;  /* 0x0000009900997308 */ /* 0x000fe20000000800 */
[----:B------:R-:W-:Y:S02]  /*3010*/  FSEL R40, R40, RZ, P1 ;  /* 0x000000ff28287208 */ /* 0x000fe40000800000 */
[----:B------:R-:W-:-:S03]  /*3020*/  PLOP3.LUT P1, PT, PT, PT, UP0, 0x80, 0x0 ;  /* 0x000000000000781c */ /* 0x000fc60003f2f008 */
        /* <DEDUP_REMOVED lines=29> */
[----:B------:R2:W3:Y:S01]  /*3200*/  MUFU.EX2 R182, R29 ;  /* 0x0000001d00b67308 */ /* 0x0004e20000000800 */
[----:B0-----:R-:W-:Y:S01]  /*3210*/  FADD.FTZ R42, R11, R180 ;  /* 0x000000b40b2a7221 */ /* 0x001fe20000010000 */
[----:B------:R-:W-:Y:S01]  /*3220*/  F2FP.BF16.F32.PACK_AB R180, R180, R11 ;  /* 0x0000000bb4b4723e */ /* 0x000fe200000010ff */
[-CC-:B------:R-:W-:Y:S01]  /*3230*/  FFMA.FTZ R63, R63, R0.reuse, -R40.reuse ;  /* 0x000000003f3f7223 */ /* 0x180fe20000010828 */
[-CC-:B------:R-:W-:Y:S01]  /*3240*/  FFMA.FTZ R77, R77, R0.reuse, -R40.reuse ;  /* 0x000000004d4d7223 */ /* 0x180fe20000010828 */
[-CC-:B------:R-:W-:Y:S01]  /*3250*/  FFMA.FTZ R67, R67, R0.reuse, -R40.reuse ;  /* 0x0000000043437223 */ /* 0x180fe20000010828 */
[-CC-:B------:R-:W-:Y:S01]  /*3260*/  FFMA.FTZ R81, R81, R0.reuse, -R40.reuse ;  /* 0x0000000051517223 */ /* 0x180fe20000010828 */
[-C--:B------:R-:W-:Y:S01]  /*3270*/  FFMA.FTZ R71, R71, R0.reuse, -R40 ;  /* 0x0000000047477223 */ /* 0x080fe20000010828 */
[----:B------:R-:W0:Y:S01]  /*3280*/  MUFU.EX2 R15, R15 ;  /* 0x0000000f000f7308 */ /* 0x000e220000000800 */
[----:B-1----:R-:W-:Y:S01]  /*3290*/  FADD.FTZ R25, R13, R42 ;  /* 0x0000002a0d197221 */ /* 0x002fe20000010000 */
[----:B--2---:R-:W-:Y:S01]  /*32a0*/  FADD.FTZ R29, R183, R44 ;  /* 0x0000002cb71d7221 */ /* 0x004fe20000010000 */
[----:B------:R-:W-:Y:S01]  /*32b0*/  F2FP.BF16.F32.PACK_AB R183, R6, R183 ;  /* 0x000000b706b7723e */ /* 0x000fe200000010ff */
[----:B------:R-:W-:-:S02]  /*32c0*/  FFMA.FTZ R40, R85, R0, -R40 ;  /* 0x0000000055287223 */ /* 0x000fc40000010828 */
[----:B------:R-:W-:Y:S02]  /*32d0*/  FADD.FTZ R44, R6, R29 ;  /* 0x0000001d062c7221 */ /* 0x000fe40000010000 */
[----:B------:R-:W1:Y:S01]  /*32e0*/  MUFU.EX2 R176, R33 ;  /* 0x0000002100b07308 */ /* 0x000e620000000800 */
[----:B---3--:R-:W-:Y:S01]  /*32f0*/  FADD.FTZ R42, R182, R25 ;  /* 0x00000019b62a7221 */ /* 0x008fe20000010000 */
[----:B------:R-:W-:Y:S01]  /*3300*/  FADD.FTZ R25, R177, R44 ;  /* 0x0000002cb1197221 */ /* 0x000fe20000010000 */
[----:B------:R-:W-:Y:S02]  /*3310*/  F2FP.BF16.F32.PACK_AB R177, R8, R177 ;  /* 0x000000b108b1723e */ /* 0x000fe400000010ff */
[----:B------:R-:W-:Y:S01]  /*3320*/  F2FP.BF16.F32.PACK_AB R182, R182, R13 ;  /* 0x0000000db6b6723e */ /* 0x000fe200000010ff */
[----:B------:R-:W-:Y:S02]  /*3330*/  FADD.FTZ R44, R8, R25 ;  /* 0x00000019082c7221 */ /* 0x000fe40000010000 */
        /* <DEDUP_REMOVED lines=9> */
[----:B------:R-:W-:Y:S01]  /*33d0*/  F2FP.BF16.F32.PACK_AB R176, R176, R15 ;  /* 0x0000000fb0b0723e */ /* 0x000fe200000010ff */
[----:B------:R-:W-:Y:S02]  /*33e0*/  FADD.FTZ R44, R12, R25 ;  /* 0x000000190c2c7221 */ /* 0x000fe40000010000 */
[----:B------:R-:W1:Y:S01]  /*33f0*/  MUFU.EX2 R27, R27 ;  /* 0x0000001b001b7308 */ /* 0x000e620000000800 */
[----:B--2---:R-:W-:Y:S01]  /*3400*/  FADD.FTZ R3, R21, R42 ;  /* 0x0000002a15037221 */ /* 0x004fe20000010000 */
[----:B------:R-:W-:Y:S01]  /*3410*/  FADD.FTZ R25, R175, R44 ;  /* 0x0000002caf197221 */ /* 0x000fe20000010000 */
[----:B------:R-:W-:-:S03]  /*3420*/  F2FP.BF16.F32.PACK_AB R175, R14, R175 ;  /* 0x000000af0eaf723e */ /* 0x000fc600000010ff */
[----:B------:R-:W-:Y:S02]  /*3430*/  FADD.FTZ R44, R14, R25 ;  /* 0x000000190e2c7221 */ /* 0x000fe40000010000 */
[----:B------:R-:W2:Y:S01]  /*3440*/  MUFU.EX2 R172, R41 ;  /* 0x0000002900ac7308 */ /* 0x000ea20000000800 */
[----:B0-----:R-:W-:Y:S01]  /*3450*/  FADD.FTZ R42, R178, R3 ;  /* 0x00000003b22a7221 */ /* 0x001fe20000010000 */
[----:B------:R-:W-:Y:S01]  /*3460*/  FADD.FTZ R25, R169, R44 ;  /* 0x0000002ca9197221 */ /* 0x000fe20000010000 */
[----:B------:R-:W-:Y:S02]  /*3470*/  F2FP.BF16.F32.PACK_AB R169, R20, R169 ;  /* 0x000000a914a9723e */ /* 0x000fe400000010ff */
[----:B------:R-:W-:Y:S01]  /*3480*/  F2FP.BF16.F32.PACK_AB R178, R178, R21 ;  /* 0x00000015b2b2723e */ /* 0x000fe200000010ff */
[----:B------:R-:W-:Y:S02]  /*3490*/  FADD.FTZ R6, R20, R25 ;  /* 0x0000001914067221 */ /* 0x000fe40000010000 */
[----:B------:R-:W0:Y:S01]  /*34a0*/  MUFU.EX2 R31, R31 ;  /* 0x0000001f001f7308 */ /* 0x000e220000000800 */
[----:B-1----:R-:W-:Y:S01]  /*34b0*/  FADD.FTZ R3, R27, R42 ;  /* 0x0000002a1b037221 */ /* 0x002fe20000010000 */
[----:B------:R-:W-:Y:S01]  /*34c0*/  FADD.FTZ R25, R171, R6 ;  /* 0x00000006ab197221 */ /* 0x000fe20000010000 */
[----:B------:R-:W-:-:S03]  /*34d0*/  F2FP.BF16.F32.PACK_AB R171, R24, R171 ;  /* 0x000000ab18ab723e */ /* 0x000fc600000010ff */
[----:B------:R-:W-:Y:S02]  /*34e0*/  FADD.FTZ R6, R24, R25 ;  /* 0x0000001918067221 */ /* 0x000fe40000010000 */
[----:B------:R-:W1:Y:S01]  /*34f0*/  MUFU.EX2 R174, R45 ;  /* 0x0000002d00ae7308 */ /* 0x000e620000000800 */
[C---:B--2---:R-:W-:Y:S01]  /*3500*/  FADD.FTZ R42, R172.reuse, R3 ;  /* 0x00000003ac2a7221 */ /* 0x044fe20000010000 */
[----:B------:R-:W-:Y:S01]  /*3510*/  FADD.FTZ R25, R165, R6 ;  /* 0x00000006a5197221 */ /* 0x000fe20000010000 */
[----:B------:R-:W-:Y:S02]  /*3520*/  F2FP.BF16.F32.PACK_AB R172, R172, R27 ;  /* 0x0000001bacac723e */ /* 0x000fe400000010ff */
[C---:B------:R-:W-:Y:S01]  /*3530*/  F2FP.BF16.F32.PACK_AB R165, R26.reuse, R165 ;  /* 0x000000a51aa5723e */ /* 0x040fe200000010ff */
[----:B------:R-:W-:Y:S02]  /*3540*/  FADD.FTZ R6, R26, R25 ;  /* 0x000000191a067221 */ /* 0x000fe40000010000 */
[----:B------:R-:W2:Y:S01]  /*3550*/  MUFU.EX2 R35, R35 ;  /* 0x0000002300237308 */ /* 0x000ea20000000800 */
[----:B0-----:R-:W-:Y:S01]  /*3560*/  FADD.FTZ R3, R31, R42 ;  /* 0x0000002a1f037221 */ /* 0x001fe20000010000 */
[----:B------:R-:W-:Y:S01]  /*3570*/  FADD.FTZ R11, R167, R6 ;  /* 0x00000006a70b7221 */ /* 0x000fe20000010000 */
[----:B------:R-:W-:-:S03]  /*3580*/  F2FP.BF16.F32.PACK_AB R167, R28, R167 ;  /* 0x000000a71ca7723e */ /* 0x000fc600000010ff */
[----:B------:R-:W-:Y:S02]  /*3590*/  FADD.FTZ R6, R28, R11 ;  /* 0x0000000b1c067221 */ /* 0x000fe40000010000 */
[----:B------:R-:W0:Y:S01]  /*35a0*/  MUFU.EX2 R168, R49 ;  /* 0x0000003100a87308 */ /* 0x000e220000000800 */
[C---:B-1----:R-:W-:Y:S01]  /*35b0*/  FADD.FTZ R42, R174.reuse, R3 ;  /* 0x00000003ae2a7221 */ /* 0x042fe20000010000 */
[----:B------:R-:W-:Y:S01]  /*35c0*/  FADD.FTZ R11, R161, R6 ;  /* 0x00000006a10b7221 */ /* 0x000fe20000010000 */
[----:B------:R-:W-:Y:S02]  /*35d0*/  F2FP.BF16.F32.PACK_AB R174, R174, R31 ;  /* 0x0000001faeae723e */ /* 0x000fe400000010ff */
[C---:B------:R-:W-:Y:S01]  /*35e0*/  F2FP.BF16.F32.PACK_AB R161, R30.reuse, R161 ;  /* 0x000000a11ea1723e */ /* 0x040fe200000010ff */
[----:B------:R-:W-:Y:S02]  /*35f0*/  FADD.FTZ R6, R30, R11 ;  /* 0x0000000b1e067221 */ /* 0x000fe40000010000 */
[----:B------:R-:W1:Y:S01]  /*3600*/  MUFU.EX2 R39, R39 ;  /* 0x0000002700277308 */ /* 0x000e620000000800 */
[----:B--2---:R-:W-:Y:S01]  /*3610*/  FADD.FTZ R3, R35, R42 ;  /* 0x0000002a23037221 */ /* 0x004fe20000010000 */
[----:B------:R-:W-:Y:S01]  /*3620*/  FADD.FTZ R11, R163, R6 ;  /* 0x00000006a30b7221 */ /* 0x000fe20000010000 */
[----:B------:R-:W-:-:S03]  /*3630*/  F2FP.BF16.F32.PACK_AB R163, R32, R163 ;  /* 0x000000a320a3723e */ /* 0x000fc600000010ff */
[----:B------:R-:W-:Y:S02]  /*3640*/  FADD.FTZ R6, R32, R11 ;  /* 0x0000000b20067221 */ /* 0x000fe40000010000 */
[----:B------:R-:W2:Y:S01]  /*3650*/  MUFU.EX2 R170, R53 ;  /* 0x0000003500aa7308 */ /* 0x000ea20000000800 */
[C---:B0-----:R-:W-:Y:S01]  /*3660*/  FADD.FTZ R4, R168.reuse, R3 ;  /* 0x00000003a8047221 */ /* 0x041fe20000010000 */
[----:B------:R-:W-:Y:S01]  /*3670*/  FADD.FTZ R11, R153, R6 ;  /* 0x00000006990b7221 */ /* 0x000fe20000010000 */
[----:B------:R-:W-:-:S05]  /*3680*/  F2FP.BF16.F32.PACK_AB R168, R168, R35 ;  /* 0x00000023a8a8723e */ /* 0x000fca00000010ff */
        /* <DEDUP_REMOVED lines=47> */
[----:B------:R-:W-:Y:S01]  /*3980*/  MUFU.EX2 R159, R159 ;  /* 0x0000009f009f7308 */ /* 0x000fe20000000800 */
[C---:B--2---:R-:W-:Y:S01]  /*3990*/  FADD.FTZ R8, R38.reuse, R11 ;  /* 0x0000000b26087221 */ /* 0x044fe20000010000 */
[----:B------:R-:W-:-:S06]  /*39a0*/  F2FP.BF16.F32.PACK_AB R157, R38, R157 ;  /* 0x0000009d269d723e */ /* 0x000fcc00000010ff */
[----:B------:R-:W1:Y:S01]  /*39b0*/  MUFU.EX2 R71, R71 ;  /* 0x0000004700477308 */ /* 0x000e620000000800 */
[C---:B0-----:R-:W-:Y:S01]  /*39c0*/  FADD.FTZ R4, R156.reuse, R3 ;  /* 0x000000039c047221 */ /* 0x041fe20000010000 */
[----:B------:R-:W-:-:S06]  /*39d0*/  F2FP.BF16.F32.PACK_AB R156, R156, R67 ;  /* 0x000000439c9c723e */ /* 0x000fcc00000010ff */
[----:B------:R-:W0:Y:S08]  /*39e0*/  MUFU.EX2 R40, R40 ;  /* 0x0000002800287308 */ /* 0x000e300000000800 */
[----:B------:R2:W3:Y:S01]  /*39f0*/  MUFU.EX2 R6, R9 ;  /* 0x0000000900067308 */ /* 0x0004e20000000800 */
[----:B-1----:R-:W-:Y:S01]  /*3a00*/  FADD.FTZ R3, R71, R4 ;  /* 0x0000000447037221 */ /* 0x002fe20000010000 */
[----:B--2---:R-:W-:-:S03]  /*3a10*/  FADD.FTZ R9, R159, R8 ;  /* 0x000000089f097221 */ /* 0x004fc60000010000 */
[C---:B0-----:R-:W-:Y:S01]  /*3a20*/  FADD.FTZ R3, R40.reuse, R3 ;  /* 0x0000000328037221 */ /* 0x041fe20000010000 */
[----:B------:R-:W-:Y:S01]  /*3a30*/  F2FP.BF16.F32.PACK_AB R158, R40, R71 ;  /* 0x00000047289e723e */ /* 0x000fe200000010ff */
[C---:B---3--:R-:W-:Y:S01]  /*3a40*/  FADD.FTZ R4, R6.reuse, R9 ;  /* 0x0000000906047221 */ /* 0x048fe20000010000 */
[----:B------:R-:W-:Y:S01]  /*3a50*/  F2FP.BF16.F32.PACK_AB R159, R6, R159 ;  /* 0x0000009f069f723e */ /* 0x000fe200000010ff */
[----:B------:R-:W-:Y:S06]  /*3a60*/  @!P1 BRA `(.L_x_8874) ;  /* 0x0000002800809947 */ /* 0x000fec0003800000 */
[----:B------:R-:W-:Y:S01]  /*3a70*/  IMAD.MOV.U32 R8, RZ, RZ, R7 ;  /* 0x000000ffff087224 */ /* 0x000fe200078e0007 */
[----:B------:R-:W-:Y:S01]  /*3a80*/  UMOV UR56, UR44 ;  /* 0x0000002c00387c82 */ /* 0x000fe20008000000 */
[----:B------:R-:W-:Y:S01]  /*3a90*/  IMAD.MOV.U32 R6, RZ, RZ, R5 ;  /* 0x000000ffff067224 */ /* 0x000fe200078e0005 */
[----:B------:R-:W-:Y:S01]  /*3aa0*/  UMOV UR54, UR43 ;  /* 0x0000002b00367c82 */ /* 0x000fe20008000000 */
[----:B------:R-:W-:Y:S01]  /*3ab0*/  IMAD.MOV.U32 R151, RZ, RZ, RZ ;  /* 0x000000ffff977224 */ /* 0x000fe200078e00ff */
[----:B------:R-:W-:-:S06]  /*3ac0*/  ULDC UR52, c[0x0][0x288] ;  /* 0x0000a20000347ab9 */ /* 0x000fcc0000000800 */
.L_x_8885:
[----:B------:R-:W-:Y:S01]  /*3ad0*/  ISETP.NE.AND P2, PT, RZ, UR40, PT ;  /* 0x00000028ff007c0c */ /* 0x000fe2000bf45270 */
[----:B------:R-:W-:-:S04]  /*3ae0*/  UISETP.NE.AND UP0, UPT, UR54, 0x1, UPT ;  /* 0x000000013600788c */ /* 0x000fc8000bf05270 */
[----:B------:R-:W-:-:S04]  /*3af0*/  USEL UR44, URZ, 0x1, UP0 ;  /* 0x000000013f2c7887 */ /* 0x000fc80008000000 */
[----:B------:R-:W-:-:S04]  /*3b00*/  ULOP3.LUT UR44, UR56, UR44, URZ, 0x3c, !UPT ;  /* 0x0000002c382c7292 */ /* 0x000fc8000f8e3c3f */
[----:B------:R-:W-:Y:S08]  /*3b10*/  @P2 BRA `(.L_x_8875) ;  /* 0x0000000000382947 */ /* 0x000ff00003800000 */
[----:B------:R-:W-:Y:S05]  /*3b20*/  @!P0 BRA `(.L_x_8876) ;  /* 0x0000000000048947 */ /* 0x000fea0003800000 */
[----:B------:R-:W-:Y:S01]  /*3b30*/  BPT.TRAP 0x1 ;  /* 0x000000040000795c */ /* 0x000fe20000300000 */
.L_x_8876:
        /* <DEDUP_REMOVED lines=9> */
.L_x_8877:
[----:B-1----:R-:W-:Y:S05]  /*3bd0*/  @P1 BRA `(.L_x_8875) ;  /* 0x0000000000081947 */ /* 0x002fea0003800000 */
[----:B------:R-:W1:Y:S02]  /*3be0*/  SYNCS.PHASECHK.TRANS64.TRYWAIT P1, [UR6+0x28830], R0 ;  /* 0x02883000ff0075a7 */ /* 0x000e640008020146 */
[----:B-1----:R-:W-:Y:S05]  /*3bf0*/  @!P1 BRA `(.L_x_8878) ;  /* 0x000000b000b09947 */ /* 0x002fea0003800000 */
.L_x_8875:
        /* <DEDUP_REMOVED lines=48> */
.L_x_8880:
[----:B------:R-:W-:Y:S01]  /*3f00*/  ULEA UR6, UR54, UR41, 0x3 ;  /* 0x0000002936067291 */ /* 0x000fe2000f8e183f */
[----:B------:R-:W-:-:S05]  /*3f10*/  IMAD.U32 R0, RZ, RZ, UR56 ;  /* 0x00000038ff007e24 */ /* 0x000fca000f8e00ff */
[----:B------:R-:W-:-:S04]  /*3f20*/  SHF.L.U32 R0, R0, 0x1f, RZ ;  /* 0x0000001f00007819 */ /* 0x000fc800000006ff */
[----:B------:R0:W1:Y:S01]  /*3f30*/  SYNCS.PHASECHK.TRANS64.TRYWAIT P1, [UR6+0x28850], R0 ;  /* 0x02885000ff0075a7 */ /* 0x0000620008020146 */
[----:B------:R-:W-:Y:S05]  /*3f40*/  @!P0 BRA `(.L_x_8881) ;  /* 0x0000000000048947 */ /* 0x000fea0003800000 */
[----:B------:R-:W-:Y:S01]  /*3f50*/  BPT.TRAP 0x1 ;  /* 0x000000040000795c */ /* 0x000fe20000300000 */
.L_x_8881:
[----:B-1----:R-:W-:Y:S05]  /*3f60*/  @P1 BRA `(.L_x_8879) ;  /* 0x0000000000081947 */ /* 0x002fea0003800000 */
[----:B------:R-:W1:Y:S02]  /*3f70*/  SYNCS.PHASECHK.TRANS64.TRYWAIT P1, [UR6+0x28850], R0 ;  /* 0x02885000ff0075a7 */ /* 0x000e640008020146 */
[----:B-1----:R-:W-:Y:S05]  /*3f80*/  @!P1 BRA `(.L_x_8882) ;  /* 0x000000ac00e49947 */ /* 0x002fea0003800000 */
.L_x_8879:
        /* <DEDUP_REMOVED lines=49> */
.L_x_8883:
[----:B------:R-:W-:Y:S01]  /*42a0*/  UISETP.NE.AND UP0, UPT, UR49, URZ, UPT ;  /* 0x0000003f3100728c */ /* 0x000fe2000bf05270 */
[----:B------:R-:W-:Y:S01]  /*42b0*/  VIADD R11, R17, UR37 ;  /* 0x00000025110b7c36 */ /* 0x000fe20008000000 */
[----:B------:R-:W1:Y:S04]  /*42c0*/  LDC R7, c[0x0][0x2f0] ;  /* 0x0000bc00ff077b82 */ /* 0x000e680000000800 */
[----:B------:R-:W-:Y:S02]  /*42d0*/  PLOP3.LUT P1, PT, PT, PT, UP0, 0x80, 0x0 ;  /* 0x000000000000781c */ /* 0x000fe40003f2f008 */
[----:B------:R-:W-:-:S03]  /*42e0*/  PLOP3.LUT P2, PT, PT, PT, UP0, 0x80, 0x0 ;  /* 0x000000000000781c */ /* 0x000fc60003f4f008 */
[----:B------:R-:W-:-:S08]  /*42f0*/  @UP0 ULDC UR6, c[0x0][0x44c] ;  /* 0x0001130000060ab9 */ /* 0x000fd00000000800 */
[----:B0-----:R-:W-:Y:S01]  /*4300*/  @P1 IMAD.HI.U32 R0, R11, UR6, RZ ;  /* 0x000000060b001c27 */ /* 0x001fe2000f8e00ff */
[----:B------:R-:W-:-:S04]  /*4310*/  @UP0 ULDC UR6, c[0x0][0x450] ;  /* 0x0001140000060ab9 */ /* 0x000fc80000000800 */
[----:B------:R-:W-:Y:S01]  /*4320*/  @P2 SHF.R.U32.HI R11, RZ, UR6, R0 ;  /* 0x00000006ff0b2c19 */ /* 0x000fe20008011600 */
[----:B------:R-:W-:Y:S02]  /*4330*/  UMOV UR6, 0xffffff80 ;  /* 0xffffff8000067882 */ /* 0x000fe40000000000 */
[----:B------:R-:W-:Y:S02]  /*4340*/  UIMAD UR6, UR55, UR6, 0x1 ;  /* 0x00000001370674a4 */ /* 0x000fe4000f8e0206 */
[----:B------:R-:W0:Y:S04]  /*4350*/  SHFL.IDX PT, R5, R11, RZ, 0x1c1f ;  /* 0x001c1fff0b057589 */ /* 0x000e2800000e0000 */
[----:B------:R-:W-:Y:S01]  /*4360*/  IMAD.U32 R9, RZ, RZ, UR6 ;  /* 0x00000006ff097e24 */ /* 0x000fe2000f8e00ff */
[----:B------:R-:W2:Y:S01]  /*4370*/  SHFL.IDX PT, R11, R11, 0x1, 0x1c1f ;  /* 0x003c1f000b0b7f89 */ /* 0x000ea200000e0000 */
[----:B------:R-:W-:-:S02]  /*4380*/  ULEA UR6, UR43, UR41, 0x3 ;  /* 0x000000292b067291 */ /* 0x000fc4000f8e183f */
[----:B------:R-:W-:Y:S02]  /*4390*/  IMAD R0, R16, -0x2, R9 ;  /* 0xfffffffe10007824 */ /* 0x000fe400078e0209 */
[----:B------:R-:W-:Y:S02]  /*43a0*/  UIADD3 UR6, UR6, 0x28840, URZ ;  /* 0x0002884006067890 */ /* 0x000fe4000fffe03f */
[----:B-1----:R-:W-:Y:S02]  /*43b0*/  IMAD R12, R7, UR48, R0 ;  /* 0x00000030070c7c24 */ /* 0x002fe4000f8e0200 */
[----:B------:R-:W-:-:S09]  /*43c0*/  UPRMT UR6, UR39, 0x654, UR6 ;  /* 0x0000065427067896 */ /* 0x000fd20008000006 */
[----:B------:R-:W-:Y:S01]  /*43d0*/  SYNCS.ARRIVE.TRANS64.RED.A1T0 RZ, [UR6], RZ ;  /* 0x000000ffffff79a7 */ /* 0x000fe20008100406 */
        /* <DEDUP_REMOVED lines=96> */
[----:B--2---:R-:W-:-:S02]  /*49e0*/  IADD3 R12, R11, -UR52, R12 ;  /* 0x800000340b0c7c10 */ /* 0x004fc4000fffe00c */
[----:B------:R-:W-:Y:S02]  /*49f0*/  FMNMX.FTZ R14, R85, R0, !PT ;  /* 0x00000000550e7209 */ /* 0x000fe40007810000 */
[----:B------:R-:W0:Y:S01]  /*4a00*/  LDC R0, c[0x0][0x988] ;  /* 0x00026200ff007b82 */ /* 0x000e220000000800 */
[C---:B------:R-:W-:Y:S02]  /*4a10*/  ISETP.GT.AND P2, PT, R12.reuse, RZ, PT ;  /* 0x000000ff0c00720c */ /* 0x040fe40003f44270 */
[----:B------:R-:W1:Y:S01]  /*4a20*/  SHFL.BFLY PT, R5, R14, 0x2, 0x1f ;  /* 0x0c401f000e057f89 */ /* 0x000e6200000e0000 */
[----:B------:R-:W-:-:S04]  /*4a30*/  ISETP.GT.AND P3, PT, R12, 0x1, PT ;  /* 0x000000010c00780c */ /* 0x000fc80003f64270 */
[----:B------:R-:W-:Y:S02]  /*4a40*/  FSEL R27, R27, -INF , P3 ;  /* 0xff8000001b1b7808 */ /* 0x000fe40001800000 */
[----:B------:R-:W-:Y:S02]  /*4a50*/  ISETP.GT.AND P3, PT, R12, 0x9, PT ;  /* 0x000000090c00780c */ /* 0x000fe40003f64270 */
[----:B-1----:R-:W-:-:S05]  /*4a60*/  FMNMX.FTZ R20, R14, R5, !PT ;  /* 0x000000050e147209 */ /* 0x002fca0007810000 */
[----:B------:R-:W1:Y:S02]  /*4a70*/  SHFL.BFLY PT, R5, R20, 0x1, 0x1f ;  /* 0x0c201f0014057f89 */ /* 0x000e6400000e0000 */
[----:B-1----:R-:W-:-:S04]  /*4a80*/  FMNMX.FTZ R5, R20, R5, !PT ;  /* 0x0000000514057209 */ /* 0x002fc80007810000 */
[C---:B------:R-:W-:Y:S01]  /*4a90*/  FSETP.NEU.FTZ.AND P1, PT, R5.reuse, -INF , PT ;  /* 0xff8000000500780b */ /* 0x040fe20003f3d000 */
[----:B0-----:R-:W-:-:S05]  /*4aa0*/  FMUL.FTZ R10, R5, R0 ;  /* 0x00000000050a7220 */ /* 0x001fca0000410000 */
[----:B------:R-:W-:-:S05]  /*4ab0*/  FSEL R10, R10, RZ, P1 ;  /* 0x000000ff0a0a7208 */ /* 0x000fca0000800000 */
[-CC-:B------:R-:W-:Y:S01]  /*4ac0*/  FFMA.FTZ R180, R157, R0.reuse, -R10.reuse ;  /* 0x000000009db47223 */ /* 0x180fe2000001080a */
[----:B------:R-:W-:Y:S01]  /*4ad0*/  FSEL R157, R26, -INF , P2 ;  /* 0xff8000001a9d7808 */ /* 0x000fe20001000000 */
[-CC-:B------:R-:W-:Y:S01]  /*4ae0*/  FFMA.FTZ R182, R159, R0.reuse, -R10.reuse ;  /* 0x000000009fb67223 */ /* 0x180fe2000001080a */
[----:B------:R-:W-:Y:S01]  /*4af0*/  ISETP.GT.AND P2, PT, R12, 0x8, PT ;  /* 0x000000080c00780c */ /* 0x000fe20003f44270 */
[--C-:B------:R-:W-:Y:S01]  /*4b00*/  FFMA.FTZ R11, R163, R0, -R10.reuse ;  /* 0x00000000a30b7223 */ /* 0x100fe2000001080a */
[----:B------:R-:W-:Y:S01]  /*4b10*/  FMNMX.FTZ R14, R157, R8, !PT ;  /* 0x000000089d0e7209 */ /* 0x000fe20007810000 */
[-CC-:B------:R-:W-:Y:S01]  /*4b20*/  FFMA.FTZ R176, R171, R0.reuse, -R10.reuse ;  /* 0x00000000abb07223 */ /* 0x180fe2000001080a */
[----:B------:R-:W-:Y:S01]  /*4b30*/  FSEL R159, R30, -INF , P2 ;  /* 0xff8000001e9f7808 */ /* 0x000fe20001000000 */
[--C-:B------:R-:W-:Y:S01]  /*4b40*/  FFMA.FTZ R178, R177, R0, -R10.reuse ;  /* 0x00000000b1b27223 */ /* 0x100fe2000001080a */
[----:B------:R-:W-:Y:S01]  /*4b50*/  FMNMX.FTZ R14, R27, R14, !PT ;  /* 0x0000000e1b0e7209 */ /* 0x000fe20007810000 */
[-CC-:B------:R-:W-:Y:S01]  /*4b60*/  FFMA.FTZ R172, R173, R0.reuse, -R10.reuse ;  /* 0x00000000adac7223 */ /* 0x180fe2000001080a */
[C---:B------:R-:W-:Y:S01]  /*4b70*/  ISETP.GT.AND P2, PT, R12.reuse, 0x10, PT ;  /* 0x000000100c00780c */ /* 0x040fe20003f44270 */
[-CC-:B------:R-:W-:Y:S01]  /*4b80*/  FFMA.FTZ R174, R165, R0.reuse, -R10.reuse ;  /* 0x00000000a5ae7223 */ /* 0x180fe2000001080a */
        /* <DEDUP_REMOVED lines=47> */
[----:B------:R-:W-:Y:S01]  /*4e80*/  FFMA.FTZ R41, R85, R0, -R10 ;  /* 0x0000000055297223 */ /* 0x000fe2000001080a */
        /* <DEDUP_REMOVED lines=8> */
[----:B------:R-:W-:Y:S01]  /*4f10*/  FSEL R173, R51, -INF , P3 ;  /* 0xff80000033ad7808 */ /* 0x000fe20001800000 */
[----:B------:R-:W-:Y:S01]  /*4f20*/  FFMA.FTZ R51, R153, R0, -R10 ;  /* 0x0000000099337223 */ /* 0x000fe2000001080a */
        /* <DEDUP_REMOVED lines=65> */
[----:B------:R-:W-:Y:S02]  /*5340*/  FSEL R87, R87, -INF , P3 ;  /* 0xff80000057577808 */ /* 0x000fe40001800000 */
[----:B------:R-:W-:Y:S01]  /*5350*/  FMNMX.FTZ R14, R193, R14, !PT ;  /* 0x0000000ec10e7209 */ /* 0x000fe20007810000 */
[----:B------:R-:W-:Y:S01]  /*5360*/  MUFU.EX2 R49, R49 ;  /* 0x0000003100317308 */ /* 0x000fe20000000800 */
[----:B------:R-:W-:-:S02]  /*5370*/  FSEL R69, R5, RZ, P1 ;  /* 0x000000ff05457208 */ /* 0x000fc40000800000 */
[----:B------:R-:W-:-:S03]  /*5380*/  FMNMX.FTZ R14, R87, R14, !PT ;  /* 0x0000000e570e7209 */ /* 0x000fc60007810000 */
[----:B------:R-:W-:Y:S02]  /*5390*/  FADD.FTZ R69, -R69, R6 ;  /* 0x0000000645457221 */ /* 0x000fe40000010100 */
[----:B------:R-:W0:Y:S01]  /*53a0*/  SHFL.BFLY PT, R61, R14, 0x2, 0x1f ;  /* 0x0c401f000e3d7f89 */ /* 0x000e2200000e0000 */
[----:B------:R-:W-:Y:S01]  /*53b0*/  MUFU.EX2 R164, R164 ;  /* 0x000000a400a47308 */ /* 0x000fe20000000800 */
[----:B------:R-:W-:-:S07]  /*53c0*/  FMUL.FTZ R6, R69, R0 ;  /* 0x0000000045067220 */ /* 0x000fce0000410000 */
[----:B------:R-:W1:Y:S08]  /*53d0*/  MUFU.EX2 R6, R6 ;  /* 0x0000000600067308 */ /* 0x000e700000000800 */
[----:B------:R-:W-:Y:S01]  /*53e0*/  MUFU.EX2 R45, R45 ;  /* 0x0000002d002d7308 */ /* 0x000fe20000000800 */
[----:B0-----:R-:W-:-:S07]  /*53f0*/  FMNMX.FTZ R61, R14, R61, !PT ;  /* 0x0000003d0e3d7209 */ /* 0x001fce0007810000 */
[----:B------:R-:W-:Y:S01]  /*5400*/  MUFU.EX2 R166, R166 ;  /* 0x000000a600a67308 */ /* 0x000fe20000000800 */
[----:B-1----:R-:W-:Y:S01]  /*5410*/  FFMA.FTZ R3, R6, R3, R9 ;  /* 0x0000000306037223 */ /* 0x002fe20000010009 */
[----:B------:R-:W0:Y:S03]  /*5420*/  SHFL.BFLY PT, R12, R61, 0x1, 0x1f ;  /* 0x0c201f003d0c7f89 */ /* 0x000e2600000e0000 */
[----:B------:R-:W-:-:S03]  /*5430*/  FADD.FTZ R3, R180, R3 ;  /* 0x00000003b4037221 */ /* 0x000fc60000010000 */
        /* <DEDUP_REMOVED lines=41> */
[--C-:B------:R-:W-:Y:S01]  /*56d0*/  FFMA.FTZ R53, R53, R0, -R10.reuse ;  /* 0x0000000035357223 */ /* 0x100fe2000001080a */
[----:B------:R-:W2:Y:S01]  /*56e0*/  MUFU.EX2 R14, R14 ;  /* 0x0000000e000e7308 */ /* 0x000ea20000000800 */
[----:B0-----:R-:W-:Y:S01]  /*56f0*/  FFMA.FTZ R59, R8, R4, R61 ;  /* 0x00000004083b7223 */ /* 0x001fe2000001003d */
[----:B------:R-:W-:Y:S01]  /*5700*/  FADD.FTZ R4, R182, R3 ;  /* 0x00000003b6047221 */ /* 0x000fe20000010000 */
[-CC-:B------:R-:W-:Y:S01]  /*5710*/  FFMA.FTZ R83, R83, R0.reuse, -R10.reuse ;  /* 0x0000000053537223 */ /* 0x180fe2000001080a */
[----:B------:R-:W-:-:S02]  /*5720*/  FFMA.FTZ R193, R193, R0, -R10 ;  /* 0x00000000c1c17223 */ /* 0x000fc4000001080a */
        /* <DEDUP_REMOVED lines=24> */
[----:B--2---:R-:W-:Y:S01]  /*58b0*/  FADD.FTZ R40, R26, R59 ;  /* 0x0000003b1a287221 */ /* 0x004fe20000010000 */
[----:B------:R-:W-:-:S06]  /*58c0*/  FADD.FTZ R59, R43, R42 ;  /* 0x0000002a2b3b7221 */ /* 0x000fcc0000010000 */
[----:B------:R-:W2:Y:S01]  /*58d0*/  MUFU.EX2 R28, R28 ;  /* 0x0000001c001c7308 */ /* 0x000ea20000000800 */
[----:B0-----:R-:W-:Y:S01]  /*58e0*/  FADD.FTZ R4, R65, R40 ;  /* 0x0000002841047221 */ /* 0x001fe20000010000 */
[-CC-:B------:R-:W-:Y:S01]  /*58f0*/  FFMA.FTZ R40, R71, R0.reuse, -R10.reuse ;  /* 0x0000000047287223 */ /* 0x180fe2000001080a */
[----:B------:R-:W-:-:S05]  /*5900*/  FFMA.FTZ R10, R87, R0, -R10 ;  /* 0x00000000570a7223 */ /* 0x000fca000001080a */
        /* <DEDUP_REMOVED lines=40> */
[----:B------:R-:W-:Y:S01]  /*5b90*/  MUFU.EX2 R29, R29 ;  /* 0x0000001d001d7308 */ /* 0x000fe20000000800 */
[----:B0-----:R-:W-:-:S07]  /*5ba0*/  FADD.FTZ R4, R152, R59 ;  /* 0x0000003b98047221 */ /* 0x001fce0000010000 */
[----:B------:R-:W0:Y:S01]  /*5bb0*/  MUFU.EX2 R75, R75 ;  /* 0x0000004b004b7308 */ /* 0x000e220000000800 */
[----:B-1----:R-:W-:-:S07]  /*5bc0*/  FADD.FTZ R3, R44, R3 ;  /* 0x000000032c037221 */ /* 0x002fce0000010000 */
[----:B------:R-:W-:Y:S08]  /*5bd0*/  MUFU.EX2 R154, R154 ;  /* 0x0000009a009a7308 */ /* 0x000ff00000000800 */
[----:B------:R-:W1:Y:S01]  /*5be0*/  MUFU.EX2 R46, R191 ;  /* 0x000000bf002e7308 */ /* 0x000e620000000800 */
[----:B0-----:R-:W-:-:S07]  /*5bf0*/  FADD.FTZ R3, R75, R3 ;  /* 0x000000034b037221 */ /* 0x001fce0000010000 */
[----:B------:R-:W-:Y:S08]  /*5c00*/  MUFU.EX2 R33, R33 ;  /* 0x0000002100217308 */ /* 0x000ff00000000800 */
[----:B------:R-:W0:Y:S01]  /*5c10*/  MUFU.EX2 R79, R79 ;  /* 0x0000004f004f7308 */ /* 0x000e220000000800 */
[----:B-1----:R-:W-:-:S07]  /*5c20*/  FADD.FTZ R3, R46, R3 ;  /* 0x000000032e037221 */ /* 0x002fce0000010000 */
[----:B------:R-:W-:Y:S08]  /*5c30*/  MUFU.EX2 R156, R156 ;  /* 0x0000009c009c7308 */ /* 0x000ff00000000800 */
[----:B------:R1:W2:Y:S01]  /*5c40*/  MUFU.EX2 R48, R53 ;  /* 0x0000003500307308 */ /* 0x0002a20000000800 */
[----:B0-----:R-:W-:-:S07]  /*5c50*/  FADD.FTZ R3, R79, R3 ;  /* 0x000000034f037221 */ /* 0x001fce0000010000 */
[----:B------:R-:W0:Y:S01]  /*5c60*/  MUFU.EX2 R37, R37 ;  /* 0x0000002500257308 */ /* 0x000e220000000800 */
[----:B-1----:R-:W-:-:S04]  /*5c70*/  FADD.FTZ R53, R29, R4 ;  /* 0x000000041d357221 */ /* 0x002fc80000010000 */
[----:B------:R-:W-:-:S03]  /*5c80*/  FADD.FTZ R4, R154, R53 ;  /* 0x000000359a047221 */ /* 0x000fc60000010000 */
[----:B------:R-:W1:Y:S01]  /*5c90*/  MUFU.EX2 R83, R83 ;  /* 0x0000005300537308 */ /* 0x000e620000000800 */
[----:B------:R-:W-:Y:S01]  /*5ca0*/  FADD.FTZ R53, R33, R4 ;  /* 0x0000000421357221 */ /* 0x000fe20000010000 */
[----:B--2---:R-:W-:-:S03]  /*5cb0*/  FADD.FTZ R3, R48, R3 ;  /* 0x0000000330037221 */ /* 0x004fc60000010000 */
[----:B------:R-:W-:-:S03]  /*5cc0*/  FADD.FTZ R4, R156, R53 ;  /* 0x000000359c047221 */ /* 0x000fc60000010000 */
        /* <DEDUP_REMOVED lines=12> */
.L_x_8884:
[----:B------:R-:W-:Y:S01]  /*5d90*/  UISETP.GT.AND UP0, UPT, UR55, UR53, UPT ;  /* 0x000000353700728c */ /* 0x000fe2000bf04270 */
[-C--:B------:R-:W-:Y:S01]  /*5da0*/  FMUL.FTZ R88, R88, R6.reuse ;  /* 0x0000000658587220 */ /* 0x080fe20000410000 */
[----:B------:R-:W-:Y:S01]  /*5db0*/  ULEA UR6, UR54, UR41, 0x3 ;  /* 0x0000002936067291 */ /* 0x000fe2000f8e183f */
[-C--:B------:R-:W-:Y:S01]  /*5dc0*/  FMUL.FTZ R89, R89, R6.reuse ;  /* 0x0000000659597220 */ /* 0x080fe20000410000 */
[----:B------:R-:W-:Y:S01]  /*5dd0*/  UIADD3 UR7, UR55, -0x1, URZ ;  /* 0xffffffff37077890 */ /* 0x000fe2000fffe03f */
[-C--:B------:R-:W-:Y:S01]  /*5de0*/  FMUL.FTZ R92, R92, R6.reuse ;  /* 0x000000065c5c7220 */ /* 0x080fe20000410000 */
[----:B------:R-:W-:Y:S01]  /*5df0*/  UIADD3 UR6, UR6, 0x28860, URZ ;  /* 0x0002886006067890 */ /* 0x000fe2000fffe03f */
[----:B------:R-:W-:Y:S01]  /*5e00*/  PLOP3.LUT P1, PT, PT, PT, UP0, 0x80, 0x0 ;  /* 0x000000000000781c */ /* 0x000fe20003f2f008 */
        /* <DEDUP_REMOVED lines=99> */
[----:B------:R-:W-:Y:S01]  /*6440*/  F2FP.BF16.F32.PACK_AB R159, R159, R50 ;  /* 0x000000329f9f723e */ /* 0x000fe200000010ff */
[----:B------:R-:W-:Y:S06]  /*6450*/  @P1 BRA `(.L_x_8885) ;  /* 0xffffffd4009c1947 */ /* 0x000fec000383ffff */
[----:B------:R-:W-:-:S05]  /*6460*/  UMOV UR55, UR7 ;  /* 0x0000000700377c82 */ /* 0x000fca0008000000 */
.L_x_8874:
[----:B------:R-:W-:-:S13]  /*6470*/  ISETP.LE.AND P1, PT, RZ, UR55, PT ;  /* 0x00000037ff007c0c */ /* 0x000fda000bf23270 */
[----:B------:R-:W-:Y:S05]  /*6480*/  @!P1 BRA `(.L_x_8886) ;  /* 0x0000002000109947 */ /* 0x000fea0003800000 */
[----:B------:R-:W-:Y:S01]  /*6490*/  IMAD.MOV.U32 R8, RZ, RZ, R7 ;  /* 0x000000ffff087224 */ /* 0x000fe200078e0007 */
[----:B------:R-:W-:Y:S01]  /*64a0*/  UMOV UR49, UR44 ;  /* 0x0000002c00317c82 */ /* 0x000fe20008000000 */
[----:B------:R-:W-:Y:S01]  /*64b0*/  IMAD.MOV.U32 R6, RZ, RZ, R5 ;  /* 0x000000ffff067224 */ /* 0x000fe200078e0005 */
[----:B------:R-:W-:-:S06]  /*64c0*/  UMOV UR48, UR43 ;  /* 0x0000002b00307c82 */ /* 0x000fcc0008000000 */
.L_x_8897:
[----:B------:R-:W-:Y:S01]  /*64d0*/  ISETP.NE.AND P2, PT, RZ, UR40, PT ;  /* 0x00000028ff007c0c */ /* 0x000fe2000bf45270 */
[----:B------:R-:W-:-:S04]  /*64e0*/  UISETP.NE.AND UP0, UPT, UR48, 0x1, UPT ;  /* 0x000000013000788c */ /* 0x000fc8000bf05270 */
[----:B------:R-:W-:-:S04]  /*64f0*/  USEL UR44, URZ, 0x1, UP0 ;  /* 0x000000013f2c7887 */ /* 0x000fc80008000000 */
[----:B------:R-:W-:-:S04]  /*6500*/  ULOP3.LUT UR44, UR49, UR44, URZ, 0x3c, !UPT ;  /* 0x0000002c312c7292 */ /* 0x000fc8000f8e3c3f */
[----:B------:R-:W-:Y:S08]  /*6510*/  @P2 BRA `(.L_x_8887) ;  /* 0x0000000000382947 */ /* 0x000ff00003800000 */
[----:B------:R-:W-:Y:S05]  /*6520*/  @!P0 BRA `(.L_x_8888) ;  /* 0x0000000000048947 */ /* 0x000fea0003800000 */
[----:B------:R-:W-:Y:S01]  /*6530*/  BPT.TRAP 0x1 ;  /* 0x000000040000795c */ /* 0x000fe20000300000 */
.L_x_8888:
        /* <DEDUP_REMOVED lines=9> */
.L_x_8889:
[----:B-1----:R-:W-:Y:S05]  /*65d0*/  @P1 BRA `(.L_x_8887) ;  /* 0x0000000000081947 */ /* 0x002fea0003800000 */
[----:B------:R-:W1:Y:S02]  /*65e0*/  SYNCS.PHASECHK.TRANS64.TRYWAIT P1, [UR6+0x28830], R0 ;  /* 0x02883000ff0075a7 */ /* 0x000e640008020146 */
[----:B-1----:R-:W-:Y:S05]  /*65f0*/  @!P1 BRA `(.L_x_8890) ;  /* 0x0000008800609947 */ /* 0x002fea0003800000 */
.L_x_8887:
[----:B01----:R-:W-:Y:S01]  /*6600*/  IADD3 R0, R23, 0x8, RZ ;  /* 0x0000000817007810 */ /* 0x003fe20007ffe0ff */
        /* <DEDUP_REMOVED lines=47> */
.L_x_8892:
[----:B------:R-:W-:Y:S01]  /*6900*/  ULEA UR6, UR48, UR41, 0x3 ;  /* 0x0000002930067291 */ /* 0x000fe2000f8e183f */
[----:B------:R-:W-:-:S05]  /*6910*/  IMAD.U32 R0, RZ, RZ, UR49 ;  /* 0x00000031ff007e24 */ /* 0x000fca000f8e00ff */
[----:B------:R-:W-:-:S04]  /*6920*/  SHF.L.U32 R0, R0, 0x1f, RZ ;  /* 0x0000001f00007819 */ /* 0x000fc800000006ff */
[----:B------:R0:W1:Y:S01]  /*6930*/  SYNCS.PHASECHK.TRANS64.TRYWAIT P1, [UR6+0x28850], R0 ;  /* 0x02885000ff0075a7 */ /* 0x0000620008020146 */
[----:B------:R-:W-:Y:S05]  /*6940*/  @!P0 BRA `(.L_x_8893) ;  /* 0x0000000000048947 */ /* 0x000fea0003800000 */
[----:B------:R-:W-:Y:S01]  /*6950*/  BPT.TRAP 0x1 ;  /* 0x000000040000795c */ /* 0x000fe20000300000 */
.L_x_8893:
[----:B-1----:R-:W-:Y:S05]  /*6960*/  @P1 BRA `(.L_x_8891) ;  /* 0x0000000000081947 */ /* 0x002fea0003800000 */
[----:B------:R-:W1:Y:S02]  /*6970*/  SYNCS.PHASECHK.TRANS64.TRYWAIT P1, [UR6+0x28850], R0 ;  /* 0x02885000ff0075a7 */ /* 0x000e640008020146 */
[----:B-1----:R-:W-:Y:S05]  /*6980*/  @!P1 BRA `(.L_x_8894) ;  /* 0x0000008400949947 */ /* 0x002fea0003800000 */
.L_x_8891:
        /* <DEDUP_REMOVED lines=49> */
.L_x_8895:
        /* <DEDUP_REMOVED lines=130> */
[----:B------:R-:W-:Y:S01]  /*74c0*/  FFMA.FTZ R160, R64, R0, -R153 ;  /* 0x0000000040a07223 */ /* 0x000fe20000010899 */
        /* <DEDUP_REMOVED lines=148> */
.L_x_8896:
        /* <DEDUP_REMOVED lines=108> */
.L_x_8886:
[----:B------:R-:W-:Y:S06]  /*84d0*/  BAR.ARV 0x8, 0x180 ;  /* 0x0206000000007b1d */ /* 0x000fec0000002000 */
[----:B------:R-:W-:Y:S05]  /*84e0*/  @!P0 BRA `(.L_x_8898) ;  /* 0x0000000000048947 */ /* 0x000fea0003800000 */
[----:B------:R-:W-:Y:S01]  /*84f0*/  BPT.TRAP 0x1 ;  /* 0x000000040000795c */ /* 0x000fe20000300000 */
.L_x_8898:
[----:B------:R-:W-:Y:S01]  /*8500*/  ULEA UR5, UR43, UR41, 0x3 ;  /* 0x000000292b057291 */ /* 0x000fe2000f8e183f */
[----:B------:R-:W-:-:S05]  /*8510*/  IMAD.U32 R6, RZ, RZ, UR44 ;  /* 0x0000002cff067e24 */ /* 0x000fca000f8e00ff */
[----:B------:R-:W-:-:S04]  /*8520*/  SHF.L.U32 R6, R6, 0x1f, RZ ;  /* 0x0000001f06067819 */ /* 0x000fc800000006ff */
[----:B------:R0:W1:Y:S01]  /*8530*/  SYNCS.PHASECHK.TRANS64.TRYWAIT P1, [UR5+0x28850], R6 ;  /* 0x02885006ff0075a7 */ /* 0x0000620008020145 */
[----:B------:R-:W-:Y:S05]  /*8540*/  @!P0 BRA `(.L_x_8899) ;  /* 0x0000000000048947 */ /* 0x000fea0003800000 */
[----:B------:R-:W-:Y:S01]  /*8550*/  BPT.TRAP 0x1 ;  /* 0x000000040000795c */ /* 0x000fe20000300000 */
.L_x_8899:
[----:B-1----:R-:W-:Y:S05]  /*8560*/  @P1 BRA `(.L_x_8900) ;  /* 0x0000000000081947 */ /* 0x002fea0003800000 */
[----:B------:R-:W1:Y:S02]  /*8570*/  SYNCS.PHASECHK.TRANS64.TRYWAIT P1, [UR5+0x28850], R6 ;  /* 0x02885006ff0075a7 */ /* 0x000e640008020145 */
[----:B-1----:R-:W-:Y:S05]  /*8580*/  @!P1 BRA `(.L_x_8901) ;  /* 0x0000006800ac9947 */ /* 0x002fea0003800000 */
.L_x_8900:
        /* <DEDUP_REMOVED lines=16> */
[----:B------:R-:W-:Y:S02]  /*8690*/  IMAD.MOV.U32 R3, RZ, RZ, -0x800000 ;  /* 0xff800000ff037424 */ /* 0x000fe400078e00ff */
[----:B-1----:R-:W-:Y:S01]  /*86a0*/  FADD.FTZ R8, R9, R4 ;  /* 0x0000000409087221 */ /* 0x002fe20000010000 */
[----:B------:R-:W-:Y:S01]  /*86b0*/  IMAD.MOV.U32 R4, RZ, RZ, RZ ;  /* 0x000000ffff047224 */ /* 0x000fe200078e00ff */
        /* <DEDUP_REMOVED lines=53> */
.L_x_8902:
        /* <DEDUP_REMOVED lines=74> */
.L_x_8866:
        /* <DEDUP_REMOVED lines=11> */
[----:B------:R-:W-:Y:S01]  /*8f60*/  IMAD R9, R22, 0x40, R2 ;  /* 0x0000004016097824 */ /* 0x000fe200078e0202 */
        /* <DEDUP_REMOVED lines=18> */
[----:B------:R-:W-:Y:S01]  /*9090*/  UIMAD UR8, UR42, UR11, UR8 ;  /* 0x0000000b2a0872a4 */ /* 0x000fe2000f8e0208 */
[----:B------:R-:W-:Y:S01]  /*90a0*/  F2FP.BF16.F32.PACK_AB R147, R151, R150 ;  /* 0x000000969793723e */ /* 0x000fe200000010ff */
[----:B------:R-:W-:Y:S01]  /*90b0*/  UIMAD.WIDE.U32 UR6, UR42, UR10, UR6 ;  /* 0x0000000a2a0672a5 */ /* 0x000fe2000f8e0006 */
[----:B------:R-:W-:-:S02]  /*90c0*/  ULDC UR5, c[0x0][0xa88] ;  /* 0x0002a20000057ab9 */ /* 0x000fc40000000800 */
[----:B------:R-:W-:Y:S01]  /*90d0*/  ULDC.64 UR10, c[0x0][0xaf0] ;  /* 0x0002bc00000a7ab9 */ /* 0x000fe20000000a00 */
[----:B-1----:R-:W-:Y:S01]  /*90e0*/  IMAD R64, R39, UR5, RZ ;  /* 0x0000000527407c24 */ /* 0x002fe2000f8e02ff */
[----:B------:R-:W-:Y:S02]  /*90f0*/  MOV R36, R0 ;  /* 0x0000000000247202 */ /* 0x000fe40000000f00 */
[----:B0-----:R-:W-:-:S03]  /*9100*/  MOV R37, R5 ;  /* 0x0000000500257202 */ /* 0x001fc60000000f00 */
[----:B------:R-:W-:-:S04]  /*9110*/  IMAD.WIDE R4, R187, 0x2, R36 ;  /* 0x00000002bb047825 */ /* 0x000fc800078e0224 */
[----:B------:R-:W-:Y:S01]  /*9120*/  IMAD.WIDE R36, R9, 0x2, R36 ;  /* 0x0000000209247825 */ /* 0x000fe200078e0224 */
[C---:B------:R-:W-:Y:S02]  /*9130*/  IADD3 R21, P6, R4.reuse, 0x20, RZ ;  /* 0x0000002004157810 */ /* 0x040fe40007fde0ff */
[C---:B------:R-:W-:Y:S02]  /*9140*/  IADD3 R33, P1, R4.reuse, 0x4040, RZ ;  /* 0x0000404004217810 */ /* 0x040fe40007f3e0ff */
[----:B------:R-:W-:Y:S01]  /*9150*/  IADD3 R45, P0, R4, 0x4060, RZ ;  /* 0x00004060042d7810 */ /* 0x000fe20007f1e0ff */
[--C-:B------:R-:W-:Y:S01]  /*9160*/  IMAD.X R13, RZ, RZ, R5.reuse, P6 ;  /* 0x000000ffff0d7224 */ /* 0x100fe200030e0605 */
[----:B------:R-:W-:Y:S01]  /*9170*/  IADD3 R35, P6, R36, 0x1000, RZ ;  /* 0x0000100024237810 */ /* 0x000fe20007fde0ff */
[----:B------:R-:W-:Y:S01]  /*9180*/  IMAD.X R43, RZ, RZ, R5, P1 ;  /* 0x000000ffff2b7224 */ /* 0x000fe200008e0605 */
[----:B------:R-:W-:Y:S02]  /*9190*/  ISETP.NE.AND P1, PT, R39, 0x1, PT ;  /* 0x000000012700780c */ /* 0x000fe40003f25270 */
[----:B------:R-:W-:-:S02]  /*91a0*/  LOP3.LUT R34, R35, 0x380, RZ, 0xc0, !PT ;  /* 0x0000038023227812 */ /* 0x000fc400078ec0ff */
[----:B------:R-:W-:Y:S02]  /*91b0*/  IADD3 R31, P2, R4, 0x4020, RZ ;  /* 0x00004020041f7810 */ /* 0x000fe40007f5e0ff */
[----:B------:R-:W-:Y:S02]  /*91c0*/  SHF.R.U64 R34, R34, 0x3, RZ ;  /* 0x0000000322227819 */ /* 0x000fe400000012ff */
[----:B------:R-:W-:Y:S01]  /*91d0*/  LOP3.LUT R9, R4, 0x380, RZ, 0xc0, !PT ;  /* 0x0000038004097812 */ /* 0x000fe200078ec0ff */
[----:B------:R-:W-:Y:S01]  /*91e0*/  IMAD.X R41, RZ, RZ, R5, P2 ;  /* 0x000000ffff297224 */ /* 0x000fe200010e0605 */
[----:B------:R-:W-:Y:S01]  /*91f0*/  LOP3.LUT R34, R34, R35, RZ, 0x3c, !PT ;  /* 0x0000002322227212 */ /* 0x000fe200078e3cff */
[----:B------:R-:W-:Y:S01]  /*9200*/  IMAD.X R35, RZ, RZ, R37, P6 ;  /* 0x000000ffff237224 */ /* 0x000fe200030e0625 */
[----:B------:R-:W-:Y:S01]  /*9210*/  IADD3 R47, P6, R36, 0x7000, RZ ;  /* 0x00007000242f7810 */ /* 0x000fe20007fde0ff */
[----:B------:R-:W0:Y:S01]  /*9220*/  @P1 LDC R48, c[0x0][0xbf0] ;  /* 0x0002fc00ff301b82 */ /* 0x000e220000000800 */
[----:B------:R-:W-:-:S02]  /*9230*/  LOP3.LUT R14, R33, 0x380, RZ, 0xc0, !PT ;  /* 0x00000380210e7812 */ /* 0x000fc400078ec0ff */
[----:B------:R-:W-:Y:S02]  /*9240*/  LOP3.LUT R20, R47, 0x380, RZ, 0xc0, !PT ;  /* 0x000003802f147812 */ /* 0x000fe400078ec0ff */
[----:B------:R-:W-:Y:S02]  /*9250*/  LOP3.LUT R44, R45, 0x380, RZ, 0xc0, !PT ;  /* 0x000003802d2c7812 */ /* 0x000fe400078ec0ff */
[----:B------:R-:W-:Y:S02]  /*9260*/  SHF.R.U64 R20, R20, 0x3, RZ ;  /* 0x0000000314147819 */ /* 0x000fe400000012ff */
[----:B------:R-:W-:Y:S02]  /*9270*/  LOP3.LUT R12, R31, 0x380, RZ, 0xc0, !PT ;  /* 0x000003801f0c7812 */ /* 0x000fe400078ec0ff */
[----:B------:R-:W-:Y:S02]  /*9280*/  LOP3.LUT R20, R20, R47, RZ, 0x3c, !PT ;  /* 0x0000002f14147212 */ /* 0x000fe400078e3cff */
[----:B------:R-:W1:Y:S01]  /*9290*/  @P1 LDC R47, c[0x0][0xbec] ;  /* 0x0002fb00ff2f1b82 */ /* 0x000e620000000800 */
[----:B------:R-:W-:-:S02]  /*92a0*/  SHF.R.U64 R9, R9, 0x3, RZ ;  /* 0x0000000309097819 */ /* 0x000fc400000012ff */
[----:B------:R-:W-:Y:S02]  /*92b0*/  LOP3.LUT R8, R21, 0x380, RZ, 0xc0, !PT ;  /* 0x0000038015087812 */ /* 0x000fe400078ec0ff */
[----:B------:R-:W-:Y:S02]  /*92c0*/  SHF.R.U64 R14, R14, 0x3, RZ ;  /* 0x000000030e0e7819 */ /* 0x000fe400000012ff */
[----:B------:R-:W-:Y:S02]  /*92d0*/  SHF.R.U64 R44, R44, 0x3, RZ ;  /* 0x000000032c2c7819 */ /* 0x000fe400000012ff */
[C---:B------:R-:W-:Y:S02]  /*92e0*/  IADD3 R29, P3, R4.reuse, 0x4000, RZ ;  /* 0x00004000041d7810 */ /* 0x040fe40007f7e0ff */
[C---:B------:R-:W-:Y:S02]  /*92f0*/  IADD3 R27, P4, R4.reuse, 0x60, RZ ;  /* 0x00000060041b7810 */ /* 0x040fe40007f9e0ff */
[----:B------:R-:W-:Y:S01]  /*9300*/  IADD3 R25, P5, R4, 0x40, RZ ;  /* 0x0000004004197810 */ /* 0x000fe20007fbe0ff */
[--C-:B------:R-:W-:Y:S01]  /*9310*/  IMAD.X R15, RZ, RZ, R5.reuse, P3 ;  /* 0x000000ffff0f7224 */ /* 0x100fe200018e0605 */
[----:B------:R-:W-:Y:S01]  /*9320*/  SHF.R.U64 R12, R12, 0x3, RZ ;  /* 0x000000030c0c7819 */ /* 0x000fe200000012ff */
[--C-:B------:R-:W-:Y:S01]  /*9330*/  IMAD.X R11, RZ, RZ, R5.reuse, P4 ;  /* 0x000000ffff0b7224 */ /* 0x100fe200020e0605 */
[----:B------:R-:W-:Y:S01]  /*9340*/  LOP3.LUT R4, R9, R4, RZ, 0x3c, !PT ;  /* 0x0000000409047212 */ /* 0x000fe200078e3cff */
[----:B------:R-:W-:Y:S01]  /*9350*/  IMAD.X R9, RZ, RZ, R5, P5 ;  /* 0x000000ffff097224 */ /* 0x000fe200028e0605 */
[----:B------:R-:W-:-:S02]  /*9360*/  SHF.R.U64 R8, R8, 0x3, RZ ;  /* 0x0000000308087819 */ /* 0x000fc400000012ff */
[----:B------:R-:W-:Y:S02]  /*9370*/  LOP3.LUT R42, R14, R33, RZ, 0x3c, !PT ;  /* 0x000000210e2a7212 */ /* 0x000fe400078e3cff */
[----:B------:R-:W-:Y:S01]  /*9380*/  LOP3.LUT R44, R44, R45, RZ, 0x3c, !PT ;  /* 0x0000002d2c2c7212 */ /* 0x000fe200078e3cff */
[----:B------:R-:W-:Y:S01]  /*9390*/  IMAD.X R45, RZ, RZ, R5, P0 ;  /* 0x000000ffff2d7224 */ /* 0x000fe200000e0605 */
[----:B------:R-:W-:Y:S02]  /*93a0*/  LOP3.LUT R10, R29, 0x380, RZ, 0xc0, !PT ;  /* 0x000003801d0a7812 */ /* 0x000fe400078ec0ff */
[----:B------:R-:W-:Y:S02]  /*93b0*/  LOP3.LUT R40, R12, R31, RZ, 0x3c, !PT ;  /* 0x0000001f0c287212 */ /* 0x000fe400078e3cff */
[----:B------:R-:W-:Y:S02]  /*93c0*/  LOP3.LUT R12, R8, R21, RZ, 0x3c, !PT ;  /* 0x00000015080c7212 */ /* 0x000fe400078e3cff */
[----:B------:R-:W-:-:S02]  /*93d0*/  MOV R46, R4 ;  /* 0x00000004002e7202 */ /* 0x000fc40000000f00 */
[----:B------:R-:W-:Y:S02]  /*93e0*/  LOP3.LUT R8, R25, 0x380, RZ, 0xc0, !PT ;  /* 0x0000038019087812 */ /* 0x000fe400078ec0ff */
[----:B------:R-:W-:Y:S02]  /*93f0*/  F2FP.BF16.F32.PACK_AB R4, R89, R88 ;  /* 0x000000585904723e */ /* 0x000fe400000010ff */
[----:B------:R-:W-:Y:S01]  /*9400*/  F2FP.BF16.F32.PACK_AB R5, R91, R90 ;  /* 0x0000005a5b05723e */ /* 0x000fe200000010ff */
[----:B------:R-:W-:Y:S01]  /*9410*/  BAR.SYNC.DEFER_BLOCKING 0x1, 0x100 ;  /* 0x0044000000007b1d */ /* 0x000fe20000010000 */
[----:B------:R-:W-:Y:S01]  /*9420*/  MOV R66, R42 ;  /* 0x0000002a00427202 */ /* 0x000fe20000000f00 */
[----:B------:R-:W-:Y:S01]  /*9430*/  VIADD R42, R17, UR37 ;  /* 0x00000025112a7c36 */ /* 0x000fe20008000000 */
[----:B------:R-:W-:Y:S01]  /*9440*/  SHF.R.U64 R10, R10, 0x3, RZ ;  /* 0x000000030a0a7819 */ /* 0x000fe200000012ff */
[----:B------:R-:W-:Y:S01]  /*9450*/  VIADD R43, R186, UR37 ;  /* 0x00000025ba2b7c36 */ /* 0x000fe20008000000 */
[----:B------:R-:W-:-:S02]  /*9460*/  SHF.R.U64 R8, R8, 0x3, RZ ;  /* 0x0000000308087819 */ /* 0x000fc400000012ff */
[----:B------:R-:W-:Y:S02]  /*9470*/  LOP3.LUT R14, R10, R29, RZ, 0x3c, !PT ;  /* 0x0000001d0a0e7212 */ /* 0x000fe400078e3cff */
[----:B------:R-:W-:Y:S02]  /*9480*/  LOP3.LUT R10, R27, 0x380, RZ, 0xc0, !PT ;  /* 0x000003801b0a7812 */ /* 0x000fe400078ec0ff */
[----:B------:R-:W-:Y:S02]  /*9490*/  LOP3.LUT R8, R8, R25, RZ, 0x3c, !PT ;  /* 0x0000001908087212 */ /* 0x000fe400078e3cff */
[----:B------:R-:W-:Y:S02]  /*94a0*/  IADD3 R25, P0, R36, 0x6000, RZ ;  /* 0x0000600024197810 */ /* 0x000fe40007f1e0ff */
[----:B------:R-:W-:Y:S02]  /*94b0*/  SHF.R.U64 R10, R10, 0x3, RZ ;  /* 0x000000030a0a7819 */ /* 0x000fe400000012ff */
[----:B------:R-:W-:-:S02]  /*94c0*/  LOP3.LUT R24, R25, 0x380, RZ, 0xc0, !PT ;  /* 0x0000038019187812 */ /* 0x000fc400078ec0ff */
[----:B------:R-:W-:Y:S02]  /*94d0*/  LOP3.LUT R10, R10, R27, RZ, 0x3c, !PT ;  /* 0x0000001b0a0a7212 */ /* 0x000fe400078e3cff */
[----:B------:R-:W-:Y:S02]  /*94e0*/  SHF.R.U64 R24, R24, 0x3, RZ ;  /* 0x0000000318187819 */ /* 0x000fe400000012ff */
[----:B------:R-:W-:Y:S01]  /*94f0*/  MOV R54, R10 ;  /* 0x0000000a00367202 */ /* 0x000fe20000000f00 */
[----:B------:R1:W-:Y:S01]  /*9500*/  STSM.16.M88.4 [R46], R4 ;  /* 0x000000042e007844 */ /* 0x0003e20000000200 */
[----:B------:R-:W-:Y:S01]  /*9510*/  LOP3.LUT R24, R24, R25, RZ, 0x3c, !PT ;  /* 0x0000001918187212 */ /* 0x000fe200078e3cff */
[----:B------:R-:W-:Y:S01]  /*9520*/  IMAD.X R25, RZ, RZ, R37, P0 ;  /* 0x000000ffff197224 */ /* 0x000fe200000e0625 */
[----:B------:R-:W-:Y:S01]  /*9530*/  MOV R53, R14 ;  /* 0x0000000e00357202 */ /* 0x000fe20000000f00 */
[----:B------:R-:W-:Y:S01]  /*9540*/  IMAD.U32 R14, RZ, RZ, UR8 ;  /* 0x00000008ff0e7e24 */ /* 0x000fe2000f8e00ff */
[----:B------:R-:W-:Y:S01]  /*9550*/  MOV R15, R12 ;  /* 0x0000000c000f7202 */ /* 0x000fe20000000f00 */
[----:B------:R-:W-:Y:S01]  /*9560*/  ULDC.64 UR8, c[0x0][0xae8] ;  /* 0x0002ba0000087ab9 */ /* 0x000fe20000000a00 */
[----:B------:R-:W-:-:S02]  /*9570*/  IADD3 R29, P3, R36, 0x4000, RZ ;  /* 0x00004000241d7810 */ /* 0x000fc40007f7e0ff */
[----:B------:R-:W-:Y:S02]  /*9580*/  IADD3 R27, P2, R36, 0x5000, RZ ;  /* 0x00005000241b7810 */ /* 0x000fe40007f5e0ff */
[----:B------:R-:W-:Y:S02]  /*9590*/  LOP3.LUT R28, R29, 0x380, RZ, 0xc0, !PT ;  /* 0x000003801d1c7812 */ /* 0x000fe400078ec0ff */
[----:B------:R-:W-:Y:S02]  /*95a0*/  LOP3.LUT R26, R27, 0x380, RZ, 0xc0, !PT ;  /* 0x000003801b1a7812 */ /* 0x000fe400078ec0ff */
[----:B------:R-:W-:Y:S01]  /*95b0*/  SHF.R.U64 R28, R28, 0x3, RZ ;  /* 0x000000031c1c7819 */ /* 0x000fe200000012ff */
[----:B-1----:R-:W-:Y:S01]  /*95c0*/  @P1 IMAD.HI.U32 R5, R42, R47, RZ ;  /* 0x0000002f2a051227 */ /* 0x002fe200078e00ff */
[----:B------:R-:W-:Y:S02]  /*95d0*/  F2FP.BF16.F32.PACK_AB R7, R103, R102 ;  /* 0x000000666707723e */ /* 0x000fe400000010ff */
[----:B------:R-:W-:Y:S01]  /*95e0*/  MOV R52, R40 ;  /* 0x0000002800347202 */ /* 0x000fe20000000f00 */
[----:B------:R-:W-:Y:S01]  /*95f0*/  IMAD.MOV.U32 R4, RZ, RZ, R42 ;  /* 0x000000ffff047224 */ /* 0x000fe200078e002a */
[----:B0-----:R-:W-:-:S02]  /*9600*/  @P1 SHF.R.U32.HI R4, RZ, R48, R5 ;  /* 0x00000030ff041219 */ /* 0x001fc40000011605 */
[----:B------:R-:W-:Y:S02]  /*9610*/  SHF.R.U64 R26, R26, 0x3, RZ ;  /* 0x000000031a1a7819 */ /* 0x000fe400000012ff */
[--C-:B------:R-:W-:Y:S01]  /*9620*/  SHF.R.S32.HI R5, RZ, 0x1f, R4.reuse ;  /* 0x0000001fff057819 */ /* 0x100fe20000011404 */
[----:B------:R-:W-:Y:S01]  /*9630*/  IMAD.MOV R6, RZ, RZ, -R4 ;  /* 0x000000ffff067224 */ /* 0x000fe200078e0a04 */
[----:B------:R-:W-:Y:S02]  /*9640*/  IADD3 R12, P0, R4, UR6, RZ ;  /* 0x00000006040c7c10 */ /* 0x000fe4000ff1e0ff */
[----:B------:R-:W-:Y:S01]  /*9650*/  F2FP.BF16.F32.PACK_AB R4, R97, R96 ;  /* 0x000000606104723e */ /* 0x000fe200000010ff */
[----:B------:R-:W-:Y:S01]  /*9660*/  IMAD R11, R39, R6, R42 ;  /* 0x00000006270b7224 */ /* 0x000fe200078e022a */
[----:B------:R-:W-:Y:S01]  /*9670*/  IADD3.X R13, R5, UR7, R14, P0, !PT ;  /* 0x00000007050d7c10 */ /* 0x000fe200087fe40e */
[----:B------:R-:W-:Y:S01]  /*9680*/  ULDC.64 UR6, c[0x0][0xb88] ;  /* 0x0002e20000067ab9 */ /* 0x000fe20000000a00 */
[----:B------:R-:W-:-:S02]  /*9690*/  F2FP.BF16.F32.PACK_AB R5, R99, R98 ;  /* 0x000000626305723e */ /* 0x000fc400000010ff */
[----:B------:R-:W-:Y:S01]  /*96a0*/  SHF.R.S32.HI R10, RZ, 0x1f, R11 ;  /* 0x0000001fff0a7819 */ /* 0x000fe2000001140b */
[----:B------:R-:W-:Y:S01]  /*96b0*/  IMAD.WIDE.U32 R12, R11, UR6, R12 ;  /* 0x000000060b0c7c25 */ /* 0x000fe2000f8e000c */
[----:B------:R-:W-:Y:S02]  /*96c0*/  F2FP.BF16.F32.PACK_AB R6, R101, R100 ;  /* 0x000000646506723e */ /* 0x000fe400000010ff */
[----:B------:R-:W-:Y:S01]  /*96d0*/  LOP3.LUT R28, R28, R29, RZ, 0x3c, !PT ;  /* 0x0000001d1c1c7212 */ /* 0x000fe200078e3cff */
[----:B------:R-:W-:Y:S01]  /*96e0*/  IMAD R10, R10, UR6, RZ ;  /* 0x000000060a0a7c24 */ /* 0x000fe2000f8e02ff */
[----:B------:R-:W-:Y:S01]  /*96f0*/  MOV R14, R8 ;  /* 0x00000008000e7202 */ /* 0x000fe20000000f00 */
[----:B------:R0:W-:Y:S01]  /*9700*/  STSM.16.M88.4 [R15], R4 ;  /* 0x000000040f007844 */ /* 0x0001e20000000200 */
[----:B------:R-:W-:Y:S01]  /*9710*/  IMAD.X R29, RZ, RZ, R37, P3 ;  /* 0x000000ffff1d7224 */ /* 0x000fe200018e0625 */
[----:B------:R-:W-:Y:S01]  /*9720*/  LOP3.LUT P0, RZ, R184, 0x3, RZ, 0xc0, !PT ;  /* 0x00000003b8ff7812 */ /* 0x000fe2000780c0ff */
[----:B------:R-:W-:Y:S01]  /*9730*/  IMAD R41, R11, UR7, R10 ;  /* 0x000000070b297c24 */ /* 0x000fe2000f8e020a */
[----:B------:R-:W-:Y:S01]  /*9740*/  ULDC.64 UR6, c[0x0][0xb50] ;  /* 0x0002d40000067ab9 */ /* 0x000fe20000000a00 */
[----:B------:R-:W-:-:S02]  /*9750*/  F2FP.BF16.F32.PACK_AB R8, R105, R104 ;  /* 0x000000686908723e */ /* 0x000fc400000010ff */
[----:B------:R-:W-:Y:S02]  /*9760*/  F2FP.BF16.F32.PACK_AB R9, R107, R106 ;  /* 0x0000006a6b09723e */ /* 0x000fe400000010ff */
[----:B------:R-:W-:Y:S02]  /*9770*/  F2FP.BF16.F32.PACK_AB R10, R109, R108 ;  /* 0x0000006c6d0a723e */ /* 0x000fe400000010ff */
[----:B------:R-:W-:Y:S02]  /*9780*/  F2FP.BF16.F32.PACK_AB R11, R111, R110 ;  /* 0x0000006e6f0b723e */ /* 0x000fe400000010ff */
[----:B------:R-:W-:Y:S02]  /*9790*/  LEA R40, P3, R12, UR6, 0x2 ;  /* 0x000000060c287c11 */ /* 0x000fe4000f8610ff */
[----:B------:R-:W-:Y:S01]  /*97a0*/  LOP3.LUT R26, R26, R27, RZ, 0x3c, !PT ;  /* 0x0000001b1a1a7212 */ /* 0x000fe200078e3cff */
[----:B0-----:R-:W-:Y:S01]  /*97b0*/  VIADD R5, R43, 0x8 ;  /* 0x000000082b057836 */ /* 0x001fe20000000000 */
[----:B------:R0:W-:Y:S01]  /*97c0*/  STSM.16.M88.4 [R14], R8 ;  /* 0x000000080e007844 */ /* 0x0001e20000000200 */
[----:B------:R-:W-:Y:S01]  /*97d0*/  IMAD.IADD R7, R13, 0x1, R41 ;  /* 0x000000010d077824 */ /* 0x000fe200078e0229 */
[----:B------:R-:W-:Y:S01]  /*97e0*/  F2FP.BF16.F32.PACK_AB R4, R113, R112 ;  /* 0x000000707104723e */ /* 0x000fe200000010ff */
[----:B------:R-:W-:Y:S01]  /*97f0*/  IMAD.X R27, RZ, RZ, R37, P2 ;  /* 0x000000ffff1b7224 */ /* 0x000fe200010e0625 */
[-C--:B------:R-:W-:Y:S01]  /*9800*/  ISETP.GE.OR P2, PT, R43, R64.reuse, P0 ;  /* 0x000000402b00720c */ /* 0x080fe20000746670 */
[----:B------:R-:W-:Y:S01]  /*9810*/  SHFL.IDX PT, R60, R40, RZ, 0x1c1f ;  /* 0x001c1fff283c7589 */ /* 0x000fe200000e0000 */
[----:B------:R-:W-:-:S02]  /*9820*/  ISETP.GE.OR P0, PT, R5, R64, P0 ;  /* 0x000000400500720c */ /* 0x000fc40000706670 */
[----:B------:R-:W-:Y:S01]  /*9830*/  LEA.HI.X R41, R12, UR7, R7, 0x2, P3 ;  /* 0x000000070c297c11 */ /* 0x000fe200098f1407 */
[----:B------:R-:W-:Y:S01]  /*9840*/  SHFL.IDX PT, R62, R40, 0x1, 0x1c1f ;  /* 0x003c1f00283e7f89 */ /* 0x000fe200000e0000 */
[----:B------:R-:W-:Y:S02]  /*9850*/  F2FP.BF16.F32.PACK_AB R5, R115, R114 ;  /* 0x000000727305723e */ /* 0x000fe400000010ff */
[----:B------:R-:W-:Y:S01]  /*9860*/  F2FP.BF16.F32.PACK_AB R6, R117, R116 ;  /* 0x000000747506723e */ /* 0x000fe200000010ff */
[----:B------:R-:W1:Y:S01]  /*9870*/  SHFL.IDX PT, R61, R41, RZ, 0x1c1f ;  /* 0x001c1fff293d7589 */ /* 0x000e6200000e0000 */
[----:B------:R-:W-:Y:S02]  /*9880*/  F2FP.BF16.F32.PACK_AB R7, R119, R118 ;  /* 0x000000767707723e */ /* 0x000fe400000010ff */
[----:B------:R-:W-:Y:S01]  /*9890*/  F2FP.BF16.F32.PACK_AB R12, R121, R120 ;  /* 0x00000078790c723e */ /* 0x000fe200000010ff */
[----:B------:R-:W2:Y:S01]  /*98a0*/  SHFL.IDX PT, R63, R41, 0x1, 0x1c1f ;  /* 0x003c1f00293f7f89 */ /* 0x000ea200000e0000 */
[----:B------:R-:W-:-:S02]  /*98b0*/  F2FP.BF16.F32.PACK_AB R13, R123, R122 ;  /* 0x0000007a7b0d723e */ /* 0x000fc400000010ff */
[----:B0-----:R-:W-:Y:S01]  /*98c0*/  F2FP.BF16.F32.PACK_AB R14, R125, R124 ;  /* 0x0000007c7d0e723e */ /* 0x001fe200000010ff */
[----:B------:R-:W-:Y:S01]  /*98d0*/  STSM.16.M88.4 [R54], R4 ;  /* 0x0000000436007844 */ /* 0x000fe20000000200 */
[----:B------:R-:W-:Y:S02]  /*98e0*/  F2FP.BF16.F32.PACK_AB R15, R127, R126 ;  /* 0x0000007e7f0f723e */ /* 0x000fe400000010ff */
[----:B------:R-:W-:Y:S02]  /*98f0*/  F2FP.BF16.F32.PACK_AB R8, R129, R128 ;  /* 0x000000808108723e */ /* 0x000fe400000010ff */
[----:B------:R-:W-:Y:S01]  /*9900*/  F2FP.BF16.F32.PACK_AB R9, R131, R130 ;  /* 0x000000828309723e */ /* 0x000fe200000010ff */
[----:B------:R-:W-:Y:S01]  /*9910*/  STSM.16.M88.4 [R53], R12 ;  /* 0x0000000c35007844 */ /* 0x000fe20000000200 */
[----:B------:R-:W-:Y:S02]  /*9920*/  F2FP.BF16.F32.PACK_AB R10, R133, R132 ;  /* 0x00000084850a723e */ /* 0x000fe400000010ff */
[----:B------:R-:W-:-:S02]  /*9930*/  F2FP.BF16.F32.PACK_AB R11, R135, R134 ;  /* 0x00000086870b723e */ /* 0x000fc400000010ff */
[----:B------:R-:W-:Y:S02]  /*9940*/  MOV R65, R44 ;  /* 0x0000002c00417202 */ /* 0x000fe40000000f00 */
[C---:B------:R-:W-:Y:S01]  /*9950*/  LOP3.LUT R21, R36.reuse, 0x380, RZ, 0xc0, !PT ;  /* 0x0000038024157812 */ /* 0x040fe200078ec0ff */
[----:B------:R-:W-:Y:S01]  /*9960*/  STSM.16.M88.4 [R52], R8 ;  /* 0x0000000834007844 */ /* 0x000fe20000000200 */
[C---:B------:R-:W-:Y:S02]  /*9970*/  IADD3 R33, P5, R36.reuse, 0x2000, RZ ;  /* 0x0000200024217810 */ /* 0x040fe40007fbe0ff */
[----:B------:R-:W-:Y:S01]  /*9980*/  SHF.R.U64 R21, R21, 0x3, RZ ;  /* 0x0000000315157819 */ /* 0x000fe200000012ff */
[----:B------:R0:W-:Y:S01]  /*9990*/  STSM.16.M88.4 [R66], R136 ;  /* 0x0000008842007844 */ /* 0x0001e20000000200 */
[----:B------:R-:W-:Y:S01]  /*99a0*/  IADD3 R31, P4, R36, 0x3000, RZ ;  /* 0x00003000241f7810 */ /* 0x000fe20007f9e0ff */
[----:B------:R-:W-:Y:S01]  /*99b0*/  UIMAD UR5, UR12, UR8, URZ ;  /* 0x000000080c0572a4 */ /* 0x000fe2000f8e023f */
[----:B------:R-:W-:Y:S01]  /*99c0*/  LOP3.LUT R36, R21, R36, RZ, 0x3c, !PT ;  /* 0x0000002415247212 */ /* 0x000fe200078e3cff */
[----:B------:R-:W-:Y:S01]  /*99d0*/  STSM.16.M88.4 [R65], R144 ;  /* 0x0000009041007844 */ /* 0x000fe20000000200 */
[----:B------:R-:W-:Y:S01]  /*99e0*/  IMAD.X R21, RZ, RZ, R37, P6 ;  /* 0x000000ffff157224 */ /* 0x000fe200030e0625 */
[----:B------:R-:W-:Y:S01]  /*99f0*/  UIMAD.WIDE.U32 UR6, UR38, UR8, URZ ;  /* 0x00000008260672a5 */ /* 0x000fe2000f8e003f */
[----:B------:R-:W-:Y:S01]  /*9a00*/  LOP3.LUT R32, R33, 0x380, RZ, 0xc0, !PT ;  /* 0x0000038021207812 */ /* 0x000fe200078ec0ff */
[----:B------:R-:W-:Y:S08]  /*9a10*/  BAR.SYNC.DEFER_BLOCKING 0x1, 0x100 ;  /* 0x0044000000007b1d */ /* 0x000ff00000010000 */
[----:B0-----:R-:W0:Y:S01]  /*9a20*/  @P1 LDC R66, c[0x0][0xbec] ;  /* 0x0002fb00ff421b82 */ /* 0x001e220000000800 */
[----:B------:R-:W-:Y:S01]  /*9a30*/  UIMAD UR5, UR38, UR9, UR5 ;  /* 0x00000009260572a4 */ /* 0x000fe2000f8e0205 */
[----:B------:R-:W-:Y:S01]  /*9a40*/  LOP3.LUT R30, R31, 0x380, RZ, 0xc0, !PT ;  /* 0x000003801f1e7812 */ /* 0x000fe200078ec0ff */
[----:B------:R-:W-:Y:S01]  /*9a50*/  UIMAD UR8, UR13, UR10, URZ ;  /* 0x0000000a0d0872a4 */ /* 0x000fe2000f8e023f */
[----:B------:R-:W-:Y:S01]  /*9a60*/  SHF.R.U64 R32, R32, 0x3, RZ ;  /* 0x0000000320207819 */ /* 0x000fe200000012ff */
[----:B-1----:R1:W-:Y:S01]  /*9a70*/  @!P2 ST.E desc[UR50][R60.64], R38 ;  /* 0x000000263c00a985 */ /* 0x0023e2000c101932 */
[----:B------:R-:W-:Y:S01]  /*9a80*/  UIADD3 UR7, UR7, UR5, URZ ;  /* 0x0000000507077290 */ /* 0x000fe2000fffe03f */
[----:B------:R-:W-:-:S02]  /*9a90*/  SHF.R.U64 R30, R30, 0x3, RZ ;  /* 0x000000031e1e7819 */ /* 0x000fc400000012ff */
[----:B--2---:R2:W-:Y:S01]  /*9aa0*/  @!P0 ST.E desc[UR50][R62.64], R3 ;  /* 0x000000033e008985 */ /* 0x0045e2000c101932 */
[----:B------:R-:W-:Y:S01]  /*9ab0*/  LOP3.LUT R32, R32, R33, RZ, 0x3c, !PT ;  /* 0x0000002120207212 */ /* 0x000fe200078e3cff */
[----:B-1----:R-:W1:Y:S02]  /*9ac0*/  @P1 LDC R61, c[0x0][0xbf0] ;  /* 0x0002fc00ff3d1b82 */ /* 0x002e640000000800 */
[----:B------:R3:W5:Y:S01]  /*9ad0*/  LD.E.128 R12, desc[UR50][R24.64] ;  /* 0x00000032180c7980 */ /* 0x000762000c101d00 */
[----:B------:R-:W-:Y:S01]  /*9ae0*/  UIMAD UR5, UR42, UR11, UR8 ;  /* 0x0000000b2a0572a4 */ /* 0x000fe2000f8e0208 */
[----:B------:R-:W-:Y:S01]  /*9af0*/  LOP3.LUT R30, R30, R31, RZ, 0x3c, !PT ;  /* 0x0000001f1e1e7212 */ /* 0x000fe200078e3cff */
[----:B--2---:R-:W-:Y:S01]  /*9b00*/  IMAD R3, R19, 0x20, R22 ;  /* 0x0000002013037824 */ /* 0x004fe200078e0216 */
[----:B------:R0:W5:Y:S01]  /*9b10*/  LD.E.128 R8, desc[UR50][R20.64] ;  /* 0x0000003214087980 */ /* 0x000162000c101d00 */
[----:B------:R-:W-:Y:S01]  /*9b20*/  UIMAD.WIDE.U32 UR6, UR42, UR10, UR6 ;  /* 0x0000000a2a0672a5 */ /* 0x000fe2000f8e0006 */
[----:B------:R-:W-:Y:S01]  /*9b30*/  IADD3.X R33, RZ, R37, RZ, P5, !PT ;  /* 0x00000025ff217210 */ /* 0x000fe20002ffe4ff */
[----:B------:R-:W-:Y:S01]  /*9b40*/  IMAD.X R31, RZ, RZ, R37, P4 ;  /* 0x000000ffff1f7224 */ /* 0x000fe200020e0625 */
[----:B------:R2:W5:Y:S01]  /*9b50*/  LD.E.128 R52, desc[UR50][R26.64] ;  /* 0x000000321a347980 */ /* 0x000562000c101d00 */
[----:B------:R-:W-:Y:S01]  /*9b60*/  ULDC.64 UR8, c[0x0][0xae0] ;  /* 0x0002b80000087ab9 */ /* 0x000fe20000000a00 */
[----:B---3--:R-:W-:Y:S01]  /*9b70*/  VIADD R25, R3, UR37 ;  /* 0x0000002503197c36 */ /* 0x008fe20008000000 */
[----:B------:R-:W-:Y:S01]  /*9b80*/  UIADD3 UR5, UR7, UR5, URZ ;  /* 0x0000000507057290 */ /* 0x000fe2000fffe03f */
[----:B------:R-:W5:Y:S02]  /*9b90*/  LD.E.128 R48, desc[UR50][R36.64] ;  /* 0x0000003224307980 */ /* 0x000f64000c101d00 */
[----:B0-----:R-:W-:Y:S01]  /*9ba0*/  @P1 IMAD.HI.U32 R20, R25, R66, RZ ;  /* 0x0000004219141227 */ /* 0x001fe200078e00ff */
[----:B------:R-:W-:Y:S01]  /*9bb0*/  MOV R21, UR7 ;  /* 0x0000000700157c02 */ /* 0x000fe20008000f00 */
[----:B------:R-:W5:Y:S02]  /*9bc0*/  LD.E.128 R44, desc[UR50][R34.64] ;  /* 0x00000032222c7980 */ /* 0x000f64000c101d00 */
[----:B------:R-:W-:-:S02]  /*9bd0*/  IMAD.MOV.U32 R3, RZ, RZ, R25 ;  /* 0x000000ffff037224 */ /* 0x000fc400078e0019 */
[----:B------:R-:W5:Y:S01]  /*9be0*/  LD.E.128 R40, desc[UR50][R32.64] ;  /* 0x0000003220287980 */ /* 0x000f62000c101d00 */
[----:B-1----:R-:W-:-:S03]  /*9bf0*/  @P1 SHF.R.U32.HI R3, RZ, R61, R20 ;  /* 0x0000003dff031219 */ /* 0x002fc60000011614 */
[----:B------:R-:W5:Y:S01]  /*9c00*/  LD.E.128 R4, desc[UR50][R30.64] ;  /* 0x000000321e047980 */ /* 0x000f62000c101d00 */
[--C-:B------:R-:W-:Y:S01]  /*9c10*/  SHF.R.S32.HI R24, RZ, 0x1f, R3.reuse ;  /* 0x0000001fff187819 */ /* 0x100fe20000011403 */
[----:B--2---:R-:W-:Y:S02]  /*9c20*/  IMAD.MOV R26, RZ, RZ, -R3 ;  /* 0x000000ffff1a7224 */ /* 0x004fe400078e0a03 */
[----:B------:R0:W5:Y:S01]  /*9c30*/  LD.E.128 R56, desc[UR50][R28.64] ;  /* 0x000000321c387980 */ /* 0x000162000c101d00 */
[----:B------:R-:W-:Y:S01]  /*9c40*/  IMAD.U32 R20, RZ, RZ, UR6 ;  /* 0x00000006ff147e24 */ /* 0x000fe2000f8e00ff */
[----:B------:R-:W-:Y:S01]  /*9c50*/  ULDC.64 UR6, c[0x0][0xad8] ;  /* 0x0002b60000067ab9 */ /* 0x000fe20000000a00 */
[----:B------:R-:W-:Y:S01]  /*9c60*/  IMAD.U32 R21, RZ, RZ, UR5 ;  /* 0x00000005ff157e24 */ /* 0x000fe2000f8e00ff */
[----:B------:R-:W-:Y:S01]  /*9c70*/  @!PT LDS RZ, [RZ] ;  /* 0x00000000fffff984 */ /* 0x000fe20000000800 */
[----:B------:R-:W-:Y:S01]  /*9c80*/  @!PT LDS RZ, [RZ] ;  /* 0x00000000fffff984 */ /* 0x000fe20000000800 */
[----:B------:R-:W-:Y:S01]  /*9c90*/  @!PT LDS RZ, [RZ] ;  /* 0x00000000fffff984 */ /* 0x000fe20000000800 */
[----:B------:R-:W-:Y:S01]  /*9ca0*/  @!PT LDS RZ, [RZ] ;  /* 0x00000000fffff984 */ /* 0x000fe20000000800 */
[----:B------:R1:W-:Y:S06]  /*9cb0*/  MEMBAR.ALL.CTA ;  /* 0x0000000000007992 */ /* 0x0003ec0000008000 */
[----:B-1----:R-:W1:Y:S01]  /*9cc0*/  FENCE.VIEW.ASYNC.S ;  /* 0x00000000000073c6 */ /* 0x002e620000000000 */
[----:B------:R-:W-:-:S02]  /*9cd0*/  IMAD R24, R24, UR8, RZ ;  /* 0x0000000818187c24 */ /* 0x000fc4000f8e02ff */
[----:B------:R-:W-:Y:S02]  /*9ce0*/  IMAD R39, R39, R26, R25 ;  /* 0x0000001a27277224 */ /* 0x000fe400078e0219 */
[C---:B------:R-:W-:Y:S02]  /*9cf0*/  IMAD R25, R3.reuse, UR9, R24 ;  /* 0x0000000903197c24 */ /* 0x040fe4000f8e0218 */
[----:B------:R-:W-:Y:S01]  /*9d00*/  IMAD.WIDE.U32 R20, R3, UR8, R20 ;  /* 0x0000000803147c25 */ /* 0x000fe2000f8e0014 */
[----:B------:R-:W-:-:S03]  /*9d10*/  SHF.R.S32.HI R3, RZ, 0x1f, R39 ;  /* 0x0000001fff037819 */ /* 0x000fc60000011427 */
[----:B------:R-:W-:Y:S02]  /*9d20*/  IMAD.IADD R21, R21, 0x1, R25 ;  /* 0x0000000115157824 */ /* 0x000fe400078e0219 */
[----:B------:R-:W-:Y:S02]  /*9d30*/  IMAD R24, R3, UR6, RZ ;  /* 0x0000000603187c24 */ /* 0x000fe4000f8e02ff */
[----:B0-----:R-:W-:Y:S02]  /*9d40*/  VIADD R29, R22, UR37 ;  /* 0x00000025161d7c36 */ /* 0x001fe40008000000 */
        /* <DEDUP_REMOVED lines=8> */
[-C--:B------:R-:W-:Y:S01]  /*9dd0*/  ISETP.GE.AND P0, PT, R3, R64.reuse, PT ;  /* 0x000000400300720c */ /* 0x080fe20003f06270 */
[----:B------:R-:W-:Y:S01]  /*9de0*/  VIADD R3, R29, 0x40 ;  /* 0x000000401d037836 */ /* 0x000fe20000000000 */
[----:B------:R-:W-:Y:S02]  /*9df0*/  LEA.HI.X R27, R20, UR7, R21, 0x1, P3 ;  /* 0x00000007141b7c11 */ /* 0x000fe400098f0c15 */
[----:B------:R-:W-:Y:S01]  /*9e00*/  PRMT R0, RZ, 0x654, R0 ;  /* 0x00000654ff007816 */ /* 0x000fe20000000000 */
[----:B-1----:R0:W1:Y:S01]  /*9e10*/  SHFL.IDX PT, R25, R26, RZ, 0x181f ;  /* 0x00181fff1a197589 */ /* 0x00206200000e0000 */
[----:B------:R-:W-:Y:S01]  /*9e20*/  ISETP.GE.AND P1, PT, R3, R64, PT ;  /* 0x000000400300720c */ /* 0x000fe20003f26270 */
[----:B------:R-:W-:Y:S01]  /*9e30*/  BSSY B1, `(.L_x_8905) ;  /* 0x000000d000017945 */ /* 0x000fe20003800000 */
[----:B------:R0:W-:Y:S01]  /*9e40*/  SYNCS.ARRIVE.TRANS64.RED.A1T0 RZ, [R0+URZ], RZ ;  /* 0x000000ff00ff79a7 */ /* 0x0001e2000810043f */
[----:B------:R0:W2:Y:S02]  /*9e50*/  SHFL.IDX PT, R3, R27, RZ, 0x181f ;  /* 0x00181fff1b037589 */ /* 0x0000a400000e0000 */
[----:B------:R-:W-:Y:S08]  /*9e60*/  @P2 BRA `(.L_x_8906) ;  /* 0x0000000000242947 */ /* 0x000ff00003800000 */
        /* <DEDUP_REMOVED lines=9> */
.L_x_8906:
[----:B------:R-:W-:Y:S05]  /*9f00*/  BSYNC B1 ;  /* 0x0000000000017941 */ /* 0x000fea0003800000 */
.L_x_8905:
[----:B--2---:R2:W4:Y:S01]  /*9f10*/  SHFL.IDX PT, R3, R27, 0x1, 0x181f ;  /* 0x00381f001b037f89 */ /* 0x00452200000e0000 */
[----:B------:R-:W-:Y:S03]  /*9f20*/  BSSY B1, `(.L_x_8907) ;  /* 0x000000c000017945 */ /* 0x000fe60003800000 */
[----:B-1-3--:R2:W1:Y:S01]  /*9f30*/  SHFL.IDX PT, R25, R26, 0x1, 0x181f ;  /* 0x00381f001a197f89 */ /* 0x00a46200000e0000 */
        /* <DEDUP_REMOVED lines=8> */
[----:B-----5:R3:W-:Y:S04]  /*9fc0*/  @!P3 ST.E.128 desc[UR50][R20.64], R44 ;  /* 0x0000002c1400b985 */ /* 0x0207e8000c101d32 */
[----:B------:R3:W-:Y:S02]  /*9fd0*/  @!P4 ST.E.128 desc[UR50][R24.64], R52 ;  /* 0x000000341800c985 */ /* 0x0007e4000c101d32 */
.L_x_8908:
[----:B------:R-:W-:Y:S05]  /*9fe0*/  BSYNC B1 ;  /* 0x0000000000017941 */ /* 0x000fea0003800000 */
.L_x_8907:
[----:B----4-:R4:W0:Y:S01]  /*9ff0*/  SHFL.IDX PT, R3, R27, 0x2, 0x181f ;  /* 0x00581f001b037f89 */ /* 0x01082200000e0000 */
        /* <DEDUP_REMOVED lines=8> */
[-C--:B0-----:R-:W-:Y:S02]  /*a080*/  @!P2 LEA.HI.X R21, R2, R3.reuse, R189, 0x1, P0 ;  /* 0x000000030215a211 */ /* 0x081fe400000f0cbd */
[----:B------:R-:W-:-:S03]  /*a090*/  @!P3 LEA.HI.X R25, R18, R3, R188, 0x1, P1 ;  /* 0x000000031219b211 */ /* 0x000fc600008f0cbc */
[----:B-----5:R3:W-:Y:S04]  /*a0a0*/  @!P2 ST.E.128 desc[UR50][R20.64], R40 ;  /* 0x000000281400a985 */ /* 0x0207e8000c101d32 */
[----:B------:R3:W-:Y:S02]  /*a0b0*/  @!P3 ST.E.128 desc[UR50][R24.64], R12 ;  /* 0x0000000c1800b985 */ /* 0x0007e4000c101d32 */
.L_x_8910:
[----:B------:R-:W-:Y:S05]  /*a0c0*/  BSYNC B1 ;  /* 0x0000000000017941 */ /* 0x000fea0003800000 */
.L_x_8909:
[----:B0-----:R-:W-:Y:S01]  /*a0d0*/  VIADD R3, R29, 0x60 ;  /* 0x000000601d037836 */ /* 0x001fe20000000000 */
[----:B--2-4-:R-:W0:Y:S04]  /*a0e0*/  SHFL.IDX PT, R27, R27, 0x3, 0x181f ;  /* 0x00781f001b1b7f89 */ /* 0x014e2800000e0000 */
[----:B------:R-:W-:Y:S01]  /*a0f0*/  ISETP.GE.AND P0, PT, R3, R64, PT ;  /* 0x000000400300720c */ /* 0x000fe20003f06270 */
[----:B---3-5:R2:W3:-:S12]  /*a100*/  SHFL.IDX PT, R15, R26, 0x3, 0x181f ;  /* 0x00781f001a0f7f89 */ /* 0x0284d800000e0000 */
[----:B--2---:R-:W-:Y:S05]  /*a110*/  @P0 BRA `(.L_x_8911) ;  /* 0x0000000800800947 */ /* 0x004fea0003800000 */
[----:B------:R-:W-:Y:S02]  /*a120*/  ULDC UR5, c[0x0][0xac8] ;  /* 0x0002b20000057ab9 */ /* 0x000fe40000000800 */
[----:B------:R-:W-:-:S13]  /*a130*/  ISETP.GE.AND P1, PT, R2, UR5, PT ;  /* 0x0000000502007c0c */ /* 0x000fda000bf26270 */
[----:B---3--:R-:W-:-:S04]  /*a140*/  @!P1 LEA R12, P0, R2, R15, 0x1 ;  /* 0x0000000f020c9211 */ /* 0x008fc800078008ff */
[----:B0-----:R-:W-:Y:S02]  /*a150*/  @!P1 LEA.HI.X R13, R2, R27, R189, 0x1, P0 ;  /* 0x0000001b020d9211 */ /* 0x001fe400000f0cbd */
[----:B------:R-:W-:-:S03]  /*a160*/  ISETP.GE.AND P0, PT, R18, UR5, PT ;  /* 0x0000000512007c0c */ /* 0x000fc6000bf06270 */
[----:B------:R0:W-:Y:S10]  /*a170*/  @!P1 ST.E.128 desc[UR50][R12.64], R4 ;  /* 0x000000040c009985 */ /* 0x0001f4000c101d32 */
[----:B------:R-:W-:Y:S05]  /*a180*/  @P0 BRA `(.L_x_8911) ;  /* 0x0000000800640947 */ /* 0x000fea0003800000 */
[----:B0-----:R-:W-:-:S04]  /*a190*/  LEA R4, P0, R18, R15, 0x1 ;  /* 0x0000000f12047211 */ /* 0x001fc800078008ff */
[----:B------:R-:W-:-:S05]  /*a1a0*/  LEA.HI.X R5, R18, R27, R188, 0x1, P0 ;  /* 0x0000001b12057211 */ /* 0x000fca00000f0cbc */
[----:B------:R0:W-:Y:S01]  /*a1b0*/  ST.E.128 desc[UR50][R4.64], R8 ;  /* 0x0000000804007985 */ /* 0x0001e2000c101d32 */
[----:B------:R-:W-:Y:S05]  /*a1c0*/  BRA `(.L_x_8911) ;  /* 0x0000000800547947 */ /* 0x000fea0003800000 */
.L_x_8904:
        /* <DEDUP_REMOVED lines=50> */
.L_x_8913:
[----:B------:R-:W-:Y:S05]  /*a4f0*/  BSYNC B1 ;  /* 0x0000000000017941 */ /* 0x000fea0003800000 */
.L_x_8912:
        /* <DEDUP_REMOVED lines=14> */
[----:B------:R-:W-:Y:S01]  /*a5e0*/  SHF.R.S32.HI R0, RZ, 0x1f, R3 ;  /* 0x0000001fff007819 */ /* 0x000fe20000011403 */
[----:B------:R-:W-:Y:S01]  /*a5f0*/  ULDC.64 UR8, c[0x0][0xae0] ;  /* 0x0002b80000087ab9 */ /* 0x000fe20000000a00 */
[----:B------:R-:W-:Y:S01]  /*a600*/  IADD3 R7, -R3, RZ, RZ ;  /* 0x000000ff03077210 */ /* 0x000fe20007ffe1ff */
        /* <DEDUP_REMOVED lines=38> */
.L_x_8915:
[----:B------:R-:W-:Y:S05]  /*a870*/  BSYNC B1 ;  /* 0x0000000000017941 */ /* 0x000fea0003800000 */
.L_x_8914:
        /* <DEDUP_REMOVED lines=13> */
.L_x_8917:
[----:B------:R-:W-:Y:S05]  /*a950*/  BSYNC B1 ;  /* 0x0000000000017941 */ /* 0x000fea0003800000 */
.L_x_8916:
        /* <DEDUP_REMOVED lines=11> */
[----:B------:R3:W-:Y:S04]  /*aa10*/  @!P2 ST.E.128 desc[UR50][R10.64], RZ ;  /* 0x000000ff0a00a985 */ /* 0x0007e8000c101d32 */
[----:B------:R3:W-:Y:S02]  /*aa20*/  @!P3 ST.E.128 desc[UR50][R4.64], RZ ;  /* 0x000000ff0400b985 */ /* 0x0007e4000c101d32 */
.L_x_8919:
[----:B------:R-:W-:Y:S05]  /*aa30*/  BSYNC B1 ;  /* 0x0000000000017941 */ /* 0x000fea0003800000 */
.L_x_8918:
[----:B------:R-:W-:Y:S01]  /*aa40*/  VIADD R0, R8, 0x60 ;  /* 0x0000006008007836 */ /* 0x000fe20000000000 */
[----:B0-----:R0:W0:Y:S04]  /*aa50*/  SHFL.IDX PT, R3, R7, 0x3, 0x181f ;  /* 0x00781f0007037f89 */ /* 0x00102800000e0000 */
[----:B------:R-:W-:Y:S01]  /*aa60*/  ISETP.GE.AND P0, PT, R0, R9, PT ;  /* 0x000000090000720c */ /* 0x000fe20003f06270 */
[----:B-1-3--:R1:W3:-:S12]  /*aa70*/  SHFL.IDX PT, R5, R6, 0x3, 0x181f ;  /* 0x00781f0006057f89 */ /* 0x00a2d800000e0000 */
[----:B-1----:R-:W-:Y:S05]  /*aa80*/  @P0 BRA `(.L_x_8911) ;  /* 0x0000000000240947 */ /* 0x002fea0003800000 */
[----:B------:R-:W-:Y:S02]  /*aa90*/  ULDC UR5, c[0x0][0xac8] ;  /* 0x0002b20000057ab9 */ /* 0x000fe40000000800 */
[----:B------:R-:W-:Y:S02]  /*aaa0*/  ISETP.GE.AND P2, PT, R2, UR5, PT ;  /* 0x0000000502007c0c */ /* 0x000fe4000bf46270 */
[----:B------:R-:W-:-:S11]  /*aab0*/  ISETP.GE.AND P3, PT, R18, UR5, PT ;  /* 0x0000000512007c0c */ /* 0x000fd6000bf66270 */
[-C--:B--234-:R-:W-:Y:S02]  /*aac0*/  @!P2 LEA R6, P0, R2, R5.reuse, 0x1 ;  /* 0x000000050206a211 */ /* 0x09cfe400078008ff */
[----:B------:R-:W-:Y:S02]  /*aad0*/  @!P3 LEA R4, P1, R18, R5, 0x1 ;  /* 0x000000051204b211 */ /* 0x000fe400078208ff */
[-C--:B0-----:R-:W-:Y:S02]  /*aae0*/  @!P2 LEA.HI.X R7, R2, R3.reuse, R189, 0x1, P0 ;  /* 0x000000030207a211 */ /* 0x081fe400000f0cbd */
[----:B------:R-:W-:-:S03]  /*aaf0*/  @!P3 LEA.HI.X R5, R18, R3, R188, 0x1, P1 ;  /* 0x000000031205b211 */ /* 0x000fc600008f0cbc */
[----:B------:R1:W-:Y:S04]  /*ab00*/  @!P2 ST.E.128 desc[UR50][R6.64], RZ ;  /* 0x000000ff0600a985 */ /* 0x0003e8000c101d32 */
[----:B------:R1:W-:Y:S02]  /*ab10*/  @!P3 ST.E.128 desc[UR50][R4.64], RZ ;  /* 0x000000ff0400b985 */ /* 0x0003e4000c101d32 */
.L_x_8911:
[----:B------:R-:W-:Y:S05]  /*ab20*/  BSYNC B0 ;  /* 0x0000000000007941 */ /* 0x000fea0003800000 */
.L_x_8903:
[----:B------:R-:W-:Y:S02]  /*ab30*/  ULDC UR5, c[0x0][0xc38] ;  /* 0x00030e0000057ab9 */ /* 0x000fe40000000800 */
[----:B------:R-:W-:-:S06]  /*ab40*/  UISETP.GE.AND UP0, UPT, UR4, UR5, UPT ;  /* 0x000000050400728c */ /* 0x000fcc000bf06270 */
[----:B------:R-:W-:-:S13]  /*ab50*/  PLOP3.LUT P0, PT, PT, PT, UP0, 0x80, 0x0 ;  /* 0x000000000000781c */ /* 0x000fda0003f0f008 */
[----:B------:R-:W-:Y:S05]  /*ab60*/  @!P0 BRA `(.L_x_8920) ;  /* 0xffffff6000548947 */ /* 0x000fea000383ffff */
[----:B------:R-:W-:Y:S05]  /*ab70*/  EXIT ;  /* 0x000000000000794d */ /* 0x000fea0003800000 */
.L_x_8862:
        /* <DEDUP_REMOVED lines=18> */
[----:B------:R-:W-:Y:S01]  /*aca0*/  UISETP.NE.U32.AND UP0, UPT, UR6, URZ, UPT ;  /* 0x0000003f0600728c */ /* 0x000fe2000bf05070 */
[----:B------:R-:W-:Y:S01]  /*acb0*/  LOP3.LUT R19, R19, 0xfffffffe, RZ, 0xc0, !PT ;  /* 0xfffffffe13137812 */ /* 0x000fe200078ec0ff */
[----:B------:R-:W1:Y:S01]  /*acc0*/  S2UR UR8, SR_CgaCtaId ;  /* 0x00000000000879c3 */ /* 0x000e620000008800 */
[----:B------:R-:W-:Y:S01]  /*acd0*/  ULDC UR4, c[0x0][0x424] ;  /* 0x0001090000047ab9 */ /* 0x000fe20000000800 */
[----:B------:R-:W-:Y:S01]  /*ace0*/  UISETP.NE.AND.EX UP0, UPT, UR7, URZ, UPT, UP0 ;  /* 0x0000003f0700728c */ /* 0x000fe2000bf05300 */
[----:B------:R-:W-:Y:S01]  /*acf0*/  IMAD.U32 R34, RZ, RZ, UR5 ;  /* 0x00000005ff227e24 */ /* 0x000fe2000f8e00ff */
[----:B------:R-:W-:Y:S01]  /*ad00*/  ULDC UR39, c[0x0][0x288] ;  /* 0x0000a20000277ab9 */ /* 0x000fe20000000800 */
[----:B------:R-:W-:Y:S01]  /*ad10*/  ULDC.64 UR6, c[0x0][0x2f0] ;  /* 0x0000bc0000067ab9 */ /* 0x000fe20000000a00 */
[----:B------:R-:W-:Y:S01]  /*ad20*/  USEL UR4, UR4, 0x1, UP0 ;  /* 0x0000000104047887 */ /* 0x000fe20008000000 */
[----:B------:R-:W-:Y:S01]  /*ad30*/  IMAD.MOV.U32 R26, RZ, RZ, 0x1 ;  /* 0x00000001ff1a7424 */ /* 0x000fe200078e00ff */
[----:B------:R-:W-:Y:S01]  /*ad40*/  ULDC UR38, c[0x0][0x448] ;  /* 0x0001120000267ab9 */ /* 0x000fe20000000800 */
[----:B------:R-:W-:Y:S01]  /*ad50*/  MOV R36, RZ ;  /* 0x000000ff00247202 */ /* 0x000fe20000000f00 */
[----:B------:R-:W-:Y:S01]  /*ad60*/  UIMAD UR37, UR4, UR6, URZ ;  /* 0x00000006042572a4 */ /* 0x000fe2000f8e023f */
[----:B------:R-:W-:Y:S01]  /*ad70*/  IMAD.MOV.U32 R23, RZ, RZ, RZ ;  /* 0x000000ffff177224 */ /* 0x000fe200078e00ff */
[----:B------:R-:W-:Y:S01]  /*ad80*/  UIMAD UR38, UR38, UR39, URZ ;  /* 0x00000027262672a4 */ /* 0x000fe2000f8e023f */
[----:B------:R-:W-:Y:S01]  /*ad90*/  UMOV UR6, 0x400 ;  /* 0x0000040000067882 */ /* 0x000fe20000000000 */
[----:B------:R-:W-:-:S02]  /*ada0*/  UIADD3 UR4, UR37, 0x7f, URZ ;  /* 0x0000007f25047890 */ /* 0x000fc4000fffe03f */
[----:B------:R-:W-:Y:S02]  /*adb0*/  ULOP3.LUT UR45, UR36, 0x2, URZ, 0xfc, !UPT ;  /* 0x00000002242d7892 */ /* 0x000fe4000f8efc3f */
[----:B------:R-:W-:Y:S02]  /*adc0*/  USHF.R.S32.HI UR5, URZ, 0x1f, UR4 ;  /* 0x0000001f3f057899 */ /* 0x000fe40008011404 */
[----:B------:R-:W-:Y:S02]  /*add0*/  UIADD3 UR39, UR37, 0x80, -UR39 ;  /* 0x0000008025277890 */ /* 0x000fe4000fffe827 */
[----:B------:R-:W-:Y:S02]  /*ade0*/  ULEA.HI UR5, UR5, UR4, URZ, 0x7 ;  /* 0x0000000405057291 */ /* 0x000fe4000f8f383f */
[----:B-1----:R-:W-:Y:S01]  /*adf0*/  ULEA UR6, UR8, UR6, 0x18 ;  /* 0x0000000608067291 */ /* 0x002fe2000f8ec03f */
[C---:B0-----:R-:W-:Y:S01]  /*ae00*/  IMAD.SHL.U32 R30, R5.reuse, 0x8, RZ ;  /* 0x00000008051e7824 */ /* 0x041fe200078e00ff */
[----:B------:R-:W-:Y:S01]  /*ae10*/  LOP3.LUT R4, R5, 0x7f, RZ, 0xc0, !PT ;  /* 0x0000007f05047812 */ /* 0x000fe200078ec0ff */
[----:B------:R-:W-:-:S03]  /*ae20*/  USHF.R.S32.HI UR40, URZ, 0x7, UR5 ;  /* 0x000000073f287899 */ /* 0x000fc60008011405 */
[----:B------:R-:W-:Y:S01]  /*ae30*/  IMAD.U32 R16, RZ, RZ, UR6 ;  /* 0x00000006ff107e24 */ /* 0x000fe2000f8e00ff */
[C---:B------:R-:W-:Y:S01]  /*ae40*/  LOP3.LUT R0, R30.reuse, 0x1f8, RZ, 0xc0, !PT ;  /* 0x000001f81e007812 */ /* 0x040fe200078ec0ff */
[----:B------:R-:W-:Y:S01]  /*ae50*/  ULDC UR46, c[0x0][0xc] ;  /* 0x00000300002e7ab9 */ /* 0x000fe20000000800 */
[----:B------:R-:W-:Y:S02]  /*ae60*/  LOP3.LUT R35, R30, 0x38, RZ, 0xc0, !PT ;  /* 0x000000381e237812 */ /* 0x000fe400078ec0ff */
[----:B------:R-:W-:Y:S02]  /*ae70*/  LOP3.LUT R3, R0, 0x38, R5, 0x78, !PT ;  /* 0x0000003800037812 */ /* 0x000fe400078e7805 */
[----:B------:R-:W-:Y:S02]  /*ae80*/  LOP3.LUT R0, R35, 0x40, RZ, 0xfc, !PT ;  /* 0x0000004023007812 */ /* 0x000fe400078efcff */
[----:B------:R-:W-:Y:S02]  /*ae90*/  LOP3.LUT R30, R3, 0x200, R30, 0xf8, !PT ;  /* 0x00000200031e7812 */ /* 0x000fe400078ef81e */
[----:B------:R-:W-:-:S02]  /*aea0*/  ISETP.GE.AND P1, PT, R0, UR7, PT ;  /* 0x0000000700007c0c */ /* 0x000fc4000bf26270 */
[----:B------:R-:W-:Y:S01]  /*aeb0*/  ISETP.GE.AND P2, PT, R0, UR9, PT ;  /* 0x0000000900007c0c */ /* 0x000fe2000bf46270 */
[----:B------:R-:W-:Y:S01]  /*aec0*/  IMAD R33, R30, 0x2, R16 ;  /* 0x000000021e217824 */ /* 0x000fe200078e0210 */
[----:B------:R-:W-:Y:S01]  /*aed0*/  ISETP.GE.AND P0, PT, R0, UR7, PT ;  /* 0x0000000700007c0c */ /* 0x000fe2000bf06270 */
[----:B------:R-:W-:Y:S01]  /*aee0*/  IMAD.SHL.U32 R0, R5, 0x10, RZ ;  /* 0x0000001005007824 */ /* 0x000fe200078e00ff */
[----:B------:R-:W-:-:S04]  /*aef0*/  SHF.R.U32.HI R37, RZ, 0x3, R4 ;  /* 0x00000003ff257819 */ /* 0x000fc80000011604 */
[----:B------:R-:W-:-:S03]  /*af00*/  LOP3.LUT R2, R0, 0x70, RZ, 0xc0, !PT ;  /* 0x0000007000027812 */ /* 0x000fc600078ec0ff */
[----:B------:R-:W-:Y:S02]  /*af10*/  @P1 LOP3.LUT R19, R19, 0x1, RZ, 0xfc, !PT ;  /* 0x0000000113131812 */ /* 0x000fe400078efcff */
[----:B------:R-:W-:Y:S02]  /*af20*/  ISETP.GE.AND P1, PT, R35, UR7, PT ;  /* 0x0000000723007c0c */ /* 0x000fe4000bf26270 */
[----:B------:R-:W-:Y:S02]  /*af30*/  LOP3.LUT R19, R19, 0xffffffbf, RZ, 0xc0, !PT ;  /* 0xffffffbf13137812 */ /* 0x000fe400078ec0ff */
[----:B------:R-:W-:Y:S02]  /*af40*/  LOP3.LUT R0, R37, R2, RZ, 0xfc, !PT ;  /* 0x0000000225007212 */ /* 0x000fe400078efcff */
[----:B------:R-:W-:-:S04]  /*af50*/  @P2 LOP3.LUT R19, R19, 0x40, RZ, 0xfc, !PT ;  /* 0x0000004013132812 */ /* 0x000fc800078efcff */
        /* <DEDUP_REMOVED lines=10> */
.L_x_8970:
        /* <DEDUP_REMOVED lines=22> */
.L_x_8922:
[----:B------:R-:W-:Y:S01]  /*b160*/  ULDC UR8, c[0x0][0xc54] ;  /* 0x0003150000087ab9 */ /* 0x000fe20000000800 */
[----:B------:R-:W-:Y:S01]  /*b170*/  UMOV UR6, UR7 ;  /* 0x0000000700067c82 */ /* 0x000fe20008000000 */
[----:B------:R-:W-:-:S11]  /*b180*/  UISETP.NE.AND UP0, UPT, UR8, 0x1, UPT ;  /* 0x000000010800788c */ /* 0x000fd6000bf05270 */
[----:B------:R-:W-:Y:S02]  /*b190*/  @UP0 ULDC.64 UR10, c[0x0][0xc58] ;  /* 0x00031600000a0ab9 */ /* 0x000fe40000000a00 */
[----:B------:R-:W-:-:S04]  /*b1a0*/  UIMAD.WIDE.U32 UR4, UR7, UR10, URZ ;  /* 0x0000000a070472a5 */ /* 0x000fc8000f8e003f */
[----:B------:R-:W-:-:S04]  /*b1b0*/  @UP0 USHF.R.U32.HI UR6, URZ, UR11, UR5 ;  /* 0x0000000b3f060299 */ /* 0x000fc80008011605 */
[----:B------:R-:W-:-:S12]  /*b1c0*/  UIMAD UR4, UR6, UR8, URZ ;  /* 0x00000008060472a4 */ /* 0x000fd8000f8e023f */
.L_x_8923:
        /* <DEDUP_REMOVED lines=34> */
[----:B------:R-:W-:-:S04]  /*b3f0*/  USHF.R.S32.HI UR4, URZ, 0x1f, UR6 ;  /* 0x0000001f3f047899 */ /* 0x000fc80008011406 */
[----:B------:R-:W-:-:S04]  /*b400*/  ULEA.HI UR4, UR4, UR6, URZ, 0x7 ;  /* 0x0000000604047291 */ /* 0x000fc8000f8f383f */
[----:B------:R-:W-:-:S04]  /*b410*/  USHF.R.S32.HI UR4, URZ, 0x7, UR4 ;  /* 0x000000073f047899 */ /* 0x000fc80008011404 */
        /* <DEDUP_REMOVED lines=21> */
.L_x_8925:
        /* <DEDUP_REMOVED lines=20> */
.L_x_8928:
[----:B------:R-:W-:Y:S05]  /*b6b0*/  BSYNC B6 ;  /* 0x0000000000067941 */ /* 0x000fea0003800000 */
.L_x_8927:
        /* <DEDUP_REMOVED lines=20> */
.L_x_8931:
        /* <DEDUP_REMOVED lines=15> */
.L_x_8930:
[----:B------:R-:W-:Y:S05]  /*b8f0*/  BSYNC B6 ;  /* 0x0000000000067941 */ /* 0x000fea0003800000 */
.L_x_8929:
        /* <DEDUP_REMOVED lines=8> */
[----:B------:R-:W-:Y:S01]  /*b980*/  MOV R2, UR4 ;  /* 0x0000000400027c02 */ /* 0x000fe20008000f00 */
[----:B------:R-:W-:Y:S01]  /*b990*/  IMAD.U32 R3, RZ, RZ, UR5 ;  /* 0x00000005ff037e24 */ /* 0x000fe2000f8e00ff */
[----:B------:R-:W-:-:S04]  /*b9a0*/  ULDC UR4, c[0x0][0xc48] ;  /* 0x0003120000047ab9 */ /* 0x000fc80000000800 */
[----:B------:R1:W5:Y:S01]  /*b9b0*/  @P0 LDG.E R29, desc[UR50][R2.64] ;  /* 0x00000032021d0981 */ /* 0x000362000c1e1900 */
[----:B------:R-:W-:Y:S01]  /*b9c0*/  UMOV UR5, 0xffffffff ;  /* 0xffffffff00057882 */ /* 0x000fe20000000000 */
[----:B------:R-:W-:Y:S02]  /*b9d0*/  IMAD.U32 R22, RZ, RZ, UR4 ;  /* 0x00000004ff167e24 */ /* 0x000fe4000f8e00ff */
[----:B------:R-:W-:Y:S05]  /*b9e0*/  BRA.DIV UR5, `(.L_x_8932) ;  /* 0x0000003605ac7947 */ /* 0x000fea000b800000 */
.L_x_8986:
        /* <DEDUP_REMOVED lines=42> */
.L_x_8933:
        /* <DEDUP_REMOVED lines=20> */
[----:B------:R-:W-:-:S04]  /*bdd0*/  LEA R7, R23, R16, 0x3 ;  /* 0x0000001017077211 */ /* 0x000fc800078e18ff */
[----:B------:R-:W-:Y:S02]  /*bde0*/  LEA.HI.X R18, R2, UR5, R3, 0x1, P0 ;  /* 0x0000000502127c11 */ /* 0x000fe400080f0c03 */
[----:B------:R-:W-:-:S04]  /*bdf0*/  SHF.L.U32 R2, R26, 0x1f, RZ ;  /* 0x0000001f1a027819 */ /* 0x000fc800000006ff */
[----:B------:R-:W0:Y:S02]  /*be00*/  SYNCS.PHASECHK.TRANS64.TRYWAIT P0, [R7+URZ+0x28840], R2 ;  /* 0x02884002070075a7 */ /* 0x000e24000800017f */
[----:B0-----:R-:W-:Y:S05]  /*be10*/  @!P0 BRA `(.L_x_8935) ;  /* 0x0000003000cc8947 */ /* 0x001fea0003800000 */
.L_x_8987:
[----:B------:R-:W-:Y:S05]  /*be20*/  BSYNC B0 ;  /* 0x0000000000007941 */ /* 0x000fea0003800000 */
.L_x_8934:
        /* <DEDUP_REMOVED lines=57> */
[----:B------:R-:W-:-:S03]  /*c1c0*/  @P0 IMAD R25, R5, 0x2, R16 ;  /* 0x0000000205190824 */ /* 0x000fc600078e0210 */
[----:B--2---:R-:W-:Y:S01]  /*c1d0*/  @P0 MOV R2, R14 ;  /* 0x0000000e00020202 */ /* 0x004fe20000000f00 */
        /* <DEDUP_REMOVED lines=36> */
.L_x_9005:
        /* <DEDUP_REMOVED lines=11> */
.L_x_8937:
        /* <DEDUP_REMOVED lines=11> */
.L_x_8938:
        /* <DEDUP_REMOVED lines=23> */
.L_x_8940:
[----:B------:R-:W-:Y:S05]  /*c6f0*/  BSYNC B6 ;  /* 0x0000000000067941 */ /* 0x000fea0003800000 */
.L_x_8939:
        /* <DEDUP_REMOVED lines=8> */
[----:B------:R-:W-:Y:S01]  /*c780*/  LOP3.LUT P5, RZ, R19, 0x40, RZ, 0xc0, !PT ;  /* 0x0000004013ff7812 */ /* 0x000fe200078ac0ff */
[----:B------:R-:W-:-:S04]  /*c790*/  @UP0 ULDC UR4, c[0x0][0x44c] ;  /* 0x0001130000040ab9 */ /* 0x000fc80000000800 */
[----:B------:R-:W-:-:S04]  /*c7a0*/  UIMAD UR6, UR6, UR8, URZ ;  /* 0x00000008060672a4 */ /* 0x000fc8000f8e023f */
[----:B------:R-:W-:Y:S02]  /*c7b0*/  UIMAD UR7, UR7, UR9, UR6 ;  /* 0x00000009070772a4 */ /* 0x000fe4000f8e0206 */
[----:B------:R-:W-:Y:S01]  /*c7c0*/  USHF.R.S32.HI UR6, URZ, 0x1f, UR42 ;  /* 0x0000001f3f067899 */ /* 0x000fe2000801142a */
[----:B0-----:R-:W-:-:S05]  /*c7d0*/  IMAD.SHL.U32 R2, R2, 0x10, RZ ;  /* 0x0000001002027824 */ /* 0x001fca00078e00ff */
[----:B------:R-:W-:-:S04]  /*c7e0*/  LOP3.LUT R2, R2, 0x70, RZ, 0xc0, !PT ;  /* 0x0000007002027812 */ /* 0x000fc800078ec0ff */
[----:B------:R-:W-:-:S05]  /*c7f0*/  LOP3.LUT R2, R37, R2, RZ, 0xfc, !PT ;  /* 0x0000000225027212 */ /* 0x000fca00078efcff */
[----:B------:R-:W-:-:S04]  /*c800*/  IMAD R0, R0, 0x80, R2 ;  /* 0x0000008000007824 */ /* 0x000fc800078e0202 */
        /* <DEDUP_REMOVED lines=36> */
[----:B------:R-:W1:Y:S02]  /*ca50*/  SHFL.IDX PT, R2, R4, RZ, 0x181f ;  /* 0x00181fff04027589 */ /* 0x000e6400000e0000 */
[----:B------:R-:W-:Y:S02]  /*ca60*/  LEA R5, R6, R37, 0x7 ;  /* 0x0000002506057211 */ /* 0x000fe400078e38ff */
[----:B------:R-:W-:Y:S02]  /*ca70*/  SHFL.IDX PT, R6, R4, 0x1, 0x181f ;  /* 0x00381f0004067f89 */ /* 0x000fe400000e0000 */
[C---:B------:R-:W-:Y:S01]  /*ca80*/  ISETP.GE.AND P0, PT, R5.reuse, UR38, PT ;  /* 0x0000002605007c0c */ /* 0x040fe2000bf06270 */
[----:B------:R-:W-:-:S12]  /*ca90*/  VIADD R7, R5, 0x10 ;  /* 0x0000001005077836 */ /* 0x000fd80000000000 */
        /* <DEDUP_REMOVED lines=40> */
[----:B------:R-:W-:Y:S02]  /*cd20*/  SHFL.IDX PT, R6, R4, 0x5, 0x181f ;  /* 0x00b81f0004067f89 */ /* 0x000fe400000e0000 */
[----:B------:R-:W-:Y:S01]  /*cd30*/  @!P0 MOV R3, R7 ;  /* 0x0000000700038202 */ /* 0x000fe20000000f00 */
[----:B------:R-:W-:Y:S01]  /*cd40*/  VIADD R7, R5, 0x50 ;  /* 0x0000005005077836 */ /* 0x000fe20000000000 */
        /* <DEDUP_REMOVED lines=22> */
.L_x_9022:
        /* <DEDUP_REMOVED lines=11> */
.L_x_8942:
        /* <DEDUP_REMOVED lines=16> */
.L_x_9023:
[----:B------:R-:W-:Y:S05]  /*d060*/  BSYNC B0 ;  /* 0x0000000000007941 */ /* 0x000fea0003800000 */
.L_x_8943:
        /* <DEDUP_REMOVED lines=8> */
[----:B------:R-:W-:-:S07]  /*d0f0*/  IMAD.U32 R6, RZ, RZ, UR4 ;  /* 0x00000004ff067e24 */ /* 0x000fce000f8e00ff */
.L_x_8958:
[----:B0-----:R-:W0:Y:S01]  /*d100*/  LDC R3, c[0x0][0x430] ;  /* 0x00010c00ff037b82 */ /* 0x001e220000000800 */
[----:B------:R-:W1:Y:S01]  /*d110*/  S2R R0, SR_TID.X ;  /* 0x0000000000007919 */ /* 0x000e620000002100 */
[----:B------:R-:W-:Y:S01]  /*d120*/  LEA R7, R6, R37, 0x7 ;  /* 0x0000002506077211 */ /* 0x000fe200078e38ff */
        /* <DEDUP_REMOVED lines=35> */
.L_x_8946:
[----:B------:R-:W-:Y:S01]  /*d360*/  IMAD R6, R23, 0x8, R16 ;  /* 0x0000000817067824 */ /* 0x000fe200078e0210 */
[----:B------:R-:W-:Y:S01]  /*d370*/  SHF.L.U32 R3, R26, 0x1f, RZ ;  /* 0x0000001f1a037819 */ /* 0x000fe200000006ff */
[----:B------:R-:W-:Y:S03]  /*d380*/  BSSY B1, `(.L_x_8947) ;  /* 0x0000003000017945 */ /* 0x000fe60003800000 */
[----:B------:R-:W0:Y:S02]  /*d390*/  SYNCS.PHASECHK.TRANS64.TRYWAIT P0, [R6+URZ+0x28840], R3 ;  /* 0x02884003060075a7 */ /* 0x000e24000800017f */
[----:B0-----:R-:W-:Y:S05]  /*d3a0*/  @!P0 BRA `(.L_x_8948) ;  /* 0x00000030009c8947 */ /* 0x001fea0003800000 */
.L_x_9024:
[----:B------:R-:W-:Y:S05]  /*d3b0*/  BSYNC B1 ;  /* 0x0000000000017941 */ /* 0x000fea0003800000 */
.L_x_8947:
        /* <DEDUP_REMOVED lines=47> */
[----:B0-----:R-:W-:-:S04]  /*d6b0*/  IADD3 R2, P0, R2, R5, RZ ;  /* 0x0000000502027210 */ /* 0x001fc80007f1e0ff */
[----:B-1----:R-:W-:-:S05]  /*d6c0*/  IADD3.X R3, RZ, R3, RZ, P0, !PT ;  /* 0x00000003ff037210 */ /* 0x002fca00007fe4ff */
        /* <DEDUP_REMOVED lines=21> */
.L_x_9042:
        /* <DEDUP_REMOVED lines=9> */
.L_x_8950:
        /* <DEDUP_REMOVED lines=11> */
.L_x_8951:
[----:B------:R0:W-:Y:S01]  /*d960*/  SYNCS.ARRIVE.TRANS64.A1T0 RZ, [R6+URZ+0x28830], RZ ;  /* 0x028830ff06ff79a7 */ /* 0x0001e2000810003f */
[----:B------:R-:W-:Y:S05]  /*d970*/  @!P2 BRA `(.L_x_8952) ;  /* 0x000000000004a947 */ /* 0x000fea0003800000 */
[----:B------:R-:W-:Y:S01]  /*d980*/  BPT.TRAP 0x1 ;  /* 0x000000040000795c */ /* 0x000fe20000300000 */
.L_x_8952:
[----:B------:R-:W-:Y:S01]  /*d990*/  SHF.L.U32 R3, R20, 0x1f, RZ ;  /* 0x0000001f14037819 */ /* 0x000fe200000006ff */
[----:B0-----:R-:W-:Y:S01]  /*d9a0*/  IMAD R6, R10, 0x8, R16 ;  /* 0x000000080a067824 */ /* 0x001fe200078e0210 */
[----:B------:R-:W-:Y:S03]  /*d9b0*/  BSSY B1, `(.L_x_8953) ;  /* 0x0000003000017945 */ /* 0x000fe60003800000 */
[----:B------:R-:W0:Y:S02]  /*d9c0*/  SYNCS.PHASECHK.TRANS64.TRYWAIT P0, [R6+URZ+0x28860], R3 ;  /* 0x02886003060075a7 */ /* 0x000e24000800017f */
[----:B0-----:R-:W-:Y:S05]  /*d9d0*/  @!P0 BRA `(.L_x_8954) ;  /* 0x00000034006c8947 */ /* 0x001fea0003800000 */
.L_x_9043:
[----:B------:R-:W-:Y:S05]  /*d9e0*/  BSYNC B1 ;  /* 0x0000000000017941 */ /* 0x000fea0003800000 */
.L_x_8953:
        /* <DEDUP_REMOVED lines=67> */
.L_x_9061:
        /* <DEDUP_REMOVED lines=29> */
.L_x_8956:
        /* <DEDUP_REMOVED lines=11> */
.L_x_8957:
[C---:B------:R-:W-:Y:S01]  /*e0a0*/  ISETP.GT.AND P0, PT, R24.reuse, RZ, PT ;  /* 0x000000ff1800720c */ /* 0x040fe20003f04270 */
[----:B------:R0:W-:Y:S01]  /*e0b0*/  SYNCS.ARRIVE.TRANS64.A1T0 RZ, [R6+URZ+0x28850], RZ ;  /* 0x028850ff06ff79a7 */ /* 0x0001e2000810003f */
[----:B------:R-:W-:Y:S02]  /*e0c0*/  IMAD.MOV.U32 R20, RZ, RZ, R26 ;  /* 0x000000ffff147224 */ /* 0x000fe400078e001a */
[----:B------:R-:W-:Y:S02]  /*e0d0*/  IMAD.MOV.U32 R10, RZ, RZ, R23 ;  /* 0x000000ffff0a7224 */ /* 0x000fe400078e0017 */
[----:B------:R-:W-:Y:S02]  /*e0e0*/  IMAD.MOV.U32 R27, RZ, RZ, R24 ;  /* 0x000000ffff1b7224 */ /* 0x000fe400078e0018 */
[----:B0-----:R-:W-:-:S05]  /*e0f0*/  VIADD R6, R24, 0xffffffff ;  /* 0xffffffff18067836 */ /* 0x001fca0000000000 */
[----:B------:R-:W-:Y:S05]  /*e100*/  @P0 BRA `(.L_x_8958) ;  /* 0xffffffec00fc0947 */ /* 0x000fea000383ffff */
[----:B------:R-:W-:Y:S05]  /*e110*/  BSYNC B0 ;  /* 0x0000000000007941 */ /* 0x000fea0003800000 */
.L_x_8945:
        /* <DEDUP_REMOVED lines=17> */
.L_x_8960:
[----:B------:R-:W-:Y:S05]  /*e230*/  BSYNC B0 ;  /* 0x0000000000007941 */ /* 0x000fea0003800000 */
.L_x_8959:
[----:B------:R-:W-:-:S05]  /*e240*/  IMAD.U32 R0, RZ, RZ, UR45 ;  /* 0x0000002dff007e24 */ /* 0x000fca000f8e00ff */
[----:B------:R-:W-:-:S13]  /*e250*/  ISETP.NE.AND P0, PT, R0, 0x3, PT ;  /* 0x000000030000780c */ /* 0x000fda0003f05270 */
[----:B------:R-:W-:Y:S05]  /*e260*/  @!P0 BRA `(.L_x_8961) ;  /* 0x0000000000048947 */ /* 0x000fea0003800000 */
[----:B------:R-:W-:Y:S01]  /*e270*/  BPT.TRAP 0x1 ;  /* 0x000000040000795c */ /* 0x000fe20000300000 */
.L_x_8961:
[----:B------:R-:W-:Y:S01]  /*e280*/  IMAD R4, R23, 0x8, R16 ;  /* 0x0000000817047824 */ /* 0x000fe200078e0210 */
[----:B0-----:R-:W-:Y:S01]  /*e290*/  SHF.L.U32 R3, R26, 0x1f, RZ ;  /* 0x0000001f1a037819 */ /* 0x001fe200000006ff */
[----:B------:R-:W-:Y:S01]  /*e2a0*/  IMAD.MOV.U32 R5, RZ, RZ, -0x80 ;  /* 0xffffff80ff057424 */ /* 0x000fe200078e00ff */
[----:B------:R-:W-:Y:S02]  /*e2b0*/  BSSY B0, `(.L_x_8962) ;  /* 0x0000004000007945 */ /* 0x000fe40003800000 */
[----:B------:R-:W0:Y:S01]  /*e2c0*/  SYNCS.PHASECHK.TRANS64.TRYWAIT P0, [R4+URZ+0x28860], R3 ;  /* 0x02886003040075a7 */ /* 0x000e22000800017f */
[----:B------:R-:W-:Y:S01]  /*e2d0*/  IMAD R24, R24, R5, UR37 ;  /* 0x0000002518187e24 */ /* 0x000fe2000f8e0205 */
[----:B0-----:R-:W-:Y:S06]  /*e2e0*/  @!P0 BRA `(.L_x_8963) ;  /* 0x0000003400a88947 */ /* 0x001fec0003800000 */
.L_x_9062:
[----:B------:R-:W-:Y:S05]  /*e2f0*/  BSYNC B0 ;  /* 0x0000000000007941 */ /* 0x000fea0003800000 */
.L_x_8962:
        /* <DEDUP_REMOVED lines=62> */
[----:B------:R1:W0:-:S12]  /*e6e0*/  SHFL.IDX PT, R7, R18, 0x7, 0x181f ;  /* 0x00f81f0012077f89 */ /* 0x00021800000e0000 */
[----:B------:R1:W-:Y:S01]  /*e6f0*/  LDGSTS.E.BYPASS.LTC128B.128 [R0+0x3400], desc[UR50][R2.64], !P0 ;  /* 0x0340000002007fae */ /* 0x0003e2000c101d72 */
[----:B------:R-:W-:-:S13]  /*e700*/  ISETP.LT.OR P0, PT, R5, 0x61, P1 ;  /* 0x000000610500780c */ /* 0x000fda0000f01670 */
[----:B0-2---:R1:W-:Y:S02]  /*e710*/  LDGSTS.E.BYPASS.LTC128B.128 [R0+0x7400], desc[UR50][R2.64+0x80], !P0 ;  /* 0x0740008002007fae */ /* 0x0053e4000c101d72 */
.L_x_9080:
        /* <DEDUP_REMOVED lines=11> */
.L_x_8965:
        /* <DEDUP_REMOVED lines=11> */
.L_x_8966:
[----:B------:R0:W-:Y:S01]  /*e880*/  SYNCS.ARRIVE.TRANS64.A1T0 RZ, [R4+URZ+0x28850], RZ ;  /* 0x028850ff04ff79a7 */ /* 0x0001e2000810003f */
[----:B------:R-:W-:-:S05]  /*e890*/  VIADD R23, R23, 0x1 ;  /* 0x0000000117177836 */ /* 0x000fca0000000000 */
[----:B------:R-:W-:-:S04]  /*e8a0*/  ISETP.NE.AND P0, PT, R23, 0x2, PT ;  /* 0x000000021700780c */ /* 0x000fc80003f05270 */
[----:B------:R-:W-:Y:S02]  /*e8b0*/  SEL R3, RZ, 0x1, P0 ;  /* 0x00000001ff037807 */ /* 0x000fe40000000000 */
[----:B------:R-:W-:Y:S02]  /*e8c0*/  SEL R23, R23, RZ, P0 ;  /* 0x000000ff17177207 */ /* 0x000fe40000000000 */
[----:B0-----:R-:W-:-:S07]  /*e8d0*/  LOP3.LUT R26, R26, R3, RZ, 0x3c, !PT ;  /* 0x000000031a1a7212 */ /* 0x001fce00078e3cff */
.L_x_8926:
[----:B------:R-:W-:Y:S05]  /*e8e0*/  BSYNC B7 ;  /* 0x0000000000077941 */ /* 0x000fea0003800000 */
.L_x_8924:
        /* <DEDUP_REMOVED lines=11> */
.L_x_8967:
[----:B------:R-:W-:-:S03]  /*e9a0*/  UMOV UR4, 0xffffffff ;  /* 0xffffffff00047882 */ /* 0x000fc60000000000 */
[----:B------:R-:W-:Y:S05]  /*e9b0*/  BRA.DIV UR4, `(.L_x_8969) ;  /* 0x0000003a04c07947 */ /* 0x000fea000b800000 */
[----:B------:R0:W1:Y:S02]  /*e9c0*/  SHFL.IDX PT, R14, R34, RZ, 0x1f ;  /* 0x00001fff220e7589 */ /* 0x00006400000e0000 */
.L_x_9083:
        /* <DEDUP_REMOVED lines=8> */
.L_x_8968:
[----:B------:R-:W-:Y:S02]  /*ea50*/  ULDC UR4, c[0x0][0xc38] ;  /* 0x00030e0000047ab9 */ /* 0x000fe40000000800 */
[----:B-1----:R-:W-:-:S13]  /*ea60*/  ISETP.GE.AND P0, PT, R34, UR4, PT ;  /* 0x0000000422007c0c */ /* 0x002fda000bf06270 */
[----:B------:R-:W-:Y:S05]  /*ea70*/  @!P0 BRA `(.L_x_8970) ;  /* 0xffffffc400608947 */ /* 0x000fea000383ffff */
.L_x_8921:
        /* <DEDUP_REMOVED lines=11> */
.L_x_9084:
[----:B------:R-:W-:Y:S05]  /*eb30*/  BSYNC B0 ;  /* 0x0000000000007941 */ /* 0x000fea0003800000 */
.L_x_8971:
[----:B------:R-:W-:-:S03]  /*eb40*/  UMOV UR4, 0xffffffff ;  /* 0xffffffff00047882 */ /* 0x000fc60000000000 */
[----:B------:R-:W-:Y:S05]  /*eb50*/  BRA.DIV UR4, `(.L_x_8973) ;  /* 0x0000003a04947947 */ /* 0x000fea000b800000 */
[----:B-1----:R-:W1:Y:S02]  /*eb60*/  S2R R0, SR_TID.X ;  /* 0x0000000000007919 */ /* 0x002e640000002100 */
[----:B-1----:R-:W-:-:S04]  /*eb70*/  SHF.R.U32.HI R0, RZ, 0x5, R0 ;  /* 0x00000005ff007819 */ /* 0x002fc80000011600 */
[----:B------:R-:W-:-:S05]  /*eb80*/  LOP3.LUT R0, R0, 0x3, RZ, 0xc0, !PT ;  /* 0x0000000300007812 */ /* 0x000fca00078ec0ff */
[----:B------:R1:W2:Y:S02]  /*eb90*/  SHFL.IDX PT, R14, R0, RZ, 0x1f ;  /* 0x00001fff000e7589 */ /* 0x0002a400000e0000 */
.L_x_9087:
[----:B--2---:R-:W-:Y:S01]  /*eba0*/  ISETP.NE.AND P0, PT, R14, RZ, PT ;  /* 0x000000ff0e00720c */ /* 0x004fe20003f05270 */
[----:B------:R-:W-:-:S12]  /*ebb0*/  BSSY B0, `(.L_x_8974) ;  /* 0x0000024000007945 */ /* 0x000fd80003800000 */
[----:B------:R-:W-:Y:S05]  /*ebc0*/  @P0 BRA `(.L_x_8975) ;  /* 0x0000000000880947 */ /* 0x000fea0003800000 */
[----:B------:R-:W-:-:S03]  /*ebd0*/  UMOV UR4, 0xffffffff ;  /* 0xffffffff00047882 */ /* 0x000fc60000000000 */
[----:B------:R-:W-:Y:S05]  /*ebe0*/  BRA.DIV UR4, `(.L_x_8976) ;  /* 0x0000003a04a47947 */ /* 0x000fea000b800000 */
[----:B------:R-:W-:-:S13]  /*ebf0*/  ELECT P6, URZ, PT ;  /* 0x00000000003f782f */ /* 0x000fda00038c0000 */
.L_x_9090:
[----:B------:R-:W-:Y:S05]  /*ec00*/  @!P6 BRA `(.L_x_8975) ;  /* 0x000000000078e947 */ /* 0x000fea0003800000 */
[----:B------:R-:W-:-:S06]  /*ec10*/  ULOP3.LUT UR4, UR36, 0x2, URZ, 0xfc, !UPT ;  /* 0x0000000224047892 */ /* 0x000fcc000f8efc3f */
[----:B-1----:R-:W-:-:S05]  /*ec20*/  IMAD.U32 R0, RZ, RZ, UR4 ;  /* 0x00000004ff007e24 */ /* 0x002fca000f8e00ff */
[----:B------:R-:W-:-:S13]  /*ec30*/  ISETP.NE.AND P0, PT, R0, 0x3, PT ;  /* 0x000000030000780c */ /* 0x000fda0003f05270 */
[----:B------:R-:W-:Y:S05]  /*ec40*/  @!P0 BRA `(.L_x_8977) ;  /* 0x0000000000048947 */ /* 0x000fea0003800000 */
[----:B------:R-:W-:Y:S01]  /*ec50*/  BPT.TRAP 0x1 ;  /* 0x000000040000795c */ /* 0x000fe20000300000 */
.L_x_8977:
[C---:B------:R-:W-:Y:S01]  /*ec60*/  IMAD R5, R23.reuse, 0x8, R4 ;  /* 0x0000000817057824 */ /* 0x040fe200078e0204 */
[----:B------:R-:W-:Y:S01]  /*ec70*/  SHF.L.U32 R0, R26, 0x1f, RZ ;  /* 0x0000001f1a007819 */ /* 0x000fe200000006ff */
[----:B------:R-:W-:-:S03]  /*ec80*/  VIADD R23, R23, 0x1 ;  /* 0x0000000117177836 */ /* 0x000fc60000000000 */
[----:B------:R-:W1:Y:S02]  /*ec90*/  SYNCS.PHASECHK.TRANS64.TRYWAIT P1, [R5+URZ+0x28840], R0 ;  /* 0x02884000050075a7 */ /* 0x000e64000802017f */
[----:B------:R-:W-:-:S04]  /*eca0*/  ISETP.NE.AND P2, PT, R23, 0x2, PT ;  /* 0x000000021700780c */ /* 0x000fc80003f45270 */
[----:B------:R-:W-:Y:S01]  /*ecb0*/  SEL R3, RZ, 0x1, P2 ;  /* 0x00000001ff037807 */ /* 0x000fe20001000000 */
[----:B-1----:R-:W-:Y:S08]  /*ecc0*/  @!P1 BRA `(.L_x_8978) ;  /* 0x00000038008c9947 */ /* 0x002ff00003800000 */
.L_x_9091:
[----:B------:R-:W-:Y:S02]  /*ecd0*/  SEL R23, R23, RZ, P2 ;  /* 0x000000ff17177207 */ /* 0x000fe40001000000 */
[----:B------:R-:W-:Y:S01]  /*ece0*/  LOP3.LUT R2, R26, R3, RZ, 0x3c, !PT ;  /* 0x000000031a027212 */ /* 0x000fe200078e3cff */
[----:B------:R-:W-:Y:S06]  /*ecf0*/  @!P0 BRA `(.L_x_8979) ;  /* 0x0000000000048947 */ /* 0x000fec0003800000 */
[----:B------:R-:W-:Y:S01]  /*ed00*/  BPT.TRAP 0x1 ;  /* 0x000000040000795c */ /* 0x000fe20000300000 */
.L_x_8979:
[----:B------:R-:W-:Y:S01]  /*ed10*/  IMAD R23, R23, 0x8, R4 ;  /* 0x0000000817177824 */ /* 0x000fe200078e0204 */
[----:B------:R-:W-:-:S04]  /*ed20*/  SHF.L.U32 R2, R2, 0x1f, RZ ;  /* 0x0000001f02027819 */ /* 0x000fc800000006ff */
[----:B------:R-:W2:Y:S02]  /*ed30*/  SYNCS.PHASECHK.TRANS64.TRYWAIT P1, [R23+URZ+0x28840], R2 ;  /* 0x02884002170075a7 */ /* 0x000ea4000802017f */
[----:B--2---:R-:W-:Y:S05]  /*ed40*/  @!P1 BRA `(.L_x_8980) ;  /* 0x0000003800809947 */ /* 0x004fea0003800000 */
.L_x_9092:
[----:B------:R-:W-:Y:S05]  /*ed50*/  @!P0 BRA `(.L_x_8981) ;  /* 0x0000000000048947 */ /* 0x000fea0003800000 */
[----:B------:R-:W-:Y:S01]  /*ed60*/  BPT.TRAP 0x1 ;  /* 0x000000040000795c */ /* 0x000fe20000300000 */
.L_x_8981:
[----:B------:R-:W3:Y:S02]  /*ed70*/  SYNCS.PHASECHK.TRANS64.TRYWAIT P1, [R5+URZ+0x28860], R0 ;  /* 0x02886000050075a7 */ /* 0x000ee4000802017f */
[----:B---3--:R-:W-:Y:S05]  /*ed80*/  @!P1 BRA `(.L_x_8982) ;  /* 0x0000003800849947 */ /* 0x008fea0003800000 */
.L_x_9093:
[----:B------:R-:W-:Y:S05]  /*ed90*/  @!P0 BRA `(.L_x_8983) ;  /* 0x0000000000048947 */ /* 0x000fea0003800000 */
[----:B------:R-:W-:Y:S01]  /*eda0*/  BPT.TRAP 0x1 ;  /* 0x000000040000795c */ /* 0x000fe20000300000 */
.L_x_8983:
[----:B----4-:R4:W0:Y:S02]  /*edb0*/  SYNCS.PHASECHK.TRANS64.TRYWAIT P0, [R23+URZ+0x28860], R2 ;  /* 0x02886002170075a7 */ /* 0x010824000800017f */
[----:B0-----:R-:W-:Y:S05]  /*edc0*/  @!P0 NANOSLEEP.SYNCS 0x989680 ;  /* 0x009896800000895d */ /* 0x001fea0003900000 */
[----:B------:R-:W0:Y:S02]  /*edd0*/  @!P0 SYNCS.PHASECHK.TRANS64 P0, [R23+URZ+0x28860], R2 ;  /* 0x02886002170085a7 */ /* 0x000e24000800007f */
[----:B0-----:R-:W-:Y:S05]  /*ede0*/  @!P0 BRA `(.L_x_8983) ;  /* 0xfffffffc00f08947 */ /* 0x001fea000383ffff */
.L_x_8975:
[----:B------:R-:W-:Y:S05]  /*edf0*/  BSYNC B0 ;  /* 0x0000000000007941 */ /* 0x000fea0003800000 */
.L_x_8974:
[----:B------:R-:W-:Y:S05]  /*ee00*/  EXIT ;  /* 0x000000000000794d */ /* 0x000fea0003800000 */
.L_x_8868:
[----:B0-----:R-:W-:-:S04]  /*ee10*/  IMAD.U32 R3, RZ, RZ, UR41 ;  /* 0x00000029ff037e24 */ /* 0x001fc8000f8e00ff */
[----:B------:R0:W1:Y:S03]  /*ee20*/  SYNCS.PHASECHK.TRANS64.TRYWAIT P1, [R3+URZ+0x28800], R0 ;  /* 0x02880000030075a7 */ /* 0x000066000802017f */
[----:B-1----:R-:W-:Y:S05]  /*ee30*/  @!P1 NANOSLEEP.SYNCS 0x989680 ;  /* 0x009896800000995d */ /* 0x002fea0003900000 */
[----:B------:R-:W1:Y:S02]  /*ee40*/  @!P1 SYNCS.PHASECHK.TRANS64 P1, [R3+URZ+0x28800], R0 ;  /* 0x02880000030095a7 */ /* 0x000e64000802007f */
[----:B-1----:R-:W-:Y:S05]  /*ee50*/  @!P1 BRA `(.L_x_8868) ;  /* 0xfffffffc00ec9947 */ /* 0x002fea000383ffff */
[----:B------:R-:W-:Y:S05]  /*ee60*/  BRA `(.L_x_8984) ;  /* 0xffffff2400ec7947 */ /* 0x000fea000383ffff */
.L_x_8872:
[----:B-1----:R1:W2:Y:S02]  /*ee70*/  SYNCS.PHASECHK.TRANS64.TRYWAIT P1, [R3+URZ+0x28830], R0 ;  /* 0x02883000030075a7 */ /* 0x0022a4000802017f */
[----:B--2---:R-:W-:Y:S05]  /*ee80*/  @!P1 NANOSLEEP.SYNCS 0x989680 ;  /* 0x009896800000995d */ /* 0x004fea0003900000 */
[----:B------:R-:W2:Y:S02]  /*ee90*/  @!P1 SYNCS.PHASECHK.TRANS64 P1, [R3+URZ+0x28830], R0 ;  /* 0x02883000030095a7 */ /* 0x000ea4000802007f */
[----:B--2---:R-:W-:Y:S05]  /*eea0*/  @!P1 BRA `(.L_x_8872) ;  /* 0xfffffffc00f09947 */ /* 0x004fea000383ffff */
[----:B------:R-:W-:Y:S05]  /*eeb0*/  BRA `(.L_x_8871) ;  /* 0xffffff2800087947 */ /* 0x000fea000383ffff */
.L_x_8878:
[----:B-1----:R-:W-:-:S04]  /*eec0*/  IMAD.U32 R5, RZ, RZ, UR6 ;  /* 0x00000006ff057e24 */ /* 0x002fc8000f8e00ff */
[----:B------:R1:W2:Y:S03]  /*eed0*/  SYNCS.PHASECHK.TRANS64.TRYWAIT P1, [R5+URZ+0x28830], R0 ;  /* 0x02883000050075a7 */ /* 0x0002a6000802017f */
[----:B--2---:R-:W-:Y:S05]  /*eee0*/  @!P1 NANOSLEEP.SYNCS 0x989680 ;  /* 0x009896800000995d */ /* 0x004fea0003900000 */
[----:B------:R-:W2:Y:S02]  /*eef0*/  @!P1 SYNCS.PHASECHK.TRANS64 P1, [R5+URZ+0x28830], R0 ;  /* 0x02883000050095a7 */ /* 0x000ea4000802007f */
[----:B--2---:R-:W-:Y:S05]  /*ef00*/  @!P1 BRA `(.L_x_8878) ;  /* 0xfffffffc00ec9947 */ /* 0x004fea000383ffff */
[----:B------:R-:W-:Y:S05]  /*ef10*/  BRA `(.L_x_8875) ;  /* 0xffffff4c00387947 */ /* 0x000fea000383ffff */
.L_x_8882:
[----:B-1----:R-:W-:-:S04]  /*ef20*/  MOV R5, UR6 ;  /* 0x0000000600057c02 */ /* 0x002fc80008000f00 */
[----:B------:R1:W2:Y:S03]  /*ef30*/  SYNCS.PHASECHK.TRANS64.TRYWAIT P1, [R5+URZ+0x28850], R0 ;  /* 0x02885000050075a7 */ /* 0x0002a6000802017f */
[----:B--2---:R-:W-:Y:S05]  /*ef40*/  @!P1 NANOSLEEP.SYNCS 0x989680 ;  /* 0x009896800000995d */ /* 0x004fea0003900000 */
[----:B------:R-:W2:Y:S02]  /*ef50*/  @!P1 SYNCS.PHASECHK.TRANS64 P1, [R5+URZ+0x28850], R0 ;  /* 0x02885000050095a7 */ /* 0x000ea4000802007f */
[----:B--2---:R-:W-:Y:S05]  /*ef60*/  @!P1 BRA `(.L_x_8882) ;  /* 0xfffffffc00ec9947 */ /* 0x004fea000383ffff */
[----:B------:R-:W-:Y:S05]  /*ef70*/  BRA `(.L_x_8879) ;  /* 0xffffff5000047947 */ /* 0x000fea000383ffff */
.L_x_8890:
[----:B-1----:R-:W-:-:S04]  /*ef80*/  IMAD.U32 R5, RZ, RZ, UR6 ;  /* 0x00000006ff057e24 */ /* 0x002fc8000f8e00ff */
[----:B------:R1:W2:Y:S03]  /*ef90*/  SYNCS.PHASECHK.TRANS64.TRYWAIT P1, [R5+URZ+0x28830], R0 ;  /* 0x02883000050075a7 */ /* 0x0002a6000802017f */
[----:B--2---:R-:W-:Y:S05]  /*efa0*/  @!P1 NANOSLEEP.SYNCS 0x989680 ;  /* 0x009896800000995d */ /* 0x004fea0003900000 */
[----:B------:R-:W2:Y:S02]  /*efb0*/  @!P1 SYNCS.PHASECHK.TRANS64 P1, [R5+URZ+0x28830], R0 ;  /* 0x02883000050095a7 */ /* 0x000ea4000802007f */
[----:B--2---:R-:W-:Y:S05]  /*efc0*/  @!P1 BRA `(.L_x_8890) ;  /* 0xfffffffc00ec9947 */ /* 0x004fea000383ffff */
[----:B------:R-:W-:Y:S05]  /*efd0*/  BRA `(.L_x_8887) ;  /* 0xffffff7400887947 */ /* 0x000fea000383ffff */
.L_x_8894:
[----:B-1----:R-:W-:-:S04]  /*efe0*/  IMAD.U32 R5, RZ, RZ, UR6 ;  /* 0x00000006ff057e24 */ /* 0x002fc8000f8e00ff */
[----:B------:R1:W2:Y:S03]  /*eff0*/  SYNCS.PHASECHK.TRANS64.TRYWAIT P1, [R5+URZ+0x28850], R0 ;  /* 0x02885000050075a7 */ /* 0x0002a6000802017f */
[----:B--2---:R-:W-:Y:S05]  /*f000*/  @!P1 NANOSLEEP.SYNCS 0x989680 ;  /* 0x009896800000995d */ /* 0x004fea0003900000 */
[----:B------:R-:W2:Y:S02]  /*f010*/  @!P1 SYNCS.PHASECHK.TRANS64 P1, [R5+URZ+0x28850], R0 ;  /* 0x02885000050095a7 */ /* 0x000ea4000802007f */
[----:B--2---:R-:W-:Y:S05]  /*f020*/  @!P1 BRA `(.L_x_8894) ;  /* 0xfffffffc00ec9947 */ /* 0x004fea000383ffff */
[----:B------:R-:W-:Y:S05]  /*f030*/  BRA `(.L_x_8891) ;  /* 0xffffff7800547947 */ /* 0x000fea000383ffff */
.L_x_8901:
[----:B-1----:R-:W-:-:S04]  /*f040*/  IMAD.U32 R9, RZ, RZ, UR5 ;  /* 0x00000005ff097e24 */ /* 0x002fc8000f8e00ff */
[----:B------:R1:W2:Y:S03]  /*f050*/  SYNCS.PHASECHK.TRANS64.TRYWAIT P1, [R9+URZ+0x28850], R6 ;  /* 0x02885006090075a7 */ /* 0x0002a6000802017f */
[----:B--2---:R-:W-:Y:S05]  /*f060*/  @!P1 NANOSLEEP.SYNCS 0x989680 ;  /* 0x009896800000995d */ /* 0x004fea0003900000 */
[----:B------:R-:W2:Y:S02]  /*f070*/  @!P1 SYNCS.PHASECHK.TRANS64 P1, [R9+URZ+0x28850], R6 ;  /* 0x02885006090095a7 */ /* 0x000ea4000802007f */
[----:B--2---:R-:W-:Y:S05]  /*f080*/  @!P1 BRA `(.L_x_8901) ;  /* 0xfffffffc00ec9947 */ /* 0x004fea000383ffff */
[----:B------:R-:W-:Y:S05]  /*f090*/  BRA `(.L_x_8900) ;  /* 0xffffff94003c7947 */ /* 0x000fea000383ffff */
.L_x_8932:
        /* <DEDUP_REMOVED lines=10> */
.L_x_8985:
[----:B------:R-:W-:Y:S05]  /*f140*/  BRA `(.L_x_8986) ;  /* 0xffffffc800287947 */ /* 0x000fea000383ffff */
.L_x_8935:
[----:B0-----:R0:W1:Y:S02]  /*f150*/  SYNCS.PHASECHK.TRANS64.TRYWAIT P0, [R7+URZ+0x28840], R2 ;  /* 0x02884002070075a7 */ /* 0x001064000800017f */
[----:B-1----:R-:W-:Y:S05]  /*f160*/  @!P0 NANOSLEEP.SYNCS 0x989680 ;  /* 0x009896800000895d */ /* 0x002fea0003900000 */
[----:B------:R-:W1:Y:S02]  /*f170*/  @!P0 SYNCS.PHASECHK.TRANS64 P0, [R7+URZ+0x28840], R2 ;  /* 0x02884002070085a7 */ /* 0x000e64000800007f */
[----:B-1----:R-:W-:Y:S05]  /*f180*/  @!P0 BRA `(.L_x_8935) ;  /* 0xfffffffc00f08947 */ /* 0x002fea000383ffff */
[----:B------:R-:W-:Y:S05]  /*f190*/  BRA `(.L_x_8987) ;  /* 0xffffffcc00207947 */ /* 0x000fea000383ffff */
.L_x_8936:
        /* <DEDUP_REMOVED lines=8> */
.L_x_8989:
[----:B------:R-:W-:Y:S05]  /*f220*/  BSYNC B0 ;  /* 0x0000000000007941 */ /* 0x000fea0003800000 */
.L_x_8988:
[----:B------:R-:W-:Y:S01]  /*f230*/  IMAD.MOV.U32 R13, RZ, RZ, R4 ;  /* 0x000000ffff0d7224 */ /* 0x000fe200078e0004 */
[----:B------:R-:W-:Y:S01]  /*f240*/  @P0 LEA R9, R5, R16, 0x1 ;  /* 0x0000001005090211 */ /* 0x000fe200078e08ff */
[----:B------:R-:W-:Y:S02]  /*f250*/  IMAD.MOV.U32 R12, RZ, RZ, RZ ;  /* 0x000000ffff0c7224 */ /* 0x000fe400078e00ff */
[----:B------:R-:W-:Y:S02]  /*f260*/  IMAD.MOV.U32 R11, RZ, RZ, 0x181f ;  /* 0x0000181fff0b7424 */ /* 0x000fe400078e00ff */
[----:B------:R-:W-:Y:S02]  /*f270*/  IMAD.MOV.U32 R15, RZ, RZ, -0x1 ;  /* 0xffffffffff0f7424 */ /* 0x000fe400078e00ff */
[----:B------:R-:W-:-:S07]  /*f280*/  IMAD.MOV.U32 R2, RZ, RZ, R14 ;  /* 0x000000ffff027224 */ /* 0x000fce00078e000e */
[----:B------:R-:W-:Y:S05]  /*f290*/  WARPSYNC.COLLECTIVE R15, `(.L_x_8990) ;  /* 0x000000000f087348 */ /* 0x000fea0003c00000 */
[----:B------:R0:W1:Y:S02]  /*f2a0*/  SHFL.IDX P6, R14, R13, R12, R11 ;  /* 0x0000000c0d0e7389 */ /* 0x00006400000c000b */
[----:B01----:R-:W-:Y:S01]  /*f2b0*/  ENDCOLLECTIVE ;  /* 0x000000000000791b */ /* 0x003fe20003800000 */
.L_x_8990:
        /* <DEDUP_REMOVED lines=8> */
.L_x_8991:
        /* <DEDUP_REMOVED lines=12> */
.L_x_8992:
[----:B------:R-:W-:Y:S02]  /*f400*/  IMAD.MOV.U32 R13, RZ, RZ, R0 ;  /* 0x000000ffff0d7224 */ /* 0x000fe400078e0000 */
[----:B------:R-:W-:Y:S01]  /*f410*/  IMAD.MOV.U32 R12, RZ, RZ, 0x2 ;  /* 0x00000002ff0c7424 */ /* 0x000fe200078e00ff */
[----:B------:R-:W-:-:S05]  /*f420*/  @P0 LEA R14, P1, R35, R14, 0x1 ;  /* 0x0000000e230e0211 */ /* 0x000fca00078208ff */
[----:B------:R-:W-:-:S08]  /*f430*/  @P0 IMAD.MOV.U32 R2, RZ, RZ, R14 ;  /* 0x000000ffff020224 */ /* 0x000fd000078e000e */
[----:B------:R-:W-:Y:S05]  /*f440*/  WARPSYNC.COLLECTIVE R15, `(.L_x_8993) ;  /* 0x000000000f087348 */ /* 0x000fea0003c00000 */
[----:B------:R0:W1:Y:S02]  /*f450*/  SHFL.IDX P6, R14, R13, R12, R11 ;  /* 0x0000000c0d0e7389 */ /* 0x00006400000c000b */
[----:B01----:R-:W-:Y:S01]  /*f460*/  ENDCOLLECTIVE ;  /* 0x000000000000791b */ /* 0x003fe20003800000 */
.L_x_8993:
        /* <DEDUP_REMOVED lines=13> */
.L_x_8994:
[----:B------:R-:W-:Y:S01]  /*f540*/  @P0 IMAD R21, R5, 0x2, R16 ;  /* 0x0000000205150824 */ /* 0x000fe200078e0210 */
[----:B------:R-:W-:Y:S01]  /*f550*/  MOV R13, R0 ;  /* 0x00000000000d7202 */ /* 0x000fe20000000f00 */
[----:B------:R-:W-:Y:S01]  /*f560*/  IMAD.MOV.U32 R12, RZ, RZ, 0x3 ;  /* 0x00000003ff0c7424 */ /* 0x000fe200078e00ff */
[----:B------:R-:W-:-:S05]  /*f570*/  @P0 LEA R14, P1, R35, R14, 0x1 ;  /* 0x0000000e230e0211 */ /* 0x000fca00078208ff */
[----:B------:R-:W-:-:S08]  /*f580*/  @P0 IMAD.MOV.U32 R2, RZ, RZ, R14 ;  /* 0x000000ffff020224 */ /* 0x000fd000078e000e */
[----:B------:R-:W-:Y:S05]  /*f590*/  WARPSYNC.COLLECTIVE R15, `(.L_x_8995) ;  /* 0x000000000f087348 */ /* 0x000fea0003c00000 */
[----:B------:R0:W1:Y:S02]  /*f5a0*/  SHFL.IDX P6, R14, R13, R12, R11 ;  /* 0x0000000c0d0e7389 */ /* 0x00006400000c000b */
[----:B01----:R-:W-:Y:S01]  /*f5b0*/  ENDCOLLECTIVE ;  /* 0x000000000000791b */ /* 0x003fe20003800000 */
.L_x_8995:
        /* <DEDUP_REMOVED lines=13> */
.L_x_8996:
        /* <DEDUP_REMOVED lines=8> */
.L_x_8997:
        /* <DEDUP_REMOVED lines=13> */
.L_x_8998:
        /* <DEDUP_REMOVED lines=8> */
.L_x_8999:
        /* <DEDUP_REMOVED lines=13> */
.L_x_9000:
        /* <DEDUP_REMOVED lines=8> */
.L_x_9001:
        /* <DEDUP_REMOVED lines=13> */
.L_x_9002:
        /* <DEDUP_REMOVED lines=8> */
.L_x_9003:
        /* <DEDUP_REMOVED lines=12> */
.L_x_9004:
[----:B------:R-:W-:Y:S05]  /*fbc0*/  BRA `(.L_x_9005) ;  /* 0xffffffc800147947 */ /* 0x000fea000383ffff */
.L_x_8941:
[----:B------:R-:W-:Y:S01]  /*fbd0*/  MOV R13, R4 ;  /* 0x00000004000d7202 */ /* 0x000fe20000000f00 */
[----:B------:R-:W-:Y:S02]  /*fbe0*/  IMAD.MOV.U32 R12, RZ, RZ, RZ ;  /* 0x000000ffff0c7224 */ /* 0x000fe400078e00ff */
[----:B------:R-:W-:Y:S02]  /*fbf0*/  IMAD.MOV.U32 R11, RZ, RZ, 0x181f ;  /* 0x0000181fff0b7424 */ /* 0x000fe400078e00ff */
[----:B------:R-:W-:Y:S02]  /*fc00*/  IMAD.MOV.U32 R15, RZ, RZ, -0x1 ;  /* 0xffffffffff0f7424 */ /* 0x000fe400078e00ff */
[----:B------:R-:W-:-:S07]  /*fc10*/  IMAD.U32 R6, RZ, RZ, UR43 ;  /* 0x0000002bff067e24 */ /* 0x000fce000f8e00ff */
[----:B------:R-:W-:Y:S05]  /*fc20*/  WARPSYNC.COLLECTIVE R15, `(.L_x_9006) ;  /* 0x000000000f087348 */ /* 0x000fea0003c00000 */
[----:B------:R0:W1:Y:S02]  /*fc30*/  SHFL.IDX P6, R14, R13, R12, R11 ;  /* 0x0000000c0d0e7389 */ /* 0x00006400000c000b */
[----:B01----:R-:W-:Y:S01]  /*fc40*/  ENDCOLLECTIVE ;  /* 0x000000000000791b */ /* 0x003fe20003800000 */
.L_x_9006:
        /* <DEDUP_REMOVED lines=8> */
.L_x_9007:
        /* <DEDUP_REMOVED lines=8> */
.L_x_9008:
        /* <DEDUP_REMOVED lines=11> */
.L_x_9009:
[----:B------:R-:W-:Y:S02]  /*fe00*/  IMAD.MOV.U32 R13, RZ, RZ, R4 ;  /* 0x000000ffff0d7224 */ /* 0x000fe400078e0004 */
[----:B------:R-:W-:Y:S01]  /*fe10*/  IMAD.MOV.U32 R12, RZ, RZ, 0x2 ;  /* 0x00000002ff0c7424 */ /* 0x000fe200078e00ff */
[----:B------:R-:W-:-:S05]  /*fe20*/  @!P0 LEA R14, P1, R35, R14, 0x1 ;  /* 0x0000000e230e8211 */ /* 0x000fca00078208ff */
[----:B------:R-:W-:-:S08]  /*fe30*/  @!P0 IMAD.MOV.U32 R2, RZ, RZ, R14 ;  /* 0x000000ffff028224 */ /* 0x000fd000078e000e */
[----:B------:R-:W-:Y:S05]  /*fe40*/  WARPSYNC.COLLECTIVE R15, `(.L_x_9010) ;  /* 0x000000000f087348 */ /* 0x000fea0003c00000 */
[----:B------:R0:W1:Y:S02]  /*fe50*/  SHFL.IDX P6, R14, R13, R12, R11 ;  /* 0x0000000c0d0e7389 */ /* 0x00006400000c000b */
[----:B01----:R-:W-:Y:S01]  /*fe60*/  ENDCOLLECTIVE ;  /* 0x000000000000791b */ /* 0x003fe20003800000 */
.L_x_9010:
        /* <DEDUP_REMOVED lines=14> */
.L_x_9011:
[----:B------:R-:W-:Y:S02]  /*ff50*/  IMAD.MOV.U32 R13, RZ, RZ, R4 ;  /* 0x000000ffff0d7224 */ /* 0x000fe400078e0004 */
[----:B------:R-:W-:Y:S01]  /*ff60*/  IMAD.MOV.U32 R12, RZ, RZ, 0x3 ;  /* 0x00000003ff0c7424 */ /* 0x000fe200078e00ff */
[----:B------:R-:W-:-:S05]  /*ff70*/  @!P0 LEA R14, P1, R35, R14, 0x1 ;  /* 0x0000000e230e8211 */ /* 0x000fca00078208ff */
[----:B------:R-:W-:-:S08]  /*ff80*/  @!P0 IMAD.MOV.U32 R2, RZ, RZ, R14 ;  /* 0x000000ffff028224 */ /* 0x000fd000078e000e */
[----:B------:R-:W-:Y:S05]  /*ff90*/  WARPSYNC.COLLECTIVE R15, `(.L_x_9012) ;  /* 0x000000000f087348 */ /* 0x000fea0003c00000 */
[----:B------:R0:W1:Y:S02]  /*ffa0*/  SHFL.IDX P6, R14, R13, R12, R11 ;  /* 0x0000000c0d0e7389 */ /* 0x00006400000c000b */
[----:B01----:R-:W-:Y:S01]  /*ffb0*/  ENDCOLLECTIVE ;  /* 0x000000000000791b */ /* 0x003fe20003800000 */
.L_x_9012:
        /* <DEDUP_REMOVED lines=14> */
.L_x_9013:
[----:B------:R-:W-:Y:S01]  /*100a0*/  IMAD.MOV.U32 R13, RZ, RZ, R4 ;  /* 0x000000ffff0d7224 */ /* 0x000fe200078e0004 */
[----:B------:R-:W-:Y:S02]  /*100b0*/  MOV R12, 0x4 ;  /* 0x00000004000c7802 */ /* 0x000fe40000000f00 */
[----:B------:R-:W-:-:S05]  /*100c0*/  @!P0 LEA R14, P1, R35, R14, 0x1 ;  /* 0x0000000e230e8211 */ /* 0x000fca00078208ff */
[----:B------:R-:W-:-:S08]  /*100d0*/  @!P0 IMAD.MOV.U32 R2, RZ, RZ, R14 ;  /* 0x000000ffff028224 */ /* 0x000fd000078e000e */
[----:B------:R-:W-:Y:S05]  /*100e0*/  WARPSYNC.COLLECTIVE R15, `(.L_x_9014) ;  /* 0x000000000f087348 */ /* 0x000fea0003c00000 */
[----:B------:R0:W1:Y:S02]  /*100f0*/  SHFL.IDX P6, R14, R13, R12, R11 ;  /* 0x0000000c0d0e7389 */ /* 0x00006400000c000b */
[----:B01----:R-:W-:Y:S01]  /*10100*/  ENDCOLLECTIVE ;  /* 0x000000000000791b */ /* 0x003fe20003800000 */
.L_x_9014:
        /* <DEDUP_REMOVED lines=14> */
.L_x_9015:
[----:B------:R-:W-:Y:S02]  /*101f0*/  IMAD.MOV.U32 R13, RZ, RZ, R4 ;  /* 0x000000ffff0d7224 */ /* 0x000fe400078e0004 */
[----:B------:R-:W-:Y:S01]  /*10200*/  IMAD.MOV.U32 R12, RZ, RZ, 0x5 ;  /* 0x00000005ff0c7424 */ /* 0x000fe200078e00ff */
[----:B------:R-:W-:-:S05]  /*10210*/  @!P0 LEA R14, P1, R35, R14, 0x1 ;  /* 0x0000000e230e8211 */ /* 0x000fca00078208ff */
[----:B------:R-:W-:-:S08]  /*10220*/  @!P0 IMAD.MOV.U32 R2, RZ, RZ, R14 ;  /* 0x000000ffff028224 */ /* 0x000fd000078e000e */
[----:B------:R-:W-:Y:S05]  /*10230*/  WARPSYNC.COLLECTIVE R15, `(.L_x_9016) ;  /* 0x000000000f087348 */ /* 0x000fea0003c00000 */
[----:B------:R0:W1:Y:S02]  /*10240*/  SHFL.IDX P6, R14, R13, R12, R11 ;  /* 0x0000000c0d0e7389 */ /* 0x00006400000c000b */
[----:B01----:R-:W-:Y:S01]  /*10250*/  ENDCOLLECTIVE ;  /* 0x000000000000791b */ /* 0x003fe20003800000 */
.L_x_9016:
        /* <DEDUP_REMOVED lines=14> */
.L_x_9017:
[----:B------:R-:W-:Y:S02]  /*10340*/  IMAD.MOV.U32 R13, RZ, RZ, R4 ;  /* 0x000000ffff0d7224 */ /* 0x000fe400078e0004 */
[----:B------:R-:W-:Y:S01]  /*10350*/  IMAD.MOV.U32 R12, RZ, RZ, 0x6 ;  /* 0x00000006ff0c7424 */ /* 0x000fe200078e00ff */
[----:B------:R-:W-:-:S05]  /*10360*/  @!P0 LEA R14, P1, R35, R14, 0x1 ;  /* 0x0000000e230e8211 */ /* 0x000fca00078208ff */
[----:B------:R-:W-:-:S08]  /*10370*/  @!P0 IMAD.MOV.U32 R2, RZ, RZ, R14 ;  /* 0x000000ffff028224 */ /* 0x000fd000078e000e */
[----:B------:R-:W-:Y:S05]  /*10380*/  WARPSYNC.COLLECTIVE R15, `(.L_x_9018) ;  /* 0x000000000f087348 */ /* 0x000fea0003c00000 */
[----:B------:R0:W1:Y:S02]  /*10390*/  SHFL.IDX P6, R14, R13, R12, R11 ;  /* 0x0000000c0d0e7389 */ /* 0x00006400000c000b */
[----:B01----:R-:W-:Y:S01]  /*103a0*/  ENDCOLLECTIVE ;  /* 0x000000000000791b */ /* 0x003fe20003800000 */
.L_x_9018:
[----:B------:R-:W-:Y:S02]  /*103b0*/  @!P0 IMAD.X R7, RZ, RZ, R6, P1 ;  /* 0x000000ffff078224 */ /* 0x000fe400008e0606 */
[----:B------:R-:W-:Y:S02]  /*103c0*/  VIADD R6, R5, 0x60 ;  /* 0x0000006005067836 */ /* 0x000fe40000000000 */
[----:B------:R-:W-:-:S05]  /*103d0*/  @!P0 IMAD.MOV.U32 R3, RZ, RZ, R7 ;  /* 0x000000ffff038224 */ /* 0x000fca00078e0007 */
[----:B------:R-:W-:Y:S01]  /*103e0*/  @!PT LDS RZ, [RZ] ;  /* 0x00000000fffff984 */ /* 0x000fe20000000800 */
[----:B------:R-:W-:Y:S01]  /*103f0*/  @!PT LDS RZ, [RZ] ;  /* 0x00000000fffff984 */ /* 0x000fe20000000800 */
[----:B------:R-:W-:Y:S01]  /*10400*/  @!PT LDS RZ, [RZ] ;  /* 0x00000000fffff984 */ /* 0x000fe20000000800 */
        /* <DEDUP_REMOVED lines=8> */
.L_x_9019:
[----:B------:R-:W-:Y:S02]  /*10490*/  IMAD.MOV.U32 R13, RZ, RZ, R4 ;  /* 0x000000ffff0d7224 */ /* 0x000fe400078e0004 */
[----:B------:R-:W-:Y:S01]  /*104a0*/  IMAD.MOV.U32 R12, RZ, RZ, 0x7 ;  /* 0x00000007ff0c7424 */ /* 0x000fe200078e00ff */
[----:B------:R-:W-:-:S05]  /*104b0*/  @!P0 LEA R14, P1, R35, R14, 0x1 ;  /* 0x0000000e230e8211 */ /* 0x000fca00078208ff */
[----:B------:R-:W-:-:S08]  /*104c0*/  @!P0 IMAD.MOV.U32 R2, RZ, RZ, R14 ;  /* 0x000000ffff028224 */ /* 0x000fd000078e000e */
[----:B------:R-:W-:Y:S05]  /*104d0*/  WARPSYNC.COLLECTIVE R15, `(.L_x_9020) ;  /* 0x000000000f087348 */ /* 0x000fea0003c00000 */
[----:B------:R0:W1:Y:S02]  /*104e0*/  SHFL.IDX P6, R14, R13, R12, R11 ;  /* 0x0000000c0d0e7389 */ /* 0x00006400000c000b */
[----:B01----:R-:W-:Y:S01]  /*104f0*/  ENDCOLLECTIVE ;  /* 0x000000000000791b */ /* 0x003fe20003800000 */
.L_x_9020:
        /* <DEDUP_REMOVED lines=12> */
.L_x_9021:
[----:B------:R-:W-:Y:S05]  /*105c0*/  BRA `(.L_x_9022) ;  /* 0xffffffc800387947 */ /* 0x000fea000383ffff */
.L_x_8944:
[----:B0-----:R0:W1:Y:S02]  /*105d0*/  SYNCS.PHASECHK.TRANS64.TRYWAIT P0, [R16+URZ+0x28820], R3 ;  /* 0x02882003100075a7 */ /* 0x001064000800017f */
[----:B-1----:R-:W-:Y:S05]  /*105e0*/  @!P0 NANOSLEEP.SYNCS 0x989680 ;  /* 0x009896800000895d */ /* 0x002fea0003900000 */
[----:B------:R-:W1:Y:S02]  /*105f0*/  @!P0 SYNCS.PHASECHK.TRANS64 P0, [R16+URZ+0x28820], R3 ;  /* 0x02882003100085a7 */ /* 0x000e64000800007f */
[----:B-1----:R-:W-:Y:S05]  /*10600*/  @!P0 BRA `(.L_x_8944) ;  /* 0xfffffffc00f08947 */ /* 0x002fea000383ffff */
[----:B------:R-:W-:Y:S05]  /*10610*/  BRA `(.L_x_9023) ;  /* 0xffffffc800907947 */ /* 0x000fea000383ffff */
.L_x_8948:
[----:B0-----:R0:W1:Y:S02]  /*10620*/  SYNCS.PHASECHK.TRANS64.TRYWAIT P0, [R6+URZ+0x28840], R3 ;  /* 0x02884003060075a7 */ /* 0x001064000800017f */
[----:B-1----:R-:W-:Y:S05]  /*10630*/  @!P0 NANOSLEEP.SYNCS 0x989680 ;  /* 0x009896800000895d */ /* 0x002fea0003900000 */
[----:B------:R-:W1:Y:S02]  /*10640*/  @!P0 SYNCS.PHASECHK.TRANS64 P0, [R6+URZ+0x28840], R3 ;  /* 0x02884003060085a7 */ /* 0x000e64000800007f */
[----:B-1----:R-:W-:Y:S05]  /*10650*/  @!P0 BRA `(.L_x_8948) ;  /* 0xfffffffc00f08947 */ /* 0x002fea000383ffff */
[----:B------:R-:W-:Y:S05]  /*10660*/  BRA `(.L_x_9024) ;  /* 0xffffffcc00507947 */ /* 0x000fea000383ffff */
.L_x_8949:
        /* <DEDUP_REMOVED lines=8> */
.L_x_9026:
[----:B------:R-:W-:Y:S05]  /*106f0*/  BSYNC B1 ;  /* 0x0000000000017941 */ /* 0x000fea0003800000 */
.L_x_9025:
        /* <DEDUP_REMOVED lines=10> */
.L_x_9027:
[----:B------:R-:W-:Y:S02]  /*107a0*/  IMAD.MOV.U32 R13, RZ, RZ, R9 ;  /* 0x000000ffff0d7224 */ /* 0x000fe400078e0009 */
[----:B------:R-:W-:Y:S02]  /*107b0*/  IMAD.MOV.U32 R12, RZ, RZ, 0x1 ;  /* 0x00000001ff0c7424 */ /* 0x000fe400078e00ff */
[----:B------:R-:W-:-:S07]  /*107c0*/  IMAD.MOV.U32 R2, RZ, RZ, R14 ;  /* 0x000000ffff027224 */ /* 0x000fce00078e000e */
[----:B------:R-:W-:Y:S05]  /*107d0*/  WARPSYNC.COLLECTIVE R15, `(.L_x_9028) ;  /* 0x000000000f087348 */ /* 0x000fea0003c00000 */
[----:B------:R0:W1:Y:S02]  /*107e0*/  SHFL.IDX P6, R14, R13, R12, R11 ;  /* 0x0000000c0d0e7389 */ /* 0x00006400000c000b */
[----:B01----:R-:W-:Y:S01]  /*107f0*/  ENDCOLLECTIVE ;  /* 0x000000000000791b */ /* 0x003fe20003800000 */
.L_x_9028:
        /* <DEDUP_REMOVED lines=12> */
.L_x_9029:
[----:B------:R-:W-:Y:S02]  /*108c0*/  IMAD.MOV.U32 R13, RZ, RZ, R9 ;  /* 0x000000ffff0d7224 */ /* 0x000fe400078e0009 */
[----:B------:R-:W-:Y:S02]  /*108d0*/  IMAD.MOV.U32 R12, RZ, RZ, 0x2 ;  /* 0x00000002ff0c7424 */ /* 0x000fe400078e00ff */
[----:B------:R-:W-:-:S07]  /*108e0*/  IMAD.MOV.U32 R2, RZ, RZ, R14 ;  /* 0x000000ffff027224 */ /* 0x000fce00078e000e */
[----:B------:R-:W-:Y:S05]  /*108f0*/  WARPSYNC.COLLECTIVE R15, `(.L_x_9030) ;  /* 0x000000000f087348 */ /* 0x000fea0003c00000 */
[----:B------:R0:W1:Y:S02]  /*10900*/  SHFL.IDX P6, R14, R13, R12, R11 ;  /* 0x0000000c0d0e7389 */ /* 0x00006400000c000b */
[----:B01----:R-:W-:Y:S01]  /*10910*/  ENDCOLLECTIVE ;  /* 0x000000000000791b */ /* 0x003fe20003800000 */
.L_x_9030:
        /* <DEDUP_REMOVED lines=12> */
.L_x_9031:
[----:B------:R-:W-:Y:S02]  /*109e0*/  IMAD.MOV.U32 R13, RZ, RZ, R9 ;  /* 0x000000ffff0d7224 */ /* 0x000fe400078e0009 */
[----:B------:R-:W-:Y:S02]  /*109f0*/  IMAD.MOV.U32 R12, RZ, RZ, 0x3 ;  /* 0x00000003ff0c7424 */ /* 0x000fe400078e00ff */
[----:B------:R-:W-:-:S07]  /*10a00*/  IMAD.MOV.U32 R2, RZ, RZ, R14 ;  /* 0x000000ffff027224 */ /* 0x000fce00078e000e */
[----:B------:R-:W-:Y:S05]  /*10a10*/  WARPSYNC.COLLECTIVE R15, `(.L_x_9032) ;  /* 0x000000000f087348 */ /* 0x000fea0003c00000 */
[----:B------:R0:W1:Y:S02]  /*10a20*/  SHFL.IDX P6, R14, R13, R12, R11 ;  /* 0x0000000c0d0e7389 */ /* 0x00006400000c000b */
[----:B01----:R-:W-:Y:S01]  /*10a30*/  ENDCOLLECTIVE ;  /* 0x000000000000791b */ /* 0x003fe20003800000 */
.L_x_9032:
        /* <DEDUP_REMOVED lines=12> */
.L_x_9033:
[----:B------:R-:W-:Y:S02]  /*10b00*/  IMAD.MOV.U32 R13, RZ, RZ, R9 ;  /* 0x000000ffff0d7224 */ /* 0x000fe400078e0009 */
[----:B------:R-:W-:Y:S02]  /*10b10*/  IMAD.MOV.U32 R12, RZ, RZ, 0x4 ;  /* 0x00000004ff0c7424 */ /* 0x000fe400078e00ff */
[----:B------:R-:W-:-:S07]  /*10b20*/  IMAD.MOV.U32 R2, RZ, RZ, R14 ;  /* 0x000000ffff027224 */ /* 0x000fce00078e000e */
[----:B------:R-:W-:Y:S05]  /*10b30*/  WARPSYNC.COLLECTIVE R15, `(.L_x_9034) ;  /* 0x000000000f087348 */ /* 0x000fea0003c00000 */
[----:B------:R0:W1:Y:S02]  /*10b40*/  SHFL.IDX P6, R14, R13, R12, R11 ;  /* 0x0000000c0d0e7389 */ /* 0x00006400000c000b */
[----:B01----:R-:W-:Y:S01]  /*10b50*/  ENDCOLLECTIVE ;  /* 0x000000000000791b */ /* 0x003fe20003800000 */
.L_x_9034:
        /* <DEDUP_REMOVED lines=12> */
.L_x_9035:
[----:B------:R-:W-:Y:S02]  /*10c20*/  IMAD.MOV.U32 R13, RZ, RZ, R9 ;  /* 0x000000ffff0d7224 */ /* 0x000fe400078e0009 */
[----:B------:R-:W-:Y:S02]  /*10c30*/  IMAD.MOV.U32 R12, RZ, RZ, 0x5 ;  /* 0x00000005ff0c7424 */ /* 0x000fe400078e00ff */
[----:B------:R-:W-:-:S07]  /*10c40*/  IMAD.MOV.U32 R2, RZ, RZ, R14 ;  /* 0x000000ffff027224 */ /* 0x000fce00078e000e */
[----:B------:R-:W-:Y:S05]  /*10c50*/  WARPSYNC.COLLECTIVE R15, `(.L_x_9036) ;  /* 0x000000000f087348 */ /* 0x000fea0003c00000 */
[----:B------:R0:W1:Y:S02]  /*10c60*/  SHFL.IDX P6, R14, R13, R12, R11 ;  /* 0x0000000c0d0e7389 */ /* 0x00006400000c000b */
[----:B01----:R-:W-:Y:S01]  /*10c70*/  ENDCOLLECTIVE ;  /* 0x000000000000791b */ /* 0x003fe20003800000 */
.L_x_9036:
        /* <DEDUP_REMOVED lines=12> */
.L_x_9037:
[----:B------:R-:W-:Y:S02]  /*10d40*/  IMAD.MOV.U32 R13, RZ, RZ, R9 ;  /* 0x000000ffff0d7224 */ /* 0x000fe400078e0009 */
[----:B------:R-:W-:Y:S02]  /*10d50*/  IMAD.MOV.U32 R12, RZ, RZ, 0x6 ;  /* 0x00000006ff0c7424 */ /* 0x000fe400078e00ff */
[----:B------:R-:W-:-:S07]  /*10d60*/  IMAD.MOV.U32 R2, RZ, RZ, R14 ;  /* 0x000000ffff027224 */ /* 0x000fce00078e000e */
[----:B------:R-:W-:Y:S05]  /*10d70*/  WARPSYNC.COLLECTIVE R15, `(.L_x_9038) ;  /* 0x000000000f087348 */ /* 0x000fea0003c00000 */
[----:B------:R0:W1:Y:S02]  /*10d80*/  SHFL.IDX P6, R14, R13, R12, R11 ;  /* 0x0000000c0d0e7389 */ /* 0x00006400000c000b */
[----:B01----:R-:W-:Y:S01]  /*10d90*/  ENDCOLLECTIVE ;  /* 0x000000000000791b */ /* 0x003fe20003800000 */
.L_x_9038:
        /* <DEDUP_REMOVED lines=12> */
.L_x_9039:
[----:B------:R-:W-:Y:S02]  /*10e60*/  IMAD.MOV.U32 R13, RZ, RZ, R9 ;  /* 0x000000ffff0d7224 */ /* 0x000fe400078e0009 */
[----:B------:R-:W-:Y:S02]  /*10e70*/  IMAD.MOV.U32 R12, RZ, RZ, 0x7 ;  /* 0x00000007ff0c7424 */ /* 0x000fe400078e00ff */
[----:B------:R-:W-:-:S07]  /*10e80*/  IMAD.MOV.U32 R2, RZ, RZ, R14 ;  /* 0x000000ffff027224 */ /* 0x000fce00078e000e */
[----:B------:R-:W-:Y:S05]  /*10e90*/  WARPSYNC.COLLECTIVE R15, `(.L_x_9040) ;  /* 0x000000000f087348 */ /* 0x000fea0003c00000 */
[----:B------:R0:W1:Y:S02]  /*10ea0*/  SHFL.IDX P6, R14, R13, R12, R11 ;  /* 0x0000000c0d0e7389 */ /* 0x00006400000c000b */
[----:B01----:R-:W-:Y:S01]  /*10eb0*/  ENDCOLLECTIVE ;  /* 0x000000000000791b */ /* 0x003fe20003800000 */
.L_x_9040:
        /* <DEDUP_REMOVED lines=12> */
.L_x_9041:
[----:B------:R-:W-:Y:S05]  /*10f80*/  BRA `(.L_x_9042) ;  /* 0xffffffc800247947 */ /* 0x000fea000383ffff */
.L_x_8954:
[----:B0-----:R0:W1:Y:S02]  /*10f90*/  SYNCS.PHASECHK.TRANS64.TRYWAIT P0, [R6+URZ+0x28860], R3 ;  /* 0x02886003060075a7 */ /* 0x001064000800017f */
[----:B-1----:R-:W-:Y:S05]  /*10fa0*/  @!P0 NANOSLEEP.SYNCS 0x989680 ;  /* 0x009896800000895d */ /* 0x002fea0003900000 */
[----:B------:R-:W1:Y:S02]  /*10fb0*/  @!P0 SYNCS.PHASECHK.TRANS64 P0, [R6+URZ+0x28860], R3 ;  /* 0x02886003060085a7 */ /* 0x000e64000800007f */
[----:B-1----:R-:W-:Y:S05]  /*10fc0*/  @!P0 BRA `(.L_x_8954) ;  /* 0xfffffffc00f08947 */ /* 0x002fea000383ffff */
[----:B------:R-:W-:Y:S05]  /*10fd0*/  BRA `(.L_x_9043) ;  /* 0xffffffc800807947 */ /* 0x000fea000383ffff */
.L_x_8955:
        /* <DEDUP_REMOVED lines=8> */
.L_x_9045:
[----:B------:R-:W-:Y:S05]  /*11060*/  BSYNC B1 ;  /* 0x0000000000017941 */ /* 0x000fea0003800000 */
.L_x_9044:
        /* <DEDUP_REMOVED lines=9> */
.L_x_9046:
[----:B------:R-:W-:Y:S01]  /*11100*/  MOV R13, R18 ;  /* 0x00000012000d7202 */ /* 0x000fe20000000f00 */
[----:B------:R-:W-:Y:S01]  /*11110*/  IMAD.MOV.U32 R12, RZ, RZ, 0x1 ;  /* 0x00000001ff0c7424 */ /* 0x000fe200078e00ff */
[----:B------:R-:W-:-:S13]  /*11120*/  IADD3 R2, P0, R14, R5, RZ ;  /* 0x000000050e027210 */ /* 0x000fda0007f1e0ff */
[----:B------:R-:W-:Y:S05]  /*11130*/  WARPSYNC.COLLECTIVE R15, `(.L_x_9047) ;  /* 0x000000000f087348 */ /* 0x000fea0003c00000 */
[----:B------:R0:W1:Y:S02]  /*11140*/  SHFL.IDX P6, R14, R13, R12, R11 ;  /* 0x0000000c0d0e7389 */ /* 0x00006400000c000b */
[----:B01----:R-:W-:Y:S01]  /*11150*/  ENDCOLLECTIVE ;  /* 0x000000000000791b */ /* 0x003fe20003800000 */
.L_x_9047:
        /* <DEDUP_REMOVED lines=13> */
.L_x_9048:
[----:B------:R-:W-:Y:S02]  /*11230*/  IMAD.MOV.U32 R13, RZ, RZ, R18 ;  /* 0x000000ffff0d7224 */ /* 0x000fe400078e0012 */
[----:B------:R-:W-:Y:S01]  /*11240*/  IMAD.MOV.U32 R12, RZ, RZ, 0x2 ;  /* 0x00000002ff0c7424 */ /* 0x000fe200078e00ff */
[----:B------:R-:W-:-:S13]  /*11250*/  IADD3 R2, P0, R14, R5, RZ ;  /* 0x000000050e027210 */ /* 0x000fda0007f1e0ff */
[----:B------:R-:W-:Y:S05]  /*11260*/  WARPSYNC.COLLECTIVE R15, `(.L_x_9049) ;  /* 0x000000000f087348 */ /* 0x000fea0003c00000 */
[----:B------:R0:W1:Y:S02]  /*11270*/  SHFL.IDX P6, R14, R13, R12, R11 ;  /* 0x0000000c0d0e7389 */ /* 0x00006400000c000b */
[----:B01----:R-:W-:Y:S01]  /*11280*/  ENDCOLLECTIVE ;  /* 0x000000000000791b */ /* 0x003fe20003800000 */
.L_x_9049:
        /* <DEDUP_REMOVED lines=13> */
.L_x_9050:
[----:B------:R-:W-:Y:S02]  /*11360*/  IMAD.MOV.U32 R13, RZ, RZ, R18 ;  /* 0x000000ffff0d7224 */ /* 0x000fe400078e0012 */
[----:B------:R-:W-:Y:S01]  /*11370*/  IMAD.MOV.U32 R12, RZ, RZ, 0x3 ;  /* 0x00000003ff0c7424 */ /* 0x000fe200078e00ff */
[----:B------:R-:W-:-:S13]  /*11380*/  IADD3 R2, P0, R14, R5, RZ ;  /* 0x000000050e027210 */ /* 0x000fda0007f1e0ff */
[----:B------:R-:W-:Y:S05]  /*11390*/  WARPSYNC.COLLECTIVE R15, `(.L_x_9051) ;  /* 0x000000000f087348 */ /* 0x000fea0003c00000 */
[----:B------:R0:W1:Y:S02]  /*113a0*/  SHFL.IDX P6, R14, R13, R12, R11 ;  /* 0x0000000c0d0e7389 */ /* 0x00006400000c000b */
[----:B01----:R-:W-:Y:S01]  /*113b0*/  ENDCOLLECTIVE ;  /* 0x000000000000791b */ /* 0x003fe20003800000 */
.L_x_9051:
        /* <DEDUP_REMOVED lines=13> */
.L_x_9052:
[----:B------:R-:W-:Y:S02]  /*11490*/  IMAD.MOV.U32 R13, RZ, RZ, R18 ;  /* 0x000000ffff0d7224 */ /* 0x000fe400078e0012 */
[----:B------:R-:W-:Y:S01]  /*114a0*/  IMAD.MOV.U32 R12, RZ, RZ, 0x4 ;  /* 0x00000004ff0c7424 */ /* 0x000fe200078e00ff */
[----:B------:R-:W-:-:S13]  /*114b0*/  IADD3 R2, P0, R14, R5, RZ ;  /* 0x000000050e027210 */ /* 0x000fda0007f1e0ff */
[----:B------:R-:W-:Y:S05]  /*114c0*/  WARPSYNC.COLLECTIVE R15, `(.L_x_9053) ;  /* 0x000000000f087348 */ /* 0x000fea0003c00000 */
[----:B------:R0:W1:Y:S02]  /*114d0*/  SHFL.IDX P6, R14, R13, R12, R11 ;  /* 0x0000000c0d0e7389 */ /* 0x00006400000c000b */
[----:B01----:R-:W-:Y:S01]  /*114e0*/  ENDCOLLECTIVE ;  /* 0x000000000000791b */ /* 0x003fe20003800000 */
.L_x_9053:
        /* <DEDUP_REMOVED lines=13> */
.L_x_9054:
[----:B------:R-:W-:Y:S02]  /*115c0*/  IMAD.MOV.U32 R13, RZ, RZ, R18 ;  /* 0x000000ffff0d7224 */ /* 0x000fe400078e0012 */
[----:B------:R-:W-:Y:S01]  /*115d0*/  IMAD.MOV.U32 R12, RZ, RZ, 0x5 ;  /* 0x00000005ff0c7424 */ /* 0x000fe200078e00ff */
[----:B------:R-:W-:-:S13]  /*115e0*/  IADD3 R2, P0, R14, R5, RZ ;  /* 0x000000050e027210 */ /* 0x000fda0007f1e0ff */
[----:B------:R-:W-:Y:S05]  /*115f0*/  WARPSYNC.COLLECTIVE R15, `(.L_x_9055) ;  /* 0x000000000f087348 */ /* 0x000fea0003c00000 */
[----:B------:R0:W1:Y:S02]  /*11600*/  SHFL.IDX P6, R14, R13, R12, R11 ;  /* 0x0000000c0d0e7389 */ /* 0x00006400000c000b */
[----:B01----:R-:W-:Y:S01]  /*11610*/  ENDCOLLECTIVE ;  /* 0x000000000000791b */ /* 0x003fe20003800000 */
.L_x_9055:
        /* <DEDUP_REMOVED lines=13> */
.L_x_9056:
[----:B------:R-:W-:Y:S02]  /*116f0*/  IMAD.MOV.U32 R13, RZ, RZ, R18 ;  /* 0x000000ffff0d7224 */ /* 0x000fe400078e0012 */
[----:B------:R-:W-:Y:S01]  /*11700*/  IMAD.MOV.U32 R12, RZ, RZ, 0x6 ;  /* 0x00000006ff0c7424 */ /* 0x000fe200078e00ff */
[----:B------:R-:W-:-:S13]  /*11710*/  IADD3 R2, P0, R14, R5, RZ ;  /* 0x000000050e027210 */ /* 0x000fda0007f1e0ff */
[----:B------:R-:W-:Y:S05]  /*11720*/  WARPSYNC.COLLECTIVE R15, `(.L_x_9057) ;  /* 0x000000000f087348 */ /* 0x000fea0003c00000 */
[----:B------:R0:W1:Y:S02]  /*11730*/  SHFL.IDX P6, R14, R13, R12, R11 ;  /* 0x0000000c0d0e7389 */ /* 0x00006400000c000b */
[----:B01----:R-:W-:Y:S01]  /*11740*/  ENDCOLLECTIVE ;  /* 0x000000000000791b */ /* 0x003fe20003800000 */
.L_x_9057:
        /* <DEDUP_REMOVED lines=13> */
.L_x_9058:
[----:B------:R-:W-:Y:S02]  /*11820*/  IMAD.MOV.U32 R13, RZ, RZ, R18 ;  /* 0x000000ffff0d7224 */ /* 0x000fe400078e0012 */
[----:B------:R-:W-:Y:S01]  /*11830*/  IMAD.MOV.U32 R12, RZ, RZ, 0x7 ;  /* 0x00000007ff0c7424 */ /* 0x000fe200078e00ff */
[----:B------:R-:W-:-:S13]  /*11840*/  IADD3 R2, P0, R14, R5, RZ ;  /* 0x000000050e027210 */ /* 0x000fda0007f1e0ff */
[----:B------:R-:W-:Y:S05]  /*11850*/  WARPSYNC.COLLECTIVE R15, `(.L_x_9059) ;  /* 0x000000000f087348 */ /* 0x000fea0003c00000 */
[----:B------:R0:W1:Y:S02]  /*11860*/  SHFL.IDX P6, R14, R13, R12, R11 ;  /* 0x0000000c0d0e7389 */ /* 0x00006400000c000b */
[----:B01----:R-:W-:Y:S01]  /*11870*/  ENDCOLLECTIVE ;  /* 0x000000000000791b */ /* 0x003fe20003800000 */
.L_x_9059:
        /* <DEDUP_REMOVED lines=12> */
.L_x_9060:
[----:B------:R-:W-:Y:S01]  /*11940*/  @!PT LDS RZ, [RZ] ;  /* 0x00000000fffff984 */ /* 0x000fe20000000800 */
[----:B------:R-:W-:Y:S01]  /*11950*/  @!PT LDS RZ, [RZ] ;  /* 0x00000000fffff984 */ /* 0x000fe20000000800 */
[----:B------:R-:W-:Y:S01]  /*11960*/  @!PT LDS RZ, [RZ] ;  /* 0x00000000fffff984 */ /* 0x000fe20000000800 */
[----:B------:R0:W-:Y:S01]  /*11970*/  LDGSTS.E.BYPASS.LTC128B.128 [R7+0x7400], desc[UR50][R2.64+0x80], !P0 ;  /* 0x0740008002077fae */ /* 0x0001e2000c101d72 */
[----:B------:R-:W-:Y:S05]  /*11980*/  BRA `(.L_x_9061) ;  /* 0xffffffc400247947 */ /* 0x000fea000383ffff */
.L_x_8963:
[----:B0-----:R0:W1:Y:S02]  /*11990*/  SYNCS.PHASECHK.TRANS64.TRYWAIT P0, [R4+URZ+0x28860], R3 ;  /* 0x02886003040075a7 */ /* 0x001064000800017f */
[----:B-1----:R-:W-:Y:S05]  /*119a0*/  @!P0 NANOSLEEP.SYNCS 0x989680 ;  /* 0x009896800000895d */ /* 0x002fea0003900000 */
[----:B------:R-:W1:Y:S02]  /*119b0*/  @!P0 SYNCS.PHASECHK.TRANS64 P0, [R4+URZ+0x28860], R3 ;  /* 0x02886003040085a7 */ /* 0x000e64000800007f */
[----:B-1----:R-:W-:Y:S05]  /*119c0*/  @!P0 BRA `(.L_x_8963) ;  /* 0xfffffffc00f08947 */ /* 0x002fea000383ffff */
[----:B------:R-:W-:Y:S05]  /*119d0*/  BRA `(.L_x_9062) ;  /* 0xffffffc800447947 */ /* 0x000fea000383ffff */
.L_x_8964:
        /* <DEDUP_REMOVED lines=8> */
.L_x_9064:
[----:B------:R-:W-:Y:S05]  /*11a60*/  BSYNC B0 ;  /* 0x0000000000007941 */ /* 0x000fea0003800000 */
.L_x_9063:
        /* <DEDUP_REMOVED lines=9> */
.L_x_9065:
[----:B------:R-:W-:Y:S02]  /*11b00*/  IMAD.MOV.U32 R13, RZ, RZ, R18 ;  /* 0x000000ffff0d7224 */ /* 0x000fe400078e0012 */
[----:B------:R-:W-:Y:S01]  /*11b10*/  IMAD.MOV.U32 R12, RZ, RZ, 0x1 ;  /* 0x00000001ff0c7424 */ /* 0x000fe200078e00ff */
[----:B------:R-:W-:-:S13]  /*11b20*/  IADD3 R2, P0, R14, R6, RZ ;  /* 0x000000060e027210 */ /* 0x000fda0007f1e0ff */
[----:B------:R-:W-:Y:S05]  /*11b30*/  WARPSYNC.COLLECTIVE R15, `(.L_x_9066) ;  /* 0x000000000f087348 */ /* 0x000fea0003c00000 */
[----:B------:R0:W1:Y:S02]  /*11b40*/  SHFL.IDX P6, R14, R13, R12, R11 ;  /* 0x0000000c0d0e7389 */ /* 0x00006400000c000b */
[----:B01----:R-:W-:Y:S01]  /*11b50*/  ENDCOLLECTIVE ;  /* 0x000000000000791b */ /* 0x003fe20003800000 */
.L_x_9066:
        /* <DEDUP_REMOVED lines=13> */
.L_x_9067:
        /* <DEDUP_REMOVED lines=10> */
.L_x_9068:
        /* <DEDUP_REMOVED lines=12> */
.L_x_9069:
        /* <DEDUP_REMOVED lines=10> */
.L_x_9070:
        /* <DEDUP_REMOVED lines=12> */
.L_x_9071:
        /* <DEDUP_REMOVED lines=10> */
.L_x_9072:
        /* <DEDUP_REMOVED lines=12> */
.L_x_9073:
        /* <DEDUP_REMOVED lines=10> */
.L_x_9074:
        /* <DEDUP_REMOVED lines=12> */
.L_x_9075:
[----:B------:R-:W-:Y:S01]  /*121b0*/  @!PT LDS RZ, [RZ] ;  /* 0x00000000fffff984 */ /* 0x000fe20000000800 */
[----:B------:R-:W-:Y:S01]  /*121c0*/  @!PT LDS RZ, [RZ] ;  /* 0x00000000fffff984 */ /* 0x000fe20000000800 */
[----:B------:R-:W-:Y:S01]  /*121d0*/  @!PT LDS RZ, [RZ] ;  /* 0x00000000fffff984 */ /* 0x000fe20000000800 */
[----:B------:R0:W-:Y:S01]  /*121e0*/  LDGSTS.E.BYPASS.LTC128B.128 [R0+0x6400], desc[UR50][R2.64+0x80], !P0 ;  /* 0x0640008002007fae */ /* 0x0001e2000c101d72 */
[----:B------:R-:W-:Y:S01]  /*121f0*/  IMAD.MOV.U32 R13, RZ, RZ, R18 ;  /* 0x000000ffff0d7224 */ /* 0x000fe200078e0012 */
[----:B------:R-:W-:Y:S02]  /*12200*/  MOV R12, 0x6 ;  /* 0x00000006000c7802 */ /* 0x000fe40000000f00 */
[----:B0-----:R-:W-:-:S13]  /*12210*/  IADD3 R2, P0, R14, R6, RZ ;  /* 0x000000060e027210 */ /* 0x001fda0007f1e0ff */
[----:B------:R-:W-:Y:S05]  /*12220*/  WARPSYNC.COLLECTIVE R15, `(.L_x_9076) ;  /* 0x000000000f087348 */ /* 0x000fea0003c00000 */
[----:B------:R0:W1:Y:S02]  /*12230*/  SHFL.IDX P6, R14, R13, R12, R11 ;  /* 0x0000000c0d0e7389 */ /* 0x00006400000c000b */
[----:B01----:R-:W-:Y:S01]  /*12240*/  ENDCOLLECTIVE ;  /* 0x000000000000791b */ /* 0x003fe20003800000 */
.L_x_9076:
        /* <DEDUP_REMOVED lines=12> */
.L_x_9077:
        /* <DEDUP_REMOVED lines=10> */
.L_x_9078:
        /* <DEDUP_REMOVED lines=12> */
.L_x_9079:
[----:B------:R-:W-:Y:S01]  /*12470*/  @!PT LDS RZ, [RZ] ;  /* 0x00000000fffff984 */ /* 0x000fe20000000800 */
[----:B------:R-:W-:Y:S01]  /*12480*/  @!PT LDS RZ, [RZ] ;  /* 0x00000000fffff984 */ /* 0x000fe20000000800 */
[----:B------:R-:W-:Y:S01]  /*12490*/  @!PT LDS RZ, [RZ] ;  /* 0x00000000fffff984 */ /* 0x000fe20000000800 */
[----:B------:R0:W-:Y:S01]  /*124a0*/  LDGSTS.E.BYPASS.LTC128B.128 [R0+0x7400], desc[UR50][R2.64+0x80], !P0 ;  /* 0x0740008002007fae */ /* 0x0001e2000c101d72 */
[----:B------:R-:W-:Y:S05]  /*124b0*/  BRA `(.L_x_9080) ;  /* 0xffffffc000987947 */ /* 0x000fea000383ffff */
.L_x_8969:
        /* <DEDUP_REMOVED lines=8> */
.L_x_9082:
[----:B------:R-:W-:Y:S05]  /*12540*/  BSYNC B0 ;  /* 0x0000000000007941 */ /* 0x000fea0003800000 */
.L_x_9081:
[----:B------:R-:W-:Y:S05]  /*12550*/  BRA `(.L_x_9083) ;  /* 0xffffffc4001c7947 */ /* 0x000fea000383ffff */
.L_x_8972:
[----:B-1----:R1:W2:Y:S02]  /*12560*/  SYNCS.PHASECHK.TRANS64.TRYWAIT P0, [R4+URZ+0x28820], R0 ;  /* 0x02882000040075a7 */ /* 0x0022a4000800017f */
[----:B--2---:R-:W-:Y:S05]  /*12570*/  @!P0 NANOSLEEP.SYNCS 0x989680 ;  /* 0x009896800000895d */ /* 0x004fea0003900000 */
[----:B------:R-:W2:Y:S02]  /*12580*/  @!P0 SYNCS.PHASECHK.TRANS64 P0, [R4+URZ+0x28820], R0 ;  /* 0x02882000040085a7 */ /* 0x000ea4000800007f */
[----:B--2---:R-:W-:Y:S05]  /*12590*/  @!P0 BRA `(.L_x_8972) ;  /* 0xfffffffc00f08947 */ /* 0x004fea000383ffff */
[----:B------:R-:W-:Y:S05]  /*125a0*/  BRA `(.L_x_9084) ;  /* 0xffffffc400607947 */ /* 0x000fea000383ffff */
.L_x_8973:
        /* <DEDUP_REMOVED lines=11> */
.L_x_9086:
[----:B------:R-:W-:Y:S05]  /*12660*/  BSYNC B0 ;  /* 0x0000000000007941 */ /* 0x000fea0003800000 */
.L_x_9085:
[----:B------:R-:W-:Y:S05]  /*12670*/  BRA `(.L_x_9087) ;  /* 0xffffffc400487947 */ /* 0x000fea000383ffff */
.L_x_8976:
[----:B------:R-:W-:Y:S01]  /*12680*/  BSSY B1, `(.L_x_9088) ;  /* 0x0000006000017945 */ /* 0x000fe20003800000 */
[----:B------:R-:W-:-:S07]  /*12690*/  IMAD.MOV.U32 R15, RZ, RZ, -0x1 ;  /* 0xffffffffff0f7424 */ /* 0x000fce00078e00ff */
[----:B01---5:R-:W-:Y:S05]  /*126a0*/  WARPSYNC.COLLECTIVE R15, `(.L_x_9089) ;  /* 0x000000000f0c7348 */ /* 0x023fea0003c00000 */
[----:B------:R-:W-:Y:S02]  /*126b0*/  ELECT P6, UR62, PT ;  /* 0x00000000003e782f */ /* 0x000fe400038c0000 */
[----:B------:R-:W-:Y:S01]  /*126c0*/  MOV R14, UR62 ;  /* 0x0000003e000e7c02 */ /* 0x000fe20008000f00 */
[----:B01---5:R-:W-:Y:S10]  /*126d0*/  ENDCOLLECTIVE ;  /* 0x000000000000791b */ /* 0x023ff40003800000 */
.L_x_9089:
[----:B------:R-:W-:Y:S05]  /*126e0*/  BSYNC B1 ;  /* 0x0000000000017941 */ /* 0x000fea0003800000 */
.L_x_9088:
[----:B------:R-:W-:Y:S05]  /*126f0*/  BRA `(.L_x_9090) ;  /* 0xffffffc400407947 */ /* 0x000fea000383ffff */
.L_x_8978:
[----:B-1----:R1:W2:Y:S02]  /*12700*/  SYNCS.PHASECHK.TRANS64.TRYWAIT P1, [R5+URZ+0x28840], R0 ;  /* 0x02884000050075a7 */ /* 0x0022a4000802017f */
[----:B--2---:R-:W-:Y:S05]  /*12710*/  @!P1 NANOSLEEP.SYNCS 0x989680 ;  /* 0x009896800000995d */ /* 0x004fea0003900000 */
[----:B------:R-:W2:Y:S02]  /*12720*/  @!P1 SYNCS.PHASECHK.TRANS64 P1, [R5+URZ+0x28840], R0 ;  /* 0x02884000050095a7 */ /* 0x000ea4000802007f */
[----:B--2---:R-:W-:Y:S05]  /*12730*/  @!P1 BRA `(.L_x_8978) ;  /* 0xfffffffc00f09947 */ /* 0x004fea000383ffff */
[----:B------:R-:W-:Y:S05]  /*12740*/  BRA `(.L_x_9091) ;  /* 0xffffffc400607947 */ /* 0x000fea000383ffff */
.L_x_8980:
[----:B--2---:R2:W3:Y:S02]  /*12750*/  SYNCS.PHASECHK.TRANS64.TRYWAIT P1, [R23+URZ+0x28840], R2 ;  /* 0x02884002170075a7 */ /* 0x0044e4000802017f */
[----:B---3--:R-:W-:Y:S05]  /*12760*/  @!P1 NANOSLEEP.SYNCS 0x989680 ;  /* 0x009896800000995d */ /* 0x008fea0003900000 */
[----:B------:R-:W3:Y:S02]  /*12770*/  @!P1 SYNCS.PHASECHK.TRANS64 P1, [R23+URZ+0x28840], R2 ;  /* 0x02884002170095a7 */ /* 0x000ee4000802007f */
[----:B---3--:R-:W-:Y:S05]  /*12780*/  @!P1 BRA `(.L_x_8980) ;  /* 0xfffffffc00f09947 */ /* 0x008fea000383ffff */
[----:B------:R-:W-:Y:S05]  /*12790*/  BRA `(.L_x_9092) ;  /* 0xffffffc4006c7947 */ /* 0x000fea000383ffff */
.L_x_8982:
[----:B---3--:R3:W4:Y:S02]  /*127a0*/  SYNCS.PHASECHK.TRANS64.TRYWAIT P1, [R5+URZ+0x28860], R0 ;  /* 0x02886000050075a7 */ /* 0x008724000802017f */
[----:B----4-:R-:W-:Y:S05]  /*127b0*/  @!P1 NANOSLEEP.SYNCS 0x989680 ;  /* 0x009896800000995d */ /* 0x010fea0003900000 */
[----:B------:R-:W4:Y:S02]  /*127c0*/  @!P1 SYNCS.PHASECHK.TRANS64 P1, [R5+URZ+0x28860], R0 ;  /* 0x02886000050095a7 */ /* 0x000f24000802007f */
[----:B----4-:R-:W-:Y:S05]  /*127d0*/  @!P1 BRA `(.L_x_8982) ;  /* 0xfffffffc00f09947 */ /* 0x010fea000383ffff */
[----:B------:R-:W-:Y:S05]  /*127e0*/  BRA `(.L_x_9093) ;  /* 0xffffffc400687947 */ /* 0x000fea000383ffff */
.L_x_9094:
        /* <DEDUP_REMOVED lines=9> */
.L_x_15849:


//--------------------- .text._ZN7cutlass13device_kernelIN5flash11enable_sm90INS1_16FlashAttnFwdSm90INS1_25CollectiveMainloopFwdSm90ILi2EN4cute5tupleIJNS5_1CILi1EEES8_S8_EEENS6_IJNS7_ILi128EEESA_SA_EEELi128ENS_10bfloat16_tEfNS_4arch4Sm90ELb1ELb0ELb0ELb1ELb1ELb0ELb0ELb1ELb1ELb1ELb0ELb0EEENS1_21CollectiveEpilogueFwdISB_S9_SC_SE_Li256ELb1ELb1ELb0ELb0EEENS1_36VarlenDynamicPersistentTileSchedulerILi128ELi128ELi256ELi128ELb0ELb1ELb1ELb1ELb1ELb1EEEEEEEEEvNT_6ParamsE --------------------------
	.section	.text._ZN7cutlass13device_kernelIN5flash11enable_sm90INS1_16FlashAttnFwdSm90INS1_25CollectiveMainloopFwdSm90ILi2EN4cute5tupleIJNS5_1CILi1EEES8_S8_EEENS6_IJNS7_ILi128EEESA_SA_EEELi128ENS_10bfloat16_tEfNS_4arch4Sm90ELb1ELb0ELb0ELb1ELb1ELb0ELb0ELb1ELb1ELb1ELb0ELb0EEENS1_21CollectiveEpilogueFwdISB_S9_SC_SE_Li256ELb1ELb1ELb0ELb0EEENS1_36VarlenDynamicPersistentTileSchedulerILi128ELi128ELi256ELi128ELb0ELb1ELb1ELb1ELb1ELb1EEEEEEEEEvNT_6ParamsE,"ax",@progbits
	.align	128
.text._ZN7cutlass13device_kernelIN5flash11enable_sm90INS1_16FlashAttnFwdSm90INS1_25CollectiveMainloopFwdSm90ILi2EN4cute5tupleIJNS5_1CILi1EEES8_S8_EEENS6_IJNS7_ILi128EEESA_SA_EEELi128ENS_10bfloat16_tEfNS_4arch4Sm90ELb1ELb0ELb0ELb1ELb1ELb0ELb0ELb1ELb1ELb1ELb0ELb0EEENS1_21CollectiveEpilogueFwdISB_S9_SC_SE_Li256ELb1ELb1ELb0ELb0EEENS1_36VarlenDynamicPersistentTileSchedulerILi128ELi128ELi256ELi128ELb0ELb1ELb1ELb1ELb1ELb1EEEEEEEEEvNT_6ParamsE:
        .type           _ZN7cutlass13device_kernelIN5flash11enable_sm90INS1_16FlashAttnFwdSm90INS1_25CollectiveMainloopFwdSm90ILi2EN4cute5tupleIJNS5_1CILi1EEES8_S8_EEENS6_IJNS7_ILi128EEESA_SA_EEELi128ENS_10bfloat16_tEfNS_4arch4Sm90ELb1ELb0ELb0ELb1ELb1ELb0ELb0ELb1ELb1ELb1ELb0ELb0EEENS1_21CollectiveEpilogueFwdISB_S9_SC_SE_Li256ELb1ELb1ELb0ELb0EEENS1_36VarlenDynamicPersistentTileSchedulerILi128ELi128ELi256ELi128ELb0ELb1ELb1ELb1ELb1ELb1EEEEEEEEEvNT_6ParamsE,@function
        .size           _ZN7cutlass13device_kernelIN5flash11enable_sm90INS1_16FlashAttnFwdSm90INS1_25CollectiveMainloopFwdSm90ILi2EN4cute5tupleIJNS5_1CILi1EEES8_S8_EEENS6_IJNS7_ILi128EEESA_SA_EEELi128ENS_10bfloat16_tEfNS_4arch4Sm90ELb1ELb0ELb0ELb1ELb1ELb0ELb0ELb1ELb1ELb1ELb0ELb0EEENS1_21CollectiveEpilogueFwdISB_S9_SC_SE_Li256ELb1ELb1ELb0ELb0EEENS1_36VarlenDynamicPersistentTileSchedulerILi128ELi128ELi256ELi128ELb0ELb1ELb1ELb1ELb1ELb1EEEEEEEEEvNT_6ParamsE,(.L_x_15850 - _ZN7cutlass13device_kernelIN5flash11enable_sm90INS1_16FlashAttnFwdSm90INS1_25CollectiveMainloopFwdSm90ILi2EN4cute5tupleIJNS5_1CILi1EEES8_S8_EEENS6_IJNS7_ILi128EEESA_SA_EEELi128ENS_10bfloat16_tEfNS_4arch4Sm90ELb1ELb0ELb0ELb1ELb1ELb0ELb0ELb1ELb1ELb1ELb0ELb0EEENS1_21CollectiveEpilogueFwdISB_S9_SC_SE_Li256ELb1ELb1ELb0ELb0EEENS1_36VarlenDynamicPersistentTileSchedulerILi128ELi128ELi256ELi128ELb0ELb1ELb1ELb1ELb1ELb1EEEEEEEEEvNT_6ParamsE)
        .other          _ZN7cutlass13device_kernelIN5flash11enable_sm90INS1_16FlashAttnFwdSm90INS1_25CollectiveMainloopFwdSm90ILi2EN4cute5tupleIJNS5_1CILi1EEES8_S8_EEENS6_IJNS7_ILi128EEESA_SA_EEELi128ENS_10bfloat16_tEfNS_4arch4Sm90ELb1ELb0ELb0ELb1ELb1ELb0ELb0ELb1ELb1ELb1ELb0ELb0EEENS1_21CollectiveEpilogueFwdISB_S9_SC_SE_Li256ELb1ELb1ELb0ELb0EEENS1_36VarlenDynamicPersistentTileSchedulerILi128ELi128ELi256ELi128ELb0ELb1ELb1ELb1ELb1ELb1EEEEEEEEEvNT_6ParamsE,@"STO_CUDA_ENTRY STV_DEFAULT"
_ZN7cutlass13device_kernelIN5flash11enable_sm90INS1_16FlashAttnFwdSm90INS1_25CollectiveMainloopFwdSm90ILi2EN4cute5tupleIJNS5_1CILi1EEES8_S8_EEENS6_IJNS7_ILi128EEESA_SA_EEELi128ENS_10bfloat16_tEfNS_4arch4Sm90ELb1ELb0ELb0ELb1ELb1ELb0ELb0ELb1ELb1ELb1ELb0ELb0EEENS1_21CollectiveEpilogueFwdISB_S9_SC_SE_Li256ELb1ELb1ELb0ELb0EEENS1_36VarlenDynamicPersistentTileSchedulerILi128ELi128ELi256ELi128ELb0ELb1ELb1ELb1ELb1ELb1EEEEEEEEEvNT_6ParamsE:
        /* <DEDUP_REMOVED lines=45> */
.L_x_9095:
        /* <DEDUP_REMOVED lines=22> */
.L_x_9096:
        /* <DEDUP_REMOVED lines=18> */
.L_x_9097:
        /* <DEDUP_REMOVED lines=22> */
.L_x_9098:
        /* <DEDUP_REMOVED lines=23> */
.L_x_9099:
        /* <DEDUP_REMOVED lines=8> */
.L_x_9101:
        /* <DEDUP_REMOVED lines=25> */
[----:B------:R-:W-:Y:S02]  /*0a30*/  UMOV UR44, URZ ;  /* 0x0000003f002c7c82 */ /* 0x000fe40008000000 */
[CC--:B------:R-:W-:Y:S02]  /*0a40*/  LEA.HI R0, R3.reuse, R190.reuse, RZ, 0x7 ;  /* 0x000000be03007211 */ /* 0x0c0fe400078f38ff */
[----:B------:R-:W-:-:S02]  /*0a50*/  LEA.HI R2, R3, R190, RZ, 0x4 ;  /* 0x000000be03027211 */ /* 0x000fc400078f20ff */
[----:B------:R-:W-:Y:S02]  /*0a60*/  LOP3.LUT R5, R0, 0xffffff80, RZ, 0xc0, !PT ;  /* 0xffffff8000057812 */ /* 0x000fe400078ec0ff */
[----:B------:R-:W-:Y:S02]  /*0a70*/  SHF.R.S32.HI R7, RZ, 0x4, R2 ;  /* 0x00000004ff077819 */ /* 0x000fe40000011402 */
[----:B------:R-:W-:Y:S01]  /*0a80*/  LEA.HI R4, R3, R190, RZ, 0x5 ;  /* 0x000000be03047211 */ /* 0x000fe200078f28ff */
[----:B------:R-:W-:Y:S01]  /*0a90*/  IMAD.IADD R184, R190, 0x1, -R5 ;  /* 0x00000001beb87824 */ /* 0x000fe200078e0a05 */
[C---:B------:R-:W-:Y:S02]  /*0aa0*/  LOP3.LUT R5, R2.reuse, 0x3fffff0, RZ, 0xc0, !PT ;  /* 0x03fffff002057812 */ /* 0x040fe400078ec0ff */
[----:B------:R-:W-:Y:S01]  /*0ab0*/  LEA.HI R2, R2, R7, RZ, 0x1 ;  /* 0x0000000702027211 */ /* 0x000fe200078f08ff */
[----:B------:R-:W-:Y:S01]  /*0ac0*/  IMAD.SHL.U32 R4, R4, 0x20, RZ ;  /* 0x0000002004047824 */ /* 0x000fe200078e00ff */
[----:B------:R-:W-:Y:S01]  /*0ad0*/  SHF.R.S32.HI R9, RZ, 0x1f, R184 ;  /* 0x0000001fff097819 */ /* 0x000fe200000114b8 */
[----:B------:R-:W-:Y:S01]  /*0ae0*/  IMAD.IADD R5, R190, 0x1, -R5 ;  /* 0x00000001be057824 */ /* 0x000fe200078e0a05 */
[----:B------:R-:W-:-:S02]  /*0af0*/  LOP3.LUT R2, R2, 0x1ffffffe, RZ, 0xc0, !PT ;  /* 0x1ffffffe02027812 */ /* 0x000fc400078ec0ff */
[----:B------:R-:W-:Y:S02]  /*0b00*/  LEA.HI R6, R9, R184, RZ, 0x2 ;  /* 0x000000b809067211 */ /* 0x000fe400078f10ff */
[-C--:B------:R-:W-:Y:S01]  /*0b10*/  LEA.HI R10, R3, R190.reuse, RZ, 0x2 ;  /* 0x000000be030a7211 */ /* 0x080fe200078f10ff */
[----:B------:R-:W-:Y:S01]  /*0b20*/  IMAD.IADD R2, R7, 0x1, -R2 ;  /* 0x0000000107027824 */ /* 0x000fe200078e0a02 */
[--C-:B------:R-:W-:Y:S02]  /*0b30*/  SHF.R.S32.HI R8, RZ, 0x2, R6.reuse ;  /* 0x00000002ff087819 */ /* 0x100fe40000011406 */
[----:B------:R-:W-:Y:S02]  /*0b40*/  SHF.R.S32.HI R11, RZ, 0x1f, R6 ;  /* 0x0000001fff0b7819 */ /* 0x000fe40000011406 */
[----:B------:R-:W-:Y:S02]  /*0b50*/  LOP3.LUT R7, R10, 0xfffffffc, RZ, 0xc0, !PT ;  /* 0xfffffffc0a077812 */ /* 0x000fe400078ec0ff */
[----:B------:R-:W-:-:S02]  /*0b60*/  LEA.HI R3, R3, R190, RZ, 0x3 ;  /* 0x000000be03037211 */ /* 0x000fc400078f18ff */
[----:B------:R-:W-:Y:S01]  /*0b70*/  LEA.HI R11, R11, R8, RZ, 0x3 ;  /* 0x000000080b0b7211 */ /* 0x000fe200078f18ff */
[----:B------:R-:W-:Y:S01]  /*0b80*/  IMAD.IADD R7, R190, 0x1, -R7 ;  /* 0x00000001be077824 */ /* 0x000fe200078e0a07 */
[----:B------:R-:W-:Y:S02]  /*0b90*/  SHF.R.S32.HI R185, RZ, 0x7, R0 ;  /* 0x00000007ffb97819 */ /* 0x000fe40000011400 */
[----:B------:R-:W-:Y:S02]  /*0ba0*/  LOP3.LUT R4, R4, 0xfffffc00, RZ, 0xc0, !PT ;  /* 0xfffffc0004047812 */ /* 0x000fe400078ec0ff */
        /* <DEDUP_REMOVED lines=8> */
[----:B------:R-:W-:Y:S01]  /*0c30*/  IMAD R187, R2, 0x8, R5 ;  /* 0x0000000802bb7824 */ /* 0x000fe200078e0205 */
        /* <DEDUP_REMOVED lines=15> */
.L_x_9161:
[----:B012---:R-:W0:Y:S01]  /*0d30*/  LDC.64 R4, c[0x0][0xc88] ;  /* 0x00032200ff047b82 */ /* 0x007e220000000a00 */
[----:B------:R-:W-:Y:S01]  /*0d40*/  ULDC.64 UR8, c[0x0][0xa28] ;  /* 0x00028a0000087ab9 */ /* 0x000fe20000000a00 */
[----:B------:R-:W-:Y:S01]  /*0d50*/  ULDC.64 UR10, c[0x0][0xa18] ;  /* 0x00028600000a7ab9 */ /* 0x000fe20000000a00 */
[----:B------:R-:W-:Y:S01]  /*0d60*/  ULDC UR4, c[0x0][0x424] ;  /* 0x0001090000047ab9 */ /* 0x000fe20000000800 */
        /* <DEDUP_REMOVED lines=11> */
[----:B------:R-:W-:-:S04]  /*0e20*/  @UP0 ULEA UR8, UP2, UR36, UR8, 0x2 ;  /* 0x0000000824080291 */ /* 0x000fc8000f84103f */
[----:B------:R-:W-:Y:S02]  /*0e30*/  @UP0 ULEA.HI.X UR9, UR36, UR9, UR37, 0x2, UP2 ;  /* 0x0000000924090291 */ /* 0x000fe400090f1425 */
[----:B------:R-:W-:Y:S01]  /*0e40*/  @UP1 ULEA UR10, UP0, UR36, UR10, 0x2 ;  /* 0x0000000a240a1291 */ /* 0x000fe2000f80103f */
[----:B------:R-:W-:-:S03]  /*0e50*/  IMAD.U32 R4, RZ, RZ, UR8 ;  /* 0x00000008ff047e24 */ /* 0x000fc6000f8e00ff */
[----:B------:R-:W-:Y:S01]  /*0e60*/  @UP1 ULEA.HI.X UR11, UR36, UR11, UR37, 0x2, UP0 ;  /* 0x0000000b240b1291 */ /* 0x000fe200080f1425 */
[----:B------:R-:W-:Y:S01]  /*0e70*/  IMAD.U32 R5, RZ, RZ, UR9 ;  /* 0x00000009ff057e24 */ /* 0x000fe2000f8e00ff */
[----:B------:R-:W-:Y:S01]  /*0e80*/  ULDC.64 UR8, c[0x0][0x418] ;  /* 0x0001060000087ab9 */ /* 0x000fe20000000a00 */
[----:B------:R-:W-:-:S03]  /*0e90*/  IMAD.U32 R6, RZ, RZ, UR10 ;  /* 0x0000000aff067e24 */ /* 0x000fc6000f8e00ff */
[----:B------:R-:W-:Y:S01]  /*0ea0*/  MOV R7, UR11 ;  /* 0x0000000b00077c02 */ /* 0x000fe20008000f00 */
[----:B------:R-:W2:Y:S04]  /*0eb0*/  @P0 LDG.E R4, desc[UR52][R4.64] ;  /* 0x0000003404040981 */ /* 0x000ea8000c1e1900 */
[----:B---3--:R-:W3:Y:S01]  /*0ec0*/  @P2 LDG.E R6, desc[UR52][R6.64] ;  /* 0x0000003406062981 */ /* 0x008ee2000c1e1900 */
[----:B------:R-:W-:Y:S01]  /*0ed0*/  UISETP.NE.U32.AND UP0, UPT, UR8, URZ, UPT ;  /* 0x0000003f0800728c */ /* 0x000fe2000bf05070 */
[----:B------:R-:W-:Y:S01]  /*0ee0*/  UMOV UR48, URZ ;  /* 0x0000003f00307c82 */ /* 0x000fe20008000000 */
[----:B------:R-:W-:Y:S02]  /*0ef0*/  UMOV UR38, UR6 ;  /* 0x0000000600267c82 */ /* 0x000fe40008000000 */
        /* <DEDUP_REMOVED lines=23> */
.L_x_9102:
[----:B------:R-:W-:Y:S05]  /*1070*/  @!P1 BRA `(.L_x_9103) ;  /* 0x00000000001c9947 */ /* 0x000fea0003800000 */
[----:B------:R-:W-:-:S04]  /*1080*/  ULEA UR4, UP0, UR36, UR8, 0x2 ;  /* 0x0000000824047291 */ /* 0x000fc8000f80103f */
[----:B------:R-:W-:Y:S02]  /*1090*/  ULEA.HI.X UR6, UR36, UR9, UR37, 0x2, UP0 ;  /* 0x0000000924067291 */ /* 0x000fe400080f1425 */
[----:B------:R-:W-:-:S04]  /*10a0*/  IMAD.U32 R4, RZ, RZ, UR4 ;  /* 0x00000004ff047e24 */ /* 0x000fc8000f8e00ff */
[----:B------:R-:W-:-:S05]  /*10b0*/  IMAD.U32 R5, RZ, RZ, UR6 ;  /* 0x00000006ff057e24 */ /* 0x000fca000f8e00ff */
[----:B------:R-:W2:Y:S02]  /*10c0*/  LDG.E R4, desc[UR52][R4.64] ;  /* 0x0000003404047981 */ /* 0x000ea4000c1e1900 */
[----:B--2---:R-:W-:Y:S01]  /*10d0*/  R2UR UR4, R4 ;  /* 0x00000000040472ca */ /* 0x004fe200000e0000 */
[----:B------:R-:W-:-:S14]  /*10e0*/  BRA `(.L_x_9104) ;  /* 0x0000000000347947 */ /* 0x000fdc0003800000 */
.L_x_9103:
        /* <DEDUP_REMOVED lines=13> */
.L_x_9104:
[----:B------:R-:W-:Y:S01]  /*11c0*/  UIADD3 UR48, -UR48, UR4, URZ ;  /* 0x0000000430307290 */ /* 0x000fe2000fffe13f */
[----:B------:R-:W-:Y:S01]  /*11d0*/  PLOP3.LUT P0, PT, PT, PT, PT, 0x80, 0x0 ;  /* 0x000000000000781c */ /* 0x000fe20003f0f070 */
[----:B------:R-:W-:Y:S01]  /*11e0*/  USHF.L.U32 UR39, UR5, 0x7, URZ ;  /* 0x0000000705277899 */ /* 0x000fe2000800063f */
[----:B------:R-:W-:Y:S01]  /*11f0*/  IMAD.MOV.U32 R3, RZ, RZ, RZ ;  /* 0x000000ffff037224 */ /* 0x000fe200078e00ff */
[----:B------:R-:W-:Y:S01]  /*1200*/  ULDC UR4, c[0x0][0x448] ;  /* 0x0001120000047ab9 */ /* 0x000fe20000000800 */
[----:B------:R-:W-:Y:S01]  /*1210*/  UIADD3 UR7, UR48, 0x80, -UR50 ;  /* 0x0000008030077890 */ /* 0x000fe2000fffe832 */
[----:B------:R-:W-:Y:S01]  /*1220*/  CS2R R20, SRZ ;  /* 0x0000000000147805 */ /* 0x000fe2000001ff00 */
        /* <DEDUP_REMOVED lines=19> */
[----:B------:R-:W-:Y:S01]  /*1360*/  USHF.R.S32.HI UR5, URZ, 0x1f, UR4 ;  /* 0x0000001f3f057899 */ /* 0x000fe20008011404 */
[----:B------:R-:W-:Y:S01]  /*1370*/  CS2R R128, SRZ ;  /* 0x0000000000807805 */ /* 0x000fe2000001ff00 */
[----:B------:R-:W-:Y:S01]  /*1380*/  UIADD3 UR6, UR7, UR6, URZ ;  /* 0x0000000607067290 */ /* 0x000fe2000fffe03f */
[----:B------:R-:W-:Y:S01]  /*1390*/  CS2R R126, SRZ ;  /* 0x00000000007e7805 */ /* 0x000fe2000001ff00 */
[----:B------:R-:W-:Y:S01]  /*13a0*/  ULEA.HI UR5, UR5, UR4, URZ, 0x7 ;  /* 0x0000000405057291 */ /* 0x000fe2000f8f383f */
[----:B------:R-:W-:Y:S01]  /*13b0*/  CS2R R124, SRZ ;  /* 0x00000000007c7805 */ /* 0x000fe2000001ff00 */
[----:B------:R-:W-:Y:S01]  /*13c0*/  USHF.R.S32.HI UR7, URZ, 0x1f, UR6 ;  /* 0x0000001f3f077899 */ /* 0x000fe20008011406 */
[----:B------:R-:W-:Y:S01]  /*13d0*/  CS2R R122, SRZ ;  /* 0x00000000007a7805 */ /* 0x000fe2000001ff00 */
[----:B------:R-:W-:Y:S01]  /*13e0*/  USHF.R.S32.HI UR5, URZ, 0x7, UR5 ;  /* 0x000000073f057899 */ /* 0x000fe20008011405 */
[----:B------:R-:W-:Y:S01]  /*13f0*/  CS2R R120, SRZ ;  /* 0x0000000000787805 */ /* 0x000fe2000001ff00 */
[----:B------:R-:W-:Y:S01]  /*1400*/  ULEA.HI UR7, UR7, UR6, URZ, 0x7 ;  /* 0x0000000607077291 */ /* 0x000fe2000f8f383f */
[----:B------:R-:W-:-:S02]  /*1410*/  CS2R R118, SRZ ;  /* 0x0000000000767805 */ /* 0x000fc4000001ff00 */
[----:B------:R-:W-:Y:S02]  /*1420*/  CS2R R116, SRZ ;  /* 0x0000000000747805 */ /* 0x000fe4000001ff00 */
[----:B------:R-:W-:Y:S01]  /*1430*/  CS2R R114, SRZ ;  /* 0x0000000000727805 */ /* 0x000fe2000001ff00 */
[----:B------:R-:W-:Y:S01]  /*1440*/  USHF.R.S32.HI UR7, URZ, 0x7, UR7 ;  /* 0x000000073f077899 */ /* 0x000fe20008011407 */
        /* <DEDUP_REMOVED lines=13> */
[----:B------:R-:W-:Y:S01]  /*1520*/  IMAD.MOV.U32 R94, RZ, RZ, RZ ;  /* 0x000000ffff5e7224 */ /* 0x000fe200078e00ff */
[----:B------:R-:W-:-:S02]  /*1530*/  CS2R R90, SRZ ;  /* 0x00000000005a7805 */ /* 0x000fc4000001ff00 */
[----:B------:R-:W-:Y:S02]  /*1540*/  CS2R R88, SRZ ;  /* 0x0000000000587805 */ /* 0x000fe4000001ff00 */
[----:B------:R-:W-:-:S13]  /*1550*/  PLOP3.LUT P1, PT, PT, PT, UP0, 0x80, 0x0 ;  /* 0x000000000000781c */ /* 0x000fda0003f2f008 */
[----:B------:R-:W-:Y:S05]  /*1560*/  @!P1 BRA `(.L_x_9105) ;  /* 0x00000078009c9947 */ /* 0x000fea0003800000 */
        /* <DEDUP_REMOVED lines=31> */
.L_x_9106:
        /* <DEDUP_REMOVED lines=9> */
.L_x_9248:
[----:B------:R-:W-:Y:S05]  /*17f0*/  @!P0 BRA `(.L_x_9108) ;  /* 0x0000000000048947 */ /* 0x000fea0003800000 */
[----:B------:R-:W-:Y:S01]  /*1800*/  BPT.TRAP 0x1 ;  /* 0x000000040000795c */ /* 0x000fe20000300000 */
.L_x_9108:
[----:B0-----:R-:W-:Y:S02]  /*1810*/  IMAD.U32 R3, RZ, RZ, UR44 ;  /* 0x0000002cff037e24 */ /* 0x001fe4000f8e00ff */
[----:B------:R-:W-:-:S03]  /*1820*/  IMAD.U32 R0, RZ, RZ, UR45 ;  /* 0x0000002dff007e24 */ /* 0x000fc6000f8e00ff */
[----:B------:R-:W-:Y:S02]  /*1830*/  LEA R3, R3, UR41, 0x3 ;  /* 0x0000002903037c11 */ /* 0x000fe4000f8e18ff */
[----:B------:R-:W-:-:S04]  /*1840*/  SHF.L.U32 R0, R0, 0x1f, RZ ;  /* 0x0000001f00007819 */ /* 0x000fc800000006ff */
[----:B------:R0:W1:Y:S01]  /*1850*/  SYNCS.PHASECHK.TRANS64.TRYWAIT P1, [R3+URZ+0x28830], R0 ;  /* 0x02883000030075a7 */ /* 0x000062000802017f */
[----:B------:R-:W-:Y:S05]  /*1860*/  @!P0 BRA `(.L_x_9109) ;  /* 0x0000000000048947 */ /* 0x000fea0003800000 */
[----:B------:R-:W-:Y:S01]  /*1870*/  BPT.TRAP 0x1 ;  /* 0x000000040000795c */ /* 0x000fe20000300000 */
.L_x_9109:
[----:B-1----:R-:W-:Y:S05]  /*1880*/  @P1 BRA `(.L_x_9110) ;  /* 0x0000000000081947 */ /* 0x002fea0003800000 */
[----:B------:R-:W1:Y:S02]  /*1890*/  SYNCS.PHASECHK.TRANS64.TRYWAIT P1, [R3+URZ+0x28830], R0 ;  /* 0x02883000030075a7 */ /* 0x000e64000802017f */
[----:B-1----:R-:W-:Y:S05]  /*18a0*/  @!P1 BRA `(.L_x_9111) ;  /* 0x000000f000b09947 */ /* 0x002fea0003800000 */
.L_x_9110:
        /* <DEDUP_REMOVED lines=63> */
.L_x_9112:
[----:B------:R-:W-:Y:S01]  /*1ca0*/  UISETP.NE.AND UP0, UPT, UR51, URZ, UPT ;  /* 0x0000003f3300728c */ /* 0x000fe2000bf05270 */
[----:B------:R-:W-:Y:S01]  /*1cb0*/  VIADD R4, R17, UR39 ;  /* 0x0000002711047c36 */ /* 0x000fe20008000000 */
[----:B------:R-:W-:Y:S01]  /*1cc0*/  R2UR UR11, R3 ;  /* 0x00000000030b72ca */ /* 0x000fe200000e0000 */
[----:B------:R-:W-:Y:S01]  /*1cd0*/  UMOV UR10, UR39 ;  /* 0x00000027000a7c82 */ /* 0x000fe20008000000 */
[----:B------:R-:W-:Y:S02]  /*1ce0*/  CS2R R150, SRZ ;  /* 0x0000000000967805 */ /* 0x000fe4000001ff00 */
[----:B------:R-:W-:Y:S02]  /*1cf0*/  CS2R R148, SRZ ;  /* 0x0000000000947805 */ /* 0x000fe4000001ff00 */
[----:B------:R-:W-:Y:S02]  /*1d00*/  PLOP3.LUT P1, PT, PT, PT, UP0, 0x80, 0x0 ;  /* 0x000000000000781c */ /* 0x000fe40003f2f008 */
[----:B------:R-:W-:-:S02]  /*1d10*/  CS2R R146, SRZ ;  /* 0x0000000000927805 */ /* 0x000fc4000001ff00 */
[----:B------:R-:W-:Y:S02]  /*1d20*/  PLOP3.LUT P2, PT, PT, PT, UP0, 0x80, 0x0 ;  /* 0x000000000000781c */ /* 0x000fe40003f4f008 */
[----:B------:R-:W-:Y:S02]  /*1d30*/  CS2R R144, SRZ ;  /* 0x0000000000907805 */ /* 0x000fe4000001ff00 */
[----:B------:R-:W-:Y:S01]  /*1d40*/  CS2R R142, SRZ ;  /* 0x00000000008e7805 */ /* 0x000fe2000001ff00 */
[----:B------:R-:W-:Y:S01]  /*1d50*/  @UP0 ULDC UR6, c[0x0][0x44c] ;  /* 0x0001130000060ab9 */ /* 0x000fe20000000800 */
[----:B------:R-:W-:Y:S01]  /*1d60*/  @UP0 ULDC UR14, c[0x0][0x450] ;  /* 0x00011400000e0ab9 */ /* 0x000fe20000000800 */
[----:B------:R-:W-:Y:S02]  /*1d70*/  CS2R R140, SRZ ;  /* 0x00000000008c7805 */ /* 0x000fe4000001ff00 */
[----:B------:R-:W-:Y:S02]  /*1d80*/  CS2R R138, SRZ ;  /* 0x00000000008a7805 */ /* 0x000fe4000001ff00 */
[----:B------:R-:W-:-:S02]  /*1d90*/  CS2R R136, SRZ ;  /* 0x0000000000887805 */ /* 0x000fc4000001ff00 */
[----:B------:R-:W-:Y:S02]  /*1da0*/  CS2R R134, SRZ ;  /* 0x0000000000867805 */ /* 0x000fe4000001ff00 */
[----:B------:R-:W-:Y:S02]  /*1db0*/  CS2R R132, SRZ ;  /* 0x0000000000847805 */ /* 0x000fe4000001ff00 */
[----:B------:R-:W-:Y:S01]  /*1dc0*/  CS2R R130, SRZ ;  /* 0x0000000000827805 */ /* 0x000fe2000001ff00 */
[----:B01----:R-:W-:Y:S01]  /*1dd0*/  @P1 IMAD.HI.U32 R0, R4, UR6, RZ ;  /* 0x0000000604001c27 */ /* 0x003fe2000f8e00ff */
[----:B------:R-:W-:Y:S01]  /*1de0*/  @UP0 ULDC UR6, c[0x0][0x450] ;  /* 0x0001140000060ab9 */ /* 0x000fe20000000800 */
[----:B------:R-:W-:Y:S02]  /*1df0*/  CS2R R128, SRZ ;  /* 0x0000000000807805 */ /* 0x000fe4000001ff00 */
[----:B------:R-:W-:Y:S02]  /*1e00*/  CS2R R126, SRZ ;  /* 0x00000000007e7805 */ /* 0x000fe4000001ff00 */
[----:B------:R-:W-:-:S02]  /*1e10*/  CS2R R124, SRZ ;  /* 0x00000000007c7805 */ /* 0x000fc4000001ff00 */
        /* <DEDUP_REMOVED lines=10> */
[----:B------:R-:W-:Y:S01]  /*1ec0*/  UIADD3 UR6, UR48, UR6, URZ ;  /* 0x0000000630067290 */ /* 0x000fe2000fffe03f */
[----:B------:R-:W-:-:S02]  /*1ed0*/  CS2R R116, SRZ ;  /* 0x0000000000747805 */ /* 0x000fc4000001ff00 */
[----:B------:R-:W-:Y:S02]  /*1ee0*/  CS2R R114, SRZ ;  /* 0x0000000000727805 */ /* 0x000fe4000001ff00 */
[----:B------:R-:W-:Y:S02]  /*1ef0*/  CS2R R112, SRZ ;  /* 0x0000000000707805 */ /* 0x000fe4000001ff00 */
[----:B------:R-:W-:Y:S02]  /*1f00*/  MOV R9, UR7 ;  /* 0x0000000700097c02 */ /* 0x000fe40008000f00 */
[----:B------:R-:W-:Y:S01]  /*1f10*/  CS2R R110, SRZ ;  /* 0x00000000006e7805 */ /* 0x000fe2000001ff00 */
[----:B------:R-:W-:Y:S01]  /*1f20*/  IMAD.U32 R5, RZ, RZ, UR6 ;  /* 0x00000006ff057e24 */ /* 0x000fe2000f8e00ff */
[----:B------:R-:W-:Y:S01]  /*1f30*/  ULDC UR6, c[0x0][0x988] ;  /* 0x0002620000067ab9 */ /* 0x000fe20000000800 */
[----:B------:R-:W-:Y:S02]  /*1f40*/  IMAD R0, R16, -0x2, R9 ;  /* 0xfffffffe10007824 */ /* 0x000fe400078e0209 */
[----:B------:R-:W-:-:S02]  /*1f50*/  IMAD.U32 R9, RZ, RZ, UR50 ;  /* 0x00000032ff097e24 */ /* 0x000fc4000f8e00ff */
[----:B------:R-:W-:-:S03]  /*1f60*/  IMAD R5, R16, -0x2, R5 ;  /* 0xfffffffe10057824 */ /* 0x000fc600078e0205 */
[----:B------:R-:W-:-:S04]  /*1f70*/  IADD3 R6, -R9, UR48, R0 ;  /* 0x0000003009067c10 */ /* 0x000fc8000fffe100 */
[-CC-:B0-----:R-:W-:Y:S02]  /*1f80*/  VIADDMNMX R7, R7, R6.reuse, R5.reuse, PT ;  /* 0x0000000607077246 */ /* 0x181fe40003800105 */
[----:B-1----:R-:W-:Y:S02]  /*1f90*/  VIADDMNMX R5, R4, R6, R5, PT ;  /* 0x0000000604057246 */ /* 0x002fe40003800105 */
[C---:B------:R-:W-:Y:S02]  /*1fa0*/  ISETP.GT.AND P1, PT, R7.reuse, RZ, PT ;  /* 0x000000ff0700720c */ /* 0x040fe40003f24270 */
[C---:B------:R-:W-:Y:S02]  /*1fb0*/  ISETP.GT.AND P2, PT, R7.reuse, 0x1, PT ;  /* 0x000000010700780c */ /* 0x040fe40003f44270 */
[----:B------:R-:W-:Y:S02]  /*1fc0*/  ISETP.GT.AND P3, PT, R7, 0x8, PT ;  /* 0x000000080700780c */ /* 0x000fe40003f64270 */
[----:B------:R-:W-:-:S02]  /*1fd0*/  FSEL R26, R26, -INF , P1 ;  /* 0xff8000001a1a7808 */ /* 0x000fc40000800000 */
[----:B------:R-:W-:Y:S02]  /*1fe0*/  FSEL R8, R27, -INF , P2 ;  /* 0xff8000001b087808 */ /* 0x000fe40001000000 */
[C---:B------:R-:W-:Y:S02]  /*1ff0*/  ISETP.GT.AND P1, PT, R7.reuse, 0x9, PT ;  /* 0x000000090700780c */ /* 0x040fe40003f24270 */
[----:B------:R-:W-:Y:S02]  /*2000*/  FSEL R30, R30, -INF , P3 ;  /* 0xff8000001e1e7808 */ /* 0x000fe40001800000 */
[----:B------:R-:W-:Y:S02]  /*2010*/  FMNMX.FTZ R9, R26, R8, !PT ;  /* 0x000000081a097209 */ /* 0x000fe40007810000 */
[----:B------:R-:W-:Y:S02]  /*2020*/  ISETP.GT.AND P2, PT, R7, 0x10, PT ;  /* 0x000000100700780c */ /* 0x000fe40003f44270 */
[----:B------:R-:W-:-:S02]  /*2030*/  FSEL R10, R31, -INF , P1 ;  /* 0xff8000001f0a7808 */ /* 0x000fc40000800000 */
[----:B------:R-:W-:Y:S02]  /*2040*/  FMNMX.FTZ R9, R30, R9, !PT ;  /* 0x000000091e097209 */ /* 0x000fe40007810000 */
        /* <DEDUP_REMOVED lines=109> */
[----:B------:R-:W-:-:S03]  /*2720*/  UIADD3 UR7, UR10, UR48, -UR50 ;  /* 0x000000300a077290 */ /* 0x000fc6000fffe832 */
        /* <DEDUP_REMOVED lines=336> */
[----:B------:R-:W-:-:S07]  /*3c30*/  IMAD.MOV.U32 R151, RZ, RZ, RZ ;  /* 0x000000ffff977224 */ /* 0x000fce00078e00ff */
.L_x_9124:
[----:B------:R-:W-:Y:S01]  /*3c40*/  ISETP.NE.AND P2, PT, RZ, UR43, PT ;  /* 0x0000002bff007c0c */ /* 0x000fe2000bf45270 */
[----:B------:R-:W-:-:S04]  /*3c50*/  UISETP.NE.AND UP0, UPT, UR55, 0x1, UPT ;  /* 0x000000013700788c */ /* 0x000fc8000bf05270 */
[----:B------:R-:W-:-:S04]  /*3c60*/  USEL UR45, URZ, 0x1, UP0 ;  /* 0x000000013f2d7887 */ /* 0x000fc80008000000 */
[----:B------:R-:W-:-:S04]  /*3c70*/  ULOP3.LUT UR45, UR57, UR45, URZ, 0x3c, !UPT ;  /* 0x0000002d392d7292 */ /* 0x000fc8000f8e3c3f */
[----:B------:R-:W-:Y:S08]  /*3c80*/  @P2 BRA `(.L_x_9114) ;  /* 0x0000000000382947 */ /* 0x000ff00003800000 */
[----:B------:R-:W-:Y:S05]  /*3c90*/  @!P0 BRA `(.L_x_9115) ;  /* 0x0000000000048947 */ /* 0x000fea0003800000 */
[----:B------:R-:W-:Y:S01]  /*3ca0*/  BPT.TRAP 0x1 ;  /* 0x000000040000795c */ /* 0x000fe20000300000 */
.L_x_9115:
        /* <DEDUP_REMOVED lines=9> */
.L_x_9116:
[----:B-1----:R-:W-:Y:S05]  /*3d40*/  @P1 BRA `(.L_x_9114) ;  /* 0x0000000000081947 */ /* 0x002fea0003800000 */
[----:B------:R-:W1:Y:S02]  /*3d50*/  SYNCS.PHASECHK.TRANS64.TRYWAIT P1, [UR6+0x28830], R0 ;  /* 0x02883000ff0075a7 */ /* 0x000e640008020146 */
[----:B-1----:R-:W-:Y:S05]  /*3d60*/  @!P1 BRA `(.L_x_9117) ;  /* 0x000000cc00949947 */ /* 0x002fea0003800000 */
.L_x_9114:
        /* <DEDUP_REMOVED lines=48> */
.L_x_9119:
[----:B------:R-:W-:Y:S01]  /*4070*/  ULEA UR6, UR55, UR41, 0x3 ;  /* 0x0000002937067291 */ /* 0x000fe2000f8e183f */
[----:B------:R-:W-:-:S05]  /*4080*/  IMAD.U32 R0, RZ, RZ, UR57 ;  /* 0x00000039ff007e24 */ /* 0x000fca000f8e00ff */
[----:B------:R-:W-:-:S04]  /*4090*/  SHF.L.U32 R0, R0, 0x1f, RZ ;  /* 0x0000001f00007819 */ /* 0x000fc800000006ff */
[----:B------:R0:W1:Y:S01]  /*40a0*/  SYNCS.PHASECHK.TRANS64.TRYWAIT P1, [UR6+0x28850], R0 ;  /* 0x02885000ff0075a7 */ /* 0x0000620008020146 */
[----:B------:R-:W-:Y:S05]  /*40b0*/  @!P0 BRA `(.L_x_9120) ;  /* 0x0000000000048947 */ /* 0x000fea0003800000 */
[----:B------:R-:W-:Y:S01]  /*40c0*/  BPT.TRAP 0x1 ;  /* 0x000000040000795c */ /* 0x000fe20000300000 */
.L_x_9120:
[----:B-1----:R-:W-:Y:S05]  /*40d0*/  @P1 BRA `(.L_x_9118) ;  /* 0x0000000000081947 */ /* 0x002fea0003800000 */
[----:B------:R-:W1:Y:S02]  /*40e0*/  SYNCS.PHASECHK.TRANS64.TRYWAIT P1, [UR6+0x28850], R0 ;  /* 0x02885000ff0075a7 */ /* 0x000e640008020146 */
[----:B-1----:R-:W-:Y:S05]  /*40f0*/  @!P1 BRA `(.L_x_9121) ;  /* 0x000000c800c89947 */ /* 0x002fea0003800000 */
.L_x_9118:
        /* <DEDUP_REMOVED lines=49> */
.L_x_9122:
[----:B------:R-:W-:Y:S01]  /*4410*/  UISETP.NE.AND UP0, UPT, UR51, URZ, UPT ;  /* 0x0000003f3300728c */ /* 0x000fe2000bf05270 */
[----:B------:R-:W-:-:S05]  /*4420*/  VIADD R11, R17, UR39 ;  /* 0x00000027110b7c36 */ /* 0x000fca0008000000 */
        /* <DEDUP_REMOVED lines=10> */
[----:B------:R-:W1:Y:S01]  /*44d0*/  SHFL.IDX PT, R11, R11, 0x1, 0x1c1f ;  /* 0x003c1f000b0b7f89 */ /* 0x000e6200000e0000 */
[----:B------:R-:W-:-:S02]  /*44e0*/  ULEA UR6, UR44, UR41, 0x3 ;  /* 0x000000292c067291 */ /* 0x000fc4000f8e183f */
[----:B------:R-:W-:Y:S02]  /*44f0*/  IMAD R0, R16, -0x2, R7 ;  /* 0xfffffffe10007824 */ /* 0x000fe400078e0207 */
[----:B------:R-:W-:Y:S01]  /*4500*/  IMAD.U32 R7, RZ, RZ, UR50 ;  /* 0x00000032ff077e24 */ /* 0x000fe2000f8e00ff */
[----:B------:R-:W-:-:S04]  /*4510*/  UIADD3 UR6, UR6, 0x28840, URZ ;  /* 0x0002884006067890 */ /* 0x000fc8000fffe03f */
[----:B------:R-:W-:Y:S01]  /*4520*/  IADD3 R12, -R7, UR48, R0 ;  /* 0x00000030070c7c10 */ /* 0x000fe2000fffe100 */
[----:B------:R-:W-:-:S04]  /*4530*/  UPRMT UR6, UR40, 0x654, UR6 ;  /* 0x0000065428067896 */ /* 0x000fc80008000006 */
[----:B0-----:R-:W-:-:S05]  /*4540*/  IMAD.IADD R5, R12, 0x1, R5 ;  /* 0x000000010c057824 */ /* 0x001fca00078e0205 */
[----:B------:R-:W-:Y:S01]  /*4550*/  SYNCS.ARRIVE.TRANS64.RED.A1T0 RZ, [UR6], RZ ;  /* 0x000000ffffff79a7 */ /* 0x000fe20008100406 */
[C---:B------:R-:W-:Y:S01]  /*4560*/  ISETP.GT.AND P1, PT, R5.reuse, RZ, PT ;  /* 0x000000ff0500720c */ /* 0x040fe20003f24270 */
[----:B-1----:R-:W-:Y:S01]  /*4570*/  IMAD.IADD R12, R12, 0x1, R11 ;  /* 0x000000010c0c7824 */ /* 0x002fe200078e020b */
        /* <DEDUP_REMOVED lines=96> */
[----:B------:R-:W0:Y:S01]  /*4b80*/  LDC R0, c[0x0][0x988] ;  /* 0x00026200ff007b82 */ /* 0x000e220000000800 */
[C---:B------:R-:W-:Y:S02]  /*4b90*/  ISETP.GT.AND P3, PT, R12.reuse, 0x1, PT ;  /* 0x000000010c00780c */ /* 0x040fe40003f64270 */
[----:B------:R-:W1:Y:S02]  /*4ba0*/  SHFL.BFLY PT, R5, R14, 0x2, 0x1f ;  /* 0x0c401f000e057f89 */ /* 0x000e6400000e0000 */
        /* <DEDUP_REMOVED lines=309> */
.L_x_9123:
        /* <DEDUP_REMOVED lines=110> */
.L_x_9113:
[----:B------:R-:W-:-:S13]  /*65e0*/  ISETP.LE.AND P1, PT, RZ, UR56, PT ;  /* 0x00000038ff007c0c */ /* 0x000fda000bf23270 */
[----:B------:R-:W-:Y:S05]  /*65f0*/  @!P1 BRA `(.L_x_9125) ;  /* 0x0000002000009947 */ /* 0x000fea0003800000 */
[----:B------:R-:W-:Y:S01]  /*6600*/  IMAD.MOV.U32 R8, RZ, RZ, R7 ;  /* 0x000000ffff087224 */ /* 0x000fe200078e0007 */
[----:B------:R-:W-:Y:S01]  /*6610*/  UMOV UR50, UR45 ;  /* 0x0000002d00327c82 */ /* 0x000fe20008000000 */
[----:B------:R-:W-:Y:S01]  /*6620*/  IMAD.MOV.U32 R6, RZ, RZ, R5 ;  /* 0x000000ffff067224 */ /* 0x000fe200078e0005 */
[----:B------:R-:W-:-:S06]  /*6630*/  UMOV UR48, UR44 ;  /* 0x0000002c00307c82 */ /* 0x000fcc0008000000 */
.L_x_9136:
        /* <DEDUP_REMOVED lines=9> */
.L_x_9127:
[----:B------:R-:W-:Y:S01]  /*66d0*/  ULEA UR6, UR44, UR41, 0x3 ;  /* 0x000000292c067291 */ /* 0x000fe2000f8e183f */
[----:B------:R-:W-:-:S05]  /*66e0*/  IMAD.U32 R0, RZ, RZ, UR45 ;  /* 0x0000002dff007e24 */ /* 0x000fca000f8e00ff */
[----:B------:R-:W-:-:S04]  /*66f0*/  SHF.L.U32 R0, R0, 0x1f, RZ ;  /* 0x0000001f00007819 */ /* 0x000fc800000006ff */
[----:B------:R0:W1:Y:S01]  /*6700*/  SYNCS.PHASECHK.TRANS64.TRYWAIT P1, [UR6+0x28830], R0 ;  /* 0x02883000ff0075a7 */ /* 0x0000620008020146 */
[----:B------:R-:W-:Y:S05]  /*6710*/  @!P0 BRA `(.L_x_9128) ;  /* 0x0000000000048947 */ /* 0x000fea0003800000 */
[----:B------:R-:W-:Y:S01]  /*6720*/  BPT.TRAP 0x1 ;  /* 0x000000040000795c */ /* 0x000fe20000300000 */
.L_x_9128:
[----:B-1----:R-:W-:Y:S05]  /*6730*/  @P1 BRA `(.L_x_9126) ;  /* 0x0000000000081947 */ /* 0x002fea0003800000 */
[----:B------:R-:W1:Y:S02]  /*6740*/  SYNCS.PHASECHK.TRANS64.TRYWAIT P1, [UR6+0x28830], R0 ;  /* 0x02883000ff0075a7 */ /* 0x000e640008020146 */
[----:B-1----:R-:W-:Y:S05]  /*6750*/  @!P1 BRA `(.L_x_9129) ;  /* 0x000000a400489947 */ /* 0x002fea0003800000 */
.L_x_9126:
        /* <DEDUP_REMOVED lines=45> */
.L_x_9131:
[----:B------:R-:W-:Y:S01]  /*6a30*/  ULEA UR6, UR48, UR41, 0x3 ;  /* 0x0000002930067291 */ /* 0x000fe2000f8e183f */
[----:B------:R-:W-:-:S05]  /*6a40*/  IMAD.U32 R0, RZ, RZ, UR50 ;  /* 0x00000032ff007e24 */ /* 0x000fca000f8e00ff */
[----:B------:R-:W-:-:S04]  /*6a50*/  SHF.L.U32 R0, R0, 0x1f, RZ ;  /* 0x0000001f00007819 */ /* 0x000fc800000006ff */
[----:B------:R0:W1:Y:S01]  /*6a60*/  SYNCS.PHASECHK.TRANS64.TRYWAIT P1, [UR6+0x28850], R0 ;  /* 0x02885000ff0075a7 */ /* 0x0000620008020146 */
[----:B------:R-:W-:Y:S05]  /*6a70*/  @!P0 BRA `(.L_x_9132) ;  /* 0x0000000000048947 */ /* 0x000fea0003800000 */
[----:B------:R-:W-:Y:S01]  /*6a80*/  BPT.TRAP 0x1 ;  /* 0x000000040000795c */ /* 0x000fe20000300000 */
.L_x_9132:
[----:B-1----:R-:W-:Y:S05]  /*6a90*/  @P1 BRA `(.L_x_9130) ;  /* 0x0000000000081947 */ /* 0x002fea0003800000 */
[----:B------:R-:W1:Y:S02]  /*6aa0*/  SYNCS.PHASECHK.TRANS64.TRYWAIT P1, [UR6+0x28850], R0 ;  /* 0x02885000ff0075a7 */ /* 0x000e640008020146 */
[----:B-1----:R-:W-:Y:S05]  /*6ab0*/  @!P1 BRA `(.L_x_9133) ;  /* 0x000000a000889947 */ /* 0x002fea0003800000 */
.L_x_9130:
        /* <DEDUP_REMOVED lines=49> */
.L_x_9134:
        /* <DEDUP_REMOVED lines=279> */
.L_x_9135:
        /* <DEDUP_REMOVED lines=105> */
[----:B------:R-:W-:Y:S01]  /*85d0*/  IMAD.MOV.U32 R8, RZ, RZ, R7 ;  /* 0x000000ffff087224 */ /* 0x000fe200078e0007 */
[----:B------:R-:W-:Y:S01]  /*85e0*/  MOV R6, R5 ;  /* 0x0000000500067202 */ /* 0x000fe20000000f00 */
[----:B------:R-:W-:Y:S06]  /*85f0*/  @P1 BRA `(.L_x_9136) ;  /* 0xffffffe000101947 */ /* 0x000fec000383ffff */
.L_x_9125:
[----:B------:R-:W-:Y:S06]  /*8600*/  BAR.ARV 0x8, 0x180 ;  /* 0x0206000000007b1d */ /* 0x000fec0000002000 */
[----:B------:R-:W-:Y:S05]  /*8610*/  @!P0 BRA `(.L_x_9137) ;  /* 0x0000000000048947 */ /* 0x000fea0003800000 */
[----:B------:R-:W-:Y:S01]  /*8620*/  BPT.TRAP 0x1 ;  /* 0x000000040000795c */ /* 0x000fe20000300000 */
.L_x_9137:
[----:B------:R-:W-:Y:S01]  /*8630*/  ULEA UR5, UR44, UR41, 0x3 ;  /* 0x000000292c057291 */ /* 0x000fe2000f8e183f */
[----:B------:R-:W-:-:S05]  /*8640*/  IMAD.U32 R6, RZ, RZ, UR45 ;  /* 0x0000002dff067e24 */ /* 0x000fca000f8e00ff */
[----:B------:R-:W-:-:S04]  /*8650*/  SHF.L.U32 R6, R6, 0x1f, RZ ;  /* 0x0000001f06067819 */ /* 0x000fc800000006ff */
[----:B------:R0:W1:Y:S01]  /*8660*/  SYNCS.PHASECHK.TRANS64.TRYWAIT P1, [UR5+0x28850], R6 ;  /* 0x02885006ff0075a7 */ /* 0x0000620008020145 */
[----:B------:R-:W-:Y:S05]  /*8670*/  @!P0 BRA `(.L_x_9138) ;  /* 0x0000000000048947 */ /* 0x000fea0003800000 */
[----:B------:R-:W-:Y:S01]  /*8680*/  BPT.TRAP 0x1 ;  /* 0x000000040000795c */ /* 0x000fe20000300000 */
.L_x_9138:
[----:B-1----:R-:W-:Y:S05]  /*8690*/  @P1 BRA `(.L_x_9139) ;  /* 0x0000000000081947 */ /* 0x002fea0003800000 */
[----:B------:R-:W1:Y:S02]  /*86a0*/  SYNCS.PHASECHK.TRANS64.TRYWAIT P1, [UR5+0x28850], R6 ;  /* 0x02885006ff0075a7 */ /* 0x000e640008020145 */
[----:B-1----:R-:W-:Y:S05]  /*86b0*/  @!P1 BRA `(.L_x_9140) ;  /* 0x0000008400a09947 */ /* 0x002fea0003800000 */
.L_x_9139:
        /* <DEDUP_REMOVED lines=72> */
.L_x_9141:
        /* <DEDUP_REMOVED lines=74> */
.L_x_9105:
        /* <DEDUP_REMOVED lines=32> */
[----:B0-----:R-:W-:-:S03]  /*91e0*/  MOV R25, R5 ;  /* 0x0000000500197202 */ /* 0x001fc60000000f00 */
[----:B------:R-:W-:-:S03]  /*91f0*/  IMAD.WIDE R4, R187, 0x2, R24 ;  /* 0x00000002bb047825 */ /* 0x000fc600078e0218 */
[C---:B------:R-:W-:Y:S02]  /*9200*/  IADD3 R33, P6, R4.reuse, 0x20, RZ ;  /* 0x0000002004217810 */ /* 0x040fe40007fde0ff */
[C---:B------:R-:W-:Y:S02]  /*9210*/  IADD3 R35, P5, R4.reuse, 0x40, RZ ;  /* 0x0000004004237810 */ /* 0x040fe40007fbe0ff */
[----:B------:R-:W-:Y:S01]  /*9220*/  LOP3.LUT R8, R33, 0x380, RZ, 0xc0, !PT ;  /* 0x0000038021087812 */ /* 0x000fe200078ec0ff */
[--C-:B------:R-:W-:Y:S01]  /*9230*/  IMAD.X R31, RZ, RZ, R5.reuse, P6 ;  /* 0x000000ffff1f7224 */ /* 0x100fe200030e0605 */
[----:B------:R-:W-:Y:S01]  /*9240*/  LOP3.LUT R10, R35, 0x380, RZ, 0xc0, !PT ;  /* 0x00000380230a7812 */ /* 0x000fe200078ec0ff */
[----:B------:R-:W-:Y:S01]  /*9250*/  IMAD.X R29, RZ, RZ, R5, P5 ;  /* 0x000000ffff1d7224 */ /* 0x000fe200028e0605 */
[C---:B------:R-:W-:Y:S02]  /*9260*/  IADD3 R37, P4, R4.reuse, 0x60, RZ ;  /* 0x0000006004257810 */ /* 0x040fe40007f9e0ff */
[----:B------:R-:W-:-:S02]  /*9270*/  IADD3 R39, P3, R4, 0x4000, RZ ;  /* 0x0000400004277810 */ /* 0x000fc40007f7e0ff */
[----:B------:R-:W-:Y:S01]  /*9280*/  SHF.R.U64 R8, R8, 0x3, RZ ;  /* 0x0000000308087819 */ /* 0x000fe200000012ff */
[--C-:B------:R-:W-:Y:S01]  /*9290*/  IMAD.X R15, RZ, RZ, R5.reuse, P4 ;  /* 0x000000ffff0f7224 */ /* 0x100fe200020e0605 */
[C---:B------:R-:W-:Y:S01]  /*92a0*/  LOP3.LUT R9, R4.reuse, 0x380, RZ, 0xc0, !PT ;  /* 0x0000038004097812 */ /* 0x040fe200078ec0ff */
[--C-:B------:R-:W-:Y:S01]  /*92b0*/  IMAD.X R13, RZ, RZ, R5.reuse, P3 ;  /* 0x000000ffff0d7224 */ /* 0x100fe200018e0605 */
[----:B------:R-:W-:Y:S02]  /*92c0*/  IADD3 R41, P2, R4, 0x4020, RZ ;  /* 0x0000402004297810 */ /* 0x000fe40007f5e0ff */
[----:B------:R-:W-:Y:S02]  /*92d0*/  SHF.R.U64 R10, R10, 0x3, RZ ;  /* 0x000000030a0a7819 */ /* 0x000fe400000012ff */
[----:B------:R-:W-:Y:S01]  /*92e0*/  IADD3 R32, P1, R4, 0x4040, RZ ;  /* 0x0000404004207810 */ /* 0x000fe20007f3e0ff */
[----:B------:R-:W-:Y:S01]  /*92f0*/  IMAD.X R11, RZ, RZ, R5, P2 ;  /* 0x000000ffff0b7224 */ /* 0x000fe200010e0605 */
[----:B------:R-:W-:-:S02]  /*9300*/  LOP3.LUT R12, R37, 0x380, RZ, 0xc0, !PT ;  /* 0x00000380250c7812 */ /* 0x000fc400078ec0ff */
[----:B------:R-:W-:Y:S02]  /*9310*/  LOP3.LUT R26, R39, 0x380, RZ, 0xc0, !PT ;  /* 0x00000380271a7812 */ /* 0x000fe400078ec0ff */
[----:B------:R-:W-:Y:S02]  /*9320*/  LOP3.LUT R30, R8, R33, RZ, 0x3c, !PT ;  /* 0x00000021081e7212 */ /* 0x000fe400078e3cff */
[----:B------:R-:W-:Y:S02]  /*9330*/  SHF.R.U64 R9, R9, 0x3, RZ ;  /* 0x0000000309097819 */ /* 0x000fe400000012ff */
[----:B------:R-:W-:Y:S02]  /*9340*/  LOP3.LUT R28, R10, R35, RZ, 0x3c, !PT ;  /* 0x000000230a1c7212 */ /* 0x000fe400078e3cff */
[----:B------:R-:W-:Y:S02]  /*9350*/  LOP3.LUT R8, R41, 0x380, RZ, 0xc0, !PT ;  /* 0x0000038029087812 */ /* 0x000fe400078ec0ff */
[----:B------:R-:W-:-:S02]  /*9360*/  LOP3.LUT R10, R32, 0x380, RZ, 0xc0, !PT ;  /* 0x00000380200a7812 */ /* 0x000fc400078ec0ff */
[----:B------:R-:W-:Y:S02]  /*9370*/  SHF.R.U64 R12, R12, 0x3, RZ ;  /* 0x000000030c0c7819 */ /* 0x000fe400000012ff */
[----:B------:R-:W-:Y:S02]  /*9380*/  IADD3 R43, P0, R4, 0x4060, RZ ;  /* 0x00004060042b7810 */ /* 0x000fe40007f1e0ff */
[----:B------:R-:W-:Y:S02]  /*9390*/  SHF.R.U64 R26, R26, 0x3, RZ ;  /* 0x000000031a1a7819 */ /* 0x000fe400000012ff */
[----:B------:R-:W-:Y:S01]  /*93a0*/  LOP3.LUT R4, R9, R4, RZ, 0x3c, !PT ;  /* 0x0000000409047212 */ /* 0x000fe200078e3cff */
[--C-:B------:R-:W-:Y:S01]  /*93b0*/  IMAD.X R9, RZ, RZ, R5.reuse, P1 ;  /* 0x000000ffff097224 */ /* 0x100fe200008e0605 */
[----:B------:R-:W-:Y:S01]  /*93c0*/  SHF.R.U64 R8, R8, 0x3, RZ ;  /* 0x0000000308087819 */ /* 0x000fe200000012ff */
[----:B------:R-:W-:Y:S01]  /*93d0*/  IMAD.X R27, RZ, RZ, R5, P0 ;  /* 0x000000ffff1b7224 */ /* 0x000fe200000e0605 */
[----:B------:R-:W-:-:S02]  /*93e0*/  SHF.R.U64 R21, R10, 0x3, RZ ;  /* 0x000000030a157819 */ /* 0x000fc400000012ff */
[----:B------:R-:W-:Y:S02]  /*93f0*/  LOP3.LUT R14, R12, R37, RZ, 0x3c, !PT ;  /* 0x000000250c0e7212 */ /* 0x000fe400078e3cff */
[----:B------:R-:W-:Y:S02]  /*9400*/  LOP3.LUT R12, R26, R39, RZ, 0x3c, !PT ;  /* 0x000000271a0c7212 */ /* 0x000fe400078e3cff */
[----:B------:R-:W-:Y:S02]  /*9410*/  MOV R37, R4 ;  /* 0x0000000400257202 */ /* 0x000fe40000000f00 */
[----:B------:R-:W-:Y:S02]  /*9420*/  LOP3.LUT R26, R43, 0x380, RZ, 0xc0, !PT ;  /* 0x000003802b1a7812 */ /* 0x000fe400078ec0ff */
[----:B------:R-:W-:Y:S02]  /*9430*/  LOP3.LUT R10, R8, R41, RZ, 0x3c, !PT ;  /* 0x00000029080a7212 */ /* 0x000fe400078e3cff */
[----:B------:R-:W-:-:S02]  /*9440*/  F2FP.BF16.F32.PACK_AB R4, R89, R88 ;  /* 0x000000585904723e */ /* 0x000fc400000010ff */
[----:B------:R-:W-:Y:S01]  /*9450*/  F2FP.BF16.F32.PACK_AB R5, R91, R90 ;  /* 0x0000005a5b05723e */ /* 0x000fe200000010ff */
[----:B------:R-:W-:Y:S01]  /*9460*/  BAR.SYNC.DEFER_BLOCKING 0x1, 0x100 ;  /* 0x0044000000007b1d */ /* 0x000fe20000010000 */
[----:B------:R-:W-:Y:S02]  /*9470*/  LOP3.LUT R8, R21, R32, RZ, 0x3c, !PT ;  /* 0x0000002015087212 */ /* 0x000fe400078e3cff */
[----:B------:R-:W-:Y:S02]  /*9480*/  SHF.R.U64 R26, R26, 0x3, RZ ;  /* 0x000000031a1a7819 */ /* 0x000fe400000012ff */
        /* <DEDUP_REMOVED lines=8> */
[----:B------:R-:W-:-:S02]  /*9510*/  MOV R34, R14 ;  /* 0x0000000e00227202 */ /* 0x000fc40000000f00 */
[----:B------:R-:W-:Y:S01]  /*9520*/  MOV R33, R12 ;  /* 0x0000000c00217202 */ /* 0x000fe20000000f00 */
[----:B------:R0:W-:Y:S01]  /*9530*/  STSM.16.M88.4 [R37], R4 ;  /* 0x0000000425007844 */ /* 0x0001e20000000200 */
[----:B------:R-:W-:Y:S02]  /*9540*/  LOP3.LUT R26, R26, R43, RZ, 0x3c, !PT ;  /* 0x0000002b1a1a7212 */ /* 0x000fe400078e3cff */
[----:B------:R-:W-:Y:S01]  /*9550*/  F2FP.BF16.F32.PACK_AB R12, R113, R112 ;  /* 0x00000070710c723e */ /* 0x000fe200000010ff */
[----:B------:R-:W-:Y:S01]  /*9560*/  STSM.16.M88.4 [R36], R8 ;  /* 0x0000000824007844 */ /* 0x000fe20000000200 */
[----:B------:R-:W-:Y:S02]  /*9570*/  F2FP.BF16.F32.PACK_AB R13, R115, R114 ;  /* 0x00000072730d723e */ /* 0x000fe400000010ff */
[----:B------:R-:W-:Y:S02]  /*9580*/  F2FP.BF16.F32.PACK_AB R14, R117, R116 ;  /* 0x00000074750e723e */ /* 0x000fe400000010ff */
[----:B------:R-:W-:-:S02]  /*9590*/  F2FP.BF16.F32.PACK_AB R15, R119, R118 ;  /* 0x00000076770f723e */ /* 0x000fc400000010ff */
[----:B------:R-:W-:Y:S02]  /*95a0*/  F2FP.BF16.F32.PACK_AB R28, R121, R120 ;  /* 0x00000078791c723e */ /* 0x000fe400000010ff */
[----:B------:R-:W-:Y:S02]  /*95b0*/  F2FP.BF16.F32.PACK_AB R29, R123, R122 ;  /* 0x0000007a7b1d723e */ /* 0x000fe400000010ff */
[----:B------:R-:W-:Y:S02]  /*95c0*/  F2FP.BF16.F32.PACK_AB R30, R125, R124 ;  /* 0x0000007c7d1e723e */ /* 0x000fe400000010ff */
[----:B0-----:R-:W-:Y:S02]  /*95d0*/  F2FP.BF16.F32.PACK_AB R4, R105, R104 ;  /* 0x000000686904723e */ /* 0x001fe400000010ff */
[----:B------:R-:W-:Y:S02]  /*95e0*/  F2FP.BF16.F32.PACK_AB R5, R107, R106 ;  /* 0x0000006a6b05723e */ /* 0x000fe400000010ff */
[----:B------:R-:W-:-:S02]  /*95f0*/  F2FP.BF16.F32.PACK_AB R6, R109, R108 ;  /* 0x0000006c6d06723e */ /* 0x000fc400000010ff */
[----:B------:R-:W-:Y:S02]  /*9600*/  F2FP.BF16.F32.PACK_AB R7, R111, R110 ;  /* 0x0000006e6f07723e */ /* 0x000fe400000010ff */
[----:B------:R-:W-:Y:S02]  /*9610*/  F2FP.BF16.F32.PACK_AB R31, R127, R126 ;  /* 0x0000007e7f1f723e */ /* 0x000fe400000010ff */
[----:B------:R-:W-:Y:S01]  /*9620*/  MOV R26, R26 ;  /* 0x0000001a001a7202 */ /* 0x000fe20000000f00 */
[----:B------:R0:W-:Y:S01]  /*9630*/  STSM.16.M88.4 [R35], R4 ;  /* 0x0000000423007844 */ /* 0x0001e20000000200 */
[----:B------:R-:W-:-:S03]  /*9640*/  PLOP3.LUT P0, PT, PT, PT, UP0, 0x80, 0x0 ;  /* 0x000000000000781c */ /* 0x000fc60003f0f008 */
        /* <DEDUP_REMOVED lines=9> */
[----:B------:R-:W3:Y:S01]  /*96e0*/  @P0 LDG.E R6, desc[UR52][R4.64] ;  /* 0x0000003404060981 */ /* 0x000ee2000c1e1900 */
[----:B------:R-:W-:Y:S01]  /*96f0*/  UISETP.NE.U32.AND UP1, UPT, UR8, URZ, UPT ;  /* 0x0000003f0800728c */ /* 0x000fe2000bf25070 */
[----:B-1----:R-:W-:Y:S01]  /*9700*/  ISETP.NE.AND P1, PT, R51, 0x1, PT ;  /* 0x000000013300780c */ /* 0x002fe20003f25270 */
[----:B------:R-:W-:Y:S01]  /*9710*/  ULDC UR7, c[0x0][0xa88] ;  /* 0x0002a20000077ab9 */ /* 0x000fe20000000800 */
[----:B------:R-:W-:Y:S01]  /*9720*/  UMOV UR4, URZ ;  /* 0x0000003f00047c82 */ /* 0x000fe20008000000 */
        /* <DEDUP_REMOVED lines=16> */
.L_x_9144:
[----:B------:R-:W-:Y:S01]  /*9830*/  USHF.R.S32.HI UR14, URZ, 0x1f, UR38 ;  /* 0x0000001f3f0e7899 */ /* 0x000fe20008011426 */
[----:B--2---:R-:W-:Y:S01]  /*9840*/  VIADD R10, R17, UR39 ;  /* 0x00000027110a7c36 */ /* 0x004fe20008000000 */
[----:B------:R-:W-:Y:S01]  /*9850*/  ULDC.64 UR12, c[0x0][0xb90] ;  /* 0x0002e400000c7ab9 */ /* 0x000fe20000000a00 */
[----:B------:R-:W-:Y:S01]  /*9860*/  USHF.R.S32.HI UR11, URZ, 0x1f, UR4 ;  /* 0x0000001f3f0b7899 */ /* 0x000fe20008011404 */
[----:B------:R-:W-:Y:S01]  /*9870*/  VIADD R21, R186, UR39 ;  /* 0x00000027ba157c36 */ /* 0x000fe20008000000 */
        /* <DEDUP_REMOVED lines=12> */
[----:B------:R-:W-:Y:S01]  /*9940*/  IMAD.MOV R8, RZ, RZ, -R4 ;  /* 0x000000ffff087224 */ /* 0x000fe200078e0a04 */
[----:B------:R-:W-:Y:S01]  /*9950*/  UIMAD UR7, UR37, UR12, URZ ;  /* 0x0000000c250772a4 */ /* 0x000fe2000f8e023f */
[----:B------:R-:W-:Y:S01]  /*9960*/  IMAD.WIDE R24, R5, 0x2, R24 ;  /* 0x0000000205187825 */ /* 0x000fe200078e0218 */
[----:B------:R-:W-:Y:S01]  /*9970*/  UIMAD.WIDE.U32 UR8, UR36, UR12, UR8 ;  /* 0x0000000c240872a5 */ /* 0x000fe2000f8e0008 */
[----:B------:R-:W-:Y:S01]  /*9980*/  SHF.R.S32.HI R5, RZ, 0x1f, R4 ;  /* 0x0000001fff057819 */ /* 0x000fe20000011404 */
[----:B------:R-:W-:Y:S01]  /*9990*/  UIMAD UR7, UR36, UR13, UR7 ;  /* 0x0000000d240772a4 */ /* 0x000fe2000f8e0207 */
[----:B------:R-:W-:Y:S01]  /*99a0*/  IMAD R7, R51, R8, R10 ;  /* 0x0000000833077224 */ /* 0x000fe200078e020a */
[----:B------:R-:W-:Y:S01]  /*99b0*/  IADD3 R11, P3, R24, 0x2000, RZ ;  /* 0x00002000180b7810 */ /* 0x000fe20007f7e0ff */
[----:B-----5:R-:W-:Y:S01]  /*99c0*/  IMAD R50, R6, R51, RZ ;  /* 0x0000003306327224 */ /* 0x020fe200078e02ff */
[----:B------:R-:W-:Y:S01]  /*99d0*/  IADD3 R4, P2, R4, UR8, RZ ;  /* 0x0000000804047c10 */ /* 0x000fe2000ff5e0ff */
[----:B------:R-:W-:Y:S01]  /*99e0*/  ULDC.64 UR12, c[0x0][0xaa0] ;  /* 0x0002a800000c7ab9 */ /* 0x000fe20000000a00 */
[----:B------:R-:W-:-:S02]  /*99f0*/  MOV R10, UR7 ;  /* 0x00000007000a7c02 */ /* 0x000fc40008000f00 */
[----:B------:R-:W-:Y:S02]  /*9a00*/  SHF.R.S32.HI R8, RZ, 0x1f, R7 ;  /* 0x0000001fff087819 */ /* 0x000fe40000011407 */
[----:B------:R-:W-:Y:S01]  /*9a10*/  IADD3.X R5, R5, UR9, R10, P2, !PT ;  /* 0x0000000905057c10 */ /* 0x000fe200097fe40a */
[----:B------:R-:W-:Y:S01]  /*9a20*/  ULDC.64 UR8, c[0x0][0xb88] ;  /* 0x0002e20000087ab9 */ /* 0x000fe20000000a00 */
[----:B------:R-:W-:Y:S01]  /*9a30*/  LOP3.LUT R9, R11, 0x380, RZ, 0xc0, !PT ;  /* 0x000003800b097812 */ /* 0x000fe200078ec0ff */
[----:B------:R-:W-:Y:S01]  /*9a40*/  IMAD R10, R8, UR8, RZ ;  /* 0x00000008080a7c24 */ /* 0x000fe2000f8e02ff */
[C---:B------:R-:W-:Y:S01]  /*9a50*/  IADD3 R13, P0, R24.reuse, 0x1000, RZ ;  /* 0x00001000180d7810 */ /* 0x040fe20007f1e0ff */
[----:B------:R-:W-:Y:S01]  /*9a60*/  IMAD.WIDE.U32 R4, R7, UR8, R4 ;  /* 0x0000000807047c25 */ /* 0x000fe2000f8e0004 */
[----:B------:R-:W-:Y:S02]  /*9a70*/  SHF.R.U64 R8, R9, 0x3, RZ ;  /* 0x0000000309087819 */ /* 0x000fe400000012ff */
[----:B------:R-:W-:Y:S01]  /*9a80*/  LOP3.LUT R12, R13, 0x380, RZ, 0xc0, !PT ;  /* 0x000003800d0c7812 */ /* 0x000fe200078ec0ff */
[----:B------:R-:W-:Y:S01]  /*9a90*/  IMAD R9, R7, UR9, R10 ;  /* 0x0000000907097c24 */ /* 0x000fe2000f8e020a */
[----:B------:R-:W-:Y:S01]  /*9aa0*/  ULDC.64 UR8, c[0x0][0xb50] ;  /* 0x0002d40000087ab9 */ /* 0x000fe20000000a00 */
[----:B------:R-:W-:-:S02]  /*9ab0*/  IADD3 R7, P2, R24, 0x3000, RZ ;  /* 0x0000300018077810 */ /* 0x000fc40007f5e0ff */
[----:B------:R-:W-:Y:S01]  /*9ac0*/  IMAD.IADD R9, R5, 0x1, R9 ;  /* 0x0000000105097824 */ /* 0x000fe200078e0209 */
[----:B------:R-:W-:Y:S02]  /*9ad0*/  LEA R10, P4, R4, UR8, 0x2 ;  /* 0x00000008040a7c11 */ /* 0x000fe4000f8810ff */
[----:B------:R-:W-:Y:S02]  /*9ae0*/  SHF.R.U64 R12, R12, 0x3, RZ ;  /* 0x000000030c0c7819 */ /* 0x000fe400000012ff */
[----:B------:R-:W-:Y:S01]  /*9af0*/  LEA.HI.X R14, R4, UR9, R9, 0x2, P4 ;  /* 0x00000009040e7c11 */ /* 0x000fe2000a0f1409 */
[----:B------:R-:W-:Y:S01]  /*9b00*/  SHFL.IDX PT, R44, R10, RZ, 0x1c1f ;  /* 0x001c1fff0a2c7589 */ /* 0x000fe200000e0000 */
[----:B------:R-:W-:Y:S01]  /*9b10*/  LOP3.LUT R12, R12, R13, RZ, 0x3c, !PT ;  /* 0x0000000d0c0c7212 */ /* 0x000fe200078e3cff */
[--C-:B------:R-:W-:Y:S01]  /*9b20*/  IMAD.X R13, RZ, RZ, R25.reuse, P0 ;  /* 0x000000ffff0d7224 */ /* 0x100fe200000e0619 */
[----:B------:R-:W-:Y:S01]  /*9b30*/  LOP3.LUT R5, R7, 0x380, RZ, 0xc0, !PT ;  /* 0x0000038007057812 */ /* 0x000fe200078ec0ff */
[----:B------:R-:W0:Y:S01]  /*9b40*/  SHFL.IDX PT, R45, R14, RZ, 0x1c1f ;  /* 0x001c1fff0e2d7589 */ /* 0x000e2200000e0000 */
[----:B------:R-:W-:Y:S01]  /*9b50*/  LOP3.LUT P0, RZ, R184, 0x3, RZ, 0xc0, !PT ;  /* 0x00000003b8ff7812 */ /* 0x000fe2000780c0ff */
[----:B------:R-:W-:Y:S01]  /*9b60*/  UIMAD UR7, UR11, UR12, URZ ;  /* 0x0000000c0b0772a4 */ /* 0x000fe2000f8e023f */
[----:B------:R-:W-:Y:S01]  /*9b70*/  SHF.R.U64 R4, R5, 0x3, RZ ;  /* 0x0000000305047819 */ /* 0x000fe200000012ff */
[--C-:B------:R-:W-:Y:S01]  /*9b80*/  IMAD.X R5, RZ, RZ, R25.reuse, P2 ;  /* 0x000000ffff057224 */ /* 0x100fe200010e0619 */
[CC--:B------:R-:W-:Y:S01]  /*9b90*/  ISETP.GE.OR P2, PT, R21.reuse, R50.reuse, P0 ;  /* 0x000000321500720c */ /* 0x0c0fe20000746670 */
[----:B------:R-:W-:Y:S01]  /*9ba0*/  SHFL.IDX PT, R48, R10, 0x1, 0x1c1f ;  /* 0x003c1f000a307f89 */ /* 0x000fe200000e0000 */
[----:B------:R-:W-:Y:S01]  /*9bb0*/  LOP3.LUT R4, R4, R7, RZ, 0x3c, !PT ;  /* 0x0000000704047212 */ /* 0x000fe200078e3cff */
[----:B------:R-:W-:Y:S01]  /*9bc0*/  VIADD R7, R21, 0x8 ;  /* 0x0000000815077836 */ /* 0x000fe20000000000 */
[----:B------:R-:W-:Y:S01]  /*9bd0*/  UIMAD.WIDE.U32 UR8, UR4, UR12, URZ ;  /* 0x0000000c040872a5 */ /* 0x000fe2000f8e003f */
[----:B------:R-:W1:Y:S01]  /*9be0*/  SHFL.IDX PT, R49, R14, 0x1, 0x1c1f ;  /* 0x003c1f000e317f89 */ /* 0x000e6200000e0000 */
[----:B------:R-:W2:Y:S01]  /*9bf0*/  @P1 LDC R21, c[0x0][0xbf0] ;  /* 0x0002fc00ff151b82 */ /* 0x000ea20000000800 */
[----:B------:R-:W-:Y:S01]  /*9c00*/  ULDC.64 UR10, c[0x0][0xae8] ;  /* 0x0002ba00000a7ab9 */ /* 0x000fe20000000a00 */
[----:B------:R-:W-:Y:S01]  /*9c10*/  ISETP.GE.OR P0, PT, R7, R50, P0 ;  /* 0x000000320700720c */ /* 0x000fe20000706670 */
[----:B------:R-:W-:Y:S01]  /*9c20*/  IMAD.X R9, RZ, RZ, R25, P3 ;  /* 0x000000ffff097224 */ /* 0x000fe200018e0619 */
[----:B------:R-:W-:Y:S01]  /*9c30*/  LOP3.LUT R8, R8, R11, RZ, 0x3c, !PT ;  /* 0x0000000b08087212 */ /* 0x000fe200078e3cff */
[----:B------:R-:W-:Y:S01]  /*9c40*/  UIMAD UR7, UR4, UR13, UR7 ;  /* 0x0000000d040772a4 */ /* 0x000fe2000f8e0207 */
[----:B------:R-:W-:-:S02]  /*9c50*/  IADD3 R41, P6, R24, 0x4000, RZ ;  /* 0x0000400018297810 */ /* 0x000fc40007fde0ff */
[C---:B------:R-:W-:Y:S02]  /*9c60*/  IADD3 R37, P5, R24.reuse, 0x5000, RZ ;  /* 0x0000500018257810 */ /* 0x040fe40007fbe0ff */
[C---:B------:R-:W-:Y:S02]  /*9c70*/  IADD3 R33, P4, R24.reuse, 0x6000, RZ ;  /* 0x0000600018217810 */ /* 0x040fe40007f9e0ff */
[C---:B------:R-:W-:Y:S01]  /*9c80*/  LOP3.LUT R15, R24.reuse, 0x380, RZ, 0xc0, !PT ;  /* 0x00000380180f7812 */ /* 0x040fe200078ec0ff */
[----:B0-----:R0:W-:Y:S01]  /*9c90*/  @!P2 ST.E desc[UR52][R44.64], R20 ;  /* 0x000000142c00a985 */ /* 0x0011e2000c101934 */
[----:B------:R-:W-:Y:S01]  /*9ca0*/  UIADD3 UR9, UR9, UR7, URZ ;  /* 0x0000000709097290 */ /* 0x000fe2000fffe03f */
[----:B------:R-:W-:Y:S01]  /*9cb0*/  IADD3 R11, P3, R24, 0x7000, RZ ;  /* 0x00007000180b7810 */ /* 0x000fe20007f7e0ff */
[----:B------:R-:W-:Y:S01]  /*9cc0*/  UIMAD UR4, UR14, UR10, URZ ;  /* 0x0000000a0e0472a4 */ /* 0x000fe2000f8e023f */
[----:B------:R-:W-:Y:S02]  /*9cd0*/  LOP3.LUT R40, R41, 0x380, RZ, 0xc0, !PT ;  /* 0x0000038029287812 */ /* 0x000fe400078ec0ff */
[----:B------:R-:W-:-:S02]  /*9ce0*/  LOP3.LUT R36, R37, 0x380, RZ, 0xc0, !PT ;  /* 0x0000038025247812 */ /* 0x000fc400078ec0ff */
[----:B------:R-:W-:Y:S01]  /*9cf0*/  LOP3.LUT R32, R33, 0x380, RZ, 0xc0, !PT ;  /* 0x0000038021207812 */ /* 0x000fe200078ec0ff */
[----:B-1----:R1:W-:Y:S01]  /*9d00*/  @!P0 ST.E desc[UR52][R48.64], R3 ;  /* 0x0000000330008985 */ /* 0x0023e2000c101934 */
[----:B------:R-:W-:Y:S01]  /*9d10*/  SHF.R.U64 R15, R15, 0x3, RZ ;  /* 0x000000030f0f7819 */ /* 0x000fe200000012ff */
[----:B0-----:R-:W0:Y:S01]  /*9d20*/  @P1 LDC R20, c[0x0][0xbec] ;  /* 0x0002fb00ff141b82 */ /* 0x001e220000000800 */
[----:B------:R-:W-:Y:S01]  /*9d30*/  UIMAD UR4, UR38, UR11, UR4 ;  /* 0x0000000b260472a4 */ /* 0x000fe2000f8e0204 */
[----:B------:R-:W-:Y:S01]  /*9d40*/  LOP3.LUT R6, R11, 0x380, RZ, 0xc0, !PT ;  /* 0x000003800b067812 */ /* 0x000fe200078ec0ff */
[----:B------:R-:W-:Y:S01]  /*9d50*/  UIMAD.WIDE.U32 UR8, UR38, UR10, UR8 ;  /* 0x0000000a260872a5 */ /* 0x000fe2000f8e0008 */
[----:B------:R-:W-:Y:S01]  /*9d60*/  SHF.R.U64 R40, R40, 0x3, RZ ;  /* 0x0000000328287819 */ /* 0x000fe200000012ff */
[----:B------:R-:W-:Y:S01]  /*9d70*/  IMAD.X R29, RZ, RZ, R25, P3 ;  /* 0x000000ffff1d7224 */ /* 0x000fe200018e0619 */
[----:B------:R-:W-:Y:S01]  /*9d80*/  ULDC.64 UR10, c[0x0][0xaf0] ;  /* 0x0002bc00000a7ab9 */ /* 0x000fe20000000a00 */
[----:B------:R-:W-:-:S02]  /*9d90*/  SHF.R.U64 R36, R36, 0x3, RZ ;  /* 0x0000000324247819 */ /* 0x000fc400000012ff */
[----:B------:R-:W-:Y:S01]  /*9da0*/  SHF.R.U64 R32, R32, 0x3, RZ ;  /* 0x0000000320207819 */ /* 0x000fe200000012ff */
[----:B-1----:R-:W-:Y:S01]  /*9db0*/  IMAD R3, R19, 0x20, R22 ;  /* 0x0000002013037824 */ /* 0x002fe200078e0216 */
[----:B------:R-:W-:Y:S01]  /*9dc0*/  UIADD3 UR9, UR9, UR4, URZ ;  /* 0x0000000409097290 */ /* 0x000fe2000fffe03f */
[----:B------:R-:W-:Y:S02]  /*9dd0*/  SHF.R.U64 R6, R6, 0x3, RZ ;  /* 0x0000000306067819 */ /* 0x000fe400000012ff */
[----:B------:R-:W-:Y:S01]  /*9de0*/  VIADD R45, R3, UR39 ;  /* 0x00000027032d7c36 */ /* 0x000fe20008000000 */
[----:B------:R-:W-:Y:S01]  /*9df0*/  UIMAD UR4, UR37, UR10, URZ ;  /* 0x0000000a250472a4 */ /* 0x000fe2000f8e023f */
[----:B------:R-:W-:Y:S01]  /*9e00*/  LOP3.LUT R40, R40, R41, RZ, 0x3c, !PT ;  /* 0x0000002928287212 */ /* 0x000fe200078e3cff */
[----:B------:R-:W-:Y:S01]  /*9e10*/  UIMAD.WIDE.U32 UR8, UR36, UR10, UR8 ;  /* 0x0000000a240872a5 */ /* 0x000fe2000f8e0008 */
[----:B------:R-:W-:Y:S01]  /*9e20*/  IMAD.MOV.U32 R3, RZ, RZ, R45 ;  /* 0x000000ffff037224 */ /* 0x000fe200078e002d */
[----:B------:R-:W-:Y:S01]  /*9e30*/  UIMAD UR4, UR36, UR11, UR4 ;  /* 0x0000000b240472a4 */ /* 0x000fe2000f8e0204 */
[----:B------:R-:W-:Y:S01]  /*9e40*/  LOP3.LUT R36, R36, R37, RZ, 0x3c, !PT ;  /* 0x0000002524247212 */ /* 0x000fe200078e3cff */
[--C-:B------:R-:W-:Y:S01]  /*9e50*/  IMAD.X R41, RZ, RZ, R25.reuse, P6 ;  /* 0x000000ffff297224 */ /* 0x100fe200030e0619 */
[----:B------:R-:W-:Y:S01]  /*9e60*/  LOP3.LUT R32, R32, R33, RZ, 0x3c, !PT ;  /* 0x0000002120207212 */ /* 0x000fe200078e3cff */
[----:B0-----:R-:W-:Y:S01]  /*9e70*/  @P1 IMAD.HI.U32 R20, R45, R20, RZ ;  /* 0x000000142d141227 */ /* 0x001fe200078e00ff */
[----:B------:R-:W-:Y:S01]  /*9e80*/  UIADD3 UR4, UR9, UR4, URZ ;  /* 0x0000000409047290 */ /* 0x000fe2000fffe03f */
[----:B------:R-:W-:Y:S01]  /*9e90*/  LOP3.LUT R24, R15, R24, RZ, 0x3c, !PT ;  /* 0x000000180f187212 */ /* 0x000fe200078e3cff */
[----:B------:R-:W-:Y:S01]  /*9ea0*/  ULDC.64 UR10, c[0x0][0xae0] ;  /* 0x0002b800000a7ab9 */ /* 0x000fe20000000a00 */
[--C-:B------:R-:W-:Y:S01]  /*9eb0*/  IMAD.X R37, RZ, RZ, R25.reuse, P5 ;  /* 0x000000ffff257224 */ /* 0x100fe200028e0619 */
[----:B--2---:R-:W-:Y:S01]  /*9ec0*/  @P1 SHF.R.U32.HI R3, RZ, R21, R20 ;  /* 0x00000015ff031219 */ /* 0x004fe20000011614 */
[----:B------:R-:W-:Y:S01]  /*9ed0*/  IMAD.X R33, RZ, RZ, R25, P4 ;  /* 0x000000ffff217224 */ /* 0x000fe200020e0619 */
[----:B------:R-:W-:Y:S01]  /*9ee0*/  LOP3.LUT R28, R6, R11, RZ, 0x3c, !PT ;  /* 0x0000000b061c7212 */ /* 0x000fe200078e3cff */
[----:B------:R-:W-:Y:S01]  /*9ef0*/  IMAD.U32 R21, RZ, RZ, UR9 ;  /* 0x00000009ff157e24 */ /* 0x000fe2000f8e00ff */
[--C-:B------:R-:W-:Y:S01]  /*9f00*/  SHF.R.S32.HI R44, RZ, 0x1f, R3.reuse ;  /* 0x0000001fff2c7819 */ /* 0x100fe20000011403 */
[----:B------:R-:W-:Y:S01]  /*9f10*/  IMAD.MOV R46, RZ, RZ, -R3 ;  /* 0x000000ffff2e7224 */ /* 0x000fe200078e0a03 */
[----:B------:R-:W5:Y:S01]  /*9f20*/  LD.E.128 R24, desc[UR52][R24.64] ;  /* 0x0000003418187980 */ /* 0x000f62000c101d00 */
[----:B------:R-:W-:Y:S01]  /*9f30*/  IMAD.U32 R20, RZ, RZ, UR8 ;  /* 0x00000008ff147e24 */ /* 0x000fe2000f8e00ff */
[----:B------:R-:W-:Y:S01]  /*9f40*/  ULDC.64 UR8, c[0x0][0xad8] ;  /* 0x0002b60000087ab9 */ /* 0x000fe20000000a00 */
[----:B------:R-:W-:Y:S01]  /*9f50*/  IMAD.U32 R21, RZ, RZ, UR4 ;  /* 0x00000004ff157e24 */ /* 0x000fe2000f8e00ff */
[----:B------:R-:W5:Y:S01]  /*9f60*/  LD.E.128 R12, desc[UR52][R12.64] ;  /* 0x000000340c0c7980 */ /* 0x000f62000c101d00 */
[----:B------:R-:W-:-:S02]  /*9f70*/  IMAD R44, R44, UR10, RZ ;  /* 0x0000000a2c2c7c24 */ /* 0x000fc4000f8e02ff */
        /* <DEDUP_REMOVED lines=9> */
[----:B------:R-:W5:Y:S01]  /*a010*/  LD.E.128 R28, desc[UR52][R28.64] ;  /* 0x000000341c1c7980 */ /* 0x000f62000c101d00 */
[----:B------:R-:W-:Y:S01]  /*a020*/  VIADD R51, R22, UR39 ;  /* 0x0000002716337c36 */ /* 0x000fe20008000000 */
[----:B------:R-:W-:Y:S01]  /*a030*/  BSSY B1, `(.L_x_9145) ;  /* 0x0000023000017945 */ /* 0x000fe20003800000 */
[----:B------:R-:W-:Y:S01]  /*a040*/  IMAD.IADD R21, R21, 0x1, R49 ;  /* 0x0000000115157824 */ /* 0x000fe200078e0231 */
[----:B------:R-:W-:Y:S01]  /*a050*/  @!PT LDS RZ, [RZ] ;  /* 0x00000000fffff984 */ /* 0x000fe20000000800 */
[----:B------:R-:W-:Y:S01]  /*a060*/  @!PT LDS RZ, [RZ] ;  /* 0x00000000fffff984 */ /* 0x000fe20000000800 */
[----:B------:R-:W-:Y:S01]  /*a070*/  @!PT LDS RZ, [RZ] ;  /* 0x00000000fffff984 */ /* 0x000fe20000000800 */
[----:B------:R-:W-:Y:S01]  /*a080*/  @!PT LDS RZ, [RZ] ;  /* 0x00000000fffff984 */ /* 0x000fe20000000800 */
[----:B------:R0:W-:Y:S06]  /*a090*/  MEMBAR.ALL.CTA ;  /* 0x0000000000007992 */ /* 0x0001ec0000008000 */
[----:B0-----:R-:W0:Y:S01]  /*a0a0*/  FENCE.VIEW.ASYNC.S ;  /* 0x00000000000073c6 */ /* 0x001e220000000000 */
[----:B------:R-:W-:Y:S01]  /*a0b0*/  IMAD R44, R3, UR8, RZ ;  /* 0x00000008032c7c24 */ /* 0x000fe2000f8e02ff */
[C---:B------:R-:W-:Y:S01]  /*a0c0*/  ISETP.GE.AND P2, PT, R51.reuse, R50, PT ;  /* 0x000000323300720c */ /* 0x040fe20003f46270 */
[----:B------:R-:W-:-:S02]  /*a0d0*/  VIADD R3, R51, 0x20 ;  /* 0x0000002033037836 */ /* 0x000fc40000000000 */
[C---:B------:R-:W-:Y:S02]  /*a0e0*/  IMAD R49, R45.reuse, UR9, R44 ;  /* 0x000000092d317c24 */ /* 0x040fe4000f8e022c */
[----:B------:R-:W-:Y:S01]  /*a0f0*/  IMAD.WIDE.U32 R20, R45, UR8, R20 ;  /* 0x000000082d147c25 */ /* 0x000fe2000f8e0014 */
[-C--:B------:R-:W-:Y:S01]  /*a100*/  ISETP.GE.AND P0, PT, R3, R50.reuse, PT ;  /* 0x000000320300720c */ /* 0x080fe20003f06270 */
[----:B------:R-:W-:Y:S02]  /*a110*/  ULDC.64 UR8, c[0x0][0xa80] ;  /* 0x0002a00000087ab9 */ /* 0x000fe40000000a00 */
[----:B------:R-:W-:Y:S01]  /*a120*/  VIADD R3, R51, 0x40 ;  /* 0x0000004033037836 */ /* 0x000fe20000000000 */
[----:B------:R-:W-:Y:S01]  /*a130*/  IADD3 R21, R21, R49, RZ ;  /* 0x0000003115157210 */ /* 0x000fe20007ffe0ff */
[----:B------:R-:W-:Y:S01]  /*a140*/  VIADD R0, R0, 0x28820 ;  /* 0x0002882000007836 */ /* 0x000fe20000000000 */
[----:B------:R-:W-:Y:S02]  /*a150*/  LEA R46, P3, R20, UR8, 0x1 ;  /* 0x00000008142e7c11 */ /* 0x000fe4000f8608ff */
[----:B------:R-:W-:-:S02]  /*a160*/  ISETP.GE.AND P1, PT, R3, R50, PT ;  /* 0x000000320300720c */ /* 0x000fc40003f26270 */
[----:B------:R-:W-:Y:S02]  /*a170*/  LEA.HI.X R3, R20, UR9, R21, 0x1, P3 ;  /* 0x0000000914037c11 */ /* 0x000fe400098f0c15 */
[----:B------:R-:W-:Y:S01]  /*a180*/  PRMT R0, RZ, 0x654, R0 ;  /* 0x00000654ff007816 */ /* 0x000fe20000000000 */
[----:B0-----:R0:W1:Y:S03]  /*a190*/  SHFL.IDX PT, R21, R46, RZ, 0x181f ;  /* 0x00181fff2e157589 */ /* 0x00106600000e0000 */
        /* <DEDUP_REMOVED lines=12> */
.L_x_9146:
[----:B------:R-:W-:Y:S05]  /*a260*/  BSYNC B1 ;  /* 0x0000000000017941 */ /* 0x000fea0003800000 */
.L_x_9145:
        /* <DEDUP_REMOVED lines=13> */
.L_x_9148:
[----:B------:R-:W-:Y:S05]  /*a340*/  BSYNC B1 ;  /* 0x0000000000017941 */ /* 0x000fea0003800000 */
.L_x_9147:
        /* <DEDUP_REMOVED lines=13> */
.L_x_9150:
[----:B------:R-:W-:Y:S05]  /*a420*/  BSYNC B1 ;  /* 0x0000000000017941 */ /* 0x000fea0003800000 */
.L_x_9149:
        /* <DEDUP_REMOVED lines=16> */
.L_x_9143:
        /* <DEDUP_REMOVED lines=35> */
.L_x_9152:
[----:B------:R-:W-:Y:S01]  /*a760*/  USEL UR36, UR36, URZ, !UP0 ;  /* 0x0000003f24247287 */ /* 0x000fe2000c000000 */
[----:B------:R-:W-:Y:S01]  /*a770*/  BSSY B1, `(.L_x_9153) ;  /* 0x000002c000017945 */ /* 0x000fe20003800000 */
[----:B------:R-:W-:-:S03]  /*a780*/  USEL UR37, UR37, URZ, !UP0 ;  /* 0x0000003f25257287 */ /* 0x000fc6000c000000 */
[----:B------:R-:W-:Y:S09]  /*a790*/  @P1 BRA `(.L_x_9154) ;  /* 0x0000000000a41947 */ /* 0x000ff20003800000 */
        /* <DEDUP_REMOVED lines=41> */
.L_x_9154:
[----:B------:R-:W-:Y:S05]  /*aa30*/  BSYNC B1 ;  /* 0x0000000000017941 */ /* 0x000fea0003800000 */
.L_x_9153:
[----:B------:R-:W1:Y:S01]  /*aa40*/  @P0 LDC R5, c[0x0][0xbf0] ;  /* 0x0002fc00ff050b82 */ /* 0x000e620000000800 */
[----:B------:R-:W-:Y:S01]  /*aa50*/  ULDC.64 UR12, c[0x0][0xaa0] ;  /* 0x0002a800000c7ab9 */ /* 0x000fe20000000a00 */
[----:B0-----:R-:W-:Y:S01]  /*aa60*/  IMAD R3, R19, 0x20, R22 ;  /* 0x0000002013037824 */ /* 0x001fe200078e0216 */
        /* <DEDUP_REMOVED lines=24> */
[----:B------:R-:W-:Y:S01]  /*abf0*/  IMAD.U32 R4, RZ, RZ, UR8 ;  /* 0x00000008ff047e24 */ /* 0x000fe2000f8e00ff */
[----:B------:R-:W-:Y:S01]  /*ac00*/  ULDC.64 UR8, c[0x0][0xad8] ;  /* 0x0002b60000087ab9 */ /* 0x000fe20000000a00 */
[----:B------:R-:W-:Y:S02]  /*ac10*/  IMAD.U32 R5, RZ, RZ, UR4 ;  /* 0x00000004ff057e24 */ /* 0x000fe4000f8e00ff */
[----:B------:R-:W-:Y:S02]  /*ac20*/  IMAD R7, R11, R7, R8 ;  /* 0x000000070b077224 */ /* 0x000fe400078e0208 */
[----:B------:R-:W-:-:S02]  /*ac30*/  IMAD R9, R3, UR11, R6 ;  /* 0x0000000b03097c24 */ /* 0x000fc4000f8e0206 */
[----:B------:R-:W-:Y:S01]  /*ac40*/  IMAD.WIDE.U32 R4, R3, UR10, R4 ;  /* 0x0000000a03047c25 */ /* 0x000fe2000f8e0004 */
[----:B------:R-:W-:-:S03]  /*ac50*/  SHF.R.S32.HI R3, RZ, 0x1f, R7 ;  /* 0x0000001fff037819 */ /* 0x000fc60000011407 */
[----:B------:R-:W-:Y:S02]  /*ac60*/  IMAD.IADD R5, R5, 0x1, R9 ;  /* 0x0000000105057824 */ /* 0x000fe400078e0209 */
[----:B------:R-:W-:Y:S02]  /*ac70*/  IMAD R6, R3, UR8, RZ ;  /* 0x0000000803067c24 */ /* 0x000fe4000f8e02ff */
[----:B------:R-:W-:Y:S02]  /*ac80*/  VIADD R8, R22, UR39 ;  /* 0x0000002716087c36 */ /* 0x000fe40008000000 */
        /* <DEDUP_REMOVED lines=24> */
.L_x_9156:
[----:B------:R-:W-:Y:S05]  /*ae10*/  BSYNC B1 ;  /* 0x0000000000017941 */ /* 0x000fea0003800000 */
.L_x_9155:
        /* <DEDUP_REMOVED lines=13> */
.L_x_9158:
[----:B------:R-:W-:Y:S05]  /*aef0*/  BSYNC B1 ;  /* 0x0000000000017941 */ /* 0x000fea0003800000 */
.L_x_9157:
        /* <DEDUP_REMOVED lines=13> */
.L_x_9160:
[----:B------:R-:W-:Y:S05]  /*afd0*/  BSYNC B1 ;  /* 0x0000000000017941 */ /* 0x000fea0003800000 */
.L_x_9159:
        /* <DEDUP_REMOVED lines=14> */
.L_x_9151:
[----:B------:R-:W-:Y:S05]  /*b0c0*/  BSYNC B0 ;  /* 0x0000000000007941 */ /* 0x000fea0003800000 */
.L_x_9142:
[----:B------:R-:W-:Y:S02]  /*b0d0*/  ULDC UR4, c[0x0][0xc3c] ;  /* 0x00030f0000047ab9 */ /* 0x000fe40000000800 */
[----:B------:R-:W-:-:S13]  /*b0e0*/  ISETP.GE.AND P0, PT, R47, UR4, PT ;  /* 0x000000042f007c0c */ /* 0x000fda000bf06270 */
[----:B------:R-:W-:Y:S05]  /*b0f0*/  @!P0 BRA `(.L_x_9161) ;  /* 0xffffff5c000c8947 */ /* 0x000fea000383ffff */
[----:B------:R-:W-:Y:S05]  /*b100*/  EXIT ;  /* 0x000000000000794d */ /* 0x000fea0003800000 */
.L_x_9100:
        /* <DEDUP_REMOVED lines=13> */
[----:B------:R-:W1:Y:S01]  /*b1e0*/  LDS.128 R16, [UR4+0x288d0] ;  /* 0x0288d004ff107984 */ /* 0x000e620008000c00 */
[----:B------:R-:W-:Y:S06]  /*b1f0*/  BAR.ARV 0x4, 0x180 ;  /* 0x0106000000007b1d */ /* 0x000fec0000002000 */
[----:B------:R-:W-:Y:S05]  /*b200*/  BRA `(.L_x_9163) ;  /* 0x00000008008c7947 */ /* 0x000fea0003800000 */
.L_x_9162:
        /* <DEDUP_REMOVED lines=40> */
.L_x_9168:
        /* <DEDUP_REMOVED lines=12> */
.L_x_9167:
[----:B------:R-:W-:Y:S05]  /*b550*/  BSYNC B0 ;  /* 0x0000000000007941 */ /* 0x000fea0003800000 */
.L_x_9166:
        /* <DEDUP_REMOVED lines=20> */
.L_x_9164:
        /* <DEDUP_REMOVED lines=15> */
[----:B0-----:R-:W-:-:S06]  /*b790*/  IADD3 R10, R9, 0xffffffe, RZ ;  /* 0x0ffffffe090a7810 */ /* 0x001fcc0007ffe0ff */
[----:B------:R0:W1:Y:S01]  /*b7a0*/  F2I.FTZ.U32.TRUNC.NTZ R3, R10 ;  /* 0x0000000a00037305 */ /* 0x000062000021f000 */
[----:B------:R-:W-:Y:S05]  /*b7b0*/  @!P0 BRA `(.L_x_9169) ;  /* 0x0000000000088947 */ /* 0x000fea0003800000 */
[----:B------:R-:W-:-:S05]  /*b7c0*/  VIADD R9, R13, 0xffffffff ;  /* 0xffffffff0d097836 */ /* 0x000fca0000000000 */
[----:B------:R2:W3:Y:S02]  /*b7d0*/  SHFL.IDX PT, R16, R6, R9, 0x1f ;  /* 0x00001f0906107589 */ /* 0x0004e400000e0000 */
.L_x_9169:
        /* <DEDUP_REMOVED lines=29> */
[----:B0-----:R-:W-:Y:S02]  /*b9b0*/  IABS R10, R15 ;  /* 0x0000000f000a7213 */ /* 0x001fe40000000000 */
[----:B------:R-:W0:Y:S01]  /*b9c0*/  I2F.RP R6, R8 ;  /* 0x0000000800067306 */ /* 0x000e220000209400 */
[----:B------:R-:W-:Y:S02]  /*b9d0*/  IADD3 R18, -R15, RZ, RZ ;  /* 0x000000ff0f127210 */ /* 0x000fe40007ffe1ff */
[----:B------:R-:W-:-:S05]  /*b9e0*/  IABS R9, R4 ;  /* 0x0000000400097213 */ /* 0x000fca0000000000 */
        /* <DEDUP_REMOVED lines=26> */
.L_x_9165:
[----:B------:R-:W-:Y:S01]  /*bb90*/  ULDC UR4, c[0x0][0xc3c] ;  /* 0x00030f0000047ab9 */ /* 0x000fe20000000800 */
[----:B------:R-:W-:Y:S02]  /*bba0*/  IMAD.MOV.U32 R17, RZ, RZ, RZ ;  /* 0x000000ffff117224 */ /* 0x000fe400078e00ff */
[----:B------:R-:W-:Y:S02]  /*bbb0*/  IMAD.U32 R16, RZ, RZ, UR6 ;  /* 0x00000006ff107e24 */ /* 0x000fe4000f8e00ff */
[----:B------:R-:W-:Y:S02]  /*bbc0*/  IMAD.MOV.U32 R18, RZ, RZ, RZ ;  /* 0x000000ffff127224 */ /* 0x000fe400078e00ff */
[----:B------:R-:W-:-:S07]  /*bbd0*/  IMAD.U32 R19, RZ, RZ, UR4 ;  /* 0x00000004ff137e24 */ /* 0x000fce000f8e00ff */
.L_x_9170:
[----:B------:R-:W-:-:S13]  /*bbe0*/  ISETP.NE.AND P0, PT, R5, RZ, PT ;  /* 0x000000ff0500720c */ /* 0x000fda0003f05270 */
[----:B------:R-:W0:Y:S01]  /*bbf0*/  @!P0 S2R R3, SR_CgaCtaId ;  /* 0x0000000000038919 */ /* 0x000e220000008800 */
[----:B------:R-:W-:-:S04]  /*bc00*/  @!P0 MOV R0, 0x400 ;  /* 0x0000040000008802 */ /* 0x000fc80000000f00 */
[----:B0-----:R-:W-:-:S05]  /*bc10*/  @!P0 LEA R0, R3, R0, 0x18 ;  /* 0x0000000003008211 */ /* 0x001fca00078ec0ff */
[----:B------:R0:W-:Y:S01]  /*bc20*/  @!P0 STS.128 [R0+0x288d0], R16 ;  /* 0x0288d01000008388 */ /* 0x0001e20000000c00 */
[----:B------:R-:W-:Y:S06]  /*bc30*/  BAR.ARV 0x5, 0x180 ;  /* 0x0146000000007b1d */ /* 0x000fec0000002000 */
.L_x_9163:
[----:B------:R2:W-:Y:S01]  /*bc40*/  STL [R1+0x18], RZ ;  /* 0x000018ff01007387 */ /* 0x0005e20000100800 */
[----:B------:R-:W-:Y:S01]  /*bc50*/  ULDC UR4, c[0x0][0xc3c] ;  /* 0x00030f0000047ab9 */ /* 0x000fe20000000800 */
[----:B------:R-:W-:Y:S01]  /*bc60*/  IMAD.MOV.U32 R28, RZ, RZ, 0x1 ;  /* 0x00000001ff1c7424 */ /* 0x000fe200078e00ff */
[----:B-1----:R-:W-:Y:S01]  /*bc70*/  ISETP.GE.AND P0, PT, R19, UR4, PT ;  /* 0x0000000413007c0c */ /* 0x002fe2000bf06270 */
[----:B------:R-:W-:-:S12]  /*bc80*/  IMAD.MOV.U32 R25, RZ, RZ, RZ ;  /* 0x000000ffff197224 */ /* 0x000fd800078e00ff */
[----:B--2---:R-:W-:Y:S05]  /*bc90*/  @P0 BRA `(.L_x_9171) ;  /* 0x0000004800b40947 */ /* 0x004fea0003800000 */
[----:B------:R-:W1:Y:S01]  /*bca0*/  S2R R3, SR_TID.X ;  /* 0x0000000000037919 */ /* 0x000e620000002100 */
        /* <DEDUP_REMOVED lines=10> */
[C---:B-1----:R-:W-:Y:S01]  /*bd50*/  LOP3.LUT R4, R3.reuse, 0x7f, RZ, 0xc0, !PT ;  /* 0x0000007f03047812 */ /* 0x042fe200078ec0ff */
[C---:B------:R-:W-:Y:S02]  /*bd60*/  IMAD.SHL.U32 R30, R3.reuse, 0x8, RZ ;  /* 0x00000008031e7824 */ /* 0x040fe400078e00ff */
[----:B------:R-:W-:-:S03]  /*bd70*/  IMAD.SHL.U32 R2, R3, 0x10, RZ ;  /* 0x0000001003027824 */ /* 0x000fc600078e00ff */
[----:B0-----:R-:W-:Y:S02]  /*bd80*/  LOP3.LUT R0, R30, 0x1f8, RZ, 0xc0, !PT ;  /* 0x000001f81e007812 */ /* 0x001fe400078ec0ff */
        /* <DEDUP_REMOVED lines=8> */
[----:B------:R3:W-:Y:S05]  /*be10*/  STL [R1], R0 ;  /* 0x0000000001007387 */ /* 0x0007ea0000100800 */
.L_x_9234:
[----:B0-----:R-:W0:Y:S02]  /*be20*/  LDC.64 R2, c[0x0][0xc88] ;  /* 0x00032200ff027b82 */ /* 0x001e240000000a00 */
[----:B0-----:R-:W-:-:S05]  /*be30*/  IMAD.WIDE R2, R19, 0x4, R2 ;  /* 0x0000000413027825 */ /* 0x001fca00078e0202 */
[----:B------:R-:W3:Y:S01]  /*be40*/  LDG.E R31, desc[UR52][R2.64] ;  /* 0x00000034021f7981 */ /* 0x000ee2000c1e1900 */
        /* <DEDUP_REMOVED lines=24> */
[----:B--2---:R-:W2:Y:S05]  /*bfd0*/  @P2 LDG.E R0, desc[UR52][R2.64] ;  /* 0x0000003402002981 */ /* 0x004eaa000c1e1900 */
        /* <DEDUP_REMOVED lines=21> */
.L_x_9172:
[----:B------:R-:W-:Y:S01]  /*c130*/  ULDC.64 UR4, c[0x0][0xa20] ;  /* 0x0002880000047ab9 */ /* 0x000fe20000000a00 */
        /* <DEDUP_REMOVED lines=8> */
.L_x_9173:
        /* <DEDUP_REMOVED lines=9> */
.L_x_9174:
[----:B------:R-:W4:Y:S01]  /*c250*/  LDL R4, [R1+0x8] ;  /* 0x0000080001047983 */ /* 0x000f220000100800 */
[----:B012---:R-:W0:Y:S01]  /*c260*/  LDC R0, c[0x0][0x448] ;  /* 0x00011200ff007b82 */ /* 0x007e220000000800 */
[----:B-----5:R-:W-:Y:S01]  /*c270*/  IMAD.IADD R35, R35, 0x1, -R36 ;  /* 0x0000000123237824 */ /* 0x020fe200078e0a24 */
[----:B------:R-:W-:Y:S01]  /*c280*/  LOP3.LUT R27, R27, 0xffffffdf, RZ, 0xc0, !PT ;  /* 0xffffffdf1b1b7812 */ /* 0x000fe200078ec0ff */
[----:B------:R-:W-:Y:S01]  /*c290*/  BSSY B7, `(.L_x_9175) ;  /* 0x000038b000077945 */ /* 0x000fe20003800000 */
[----:B0-----:R-:W-:Y:S02]  /*c2a0*/  ISETP.NE.AND P0, PT, R0, 0x1, PT ;  /* 0x000000010000780c */ /* 0x001fe40003f05270 */
[----:B------:R-:W-:-:S05]  /*c2b0*/  SHF.L.U32 R0, R17, 0x7, RZ ;  /* 0x0000000711007819 */ /* 0x000fca00000006ff */
[----:B------:R-:W-:-:S06]  /*c2c0*/  VIADD R0, R0, 0x7f ;  /* 0x0000007f00007836 */ /* 0x000fcc0000000000 */
[----:B---3--:R-:W0:Y:S01]  /*c2d0*/  @P0 LDC R3, c[0x0][0x44c] ;  /* 0x00011300ff030b82 */ /* 0x008e220000000800 */
[----:B------:R-:W-:-:S07]  /*c2e0*/  @P0 LOP3.LUT R27, R27, 0x20, RZ, 0xfc, !PT ;  /* 0x000000201b1b0812 */ /* 0x000fce00078efcff */
[----:B------:R-:W1:Y:S01]  /*c2f0*/  @P0 LDC R5, c[0x0][0x450] ;  /* 0x00011400ff050b82 */ /* 0x000e620000000800 */
[----:B0-----:R-:W-:-:S05]  /*c300*/  @P0 IMAD.HI.U32 R2, R0, R3, RZ ;  /* 0x0000000300020227 */ /* 0x001fca00078e00ff */
[----:B-1----:R-:W-:Y:S02]  /*c310*/  @P0 SHF.R.U32.HI R0, RZ, R5, R2 ;  /* 0x00000005ff000219 */ /* 0x002fe40000011602 */
[----:B----4-:R-:W-:-:S05]  /*c320*/  IADD3 R3, R35, 0x80, -R4 ;  /* 0x0000008023037810 */ /* 0x010fca0007ffe804 */
[----:B------:R-:W-:Y:S02]  /*c330*/  IMAD.IADD R2, R3, 0x1, R0 ;  /* 0x0000000103027824 */ /* 0x000fe400078e0200 */
[----:B------:R-:W-:-:S03]  /*c340*/  VIADD R0, R35, 0x7f ;  /* 0x0000007f23007836 */ /* 0x000fc60000000000 */
[----:B------:R-:W-:Y:S02]  /*c350*/  SHF.R.S32.HI R5, RZ, 0x1f, R2 ;  /* 0x0000001fff057819 */ /* 0x000fe40000011402 */
[----:B------:R-:W-:Y:S02]  /*c360*/  SHF.R.S32.HI R3, RZ, 0x1f, R0 ;  /* 0x0000001fff037819 */ /* 0x000fe40000011400 */
[----:B------:R-:W-:Y:S02]  /*c370*/  LEA.HI R5, R5, R2, RZ, 0x7 ;  /* 0x0000000205057211 */ /* 0x000fe400078f38ff */
[----:B------:R-:W-:Y:S02]  /*c380*/  LEA.HI R3, R3, R0, RZ, 0x7 ;  /* 0x0000000003037211 */ /* 0x000fe400078f38ff */
[----:B------:R-:W-:Y:S02]  /*c390*/  SHF.R.S32.HI R0, RZ, 0x7, R5 ;  /* 0x00000007ff007819 */ /* 0x000fe40000011405 */
[----:B------:R-:W-:-:S04]  /*c3a0*/  SHF.R.S32.HI R3, RZ, 0x7, R3 ;  /* 0x00000007ff037819 */ /* 0x000fc80000011403 */
        /* <DEDUP_REMOVED lines=21> */
.L_x_9176:
        /* <DEDUP_REMOVED lines=20> */
.L_x_9179:
[----:B------:R-:W-:Y:S05]  /*c640*/  BSYNC B6 ;  /* 0x0000000000067941 */ /* 0x000fea0003800000 */
.L_x_9178:
        /* <DEDUP_REMOVED lines=20> */
.L_x_9182:
        /* <DEDUP_REMOVED lines=15> */
.L_x_9181:
[----:B------:R-:W-:Y:S05]  /*c880*/  BSYNC B6 ;  /* 0x0000000000067941 */ /* 0x000fea0003800000 */
.L_x_9180:
[----:B------:R-:W-:Y:S01]  /*c890*/  ULDC.64 UR4, c[0x0][0x9f8] ;  /* 0x00027e0000047ab9 */ /* 0x000fe20000000a00 */
[----:B------:R-:W0:Y:S01]  /*c8a0*/  S2R R20, SR_TID.X ;  /* 0x0000000000147919 */ /* 0x000e220000002100 */
[----:B------:R-:W-:Y:S01]  /*c8b0*/  ISETP.NE.U32.AND P0, PT, RZ, UR4, PT ;  /* 0x00000004ff007c0c */ /* 0x000fe2000bf05070 */
[----:B------:R-:W1:Y:S03]  /*c8c0*/  LDC R9, c[0x0][0x430] ;  /* 0x00010c00ff097b82 */ /* 0x000e660000000800 */
[----:B------:R-:W-:-:S13]  /*c8d0*/  ISETP.NE.AND.EX P0, PT, RZ, UR5, PT, P0 ;  /* 0x00000005ff007c0c */ /* 0x000fda000bf05300 */
[----:B------:R-:W-:Y:S01]  /*c8e0*/  @P0 IADD3 R2, P1, R23, UR4, RZ ;  /* 0x0000000417020c10 */ /* 0x000fe2000ff3e0ff */
[----:B------:R-:W2:Y:S01]  /*c8f0*/  S2R R21, SR_TID.X ;  /* 0x0000000000157919 */ /* 0x000ea20000002100 */
[----:B------:R-:W-:Y:S01]  /*c900*/  VIADD R26, R32, 0xffffffff ;  /* 0xffffffff201a7836 */ /* 0x000fe20000000000 */
[----:B------:R-:W-:Y:S01]  /*c910*/  LOP3.LUT R27, R27, 0xfffffff7, RZ, 0xc0, !PT ;  /* 0xfffffff71b1b7812 */ /* 0x000fe200078ec0ff */
[----:B------:R-:W-:Y:S01]  /*c920*/  IMAD.U32 R10, RZ, RZ, UR36 ;  /* 0x00000024ff0a7e24 */ /* 0x000fe2000f8e00ff */
[----:B------:R-:W-:Y:S01]  /*c930*/  @P0 IADD3.X R3, R24, UR5, RZ, P1, !PT ;  /* 0x0000000518030c10 */ /* 0x000fe20008ffe4ff */
[----:B------:R-:W-:-:S04]  /*c940*/  ULDC UR4, c[0x0][0x2f4] ;  /* 0x0000bd0000047ab9 */ /* 0x000fc80000000800 */
[----:B------:R3:W4:Y:S01]  /*c950*/  @P0 LDG.E R33, desc[UR52][R2.64] ;  /* 0x0000003402210981 */ /* 0x000722000c1e1900 */
[----:B-1----:R-:W-:Y:S01]  /*c960*/  ISETP.NE.AND P2, PT, R9, 0x1, PT ;  /* 0x000000010900780c */ /* 0x002fe20003f45270 */
[----:B------:R-:W-:Y:S01]  /*c970*/  IMAD.SHL.U32 R8, R26, 0x80, RZ ;  /* 0x000000801a087824 */ /* 0x000fe200078e00ff */
[----:B0-----:R-:W-:-:S04]  /*c980*/  LOP3.LUT R20, R20, 0x7f, RZ, 0xc0, !PT ;  /* 0x0000007f14147812 */ /* 0x001fc800078ec0ff */
[----:B------:R-:W-:-:S07]  /*c990*/  SHF.R.U32.HI R20, RZ, 0x3, R20 ;  /* 0x00000003ff147819 */ /* 0x000fce0000011614 */
[----:B------:R-:W3:Y:S01]  /*c9a0*/  @P2 LDC R7, c[0x0][0x434] ;  /* 0x00010d00ff072b82 */ /* 0x000ee20000000800 */
[----:B------:R-:W-:-:S07]  /*c9b0*/  @P2 LOP3.LUT R27, R27, 0x8, RZ, 0xfc, !PT ;  /* 0x000000081b1b2812 */ /* 0x000fce00078efcff */
[----:B------:R-:W0:Y:S01]  /*c9c0*/  @P2 LDC R0, c[0x0][0x438] ;  /* 0x00010e00ff002b82 */ /* 0x000e220000000800 */
[----:B--2---:R-:W-:-:S05]  /*c9d0*/  IMAD.SHL.U32 R21, R21, 0x10, RZ ;  /* 0x0000001015157824 */ /* 0x004fca00078e00ff */
[----:B------:R-:W-:-:S04]  /*c9e0*/  LOP3.LUT R21, R21, 0x70, RZ, 0xc0, !PT ;  /* 0x0000007015157812 */ /* 0x000fc800078ec0ff */
[----:B------:R-:W-:-:S04]  /*c9f0*/  LOP3.LUT R6, R8, R20, R21, 0xfe, !PT ;  /* 0x0000001408067212 */ /* 0x000fc800078efe15 */
[C---:B------:R-:W-:Y:S01]  /*ca00*/  ISETP.GE.AND P0, PT, R6.reuse, R35, PT ;  /* 0x000000230600720c */ /* 0x040fe20003f06270 */
[----:B------:R-:W-:-:S04]  /*ca10*/  IMAD.IADD R6, R6, 0x1, R36 ;  /* 0x0000000106067824 */ /* 0x000fc800078e0224 */
[----:B---3--:R-:W-:-:S04]  /*ca20*/  @P2 IMAD.HI.U32 R3, R6, R7, RZ ;  /* 0x0000000706032227 */ /* 0x008fc800078e00ff */
[----:B------:R-:W-:Y:S01]  /*ca30*/  IMAD.MOV.U32 R2, RZ, RZ, R6 ;  /* 0x000000ffff027224 */ /* 0x000fe200078e0006 */
[----:B0-----:R-:W-:-:S03]  /*ca40*/  @P2 SHF.R.U32.HI R2, RZ, R0, R3 ;  /* 0x00000000ff022219 */ /* 0x001fc60000011603 */
[----:B------:R-:W4:Y:S02]  /*ca50*/  @!P0 LDC.64 R4, c[0x0][0x428] ;  /* 0x00010a00ff048b82 */ /* 0x000f240000000a00 */
[----:B------:R-:W-:-:S04]  /*ca60*/  IMAD.MOV R3, RZ, RZ, -R2 ;  /* 0x000000ffff037224 */ /* 0x000fc800078e0a02 */
[----:B------:R-:W-:Y:S01]  /*ca70*/  IMAD R0, R9, R3, R6 ;  /* 0x0000000309007224 */ /* 0x000fe200078e0206 */
[----:B------:R-:W-:Y:S02]  /*ca80*/  @!P0 SHF.R.S32.HI R3, RZ, 0x1f, R2 ;  /* 0x0000001fff038819 */ /* 0x000fe40000011402 */
[----:B------:R-:W-:Y:S02]  /*ca90*/  ISETP.NE.AND P2, PT, R10, 0x3, PT ;  /* 0x000000030a00780c */ /* 0x000fe40003f45270 */
[----:B------:R-:W-:-:S11]  /*caa0*/  LOP3.LUT R27, R27, 0xfffffffb, RZ, 0xc0, !PT ;  /* 0xfffffffb1b1b7812 */ /* 0x000fd600078ec0ff */
[----:B------:R-:W-:-:S04]  /*cab0*/  @P2 LOP3.LUT R27, R27, 0x4, RZ, 0xfc, !PT ;  /* 0x000000041b1b2812 */ /* 0x000fc800078efcff */
[----:B------:R-:W-:Y:S01]  /*cac0*/  LOP3.LUT R27, R27, 0xfffffffd, RZ, 0xc0, !PT ;  /* 0xfffffffd1b1b7812 */ /* 0x000fe200078ec0ff */
[----:B------:R-:W-:Y:S01]  /*cad0*/  UMOV UR5, 0xffffffff ;  /* 0xffffffff00057882 */ /* 0x000fe20000000000 */
[-C--:B----4-:R-:W-:Y:S01]  /*cae0*/  @!P0 IMAD.WIDE.U32 R6, R33, R4.reuse, R2 ;  /* 0x0000000421068225 */ /* 0x090fe200078e0002 */
[----:B------:R-:W-:Y:S01]  /*caf0*/  SHF.R.S32.HI R37, RZ, 0x1f, R33 ;  /* 0x0000001fff257819 */ /* 0x000fe20000011421 */
[----:B------:R-:W0:Y:S04]  /*cb00*/  @!P0 LDC.64 R2, c[0x0][0x418] ;  /* 0x00010600ff028b82 */ /* 0x000e280000000a00 */
[----:B------:R-:W-:Y:S02]  /*cb10*/  @!P0 IMAD R9, R37, R4, RZ ;  /* 0x0000000425098224 */ /* 0x000fe400078e02ff */
[----:B------:R-:W-:-:S02]  /*cb20*/  IMAD.MOV.U32 R4, RZ, RZ, RZ ;  /* 0x000000ffff047224 */ /* 0x000fc400078e00ff */
[----:B------:R-:W-:-:S04]  /*cb30*/  @!P0 IMAD R5, R33, R5, R9 ;  /* 0x0000000521058224 */ /* 0x000fc800078e0209 */
[----:B------:R-:W-:Y:S01]  /*cb40*/  @!P0 IMAD.IADD R5, R7, 0x1, R5 ;  /* 0x0000000107058824 */ /* 0x000fe200078e0205 */
[----:B0-----:R-:W-:-:S04]  /*cb50*/  @!P0 LEA R2, P1, R6, R2, 0x2 ;  /* 0x0000000206028211 */ /* 0x001fc800078210ff */
[----:B------:R-:W-:-:S05]  /*cb60*/  @!P0 LEA.HI.X R3, R6, R3, R5, 0x2, P1 ;  /* 0x0000000306038211 */ /* 0x000fca00008f1405 */
[----:B------:R0:W5:Y:S01]  /*cb70*/  @!P0 LDG.E R4, desc[UR52][R2.64] ;  /* 0x0000003402048981 */ /* 0x000162000c1e1900 */
[----:B------:R-:W-:-:S13]  /*cb80*/  ISETP.GE.AND P0, PT, R30, UR4, PT ;  /* 0x000000041e007c0c */ /* 0x000fda000bf06270 */
[----:B------:R-:W-:Y:S02]  /*cb90*/  @P0 LOP3.LUT R27, R27, 0x2, RZ, 0xfc, !PT ;  /* 0x000000021b1b0812 */ /* 0x000fe400078efcff */
[----:B------:R-:W-:Y:S02]  /*cba0*/  ISETP.GE.AND P0, PT, R29, UR4, PT ;  /* 0x000000041d007c0c */ /* 0x000fe4000bf06270 */
[----:B------:R-:W-:-:S11]  /*cbb0*/  LOP3.LUT R27, R27, 0xfffffffe, RZ, 0xc0, !PT ;  /* 0xfffffffe1b1b7812 */ /* 0x000fd600078ec0ff */
[----:B------:R-:W-:Y:S01]  /*cbc0*/  @P0 LOP3.LUT R27, R27, 0x1, RZ, 0xfc, !PT ;  /* 0x000000011b1b0812 */ /* 0x000fe200078efcff */
[----:B0-----:R-:W-:Y:S06]  /*cbd0*/  BRA.DIV UR5, `(.L_x_9183) ;  /* 0x0000004205707947 */ /* 0x001fec000b800000 */
.L_x_9251:
[----:B------:R-:W-:Y:S01]  /*cbe0*/  SHF.R.S32.HI R32, RZ, 0x1f, R18 ;  /* 0x0000001fff207819 */ /* 0x000fe20000011412 */
[----:B------:R-:W-:Y:S06]  /*cbf0*/  @!P2 BRA `(.L_x_9184) ;  /* 0x000000000004a947 */ /* 0x000fec0003800000 */
[----:B------:R-:W-:Y:S01]  /*cc00*/  BPT.TRAP 0x1 ;  /* 0x000000040000795c */ /* 0x000fe20000300000 */
.L_x_9184:
        /* <DEDUP_REMOVED lines=12> */
[----:B------:R-:W-:-:S04]  /*ccd0*/  ULDC.64 UR4, c[0x0][0x330] ;  /* 0x0000cc0000047ab9 */ /* 0x000fc80000000a00 */
[----:B------:R-:W-:Y:S01]  /*cce0*/  IADD3 R3, R3, R7, RZ ;  /* 0x0000000703037210 */ /* 0x000fe20007ffe0ff */
        /* <DEDUP_REMOVED lines=11> */
.L_x_9252:
[----:B------:R-:W-:Y:S05]  /*cda0*/  BSYNC B0 ;  /* 0x0000000000007941 */ /* 0x000fea0003800000 */
.L_x_9185:
[----:B------:R-:W1:Y:S01]  /*cdb0*/  S2R R9, SR_TID.X ;  /* 0x0000000000097919 */ /* 0x000e620000002100 */
[----:B------:R-:W-:Y:S01]  /*cdc0*/  ULDC.64 UR4, c[0x0][0x300] ;  /* 0x0000c00000047ab9 */ /* 0x000fe20000000a00 */
[----:B------:R-:W-:Y:S01]  /*cdd0*/  LOP3.LUT P3, RZ, R27, 0x2, RZ, 0xc0, !PT ;  /* 0x000000021bff7812 */ /* 0x000fe2000786c0ff */
        /* <DEDUP_REMOVED lines=104> */
.L_x_9270:
[----:B------:R-:W-:-:S13]  /*d460*/  ISETP.GE.AND P0, PT, R6, 0x71, PT ;  /* 0x000000710600780c */ /* 0x000fda0003f06270 */
[----:B-1----:R-:W-:Y:S02]  /*d470*/  @P0 LEA R2, P1, R30, R2, 0x1 ;  /* 0x000000021e020211 */ /* 0x002fe400078208ff */
[----:B------:R-:W-:-:S03]  /*d480*/  @P0 LEA R5, R5, R22, 0x1 ;  /* 0x0000001605050211 */ /* 0x000fc600078e08ff */
        /* <DEDUP_REMOVED lines=8> */
.L_x_9188:
        /* <DEDUP_REMOVED lines=11> */
.L_x_9189:
[----:B0-----:R0:W5:Y:S01]  /*d5c0*/  LDL.LU R4, [R1+0x10] ;  /* 0x0000100001047983 */ /* 0x0011620000300800 */
[----:B------:R0:W-:Y:S03]  /*d5d0*/  SYNCS.ARRIVE.TRANS64.A1T0 RZ, [R7+URZ+0x28830], RZ ;  /* 0x028830ff07ff79a7 */ /* 0x0001e6000810003f */
[----:B-1----:R0:W5:Y:S02]  /*d5e0*/  LDL.LU R3, [R1+0x4] ;  /* 0x0000040001037983 */ /* 0x0021640000300800 */
[----:B------:R-:W-:Y:S05]  /*d5f0*/  WARPSYNC.ALL ;  /* 0x0000000000007948 */ /* 0x000fea0003800000 */
[----:B------:R-:W-:Y:S01]  /*d600*/  ULDC.64 UR4, c[0x0][0x298] ;  /* 0x0000a60000047ab9 */ /* 0x000fe20000000a00 */
[----:B------:R-:W-:Y:S01]  /*d610*/  BAR.SYNC.DEFER_BLOCKING 0x8, 0x180 ;  /* 0x0206000000007b1d */ /* 0x000fe20000010000 */
[----:B------:R-:W-:Y:S01]  /*d620*/  LOP3.LUT P0, RZ, R27, 0x10, RZ, 0xc0, !PT ;  /* 0x000000101bff7812 */ /* 0x000fe2000780c0ff */
[----:B------:R-:W-:-:S03]  /*d630*/  VIADD R2, R22, 0x10400 ;  /* 0x0001040016027836 */ /* 0x000fc60000000000 */
[----:B------:R-:W-:Y:S01]  /*d640*/  SEL R31, R31, RZ, !P0 ;  /* 0x000000ff1f1f7207 */ /* 0x000fe20004000000 */
[----:B------:R-:W-:Y:S01]  /*d650*/  BSSY B6, `(.L_x_9190) ;  /* 0x000001c000067945 */ /* 0x000fe20003800000 */
[----:B-----5:R-:W-:Y:S02]  /*d660*/  SEL R4, R4, RZ, !P0 ;  /* 0x000000ff04047207 */ /* 0x020fe40004000000 */
[----:B------:R-:W-:Y:S02]  /*d670*/  LOP3.LUT P0, RZ, R2, 0x3ff, RZ, 0xc0, !PT ;  /* 0x000003ff02ff7812 */ /* 0x000fe4000780c0ff */
[----:B------:R-:W-:Y:S01]  /*d680*/  SHF.R.S32.HI R0, RZ, 0x1f, R3 ;  /* 0x0000001fff007819 */ /* 0x000fe20000011403 */
[----:B------:R1:W-:Y:S04]  /*d690*/  STL [R1+0x1c], R4 ;  /* 0x00001c0401007387 */ /* 0x0003e80000100800 */
[----:B------:R-:W-:-:S04]  /*d6a0*/  IMAD R0, R0, UR4, RZ ;  /* 0x0000000400007c24 */ /* 0x000fc8000f8e02ff */
[C---:B------:R-:W-:Y:S02]  /*d6b0*/  IMAD R0, R3.reuse, UR5, R0 ;  /* 0x0000000503007c24 */ /* 0x040fe4000f8e0200 */
[----:B------:R-:W-:-:S04]  /*d6c0*/  IMAD.WIDE.U32 R2, R3, UR4, RZ ;  /* 0x0000000403027c25 */ /* 0x000fc8000f8e00ff */
[----:B------:R-:W-:Y:S01]  /*d6d0*/  IMAD.IADD R0, R3, 0x1, R0 ;  /* 0x0000000103007824 */ /* 0x000fe200078e0200 */
[----:B------:R1:W-:Y:S04]  /*d6e0*/  STL.64 [R1+0x10], R2 ;  /* 0x0000100201007387 */ /* 0x0003e80000100a00 */
[----:B------:R1:W-:Y:S01]  /*d6f0*/  STL [R1+0x4], R0 ;  /* 0x0000040001007387 */ /* 0x0003e20000100800 */
[----:B------:R-:W-:Y:S05]  /*d700*/  @!P0 BRA `(.L_x_9191) ;  /* 0x0000000000408947 */ /* 0x000fea0003800000 */
[----:B-1----:R-:W-:Y:S01]  /*d710*/  MOV R2, 0x0 ;  /* 0x0000000000027802 */ /* 0x002fe20000000f00 */
[----:B------:R-:W-:Y:S01]  /*d720*/  ULDC.64 UR4, c[0x4][0x138] ;  /* 0x01004e0000047ab9 */ /* 0x000fe20000000a00 */
[----:B------:R-:W-:Y:S01]  /*d730*/  ULDC.64 UR6, c[0x4][0x140] ;  /* 0x0100500000067ab9 */ /* 0x000fe20000000a00 */
[----:B------:R-:W-:Y:S01]  /*d740*/  ULDC.64 UR8, c[0x4][0x68] ;  /* 0x01001a0000087ab9 */ /* 0x000fe20000000a00 */
[----:B------:R-:W-:Y:S02]  /*d750*/  IMAD.U32 R4, RZ, RZ, UR4 ;  /* 0x00000004ff047e24 */ /* 0x000fe4000f8e00ff */
[----:B------:R-:W1:Y:S01]  /*d760*/  LDC.64 R2, c[0x4][R2] ;  /* 0x0100000002027b82 */ /* 0x000e620000000a00 */
[----:B------:R-:W-:Y:S02]  /*d770*/  IMAD.U32 R5, RZ, RZ, UR5 ;  /* 0x00000005ff057e24 */ /* 0x000fe4000f8e00ff */
[----:B------:R-:W-:Y:S02]  /*d780*/  IMAD.U32 R6, RZ, RZ, UR6 ;  /* 0x00000006ff067e24 */ /* 0x000fe4000f8e00ff */
[----:B0-----:R-:W-:-:S02]  /*d790*/  IMAD.U32 R7, RZ, RZ, UR7 ;  /* 0x00000007ff077e24 */ /* 0x001fc4000f8e00ff */
[----:B------:R-:W-:Y:S02]  /*d7a0*/  IMAD.U32 R10, RZ, RZ, UR8 ;  /* 0x00000008ff0a7e24 */ /* 0x000fe4000f8e00ff */
[----:B------:R-:W-:Y:S02]  /*d7b0*/  IMAD.U32 R11, RZ, RZ, UR9 ;  /* 0x00000009ff0b7e24 */ /* 0x000fe4000f8e00ff */
[----:B------:R-:W-:Y:S02]  /*d7c0*/  IMAD.MOV.U32 R8, RZ, RZ, 0x70 ;  /* 0x00000070ff087424 */ /* 0x000fe400078e00ff */
[----:B------:R-:W-:Y:S02]  /*d7d0*/  IMAD.MOV.U32 R12, RZ, RZ, 0x1 ;  /* 0x00000001ff0c7424 */ /* 0x000fe400078e00ff */
[----:B------:R-:W-:-:S07]  /*d7e0*/  IMAD.MOV.U32 R13, RZ, RZ, RZ ;  /* 0x000000ffff0d7224 */ /* 0x000fce00078e00ff */
[----:B------:R-:W-:-:S07]  /*d7f0*/  LEPC R20, `(.L_x_9191) ;  /* 0x000000001014794e */ /* 0x000fce0000000000 */
[----:B-1----:R-:W-:Y:S05]  /*d800*/  CALL.ABS.NOINC R2 ;  /* 0x0000000002007343 */ /* 0x002fea0003c00000 */
.L_x_9191:
[----:B------:R-:W-:Y:S05]  /*d810*/  BSYNC B6 ;  /* 0x0000000000067941 */ /* 0x000fea0003800000 */
.L_x_9190:
[----:B------:R-:W2:Y:S01]  /*d820*/  LDL.LU R21, [R1+0x1c] ;  /* 0x00001c0001157983 */ /* 0x000ea20000300800 */
[----:B-1----:R-:W1:Y:S01]  /*d830*/  LDC R4, c[0x0][0x448] ;  /* 0x00011200ff047b82 */ /* 0x002e620000000800 */
[----:B------:R-:W-:Y:S02]  /*d840*/  ULDC.64 UR4, c[0x0][0x2d8] ;  /* 0x0000b60000047ab9 */ /* 0x000fe40000000a00 */
[----:B------:R-:W3:Y:S04]  /*d850*/  LDL.LU R20, [R1+0x4] ;  /* 0x0000040001147983 */ /* 0x000ee80000300800 */
[----:B------:R-:W3:Y:S01]  /*d860*/  LDL.LU.64 R2, [R1+0x10] ;  /* 0x0000100001027983 */ /* 0x000ee20000300a00 */
[----:B------:R-:W-:-:S03]  /*d870*/  IMAD R0, R32, UR4, RZ ;  /* 0x0000000420007c24 */ /* 0x000fc6000f8e02ff */
[----:B------:R4:W5:Y:S01]  /*d880*/  LDL R10, [R1+0x8] ;  /* 0x00000800010a7983 */ /* 0x0009620000100800 */
[----:B------:R-:W-:-:S03]  /*d890*/  IMAD R5, R18, UR5, R0 ;  /* 0x0000000512057c24 */ /* 0x000fc6000f8e0200 */
[----:B------:R4:W5:Y:S01]  /*d8a0*/  LDL R8, [R1] ;  /* 0x0000000001087983 */ /* 0x0009620000100800 */
[----:B-1----:R-:W-:-:S13]  /*d8b0*/  ISETP.NE.AND P6, PT, R4, 0x1, PT ;  /* 0x000000010400780c */ /* 0x002fda0003fc5270 */
[----:B------:R-:W1:Y:S01]  /*d8c0*/  @P6 LDC R4, c[0x0][0x450] ;  /* 0x00011400ff046b82 */ /* 0x000e620000000800 */
[----:B---3--:R-:W-:Y:S02]  /*d8d0*/  IMAD.MOV.U32 R3, RZ, RZ, R20 ;  /* 0x000000ffff037224 */ /* 0x008fe400078e0014 */
[----:B------:R-:W3:Y:S01]  /*d8e0*/  S2R R20, SR_TID.X ;  /* 0x0000000000147919 */ /* 0x000ee20000002100 */
[----:B------:R-:W-:Y:S01]  /*d8f0*/  IMAD.WIDE.U32 R2, R18, UR4, R2 ;  /* 0x0000000412027c25 */ /* 0x000fe2000f8e0002 */
[----:B------:R-:W-:-:S03]  /*d900*/  ULDC.64 UR4, c[0x0][0x2e0] ;  /* 0x0000b80000047ab9 */ /* 0x000fc60000000a00 */
[----:B--2---:R-:W-:Y:S02]  /*d910*/  IMAD R0, R21, UR4, RZ ;  /* 0x0000000415007c24 */ /* 0x004fe4000f8e02ff */
[----:B------:R-:W2:Y:S01]  /*d920*/  S2R R21, SR_TID.X ;  /* 0x0000000000157919 */ /* 0x000ea20000002100 */
[----:B------:R-:W-:Y:S02]  /*d930*/  IMAD.IADD R3, R3, 0x1, R5 ;  /* 0x0000000103037824 */ /* 0x000fe400078e0205 */
[----:B------:R-:W0:Y:S01]  /*d940*/  @P6 LDC R5, c[0x0][0x44c] ;  /* 0x00011300ff056b82 */ /* 0x000e220000000800 */
[C---:B------:R-:W-:Y:S02]  /*d950*/  IMAD R0, R31.reuse, UR5, R0 ;  /* 0x000000051f007c24 */ /* 0x040fe4000f8e0200 */
[----:B------:R-:W-:Y:S01]  /*d960*/  IMAD.WIDE.U32 R2, R31, UR4, R2 ;  /* 0x000000041f027c25 */ /* 0x000fe2000f8e0002 */
[----:B------:R-:W-:-:S03]  /*d970*/  ULDC.64 UR4, c[0x0][0x2d0] ;  /* 0x0000b40000047ab9 */ /* 0x000fc60000000a00 */
[----:B------:R-:W-:Y:S01]  /*d980*/  IMAD.IADD R3, R3, 0x1, R0 ;  /* 0x0000000103037824 */ /* 0x000fe200078e0200 */
[----:B---3--:R-:W-:-:S04]  /*d990*/  LOP3.LUT R20, R20, 0x7f, RZ, 0xc0, !PT ;  /* 0x0000007f14147812 */ /* 0x008fc800078ec0ff */
[----:B------:R-:W-:Y:S01]  /*d9a0*/  SHF.R.U32.HI R20, RZ, 0x3, R20 ;  /* 0x00000003ff147819 */ /* 0x000fe20000011614 */
[----:B--2---:R-:W-:-:S05]  /*d9b0*/  IMAD.SHL.U32 R21, R21, 0x10, RZ ;  /* 0x0000001015157824 */ /* 0x004fca00078e00ff */
[----:B------:R-:W-:-:S04]  /*d9c0*/  LOP3.LUT R21, R21, 0x70, RZ, 0xc0, !PT ;  /* 0x0000007015157812 */ /* 0x000fc800078ec0ff */
[----:B------:R-:W-:-:S05]  /*d9d0*/  LOP3.LUT R20, R20, R21, RZ, 0xfc, !PT ;  /* 0x0000001514147212 */ /* 0x000fca00078efcff */
[----:B------:R-:W-:-:S04]  /*d9e0*/  IMAD R0, R17, 0x80, R20 ;  /* 0x0000008011007824 */ /* 0x000fc800078e0214 */
[----:B0-----:R-:W-:-:S04]  /*d9f0*/  @P6 IMAD.HI.U32 R5, R0, R5, RZ ;  /* 0x0000000500056227 */ /* 0x001fc800078e00ff */
[----:B------:R-:W-:Y:S01]  /*da00*/  IMAD.MOV.U32 R6, RZ, RZ, R0 ;  /* 0x000000ffff067224 */ /* 0x000fe200078e0000 */
[----:B-1----:R-:W-:Y:S02]  /*da10*/  @P6 SHF.R.U32.HI R6, RZ, R4, R5 ;  /* 0x00000004ff066219 */ /* 0x002fe40000011605 */
        /* <DEDUP_REMOVED lines=26> */
[----:B-----5:R-:W-:Y:S01]  /*dbc0*/  IMAD R5, R10, R5, RZ ;  /* 0x000000050a057224 */ /* 0x020fe200078e02ff */
[----:B------:R-:W-:Y:S02]  /*dbd0*/  LEA R17, R17, R9, 0x7 ;  /* 0x0000000911117211 */ /* 0x000fe400078e38ff */
[----:B------:R-:W1:Y:S02]  /*dbe0*/  SHFL.IDX PT, R2, R4, RZ, 0x181f ;  /* 0x00181fff04027589 */ /* 0x000e6400000e0000 */
[C---:B------:R-:W-:Y:S01]  /*dbf0*/  ISETP.GE.AND P2, PT, R17.reuse, R5, PT ;  /* 0x000000051100720c */ /* 0x040fe20003f46270 */
[----:B------:R-:W-:-:S12]  /*dc00*/  VIADD R6, R17, 0x10 ;  /* 0x0000001011067836 */ /* 0x000fd80000000000 */
[----:B0-----:R-:W-:-:S05]  /*dc10*/  @!P2 LEA R14, P3, R30, R14, 0x1 ;  /* 0x0000000e1e0ea211 */ /* 0x001fca00078608ff */
[----:B-1----:R-:W-:Y:S02]  /*dc20*/  @!P2 IMAD.X R3, RZ, RZ, R2, P3 ;  /* 0x000000ffff03a224 */ /* 0x002fe400018e0602 */
[----:B------:R-:W-:Y:S02]  /*dc30*/  @!P2 IMAD.MOV.U32 R2, RZ, RZ, R14 ;  /* 0x000000ffff02a224 */ /* 0x000fe400078e000e */
        /* <DEDUP_REMOVED lines=63> */
.L_x_9287:
        /* <DEDUP_REMOVED lines=11> */
.L_x_9194:
[----:B------:R-:W-:Y:S05]  /*e0e0*/  BSYNC B0 ;  /* 0x0000000000007941 */ /* 0x000fea0003800000 */
.L_x_9193:
[----:B------:R-:W-:Y:S01]  /*e0f0*/  NOP ;  /* 0x0000000000007918 */ /* 0x000fe20000000000 */
[----:B------:R-:W-:-:S13]  /*e100*/  PLOP3.LUT P0, PT, PT, PT, PT, 0x80, 0x0 ;  /* 0x000000000000781c */ /* 0x000fda0003f0f070 */
.L_x_9195:
        /* <DEDUP_REMOVED lines=14> */
[----:B0-----:R-:W3:Y:S01]  /*e1f0*/  LDL R2, [R1+0xc] ;  /* 0x00000c0001027983 */ /* 0x001ee20000100800 */
[----:B------:R0:W-:Y:S01]  /*e200*/  SYNCS.ARRIVE.TRANS64.A1T0 RZ, [R22+URZ+0x28800], RZ ;  /* 0x028800ff16ff79a7 */ /* 0x0001e2000810003f */
[----:B------:R-:W-:Y:S01]  /*e210*/  BSSY B0, `(.L_x_9196) ;  /* 0x0000004000007945 */ /* 0x000fe20003800000 */
[----:B------:R-:W1:Y:S01]  /*e220*/  SYNCS.PHASECHK.TRANS64.TRYWAIT P1, [R22+URZ+0x28820], R3 ;  /* 0x02882003160075a7 */ /* 0x000e62000802017f */
[----:B---3--:R-:W-:Y:S02]  /*e230*/  ISETP.GE.AND P0, PT, R2, 0x2, PT ;  /* 0x000000020200780c */ /* 0x008fe40003f06270 */
[----:B01----:R-:W-:Y:S11]  /*e240*/  @!P1 BRA `(.L_x_9197) ;  /* 0x0000004000689947 */ /* 0x003ff60003800000 */
.L_x_9288:
[----:B------:R-:W-:Y:S05]  /*e250*/  BSYNC B0 ;  /* 0x0000000000007941 */ /* 0x000fea0003800000 */
.L_x_9196:
        /* <DEDUP_REMOVED lines=8> */
[----:B------:R-:W-:Y:S02]  /*e2e0*/  IMAD.MOV.U32 R31, RZ, RZ, R26 ;  /* 0x000000ffff1f7224 */ /* 0x000fe400078e001a */
[----:B---3--:R-:W-:-:S10]  /*e2f0*/  VIADD R6, R0, 0xfffffffe ;  /* 0xfffffffe00067836 */ /* 0x008fd40000000000 */
.L_x_9212:
        /* <DEDUP_REMOVED lines=31> */
[----:B------:R0:W3:Y:S03]  /*e4f0*/  LDG.E R0, desc[UR52][R4.64] ;  /* 0x0000003404007981 */ /* 0x0000e6000c1e1900 */
[----:B------:R-:W-:Y:S01]  /*e500*/  SEL R28, RZ, 0x1, P0 ;  /* 0x00000001ff1c7807 */ /* 0x000fe20000000000 */
[----:B------:R-:W-:Y:S01]  /*e510*/  IMAD.MOV.U32 R26, RZ, RZ, R6 ;  /* 0x000000ffff1a7224 */ /* 0x000fe200078e0006 */
[----:B------:R-:W-:-:S02]  /*e520*/  SEL R25, R25, RZ, P0 ;  /* 0x000000ff19197207 */ /* 0x000fc40000000000 */
[----:B------:R-:W-:Y:S01]  /*e530*/  LOP3.LUT R28, R17, R28, RZ, 0x3c, !PT ;  /* 0x0000001c111c7212 */ /* 0x000fe200078e3cff */
[----:B0-----:R-:W-:Y:S01]  /*e540*/  IMAD R4, R2, UR4, R7 ;  /* 0x0000000402047c24 */ /* 0x001fe2000f8e0207 */
[----:B---3--:R-:W-:Y:S01]  /*e550*/  SHF.R.S32.HI R21, RZ, 0x1f, R0 ;  /* 0x0000001fff157819 */ /* 0x008fe20000011400 */
[----:B------:R-:W-:Y:S06]  /*e560*/  @!P3 BRA `(.L_x_9200) ;  /* 0x000000000004b947 */ /* 0x000fec0003800000 */
[----:B------:R-:W-:Y:S01]  /*e570*/  BPT.TRAP 0x1 ;  /* 0x000000040000795c */ /* 0x000fe20000300000 */
.L_x_9200:
[----:B------:R-:W-:Y:S01]  /*e580*/  LEA R6, R25, R22, 0x3 ;  /* 0x0000001619067211 */ /* 0x000fe200078e18ff */
[----:B------:R-:W-:Y:S01]  /*e590*/  BSSY B1, `(.L_x_9201) ;  /* 0x0000004000017945 */ /* 0x000fe20003800000 */
[----:B------:R-:W-:-:S04]  /*e5a0*/  SHF.L.U32 R3, R28, 0x1f, RZ ;  /* 0x0000001f1c037819 */ /* 0x000fc800000006ff */
[----:B------:R-:W0:Y:S02]  /*e5b0*/  SYNCS.PHASECHK.TRANS64.TRYWAIT P0, [R6+URZ+0x28840], R3 ;  /* 0x02884003060075a7 */ /* 0x000e24000800017f */
[----:B0-----:R-:W-:Y:S05]  /*e5c0*/  @!P0 BRA `(.L_x_9202) ;  /* 0x0000003c009c8947 */ /* 0x001fea0003800000 */
.L_x_9289:
[----:B------:R-:W-:Y:S05]  /*e5d0*/  BSYNC B1 ;  /* 0x0000000000017941 */ /* 0x000fea0003800000 */
.L_x_9201:
        /* <DEDUP_REMOVED lines=71> */
.L_x_9307:
        /* <DEDUP_REMOVED lines=9> */
.L_x_9204:
        /* <DEDUP_REMOVED lines=11> */
.L_x_9205:
[----:B------:R1:W-:Y:S01]  /*eb90*/  SYNCS.ARRIVE.TRANS64.A1T0 RZ, [R6+URZ+0x28830], RZ ;  /* 0x028830ff06ff79a7 */ /* 0x0003e2000810003f */
[----:B------:R-:W-:Y:S05]  /*eba0*/  @!P4 BRA `(.L_x_9206) ;  /* 0x000000000004c947 */ /* 0x000fea0003800000 */
[----:B------:R-:W-:Y:S01]  /*ebb0*/  BPT.TRAP 0x1 ;  /* 0x000000040000795c */ /* 0x000fe20000300000 */
.L_x_9206:
[----:B------:R-:W-:Y:S01]  /*ebc0*/  SHF.L.U32 R2, R17, 0x1f, RZ ;  /* 0x0000001f11027819 */ /* 0x000fe200000006ff */
[----:B-1----:R-:W-:Y:S01]  /*ebd0*/  IMAD R6, R10, 0x8, R22 ;  /* 0x000000080a067824 */ /* 0x002fe200078e0216 */
[----:B------:R-:W-:Y:S01]  /*ebe0*/  BSSY B1, `(.L_x_9207) ;  /* 0x0000004000017945 */ /* 0x000fe20003800000 */
[----:B------:R-:W-:Y:S02]  /*ebf0*/  IMAD R8, R31, -0x80, R35 ;  /* 0xffffff801f087824 */ /* 0x000fe400078e0223 */
[----:B------:R-:W1:Y:S02]  /*ec00*/  SYNCS.PHASECHK.TRANS64.TRYWAIT P0, [R6+URZ+0x28860], R2 ;  /* 0x02886002060075a7 */ /* 0x000e64000800017f */
[----:B-1----:R-:W-:Y:S05]  /*ec10*/  @!P0 BRA `(.L_x_9208) ;  /* 0x0000004000688947 */ /* 0x002fea0003800000 */
.L_x_9308:
[----:B------:R-:W-:Y:S05]  /*ec20*/  BSYNC B1 ;  /* 0x0000000000017941 */ /* 0x000fea0003800000 */
.L_x_9207:
[----:B------:R-:W3:Y:S01]  /*ec30*/  S2R R3, SR_TID.X ;  /* 0x0000000000037919 */ /* 0x000ee20000002100 */
[----:B------:R-:W-:Y:S01]  /*ec40*/  UMOV UR4, 0xffffffff ;  /* 0xffffffff00047882 */ /* 0x000fe20000000000 */
        /* <DEDUP_REMOVED lines=64> */
.L_x_9326:
        /* <DEDUP_REMOVED lines=29> */
.L_x_9210:
        /* <DEDUP_REMOVED lines=11> */
.L_x_9211:
[C---:B------:R-:W-:Y:S01]  /*f2d0*/  ISETP.GT.AND P0, PT, R26.reuse, RZ, PT ;  /* 0x000000ff1a00720c */ /* 0x040fe20003f04270 */
[----:B------:R0:W-:Y:S01]  /*f2e0*/  SYNCS.ARRIVE.TRANS64.A1T0 RZ, [R6+URZ+0x28850], RZ ;  /* 0x028850ff06ff79a7 */ /* 0x0001e2000810003f */
[----:B------:R-:W-:Y:S02]  /*f2f0*/  IMAD.MOV.U32 R17, RZ, RZ, R28 ;  /* 0x000000ffff117224 */ /* 0x000fe400078e001c */
[----:B------:R-:W-:Y:S02]  /*f300*/  IMAD.MOV.U32 R10, RZ, RZ, R25 ;  /* 0x000000ffff0a7224 */ /* 0x000fe400078e0019 */
[----:B------:R-:W-:Y:S02]  /*f310*/  IMAD.MOV.U32 R31, RZ, RZ, R26 ;  /* 0x000000ffff1f7224 */ /* 0x000fe400078e001a */
[----:B0-----:R-:W-:-:S05]  /*f320*/  VIADD R6, R26, 0xffffffff ;  /* 0xffffffff1a067836 */ /* 0x001fca0000000000 */
[----:B------:R-:W-:Y:S05]  /*f330*/  @P0 BRA `(.L_x_9212) ;  /* 0xffffffec00f00947 */ /* 0x000fea000383ffff */
.L_x_9199:
[----:B------:R-:W-:Y:S05]  /*f340*/  BSYNC B0 ;  /* 0x0000000000007941 */ /* 0x000fea0003800000 */
.L_x_9198:
        /* <DEDUP_REMOVED lines=17> */
.L_x_9214:
[----:B------:R-:W-:Y:S05]  /*f460*/  BSYNC B0 ;  /* 0x0000000000007941 */ /* 0x000fea0003800000 */
.L_x_9213:
[----:B------:R-:W-:-:S05]  /*f470*/  IMAD.U32 R0, RZ, RZ, UR36 ;  /* 0x00000024ff007e24 */ /* 0x000fca000f8e00ff */
[----:B------:R-:W-:-:S13]  /*f480*/  ISETP.NE.AND P0, PT, R0, 0x3, PT ;  /* 0x000000030000780c */ /* 0x000fda0003f05270 */
[----:B------:R-:W-:Y:S05]  /*f490*/  @!P0 BRA `(.L_x_9215) ;  /* 0x0000000000048947 */ /* 0x000fea0003800000 */
[----:B------:R-:W-:Y:S01]  /*f4a0*/  BPT.TRAP 0x1 ;  /* 0x000000040000795c */ /* 0x000fe20000300000 */
.L_x_9215:
[----:B------:R-:W-:Y:S01]  /*f4b0*/  IMAD R0, R25, 0x8, R22 ;  /* 0x0000000819007824 */ /* 0x000fe200078e0216 */
[----:B0-----:R-:W-:Y:S01]  /*f4c0*/  SHF.L.U32 R3, R28, 0x1f, RZ ;  /* 0x0000001f1c037819 */ /* 0x001fe200000006ff */
[----:B------:R-:W-:Y:S01]  /*f4d0*/  BSSY B0, `(.L_x_9216) ;  /* 0x0000004000007945 */ /* 0x000fe20003800000 */
[----:B------:R-:W-:Y:S02]  /*f4e0*/  IMAD R6, R26, -0x80, R35 ;  /* 0xffffff801a067824 */ /* 0x000fe400078e0223 */
[----:B------:R-:W0:Y:S02]  /*f4f0*/  SYNCS.PHASECHK.TRANS64.TRYWAIT P0, [R0+URZ+0x28860], R3 ;  /* 0x02886003000075a7 */ /* 0x000e24000800017f */
[----:B0-----:R-:W-:Y:S05]  /*f500*/  @!P0 BRA `(.L_x_9217) ;  /* 0x0000004000c88947 */ /* 0x001fea0003800000 */
.L_x_9327:
[----:B------:R-:W-:Y:S05]  /*f510*/  BSYNC B0 ;  /* 0x0000000000007941 */ /* 0x000fea0003800000 */
.L_x_9216:
        /* <DEDUP_REMOVED lines=35> */
[----:B------:R-:W0:Y:S02]  /*f750*/  SHFL.IDX PT, R14, R23, 0x3, 0x181f ;  /* 0x00781f00170e7f89 */ /* 0x000e2400000e0000 */
[----:B------:R-:W-:Y:S02]  /*f760*/  IADD3.X R3, RZ, R8, RZ, P4, !PT ;  /* 0x00000008ff037210 */ /* 0x000fe400027fe4ff */
        /* <DEDUP_REMOVED lines=33> */
.L_x_9345:
        /* <DEDUP_REMOVED lines=11> */
.L_x_9219:
        /* <DEDUP_REMOVED lines=11> */
.L_x_9220:
[----:B------:R0:W-:Y:S01]  /*fae0*/  SYNCS.ARRIVE.TRANS64.A1T0 RZ, [R0+URZ+0x28850], RZ ;  /* 0x028850ff00ff79a7 */ /* 0x0001e2000810003f */
[----:B------:R-:W-:-:S05]  /*faf0*/  VIADD R25, R25, 0x1 ;  /* 0x0000000119197836 */ /* 0x000fca0000000000 */
[----:B------:R-:W-:-:S04]  /*fb00*/  ISETP.NE.AND P0, PT, R25, 0x2, PT ;  /* 0x000000021900780c */ /* 0x000fc80003f05270 */
[----:B------:R-:W-:Y:S02]  /*fb10*/  SEL R3, RZ, 0x1, P0 ;  /* 0x00000001ff037807 */ /* 0x000fe40000000000 */
[----:B------:R-:W-:Y:S02]  /*fb20*/  SEL R25, R25, RZ, P0 ;  /* 0x000000ff19197207 */ /* 0x000fe40000000000 */
[----:B0-----:R-:W-:-:S07]  /*fb30*/  LOP3.LUT R28, R28, R3, RZ, 0x3c, !PT ;  /* 0x000000031c1c7212 */ /* 0x001fce00078e3cff */
.L_x_9177:
[----:B------:R-:W-:Y:S05]  /*fb40*/  BSYNC B7 ;  /* 0x0000000000077941 */ /* 0x000fea0003800000 */
.L_x_9175:
        /* <DEDUP_REMOVED lines=11> */
.L_x_9221:
        /* <DEDUP_REMOVED lines=36> */
.L_x_9355:
[----:B------:R-:W-:Y:S02]  /*fe40*/  ULDC UR4, c[0x0][0xc38] ;  /* 0x00030e0000047ab9 */ /* 0x000fe40000000800 */
[----:B------:R-:W-:-:S04]  /*fe50*/  IMAD.U32 R7, RZ, RZ, UR4 ;  /* 0x00000004ff077e24 */ /* 0x000fc8000f8e00ff */
[----:B-1----:R-:W-:-:S04]  /*fe60*/  IMAD R3, R14, R7, RZ ;  /* 0x000000070e037224 */ /* 0x002fc800078e02ff */
[----:B------:R-:W-:-:S05]  /*fe70*/  IMAD.IADD R8, R0, 0x1, R3 ;  /* 0x0000000100087824 */ /* 0x000fca00078e0203 */
[----:B------:R-:W-:-:S13]  /*fe80*/  ISETP.GT.AND P6, PT, R8, R5, PT ;  /* 0x000000050800720c */ /* 0x000fda0003fc4270 */
[----:B------:R-:W-:Y:S05]  /*fe90*/  @P6 BRA `(.L_x_9224) ;  /* 0x00000000009c6947 */ /* 0x000fea0003800000 */
.L_x_9229:
        /* <DEDUP_REMOVED lines=14> */
.L_x_9227:
[----:B------:R-:W-:Y:S05]  /*ff80*/  BSYNC B0 ;  /* 0x0000000000007941 */ /* 0x000fea0003800000 */
.L_x_9226:
        /* <DEDUP_REMOVED lines=18> */
.L_x_9363:
[----:B------:R-:W-:Y:S02]  /*100b0*/  ULDC UR4, c[0x0][0xc38] ;  /* 0x00030e0000047ab9 */ /* 0x000fe40000000800 */
[----:B------:R-:W-:-:S04]  /*100c0*/  IMAD.U32 R7, RZ, RZ, UR4 ;  /* 0x00000004ff077e24 */ /* 0x000fc8000f8e00ff */
[----:B-1----:R-:W-:-:S04]  /*100d0*/  IMAD R3, R14, R7, RZ ;  /* 0x000000070e037224 */ /* 0x002fc800078e02ff */
[----:B------:R-:W-:-:S05]  /*100e0*/  IMAD.IADD R8, R3, 0x1, R8 ;  /* 0x0000000103087824 */ /* 0x000fca00078e0208 */
[----:B------:R-:W-:-:S13]  /*100f0*/  ISETP.GT.AND P6, PT, R8, R5, PT ;  /* 0x000000050800720c */ /* 0x000fda0003fc4270 */
[----:B------:R-:W-:Y:S05]  /*10100*/  @!P6 BRA `(.L_x_9229) ;  /* 0xfffffffc0064e947 */ /* 0x000fea000383ffff */
.L_x_9224:
        /* <DEDUP_REMOVED lines=8> */
.L_x_9367:
[----:B------:R-:W-:Y:S01]  /*10190*/  ISETP.NE.AND P0, PT, R0, RZ, PT ;  /* 0x000000ff0000720c */ /* 0x000fe20003f05270 */
[----:B------:R-:W-:-:S12]  /*101a0*/  IMAD.MOV.U32 R14, RZ, RZ, RZ ;  /* 0x000000ffff0e7224 */ /* 0x000fd800078e00ff */
[----:B------:R-:W-:Y:S05]  /*101b0*/  @!P0 BRA `(.L_x_9231) ;  /* 0x0000000000108947 */ /* 0x000fea0003800000 */
[----:B------:R-:W-:Y:S01]  /*101c0*/  UMOV UR4, 0xffffffff ;  /* 0xffffffff00047882 */ /* 0x000fe20000000000 */
[----:B------:R-:W-:Y:S02]  /*101d0*/  VIADD R12, R8, 0xffffffff ;  /* 0xffffffff080c7836 */ /* 0x000fe40000000000 */
[----:B------:R-:W-:Y:S05]  /*101e0*/  BRA.DIV UR4, `(.L_x_9232) ;  /* 0x0000004a04487947 */ /* 0x000fea000b800000 */
[----:B------:R3:W4:Y:S02]  /*101f0*/  SHFL.IDX PT, R14, R6, R12, 0x1f ;  /* 0x00001f0c060e7589 */ /* 0x00072400000e0000 */
.L_x_9231:
[----:B------:R-:W5:Y:S01]  /*10200*/  LDC.64 R2, c[0x0][0xc90] ;  /* 0x00032400ff027b82 */ /* 0x000f620000000a00 */
[----:B------:R-:W-:-:S04]  /*10210*/  IMAD.IADD R19, R8, 0x1, R19 ;  /* 0x0000000108137824 */ /* 0x000fc800078e0213 */
[----:B-----5:R-:W-:-:S05]  /*10220*/  IMAD.WIDE R2, R19, 0x4, R2 ;  /* 0x0000000413027825 */ /* 0x020fca00078e0202 */
[----:B0--3--:R0:W2:Y:S01]  /*10230*/  LDG.E R6, desc[UR52][R2.64] ;  /* 0x0000003402067981 */ /* 0x0090a2000c1e1900 */
[----:B----4-:R-:W-:-:S04]  /*10240*/  IMAD R16, R14, R7, R16 ;  /* 0x000000070e107224 */ /* 0x010fc800078e0210 */
[----:B------:R-:W-:Y:S02]  /*10250*/  IMAD.IADD R5, R5, 0x1, -R16 ;  /* 0x0000000105057824 */ /* 0x000fe400078e0a10 */
[----:B0-----:R-:W-:Y:S02]  /*10260*/  IMAD.MOV.U32 R2, RZ, RZ, RZ ;  /* 0x000000ffff027224 */ /* 0x001fe400078e00ff */
[----:B--2---:R-:W-:-:S05]  /*10270*/  IMAD R0, R4, R6, RZ ;  /* 0x0000000604007224 */ /* 0x004fca00078e02ff */
[----:B-1----:R-:W-:-:S04]  /*10280*/  IABS R8, R0 ;  /* 0x0000000000087213 */ /* 0x002fc80000000000 */
        /* <DEDUP_REMOVED lines=22> */
[----:B------:R-:W-:Y:S01]  /*103f0*/  IMAD R8, R6, R2, RZ ;  /* 0x0000000206087224 */ /* 0x000fe200078e02ff */
[----:B------:R-:W-:-:S03]  /*10400*/  IADD3 R2, -R2, RZ, RZ ;  /* 0x000000ff02027210 */ /* 0x000fc60007ffe1ff */
        /* <DEDUP_REMOVED lines=33> */
.L_x_9225:
[----:B------:R-:W-:Y:S01]  /*10620*/  UMOV UR4, URZ ;  /* 0x0000003f00047c82 */ /* 0x000fe20008000000 */
[----:B------:R-:W-:Y:S01]  /*10630*/  UMOV UR5, URZ ;  /* 0x0000003f00057c82 */ /* 0x000fe20008000000 */
[----:B------:R-:W-:Y:S01]  /*10640*/  ULDC UR6, c[0x0][0xc3c] ;  /* 0x00030f0000067ab9 */ /* 0x000fe20000000800 */
[----:B------:R-:W-:Y:S02]  /*10650*/  IMAD.MOV.U32 R16, RZ, RZ, R5 ;  /* 0x000000ffff107224 */ /* 0x000fe400078e0005 */
[----:B------:R-:W-:Y:S02]  /*10660*/  IMAD.U32 R17, RZ, RZ, UR4 ;  /* 0x00000004ff117e24 */ /* 0x000fe4000f8e00ff */
[----:B------:R-:W-:Y:S02]  /*10670*/  IMAD.U32 R18, RZ, RZ, UR5 ;  /* 0x00000005ff127e24 */ /* 0x000fe4000f8e00ff */
[----:B------:R-:W-:-:S07]  /*10680*/  IMAD.U32 R19, RZ, RZ, UR6 ;  /* 0x00000006ff137e24 */ /* 0x000fce000f8e00ff */
.L_x_9233:
        /* <DEDUP_REMOVED lines=10> */
.L_x_9222:
[----:B------:R-:W-:Y:S02]  /*10730*/  ULDC UR4, c[0x0][0xc3c] ;  /* 0x00030f0000047ab9 */ /* 0x000fe40000000800 */
[----:B---3--:R-:W-:-:S13]  /*10740*/  ISETP.GE.AND P0, PT, R19, UR4, PT ;  /* 0x0000000413007c0c */ /* 0x008fda000bf06270 */
[----:B------:R-:W-:Y:S05]  /*10750*/  @!P0 BRA `(.L_x_9234) ;  /* 0xffffffb400b08947 */ /* 0x000fea000383ffff */
[----:B------:R-:W-:Y:S05]  /*10760*/  BSYNC B8 ;  /* 0x0000000000087941 */ /* 0x000fea0003800000 */
.L_x_9171:
        /* <DEDUP_REMOVED lines=12> */
.L_x_9370:
[----:B------:R-:W-:Y:S05]  /*10830*/  BSYNC B0 ;  /* 0x0000000000007941 */ /* 0x000fea0003800000 */
.L_x_9235:
[----:B------:R-:W-:-:S03]  /*10840*/  UMOV UR4, 0xffffffff ;  /* 0xffffffff00047882 */ /* 0x000fc60000000000 */
[----:B------:R-:W-:Y:S05]  /*10850*/  BRA.DIV UR4, `(.L_x_9237) ;  /* 0x0000004204e47947 */ /* 0x000fea000b800000 */
[----:B0-----:R-:W0:Y:S02]  /*10860*/  S2R R0, SR_TID.X ;  /* 0x0000000000007919 */ /* 0x001e240000002100 */
[----:B0-----:R-:W-:-:S04]  /*10870*/  SHF.R.U32.HI R0, RZ, 0x5, R0 ;  /* 0x00000005ff007819 */ /* 0x001fc80000011600 */
[----:B------:R-:W-:-:S05]  /*10880*/  LOP3.LUT R0, R0, 0x3, RZ, 0xc0, !PT ;  /* 0x0000000300007812 */ /* 0x000fca00078ec0ff */
[----:B------:R0:W3:Y:S02]  /*10890*/  SHFL.IDX PT, R14, R0, RZ, 0x1f ;  /* 0x00001fff000e7589 */ /* 0x0000e400000e0000 */
.L_x_9373:
[----:B---3--:R-:W-:Y:S01]  /*108a0*/  ISETP.NE.AND P0, PT, R14, RZ, PT ;  /* 0x000000ff0e00720c */ /* 0x008fe20003f05270 */
[----:B------:R-:W-:-:S12]  /*108b0*/  BSSY B0, `(.L_x_9238) ;  /* 0x0000024000007945 */ /* 0x000fd80003800000 */
[----:B------:R-:W-:Y:S05]  /*108c0*/  @P0 BRA `(.L_x_9239) ;  /* 0x0000000000880947 */ /* 0x000fea0003800000 */
[----:B------:R-:W-:-:S03]  /*108d0*/  UMOV UR4, 0xffffffff ;  /* 0xffffffff00047882 */ /* 0x000fc60000000000 */
[----:B------:R-:W-:Y:S05]  /*108e0*/  BRA.DIV UR4, `(.L_x_9240) ;  /* 0x0000004204f47947 */ /* 0x000fea000b800000 */
[----:B------:R-:W-:-:S13]  /*108f0*/  ELECT P6, URZ, PT ;  /* 0x00000000003f782f */ /* 0x000fda00038c0000 */
.L_x_9376:
[----:B------:R-:W-:Y:S05]  /*10900*/  @!P6 BRA `(.L_x_9239) ;  /* 0x000000000078e947 */ /* 0x000fea0003800000 */
[----:B------:R-:W-:-:S06]  /*10910*/  ULOP3.LUT UR4, UR42, 0x2, URZ, 0xfc, !UPT ;  /* 0x000000022a047892 */ /* 0x000fcc000f8efc3f */
[----:B0-----:R-:W-:-:S05]  /*10920*/  IMAD.U32 R0, RZ, RZ, UR4 ;  /* 0x00000004ff007e24 */ /* 0x001fca000f8e00ff */
[----:B------:R-:W-:-:S13]  /*10930*/  ISETP.NE.AND P0, PT, R0, 0x3, PT ;  /* 0x000000030000780c */ /* 0x000fda0003f05270 */
[----:B------:R-:W-:Y:S05]  /*10940*/  @!P0 BRA `(.L_x_9241) ;  /* 0x0000000000048947 */ /* 0x000fea0003800000 */
[----:B------:R-:W-:Y:S01]  /*10950*/  BPT.TRAP 0x1 ;  /* 0x000000040000795c */ /* 0x000fe20000300000 */
.L_x_9241:
[C---:B------:R-:W-:Y:S01]  /*10960*/  IMAD R5, R25.reuse, 0x8, R4 ;  /* 0x0000000819057824 */ /* 0x040fe200078e0204 */
[----:B------:R-:W-:Y:S01]  /*10970*/  SHF.L.U32 R0, R28, 0x1f, RZ ;  /* 0x0000001f1c007819 */ /* 0x000fe200000006ff */
[----:B------:R-:W-:-:S03]  /*10980*/  VIADD R25, R25, 0x1 ;  /* 0x0000000119197836 */ /* 0x000fc60000000000 */
[----:B------:R-:W0:Y:S02]  /*10990*/  SYNCS.PHASECHK.TRANS64.TRYWAIT P1, [R5+URZ+0x28840], R0 ;  /* 0x02884000050075a7 */ /* 0x000e24000802017f */
[----:B------:R-:W-:-:S04]  /*109a0*/  ISETP.NE.AND P2, PT, R25, 0x2, PT ;  /* 0x000000021900780c */ /* 0x000fc80003f45270 */
[----:B------:R-:W-:Y:S01]  /*109b0*/  SEL R3, RZ, 0x1, P2 ;  /* 0x00000001ff037807 */ /* 0x000fe20001000000 */
[----:B0-----:R-:W-:Y:S08]  /*109c0*/  @!P1 BRA `(.L_x_9242) ;  /* 0x0000004000dc9947 */ /* 0x001ff00003800000 */
.L_x_9377:
[----:B------:R-:W-:Y:S02]  /*109d0*/  SEL R25, R25, RZ, P2 ;  /* 0x000000ff19197207 */ /* 0x000fe40001000000 */
[----:B------:R-:W-:Y:S01]  /*109e0*/  LOP3.LUT R2, R28, R3, RZ, 0x3c, !PT ;  /* 0x000000031c027212 */ /* 0x000fe200078e3cff */
[----:B------:R-:W-:Y:S06]  /*109f0*/  @!P0 BRA `(.L_x_9243) ;  /* 0x0000000000048947 */ /* 0x000fec0003800000 */
[----:B------:R-:W-:Y:S01]  /*10a00*/  BPT.TRAP 0x1 ;  /* 0x000000040000795c */ /* 0x000fe20000300000 */
.L_x_9243:
[----:B------:R-:W-:Y:S01]  /*10a10*/  IMAD R25, R25, 0x8, R4 ;  /* 0x0000000819197824 */ /* 0x000fe200078e0204 */
[----:B------:R-:W-:-:S04]  /*10a20*/  SHF.L.U32 R2, R2, 0x1f, RZ ;  /* 0x0000001f02027819 */ /* 0x000fc800000006ff */
[----:B------:R-:W3:Y:S02]  /*10a30*/  SYNCS.PHASECHK.TRANS64.TRYWAIT P1, [R25+URZ+0x28840], R2 ;  /* 0x02884002190075a7 */ /* 0x000ee4000802017f */
[----:B---3--:R-:W-:Y:S05]  /*10a40*/  @!P1 BRA `(.L_x_9244) ;  /* 0x0000004000d09947 */ /* 0x008fea0003800000 */
.L_x_9378:
[----:B------:R-:W-:Y:S05]  /*10a50*/  @!P0 BRA `(.L_x_9245) ;  /* 0x0000000000048947 */ /* 0x000fea0003800000 */
[----:B------:R-:W-:Y:S01]  /*10a60*/  BPT.TRAP 0x1 ;  /* 0x000000040000795c */ /* 0x000fe20000300000 */
.L_x_9245:
[----:B------:R-:W4:Y:S02]  /*10a70*/  SYNCS.PHASECHK.TRANS64.TRYWAIT P1, [R5+URZ+0x28860], R0 ;  /* 0x02886000050075a7 */ /* 0x000f24000802017f */
[----:B----4-:R-:W-:Y:S05]  /*10a80*/  @!P1 BRA `(.L_x_9246) ;  /* 0x0000004000d49947 */ /* 0x010fea0003800000 */
.L_x_9379:
[----:B------:R-:W-:Y:S05]  /*10a90*/  @!P0 BRA `(.L_x_9247) ;  /* 0x0000000000048947 */ /* 0x000fea0003800000 */
[----:B------:R-:W-:Y:S01]  /*10aa0*/  BPT.TRAP 0x1 ;  /* 0x000000040000795c */ /* 0x000fe20000300000 */
.L_x_9247:
[----:B------:R0:W0:Y:S02]  /*10ab0*/  SYNCS.PHASECHK.TRANS64.TRYWAIT P0, [R25+URZ+0x28860], R2 ;  /* 0x02886002190075a7 */ /* 0x000024000800017f */
[----:B0-----:R-:W-:Y:S05]  /*10ac0*/  @!P0 NANOSLEEP.SYNCS 0x989680 ;  /* 0x009896800000895d */ /* 0x001fea0003900000 */
[----:B------:R-:W0:Y:S02]  /*10ad0*/  @!P0 SYNCS.PHASECHK.TRANS64 P0, [R25+URZ+0x28860], R2 ;  /* 0x02886002190085a7 */ /* 0x000e24000800007f */
[----:B0-----:R-:W-:Y:S05]  /*10ae0*/  @!P0 BRA `(.L_x_9247) ;  /* 0xfffffffc00f08947 */ /* 0x001fea000383ffff */
.L_x_9239:
[----:B------:R-:W-:Y:S05]  /*10af0*/  BSYNC B0 ;  /* 0x0000000000007941 */ /* 0x000fea0003800000 */
.L_x_9238:
[----:B------:R-:W-:Y:S05]  /*10b00*/  EXIT ;  /* 0x000000000000794d */ /* 0x000fea0003800000 */
.L_x_9107:
[----:B0-----:R-:W-:-:S04]  /*10b10*/  IMAD.U32 R3, RZ, RZ, UR41 ;  /* 0x00000029ff037e24 */ /* 0x001fc8000f8e00ff */
[----:B------:R0:W1:Y:S03]  /*10b20*/  SYNCS.PHASECHK.TRANS64.TRYWAIT P1, [R3+URZ+0x28800], R0 ;  /* 0x02880000030075a7 */ /* 0x000066000802017f */
[----:B-1----:R-:W-:Y:S05]  /*10b30*/  @!P1 NANOSLEEP.SYNCS 0x989680 ;  /* 0x009896800000995d */ /* 0x002fea0003900000 */
[----:B------:R-:W1:Y:S02]  /*10b40*/  @!P1 SYNCS.PHASECHK.TRANS64 P1, [R3+URZ+0x28800], R0 ;  /* 0x02880000030095a7 */ /* 0x000e64000802007f */
[----:B-1----:R-:W-:Y:S05]  /*10b50*/  @!P1 BRA `(.L_x_9107) ;  /* 0xfffffffc00ec9947 */ /* 0x002fea000383ffff */
[----:B------:R-:W-:Y:S05]  /*10b60*/  BRA `(.L_x_9248) ;  /* 0xffffff0c00207947 */ /* 0x000fea000383ffff */
.L_x_9111:
[----:B-1----:R1:W2:Y:S02]  /*10b70*/  SYNCS.PHASECHK.TRANS64.TRYWAIT P1, [R3+URZ+0x28830], R0 ;  /* 0x02883000030075a7 */ /* 0x0022a4000802017f */
[----:B--2---:R-:W-:Y:S05]  /*10b80*/  @!P1 NANOSLEEP.SYNCS 0x989680 ;  /* 0x009896800000995d */ /* 0x004fea0003900000 */
[----:B------:R-:W2:Y:S02]  /*10b90*/  @!P1 SYNCS.PHASECHK.TRANS64 P1, [R3+URZ+0x28830], R0 ;  /* 0x02883000030095a7 */ /* 0x000ea4000802007f */
[----:B--2---:R-:W-:Y:S05]  /*10ba0*/  @!P1 BRA `(.L_x_9111) ;  /* 0xfffffffc00f09947 */ /* 0x004fea000383ffff */
[----:B------:R-:W-:Y:S05]  /*10bb0*/  BRA `(.L_x_9110) ;  /* 0xffffff0c003c7947 */ /* 0x000fea000383ffff */
.L_x_9117:
[----:B-1----:R-:W-:-:S04]  /*10bc0*/  MOV R5, UR6 ;  /* 0x0000000600057c02 */ /* 0x002fc80008000f00 */
[----:B------:R1:W2:Y:S03]  /*10bd0*/  SYNCS.PHASECHK.TRANS64.TRYWAIT P1, [R5+URZ+0x28830], R0 ;  /* 0x02883000050075a7 */ /* 0x0002a6000802017f */
[----:B--2---:R-:W-:Y:S05]  /*10be0*/  @!P1 NANOSLEEP.SYNCS 0x989680 ;  /* 0x009896800000995d */ /* 0x004fea0003900000 */
[----:B------:R-:W2:Y:S02]  /*10bf0*/  @!P1 SYNCS.PHASECHK.TRANS64 P1, [R5+URZ+0x28830], R0 ;  /* 0x02883000050095a7 */ /* 0x000ea4000802007f */
[----:B--2---:R-:W-:Y:S05]  /*10c00*/  @!P1 BRA `(.L_x_9117) ;  /* 0xfffffffc00ec9947 */ /* 0x004fea000383ffff */
[----:B------:R-:W-:Y:S05]  /*10c10*/  BRA `(.L_x_9114) ;  /* 0xffffff3000547947 */ /* 0x000fea000383ffff */
.L_x_9121:
[----:B-1----:R-:W-:-:S04]  /*10c20*/  IMAD.U32 R5, RZ, RZ, UR6 ;  /* 0x00000006ff057e24 */ /* 0x002fc8000f8e00ff */
[----:B------:R1:W2:Y:S03]  /*10c30*/  SYNCS.PHASECHK.TRANS64.TRYWAIT P1, [R5+URZ+0x28850], R0 ;  /* 0x02885000050075a7 */ /* 0x0002a6000802017f */
[----:B--2---:R-:W-:Y:S05]  /*10c40*/  @!P1 NANOSLEEP.SYNCS 0x989680 ;  /* 0x009896800000995d */ /* 0x004fea0003900000 */
[----:B------:R-:W2:Y:S02]  /*10c50*/  @!P1 SYNCS.PHASECHK.TRANS64 P1, [R5+URZ+0x28850], R0 ;  /* 0x02885000050095a7 */ /* 0x000ea4000802007f */
[----:B--2---:R-:W-:Y:S05]  /*10c60*/  @!P1 BRA `(.L_x_9121) ;  /* 0xfffffffc00ec9947 */ /* 0x004fea000383ffff */
[----:B------:R-:W-:Y:S05]  /*10c70*/  BRA `(.L_x_9118) ;  /* 0xffffff3400207947 */ /* 0x000fea000383ffff */
.L_x_9129:
[----:B-1----:R-:W-:-:S04]  /*10c80*/  IMAD.U32 R5, RZ, RZ, UR6 ;  /* 0x00000006ff057e24 */ /* 0x002fc8000f8e00ff */
[----:B------:R1:W2:Y:S03]  /*10c90*/  SYNCS.PHASECHK.TRANS64.TRYWAIT P1, [R5+URZ+0x28830], R0 ;  /* 0x02883000050075a7 */ /* 0x0002a6000802017f */
[----:B--2---:R-:W-:Y:S05]  /*10ca0*/  @!P1 NANOSLEEP.SYNCS 0x989680 ;  /* 0x009896800000995d */ /* 0x004fea0003900000 */
[----:B------:R-:W2:Y:S02]  /*10cb0*/  @!P1 SYNCS.PHASECHK.TRANS64 P1, [R5+URZ+0x28830], R0 ;  /* 0x02883000050095a7 */ /* 0x000ea4000802007f */
[----:B--2---:R-:W-:Y:S05]  /*10cc0*/  @!P1 BRA `(.L_x_9129) ;  /* 0xfffffffc00ec9947 */ /* 0x004fea000383ffff */
[----:B------:R-:W-:Y:S05]  /*10cd0*/  BRA `(.L_x_9126) ;  /* 0xffffff5800a07947 */ /* 0x000fea000383ffff */
.L_x_9133:
[----:B-1----:R-:W-:-:S04]  /*10ce0*/  IMAD.U32 R5, RZ, RZ, UR6 ;  /* 0x00000006ff057e24 */ /* 0x002fc8000f8e00ff */
[----:B------:R1:W2:Y:S03]  /*10cf0*/  SYNCS.PHASECHK.TRANS64.TRYWAIT P1, [R5+URZ+0x28850], R0 ;  /* 0x02885000050075a7 */ /* 0x0002a6000802017f */
[----:B--2---:R-:W-:Y:S05]  /*10d00*/  @!P1 NANOSLEEP.SYNCS 0x989680 ;  /* 0x009896800000995d */ /* 0x004fea0003900000 */
[----:B------:R-:W2:Y:S02]  /*10d10*/  @!P1 SYNCS.PHASECHK.TRANS64 P1, [R5+URZ+0x28850], R0 ;  /* 0x02885000050095a7 */ /* 0x000ea4000802007f */
[----:B--2---:R-:W-:Y:S05]  /*10d20*/  @!P1 BRA `(.L_x_9133) ;  /* 0xfffffffc00ec9947 */ /* 0x004fea000383ffff */
[----:B------:R-:W-:Y:S05]  /*10d30*/  BRA `(.L_x_9130) ;  /* 0xffffff5c00607947 */ /* 0x000fea000383ffff */
.L_x_9140:
[----:B-1----:R-:W-:-:S04]  /*10d40*/  IMAD.U32 R9, RZ, RZ, UR5 ;  /* 0x00000005ff097e24 */ /* 0x002fc8000f8e00ff */
[----:B------:R1:W2:Y:S03]  /*10d50*/  SYNCS.PHASECHK.TRANS64.TRYWAIT P1, [R9+URZ+0x28850], R6 ;  /* 0x02885006090075a7 */ /* 0x0002a6000802017f */
[----:B--2---:R-:W-:Y:S05]  /*10d60*/  @!P1 NANOSLEEP.SYNCS 0x989680 ;  /* 0x009896800000995d */ /* 0x004fea0003900000 */
[----:B------:R-:W2:Y:S02]  /*10d70*/  @!P1 SYNCS.PHASECHK.TRANS64 P1, [R9+URZ+0x28850], R6 ;  /* 0x02885006090095a7 */ /* 0x000ea4000802007f */
[----:B--2---:R-:W-:Y:S05]  /*10d80*/  @!P1 BRA `(.L_x_9140) ;  /* 0xfffffffc00ec9947 */ /* 0x004fea000383ffff */
[----:B------:R-:W-:Y:S05]  /*10d90*/  BRA `(.L_x_9139) ;  /* 0xffffff7800487947 */ /* 0x000fea000383ffff */
.L_x_9183:
        /* <DEDUP_REMOVED lines=11> */
.L_x_9250:
[----:B------:R-:W-:Y:S05]  /*10e50*/  BSYNC B0 ;  /* 0x0000000000007941 */ /* 0x000fea0003800000 */
.L_x_9249:
[----:B------:R-:W-:Y:S05]  /*10e60*/  BRA `(.L_x_9251) ;  /* 0xffffffbc005c7947 */ /* 0x000fea000383ffff */
.L_x_9186:
[----:B0-----:R0:W1:Y:S02]  /*10e70*/  SYNCS.PHASECHK.TRANS64.TRYWAIT P0, [R7+URZ+0x28840], R2 ;  /* 0x02884002070075a7 */ /* 0x001064000800017f */
[----:B-1----:R-:W-:Y:S05]  /*10e80*/  @!P0 NANOSLEEP.SYNCS 0x989680 ;  /* 0x009896800000895d */ /* 0x002fea0003900000 */
[----:B------:R-:W1:Y:S02]  /*10e90*/  @!P0 SYNCS.PHASECHK.TRANS64 P0, [R7+URZ+0x28840], R2 ;  /* 0x02884002070085a7 */ /* 0x000e64000800007f */
[----:B-1----:R-:W-:Y:S05]  /*10ea0*/  @!P0 BRA `(.L_x_9186) ;  /* 0xfffffffc00f08947 */ /* 0x002fea000383ffff */
[----:B------:R-:W-:Y:S05]  /*10eb0*/  BRA `(.L_x_9252) ;  /* 0xffffffbc00b87947 */ /* 0x000fea000383ffff */
.L_x_9187:
        /* <DEDUP_REMOVED lines=8> */
.L_x_9254:
[----:B------:R-:W-:Y:S05]  /*10f40*/  BSYNC B0 ;  /* 0x0000000000007941 */ /* 0x000fea0003800000 */
.L_x_9253:
        /* <DEDUP_REMOVED lines=9> */
.L_x_9255:
[----:B------:R-:W-:Y:S01]  /*10fe0*/  IMAD.MOV.U32 R13, RZ, RZ, R0 ;  /* 0x000000ffff0d7224 */ /* 0x000fe200078e0000 */
[----:B------:R-:W-:Y:S01]  /*10ff0*/  MOV R12, 0x1 ;  /* 0x00000001000c7802 */ /* 0x000fe20000000f00 */
[----:B------:R-:W-:-:S07]  /*11000*/  IMAD.MOV.U32 R3, RZ, RZ, R14 ;  /* 0x000000ffff037224 */ /* 0x000fce00078e000e */
[----:B------:R-:W-:Y:S05]  /*11010*/  WARPSYNC.COLLECTIVE R15, `(.L_x_9256) ;  /* 0x000000000f087348 */ /* 0x000fea0003c00000 */
[----:B------:R0:W1:Y:S02]  /*11020*/  SHFL.IDX P6, R14, R13, R12, R11 ;  /* 0x0000000c0d0e7389 */ /* 0x00006400000c000b */
[----:B01----:R-:W-:Y:S01]  /*11030*/  ENDCOLLECTIVE ;  /* 0x000000000000791b */ /* 0x003fe20003800000 */
.L_x_9256:
        /* <DEDUP_REMOVED lines=16> */
.L_x_9257:
[----:B------:R-:W-:Y:S02]  /*11140*/  @P1 IMAD R8, R5, 0x2, R22 ;  /* 0x0000000205081824 */ /* 0x000fe400078e0216 */
[----:B------:R-:W-:Y:S02]  /*11150*/  IMAD.MOV.U32 R13, RZ, RZ, R0 ;  /* 0x000000ffff0d7224 */ /* 0x000fe400078e0000 */
[----:B------:R-:W-:Y:S02]  /*11160*/  IMAD.MOV.U32 R12, RZ, RZ, 0x2 ;  /* 0x00000002ff0c7424 */ /* 0x000fe400078e00ff */
[----:B------:R-:W-:-:S07]  /*11170*/  IMAD.MOV.U32 R3, RZ, RZ, R14 ;  /* 0x000000ffff037224 */ /* 0x000fce00078e000e */
[----:B------:R-:W-:Y:S05]  /*11180*/  WARPSYNC.COLLECTIVE R15, `(.L_x_9258) ;  /* 0x000000000f087348 */ /* 0x000fea0003c00000 */
[----:B------:R0:W1:Y:S02]  /*11190*/  SHFL.IDX P6, R14, R13, R12, R11 ;  /* 0x0000000c0d0e7389 */ /* 0x00006400000c000b */
[----:B01----:R-:W-:Y:S01]  /*111a0*/  ENDCOLLECTIVE ;  /* 0x000000000000791b */ /* 0x003fe20003800000 */
.L_x_9258:
        /* <DEDUP_REMOVED lines=16> */
.L_x_9259:
[----:B------:R-:W-:Y:S02]  /*112b0*/  @P1 IMAD R8, R5, 0x2, R22 ;  /* 0x0000000205081824 */ /* 0x000fe400078e0216 */
[----:B------:R-:W-:Y:S02]  /*112c0*/  IMAD.MOV.U32 R13, RZ, RZ, R0 ;  /* 0x000000ffff0d7224 */ /* 0x000fe400078e0000 */
[----:B------:R-:W-:Y:S02]  /*112d0*/  IMAD.MOV.U32 R12, RZ, RZ, 0x3 ;  /* 0x00000003ff0c7424 */ /* 0x000fe400078e00ff */
[----:B------:R-:W-:-:S07]  /*112e0*/  IMAD.MOV.U32 R3, RZ, RZ, R14 ;  /* 0x000000ffff037224 */ /* 0x000fce00078e000e */
[----:B------:R-:W-:Y:S05]  /*112f0*/  WARPSYNC.COLLECTIVE R15, `(.L_x_9260) ;  /* 0x000000000f087348 */ /* 0x000fea0003c00000 */
[----:B------:R0:W1:Y:S02]  /*11300*/  SHFL.IDX P6, R14, R13, R12, R11 ;  /* 0x0000000c0d0e7389 */ /* 0x00006400000c000b */
[----:B01----:R-:W-:Y:S01]  /*11310*/  ENDCOLLECTIVE ;  /* 0x000000000000791b */ /* 0x003fe20003800000 */
.L_x_9260:
        /* <DEDUP_REMOVED lines=16> */
.L_x_9261:
[----:B------:R-:W-:Y:S02]  /*11420*/  @P1 IMAD R8, R5, 0x2, R22 ;  /* 0x0000000205081824 */ /* 0x000fe400078e0216 */
[----:B------:R-:W-:Y:S02]  /*11430*/  IMAD.MOV.U32 R13, RZ, RZ, R0 ;  /* 0x000000ffff0d7224 */ /* 0x000fe400078e0000 */
[----:B------:R-:W-:Y:S02]  /*11440*/  IMAD.MOV.U32 R12, RZ, RZ, 0x4 ;  /* 0x00000004ff0c7424 */ /* 0x000fe400078e00ff */
[----:B------:R-:W-:-:S07]  /*11450*/  IMAD.MOV.U32 R3, RZ, RZ, R14 ;  /* 0x000000ffff037224 */ /* 0x000fce00078e000e */
[----:B------:R-:W-:Y:S05]  /*11460*/  WARPSYNC.COLLECTIVE R15, `(.L_x_9262) ;  /* 0x000000000f087348 */ /* 0x000fea0003c00000 */
[----:B------:R0:W1:Y:S02]  /*11470*/  SHFL.IDX P6, R14, R13, R12, R11 ;  /* 0x0000000c0d0e7389 */ /* 0x00006400000c000b */
[----:B01----:R-:W-:Y:S01]  /*11480*/  ENDCOLLECTIVE ;  /* 0x000000000000791b */ /* 0x003fe20003800000 */
.L_x_9262:
        /* <DEDUP_REMOVED lines=11> */
[----:B------:R-:W-:Y:S02]  /*11540*/  ISETP.GE.AND P1, PT, R6, 0x41, PT ;  /* 0x000000410600780c */ /* 0x000fe40003f26270 */
[----:B0-----:R-:W-:-:S11]  /*11550*/  MOV R2, R14 ;  /* 0x0000000e00027202 */ /* 0x001fd60000000f00 */
[----:B------:R-:W-:Y:S05]  /*11560*/  WARPSYNC.COLLECTIVE R15, `(.L_x_9263) ;  /* 0x000000000f087348 */ /* 0x000fea0003c00000 */
[----:B------:R0:W1:Y:S02]  /*11570*/  SHFL.IDX P6, R14, R13, R12, R11 ;  /* 0x0000000c0d0e7389 */ /* 0x00006400000c000b */
[----:B01----:R-:W-:Y:S01]  /*11580*/  ENDCOLLECTIVE ;  /* 0x000000000000791b */ /* 0x003fe20003800000 */
.L_x_9263:
[----:B------:R-:W-:Y:S02]  /*11590*/  @P1 IMAD R8, R5, 0x2, R22 ;  /* 0x0000000205081824 */ /* 0x000fe400078e0216 */
[----:B------:R-:W-:Y:S02]  /*115a0*/  IMAD.MOV.U32 R13, RZ, RZ, R0 ;  /* 0x000000ffff0d7224 */ /* 0x000fe400078e0000 */
[----:B------:R-:W-:Y:S02]  /*115b0*/  IMAD.MOV.U32 R12, RZ, RZ, 0x5 ;  /* 0x00000005ff0c7424 */ /* 0x000fe400078e00ff */
[----:B------:R-:W-:-:S07]  /*115c0*/  IMAD.MOV.U32 R3, RZ, RZ, R14 ;  /* 0x000000ffff037224 */ /* 0x000fce00078e000e */
[----:B------:R-:W-:Y:S05]  /*115d0*/  WARPSYNC.COLLECTIVE R15, `(.L_x_9264) ;  /* 0x000000000f087348 */ /* 0x000fea0003c00000 */
[----:B------:R0:W1:Y:S02]  /*115e0*/  SHFL.IDX P6, R14, R13, R12, R11 ;  /* 0x0000000c0d0e7389 */ /* 0x00006400000c000b */
[----:B01----:R-:W-:Y:S01]  /*115f0*/  ENDCOLLECTIVE ;  /* 0x000000000000791b */ /* 0x003fe20003800000 */
.L_x_9264:
        /* <DEDUP_REMOVED lines=16> */
.L_x_9265:
[----:B------:R-:W-:Y:S02]  /*11700*/  @P1 IMAD R8, R5, 0x2, R22 ;  /* 0x0000000205081824 */ /* 0x000fe400078e0216 */
[----:B------:R-:W-:Y:S02]  /*11710*/  IMAD.MOV.U32 R13, RZ, RZ, R0 ;  /* 0x000000ffff0d7224 */ /* 0x000fe400078e0000 */
[----:B------:R-:W-:Y:S02]  /*11720*/  IMAD.MOV.U32 R12, RZ, RZ, 0x6 ;  /* 0x00000006ff0c7424 */ /* 0x000fe400078e00ff */
[----:B------:R-:W-:-:S07]  /*11730*/  IMAD.MOV.U32 R3, RZ, RZ, R14 ;  /* 0x000000ffff037224 */ /* 0x000fce00078e000e */
[----:B------:R-:W-:Y:S05]  /*11740*/  WARPSYNC.COLLECTIVE R15, `(.L_x_9266) ;  /* 0x000000000f087348 */ /* 0x000fea0003c00000 */
[----:B------:R0:W1:Y:S02]  /*11750*/  SHFL.IDX P6, R14, R13, R12, R11 ;  /* 0x0000000c0d0e7389 */ /* 0x00006400000c000b */
[----:B01----:R-:W-:Y:S01]  /*11760*/  ENDCOLLECTIVE ;  /* 0x000000000000791b */ /* 0x003fe20003800000 */
.L_x_9266:
        /* <DEDUP_REMOVED lines=16> */
.L_x_9267:
[----:B------:R-:W-:Y:S02]  /*11870*/  @P1 IMAD R8, R5, 0x2, R22 ;  /* 0x0000000205081824 */ /* 0x000fe400078e0216 */
[----:B------:R-:W-:Y:S02]  /*11880*/  IMAD.MOV.U32 R13, RZ, RZ, R0 ;  /* 0x000000ffff0d7224 */ /* 0x000fe400078e0000 */
[----:B------:R-:W-:Y:S02]  /*11890*/  IMAD.MOV.U32 R12, RZ, RZ, 0x7 ;  /* 0x00000007ff0c7424 */ /* 0x000fe400078e00ff */
[----:B------:R-:W-:-:S07]  /*118a0*/  IMAD.MOV.U32 R3, RZ, RZ, R14 ;  /* 0x000000ffff037224 */ /* 0x000fce00078e000e */
[----:B------:R-:W-:Y:S05]  /*118b0*/  WARPSYNC.COLLECTIVE R15, `(.L_x_9268) ;  /* 0x000000000f087348 */ /* 0x000fea0003c00000 */
[----:B------:R0:W1:Y:S02]  /*118c0*/  SHFL.IDX P6, R14, R13, R12, R11 ;  /* 0x0000000c0d0e7389 */ /* 0x00006400000c000b */
[----:B01----:R-:W-:Y:S01]  /*118d0*/  ENDCOLLECTIVE ;  /* 0x000000000000791b */ /* 0x003fe20003800000 */
.L_x_9268:
[----:B------:R-:W-:-:S05]  /*118e0*/  @P1 LEA R3, P0, R30, R3, 0x1 ;  /* 0x000000031e031211 */ /* 0x000fca00078008ff */
[----:B------:R-:W-:-:S05]  /*118f0*/  @P1 IMAD.X R2, RZ, RZ, R2, P0 ;  /* 0x000000ffff021224 */ /* 0x000fca00000e0602 */
[----:B------:R-:W-:Y:S02]  /*11900*/  @P1 LOP3.LUT R3, R3, R2, RZ, 0x3c, !PT ;  /* 0x0000000203031212 */ /* 0x000fe400078e3cff */
[----:B------:R-:W-:Y:S02]  /*11910*/  MOV R13, R4 ;  /* 0x00000004000d7202 */ /* 0x000fe40000000f00 */
[----:B------:R-:W-:-:S04]  /*11920*/  @P1 LOP3.LUT R2, R3, R2, RZ, 0x3c, !PT ;  /* 0x0000000203021212 */ /* 0x000fc800078e3cff */
[----:B------:R-:W-:Y:S01]  /*11930*/  @P1 LOP3.LUT R3, R3, R2, RZ, 0x3c, !PT ;  /* 0x0000000203031212 */ /* 0x000fe200078e3cff */
[----:B------:R-:W-:-:S07]  /*11940*/  IMAD.MOV.U32 R0, RZ, RZ, R14 ;  /* 0x000000ffff007224 */ /* 0x000fce00078e000e */
[----:B------:R-:W-:Y:S05]  /*11950*/  WARPSYNC.COLLECTIVE R15, `(.L_x_9269) ;  /* 0x000000000f087348 */ /* 0x000fea0003c00000 */
[----:B------:R0:W1:Y:S02]  /*11960*/  SHFL.IDX P6, R14, R13, R12, R11 ;  /* 0x0000000c0d0e7389 */ /* 0x00006400000c000b */
[----:B01----:R-:W-:Y:S01]  /*11970*/  ENDCOLLECTIVE ;  /* 0x000000000000791b */ /* 0x003fe20003800000 */
.L_x_9269:
[----:B------:R-:W-:Y:S01]  /*11980*/  @!PT LDS RZ, [RZ] ;  /* 0x00000000fffff984 */ /* 0x000fe20000000800 */
[----:B------:R-:W-:Y:S01]  /*11990*/  @!PT LDS RZ, [RZ] ;  /* 0x00000000fffff984 */ /* 0x000fe20000000800 */
[----:B------:R-:W-:Y:S01]  /*119a0*/  @!PT LDS RZ, [RZ] ;  /* 0x00000000fffff984 */ /* 0x000fe20000000800 */
[----:B------:R-:W-:Y:S04]  /*119b0*/  @P1 LDGSTS.E.BYPASS.LTC128B.128 [R8+0x1b400], desc[UR52][R2.64], !P3 ;  /* 0x1b40000002081fae */ /* 0x000fe8000d901d74 */
[----:B------:R0:W-:Y:S02]  /*119c0*/  @P1 LDGSTS.E.BYPASS.LTC128B.128 [R8+0x1f400], desc[UR52][R2.64+0x80], !P2 ;  /* 0x1f40008002081fae */ /* 0x0001e4000d101d74 */
[----:B0-----:R-:W-:Y:S01]  /*119d0*/  IMAD.MOV.U32 R2, RZ, RZ, R14 ;  /* 0x000000ffff027224 */ /* 0x001fe200078e000e */
[----:B------:R-:W-:Y:S06]  /*119e0*/  BRA `(.L_x_9270) ;  /* 0xffffffb8009c7947 */ /* 0x000fec000383ffff */
.L_x_9192:
        /* <DEDUP_REMOVED lines=9> */
.L_x_9271:
[C---:B------:R-:W-:Y:S01]  /*11a80*/  VIADD R6, R17.reuse, 0x10 ;  /* 0x0000001011067836 */ /* 0x040fe20000000000 */
[----:B------:R-:W-:Y:S01]  /*11a90*/  ISETP.GE.AND P2, PT, R17, R5, PT ;  /* 0x000000051100720c */ /* 0x000fe20003f46270 */
[----:B------:R-:W-:Y:S02]  /*11aa0*/  IMAD.MOV.U32 R13, RZ, RZ, R0 ;  /* 0x000000ffff0d7224 */ /* 0x000fe400078e0000 */
[----:B------:R-:W-:-:S10]  /*11ab0*/  IMAD.MOV.U32 R2, RZ, RZ, R14 ;  /* 0x000000ffff027224 */ /* 0x000fd400078e000e */
[----:B------:R-:W-:Y:S05]  /*11ac0*/  WARPSYNC.COLLECTIVE R15, `(.L_x_9272) ;  /* 0x000000000f087348 */ /* 0x000fea0003c00000 */
[----:B------:R0:W1:Y:S02]  /*11ad0*/  SHFL.IDX P6, R14, R13, R12, R11 ;  /* 0x0000000c0d0e7389 */ /* 0x00006400000c000b */
[----:B01----:R-:W-:Y:S01]  /*11ae0*/  ENDCOLLECTIVE ;  /* 0x000000000000791b */ /* 0x003fe20003800000 */
.L_x_9272:
        /* <DEDUP_REMOVED lines=8> */
.L_x_9273:
        /* <DEDUP_REMOVED lines=12> */
.L_x_9274:
        /* <DEDUP_REMOVED lines=8> */
.L_x_9275:
        /* <DEDUP_REMOVED lines=8> */
[----:B------:R-:W-:Y:S01]  /*11d30*/  IMAD.MOV.U32 R13, RZ, RZ, R0 ;  /* 0x000000ffff0d7224 */ /* 0x000fe200078e0000 */
[----:B0-----:R-:W-:-:S09]  /*11d40*/  MOV R2, R14 ;  /* 0x0000000e00027202 */ /* 0x001fd20000000f00 */
[----:B------:R-:W-:Y:S05]  /*11d50*/  WARPSYNC.COLLECTIVE R15, `(.L_x_9276) ;  /* 0x000000000f087348 */ /* 0x000fea0003c00000 */
[----:B------:R0:W1:Y:S02]  /*11d60*/  SHFL.IDX P6, R14, R13, R12, R11 ;  /* 0x0000000c0d0e7389 */ /* 0x00006400000c000b */
[----:B01----:R-:W-:Y:S01]  /*11d70*/  ENDCOLLECTIVE ;  /* 0x000000000000791b */ /* 0x003fe20003800000 */
.L_x_9276:
        /* <DEDUP_REMOVED lines=8> */
.L_x_9277:
        /* <DEDUP_REMOVED lines=13> */
.L_x_9278:
        /* <DEDUP_REMOVED lines=8> */
.L_x_9279:
        /* <DEDUP_REMOVED lines=13> */
.L_x_9280:
        /* <DEDUP_REMOVED lines=8> */
.L_x_9281:
        /* <DEDUP_REMOVED lines=13> */
.L_x_9282:
        /* <DEDUP_REMOVED lines=8> */
.L_x_9283:
        /* <DEDUP_REMOVED lines=12> */
.L_x_9284:
        /* <DEDUP_REMOVED lines=8> */
.L_x_9285:
        /* <DEDUP_REMOVED lines=11> */
.L_x_9286:
[----:B------:R-:W-:Y:S05]  /*123e0*/  BRA `(.L_x_9287) ;  /* 0xffffffbc00107947 */ /* 0x000fea000383ffff */
.L_x_9197:
[----:B0-----:R0:W1:Y:S02]  /*123f0*/  SYNCS.PHASECHK.TRANS64.TRYWAIT P1, [R22+URZ+0x28820], R3 ;  /* 0x02882003160075a7 */ /* 0x001064000802017f */
[----:B-1----:R-:W-:Y:S05]  /*12400*/  @!P1 NANOSLEEP.SYNCS 0x989680 ;  /* 0x009896800000995d */ /* 0x002fea0003900000 */
[----:B------:R-:W1:Y:S02]  /*12410*/  @!P1 SYNCS.PHASECHK.TRANS64 P1, [R22+URZ+0x28820], R3 ;  /* 0x02882003160095a7 */ /* 0x000e64000802007f */
[----:B-1----:R-:W-:Y:S05]  /*12420*/  @!P1 BRA `(.L_x_9197) ;  /* 0xfffffffc00f09947 */ /* 0x002fea000383ffff */
[----:B------:R-:W-:Y:S05]  /*12430*/  BRA `(.L_x_9288) ;  /* 0xffffffbc00847947 */ /* 0x000fea000383ffff */
.L_x_9202:
[----:B0-----:R0:W1:Y:S02]  /*12440*/  SYNCS.PHASECHK.TRANS64.TRYWAIT P0, [R6+URZ+0x28840], R3 ;  /* 0x02884003060075a7 */ /* 0x001064000800017f */
[----:B-1----:R-:W-:Y:S05]  /*12450*/  @!P0 NANOSLEEP.SYNCS 0x989680 ;  /* 0x009896800000895d */ /* 0x002fea0003900000 */
[----:B------:R-:W1:Y:S02]  /*12460*/  @!P0 SYNCS.PHASECHK.TRANS64 P0, [R6+URZ+0x28840], R3 ;  /* 0x02884003060085a7 */ /* 0x000e64000800007f */
[----:B-1----:R-:W-:Y:S05]  /*12470*/  @!P0 BRA `(.L_x_9202) ;  /* 0xfffffffc00f08947 */ /* 0x002fea000383ffff */
[----:B------:R-:W-:Y:S05]  /*12480*/  BRA `(.L_x_9289) ;  /* 0xffffffc000507947 */ /* 0x000fea000383ffff */
.L_x_9203:
[----:B------:R-:W-:Y:S01]  /*12490*/  BSSY B1, `(.L_x_9290) ;  /* 0x0000008000017945 */ /* 0x000fe20003800000 */
[----:B------:R-:W-:Y:S01]  /*124a0*/  IMAD.MOV.U32 R13, RZ, RZ, R9 ;  /* 0x000000ffff0d7224 */ /* 0x000fe200078e0009 */
[----:B------:R-:W-:Y:S01]  /*124b0*/  MOV R15, 0xffffffff ;  /* 0xffffffff000f7802 */ /* 0x000fe20000000f00 */
[----:B------:R-:W-:Y:S02]  /*124c0*/  IMAD.MOV.U32 R12, RZ, RZ, RZ ;  /* 0x000000ffff0c7224 */ /* 0x000fe400078e00ff */
[----:B------:R-:W-:-:S07]  /*124d0*/  IMAD.MOV.U32 R11, RZ, RZ, 0x181f ;  /* 0x0000181fff0b7424 */ /* 0x000fce00078e00ff */
[----:B--2---:R-:W-:Y:S05]  /*124e0*/  WARPSYNC.COLLECTIVE R15, `(.L_x_9291) ;  /* 0x000000000f087348 */ /* 0x004fea0003c00000 */
[----:B--2---:R0:W1:Y:S02]  /*124f0*/  SHFL.IDX P6, R14, R13, R12, R11 ;  /* 0x0000000c0d0e7389 */ /* 0x00406400000c000b */
[----:B01----:R-:W-:Y:S01]  /*12500*/  ENDCOLLECTIVE ;  /* 0x000000000000791b */ /* 0x003fe20003800000 */
.L_x_9291:
[----:B------:R-:W-:Y:S05]  /*12510*/  BSYNC B1 ;  /* 0x0000000000017941 */ /* 0x000fea0003800000 */
.L_x_9290:
        /* <DEDUP_REMOVED lines=9> */
.L_x_9292:
[----:B------:R-:W-:Y:S02]  /*125b0*/  IMAD R8, R8, 0x2, R22 ;  /* 0x0000000208087824 */ /* 0x000fe400078e0216 */
[----:B------:R-:W-:Y:S02]  /*125c0*/  IMAD.MOV.U32 R13, RZ, RZ, R9 ;  /* 0x000000ffff0d7224 */ /* 0x000fe400078e0009 */
[----:B------:R-:W-:Y:S02]  /*125d0*/  IMAD.MOV.U32 R12, RZ, RZ, 0x1 ;  /* 0x00000001ff0c7424 */ /* 0x000fe400078e00ff */
[----:B------:R-:W-:-:S07]  /*125e0*/  IMAD.MOV.U32 R2, RZ, RZ, R14 ;  /* 0x000000ffff027224 */ /* 0x000fce00078e000e */
[----:B------:R-:W-:Y:S05]  /*125f0*/  WARPSYNC.COLLECTIVE R15, `(.L_x_9293) ;  /* 0x000000000f087348 */ /* 0x000fea0003c00000 */
[----:B------:R0:W1:Y:S02]  /*12600*/  SHFL.IDX P6, R14, R13, R12, R11 ;  /* 0x0000000c0d0e7389 */ /* 0x00006400000c000b */
[----:B01----:R-:W-:Y:S01]  /*12610*/  ENDCOLLECTIVE ;  /* 0x000000000000791b */ /* 0x003fe20003800000 */
.L_x_9293:
        /* <DEDUP_REMOVED lines=12> */
.L_x_9294:
[----:B------:R-:W-:Y:S02]  /*126e0*/  IMAD.MOV.U32 R13, RZ, RZ, R9 ;  /* 0x000000ffff0d7224 */ /* 0x000fe400078e0009 */
[----:B------:R-:W-:Y:S02]  /*126f0*/  IMAD.MOV.U32 R12, RZ, RZ, 0x2 ;  /* 0x00000002ff0c7424 */ /* 0x000fe400078e00ff */
[----:B------:R-:W-:-:S07]  /*12700*/  IMAD.MOV.U32 R2, RZ, RZ, R14 ;  /* 0x000000ffff027224 */ /* 0x000fce00078e000e */
[----:B------:R-:W-:Y:S05]  /*12710*/  WARPSYNC.COLLECTIVE R15, `(.L_x_9295) ;  /* 0x000000000f087348 */ /* 0x000fea0003c00000 */
[----:B------:R0:W1:Y:S02]  /*12720*/  SHFL.IDX P6, R14, R13, R12, R11 ;  /* 0x0000000c0d0e7389 */ /* 0x00006400000c000b */
[----:B01----:R-:W-:Y:S01]  /*12730*/  ENDCOLLECTIVE ;  /* 0x000000000000791b */ /* 0x003fe20003800000 */
.L_x_9295:
        /* <DEDUP_REMOVED lines=12> */
.L_x_9296:
[----:B------:R-:W-:Y:S01]  /*12800*/  MOV R13, R9 ;  /* 0x00000009000d7202 */ /* 0x000fe20000000f00 */
[----:B------:R-:W-:Y:S02]  /*12810*/  IMAD.MOV.U32 R12, RZ, RZ, 0x3 ;  /* 0x00000003ff0c7424 */ /* 0x000fe400078e00ff */
[----:B------:R-:W-:-:S07]  /*12820*/  IMAD.MOV.U32 R2, RZ, RZ, R14 ;  /* 0x000000ffff027224 */ /* 0x000fce00078e000e */
[----:B------:R-:W-:Y:S05]  /*12830*/  WARPSYNC.COLLECTIVE R15, `(.L_x_9297) ;  /* 0x000000000f087348 */ /* 0x000fea0003c00000 */
[----:B------:R0:W1:Y:S02]  /*12840*/  SHFL.IDX P6, R14, R13, R12, R11 ;  /* 0x0000000c0d0e7389 */ /* 0x00006400000c000b */
[----:B01----:R-:W-:Y:S01]  /*12850*/  ENDCOLLECTIVE ;  /* 0x000000000000791b */ /* 0x003fe20003800000 */
.L_x_9297:
        /* <DEDUP_REMOVED lines=12> */
.L_x_9298:
[----:B------:R-:W-:Y:S02]  /*12920*/  IMAD.MOV.U32 R13, RZ, RZ, R9 ;  /* 0x000000ffff0d7224 */ /* 0x000fe400078e0009 */
[----:B------:R-:W-:Y:S02]  /*12930*/  IMAD.MOV.U32 R12, RZ, RZ, 0x4 ;  /* 0x00000004ff0c7424 */ /* 0x000fe400078e00ff */
[----:B------:R-:W-:-:S07]  /*12940*/  IMAD.MOV.U32 R2, RZ, RZ, R14 ;  /* 0x000000ffff027224 */ /* 0x000fce00078e000e */
[----:B------:R-:W-:Y:S05]  /*12950*/  WARPSYNC.COLLECTIVE R15, `(.L_x_9299) ;  /* 0x000000000f087348 */ /* 0x000fea0003c00000 */
[----:B------:R0:W1:Y:S02]  /*12960*/  SHFL.IDX P6, R14, R13, R12, R11 ;  /* 0x0000000c0d0e7389 */ /* 0x00006400000c000b */
[----:B01----:R-:W-:Y:S01]  /*12970*/  ENDCOLLECTIVE ;  /* 0x000000000000791b */ /* 0x003fe20003800000 */
.L_x_9299:
        /* <DEDUP_REMOVED lines=12> */
.L_x_9300:
[----:B------:R-:W-:Y:S02]  /*12a40*/  IMAD.MOV.U32 R13, RZ, RZ, R9 ;  /* 0x000000ffff0d7224 */ /* 0x000fe400078e0009 */
[----:B------:R-:W-:Y:S02]  /*12a50*/  IMAD.MOV.U32 R12, RZ, RZ, 0x5 ;  /* 0x00000005ff0c7424 */ /* 0x000fe400078e00ff */
[----:B------:R-:W-:-:S07]  /*12a60*/  IMAD.MOV.U32 R2, RZ, RZ, R14 ;  /* 0x000000ffff027224 */ /* 0x000fce00078e000e */
[----:B------:R-:W-:Y:S05]  /*12a70*/  WARPSYNC.COLLECTIVE R15, `(.L_x_9301) ;  /* 0x000000000f087348 */ /* 0x000fea0003c00000 */
[----:B------:R0:W1:Y:S02]  /*12a80*/  SHFL.IDX P6, R14, R13, R12, R11 ;  /* 0x0000000c0d0e7389 */ /* 0x00006400000c000b */
[----:B01----:R-:W-:Y:S01]  /*12a90*/  ENDCOLLECTIVE ;  /* 0x000000000000791b */ /* 0x003fe20003800000 */
.L_x_9301:
        /* <DEDUP_REMOVED lines=12> */
.L_x_9302:
[----:B------:R-:W-:Y:S02]  /*12b60*/  IMAD.MOV.U32 R13, RZ, RZ, R9 ;  /* 0x000000ffff0d7224 */ /* 0x000fe400078e0009 */
[----:B------:R-:W-:Y:S02]  /*12b70*/  IMAD.MOV.U32 R12, RZ, RZ, 0x6 ;  /* 0x00000006ff0c7424 */ /* 0x000fe400078e00ff */
[----:B------:R-:W-:-:S07]  /*12b80*/  IMAD.MOV.U32 R2, RZ, RZ, R14 ;  /* 0x000000ffff027224 */ /* 0x000fce00078e000e */
[----:B------:R-:W-:Y:S05]  /*12b90*/  WARPSYNC.COLLECTIVE R15, `(.L_x_9303) ;  /* 0x000000000f087348 */ /* 0x000fea0003c00000 */
[----:B------:R0:W1:Y:S02]  /*12ba0*/  SHFL.IDX P6, R14, R13, R12, R11 ;  /* 0x0000000c0d0e7389 */ /* 0x00006400000c000b */
[----:B01----:R-:W-:Y:S01]  /*12bb0*/  ENDCOLLECTIVE ;  /* 0x000000000000791b */ /* 0x003fe20003800000 */
.L_x_9303:
        /* <DEDUP_REMOVED lines=12> */
.L_x_9304:
[----:B------:R-:W-:Y:S02]  /*12c80*/  IMAD.MOV.U32 R13, RZ, RZ, R9 ;  /* 0x000000ffff0d7224 */ /* 0x000fe400078e0009 */
[----:B------:R-:W-:Y:S01]  /*12c90*/  IMAD.MOV.U32 R12, RZ, RZ, 0x7 ;  /* 0x00000007ff0c7424 */ /* 0x000fe200078e00ff */
[----:B------:R-:W-:-:S07]  /*12ca0*/  MOV R2, R14 ;  /* 0x0000000e00027202 */ /* 0x000fce0000000f00 */
[----:B------:R-:W-:Y:S05]  /*12cb0*/  WARPSYNC.COLLECTIVE R15, `(.L_x_9305) ;  /* 0x000000000f087348 */ /* 0x000fea0003c00000 */
[----:B------:R0:W1:Y:S02]  /*12cc0*/  SHFL.IDX P6, R14, R13, R12, R11 ;  /* 0x0000000c0d0e7389 */ /* 0x00006400000c000b */
[----:B01----:R-:W-:Y:S01]  /*12cd0*/  ENDCOLLECTIVE ;  /* 0x000000000000791b */ /* 0x003fe20003800000 */
.L_x_9305:
        /* <DEDUP_REMOVED lines=12> */
.L_x_9306:
[----:B------:R-:W-:Y:S01]  /*12da0*/  IMAD.MOV.U32 R2, RZ, RZ, R14 ;  /* 0x000000ffff027224 */ /* 0x000fe200078e000e */
[----:B------:R-:W-:Y:S06]  /*12db0*/  BRA `(.L_x_9307) ;  /* 0xffffffbc00247947 */ /* 0x000fec000383ffff */
.L_x_9208:
[----:B-1----:R1:W3:Y:S02]  /*12dc0*/  SYNCS.PHASECHK.TRANS64.TRYWAIT P0, [R6+URZ+0x28860], R2 ;  /* 0x02886002060075a7 */ /* 0x0022e4000800017f */
[----:B---3--:R-:W-:Y:S05]  /*12dd0*/  @!P0 NANOSLEEP.SYNCS 0x989680 ;  /* 0x009896800000895d */ /* 0x008fea0003900000 */
[----:B------:R-:W3:Y:S02]  /*12de0*/  @!P0 SYNCS.PHASECHK.TRANS64 P0, [R6+URZ+0x28860], R2 ;  /* 0x02886002060085a7 */ /* 0x000ee4000800007f */
[----:B---3--:R-:W-:Y:S05]  /*12df0*/  @!P0 BRA `(.L_x_9208) ;  /* 0xfffffffc00f08947 */ /* 0x008fea000383ffff */
[----:B------:R-:W-:Y:S05]  /*12e00*/  BRA `(.L_x_9308) ;  /* 0xffffffbc00847947 */ /* 0x000fea000383ffff */
.L_x_9209:
        /* <DEDUP_REMOVED lines=8> */
.L_x_9310:
[----:B------:R-:W-:Y:S05]  /*12e90*/  BSYNC B1 ;  /* 0x0000000000017941 */ /* 0x000fea0003800000 */
.L_x_9309:
        /* <DEDUP_REMOVED lines=9> */
.L_x_9311:
[----:B------:R-:W-:Y:S02]  /*12f30*/  IMAD.MOV.U32 R13, RZ, RZ, R24 ;  /* 0x000000ffff0d7224 */ /* 0x000fe400078e0018 */
[----:B------:R-:W-:Y:S02]  /*12f40*/  IMAD.MOV.U32 R12, RZ, RZ, 0x1 ;  /* 0x00000001ff0c7424 */ /* 0x000fe400078e00ff */
[----:B------:R-:W-:-:S07]  /*12f50*/  IMAD.MOV.U32 R2, RZ, RZ, R14 ;  /* 0x000000ffff027224 */ /* 0x000fce00078e000e */
[----:B------:R-:W-:Y:S05]  /*12f60*/  WARPSYNC.COLLECTIVE R15, `(.L_x_9312) ;  /* 0x000000000f087348 */ /* 0x000fea0003c00000 */
[----:B------:R0:W1:Y:S02]  /*12f70*/  SHFL.IDX P6, R14, R13, R12, R11 ;  /* 0x0000000c0d0e7389 */ /* 0x00006400000c000b */
[----:B01----:R-:W-:Y:S01]  /*12f80*/  ENDCOLLECTIVE ;  /* 0x000000000000791b */ /* 0x003fe20003800000 */
.L_x_9312:
        /* <DEDUP_REMOVED lines=14> */
.L_x_9313:
[----:B------:R-:W-:Y:S02]  /*13070*/  IMAD.MOV.U32 R13, RZ, RZ, R24 ;  /* 0x000000ffff0d7224 */ /* 0x000fe400078e0018 */
[----:B------:R-:W-:Y:S02]  /*13080*/  IMAD.MOV.U32 R12, RZ, RZ, 0x2 ;  /* 0x00000002ff0c7424 */ /* 0x000fe400078e00ff */
[----:B------:R-:W-:-:S07]  /*13090*/  IMAD.MOV.U32 R2, RZ, RZ, R14 ;  /* 0x000000ffff027224 */ /* 0x000fce00078e000e */
[----:B------:R-:W-:Y:S05]  /*130a0*/  WARPSYNC.COLLECTIVE R15, `(.L_x_9314) ;  /* 0x000000000f087348 */ /* 0x000fea0003c00000 */
[----:B------:R0:W1:Y:S02]  /*130b0*/  SHFL.IDX P6, R14, R13, R12, R11 ;  /* 0x0000000c0d0e7389 */ /* 0x00006400000c000b */
[----:B01----:R-:W-:Y:S01]  /*130c0*/  ENDCOLLECTIVE ;  /* 0x000000000000791b */ /* 0x003fe20003800000 */
.L_x_9314:
        /* <DEDUP_REMOVED lines=14> */
.L_x_9315:
[----:B------:R-:W-:Y:S02]  /*131b0*/  IMAD.MOV.U32 R13, RZ, RZ, R24 ;  /* 0x000000ffff0d7224 */ /* 0x000fe400078e0018 */
[----:B------:R-:W-:Y:S02]  /*131c0*/  IMAD.MOV.U32 R12, RZ, RZ, 0x3 ;  /* 0x00000003ff0c7424 */ /* 0x000fe400078e00ff */
[----:B------:R-:W-:-:S07]  /*131d0*/  IMAD.MOV.U32 R2, RZ, RZ, R14 ;  /* 0x000000ffff027224 */ /* 0x000fce00078e000e */
[----:B------:R-:W-:Y:S05]  /*131e0*/  WARPSYNC.COLLECTIVE R15, `(.L_x_9316) ;  /* 0x000000000f087348 */ /* 0x000fea0003c00000 */
[----:B------:R0:W1:Y:S02]  /*131f0*/  SHFL.IDX P6, R14, R13, R12, R11 ;  /* 0x0000000c0d0e7389 */ /* 0x00006400000c000b */
[----:B01----:R-:W-:Y:S01]  /*13200*/  ENDCOLLECTIVE ;  /* 0x000000000000791b */ /* 0x003fe20003800000 */
.L_x_9316:
        /* <DEDUP_REMOVED lines=14> */
.L_x_9317:
[----:B------:R-:W-:Y:S02]  /*132f0*/  IMAD.MOV.U32 R13, RZ, RZ, R24 ;  /* 0x000000ffff0d7224 */ /* 0x000fe400078e0018 */
[----:B------:R-:W-:Y:S02]  /*13300*/  IMAD.MOV.U32 R12, RZ, RZ, 0x4 ;  /* 0x00000004ff0c7424 */ /* 0x000fe400078e00ff */
[----:B------:R-:W-:-:S07]  /*13310*/  IMAD.MOV.U32 R2, RZ, RZ, R14 ;  /* 0x000000ffff027224 */ /* 0x000fce00078e000e */
[----:B------:R-:W-:Y:S05]  /*13320*/  WARPSYNC.COLLECTIVE R15, `(.L_x_9318) ;  /* 0x000000000f087348 */ /* 0x000fea0003c00000 */
[----:B------:R0:W1:Y:S02]  /*13330*/  SHFL.IDX P6, R14, R13, R12, R11 ;  /* 0x0000000c0d0e7389 */ /* 0x00006400000c000b */
[----:B01----:R-:W-:Y:S01]  /*13340*/  ENDCOLLECTIVE ;  /* 0x000000000000791b */ /* 0x003fe20003800000 */
.L_x_9318:
        /* <DEDUP_REMOVED lines=14> */
.L_x_9319:
[----:B------:R-:W-:Y:S01]  /*13430*/  IMAD.MOV.U32 R13, RZ, RZ, R24 ;  /* 0x000000ffff0d7224 */ /* 0x000fe200078e0018 */
[----:B------:R-:W-:Y:S01]  /*13440*/  MOV R12, 0x5 ;  /* 0x00000005000c7802 */ /* 0x000fe20000000f00 */
[----:B------:R-:W-:-:S07]  /*13450*/  IMAD.MOV.U32 R2, RZ, RZ, R14 ;  /* 0x000000ffff027224 */ /* 0x000fce00078e000e */
[----:B------:R-:W-:Y:S05]  /*13460*/  WARPSYNC.COLLECTIVE R15, `(.L_x_9320) ;  /* 0x000000000f087348 */ /* 0x000fea0003c00000 */
[----:B------:R0:W1:Y:S02]  /*13470*/  SHFL.IDX P6, R14, R13, R12, R11 ;  /* 0x0000000c0d0e7389 */ /* 0x00006400000c000b */
[----:B01----:R-:W-:Y:S01]  /*13480*/  ENDCOLLECTIVE ;  /* 0x000000000000791b */ /* 0x003fe20003800000 */
.L_x_9320:
        /* <DEDUP_REMOVED lines=14> */
.L_x_9321:
[----:B------:R-:W-:Y:S02]  /*13570*/  IMAD.MOV.U32 R13, RZ, RZ, R24 ;  /* 0x000000ffff0d7224 */ /* 0x000fe400078e0018 */
[----:B------:R-:W-:Y:S02]  /*13580*/  IMAD.MOV.U32 R12, RZ, RZ, 0x6 ;  /* 0x00000006ff0c7424 */ /* 0x000fe400078e00ff */
[----:B------:R-:W-:-:S07]  /*13590*/  IMAD.MOV.U32 R2, RZ, RZ, R14 ;  /* 0x000000ffff027224 */ /* 0x000fce00078e000e */
[----:B------:R-:W-:Y:S05]  /*135a0*/  WARPSYNC.COLLECTIVE R15, `(.L_x_9322) ;  /* 0x000000000f087348 */ /* 0x000fea0003c00000 */
[----:B------:R0:W1:Y:S02]  /*135b0*/  SHFL.IDX P6, R14, R13, R12, R11 ;  /* 0x0000000c0d0e7389 */ /* 0x00006400000c000b */
[----:B01----:R-:W-:Y:S01]  /*135c0*/  ENDCOLLECTIVE ;  /* 0x000000000000791b */ /* 0x003fe20003800000 */
.L_x_9322:
        /* <DEDUP_REMOVED lines=14> */
.L_x_9323:
[----:B------:R-:W-:Y:S02]  /*136b0*/  IMAD.MOV.U32 R13, RZ, RZ, R24 ;  /* 0x000000ffff0d7224 */ /* 0x000fe400078e0018 */
[----:B------:R-:W-:Y:S02]  /*136c0*/  IMAD.MOV.U32 R12, RZ, RZ, 0x7 ;  /* 0x00000007ff0c7424 */ /* 0x000fe400078e00ff */
[----:B------:R-:W-:-:S07]  /*136d0*/  IMAD.MOV.U32 R2, RZ, RZ, R14 ;  /* 0x000000ffff027224 */ /* 0x000fce00078e000e */
[----:B------:R-:W-:Y:S05]  /*136e0*/  WARPSYNC.COLLECTIVE R15, `(.L_x_9324) ;  /* 0x000000000f087348 */ /* 0x000fea0003c00000 */
[----:B------:R0:W1:Y:S02]  /*136f0*/  SHFL.IDX P6, R14, R13, R12, R11 ;  /* 0x0000000c0d0e7389 */ /* 0x00006400000c000b */
[----:B01----:R-:W-:Y:S01]  /*13700*/  ENDCOLLECTIVE ;  /* 0x000000000000791b */ /* 0x003fe20003800000 */
.L_x_9324:
        /* <DEDUP_REMOVED lines=13> */
.L_x_9325:
[----:B------:R-:W-:Y:S01]  /*137e0*/  @!PT LDS RZ, [RZ] ;  /* 0x00000000fffff984 */ /* 0x000fe20000000800 */
[----:B------:R-:W-:Y:S01]  /*137f0*/  @!PT LDS RZ, [RZ] ;  /* 0x00000000fffff984 */ /* 0x000fe20000000800 */
[----:B------:R-:W-:Y:S01]  /*13800*/  @!PT LDS RZ, [RZ] ;  /* 0x00000000fffff984 */ /* 0x000fe20000000800 */
[----:B------:R1:W-:Y:S01]  /*13810*/  LDGSTS.E.BYPASS.LTC128B.128 [R7+0x7400], desc[UR52][R2.64+0x80], !P0 ;  /* 0x0740008002077fae */ /* 0x0003e2000c101d74 */
[----:B------:R-:W-:Y:S05]  /*13820*/  BRA `(.L_x_9326) ;  /* 0xffffffb800087947 */ /* 0x000fea000383ffff */
.L_x_9217:
[----:B0-----:R0:W1:Y:S02]  /*13830*/  SYNCS.PHASECHK.TRANS64.TRYWAIT P0, [R0+URZ+0x28860], R3 ;  /* 0x02886003000075a7 */ /* 0x001064000800017f */
[----:B-1----:R-:W-:Y:S05]  /*13840*/  @!P0 NANOSLEEP.SYNCS 0x989680 ;  /* 0x009896800000895d */ /* 0x002fea0003900000 */
[----:B------:R-:W1:Y:S02]  /*13850*/  @!P0 SYNCS.PHASECHK.TRANS64 P0, [R0+URZ+0x28860], R3 ;  /* 0x02886003000085a7 */ /* 0x000e64000800007f */
[----:B-1----:R-:W-:Y:S05]  /*13860*/  @!P0 BRA `(.L_x_9217) ;  /* 0xfffffffc00f08947 */ /* 0x002fea000383ffff */
[----:B------:R-:W-:Y:S05]  /*13870*/  BRA `(.L_x_9327) ;  /* 0xffffffbc00247947 */ /* 0x000fea000383ffff */
.L_x_9218:
        /* <DEDUP_REMOVED lines=8> */
.L_x_9329:
[----:B------:R-:W-:Y:S05]  /*13900*/  BSYNC B0 ;  /* 0x0000000000007941 */ /* 0x000fea0003800000 */
.L_x_9328:
        /* <DEDUP_REMOVED lines=9> */
.L_x_9330:
        /* <DEDUP_REMOVED lines=12> */
.L_x_9331:
        /* <DEDUP_REMOVED lines=13> */
.L_x_9332:
[----:B------:R-:W-:Y:S02]  /*13b30*/  IMAD.MOV.U32 R13, RZ, RZ, R24 ;  /* 0x000000ffff0d7224 */ /* 0x000fe400078e0018 */
[----:B------:R-:W-:Y:S02]  /*13b40*/  IMAD.MOV.U32 R12, RZ, RZ, 0x2 ;  /* 0x00000002ff0c7424 */ /* 0x000fe400078e00ff */
[----:B------:R-:W-:-:S07]  /*13b50*/  IMAD.MOV.U32 R10, RZ, RZ, R14 ;  /* 0x000000ffff0a7224 */ /* 0x000fce00078e000e */
[----:B------:R-:W-:Y:S05]  /*13b60*/  WARPSYNC.COLLECTIVE R15, `(.L_x_9333) ;  /* 0x000000000f087348 */ /* 0x000fea0003c00000 */
[----:B------:R0:W1:Y:S02]  /*13b70*/  SHFL.IDX P6, R14, R13, R12, R11 ;  /* 0x0000000c0d0e7389 */ /* 0x00006400000c000b */
[----:B01----:R-:W-:Y:S01]  /*13b80*/  ENDCOLLECTIVE ;  /* 0x000000000000791b */ /* 0x003fe20003800000 */
.L_x_9333:
        /* <DEDUP_REMOVED lines=14> */
.L_x_9334:
[----:B------:R-:W-:Y:S02]  /*13c70*/  IMAD.MOV.U32 R13, RZ, RZ, R24 ;  /* 0x000000ffff0d7224 */ /* 0x000fe400078e0018 */
[----:B------:R-:W-:Y:S01]  /*13c80*/  IMAD.MOV.U32 R12, RZ, RZ, 0x3 ;  /* 0x00000003ff0c7424 */ /* 0x000fe200078e00ff */
[----:B------:R-:W-:-:S13]  /*13c90*/  IADD3 R2, P2, R14, R5, RZ ;  /* 0x000000050e027210 */ /* 0x000fda0007f5e0ff */
[----:B------:R-:W-:Y:S05]  /*13ca0*/  WARPSYNC.COLLECTIVE R15, `(.L_x_9335) ;  /* 0x000000000f087348 */ /* 0x000fea0003c00000 */
[----:B------:R0:W1:Y:S02]  /*13cb0*/  SHFL.IDX P6, R14, R13, R12, R11 ;  /* 0x0000000c0d0e7389 */ /* 0x00006400000c000b */
[----:B01----:R-:W-:Y:S01]  /*13cc0*/  ENDCOLLECTIVE ;  /* 0x000000000000791b */ /* 0x003fe20003800000 */
.L_x_9335:
        /* <DEDUP_REMOVED lines=13> */
.L_x_9336:
[----:B------:R-:W-:Y:S01]  /*13da0*/  IMAD.MOV.U32 R13, RZ, RZ, R24 ;  /* 0x000000ffff0d7224 */ /* 0x000fe200078e0018 */
[----:B------:R-:W-:Y:S02]  /*13db0*/  MOV R12, 0x4 ;  /* 0x00000004000c7802 */ /* 0x000fe40000000f00 */
[----:B------:R-:W-:-:S13]  /*13dc0*/  IADD3 R2, P2, R14, R5, RZ ;  /* 0x000000050e027210 */ /* 0x000fda0007f5e0ff */
[----:B------:R-:W-:Y:S05]  /*13dd0*/  WARPSYNC.COLLECTIVE R15, `(.L_x_9337) ;  /* 0x000000000f087348 */ /* 0x000fea0003c00000 */
[----:B------:R0:W1:Y:S02]  /*13de0*/  SHFL.IDX P6, R14, R13, R12, R11 ;  /* 0x0000000c0d0e7389 */ /* 0x00006400000c000b */
[----:B01----:R-:W-:Y:S01]  /*13df0*/  ENDCOLLECTIVE ;  /* 0x000000000000791b */ /* 0x003fe20003800000 */
.L_x_9337:
        /* <DEDUP_REMOVED lines=13> */
.L_x_9338:
[----:B------:R-:W-:Y:S02]  /*13ed0*/  IMAD.MOV.U32 R13, RZ, RZ, R24 ;  /* 0x000000ffff0d7224 */ /* 0x000fe400078e0018 */
[----:B------:R-:W-:Y:S02]  /*13ee0*/  IMAD.MOV.U32 R12, RZ, RZ, 0x5 ;  /* 0x00000005ff0c7424 */ /* 0x000fe400078e00ff */
[----:B------:R-:W-:-:S07]  /*13ef0*/  IMAD.MOV.U32 R10, RZ, RZ, R14 ;  /* 0x000000ffff0a7224 */ /* 0x000fce00078e000e */
[----:B------:R-:W-:Y:S05]  /*13f00*/  WARPSYNC.COLLECTIVE R15, `(.L_x_9339) ;  /* 0x000000000f087348 */ /* 0x000fea0003c00000 */
[----:B------:R0:W1:Y:S02]  /*13f10*/  SHFL.IDX P6, R14, R13, R12, R11 ;  /* 0x0000000c0d0e7389 */ /* 0x00006400000c000b */
[----:B01----:R-:W-:Y:S01]  /*13f20*/  ENDCOLLECTIVE ;  /* 0x000000000000791b */ /* 0x003fe20003800000 */
.L_x_9339:
        /* <DEDUP_REMOVED lines=14> */
.L_x_9340:
[----:B------:R-:W-:Y:S02]  /*14010*/  IMAD.MOV.U32 R13, RZ, RZ, R24 ;  /* 0x000000ffff0d7224 */ /* 0x000fe400078e0018 */
[----:B------:R-:W-:Y:S01]  /*14020*/  IMAD.MOV.U32 R12, RZ, RZ, 0x6 ;  /* 0x00000006ff0c7424 */ /* 0x000fe200078e00ff */
[----:B------:R-:W-:-:S13]  /*14030*/  IADD3 R2, P2, R14, R5, RZ ;  /* 0x000000050e027210 */ /* 0x000fda0007f5e0ff */
[----:B------:R-:W-:Y:S05]  /*14040*/  WARPSYNC.COLLECTIVE R15, `(.L_x_9341) ;  /* 0x000000000f087348 */ /* 0x000fea0003c00000 */
[----:B------:R0:W1:Y:S02]  /*14050*/  SHFL.IDX P6, R14, R13, R12, R11 ;  /* 0x0000000c0d0e7389 */ /* 0x00006400000c000b */
[----:B01----:R-:W-:Y:S01]  /*14060*/  ENDCOLLECTIVE ;  /* 0x000000000000791b */ /* 0x003fe20003800000 */
.L_x_9341:
        /* <DEDUP_REMOVED lines=13> */
.L_x_9342:
[----:B------:R-:W-:Y:S02]  /*14140*/  IMAD.MOV.U32 R13, RZ, RZ, R24 ;  /* 0x000000ffff0d7224 */ /* 0x000fe400078e0018 */
[----:B------:R-:W-:Y:S02]  /*14150*/  IMAD.MOV.U32 R12, RZ, RZ, 0x7 ;  /* 0x00000007ff0c7424 */ /* 0x000fe400078e00ff */
[----:B------:R-:W-:-:S07]  /*14160*/  IMAD.MOV.U32 R10, RZ, RZ, R14 ;  /* 0x000000ffff0a7224 */ /* 0x000fce00078e000e */
[----:B------:R-:W-:Y:S05]  /*14170*/  WARPSYNC.COLLECTIVE R15, `(.L_x_9343) ;  /* 0x000000000f087348 */ /* 0x000fea0003c00000 */
[----:B------:R0:W1:Y:S02]  /*14180*/  SHFL.IDX P6, R14, R13, R12, R11 ;  /* 0x0000000c0d0e7389 */ /* 0x00006400000c000b */
[----:B01----:R-:W-:Y:S01]  /*14190*/  ENDCOLLECTIVE ;  /* 0x000000000000791b */ /* 0x003fe20003800000 */
.L_x_9343:
        /* <DEDUP_REMOVED lines=12> */
.L_x_9344:
[----:B------:R-:W-:Y:S05]  /*14260*/  BRA `(.L_x_9345) ;  /* 0xffffffb400c47947 */ /* 0x000fea000383ffff */
.L_x_9223:
        /* <DEDUP_REMOVED lines=8> */
.L_x_9347:
[----:B------:R-:W-:Y:S05]  /*142f0*/  BSYNC B0 ;  /* 0x0000000000007941 */ /* 0x000fea0003800000 */
.L_x_9346:
        /* <DEDUP_REMOVED lines=9> */
.L_x_9348:
        /* <DEDUP_REMOVED lines=18> */
.L_x_9349:
[----:B------:R-:W-:Y:S01]  /*144b0*/  IMAD.MOV.U32 R12, RZ, RZ, 0x2 ;  /* 0x00000002ff0c7424 */ /* 0x000fe200078e00ff */
[----:B------:R-:W-:-:S05]  /*144c0*/  SEL R7, R14, RZ, P1 ;  /* 0x000000ff0e077207 */ /* 0x000fca0000800000 */
[----:B------:R-:W-:-:S04]  /*144d0*/  IMAD.IADD R6, R4, 0x1, R7 ;  /* 0x0000000104067824 */ /* 0x000fc800078e0207 */
[----:B------:R-:W-:-:S07]  /*144e0*/  IMAD.MOV.U32 R13, RZ, RZ, R6 ;  /* 0x000000ffff0d7224 */ /* 0x000fce00078e0006 */
[----:B------:R-:W-:Y:S05]  /*144f0*/  WARPSYNC.COLLECTIVE R15, `(.L_x_9350) ;  /* 0x000000000f087348 */ /* 0x000fea0003c00000 */
[----:B------:R0:W1:Y:S02]  /*14500*/  SHFL.UP P6, R14, R13, R12, R11 ;  /* 0x0400000c0d0e7389 */ /* 0x00006400000c000b */
[----:B01----:R-:W-:Y:S01]  /*14510*/  ENDCOLLECTIVE ;  /* 0x000000000000791b */ /* 0x003fe20003800000 */
.L_x_9350:
[----:B------:R-:W-:Y:S01]  /*14520*/  IMAD.MOV.U32 R12, RZ, RZ, 0x4 ;  /* 0x00000004ff0c7424 */ /* 0x000fe200078e00ff */
[----:B------:R-:W-:-:S05]  /*14530*/  SEL R7, R14, RZ, P2 ;  /* 0x000000ff0e077207 */ /* 0x000fca0001000000 */
[----:B------:R-:W-:-:S04]  /*14540*/  IMAD.IADD R7, R6, 0x1, R7 ;  /* 0x0000000106077824 */ /* 0x000fc800078e0207 */
[----:B------:R-:W-:-:S07]  /*14550*/  IMAD.MOV.U32 R13, RZ, RZ, R7 ;  /* 0x000000ffff0d7224 */ /* 0x000fce00078e0007 */
[----:B------:R-:W-:Y:S05]  /*14560*/  WARPSYNC.COLLECTIVE R15, `(.L_x_9351) ;  /* 0x000000000f087348 */ /* 0x000fea0003c00000 */
[----:B------:R0:W1:Y:S02]  /*14570*/  SHFL.UP P6, R14, R13, R12, R11 ;  /* 0x0400000c0d0e7389 */ /* 0x00006400000c000b */
[----:B01----:R-:W-:Y:S01]  /*14580*/  ENDCOLLECTIVE ;  /* 0x000000000000791b */ /* 0x003fe20003800000 */
.L_x_9351:
[----:B------:R-:W-:Y:S01]  /*14590*/  IMAD.MOV.U32 R12, RZ, RZ, 0x8 ;  /* 0x00000008ff0c7424 */ /* 0x000fe200078e00ff */
[----:B------:R-:W-:-:S05]  /*145a0*/  SEL R2, R14, RZ, P3 ;  /* 0x000000ff0e027207 */ /* 0x000fca0001800000 */
[----:B------:R-:W-:-:S04]  /*145b0*/  IMAD.IADD R2, R7, 0x1, R2 ;  /* 0x0000000107027824 */ /* 0x000fc800078e0202 */
[----:B------:R-:W-:-:S07]  /*145c0*/  IMAD.MOV.U32 R13, RZ, RZ, R2 ;  /* 0x000000ffff0d7224 */ /* 0x000fce00078e0002 */
[----:B------:R-:W-:Y:S05]  /*145d0*/  WARPSYNC.COLLECTIVE R15, `(.L_x_9352) ;  /* 0x000000000f087348 */ /* 0x000fea0003c00000 */
[----:B------:R0:W1:Y:S02]  /*145e0*/  SHFL.UP P6, R14, R13, R12, R11 ;  /* 0x0400000c0d0e7389 */ /* 0x00006400000c000b */
[----:B01----:R-:W-:Y:S01]  /*145f0*/  ENDCOLLECTIVE ;  /* 0x000000000000791b */ /* 0x003fe20003800000 */
.L_x_9352:
[----:B------:R-:W-:Y:S01]  /*14600*/  IMAD.MOV.U32 R12, RZ, RZ, 0x10 ;  /* 0x00000010ff0c7424 */ /* 0x000fe200078e00ff */
[----:B------:R-:W-:-:S04]  /*14610*/  SEL R3, R14, RZ, P4 ;  /* 0x000000ff0e037207 */ /* 0x000fc80002000000 */
[----:B------:R-:W-:-:S05]  /*14620*/  IADD3 R3, R2, R3, RZ ;  /* 0x0000000302037210 */ /* 0x000fca0007ffe0ff */
[----:B------:R-:W-:-:S07]  /*14630*/  IMAD.MOV.U32 R13, RZ, RZ, R3 ;  /* 0x000000ffff0d7224 */ /* 0x000fce00078e0003 */
[----:B------:R-:W-:Y:S05]  /*14640*/  WARPSYNC.COLLECTIVE R15, `(.L_x_9353) ;  /* 0x000000000f087348 */ /* 0x000fea0003c00000 */
[----:B------:R0:W1:Y:S02]  /*14650*/  SHFL.UP P6, R14, R13, R12, R11 ;  /* 0x0400000c0d0e7389 */ /* 0x00006400000c000b */
[----:B01----:R-:W-:Y:S01]  /*14660*/  ENDCOLLECTIVE ;  /* 0x000000000000791b */ /* 0x003fe20003800000 */
.L_x_9353:
        /* <DEDUP_REMOVED lines=8> */
.L_x_9354:
[----:B------:R-:W-:Y:S05]  /*146f0*/  BRA `(.L_x_9355) ;  /* 0xffffffb400d07947 */ /* 0x000fea000383ffff */
.L_x_9228:
        /* <DEDUP_REMOVED lines=8> */
.L_x_9357:
[----:B------:R-:W-:Y:S05]  /*14780*/  BSYNC B0 ;  /* 0x0000000000007941 */ /* 0x000fea0003800000 */
.L_x_9356:
        /* <DEDUP_REMOVED lines=8> */
.L_x_9358:
[----:B------:R-:W-:Y:S01]  /*14810*/  IMAD.MOV.U32 R12, RZ, RZ, 0x4 ;  /* 0x00000004ff0c7424 */ /* 0x000fe200078e00ff */
[----:B------:R-:W-:-:S05]  /*14820*/  SEL R0, R14, RZ, P2 ;  /* 0x000000ff0e007207 */ /* 0x000fca0001000000 */
[----:B------:R-:W-:-:S04]  /*14830*/  IMAD.IADD R0, R13, 0x1, R0 ;  /* 0x000000010d007824 */ /* 0x000fc800078e0200 */
[----:B------:R-:W-:-:S07]  /*14840*/  IMAD.MOV.U32 R13, RZ, RZ, R0 ;  /* 0x000000ffff0d7224 */ /* 0x000fce00078e0000 */
[----:B------:R-:W-:Y:S05]  /*14850*/  WARPSYNC.COLLECTIVE R15, `(.L_x_9359) ;  /* 0x000000000f087348 */ /* 0x000fea0003c00000 */
[----:B------:R0:W1:Y:S02]  /*14860*/  SHFL.UP P6, R14, R13, R12, R11 ;  /* 0x0400000c0d0e7389 */ /* 0x00006400000c000b */
[----:B01----:R-:W-:Y:S01]  /*14870*/  ENDCOLLECTIVE ;  /* 0x000000000000791b */ /* 0x003fe20003800000 */
.L_x_9359:
[----:B------:R-:W-:Y:S01]  /*14880*/  IMAD.MOV.U32 R12, RZ, RZ, 0x8 ;  /* 0x00000008ff0c7424 */ /* 0x000fe200078e00ff */
[----:B------:R-:W-:-:S05]  /*14890*/  SEL R3, R14, RZ, P3 ;  /* 0x000000ff0e037207 */ /* 0x000fca0001800000 */
[----:B------:R-:W-:-:S04]  /*148a0*/  IMAD.IADD R2, R0, 0x1, R3 ;  /* 0x0000000100027824 */ /* 0x000fc800078e0203 */
[----:B------:R-:W-:-:S07]  /*148b0*/  IMAD.MOV.U32 R13, RZ, RZ, R2 ;  /* 0x000000ffff0d7224 */ /* 0x000fce00078e0002 */
[----:B------:R-:W-:Y:S05]  /*148c0*/  WARPSYNC.COLLECTIVE R15, `(.L_x_9360) ;  /* 0x000000000f087348 */ /* 0x000fea0003c00000 */
[----:B------:R0:W1:Y:S02]  /*148d0*/  SHFL.UP P6, R14, R13, R12, R11 ;  /* 0x0400000c0d0e7389 */ /* 0x00006400000c000b */
[----:B01----:R-:W-:Y:S01]  /*148e0*/  ENDCOLLECTIVE ;  /* 0x000000000000791b */ /* 0x003fe20003800000 */
.L_x_9360:
[----:B------:R-:W-:Y:S01]  /*148f0*/  IMAD.MOV.U32 R12, RZ, RZ, 0x10 ;  /* 0x00000010ff0c7424 */ /* 0x000fe200078e00ff */
[----:B------:R-:W-:-:S05]  /*14900*/  SEL R3, R14, RZ, P4 ;  /* 0x000000ff0e037207 */ /* 0x000fca0002000000 */
[----:B------:R-:W-:-:S05]  /*14910*/  IMAD.IADD R3, R2, 0x1, R3 ;  /* 0x0000000102037824 */ /* 0x000fca00078e0203 */
[----:B------:R-:W-:-:S07]  /*14920*/  MOV R13, R3 ;  /* 0x00000003000d7202 */ /* 0x000fce0000000f00 */
[----:B------:R-:W-:Y:S05]  /*14930*/  WARPSYNC.COLLECTIVE R15, `(.L_x_9361) ;  /* 0x000000000f087348 */ /* 0x000fea0003c00000 */
[----:B------:R0:W1:Y:S02]  /*14940*/  SHFL.UP P6, R14, R13, R12, R11 ;  /* 0x0400000c0d0e7389 */ /* 0x00006400000c000b */
[----:B01----:R-:W-:Y:S01]  /*14950*/  ENDCOLLECTIVE ;  /* 0x000000000000791b */ /* 0x003fe20003800000 */
.L_x_9361:
        /* <DEDUP_REMOVED lines=8> */
.L_x_9362:
[----:B------:R-:W-:Y:S05]  /*149e0*/  BRA `(.L_x_9363) ;  /* 0xffffffb400b07947 */ /* 0x000fea000383ffff */
.L_x_9230:
[----:B------:R-:W-:Y:S01]  /*149f0*/  BSSY B0, `(.L_x_9364) ;  /* 0x0000006000007945 */ /* 0x000fe20003800000 */
[----:B------:R-:W-:Y:S01]  /*14a00*/  PLOP3.LUT P6, PT, P6, PT, PT, 0x8, 0x0 ;  /* 0x000000000000781c */ /* 0x000fe200037ce170 */
[----:B------:R-:W-:-:S12]  /*14a10*/  IMAD.MOV.U32 R15, RZ, RZ, -0x1 ;  /* 0xffffffffff0f7424 */ /* 0x000fd800078e00ff */
[----:B0-----:R-:W-:Y:S05]  /*14a20*/  WARPSYNC.COLLECTIVE R15, `(.L_x_9365) ;  /* 0x000000000f087348 */ /* 0x001fea0003c00000 */
[----:B------:R-:W-:Y:S01]  /*14a30*/  VOTE.ANY R14, PT, P6 ;  /* 0x00000000000e7806 */ /* 0x000fe200030e0100 */
[----:B0-----:R-:W-:Y:S06]  /*14a40*/  ENDCOLLECTIVE ;  /* 0x000000000000791b */ /* 0x001fec0003800000 */
.L_x_9365:
[----:B------:R-:W-:Y:S05]  /*14a50*/  BSYNC B0 ;  /* 0x0000000000007941 */ /* 0x000fea0003800000 */
.L_x_9364:
        /* <DEDUP_REMOVED lines=9> */
.L_x_9366:
[----:B------:R-:W-:Y:S01]  /*14af0*/  IMAD.MOV.U32 R4, RZ, RZ, R14 ;  /* 0x000000ffff047224 */ /* 0x000fe200078e000e */
[----:B------:R-:W-:Y:S06]  /*14b00*/  BRA `(.L_x_9367) ;  /* 0xffffffb400a07947 */ /* 0x000fec000383ffff */
.L_x_9232:
[----:B------:R-:W-:Y:S01]  /*14b10*/  BSSY B0, `(.L_x_9368) ;  /* 0x0000007000007945 */ /* 0x000fe20003800000 */
[----:B------:R-:W-:Y:S02]  /*14b20*/  IMAD.MOV.U32 R13, RZ, RZ, R6 ;  /* 0x000000ffff0d7224 */ /* 0x000fe400078e0006 */
[----:B------:R-:W-:Y:S02]  /*14b30*/  IMAD.MOV.U32 R11, RZ, RZ, 0x1f ;  /* 0x0000001fff0b7424 */ /* 0x000fe400078e00ff */
[----:B------:R-:W-:-:S07]  /*14b40*/  IMAD.MOV.U32 R15, RZ, RZ, -0x1 ;  /* 0xffffffffff0f7424 */ /* 0x000fce00078e00ff */
[----:B012---:R-:W-:Y:S05]  /*14b50*/  WARPSYNC.COLLECTIVE R15, `(.L_x_9369) ;  /* 0x000000000f087348 */ /* 0x007fea0003c00000 */
[----:B------:R3:W4:Y:S02]  /*14b60*/  SHFL.IDX P6, R14, R13, R12, R11 ;  /* 0x0000000c0d0e7389 */ /* 0x00072400000c000b */
[----:B01234-:R-:W-:Y:S01]  /*14b70*/  ENDCOLLECTIVE ;  /* 0x000000000000791b */ /* 0x01ffe20003800000 */
.L_x_9369:
[----:B------:R-:W-:Y:S05]  /*14b80*/  BSYNC B0 ;  /* 0x0000000000007941 */ /* 0x000fea0003800000 */
.L_x_9368:
[----:B------:R-:W-:Y:S05]  /*14b90*/  BRA `(.L_x_9231) ;  /* 0xffffffb400987947 */ /* 0x000fea000383ffff */
.L_x_9236:
[----:B0-----:R0:W3:Y:S02]  /*14ba0*/  SYNCS.PHASECHK.TRANS64.TRYWAIT P0, [R4+URZ+0x28820], R0 ;  /* 0x02882000040075a7 */ /* 0x0010e4000800017f */
[----:B---3--:R-:W-:Y:S05]  /*14bb0*/  @!P0 NANOSLEEP.SYNCS 0x989680 ;  /* 0x009896800000895d */ /* 0x008fea0003900000 */
[----:B------:R-:W3:Y:S02]  /*14bc0*/  @!P0 SYNCS.PHASECHK.TRANS64 P0, [R4+URZ+0x28820], R0 ;  /* 0x02882000040085a7 */ /* 0x000ee4000800007f */
[----:B---3--:R-:W-:Y:S05]  /*14bd0*/  @!P0 BRA `(.L_x_9236) ;  /* 0xfffffffc00f08947 */ /* 0x008fea000383ffff */
[----:B------:R-:W-:Y:S05]  /*14be0*/  BRA `(.L_x_9370) ;  /* 0xffffffbc00107947 */ /* 0x000fea000383ffff */
.L_x_9237:
        /* <DEDUP_REMOVED lines=11> */
.L_x_9372:
[----:B------:R-:W-:Y:S05]  /*14ca0*/  BSYNC B0 ;  /* 0x0000000000007941 */ /* 0x000fea0003800000 */
.L_x_9371:
[----:B------:R-:W-:Y:S05]  /*14cb0*/  BRA `(.L_x_9373) ;  /* 0xffffffb800f87947 */ /* 0x000fea000383ffff */
.L_x_9240:
[----:B------:R-:W-:Y:S01]  /*14cc0*/  BSSY B1, `(.L_x_9374) ;  /* 0x0000006000017945 */ /* 0x000fe20003800000 */
[----:B------:R-:W-:-:S07]  /*14cd0*/  IMAD.MOV.U32 R15, RZ, RZ, -0x1 ;  /* 0xffffffffff0f7424 */ /* 0x000fce00078e00ff */
[----:B012---:R-:W-:Y:S05]  /*14ce0*/  WARPSYNC.COLLECTIVE R15, `(.L_x_9375) ;  /* 0x000000000f0c7348 */ /* 0x007fea0003c00000 */
[----:B------:R-:W-:Y:S02]  /*14cf0*/  ELECT P6, UR62, PT ;  /* 0x00000000003e782f */ /* 0x000fe400038c0000 */
[----:B------:R-:W-:Y:S01]  /*14d00*/  MOV R14, UR62 ;  /* 0x0000003e000e7c02 */ /* 0x000fe20008000f00 */
[----:B012---:R-:W-:Y:S10]  /*14d10*/  ENDCOLLECTIVE ;  /* 0x000000000000791b */ /* 0x007ff40003800000 */
.L_x_9375:
[----:B------:R-:W-:Y:S05]  /*14d20*/  BSYNC B1 ;  /* 0x0000000000017941 */ /* 0x000fea0003800000 */
.L_x_9374:
[----:B------:R-:W-:Y:S05]  /*14d30*/  BRA `(.L_x_9376) ;  /* 0xffffffb800f07947 */ /* 0x000fea000383ffff */
.L_x_9242:
[----:B0-----:R0:W3:Y:S02]  /*14d40*/  SYNCS.PHASECHK.TRANS64.TRYWAIT P1, [R5+URZ+0x28840], R0 ;  /* 0x02884000050075a7 */ /* 0x0010e4000802017f */
[----:B---3--:R-:W-:Y:S05]  /*14d50*/  @!P1 NANOSLEEP.SYNCS 0x989680 ;  /* 0x009896800000995d */ /* 0x008fea0003900000 */
[----:B------:R-:W3:Y:S02]  /*14d60*/  @!P1 SYNCS.PHASECHK.TRANS64 P1, [R5+URZ+0x28840], R0 ;  /* 0x02884000050095a7 */ /* 0x000ee4000802007f */
[----:B---3--:R-:W-:Y:S05]  /*14d70*/  @!P1 BRA `(.L_x_9242) ;  /* 0xfffffffc00f09947 */ /* 0x008fea000383ffff */
[----:B------:R-:W-:Y:S05]  /*14d80*/  BRA `(.L_x_9377) ;  /* 0xffffffbc00107947 */ /* 0x000fea000383ffff */
.L_x_9244:
[----:B---3--:R3:W4:Y:S02]  /*14d90*/  SYNCS.PHASECHK.TRANS64.TRYWAIT P1, [R25+URZ+0x28840], R2 ;  /* 0x02884002190075a7 */ /* 0x008724000802017f */
[----:B----4-:R-:W-:Y:S05]  /*14da0*/  @!P1 NANOSLEEP.SYNCS 0x989680 ;  /* 0x009896800000995d */ /* 0x010fea0003900000 */
[----:B------:R-:W4:Y:S02]  /*14db0*/  @!P1 SYNCS.PHASECHK.TRANS64 P1, [R25+URZ+0x28840], R2 ;  /* 0x02884002190095a7 */ /* 0x000f24000802007f */
[----:B----4-:R-:W-:Y:S05]  /*14dc0*/  @!P1 BRA `(.L_x_9244) ;  /* 0xfffffffc00f09947 */ /* 0x010fea000383ffff */
[----:B------:R-:W-:Y:S05]  /*14dd0*/  BRA `(.L_x_9378) ;  /* 0xffffffbc001c7947 */ /* 0x000fea000383ffff */
.L_x_9246:
[----:B----4-:R4:W0:Y:S02]  /*14de0*/  SYNCS.PHASECHK.TRANS64.TRYWAIT P1, [R5+URZ+0x28860], R0 ;  /* 0x02886000050075a7 */ /* 0x010824000802017f */
[----:B0-----:R-:W-:Y:S05]  /*14df0*/  @!P1 NANOSLEEP.SYNCS 0x989680 ;  /* 0x009896800000995d */ /* 0x001fea0003900000 */
[----:B------:R-:W0:Y:S02]  /*14e00*/  @!P1 SYNCS.PHASECHK.TRANS64 P1, [R5+URZ+0x28860], R0 ;  /* 0x02886000050095a7 */ /* 0x000e24000802007f */
[----:B0-----:R-:W-:Y:S05]  /*14e10*/  @!P1 BRA `(.L_x_9246) ;  /* 0xfffffffc00f09947 */ /* 0x001fea000383ffff */
[----:B------:R-:W-:Y:S05]  /*14e20*/  BRA `(.L_x_9379) ;  /* 0xffffffbc00187947 */ /* 0x000fea000383ffff */
.L_x_9380:
        /* <DEDUP_REMOVED lines=13> */
.L_x_15850:


//--------------------- .text._ZN7cutlass13device_kernelIN5flash11enable_sm90INS1_16FlashAttnFwdSm90INS1_25CollectiveMainloopFwdSm90ILi2EN4cute5tupleIJNS5_1CILi1EEES8_S8_EEENS6_IJNS7_ILi128EEESA_SA_EEELi128ENS_10bfloat16_tEfNS_4arch4Sm90ELb1ELb0ELb0ELb1ELb1ELb1ELb0ELb1ELb1ELb1ELb0ELb0EEENS1_21CollectiveEpilogueFwdISB_S9_SC_SE_Li256ELb1ELb1ELb0ELb0EEENS1_36VarlenDynamicPersistentTileSchedulerILi128ELi128ELi256ELi128ELb0ELb1ELb1ELb1ELb1ELb1EEEEEEEEEvNT_6ParamsE --------------------------
	.section	.text._ZN7cutlass13device_kernelIN5flash11enable_sm90INS1_16FlashAttnFwdSm90INS1_25CollectiveMainloopFwdSm90ILi2EN4cute5tupleIJNS5_1CILi1EEES8_S8_EEENS6_IJNS7_ILi128EEESA_SA_EEELi128ENS_10bfloat16_tEfNS_4arch4Sm90ELb1ELb0ELb0ELb1ELb1ELb1ELb0ELb1ELb1ELb1ELb0ELb0EEENS1_21CollectiveEpilogueFwdISB_S9_SC_SE_Li256ELb1ELb1ELb0ELb0EEENS1_36VarlenDynamicPersistentTileSchedulerILi128ELi128ELi256ELi128ELb0ELb1ELb1ELb1ELb1ELb1EEEEEEEEEvNT_6ParamsE,"ax",@progbits
	.align	128
.text._ZN7cutlass13device_kernelIN5flash11enable_sm90INS1_16FlashAttnFwdSm90INS1_25CollectiveMainloopFwdSm90ILi2EN4cute5tupleIJNS5_1CILi1EEES8_S8_EEENS6_IJNS7_ILi128EEESA_SA_EEELi128ENS_10bfloat16_tEfNS_4arch4Sm90ELb1ELb0ELb0ELb1ELb1ELb1ELb0ELb1ELb1ELb1ELb0ELb0EEENS1_21CollectiveEpilogueFwdISB_S9_SC_SE_Li256ELb1ELb1ELb0ELb0EEENS1_36VarlenDynamicPersistentTileSchedulerILi128ELi128ELi256ELi128ELb0ELb1ELb1ELb1ELb1ELb1EEEEEEEEEvNT_6ParamsE:
        .type           _ZN7cutlass13device_kernelIN5flash11enable_sm90INS1_16FlashAttnFwdSm90INS1_25CollectiveMainloopFwdSm90ILi2EN4cute5tupleIJNS5_1CILi1EEES8_S8_EEENS6_IJNS7_ILi128EEESA_SA_EEELi128ENS_10bfloat16_tEfNS_4arch4Sm90ELb1ELb0ELb0ELb1ELb1ELb1ELb0ELb1ELb1ELb1ELb0ELb0EEENS1_21CollectiveEpilogueFwdISB_S9_SC_SE_Li256ELb1ELb1ELb0ELb0EEENS1_36VarlenDynamicPersistentTileSchedulerILi128ELi128ELi256ELi128ELb0ELb1ELb1ELb1ELb1ELb1EEEEEEEEEvNT_6ParamsE,@function
        .size           _ZN7cutlass13device_kernelIN5flash11enable_sm90INS1_16FlashAttnFwdSm90INS1_25CollectiveMainloopFwdSm90ILi2EN4cute5tupleIJNS5_1CILi1EEES8_S8_EEENS6_IJNS7_ILi128EEESA_SA_EEELi128ENS_10bfloat16_tEfNS_4arch4Sm90ELb1ELb0ELb0ELb1ELb1ELb1ELb0ELb1ELb1ELb1ELb0ELb0EEENS1_21CollectiveEpilogueFwdISB_S9_SC_SE_Li256ELb1ELb1ELb0ELb0EEENS1_36VarlenDynamicPersistentTileSchedulerILi128ELi128ELi256ELi128ELb0ELb1ELb1ELb1ELb1ELb1EEEEEEEEEvNT_6ParamsE,(.L_x_15851 - _ZN7cutlass13device_kernelIN5flash11enable_sm90INS1_16FlashAttnFwdSm90INS1_25CollectiveMainloopFwdSm90ILi2EN4cute5tupleIJNS5_1CILi1EEES8_S8_EEENS6_IJNS7_ILi128EEESA_SA_EEELi128ENS_10bfloat16_tEfNS_4arch4Sm90ELb1ELb0ELb0ELb1ELb1ELb1ELb0ELb1ELb1ELb1ELb0ELb0EEENS1_21CollectiveEpilogueFwdISB_S9_SC_SE_Li256ELb1ELb1ELb0ELb0EEENS1_36VarlenDynamicPersistentTileSchedulerILi128ELi128ELi256ELi128ELb0ELb1ELb1ELb1ELb1ELb1EEEEEEEEEvNT_6ParamsE)
        .other          _ZN7cutlass13device_kernelIN5flash11enable_sm90INS1_16FlashAttnFwdSm90INS1_25CollectiveMainloopFwdSm90ILi2EN4cute5tupleIJNS5_1CILi1EEES8_S8_EEENS6_IJNS7_ILi128EEESA_SA_EEELi128ENS_10bfloat16_tEfNS_4arch4Sm90ELb1ELb0ELb0ELb1ELb1ELb1ELb0ELb1ELb1ELb1ELb0ELb0EEENS1_21CollectiveEpilogueFwdISB_S9_SC_SE_Li256ELb1ELb1ELb0ELb0EEENS1_36VarlenDynamicPersistentTileSchedulerILi128ELi128ELi256ELi128ELb0ELb1ELb1ELb1ELb1ELb1EEEEEEEEEvNT_6ParamsE,@"STO_CUDA_ENTRY STV_DEFAULT"
_ZN7cutlass13device_kernelIN5flash11enable_sm90INS1_16FlashAttnFwdSm90INS1_25CollectiveMainloopFwdSm90ILi2EN4cute5tupleIJNS5_1CILi1EEES8_S8_EEENS6_IJNS7_ILi128EEESA_SA_EEELi128ENS_10bfloat16_tEfNS_4arch4Sm90ELb1ELb0ELb0ELb1ELb1ELb1ELb0ELb1ELb1ELb1ELb0ELb0EEENS1_21CollectiveEpilogueFwdISB_S9_SC_SE_Li256ELb1ELb1ELb0ELb0EEENS1_36VarlenDynamicPersistentTileSchedulerILi128ELi128ELi256ELi128ELb0ELb1ELb1ELb1ELb1ELb1EEEEEEEEEvNT_6ParamsE:
        /* <DEDUP_REMOVED lines=18> */
.L_x_9382:
[----:B------:R-:W-:Y:S05]  /*0120*/  BSYNC B0 ;  /* 0x0000000000007941 */ /* 0x000fea0003800000 */
.L_x_9381:
        /* <DEDUP_REMOVED lines=41> */
.L_x_9383:
        /* <DEDUP_REMOVED lines=22> */
.L_x_9384:
        /* <DEDUP_REMOVED lines=18> */
.L_x_9385:
        /* <DEDUP_REMOVED lines=22> */
.L_x_9386:
        /* <DEDUP_REMOVED lines=22> */
.L_x_9387:
        /* <DEDUP_REMOVED lines=8> */
.L_x_9390:
        /* <DEDUP_REMOVED lines=21> */
[----:B------:R-:W-:Y:S01]  /*0ad0*/  CS2R R188, SRZ ;  /* 0x0000000000bc7805 */ /* 0x000fe2000001ff00 */
[----:B------:R-:W-:Y:S01]  /*0ae0*/  IMAD.MOV.U32 R186, RZ, RZ, RZ ;  /* 0x000000ffffba7224 */ /* 0x000fe200078e00ff */
[----:B------:R-:W-:Y:S01]  /*0af0*/  SHF.R.S32.HI R3, RZ, 0x1f, R228 ;  /* 0x0000001fff037819 */ /* 0x000fe200000114e4 */
[----:B------:R-:W-:Y:S01]  /*0b00*/  ULOP3.LUT UR39, UR36, 0x1, URZ, 0xfc, !UPT ;  /* 0x0000000124277892 */ /* 0x000fe2000f8efc3f */
[----:B------:R-:W-:Y:S02]  /*0b10*/  UMOV UR37, URZ ;  /* 0x0000003f00257c82 */ /* 0x000fe40008000000 */
        /* <DEDUP_REMOVED lines=27> */
[----:B------:R-:W-:-:S02]  /*0cd0*/  SHF.R.S32.HI R4, RZ, 0x5, R4 ;  /* 0x00000005ff047819 */ /* 0x000fc40000011404 */
[----:B------:R-:W-:Y:S02]  /*0ce0*/  LOP3.LUT R0, R0, 0x1ffffffe, RZ, 0xc0, !PT ;  /* 0x1ffffffe00007812 */ /* 0x000fe400078ec0ff */
[----:B------:R-:W-:Y:S01]  /*0cf0*/  LEA.HI R2, R13, R13, RZ, 0x1 ;  /* 0x0000000d0d027211 */ /* 0x000fe200078f08ff */
[----:B------:R-:W-:Y:S01]  /*0d00*/  IMAD R4, R4, 0x10, R11 ;  /* 0x0000001004047824 */ /* 0x000fe200078e020b */
[----:B------:R-:W-:Y:S01]  /*0d10*/  LOP3.LUT R5, R5, 0x3fffffe, RZ, 0xc0, !PT ;  /* 0x03fffffe05057812 */ /* 0x000fe200078ec0ff */
[----:B------:R-:W-:Y:S01]  /*0d20*/  IMAD.IADD R0, R7, 0x1, -R0 ;  /* 0x0000000107007824 */ /* 0x000fe200078e0a00 */
[----:B------:R-:W-:Y:S02]  /*0d30*/  LOP3.LUT R2, R2, 0x1ffffffe, RZ, 0xc0, !PT ;  /* 0x1ffffffe02027812 */ /* 0x000fe400078ec0ff */
[----:B------:R-:W-:Y:S01]  /*0d40*/  LOP3.LUT R6, R6, 0x7ffffffc, RZ, 0xc0, !PT ;  /* 0x7ffffffc06067812 */ /* 0x000fe200078ec0ff */
[----:B------:R-:W-:Y:S01]  /*0d50*/  IMAD R222, R0, 0x8, R9 ;  /* 0x0000000800de7824 */ /* 0x000fe200078e0209 */
[----:B------:R-:W-:Y:S01]  /*0d60*/  LEA.HI R0, R3, R228, RZ, 0x6 ;  /* 0x000000e403007211 */ /* 0x000fe200078f30ff */
[----:B------:R-:W-:Y:S01]  /*0d70*/  IMAD.IADD R5, R220, 0x1, -R5 ;  /* 0x00000001dc057824 */ /* 0x000fe200078e0a05 */
[----:B------:R-:W-:Y:S01]  /*0d80*/  LOP3.LUT R3, R187, 0xfffffff8, RZ, 0xc0, !PT ;  /* 0xfffffff8bb037812 */ /* 0x000fe200078ec0ff */
[----:B------:R-:W-:Y:S01]  /*0d90*/  IMAD.IADD R204, R13, 0x1, -R2 ;  /* 0x000000010dcc7824 */ /* 0x000fe200078e0a02 */
[----:B------:R-:W-:Y:S01]  /*0da0*/  SHF.R.S32.HI R187, RZ, 0x3, R187 ;  /* 0x00000003ffbb7819 */ /* 0x000fe200000114bb */
[----:B------:R-:W-:-:S02]  /*0db0*/  IMAD.SHL.U32 R0, R0, 0x8, RZ ;  /* 0x0000000800007824 */ /* 0x000fc400078e00ff */
[----:B------:R-:W-:Y:S01]  /*0dc0*/  IMAD.IADD R206, R228, 0x1, -R3 ;  /* 0x00000001e4ce7824 */ /* 0x000fe200078e0a03 */
[----:B------:R-:W-:Y:S01]  /*0dd0*/  SHF.R.S32.HI R223, RZ, 0x1f, R187 ;  /* 0x0000001fffdf7819 */ /* 0x000fe200000114bb */
[C---:B------:R-:W-:Y:S01]  /*0de0*/  IMAD.SHL.U32 R224, R187.reuse, 0x40, RZ ;  /* 0x00000040bbe07824 */ /* 0x040fe200078e00ff */
[----:B------:R-:W-:Y:S01]  /*0df0*/  LOP3.LUT R201, R0, 0xfffffe00, RZ, 0xc0, !PT ;  /* 0xfffffe0000c97812 */ /* 0x000fe200078ec0ff */
[C---:B------:R-:W-:Y:S02]  /*0e00*/  VIADD R219, R187.reuse, 0x20 ;  /* 0x00000020bbdb7836 */ /* 0x040fe40000000000 */
[C---:B------:R-:W-:Y:S01]  /*0e10*/  VIADD R218, R187.reuse, 0x40 ;  /* 0x00000040bbda7836 */ /* 0x040fe20000000000 */
[----:B------:R-:W-:Y:S01]  /*0e20*/  LOP3.LUT R3, R224, 0x1c0, RZ, 0xc0, !PT ;  /* 0x000001c0e0037812 */ /* 0x000fe200078ec0ff */
[----:B------:R-:W-:Y:S01]  /*0e30*/  VIADD R217, R187, 0x60 ;  /* 0x00000060bbd97836 */ /* 0x000fe20000000000 */
[----:B------:R-:W-:Y:S01]  /*0e40*/  SHF.R.S32.HI R0, RZ, 0x1f, R219 ;  /* 0x0000001fff007819 */ /* 0x000fe200000114db */
[C---:B------:R-:W-:Y:S01]  /*0e50*/  IMAD.SHL.U32 R16, R206.reuse, 0x8, RZ ;  /* 0x00000008ce107824 */ /* 0x040fe200078e00ff */
[----:B------:R-:W-:Y:S01]  /*0e60*/  SHF.R.U32.HI R200, RZ, 0x3, R3 ;  /* 0x00000003ffc87819 */ /* 0x000fe20000011603 */
        /* <DEDUP_REMOVED lines=8> */
[----:B------:R-:W-:Y:S01]  /*0ef0*/  IMAD.IADD R203, R213, 0x1, -R6 ;  /* 0x00000001d5cb7824 */ /* 0x000fe200078e0a06 */
[----:B------:R-:W-:Y:S01]  /*0f00*/  LEA.HI R5, R5, R218, RZ, 0x3 ;  /* 0x000000da05057211 */ /* 0x000fe200078f18ff */
[----:B------:R-:W-:Y:S01]  /*0f10*/  VIADD R185, R22, 0x20 ;  /* 0x0000002016b97836 */ /* 0x000fe20000000000 */
[----:B------:R-:W-:Y:S01]  /*0f20*/  LEA.HI R3, R2, R217, RZ, 0x3 ;  /* 0x000000d902037211 */ /* 0x000fe200078f18ff */
[----:B------:R-:W-:Y:S01]  /*0f30*/  IMAD.SHL.U32 R0, R0, 0x40, RZ ;  /* 0x0000004000007824 */ /* 0x000fe200078e00ff */
[----:B------:R-:W-:Y:S01]  /*0f40*/  SHF.L.U32 R195, R218, 0x6, RZ ;  /* 0x00000006dac37819 */ /* 0x000fe200000006ff */
[----:B------:R-:W-:Y:S01]  /*0f50*/  IMAD.SHL.U32 R5, R5, 0x40, RZ ;  /* 0x0000004005057824 */ /* 0x000fe200078e00ff */
[----:B------:R-:W-:Y:S01]  /*0f60*/  LOP3.LUT R196, R196, 0x1c0, RZ, 0xc0, !PT ;  /* 0x000001c0c4c47812 */ /* 0x000fe200078ec0ff */
[----:B------:R-:W-:Y:S01]  /*0f70*/  IMAD.SHL.U32 R3, R3, 0x40, RZ ;  /* 0x0000004003037824 */ /* 0x000fe200078e00ff */
[----:B------:R-:W-:Y:S01]  /*0f80*/  LOP3.LUT R195, R195, 0x1c0, RZ, 0xc0, !PT ;  /* 0x000001c0c3c37812 */ /* 0x000fe200078ec0ff */
[----:B------:R-:W-:Y:S01]  /*0f90*/  VIADD R2, R16, 0x40 ;  /* 0x0000004010027836 */ /* 0x000fe20000000000 */
[----:B------:R-:W-:Y:S01]  /*0fa0*/  LOP3.LUT R194, R194, 0x1c0, RZ, 0xc0, !PT ;  /* 0x000001c0c2c27812 */ /* 0x000fe200078ec0ff */
[----:B------:R-:W-:Y:S01]  /*0fb0*/  IMAD R204, R204, 0x8, R221 ;  /* 0x00000008cccc7824 */ /* 0x000fe200078e02dd */
[----:B------:R-:W-:-:S02]  /*0fc0*/  SHF.R.U32.HI R227, RZ, 0x3, R196 ;  /* 0x00000003ffe37819 */ /* 0x000fc400000116c4 */
[--C-:B------:R-:W-:Y:S02]  /*0fd0*/  LOP3.LUT R4, R196, 0x38, R16.reuse, 0xf8, !PT ;  /* 0x00000038c4047812 */ /* 0x100fe400078ef810 */
[----:B------:R-:W-:Y:S02]  /*0fe0*/  SHF.R.U32.HI R226, RZ, 0x3, R195 ;  /* 0x00000003ffe27819 */ /* 0x000fe400000116c3 */
[----:B------:R-:W-:Y:S02]  /*0ff0*/  LOP3.LUT R7, R195, 0x38, R16, 0xf8, !PT ;  /* 0x00000038c3077812 */ /* 0x000fe400078ef810 */
[----:B------:R-:W-:Y:S02]  /*1000*/  SHF.R.U32.HI R225, RZ, 0x3, R194 ;  /* 0x00000003ffe17819 */ /* 0x000fe400000116c2 */
[----:B------:R-:W-:Y:S02]  /*1010*/  LOP3.LUT R8, R194, 0x38, R16, 0xf8, !PT ;  /* 0x00000038c2087812 */ /* 0x000fe400078ef810 */
[----:B------:R-:W-:-:S02]  /*1020*/  LOP3.LUT R199, R0, 0xfffffe00, RZ, 0xc0, !PT ;  /* 0xfffffe0000c77812 */ /* 0x000fc400078ec0ff */
[----:B------:R-:W-:Y:S02]  /*1030*/  LOP3.LUT R198, R5, 0xfffffe00, RZ, 0xc0, !PT ;  /* 0xfffffe0005c67812 */ /* 0x000fe400078ec0ff */
[----:B------:R-:W-:Y:S02]  /*1040*/  LOP3.LUT R197, R3, 0xfffffe00, RZ, 0xc0, !PT ;  /* 0xfffffe0003c57812 */ /* 0x000fe400078ec0ff */
[----:B------:R-:W-:Y:S02]  /*1050*/  LOP3.LUT R205, R201, R205, R200, 0xf6, !PT ;  /* 0x000000cdc9cd7212 */ /* 0x000fe400078ef6c8 */
[----:B------:R-:W-:Y:S02]  /*1060*/  LOP3.LUT R4, R199, R4, R227, 0xf6, !PT ;  /* 0x00000004c7047212 */ /* 0x000fe400078ef6e3 */
[----:B------:R-:W-:Y:S02]  /*1070*/  LOP3.LUT R7, R198, R7, R226, 0xf6, !PT ;  /* 0x00000007c6077212 */ /* 0x000fe400078ef6e2 */
[----:B------:R-:W-:-:S02]  /*1080*/  LOP3.LUT R8, R197, R8, R225, 0xf6, !PT ;  /* 0x00000008c5087212 */ /* 0x000fc400078ef6e1 */
[----:B------:R-:W-:Y:S02]  /*1090*/  SHF.R.S32.HI R23, RZ, 0x1f, R22 ;  /* 0x0000001fff177819 */ /* 0x000fe40000011416 */
[----:B------:R-:W-:Y:S02]  /*10a0*/  SHF.R.S32.HI R17, RZ, 0x1f, R16 ;  /* 0x0000001fff117819 */ /* 0x000fe40000011410 */
[----:B------:R-:W-:Y:S02]  /*10b0*/  SHF.R.S32.HI R184, RZ, 0x1f, R2 ;  /* 0x0000001fffb87819 */ /* 0x000fe40000011402 */
[----:B------:R-:W-:Y:S02]  /*10c0*/  SHF.R.S32.HI R212, RZ, 0x1f, R185 ;  /* 0x0000001fffd47819 */ /* 0x000fe400000114b9 */
[----:B------:R-:W-:Y:S02]  /*10d0*/  LEA R202, R205, UR40, 0x1 ;  /* 0x00000028cdca7c11 */ /* 0x000fe4000f8e08ff */
[----:B------:R-:W-:-:S02]  /*10e0*/  LEA R216, R4, UR40, 0x1 ;  /* 0x0000002804d87c11 */ /* 0x000fc4000f8e08ff */
[----:B------:R-:W-:Y:S02]  /*10f0*/  LEA R215, R7, UR40, 0x1 ;  /* 0x0000002807d77c11 */ /* 0x000fe4000f8e08ff */
[----:B------:R-:W-:-:S07]  /*1100*/  LEA R214, R8, UR40, 0x1 ;  /* 0x0000002808d67c11 */ /* 0x000fce000f8e08ff */
.L_x_9612:
[----:B0---4-:R-:W0:Y:S02]  /*1110*/  LDC.64 R4, c[0x0][0xc88] ;  /* 0x00032200ff047b82 */ /* 0x011e240000000a00 */
        /* <DEDUP_REMOVED lines=16> */
[----:B------:R-:W-:Y:S02]  /*1220*/  @P1 LEA.HI.X R7, R210, UR5, R211, 0x2, P2 ;  /* 0x00000005d2071c11 */ /* 0x000fe400090f14d3 */
        /* <DEDUP_REMOVED lines=32> */
.L_x_9392:
        /* <DEDUP_REMOVED lines=9> */
.L_x_9393:
[----:B------:R-:W-:Y:S05]  /*14c0*/  @!P0 BRA `(.L_x_9394) ;  /* 0x00000000000c8947 */ /* 0x000fea0003800000 */
[----:B------:R-:W2:Y:S04]  /*14d0*/  LDG.E R4, desc[UR42][R8.64] ;  /* 0x0000002a08047981 */ /* 0x000ea8000c1e1900 */
[----:B------:R-:W2:Y:S02]  /*14e0*/  LDG.E R29, desc[UR42][R8.64+0x4] ;  /* 0x0000042a081d7981 */ /* 0x000ea4000c1e1900 */
[----:B--2---:R-:W-:-:S07]  /*14f0*/  IMAD.IADD R29, R29, 0x1, -R4 ;  /* 0x000000011d1d7824 */ /* 0x004fce00078e0a04 */
.L_x_9394:
[----:B------:R-:W-:Y:S01]  /*1500*/  ULDC.64 UR4, c[0x0][0xa10] ;  /* 0x0002840000047ab9 */ /* 0x000fe20000000a00 */
[----:B------:R-:W1:Y:S01]  /*1510*/  LDC R9, c[0x0][0x448] ;  /* 0x00011200ff097b82 */ /* 0x000e620000000800 */
[----:B------:R-:W-:-:S04]  /*1520*/  ISETP.NE.U32.AND P0, PT, RZ, UR4, PT ;  /* 0x00000004ff007c0c */ /* 0x000fc8000bf05070 */
        /* <DEDUP_REMOVED lines=13> */
[----:B------:R-:W-:-:S04]  /*1600*/  IMAD.SHL.U32 R191, R41, 0x80, RZ ;  /* 0x0000008029bf7824 */ /* 0x000fc800078e00ff */
[----:B0-----:R-:W-:-:S08]  /*1610*/  VIADD R4, R191, 0x7f ;  /* 0x0000007fbf047836 */ /* 0x001fd00000000000 */
[----:B------:R-:W0:Y:S08]  /*1620*/  @P1 LDC R9, c[0x0][0x44c] ;  /* 0x00011300ff091b82 */ /* 0x000e300000000800 */
[----:B------:R-:W1:Y:S01]  /*1630*/  @P1 LDC R5, c[0x0][0x450] ;  /* 0x00011400ff051b82 */ /* 0x000e620000000800 */
[----:B--2---:R-:W-:Y:S02]  /*1640*/  @P0 IMAD.IADD R25, R8, 0x1, -R3 ;  /* 0x0000000108190824 */ /* 0x004fe400078e0a03 */
[----:B------:R-:W-:-:S02]  /*1650*/  IMAD.IADD R8, R29, 0x1, -R0 ;  /* 0x000000011d087824 */ /* 0x000fc400078e0a00 */
[----:B0-----:R-:W-:-:S03]  /*1660*/  @P1 IMAD.HI.U32 R0, R4, R9, RZ ;  /* 0x0000000904001227 */ /* 0x001fc600078e00ff */
[----:B------:R-:W-:Y:S01]  /*1670*/  IADD3 R193, R8, R25, RZ ;  /* 0x0000001908c17210 */ /* 0x000fe20007ffe0ff */
[----:B------:R-:W-:Y:S01]  /*1680*/  IMAD.MOV R27, RZ, RZ, -R8 ;  /* 0x000000ffff1b7224 */ /* 0x000fe200078e0a08 */
[----:B-1----:R-:W-:Y:S02]  /*1690*/  @P1 SHF.R.U32.HI R4, RZ, R5, R0 ;  /* 0x00000005ff041219 */ /* 0x002fe40000011600 */
[C---:B------:R-:W-:Y:S01]  /*16a0*/  IADD3 R95, R193.reuse, 0x80, -R192 ;  /* 0x00000080c15f7810 */ /* 0x040fe20007ffe8c0 */
[----:B------:R-:W-:Y:S01]  /*16b0*/  VIADD R0, R193, 0x7f ;  /* 0x0000007fc1007836 */ /* 0x000fe20000000000 */
[----:B------:R-:W-:-:S03]  /*16c0*/  VIMNMX R27, RZ, R27, !PT ;  /* 0x0000001bff1b7248 */ /* 0x000fc60007fe0100 */
[----:B------:R-:W-:Y:S01]  /*16d0*/  IMAD.IADD R4, R95, 0x1, R4 ;  /* 0x000000015f047824 */ /* 0x000fe200078e0204 */
[----:B------:R-:W-:-:S04]  /*16e0*/  SHF.R.S32.HI R3, RZ, 0x1f, R0 ;  /* 0x0000001fff037819 */ /* 0x000fc80000011400 */
[----:B------:R-:W-:Y:S02]  /*16f0*/  SHF.R.S32.HI R5, RZ, 0x1f, R4 ;  /* 0x0000001fff057819 */ /* 0x000fe40000011404 */
[----:B------:R-:W-:Y:S02]  /*1700*/  LEA.HI R3, R3, R0, RZ, 0x7 ;  /* 0x0000000003037211 */ /* 0x000fe400078f38ff */
[----:B------:R-:W-:Y:S02]  /*1710*/  LEA.HI R5, R5, R4, RZ, 0x7 ;  /* 0x0000000405057211 */ /* 0x000fe400078f38ff */
[----:B------:R-:W-:Y:S02]  /*1720*/  SHF.R.S32.HI R96, RZ, 0x7, R3 ;  /* 0x00000007ff607819 */ /* 0x000fe40000011403 */
[----:B------:R-:W-:-:S04]  /*1730*/  SHF.R.S32.HI R5, RZ, 0x7, R5 ;  /* 0x00000007ff057819 */ /* 0x000fc80000011405 */
[----:B------:R-:W-:-:S05]  /*1740*/  VIMNMX R5, R96, R5, PT ;  /* 0x0000000560057248 */ /* 0x000fca0003fe0100 */
[----:B------:R-:W-:-:S05]  /*1750*/  IMAD R0, R5, 0x80, -R8 ;  /* 0x0000008005007824 */ /* 0x000fca00078e0a08 */
[----:B------:R-:W-:-:S04]  /*1760*/  VIMNMX R0, R0, R25, PT ;  /* 0x0000001900007248 */ /* 0x000fc80003fe0100 */
        /* <DEDUP_REMOVED lines=30> */
.L_x_9397:
[----:B------:R-:W-:Y:S05]  /*1950*/  BSYNC B6 ;  /* 0x0000000000067941 */ /* 0x000fea0003800000 */
.L_x_9396:
        /* <DEDUP_REMOVED lines=20> */
.L_x_9399:
[----:B------:R-:W-:Y:S05]  /*1aa0*/  BSYNC B6 ;  /* 0x0000000000067941 */ /* 0x000fea0003800000 */
.L_x_9398:
        /* <DEDUP_REMOVED lines=11> */
[----:B-----5:R-:W-:Y:S01]  /*1b60*/  SHF.R.S32.HI R13, RZ, 0x1f, R24 ;  /* 0x0000001fff0d7819 */ /* 0x020fe20000011418 */
[----:B------:R-:W0:Y:S01]  /*1b70*/  S2R R38, SR_TID.X ;  /* 0x0000000000267919 */ /* 0x000e220000002100 */
[----:B------:R-:W-:Y:S01]  /*1b80*/  SEL R3, R37, RZ, P0 ;  /* 0x000000ff25037207 */ /* 0x000fe20000000000 */
[-C--:B-1----:R-:W-:Y:S01]  /*1b90*/  IMAD R10, R223, R34.reuse, RZ ;  /* 0x00000022df0a7224 */ /* 0x082fe200078e02ff */
[C-C-:B------:R-:W-:Y:S01]  /*1ba0*/  SHF.L.U64.HI R29, R34.reuse, 0x5, R35.reuse ;  /* 0x00000005221d7819 */ /* 0x140fe20000010223 */
[C---:B------:R-:W-:Y:S01]  /*1bb0*/  IMAD.SHL.U32 R32, R34.reuse, 0x20, RZ ;  /* 0x0000002022207824 */ /* 0x040fe200078e00ff */
[----:B------:R-:W-:Y:S01]  /*1bc0*/  SHF.L.U64.HI R30, R34, 0x6, R35 ;  /* 0x00000006221e7819 */ /* 0x000fe20000010223 */
[----:B------:R-:W-:Y:S01]  /*1bd0*/  IMAD.IADD R3, R16, 0x1, R3 ;  /* 0x0000000110037824 */ /* 0x000fe200078e0203 */
[----:B------:R-:W-:Y:S01]  /*1be0*/  SHF.L.U64.HI R31, R34, 0x7, R35 ;  /* 0x00000007221f7819 */ /* 0x000fe20000010223 */
[----:B---3--:R-:W-:-:S04]  /*1bf0*/  IMAD.WIDE.U32 R4, R187, R34, R22 ;  /* 0x00000022bb047225 */ /* 0x008fc800078e0016 */
[----:B--2---:R-:W-:-:S04]  /*1c00*/  IMAD.WIDE.U32 R6, R187, R14, R22 ;  /* 0x0000000ebb067225 */ /* 0x004fc800078e0016 */
[C---:B------:R-:W-:Y:S02]  /*1c10*/  IMAD R89, R187.reuse, R35, R10 ;  /* 0x00000023bb597224 */ /* 0x040fe400078e020a */
[----:B------:R-:W-:-:S04]  /*1c20*/  IMAD.WIDE.U32 R10, R187, R34, R16 ;  /* 0x00000022bb0a7225 */ /* 0x000fc800078e0010 */
[----:B------:R-:W-:Y:S01]  /*1c30*/  IMAD.MOV.U32 R82, RZ, RZ, R6 ;  /* 0x000000ffff527224 */ /* 0x000fe200078e0006 */
[----:B------:R-:W-:Y:S01]  /*1c40*/  SHF.R.S32.HI R6, RZ, 0x1f, R3 ;  /* 0x0000001fff067819 */ /* 0x000fe20000011403 */
[-C--:B------:R-:W-:Y:S02]  /*1c50*/  IMAD R8, R223, R14.reuse, RZ ;  /* 0x0000000edf087224 */ /* 0x080fe400078e02ff */
[----:B------:R-:W-:Y:S02]  /*1c60*/  IMAD.IADD R87, R5, 0x1, R89 ;  /* 0x0000000105577824 */ /* 0x000fe400078e0259 */
[----:B------:R-:W-:Y:S01]  /*1c70*/  IMAD.IADD R89, R89, 0x1, R11 ;  /* 0x0000000159597824 */ /* 0x000fe200078e020b */
[CC--:B------:R-:W-:Y:S01]  /*1c80*/  LEA.HI R11, R6.reuse, R3.reuse, RZ, 0x3 ;  /* 0x00000003060b7211 */ /* 0x0c0fe200078f18ff */
[----:B------:R-:W-:Y:S01]  /*1c90*/  IMAD.MOV.U32 R86, RZ, RZ, R4 ;  /* 0x000000ffff567224 */ /* 0x000fe200078e0004 */
[----:B------:R-:W-:Y:S01]  /*1ca0*/  LEA.HI R4, R6, R3, RZ, 0x6 ;  /* 0x0000000306047211 */ /* 0x000fe200078f30ff */
[C---:B------:R-:W-:Y:S01]  /*1cb0*/  IMAD R85, R187.reuse, R15, R8 ;  /* 0x0000000fbb557224 */ /* 0x040fe200078e0208 */
[----:B0-----:R-:W-:Y:S01]  /*1cc0*/  SHF.R.U32.HI R38, RZ, 0x7, R38 ;  /* 0x00000007ff267819 */ /* 0x001fe20000011626 */
[----:B------:R-:W-:Y:S01]  /*1cd0*/  IMAD.WIDE.U32 R8, R187, R14, R16 ;  /* 0x0000000ebb087225 */ /* 0x000fe200078e0010 */
[----:B------:R-:W-:-:S02]  /*1ce0*/  LOP3.LUT R3, R11, 0x38, RZ, 0xc0, !PT ;  /* 0x000000380b037812 */ /* 0x000fc400078ec0ff */
[----:B------:R-:W-:Y:S01]  /*1cf0*/  ISETP.NE.AND P6, PT, R38, 0x1, PT ;  /* 0x000000012600780c */ /* 0x000fe20003fc5270 */
[----:B------:R-:W-:Y:S01]  /*1d00*/  IMAD.IADD R83, R7, 0x1, R85 ;  /* 0x0000000107537824 */ /* 0x000fe200078e0255 */
[----:B------:R-:W-:Y:S01]  /*1d10*/  LOP3.LUT R5, R195, 0x38, R11, 0xf8, !PT ;  /* 0x00000038c3057812 */ /* 0x000fe200078ef80b */
[----:B------:R-:W-:Y:S01]  /*1d20*/  IMAD.SHL.U32 R4, R4, 0x80, RZ ;  /* 0x0000008004047824 */ /* 0x000fe200078e00ff */
[----:B------:R-:W-:Y:S01]  /*1d30*/  LOP3.LUT R3, R3, 0x1c0, R224, 0xf8, !PT ;  /* 0x000001c003037812 */ /* 0x000fe200078ef8e0 */
[----:B------:R-:W-:Y:S01]  /*1d40*/  IMAD.IADD R85, R85, 0x1, R9 ;  /* 0x0000000155557824 */ /* 0x000fe200078e0209 */
[----:B------:R-:W-:Y:S01]  /*1d50*/  LOP3.LUT R5, R5, R226, RZ, 0x3c, !PT ;  /* 0x000000e205057212 */ /* 0x000fe200078e3cff */
[----:B------:R-:W-:Y:S01]  /*1d60*/  IMAD.MOV.U32 R84, RZ, RZ, R8 ;  /* 0x000000ffff547224 */ /* 0x000fe200078e0008 */
[--C-:B------:R-:W-:Y:S01]  /*1d70*/  LOP3.LUT R8, R196, 0x38, R11.reuse, 0xf8, !PT ;  /* 0x00000038c4087812 */ /* 0x100fe200078ef80b */
[----:B------:R-:W-:Y:S01]  /*1d80*/  IMAD.MOV.U32 R88, RZ, RZ, R10 ;  /* 0x000000ffff587224 */ /* 0x000fe200078e000a */
[----:B------:R-:W-:Y:S01]  /*1d90*/  LOP3.LUT R10, R194, 0x38, R11, 0xf8, !PT ;  /* 0x00000038c20a7812 */ /* 0x000fe200078ef80b */
[C---:B------:R-:W-:Y:S01]  /*1da0*/  IMAD R9, R13.reuse, R14, RZ ;  /* 0x0000000e0d097224 */ /* 0x040fe200078e02ff */
[----:B------:R-:W-:Y:S01]  /*1db0*/  LOP3.LUT R6, R4, 0xffffe000, RZ, 0xc0, !PT ;  /* 0xffffe00004067812 */ /* 0x000fe200078ec0ff */
[----:B------:R-:W-:Y:S05]  /*1dc0*/  @!P6 WARPSYNC.ALL ;  /* 0x000000000000e948 */ /* 0x000fea0003800000 */
[----:B------:R-:W-:Y:S01]  /*1dd0*/  IMAD R13, R13, R34, RZ ;  /* 0x000000220d0d7224 */ /* 0x000fe200078e02ff */
[----:B------:R-:W-:Y:S01]  /*1de0*/  LOP3.LUT R8, R8, R227, RZ, 0x3c, !PT ;  /* 0x000000e308087212 */ /* 0x000fe200078e3cff */
[----:B------:R-:W-:Y:S01]  /*1df0*/  IMAD R39, R24, R15, R9 ;  /* 0x0000000f18277224 */ /* 0x000fe200078e0209 */
[----:B------:R-:W-:Y:S01]  /*1e00*/  LOP3.LUT R10, R10, R225, RZ, 0x3c, !PT ;  /* 0x000000e10a0a7212 */ /* 0x000fe200078e3cff */
[C---:B------:R-:W-:Y:S01]  /*1e10*/  IMAD.WIDE.U32 R82, R24.reuse, R14, R82 ;  /* 0x0000000e18527225 */ /* 0x040fe200078e0052 */
[----:B------:R-:W-:Y:S01]  /*1e20*/  LOP3.LUT R7, R3, R200, RZ, 0x3c, !PT ;  /* 0x000000c803077212 */ /* 0x000fe200078e3cff */
[----:B------:R-:W-:Y:S01]  /*1e30*/  ULDC UR4, c[0x0][0x2f4] ;  /* 0x0000bd0000047ab9 */ /* 0x000fe20000000800 */
[----:B------:R-:W-:Y:S01]  /*1e40*/  LOP3.LUT R41, R11, 0xfffffff8, RZ, 0xc0, !PT ;  /* 0xfffffff80b297812 */ /* 0x000fe200078ec0ff */
[C---:B------:R-:W-:Y:S01]  /*1e50*/  IMAD R13, R24.reuse, R35, R13 ;  /* 0x00000023180d7224 */ /* 0x040fe200078e020d */
[----:B------:R-:W-:Y:S01]  /*1e60*/  IADD3 R4, R5, R6, R198 ;  /* 0x0000000605047210 */ /* 0x000fe20007ffe0c6 */
[----:B------:R-:W-:Y:S01]  /*1e70*/  IMAD.WIDE.U32 R88, R24, R34, R88 ;  /* 0x0000002218587225 */ /* 0x000fe200078e0058 */
[----:B------:R-:W-:-:S02]  /*1e80*/  IADD3 R3, R8, R6, R199 ;  /* 0x0000000608037210 */ /* 0x000fc40007ffe0c7 */
[----:B------:R-:W-:Y:S01]  /*1e90*/  IADD3 R5, R10, R6, R197 ;  /* 0x000000060a057210 */ /* 0x000fe20007ffe0c5 */
[----:B------:R-:W-:Y:S01]  /*1ea0*/  IMAD.WIDE.U32 R84, R24, R14, R84 ;  /* 0x0000000e18547225 */ /* 0x000fe200078e0054 */
[----:B------:R-:W-:Y:S02]  /*1eb0*/  IADD3 R6, R7, R6, R201 ;  /* 0x0000000607067210 */ /* 0x000fe40007ffe0c9 */
[----:B------:R-:W-:Y:S01]  /*1ec0*/  SHF.L.U64.HI R7, R14, 0x5, R15 ;  /* 0x000000050e077819 */ /* 0x000fe2000001020f */
[----:B------:R-:W-:Y:S01]  /*1ed0*/  IMAD.WIDE.U32 R86, R24, R34, R86 ;  /* 0x0000002218567225 */ /* 0x000fe200078e0056 */
[C-C-:B------:R-:W-:Y:S02]  /*1ee0*/  SHF.L.U64.HI R8, R14.reuse, 0x6, R15.reuse ;  /* 0x000000060e087819 */ /* 0x140fe4000001020f */
[----:B------:R-:W-:Y:S01]  /*1ef0*/  SHF.L.U64.HI R9, R14, 0x7, R15 ;  /* 0x000000070e097819 */ /* 0x000fe2000001020f */
[----:B------:R-:W-:Y:S01]  /*1f00*/  VIADD R94, R38, 0x8 ;  /* 0x00000008265e7836 */ /* 0x000fe20000000000 */
[----:B------:R-:W-:Y:S01]  /*1f10*/  SHF.R.S32.HI R35, RZ, 0x1f, R42 ;  /* 0x0000001fff237819 */ /* 0x000fe2000001142a */
[----:B------:R-:W-:Y:S01]  /*1f20*/  IMAD.SHL.U32 R33, R34, 0x40, RZ ;  /* 0x0000004022217824 */ /* 0x000fe200078e00ff */
[----:B------:R-:W-:Y:S01]  /*1f30*/  ISETP.GE.AND P1, PT, R16, UR4, PT ;  /* 0x0000000410007c0c */ /* 0x000fe2000bf26270 */
[----:B------:R-:W-:Y:S01]  /*1f40*/  IMAD.IADD R38, R83, 0x1, R39 ;  /* 0x0000000153267824 */ /* 0x000fe200078e0227 */
[----:B------:R-:W-:Y:S01]  /*1f50*/  ISETP.GE.AND P2, PT, R2, UR4, PT ;  /* 0x0000000402007c0c */ /* 0x000fe2000bf46270 */
[C---:B------:R-:W-:Y:S01]  /*1f60*/  IMAD.SHL.U32 R10, R14.reuse, 0x20, RZ ;  /* 0x000000200e0a7824 */ /* 0x040fe200078e00ff */
[----:B------:R-:W-:Y:S01]  /*1f70*/  IADD3 R43, R13, R89, RZ ;  /* 0x000000590d2b7210 */ /* 0x000fe20007ffe0ff */
[C---:B------:R-:W-:Y:S01]  /*1f80*/  IMAD.SHL.U32 R20, R14.reuse, 0x40, RZ ;  /* 0x000000400e147824 */ /* 0x040fe200078e00ff */
[----:B------:R-:W-:Y:S01]  /*1f90*/  SHF.R.S32.HI R80, RZ, 0x3, R11 ;  /* 0x00000003ff507819 */ /* 0x000fe2000001140b */
[----:B------:R-:W-:Y:S01]  /*1fa0*/  IMAD.SHL.U32 R21, R14, 0x80, RZ ;  /* 0x000000800e157824 */ /* 0x000fe200078e00ff */
[----:B------:R-:W-:Y:S01]  /*1fb0*/  SHF.R.S32.HI R90, RZ, 0x1f, R41 ;  /* 0x0000001fff5a7819 */ /* 0x000fe20000011429 */
[----:B------:R-:W-:-:S02]  /*1fc0*/  IMAD.SHL.U32 R34, R34, 0x80, RZ ;  /* 0x0000008022227824 */ /* 0x000fc400078e00ff */
[----:B------:R-:W-:Y:S02]  /*1fd0*/  IMAD R36, R206, 0x20, R187 ;  /* 0x00000020ce247824 */ /* 0x000fe400078e02bb */
[----:B------:R-:W-:Y:S02]  /*1fe0*/  IMAD.SHL.U32 R37, R37, 0x2, RZ ;  /* 0x0000000225257824 */ /* 0x000fe400078e00ff */
[----:B------:R-:W-:Y:S02]  /*1ff0*/  IMAD.IADD R39, R39, 0x1, R85 ;  /* 0x0000000127277824 */ /* 0x000fe400078e0255 */
[----:B------:R-:W-:Y:S01]  /*2000*/  IMAD.IADD R40, R87, 0x1, R13 ;  /* 0x0000000157287824 */ /* 0x000fe200078e020d */
[----:B----4-:R-:W-:Y:S01]  /*2010*/  SHF.R.S32.HI R81, RZ, 0x1f, R26 ;  /* 0x0000001fff517819 */ /* 0x010fe2000001141a */
[----:B------:R-:W-:Y:S06]  /*2020*/  @!P6 BAR.SYNC.DEFER_BLOCKING 0x9, 0x100 ;  /* 0x024400000000eb1d */ /* 0x000fec0000010000 */
.L_x_9497:
[----:B------:R-:W0:Y:S01]  /*2030*/  LDC R100, c[0x0][0x430] ;  /* 0x00010c00ff647b82 */ /* 0x000e220000000800 */
[----:B------:R-:W-:Y:S02]  /*2040*/  VIADD R28, R28, 0xffffffff ;  /* 0xffffffff1c1c7836 */ /* 0x000fe40000000000 */
        /* <DEDUP_REMOVED lines=11> */
[----:B----4-:R-:W4:Y:S01]  /*2100*/  @P4 LDC R13, c[0x0][0x438] ;  /* 0x00010e00ff0d4b82 */ /* 0x010f220000000800 */
        /* <DEDUP_REMOVED lines=84> */
.L_x_9404:
[----:B------:R-:W-:Y:S05]  /*2650*/  BSYNC B1 ;  /* 0x0000000000017941 */ /* 0x000fea0003800000 */
.L_x_9403:
        /* <DEDUP_REMOVED lines=43> */
.L_x_9406:
[----:B------:R-:W-:Y:S05]  /*2910*/  BSYNC B1 ;  /* 0x0000000000017941 */ /* 0x000fea0003800000 */
.L_x_9405:
        /* <DEDUP_REMOVED lines=47> */
.L_x_9408:
[----:B------:R-:W-:Y:S05]  /*2c10*/  BSYNC B1 ;  /* 0x0000000000017941 */ /* 0x000fea0003800000 */
.L_x_9407:
        /* <DEDUP_REMOVED lines=31> */
.L_x_9410:
[----:B------:R-:W-:Y:S05]  /*2e10*/  BSYNC B1 ;  /* 0x0000000000017941 */ /* 0x000fea0003800000 */
.L_x_9409:
        /* <DEDUP_REMOVED lines=36> */
.L_x_9411:
[----:B------:R-:W-:Y:S01]  /*3060*/  IMAD R91, R19, 0x8, R18 ;  /* 0x00000008135b7824 */ /* 0x000fe200078e0212 */
[----:B------:R-:W-:Y:S01]  /*3070*/  SHF.L.U32 R102, R189, 0x1f, RZ ;  /* 0x0000001fbd667819 */ /* 0x000fe200000006ff */
[----:B------:R-:W-:Y:S03]  /*3080*/  BSSY B1, `(.L_x_9412) ;  /* 0x0000003000017945 */ /* 0x000fe60003800000 */
[----:B------:R-:W0:Y:S02]  /*3090*/  SYNCS.PHASECHK.TRANS64.TRYWAIT P6, [R91+URZ+0x28890], R102 ;  /* 0x028890665b0075a7 */ /* 0x000e2400080c017f */
[----:B0-----:R-:W-:Y:S05]  /*30a0*/  @!P6 BRA `(.L_x_9413) ;  /* 0x000001bc0010e947 */ /* 0x001fea0003800000 */
.L_x_9733:
[----:B------:R-:W-:Y:S05]  /*30b0*/  BSYNC B1 ;  /* 0x0000000000017941 */ /* 0x000fea0003800000 */
.L_x_9412:
[----:B------:R-:W-:-:S03]  /*30c0*/  UMOV UR4, 0xffffffff ;  /* 0xffffffff00047882 */ /* 0x000fc60000000000 */
[----:B------:R-:W-:Y:S05]  /*30d0*/  BRA.DIV UR4, `(.L_x_9414) ;  /* 0x000001be04187947 */ /* 0x000fea000b800000 */
[----:B------:R1:W2:Y:S04]  /*30e0*/  SHFL.IDX PT, R79, R103, RZ, 0x181f ;  /* 0x00181fff674f7589 */ /* 0x0002a800000e0000 */
[----:B------:R1:W3:Y:S02]  /*30f0*/  SHFL.IDX PT, R105, R108, RZ, 0x181f ;  /* 0x00181fff6c697589 */ /* 0x0002e400000e0000 */
.L_x_9737:
        /* <DEDUP_REMOVED lines=57> */
.L_x_9420:
[----:B------:R-:W-:Y:S05]  /*3490*/  BSYNC B3 ;  /* 0x0000000000037941 */ /* 0x000fea0003800000 */
.L_x_9419:
[----:B0-----:R4:W-:Y:S02]  /*34a0*/  ST.E.128 desc[UR42][R76.64], R12 ;  /* 0x0000000c4c007985 */ /* 0x0019e4000c101d2a */
.L_x_9418:
[----:B------:R-:W-:Y:S05]  /*34b0*/  BSYNC B2 ;  /* 0x0000000000027941 */ /* 0x000fea0003800000 */
.L_x_9417:
        /* <DEDUP_REMOVED lines=53> */
.L_x_9422:
[----:B------:R-:W-:Y:S05]  /*3810*/  BSYNC B2 ;  /* 0x0000000000027941 */ /* 0x000fea0003800000 */
.L_x_9421:
[----:B0-----:R0:W-:Y:S02]  /*3820*/  ST.E.128 desc[UR42][R72.64], R12 ;  /* 0x0000000c48007985 */ /* 0x0011e4000c101d2a */
.L_x_9416:
[----:B------:R-:W-:Y:S05]  /*3830*/  BSYNC B1 ;  /* 0x0000000000017941 */ /* 0x000fea0003800000 */
.L_x_9415:
[----:B------:R-:W-:-:S03]  /*3840*/  UMOV UR4, 0xffffffff ;  /* 0xffffffff00047882 */ /* 0x000fc60000000000 */
[----:B------:R-:W-:Y:S05]  /*3850*/  BRA.DIV UR4, `(.L_x_9423) ;  /* 0x000001b604847947 */ /* 0x000fea000b800000 */
[----:B------:R1:W1:Y:S04]  /*3860*/  SHFL.IDX PT, R71, R103, 0x1, 0x181f ;  /* 0x00381f0067477f89 */ /* 0x00026800000e0000 */
[----:B0-----:R0:W0:Y:S02]  /*3870*/  SHFL.IDX PT, R73, R108, 0x1, 0x181f ;  /* 0x00381f006c497f89 */ /* 0x00102400000e0000 */
.L_x_9741:
        /* <DEDUP_REMOVED lines=20> */
[----:B------:R-:W-:Y:S02]  /*39c0*/  LOP3.LUT R65, R14, 0xffff0000, RZ, 0xc0, !PT ;  /* 0xffff00000e417812 */ /* 0x000fe400078ec0ff */
[----:B------:R-:W-:Y:S01]  /*39d0*/  PRMT R119, R119, 0x5410, R72 ;  /* 0x0000541077777816 */ /* 0x000fe20000000048 */
[----:B------:R-:W-:Y:S01]  /*39e0*/  IMAD.U32 R74, R121, 0x10000, RZ ;  /* 0x00010000794a7824 */ /* 0x000fe200078e00ff */
[C---:B------:R-:W-:Y:S02]  /*39f0*/  SHF.L.U32 R14, R13.reuse, 0x10, RZ ;  /* 0x000000100d0e7819 */ /* 0x040fe400000006ff */
[----:B------:R-:W-:Y:S01]  /*3a00*/  LOP3.LUT R13, R13, 0xffff0000, RZ, 0xc0, !PT ;  /* 0xffff00000d0d7812 */ /* 0x000fe200078ec0ff */
[----:B------:R-:W-:Y:S01]  /*3a10*/  IMAD.U32 R70, R119, 0x10000, RZ ;  /* 0x0001000077467824 */ /* 0x000fe200078e00ff */
[----:B------:R-:W-:Y:S01]  /*3a20*/  LOP3.LUT R72, R120, 0xffff0000, RZ, 0xc0, !PT ;  /* 0xffff000078487812 */ /* 0x000fe200078ec0ff */
        /* <DEDUP_REMOVED lines=8> */
[----:B------:R-:W-:Y:S01]  /*3ab0*/  IMAD.U32 R120, R120, 0x10000, RZ ;  /* 0x0001000078787824 */ /* 0x000fe200078e00ff */
[----:B------:R-:W-:Y:S01]  /*3ac0*/  LOP3.LUT R119, R119, 0xffff0000, RZ, 0xc0, !PT ;  /* 0xffff000077777812 */ /* 0x000fe200078ec0ff */
[----:B------:R-:W-:-:S02]  /*3ad0*/  IMAD.U32 R118, R118, 0x10000, RZ ;  /* 0x0001000076767824 */ /* 0x000fc400078e00ff */
[C---:B------:R-:W-:Y:S01]  /*3ae0*/  FFMA.FTZ R75, R14.reuse, R67, -R75 ;  /* 0x000000430e4b7223 */ /* 0x040fe2000001084b */
        /* <DEDUP_REMOVED lines=18> */
.L_x_9429:
[----:B------:R-:W-:Y:S05]  /*3c10*/  BSYNC B3 ;  /* 0x0000000000037941 */ /* 0x000fea0003800000 */
.L_x_9428:
[----:B--2---:R0:W-:Y:S02]  /*3c20*/  ST.E.128 desc[UR42][R68.64], R12 ;  /* 0x0000000c44007985 */ /* 0x0041e4000c101d2a */
.L_x_9427:
[----:B------:R-:W-:Y:S05]  /*3c30*/  BSYNC B2 ;  /* 0x0000000000027941 */ /* 0x000fea0003800000 */
.L_x_9426:
        /* <DEDUP_REMOVED lines=53> */
.L_x_9431:
[----:B------:R-:W-:Y:S05]  /*3f90*/  BSYNC B2 ;  /* 0x0000000000027941 */ /* 0x000fea0003800000 */
.L_x_9430:
[----:B----4-:R0:W-:Y:S02]  /*3fa0*/  ST.E.128 desc[UR42][R64.64], R12 ;  /* 0x0000000c40007985 */ /* 0x0101e4000c101d2a */
.L_x_9425:
[----:B------:R-:W-:Y:S05]  /*3fb0*/  BSYNC B1 ;  /* 0x0000000000017941 */ /* 0x000fea0003800000 */
.L_x_9424:
[----:B------:R-:W-:-:S03]  /*3fc0*/  UMOV UR4, 0xffffffff ;  /* 0xffffffff00047882 */ /* 0x000fc60000000000 */
[----:B------:R-:W-:Y:S05]  /*3fd0*/  BRA.DIV UR4, `(.L_x_9432) ;  /* 0x000001ae04f07947 */ /* 0x000fea000b800000 */
[----:B------:R1:W1:Y:S04]  /*3fe0*/  SHFL.IDX PT, R63, R103, 0x2, 0x181f ;  /* 0x00581f00673f7f89 */ /* 0x00026800000e0000 */
[----:B0-----:R0:W0:Y:S02]  /*3ff0*/  SHFL.IDX PT, R65, R108, 0x2, 0x181f ;  /* 0x00581f006c417f89 */ /* 0x00102400000e0000 */
.L_x_9745:
        /* <DEDUP_REMOVED lines=31> */
[-C--:B------:R-:W-:Y:S01]  /*41f0*/  FMUL.FTZ R13, R13, R59.reuse ;  /* 0x0000003b0d0d7220 */ /* 0x080fe20000410000 */
[----:B------:R-:W-:Y:S01]  /*4200*/  LOP3.LUT R133, R133, 0xffff0000, RZ, 0xc0, !PT ;  /* 0xffff000085857812 */ /* 0x000fe200078ec0ff */
[----:B------:R-:W-:Y:S01]  /*4210*/  FMUL.FTZ R57, R57, R62 ;  /* 0x0000003e39397220 */ /* 0x000fe20000410000 */
[----:B------:R-:W-:Y:S01]  /*4220*/  SHF.L.U32 R130, R130, 0x10, RZ ;  /* 0x0000001082827819 */ /* 0x000fe200000006ff */
[----:B------:R-:W-:Y:S01]  /*4230*/  IMAD.U32 R132, R132, 0x10000, RZ ;  /* 0x0001000084847824 */ /* 0x000fe200078e00ff */
[----:B------:R-:W-:Y:S01]  /*4240*/  LOP3.LUT R131, R131, 0xffff0000, RZ, 0xc0, !PT ;  /* 0xffff000083837812 */ /* 0x000fe200078ec0ff */
[C---:B------:R-:W-:Y:S01]  /*4250*/  FFMA.FTZ R67, R14.reuse, R59, -R67 ;  /* 0x0000003b0e437223 */ /* 0x040fe20000010843 */
[----:B------:R-:W-:Y:S01]  /*4260*/  FFMA.FTZ R64, R14, R64, R13 ;  /* 0x000000400e407223 */ /* 0x000fe2000001000d */
[----:B------:R-:W-:Y:S01]  /*4270*/  FFMA.FTZ R69, R56, R62, -R69 ;  /* 0x0000003e38457223 */ /* 0x000fe20000010845 */
[----:B------:R-:W-:-:S02]  /*4280*/  IMAD.U32 R15, R15, 0x10000, RZ ;  /* 0x000100000f0f7824 */ /* 0x000fc400078e00ff */
        /* <DEDUP_REMOVED lines=15> */
.L_x_9438:
[----:B------:R-:W-:Y:S05]  /*4380*/  BSYNC B3 ;  /* 0x0000000000037941 */ /* 0x000fea0003800000 */
.L_x_9437:
[----:B--2---:R0:W-:Y:S02]  /*4390*/  ST.E.128 desc[UR42][R60.64], R12 ;  /* 0x0000000c3c007985 */ /* 0x0041e4000c101d2a */
.L_x_9436:
[----:B------:R-:W-:Y:S05]  /*43a0*/  BSYNC B2 ;  /* 0x0000000000027941 */ /* 0x000fea0003800000 */
.L_x_9435:
        /* <DEDUP_REMOVED lines=53> */
.L_x_9440:
[----:B------:R-:W-:Y:S05]  /*4700*/  BSYNC B2 ;  /* 0x0000000000027941 */ /* 0x000fea0003800000 */
.L_x_9439:
[----:B----4-:R0:W-:Y:S02]  /*4710*/  ST.E.128 desc[UR42][R56.64], R12 ;  /* 0x0000000c38007985 */ /* 0x0101e4000c101d2a */
.L_x_9434:
[----:B------:R-:W-:Y:S05]  /*4720*/  BSYNC B1 ;  /* 0x0000000000017941 */ /* 0x000fea0003800000 */
.L_x_9433:
[----:B------:R-:W-:-:S03]  /*4730*/  UMOV UR4, 0xffffffff ;  /* 0xffffffff00047882 */ /* 0x000fc60000000000 */
[----:B------:R-:W-:Y:S05]  /*4740*/  BRA.DIV UR4, `(.L_x_9441) ;  /* 0x000001aa04607947 */ /* 0x000fea000b800000 */
[----:B-1----:R-:W1:Y:S04]  /*4750*/  SHFL.IDX PT, R103, R103, 0x3, 0x181f ;  /* 0x00781f0067677f89 */ /* 0x002e6800000e0000 */
[----:B------:R0:W0:Y:S02]  /*4760*/  SHFL.IDX PT, R53, R108, 0x3, 0x181f ;  /* 0x00781f006c357f89 */ /* 0x00002400000e0000 */
.L_x_9749:
[----:B------:R-:W-:Y:S05]  /*4770*/  @P4 BRA `(.L_x_9442) ;  /* 0x0000003400e84947 */ /* 0x000fea0003800000 */
[----:B------:R-:W-:Y:S04]  /*4780*/  BSSY B1, `(.L_x_9443) ;  /* 0x0000038000017945 */ /* 0x000fe80003800000 */
[----:B------:R-:W-:Y:S05]  /*4790*/  @P1 BRA `(.L_x_9444) ;  /* 0x0000000000d81947 */ /* 0x000fea0003800000 */
[----:B0---4-:R0:W4:Y:S01]  /*47a0*/  LDS.128 R12, [R93+0x1b400] ;  /* 0x01b400005d0c7984 */ /* 0x0111220000000c00 */
[C---:B------:R-:W-:Y:S01]  /*47b0*/  LEA R54, P3, R16.reuse, R53, 0x1 ;  /* 0x0000003510367211 */ /* 0x040fe200078608ff */
[----:B------:R-:W-:Y:S03]  /*47c0*/  BSSY B2, `(.L_x_9445) ;  /* 0x0000032000027945 */ /* 0x000fe60003800000 */
[----:B-1----:R-:W-:Y:S02]  /*47d0*/  LEA.HI.X R55, R16, R103, R17, 0x1, P3 ;  /* 0x0000006710377211 */ /* 0x002fe400018f0c11 */
        /* <DEDUP_REMOVED lines=48> */
.L_x_9446:
[----:B------:R-:W-:Y:S05]  /*4ae0*/  BSYNC B2 ;  /* 0x0000000000027941 */ /* 0x000fea0003800000 */
.L_x_9445:
[----:B----4-:R0:W-:Y:S02]  /*4af0*/  ST.E.128 desc[UR42][R54.64], R12 ;  /* 0x0000000c36007985 */ /* 0x0101e4000c101d2a */
.L_x_9444:
[----:B------:R-:W-:Y:S05]  /*4b00*/  BSYNC B1 ;  /* 0x0000000000017941 */ /* 0x000fea0003800000 */
.L_x_9443:
        /* <DEDUP_REMOVED lines=53> */
.L_x_9448:
[----:B------:R-:W-:Y:S05]  /*4e60*/  BSYNC B1 ;  /* 0x0000000000017941 */ /* 0x000fea0003800000 */
.L_x_9447:
[----:B----4-:R0:W-:Y:S01]  /*4e70*/  ST.E.128 desc[UR42][R48.64], R12 ;  /* 0x0000000c30007985 */ /* 0x0101e2000c101d2a */
[----:B------:R-:W-:Y:S05]  /*4e80*/  BRA `(.L_x_9442) ;  /* 0x0000003000247947 */ /* 0x000fea0003800000 */
.L_x_9402:
        /* <DEDUP_REMOVED lines=38> */
[----:B------:R0:W5:Y:S01]  /*50f0*/  @!P4 LDG.E.128 R52, desc[UR42][R60.64] ;  /* 0x0000002a3c34c981 */ /* 0x000162000c1e1d00 */
[----:B------:R-:W-:Y:S02]  /*5100*/  @!P4 LEA.HI.X R63, R44, R63, R45, 0x1, P6 ;  /* 0x0000003f2c3fc211 */ /* 0x000fe400030f0c2d */
[----:B------:R-:W-:-:S02]  /*5110*/  CS2R R44, SRZ ;  /* 0x00000000002c7805 */ /* 0x000fc4000001ff00 */
[----:B------:R-:W5:Y:S04]  /*5120*/  @!P5 LDG.E.128 R48, desc[UR42][R64.64] ;  /* 0x0000002a4030d981 */ /* 0x000f68000c1e1d00 */
[----:B------:R1:W5:Y:S01]  /*5130*/  @!P4 LDG.E.128 R56, desc[UR42][R62.64] ;  /* 0x0000002a3e38c981 */ /* 0x000362000c1e1d00 */
[C---:B--2---:R-:W-:Y:S02]  /*5140*/  @!P3 LEA R68, P4, R74.reuse, R68, 0x1 ;  /* 0x000000444a44b211 */ /* 0x044fe400078808ff */
[----:B0-----:R-:W-:Y:S01]  /*5150*/  CS2R R60, SRZ ;  /* 0x00000000003c7805 */ /* 0x001fe2000001ff00 */
[----:B------:R0:W5:Y:S01]  /*5160*/  @!P5 LDG.E.128 R44, desc[UR42][R66.64] ;  /* 0x0000002a422cd981 */ /* 0x000162000c1e1d00 */
[----:B------:R-:W-:Y:S02]  /*5170*/  @!P3 LEA.HI.X R69, R74, R69, R75, 0x1, P4 ;  /* 0x000000454a45b211 */ /* 0x000fe400020f0c4b */
[----:B---3--:R-:W-:-:S04]  /*5180*/  @!P3 LEA R70, P4, R72, R70, 0x1 ;  /* 0x000000464846b211 */ /* 0x008fc800078808ff */
[----:B------:R-:W-:Y:S02]  /*5190*/  @!P3 LEA.HI.X R71, R72, R71, R73, 0x1, P4 ;  /* 0x000000474847b211 */ /* 0x000fe400020f0c49 */
[----:B------:R-:W-:-:S04]  /*51a0*/  ISETP.GE.AND P4, PT, R217, R97, PT ;  /* 0x00000061d900720c */ /* 0x000fc80003f86270 */
[CC--:B------:R-:W-:Y:S02]  /*51b0*/  ISETP.GE.OR P4, PT, R16.reuse, R104.reuse, P4 ;  /* 0x000000681000720c */ /* 0x0c0fe40002786670 */
[----:B-1----:R-:W-:Y:S02]  /*51c0*/  CS2R R62, SRZ ;  /* 0x00000000003e7805 */ /* 0x002fe4000001ff00 */
[----:B0-----:R-:W-:Y:S02]  /*51d0*/  CS2R R66, SRZ ;  /* 0x0000000000427805 */ /* 0x001fe4000001ff00 */
[----:B------:R-:W-:Y:S01]  /*51e0*/  CS2R R64, SRZ ;  /* 0x0000000000407805 */ /* 0x000fe2000001ff00 */
[----:B------:R-:W-:Y:S01]  /*51f0*/  BSSY B1, `(.L_x_9449) ;  /* 0x000001d000017945 */ /* 0x000fe20003800000 */
[----:B------:R-:W-:Y:S02]  /*5200*/  CS2R R74, SRZ ;  /* 0x00000000004a7805 */ /* 0x000fe4000001ff00 */
[----:B------:R-:W-:Y:S01]  /*5210*/  CS2R R72, SRZ ;  /* 0x0000000000487805 */ /* 0x000fe2000001ff00 */
[----:B------:R0:W5:Y:S04]  /*5220*/  @!P3 LDG.E.128 R60, desc[UR42][R68.64] ;  /* 0x0000002a443cb981 */ /* 0x000168000c1e1d00 */
[----:B------:R1:W5:Y:S01]  /*5230*/  @!P3 LDG.E.128 R64, desc[UR42][R70.64] ;  /* 0x0000002a4640b981 */ /* 0x000362000c1e1d00 */
[----:B------:R-:W-:-:S02]  /*5240*/  ISETP.GE.AND P3, PT, R16, R104, PT ;  /* 0x000000681000720c */ /* 0x000fc40003f66270 */
        /* <DEDUP_REMOVED lines=23> */
.L_x_9450:
[----:B------:R-:W-:Y:S05]  /*53c0*/  BSYNC B1 ;  /* 0x0000000000017941 */ /* 0x000fea0003800000 */
.L_x_9449:
        /* <DEDUP_REMOVED lines=68> */
.L_x_9451:
[----:B------:R-:W-:Y:S01]  /*5810*/  IMAD R91, R19, 0x8, R18 ;  /* 0x00000008135b7824 */ /* 0x000fe200078e0212 */
[----:B------:R-:W-:Y:S01]  /*5820*/  SHF.L.U32 R102, R189, 0x1f, RZ ;  /* 0x0000001fbd667819 */ /* 0x000fe200000006ff */
[----:B------:R-:W0:Y:S01]  /*5830*/  LDC R110, c[0x0][0x2f4] ;  /* 0x0000bd00ff6e7b82 */ /* 0x000e220000000800 */
[----:B------:R-:W-:Y:S02]  /*5840*/  BSSY B1, `(.L_x_9452) ;  /* 0x0000003000017945 */ /* 0x000fe40003800000 */
[----:B------:R-:W1:Y:S02]  /*5850*/  SYNCS.PHASECHK.TRANS64.TRYWAIT P4, [R91+URZ+0x28890], R102 ;  /* 0x028890665b0075a7 */ /* 0x000e64000808017f */
[----:B-1----:R-:W-:Y:S05]  /*5860*/  @!P4 BRA `(.L_x_9453) ;  /* 0x000001980064c947 */ /* 0x002fea0003800000 */
.L_x_9750:
[----:B------:R-:W-:Y:S05]  /*5870*/  BSYNC B1 ;  /* 0x0000000000017941 */ /* 0x000fea0003800000 */
.L_x_9452:
[----:B------:R-:W-:Y:S01]  /*5880*/  UMOV UR4, 0xffffffff ;  /* 0xffffffff00047882 */ /* 0x000fe20000000000 */
[----:B0-----:R-:W-:Y:S02]  /*5890*/  IMAD.IADD R112, R110, 0x1, -R37 ;  /* 0x000000016e707824 */ /* 0x001fe400078e0a25 */
[----:B------:R-:W-:Y:S05]  /*58a0*/  BRA.DIV UR4, `(.L_x_9454) ;  /* 0x0000019a04687947 */ /* 0x000fea000b800000 */
[----:B------:R0:W2:Y:S04]  /*58b0*/  SHFL.IDX PT, R107, R103, RZ, 0x181f ;  /* 0x00181fff676b7589 */ /* 0x0000a800000e0000 */
[----:B------:R0:W3:Y:S02]  /*58c0*/  SHFL.IDX PT, R106, R108, RZ, 0x181f ;  /* 0x00181fff6c6a7589 */ /* 0x0000e400000e0000 */
.L_x_9754:
        /* <DEDUP_REMOVED lines=20> */
[----:B------:R-:W-:Y:S01]  /*5a10*/  IMAD R15, R19, 0x4000, R12 ;  /* 0x00004000130f7824 */ /* 0x000fe200078e020c */
[----:B------:R-:W-:-:S03]  /*5a20*/  LEA R13, R13, R18, 0x1 ;  /* 0x000000120d0d7211 */ /* 0x000fc600078e08ff */
[----:B------:R-:W-:-:S03]  /*5a30*/  IMAD R76, R15, 0x2, R18 ;  /* 0x000000020f4c7824 */ /* 0x000fc600078e0212 */
[----:B------:R-:W2:Y:S04]  /*5a40*/  LDS.128 R12, [R13+0x18400] ;  /* 0x018400000d0c7984 */ /* 0x000ea80000000c00 */
[----:B------:R-:W3:Y:S01]  /*5a50*/  LDS.128 R76, [R76+0x18400] ;  /* 0x018400004c4c7984 */ /* 0x000ee20000000c00 */
[----:B------:R-:W-:Y:S05]  /*5a60*/  @P3 BRA `(.L_x_9458) ;  /* 0x0000000400743947 */ /* 0x000fea0003800000 */
[----:B------:R-:W-:Y:S01]  /*5a70*/  SHF.R.U32.HI R143, RZ, 0x10, R45 ;  /* 0x00000010ff8f7819 */ /* 0x000fe2000001162d */
[----:B---3--:R-:W-:Y:S01]  /*5a80*/  IMAD.U32 R142, R79, 0x10000, RZ ;  /* 0x000100004f8e7824 */ /* 0x008fe200078e00ff */
[----:B------:R-:W-:Y:S02]  /*5a90*/  SHF.R.U32.HI R144, RZ, 0x10, R49 ;  /* 0x00000010ff907819 */ /* 0x000fe40000011631 */
[----:B------:R-:W-:Y:S02]  /*5aa0*/  PRMT R140, R140, 0x5410, R143 ;  /* 0x000054108c8c7816 */ /* 0x000fe4000000008f */
[----:B------:R-:W-:Y:S02]  /*5ab0*/  PRMT R143, R141, 0x5410, R144 ;  /* 0x000054108d8f7816 */ /* 0x000fe40000000090 */
[----:B------:R-:W-:Y:S02]  /*5ac0*/  SHF.R.U32.HI R148, RZ, 0x10, R47 ;  /* 0x00000010ff947819 */ /* 0x000fe4000001162f */
[----:B------:R-:W-:Y:S01]  /*5ad0*/  SHF.R.U64 R150, R44, 0x10, R45 ;  /* 0x000000102c967819 */ /* 0x000fe2000000122d */
[----:B------:R-:W-:Y:S01]  /*5ae0*/  IMAD.U32 R45, R77, 0x10000, RZ ;  /* 0x000100004d2d7824 */ /* 0x000fe200078e00ff */
[----:B------:R-:W-:Y:S01]  /*5af0*/  SHF.R.U64 R147, R48, 0x10, R49 ;  /* 0x0000001030937819 */ /* 0x000fe20000001231 */
[----:B------:R-:W-:Y:S01]  /*5b00*/  IMAD.U32 R144, R143, 0x10000, RZ ;  /* 0x000100008f907824 */ /* 0x000fe200078e00ff */
[--C-:B------:R-:W-:Y:S01]  /*5b10*/  SHF.R.U64 R145, R50, 0x10, R51.reuse ;  /* 0x0000001032917819 */ /* 0x100fe20000001233 */
[----:B--2---:R-:W-:Y:S01]  /*5b20*/  IMAD.U32 R48, R13, 0x10000, RZ ;  /* 0x000100000d307824 */ /* 0x004fe200078e00ff */
[----:B------:R-:W-:Y:S01]  /*5b30*/  SHF.R.U32.HI R146, RZ, 0x10, R51 ;  /* 0x00000010ff927819 */ /* 0x000fe20000011633 */
[----:B------:R-:W-:Y:S01]  /*5b40*/  IMAD.U32 R51, R15, 0x10000, RZ ;  /* 0x000100000f337824 */ /* 0x000fe200078e00ff */
[----:B------:R-:W-:Y:S01]  /*5b50*/  PRMT R141, R137, 0x5410, R148 ;  /* 0x00005410898d7816 */ /* 0x000fe20000000094 */
[----:B------:R-:W-:Y:S01]  /*5b60*/  IMAD.U32 R137, R140, 0x10000, RZ ;  /* 0x000100008c897824 */ /* 0x000fe200078e00ff */
[----:B------:R-:W-:Y:S01]  /*5b70*/  PRMT R138, R138, 0x5410, R147 ;  /* 0x000054108a8a7816 */ /* 0x000fe20000000093 */
[----:B------:R-:W-:Y:S01]  /*5b80*/  FMUL.FTZ R147, R45, R144 ;  /* 0x000000902d937220 */ /* 0x000fe20000410000 */
[----:B------:R-:W-:Y:S01]  /*5b90*/  LOP3.LUT R77, R77, 0xffff0000, RZ, 0xc0, !PT ;  /* 0xffff00004d4d7812 */ /* 0x000fe200078ec0ff */
[----:B------:R-:W-:Y:S01]  /*5ba0*/  IMAD.U32 R44, R12, 0x10000, RZ ;  /* 0x000100000c2c7824 */ /* 0x000fe200078e00ff */
[----:B------:R-:W-:-:S02]  /*5bb0*/  PRMT R145, R136, 0x5410, R145 ;  /* 0x0000541088917816 */ /* 0x000fc40000000091 */
[----:B------:R-:W-:Y:S02]  /*5bc0*/  LOP3.LUT R143, R143, 0xffff0000, RZ, 0xc0, !PT ;  /* 0xffff00008f8f7812 */ /* 0x000fe400078ec0ff */
[----:B------:R-:W-:Y:S01]  /*5bd0*/  PRMT R136, R135, 0x5410, R146 ;  /* 0x0000541087887816 */ /* 0x000fe20000000092 */
[-C--:B------:R-:W-:Y:S01]  /*5be0*/  FMUL.FTZ R135, R45, R137.reuse ;  /* 0x000000892d877220 */ /* 0x080fe20000410000 */
[----:B------:R-:W-:Y:S01]  /*5bf0*/  LOP3.LUT R50, R13, 0xffff0000, RZ, 0xc0, !PT ;  /* 0xffff00000d327812 */ /* 0x000fe200078ec0ff */
[----:B------:R-:W-:Y:S01]  /*5c00*/  FFMA.FTZ R45, R48, R137, -R147 ;  /* 0x00000089302d7223 */ /* 0x000fe20000010893 */
[----:B------:R-:W-:Y:S01]  /*5c10*/  LOP3.LUT R140, R140, 0xffff0000, RZ, 0xc0, !PT ;  /* 0xffff00008c8c7812 */ /* 0x000fe200078ec0ff */
[----:B------:R-:W-:Y:S01]  /*5c20*/  FMUL.FTZ R147, R77, R143 ;  /* 0x0000008f4d937220 */ /* 0x000fe20000410000 */
[----:B------:R-:W-:Y:S02]  /*5c30*/  IMAD.U32 R137, R136, 0x10000, RZ ;  /* 0x0001000088897824 */ /* 0x000fe400078e00ff */
[----:B------:R-:W-:Y:S01]  /*5c40*/  FFMA.FTZ R48, R48, R144, R135 ;  /* 0x0000009030307223 */ /* 0x000fe20000010087 */
[----:B------:R-:W-:-:S02]  /*5c50*/  IMAD.U32 R135, R141, 0x10000, RZ ;  /* 0x000100008d877824 */ /* 0x000fc400078e00ff */
[-C--:B------:R-:W-:Y:S01]  /*5c60*/  FMUL.FTZ R77, R77, R140.reuse ;  /* 0x0000008c4d4d7220 */ /* 0x080fe20000410000 */
[----:B------:R-:W-:Y:S01]  /*5c70*/  FFMA.FTZ R144, R50, R140, -R147 ;  /* 0x0000008c32907223 */ /* 0x000fe20000010893 */
[----:B------:R-:W-:Y:S01]  /*5c80*/  LOP3.LUT R79, R79, 0xffff0000, RZ, 0xc0, !PT ;  /* 0xffff00004f4f7812 */ /* 0x000fe200078ec0ff */
[----:B------:R-:W-:Y:S01]  /*5c90*/  FMUL.FTZ R146, R142, R137 ;  /* 0x000000898e927220 */ /* 0x000fe20000410000 */
[----:B------:R-:W-:Y:S01]  /*5ca0*/  LOP3.LUT R140, R136, 0xffff0000, RZ, 0xc0, !PT ;  /* 0xffff0000888c7812 */ /* 0x000fe200078ec0ff */
[----:B------:R-:W-:Y:S01]  /*5cb0*/  FMUL.FTZ R142, R142, R135 ;  /* 0x000000878e8e7220 */ /* 0x000fe20000410000 */
[----:B------:R-:W-:Y:S01]  /*5cc0*/  PRMT R139, R139, 0x5410, R150 ;  /* 0x000054108b8b7816 */ /* 0x000fe20000000096 */
[----:B------:R-:W-:Y:S01]  /*5cd0*/  FFMA.FTZ R143, R50, R143, R77 ;  /* 0x0000008f328f7223 */ /* 0x000fe2000001004d */
[----:B------:R-:W-:Y:S01]  /*5ce0*/  SHF.R.U64 R46, R46, 0x10, R47 ;  /* 0x000000102e2e7819 */ /* 0x000fe2000000122f */
[C---:B------:R-:W-:Y:S01]  /*5cf0*/  IMAD.U32 R47, R76.reuse, 0x10000, RZ ;  /* 0x000100004c2f7824 */ /* 0x040fe200078e00ff */
[----:B------:R-:W-:Y:S01]  /*5d00*/  LOP3.LUT R49, R15, 0xffff0000, RZ, 0xc0, !PT ;  /* 0xffff00000f317812 */ /* 0x000fe200078ec0ff */
[----:B------:R-:W-:Y:S01]  /*5d10*/  FFMA.FTZ R146, R51, R135, -R146 ;  /* 0x0000008733927223 */ /* 0x000fe20000010892 */
[----:B------:R-:W-:Y:S01]  /*5d20*/  LOP3.LUT R136, R141, 0xffff0000, RZ, 0xc0, !PT ;  /* 0xffff00008d887812 */ /* 0x000fe200078ec0ff */
[----:B------:R-:W-:Y:S01]  /*5d30*/  FFMA.FTZ R142, R51, R137, R142 ;  /* 0x00000089338e7223 */ /* 0x000fe2000001008e */
[----:B------:R-:W-:Y:S01]  /*5d40*/  FMUL.FTZ R148, R79, R140 ;  /* 0x0000008c4f947220 */ /* 0x000fe20000410000 */
[----:B------:R-:W-:Y:S01]  /*5d50*/  LOP3.LUT R76, R76, 0xffff0000, RZ, 0xc0, !PT ;  /* 0xffff00004c4c7812 */ /* 0x000fe200078ec0ff */
[----:B------:R-:W-:Y:S01]  /*5d60*/  IMAD.U32 R50, R139, 0x10000, RZ ;  /* 0x000100008b327824 */ /* 0x000fe200078e00ff */
[C---:B------:R-:W-:Y:S01]  /*5d70*/  LOP3.LUT R77, R138.reuse, 0xffff0000, RZ, 0xc0, !PT ;  /* 0xffff00008a4d7812 */ /* 0x040fe200078ec0ff */
[----:B------:R-:W-:-:S02]  /*5d80*/  IMAD.U32 R51, R138, 0x10000, RZ ;  /* 0x000100008a337824 */ /* 0x000fc400078e00ff */
[-C--:B------:R-:W-:Y:S01]  /*5d90*/  FMUL.FTZ R150, R79, R136.reuse ;  /* 0x000000884f967220 */ /* 0x080fe20000410000 */
[----:B------:R-:W-:Y:S01]  /*5da0*/  FFMA.FTZ R135, R49, R136, -R148 ;  /* 0x0000008831877223 */ /* 0x000fe20000010894 */
[----:B------:R-:W-:Y:S01]  /*5db0*/  LOP3.LUT R12, R12, 0xffff0000, RZ, 0xc0, !PT ;  /* 0xffff00000c0c7812 */ /* 0x000fe200078ec0ff */
[----:B------:R-:W-:Y:S01]  /*5dc0*/  FMUL.FTZ R79, R47, R51 ;  /* 0x000000332f4f7220 */ /* 0x000fe20000410000 */
[----:B------:R-:W-:Y:S01]  /*5dd0*/  LOP3.LUT R139, R139, 0xffff0000, RZ, 0xc0, !PT ;  /* 0xffff00008b8b7812 */ /* 0x000fe200078ec0ff */
[----:B------:R-:W-:Y:S01]  /*5de0*/  FMUL.FTZ R136, R47, R50 ;  /* 0x000000322f887220 */ /* 0x000fe20000410000 */
        /* <DEDUP_REMOVED lines=10> */
[C---:B------:R-:W-:Y:S01]  /*5e90*/  IMAD.U32 R47, R145.reuse, 0x10000, RZ ;  /* 0x00010000912f7824 */ /* 0x040fe200078e00ff */
[----:B------:R-:W-:Y:S01]  /*5ea0*/  LOP3.LUT R78, R78, 0xffff0000, RZ, 0xc0, !PT ;  /* 0xffff00004e4e7812 */ /* 0x000fe200078ec0ff */
[----:B------:R-:W-:Y:S01]  /*5eb0*/  IMAD.U32 R44, R46, 0x10000, RZ ;  /* 0x000100002e2c7824 */ /* 0x000fe200078e00ff */
[----:B------:R-:W-:Y:S01]  /*5ec0*/  LOP3.LUT R145, R145, 0xffff0000, RZ, 0xc0, !PT ;  /* 0xffff000091917812 */ /* 0x000fe200078ec0ff */
[----:B------:R-:W-:Y:S01]  /*5ed0*/  FFMA.FTZ R49, R12, R77, R49 ;  /* 0x0000004d0c317223 */ /* 0x000fe20000010031 */
[----:B------:R-:W-:Y:S01]  /*5ee0*/  FMUL.FTZ R12, R14, R47 ;  /* 0x0000002f0e0c7220 */ /* 0x000fe20000410000 */
[----:B------:R-:W-:Y:S01]  /*5ef0*/  LOP3.LUT R46, R46, 0xffff0000, RZ, 0xc0, !PT ;  /* 0xffff00002e2e7812 */ /* 0x000fe200078ec0ff */
[-C--:B------:R-:W-:Y:S01]  /*5f00*/  FMUL.FTZ R14, R14, R44.reuse ;  /* 0x0000002c0e0e7220 */ /* 0x080fe20000410000 */
        /* <DEDUP_REMOVED lines=18> */
[----:B------:R-:W-:-:S07]  /*6030*/  IMAD.MOV.U32 R79, RZ, RZ, R137 ;  /* 0x000000ffff4f7224 */ /* 0x000fce00078e0089 */
.L_x_9458:
[----:B------:R-:W-:Y:S05]  /*6040*/  BSYNC B2 ;  /* 0x0000000000027941 */ /* 0x000fea0003800000 */
.L_x_9457:
[----:B------:R-:W-:Y:S01]  /*6050*/  ISETP.GE.AND P4, PT, R11, R110, PT ;  /* 0x0000006e0b00720c */ /* 0x000fe20003f86270 */
[----:B--2---:R4:W-:-:S12]  /*6060*/  ST.E.128 desc[UR42][R104.64], R12 ;  /* 0x0000000c68007985 */ /* 0x0049d8000c101d2a */
[----:B------:R-:W-:-:S05]  /*6070*/  @!P4 IMAD.WIDE R106, R11, 0x2, R106 ;  /* 0x000000020b6ac825 */ /* 0x000fca00078e026a */
[----:B---3--:R4:W-:Y:S02]  /*6080*/  @!P4 ST.E.128 desc[UR42][R106.64], R76 ;  /* 0x0000004c6a00c985 */ /* 0x0089e4000c101d2a */
.L_x_9456:
[----:B------:R-:W-:Y:S05]  /*6090*/  BSYNC B1 ;  /* 0x0000000000017941 */ /* 0x000fea0003800000 */
.L_x_9455:
[----:B------:R-:W-:-:S03]  /*60a0*/  UMOV UR4, 0xffffffff ;  /* 0xffffffff00047882 */ /* 0x000fc60000000000 */
[----:B------:R-:W-:Y:S05]  /*60b0*/  BRA.DIV UR4, `(.L_x_9459) ;  /* 0x0000019204b07947 */ /* 0x000fea000b800000 */
[----:B------:R0:W0:Y:S04]  /*60c0*/  SHFL.IDX PT, R51, R103, 0x1, 0x181f ;  /* 0x00381f0067337f89 */ /* 0x00002800000e0000 */
[----:B------:R0:W0:Y:S02]  /*60d0*/  SHFL.IDX PT, R50, R108, 0x1, 0x181f ;  /* 0x00381f006c327f89 */ /* 0x00002400000e0000 */
.L_x_9758:
[----:B------:R-:W-:Y:S01]  /*60e0*/  ISETP.GE.OR P4, PT, R219, R97, P1 ;  /* 0x00000061db00720c */ /* 0x000fe20000f86670 */
[----:B------:R-:W-:-:S12]  /*60f0*/  BSSY B1, `(.L_x_9460) ;  /* 0x0000078000017945 */ /* 0x000fd80003800000 */
[----:B------:R-:W-:Y:S05]  /*6100*/  @P4 BRA `(.L_x_9461) ;  /* 0x0000000400d84947 */ /* 0x000fea0003800000 */
[----:B------:R-:W-:Y:S01]  /*6110*/  SEL R11, R37, R112, !P0 ;  /* 0x00000070250b7207 */ /* 0x000fe20004000000 */
[----:B------:R-:W-:Y:S01]  /*6120*/  BSSY B2, `(.L_x_9462) ;  /* 0x0000070000027945 */ /* 0x000fe20003800000 */
[C---:B0-----:R-:W-:Y:S02]  /*6130*/  LEA R48, P4, R41.reuse, R50, 0x1 ;  /* 0x0000003229307211 */ /* 0x041fe400078808ff */
[----:B----4-:R-:W-:Y:S02]  /*6140*/  SHF.R.S32.HI R12, RZ, 0x1f, R11 ;  /* 0x0000001fff0c7819 */ /* 0x010fe4000001140b */
        /* <DEDUP_REMOVED lines=11> */
[----:B------:R-:W-:-:S03]  /*6200*/  LEA R13, R19, R3, 0xe ;  /* 0x00000003130d7211 */ /* 0x000fc600078e70ff */
[----:B------:R-:W-:Y:S02]  /*6210*/  IMAD R15, R19, 0x4000, R12 ;  /* 0x00004000130f7824 */ /* 0x000fe400078e020c */
[--C-:B------:R-:W-:Y:S02]  /*6220*/  IMAD R13, R13, 0x2, R18.reuse ;  /* 0x000000020d0d7824 */ /* 0x100fe400078e0212 */
[----:B------:R-:W-:-:S04]  /*6230*/  IMAD R44, R15, 0x2, R18 ;  /* 0x000000020f2c7824 */ /* 0x000fc800078e0212 */
[----:B------:R-:W0:Y:S04]  /*6240*/  LDS.128 R12, [R13+0x18400] ;  /* 0x018400000d0c7984 */ /* 0x000e280000000c00 */
[----:B------:R-:W4:Y:S01]  /*6250*/  LDS.128 R44, [R44+0x18400] ;  /* 0x018400002c2c7984 */ /* 0x000f220000000c00 */
[----:B------:R-:W-:Y:S05]  /*6260*/  @P3 BRA `(.L_x_9463) ;  /* 0x00000004006c3947 */ /* 0x000fea0003800000 */
[----:B------:R-:W-:Y:S02]  /*6270*/  SHF.R.U32.HI R79, RZ, 0x10, R57 ;  /* 0x00000010ff4f7819 */ /* 0x000fe40000011639 */
[----:B--2---:R-:W-:Y:S02]  /*6280*/  SHF.R.U32.HI R107, RZ, 0x10, R53 ;  /* 0x00000010ff6b7819 */ /* 0x004fe40000011635 */
[----:B------:R-:W-:Y:S02]  /*6290*/  SHF.R.U64 R78, R54, 0x10, R55 ;  /* 0x00000010364e7819 */ /* 0x000fe40000001237 */
[----:B------:R-:W-:Y:S02]  /*62a0*/  PRMT R134, R134, 0x5410, R79 ;  /* 0x0000541086867816 */ /* 0x000fe4000000004f */
[----:B------:R-:W-:Y:S01]  /*62b0*/  SHF.R.U64 R76, R56, 0x10, R57 ;  /* 0x00000010384c7819 */ /* 0x000fe20000001239 */
[----:B----4-:R-:W-:Y:S01]  /*62c0*/  IMAD.U32 R57, R45, 0x10000, RZ ;  /* 0x000100002d397824 */ /* 0x010fe200078e00ff */
[----:B------:R-:W-:-:S02]  /*62d0*/  PRMT R130, R130, 0x5410, R107 ;  /* 0x0000541082827816 */ /* 0x000fc4000000006b */
[--C-:B------:R-:W-:Y:S02]  /*62e0*/  SHF.R.U32.HI R77, RZ, 0x10, R59.reuse ;  /* 0x00000010ff4d7819 */ /* 0x100fe4000001163b */
[----:B------:R-:W-:Y:S01]  /*62f0*/  SHF.R.U64 R104, R58, 0x10, R59 ;  /* 0x000000103a687819 */ /* 0x000fe2000000123b */
[----:B------:R-:W-:Y:S01]  /*6300*/  IMAD.U32 R59, R47, 0x10000, RZ ;  /* 0x000100002f3b7824 */ /* 0x000fe200078e00ff */
[----:B------:R-:W-:Y:S01]  /*6310*/  PRMT R127, R127, 0x5410, R78 ;  /* 0x000054107f7f7816 */ /* 0x000fe2000000004e */
[----:B------:R-:W-:Y:S01]  /*6320*/  IMAD.U32 R78, R134, 0x10000, RZ ;  /* 0x00010000864e7824 */ /* 0x000fe200078e00ff */
[----:B---3--:R-:W-:Y:S01]  /*6330*/  SHF.R.U64 R106, R52, 0x10, R53 ;  /* 0x00000010346a7819 */ /* 0x008fe20000001235 */
[----:B0-----:R-:W-:Y:S01]  /*6340*/  IMAD.U32 R53, R13, 0x10000, RZ ;  /* 0x000100000d357824 */ /* 0x001fe200078e00ff */
[----:B------:R-:W-:Y:S01]  /*6350*/  PRMT R133, R133, 0x5410, R76 ;  /* 0x0000541085857816 */ /* 0x000fe2000000004c */
[----:B------:R-:W-:Y:S01]  /*6360*/  IMAD.U32 R76, R130, 0x10000, RZ ;  /* 0x00010000824c7824 */ /* 0x000fe200078e00ff */
[----:B------:R-:W-:Y:S01]  /*6370*/  PRMT R132, R132, 0x5410, R77 ;  /* 0x0000541084847816 */ /* 0x000fe2000000004d */
[----:B------:R-:W-:Y:S01]  /*6380*/  IMAD.U32 R52, R12, 0x10000, RZ ;  /* 0x000100000c347824 */ /* 0x000fe200078e00ff */
[----:B------:R-:W-:-:S02]  /*6390*/  LOP3.LUT R58, R45, 0xffff0000, RZ, 0xc0, !PT ;  /* 0xffff00002d3a7812 */ /* 0x000fc400078ec0ff */
[----:B------:R-:W-:Y:S01]  /*63a0*/  PRMT R131, R131, 0x5410, R104 ;  /* 0x0000541083837816 */ /* 0x000fe20000000068 */
[----:B------:R-:W-:Y:S01]  /*63b0*/  FMUL.FTZ R104, R57, R78 ;  /* 0x0000004e39687220 */ /* 0x000fe20000410000 */
[----:B------:R-:W-:Y:S02]  /*63c0*/  LOP3.LUT R77, R134, 0xffff0000, RZ, 0xc0, !PT ;  /* 0xffff0000864d7812 */ /* 0x000fe400078ec0ff */
[----:B------:R-:W-:Y:S01]  /*63d0*/  SHF.R.U32.HI R105, RZ, 0x10, R55 ;  /* 0x00000010ff697819 */ /* 0x000fe20000011637 */
[-C--:B------:R-:W-:Y:S01]  /*63e0*/  FFMA.FTZ R104, R53, R76.reuse, -R104 ;  /* 0x0000004c35687223 */ /* 0x080fe20000010868 */
[----:B------:R-:W-:Y:S01]  /*63f0*/  PRMT R129, R129, 0x5410, R106 ;  /* 0x0000541081817816 */ /* 0x000fe2000000006a */
[----:B------:R-:W-:Y:S01]  /*6400*/  FMUL.FTZ R106, R57, R76 ;  /* 0x0000004c396a7220 */ /* 0x000fe20000410000 */
[----:B------:R-:W-:Y:S01]  /*6410*/  LOP3.LUT R54, R13, 0xffff0000, RZ, 0xc0, !PT ;  /* 0xffff00000d367812 */ /* 0x000fe200078ec0ff */
[----:B------:R-:W-:Y:S01]  /*6420*/  FMUL.FTZ R79, R58, R77 ;  /* 0x0000004d3a4f7220 */ /* 0x000fe20000410000 */
[----:B------:R-:W-:Y:S01]  /*6430*/  LOP3.LUT R57, R130, 0xffff0000, RZ, 0xc0, !PT ;  /* 0xffff000082397812 */ /* 0x000fe200078ec0ff */
[----:B------:R-:W-:Y:S01]  /*6440*/  IMAD.U32 R76, R132, 0x10000, RZ ;  /* 0x00010000844c7824 */ /* 0x000fe200078e00ff */
[----:B------:R-:W-:Y:S01]  /*6450*/  PRMT R128, R128, 0x5410, R105 ;  /* 0x0000541080807816 */ /* 0x000fe20000000069 */
[C---:B------:R-:W-:Y:S01]  /*6460*/  IMAD.U32 R55, R44.reuse, 0x10000, RZ ;  /* 0x000100002c377824 */ /* 0x040fe200078e00ff */
[----:B------:R-:W-:Y:S01]  /*6470*/  LOP3.LUT R56, R44, 0xffff0000, RZ, 0xc0, !PT ;  /* 0xffff00002c387812 */ /* 0x000fe200078ec0ff */
[----:B------:R-:W-:Y:S01]  /*6480*/  FFMA.FTZ R106, R53, R78, R106 ;  /* 0x0000004e356a7223 */ /* 0x000fe2000001006a */
[-C--:B------:R-:W-:Y:S01]  /*6490*/  FMUL.FTZ R105, R58, R57.reuse ;  /* 0x000000393a697220 */ /* 0x080fe20000410000 */
[----:B------:R-:W-:Y:S01]  /*64a0*/  FFMA.FTZ R79, R54, R57, -R79 ;  /* 0x00000039364f7223 */ /* 0x000fe2000001084f */
[----:B------:R-:W-:-:S02]  /*64b0*/  IMAD.U32 R44, R15, 0x10000, RZ ;  /* 0x000100000f2c7824 */ /* 0x000fc400078e00ff */
[-C--:B------:R-:W-:Y:S01]  /*64c0*/  FMUL.FTZ R57, R59, R76.reuse ;  /* 0x0000004c3b397220 */ /* 0x080fe20000410000 */
[----:B------:R-:W-:Y:S01]  /*64d0*/  IMAD.U32 R53, R128, 0x10000, RZ ;  /* 0x0001000080357824 */ /* 0x000fe200078e00ff */
[----:B------:R-:W-:Y:S01]  /*64e0*/  LOP3.LUT R47, R47, 0xffff0000, RZ, 0xc0, !PT ;  /* 0xffff00002f2f7812 */ /* 0x000fe200078ec0ff */
[----:B------:R-:W-:Y:S01]  /*64f0*/  FFMA.FTZ R105, R54, R77, R105 ;  /* 0x0000004d36697223 */ /* 0x000fe20000010069 */
[----:B------:R-:W-:Y:S01]  /*6500*/  LOP3.LUT R132, R132, 0xffff0000, RZ, 0xc0, !PT ;  /* 0xffff000084847812 */ /* 0x000fe200078ec0ff */
[-C--:B------:R-:W-:Y:S01]  /*6510*/  FMUL.FTZ R59, R59, R53.reuse ;  /* 0x000000353b3b7220 */ /* 0x080fe20000410000 */
[----:B------:R-:W-:Y:S01]  /*6520*/  LOP3.LUT R128, R128, 0xffff0000, RZ, 0xc0, !PT ;  /* 0xffff000080807812 */ /* 0x000fe200078ec0ff */
[C---:B------:R-:W-:Y:S01]  /*6530*/  FFMA.FTZ R57, R44.reuse, R53, -R57 ;  /* 0x000000352c397223 */ /* 0x040fe20000010839 */
[----:B------:R-:W-:Y:S01]  /*6540*/  IMAD.U32 R53, R133, 0x10000, RZ ;  /* 0x0001000085357824 */ /* 0x000fe200078e00ff */
[----:B------:R-:W-:Y:S01]  /*6550*/  LOP3.LUT R45, R15, 0xffff0000, RZ, 0xc0, !PT ;  /* 0xffff00000f2d7812 */ /* 0x000fe200078ec0ff */
[----:B------:R-:W-:Y:S01]  /*6560*/  FFMA.FTZ R59, R44, R76, R59 ;  /* 0x0000004c2c3b7223 */ /* 0x000fe2000001003b */
[C---:B------:R-:W-:Y:S01]  /*6570*/  FMUL.FTZ R54, R47.reuse, R132 ;  /* 0x000000842f367220 */ /* 0x040fe20000410000 */
[----:B------:R-:W-:Y:S01]  /*6580*/  FMUL.FTZ R58, R47, R128 ;  /* 0x000000802f3a7220 */ /* 0x000fe20000410000 */
[----:B------:R-:W-:-:S02]  /*6590*/  IMAD.U32 R44, R129, 0x10000, RZ ;  /* 0x00010000812c7824 */ /* 0x000fc400078e00ff */
[----:B------:R-:W-:Y:S01]  /*65a0*/  FMUL.FTZ R47, R55, R53 ;  /* 0x00000035372f7220 */ /* 0x000fe20000410000 */
        /* <DEDUP_REMOVED lines=18> */
[-C--:B------:R-:W-:Y:S01]  /*66d0*/  FMUL.FTZ R52, R15, R44.reuse ;  /* 0x0000002c0f347220 */ /* 0x080fe20000410000 */
[-C--:B------:R-:W-:Y:S01]  /*66e0*/  FMUL.FTZ R56, R56, R129.reuse ;  /* 0x0000008138387220 */ /* 0x080fe20000410000 */
[C---:B------:R-:W-:Y:S01]  /*66f0*/  FFMA.FTZ R58, R13.reuse, R129, -R58 ;  /* 0x000000810d3a7223 */ /* 0x040fe2000001083a */
[C---:B------:R-:W-:Y:S01]  /*6700*/  FMUL.FTZ R15, R46.reuse, R131 ;  /* 0x000000832e0f7220 */ /* 0x040fe20000410000 */
        /* <DEDUP_REMOVED lines=17> */
.L_x_9463:
[----:B------:R-:W-:Y:S05]  /*6820*/  BSYNC B2 ;  /* 0x0000000000027941 */ /* 0x000fea0003800000 */
.L_x_9462:
[----:B------:R-:W-:Y:S01]  /*6830*/  ISETP.GE.AND P4, PT, R11, R110, PT ;  /* 0x0000006e0b00720c */ /* 0x000fe20003f86270 */
[----:B0-----:R0:W-:-:S12]  /*6840*/  ST.E.128 desc[UR42][R48.64], R12 ;  /* 0x0000000c30007985 */ /* 0x0011d8000c101d2a */
[----:B------:R-:W-:-:S05]  /*6850*/  @!P4 IMAD.WIDE R50, R11, 0x2, R50 ;  /* 0x000000020b32c825 */ /* 0x000fca00078e0232 */
[----:B----4-:R0:W-:Y:S02]  /*6860*/  @!P4 ST.E.128 desc[UR42][R50.64], R44 ;  /* 0x0000002c3200c985 */ /* 0x0101e4000c101d2a */
.L_x_9461:
[----:B------:R-:W-:Y:S05]  /*6870*/  BSYNC B1 ;  /* 0x0000000000017941 */ /* 0x000fea0003800000 */
.L_x_9460:
[----:B------:R-:W-:-:S03]  /*6880*/  UMOV UR4, 0xffffffff ;  /* 0xffffffff00047882 */ /* 0x000fc60000000000 */
[----:B------:R-:W-:Y:S05]  /*6890*/  BRA.DIV UR4, `(.L_x_9464) ;  /* 0x0000018e04047947 */ /* 0x000fea000b800000 */
[----:B0-----:R0:W0:Y:S04]  /*68a0*/  SHFL.IDX PT, R51, R103, 0x2, 0x181f ;  /* 0x00581f0067337f89 */ /* 0x00102800000e0000 */
[----:B------:R0:W0:Y:S02]  /*68b0*/  SHFL.IDX PT, R50, R108, 0x2, 0x181f ;  /* 0x00581f006c327f89 */ /* 0x00002400000e0000 */
.L_x_9762:
        /* <DEDUP_REMOVED lines=27> */
[--C-:B------:R-:W-:Y:S01]  /*6a70*/  SHF.R.U64 R62, R64, 0x10, R65.reuse ;  /* 0x00000010403e7819 */ /* 0x100fe20000001241 */
[----:B0-----:R-:W-:Y:S01]  /*6a80*/  IMAD.U32 R52, R13, 0x10000, RZ ;  /* 0x000100000d347824 */ /* 0x001fe200078e00ff */
        /* <DEDUP_REMOVED lines=88> */
.L_x_9468:
[----:B------:R-:W-:Y:S05]  /*7010*/  BSYNC B2 ;  /* 0x0000000000027941 */ /* 0x000fea0003800000 */
.L_x_9467:
[----:B------:R-:W-:Y:S01]  /*7020*/  ISETP.GE.AND P4, PT, R11, R110, PT ;  /* 0x0000006e0b00720c */ /* 0x000fe20003f86270 */
[----:B0-----:R0:W-:-:S12]  /*7030*/  ST.E.128 desc[UR42][R48.64], R12 ;  /* 0x0000000c30007985 */ /* 0x0011d8000c101d2a */
[----:B------:R-:W-:-:S05]  /*7040*/  @!P4 IMAD.WIDE R50, R11, 0x2, R50 ;  /* 0x000000020b32c825 */ /* 0x000fca00078e0232 */
[----:B----4-:R0:W-:Y:S02]  /*7050*/  @!P4 ST.E.128 desc[UR42][R50.64], R44 ;  /* 0x0000002c3200c985 */ /* 0x0101e4000c101d2a */
.L_x_9466:
[----:B------:R-:W-:Y:S05]  /*7060*/  BSYNC B1 ;  /* 0x0000000000017941 */ /* 0x000fea0003800000 */
.L_x_9465:
[----:B------:R-:W-:-:S03]  /*7070*/  UMOV UR4, 0xffffffff ;  /* 0xffffffff00047882 */ /* 0x000fc60000000000 */
[----:B------:R-:W-:Y:S05]  /*7080*/  BRA.DIV UR4, `(.L_x_9469) ;  /* 0x0000018604547947 */ /* 0x000fea000b800000 */
[----:B0-----:R-:W0:Y:S04]  /*7090*/  SHFL.IDX PT, R103, R103, 0x3, 0x181f ;  /* 0x00781f0067677f89 */ /* 0x001e2800000e0000 */
[----:B------:R-:W0:Y:S02]  /*70a0*/  SHFL.IDX PT, R108, R108, 0x3, 0x181f ;  /* 0x00781f006c6c7f89 */ /* 0x000e2400000e0000 */
.L_x_9766:
        /* <DEDUP_REMOVED lines=8> */
[----:B----4-:R-:W-:-:S04]  /*7130*/  LEA.HI.SX32 R12, R11, R80, 0x1c ;  /* 0x000000500b0c7211 */ /* 0x010fc800078fe2ff */
[----:B------:R-:W-:Y:S01]  /*7140*/  SHF.R.S32.HI R13, RZ, 0x1f, R12 ;  /* 0x0000001fff0d7819 */ /* 0x000fe2000001140c */
[----:B------:R-:W-:-:S03]  /*7150*/  IMAD.SHL.U32 R11, R12, 0x8, RZ ;  /* 0x000000080c0b7824 */ /* 0x000fc600078e00ff */
[----:B------:R-:W-:Y:S02]  /*7160*/  LEA.HI R13, R13, R12, RZ, 0x3 ;  /* 0x0000000c0d0d7211 */ /* 0x000fe400078f18ff */
[----:B------:R-:W-:Y:S02]  /*7170*/  LOP3.LUT R12, R194, 0x38, R11, 0xf8, !PT ;  /* 0x00000038c20c7812 */ /* 0x000fe400078ef80b */
[----:B------:R-:W-:Y:S02]  /*7180*/  SHF.L.U32 R13, R13, 0xa, RZ ;  /* 0x0000000a0d0d7819 */ /* 0x000fe400000006ff */
[----:B------:R-:W-:Y:S02]  /*7190*/  LOP3.LUT R12, R12, R225, RZ, 0x3c, !PT ;  /* 0x000000e10c0c7212 */ /* 0x000fe400078e3cff */
        /* <DEDUP_REMOVED lines=101> */
.L_x_9471:
[----:B------:R-:W-:Y:S05]  /*77f0*/  BSYNC B1 ;  /* 0x0000000000017941 */ /* 0x000fea0003800000 */
.L_x_9470:
[----:B0-----:R0:W-:Y:S01]  /*7800*/  ST.E.128 desc[UR42][R48.64], R12 ;  /* 0x0000000c30007985 */ /* 0x0011e2000c101d2a */
[----:B------:R-:W-:Y:S02]  /*7810*/  ISETP.GE.AND P3, PT, R11, R110, PT ;  /* 0x0000006e0b00720c */ /* 0x000fe40003f66270 */
[----:B------:R-:W-:-:S11]  /*7820*/  MOV R109, R103 ;  /* 0x00000067006d7202 */ /* 0x000fd60000000f00 */
[----:B------:R-:W-:Y:S05]  /*7830*/  @P3 BRA `(.L_x_9442) ;  /* 0x0000000400b83947 */ /* 0x000fea0003800000 */
[----:B0-----:R-:W-:-:S05]  /*7840*/  IMAD.WIDE R12, R11, 0x2, R108 ;  /* 0x000000020b0c7825 */ /* 0x001fca00078e026c */
[----:B----4-:R0:W-:Y:S01]  /*7850*/  ST.E.128 desc[UR42][R12.64], R44 ;  /* 0x0000002c0c007985 */ /* 0x0101e2000c101d2a */
[----:B------:R-:W-:Y:S05]  /*7860*/  BRA `(.L_x_9442) ;  /* 0x0000000400ac7947 */ /* 0x000fea0003800000 */
.L_x_9401:
[----:B------:R-:W-:-:S06]  /*7870*/  UISETP.NE.AND UP0, UPT, UR39, 0x3, UPT ;  /* 0x000000032700788c */ /* 0x000fcc000bf05270 */
[----:B------:R-:W-:-:S13]  /*7880*/  PLOP3.LUT P5, PT, PT, PT, UP0, 0x80, 0x0 ;  /* 0x000000000000781c */ /* 0x000fda0003faf008 */
[----:B------:R-:W-:Y:S05]  /*7890*/  @!P5 BRA `(.L_x_9472) ;  /* 0x000000000004d947 */ /* 0x000fea0003800000 */
[----:B------:R-:W-:Y:S01]  /*78a0*/  BPT.TRAP 0x1 ;  /* 0x000000040000795c */ /* 0x000fe20000300000 */
.L_x_9472:
[----:B------:R-:W-:Y:S01]  /*78b0*/  IMAD R91, R19, 0x8, R18 ;  /* 0x00000008135b7824 */ /* 0x000fe200078e0212 */
[----:B------:R-:W-:Y:S01]  /*78c0*/  SHF.L.U32 R102, R189, 0x1f, RZ ;  /* 0x0000001fbd667819 */ /* 0x000fe200000006ff */
[----:B------:R-:W-:Y:S01]  /*78d0*/  BSSY B1, `(.L_x_9473) ;  /* 0x0000004000017945 */ /* 0x000fe20003800000 */
[----:B------:R-:W-:Y:S02]  /*78e0*/  SHF.R.S32.HI R99, RZ, 0x1f, R100 ;  /* 0x0000001fff637819 */ /* 0x000fe40000011464 */
[----:B------:R-:W0:Y:S02]  /*78f0*/  SYNCS.PHASECHK.TRANS64.TRYWAIT P3, [R91+URZ+0x28890], R102 ;  /* 0x028890665b0075a7 */ /* 0x000e24000806017f */
[----:B0-----:R-:W-:Y:S05]  /*7900*/  @!P3 BRA `(.L_x_9474) ;  /* 0x0000017c0080b947 */ /* 0x001fea0003800000 */
.L_x_9767:
[----:B------:R-:W-:Y:S05]  /*7910*/  BSYNC B1 ;  /* 0x0000000000017941 */ /* 0x000fea0003800000 */
.L_x_9473:
        /* <DEDUP_REMOVED lines=27> */
.L_x_9771:
        /* <DEDUP_REMOVED lines=13> */
.L_x_9477:
[----:B------:R-:W-:Y:S05]  /*7ba0*/  BSYNC B1 ;  /* 0x0000000000017941 */ /* 0x000fea0003800000 */
.L_x_9476:
[----:B------:R-:W-:-:S03]  /*7bb0*/  UMOV UR4, 0xffffffff ;  /* 0xffffffff00047882 */ /* 0x000fc60000000000 */
[----:B------:R-:W-:Y:S05]  /*7bc0*/  BRA.DIV UR4, `(.L_x_9478) ;  /* 0x0000017e042c7947 */ /* 0x000fea000b800000 */
[----:B--2---:R2:W0:Y:S04]  /*7bd0*/  SHFL.IDX PT, R45, R46, 0x1, 0x181f ;  /* 0x00381f002e2d7f89 */ /* 0x00442800000e0000 */
[----:B---34-:R2:W3:Y:S02]  /*7be0*/  SHFL.IDX PT, R14, R44, 0x1, 0x181f ;  /* 0x00381f002c0e7f89 */ /* 0x0184e400000e0000 */
.L_x_9775:
        /* <DEDUP_REMOVED lines=14> */
.L_x_9480:
[----:B------:R-:W-:Y:S05]  /*7cd0*/  BSYNC B1 ;  /* 0x0000000000017941 */ /* 0x000fea0003800000 */
.L_x_9479:
[----:B------:R-:W-:-:S03]  /*7ce0*/  UMOV UR4, 0xffffffff ;  /* 0xffffffff00047882 */ /* 0x000fc60000000000 */
[----:B------:R-:W-:Y:S05]  /*7cf0*/  BRA.DIV UR4, `(.L_x_9481) ;  /* 0x0000017e04287947 */ /* 0x000fea000b800000 */
[----:B0-----:R0:W0:Y:S04]  /*7d00*/  SHFL.IDX PT, R45, R46, 0x2, 0x181f ;  /* 0x00581f002e2d7f89 */ /* 0x00102800000e0000 */
[----:B---34-:R3:W4:Y:S02]  /*7d10*/  SHFL.IDX PT, R14, R44, 0x2, 0x181f ;  /* 0x00581f002c0e7f89 */ /* 0x01872400000e0000 */
.L_x_9779:
        /* <DEDUP_REMOVED lines=14> */
.L_x_9483:
[----:B------:R-:W-:Y:S05]  /*7e00*/  BSYNC B1 ;  /* 0x0000000000017941 */ /* 0x000fea0003800000 */
.L_x_9482:
[----:B------:R-:W-:-:S03]  /*7e10*/  UMOV UR4, 0xffffffff ;  /* 0xffffffff00047882 */ /* 0x000fc60000000000 */
[----:B------:R-:W-:Y:S05]  /*7e20*/  BRA.DIV UR4, `(.L_x_9484) ;  /* 0x0000017e04247947 */ /* 0x000fea000b800000 */
[----:B0-----:R0:W0:Y:S04]  /*7e30*/  SHFL.IDX PT, R45, R46, 0x3, 0x181f ;  /* 0x00781f002e2d7f89 */ /* 0x00102800000e0000 */
[----:B----4-:R4:W0:Y:S02]  /*7e40*/  SHFL.IDX PT, R14, R44, 0x3, 0x181f ;  /* 0x00781f002c0e7f89 */ /* 0x01082400000e0000 */
.L_x_9783:
        /* <DEDUP_REMOVED lines=13> */
.L_x_9442:
[----:B------:R-:W-:Y:S05]  /*7f20*/  BSYNC B0 ;  /* 0x0000000000007941 */ /* 0x000fea0003800000 */
.L_x_9400:
        /* <DEDUP_REMOVED lines=17> */
.L_x_9486:
[----:B------:R-:W-:Y:S05]  /*8040*/  BSYNC B0 ;  /* 0x0000000000007941 */ /* 0x000fea0003800000 */
.L_x_9485:
[----:B------:R-:W5:Y:S01]  /*8050*/  SYNCS.PHASECHK.TRANS64.TRYWAIT P4, [R91+URZ+0x288b0], R102 ;  /* 0x0288b0665b0075a7 */ /* 0x000f62000808017f */
[----:B------:R-:W-:Y:S01]  /*8060*/  ULDC UR41, c[0x0][0x2f4] ;  /* 0x0000bd0000297ab9 */ /* 0x000fe20000000800 */
[----:B------:R-:W-:Y:S04]  /*8070*/  BSSY B0, `(.L_x_9487) ;  /* 0x0000002000007945 */ /* 0x000fe80003800000 */
[----:B-----5:R-:W-:Y:S05]  /*8080*/  @!P4 BRA `(.L_x_9488) ;  /* 0x0000017800d4c947 */ /* 0x020fea0003800000 */
.L_x_9784:
[----:B------:R-:W-:Y:S05]  /*8090*/  BSYNC B0 ;  /* 0x0000000000007941 */ /* 0x000fea0003800000 */
.L_x_9487:
        /* <DEDUP_REMOVED lines=20> */
[----:B------:R0:W2:Y:S01]  /*81e0*/  SHFL.IDX PT, R47, R48, RZ, 0x181f ;  /* 0x00181fff302f7589 */ /* 0x0000a200000e0000 */
[----:B------:R-:W-:-:S03]  /*81f0*/  ISETP.GE.AND P4, PT, R97, 0x1, PT ;  /* 0x000000016100780c */ /* 0x000fc60003f86270 */
[----:B------:R0:W4:Y:S10]  /*8200*/  SHFL.IDX PT, R13, R11, RZ, 0x181f ;  /* 0x00181fff0b0d7589 */ /* 0x00013400000e0000 */
[----:B0-----:R-:W-:Y:S05]  /*8210*/  @!P4 BRA `(.L_x_9490) ;  /* 0x000000000028c947 */ /* 0x001fea0003800000 */
[----:B------:R-:W-:-:S13]  /*8220*/  ISETP.GE.AND P4, PT, R16, UR41, PT ;  /* 0x0000002910007c0c */ /* 0x000fda000bf86270 */
[----:B-123--:R-:W-:-:S04]  /*8230*/  @!P4 LEA R44, P5, R16, R47, 0x1 ;  /* 0x0000002f102cc211 */ /* 0x00efc800078a08ff */
[----:B----4-:R-:W-:Y:S02]  /*8240*/  @!P4 LEA.HI.X R45, R16, R13, R17, 0x1, P5 ;  /* 0x0000000d102dc211 */ /* 0x010fe400028f0c11 */
[----:B------:R-:W-:-:S13]  /*8250*/  ISETP.GE.AND P5, PT, R2, UR41, PT ;  /* 0x0000002902007c0c */ /* 0x000fda000bfa6270 */
[----:B------:R-:W-:-:S04]  /*8260*/  @!P5 LEA R46, P6, R2, R47, 0x1 ;  /* 0x0000002f022ed211 */ /* 0x000fc800078c08ff */
[----:B------:R-:W-:Y:S02]  /*8270*/  @!P5 LEA.HI.X R47, R2, R13, R184, 0x1, P6 ;  /* 0x0000000d022fd211 */ /* 0x000fe400030f0cb8 */
[----:B------:R-:W0:Y:S04]  /*8280*/  @!P4 LDS.128 R12, [R93+0x400] ;  /* 0x000400005d0cc984 */ /* 0x000e280000000c00 */
[----:B0-----:R-:W-:Y:S04]  /*8290*/  @!P4 ST.E.128 desc[UR42][R44.64], R12 ;  /* 0x0000000c2c00c985 */ /* 0x001fe8000c101d2a */
[----:B------:R-:W0:Y:S04]  /*82a0*/  @!P5 LDS.128 R12, [R93+0x4400] ;  /* 0x004400005d0cd984 */ /* 0x000e280000000c00 */
[----:B0-----:R0:W-:Y:S02]  /*82b0*/  @!P5 ST.E.128 desc[UR42][R46.64], R12 ;  /* 0x0000000c2e00d985 */ /* 0x0011e4000c101d2a */
.L_x_9490:
[----:B------:R-:W-:Y:S05]  /*82c0*/  BSYNC B0 ;  /* 0x0000000000007941 */ /* 0x000fea0003800000 */
.L_x_9489:
[----:B------:R-:W-:Y:S01]  /*82d0*/  ISETP.GE.AND P4, PT, R97, 0x21, PT ;  /* 0x000000216100780c */ /* 0x000fe20003f86270 */
[----:B0---4-:R0:W4:Y:S01]  /*82e0*/  SHFL.IDX PT, R13, R11, 0x1, 0x181f ;  /* 0x00381f000b0d7f89 */ /* 0x01112200000e0000 */
[----:B------:R-:W-:Y:S03]  /*82f0*/  BSSY B0, `(.L_x_9491) ;  /* 0x000000d000007945 */ /* 0x000fe60003800000 */
[----:B--2---:R0:W2:Y:S08]  /*8300*/  SHFL.IDX PT, R47, R48, 0x1, 0x181f ;  /* 0x00381f00302f7f89 */ /* 0x0040b000000e0000 */
        /* <DEDUP_REMOVED lines=11> */
.L_x_9492:
[----:B------:R-:W-:Y:S05]  /*83c0*/  BSYNC B0 ;  /* 0x0000000000007941 */ /* 0x000fea0003800000 */
.L_x_9491:
        /* <DEDUP_REMOVED lines=15> */
.L_x_9494:
[----:B------:R-:W-:Y:S05]  /*84c0*/  BSYNC B0 ;  /* 0x0000000000007941 */ /* 0x000fea0003800000 */
.L_x_9493:
[----:B------:R-:W-:Y:S01]  /*84d0*/  ISETP.GE.AND P4, PT, R97, 0x61, PT ;  /* 0x000000616100780c */ /* 0x000fe20003f86270 */
[----:B------:R-:W1:Y:S01]  /*84e0*/  SHFL.IDX PT, R11, R11, 0x3, 0x181f ;  /* 0x00781f000b0b7f89 */ /* 0x000e6200000e0000 */
[----:B------:R-:W-:Y:S03]  /*84f0*/  BSSY B0, `(.L_x_9495) ;  /* 0x000000d000007945 */ /* 0x000fe60003800000 */
[----:B0-2---:R0:W2:Y:S08]  /*8500*/  SHFL.IDX PT, R47, R48, 0x3, 0x181f ;  /* 0x00781f00302f7f89 */ /* 0x0050b000000e0000 */
[----:B0-----:R-:W-:Y:S05]  /*8510*/  @!P4 BRA `(.L_x_9496) ;  /* 0x000000000028c947 */ /* 0x001fea0003800000 */
[----:B------:R-:W-:-:S13]  /*8520*/  ISETP.GE.AND P4, PT, R16, UR41, PT ;  /* 0x0000002910007c0c */ /* 0x000fda000bf86270 */
[----:B----4-:R-:W0:Y:S01]  /*8530*/  @!P4 LDS.128 R12, [R93+0x3400] ;  /* 0x003400005d0cc984 */ /* 0x010e220000000c00 */
[----:B-123--:R-:W-:-:S04]  /*8540*/  @!P4 LEA R44, P5, R16, R47, 0x1 ;  /* 0x0000002f102cc211 */ /* 0x00efc800078a08ff */
[----:B------:R-:W-:Y:S02]  /*8550*/  @!P4 LEA.HI.X R45, R16, R11, R17, 0x1, P5 ;  /* 0x0000000b102dc211 */ /* 0x000fe400028f0c11 */
[----:B------:R-:W-:-:S13]  /*8560*/  ISETP.GE.AND P5, PT, R2, UR41, PT ;  /* 0x0000002902007c0c */ /* 0x000fda000bfa6270 */
[----:B------:R-:W-:-:S04]  /*8570*/  @!P5 LEA R46, P6, R2, R47, 0x1 ;  /* 0x0000002f022ed211 */ /* 0x000fc800078c08ff */
[----:B------:R-:W-:Y:S01]  /*8580*/  @!P5 LEA.HI.X R47, R2, R11, R184, 0x1, P6 ;  /* 0x0000000b022fd211 */ /* 0x000fe200030f0cb8 */
[----:B0-----:R-:W-:Y:S04]  /*8590*/  @!P4 ST.E.128 desc[UR42][R44.64], R12 ;  /* 0x0000000c2c00c985 */ /* 0x001fe8000c101d2a */
[----:B------:R-:W0:Y:S04]  /*85a0*/  @!P5 LDS.128 R12, [R93+0x7400] ;  /* 0x007400005d0cd984 */ /* 0x000e280000000c00 */
[----:B0-----:R0:W-:Y:S02]  /*85b0*/  @!P5 ST.E.128 desc[UR42][R46.64], R12 ;  /* 0x0000000c2e00d985 */ /* 0x0011e4000c101d2a */
.L_x_9496:
[----:B------:R-:W-:Y:S05]  /*85c0*/  BSYNC B0 ;  /* 0x0000000000007941 */ /* 0x000fea0003800000 */
.L_x_9495:
        /* <DEDUP_REMOVED lines=10> */
[----:B------:R-:W-:-:S04]  /*8670*/  @!P3 PRMT R91, RZ, 0x654, R91 ;  /* 0x00000654ff5bb816 */ /* 0x000fc8000000005b */
[----:B------:R1:W-:Y:S01]  /*8680*/  @!P3 SYNCS.ARRIVE.TRANS64.RED.A1T0 RZ, [R91+URZ], RZ ;  /* 0x000000ff5bffb9a7 */ /* 0x0003e2000810043f */
[----:B------:R-:W-:-:S04]  /*8690*/  ISETP.NE.AND P3, PT, R19, 0x2, PT ;  /* 0x000000021300780c */ /* 0x000fc80003f65270 */
[----:B0-----:R-:W-:Y:S02]  /*86a0*/  SEL R12, RZ, 0x1, P3 ;  /* 0x00000001ff0c7807 */ /* 0x001fe40001800000 */
[----:B------:R-:W-:Y:S02]  /*86b0*/  SEL R19, R19, RZ, P3 ;  /* 0x000000ff13137207 */ /* 0x000fe40001800000 */
[----:B------:R-:W-:Y:S01]  /*86c0*/  LOP3.LUT R189, R189, R12, RZ, 0x3c, !PT ;  /* 0x0000000cbdbd7212 */ /* 0x000fe200078e3cff */
[----:B-1----:R-:W-:Y:S06]  /*86d0*/  @P4 BRA `(.L_x_9497) ;  /* 0xffffff9800544947 */ /* 0x002fec000383ffff */
[----:B------:R-:W0:Y:S01]  /*86e0*/  S2R R11, SR_TID.X ;  /* 0x00000000000b7919 */ /* 0x000e220000002100 */
[----:B------:R-:W-:Y:S02]  /*86f0*/  PLOP3.LUT P0, PT, PT, PT, PT, 0x8, 0x0 ;  /* 0x000000000000781c */ /* 0x000fe40003f0e170 */
[----:B0-----:R-:W-:-:S04]  /*8700*/  SHF.R.U32.HI R11, RZ, 0x7, R11 ;  /* 0x00000007ff0b7819 */ /* 0x001fc8000001160b */
[----:B------:R-:W-:-:S13]  /*8710*/  ISETP.NE.AND P4, PT, R11, 0x1, PT ;  /* 0x000000010b00780c */ /* 0x000fda0003f85270 */
[----:B------:R-:W-:Y:S06]  /*8720*/  @!P4 BAR.ARV 0x9, 0x100 ;  /* 0x024400000000cb1d */ /* 0x000fec0000002000 */
.L_x_9395:
[----:B------:R-:W0:Y:S01]  /*8730*/  LDC R0, c[0x0][0x448] ;  /* 0x00011200ff007b82 */ /* 0x000e220000000800 */
        /* <DEDUP_REMOVED lines=23> */
[----:B0-----:R-:W-:Y:S01]  /*88b0*/  ISETP.NE.AND P1, PT, R0, 0x1, PT ;  /* 0x000000010000780c */ /* 0x001fe20003f25270 */
[----:B------:R-:W-:Y:S01]  /*88c0*/  VIADD R0, R191, 0x7f ;  /* 0x0000007fbf007836 */ /* 0x000fe20000000000 */
[----:B------:R-:W-:Y:S02]  /*88d0*/  CS2R R110, SRZ ;  /* 0x00000000006e7805 */ /* 0x000fe4000001ff00 */
[----:B------:R-:W-:Y:S02]  /*88e0*/  CS2R R108, SRZ ;  /* 0x00000000006c7805 */ /* 0x000fe4000001ff00 */
[----:B---3--:R-:W-:-:S02]  /*88f0*/  CS2R R106, SRZ ;  /* 0x00000000006a7805 */ /* 0x008fc4000001ff00 */
        /* <DEDUP_REMOVED lines=8> */
[----:B------:R-:W0:Y:S01]  /*8980*/  @P1 LDC R3, c[0x0][0x44c] ;  /* 0x00011300ff031b82 */ /* 0x000e220000000800 */
[----:B------:R-:W-:-:S07]  /*8990*/  IMAD.MOV.U32 R93, RZ, RZ, RZ ;  /* 0x000000ffff5d7224 */ /* 0x000fce00078e00ff */
[----:B------:R-:W1:Y:S01]  /*89a0*/  @P1 LDC R4, c[0x0][0x450] ;  /* 0x00011400ff041b82 */ /* 0x000e620000000800 */
[----:B0-----:R-:W-:-:S05]  /*89b0*/  @P1 IMAD.HI.U32 R3, R0, R3, RZ ;  /* 0x0000000300031227 */ /* 0x001fca00078e00ff */
[----:B-1----:R-:W-:Y:S02]  /*89c0*/  @P1 SHF.R.U32.HI R0, RZ, R4, R3 ;  /* 0x00000004ff001219 */ /* 0x002fe40000011603 */
[----:B------:R-:W-:-:S03]  /*89d0*/  PLOP3.LUT P1, PT, PT, PT, PT, 0x80, 0x0 ;  /* 0x000000000000781c */ /* 0x000fc60003f2f070 */
[----:B------:R-:W-:-:S05]  /*89e0*/  IMAD.IADD R0, R95, 0x1, R0 ;  /* 0x000000015f007824 */ /* 0x000fca00078e0200 */
[----:B------:R-:W-:-:S04]  /*89f0*/  SHF.R.S32.HI R3, RZ, 0x1f, R0 ;  /* 0x0000001fff037819 */ /* 0x000fc80000011400 */
[----:B------:R-:W-:Y:S01]  /*8a00*/  LEA.HI R3, R3, R0, RZ, 0x7 ;  /* 0x0000000003037211 */ /* 0x000fe200078f38ff */
[----:B------:R-:W-:-:S03]  /*8a10*/  IMAD.MOV.U32 R0, RZ, RZ, RZ ;  /* 0x000000ffff007224 */ /* 0x000fc600078e00ff */
[----:B------:R-:W-:-:S04]  /*8a20*/  SHF.R.S32.HI R3, RZ, 0x7, R3 ;  /* 0x00000007ff037819 */ /* 0x000fc80000011403 */
[----:B------:R-:W-:Y:S01]  /*8a30*/  VIMNMX R96, R96, R3, PT ;  /* 0x0000000360607248 */ /* 0x000fe20003fe0100 */
[----:B------:R-:W-:-:S03]  /*8a40*/  IMAD.MOV.U32 R3, RZ, RZ, RZ ;  /* 0x000000ffff037224 */ /* 0x000fc600078e00ff */
[----:B------:R-:W-:Y:S01]  /*8a50*/  ISETP.GE.AND P2, PT, R96, 0x1, PT ;  /* 0x000000016000780c */ /* 0x000fe20003f46270 */
[----:B------:R-:W-:-:S12]  /*8a60*/  @P0 BRA `(.L_x_9498) ;  /* 0x00000000000c0947 */ /* 0x000fd80003800000 */
[----:B------:R-:W0:Y:S01]  /*8a70*/  FENCE.VIEW.ASYNC.G ;  /* 0x00000000000073c6 */ /* 0x000e220000000100 */
[----:B------:R-:W-:Y:S05]  /*8a80*/  WARPSYNC.ALL ;  /* 0x0000000000007948 */ /* 0x000fea0003800000 */
[----:B0-----:R-:W-:Y:S06]  /*8a90*/  BAR.ARV 0xc, 0x180 ;  /* 0x0306000000007b1d */ /* 0x001fec0000002000 */
.L_x_9498:
[----:B------:R-:W-:Y:S01]  /*8aa0*/  CS2R R88, SRZ ;  /* 0x0000000000587805 */ /* 0x000fe2000001ff00 */
[----:B------:R-:W-:Y:S06]  /*8ab0*/  @!P2 BRA `(.L_x_9499) ;  /* 0x000000d40044a947 */ /* 0x000fec0003800000 */
[----:B------:R-:W-:-:S03]  /*8ac0*/  UMOV UR4, 0xffffffff ;  /* 0xffffffff00047882 */ /* 0x000fc60000000000 */
[----:B------:R-:W-:Y:S05]  /*8ad0*/  BRA.DIV UR4, `(.L_x_9500) ;  /* 0x0000017204547947 */ /* 0x000fea000b800000 */
[----:B------:R0:W1:Y:S02]  /*8ae0*/  SHFL.IDX PT, R190, R220, RZ, 0x1f ;  /* 0x00001fffdcbe7589 */ /* 0x00006400000e0000 */
.L_x_9787:
[----:B-1----:R-:W-:-:S04]  /*8af0*/  LEA.HI R0, R190, R190, RZ, 0x1 ;  /* 0x000000bebe007211 */ /* 0x002fc800078f08ff */
[----:B------:R-:W-:Y:S01]  /*8b00*/  LOP3.LUT R3, R0, 0x1e, RZ, 0xc0, !PT ;  /* 0x0000001e00037812 */ /* 0x000fe200078ec0ff */
[----:B------:R-:W-:-:S03]  /*8b10*/  IMAD.U32 R0, RZ, RZ, UR40 ;  /* 0x00000028ff007e24 */ /* 0x000fc6000f8e00ff */
[----:B------:R-:W-:Y:S02]  /*8b20*/  IADD3 R3, R190, -R3, RZ ;  /* 0x80000003be037210 */ /* 0x000fe40007ffe0ff */
[----:B------:R-:W-:Y:S02]  /*8b30*/  LOP3.LUT P0, RZ, R0, 0x3ff, RZ, 0xc0, !PT ;  /* 0x000003ff00ff7812 */ /* 0x000fe4000780c0ff */
[----:B------:R-:W-:Y:S02]  /*8b40*/  LEA R3, R3, UR40, 0xd ;  /* 0x0000002803037c11 */ /* 0x000fe4000f8e68ff */
[----:B------:R-:W-:Y:S02]  /*8b50*/  P2R R25, PR, RZ, 0x1 ;  /* 0x00000001ff197803 */ /* 0x000fe40000000000 */
[----:B------:R-:W-:-:S04]  /*8b60*/  SHF.R.U32.HI R3, RZ, 0x4, R3 ;  /* 0x00000004ff037819 */ /* 0x000fc80000011603 */
[----:B------:R-:W-:-:S03]  /*8b70*/  LOP3.LUT R42, R3, 0x3fff, RZ, 0xc0, !PT ;  /* 0x00003fff032a7812 */ /* 0x000fc600078ec0ff */
[----:B------:R-:W-:Y:S05]  /*8b80*/  @!P0 BRA `(.L_x_9501) ;  /* 0x0000000000408947 */ /* 0x000fea0003800000 */
[----:B------:R-:W-:Y:S01]  /*8b90*/  MOV R0, 0x0 ;  /* 0x0000000000007802 */ /* 0x000fe20000000f00 */
[----:B------:R-:W-:Y:S01]  /*8ba0*/  ULDC.64 UR4, c[0x4][0x138] ;  /* 0x01004e0000047ab9 */ /* 0x000fe20000000a00 */
[----:B------:R-:W-:Y:S01]  /*8bb0*/  ULDC.64 UR6, c[0x4][0x140] ;  /* 0x0100500000067ab9 */ /* 0x000fe20000000a00 */
[----:B------:R-:W-:Y:S01]  /*8bc0*/  IMAD.U32 R4, RZ, RZ, UR4 ;  /* 0x00000004ff047e24 */ /* 0x000fe2000f8e00ff */
[----:B------:R1:W3:Y:S01]  /*8bd0*/  LDC.64 R14, c[0x4][R0] ;  /* 0x01000000000e7b82 */ /* 0x0002e20000000a00 */
        /* <DEDUP_REMOVED lines=8> */
[----:B-1--4-:R-:W-:-:S07]  /*8c60*/  IMAD.MOV.U32 R13, RZ, RZ, RZ ;  /* 0x000000ffff0d7224 */ /* 0x012fce00078e00ff */
[----:B------:R-:W-:-:S07]  /*8c70*/  LEPC R20, `(.L_x_9501) ;  /* 0x000000001014794e */ /* 0x000fce0000000000 */
[----:B0-23-5:R-:W-:Y:S05]  /*8c80*/  CALL.ABS.NOINC R14 ;  /* 0x000000000e007343 */ /* 0x02dfea0003c00000 */
.L_x_9501:
        /* <DEDUP_REMOVED lines=8> */
[----:B------:R1:W3:Y:S03]  /*8d10*/  SYNCS.PHASECHK.TRANS64.TRYWAIT P0, [R18+URZ+0x28800], R3 ;  /* 0x02880003120075a7 */ /* 0x0002e6000800017f */
[----:B---3--:R-:W-:Y:S05]  /*8d20*/  @!P0 NANOSLEEP.SYNCS 0x989680 ;  /* 0x009896800000895d */ /* 0x008fea0003900000 */
[----:B------:R-:W3:Y:S01]  /*8d30*/  @!P0 SYNCS.PHASECHK.TRANS64 P0, [R18+URZ+0x28800], R3 ;  /* 0x02880003120085a7 */ /* 0x000ee2000800007f */
[----:B------:R-:W-:Y:S04]  /*8d40*/  BSSY B0, `(.L_x_9503) ;  /* 0x0000006000007945 */ /* 0x000fe80003800000 */
[----:B---3--:R-:W-:Y:S05]  /*8d50*/  @P0 BRA `(.L_x_9504) ;  /* 0x0000000000100947 */ /* 0x008fea0003800000 */
.L_x_9505:
[----:B---3--:R3:W0:Y:S02]  /*8d60*/  SYNCS.PHASECHK.TRANS64.TRYWAIT P0, [R18+URZ+0x28800], R3 ;  /* 0x02880003120075a7 */ /* 0x008624000800017f */
[----:B0-----:R-:W-:Y:S05]  /*8d70*/  @!P0 NANOSLEEP.SYNCS 0x989680 ;  /* 0x009896800000895d */ /* 0x001fea0003900000 */
[----:B------:R-:W0:Y:S02]  /*8d80*/  @!P0 SYNCS.PHASECHK.TRANS64 P0, [R18+URZ+0x28800], R3 ;  /* 0x02880003120085a7 */ /* 0x000e24000800007f */
[----:B0-----:R-:W-:Y:S05]  /*8d90*/  @!P0 BRA `(.L_x_9505) ;  /* 0xfffffffc00f08947 */ /* 0x001fea000383ffff */
.L_x_9504:
[----:B------:R-:W-:Y:S05]  /*8da0*/  BSYNC B0 ;  /* 0x0000000000007941 */ /* 0x000fea0003800000 */
.L_x_9503:
[----:B------:R-:W-:Y:S05]  /*8db0*/  BRA `(.L_x_9506) ;  /* 0x0000005000f07947 */ /* 0x000fea0003800000 */
.L_x_9502:
        /* <DEDUP_REMOVED lines=28> */
[----:B0-23--:R-:W-:Y:S05]  /*8f80*/  CALL.ABS.NOINC R14 ;  /* 0x000000000e007343 */ /* 0x00dfea0003c00000 */
.L_x_9507:
[----:B------:R-:W-:Y:S01]  /*8f90*/  ULDC.U8 UR4, c[0x0][0x410] ;  /* 0x0001040000047ab9 */ /* 0x000fe20000000000 */
[----:B------:R-:W-:Y:S01]  /*8fa0*/  IMAD.IADD R57, R187, 0x1, R191 ;  /* 0x00000001bb397824 */ /* 0x000fe200078e02bf */
[----:B------:R-:W-:Y:S01]  /*8fb0*/  ISETP.NE.AND P0, PT, RZ, UR4, PT ;  /* 0x00000004ff007c0c */ /* 0x000fe2000bf05270 */
[----:B------:R-:W-:Y:S02]  /*8fc0*/  BSSY B0, `(.L_x_9508) ;  /* 0x0000513000007945 */ /* 0x000fe40003800000 */
[----:B------:R-:W-:-:S10]  /*8fd0*/  IMAD R3, R206, 0x20, R57 ;  /* 0x00000020ce037824 */ /* 0x000fd400078e0239 */
[----:B------:R-:W-:Y:S05]  /*8fe0*/  @!P0 BRA `(.L_x_9509) ;  /* 0x00000028005c8947 */ /* 0x000fea0003800000 */
[----:B------:R-:W1:Y:S01]  /*8ff0*/  LDC R21, c[0x0][0x448] ;  /* 0x00011200ff157b82 */ /* 0x000e620000000800 */
[----:B------:R-:W-:Y:S01]  /*9000*/  ULDC.64 UR4, c[0x0][0x3f8] ;  /* 0x0000fe0000047ab9 */ /* 0x000fe20000000a00 */
[----:B------:R-:W-:Y:S01]  /*9010*/  MOV R8, R26 ;  /* 0x0000001a00087202 */ /* 0x000fe20000000f00 */
[----:B------:R-:W-:Y:S01]  /*9020*/  ULDC.64 UR6, c[0x0][0x408] ;  /* 0x0001020000067ab9 */ /* 0x000fe20000000a00 */
[----:B------:R-:W-:Y:S02]  /*9030*/  IMAD.MOV.U32 R9, RZ, RZ, R29 ;  /* 0x000000ffff097224 */ /* 0x000fe400078e001d */
[----:B------:R-:W-:Y:S02]  /*9040*/  IMAD.MOV.U32 R10, RZ, RZ, R24 ;  /* 0x000000ffff0a7224 */ /* 0x000fe400078e0018 */
[----:B------:R-:W-:Y:S01]  /*9050*/  IMAD.MOV.U32 R11, RZ, RZ, R31 ;  /* 0x000000ffff0b7224 */ /* 0x000fe200078e001f */
[----:B-1----:R-:W-:-:S13]  /*9060*/  ISETP.NE.AND P0, PT, R21, 0x1, PT ;  /* 0x000000011500780c */ /* 0x002fda0003f05270 */
[----:B------:R-:W1:Y:S08]  /*9070*/  @P0 LDC R0, c[0x0][0x44c] ;  /* 0x00011300ff000b82 */ /* 0x000e700000000800 */
[----:B------:R-:W3:Y:S01]  /*9080*/  @P0 LDC R5, c[0x0][0x450] ;  /* 0x00011400ff050b82 */ /* 0x000ee20000000800 */
[----:B-1----:R-:W-:-:S05]  /*9090*/  @P0 IMAD.HI.U32 R0, R3, R0, RZ ;  /* 0x0000000003000227 */ /* 0x002fca00078e00ff */
[----:B---3--:R-:W-:-:S04]  /*90a0*/  @P0 SHF.R.U32.HI R3, RZ, R5, R0 ;  /* 0x00000005ff030219 */ /* 0x008fc80000011600 */
[----:B------:R-:W-:Y:S01]  /*90b0*/  SHF.R.S32.HI R0, RZ, 0x1f, R3 ;  /* 0x0000001fff007819 */ /* 0x000fe20000011403 */
[----:B------:R-:W-:-:S04]  /*90c0*/  IMAD.WIDE.U32 R8, R3, UR4, R8 ;  /* 0x0000000403087c25 */ /* 0x000fc8000f8e0008 */
[C---:B------:R-:W-:Y:S02]  /*90d0*/  IMAD R4, R0.reuse, UR4, RZ ;  /* 0x0000000400047c24 */ /* 0x040fe4000f8e02ff */
[----:B------:R-:W-:Y:S02]  /*90e0*/  IMAD R0, R0, UR6, RZ ;  /* 0x0000000600007c24 */ /* 0x000fe4000f8e02ff */
[C---:B----4-:R-:W-:Y:S01]  /*90f0*/  IMAD R13, R3.reuse, UR5, R4 ;  /* 0x00000005030d7c24 */ /* 0x050fe2000f8e0204 */
        /* <DEDUP_REMOVED lines=16> */
.L_x_9793:
[----:B------:R-:W-:Y:S01]  /*9200*/  IMAD R74, R192, R21, RZ ;  /* 0x00000015c04a7224 */ /* 0x000fe200078e02ff */
[----:B------:R-:W-:Y:S01]  /*9210*/  BSSY B1, `(.L_x_9511) ;  /* 0x000001e000017945 */ /* 0x000fe20003800000 */
[----:B------:R-:W-:Y:S02]  /*9220*/  CS2R R48, SRZ ;  /* 0x0000000000307805 */ /* 0x000fe4000001ff00 */
[----:B------:R-:W-:Y:S02]  /*9230*/  CS2R R44, SRZ ;  /* 0x00000000002c7805 */ /* 0x000fe4000001ff00 */
[----:B--2---:R-:W-:Y:S02]  /*9240*/  CS2R R46, SRZ ;  /* 0x00000000002e7805 */ /* 0x004fe4000001ff00 */
        /* <DEDUP_REMOVED lines=26> */
.L_x_9512:
[----:B------:R-:W-:Y:S05]  /*93f0*/  BSYNC B1 ;  /* 0x0000000000017941 */ /* 0x000fea0003800000 */
.L_x_9511:
        /* <DEDUP_REMOVED lines=22> */
[----:B--2---:R2:W0:Y:S02]  /*9560*/  SHFL.IDX PT, R14, R7, 0x1, 0x181f ;  /* 0x00381f00070e7f89 */ /* 0x00442400000e0000 */
.L_x_9799:
        /* <DEDUP_REMOVED lines=23> */
[----:B------:R-:W-:Y:S01]  /*96e0*/  @!P4 IMAD.X R11, R0, 0x1, R9, P0 ;  /* 0x00000001000bc824 */ /* 0x000fe200000e0609 */
[C---:B------:R-:W-:Y:S01]  /*96f0*/  @!P4 IADD3.X R13, R4.reuse, R9, RZ, P1, !PT ;  /* 0x00000009040dc210 */ /* 0x040fe20000ffe4ff */
[----:B------:R-:W-:Y:S01]  /*9700*/  @!P5 IMAD.X R15, R4, 0x1, R15, P3 ;  /* 0x00000001040fd824 */ /* 0x000fe200018e060f */
[----:B------:R0:W5:Y:S04]  /*9710*/  @!P5 LD.E.64 R32, desc[UR42][R20.64] ;  /* 0x0000002a1420d980 */ /* 0x000168000c101b00 */
[----:B------:R0:W5:Y:S04]  /*9720*/  @!P5 LD.E.64 R34, desc[UR42][R14.64] ;  /* 0x0000002a0e22d980 */ /* 0x000168000c101b00 */
[----:B------:R0:W5:Y:S04]  /*9730*/  @!P4 LD.E.64 R36, desc[UR42][R10.64] ;  /* 0x0000002a0a24c980 */ /* 0x000168000c101b00 */
[----:B------:R0:W5:Y:S02]  /*9740*/  @!P4 LD.E.64 R38, desc[UR42][R12.64] ;  /* 0x0000002a0c26c980 */ /* 0x000164000c101b00 */
.L_x_9515:
[----:B------:R-:W-:Y:S05]  /*9750*/  BSYNC B1 ;  /* 0x0000000000017941 */ /* 0x000fea0003800000 */
.L_x_9514:
        /* <DEDUP_REMOVED lines=22> */
.L_x_9805:
        /* <DEDUP_REMOVED lines=31> */
.L_x_9518:
[----:B------:R-:W-:Y:S05]  /*9ab0*/  BSYNC B1 ;  /* 0x0000000000017941 */ /* 0x000fea0003800000 */
.L_x_9517:
        /* <DEDUP_REMOVED lines=23> */
.L_x_9811:
[----:B------:R-:W-:Y:S01]  /*9c30*/  IADD3 R57, R57, 0x60, RZ ;  /* 0x0000006039397810 */ /* 0x000fe20007ffe0ff */
[----:B------:R-:W-:Y:S01]  /*9c40*/  BSSY B1, `(.L_x_9520) ;  /* 0x000001d000017945 */ /* 0x000fe20003800000 */
[----:B------:R-:W-:Y:S02]  /*9c50*/  CS2R R10, SRZ ;  /* 0x00000000000a7805 */ /* 0x000fe4000001ff00 */
[----:B------:R-:W-:Y:S02]  /*9c60*/  CS2R R12, SRZ ;  /* 0x00000000000c7805 */ /* 0x000fe4000001ff00 */
[----:B------:R-:W-:Y:S02]  /*9c70*/  ISETP.GE.AND P0, PT, R57, R74, PT ;  /* 0x0000004a3900720c */ /* 0x000fe40003f06270 */
[----:B01----:R-:W-:-:S11]  /*9c80*/  CS2R R8, SRZ ;  /* 0x0000000000087805 */ /* 0x003fd6000001ff00 */
        /* <DEDUP_REMOVED lines=15> */
[C---:B--23--:R-:W-:Y:S02]  /*9d80*/  @!P4 IMAD.X R7, R0.reuse, 0x1, R5, P0 ;  /* 0x000000010007c824 */ /* 0x04cfe400000e0605 */
        /* <DEDUP_REMOVED lines=8> */
.L_x_9521:
[----:B------:R-:W-:Y:S05]  /*9e10*/  BSYNC B1 ;  /* 0x0000000000017941 */ /* 0x000fea0003800000 */
.L_x_9520:
        /* <DEDUP_REMOVED lines=9> */
[----:B--2---:R-:W-:Y:S01]  /*9eb0*/  IMAD.MOV.U32 R7, RZ, RZ, R13 ;  /* 0x000000ffff077224 */ /* 0x004fe200078e000d */
        /* <DEDUP_REMOVED lines=13> */
.L_x_9812:
[----:B------:R-:W-:Y:S05]  /*9f90*/  BSYNC B1 ;  /* 0x0000000000017941 */ /* 0x000fea0003800000 */
.L_x_9522:
[----:B------:R-:W-:Y:S01]  /*9fa0*/  BSSY B1, `(.L_x_9524) ;  /* 0x0000067000017945 */ /* 0x000fe20003800000 */
        /* <DEDUP_REMOVED lines=9> */
[----:B------:R-:W-:Y:S02]  /*a040*/  SHF.R.U32.HI R78, RZ, 0x10, R49 ;  /* 0x00000010ff4e7819 */ /* 0x000fe40000011631 */
[----:B------:R-:W-:Y:S02]  /*a050*/  SHF.R.U32.HI R75, RZ, 0x10, R47 ;  /* 0x00000010ff4b7819 */ /* 0x000fe4000001162f */
[----:B------:R-:W-:Y:S02]  /*a060*/  PRMT R78, R43, 0x5432, R78 ;  /* 0x000054322b4e7816 */ /* 0x000fe4000000004e */
[----:B------:R-:W-:Y:S02]  /*a070*/  SHF.R.U64 R77, R48, 0x10, R49 ;  /* 0x00000010304d7819 */ /* 0x000fe40000001231 */
[----:B------:R-:W-:Y:S01]  /*a080*/  PRMT R75, R79, 0x5410, R75 ;  /* 0x000054104f4b7816 */ /* 0x000fe2000000004b */
[----:B------:R-:W-:Y:S01]  /*a090*/  IMAD.U32 R79, R78, 0x10000, RZ ;  /* 0x000100004e4f7824 */ /* 0x000fe200078e00ff */
[----:B------:R-:W-:-:S02]  /*a0a0*/  SHF.R.U64 R74, R46, 0x10, R47 ;  /* 0x000000102e4a7819 */ /* 0x000fc4000000122f */
[----:B------:R-:W-:Y:S01]  /*a0b0*/  PRMT R77, R76, 0x5410, R77 ;  /* 0x000054104c4d7816 */ /* 0x000fe2000000004d */
[C---:B------:R-:W-:Y:S01]  /*a0c0*/  IMAD.U32 R76, R75.reuse, 0x10000, RZ ;  /* 0x000100004b4c7824 */ /* 0x040fe200078e00ff */
[----:B------:R-:W-:Y:S02]  /*a0d0*/  LOP3.LUT R78, R78, 0xffff0000, RZ, 0xc0, !PT ;  /* 0xffff00004e4e7812 */ /* 0x000fe400078ec0ff */
        /* <DEDUP_REMOVED lines=35> */
.L_x_9527:
[----:B------:R-:W-:Y:S05]  /*a310*/  BSYNC B2 ;  /* 0x0000000000027941 */ /* 0x000fea0003800000 */
.L_x_9526:
        /* <DEDUP_REMOVED lines=17> */
[----:B------:R-:W-:Y:S01]  /*a430*/  IMAD.U32 R6, R4, 0x10000, RZ ;  /* 0x0001000004067824 */ /* 0x000fe200078e00ff */
[----:B------:R-:W-:Y:S01]  /*a440*/  SHF.L.U32 R44, R7, 0x10, RZ ;  /* 0x00000010072c7819 */ /* 0x000fe200000006ff */
[C---:B------:R-:W-:Y:S01]  /*a450*/  FMUL.FTZ R74, R41.reuse, R46 ;  /* 0x0000002e294a7220 */ /* 0x040fe20000410000 */
[----:B------:R-:W-:Y:S01]  /*a460*/  FMUL.FTZ R49, R41, R47 ;  /* 0x0000002f29317220 */ /* 0x000fe20000410000 */
[----:B------:R-:W-:Y:S01]  /*a470*/  FMUL.FTZ R41, R45, R70 ;  /* 0x000000462d297220 */ /* 0x000fe20000410000 */
[----:B------:R-:W-:-:S02]  /*a480*/  IMAD.U32 R7, R5, 0x10000, RZ ;  /* 0x0001000005077824 */ /* 0x000fc400078e00ff */
[----:B------:R-:W-:Y:S01]  /*a490*/  FFMA.FTZ R75, R40, R47, R74 ;  /* 0x0000002f284b7223 */ /* 0x000fe2000001004a */
[-C--:B------:R-:W-:Y:S01]  /*a4a0*/  FMUL.FTZ R47, R45, R73.reuse ;  /* 0x000000492d2f7220 */ /* 0x080fe20000410000 */
[----:B------:R-:W-:Y:S01]  /*a4b0*/  FFMA.FTZ R73, R44, R73, -R41 ;  /* 0x000000492c497223 */ /* 0x000fe20000010829 */
        /* <DEDUP_REMOVED lines=21> */
.L_x_9525:
[----:B------:R-:W-:Y:S05]  /*a610*/  BSYNC B1 ;  /* 0x0000000000017941 */ /* 0x000fea0003800000 */
.L_x_9524:
        /* <DEDUP_REMOVED lines=54> */
.L_x_9531:
[----:B------:R-:W-:Y:S05]  /*a980*/  BSYNC B2 ;  /* 0x0000000000027941 */ /* 0x000fea0003800000 */
.L_x_9530:
        /* <DEDUP_REMOVED lines=47> */
.L_x_9529:
[----:B------:R-:W-:Y:S05]  /*ac80*/  BSYNC B1 ;  /* 0x0000000000017941 */ /* 0x000fea0003800000 */
.L_x_9528:
        /* <DEDUP_REMOVED lines=33> */
[----:B------:R-:W-:Y:S01]  /*aea0*/  IMAD.U32 R31, R58, 0x10000, RZ ;  /* 0x000100003a1f7824 */ /* 0x000fe200078e00ff */
[----:B------:R-:W-:Y:S01]  /*aeb0*/  LOP3.LUT R4, R4, 0xffff0000, RZ, 0xc0, !PT ;  /* 0xffff000004047812 */ /* 0x000fe200078ec0ff */
[----:B------:R-:W-:Y:S01]  /*aec0*/  IMAD.U32 R29, R60, 0x10000, RZ ;  /* 0x000100003c1d7824 */ /* 0x000fe200078e00ff */
        /* <DEDUP_REMOVED lines=18> */
.L_x_9535:
[----:B------:R-:W-:Y:S05]  /*aff0*/  BSYNC B2 ;  /* 0x0000000000027941 */ /* 0x000fea0003800000 */
.L_x_9534:
        /* <DEDUP_REMOVED lines=47> */
.L_x_9533:
[----:B------:R-:W-:Y:S05]  /*b2f0*/  BSYNC B1 ;  /* 0x0000000000017941 */ /* 0x000fea0003800000 */
.L_x_9532:
[----:B------:R-:W-:-:S13]  /*b300*/  ISETP.GE.AND P0, PT, R217, R0, PT ;  /* 0x00000000d900720c */ /* 0x000fda0003f06270 */
[----:B------:R-:W-:Y:S05]  /*b310*/  @P0 BRA `(.L_x_9536) ;  /* 0x0000002c00740947 */ /* 0x000fea0003800000 */
[----:B------:R-:W5:Y:S01]  /*b320*/  LDC R0, c[0x0][0x3f4] ;  /* 0x0000fd00ff007b82 */ /* 0x000f620000000800 */
[----:B------:R-:W-:Y:S01]  /*b330*/  BSSY B1, `(.L_x_9537) ;  /* 0x0000032000017945 */ /* 0x000fe20003800000 */
[-C--:B-----5:R-:W-:Y:S02]  /*b340*/  ISETP.GE.AND P0, PT, R22, R0.reuse, PT ;  /* 0x000000001600720c */ /* 0x0a0fe40003f06270 */
[----:B------:R-:W-:-:S11]  /*b350*/  ISETP.GE.AND P1, PT, R185, R0, PT ;  /* 0x00000000b900720c */ /* 0x000fd60003f26270 */
        /* <DEDUP_REMOVED lines=47> */
.L_x_9538:
[----:B------:R-:W-:Y:S05]  /*b650*/  BSYNC B1 ;  /* 0x0000000000017941 */ /* 0x000fea0003800000 */
.L_x_9537:
[----:B------:R-:W-:Y:S05]  /*b660*/  @P1 BRA `(.L_x_9536) ;  /* 0x0000002800a01947 */ /* 0x000fea0003800000 */
[----:B01234-:R-:W0:Y:S01]  /*b670*/  LDS.128 R4, [R202+0x7000] ;  /* 0x00700000ca047984 */ /* 0x01fe220000000c00 */
[----:B------:R-:W-:Y:S02]  /*b680*/  SHF.R.U64 R12, R10, 0x10, R11 ;  /* 0x000000100a0c7819 */ /* 0x000fe4000000120b */
[----:B------:R-:W-:Y:S02]  /*b690*/  SHF.R.U64 R0, R8, 0x10, R9 ;  /* 0x0000001008007819 */ /* 0x000fe40000001209 */
[----:B------:R-:W-:Y:S02]  /*b6a0*/  SHF.R.U32.HI R11, RZ, 0x10, R11 ;  /* 0x00000010ff0b7819 */ /* 0x000fe4000001160b */
[----:B------:R-:W-:Y:S02]  /*b6b0*/  SHF.R.U32.HI R8, RZ, 0x10, R9 ;  /* 0x00000010ff087819 */ /* 0x000fe40000011609 */
[----:B------:R-:W-:Y:S02]  /*b6c0*/  PRMT R14, R14, 0x5410, R11 ;  /* 0x000054100e0e7816 */ /* 0x000fe4000000000b */
[----:B------:R-:W-:-:S02]  /*b6d0*/  PRMT R57, R57, 0x5410, R8 ;  /* 0x0000541039397816 */ /* 0x000fc40000000008 */
[C---:B------:R-:W-:Y:S02]  /*b6e0*/  SHF.L.U32 R13, R14.reuse, 0x10, RZ ;  /* 0x000000100e0d7819 */ /* 0x040fe400000006ff */
[----:B------:R-:W-:Y:S01]  /*b6f0*/  LOP3.LUT R14, R14, 0xffff0000, RZ, 0xc0, !PT ;  /* 0xffff00000e0e7812 */ /* 0x000fe200078ec0ff */
[C---:B------:R-:W-:Y:S01]  /*b700*/  IMAD.U32 R11, R57.reuse, 0x10000, RZ ;  /* 0x00010000390b7824 */ /* 0x040fe200078e00ff */
[----:B------:R-:W-:Y:S02]  /*b710*/  LOP3.LUT R10, R57, 0xffff0000, RZ, 0xc0, !PT ;  /* 0xffff0000390a7812 */ /* 0x000fe400078ec0ff */
[----:B------:R-:W-:Y:S02]  /*b720*/  PRMT R12, R3, 0x5410, R12 ;  /* 0x00005410030c7816 */ /* 0x000fe4000000000c */
        /* <DEDUP_REMOVED lines=35> */
.L_x_9509:
[----:B------:R-:W1:Y:S01]  /*b960*/  LDC R5, c[0x0][0x448] ;  /* 0x00011200ff057b82 */ /* 0x000e620000000800 */
[----:B------:R-:W-:Y:S01]  /*b970*/  ULDC.64 UR4, c[0x0][0x3f8] ;  /* 0x0000fe0000047ab9 */ /* 0x000fe20000000a00 */
[----:B------:R-:W-:Y:S01]  /*b980*/  ULDC.64 UR6, c[0x0][0x408] ;  /* 0x0001020000067ab9 */ /* 0x000fe20000000a00 */
        /* <DEDUP_REMOVED lines=24> */
[----:B--2---:R-:W1:Y:S01]  /*bb10*/  LDC R47, c[0x0][0x3f4] ;  /* 0x0000fd00ff2f7b82 */ /* 0x004e620000000800 */
[----:B------:R-:W2:Y:S01]  /*bb20*/  SHFL.IDX PT, R4, R32, RZ, 0x181f ;  /* 0x00181fff20047589 */ /* 0x000ea200000e0000 */
[----:B------:R-:W-:-:S03]  /*bb30*/  IMAD R0, R192, R5, RZ ;  /* 0x00000005c0007224 */ /* 0x000fc600078e02ff */
[----:B------:R-:W3:Y:S04]  /*bb40*/  SHFL.IDX PT, R3, R35, RZ, 0x181f ;  /* 0x00181fff23037589 */ /* 0x000ee800000e0000 */
[----:B------:R-:W5:Y:S04]  /*bb50*/  SHFL.IDX PT, R14, R34, RZ, 0x181f ;  /* 0x00181fff220e7589 */ /* 0x000f6800000e0000 */
[----:B------:R-:W0:Y:S01]  /*bb60*/  SHFL.IDX PT, R5, R33, RZ, 0x181f ;  /* 0x00181fff21057589 */ /* 0x000e2200000e0000 */
[----:B-1----:R-:W-:-:S04]  /*bb70*/  ISETP.GE.AND P0, PT, R16, R47, PT ;  /* 0x0000002f1000720c */ /* 0x002fc80003f06270 */
[----:B------:R-:W-:-:S13]  /*bb80*/  ISETP.GE.OR P1, PT, R57, R0, P0 ;  /* 0x000000003900720c */ /* 0x000fda0000726670 */
[C---:B------:R-:W-:Y:S01]  /*bb90*/  @!P1 IMAD.SHL.U32 R7, R16.reuse, 0x2, RZ ;  /* 0x0000000210079824 */ /* 0x040fe200078e00ff */
[----:B------:R-:W-:-:S04]  /*bba0*/  @!P1 SHF.L.U64.HI R6, R16, 0x1, R17 ;  /* 0x0000000110069819 */ /* 0x000fc80000010211 */
[----:B--2---:R-:W-:-:S05]  /*bbb0*/  @!P1 IADD3 R4, P2, R4, R7, RZ ;  /* 0x0000000704049210 */ /* 0x004fca0007f5e0ff */
[----:B---3--:R-:W-:Y:S02]  /*bbc0*/  @!P1 IMAD.X R3, R3, 0x1, R6, P2 ;  /* 0x0000000103039824 */ /* 0x008fe400010e0606 */
[----:B------:R-:W-:Y:S02]  /*bbd0*/  @!P1 IMAD.MOV.U32 R24, RZ, RZ, R4 ;  /* 0x000000ffff189224 */ /* 0x000fe400078e0004 */
[----:B------:R-:W-:-:S06]  /*bbe0*/  @!P1 IMAD.MOV.U32 R25, RZ, RZ, R3 ;  /* 0x000000ffff199224 */ /* 0x000fcc00078e0003 */
[----:B------:R-:W2:Y:S01]  /*bbf0*/  @!P1 LD.E.128 R24, desc[UR42][R24.64] ;  /* 0x0000002a18189980 */ /* 0x000ea2000c101d00 */
[----:B-----5:R-:W-:-:S05]  /*bc00*/  @!P1 IADD3 R14, P2, R14, R7, RZ ;  /* 0x000000070e0e9210 */ /* 0x020fca0007f5e0ff */
[----:B0-----:R-:W-:Y:S02]  /*bc10*/  @!P1 IMAD.X R5, R5, 0x1, R6, P2 ;  /* 0x0000000105059824 */ /* 0x001fe400010e0606 */
[----:B------:R-:W-:-:S06]  /*bc20*/  @!P1 IMAD.MOV.U32 R4, RZ, RZ, R14 ;  /* 0x000000ffff049224 */ /* 0x000fcc00078e000e */
[----:B------:R-:W3:Y:S01]  /*bc30*/  @!P1 LD.E.128 R4, desc[UR42][R4.64] ;  /* 0x0000002a04049980 */ /* 0x000ee2000c101d00 */
[----:B------:R-:W-:Y:S02]  /*bc40*/  CS2R R48, SRZ ;  /* 0x0000000000307805 */ /* 0x000fe4000001ff00 */
[----:B------:R-:W-:Y:S02]  /*bc50*/  CS2R R36, SRZ ;  /* 0x0000000000247805 */ /* 0x000fe4000001ff00 */
[----:B------:R-:W-:Y:S01]  /*bc60*/  CS2R R50, SRZ ;  /* 0x0000000000327805 */ /* 0x000fe2000001ff00 */
[----:B------:R0:W1:Y:S01]  /*bc70*/  SHFL.IDX PT, R9, R33, 0x1, 0x181f ;  /* 0x00381f0021097f89 */ /* 0x00006200000e0000 */
[----:B------:R-:W-:-:S03]  /*bc80*/  CS2R R20, SRZ ;  /* 0x0000000000147805 */ /* 0x000fc6000001ff00 */
[----:B------:R0:W0:Y:S01]  /*bc90*/  SHFL.IDX PT, R14, R34, 0x1, 0x181f ;  /* 0x00381f00220e7f89 */ /* 0x00002200000e0000 */
[----:B--2---:R-:W-:Y:S02]  /*bca0*/  @!P1 IMAD.MOV.U32 R48, RZ, RZ, R24 ;  /* 0x000000ffff309224 */ /* 0x004fe400078e0018 */
        /* <DEDUP_REMOVED lines=9> */
[----:B------:R-:W-:Y:S01]  /*bd40*/  IMAD.MOV.U32 R10, RZ, RZ, R50 ;  /* 0x000000ffff0a7224 */ /* 0x000fe200078e0032 */
[----:B---3--:R-:W-:Y:S01]  /*bd50*/  @!P1 MOV R36, R6 ;  /* 0x0000000600249202 */ /* 0x008fe20000000f00 */
[----:B------:R-:W-:Y:S01]  /*bd60*/  @!P1 IMAD.MOV.U32 R20, RZ, RZ, R4 ;  /* 0x000000ffff149224 */ /* 0x000fe200078e0004 */
[----:B------:R2:W3:Y:S01]  /*bd70*/  SHFL.IDX PT, R8, R32, 0x1, 0x181f ;  /* 0x00381f0020087f89 */ /* 0x0004e200000e0000 */
[----:B------:R-:W-:Y:S01]  /*bd80*/  @!P1 IMAD.MOV.U32 R21, RZ, RZ, R5 ;  /* 0x000000ffff159224 */ /* 0x000fe200078e0005 */
[----:B------:R-:W-:Y:S01]  /*bd90*/  PRMT R43, R10, 0x7610, R43 ;  /* 0x000076100a2b7816 */ /* 0x000fe2000000002b */
[----:B------:R-:W-:-:S02]  /*bda0*/  @!P1 IMAD.MOV.U32 R37, RZ, RZ, R7 ;  /* 0x000000ffff259224 */ /* 0x000fc400078e0007 */
[----:B------:R-:W-:Y:S02]  /*bdb0*/  IMAD.MOV.U32 R11, RZ, RZ, R51 ;  /* 0x000000ffff0b7224 */ /* 0x000fe400078e0033 */
[----:B------:R-:W-:Y:S02]  /*bdc0*/  IMAD.MOV.U32 R4, RZ, RZ, R20 ;  /* 0x000000ffff047224 */ /* 0x000fe400078e0014 */
[----:B------:R-:W-:Y:S01]  /*bdd0*/  IMAD.MOV.U32 R5, RZ, RZ, R21 ;  /* 0x000000ffff057224 */ /* 0x000fe200078e0015 */
[----:B------:R-:W-:Y:S01]  /*bde0*/  PRMT R44, R11, 0x7610, R44 ;  /* 0x000076100b2c7816 */ /* 0x000fe2000000002c */
[----:B------:R-:W-:Y:S01]  /*bdf0*/  IMAD.MOV.U32 R6, RZ, RZ, R36 ;  /* 0x000000ffff067224 */ /* 0x000fe200078e0024 */
[----:B------:R-:W-:Y:S01]  /*be00*/  PRMT R78, R4, 0x7610, R78 ;  /* 0x00007610044e7816 */ /* 0x000fe2000000004e */
[----:B------:R-:W-:Y:S01]  /*be10*/  IMAD.MOV.U32 R7, RZ, RZ, R37 ;  /* 0x000000ffff077224 */ /* 0x000fe200078e0025 */
[----:B------:R-:W-:Y:S02]  /*be20*/  PRMT R79, R5, 0x7610, R79 ;  /* 0x00007610054f7816 */ /* 0x000fe4000000004f */
[----:B------:R-:W-:-:S02]  /*be30*/  PRMT R80, R6, 0x7610, R80 ;  /* 0x0000761006507816 */ /* 0x000fc40000000050 */
[----:B-12---:R-:W-:-:S07]  /*be40*/  PRMT R81, R7, 0x7610, R81 ;  /* 0x0000761007517816 */ /* 0x006fce0000000051 */
.L_x_9822:
        /* <DEDUP_REMOVED lines=13> */
[-C--:B---3--:R-:W-:Y:S02]  /*bf20*/  IADD3 R4, P1, R8, R15.reuse, RZ ;  /* 0x0000000f08047210 */ /* 0x088fe40007f3e0ff */
[----:B0-----:R-:W-:-:S03]  /*bf30*/  IADD3 R14, P2, R14, R15, RZ ;  /* 0x0000000f0e0e7210 */ /* 0x001fc60007f5e0ff */
[--C-:B------:R-:W-:Y:S02]  /*bf40*/  IMAD.X R5, R3, 0x1, R6.reuse, P1 ;  /* 0x0000000103057824 */ /* 0x100fe400008e0606 */
[----:B------:R-:W-:-:S04]  /*bf50*/  IMAD.X R15, R9, 0x1, R6, P2 ;  /* 0x00000001090f7824 */ /* 0x000fc800010e0606 */
[----:B------:R-:W5:Y:S04]  /*bf60*/  LD.E.128 R4, desc[UR42][R4.64] ;  /* 0x0000002a04047980 */ /* 0x000f68000c101d00 */
[----:B------:R1:W5:Y:S02]  /*bf70*/  LD.E.128 R24, desc[UR42][R14.64] ;  /* 0x0000002a0e187980 */ /* 0x000364000c101d00 */
.L_x_9541:
[----:B------:R-:W-:Y:S05]  /*bf80*/  BSYNC B1 ;  /* 0x0000000000017941 */ /* 0x000fea0003800000 */
.L_x_9540:
[----:B0----5:R-:W-:Y:S01]  /*bf90*/  IMAD.MOV.U32 R3, RZ, RZ, R24 ;  /* 0x000000ffff037224 */ /* 0x021fe200078e0018 */
[----:B------:R-:W-:Y:S01]  /*bfa0*/  UMOV UR4, 0xffffffff ;  /* 0xffffffff00047882 */ /* 0x000fe20000000000 */
        /* <DEDUP_REMOVED lines=16> */
[----:B------:R-:W0:Y:S01]  /*c0b0*/  SHFL.IDX PT, R8, R32, 0x2, 0x181f ;  /* 0x00581f0020087f89 */ /* 0x000e2200000e0000 */
[----:B------:R-:W-:-:S03]  /*c0c0*/  VIADD R9, R57, 0x40 ;  /* 0x0000004039097836 */ /* 0x000fc60000000000 */
[----:B------:R-:W2:Y:S02]  /*c0d0*/  SHFL.IDX PT, R3, R35, 0x2, 0x181f ;  /* 0x00581f0023037f89 */ /* 0x000ea400000e0000 */
[----:B------:R-:W-:Y:S02]  /*c0e0*/  ISETP.GE.OR P1, PT, R9, R0, P0 ;  /* 0x000000000900720c */ /* 0x000fe40000726670 */
[----:B-1----:R-:W1:Y:S04]  /*c0f0*/  SHFL.IDX PT, R14, R34, 0x2, 0x181f ;  /* 0x00581f00220e7f89 */ /* 0x002e6800000e0000 */
[----:B------:R-:W3:Y:S07]  /*c100*/  SHFL.IDX PT, R28, R33, 0x2, 0x181f ;  /* 0x00581f00211c7f89 */ /* 0x000eee00000e0000 */
[C---:B------:R-:W-:Y:S01]  /*c110*/  @!P1 IMAD.SHL.U32 R31, R16.reuse, 0x2, RZ ;  /* 0x00000002101f9824 */ /* 0x040fe200078e00ff */
[----:B------:R-:W-:-:S04]  /*c120*/  @!P1 SHF.L.U64.HI R29, R16, 0x1, R17 ;  /* 0x00000001101d9819 */ /* 0x000fc80000010211 */
[----:B0-----:R-:W-:-:S05]  /*c130*/  @!P1 IADD3 R8, P2, R8, R31, RZ ;  /* 0x0000001f08089210 */ /* 0x001fca0007f5e0ff */
[----:B--2---:R-:W-:-:S06]  /*c140*/  @!P1 IMAD.X R9, R3, 0x1, R29, P2 ;  /* 0x0000000103099824 */ /* 0x004fcc00010e061d */
[----:B------:R-:W2:Y:S01]  /*c150*/  @!P1 LD.E.128 R8, desc[UR42][R8.64] ;  /* 0x0000002a08089980 */ /* 0x000ea2000c101d00 */
[----:B-1----:R-:W-:-:S05]  /*c160*/  @!P1 IADD3 R14, P2, R14, R31, RZ ;  /* 0x0000001f0e0e9210 */ /* 0x002fca0007f5e0ff */
[----:B---3--:R-:W-:-:S04]  /*c170*/  @!P1 IMAD.X R3, R28, 0x1, R29, P2 ;  /* 0x000000011c039824 */ /* 0x008fc800010e061d */
[----:B------:R-:W-:-:S05]  /*c180*/  @!P1 IMAD.MOV.U32 R15, RZ, RZ, R3 ;  /* 0x000000ffff0f9224 */ /* 0x000fca00078e0003 */
[----:B------:R-:W3:Y:S01]  /*c190*/  @!P1 LD.E.128 R28, desc[UR42][R14.64] ;  /* 0x0000002a0e1c9980 */ /* 0x000ee2000c101d00 */
[----:B------:R-:W-:Y:S02]  /*c1a0*/  CS2R R52, SRZ ;  /* 0x0000000000347805 */ /* 0x000fe4000001ff00 */
[----:B------:R-:W-:Y:S02]  /*c1b0*/  CS2R R54, SRZ ;  /* 0x0000000000367805 */ /* 0x000fe4000001ff00 */
[----:B------:R-:W-:Y:S01]  /*c1c0*/  CS2R R38, SRZ ;  /* 0x0000000000267805 */ /* 0x000fe2000001ff00 */
[----:B------:R-:W0:Y:S01]  /*c1d0*/  SHFL.IDX PT, R32, R32, 0x3, 0x181f ;  /* 0x00781f0020207f89 */ /* 0x000e2200000e0000 */
[----:B------:R-:W-:-:S03]  /*c1e0*/  CS2R R40, SRZ ;  /* 0x0000000000287805 */ /* 0x000fc6000001ff00 */
[----:B------:R-:W1:Y:S04]  /*c1f0*/  SHFL.IDX PT, R34, R34, 0x3, 0x181f ;  /* 0x00781f0022227f89 */ /* 0x000e6800000e0000 */
[----:B------:R-:W0:Y:S01]  /*c200*/  SHFL.IDX PT, R33, R33, 0x3, 0x181f ;  /* 0x00781f0021217f89 */ /* 0x000e2200000e0000 */
[----:B--2---:R-:W-:Y:S02]  /*c210*/  @!P1 IMAD.MOV.U32 R52, RZ, RZ, R8 ;  /* 0x000000ffff349224 */ /* 0x004fe400078e0008 */
[----:B------:R-:W-:Y:S02]  /*c220*/  @!P1 IMAD.MOV.U32 R54, RZ, RZ, R10 ;  /* 0x000000ffff369224 */ /* 0x000fe400078e000a */
[----:B------:R-:W-:Y:S01]  /*c230*/  @!P1 IMAD.MOV.U32 R55, RZ, RZ, R11 ;  /* 0x000000ffff379224 */ /* 0x000fe200078e000b */
[----:B------:R-:W-:Y:S01]  /*c240*/  MOV R3, R52 ;  /* 0x0000003400037202 */ /* 0x000fe20000000f00 */
[----:B------:R-:W-:-:S02]  /*c250*/  @!P1 IMAD.MOV.U32 R53, RZ, RZ, R9 ;  /* 0x000000ffff359224 */ /* 0x000fc400078e0009 */
[----:B------:R-:W-:Y:S01]  /*c260*/  IMAD.MOV.U32 R8, RZ, RZ, R54 ;  /* 0x000000ffff087224 */ /* 0x000fe200078e0036 */
[----:B------:R-:W-:Y:S01]  /*c270*/  PRMT R65, R3, 0x7610, R65 ;  /* 0x0000761003417816 */ /* 0x000fe20000000041 */
[----:B------:R-:W-:Y:S01]  /*c280*/  IMAD.MOV.U32 R9, RZ, RZ, R55 ;  /* 0x000000ffff097224 */ /* 0x000fe200078e0037 */
[----:B------:R2:W0:Y:S01]  /*c290*/  SHFL.IDX PT, R3, R35, 0x3, 0x181f ;  /* 0x00781f0023037f89 */ /* 0x00042200000e0000 */
[----:B------:R-:W-:Y:S01]  /*c2a0*/  IMAD.MOV.U32 R12, RZ, RZ, R53 ;  /* 0x000000ffff0c7224 */ /* 0x000fe200078e0035 */
[----:B------:R-:W-:Y:S01]  /*c2b0*/  PRMT R45, R8, 0x7610, R45 ;  /* 0x00007610082d7816 */ /* 0x000fe2000000002d */
[----:B---3--:R-:W-:Y:S01]  /*c2c0*/  @!P1 IMAD.MOV.U32 R38, RZ, RZ, R28 ;  /* 0x000000ffff269224 */ /* 0x008fe200078e001c */
[----:B------:R-:W-:Y:S01]  /*c2d0*/  PRMT R46, R9, 0x7610, R46 ;  /* 0x00007610092e7816 */ /* 0x000fe2000000002e */
[----:B------:R-:W-:Y:S01]  /*c2e0*/  @!P1 IMAD.MOV.U32 R39, RZ, RZ, R29 ;  /* 0x000000ffff279224 */ /* 0x000fe200078e001d */
[----:B------:R-:W-:Y:S01]  /*c2f0*/  PRMT R66, R12, 0x7610, R66 ;  /* 0x000076100c427816 */ /* 0x000fe20000000042 */
[----:B------:R-:W-:-:S02]  /*c300*/  @!P1 IMAD.MOV.U32 R40, RZ, RZ, R30 ;  /* 0x000000ffff289224 */ /* 0x000fc400078e001e */
[----:B------:R-:W-:Y:S02]  /*c310*/  @!P1 IMAD.MOV.U32 R41, RZ, RZ, R31 ;  /* 0x000000ffff299224 */ /* 0x000fe400078e001f */
[----:B------:R-:W-:Y:S02]  /*c320*/  IMAD.MOV.U32 R8, RZ, RZ, R38 ;  /* 0x000000ffff087224 */ /* 0x000fe400078e0026 */
[----:B------:R-:W-:Y:S02]  /*c330*/  IMAD.MOV.U32 R9, RZ, RZ, R39 ;  /* 0x000000ffff097224 */ /* 0x000fe400078e0027 */
[----:B------:R-:W-:Y:S01]  /*c340*/  IMAD.MOV.U32 R10, RZ, RZ, R40 ;  /* 0x000000ffff0a7224 */ /* 0x000fe200078e0028 */
[----:B------:R-:W-:Y:S01]  /*c350*/  PRMT R72, R8, 0x7610, R72 ;  /* 0x0000761008487816 */ /* 0x000fe20000000048 */
[----:B------:R-:W-:Y:S01]  /*c360*/  IMAD.MOV.U32 R11, RZ, RZ, R41 ;  /* 0x000000ffff0b7224 */ /* 0x000fe200078e0029 */
[----:B------:R-:W-:Y:S02]  /*c370*/  PRMT R73, R9, 0x7610, R73 ;  /* 0x0000761009497816 */ /* 0x000fe40000000049 */
[----:B------:R-:W-:-:S02]  /*c380*/  CS2R R8, SRZ ;  /* 0x0000000000087805 */ /* 0x000fc4000001ff00 */
[----:B------:R-:W-:Y:S02]  /*c390*/  PRMT R74, R10, 0x7610, R74 ;  /* 0x000076100a4a7816 */ /* 0x000fe4000000004a */
[----:B012---:R-:W-:-:S07]  /*c3a0*/  PRMT R75, R11, 0x7610, R75 ;  /* 0x000076100b4b7816 */ /* 0x007fce000000004b */
.L_x_9832:
[----:B------:R-:W-:Y:S01]  /*c3b0*/  VIADD R57, R57, 0x60 ;  /* 0x0000006039397836 */ /* 0x000fe20000000000 */
[----:B------:R-:W-:Y:S01]  /*c3c0*/  BSSY B1, `(.L_x_9543) ;  /* 0x0000012000017945 */ /* 0x000fe20003800000 */
[----:B------:R-:W-:Y:S02]  /*c3d0*/  CS2R R10, SRZ ;  /* 0x00000000000a7805 */ /* 0x000fe4000001ff00 */
[----:B----4-:R-:W-:Y:S02]  /*c3e0*/  CS2R R12, SRZ ;  /* 0x00000000000c7805 */ /* 0x010fe4000001ff00 */
        /* <DEDUP_REMOVED lines=15> */
.L_x_9544:
[----:B------:R-:W-:Y:S05]  /*c4e0*/  BSYNC B1 ;  /* 0x0000000000017941 */ /* 0x000fea0003800000 */
.L_x_9543:
        /* <DEDUP_REMOVED lines=19> */
[----:B------:R-:W-:Y:S02]  /*c620*/  PRMT R68, R0, 0x7610, R68 ;  /* 0x0000761000447816 */ /* 0x000fe40000000044 */
[----:B------:R-:W0:Y:S01]  /*c630*/  SYNCS.PHASECHK.TRANS64.TRYWAIT P4, [R18+URZ+0x28800], R29 ;  /* 0x0288001d120075a7 */ /* 0x000e22000808017f */
[----:B------:R-:W-:Y:S01]  /*c640*/  PRMT R69, R3, 0x7610, R69 ;  /* 0x0000761003457816 */ /* 0x000fe20000000045 */
[----:B------:R-:W-:Y:S01]  /*c650*/  IMAD.MOV.U32 R3, RZ, RZ, R15 ;  /* 0x000000ffff037224 */ /* 0x000fe200078e000f */
[----:B------:R-:W-:-:S02]  /*c660*/  PRMT R70, R28, 0x7610, R70 ;  /* 0x000076101c467816 */ /* 0x000fc40000000046 */
[----:B------:R-:W-:Y:S02]  /*c670*/  PRMT R71, R30, 0x7610, R71 ;  /* 0x000076101e477816 */ /* 0x000fe40000000047 */
[----:B------:R-:W-:Y:S01]  /*c680*/  MOV R0, R14 ;  /* 0x0000000e00007202 */ /* 0x000fe20000000f00 */
[----:B0-----:R-:W-:Y:S06]  /*c690*/  @!P4 BRA `(.L_x_9546) ;  /* 0x000001480040c947 */ /* 0x001fec0003800000 */
.L_x_9833:
[----:B------:R-:W-:Y:S05]  /*c6a0*/  BSYNC B1 ;  /* 0x0000000000017941 */ /* 0x000fea0003800000 */
.L_x_9545:
        /* <DEDUP_REMOVED lines=20> */
[----:B------:R-:W-:Y:S02]  /*c7f0*/  SHF.R.U32.HI R83, RZ, 0x10, R51 ;  /* 0x00000010ff537819 */ /* 0x000fe40000011633 */
[----:B------:R-:W-:Y:S02]  /*c800*/  PRMT R76, R76, 0x5410, R85 ;  /* 0x000054104c4c7816 */ /* 0x000fe40000000055 */
[----:B------:R-:W1:Y:S01]  /*c810*/  LDS.128 R32, [R82+0x10400] ;  /* 0x0104000052207984 */ /* 0x000e620000000c00 */
[----:B------:R-:W-:-:S02]  /*c820*/  SHF.R.U64 R21, R36, 0x10, R37 ;  /* 0x0000001024157819 */ /* 0x000fc40000001225 */
[----:B------:R-:W-:Y:S01]  /*c830*/  PRMT R51, R43, 0x5410, R48 ;  /* 0x000054102b337816 */ /* 0x000fe20000000030 */
[----:B------:R-:W-:Y:S01]  /*c840*/  IMAD.U32 R50, R76, 0x10000, RZ ;  /* 0x000100004c327824 */ /* 0x000fe200078e00ff */
[----:B------:R-:W-:Y:S01]  /*c850*/  PRMT R84, R79, 0x5410, R84 ;  /* 0x000054104f547816 */ /* 0x000fe20000000054 */
[----:B------:R-:W-:Y:S01]  /*c860*/  IMAD.U32 R79, R78, 0x10000, RZ ;  /* 0x000100004e4f7824 */ /* 0x000fe200078e00ff */
[----:B------:R-:W-:Y:S02]  /*c870*/  SHF.R.U32.HI R36, RZ, 0x10, R37 ;  /* 0x00000010ff247819 */ /* 0x000fe40000011625 */
[----:B------:R-:W-:Y:S02]  /*c880*/  PRMT R77, R77, 0x5410, R86 ;  /* 0x000054104d4d7816 */ /* 0x000fe40000000056 */
[----:B------:R-:W-:Y:S01]  /*c890*/  PRMT R85, R81, 0x5410, R36 ;  /* 0x0000541051557816 */ /* 0x000fe20000000024 */
[----:B------:R-:W-:Y:S01]  /*c8a0*/  IMAD.U32 R81, R84, 0x10000, RZ ;  /* 0x0001000054517824 */ /* 0x000fe200078e00ff */
[----:B------:R-:W-:-:S02]  /*c8b0*/  PRMT R83, R44, 0x5410, R83 ;  /* 0x000054102c537816 */ /* 0x000fc40000000053 */
[----:B------:R-:W-:Y:S02]  /*c8c0*/  LOP3.LUT R78, R78, 0xffff0000, RZ, 0xc0, !PT ;  /* 0xffff00004e4e7812 */ /* 0x000fe400078ec0ff */
[----:B------:R-:W-:Y:S02]  /*c8d0*/  LOP3.LUT R76, R76, 0xffff0000, RZ, 0xc0, !PT ;  /* 0xffff00004c4c7812 */ /* 0x000fe400078ec0ff */
        /* <DEDUP_REMOVED lines=29> */
[----:B------:R-:W-:Y:S01]  /*cab0*/  FFMA.FTZ R43, R37, R20, -R44 ;  /* 0x00000014252b7223 */ /* 0x000fe2000001082c */
[C---:B------:R-:W-:Y:S01]  /*cac0*/  FMUL.FTZ R20, R32.reuse, R78 ;  /* 0x0000004e20147220 */ /* 0x040fe20000410000 */
[----:B------:R-:W-:Y:S01]  /*cad0*/  FMUL.FTZ R36, R32, R76 ;  /* 0x0000004c20247220 */ /* 0x000fe20000410000 */
[----:B------:R-:W-:-:S02]  /*cae0*/  IMAD.U32 R48, R34, 0x10000, RZ ;  /* 0x0001000022307824 */ /* 0x000fc400078e00ff */
[----:B------:R-:W-:Y:S01]  /*caf0*/  FFMA.FTZ R49, R37, R50, R49 ;  /* 0x0000003225317223 */ /* 0x000fe20000010031 */
[----:B------:R-:W-:Y:S02]  /*cb00*/  IMAD.U32 R32, R80, 0x10000, RZ ;  /* 0x0001000050207824 */ /* 0x000fe400078e00ff */
[----:B------:R-:W-:Y:S01]  /*cb10*/  FMUL.FTZ R37, R33, R84 ;  /* 0x0000005421257220 */ /* 0x000fe20000410000 */
[----:B------:R-:W-:Y:S01]  /*cb20*/  FFMA.FTZ R76, R21, R76, -R20 ;  /* 0x0000004c154c7223 */ /* 0x000fe20000010814 */
[-C--:B------:R-:W-:Y:S01]  /*cb30*/  FMUL.FTZ R33, R33, R77.reuse ;  /* 0x0000004d21217220 */ /* 0x080fe20000410000 */
[----:B------:R-:W-:Y:S02]  /*cb40*/  IMAD.U32 R20, R51, 0x10000, RZ ;  /* 0x0001000033147824 */ /* 0x000fe400078e00ff */
[----:B------:R-:W-:Y:S01]  /*cb50*/  FMUL.FTZ R50, R48, R32 ;  /* 0x0000002030327220 */ /* 0x000fe20000410000 */
[----:B------:R-:W-:Y:S01]  /*cb60*/  FFMA.FTZ R36, R21, R78, R36 ;  /* 0x0000004e15247223 */ /* 0x000fe20000010024 */
[C---:B------:R-:W-:Y:S01]  /*cb70*/  FFMA.FTZ R44, R28.reuse, R77, -R37 ;  /* 0x0000004d1c2c7223 */ /* 0x040fe20000010825 */
[----:B------:R-:W-:Y:S01]  /*cb80*/  FFMA.FTZ R84, R28, R84, R33 ;  /* 0x000000541c547223 */ /* 0x000fe20000010021 */
[----:B------:R-:W-:Y:S01]  /*cb90*/  LOP3.LUT R34, R34, 0xffff0000, RZ, 0xc0, !PT ;  /* 0xffff000022227812 */ /* 0x000fe200078ec0ff */
[-C--:B------:R-:W-:Y:S01]  /*cba0*/  FMUL.FTZ R48, R48, R20.reuse ;  /* 0x0000001430307220 */ /* 0x080fe20000410000 */
[----:B------:R-:W-:Y:S01]  /*cbb0*/  LOP3.LUT R35, R35, 0xffff0000, RZ, 0xc0, !PT ;  /* 0xffff000023237812 */ /* 0x000fe200078ec0ff */
[C---:B------:R-:W-:Y:S01]  /*cbc0*/  FFMA.FTZ R50, R29.reuse, R20, -R50 ;  /* 0x000000141d327223 */ /* 0x040fe20000010832 */
[----:B------:R-:W-:Y:S01]  /*cbd0*/  LOP3.LUT R21, R80, 0xffff0000, RZ, 0xc0, !PT ;  /* 0xffff000050157812 */ /* 0x000fe200078ec0ff */
[----:B------:R-:W-:Y:S01]  /*cbe0*/  FFMA.FTZ R48, R29, R32, R48 ;  /* 0x000000201d307223 */ /* 0x000fe20000010030 */
[----:B------:R-:W-:-:S02]  /*cbf0*/  LOP3.LUT R28, R85, 0xffff0000, RZ, 0xc0, !PT ;  /* 0xffff0000551c7812 */ /* 0x000fc400078ec0ff */
[----:B------:R-:W-:Y:S01]  /*cc00*/  LOP3.LUT R51, R51, 0xffff0000, RZ, 0xc0, !PT ;  /* 0xffff000033337812 */ /* 0x000fe200078ec0ff */
[----:B------:R-:W-:Y:S01]  /*cc10*/  FMUL.FTZ R29, R34, R21 ;  /* 0x00000015221d7220 */ /* 0x000fe20000410000 */
[----:B------:R-:W-:Y:S01]  /*cc20*/  LOP3.LUT R20, R83, 0xffff0000, RZ, 0xc0, !PT ;  /* 0xffff000053147812 */ /* 0x000fe200078ec0ff */
[C---:B------:R-:W-:Y:S01]  /*cc30*/  FMUL.FTZ R32, R35.reuse, R28 ;  /* 0x0000001c23207220 */ /* 0x040fe20000410000 */
[----:B------:R-:W-:Y:S01]  /*cc40*/  F2FP.BF16.F32.PACK_AB R33, R84, R79 ;  /* 0x0000004f5421723e */ /* 0x000fe200000010ff */
[-C--:B------:R-:W-:Y:S01]  /*cc50*/  FMUL.FTZ R34, R34, R51.reuse ;  /* 0x0000003322227220 */ /* 0x080fe20000410000 */
[C---:B------:R-:W-:Y:S01]  /*cc60*/  FFMA.FTZ R51, R30.reuse, R51, -R29 ;  /* 0x000000331e337223 */ /* 0x040fe2000001081d */
        /* <DEDUP_REMOVED lines=13> */
.L_x_9548:
[----:B------:R-:W-:Y:S05]  /*cd40*/  BSYNC B1 ;  /* 0x0000000000017941 */ /* 0x000fea0003800000 */
.L_x_9547:
[----:B------:R-:W-:Y:S04]  /*cd50*/  BSSY B1, `(.L_x_9549) ;  /* 0x0000068000017945 */ /* 0x000fe80003800000 */
[----:B------:R-:W-:Y:S05]  /*cd60*/  @P2 BRA `(.L_x_9550) ;  /* 0x0000000400982947 */ /* 0x000fea0003800000 */
[----:B------:R-:W-:Y:S02]  /*cd70*/  LEA.HI R20, R47, R206, RZ, 0x1d ;  /* 0x000000ce2f147211 */ /* 0x000fe400078fe8ff */
[----:B------:R-:W-:Y:S02]  /*cd80*/  SHF.R.U32.HI R37, RZ, 0x10, R5 ;  /* 0x00000010ff257819 */ /* 0x000fe40000011605 */
[----:B01----:R-:W-:Y:S01]  /*cd90*/  SHF.R.S32.HI R29, RZ, 0x1f, R20 ;  /* 0x0000001fff1d7819 */ /* 0x003fe20000011414 */
        /* <DEDUP_REMOVED lines=9> */
[----:B------:R-:W0:Y:S01]  /*ce30*/  LDS.128 R28, [R216] ;  /* 0x00000000d81c7984 */ /* 0x000e220000000c00 */
[----:B------:R-:W-:Y:S02]  /*ce40*/  PRMT R64, R64, 0x5410, R7 ;  /* 0x0000541040407816 */ /* 0x000fe40000000007 */
[----:B------:R-:W-:-:S02]  /*ce50*/  IADD3 R21, R20, R21, R199 ;  /* 0x0000001514157210 */ /* 0x000fc40007ffe0c7 */
[----:B------:R-:W-:Y:S02]  /*ce60*/  SHF.R.U64 R20, R4, 0x10, R5 ;  /* 0x0000001004147819 */ /* 0x000fe40000001205 */
[--C-:B------:R-:W-:Y:S01]  /*ce70*/  SHF.R.U64 R5, R24, 0x10, R25.reuse ;  /* 0x0000001018057819 */ /* 0x100fe20000001219 */
[----:B------:R-:W-:Y:S01]  /*ce80*/  IMAD R21, R21, 0x2, R18 ;  /* 0x0000000215157824 */ /* 0x000fe200078e0212 */
[----:B------:R-:W-:Y:S02]  /*ce90*/  SHF.R.U32.HI R25, RZ, 0x10, R25 ;  /* 0x00000010ff197819 */ /* 0x000fe40000011619 */
[----:B------:R-:W-:Y:S02]  /*cea0*/  SHF.R.U64 R4, R26, 0x10, R27 ;  /* 0x000000101a047819 */ /* 0x000fe4000000121b */
[----:B------:R-:W1:Y:S01]  /*ceb0*/  LDS.128 R32, [R21+0x10400] ;  /* 0x0104000015207984 */ /* 0x000e620000000c00 */
[----:B------:R-:W-:Y:S02]  /*cec0*/  PRMT R56, R56, 0x5410, R5 ;  /* 0x0000541038387816 */ /* 0x000fe40000000005 */
[----:B------:R-:W-:-:S02]  /*ced0*/  SHF.R.U32.HI R27, RZ, 0x10, R27 ;  /* 0x00000010ff1b7819 */ /* 0x000fc4000001161b */
[----:B------:R-:W-:Y:S01]  /*cee0*/  PRMT R61, R61, 0x5410, R20 ;  /* 0x000054103d3d7816 */ /* 0x000fe20000000014 */
[----:B------:R-:W-:Y:S01]  /*cef0*/  IMAD.U32 R37, R56, 0x10000, RZ ;  /* 0x0001000038257824 */ /* 0x000fe200078e00ff */
[----:B------:R-:W-:Y:S02]  /*cf00*/  PRMT R58, R58, 0x5410, R25 ;  /* 0x000054103a3a7816 */ /* 0x000fe40000000019 */
[----:B------:R-:W-:Y:S01]  /*cf10*/  PRMT R59, R59, 0x5410, R4 ;  /* 0x000054103b3b7816 */ /* 0x000fe20000000004 */
[----:B------:R-:W-:Y:S01]  /*cf20*/  IMAD.U32 R36, R61, 0x10000, RZ ;  /* 0x000100003d247824 */ /* 0x000fe200078e00ff */
[----:B------:R-:W-:Y:S02]  /*cf30*/  PRMT R63, R63, 0x5410, R6 ;  /* 0x000054103f3f7816 */ /* 0x000fe40000000006 */
[----:B------:R-:W-:Y:S02]  /*cf40*/  PRMT R60, R60, 0x5410, R27 ;  /* 0x000054103c3c7816 */ /* 0x000fe4000000001b */
[----:B------:R-:W-:-:S02]  /*cf50*/  LOP3.LUT R56, R56, 0xffff0000, RZ, 0xc0, !PT ;  /* 0xffff000038387812 */ /* 0x000fc400078ec0ff */
[----:B------:R-:W-:Y:S01]  /*cf60*/  LOP3.LUT R61, R61, 0xffff0000, RZ, 0xc0, !PT ;  /* 0xffff00003d3d7812 */ /* 0x000fe200078ec0ff */
[C---:B0-----:R-:W-:Y:S01]  /*cf70*/  IMAD.U32 R4, R28.reuse, 0x10000, RZ ;  /* 0x000100001c047824 */ /* 0x041fe200078e00ff */
[----:B------:R-:W-:Y:S01]  /*cf80*/  LOP3.LUT R5, R28, 0xffff0000, RZ, 0xc0, !PT ;  /* 0xffff00001c057812 */ /* 0x000fe200078ec0ff */
[C---:B------:R-:W-:Y:S01]  /*cf90*/  IMAD.U32 R7, R30.reuse, 0x10000, RZ ;  /* 0x000100001e077824 */ /* 0x040fe200078e00ff */
[----:B------:R-:W-:Y:S01]  /*cfa0*/  LOP3.LUT R20, R30, 0xffff0000, RZ, 0xc0, !PT ;  /* 0xffff00001e147812 */ /* 0x000fe200078ec0ff */
[----:B------:R-:W-:Y:S01]  /*cfb0*/  IMAD.U32 R24, R31, 0x10000, RZ ;  /* 0x000100001f187824 */ /* 0x000fe200078e00ff */
[C---:B------:R-:W-:Y:S02]  /*cfc0*/  SHF.L.U32 R6, R29.reuse, 0x10, RZ ;  /* 0x000000101d067819 */ /* 0x040fe400000006ff */
[----:B------:R-:W-:Y:S02]  /*cfd0*/  LOP3.LUT R28, R29, 0xffff0000, RZ, 0xc0, !PT ;  /* 0xffff00001d1c7812 */ /* 0x000fe400078ec0ff */
        /* <DEDUP_REMOVED lines=13> */
[----:B------:R-:W-:Y:S01]  /*d0b0*/  FFMA.FTZ R43, R4, R36, -R43 ;  /* 0x00000024042b7223 */ /* 0x000fe2000001082b */
[C---:B------:R-:W-:Y:S01]  /*d0c0*/  FMUL.FTZ R51, R27.reuse, R35 ;  /* 0x000000231b337220 */ /* 0x040fe20000410000 */
[----:B------:R-:W-:Y:S02]  /*d0d0*/  IMAD.U32 R36, R60, 0x10000, RZ ;  /* 0x000100003c247824 */ /* 0x000fe400078e00ff */
[----:B------:R-:W-:Y:S01]  /*d0e0*/  FFMA.FTZ R49, R4, R37, R49 ;  /* 0x0000002504317223 */ /* 0x000fe20000010031 */
[-C--:B------:R-:W-:Y:S01]  /*d0f0*/  FMUL.FTZ R27, R27, R25.reuse ;  /* 0x000000191b1b7220 */ /* 0x080fe20000410000 */
[----:B------:R-:W-:Y:S01]  /*d100*/  FFMA.FTZ R51, R6, R25, -R51 ;  /* 0x0000001906337223 */ /* 0x000fe20000010833 */
[----:B------:R-:W-:-:S02]  /*d110*/  IMAD.U32 R4, R64, 0x10000, RZ ;  /* 0x0001000040047824 */ /* 0x000fc400078e00ff */
[C---:B------:R-:W-:Y:S01]  /*d120*/  FMUL.FTZ R25, R33.reuse, R36 ;  /* 0x0000002421197220 */ /* 0x040fe20000410000 */
[----:B------:R-:W-:Y:S01]  /*d130*/  FFMA.FTZ R35, R6, R35, R27 ;  /* 0x0000002306237223 */ /* 0x000fe2000001001b */
[----:B------:R-:W-:Y:S01]  /*d140*/  LOP3.LUT R27, R58, 0xffff0000, RZ, 0xc0, !PT ;  /* 0xffff00003a1b7812 */ /* 0x000fe200078ec0ff */
[-C--:B------:R-:W-:Y:S01]  /*d150*/  FMUL.FTZ R33, R33, R4.reuse ;  /* 0x0000000421217220 */ /* 0x080fe20000410000 */
[----:B------:R-:W-:Y:S01]  /*d160*/  FFMA.FTZ R37, R24, R4, -R25 ;  /* 0x0000000418257223 */ /* 0x000fe20000010819 */
[----:B------:R-:W-:Y:S01]  /*d170*/  LOP3.LUT R25, R62, 0xffff0000, RZ, 0xc0, !PT ;  /* 0xffff00003e197812 */ /* 0x000fe200078ec0ff */
[----:B------:R-:W-:Y:S01]  /*d180*/  FMUL.FTZ R4, R26, R56 ;  /* 0x000000381a047220 */ /* 0x000fe20000410000 */
[----:B------:R-:W-:Y:S01]  /*d190*/  FFMA.FTZ R48, R24, R36, R33 ;  /* 0x0000002418307223 */ /* 0x000fe20000010021 */
[C---:B------:R-:W-:Y:S01]  /*d1a0*/  FMUL.FTZ R33, R32.reuse, R27 ;  /* 0x0000001b20217220 */ /* 0x040fe20000410000 */
[----:B------:R-:W-:Y:S02]  /*d1b0*/  IMAD.U32 R6, R59, 0x10000, RZ ;  /* 0x000100003b067824 */ /* 0x000fe400078e00ff */
[----:B------:R-:W-:Y:S01]  /*d1c0*/  FFMA.FTZ R24, R5, R61, -R4 ;  /* 0x0000003d05187223 */ /* 0x000fe20000010804 */
[----:B------:R-:W-:Y:S01]  /*d1d0*/  FMUL.FTZ R36, R32, R25 ;  /* 0x0000001920247220 */ /* 0x000fe20000410000 */
[----:B------:R-:W-:-:S02]  /*d1e0*/  IMAD.U32 R4, R63, 0x10000, RZ ;  /* 0x000100003f047824 */ /* 0x000fc400078e00ff */
[----:B------:R-:W-:Y:S01]  /*d1f0*/  FMUL.FTZ R26, R26, R61 ;  /* 0x0000003d1a1a7220 */ /* 0x000fe20000410000 */
[C---:B------:R-:W-:Y:S01]  /*d200*/  FFMA.FTZ R32, R28.reuse, R25, -R33 ;  /* 0x000000191c207223 */ /* 0x040fe20000010821 */
[----:B------:R-:W-:Y:S01]  /*d210*/  FFMA.FTZ R36, R28, R27, R36 ;  /* 0x0000001b1c247223 */ /* 0x000fe20000010024 */
[C---:B------:R-:W-:Y:S01]  /*d220*/  FMUL.FTZ R44, R29.reuse, R6 ;  /* 0x000000061d2c7220 */ /* 0x040fe20000410000 */
[----:B------:R-:W-:Y:S01]  /*d230*/  FMUL.FTZ R28, R29, R4 ;  /* 0x000000041d1c7220 */ /* 0x000fe20000410000 */
[----:B------:R-:W-:Y:S01]  /*d240*/  LOP3.LUT R59, R59, 0xffff0000, RZ, 0xc0, !PT ;  /* 0xffff00003b3b7812 */ /* 0x000fe200078ec0ff */
[----:B------:R-:W-:Y:S01]  /*d250*/  FFMA.FTZ R26, R5, R56, R26 ;  /* 0x00000038051a7223 */ /* 0x000fe2000001001a */
[----:B------:R-:W-:Y:S01]  /*d260*/  LOP3.LUT R63, R63, 0xffff0000, RZ, 0xc0, !PT ;  /* 0xffff00003f3f7812 */ /* 0x000fe200078ec0ff */
[C---:B------:R-:W-:Y:S01]  /*d270*/  FFMA.FTZ R44, R7.reuse, R4, -R44 ;  /* 0x00000004072c7223 */ /* 0x040fe2000001082c */
[----:B------:R-:W-:Y:S01]  /*d280*/  LOP3.LUT R25, R60, 0xffff0000, RZ, 0xc0, !PT ;  /* 0xffff00003c197812 */ /* 0x000fe200078ec0ff */
[----:B------:R-:W-:Y:S01]  /*d290*/  FFMA.FTZ R28, R7, R6, R28 ;  /* 0x00000006071c7223 */ /* 0x000fe2000001001c */
[----:B------:R-:W-:Y:S01]  /*d2a0*/  LOP3.LUT R5, R64, 0xffff0000, RZ, 0xc0, !PT ;  /* 0xffff000040057812 */ /* 0x000fe200078ec0ff */
[C---:B------:R-:W-:Y:S01]  /*d2b0*/  FMUL.FTZ R7, R31.reuse, R59 ;  /* 0x0000003b1f077220 */ /* 0x040fe20000410000 */
[----:B------:R-:W-:Y:S01]  /*d2c0*/  FMUL.FTZ R4, R31, R63 ;  /* 0x0000003f1f047220 */ /* 0x000fe20000410000 */
[----:B------:R-:W-:-:S02]  /*d2d0*/  FMUL.FTZ R27, R34, R25 ;  /* 0x00000019221b7220 */ /* 0x000fc40000410000 */
[----:B------:R-:W-:Y:S01]  /*d2e0*/  FMUL.FTZ R34, R34, R5 ;  /* 0x0000000522227220 */ /* 0x000fe20000410000 */
        /* <DEDUP_REMOVED lines=14> */
.L_x_9550:
[----:B------:R-:W-:Y:S05]  /*d3d0*/  BSYNC B1 ;  /* 0x0000000000017941 */ /* 0x000fea0003800000 */
.L_x_9549:
        /* <DEDUP_REMOVED lines=17> */
[----:B------:R-:W1:Y:S01]  /*d4f0*/  LDS.128 R4, [R215] ;  /* 0x00000000d7047984 */ /* 0x000e620000000c00 */
[----:B------:R-:W-:Y:S02]  /*d500*/  SHF.R.U32.HI R53, RZ, 0x10, R53 ;  /* 0x00000010ff357819 */ /* 0x000fe40000011635 */
[----:B------:R-:W-:Y:S01]  /*d510*/  IMAD R21, R21, 0x2, R18 ;  /* 0x0000000215157824 */ /* 0x000fe200078e0212 */
[----:B------:R-:W-:Y:S02]  /*d520*/  SHF.R.U64 R20, R54, 0x10, R55 ;  /* 0x0000001036147819 */ /* 0x000fe40000001237 */
[--C-:B0-----:R-:W-:Y:S02]  /*d530*/  SHF.R.U64 R29, R40, 0x10, R41.reuse ;  /* 0x00000010281d7819 */ /* 0x101fe40000001229 */
[----:B------:R-:W0:Y:S01]  /*d540*/  LDS.128 R24, [R21+0x10400] ;  /* 0x0104000015187984 */ /* 0x000e220000000c00 */
[----:B------:R-:W-:Y:S02]  /*d550*/  PRMT R73, R73, 0x5410, R38 ;  /* 0x0000541049497816 */ /* 0x000fe40000000026 */
[----:B------:R-:W-:-:S02]  /*d560*/  SHF.R.U32.HI R40, RZ, 0x10, R41 ;  /* 0x00000010ff287819 */ /* 0x000fc40000011629 */
[----:B------:R-:W-:Y:S01]  /*d570*/  SHF.L.U32 R35, R65, 0x10, RZ ;  /* 0x0000001041237819 */ /* 0x000fe200000006ff */
[----:B------:R-:W-:Y:S01]  /*d580*/  IMAD.U32 R37, R73, 0x10000, RZ ;  /* 0x0001000049257824 */ /* 0x000fe200078e00ff */
[----:B------:R-:W-:Y:S02]  /*d590*/  PRMT R66, R66, 0x5410, R53 ;  /* 0x0000541042427816 */ /* 0x000fe40000000035 */
[----:B------:R-:W-:Y:S02]  /*d5a0*/  PRMT R45, R45, 0x5410, R20 ;  /* 0x000054102d2d7816 */ /* 0x000fe40000000014 */
[----:B------:R-:W-:Y:S02]  /*d5b0*/  SHF.R.U32.HI R55, RZ, 0x10, R55 ;  /* 0x00000010ff377819 */ /* 0x000fe40000011637 */
[----:B------:R-:W-:Y:S02]  /*d5c0*/  PRMT R75, R75, 0x5410, R40 ;  /* 0x000054104b4b7816 */ /* 0x000fe40000000028 */
[----:B------:R-:W-:-:S02]  /*d5d0*/  PRMT R46, R46, 0x5410, R55 ;  /* 0x000054102e2e7816 */ /* 0x000fc40000000037 */
        /* <DEDUP_REMOVED lines=20> */
[-C--:B------:R-:W-:Y:S01]  /*d720*/  FMUL.FTZ R49, R32, R31.reuse ;  /* 0x0000001f20317220 */ /* 0x080fe20000410000 */
[----:B------:R-:W-:Y:S02]  /*d730*/  IMAD.U32 R39, R75, 0x10000, RZ ;  /* 0x000100004b277824 */ /* 0x000fe400078e00ff */
[----:B------:R-:W-:Y:S01]  /*d740*/  FFMA.FTZ R43, R28, R31, -R43 ;  /* 0x0000001f1c2b7223 */ /* 0x000fe2000001082b */
[----:B------:R-:W-:Y:S01]  /*d750*/  IMAD.U32 R35, R46, 0x10000, RZ ;  /* 0x000100002e237824 */ /* 0x000fe200078e00ff */
[----:B------:R-:W-:Y:S01]  /*d760*/  LOP3.LUT R31, R72, 0xffff0000, RZ, 0xc0, !PT ;  /* 0xffff0000481f7812 */ /* 0x000fe200078ec0ff */
[----:B------:R-:W-:Y:S01]  /*d770*/  FMUL.FTZ R51, R34, R39 ;  /* 0x0000002722337220 */ /* 0x000fe20000410000 */
[----:B------:R-:W-:Y:S01]  /*d780*/  FFMA.FTZ R49, R28, R37, R49 ;  /* 0x000000251c317223 */ /* 0x000fe20000010031 */
[----:B------:R-:W-:Y:S01]  /*d790*/  LOP3.LUT R28, R73, 0xffff0000, RZ, 0xc0, !PT ;  /* 0xffff0000491c7812 */ /* 0x000fe200078ec0ff */
[-C--:B------:R-:W-:Y:S01]  /*d7a0*/  FMUL.FTZ R34, R34, R35.reuse ;  /* 0x0000002322227220 */ /* 0x080fe20000410000 */
[----:B------:R-:W-:Y:S01]  /*d7b0*/  FFMA.FTZ R51, R30, R35, -R51 ;  /* 0x000000231e337223 */ /* 0x000fe20000010833 */
[----:B------:R-:W-:Y:S01]  /*d7c0*/  LOP3.LUT R66, R66, 0xffff0000, RZ, 0xc0, !PT ;  /* 0xffff000042427812 */ /* 0x000fe200078ec0ff */
[C---:B------:R-:W-:Y:S01]  /*d7d0*/  FMUL.FTZ R35, R24.reuse, R31 ;  /* 0x0000001f18237220 */ /* 0x040fe20000410000 */
[----:B------:R-:W-:Y:S01]  /*d7e0*/  FMUL.FTZ R37, R24, R65 ;  /* 0x0000004118257220 */ /* 0x000fe20000410000 */
[----:B------:R-:W-:-:S02]  /*d7f0*/  IMAD.U32 R33, R26, 0x10000, RZ ;  /* 0x000100001a217824 */ /* 0x000fc400078e00ff */
[----:B------:R-:W-:Y:S01]  /*d800*/  FFMA.FTZ R41, R20, R36, R41 ;  /* 0x0000002414297223 */ /* 0x000fe20000010029 */
[----:B------:R-:W-:Y:S02]  /*d810*/  IMAD.U32 R24, R74, 0x10000, RZ ;  /* 0x000100004a187824 */ /* 0x000fe400078e00ff */
[----:B------:R-:W-:Y:S01]  /*d820*/  FFMA.FTZ R39, R30, R39, R34 ;  /* 0x000000271e277223 */ /* 0x000fe20000010022 */
[----:B------:R-:W-:Y:S01]  /*d830*/  FMUL.FTZ R32, R25, R28 ;  /* 0x0000001c19207220 */ /* 0x000fe20000410000 */
[C---:B------:R-:W-:Y:S01]  /*d840*/  FFMA.FTZ R35, R4.reuse, R65, -R35 ;  /* 0x0000004104237223 */ /* 0x040fe20000010823 */
[----:B------:R-:W-:Y:S02]  /*d850*/  IMAD.U32 R20, R45, 0x10000, RZ ;  /* 0x000100002d147824 */ /* 0x000fe400078e00ff */
[----:B------:R-:W-:Y:S01]  /*d860*/  FMUL.FTZ R25, R25, R66 ;  /* 0x0000004219197220 */ /* 0x000fe20000410000 */
        /* <DEDUP_REMOVED lines=12> */
[----:B------:R-:W-:Y:S02]  /*d930*/  LOP3.LUT R4, R75, 0xffff0000, RZ, 0xc0, !PT ;  /* 0xffff00004b047812 */ /* 0x000fe400078ec0ff */
[----:B------:R-:W-:Y:S01]  /*d940*/  LOP3.LUT R46, R46, 0xffff0000, RZ, 0xc0, !PT ;  /* 0xffff00002e2e7812 */ /* 0x000fe200078ec0ff */
[-C--:B------:R-:W-:Y:S01]  /*d950*/  FMUL.FTZ R26, R26, R45.reuse ;  /* 0x0000002d1a1a7220 */ /* 0x080fe20000410000 */
[----:B------:R-:W-:Y:S01]  /*d960*/  FFMA.FTZ R45, R6, R45, -R25 ;  /* 0x0000002d062d7223 */ /* 0x000fe20000010819 */
[C---:B------:R-:W-:Y:S01]  /*d970*/  FMUL.FTZ R24, R27.reuse, R4 ;  /* 0x000000041b187220 */ /* 0x040fe20000410000 */
        /* <DEDUP_REMOVED lines=14> */
.L_x_9552:
[----:B------:R-:W-:Y:S05]  /*da60*/  BSYNC B1 ;  /* 0x0000000000017941 */ /* 0x000fea0003800000 */
.L_x_9551:
[----:B------:R-:W-:Y:S01]  /*da70*/  PRMT R20, R3, 0x5410, R0 ;  /* 0x0000541003147816 */ /* 0x000fe20000000000 */
[----:B------:R-:W-:Y:S06]  /*da80*/  @P0 BRA `(.L_x_9536) ;  /* 0x0000000400980947 */ /* 0x000fec0003800000 */
[----:B------:R-:W-:Y:S01]  /*da90*/  LEA.HI R47, R47, R206, RZ, 0x1d ;  /* 0x000000ce2f2f7211 */ /* 0x000fe200078fe8ff */
[----:B--23--:R-:W2:Y:S01]  /*daa0*/  LDS.128 R4, [R214] ;  /* 0x00000000d6047984 */ /* 0x00cea20000000c00 */
[----:B------:R-:W-:Y:S02]  /*dab0*/  SHF.R.U64 R21, R12, 0x10, R13 ;  /* 0x000000100c157819 */ /* 0x000fe4000000120d */
[----:B------:R-:W-:Y:S01]  /*dac0*/  SHF.R.S32.HI R0, RZ, 0x1f, R47 ;  /* 0x0000001fff007819 */ /* 0x000fe2000001142f */
[----:B------:R-:W-:Y:S01]  /*dad0*/  IMAD.SHL.U32 R3, R47, 0x8, RZ ;  /* 0x000000082f037824 */ /* 0x000fe200078e00ff */
[----:B------:R-:W-:Y:S02]  /*dae0*/  SHF.R.U32.HI R12, RZ, 0x10, R13 ;  /* 0x00000010ff0c7819 */ /* 0x000fe4000001160d */
[----:B------:R-:W-:Y:S02]  /*daf0*/  LEA.HI R47, R0, R47, RZ, 0x3 ;  /* 0x0000002f002f7211 */ /* 0x000fe400078f18ff */
[----:B------:R-:W-:-:S02]  /*db00*/  LOP3.LUT R0, R194, 0x38, R3, 0xf8, !PT ;  /* 0x00000038c2007812 */ /* 0x000fc400078ef803 */
[----:B------:R-:W-:Y:S01]  /*db10*/  PRMT R71, R71, 0x5410, R12 ;  /* 0x0000541047477816 */ /* 0x000fe2000000000c */
[----:B------:R-:W-:Y:S01]  /*db20*/  IMAD.SHL.U32 R47, R47, 0x400, RZ ;  /* 0x000004002f2f7824 */ /* 0x000fe200078e00ff */
[----:B------:R-:W-:Y:S02]  /*db30*/  LOP3.LUT R0, R0, R225, RZ, 0x3c, !PT ;  /* 0x000000e100007212 */ /* 0x000fe400078e3cff */
[--C-:B-1----:R-:W-:Y:S02]  /*db40*/  SHF.R.U64 R28, R14, 0x10, R15.reuse ;  /* 0x000000100e1c7819 */ /* 0x102fe4000000120f */
[----:B------:R-:W-:Y:S02]  /*db50*/  LOP3.LUT R3, R47, 0x7fffe000, RZ, 0xc0, !PT ;  /* 0x7fffe0002f037812 */ /* 0x000fe400078ec0ff */
[----:B0-----:R-:W-:Y:S02]  /*db60*/  SHF.R.U32.HI R29, RZ, 0x10, R15 ;  /* 0x00000010ff1d7819 */ /* 0x001fe4000001160f */
[----:B------:R-:W-:-:S02]  /*db70*/  IADD3 R3, R0, R3, R197 ;  /* 0x0000000300037210 */ /* 0x000fc40007ffe0c5 */
[--C-:B------:R-:W-:Y:S02]  /*db80*/  SHF.R.U64 R0, R8, 0x10, R9.reuse ;  /* 0x0000001008007819 */ /* 0x100fe40000001209 */
[----:B------:R-:W-:Y:S01]  /*db90*/  SHF.R.U32.HI R8, RZ, 0x10, R9 ;  /* 0x00000010ff087819 */ /* 0x000fe20000011609 */
[----:B------:R-:W-:Y:S01]  /*dba0*/  IMAD R3, R3, 0x2, R18 ;  /* 0x0000000203037824 */ /* 0x000fe200078e0212 */
[----:B------:R-:W-:Y:S02]  /*dbb0*/  PRMT R57, R57, 0x5410, R0 ;  /* 0x0000541039397816 */ /* 0x000fe40000000000 */
[--C-:B------:R-:W-:Y:S02]  /*dbc0*/  SHF.R.U64 R9, R10, 0x10, R11.reuse ;  /* 0x000000100a097819 */ /* 0x100fe4000000120b */
[----:B------:R-:W0:Y:S01]  /*dbd0*/  LDS.128 R24, [R3+0x10400] ;  /* 0x0104000003187984 */ /* 0x000e220000000c00 */
[----:B------:R-:W-:Y:S02]  /*dbe0*/  SHF.R.U32.HI R10, RZ, 0x10, R11 ;  /* 0x00000010ff0a7819 */ /* 0x000fe4000001160b */
[----:B------:R-:W-:-:S02]  /*dbf0*/  PRMT R70, R70, 0x5410, R21 ;  /* 0x0000541046467816 */ /* 0x000fc40000000015 */
[----:B------:R-:W-:Y:S02]  /*dc00*/  PRMT R67, R67, 0x5410, R8 ;  /* 0x0000541043437816 */ /* 0x000fe40000000008 */
[----:B------:R-:W-:Y:S01]  /*dc10*/  PRMT R28, R20, 0x5432, R28 ;  /* 0x00005432141c7816 */ /* 0x000fe2000000001c */
[----:B------:R-:W-:Y:S01]  /*dc20*/  IMAD.U32 R21, R70, 0x10000, RZ ;  /* 0x0001000046157824 */ /* 0x000fe200078e00ff */
[----:B------:R-:W-:Y:S01]  /*dc30*/  PRMT R29, R20, 0x5410, R29 ;  /* 0x00005410141d7816 */ /* 0x000fe2000000001d */
[----:B--2---:R-:W-:Y:S01]  /*dc40*/  IMAD.U32 R0, R4, 0x10000, RZ ;  /* 0x0001000004007824 */ /* 0x004fe200078e00ff */
[----:B------:R-:W-:Y:S01]  /*dc50*/  PRMT R69, R69, 0x5410, R10 ;  /* 0x0000541045457816 */ /* 0x000fe2000000000a */
[----:B------:R-:W-:Y:S01]  /*dc60*/  IMAD.U32 R8, R5, 0x10000, RZ ;  /* 0x0001000005087824 */ /* 0x000fe200078e00ff */
[----:B------:R-:W-:Y:S01]  /*dc70*/  PRMT R68, R68, 0x5410, R9 ;  /* 0x0000541044447816 */ /* 0x000fe20000000009 */
[----:B------:R-:W-:Y:S01]  /*dc80*/  IMAD.U32 R10, R7, 0x10000, RZ ;  /* 0x00010000070a7824 */ /* 0x000fe200078e00ff */
[----:B------:R-:W-:Y:S01]  /*dc90*/  LOP3.LUT R4, R4, 0xffff0000, RZ, 0xc0, !PT ;  /* 0xffff000004047812 */ /* 0x000fe200078ec0ff */
        /* <DEDUP_REMOVED lines=13> */
[----:B------:R-:W-:Y:S01]  /*dd70*/  FMUL.FTZ R31, R11, R25 ;  /* 0x000000190b1f7220 */ /* 0x000fe20000410000 */
[----:B------:R-:W-:Y:S02]  /*dd80*/  IMAD.U32 R27, R67, 0x10000, RZ ;  /* 0x00010000431b7824 */ /* 0x000fe400078e00ff */
[-C--:B------:R-:W-:Y:S01]  /*dd90*/  FMUL.FTZ R33, R11, R21.reuse ;  /* 0x000000150b217220 */ /* 0x080fe20000410000 */
[----:B------:R-:W-:Y:S02]  /*dda0*/  IMAD.U32 R11, R71, 0x10000, RZ ;  /* 0x00010000470b7824 */ /* 0x000fe400078e00ff */
[----:B------:R-:W-:Y:S01]  /*ddb0*/  FFMA.FTZ R30, R0, R21, -R31 ;  /* 0x00000015001e7223 */ /* 0x000fe2000001081f */
[----:B------:R-:W-:Y:S01]  /*ddc0*/  FMUL.FTZ R35, R13, R27 ;  /* 0x0000001b0d237220 */ /* 0x000fe20000410000 */
[----:B------:R-:W-:Y:S01]  /*ddd0*/  IMAD.U32 R31, R69, 0x10000, RZ ;  /* 0x00010000451f7824 */ /* 0x000fe200078e00ff */
[----:B------:R-:W-:Y:S01]  /*dde0*/  SHF.L.U32 R21, R29, 0x10, RZ ;  /* 0x000000101d157819 */ /* 0x000fe200000006ff */
[-C--:B------:R-:W-:Y:S01]  /*ddf0*/  FMUL.FTZ R13, R13, R11.reuse ;  /* 0x0000000b0d0d7220 */ /* 0x080fe20000410000 */
        /* <DEDUP_REMOVED lines=8> */
[----:B------:R-:W-:Y:S01]  /*de80*/  LOP3.LUT R67, R67, 0xffff0000, RZ, 0xc0, !PT ;  /* 0xffff000043437812 */ /* 0x000fe200078ec0ff */
[C---:B------:R-:W-:Y:S01]  /*de90*/  FMUL.FTZ R13, R12.reuse, R57 ;  /* 0x000000390c0d7220 */ /* 0x040fe20000410000 */
[----:B------:R-:W-:Y:S01]  /*dea0*/  LOP3.LUT R71, R71, 0xffff0000, RZ, 0xc0, !PT ;  /* 0xffff000047477812 */ /* 0x000fe200078ec0ff */
[----:B------:R-:W-:Y:S01]  /*deb0*/  FMUL.FTZ R21, R12, R11 ;  /* 0x0000000b0c157220 */ /* 0x000fe20000410000 */
[----:B------:R-:W-:-:S02]  /*dec0*/  IMAD.U32 R8, R68, 0x10000, RZ ;  /* 0x0001000044087824 */ /* 0x000fc400078e00ff */
[----:B------:R-:W-:Y:S01]  /*ded0*/  FFMA.FTZ R31, R10, R31, R0 ;  /* 0x0000001f0a1f7223 */ /* 0x000fe20000010000 */
[----:B------:R-:W-:Y:S01]  /*dee0*/  FFMA.FTZ R13, R4, R11, -R13 ;  /* 0x0000000b040d7223 */ /* 0x000fe2000001080d */
[----:B------:R-:W-:Y:S02]  /*def0*/  IMAD.U32 R0, R28, 0x10000, RZ ;  /* 0x000100001c007824 */ /* 0x000fe400078e00ff */
[----:B------:R-:W-:Y:S01]  /*df00*/  FMUL.FTZ R12, R24, R67 ;  /* 0x00000043180c7220 */ /* 0x000fe20000410000 */
[----:B------:R-:W-:Y:S01]  /*df10*/  FFMA.FTZ R10, R4, R57, R21 ;  /* 0x00000039040a7223 */ /* 0x000fe20000010015 */
        /* <DEDUP_REMOVED lines=29> */
.L_x_9536:
[----:B------:R-:W-:Y:S05]  /*e0f0*/  BSYNC B0 ;  /* 0x0000000000007941 */ /* 0x000fea0003800000 */
.L_x_9508:
        /* <DEDUP_REMOVED lines=8> */
.L_x_9506:
[----:B------:R-:W-:-:S05]  /*e180*/  IMAD.U32 R0, RZ, RZ, UR39 ;  /* 0x00000027ff007e24 */ /* 0x000fca000f8e00ff */
[----:B------:R-:W-:-:S13]  /*e190*/  ISETP.NE.AND P0, PT, R0, 0x3, PT ;  /* 0x000000030000780c */ /* 0x000fda0003f05270 */
[----:B------:R-:W-:Y:S05]  /*e1a0*/  @!P0 BRA `(.L_x_9553) ;  /* 0x0000000000048947 */ /* 0x000fea0003800000 */
[----:B------:R-:W-:Y:S01]  /*e1b0*/  BPT.TRAP 0x1 ;  /* 0x000000040000795c */ /* 0x000fe20000300000 */
.L_x_9553:
[----:B------:R-:W-:Y:S01]  /*e1c0*/  IMAD R0, R186, 0x8, R18 ;  /* 0x00000008ba007824 */ /* 0x000fe200078e0212 */
[----:B-1-34-:R-:W-:-:S04]  /*e1d0*/  SHF.L.U32 R3, R188, 0x1f, RZ ;  /* 0x0000001fbc037819 */ /* 0x01afc800000006ff */
[----:B------:R1:W3:Y:S01]  /*e1e0*/  SYNCS.PHASECHK.TRANS64.TRYWAIT P1, [R0+URZ+0x28830], R3 ;  /* 0x02883003000075a7 */ /* 0x0002e2000802017f */
[----:B------:R-:W-:Y:S05]  /*e1f0*/  @!P0 BRA `(.L_x_9554) ;  /* 0x0000000000048947 */ /* 0x000fea0003800000 */
[----:B------:R-:W-:Y:S01]  /*e200*/  BPT.TRAP 0x1 ;  /* 0x000000040000795c */ /* 0x000fe20000300000 */
.L_x_9554:
[----:B---3--:R-:W-:Y:S05]  /*e210*/  @P1 BRA `(.L_x_9555) ;  /* 0x0000000000081947 */ /* 0x008fea0003800000 */
[----:B------:R-:W3:Y:S02]  /*e220*/  SYNCS.PHASECHK.TRANS64.TRYWAIT P1, [R0+URZ+0x28830], R3 ;  /* 0x02883003000075a7 */ /* 0x000ee4000802017f */
[----:B---3--:R-:W-:Y:S05]  /*e230*/  @!P1 BRA `(.L_x_9556) ;  /* 0x0000012c006c9947 */ /* 0x008fea0003800000 */
.L_x_9555:
[----:B------:R-:W-:Y:S05]  /*e240*/  WARPSYNC.ALL ;  /* 0x0000000000007948 */ /* 0x000fea0003800000 */
[----:B-1-3--:R-:W-:Y:S01]  /*e250*/  VIADD R3, R18, 0x18400 ;  /* 0x0001840012037836 */ /* 0x00afe20000000000 */
[----:B------:R-:W-:Y:S01]  /*e260*/  R2UR UR32, R42 ;  /* 0x000000002a2072ca */ /* 0x000fe200000e0000 */
[----:B0-2---:R-:W-:Y:S01]  /*e270*/  IMAD.MOV.U32 R7, RZ, RZ, 0x40000040 ;  /* 0x40000040ff077424 */ /* 0x005fe200078e00ff */
        /* <DEDUP_REMOVED lines=76> */
.L_x_9557:
[----:B------:R-:W0:Y:S01]  /*e740*/  LDC R3, c[0x0][0x448] ;  /* 0x00011200ff037b82 */ /* 0x000e220000000800 */
[----:B------:R-:W-:Y:S01]  /*e750*/  ULDC UR46, c[0x0][0x988] ;  /* 0x00026200002e7ab9 */ /* 0x000fe20000000800 */
[----:B------:R-:W-:Y:S01]  /*e760*/  VIADD R0, R0, 0x28840 ;  /* 0x0002884000007836 */ /* 0x000fe20000000000 */
[----:B------:R-:W-:Y:S01]  /*e770*/  ULDC UR44, c[0x0][0x988] ;  /* 0x00026200002c7ab9 */ /* 0x000fe20000000800 */
[----:B------:R-:W-:Y:S01]  /*e780*/  ULDC UR45, c[0x0][0x988] ;  /* 0x00026200002d7ab9 */ /* 0x000fe20000000800 */
        /* <DEDUP_REMOVED lines=19> */
[----:B0-----:R-:W-:Y:S01]  /*e8c0*/  ISETP.NE.AND P1, PT, R3, 0x1, PT ;  /* 0x000000010300780c */ /* 0x001fe20003f25270 */
[----:B------:R-:W-:Y:S01]  /*e8d0*/  IMAD.IADD R3, R204, 0x1, R191 ;  /* 0x00000001cc037824 */ /* 0x000fe200078e02bf */
        /* <DEDUP_REMOVED lines=9> */
[----:B------:R-:W0:Y:S08]  /*e970*/  @P1 LDC R6, c[0x0][0x44c] ;  /* 0x00011300ff061b82 */ /* 0x000e300000000800 */
[----:B------:R-:W1:Y:S01]  /*e980*/  @P1 LDC R8, c[0x0][0x450] ;  /* 0x00011400ff081b82 */ /* 0x000e620000000800 */
[----:B0-----:R-:W-:-:S04]  /*e990*/  @P1 IMAD.HI.U32 R5, R3, R6, RZ ;  /* 0x0000000603051227 */ /* 0x001fc800078e00ff */
[----:B------:R-:W-:Y:S02]  /*e9a0*/  IMAD.MOV.U32 R6, RZ, RZ, R3 ;  /* 0x000000ffff067224 */ /* 0x000fe400078e0003 */
[----:B------:R-:W-:Y:S01]  /*e9b0*/  IMAD.MOV.U32 R3, RZ, RZ, -0x80 ;  /* 0xffffff80ff037424 */ /* 0x000fe200078e00ff */
[----:B-1----:R-:W-:-:S03]  /*e9c0*/  @P1 SHF.R.U32.HI R6, RZ, R8, R5 ;  /* 0x00000008ff061219 */ /* 0x002fc60000011605 */
[----:B------:R-:W-:Y:S02]  /*e9d0*/  IMAD R8, R96, R3, 0x80 ;  /* 0x0000008060087424 */ /* 0x000fe400078e0203 */
[----:B------:R-:W0:Y:S03]  /*e9e0*/  SHFL.IDX PT, R5, R6, 0x1, 0x1c1f ;  /* 0x003c1f0006057f89 */ /* 0x000e2600000e0000 */
[----:B------:R-:W-:Y:S01]  /*e9f0*/  IADD3 R10, R8, 0x1, RZ ;  /* 0x00000001080a7810 */ /* 0x000fe20007ffe0ff */
[----:B------:R-:W-:Y:S01]  /*ea00*/  IMAD.IADD R8, R193, 0x1, R8 ;  /* 0x00000001c1087824 */ /* 0x000fe200078e0208 */
[----:B------:R-:W1:Y:S03]  /*ea10*/  SHFL.IDX PT, R6, R6, RZ, 0x1c1f ;  /* 0x001c1fff06067589 */ /* 0x000e6600000e0000 */
[----:B------:R-:W-:-:S02]  /*ea20*/  IMAD R3, R203, -0x2, R10 ;  /* 0xfffffffecb037824 */ /* 0x000fc400078e020a */
[----:B------:R-:W-:-:S03]  /*ea30*/  IMAD R10, R203, -0x2, R8 ;  /* 0xfffffffecb0a7824 */ /* 0x000fc600078e0208 */
[----:B------:R-:W-:-:S04]  /*ea40*/  IADD3 R11, -R192, R3, R193 ;  /* 0x00000003c00b7210 */ /* 0x000fc80007ffe1c1 */
        /* <DEDUP_REMOVED lines=94> */
[----:B------:R-:W-:Y:S02]  /*f030*/  FMNMX.FTZ R8, R3, R8, !PT ;  /* 0x0000000803087209 */ /* 0x000fe40007810000 */
[----:B-1----:R-:W-:Y:S02]  /*f040*/  VIADDMNMX R15, R6, R11, R10, PT ;  /* 0x0000000b060f7246 */ /* 0x002fe4000380010a */
[----:B------:R-:W-:-:S02]  /*f050*/  FMNMX.FTZ R12, R87, R8, !PT ;  /* 0x00000008570c7209 */ /* 0x000fc40007810000 */
[C---:B------:R-:W-:Y:S02]  /*f060*/  ISETP.GT.AND P3, PT, R15.reuse, 0x1, PT ;  /* 0x000000010f00780c */ /* 0x040fe40003f64270 */
[----:B------:R-:W-:Y:S01]  /*f070*/  ISETP.GT.AND P4, PT, R15, 0x8, PT ;  /* 0x000000080f00780c */ /* 0x000fe20003f84270 */
[----:B------:R-:W0:Y:S01]  /*f080*/  SHFL.BFLY PT, R5, R12, 0x2, 0x1f ;  /* 0x0c401f000c057f89 */ /* 0x000e2200000e0000 */
[----:B------:R-:W-:Y:S02]  /*f090*/  FSEL R30, R25, -INF , P3 ;  /* 0xff800000191e7808 */ /* 0x000fe40001800000 */
[----:B------:R-:W-:Y:S02]  /*f0a0*/  FSEL R11, R28, -INF , P4 ;  /* 0xff8000001c0b7808 */ /* 0x000fe40002000000 */
[----:B------:R-:W-:-:S04]  /*f0b0*/  ISETP.GT.AND P3, PT, R15, 0x10, PT ;  /* 0x000000100f00780c */ /* 0x000fc80003f64270 */
[----:B------:R-:W-:Y:S02]  /*f0c0*/  FSEL R32, R32, -INF , P3 ;  /* 0xff80000020207808 */ /* 0x000fe40001800000 */
[----:B------:R-:W-:-:S04]  /*f0d0*/  ISETP.GT.AND P3, PT, R15, 0x18, PT ;  /* 0x000000180f00780c */ /* 0x000fc80003f64270 */
[----:B------:R-:W-:Y:S02]  /*f0e0*/  FSEL R36, R36, -INF , P3 ;  /* 0xff80000024247808 */ /* 0x000fe40001800000 */
[----:B------:R-:W-:-:S04]  /*f0f0*/  ISETP.GT.AND P3, PT, R15, 0x20, PT ;  /* 0x000000200f00780c */ /* 0x000fc80003f64270 */
[----:B------:R-:W-:Y:S02]  /*f100*/  FSEL R40, R40, -INF , P3 ;  /* 0xff80000028287808 */ /* 0x000fe40001800000 */
[C---:B------:R-:W-:Y:S02]  /*f110*/  ISETP.GT.AND P3, PT, R15.reuse, 0x28, PT ;  /* 0x000000280f00780c */ /* 0x040fe40003f64270 */
        /* <DEDUP_REMOVED lines=13> */
[----:B------:R-:W-:Y:S02]  /*f1f0*/  FSEL R64, R64, -INF , P3 ;  /* 0xff80000040407808 */ /* 0x000fe40001800000 */
[C---:B------:R-:W-:Y:S01]  /*f200*/  FSETP.NEU.FTZ.AND P2, PT, R5.reuse, -INF , PT ;  /* 0xff8000000500780b */ /* 0x040fe20003f5d000 */
[----:B------:R-:W-:Y:S01]  /*f210*/  FMUL.FTZ R8, R5, UR46 ;  /* 0x0000002e05087c20 */ /* 0x000fe20008410000 */
[----:B------:R-:W-:-:S04]  /*f220*/  ISETP.GT.AND P3, PT, R15, 0x58, PT ;  /* 0x000000580f00780c */ /* 0x000fc80003f64270 */
[----:B------:R-:W-:Y:S02]  /*f230*/  FSEL R8, R8, RZ, P2 ;  /* 0x000000ff08087208 */ /* 0x000fe40001000000 */
[----:B------:R-:W-:Y:S02]  /*f240*/  ISETP.GT.AND P2, PT, R15, RZ, PT ;  /* 0x000000ff0f00720c */ /* 0x000fe40003f44270 */
[----:B------:R-:W-:Y:S01]  /*f250*/  FSEL R68, R68, -INF , P3 ;  /* 0xff80000044447808 */ /* 0x000fe20001800000 */
[--C-:B------:R-:W-:Y:S01]  /*f260*/  FFMA.FTZ R181, R13, UR46, -R8.reuse ;  /* 0x0000002e0db57c23 */ /* 0x100fe20008010808 */
[----:B------:R-:W-:Y:S01]  /*f270*/  FSEL R13, R24, -INF , P2 ;  /* 0xff800000180d7808 */ /* 0x000fe20001000000 */
        /* <DEDUP_REMOVED lines=78> */
[----:B------:R-:W-:Y:S01]  /*f760*/  FFMA.FTZ R8, R87, UR46, -R8 ;  /* 0x0000002e57087c23 */ /* 0x000fe20008010808 */
[----:B------:R-:W-:-:S02]  /*f770*/  FMNMX.FTZ R6, R64, R9, !PT ;  /* 0x0000000940067209 */ /* 0x000fc40007810000 */
[----:B------:R-:W-:Y:S02]  /*f780*/  CS2R R92, SRZ ;  /* 0x00000000005c7805 */ /* 0x000fe4000001ff00 */
[----:B------:R-:W-:Y:S02]  /*f790*/  ISETP.GT.AND P2, PT, R15, 0x59, PT ;  /* 0x000000590f00780c */ /* 0x000fe40003f44270 */
[----:B------:R-:W-:Y:S02]  /*f7a0*/  CS2R R90, SRZ ;  /* 0x00000000005a7805 */ /* 0x000fe4000001ff00 */
[----:B------:R-:W-:Y:S01]  /*f7b0*/  FMNMX.FTZ R9, R65, R6, !PT ;  /* 0x0000000641097209 */ /* 0x000fe20007810000 */
[----:B------:R-:W-:Y:S01]  /*f7c0*/  MUFU.EX2 R24, R24 ;  /* 0x0000001800187308 */ /* 0x000fe20000000800 */
[----:B------:R-:W-:Y:S02]  /*f7d0*/  ISETP.GT.AND P3, PT, R15, 0x60, PT ;  /* 0x000000600f00780c */ /* 0x000fe40003f64270 */
[----:B------:R-:W-:-:S02]  /*f7e0*/  CS2R R88, SRZ ;  /* 0x0000000000587805 */ /* 0x000fc4000001ff00 */
        /* <DEDUP_REMOVED lines=33> */
[----:B------:R-:W1:Y:S04]  /*fa00*/  SHFL.BFLY PT, R7, R6, 0x2, 0x1f ;  /* 0x0c401f0006077f89 */ /* 0x000e6800000e0000 */
[----:B------:R-:W-:Y:S08]  /*fa10*/  MUFU.EX2 R38, R38 ;  /* 0x0000002600267308 */ /* 0x000ff00000000800 */
[----:B------:R-:W-:Y:S08]  /*fa20*/  MUFU.EX2 R167, R167 ;  /* 0x000000a700a77308 */ /* 0x000ff00000000800 */
[----:B------:R-:W-:Y:S01]  /*fa30*/  MUFU.EX2 R42, R42 ;  /* 0x0000002a002a7308 */ /* 0x000fe20000000800 */
[----:B-1----:R-:W-:-:S07]  /*fa40*/  FMNMX.FTZ R7, R6, R7, !PT ;  /* 0x0000000706077209 */ /* 0x002fce0007810000 */
[----:B------:R-:W-:Y:S01]  /*fa50*/  MUFU.EX2 R161, R161 ;  /* 0x000000a100a17308 */ /* 0x000fe20000000800 */
[----:B------:R-:W1:Y:S07]  /*fa60*/  SHFL.BFLY PT, R6, R7, 0x1, 0x1f ;  /* 0x0c201f0007067f89 */ /* 0x000e6e00000e0000 */
[----:B------:R-:W-:Y:S08]  /*fa70*/  MUFU.EX2 R46, R46 ;  /* 0x0000002e002e7308 */ /* 0x000ff00000000800 */
[----:B------:R-:W-:Y:S08]  /*fa80*/  MUFU.EX2 R163, R163 ;  /* 0x000000a300a37308 */ /* 0x000ff00000000800 */
[----:B------:R-:W-:Y:S01]  /*fa90*/  MUFU.EX2 R50, R50 ;  /* 0x0000003200327308 */ /* 0x000fe20000000800 */
[----:B-1----:R-:W-:-:S04]  /*faa0*/  FMNMX.FTZ R6, R7, R6, !PT ;  /* 0x0000000607067209 */ /* 0x002fc80007810000 */
[C---:B------:R-:W-:Y:S01]  /*fab0*/  FSETP.NEU.FTZ.AND P2, PT, R6.reuse, -INF , PT ;  /* 0xff8000000600780b */ /* 0x040fe20003f5d000 */
[----:B------:R-:W-:Y:S02]  /*fac0*/  FMUL.FTZ R7, R6, UR46 ;  /* 0x0000002e06077c20 */ /* 0x000fe40008410000 */
[----:B------:R-:W-:Y:S03]  /*fad0*/  MUFU.EX2 R157, R157 ;  /* 0x0000009d009d7308 */ /* 0x000fe60000000800 */
[----:B------:R-:W-:Y:S01]  /*fae0*/  FSEL R66, R7, RZ, P2 ;  /* 0x000000ff07427208 */ /* 0x000fe20001000000 */
[----:B------:R-:W-:-:S04]  /*faf0*/  IMAD.U32 R7, RZ, RZ, UR38 ;  /* 0x00000026ff077e24 */ /* 0x000fc8000f8e00ff */
[--C-:B------:R-:W-:Y:S01]  /*fb00*/  FFMA.FTZ R9, R30, UR46, -R66.reuse ;  /* 0x0000002e1e097c23 */ /* 0x100fe20008010842 */
[--C-:B------:R-:W-:Y:S01]  /*fb10*/  FFMA.FTZ R180, R13, UR46, -R66.reuse ;  /* 0x0000002e0db47c23 */ /* 0x100fe20008010842 */
[----:B------:R-:W1:Y:S01]  /*fb20*/  @P1 LDC R30, c[0x0][0x44c] ;  /* 0x00011300ff1e1b82 */ /* 0x000e620000000800 */
[--C-:B------:R-:W-:Y:S01]  /*fb30*/  FFMA.FTZ R176, R32, UR46, -R66.reuse ;  /* 0x0000002e20b07c23 */ /* 0x100fe20008010842 */
[--C-:B------:R-:W-:Y:S01]  /*fb40*/  FFMA.FTZ R182, R11, UR46, -R66.reuse ;  /* 0x0000002e0bb67c23 */ /* 0x100fe20008010842 */
[--C-:B------:R-:W-:Y:S01]  /*fb50*/  FFMA.FTZ R3, R29, UR46, -R66.reuse ;  /* 0x0000002e1d037c23 */ /* 0x100fe20008010842 */
[----:B------:R-:W-:Y:S01]  /*fb60*/  MUFU.EX2 R9, R9 ;  /* 0x0000000900097308 */ /* 0x000fe20000000800 */
[--C-:B------:R-:W-:Y:S01]  /*fb70*/  FFMA.FTZ R33, R33, UR46, -R66.reuse ;  /* 0x0000002e21217c23 */ /* 0x100fe20008010842 */
[----:B------:R-:W-:Y:S01]  /*fb80*/  FFMA.FTZ R36, R36, UR46, -R66 ;  /* 0x0000002e24247c23 */ /* 0x000fe20008010842 */
[----:B------:R-:W-:Y:S01]  /*fb90*/  PRMT R0, R7, 0x654, R0 ;  /* 0x0000065407007816 */ /* 0x000fe20000000000 */
[----:B------:R-:W2:Y:S01]  /*fba0*/  @P1 LDC R32, c[0x0][0x450] ;  /* 0x00011400ff201b82 */ /* 0x000ea20000000800 */
[----:B------:R-:W-:Y:S01]  /*fbb0*/  FFMA.FTZ R37, R37, UR46, -R66 ;  /* 0x0000002e25257c23 */ /* 0x000fe20008010842 */
[----:B------:R-:W-:-:S02]  /*fbc0*/  IMAD.MOV.U32 R11, RZ, RZ, R191 ;  /* 0x000000ffff0b7224 */ /* 0x000fc400078e00bf */
[--C-:B------:R-:W-:Y:S01]  /*fbd0*/  FFMA.FTZ R40, R40, UR46, -R66.reuse ;  /* 0x0000002e28287c23 */ /* 0x100fe20008010842 */
[----:B------:R-:W3:Y:S01]  /*fbe0*/  MUFU.EX2 R180, R180 ;  /* 0x000000b400b47308 */ /* 0x000ee20000000800 */
[--C-:B------:R-:W-:Y:S01]  /*fbf0*/  FFMA.FTZ R41, R41, UR46, -R66.reuse ;  /* 0x0000002e29297c23 */ /* 0x100fe20008010842 */
[--C-:B------:R-:W-:Y:S01]  /*fc00*/  FFMA.FTZ R44, R44, UR46, -R66.reuse ;  /* 0x0000002e2c2c7c23 */ /* 0x100fe20008010842 */
[--C-:B------:R-:W-:Y:S01]  /*fc10*/  FFMA.FTZ R45, R45, UR46, -R66.reuse ;  /* 0x0000002e2d2d7c23 */ /* 0x100fe20008010842 */
[----:B------:R0:W-:Y:S01]  /*fc20*/  SYNCS.ARRIVE.TRANS64.RED.A1T0 RZ, [R0+URZ], RZ ;  /* 0x000000ff00ff79a7 */ /* 0x0001e2000810043f */
[--C-:B------:R-:W-:Y:S01]  /*fc30*/  FFMA.FTZ R48, R48, UR46, -R66.reuse ;  /* 0x0000002e30307c23 */ /* 0x100fe20008010842 */
[--C-:B------:R-:W-:Y:S01]  /*fc40*/  FFMA.FTZ R49, R49, UR46, -R66.reuse ;  /* 0x0000002e31317c23 */ /* 0x100fe20008010842 */
[--C-:B------:R-:W-:Y:S01]  /*fc50*/  FFMA.FTZ R52, R52, UR46, -R66.reuse ;  /* 0x0000002e34347c23 */ /* 0x100fe20008010842 */
[----:B------:R-:W4:Y:S01]  /*fc60*/  MUFU.EX2 R182, R182 ;  /* 0x000000b600b67308 */ /* 0x000f220000000800 */
[--C-:B------:R-:W-:Y:S01]  /*fc70*/  FFMA.FTZ R53, R53, UR46, -R66.reuse ;  /* 0x0000002e35357c23 */ /* 0x100fe20008010842 */
[--C-:B------:R-:W-:Y:S01]  /*fc80*/  FFMA.FTZ R56, R56, UR46, -R66.reuse ;  /* 0x0000002e38387c23 */ /* 0x100fe20008010842 */
[----:B------:R-:W-:Y:S01]  /*fc90*/  FFMA.FTZ R57, R57, UR46, -R66 ;  /* 0x0000002e39397c23 */ /* 0x000fe20008010842 */
[----:B-1----:R-:W-:-:S04]  /*fca0*/  @P1 IMAD.HI.U32 R13, R191, R30, RZ ;  /* 0x0000001ebf0d1227 */ /* 0x002fc800078e00ff */
[----:B0-----:R-:W-:Y:S01]  /*fcb0*/  FADD.FTZ R0, R181, R10 ;  /* 0x0000000ab5007221 */ /* 0x001fe20000010000 */
[--C-:B------:R-:W-:Y:S01]  /*fcc0*/  FFMA.FTZ R60, R60, UR46, -R66.reuse ;  /* 0x0000002e3c3c7c23 */ /* 0x100fe20008010842 */
[--C-:B------:R-:W-:Y:S01]  /*fcd0*/  FFMA.FTZ R61, R61, UR46, -R66.reuse ;  /* 0x0000002e3d3d7c23 */ /* 0x100fe20008010842 */
[----:B------:R-:W0:Y:S01]  /*fce0*/  MUFU.EX2 R3, R3 ;  /* 0x0000000300037308 */ /* 0x000e220000000800 */
[----:B---3--:R-:W-:Y:S01]  /*fcf0*/  FADD.FTZ R7, R180, R9 ;  /* 0x00000009b4077221 */ /* 0x008fe20000010000 */
[----:B------:R-:W-:Y:S01]  /*fd00*/  F2FP.BF16.F32.PACK_AB R181, R10, R181 ;  /* 0x000000b50ab5723e */ /* 0x000fe200000010ff */
[--C-:B------:R-:W-:Y:S01]  /*fd10*/  FFMA.FTZ R64, R64, UR46, -R66.reuse ;  /* 0x0000002e40407c23 */ /* 0x100fe20008010842 */
[----:B--2---:R-:W-:Y:S01]  /*fd20*/  @P1 SHF.R.U32.HI R11, RZ, R32, R13 ;  /* 0x00000020ff0b1219 */ /* 0x004fe2000001160d */
[--C-:B------:R-:W-:Y:S01]  /*fd30*/  FFMA.FTZ R65, R65, UR46, -R66.reuse ;  /* 0x0000002e41417c23 */ /* 0x100fe20008010842 */
[----:B------:R-:W-:Y:S01]  /*fd40*/  FFMA.FTZ R68, R68, UR46, -R66 ;  /* 0x0000002e44447c23 */ /* 0x000fe20008010842 */
[----:B------:R-:W-:Y:S01]  /*fd50*/  F2FP.BF16.F32.PACK_AB R180, R9, R180 ;  /* 0x000000b409b4723e */ /* 0x000fe200000010ff */
[----:B------:R-:W1:Y:S01]  /*fd60*/  MUFU.EX2 R176, R176 ;  /* 0x000000b000b07308 */ /* 0x000e620000000800 */
[----:B----4-:R-:W-:Y:S01]  /*fd70*/  FADD.FTZ R30, R182, R7 ;  /* 0x00000007b61e7221 */ /* 0x010fe20000010000 */
[----:B------:R-:W-:Y:S01]  /*fd80*/  IADD3 R13, R11, R193, -R192 ;  /* 0x000000c10b0d7210 */ /* 0x000fe20007ffe8c0 */
[----:B------:R-:W-:Y:S01]  /*fd90*/  FADD.FTZ R7, R183, R0 ;  /* 0x00000000b7077221 */ /* 0x000fe20000010000 */
[--C-:B------:R-:W-:Y:S01]  /*fda0*/  FFMA.FTZ R69, R69, UR46, -R66.reuse ;  /* 0x0000002e45457c23 */ /* 0x100fe20008010842 */
[----:B------:R-:W-:Y:S01]  /*fdb0*/  FFMA.FTZ R72, R72, UR46, -R66 ;  /* 0x0000002e48487c23 */ /* 0x000fe20008010842 */
[----:B------:R-:W-:Y:S01]  /*fdc0*/  SHF.R.S32.HI R32, RZ, 0x1f, R13 ;  /* 0x0000001fff207819 */ /* 0x000fe2000001140d */
[----:B------:R-:W-:Y:S01]  /*fdd0*/  FADD.FTZ R0, R12, R7 ;  /* 0x000000070c007221 */ /* 0x000fe20000010000 */
[----:B------:R-:W2:Y:S01]  /*fde0*/  MUFU.EX2 R33, R33 ;  /* 0x0000002100217308 */ /* 0x000ea20000000800 */
[----:B0-----:R-:W-:Y:S01]  /*fdf0*/  FADD.FTZ R11, R3, R30 ;  /* 0x0000001e030b7221 */ /* 0x001fe20000010000 */
[----:B------:R-:W-:Y:S01]  /*fe00*/  FFMA.FTZ R73, R73, UR46, -R66 ;  /* 0x0000002e49497c23 */ /* 0x000fe20008010842 */
[----:B------:R-:W-:Y:S01]  /*fe10*/  FADD.FTZ R7, R177, R0 ;  /* 0x00000000b1077221 */ /* 0x000fe20000010000 */
[----:B------:R-:W-:Y:S01]  /*fe20*/  F2FP.BF16.F32.PACK_AB R182, R3, R182 ;  /* 0x000000b603b6723e */ /* 0x000fe200000010ff */
[--C-:B------:R-:W-:Y:S01]  /*fe30*/  FFMA.FTZ R76, R76, UR46, -R66.reuse ;  /* 0x0000002e4c4c7c23 */ /* 0x100fe20008010842 */
[--C-:B------:R-:W-:Y:S01]  /*fe40*/  FFMA.FTZ R77, R77, UR46, -R66.reuse ;  /* 0x0000002e4d4d7c23 */ /* 0x100fe20008010842 */
[----:B------:R-:W-:Y:S01]  /*fe50*/  FADD.FTZ R0, R14, R7 ;  /* 0x000000070e007221 */ /* 0x000fe20000010000 */
[----:B------:R-:W0:Y:S01]  /*fe60*/  MUFU.EX2 R36, R36 ;  /* 0x0000002400247308 */ /* 0x000e220000000800 */
[----:B-1----:R-:W-:Y:S01]  /*fe70*/  FADD.FTZ R30, R176, R11 ;  /* 0x0000000bb01e7221 */ /* 0x002fe20000010000 */
[----:B------:R-:W-:Y:S01]  /*fe80*/  FFMA.FTZ R80, R80, UR46, -R66 ;  /* 0x0000002e50507c23 */ /* 0x000fe20008010842 */
[----:B------:R-:W-:Y:S01]  /*fe90*/  FADD.FTZ R7, R179, R0 ;  /* 0x00000000b3077221 */ /* 0x000fe20000010000 */
[--C-:B------:R-:W-:Y:S01]  /*fea0*/  FFMA.FTZ R81, R81, UR46, -R66.reuse ;  /* 0x0000002e51517c23 */ /* 0x100fe20008010842 */
[--C-:B------:R-:W-:Y:S01]  /*feb0*/  FFMA.FTZ R84, R84, UR46, -R66.reuse ;  /* 0x0000002e54547c23 */ /* 0x100fe20008010842 */
[----:B------:R-:W-:Y:S01]  /*fec0*/  FFMA.FTZ R66, R85, UR46, -R66 ;  /* 0x0000002e55427c23 */ /* 0x000fe20008010842 */
[----:B------:R-:W-:Y:S01]  /*fed0*/  FADD.FTZ R0, R20, R7 ;  /* 0x0000000714007221 */ /* 0x000fe20000010000 */
[----:B------:R-:W1:Y:S01]  /*fee0*/  MUFU.EX2 R37, R37 ;  /* 0x0000002500257308 */ /* 0x000e620000000800 */
[----:B--2---:R-:W-:Y:S01]  /*fef0*/  FADD.FTZ R11, R33, R30 ;  /* 0x0000001e210b7221 */ /* 0x004fe20000010000 */
[----:B------:R-:W-:Y:S01]  /*ff00*/  F2FP.BF16.F32.PACK_AB R183, R12, R183 ;  /* 0x000000b70cb7723e */ /* 0x000fe200000010ff */
[----:B------:R-:W-:Y:S01]  /*ff10*/  FADD.FTZ R7, R173, R0 ;  /* 0x00000000ad077221 */ /* 0x000fe20000010000 */
[----:B------:R-:W-:-:S02]  /*ff20*/  F2FP.BF16.F32.PACK_AB R177, R14, R177 ;  /* 0x000000b10eb1723e */ /* 0x000fc400000010ff */
[----:B------:R-:W-:Y:S01]  /*ff30*/  F2FP.BF16.F32.PACK_AB R179, R20, R179 ;  /* 0x000000b314b3723e */ /* 0x000fe200000010ff */
[----:B------:R-:W-:Y:S01]  /*ff40*/  FADD.FTZ R0, R24, R7 ;  /* 0x0000000718007221 */ /* 0x000fe20000010000 */
[----:B------:R-:W2:Y:S01]  /*ff50*/  MUFU.EX2 R40, R40 ;  /* 0x0000002800287308 */ /* 0x000ea20000000800 */
[----:B0-----:R-:W-:Y:S01]  /*ff60*/  FADD.FTZ R30, R36, R11 ;  /* 0x0000000b241e7221 */ /* 0x001fe20000010000 */
[----:B------:R-:W-:Y:S01]  /*ff70*/  F2FP.BF16.F32.PACK_AB R173, R24, R173 ;  /* 0x000000ad18ad723e */ /* 0x000fe200000010ff */
[----:B------:R-:W-:Y:S01]  /*ff80*/  FADD.FTZ R7, R175, R0 ;  /* 0x00000000af077221 */ /* 0x000fe20000010000 */
[C---:B------:R-:W-:Y:S02]  /*ff90*/  F2FP.BF16.F32.PACK_AB R175, R26.reuse, R175 ;  /* 0x000000af1aaf723e */ /* 0x040fe400000010ff */
[----:B------:R-:W-:Y:S01]  /*ffa0*/  F2FP.BF16.F32.PACK_AB R176, R33, R176 ;  /* 0x000000b021b0723e */ /* 0x000fe200000010ff */
[----:B------:R-:W-:Y:S01]  /*ffb0*/  FADD.FTZ R0, R26, R7 ;  /* 0x000000071a007221 */ /* 0x000fe20000010000 */
[----:B------:R-:W0:Y:S01]  /*ffc0*/  MUFU.EX2 R41, R41 ;  /* 0x0000002900297308 */ /* 0x000e220000000800 */
[----:B-1----:R-:W-:Y:S01]  /*ffd0*/  FADD.FTZ R11, R37, R30 ;  /* 0x0000001e250b7221 */ /* 0x002fe20000010000 */
[----:B------:R-:W-:-:S02]  /*ffe0*/  LEA.HI R7, R32, R13, RZ, 0x7 ;  /* 0x0000000d20077211 */ /* 0x000fc400078f38ff */
[----:B------:R-:W-:Y:S02]  /*fff0*/  F2FP.BF16.F32.PACK_AB R178, R37, R36 ;  /* 0x0000002425b2723e */ /* 0x000fe400000010ff */
[----:B------:R-:W-:Y:S02]  /*10000*/  SHF.R.S32.HI R7, RZ, 0x7, R7 ;  /* 0x00000007ff077819 */ /* 0x000fe40000011407 */
        /* <DEDUP_REMOVED lines=30> */
[C---:B------:R-:W-:Y:S01]  /*101f0*/  F2FP.BF16.F32.PACK_AB R167, R42.reuse, R167 ;  /* 0x000000a72aa7723e */ /* 0x040fe200000010ff */
[----:B------:R-:W-:Y:S02]  /*10200*/  FADD.FTZ R0, R42, R3 ;  /* 0x000000032a007221 */ /* 0x000fe40000010000 */
[----:B------:R-:W0:Y:S01]  /*10210*/  MUFU.EX2 R60, R60 ;  /* 0x0000003c003c7308 */ /* 0x000e220000000800 */
[----:B-1----:R-:W-:Y:S01]  /*10220*/  FADD.FTZ R10, R56, R13 ;  /* 0x0000000d380a7221 */ /* 0x002fe20000010000 */
[----:B------:R-:W-:Y:S01]  /*10230*/  FADD.FTZ R3, R161, R0 ;  /* 0x00000000a1037221 */ /* 0x000fe20000010000 */
[----:B------:R-:W-:Y:S01]  /*10240*/  VIADD R13, R96, 0xfffffffe ;  /* 0xfffffffe600d7836 */ /* 0x000fe20000000000 */
[----:B------:R-:W-:-:S02]  /*10250*/  F2FP.BF16.F32.PACK_AB R161, R46, R161 ;  /* 0x000000a12ea1723e */ /* 0x000fc400000010ff */
[----:B------:R-:W-:Y:S01]  /*10260*/  CS2R R96, SRZ ;  /* 0x0000000000607805 */ /* 0x000fe2000001ff00 */
[----:B------:R-:W-:Y:S01]  /*10270*/  FADD.FTZ R0, R46, R3 ;  /* 0x000000032e007221 */ /* 0x000fe20000010000 */
[----:B------:R-:W1:Y:S01]  /*10280*/  MUFU.EX2 R61, R61 ;  /* 0x0000003d003d7308 */ /* 0x000e620000000800 */
[----:B--2---:R-:W-:Y:S02]  /*10290*/  FADD.FTZ R9, R57, R10 ;  /* 0x0000000a39097221 */ /* 0x004fe40000010000 */
[----:B------:R-:W-:Y:S01]  /*102a0*/  FADD.FTZ R3, R163, R0 ;  /* 0x00000000a3037221 */ /* 0x000fe20000010000 */
[----:B------:R-:W-:Y:S02]  /*102b0*/  F2FP.BF16.F32.PACK_AB R164, R57, R56 ;  /* 0x0000003839a4723e */ /* 0x000fe400000010ff */
[C---:B------:R-:W-:Y:S01]  /*102c0*/  F2FP.BF16.F32.PACK_AB R163, R50.reuse, R163 ;  /* 0x000000a332a3723e */ /* 0x040fe200000010ff */
[----:B------:R-:W-:Y:S01]  /*102d0*/  FADD.FTZ R0, R50, R3 ;  /* 0x0000000332007221 */ /* 0x000fe20000010000 */
[----:B------:R-:W2:Y:S01]  /*102e0*/  MUFU.EX2 R64, R64 ;  /* 0x0000004000407308 */ /* 0x000ea20000000800 */
[----:B0-----:R-:W-:-:S02]  /*102f0*/  FADD.FTZ R10, R60, R9 ;  /* 0x000000093c0a7221 */ /* 0x001fc40000010000 */
[----:B------:R-:W-:-:S05]  /*10300*/  FADD.FTZ R3, R157, R0 ;  /* 0x000000009d037221 */ /* 0x000fca0000010000 */
        /* <DEDUP_REMOVED lines=45> */
[----:B------:R-:W-:Y:S02]  /*105e0*/  VIMNMX R10, RZ, R7, !PT ;  /* 0x00000007ff0a7248 */ /* 0x000fe40007fe0100 */
[----:B------:R-:W-:Y:S02]  /*105f0*/  F2FP.BF16.F32.PACK_AB R154, R9, R84 ;  /* 0x00000054099a723e */ /* 0x000fe400000010ff */
[----:B------:R-:W-:Y:S01]  /*10600*/  ISETP.GE.AND P2, PT, R13, R10, PT ;  /* 0x0000000a0d00720c */ /* 0x000fe20003f46270 */
[----:B-1----:R-:W-:-:S04]  /*10610*/  FADD.FTZ R11, R155, R0 ;  /* 0x000000009b0b7221 */ /* 0x002fc80000010000 */
[C---:B--2---:R-:W-:Y:S01]  /*10620*/  FADD.FTZ R0, R8.reuse, R11 ;  /* 0x0000000b08007221 */ /* 0x044fe20000010000 */
[----:B------:R-:W-:-:S07]  /*10630*/  F2FP.BF16.F32.PACK_AB R155, R8, R155 ;  /* 0x0000009b089b723e */ /* 0x000fce00000010ff */
[----:B------:R-:W-:Y:S05]  /*10640*/  @!P2 BRA `(.L_x_9558) ;  /* 0x0000002800fca947 */ /* 0x000fea0003800000 */
[----:B------:R-:W-:Y:S02]  /*10650*/  IMAD.MOV.U32 R11, RZ, RZ, R5 ;  /* 0x000000ffff0b7224 */ /* 0x000fe400078e0005 */
[----:B------:R-:W-:Y:S02]  /*10660*/  IMAD.MOV.U32 R12, RZ, RZ, R6 ;  /* 0x000000ffff0c7224 */ /* 0x000fe400078e0006 */
[----:B------:R-:W-:Y:S02]  /*10670*/  IMAD.MOV.U32 R15, RZ, RZ, R188 ;  /* 0x000000ffff0f7224 */ /* 0x000fe400078e00bc */
[----:B------:R-:W-:Y:S02]  /*10680*/  IMAD.MOV.U32 R14, RZ, RZ, R186 ;  /* 0x000000ffff0e7224 */ /* 0x000fe400078e00ba */
[----:B------:R-:W-:-:S07]  /*10690*/  IMAD.MOV.U32 R151, RZ, RZ, RZ ;  /* 0x000000ffff977224 */ /* 0x000fce00078e00ff */
.L_x_9570:
        /* <DEDUP_REMOVED lines=8> */
.L_x_9560:
        /* <DEDUP_REMOVED lines=8> */
.L_x_9561:
[----:B------:R-:W-:Y:S04]  /*107a0*/  BSSY B0, `(.L_x_9559) ;  /* 0x0000004000007945 */ /* 0x000fe80003800000 */
[----:B-1----:R-:W-:Y:S05]  /*107b0*/  @P3 BRA `(.L_x_9562) ;  /* 0x0000000000083947 */ /* 0x002fea0003800000 */
[----:B------:R-:W1:Y:S02]  /*107c0*/  SYNCS.PHASECHK.TRANS64.TRYWAIT P3, [R5+URZ+0x28830], R6 ;  /* 0x02883006050075a7 */ /* 0x000e64000806017f */
[----:B-1----:R-:W-:Y:S05]  /*107d0*/  @!P3 BRA `(.L_x_9563) ;  /* 0x000001080018b947 */ /* 0x002fea0003800000 */
.L_x_9562:
[----:B------:R-:W-:Y:S05]  /*107e0*/  BSYNC B0 ;  /* 0x0000000000007941 */ /* 0x000fea0003800000 */
.L_x_9559:
        /* <DEDUP_REMOVED lines=32> */
[----:B------:R-:W-:-:S02]  /*109f0*/  R2UR UR18, R8 ;  /* 0x00000000081272ca */ /* 0x000fc400000e0000 */
[----:B------:R-:W-:Y:S02]  /*10a00*/  IADD3 R8, R6, 0x402, RZ ;  /* 0x0000040206087810 */ /* 0x000fe40007ffe0ff */
[----:B------:R-:W-:Y:S02]  /*10a10*/  R2UR UR27, R9 ;  /* 0x00000000091b72ca */ /* 0x000fe400000e0000 */
        /* <DEDUP_REMOVED lines=32> */
.L_x_9565:
[----:B------:R-:W-:Y:S01]  /*10c20*/  SHF.L.U32 R5, R15, 0x1f, RZ ;  /* 0x0000001f0f057819 */ /* 0x000fe200000006ff */
[----:B------:R-:W-:-:S04]  /*10c30*/  IMAD R6, R14, 0x8, R18 ;  /* 0x000000080e067824 */ /* 0x000fc800078e0212 */
[----:B------:R0:W1:Y:S01]  /*10c40*/  SYNCS.PHASECHK.TRANS64.TRYWAIT P2, [R6+URZ+0x28850], R5 ;  /* 0x02885005060075a7 */ /* 0x000062000804017f */
[----:B------:R-:W-:Y:S05]  /*10c50*/  @!P0 BRA `(.L_x_9566) ;  /* 0x0000000000048947 */ /* 0x000fea0003800000 */
[----:B------:R-:W-:Y:S01]  /*10c60*/  BPT.TRAP 0x1 ;  /* 0x000000040000795c */ /* 0x000fe20000300000 */
.L_x_9566:
[----:B-1----:R-:W-:Y:S05]  /*10c70*/  @P2 BRA `(.L_x_9564) ;  /* 0x0000000000082947 */ /* 0x002fea0003800000 */
[----:B------:R-:W1:Y:S02]  /*10c80*/  SYNCS.PHASECHK.TRANS64.TRYWAIT P2, [R6+URZ+0x28850], R5 ;  /* 0x02885005060075a7 */ /* 0x000e64000804017f */
[----:B-1----:R-:W-:Y:S05]  /*10c90*/  @!P2 BRA `(.L_x_9567) ;  /* 0x0000010000fca947 */ /* 0x002fea0003800000 */
.L_x_9564:
        /* <DEDUP_REMOVED lines=67> */
.L_x_9568:
[----:B------:R-:W1:Y:S01]  /*110d0*/  @P1 LDC R6, c[0x0][0x44c] ;  /* 0x00011300ff061b82 */ /* 0x000e620000000800 */
[----:B------:R-:W-:Y:S01]  /*110e0*/  IMAD.IADD R9, R204, 0x1, R191 ;  /* 0x00000001cc097824 */ /* 0x000fe200078e02bf */
[----:B------:R-:W-:-:S06]  /*110f0*/  UMOV UR46, UR45 ;  /* 0x0000002d002e7c82 */ /* 0x000fcc0008000000 */
[----:B0-----:R-:W0:Y:S01]  /*11100*/  @P1 LDC R5, c[0x0][0x450] ;  /* 0x00011400ff051b82 */ /* 0x001e220000000800 */
[----:B-1----:R-:W-:-:S05]  /*11110*/  @P1 IMAD.HI.U32 R6, R9, R6, RZ ;  /* 0x0000000609061227 */ /* 0x002fca00078e00ff */
[----:B0-----:R-:W-:Y:S02]  /*11120*/  @P1 SHF.R.U32.HI R9, RZ, R5, R6 ;  /* 0x00000005ff091219 */ /* 0x001fe40000011606 */
[----:B------:R-:W-:-:S03]  /*11130*/  MOV R6, 0xffffff80 ;  /* 0xffffff8000067802 */ /* 0x000fc60000000f00 */
[----:B------:R-:W0:Y:S02]  /*11140*/  SHFL.IDX PT, R8, R9, RZ, 0x1c1f ;  /* 0x001c1fff09087589 */ /* 0x000e2400000e0000 */
[----:B------:R-:W-:Y:S02]  /*11150*/  IMAD R6, R13, R6, 0x1 ;  /* 0x000000010d067424 */ /* 0x000fe400078e0206 */
[----:B------:R-:W1:Y:S02]  /*11160*/  SHFL.IDX PT, R20, R9, 0x1, 0x1c1f ;  /* 0x003c1f0009147f89 */ /* 0x000e6400000e0000 */
[----:B------:R-:W-:-:S05]  /*11170*/  IMAD R5, R203, -0x2, R6 ;  /* 0xfffffffecb057824 */ /* 0x000fca00078e0206 */
[----:B------:R-:W-:-:S05]  /*11180*/  IADD3 R5, -R192, R5, R193 ;  /* 0x00000005c0057210 */ /* 0x000fca0007ffe1c1 */
[C---:B0-----:R-:W-:Y:S02]  /*11190*/  IMAD.IADD R6, R5.reuse, 0x1, R8 ;  /* 0x0000000105067824 */ /* 0x041fe400078e0208 */
[----:B-1----:R-:W-:-:S03]  /*111a0*/  IMAD.IADD R5, R5, 0x1, R20 ;  /* 0x0000000105057824 */ /* 0x002fc600078e0214 */
        /* <DEDUP_REMOVED lines=98> */
[----:B------:R-:W-:Y:S01]  /*117d0*/  FSEL R26, R26, -INF , P3 ;  /* 0xff8000001a1a7808 */ /* 0x000fe20001800000 */
[----:B------:R-:W0:Y:S01]  /*117e0*/  SHFL.BFLY PT, R153, R24, 0x2, 0x1f ;  /* 0x0c401f0018997f89 */ /* 0x000e2200000e0000 */
[----:B------:R-:W-:Y:S02]  /*117f0*/  ISETP.GT.AND P3, PT, R5, 0x8, PT ;  /* 0x000000080500780c */ /* 0x000fe40003f64270 */
[----:B------:R-:W-:Y:S02]  /*11800*/  FSEL R27, R27, -INF , P4 ;  /* 0xff8000001b1b7808 */ /* 0x000fe40002000000 */
[----:B------:R-:W-:-:S02]  /*11810*/  FMNMX.FTZ R20, R26, R11, !PT ;  /* 0x0000000b1a147209 */ /* 0x000fc40007810000 */
[C---:B------:R-:W-:Y:S02]  /*11820*/  ISETP.GT.AND P4, PT, R5.reuse, 0x9, PT ;  /* 0x000000090500780c */ /* 0x040fe40003f84270 */
        /* <DEDUP_REMOVED lines=8> */
[----:B0-----:R-:W-:Y:S02]  /*118b0*/  FMNMX.FTZ R153, R24, R153, !PT ;  /* 0x0000009918997209 */ /* 0x001fe40007810000 */
[----:B------:R-:W-:Y:S02]  /*118c0*/  FSEL R38, R38, -INF , P3 ;  /* 0xff80000026267808 */ /* 0x000fe40001800000 */
[----:B------:R-:W-:Y:S01]  /*118d0*/  ISETP.GT.AND P3, PT, R5, 0x20, PT ;  /* 0x000000200500780c */ /* 0x000fe20003f64270 */
[----:B------:R-:W0:Y:S01]  /*118e0*/  SHFL.BFLY PT, R6, R153, 0x1, 0x1f ;  /* 0x0c201f0099067f89 */ /* 0x000e2200000e0000 */
[----:B------:R-:W-:-:S02]  /*118f0*/  FSEL R39, R39, -INF , P4 ;  /* 0xff80000027277808 */ /* 0x000fc40002000000 */
        /* <DEDUP_REMOVED lines=15> */
[C---:B------:R-:W-:Y:S02]  /*119f0*/  ISETP.GT.AND P4, PT, R5.reuse, 0x39, PT ;  /* 0x000000390500780c */ /* 0x040fe40003f84270 */
[----:B------:R-:W-:Y:S02]  /*11a00*/  FSEL R54, R54, -INF , P3 ;  /* 0xff80000036367808 */ /* 0x000fe40001800000 */
[----:B------:R-:W-:Y:S02]  /*11a10*/  FSEL R8, R8, RZ, P2 ;  /* 0x000000ff08087208 */ /* 0x000fe40001000000 */
[----:B------:R-:W-:-:S02]  /*11a20*/  ISETP.GT.AND P3, PT, R5, 0x40, PT ;  /* 0x000000400500780c */ /* 0x000fc40003f64270 */
[----:B------:R-:W-:Y:S01]  /*11a30*/  FSEL R55, R55, -INF , P4 ;  /* 0xff80000037377808 */ /* 0x000fe20002000000 */
[--C-:B------:R-:W-:Y:S01]  /*11a40*/  FFMA.FTZ R182, R21, UR46, -R8.reuse ;  /* 0x0000002e15b67c23 */ /* 0x100fe20008010808 */
[----:B------:R-:W-:Y:S01]  /*11a50*/  FMNMX.FTZ R21, R27, R20, !PT ;  /* 0x000000141b157209 */ /* 0x000fe20007810000 */
[--C-:B------:R-:W-:Y:S01]  /*11a60*/  FFMA.FTZ R176, R15, UR46, -R8.reuse ;  /* 0x0000002e0fb07c23 */ /* 0x100fe20008010808 */
[--C-:B------:R-:W-:Y:S01]  /*11a70*/  FFMA.FTZ R180, R25, UR46, -R8.reuse ;  /* 0x0000002e19b47c23 */ /* 0x100fe20008010808 */
        /* <DEDUP_REMOVED lines=36> */
[----:B------:R-:W-:Y:S01]  /*11cc0*/  FFMA.FTZ R154, R84, UR46, -R8 ;  /* 0x0000002e549a7c23 */ /* 0x000fe20008010808 */
[----:B------:R-:W-:Y:S01]  /*11cd0*/  FMNMX.FTZ R25, R47, R20, !PT ;  /* 0x000000142f197209 */ /* 0x000fe20007810000 */
[----:B------:R-:W-:Y:S01]  /*11ce0*/  MUFU.EX2 R7, R7 ;  /* 0x0000000700077308 */ /* 0x000fe20000000800 */
[----:B------:R-:W-:-:S02]  /*11cf0*/  FSEL R66, R66, -INF , P3 ;  /* 0xff80000042427808 */ /* 0x000fc40001800000 */
[----:B------:R-:W-:Y:S01]  /*11d00*/  FMNMX.FTZ R20, R50, R25, !PT ;  /* 0x0000001932147209 */ /* 0x000fe20007810000 */
[----:B------:R-:W-:Y:S01]  /*11d10*/  FFMA.FTZ R25, R41, UR46, -R8 ;  /* 0x0000002e29197c23 */ /* 0x000fe20008010808 */
[----:B------:R-:W-:Y:S02]  /*11d20*/  ISETP.GT.AND P3, PT, R5, 0x58, PT ;  /* 0x000000580500780c */ /* 0x000fe40003f64270 */
[----:B------:R-:W-:Y:S01]  /*11d30*/  FMNMX.FTZ R29, R51, R20, !PT ;  /* 0x00000014331d7209 */ /* 0x000fe20007810000 */
[----:B------:R-:W-:Y:S01]  /*11d40*/  MUFU.EX2 R180, R180 ;  /* 0x000000b400b47308 */ /* 0x000fe20000000800 */
[----:B------:R-:W-:Y:S02]  /*11d50*/  FSEL R70, R70, -INF , P3 ;  /* 0xff80000046467808 */ /* 0x000fe40001800000 */
[----:B------:R-:W-:Y:S02]  /*11d60*/  FMNMX.FTZ R20, R54, R29, !PT ;  /* 0x0000001d36147209 */ /* 0x000fe40007810000 */
[----:B------:R-:W-:-:S02]  /*11d70*/  ISETP.GT.AND P3, PT, R5, 0x60, PT ;  /* 0x000000600500780c */ /* 0x000fc40003f64270 */
[----:B------:R-:W-:Y:S01]  /*11d80*/  FMNMX.FTZ R29, R55, R20, !PT ;  /* 0x00000014371d7209 */ /* 0x000fe20007810000 */
[----:B------:R-:W-:Y:S01]  /*11d90*/  MUFU.EX2 R182, R182 ;  /* 0x000000b600b67308 */ /* 0x000fe20000000800 */
[----:B------:R-:W-:Y:S02]  /*11da0*/  FSEL R74, R74, -INF , P3 ;  /* 0xff8000004a4a7808 */ /* 0x000fe40001800000 */
[----:B------:R-:W-:Y:S01]  /*11db0*/  FMNMX.FTZ R20, R58, R29, !PT ;  /* 0x0000001d3a147209 */ /* 0x000fe20007810000 */
[--C-:B------:R-:W-:Y:S01]  /*11dc0*/  FFMA.FTZ R29, R45, UR46, -R8.reuse ;  /* 0x0000002e2d1d7c23 */ /* 0x100fe20008010808 */
[----:B------:R-:W-:Y:S01]  /*11dd0*/  ISETP.GT.AND P3, PT, R5, 0x68, PT ;  /* 0x000000680500780c */ /* 0x000fe20003f64270 */
[----:B------:R-:W-:Y:S01]  /*11de0*/  FFMA.FTZ R45, R77, UR46, -R8 ;  /* 0x0000002e4d2d7c23 */ /* 0x000fe20008010808 */
[----:B------:R-:W-:Y:S01]  /*11df0*/  FMNMX.FTZ R33, R59, R20, !PT ;  /* 0x000000143b217209 */ /* 0x000fe20007810000 */
[----:B------:R-:W-:Y:S01]  /*11e00*/  MUFU.EX2 R9, R9 ;  /* 0x0000000900097308 */ /* 0x000fe20000000800 */
[----:B------:R-:W-:-:S02]  /*11e10*/  FSEL R78, R78, -INF , P3 ;  /* 0xff8000004e4e7808 */ /* 0x000fc40001800000 */
[----:B------:R-:W-:Y:S02]  /*11e20*/  FMNMX.FTZ R20, R62, R33, !PT ;  /* 0x000000213e147209 */ /* 0x000fe40007810000 */
[----:B------:R-:W-:Y:S02]  /*11e30*/  ISETP.GT.AND P3, PT, R5, 0x70, PT ;  /* 0x000000700500780c */ /* 0x000fe40003f64270 */
[----:B------:R-:W-:Y:S01]  /*11e40*/  FMNMX.FTZ R33, R63, R20, !PT ;  /* 0x000000143f217209 */ /* 0x000fe20007810000 */
[----:B------:R-:W-:Y:S01]  /*11e50*/  MUFU.EX2 R176, R176 ;  /* 0x000000b000b07308 */ /* 0x000fe20000000800 */
        /* <DEDUP_REMOVED lines=12> */
[----:B------:R0:W-:Y:S01]  /*11f20*/  MUFU.EX2 R33, R49 ;  /* 0x0000003100217308 */ /* 0x0001e20000000800 */
[----:B------:R-:W-:Y:S02]  /*11f30*/  FSEL R75, R75, -INF , P4 ;  /* 0xff8000004b4b7808 */ /* 0x000fe40002000000 */
[----:B------:R-:W-:Y:S01]  /*11f40*/  FMNMX.FTZ R24, R74, R37, !PT ;  /* 0x000000254a187209 */ /* 0x000fe20007810000 */
[--C-:B------:R-:W-:Y:S01]  /*11f50*/  FFMA.FTZ R37, R53, UR46, -R8.reuse ;  /* 0x0000002e35257c23 */ /* 0x100fe20008010808 */
[----:B------:R-:W-:Y:S01]  /*11f60*/  ISETP.GT.AND P4, PT, R5, 0x69, PT ;  /* 0x000000690500780c */ /* 0x000fe20003f84270 */
[--C-:B------:R-:W-:Y:S01]  /*11f70*/  FFMA.FTZ R53, R69, UR46, -R8.reuse ;  /* 0x0000002e45357c23 */ /* 0x100fe20008010808 */
[----:B------:R-:W-:Y:S01]  /*11f80*/  FMNMX.FTZ R41, R75, R24, !PT ;  /* 0x000000184b297209 */ /* 0x000fe20007810000 */
[----:B------:R-:W-:Y:S01]  /*11f90*/  MUFU.EX2 R178, R178 ;  /* 0x000000b200b27308 */ /* 0x000fe20000000800 */
[----:B------:R-:W-:Y:S01]  /*11fa0*/  FSEL R79, R79, -INF , P4 ;  /* 0xff8000004f4f7808 */ /* 0x000fe20002000000 */
[----:B0-----:R-:W-:Y:S01]  /*11fb0*/  FFMA.FTZ R49, R73, UR46, -R8 ;  /* 0x0000002e49317c23 */ /* 0x001fe20008010808 */
        /* <DEDUP_REMOVED lines=29> */
[----:B------:R-:W-:Y:S02]  /*12190*/  FMUL.FTZ R69, R5, UR46 ;  /* 0x0000002e05457c20 */ /* 0x000fe40008410000 */
[----:B------:R-:W-:Y:S03]  /*121a0*/  MUFU.EX2 R166, R166 ;  /* 0x000000a600a67308 */ /* 0x000fe60000000800 */
[----:B------:R-:W-:-:S05]  /*121b0*/  FSEL R69, R69, RZ, P3 ;  /* 0x000000ff45457208 */ /* 0x000fca0001800000 */
[----:B------:R-:W-:Y:S01]  /*121c0*/  MUFU.EX2 R61, R61 ;  /* 0x0000003d003d7308 */ /* 0x000fe20000000800 */
[--C-:B------:R-:W-:Y:S01]  /*121d0*/  FFMA.FTZ R181, R27, UR46, -R69.reuse ;  /* 0x0000002e1bb57c23 */ /* 0x100fe20008010845 */
[----:B------:R-:W-:Y:S01]  /*121e0*/  FSEL R27, R6, RZ, P2 ;  /* 0x000000ff061b7208 */ /* 0x000fe20001000000 */
[--C-:B------:R-:W-:Y:S01]  /*121f0*/  FFMA.FTZ R24, R26, UR46, -R69.reuse ;  /* 0x0000002e1a187c23 */ /* 0x100fe20008010845 */
[--C-:B------:R-:W-:Y:S01]  /*12200*/  FFMA.FTZ R183, R30, UR46, -R69.reuse ;  /* 0x0000002e1eb77c23 */ /* 0x100fe20008010845 */
[--C-:B------:R-:W-:Y:S01]  /*12210*/  FFMA.FTZ R26, R31, UR46, -R69.reuse ;  /* 0x0000002e1f1a7c23 */ /* 0x100fe20008010845 */
[--C-:B------:R-:W-:Y:S01]  /*12220*/  FFMA.FTZ R177, R34, UR46, -R69.reuse ;  /* 0x0000002e22b17c23 */ /* 0x100fe20008010845 */
[----:B------:R-:W-:Y:S01]  /*12230*/  FADD.FTZ R27, -R27, R12 ;  /* 0x0000000c1b1b7221 */ /* 0x000fe20000010100 */
[----:B------:R-:W-:Y:S01]  /*12240*/  FSEL R12, R5, RZ, P3 ;  /* 0x000000ff050c7208 */ /* 0x000fe20001800000 */
[----:B------:R-:W-:Y:S01]  /*12250*/  MUFU.EX2 R24, R24 ;  /* 0x0000001800187308 */ /* 0x000fe20000000800 */
[--C-:B------:R-:W-:Y:S01]  /*12260*/  FFMA.FTZ R28, R35, UR46, -R69.reuse ;  /* 0x0000002e231c7c23 */ /* 0x100fe20008010845 */
[----:B------:R-:W-:Y:S01]  /*12270*/  FMUL.FTZ R8, R27, UR46 ;  /* 0x0000002e1b087c20 */ /* 0x000fe20008410000 */
[----:B------:R-:W-:Y:S01]  /*12280*/  FFMA.FTZ R179, R38, UR46, -R69 ;  /* 0x0000002e26b37c23 */ /* 0x000fe20008010845 */
[----:B------:R-:W-:Y:S01]  /*12290*/  FADD.FTZ R12, -R12, R11 ;  /* 0x0000000b0c0c7221 */ /* 0x000fe20000010100 */
[--C-:B------:R-:W-:Y:S01]  /*122a0*/  FFMA.FTZ R30, R39, UR46, -R69.reuse ;  /* 0x0000002e271e7c23 */ /* 0x100fe20008010845 */
[--C-:B------:R-:W-:Y:S01]  /*122b0*/  FFMA.FTZ R173, R42, UR46, -R69.reuse ;  /* 0x0000002e2aad7c23 */ /* 0x100fe20008010845 */
[--C-:B------:R-:W-:Y:S01]  /*122c0*/  FFMA.FTZ R32, R43, UR46, -R69.reuse ;  /* 0x0000002e2b207c23 */ /* 0x100fe20008010845 */
[----:B------:R-:W-:Y:S01]  /*122d0*/  FMUL.FTZ R11, R12, UR46 ;  /* 0x0000002e0c0b7c20 */ /* 0x000fe20008410000 */
        /* <DEDUP_REMOVED lines=17> */
[----:B0-----:R-:W-:Y:S01]  /*123f0*/  FFMA.FTZ R3, R8, R3, R7 ;  /* 0x0000000308037223 */ /* 0x001fe20000010007 */
[--C-:B------:R-:W-:Y:S01]  /*12400*/  FFMA.FTZ R159, R78, UR46, -R69.reuse ;  /* 0x0000002e4e9f7c23 */ /* 0x100fe20008010845 */
[----:B------:R-:W-:Y:S01]  /*12410*/  FFMA.FTZ R153, R82, UR46, -R69 ;  /* 0x0000002e52997c23 */ /* 0x000fe20008010845 */
[----:B------:R-:W-:-:S02]  /*12420*/  IMAD R31, R186, 0x8, R18 ;  /* 0x00000008ba1f7824 */ /* 0x000fc400078e0212 */
[----:B------:R-:W-:Y:S01]  /*12430*/  FADD.FTZ R3, R180, R3 ;  /* 0x00000003b4037221 */ /* 0x000fe20000010000 */
[----:B------:R-:W-:Y:S01]  /*12440*/  FFMA.FTZ R155, R86, UR46, -R69 ;  /* 0x0000002e569b7c23 */ /* 0x000fe20008010845 */
[----:B------:R-:W-:Y:S01]  /*12450*/  IMAD.U32 R35, RZ, RZ, UR38 ;  /* 0x00000026ff237e24 */ /* 0x000fe2000f8e00ff */
[----:B------:R-:W0:Y:S01]  /*12460*/  MUFU.EX2 R183, R183 ;  /* 0x000000b700b77308 */ /* 0x000e220000000800 */
[----:B-1----:R-:W-:Y:S01]  /*12470*/  FFMA.FTZ R0, R11, R0, R24 ;  /* 0x000000000b007223 */ /* 0x002fe20000010018 */
        /* <DEDUP_REMOVED lines=14> */
[----:B------:R-:W-:Y:S01]  /*12560*/  FFMA.FTZ R42, R71, UR46, -R69 ;  /* 0x0000002e472a7c23 */ /* 0x000fe20008010845 */
[----:B------:R-:W1:Y:S01]  /*12570*/  MUFU.EX2 R179, R179 ;  /* 0x000000b300b37308 */ /* 0x000e620000000800 */
[----:B--2---:R-:W-:Y:S01]  /*12580*/  FADD.FTZ R3, R177, R0 ;  /* 0x00000000b1037221 */ /* 0x004fe20000010000 */
[----:B------:R-:W-:-:S04]  /*12590*/  FADD.FTZ R44, R174, R27 ;  /* 0x0000001bae2c7221 */ /* 0x000fc80000010000 */
[----:B------:R-:W-:Y:S02]  /*125a0*/  FADD.FTZ R27, R29, R44 ;  /* 0x0000002c1d1b7221 */ /* 0x000fe40000010000 */
[----:B------:R-:W2:Y:S01]  /*125b0*/  MUFU.EX2 R30, R30 ;  /* 0x0000001e001e7308 */ /* 0x000ea20000000800 */
[----:B0-----:R-:W-:Y:S01]  /*125c0*/  FADD.FTZ R0, R28, R3 ;  /* 0x000000031c007221 */ /* 0x001fe20000010000 */
        /* <DEDUP_REMOVED lines=59> */
[----:B------:R-:W-:-:S05]  /*12980*/  VIADD R0, R31, 0x28840 ;  /* 0x000288401f007836 */ /* 0x000fca0000000000 */
[----:B------:R-:W-:Y:S01]  /*12990*/  PRMT R0, R35, 0x654, R0 ;  /* 0x0000065423007816 */ /* 0x000fe20000000000 */
[----:B------:R-:W0:Y:S01]  /*129a0*/  MUFU.EX2 R158, R158 ;  /* 0x0000009e009e7308 */ /* 0x000e220000000800 */
[----:B-1----:R-:W-:Y:S01]  /*129b0*/  FADD.FTZ R27, R49, R50 ;  /* 0x00000032311b7221 */ /* 0x002fe20000010000 */
[----:B------:R-:W-:Y:S01]  /*129c0*/  FFMA.FTZ R50, R87, UR46, -R69 ;  /* 0x0000002e57327c23 */ /* 0x000fe20008010845 */
[----:B------:R1:W-:Y:S05]  /*129d0*/  SYNCS.ARRIVE.TRANS64.RED.A1T0 RZ, [R0+URZ], RZ ;  /* 0x000000ff00ff79a7 */ /* 0x0003ea000810043f */
[----:B------:R-:W3:Y:S01]  /*129e0*/  MUFU.EX2 R159, R159 ;  /* 0x0000009f009f7308 */ /* 0x000ee20000000800 */
[----:B--2---:R-:W-:-:S07]  /*129f0*/  FADD.FTZ R52, R44, R3 ;  /* 0x000000032c347221 */ /* 0x004fce0000010000 */
[----:B------:R-:W2:Y:S01]  /*12a00*/  MUFU.EX2 R45, R45 ;  /* 0x0000002d002d7308 */ /* 0x000ea20000000800 */
[----:B0-----:R-:W-:-:S07]  /*12a10*/  FADD.FTZ R54, R158, R27 ;  /* 0x0000001b9e367221 */ /* 0x001fce0000010000 */
[----:B------:R-:W1:Y:S01]  /*12a20*/  MUFU.EX2 R46, R46 ;  /* 0x0000002e002e7308 */ /* 0x000e620000000800 */
[----:B---3--:R-:W-:-:S07]  /*12a30*/  FADD.FTZ R3, R159, R52 ;  /* 0x000000349f037221 */ /* 0x008fce0000010000 */
        /* <DEDUP_REMOVED lines=20> */
.L_x_9569:
[----:B------:R-:W-:Y:S01]  /*12b80*/  IMAD R14, R14, 0x8, R18 ;  /* 0x000000080e0e7824 */ /* 0x000fe200078e0212 */
[----:B------:R-:W-:Y:S01]  /*12b90*/  ISETP.GT.AND P2, PT, R13, R10, PT ;  /* 0x0000000a0d00720c */ /* 0x000fe20003f44270 */
[----:B------:R-:W-:Y:S01]  /*12ba0*/  IMAD.U32 R27, RZ, RZ, UR38 ;  /* 0x00000026ff1b7e24 */ /* 0x000fe2000f8e00ff */
[----:B------:R-:W-:Y:S01]  /*12bb0*/  F2FP.BF16.F32.PACK_AB R176, R15, R176 ;  /* 0x000000b00fb0723e */ /* 0x000fe200000010ff */
[----:B------:R-:W-:Y:S01]  /*12bc0*/  VIADD R14, R14, 0x28860 ;  /* 0x000288600e0e7836 */ /* 0x000fe20000000000 */
[----:B------:R-:W-:Y:S01]  /*12bd0*/  F2FP.BF16.F32.PACK_AB R171, R12, R171 ;  /* 0x000000ab0cab723e */ /* 0x000fe200000010ff */
        /* <DEDUP_REMOVED lines=102> */
.L_x_9558:
[----:B------:R-:W-:-:S13]  /*13240*/  ISETP.GE.AND P1, PT, R13, RZ, PT ;  /* 0x000000ff0d00720c */ /* 0x000fda0003f26270 */
[----:B------:R-:W-:Y:S05]  /*13250*/  @!P1 BRA `(.L_x_9571) ;  /* 0x00000020009c9947 */ /* 0x000fea0003800000 */
[----:B------:R-:W-:Y:S02]  /*13260*/  IMAD.MOV.U32 R10, RZ, RZ, R5 ;  /* 0x000000ffff0a7224 */ /* 0x000fe400078e0005 */
[----:B------:R-:W-:Y:S02]  /*13270*/  IMAD.MOV.U32 R11, RZ, RZ, R6 ;  /* 0x000000ffff0b7224 */ /* 0x000fe400078e0006 */
[----:B------:R-:W-:Y:S02]  /*13280*/  IMAD.MOV.U32 R14, RZ, RZ, R188 ;  /* 0x000000ffff0e7224 */ /* 0x000fe400078e00bc */
[----:B------:R-:W-:-:S07]  /*13290*/  IMAD.MOV.U32 R12, RZ, RZ, R186 ;  /* 0x000000ffff0c7224 */ /* 0x000fce00078e00ba */
.L_x_9583:
        /* <DEDUP_REMOVED lines=10> */
.L_x_9573:
[----:B------:R-:W-:Y:S01]  /*13340*/  IMAD R5, R186, 0x8, R18 ;  /* 0x00000008ba057824 */ /* 0x000fe200078e0212 */
[----:B------:R-:W-:-:S04]  /*13350*/  SHF.L.U32 R6, R188, 0x1f, RZ ;  /* 0x0000001fbc067819 */ /* 0x000fc800000006ff */
[----:B------:R0:W1:Y:S01]  /*13360*/  SYNCS.PHASECHK.TRANS64.TRYWAIT P1, [R5+URZ+0x28830], R6 ;  /* 0x02883006050075a7 */ /* 0x000062000802017f */
[----:B------:R-:W-:Y:S05]  /*13370*/  @!P0 BRA `(.L_x_9574) ;  /* 0x0000000000048947 */ /* 0x000fea0003800000 */
[----:B------:R-:W-:Y:S01]  /*13380*/  BPT.TRAP 0x1 ;  /* 0x000000040000795c */ /* 0x000fe20000300000 */
.L_x_9574:
[----:B------:R-:W-:Y:S04]  /*13390*/  BSSY B0, `(.L_x_9572) ;  /* 0x0000004000007945 */ /* 0x000fe80003800000 */
[----:B-1----:R-:W-:Y:S05]  /*133a0*/  @P1 BRA `(.L_x_9575) ;  /* 0x0000000000081947 */ /* 0x002fea0003800000 */
[----:B------:R-:W1:Y:S02]  /*133b0*/  SYNCS.PHASECHK.TRANS64.TRYWAIT P1, [R5+URZ+0x28830], R6 ;  /* 0x02883006050075a7 */ /* 0x000e64000802017f */
[----:B-1----:R-:W-:Y:S05]  /*133c0*/  @!P1 BRA `(.L_x_9576) ;  /* 0x000000dc00449947 */ /* 0x002fea0003800000 */
.L_x_9575:
[----:B------:R-:W-:Y:S05]  /*133d0*/  BSYNC B0 ;  /* 0x0000000000007941 */ /* 0x000fea0003800000 */
.L_x_9572:
[----:B01----:R-:W0:Y:S01]  /*133e0*/  S2R R5, SR_TID.X ;  /* 0x0000000000057919 */ /* 0x003e220000002100 */
[----:B------:R-:W-:Y:S05]  /*133f0*/  WARPSYNC.ALL ;  /* 0x0000000000007948 */ /* 0x000fea0003800000 */
[----:B------:R-:W-:Y:S02]  /*13400*/  IMAD R6, R186, 0x800, R4 ;  /* 0x00000800ba067824 */ /* 0x000fe400078e0204 */
[----:B------:R-:W-:Y:S02]  /*13410*/  IMAD.MOV.U32 R7, RZ, RZ, 0x40000040 ;  /* 0x40000040ff077424 */ /* 0x000fe400078e00ff */
[C---:B------:R-:W-:Y:S01]  /*13420*/  VIADD R8, R6.reuse, 0x2 ;  /* 0x0000000206087836 */ /* 0x040fe20000000000 */
[----:B------:R-:W-:Y:S01]  /*13430*/  R2UR UR34, R6 ;  /* 0x00000000062272ca */ /* 0x000fe200000e0000 */
[----:B------:R-:W-:Y:S01]  /*13440*/  IMAD.MOV.U32 R9, RZ, RZ, 0x40000040 ;  /* 0x40000040ff097424 */ /* 0x000fe200078e00ff */
[----:B------:R-:W-:Y:S01]  /*13450*/  R2UR UR35, R7 ;  /* 0x00000000072372ca */ /* 0x000fe200000e0000 */
[----:B------:R-:W-:Y:S01]  /*13460*/  IMAD.MOV.U32 R7, RZ, RZ, 0x40000040 ;  /* 0x40000040ff077424 */ /* 0x000fe200078e00ff */
[----:B------:R-:W-:-:S02]  /*13470*/  R2UR UR6, R8 ;  /* 0x00000000080672ca */ /* 0x000fc400000e0000 */
[----:B------:R-:W-:Y:S01]  /*13480*/  R2UR UR7, R9 ;  /* 0x00000000090772ca */ /* 0x000fe200000e0000 */
[----:B------:R-:W-:Y:S01]  /*13490*/  IMAD.MOV.U32 R9, RZ, RZ, 0x40000040 ;  /* 0x40000040ff097424 */ /* 0x000fe200078e00ff */
[----:B------:R-:W-:Y:S02]  /*134a0*/  IADD3 R8, R6, 0x4, RZ ;  /* 0x0000000406087810 */ /* 0x000fe40007ffe0ff */
[----:B------:R-:W-:Y:S02]  /*134b0*/  R2UR UR31, R7 ;  /* 0x00000000071f72ca */ /* 0x000fe400000e0000 */
        /* <DEDUP_REMOVED lines=8> */
[----:B0-----:R-:W-:Y:S02]  /*13540*/  SHF.R.U32.HI R5, RZ, 0x7, R5 ;  /* 0x00000007ff057819 */ /* 0x001fe40000011605 */
[----:B------:R-:W-:Y:S01]  /*13550*/  R2UR UR18, R8 ;  /* 0x00000000081272ca */ /* 0x000fe200000e0000 */
[----:B------:R-:W-:Y:S01]  /*13560*/  VIADD R8, R6, 0x402 ;  /* 0x0000040206087836 */ /* 0x000fe20000000000 */
[----:B------:R-:W-:Y:S01]  /*13570*/  R2UR UR19, R9 ;  /* 0x00000000091372ca */ /* 0x000fe200000e0000 */
[----:B------:R-:W-:Y:S02]  /*13580*/  VIADD R5, R5, 0x8 ;  /* 0x0000000805057836 */ /* 0x000fe40000000000 */
[----:B------:R-:W-:Y:S01]  /*13590*/  IMAD.MOV.U32 R9, RZ, RZ, 0x40000040 ;  /* 0x40000040ff097424 */ /* 0x000fe200078e00ff */
[----:B------:R-:W-:Y:S01]  /*135a0*/  R2UR UR22, R8 ;  /* 0x00000000081672ca */ /* 0x000fe200000e0000 */
[C---:B------:R-:W-:Y:S01]  /*135b0*/  VIADD R8, R6.reuse, 0x404 ;  /* 0x0000040406087836 */ /* 0x040fe20000000000 */
[----:B------:R0:W-:Y:S01]  /*135c0*/  BAR.SYNC.DEFER_BLOCKING R5, 0x100 ;  /* 0x000400050000751d */ /* 0x0001e20000010000 */
[----:B------:R-:W-:Y:S01]  /*135d0*/  VIADD R6, R6, 0x406 ;  /* 0x0000040606067836 */ /* 0x000fe20000000000 */
[----:B------:R-:W-:Y:S01]  /*135e0*/  R2UR UR23, R9 ;  /* 0x00000000091772ca */ /* 0x000fe200000e0000 */
[----:B------:R-:W-:Y:S01]  /*135f0*/  IMAD.MOV.U32 R9, RZ, RZ, 0x40000040 ;  /* 0x40000040ff097424 */ /* 0x000fe200078e00ff */
        /* <DEDUP_REMOVED lines=30> */
.L_x_9578:
[----:B------:R-:W-:Y:S01]  /*137e0*/  SHF.L.U32 R5, R14, 0x1f, RZ ;  /* 0x0000001f0e057819 */ /* 0x000fe200000006ff */
[----:B------:R-:W-:-:S04]  /*137f0*/  IMAD R6, R12, 0x8, R18 ;  /* 0x000000080c067824 */ /* 0x000fc800078e0212 */
[----:B------:R0:W1:Y:S01]  /*13800*/  SYNCS.PHASECHK.TRANS64.TRYWAIT P1, [R6+URZ+0x28850], R5 ;  /* 0x02885005060075a7 */ /* 0x000062000802017f */
[----:B------:R-:W-:Y:S05]  /*13810*/  @!P0 BRA `(.L_x_9579) ;  /* 0x0000000000048947 */ /* 0x000fea0003800000 */
[----:B------:R-:W-:Y:S01]  /*13820*/  BPT.TRAP 0x1 ;  /* 0x000000040000795c */ /* 0x000fe20000300000 */
.L_x_9579:
[----:B-1----:R-:W-:Y:S05]  /*13830*/  @P1 BRA `(.L_x_9577) ;  /* 0x0000000000081947 */ /* 0x002fea0003800000 */
[----:B------:R-:W1:Y:S02]  /*13840*/  SYNCS.PHASECHK.TRANS64.TRYWAIT P1, [R6+URZ+0x28850], R5 ;  /* 0x02885005060075a7 */ /* 0x000e64000802017f */
[----:B-1----:R-:W-:Y:S05]  /*13850*/  @!P1 BRA `(.L_x_9580) ;  /* 0x000000d800349947 */ /* 0x002fea0003800000 */
.L_x_9577:
        /* <DEDUP_REMOVED lines=40> */
[----:B------:R-:W-:Y:S02]  /*13ae0*/  R2UR UR7, R9 ;  /* 0x00000000090772ca */ /* 0x000fe400000e0000 */
[----:B------:R-:W-:Y:S01]  /*13af0*/  MOV R9, 0x40000040 ;  /* 0x4000004000097802 */ /* 0x000fe20000000f00 */
[----:B------:R-:W-:Y:S02]  /*13b00*/  WARPGROUP.DEPBAR.LE gsb0, 0x0 ;  /* 0x00008000000079c5 */ /* 0x000fe40000010000 */
[----:B------:R-:W-:-:S08]  /*13b10*/  WARPGROUP.ARRIVE ;  /* 0x00000000000079c5 */ /* 0x000fd00000000000 */
        /* <DEDUP_REMOVED lines=23> */
.L_x_9581:
[----:B------:R-:W-:Y:S01]  /*13c90*/  FMNMX.FTZ R6, R24, R11, !PT ;  /* 0x0000000b18067209 */ /* 0x000fe20007810000 */
[----:B------:R-:W-:Y:S01]  /*13ca0*/  UMOV UR46, UR44 ;  /* 0x0000002c002e7c82 */ /* 0x000fe20008000000 */
[----:B------:R-:W-:Y:S02]  /*13cb0*/  FMNMX.FTZ R8, R26, R10, !PT ;  /* 0x0000000a1a087209 */ /* 0x000fe40007810000 */
[----:B0-----:R-:W-:Y:S02]  /*13cc0*/  FMNMX.FTZ R5, R25, R6, !PT ;  /* 0x0000000619057209 */ /* 0x001fe40007810000 */
        /* <DEDUP_REMOVED lines=69> */
[C---:B------:R-:W-:Y:S02]  /*14120*/  FADD.FTZ R11, -R6.reuse, R11 ;  /* 0x0000000b060b7221 */ /* 0x040fe40000010100 */
[----:B------:R-:W-:Y:S01]  /*14130*/  FADD.FTZ R7, -R5, R10 ;  /* 0x0000000a05077221 */ /* 0x000fe20000010100 */
[----:B------:R-:W-:Y:S01]  /*14140*/  FMUL.FTZ R10, R6, UR46 ;  /* 0x0000002e060a7c20 */ /* 0x000fe20008410000 */
[----:B------:R-:W-:Y:S02]  /*14150*/  FMUL.FTZ R11, R11, UR46 ;  /* 0x0000002e0b0b7c20 */ /* 0x000fe40008410000 */
[----:B------:R-:W-:Y:S01]  /*14160*/  FMUL.FTZ R7, R7, UR46 ;  /* 0x0000002e07077c20 */ /* 0x000fe20008410000 */
[--C-:B------:R-:W-:Y:S01]  /*14170*/  FFMA.FTZ R153, R45, UR46, -R10.reuse ;  /* 0x0000002e2d997c23 */ /* 0x100fe2000801080a */
[----:B------:R0:W-:Y:S01]  /*14180*/  MUFU.EX2 R8, R11 ;  /* 0x0000000b00087308 */ /* 0x0001e20000000800 */
        /* <DEDUP_REMOVED lines=29> */
[--C-:B------:R-:W-:Y:S01]  /*14360*/  FFMA.FTZ R154, R84, UR46, -R10.reuse ;  /* 0x0000002e549a7c23 */ /* 0x100fe2000801080a */
[----:B------:R-:W-:Y:S01]  /*14370*/  FFMA.FTZ R49, R85, UR46, -R10 ;  /* 0x0000002e55317c23 */ /* 0x000fe2000801080a */
[----:B------:R-:W-:Y:S01]  /*14380*/  FMUL.FTZ R10, R5, UR46 ;  /* 0x0000002e050a7c20 */ /* 0x000fe20008410000 */
[----:B------:R-:W0:Y:S01]  /*14390*/  MUFU.EX2 R9, R9 ;  /* 0x0000000900097308 */ /* 0x000e220000000800 */
[----:B------:R-:W-:-:S02]  /*143a0*/  IMAD.U32 R52, RZ, RZ, UR38 ;  /* 0x00000026ff347e24 */ /* 0x000fc4000f8e00ff */
        /* <DEDUP_REMOVED lines=25> */
[----:B------:R-:W-:Y:S01]  /*14540*/  FFMA.FTZ R163, R70, UR46, -R10 ;  /* 0x0000002e46a37c23 */ /* 0x000fe2000801080a */
[----:B------:R-:W-:-:S03]  /*14550*/  IMAD R51, R186, 0x8, R18 ;  /* 0x00000008ba337824 */ /* 0x000fc600078e0212 */
[----:B------:R-:W2:Y:S01]  /*14560*/  MUFU.EX2 R181, R181 ;  /* 0x000000b500b57308 */ /* 0x000ea20000000800 */
[----:B-1----:R-:W-:Y:S01]  /*14570*/  FFMA.FTZ R0, R7, R0, R14 ;  /* 0x0000000007007223 */ /* 0x002fe2000001000e */
[----:B------:R-:W-:-:S05]  /*14580*/  VIADD R51, R51, 0x28840 ;  /* 0x0002884033337836 */ /* 0x000fca0000000000 */
[----:B------:R-:W-:Y:S01]  /*14590*/  PRMT R51, R52, 0x654, R51 ;  /* 0x0000065434337816 */ /* 0x000fe20000000033 */
[----:B------:R-:W1:Y:S01]  /*145a0*/  MUFU.EX2 R182, R182 ;  /* 0x000000b600b67308 */ /* 0x000e620000000800 */
[----:B0-----:R-:W-:Y:S02]  /*145b0*/  FADD.FTZ R3, R180, R3 ;  /* 0x00000003b4037221 */ /* 0x001fe40000010000 */
[----:B------:R0:W-:Y:S05]  /*145c0*/  SYNCS.ARRIVE.TRANS64.RED.A1T0 RZ, [R51+URZ], RZ ;  /* 0x000000ff33ff79a7 */ /* 0x0001ea000810043f */
[----:B------:R-:W3:Y:S01]  /*145d0*/  MUFU.EX2 R183, R183 ;  /* 0x000000b700b77308 */ /* 0x000ee20000000800 */
[----:B--2---:R-:W-:-:S07]  /*145e0*/  FADD.FTZ R0, R181, R0 ;  /* 0x00000000b5007221 */ /* 0x004fce0000010000 */
[----:B------:R-:W2:Y:S01]  /*145f0*/  MUFU.EX2 R161, R161 ;  /* 0x000000a100a17308 */ /* 0x000ea20000000800 */
[----:B-1----:R-:W-:-:S07]  /*14600*/  FADD.FTZ R40, R182, R3 ;  /* 0x00000003b6287221 */ /* 0x002fce0000010000 */
[----:B------:R-:W1:Y:S01]  /*14610*/  MUFU.EX2 R20, R20 ;  /* 0x0000001400147308 */ /* 0x000e620000000800 */
[----:B---3--:R-:W-:-:S07]  /*14620*/  FADD.FTZ R3, R183, R0 ;  /* 0x00000000b7037221 */ /* 0x008fce0000010000 */
        /* <DEDUP_REMOVED lines=9> */
[----:B-1----:R-:W-:Y:S01]  /*146c0*/  FADD.FTZ R31, R159, R40 ;  /* 0x000000289f1f7221 */ /* 0x002fe20000010000 */
[----:B------:R-:W-:-:S06]  /*146d0*/  FFMA.FTZ R40, R67, UR46, -R10 ;  /* 0x0000002e43287c23 */ /* 0x000fcc000801080a */
        /* <DEDUP_REMOVED lines=15> */
[----:B--2---:R-:W-:Y:S01]  /*147d0*/  FADD.FTZ R31, R155, R42 ;  /* 0x0000002a9b1f7221 */ /* 0x004fe20000010000 */
[----:B------:R-:W-:-:S06]  /*147e0*/  FFMA.FTZ R42, R71, UR46, -R10 ;  /* 0x0000002e472a7c23 */ /* 0x000fcc000801080a */
[----:B------:R-:W2:Y:S01]  /*147f0*/  MUFU.EX2 R175, R175 ;  /* 0x000000af00af7308 */ /* 0x000ea20000000800 */
[----:B-1----:R-:W-:-:S07]  /*14800*/  FADD.FTZ R0, R28, R3 ;  /* 0x000000031c007221 */ /* 0x002fce0000010000 */
[----:B------:R-:W1:Y:S01]  /*14810*/  MUFU.EX2 R153, R153 ;  /* 0x0000009900997308 */ /* 0x000e620000000800 */
[----:B---3--:R-:W-:Y:S01]  /*14820*/  FADD.FTZ R44, R174, R31 ;  /* 0x0000001fae2c7221 */ /* 0x008fe20000010000 */
[----:B------:R-:W-:-:S06]  /*14830*/  FFMA.FTZ R31, R74, UR46, -R10 ;  /* 0x0000002e4a1f7c23 */ /* 0x000fcc000801080a */
        /* <DEDUP_REMOVED lines=53> */
[--C-:B------:R-:W-:Y:S01]  /*14b90*/  FFMA.FTZ R43, R86, UR46, -R10.reuse ;  /* 0x0000002e562b7c23 */ /* 0x100fe2000801080a */
[----:B------:R-:W-:-:S05]  /*14ba0*/  FFMA.FTZ R10, R87, UR46, -R10 ;  /* 0x0000002e570a7c23 */ /* 0x000fca000801080a */
        /* <DEDUP_REMOVED lines=34> */
[----:B---3--:R-:W-:-:S03]  /*14dd0*/  FADD.FTZ R3, R49, R50 ;  /* 0x0000003231037221 */ /* 0x008fc60000010000 */
[----:B--2---:R-:W-:Y:S01]  /*14de0*/  FADD.FTZ R0, R10, R47 ;  /* 0x0000002f0a007221 */ /* 0x004fe20000010000 */
[----:B0-----:R-:W-:Y:S06]  /*14df0*/  @!P0 BRA `(.L_x_9582) ;  /* 0x0000000000048947 */ /* 0x001fec0003800000 */
[----:B------:R-:W-:Y:S01]  /*14e00*/  BPT.TRAP 0x1 ;  /* 0x000000040000795c */ /* 0x000fe20000300000 */
.L_x_9582:
[----:B------:R-:W-:Y:S01]  /*14e10*/  IMAD R12, R12, 0x8, R18 ;  /* 0x000000080c0c7824 */ /* 0x000fe200078e0212 */
[----:B------:R-:W-:Y:S01]  /*14e20*/  ISETP.GT.AND P1, PT, R13, RZ, PT ;  /* 0x000000ff0d00720c */ /* 0x000fe20003f24270 */
        /* <DEDUP_REMOVED lines=8> */
[----:B------:R-:W-:Y:S01]  /*14eb0*/  FMUL.FTZ R92, R92, R8 ;  /* 0x000000085c5c7220 */ /* 0x000fe20000410000 */
[----:B------:R-:W-:Y:S01]  /*14ec0*/  F2FP.BF16.F32.PACK_AB R176, R159, R176 ;  /* 0x000000b09fb0723e */ /* 0x000fe200000010ff */
[----:B------:R-:W-:Y:S01]  /*14ed0*/  FMUL.FTZ R93, R93, R8 ;  /* 0x000000085d5d7220 */ /* 0x000fe20000410000 */
[----:B------:R0:W-:Y:S01]  /*14ee0*/  SYNCS.ARRIVE.TRANS64.RED.A1T0 RZ, [R12+URZ], RZ ;  /* 0x000000ff0cff79a7 */ /* 0x0001e2000810043f */
        /* <DEDUP_REMOVED lines=94> */
.L_x_9571:
[----:B------:R-:W-:Y:S05]  /*154d0*/  WARPSYNC.ALL ;  /* 0x0000000000007948 */ /* 0x000fea0003800000 */
[----:B------:R-:W-:Y:S06]  /*154e0*/  BAR.ARV 0x8, 0x180 ;  /* 0x0206000000007b1d */ /* 0x000fec0000002000 */
[----:B------:R-:W-:Y:S05]  /*154f0*/  @!P0 BRA `(.L_x_9584) ;  /* 0x0000000000048947 */ /* 0x000fea0003800000 */
[----:B------:R-:W-:Y:S01]  /*15500*/  BPT.TRAP 0x1 ;  /* 0x000000040000795c */ /* 0x000fe20000300000 */
.L_x_9584:
[----:B------:R-:W-:Y:S01]  /*15510*/  IMAD R13, R186, 0x8, R18 ;  /* 0x00000008ba0d7824 */ /* 0x000fe200078e0212 */
[----:B------:R-:W-:-:S04]  /*15520*/  SHF.L.U32 R4, R188, 0x1f, RZ ;  /* 0x0000001fbc047819 */ /* 0x000fc800000006ff */
[----:B------:R0:W1:Y:S01]  /*15530*/  SYNCS.PHASECHK.TRANS64.TRYWAIT P1, [R13+URZ+0x28850], R4 ;  /* 0x028850040d0075a7 */ /* 0x000062000802017f */
[----:B------:R-:W-:Y:S05]  /*15540*/  @!P0 BRA `(.L_x_9585) ;  /* 0x0000000000048947 */ /* 0x000fea0003800000 */
[----:B------:R-:W-:Y:S01]  /*15550*/  BPT.TRAP 0x1 ;  /* 0x000000040000795c */ /* 0x000fe20000300000 */
.L_x_9585:
[----:B------:R-:W-:-:S05]  /*15560*/  VIADD R18, R18, 0x400 ;  /* 0x0000040012127836 */ /* 0x000fca0000000000 */
[----:B------:R-:W-:-:S04]  /*15570*/  SHF.R.U32.HI R18, RZ, 0x4, R18 ;  /* 0x00000004ff127819 */ /* 0x000fc80000011612 */
[----:B------:R-:W-:-:S04]  /*15580*/  LOP3.LUT R18, R18, 0x3fff, RZ, 0xc0, !PT ;  /* 0x00003fff12127812 */ /* 0x000fc800078ec0ff */
[----:B------:R-:W-:Y:S01]  /*15590*/  LOP3.LUT R9, R18, 0x4000000, RZ, 0xfc, !PT ;  /* 0x0400000012097812 */ /* 0x000fe200078efcff */
[----:B-1----:R-:W-:Y:S06]  /*155a0*/  @P1 BRA `(.L_x_9586) ;  /* 0x0000000000081947 */ /* 0x002fec0003800000 */
[----:B------:R-:W1:Y:S02]  /*155b0*/  SYNCS.PHASECHK.TRANS64.TRYWAIT P1, [R13+URZ+0x28850], R4 ;  /* 0x028850040d0075a7 */ /* 0x000e64000802017f */
[----:B-1----:R-:W-:Y:S05]  /*155c0*/  @!P1 BRA `(.L_x_9587) ;  /* 0x000000b800ec9947 */ /* 0x002fea0003800000 */
.L_x_9586:
[----:B------:R-:W-:Y:S01]  /*155d0*/  IMAD R8, R186, 0x800, R9 ;  /* 0x00000800ba087824 */ /* 0x000fe200078e0209 */
[----:B------:R-:W-:Y:S05]  /*155e0*/  WARPSYNC.ALL ;  /* 0x0000000000007948 */ /* 0x000fea0003800000 */
[----:B------:R-:W-:Y:S01]  /*155f0*/  IMAD.MOV.U32 R9, RZ, RZ, 0x40000040 ;  /* 0x40000040ff097424 */ /* 0x000fe200078e00ff */
[C---:B------:R-:W-:Y:S01]  /*15600*/  R2UR UR6, R8.reuse ;  /* 0x00000000080672ca */ /* 0x040fe200000e0000 */
[----:B------:R-:W-:Y:S01]  /*15610*/  WARPGROUP.ARRIVE ;  /* 0x00000000000079c5 */ /* 0x000fe20000000000 */
[----:B------:R-:W-:Y:S01]  /*15620*/  VIADD R10, R8, 0x80 ;  /* 0x00000080080a7836 */ /* 0x000fe20000000000 */
[----:B01----:R-:W0:Y:S01]  /*15630*/  SHFL.BFLY PT, R4, R3, 0x2, 0x1f ;  /* 0x0c401f0003047f89 */ /* 0x003e2200000e0000 */
[----:B------:R-:W-:Y:S01]  /*15640*/  R2UR UR7, R9 ;  /* 0x00000000090772ca */ /* 0x000fe200000e0000 */
[----:B------:R-:W-:-:S02]  /*15650*/  IMAD.MOV.U32 R11, RZ, RZ, 0x40000040 ;  /* 0x40000040ff0b7424 */ /* 0x000fc400078e00ff */
[----:B------:R-:W-:Y:S01]  /*15660*/  IMAD.MOV.U32 R9, RZ, RZ, 0x40000040 ;  /* 0x40000040ff097424 */ /* 0x000fe200078e00ff */
[----:B------:R-:W1:Y:S01]  /*15670*/  SHFL.BFLY PT, R7, R0, 0x2, 0x1f ;  /* 0x0c401f0000077f89 */ /* 0x000e6200000e0000 */
[----:B------:R-:W-:Y:S02]  /*15680*/  IMAD.MOV.U32 R12, RZ, RZ, RZ ;  /* 0x000000ffff0c7224 */ /* 0x000fe400078e00ff */
[----:B------:R-:W-:-:S06]  /*15690*/  IMAD.U32 R21, RZ, RZ, UR46 ;  /* 0x0000002eff157e24 */ /* 0x000fcc000f8e00ff */
[----:B------:R-:W-:Y:S01]  /*156a0*/  HGMMA.64x128x16.F32.BF16 R88, R180, gdesc[UR4].tnspB, R88, gsb0 ;  /* 0x41e00004b4587df0 */ /* 0x000fe20008001858 */
[----:B------:R-:W-:Y:S01]  /*156b0*/  R2UR UR6, R10 ;  /* 0x000000000a0672ca */ /* 0x000fe200000e0000 */
[----:B------:R-:W-:Y:S01]  /*156c0*/  VIADD R10, R8, 0x100 ;  /* 0x00000100080a7836 */ /* 0x000fe20000000000 */
[----:B------:R-:W-:Y:S01]  /*156d0*/  R2UR UR7, R11 ;  /* 0x000000000b0772ca */ /* 0x000fe200000e0000 */
[----:B------:R-:W-:Y:S02]  /*156e0*/  IMAD.MOV.U32 R11, RZ, RZ, 0x40000040 ;  /* 0x40000040ff0b7424 */ /* 0x000fe400078e00ff */
[----:B0-----:R-:W-:Y:S01]  /*156f0*/  FADD.FTZ R4, R4, R3 ;  /* 0x0000000304047221 */ /* 0x001fe20000010000 */
[----:B------:R-:W-:Y:S01]  /*15700*/  IMAD.MOV.U32 R3, RZ, RZ, -0x800000 ;  /* 0xff800000ff037424 */ /* 0x000fe200078e00ff */
[----:B------:R-:W-:Y:S02]  /*15710*/  WARPGROUP.DEPBAR.LE gsb0, 0x0 ;  /* 0x00008000000079c5 */ /* 0x000fe40000010000 */
[----:B------:R-:W-:-:S06]  /*15720*/  WARPGROUP.ARRIVE ;  /* 0x00000000000079c5 */ /* 0x000fcc0000000000 */
        /* <DEDUP_REMOVED lines=36> */
[----:B-1----:R-:W-:Y:S01]  /*15970*/  FADD.FTZ R8, R7, R0 ;  /* 0x0000000007087221 */ /* 0x002fe20000010000 */
[----:B------:R-:W-:Y:S01]  /*15980*/  R2UR UR7, R9 ;  /* 0x00000000090772ca */ /* 0x000fe200000e0000 */
[----:B------:R-:W0:Y:S01]  /*15990*/  SHFL.BFLY PT, R7, R4, 0x1, 0x1f ;  /* 0x0c201f0004077f89 */ /* 0x000e2200000e0000 */
[----:B------:R-:W-:-:S03]  /*159a0*/  IMAD.MOV.U32 R0, RZ, RZ, -0x800000 ;  /* 0xff800000ff007424 */ /* 0x000fc600078e00ff */
[----:B------:R-:W1:Y:S01]  /*159b0*/  SHFL.BFLY PT, R9, R8, 0x1, 0x1f ;  /* 0x0c201f0008097f89 */ /* 0x000e6200000e0000 */
[----:B0-----:R-:W-:Y:S01]  /*159c0*/  FADD.FTZ R14, R4, R7 ;  /* 0x00000007040e7221 */ /* 0x001fe20000010000 */
[----:B------:R-:W-:Y:S02]  /*159d0*/  IMAD.MOV.U32 R7, RZ, RZ, RZ ;  /* 0x000000ffff077224 */ /* 0x000fe400078e00ff */
[----:B-1----:R-:W-:Y:S02]  /*159e0*/  FADD.FTZ R15, R8, R9 ;  /* 0x00000009080f7221 */ /* 0x002fe40000010000 */
[----:B------:R-:W-:Y:S01]  /*159f0*/  FSETP.NE.FTZ.AND P1, PT, R14, RZ, PT ;  /* 0x000000ff0e00720b */ /* 0x000fe20003f35000 */
[----:B------:R-:W-:Y:S02]  /*15a00*/  IMAD.U32 R9, RZ, RZ, UR46 ;  /* 0x0000002eff097e24 */ /* 0x000fe4000f8e00ff */
        /* <DEDUP_REMOVED lines=17> */
.L_x_9588:
        /* <DEDUP_REMOVED lines=74> */
[----:B-1----:R-:W-:-:S11]  /*15fc0*/  SEL R186, R186, RZ, P0 ;  /* 0x000000ffbaba7207 */ /* 0x002fd60000000000 */
.L_x_9499:
[----:B------:R-:W-:Y:S05]  /*15fd0*/  WARPSYNC.ALL ;  /* 0x0000000000007948 */ /* 0x000fea0003800000 */
[----:B------:R-:W0:Y:S08]  /*15fe0*/  S2UR UR38, SR_CgaCtaId ;  /* 0x00000000002679c3 */ /* 0x000e300000008800 */
[----:B------:R-:W-:Y:S06]  /*15ff0*/  BAR.SYNC.DEFER_BLOCKING 0x5, 0x180 ;  /* 0x0146000000007b1d */ /* 0x000fec0000010000 */
[----:B------:R-:W-:Y:S01]  /*16000*/  UMOV UR4, 0x400 ;  /* 0x0000040000047882 */ /* 0x000fe20000000000 */
[----:B------:R-:W-:Y:S01]  /*16010*/  BSSY B0, `(.L_x_9589) ;  /* 0x00001f9000007945 */ /* 0x000fe20003800000 */
[----:B0-----:R-:W-:-:S06]  /*16020*/  ULEA UR4, UR38, UR4, 0x18 ;  /* 0x0000000426047291 */ /* 0x001fcc000f8ec03f */
[----:B------:R-:W-:-:S05]  /*16030*/  IMAD.U32 R18, RZ, RZ, UR4 ;  /* 0x00000004ff127e24 */ /* 0x000fca000f8e00ff */
[----:B------:R0:W1:Y:S01]  /*16040*/  LDS.128 R40, [R18+0x288d0] ;  /* 0x0288d00012287984 */ /* 0x0000620000000c00 */
[----:B------:R-:W-:Y:S06]  /*16050*/  BAR.ARV 0x4, 0x180 ;  /* 0x0106000000007b1d */ /* 0x000fec0000002000 */
[----:B------:R-:W-:Y:S05]  /*16060*/  @P1 BRA `(.L_x_9590) ;  /* 0x0000001400001947 */ /* 0x000fea0003800000 */
[----:B------:R-:W3:Y:S01]  /*16070*/  S2R R5, SR_SWINHI ;  /* 0x0000000000057919 */ /* 0x000ee20000002f00 */
[----:B------:R-:W-:Y:S05]  /*16080*/  WARPSYNC.ALL ;  /* 0x0000000000007948 */ /* 0x000fea0003800000 */
[----:B------:R-:W-:Y:S01]  /*16090*/  BAR.SYNC.DEFER_BLOCKING 0x1, 0x100 ;  /* 0x0044000000007b1d */ /* 0x000fe20000010000 */
[----:B------:R-:W-:Y:S01]  /*160a0*/  F2FP.BF16.F32.PACK_AB R10, R93, R10 ;  /* 0x0000000a5d0a723e */ /* 0x000fe200000010ff */
[----:B------:R-:W-:Y:S01]  /*160b0*/  IMAD.MOV.U32 R48, RZ, RZ, RZ ;  /* 0x000000ffff307224 */ /* 0x000fe200078e00ff */
[----:B------:R-:W-:Y:S02]  /*160c0*/  F2FP.BF16.F32.PACK_AB R11, R11, R94 ;  /* 0x0000005e0b0b723e */ /* 0x000fe400000010ff */
[----:B------:R-:W-:Y:S01]  /*160d0*/  F2FP.BF16.F32.PACK_AB R30, R133, R30 ;  /* 0x0000001e851e723e */ /* 0x000fe200000010ff */
[----:B------:R-:W-:Y:S01]  /*160e0*/  ULDC.64 UR4, c[0x0][0xc00] ;  /* 0x0003000000047ab9 */ /* 0x000fe20000000a00 */
[----:B------:R-:W-:Y:S01]  /*160f0*/  F2FP.BF16.F32.PACK_AB R32, R137, R32 ;  /* 0x000000208920723e */ /* 0x000fe200000010ff */
[----:B------:R-:W0:Y:S01]  /*16100*/  LDC R55, c[0x0][0xbe8] ;  /* 0x0002fa00ff377b82 */ /* 0x000e220000000800 */
[----:B------:R-:W-:-:S02]  /*16110*/  F2FP.BF16.F32.PACK_AB R33, R33, R138 ;  /* 0x0000008a2121723e */ /* 0x000fc400000010ff */
[----:B------:R-:W-:Y:S02]  /*16120*/  F2FP.BF16.F32.PACK_AB R34, R141, R34 ;  /* 0x000000228d22723e */ /* 0x000fe400000010ff */
[----:B------:R-:W-:Y:S02]  /*16130*/  F2FP.BF16.F32.PACK_AB R35, R35, R142 ;  /* 0x0000008e2323723e */ /* 0x000fe400000010ff */
[----:B------:R-:W-:Y:S02]  /*16140*/  MOV R20, R18 ;  /* 0x0000001200147202 */ /* 0x000fe40000000f00 */
[----:B---3--:R-:W-:-:S03]  /*16150*/  MOV R21, R5 ;  /* 0x0000000500157202 */ /* 0x008fc60000000f00 */
[----:B------:R-:W-:-:S03]  /*16160*/  IMAD.WIDE R8, R222, 0x2, R20 ;  /* 0x00000002de087825 */ /* 0x000fc600078e0214 */
[C---:B------:R-:W-:Y:S02]  /*16170*/  LOP3.LUT R29, R8.reuse, 0x380, RZ, 0xc0, !PT ;  /* 0x00000380081d7812 */ /* 0x040fe400078ec0ff */
[C---:B------:R-:W-:Y:S02]  /*16180*/  IADD3 R37, P5, R8.reuse, 0x20, RZ ;  /* 0x0000002008257810 */ /* 0x040fe40007fbe0ff */
[C---:B------:R-:W-:Y:S02]  /*16190*/  IADD3 R39, P0, R8.reuse, 0x40, RZ ;  /* 0x0000004008277810 */ /* 0x040fe40007f1e0ff */
[----:B------:R-:W-:Y:S01]  /*161a0*/  IADD3 R45, P1, R8, 0x60, RZ ;  /* 0x00000060082d7810 */ /* 0x000fe20007f3e0ff */
[--C-:B------:R-:W-:Y:S01]  /*161b0*/  IMAD.X R5, RZ, RZ, R9.reuse, P5 ;  /* 0x000000ffff057224 */ /* 0x100fe200028e0609 */
[----:B------:R-:W-:Y:S01]  /*161c0*/  SHF.R.U64 R29, R29, 0x3, RZ ;  /* 0x000000031d1d7819 */ /* 0x000fe200000012ff */
[--C-:B------:R-:W-:Y:S01]  /*161d0*/  IMAD.X R7, RZ, RZ, R9.reuse, P0 ;  /* 0x000000ffff077224 */ /* 0x100fe200000e0609 */
[----:B------:R-:W-:Y:S01]  /*161e0*/  LOP3.LUT R4, R37, 0x380, RZ, 0xc0, !PT ;  /* 0x0000038025047812 */ /* 0x000fe200078ec0ff */
[----:B----4-:R-:W-:Y:S01]  /*161f0*/  IMAD.X R13, RZ, RZ, R9, P1 ;  /* 0x000000ffff0d7224 */ /* 0x010fe200008e0609 */
[----:B------:R-:W-:-:S02]  /*16200*/  LOP3.LUT R6, R39, 0x380, RZ, 0xc0, !PT ;  /* 0x0000038027067812 */ /* 0x000fc400078ec0ff */
[C---:B--2---:R-:W-:Y:S02]  /*16210*/  IADD3 R47, P2, R8.reuse, 0x4000, RZ ;  /* 0x00004000082f7810 */ /* 0x044fe40007f5e0ff */
[C---:B------:R-:W-:Y:S02]  /*16220*/  IADD3 R49, P3, R8.reuse, 0x4020, RZ ;  /* 0x0000402008317810 */ /* 0x040fe40007f7e0ff */
[C---:B------:R-:W-:Y:S01]  /*16230*/  IADD3 R51, P4, R8.reuse, 0x4040, RZ ;  /* 0x0000404008337810 */ /* 0x040fe20007f9e0ff */
[--C-:B------:R-:W-:Y:S01]  /*16240*/  IMAD.X R15, RZ, RZ, R9.reuse, P2 ;  /* 0x000000ffff0f7224 */ /* 0x100fe200010e0609 */
[----:B------:R-:W-:Y:S01]  /*16250*/  IADD3 R53, P5, R8, 0x4060, RZ ;  /* 0x0000406008357810 */ /* 0x000fe20007fbe0ff */
[--C-:B------:R-:W-:Y:S01]  /*16260*/  IMAD.X R25, RZ, RZ, R9.reuse, P3 ;  /* 0x000000ffff197224 */ /* 0x100fe200018e0609 */
[----:B------:R-:W-:Y:S01]  /*16270*/  LOP3.LUT R12, R45, 0x380, RZ, 0xc0, !PT ;  /* 0x000003802d0c7812 */ /* 0x000fe200078ec0ff */
[----:B------:R-:W-:Y:S01]  /*16280*/  IMAD.X R27, RZ, RZ, R9, P4 ;  /* 0x000000ffff1b7224 */ /* 0x000fe200020e0609 */
[----:B------:R-:W-:-:S02]  /*16290*/  LOP3.LUT R8, R29, R8, RZ, 0x3c, !PT ;  /* 0x000000081d087212 */ /* 0x000fc400078e3cff */
[----:B------:R-:W-:Y:S02]  /*162a0*/  SHF.R.U64 R4, R4, 0x3, RZ ;  /* 0x0000000304047819 */ /* 0x000fe400000012ff */
[----:B------:R-:W-:Y:S02]  /*162b0*/  SHF.R.U64 R6, R6, 0x3, RZ ;  /* 0x0000000306067819 */ /* 0x000fe400000012ff */
[----:B------:R-:W-:Y:S02]  /*162c0*/  LOP3.LUT R14, R47, 0x380, RZ, 0xc0, !PT ;  /* 0x000003802f0e7812 */ /* 0x000fe400078ec0ff */
[----:B------:R-:W-:Y:S02]  /*162d0*/  IADD3.X R29, RZ, R9, RZ, P5, !PT ;  /* 0x00000009ff1d7210 */ /* 0x000fe40002ffe4ff */
[----:B------:R-:W-:Y:S02]  /*162e0*/  SHF.R.U64 R12, R12, 0x3, RZ ;  /* 0x000000030c0c7819 */ /* 0x000fe400000012ff */
[----:B-----5:R-:W-:-:S02]  /*162f0*/  LOP3.LUT R24, R49, 0x380, RZ, 0xc0, !PT ;  /* 0x0000038031187812 */ /* 0x020fc400078ec0ff */
[----:B------:R-:W-:Y:S02]  /*16300*/  LOP3.LUT R26, R51, 0x380, RZ, 0xc0, !PT ;  /* 0x00000380331a7812 */ /* 0x000fe400078ec0ff */
[----:B------:R-:W-:Y:S02]  /*16310*/  MOV R46, R8 ;  /* 0x00000008002e7202 */ /* 0x000fe40000000f00 */
[----:B------:R-:W-:Y:S02]  /*16320*/  LOP3.LUT R4, R4, R37, RZ, 0x3c, !PT ;  /* 0x0000002504047212 */ /* 0x000fe400078e3cff */
[----:B------:R-:W-:Y:S02]  /*16330*/  LOP3.LUT R6, R6, R39, RZ, 0x3c, !PT ;  /* 0x0000002706067212 */ /* 0x000fe400078e3cff */
[----:B------:R-:W-:Y:S02]  /*16340*/  LOP3.LUT R28, R53, 0x380, RZ, 0xc0, !PT ;  /* 0x00000380351c7812 */ /* 0x000fe400078ec0ff */
[----:B------:R-:W-:-:S02]  /*16350*/  F2FP.BF16.F32.PACK_AB R8, R89, R88 ;  /* 0x000000585908723e */ /* 0x000fc400000010ff */
[----:B------:R-:W-:Y:S02]  /*16360*/  F2FP.BF16.F32.PACK_AB R9, R91, R90 ;  /* 0x0000005a5b09723e */ /* 0x000fe400000010ff */
[----:B------:R-:W-:Y:S02]  /*16370*/  SHF.R.U64 R14, R14, 0x3, RZ ;  /* 0x000000030e0e7819 */ /* 0x000fe400000012ff */
[----:B------:R-:W-:Y:S01]  /*16380*/  LOP3.LUT R12, R12, R45, RZ, 0x3c, !PT ;  /* 0x0000002d0c0c7212 */ /* 0x000fe200078e3cff */
        /* <DEDUP_REMOVED lines=11> */
[----:B--2---:R-:W-:Y:S01]  /*16440*/  F2FP.BF16.F32.PACK_AB R8, R105, R104 ;  /* 0x000000686908723e */ /* 0x004fe200000010ff */
[----:B------:R-:W-:Y:S01]  /*16450*/  STSM.16.M88.4 [R45], R4 ;  /* 0x000000042d007844 */ /* 0x000fe20000000200 */
[----:B------:R-:W-:Y:S02]  /*16460*/  F2FP.BF16.F32.PACK_AB R9, R107, R106 ;  /* 0x0000006a6b09723e */ /* 0x000fe400000010ff */
[----:B------:R-:W-:Y:S02]  /*16470*/  F2FP.BF16.F32.PACK_AB R10, R109, R108 ;  /* 0x0000006c6d0a723e */ /* 0x000fe400000010ff */
[----:B------:R-:W-:Y:S02]  /*16480*/  F2FP.BF16.F32.PACK_AB R11, R111, R110 ;  /* 0x0000006e6f0b723e */ /* 0x000fe400000010ff */
[----:B------:R-:W-:-:S02]  /*16490*/  LOP3.LUT R24, R24, R49, RZ, 0x3c, !PT ;  /* 0x0000003118187212 */ /* 0x000fc400078e3cff */
[----:B------:R-:W-:Y:S01]  /*164a0*/  LOP3.LUT R26, R26, R51, RZ, 0x3c, !PT ;  /* 0x000000331a1a7212 */ /* 0x000fe200078e3cff */
[----:B------:R2:W-:Y:S01]  /*164b0*/  STSM.16.M88.4 [R44], R8 ;  /* 0x000000082c007844 */ /* 0x0005e20000000200 */
[----:B------:R-:W-:Y:S02]  /*164c0*/  LOP3.LUT R28, R28, R53, RZ, 0x3c, !PT ;  /* 0x000000351c1c7212 */ /* 0x000fe400078e3cff */
[----:B-1----:R-:W-:Y:S02]  /*164d0*/  MOV R40, R12 ;  /* 0x0000000c00287202 */ /* 0x002fe40000000f00 */
[----:B------:R-:W-:Y:S02]  /*164e0*/  MOV R39, R14 ;  /* 0x0000000e00277202 */ /* 0x000fe40000000f00 */
        /* <DEDUP_REMOVED lines=11> */
[----:B------:R-:W-:Y:S02]  /*165a0*/  MOV R36, R28 ;  /* 0x0000001c00247202 */ /* 0x000fe40000000f00 */
[----:B------:R-:W-:Y:S01]  /*165b0*/  ISETP.NE.U32.AND P0, PT, RZ, UR4, PT ;  /* 0x00000004ff007c0c */ /* 0x000fe2000bf05070 */
[----:B------:R-:W-:Y:S01]  /*165c0*/  STSM.16.M88.4 [R39], R24 ;  /* 0x0000001827007844 */ /* 0x000fe20000000200 */
[----:B--2---:R-:W-:Y:S02]  /*165d0*/  IADD3 R8, P1, R208, UR4, RZ ;  /* 0x00000004d0087c10 */ /* 0x004fe4000ff3e0ff */
[----:B------:R-:W-:Y:S02]  /*165e0*/  F2FP.BF16.F32.PACK_AB R28, R129, R128 ;  /* 0x00000080811c723e */ /* 0x000fe400000010ff */
[----:B------:R-:W-:-:S02]  /*165f0*/  F2FP.BF16.F32.PACK_AB R29, R131, R130 ;  /* 0x00000082831d723e */ /* 0x000fc400000010ff */
        /* <DEDUP_REMOVED lines=19> */
[----:B0-----:R-:W-:Y:S01]  /*16730*/  ISETP.NE.AND P1, PT, R55, 0x1, PT ;  /* 0x000000013700780c */ /* 0x001fe20003f25270 */
[----:B------:R-:W-:Y:S02]  /*16740*/  IMAD.IADD R13, R204, 0x1, R191 ;  /* 0x00000001cc0d7824 */ /* 0x000fe400078e02bf */
[----:B------:R1:W5:Y:S10]  /*16750*/  @P2 LDG.E R6, desc[UR42][R208.64] ;  /* 0x0000002ad0062981 */ /* 0x000374000c1e1900 */
[----:B------:R-:W0:Y:S08]  /*16760*/  @P1 LDC R10, c[0x0][0xbec] ;  /* 0x0002fb00ff0a1b82 */ /* 0x000e300000000800 */
[----:B------:R-:W2:Y:S01]  /*16770*/  @P1 LDC R11, c[0x0][0xbf0] ;  /* 0x0002fc00ff0b1b82 */ /* 0x000ea20000000800 */
[----:B-1----:R-:W-:Y:S05]  /*16780*/  @P2 BRA `(.L_x_9591) ;  /* 0x0000000000102947 */ /* 0x002fea0003800000 */
[----:B------:R-:W-:Y:S05]  /*16790*/  @!P0 BRA `(.L_x_9591) ;  /* 0x00000000000c8947 */ /* 0x000fea0003800000 */
[----:B------:R-:W3:Y:S04]  /*167a0*/  LDG.E R5, desc[UR42][R8.64] ;  /* 0x0000002a08057981 */ /* 0x000ee8000c1e1900 */
[----:B-----5:R-:W3:Y:S02]  /*167b0*/  LDG.E R6, desc[UR42][R8.64+0x4] ;  /* 0x0000042a08067981 */ /* 0x020ee4000c1e1900 */
[----:B---3--:R-:W-:-:S07]  /*167c0*/  IMAD.IADD R6, R6, 0x1, -R5 ;  /* 0x0000000106067824 */ /* 0x008fce00078e0a05 */
.L_x_9591:
[----:B------:R-:W-:Y:S01]  /*167d0*/  SHF.R.S32.HI R54, RZ, 0x1f, R207 ;  /* 0x0000001fff367819 */ /* 0x000fe200000114cf */
[----:B0-----:R-:W-:Y:S01]  /*167e0*/  @P1 IMAD.HI.U32 R4, R13, R10, RZ ;  /* 0x0000000a0d041227 */ /* 0x001fe200078e00ff */
[----:B------:R-:W-:Y:S01]  /*167f0*/  ULDC.64 UR4, c[0x0][0xb90] ;  /* 0x0002e40000047ab9 */ /* 0x000fe20000000a00 */
[----:B-----5:R-:W-:Y:S02]  /*16800*/  SHF.R.S32.HI R49, RZ, 0x1f, R48 ;  /* 0x0000001fff317819 */ /* 0x020fe40000011430 */
[----:B------:R-:W-:Y:S01]  /*16810*/  IMAD R8, R54, UR4, RZ ;  /* 0x0000000436087c24 */ /* 0x000fe2000f8e02ff */
[----:B------:R-:W-:Y:S01]  /*16820*/  SEL R40, R211, RZ, !P0 ;  /* 0x000000ffd3287207 */ /* 0x000fe20004000000 */
[----:B------:R-:W-:Y:S01]  /*16830*/  IMAD.MOV.U32 R7, RZ, RZ, R13 ;  /* 0x000000ffff077224 */ /* 0x000fe200078e000d */
[----:B--2---:R-:W-:Y:S01]  /*16840*/  @P1 SHF.R.U32.HI R7, RZ, R11, R4 ;  /* 0x0000000bff071219 */ /* 0x004fe20000011604 */
[----:B------:R-:W-:Y:S01]  /*16850*/  IMAD.WIDE.U32 R4, R207, UR4, R48 ;  /* 0x00000004cf047c25 */ /* 0x000fe2000f8e0030 */
[----:B------:R-:W-:-:S03]  /*16860*/  SEL R57, R210, RZ, !P0 ;  /* 0x000000ffd2397207 */ /* 0x000fc60004000000 */
[----:B------:R-:W-:Y:S01]  /*16870*/  IMAD R9, R207, UR5, R8 ;  /* 0x00000005cf097c24 */ /* 0x000fe2000f8e0208 */
[----:B------:R-:W-:Y:S01]  /*16880*/  ULDC.64 UR4, c[0x0][0xb98] ;  /* 0x0002e60000047ab9 */ /* 0x000fe20000000a00 */
[----:B------:R-:W-:Y:S02]  /*16890*/  IMAD.MOV R8, RZ, RZ, -R7 ;  /* 0x000000ffff087224 */ /* 0x000fe400078e0a07 */
[----:B------:R-:W-:Y:S02]  /*168a0*/  IMAD.IADD R5, R5, 0x1, R9 ;  /* 0x0000000105057824 */ /* 0x000fe400078e0209 */
[----:B------:R-:W-:Y:S02]  /*168b0*/  IMAD R9, R55, R8, R13 ;  /* 0x0000000837097224 */ /* 0x000fe400078e020d */
[----:B------:R-:W-:Y:S02]  /*168c0*/  IMAD.IADD R11, R16, 0x1, R224 ;  /* 0x00000001100b7824 */ /* 0x000fe400078e02e0 */
        /* <DEDUP_REMOVED lines=26> */
[----:B------:R-:W-:Y:S01]  /*16a70*/  IMAD.IADD R4, R221, 0x1, R191 ;  /* 0x00000001dd047824 */ /* 0x000fe200078e02bf */
[----:B------:R-:W-:Y:S01]  /*16a80*/  LOP3.LUT R8, R7, 0x380, RZ, 0xc0, !PT ;  /* 0x0000038007087812 */ /* 0x000fe200078ec0ff */
[----:B------:R-:W0:Y:S01]  /*16a90*/  SHFL.IDX PT, R51, R11, RZ, 0x1c1f ;  /* 0x001c1fff0b337589 */ /* 0x000e2200000e0000 */
[----:B------:R-:W-:Y:S01]  /*16aa0*/  LOP3.LUT R24, R25, 0x380, RZ, 0xc0, !PT ;  /* 0x0000038019187812 */ /* 0x000fe200078ec0ff */
[----:B------:R-:W-:Y:S01]  /*16ab0*/  ULDC.64 UR4, c[0x0][0xaa0] ;  /* 0x0002a80000047ab9 */ /* 0x000fe20000000a00 */
[----:B------:R-:W-:Y:S01]  /*16ac0*/  SHF.R.U64 R28, R28, 0x3, RZ ;  /* 0x000000031c1c7819 */ /* 0x000fe200000012ff */
[----:B------:R-:W-:Y:S01]  /*16ad0*/  SHFL.IDX PT, R52, R10, 0x1, 0x1c1f ;  /* 0x003c1f000a347f89 */ /* 0x000fe200000e0000 */
[----:B------:R-:W-:-:S02]  /*16ae0*/  SHF.R.U64 R24, R24, 0x3, RZ ;  /* 0x0000000318187819 */ /* 0x000fc400000012ff */
[----:B------:R-:W-:Y:S01]  /*16af0*/  SHF.R.U64 R12, R12, 0x3, RZ ;  /* 0x000000030c0c7819 */ /* 0x000fe200000012ff */
[----:B------:R-:W1:Y:S01]  /*16b00*/  SHFL.IDX PT, R53, R11, 0x1, 0x1c1f ;  /* 0x003c1f000b357f89 */ /* 0x000e6200000e0000 */
[----:B------:R-:W-:Y:S01]  /*16b10*/  LOP3.LUT R24, R24, R25, RZ, 0x3c, !PT ;  /* 0x0000001918187212 */ /* 0x000fe200078e3cff */
[--C-:B------:R-:W-:Y:S01]  /*16b20*/  IMAD.X R25, RZ, RZ, R21.reuse, P2 ;  /* 0x000000ffff197224 */ /* 0x100fe200010e0615 */
[C---:B------:R-:W-:Y:S01]  /*16b30*/  ISETP.GE.OR P2, PT, R4.reuse, R59, P0 ;  /* 0x0000003b0400720c */ /* 0x040fe20000746670 */
[----:B------:R-:W-:Y:S01]  /*16b40*/  VIADD R4, R4, 0x8 ;  /* 0x0000000804047836 */ /* 0x000fe20000000000 */
[----:B------:R-:W-:Y:S02]  /*16b50*/  SHF.R.U64 R8, R8, 0x3, RZ ;  /* 0x0000000308087819 */ /* 0x000fe400000012ff */
[----:B------:R-:W-:Y:S01]  /*16b60*/  LOP3.LUT R28, R28, R29, RZ, 0x3c, !PT ;  /* 0x0000001d1c1c7212 */ /* 0x000fe200078e3cff */
[--C-:B------:R-:W-:Y:S01]  /*16b70*/  IMAD.X R29, RZ, RZ, R21.reuse, P3 ;  /* 0x000000ffff1d7224 */ /* 0x100fe200018e0615 */
[----:B------:R-:W-:Y:S01]  /*16b80*/  LOP3.LUT R12, R12, R13, RZ, 0x3c, !PT ;  /* 0x0000000d0c0c7212 */ /* 0x000fe200078e3cff */
[----:B------:R-:W-:Y:S01]  /*16b90*/  IMAD.X R13, RZ, RZ, R21, P4 ;  /* 0x000000ffff0d7224 */ /* 0x000fe200020e0615 */
[----:B------:R-:W-:-:S02]  /*16ba0*/  LOP3.LUT R8, R8, R7, RZ, 0x3c, !PT ;  /* 0x0000000708087212 */ /* 0x000fc400078e3cff */
[----:B------:R-:W-:Y:S02]  /*16bb0*/  IADD3 R5, P3, R20, 0x7000, RZ ;  /* 0x0000700014057810 */ /* 0x000fe40007f7e0ff */
[----:B------:R-:W-:Y:S01]  /*16bc0*/  ISETP.GE.OR P0, PT, R4, R59, P0 ;  /* 0x0000003b0400720c */ /* 0x000fe20000706670 */
[----:B0-----:R0:W-:Y:S01]  /*16bd0*/  @!P2 ST.E desc[UR42][R50.64], R3 ;  /* 0x000000033200a985 */ /* 0x0011e2000c10192a */
[C---:B------:R-:W-:Y:S01]  /*16be0*/  IADD3 R33, P5, R20.reuse, 0x5000, RZ ;  /* 0x0000500014217810 */ /* 0x040fe20007fbe0ff */
[----:B------:R-:W-:Y:S01]  /*16bf0*/  IMAD.X R45, RZ, RZ, R21, P3 ;  /* 0x000000ffff2d7224 */ /* 0x000fe200018e0615 */
[C---:B------:R-:W-:Y:S02]  /*16c00*/  IADD3 R37, P4, R20.reuse, 0x6000, RZ ;  /* 0x0000600014257810 */ /* 0x040fe40007f9e0ff */
[----:B------:R-:W-:Y:S02]  /*16c10*/  LOP3.LUT R7, R20, 0x380, RZ, 0xc0, !PT ;  /* 0x0000038014077812 */ /* 0x000fe400078ec0ff */
[----:B------:R-:W-:-:S02]  /*16c20*/  LOP3.LUT R4, R5, 0x380, RZ, 0xc0, !PT ;  /* 0x0000038005047812 */ /* 0x000fc400078ec0ff */
[----:B------:R-:W-:Y:S02]  /*16c30*/  LOP3.LUT R32, R33, 0x380, RZ, 0xc0, !PT ;  /* 0x0000038021207812 */ /* 0x000fe400078ec0ff */
[----:B------:R-:W-:Y:S01]  /*16c40*/  LOP3.LUT R36, R37, 0x380, RZ, 0xc0, !PT ;  /* 0x0000038025247812 */ /* 0x000fe200078ec0ff */
[----:B0-----:R-:W0:Y:S01]  /*16c50*/  @P1 LDC R51, c[0x0][0xbec] ;  /* 0x0002fb00ff331b82 */ /* 0x001e220000000800 */
[----:B------:R-:W-:Y:S01]  /*16c60*/  IMAD R3, R49, UR4, RZ ;  /* 0x0000000431037c24 */ /* 0x000fe2000f8e02ff */
[----:B------:R-:W-:Y:S01]  /*16c70*/  SHF.R.U64 R7, R7, 0x3, RZ ;  /* 0x0000000307077819 */ /* 0x000fe200000012ff */
[----:B-1----:R1:W-:Y:S01]  /*16c80*/  @!P0 ST.E desc[UR42][R52.64], R0 ;  /* 0x0000000034008985 */ /* 0x0023e2000c10192a */
[----:B------:R-:W-:Y:S02]  /*16c90*/  SHF.R.U64 R4, R4, 0x3, RZ ;  /* 0x0000000304047819 */ /* 0x000fe400000012ff */
[----:B------:R-:W-:Y:S02]  /*16ca0*/  SHF.R.U64 R32, R32, 0x3, RZ ;  /* 0x0000000320207819 */ /* 0x000fe400000012ff */
[----:B------:R-:W2:Y:S01]  /*16cb0*/  @P1 LDC R49, c[0x0][0xbf0] ;  /* 0x0002fc00ff311b82 */ /* 0x000ea20000000800 */
[----:B------:R-:W-:Y:S01]  /*16cc0*/  SHF.R.U64 R36, R36, 0x3, RZ ;  /* 0x0000000324247819 */ /* 0x000fe200000012ff */
[----:B------:R-:W-:Y:S01]  /*16cd0*/  IMAD R3, R48, UR5, R3 ;  /* 0x0000000530037c24 */ /* 0x000fe2000f8e0203 */
[----:B------:R-:W-:Y:S01]  /*16ce0*/  LOP3.LUT R20, R7, R20, RZ, 0x3c, !PT ;  /* 0x0000001407147212 */ /* 0x000fe200078e3cff */
[----:B------:R-:W5:Y:S01]  /*16cf0*/  LD.E.128 R8, desc[UR42][R8.64] ;  /* 0x0000002a08087980 */ /* 0x000f62000c101d00 */
        /* <DEDUP_REMOVED lines=9> */
[----:B---3--:R-:W-:Y:S01]  /*16d90*/  IMAD.WIDE.U32 R20, R48, UR4, RZ ;  /* 0x0000000430147c25 */ /* 0x008fe2000f8e00ff */
[----:B------:R-:W-:-:S02]  /*16da0*/  ULDC.64 UR4, c[0x0][0xae8] ;  /* 0x0002ba0000047ab9 */ /* 0x000fc40000000a00 */
[----:B------:R-:W5:Y:S01]  /*16db0*/  LD.E.128 R32, desc[UR42][R32.64] ;  /* 0x0000002a20207980 */ /* 0x000f62000c101d00 */
[----:B------:R-:W-:Y:S02]  /*16dc0*/  IMAD R48, R206, 0x20, R187 ;  /* 0x00000020ce307824 */ /* 0x000fe400078e02bb */
[----:B------:R-:W-:Y:S01]  /*16dd0*/  IMAD.IADD R21, R21, 0x1, R3 ;  /* 0x0000000115157824 */ /* 0x000fe200078e0203 */
[----:B------:R-:W5:Y:S01]  /*16de0*/  LD.E.128 R36, desc[UR42][R36.64] ;  /* 0x0000002a24247980 */ /* 0x000f62000c101d00 */
[----:B-1----:R-:W-:Y:S02]  /*16df0*/  IMAD R0, R54, UR4, RZ ;  /* 0x0000000436007c24 */ /* 0x002fe4000f8e02ff */
[----:B------:R-:W-:Y:S01]  /*16e00*/  IMAD.IADD R48, R191, 0x1, R48 ;  /* 0x00000001bf307824 */ /* 0x000fe200078e0230 */
        /* <DEDUP_REMOVED lines=9> */
[----:B-1----:R-:W1:Y:S01]  /*16ea0*/  FENCE.VIEW.ASYNC.S ;  /* 0x00000000000073c6 */ /* 0x002e620000000000 */
[----:B0-----:R-:W-:-:S04]  /*16eb0*/  @P1 IMAD.HI.U32 R0, R48, R51, RZ ;  /* 0x0000003330001227 */ /* 0x001fc800078e00ff */
        /* <DEDUP_REMOVED lines=9> */
[----:B------:R-:W-:Y:S01]  /*16f50*/  IMAD R0, R0, UR4, RZ ;  /* 0x0000000400007c24 */ /* 0x000fe2000f8e02ff */
[----:B------:R-:W-:Y:S01]  /*16f60*/  IADD3 R21, R21, R49, RZ ;  /* 0x0000003115157210 */ /* 0x000fe20007ffe0ff */
[----:B------:R-:W-:Y:S02]  /*16f70*/  IMAD R49, R55, R40, R48 ;  /* 0x0000002837317224 */ /* 0x000fe400078e0230 */
[C---:B------:R-:W-:Y:S02]  /*16f80*/  IMAD R51, R3.reuse, UR5, R0 ;  /* 0x0000000503337c24 */ /* 0x040fe4000f8e0200 */
[----:B------:R-:W-:Y:S01]  /*16f90*/  IMAD.WIDE.U32 R20, R3, UR4, R20 ;  /* 0x0000000403147c25 */ /* 0x000fe2000f8e0014 */
[----:B------:R-:W-:Y:S01]  /*16fa0*/  SHF.R.S32.HI R0, RZ, 0x1f, R49 ;  /* 0x0000001fff007819 */ /* 0x000fe20000011431 */
[----:B------:R-:W-:-:S02]  /*16fb0*/  ULDC.64 UR4, c[0x0][0xad8] ;  /* 0x0002b60000047ab9 */ /* 0x000fc40000000a00 */
[----:B------:R-:W-:Y:S02]  /*16fc0*/  IMAD.IADD R50, R187, 0x1, R191 ;  /* 0x00000001bb327824 */ /* 0x000fe400078e02bf */
        /* <DEDUP_REMOVED lines=15> */
[----:B-1----:R0:W1:Y:S01]  /*170c0*/  SHFL.IDX PT, R21, R40, RZ, 0x181f ;  /* 0x00181fff28157589 */ /* 0x00206200000e0000 */
        /* <DEDUP_REMOVED lines=13> */
.L_x_9593:
[----:B------:R-:W-:Y:S05]  /*171a0*/  BSYNC B1 ;  /* 0x0000000000017941 */ /* 0x000fea0003800000 */
.L_x_9592:
        /* <DEDUP_REMOVED lines=13> */
.L_x_9595:
[----:B------:R-:W-:Y:S05]  /*17280*/  BSYNC B1 ;  /* 0x0000000000017941 */ /* 0x000fea0003800000 */
.L_x_9594:
        /* <DEDUP_REMOVED lines=13> */
.L_x_9597:
[----:B------:R-:W-:Y:S05]  /*17360*/  BSYNC B1 ;  /* 0x0000000000017941 */ /* 0x000fea0003800000 */
.L_x_9596:
[----:B------:R-:W-:Y:S01]  /*17370*/  VIADD R0, R50, 0x60 ;  /* 0x0000006032007836 */ /* 0x000fe20000000000 */
[----:B0--3--:R-:W3:Y:S04]  /*17380*/  SHFL.IDX PT, R3, R3, 0x3, 0x181f ;  /* 0x00781f0003037f89 */ /* 0x009ee800000e0000 */
[----:B------:R-:W-:Y:S01]  /*17390*/  ISETP.GE.AND P0, PT, R0, R59, PT ;  /* 0x0000003b0000720c */ /* 0x000fe20003f06270 */
[----:B----4-:R4:W0:-:S12]  /*173a0*/  SHFL.IDX PT, R7, R40, 0x3, 0x181f ;  /* 0x00781f0028077f89 */ /* 0x01081800000e0000 */
[----:B----4-:R-:W-:Y:S05]  /*173b0*/  @P0 BRA `(.L_x_9598) ;  /* 0x0000000800f80947 */ /* 0x010fea0003800000 */
[----:B------:R-:W-:Y:S02]  /*173c0*/  ULDC UR4, c[0x0][0xac8] ;  /* 0x0002b20000047ab9 */ /* 0x000fe40000000800 */
[----:B------:R-:W-:-:S13]  /*173d0*/  ISETP.GE.AND P1, PT, R16, UR4, PT ;  /* 0x0000000410007c0c */ /* 0x000fda000bf26270 */
[----:B0-----:R-:W-:-:S04]  /*173e0*/  @!P1 LEA R4, P0, R16, R7, 0x1 ;  /* 0x0000000710049211 */ /* 0x001fc800078008ff */
[----:B---3--:R-:W-:Y:S02]  /*173f0*/  @!P1 LEA.HI.X R5, R16, R3, R17, 0x1, P0 ;  /* 0x0000000310059211 */ /* 0x008fe400000f0c11 */
[----:B------:R-:W-:-:S03]  /*17400*/  ISETP.GE.AND P0, PT, R2, UR4, PT ;  /* 0x0000000402007c0c */ /* 0x000fc6000bf06270 */
[----:B------:R4:W-:Y:S10]  /*17410*/  @!P1 ST.E.128 desc[UR42][R4.64], R24 ;  /* 0x0000001804009985 */ /* 0x0009f4000c101d2a */
[----:B------:R-:W-:Y:S05]  /*17420*/  @P0 BRA `(.L_x_9598) ;  /* 0x0000000800dc0947 */ /* 0x000fea0003800000 */
[----:B----4-:R-:W-:-:S04]  /*17430*/  LEA R4, P0, R2, R7, 0x1 ;  /* 0x0000000702047211 */ /* 0x010fc800078008ff */
[----:B------:R-:W-:-:S05]  /*17440*/  LEA.HI.X R5, R2, R3, R184, 0x1, P0 ;  /* 0x0000000302057211 */ /* 0x000fca00000f0cb8 */
[----:B------:R0:W-:Y:S01]  /*17450*/  ST.E.128 desc[UR42][R4.64], R44 ;  /* 0x0000002c04007985 */ /* 0x0001e2000c101d2a */
[----:B------:R-:W-:Y:S05]  /*17460*/  BRA `(.L_x_9598) ;  /* 0x0000000800cc7947 */ /* 0x000fea0003800000 */
.L_x_9590:
        /* <DEDUP_REMOVED lines=16> */
[----:B---3--:R-:W-:Y:S02]  /*17570*/  ISETP.NE.AND P2, PT, R25, 0x1, PT ;  /* 0x000000011900780c */ /* 0x008fe40003f45270 */
[----:B------:R-:W-:-:S11]  /*17580*/  ISETP.GE.AND P3, PT, R228, 0x80, PT ;  /* 0x00000080e400780c */ /* 0x000fd60003f66270 */
[----:B------:R-:W3:Y:S08]  /*17590*/  @P2 LDC R14, c[0x0][0xbec] ;  /* 0x0002fb00ff0e2b82 */ /* 0x000ef00000000800 */
[----:B------:R-:W0:Y:S01]  /*175a0*/  @P2 LDC R27, c[0x0][0xbf0] ;  /* 0x0002fc00ff1b2b82 */ /* 0x000e220000000800 */
[----:B------:R-:W-:Y:S05]  /*175b0*/  @P1 BRA `(.L_x_9599) ;  /* 0x0000000000101947 */ /* 0x000fea0003800000 */
[----:B------:R-:W-:Y:S05]  /*175c0*/  @!P0 BRA `(.L_x_9599) ;  /* 0x00000000000c8947 */ /* 0x000fea0003800000 */
[----:B------:R-:W2:Y:S04]  /*175d0*/  LDG.E R3, desc[UR42][R4.64] ;  /* 0x0000002a04037981 */ /* 0x000ea8000c1e1900 */
[----:B-----5:R-:W2:Y:S02]  /*175e0*/  LDG.E R8, desc[UR42][R4.64+0x4] ;  /* 0x0000042a04087981 */ /* 0x020ea4000c1e1900 */
[----:B--2---:R-:W-:-:S07]  /*175f0*/  IMAD.IADD R8, R8, 0x1, -R3 ;  /* 0x0000000108087824 */ /* 0x004fce00078e0a03 */
.L_x_9599:
[----:B------:R-:W-:Y:S01]  /*17600*/  BSSY B1, `(.L_x_9600) ;  /* 0x000002d000017945 */ /* 0x000fe20003800000 */
[----:B----4-:R-:W-:Y:S02]  /*17610*/  SHF.R.S32.HI R13, RZ, 0x1f, R207 ;  /* 0x0000001fff0d7819 */ /* 0x010fe400000114cf */
[----:B------:R-:W-:Y:S02]  /*17620*/  SEL R15, R210, RZ, !P0 ;  /* 0x000000ffd20f7207 */ /* 0x000fe40004000000 */
[----:B------:R-:W-:Y:S02]  /*17630*/  SEL R211, R211, RZ, !P0 ;  /* 0x000000ffd3d37207 */ /* 0x000fe40004000000 */
[----:B-----5:R-:W-:Y:S01]  /*17640*/  SHF.R.S32.HI R11, RZ, 0x1f, R0 ;  /* 0x0000001fff0b7819 */ /* 0x020fe20000011400 */
[----:B------:R-:W-:Y:S06]  /*17650*/  @P3 BRA `(.L_x_9601) ;  /* 0x00000000009c3947 */ /* 0x000fec0003800000 */
[----:B------:R-:W4:Y:S01]  /*17660*/  S2R R12, SR_TID.X ;  /* 0x00000000000c7919 */ /* 0x000f220000002100 */
[----:B------:R-:W5:Y:S02]  /*17670*/  LDC R9, c[0x0][0xbe8] ;  /* 0x0002fa00ff097b82 */ /* 0x000f640000000800 */
[----:B-----5:R-:W-:Y:S01]  /*17680*/  IMAD R3, R8, R9, RZ ;  /* 0x0000000908037224 */ /* 0x020fe200078e02ff */
[----:B----4-:R-:W-:-:S04]  /*17690*/  IADD3 R12, R191, -0x80, R12 ;  /* 0xffffff80bf0c7810 */ /* 0x010fc80007ffe00c */
[----:B------:R-:W-:-:S13]  /*176a0*/  ISETP.GE.AND P0, PT, R12, R3, PT ;  /* 0x000000030c00720c */ /* 0x000fda0003f06270 */
[----:B------:R-:W-:Y:S05]  /*176b0*/  @P0 BRA `(.L_x_9601) ;  /* 0x0000000000840947 */ /* 0x000fea0003800000 */
[----:B------:R-:W-:Y:S01]  /*176c0*/  ISETP.NE.AND P0, PT, R9, 0x1, PT ;  /* 0x000000010900780c */ /* 0x000fe20003f05270 */
[----:B------:R-:W-:Y:S01]  /*176d0*/  ULDC.64 UR4, c[0x0][0xb90] ;  /* 0x0002e40000047ab9 */ /* 0x000fe20000000a00 */
[----:B0-----:R-:W-:Y:S02]  /*176e0*/  IMAD.MOV.U32 R4, RZ, RZ, R0 ;  /* 0x000000ffff047224 */ /* 0x001fe400078e0000 */
[----:B------:R-:W-:Y:S02]  /*176f0*/  IMAD R10, R13, UR4, RZ ;  /* 0x000000040d0a7c24 */ /* 0x000fe4000f8e02ff */
[----:B------:R-:W-:Y:S02]  /*17700*/  IMAD.MOV.U32 R5, RZ, RZ, R11 ;  /* 0x000000ffff057224 */ /* 0x000fe400078e000b */
[----:B------:R-:W-:Y:S02]  /*17710*/  IMAD.MOV.U32 R3, RZ, RZ, R12 ;  /* 0x000000ffff037224 */ /* 0x000fe400078e000c */
[----:B------:R-:W-:-:S03]  /*17720*/  IMAD.WIDE.U32 R4, R207, UR4, R4 ;  /* 0x00000004cf047c25 */ /* 0x000fc6000f8e0004 */
[----:B------:R-:W0:Y:S08]  /*17730*/  @P0 LDC R7, c[0x0][0xbec] ;  /* 0x0002fb00ff070b82 */ /* 0x000e300000000800 */
[----:B------:R-:W4:Y:S01]  /*17740*/  @P0 LDC R21, c[0x0][0xbf0] ;  /* 0x0002fc00ff150b82 */ /* 0x000f220000000800 */
[----:B0-----:R-:W-:-:S04]  /*17750*/  @P0 IMAD.HI.U32 R6, R12, R7, RZ ;  /* 0x000000070c060227 */ /* 0x001fc800078e00ff */
[----:B------:R-:W-:Y:S01]  /*17760*/  IMAD R7, R207, UR5, R10 ;  /* 0x00000005cf077c24 */ /* 0x000fe2000f8e020a */
[----:B------:R-:W-:Y:S01]  /*17770*/  ULDC.64 UR4, c[0x0][0xb98] ;  /* 0x0002e60000047ab9 */ /* 0x000fe20000000a00 */
[----:B----4-:R-:W-:Y:S02]  /*17780*/  @P0 SHF.R.U32.HI R3, RZ, R21, R6 ;  /* 0x00000015ff030219 */ /* 0x010fe40000011606 */
[----:B------:R-:W-:Y:S02]  /*17790*/  IMAD.IADD R5, R5, 0x1, R7 ;  /* 0x0000000105057824 */ /* 0x000fe400078e0207 */
[----:B------:R-:W-:Y:S02]  /*177a0*/  IMAD R6, R211, UR4, RZ ;  /* 0x00000004d3067c24 */ /* 0x000fe4000f8e02ff */
[----:B------:R-:W-:Y:S02]  /*177b0*/  IMAD.MOV R7, RZ, RZ, -R3 ;  /* 0x000000ffff077224 */ /* 0x000fe400078e0a03 */
        /* <DEDUP_REMOVED lines=17> */
.L_x_9601:
[----:B------:R-:W-:Y:S05]  /*178d0*/  BSYNC B1 ;  /* 0x0000000000017941 */ /* 0x000fea0003800000 */
.L_x_9600:
[----:B------:R-:W-:Y:S02]  /*178e0*/  ULDC.64 UR4, c[0x0][0xaa0] ;  /* 0x0002a80000047ab9 */ /* 0x000fe40000000a00 */
[----:B----4-:R-:W-:Y:S02]  /*178f0*/  IMAD R3, R11, UR4, RZ ;  /* 0x000000040b037c24 */ /* 0x010fe4000f8e02ff */
[----:B0-----:R-:W-:-:S04]  /*17900*/  IMAD.WIDE.U32 R4, R0, UR4, RZ ;  /* 0x0000000400047c25 */ /* 0x001fc8000f8e00ff */
[----:B------:R-:W-:Y:S01]  /*17910*/  IMAD R3, R0, UR5, R3 ;  /* 0x0000000500037c24 */ /* 0x000fe2000f8e0203 */
[----:B------:R-:W-:Y:S01]  /*17920*/  ULDC.64 UR4, c[0x0][0xae8] ;  /* 0x0002ba0000047ab9 */ /* 0x000fe20000000a00 */
[----:B------:R-:W-:Y:S02]  /*17930*/  IMAD R0, R206, 0x20, R187 ;  /* 0x00000020ce007824 */ /* 0x000fe400078e02bb */
[----:B------:R-:W-:Y:S02]  /*17940*/  IMAD.IADD R5, R5, 0x1, R3 ;  /* 0x0000000105057824 */ /* 0x000fe400078e0203 */
[----:B------:R-:W-:Y:S02]  /*17950*/  IMAD.IADD R9, R191, 0x1, R0 ;  /* 0x00000001bf097824 */ /* 0x000fe400078e0200 */
[----:B------:R-:W-:Y:S02]  /*17960*/  IMAD R6, R13, UR4, RZ ;  /* 0x000000040d067c24 */ /* 0x000fe4000f8e02ff */
[----:B---3--:R-:W-:-:S04]  /*17970*/  @P2 IMAD.HI.U32 R0, R9, R14, RZ ;  /* 0x0000000e09002227 */ /* 0x008fc800078e00ff */
        /* <DEDUP_REMOVED lines=19> */
[----:B------:R-:W-:Y:S01]  /*17ab0*/  IMAD.IADD R191, R187, 0x1, R191 ;  /* 0x00000001bbbf7824 */ /* 0x000fe200078e02bf */
[----:B------:R-:W-:Y:S01]  /*17ac0*/  IADD3 R5, R5, R9, RZ ;  /* 0x0000000905057210 */ /* 0x000fe20007ffe0ff */
        /* <DEDUP_REMOVED lines=9> */
[----:B------:R0:W3:Y:S04]  /*17b60*/  SHFL.IDX PT, R3, R4, RZ, 0x181f ;  /* 0x00181fff04037589 */ /* 0x0000e800000e0000 */
[----:B------:R0:W4:Y:S02]  /*17b70*/  SHFL.IDX PT, R14, R0, RZ, 0x181f ;  /* 0x00181fff000e7589 */ /* 0x00012400000e0000 */
.L_x_9836:
[----:B------:R-:W-:Y:S01]  /*17b80*/  IMAD R8, R8, R25, RZ ;  /* 0x0000001908087224 */ /* 0x000fe200078e02ff */
        /* <DEDUP_REMOVED lines=8> */
[-C--:B---3--:R-:W-:Y:S02]  /*17c10*/  @!P2 LEA.HI.X R7, R16, R3.reuse, R17, 0x1, P0 ;  /* 0x000000031007a211 */ /* 0x088fe400000f0c11 */
[----:B------:R-:W-:-:S03]  /*17c20*/  @!P3 LEA.HI.X R15, R2, R3, R184, 0x1, P1 ;  /* 0x00000003020fb211 */ /* 0x000fc600008f0cb8 */
[----:B------:R3:W-:Y:S04]  /*17c30*/  @!P2 ST.E.128 desc[UR42][R6.64], RZ ;  /* 0x000000ff0600a985 */ /* 0x0007e8000c101d2a */
[----:B------:R3:W-:Y:S02]  /*17c40*/  @!P3 ST.E.128 desc[UR42][R14.64], RZ ;  /* 0x000000ff0e00b985 */ /* 0x0007e4000c101d2a */
.L_x_9604:
[----:B------:R-:W-:Y:S05]  /*17c50*/  BSYNC B1 ;  /* 0x0000000000017941 */ /* 0x000fea0003800000 */
.L_x_9603:
[----:B------:R-:W-:-:S03]  /*17c60*/  UMOV UR4, 0xffffffff ;  /* 0xffffffff00047882 */ /* 0x000fc60000000000 */
[----:B------:R-:W-:Y:S05]  /*17c70*/  BRA.DIV UR4, `(.L_x_9605) ;  /* 0x0000009604887947 */ /* 0x000fea000b800000 */
[----:B---3--:R3:W0:Y:S04]  /*17c80*/  SHFL.IDX PT, R3, R4, 0x1, 0x181f ;  /* 0x00381f0004037f89 */ /* 0x00862800000e0000 */
[----:B----4-:R3:W4:Y:S02]  /*17c90*/  SHFL.IDX PT, R14, R0, 0x1, 0x181f ;  /* 0x00381f00000e7f89 */ /* 0x01072400000e0000 */
.L_x_9840:
        /* <DEDUP_REMOVED lines=13> */
.L_x_9607:
[----:B------:R-:W-:Y:S05]  /*17d70*/  BSYNC B1 ;  /* 0x0000000000017941 */ /* 0x000fea0003800000 */
.L_x_9606:
[----:B------:R-:W-:-:S03]  /*17d80*/  UMOV UR4, 0xffffffff ;  /* 0xffffffff00047882 */ /* 0x000fc60000000000 */
[----:B------:R-:W-:Y:S05]  /*17d90*/  BRA.DIV UR4, `(.L_x_9608) ;  /* 0x0000009604887947 */ /* 0x000fea000b800000 */
[----:B0-----:R0:W0:Y:S04]  /*17da0*/  SHFL.IDX PT, R3, R4, 0x2, 0x181f ;  /* 0x00581f0004037f89 */ /* 0x00102800000e0000 */
[----:B----4-:R4:W0:Y:S02]  /*17db0*/  SHFL.IDX PT, R14, R0, 0x2, 0x181f ;  /* 0x00581f00000e7f89 */ /* 0x01082400000e0000 */
.L_x_9844:
[----:B------:R-:W-:Y:S01]  /*17dc0*/  VIADD R5, R191, 0x40 ;  /* 0x00000040bf057836 */ /* 0x000fe20000000000 */
[----:B------:R-:W-:Y:S04]  /*17dd0*/  BSSY B1, `(.L_x_9609) ;  /* 0x000000c000017945 */ /* 0x000fe80003800000 */
        /* <DEDUP_REMOVED lines=11> */
.L_x_9610:
[----:B------:R-:W-:Y:S05]  /*17e90*/  BSYNC B1 ;  /* 0x0000000000017941 */ /* 0x000fea0003800000 */
.L_x_9609:
[----:B------:R-:W-:-:S03]  /*17ea0*/  UMOV UR4, 0xffffffff ;  /* 0xffffffff00047882 */ /* 0x000fc60000000000 */
[----:B------:R-:W-:Y:S05]  /*17eb0*/  BRA.DIV UR4, `(.L_x_9611) ;  /* 0x0000009604887947 */ /* 0x000fea000b800000 */
[----:B0-----:R0:W0:Y:S04]  /*17ec0*/  SHFL.IDX PT, R3, R4, 0x3, 0x181f ;  /* 0x00781f0004037f89 */ /* 0x00102800000e0000 */
[----:B------:R0:W0:Y:S02]  /*17ed0*/  SHFL.IDX PT, R14, R0, 0x3, 0x181f ;  /* 0x00781f00000e7f89 */ /* 0x00002400000e0000 */
.L_x_9848:
[----:B0--34-:R-:W-:-:S05]  /*17ee0*/  VIADD R0, R191, 0x60 ;  /* 0x00000060bf007836 */ /* 0x019fca0000000000 */
[----:B------:R-:W-:-:S13]  /*17ef0*/  ISETP.GE.AND P0, PT, R0, R8, PT ;  /* 0x000000080000720c */ /* 0x000fda0003f06270 */
[----:B------:R-:W-:Y:S05]  /*17f00*/  @P0 BRA `(.L_x_9598) ;  /* 0x0000000000240947 */ /* 0x000fea0003800000 */
[----:B------:R-:W-:Y:S02]  /*17f10*/  ULDC UR4, c[0x0][0xac8] ;  /* 0x0002b20000047ab9 */ /* 0x000fe40000000800 */
[----:B------:R-:W-:Y:S02]  /*17f20*/  ISETP.GE.AND P2, PT, R16, UR4, PT ;  /* 0x0000000410007c0c */ /* 0x000fe4000bf46270 */
[----:B------:R-:W-:-:S11]  /*17f30*/  ISETP.GE.AND P3, PT, R2, UR4, PT ;  /* 0x0000000402007c0c */ /* 0x000fd6000bf66270 */
[-C--:B------:R-:W-:Y:S02]  /*17f40*/  @!P2 LEA R4, P0, R16, R14.reuse, 0x1 ;  /* 0x0000000e1004a211 */ /* 0x080fe400078008ff */
[----:B------:R-:W-:Y:S02]  /*17f50*/  @!P3 LEA R14, P1, R2, R14, 0x1 ;  /* 0x0000000e020eb211 */ /* 0x000fe400078208ff */
[-C--:B------:R-:W-:Y:S02]  /*17f60*/  @!P2 LEA.HI.X R5, R16, R3.reuse, R17, 0x1, P0 ;  /* 0x000000031005a211 */ /* 0x080fe400000f0c11 */
[----:B------:R-:W-:-:S03]  /*17f70*/  @!P3 LEA.HI.X R15, R2, R3, R184, 0x1, P1 ;  /* 0x00000003020fb211 */ /* 0x000fc600008f0cb8 */
[----:B------:R0:W-:Y:S04]  /*17f80*/  @!P2 ST.E.128 desc[UR42][R4.64], RZ ;  /* 0x000000ff0400a985 */ /* 0x0001e8000c101d2a */
[----:B------:R0:W-:Y:S02]  /*17f90*/  @!P3 ST.E.128 desc[UR42][R14.64], RZ ;  /* 0x000000ff0e00b985 */ /* 0x0001e4000c101d2a */
.L_x_9598:
[----:B------:R-:W-:Y:S05]  /*17fa0*/  BSYNC B0 ;  /* 0x0000000000007941 */ /* 0x000fea0003800000 */
.L_x_9589:
[----:B------:R-:W-:Y:S02]  /*17fb0*/  ULDC UR4, c[0x0][0xc3c] ;  /* 0x00030f0000047ab9 */ /* 0x000fe40000000800 */
[----:B-1----:R-:W-:-:S13]  /*17fc0*/  ISETP.GE.AND P0, PT, R43, UR4, PT ;  /* 0x000000042b007c0c */ /* 0x002fda000bf06270 */
[----:B------:R-:W-:Y:S05]  /*17fd0*/  @!P0 BRA `(.L_x_9612) ;  /* 0xfffffe90004c8947 */ /* 0x000fea000383ffff */
[----:B------:R-:W-:Y:S05]  /*17fe0*/  BRA `(.L_x_9391) ;  /* 0x0000006c00387947 */ /* 0x000fea0003800000 */
.L_x_9389:
        /* <DEDUP_REMOVED lines=16> */
.L_x_9613:
        /* <DEDUP_REMOVED lines=41> */
.L_x_9619:
        /* <DEDUP_REMOVED lines=12> */
.L_x_9618:
[----:B------:R-:W-:Y:S05]  /*18440*/  BSYNC B0 ;  /* 0x0000000000007941 */ /* 0x000fea0003800000 */
.L_x_9617:
        /* <DEDUP_REMOVED lines=20> */
.L_x_9615:
        /* <DEDUP_REMOVED lines=20> */
.L_x_9620:
        /* <DEDUP_REMOVED lines=59> */
.L_x_9616:
[----:B------:R-:W-:Y:S02]  /*18a80*/  IMAD.MOV.U32 R17, RZ, RZ, RZ ;  /* 0x000000ffff117224 */ /* 0x000fe400078e00ff */
[----:B------:R-:W-:Y:S02]  /*18a90*/  IMAD.U32 R16, RZ, RZ, UR6 ;  /* 0x00000006ff107e24 */ /* 0x000fe4000f8e00ff */
[----:B------:R-:W-:-:S07]  /*18aa0*/  IMAD.MOV.U32 R18, RZ, RZ, RZ ;  /* 0x000000ffff127224 */ /* 0x000fce00078e00ff */
.L_x_9621:
[----:B------:R-:W-:-:S13]  /*18ab0*/  ISETP.NE.AND P0, PT, R5, RZ, PT ;  /* 0x000000ff0500720c */ /* 0x000fda0003f05270 */
[----:B------:R-:W0:Y:S01]  /*18ac0*/  @!P0 S2R R3, SR_CgaCtaId ;  /* 0x0000000000038919 */ /* 0x000e220000008800 */
[----:B------:R-:W-:-:S04]  /*18ad0*/  @!P0 MOV R2, 0x400 ;  /* 0x0000040000028802 */ /* 0x000fc80000000f00 */
[----:B0-----:R-:W-:-:S05]  /*18ae0*/  @!P0 LEA R2, R3, R2, 0x18 ;  /* 0x0000000203028211 */ /* 0x001fca00078ec0ff */
[----:B------:R1:W-:Y:S01]  /*18af0*/  @!P0 STS.128 [R2+0x288d0], R16 ;  /* 0x0288d01002008388 */ /* 0x0003e20000000c00 */
[----:B------:R-:W-:Y:S06]  /*18b00*/  BAR.ARV 0x5, 0x180 ;  /* 0x0146000000007b1d */ /* 0x000fec0000002000 */
.L_x_9614:
[----:B------:R2:W-:Y:S01]  /*18b10*/  STL [R1+0x24], RZ ;  /* 0x000024ff01007387 */ /* 0x0005e20000100800 */
[----:B------:R-:W-:Y:S01]  /*18b20*/  ULDC UR4, c[0x0][0xc3c] ;  /* 0x00030f0000047ab9 */ /* 0x000fe20000000800 */
[----:B------:R-:W-:Y:S01]  /*18b30*/  IMAD.MOV.U32 R28, RZ, RZ, 0x1 ;  /* 0x00000001ff1c7424 */ /* 0x000fe200078e00ff */
[----:B0-----:R-:W-:Y:S01]  /*18b40*/  ISETP.GE.AND P0, PT, R19, UR4, PT ;  /* 0x0000000413007c0c */ /* 0x001fe2000bf06270 */
[----:B------:R-:W-:-:S12]  /*18b50*/  IMAD.MOV.U32 R25, RZ, RZ, RZ ;  /* 0x000000ffff197224 */ /* 0x000fd800078e00ff */
[----:B--2---:R-:W-:Y:S05]  /*18b60*/  @P0 BRA `(.L_x_9622) ;  /* 0x0000005c007c0947 */ /* 0x004fea0003800000 */
[----:B------:R-:W0:Y:S01]  /*18b70*/  S2UR UR5, SR_CgaCtaId ;  /* 0x00000000000579c3 */ /* 0x000e220000008800 */
[C---:B------:R-:W-:Y:S01]  /*18b80*/  IMAD.SHL.U32 R31, R0.reuse, 0x8, RZ ;  /* 0x00000008001f7824 */ /* 0x040fe200078e00ff */
[----:B-1----:R-:W-:Y:S01]  /*18b90*/  LOP3.LUT R2, R0, 0x7f, RZ, 0xc0, !PT ;  /* 0x0000007f00027812 */ /* 0x002fe200078ec0ff */
        /* <DEDUP_REMOVED lines=20> */
[----:B0-----:R-:W-:-:S06]  /*18ce0*/  ULEA UR4, UR5, UR4, 0x18 ;  /* 0x0000000405047291 */ /* 0x001fcc000f8ec03f */
[----:B------:R-:W-:-:S04]  /*18cf0*/  IMAD.U32 R22, RZ, RZ, UR4 ;  /* 0x00000004ff167e24 */ /* 0x000fc8000f8e00ff */
[----:B------:R-:W-:-:S05]  /*18d00*/  IMAD R0, R36, 0x2, R22 ;  /* 0x0000000224007824 */ /* 0x000fca00078e0216 */
[----:B------:R1:W-:Y:S02]  /*18d10*/  STL [R1+0x8], R0 ;  /* 0x0000080001007387 */ /* 0x0003e40000100800 */
.L_x_9721:
        /* <DEDUP_REMOVED lines=29> */
[----:B---3--:R-:W3:Y:S01]  /*18ef0*/  @P0 LDG.E R6, desc[UR42][R2.64] ;  /* 0x0000002a02060981 */ /* 0x008ee2000c1e1900 */
        /* <DEDUP_REMOVED lines=17> */
[----:B---3--:R0:W-:Y:S04]  /*19010*/  STL [R1+0x14], R8 ;  /* 0x0000140801007387 */ /* 0x0081e80000100800 */
[----:B--2---:R1:W-:Y:S01]  /*19020*/  STL [R1], R11 ;  /* 0x0000000b01007387 */ /* 0x0043e20000100800 */
[----:B------:R-:W-:Y:S02]  /*19030*/  IMAD.MOV.U32 R10, RZ, RZ, R8 ;  /* 0x000000ffff0a7224 */ /* 0x000fe400078e0008 */
[----:B0-----:R-:W-:Y:S01]  /*19040*/  IMAD.U32 R8, RZ, RZ, UR4 ;  /* 0x00000004ff087e24 */ /* 0x001fe2000f8e00ff */
[----:B----4-:R-:W-:Y:S06]  /*19050*/  @P2 BRA `(.L_x_9623) ;  /* 0x0000000000142947 */ /* 0x010fec0003800000 */
[----:B------:R-:W-:Y:S05]  /*19060*/  @!P0 BRA `(.L_x_9623) ;  /* 0x0000000000108947 */ /* 0x000fea0003800000 */
[----:B------:R-:W2:Y:S04]  /*19070*/  LDG.E R9, desc[UR42][R2.64] ;  /* 0x0000002a02097981 */ /* 0x000ea8000c1e1900 */
[----:B------:R-:W2:Y:S02]  /*19080*/  LDG.E R6, desc[UR42][R2.64+0x4] ;  /* 0x0000042a02067981 */ /* 0x000ea4000c1e1900 */
[----:B--2---:R-:W-:-:S05]  /*19090*/  IMAD.IADD R10, R6, 0x1, -R9 ;  /* 0x00000001060a7824 */ /* 0x004fca00078e0a09 */
[----:B------:R0:W-:Y:S02]  /*190a0*/  STL [R1+0x14], R10 ;  /* 0x0000140a01007387 */ /* 0x0001e40000100800 */
.L_x_9623:
        /* <DEDUP_REMOVED lines=9> */
.L_x_9624:
        /* <DEDUP_REMOVED lines=8> */
[----:B--2---:R-:W-:-:S07]  /*191c0*/  IADD3 R8, -R8, R9, RZ ;  /* 0x0000000908087210 */ /* 0x004fce0007ffe1ff */
.L_x_9625:
[----:B--2---:R-:W2:Y:S01]  /*191d0*/  @P1 LDG.E R2, desc[UR42][R4.64] ;  /* 0x0000002a04021981 */ /* 0x004ea2000c1e1900 */
[----:B------:R-:W3:Y:S03]  /*191e0*/  LDC R3, c[0x0][0x448] ;  /* 0x00011200ff037b82 */ /* 0x000ee60000000800 */
[----:B------:R4:W2:Y:S01]  /*191f0*/  @P1 LDG.E R9, desc[UR42][R4.64+0x4] ;  /* 0x0000042a04091981 */ /* 0x0008a2000c1e1900 */
[----:B-----5:R-:W-:Y:S01]  /*19200*/  IMAD.IADD R8, R8, 0x1, -R11 ;  /* 0x0000000108087824 */ /* 0x020fe200078e0a0b */
[----:B------:R-:W-:Y:S03]  /*19210*/  BSSY B0, `(.L_x_9626) ;  /* 0x0000127000007945 */ /* 0x000fe60003800000 */
[----:B----4-:R-:W-:-:S05]  /*19220*/  IMAD.MOV R4, RZ, RZ, -R8 ;  /* 0x000000ffff047224 */ /* 0x010fca00078e0a08 */
[----:B------:R-:W-:Y:S02]  /*19230*/  VIMNMX R4, RZ, R4, !PT ;  /* 0x00000004ff047248 */ /* 0x000fe40007fe0100 */
[----:B---3--:R-:W-:-:S13]  /*19240*/  ISETP.NE.AND P0, PT, R3, 0x1, PT ;  /* 0x000000010300780c */ /* 0x008fda0003f05270 */
[----:B------:R-:W3:Y:S08]  /*19250*/  @P0 LDC R3, c[0x0][0x44c] ;  /* 0x00011300ff030b82 */ /* 0x000ef00000000800 */
[----:B------:R-:W4:Y:S01]  /*19260*/  @P0 LDC R6, c[0x0][0x450] ;  /* 0x00011400ff060b82 */ /* 0x000f220000000800 */
[----:B--2---:R-:W-:Y:S02]  /*19270*/  @P1 IMAD.IADD R7, R9, 0x1, -R2 ;  /* 0x0000000109071824 */ /* 0x004fe400078e0a02 */
[----:B------:R-:W-:-:S02]  /*19280*/  IMAD.SHL.U32 R2, R17, 0x80, RZ ;  /* 0x0000008011027824 */ /* 0x000fc400078e00ff */
[----:B------:R-:W-:Y:S02]  /*19290*/  IMAD.IADD R37, R8, 0x1, R7 ;  /* 0x0000000108257824 */ /* 0x000fe400078e0207 */
[----:B------:R-:W-:Y:S02]  /*192a0*/  VIADD R2, R2, 0x7f ;  /* 0x0000007f02027836 */ /* 0x000fe40000000000 */
[----:B------:R-:W-:Y:S02]  /*192b0*/  VIADD R5, R37, 0x7f ;  /* 0x0000007f25057836 */ /* 0x000fe40000000000 */
[----:B---3--:R-:W-:-:S04]  /*192c0*/  @P0 IMAD.HI.U32 R9, R2, R3, RZ ;  /* 0x0000000302090227 */ /* 0x008fc800078e00ff */
[----:B------:R-:W-:Y:S01]  /*192d0*/  IMAD.MOV.U32 R3, RZ, RZ, R2 ;  /* 0x000000ffff037224 */ /* 0x000fe200078e0002 */
[----:B----4-:R-:W-:Y:S02]  /*192e0*/  @P0 SHF.R.U32.HI R3, RZ, R6, R9 ;  /* 0x00000006ff030219 */ /* 0x010fe40000011609 */
[----:B------:R-:W-:Y:S02]  /*192f0*/  IADD3 R6, R37, 0x80, -R10 ;  /* 0x0000008025067810 */ /* 0x000fe40007ffe80a */
[----:B------:R-:W-:-:S03]  /*19300*/  SHF.R.S32.HI R2, RZ, 0x1f, R5 ;  /* 0x0000001fff027819 */ /* 0x000fc60000011405 */
[----:B------:R-:W-:Y:S01]  /*19310*/  IMAD.IADD R3, R6, 0x1, R3 ;  /* 0x0000000106037824 */ /* 0x000fe200078e0203 */
[----:B------:R-:W-:-:S04]  /*19320*/  LEA.HI R5, R2, R5, RZ, 0x7 ;  /* 0x0000000502057211 */ /* 0x000fc800078f38ff */
[----:B------:R-:W-:Y:S02]  /*19330*/  SHF.R.S32.HI R2, RZ, 0x1f, R3 ;  /* 0x0000001fff027819 */ /* 0x000fe40000011403 */
[----:B------:R-:W-:Y:S02]  /*19340*/  SHF.R.S32.HI R5, RZ, 0x7, R5 ;  /* 0x00000007ff057819 */ /* 0x000fe40000011405 */
[----:B------:R-:W-:-:S04]  /*19350*/  LEA.HI R2, R2, R3, RZ, 0x7 ;  /* 0x0000000302027211 */ /* 0x000fc800078f38ff */
[----:B------:R-:W-:-:S04]  /*19360*/  SHF.R.S32.HI R2, RZ, 0x7, R2 ;  /* 0x00000007ff027819 */ /* 0x000fc80000011402 */
[----:B------:R-:W-:-:S05]  /*19370*/  VIMNMX R3, R5, R2, PT ;  /* 0x0000000205037248 */ /* 0x000fca0003fe0100 */
[----:B------:R-:W-:-:S05]  /*19380*/  IMAD R2, R3, 0x80, -R8 ;  /* 0x0000008003027824 */ /* 0x000fca00078e0a08 */
[----:B------:R-:W-:-:S04]  /*19390*/  VIMNMX R7, R2, R7, PT ;  /* 0x0000000702077248 */ /* 0x000fc80003fe0100 */
[----:B------:R-:W-:Y:S02]  /*193a0*/  ISETP.GT.AND P0, PT, R7, R4, PT ;  /* 0x000000040700720c */ /* 0x000fe40003f04270 */
[----:B------:R-:W-:-:S11]  /*193b0*/  SHF.R.U32.HI R4, RZ, 0x7, R4 ;  /* 0x00000007ff047819 */ /* 0x000fd60000011604 */
        /* <DEDUP_REMOVED lines=15> */
.L_x_9851:
[----:B---3--:R-:W-:Y:S02]  /*194b0*/  ISETP.NE.AND P0, PT, R14, RZ, PT ;  /* 0x000000ff0e00720c */ /* 0x008fe40003f05270 */
[----:B------:R-:W-:-:S11]  /*194c0*/  PLOP3.LUT P6, PT, PT, PT, PT, 0x8, 0x0 ;  /* 0x000000000000781c */ /* 0x000fd60003fce170 */
[----:B------:R-:W-:Y:S05]  /*194d0*/  @P0 BRA `(.L_x_9629) ;  /* 0x00000000000c0947 */ /* 0x000fea0003800000 */
[----:B------:R-:W-:-:S03]  /*194e0*/  UMOV UR4, 0xffffffff ;  /* 0xffffffff00047882 */ /* 0x000fc60000000000 */
[----:B------:R-:W-:Y:S05]  /*194f0*/  BRA.DIV UR4, `(.L_x_9630) ;  /* 0x0000008204747947 */ /* 0x000fea000b800000 */
[----:B------:R-:W-:-:S13]  /*19500*/  ELECT P6, URZ, PT ;  /* 0x00000000003f782f */ /* 0x000fda00038c0000 */
.L_x_9629:
        /* <DEDUP_REMOVED lines=9> */
.L_x_9854:
[----:B------:R-:W-:Y:S05]  /*195a0*/  BSYNC B1 ;  /* 0x0000000000017941 */ /* 0x000fea0003800000 */
.L_x_9631:
[----:B------:R-:W-:Y:S04]  /*195b0*/  BSSY B1, `(.L_x_9633) ;  /* 0x000006e000017945 */ /* 0x000fe80003800000 */
[----:B------:R-:W-:Y:S05]  /*195c0*/  @!P6 BRA `(.L_x_9634) ;  /* 0x0000000400b0e947 */ /* 0x000fea0003800000 */
[----:B--2---:R-:W-:Y:S01]  /*195d0*/  IMAD R7, R27, 0x8, R22 ;  /* 0x000000081b077824 */ /* 0x004fe200078e0216 */
[----:B------:R-:W-:Y:S01]  /*195e0*/  SHF.L.U32 R8, R29, 0x1f, RZ ;  /* 0x0000001f1d087819 */ /* 0x000fe200000006ff */
[----:B------:R-:W2:Y:S01]  /*195f0*/  S2R R9, SR_TID.X ;  /* 0x0000000000097919 */ /* 0x000ea20000002100 */
[----:B------:R-:W-:Y:S02]  /*19600*/  BSSY B2, `(.L_x_9635) ;  /* 0x0000005000027945 */ /* 0x000fe40003800000 */
[----:B------:R-:W3:Y:S01]  /*19610*/  SYNCS.PHASECHK.TRANS64.TRYWAIT P0, [R7+URZ+0x288a0], R8 ;  /* 0x0288a008070075a7 */ /* 0x000ee2000800017f */
[----:B--2---:R-:W-:-:S04]  /*19620*/  LOP3.LUT R9, R9, 0x7f, RZ, 0xc0, !PT ;  /* 0x0000007f09097812 */ /* 0x004fc800078ec0ff */
[----:B------:R-:W-:Y:S01]  /*19630*/  ISETP.NE.AND P1, PT, R9, RZ, PT ;  /* 0x000000ff0900720c */ /* 0x000fe20003f25270 */
[----:B---3--:R-:W-:-:S12]  /*19640*/  @!P0 BRA `(.L_x_9636) ;  /* 0x0000008000548947 */ /* 0x008fd80003800000 */
.L_x_9855:
[----:B------:R-:W-:Y:S05]  /*19650*/  BSYNC B2 ;  /* 0x0000000000027941 */ /* 0x000fea0003800000 */
.L_x_9635:
        /* <DEDUP_REMOVED lines=9> */
.L_x_9638:
[----:B------:R-:W-:Y:S05]  /*196f0*/  BSYNC B2 ;  /* 0x0000000000027941 */ /* 0x000fea0003800000 */
.L_x_9637:
        /* <DEDUP_REMOVED lines=8> */
[----:B-1----:R-:W-:Y:S01]  /*19780*/  IMAD.SHL.U32 R11, R27, 0x4000, RZ ;  /* 0x000040001b0b7824 */ /* 0x002fe200078e00ff */
[----:B------:R-:W-:Y:S01]  /*19790*/  UMOV UR6, 0x0 ;  /* 0x0000000000067882 */ /* 0x000fe20000000000 */
[----:B------:R-:W-:Y:S01]  /*197a0*/  VIADD R12, R7, 0x28890 ;  /* 0x00028890070c7836 */ /* 0x000fe20000000000 */
[----:B------:R-:W-:Y:S01]  /*197b0*/  UMOV UR7, 0x12f00000 ;  /* 0x12f0000000077882 */ /* 0x000fe20000000000 */
[----:B------:R-:W-:-:S08]  /*197c0*/  VIADD R13, R10, 0x18400 ;  /* 0x000184000a0d7836 */ /* 0x000fd00000000000 */
.L_x_9639:
        /* <DEDUP_REMOVED lines=16> */
.L_x_9640:
        /* <DEDUP_REMOVED lines=13> */
.L_x_9856:
[----:B------:R-:W-:Y:S05]  /*199a0*/  BSYNC B2 ;  /* 0x0000000000027941 */ /* 0x000fea0003800000 */
.L_x_9641:
[----:B------:R-:W-:Y:S01]  /*199b0*/  BSSY B2, `(.L_x_9643) ;  /* 0x000000b000027945 */ /* 0x000fe20003800000 */
[----:B------:R-:W-:Y:S02]  /*199c0*/  IMAD.MOV.U32 R12, RZ, RZ, 0x0 ;  /* 0x00000000ff0c7424 */ /* 0x000fe400078e00ff */
[----:B------:R-:W-:Y:S01]  /*199d0*/  IMAD.MOV.U32 R13, RZ, RZ, 0x12f00000 ;  /* 0x12f00000ff0d7424 */ /* 0x000fe200078e00ff */
[----:B------:R-:W-:Y:S06]  /*199e0*/  @P1 BRA `(.L_x_9644) ;  /* 0x00000000001c1947 */ /* 0x000fec0003800000 */
[----:B------:R-:W1:Y:S01]  /*199f0*/  S2R R10, SR_TID.X ;  /* 0x00000000000a7919 */ /* 0x000e620000002100 */
[----:B0-2---:R-:W-:-:S04]  /*19a00*/  IMAD.MOV.U32 R8, RZ, RZ, 0x8000 ;  /* 0x00008000ff087424 */ /* 0x005fc800078e00ff */
[----:B------:R3:W-:Y:S01]  /*19a10*/  SYNCS.ARRIVE.TRANS64 RZ, [R7+URZ+0x288b0], R8 ;  /* 0x0288b00807ff79a7 */ /* 0x0007e2000800003f */
[----:B-1----:R-:W-:-:S04]  /*19a20*/  LOP3.LUT R10, R10, 0x1f, RZ, 0xc0, !PT ;  /* 0x0000001f0a0a7812 */ /* 0x002fc800078ec0ff */
[----:B------:R-:W-:-:S13]  /*19a30*/  ISETP.NE.AND P0, PT, R10, RZ, PT ;  /* 0x000000ff0a00720c */ /* 0x000fda0003f05270 */
[----:B---3--:R-:W-:Y:S05]  /*19a40*/  @!P0 BRA `(.L_x_9644) ;  /* 0x0000000000048947 */ /* 0x008fea0003800000 */
[----:B------:R-:W-:Y:S01]  /*19a50*/  BPT.TRAP 0x1 ;  /* 0x000000040000795c */ /* 0x000fe20000300000 */
.L_x_9644:
[----:B------:R-:W-:Y:S05]  /*19a60*/  BSYNC B2 ;  /* 0x0000000000027941 */ /* 0x000fea0003800000 */
.L_x_9643:
        /* <DEDUP_REMOVED lines=9> */
.L_x_9645:
        /* <DEDUP_REMOVED lines=15> */
.L_x_9646:
        /* <DEDUP_REMOVED lines=10> */
.L_x_9634:
[----:B------:R-:W-:Y:S05]  /*19c90*/  BSYNC B1 ;  /* 0x0000000000017941 */ /* 0x000fea0003800000 */
.L_x_9633:
[----:B-1----:R-:W-:Y:S01]  /*19ca0*/  VIADD R11, R3, 0xfffffffe ;  /* 0xfffffffe030b7836 */ /* 0x002fe20000000000 */
        /* <DEDUP_REMOVED lines=8> */
.L_x_9661:
[----:B------:R-:W-:Y:S05]  /*19d30*/  YIELD ;  /* 0x0000000000007946 */ /* 0x000fea0003800000 */
        /* <DEDUP_REMOVED lines=10> */
.L_x_9857:
[----:B------:R-:W-:Y:S05]  /*19de0*/  BSYNC B2 ;  /* 0x0000000000027941 */ /* 0x000fea0003800000 */
.L_x_9649:
[----:B------:R-:W-:Y:S04]  /*19df0*/  BSSY B2, `(.L_x_9651) ;  /* 0x0000009000027945 */ /* 0x000fe80003800000 */
[----:B------:R-:W-:Y:S05]  /*19e00*/  @P2 BRA `(.L_x_9652) ;  /* 0x00000000001c2947 */ /* 0x000fea0003800000 */
[----:B--2---:R-:W1:Y:S01]  /*19e10*/  S2R R7, SR_TID.X ;  /* 0x0000000000077919 */ /* 0x004e620000002100 */
[----:B------:R-:W-:-:S04]  /*19e20*/  IMAD.MOV.U32 R3, RZ, RZ, 0x8000 ;  /* 0x00008000ff037424 */ /* 0x000fc800078e00ff */
[----:B------:R3:W-:Y:S01]  /*19e30*/  SYNCS.ARRIVE.TRANS64 RZ, [R10+URZ+0x28890], R3 ;  /* 0x028890030aff79a7 */ /* 0x0007e2000800003f */
[----:B-1----:R-:W-:-:S04]  /*19e40*/  LOP3.LUT R7, R7, 0x1f, RZ, 0xc0, !PT ;  /* 0x0000001f07077812 */ /* 0x002fc800078ec0ff */
[----:B------:R-:W-:-:S13]  /*19e50*/  ISETP.NE.AND P1, PT, R7, RZ, PT ;  /* 0x000000ff0700720c */ /* 0x000fda0003f25270 */
[----:B---3--:R-:W-:Y:S05]  /*19e60*/  @!P1 BRA `(.L_x_9652) ;  /* 0x0000000000049947 */ /* 0x008fea0003800000 */
[----:B------:R-:W-:Y:S01]  /*19e70*/  BPT.TRAP 0x1 ;  /* 0x000000040000795c */ /* 0x000fe20000300000 */
.L_x_9652:
[----:B------:R-:W-:Y:S05]  /*19e80*/  BSYNC B2 ;  /* 0x0000000000027941 */ /* 0x000fea0003800000 */
.L_x_9651:
        /* <DEDUP_REMOVED lines=8> */
[----:B------:R-:W-:Y:S01]  /*19f10*/  VIADD R12, R8, 0x18400 ;  /* 0x00018400080c7836 */ /* 0x000fe20000000000 */
[----:B------:R-:W-:Y:S01]  /*19f20*/  UMOV UR6, 0x0 ;  /* 0x0000000000067882 */ /* 0x000fe20000000000 */
[----:B------:R-:W-:-:S10]  /*19f30*/  UMOV UR7, 0x12f00000 ;  /* 0x12f0000000077882 */ /* 0x000fd40000000000 */
.L_x_9653:
        /* <DEDUP_REMOVED lines=16> */
.L_x_9654:
        /* <DEDUP_REMOVED lines=13> */
.L_x_9858:
[----:B------:R-:W-:Y:S05]  /*1a110*/  BSYNC B2 ;  /* 0x0000000000027941 */ /* 0x000fea0003800000 */
.L_x_9655:
        /* <DEDUP_REMOVED lines=11> */
.L_x_9658:
[----:B------:R-:W-:Y:S05]  /*1a1d0*/  BSYNC B2 ;  /* 0x0000000000027941 */ /* 0x000fea0003800000 */
.L_x_9657:
        /* <DEDUP_REMOVED lines=8> */
.L_x_9659:
        /* <DEDUP_REMOVED lines=15> */
.L_x_9660:
        /* <DEDUP_REMOVED lines=10> */
.L_x_9648:
[----:B------:R-:W-:Y:S05]  /*1a3f0*/  BSYNC B1 ;  /* 0x0000000000017941 */ /* 0x000fea0003800000 */
.L_x_9647:
[C---:B------:R-:W-:Y:S01]  /*1a400*/  ISETP.GT.AND P2, PT, R11.reuse, R4, PT ;  /* 0x000000040b00720c */ /* 0x040fe20003f44270 */
[----:B------:R-:W-:Y:S01]  /*1a410*/  VIADD R11, R11, 0xffffffff ;  /* 0xffffffff0b0b7836 */ /* 0x000fe20000000000 */
[----:B------:R-:W-:-:S04]  /*1a420*/  IADD3 R27, R27, 0x1, RZ ;  /* 0x000000011b1b7810 */ /* 0x000fc80007ffe0ff */
[----:B------:R-:W-:-:S04]  /*1a430*/  ISETP.NE.AND P1, PT, R27, 0x2, PT ;  /* 0x000000021b00780c */ /* 0x000fc80003f25270 */
[----:B------:R-:W-:Y:S02]  /*1a440*/  SEL R8, RZ, 0x1, P1 ;  /* 0x00000001ff087807 */ /* 0x000fe40000800000 */
[----:B------:R-:W-:Y:S02]  /*1a450*/  SEL R27, R27, RZ, P1 ;  /* 0x000000ff1b1b7207 */ /* 0x000fe40000800000 */
[----:B------:R-:W-:Y:S01]  /*1a460*/  LOP3.LUT R29, R29, R8, RZ, 0x3c, !PT ;  /* 0x000000081d1d7212 */ /* 0x000fe200078e3cff */
[----:B------:R-:W-:Y:S06]  /*1a470*/  @P2 BRA `(.L_x_9661) ;  /* 0xfffffff8002c2947 */ /* 0x000fec000383ffff */
.L_x_9627:
[----:B------:R-:W-:Y:S05]  /*1a480*/  BSYNC B0 ;  /* 0x0000000000007941 */ /* 0x000fea0003800000 */
.L_x_9626:
        /* <DEDUP_REMOVED lines=10> */
[----:B------:R-:W-:-:S05]  /*1a530*/  IMAD.IADD R3, R6, 0x1, R3 ;  /* 0x0000000106037824 */ /* 0x000fca00078e0203 */
[----:B------:R-:W-:-:S04]  /*1a540*/  SHF.R.S32.HI R0, RZ, 0x1f, R3 ;  /* 0x0000001fff007819 */ /* 0x000fc80000011403 */
[----:B------:R-:W-:-:S04]  /*1a550*/  LEA.HI R0, R0, R3, RZ, 0x7 ;  /* 0x0000000300007211 */ /* 0x000fc800078f38ff */
[----:B------:R-:W-:-:S04]  /*1a560*/  SHF.R.S32.HI R0, RZ, 0x7, R0 ;  /* 0x00000007ff007819 */ /* 0x000fc80000011400 */
        /* <DEDUP_REMOVED lines=21> */
.L_x_9663:
        /* <DEDUP_REMOVED lines=13> */
[----:B0-----:R-:W-:Y:S02]  /*1a790*/  IMAD.U32 R10, RZ, RZ, UR4 ;  /* 0x00000004ff0a7e24 */ /* 0x001fe4000f8e00ff */
[----:B-1----:R-:W-:Y:S02]  /*1a7a0*/  IMAD.U32 R11, RZ, RZ, UR5 ;  /* 0x00000005ff0b7e24 */ /* 0x002fe4000f8e00ff */
[----:B------:R-:W-:Y:S02]  /*1a7b0*/  IMAD.MOV.U32 R8, RZ, RZ, 0x70 ;  /* 0x00000070ff087424 */ /* 0x000fe400078e00ff */
[----:B------:R-:W-:Y:S02]  /*1a7c0*/  IMAD.MOV.U32 R12, RZ, RZ, 0x1 ;  /* 0x00000001ff0c7424 */ /* 0x000fe400078e00ff */
[----:B------:R-:W-:-:S07]  /*1a7d0*/  IMAD.MOV.U32 R13, RZ, RZ, RZ ;  /* 0x000000ffff0d7224 */ /* 0x000fce00078e00ff */
[----:B------:R-:W-:-:S07]  /*1a7e0*/  LEPC R20, `(.L_x_9666) ;  /* 0x000000001014794e */ /* 0x000fce0000000000 */
[----:B--2---:R-:W-:Y:S05]  /*1a7f0*/  CALL.ABS.NOINC R2 ;  /* 0x0000000002007343 */ /* 0x004fea0003c00000 */
.L_x_9666:
[----:B------:R-:W-:Y:S05]  /*1a800*/  BSYNC B6 ;  /* 0x0000000000067941 */ /* 0x000fea0003800000 */
.L_x_9665:
        /* <DEDUP_REMOVED lines=13> */
[----:B0-----:R-:W-:Y:S02]  /*1a8e0*/  IMAD.U32 R10, RZ, RZ, UR4 ;  /* 0x00000004ff0a7e24 */ /* 0x001fe4000f8e00ff */
[----:B-1----:R-:W-:Y:S02]  /*1a8f0*/  IMAD.U32 R11, RZ, RZ, UR5 ;  /* 0x00000005ff0b7e24 */ /* 0x002fe4000f8e00ff */
[----:B------:R-:W-:Y:S02]  /*1a900*/  IMAD.MOV.U32 R8, RZ, RZ, 0x70 ;  /* 0x00000070ff087424 */ /* 0x000fe400078e00ff */
[----:B------:R-:W-:Y:S02]  /*1a910*/  IMAD.MOV.U32 R12, RZ, RZ, 0x1 ;  /* 0x00000001ff0c7424 */ /* 0x000fe400078e00ff */
[----:B--2---:R-:W-:-:S07]  /*1a920*/  IMAD.MOV.U32 R13, RZ, RZ, RZ ;  /* 0x000000ffff0d7224 */ /* 0x004fce00078e00ff */
[----:B------:R-:W-:-:S07]  /*1a930*/  LEPC R20, `(.L_x_9669) ;  /* 0x000000001014794e */ /* 0x000fce0000000000 */
[----:B---3--:R-:W-:Y:S05]  /*1a940*/  CALL.ABS.NOINC R2 ;  /* 0x0000000002007343 */ /* 0x008fea0003c00000 */
.L_x_9669:
        /* <DEDUP_REMOVED lines=15> */
.L_x_9668:
[----:B------:R-:W-:Y:S05]  /*1aa40*/  BSYNC B6 ;  /* 0x0000000000067941 */ /* 0x000fea0003800000 */
.L_x_9667:
[----:B------:R-:W-:Y:S01]  /*1aa50*/  ULDC.64 UR4, c[0x0][0x9f8] ;  /* 0x00027e0000047ab9 */ /* 0x000fe20000000a00 */
[----:B------:R-:W2:Y:S01]  /*1aa60*/  LDL R20, [R1] ;  /* 0x0000000001147983 */ /* 0x000ea20000100800 */
[----:B------:R-:W-:Y:S01]  /*1aa70*/  ISETP.NE.U32.AND P0, PT, RZ, UR4, PT ;  /* 0x00000004ff007c0c */ /* 0x000fe2000bf05070 */
[----:B------:R-:W-:Y:S01]  /*1aa80*/  IMAD.MOV.U32 R26, RZ, RZ, R35 ;  /* 0x000000ffff1a7224 */ /* 0x000fe200078e0023 */
[----:B------:R-:W3:Y:S02]  /*1aa90*/  LDC R0, c[0x0][0x430] ;  /* 0x00010c00ff007b82 */ /* 0x000ee40000000800 */
[----:B------:R-:W-:-:S13]  /*1aaa0*/  ISETP.NE.AND.EX P0, PT, RZ, UR5, PT, P0 ;  /* 0x00000005ff007c0c */ /* 0x000fda000bf05300 */
[----:B------:R-:W-:Y:S01]  /*1aab0*/  @P0 IADD3 R2, P1, R23, UR4, RZ ;  /* 0x0000000417020c10 */ /* 0x000fe2000ff3e0ff */
[----:B------:R-:W4:Y:S01]  /*1aac0*/  S2R R35, SR_TID.X ;  /* 0x0000000000237919 */ /* 0x000f220000002100 */
[----:B------:R-:W0:Y:S02]  /*1aad0*/  S2R R21, SR_TID.X ;  /* 0x0000000000157919 */ /* 0x000e240000002100 */
[----:B------:R-:W-:Y:S01]  /*1aae0*/  @P0 IADD3.X R3, R24, UR5, RZ, P1, !PT ;  /* 0x0000000518030c10 */ /* 0x000fe20008ffe4ff */
[----:B------:R-:W-:Y:S01]  /*1aaf0*/  VIADD R26, R26, 0xffffffff ;  /* 0xffffffff1a1a7836 */ /* 0x000fe20000000000 */
[----:B------:R-:W-:-:S03]  /*1ab00*/  ULDC UR4, c[0x0][0x2f4] ;  /* 0x0000bd0000047ab9 */ /* 0x000fc60000000800 */
[----:B------:R1:W2:Y:S01]  /*1ab10*/  @P0 LDG.E R34, desc[UR42][R2.64] ;  /* 0x0000002a02220981 */ /* 0x0002a2000c1e1900 */
[----:B---3--:R-:W-:Y:S01]  /*1ab20*/  ISETP.NE.AND P1, PT, R0, 0x1, PT ;  /* 0x000000010000780c */ /* 0x008fe20003f25270 */
[----:B------:R-:W-:-:S12]  /*1ab30*/  IMAD.SHL.U32 R8, R26, 0x80, RZ ;  /* 0x000000801a087824 */ /* 0x000fd800078e00ff */
[----:B------:R-:W3:Y:S01]  /*1ab40*/  @P1 LDC R7, c[0x0][0x434] ;  /* 0x00010d00ff071b82 */ /* 0x000ee20000000800 */
[----:B----4-:R-:W-:-:S07]  /*1ab50*/  IMAD.SHL.U32 R35, R35, 0x10, RZ ;  /* 0x0000001023237824 */ /* 0x010fce00078e00ff */
[----:B------:R-:W4:Y:S01]  /*1ab60*/  @P1 LDC R5, c[0x0][0x438] ;  /* 0x00010e00ff051b82 */ /* 0x000f220000000800 */
[----:B0-----:R-:W-:Y:S02]  /*1ab70*/  LOP3.LUT R21, R21, 0x7f, RZ, 0xc0, !PT ;  /* 0x0000007f15157812 */ /* 0x001fe400078ec0ff */
[----:B------:R-:W-:Y:S02]  /*1ab80*/  LOP3.LUT R35, R35, 0x70, RZ, 0xc0, !PT ;  /* 0x0000007023237812 */ /* 0x000fe400078ec0ff */
[----:B------:R-:W-:-:S04]  /*1ab90*/  SHF.R.U32.HI R21, RZ, 0x3, R21 ;  /* 0x00000003ff157819 */ /* 0x000fc80000011615 */
[----:B------:R-:W-:-:S04]  /*1aba0*/  LOP3.LUT R6, R8, R21, R35, 0xfe, !PT ;  /* 0x0000001508067212 */ /* 0x000fc800078efe23 */
[----:B------:R-:W-:-:S13]  /*1abb0*/  ISETP.GE.AND P0, PT, R6, R37, PT ;  /* 0x000000250600720c */ /* 0x000fda0003f06270 */
[----:B-1----:R-:W0:Y:S01]  /*1abc0*/  @!P0 LDC.64 R2, c[0x0][0x428] ;  /* 0x00010a00ff028b82 */ /* 0x002e220000000a00 */
[----:B------:R-:W-:Y:S01]  /*1abd0*/  LOP3.LUT R32, R32, 0xfffffffb, RZ, 0xc0, !PT ;  /* 0xfffffffb20207812 */ /* 0x000fe200078ec0ff */
[----:B------:R-:W-:Y:S01]  /*1abe0*/  UMOV UR5, 0xffffffff ;  /* 0xffffffff00057882 */ /* 0x000fe20000000000 */
[----:B--2---:R-:W-:-:S04]  /*1abf0*/  IMAD.IADD R6, R6, 0x1, R20 ;  /* 0x0000000106067824 */ /* 0x004fc800078e0214 */
[----:B---3--:R-:W-:-:S04]  /*1ac00*/  @P1 IMAD.HI.U32 R7, R6, R7, RZ ;  /* 0x0000000706071227 */ /* 0x008fc800078e00ff */
[----:B------:R-:W-:Y:S01]  /*1ac10*/  IMAD.MOV.U32 R4, RZ, RZ, R6 ;  /* 0x000000ffff047224 */ /* 0x000fe200078e0006 */
[----:B----4-:R-:W-:-:S05]  /*1ac20*/  @P1 SHF.R.U32.HI R4, RZ, R5, R7 ;  /* 0x00000005ff041219 */ /* 0x010fca0000011607 */
[----:B------:R-:W-:-:S04]  /*1ac30*/  IMAD.MOV R5, RZ, RZ, -R4 ;  /* 0x000000ffff057224 */ /* 0x000fc800078e0a04 */
[----:B------:R-:W-:Y:S01]  /*1ac40*/  IMAD R0, R0, R5, R6 ;  /* 0x0000000500007224 */ /* 0x000fe200078e0206 */
[----:B------:R-:W-:Y:S02]  /*1ac50*/  @!P0 SHF.R.S32.HI R5, RZ, 0x1f, R4 ;  /* 0x0000001fff058819 */ /* 0x000fe40000011404 */
[----:B------:R-:W-:Y:S01]  /*1ac60*/  SHF.R.S32.HI R9, RZ, 0x1f, R34 ;  /* 0x0000001fff097819 */ /* 0x000fe20000011422 */
[----:B0-----:R-:W-:-:S04]  /*1ac70*/  @!P0 IMAD.WIDE.U32 R4, R34, R2, R4 ;  /* 0x0000000222048225 */ /* 0x001fc800078e0004 */
[----:B------:R-:W-:-:S04]  /*1ac80*/  @!P0 IMAD R6, R9, R2, RZ ;  /* 0x0000000209068224 */ /* 0x000fc800078e02ff */
[----:B------:R-:W-:Y:S02]  /*1ac90*/  @!P0 IMAD R6, R34, R3, R6 ;  /* 0x0000000322068224 */ /* 0x000fe400078e0206 */
[----:B------:R-:W0:Y:S01]  /*1aca0*/  @!P0 LDC.64 R2, c[0x0][0x418] ;  /* 0x00010600ff028b82 */ /* 0x000e220000000a00 */
[----:B------:R-:W-:Y:S02]  /*1acb0*/  IMAD.U32 R7, RZ, RZ, UR38 ;  /* 0x00000026ff077e24 */ /* 0x000fe4000f8e00ff */
[----:B------:R-:W-:-:S03]  /*1acc0*/  @!P0 IMAD.IADD R6, R5, 0x1, R6 ;  /* 0x0000000105068824 */ /* 0x000fc600078e0206 */
[----:B------:R-:W-:Y:S02]  /*1acd0*/  ISETP.NE.AND P2, PT, R7, 0x3, PT ;  /* 0x000000030700780c */ /* 0x000fe40003f45270 */
[----:B0-----:R-:W-:-:S04]  /*1ace0*/  @!P0 LEA R2, P1, R4, R2, 0x2 ;  /* 0x0000000204028211 */ /* 0x001fc800078210ff */
[----:B------:R-:W-:Y:S01]  /*1acf0*/  @!P0 LEA.HI.X R3, R4, R3, R6, 0x2, P1 ;  /* 0x0000000304038211 */ /* 0x000fe200008f1406 */
[----:B------:R-:W-:-:S06]  /*1ad00*/  IMAD.MOV.U32 R4, RZ, RZ, RZ ;  /* 0x000000ffff047224 */ /* 0x000fcc00078e00ff */
[----:B------:R0:W5:Y:S01]  /*1ad10*/  @!P0 LDG.E R4, desc[UR42][R2.64] ;  /* 0x0000002a02048981 */ /* 0x000162000c1e1900 */
[----:B------:R-:W-:Y:S02]  /*1ad20*/  ISETP.GE.AND P0, PT, R31, UR4, PT ;  /* 0x000000041f007c0c */ /* 0x000fe4000bf06270 */
[----:B------:R-:W-:Y:S01]  /*1ad30*/  @P2 LOP3.LUT R32, R32, 0x4, RZ, 0xfc, !PT ;  /* 0x0000000420202812 */ /* 0x000fe200078efcff */
[----:B------:R0:W-:Y:S03]  /*1ad40*/  STL [R1+0x4], R9 ;  /* 0x0000040901007387 */ /* 0x0001e60000100800 */
[----:B------:R-:W-:-:S07]  /*1ad50*/  LOP3.LUT R32, R32, 0xfffffffd, RZ, 0xc0, !PT ;  /* 0xfffffffd20207812 */ /* 0x000fce00078ec0ff */
[----:B------:R-:W-:Y:S02]  /*1ad60*/  @P0 LOP3.LUT R32, R32, 0x2, RZ, 0xfc, !PT ;  /* 0x0000000220200812 */ /* 0x000fe400078efcff */
[----:B------:R-:W-:Y:S02]  /*1ad70*/  ISETP.GE.AND P0, PT, R30, UR4, PT ;  /* 0x000000041e007c0c */ /* 0x000fe4000bf06270 */
[----:B------:R-:W-:-:S11]  /*1ad80*/  LOP3.LUT R32, R32, 0xfffffffe, RZ, 0xc0, !PT ;  /* 0xfffffffe20207812 */ /* 0x000fd600078ec0ff */
[----:B------:R-:W-:Y:S01]  /*1ad90*/  @P0 LOP3.LUT R32, R32, 0x1, RZ, 0xfc, !PT ;  /* 0x0000000120200812 */ /* 0x000fe200078efcff */
[----:B0-----:R-:W-:Y:S06]  /*1ada0*/  BRA.DIV UR5, `(.L_x_9670) ;  /* 0x0000006a05cc7947 */ /* 0x001fec000b800000 */
.L_x_9861:
[----:B------:R-:W-:Y:S01]  /*1adb0*/  SHF.R.S32.HI R35, RZ, 0x1f, R18 ;  /* 0x0000001fff237819 */ /* 0x000fe20000011412 */
[----:B------:R-:W-:Y:S06]  /*1adc0*/  @!P2 BRA `(.L_x_9671) ;  /* 0x000000000004a947 */ /* 0x000fec0003800000 */
[----:B------:R-:W-:Y:S01]  /*1add0*/  BPT.TRAP 0x1 ;  /* 0x000000040000795c */ /* 0x000fe20000300000 */
.L_x_9671:
        /* <DEDUP_REMOVED lines=25> */
.L_x_9862:
[----:B------:R-:W-:Y:S05]  /*1af70*/  BSYNC B0 ;  /* 0x0000000000007941 */ /* 0x000fea0003800000 */
.L_x_9672:
        /* <DEDUP_REMOVED lines=31> */
[----:B0-----:R-:W-:-:S04]  /*1b170*/  @P0 LEA R3, P1, R31, R3, 0x1 ;  /* 0x000000031f030211 */ /* 0x001fc800078208ff */
[----:B-1----:R-:W-:-:S04]  /*1b180*/  @P0 IADD3.X R2, RZ, R2, RZ, P1, !PT ;  /* 0x00000002ff020210 */ /* 0x002fc80000ffe4ff */
        /* <DEDUP_REMOVED lines=74> */
.L_x_9880:
        /* <DEDUP_REMOVED lines=11> */
.L_x_9675:
        /* <DEDUP_REMOVED lines=11> */
.L_x_9676:
        /* <DEDUP_REMOVED lines=32> */
[----:B-1----:R-:W-:-:S02]  /*1b990*/  IMAD.U32 R7, RZ, RZ, UR7 ;  /* 0x00000007ff077e24 */ /* 0x002fc4000f8e00ff */
[----:B------:R-:W-:Y:S02]  /*1b9a0*/  IMAD.U32 R10, RZ, RZ, UR8 ;  /* 0x00000008ff0a7e24 */ /* 0x000fe4000f8e00ff */
[----:B------:R-:W-:Y:S02]  /*1b9b0*/  IMAD.U32 R11, RZ, RZ, UR9 ;  /* 0x00000009ff0b7e24 */ /* 0x000fe4000f8e00ff */
[----:B------:R-:W-:Y:S02]  /*1b9c0*/  IMAD.MOV.U32 R12, RZ, RZ, 0x1 ;  /* 0x00000001ff0c7424 */ /* 0x000fe400078e00ff */
[----:B------:R-:W-:-:S07]  /*1b9d0*/  IMAD.MOV.U32 R13, RZ, RZ, RZ ;  /* 0x000000ffff0d7224 */ /* 0x000fce00078e00ff */
[----:B------:R-:W-:-:S07]  /*1b9e0*/  LEPC R20, `(.L_x_9678) ;  /* 0x000000001014794e */ /* 0x000fce0000000000 */
[----:B0-----:R-:W-:Y:S05]  /*1b9f0*/  CALL.ABS.NOINC R2 ;  /* 0x0000000002007343 */ /* 0x001fea0003c00000 */
.L_x_9678:
[----:B------:R-:W-:Y:S05]  /*1ba00*/  BSYNC B6 ;  /* 0x0000000000067941 */ /* 0x000fea0003800000 */
.L_x_9677:
[----:B------:R-:W2:Y:S01]  /*1ba10*/  LDL.LU R20, [R1+0x20] ;  /* 0x0000200001147983 */ /* 0x000ea20000300800 */
[----:B------:R-:W3:Y:S01]  /*1ba20*/  LDC R6, c[0x0][0x448] ;  /* 0x00011200ff067b82 */ /* 0x000ee20000000800 */
[----:B------:R-:W-:Y:S01]  /*1ba30*/  ULDC.64 UR4, c[0x0][0x2d8] ;  /* 0x0000b60000047ab9 */ /* 0x000fe20000000a00 */
[----:B------:R-:W-:Y:S01]  /*1ba40*/  ULDC.64 UR6, c[0x0][0x280] ;  /* 0x0000a00000067ab9 */ /* 0x000fe20000000a00 */
[----:B------:R-:W4:Y:S04]  /*1ba50*/  LDL.LU R21, [R1+0xc] ;  /* 0x00000c0001157983 */ /* 0x000f280000300800 */
[----:B0-----:R-:W4:Y:S01]  /*1ba60*/  LDL.LU.64 R2, [R1+0x18] ;  /* 0x0000180001027983 */ /* 0x001f220000300a00 */
[----:B------:R-:W-:-:S03]  /*1ba70*/  IMAD R0, R35, UR4, RZ ;  /* 0x0000000423007c24 */ /* 0x000fc6000f8e02ff */
[----:B------:R0:W5:Y:S01]  /*1ba80*/  LDL R10, [R1+0x14] ;  /* 0x00001400010a7983 */ /* 0x0001620000100800 */
[----:B------:R-:W-:-:S03]  /*1ba90*/  IMAD R5, R18, UR5, R0 ;  /* 0x0000000512057c24 */ /* 0x000fc6000f8e0200 */
[----:B------:R0:W5:Y:S01]  /*1baa0*/  LDL R8, [R1+0x8] ;  /* 0x0000080001087983 */ /* 0x0001620000100800 */
[----:B---3--:R-:W-:-:S13]  /*1bab0*/  ISETP.NE.AND P0, PT, R6, 0x1, PT ;  /* 0x000000010600780c */ /* 0x008fda0003f05270 */
[----:B-1----:R-:W1:Y:S01]  /*1bac0*/  @P0 LDC R7, c[0x0][0x44c] ;  /* 0x00011300ff070b82 */ /* 0x002e620000000800 */
[----:B----4-:R-:W-:Y:S02]  /*1bad0*/  IMAD.MOV.U32 R3, RZ, RZ, R21 ;  /* 0x000000ffff037224 */ /* 0x010fe400078e0015 */
[----:B------:R-:W-:Y:S01]  /*1bae0*/  IMAD.WIDE.U32 R2, R18, UR4, R2 ;  /* 0x0000000412027c25 */ /* 0x000fe2000f8e0002 */
[----:B------:R-:W-:Y:S01]  /*1baf0*/  ULDC.64 UR4, c[0x0][0x2e0] ;  /* 0x0000b80000047ab9 */ /* 0x000fe20000000a00 */
[----:B------:R-:W3:Y:S02]  /*1bb00*/  S2R R21, SR_TID.X ;  /* 0x0000000000157919 */ /* 0x000ee40000002100 */
[----:B--2---:R-:W-:Y:S02]  /*1bb10*/  IMAD R0, R20, UR4, RZ ;  /* 0x0000000414007c24 */ /* 0x004fe4000f8e02ff */
[----:B------:R-:W2:Y:S01]  /*1bb20*/  S2R R20, SR_TID.X ;  /* 0x0000000000147919 */ /* 0x000ea20000002100 */
[----:B------:R-:W-:-:S02]  /*1bb30*/  IMAD.IADD R3, R3, 0x1, R5 ;  /* 0x0000000103037824 */ /* 0x000fc400078e0205 */
[C---:B------:R-:W-:Y:S02]  /*1bb40*/  IMAD R0, R33.reuse, UR5, R0 ;  /* 0x0000000521007c24 */ /* 0x040fe4000f8e0200 */
[----:B------:R-:W-:Y:S01]  /*1bb50*/  IMAD.WIDE.U32 R2, R33, UR4, R2 ;  /* 0x0000000421027c25 */ /* 0x000fe2000f8e0002 */
[----:B------:R-:W-:-:S03]  /*1bb60*/  ULDC.64 UR4, c[0x0][0x2d0] ;  /* 0x0000b40000047ab9 */ /* 0x000fc60000000a00 */
[----:B------:R-:W-:Y:S02]  /*1bb70*/  IMAD.IADD R3, R3, 0x1, R0 ;  /* 0x0000000103037824 */ /* 0x000fe400078e0200 */
[----:B------:R-:W4:Y:S01]  /*1bb80*/  @P0 LDC R0, c[0x0][0x450] ;  /* 0x00011400ff000b82 */ /* 0x000f220000000800 */
[----:B---3--:R-:W-:Y:S01]  /*1bb90*/  IMAD.SHL.U32 R21, R21, 0x10, RZ ;  /* 0x0000001015157824 */ /* 0x008fe200078e00ff */
[----:B--2---:R-:W-:-:S04]  /*1bba0*/  LOP3.LUT R20, R20, 0x7f, RZ, 0xc0, !PT ;  /* 0x0000007f14147812 */ /* 0x004fc800078ec0ff */
[----:B------:R-:W-:Y:S02]  /*1bbb0*/  LOP3.LUT R21, R21, 0x70, RZ, 0xc0, !PT ;  /* 0x0000007015157812 */ /* 0x000fe400078ec0ff */
[----:B------:R-:W-:-:S04]  /*1bbc0*/  SHF.R.U32.HI R20, RZ, 0x3, R20 ;  /* 0x00000003ff147819 */ /* 0x000fc80000011614 */
[----:B------:R-:W-:-:S05]  /*1bbd0*/  LOP3.LUT R20, R20, R21, RZ, 0xfc, !PT ;  /* 0x0000001514147212 */ /* 0x000fca00078efcff */
[----:B------:R-:W-:-:S04]  /*1bbe0*/  IMAD R5, R17, 0x80, R20 ;  /* 0x0000008011057824 */ /* 0x000fc800078e0214 */
        /* <DEDUP_REMOVED lines=62> */
[----:B-1----:R-:W-:Y:S01]  /*1bfd0*/  @!P3 IMAD.X R7, RZ, RZ, R2, P2 ;  /* 0x000000ffff07b224 */ /* 0x002fe200010e0602 */
[----:B------:R-:W-:Y:S02]  /*1bfe0*/  @!P3 MOV R2, R14 ;  /* 0x0000000e0002b202 */ /* 0x000fe40000000f00 */
[----:B------:R-:W0:Y:S01]  /*1bff0*/  SHFL.IDX PT, R14, R0, 0x4, 0x181f ;  /* 0x00981f00000e7f89 */ /* 0x000e2200000e0000 */
[----:B------:R-:W-:-:S05]  /*1c000*/  @!P3 IMAD.MOV.U32 R3, RZ, RZ, R7 ;  /* 0x000000ffff03b224 */ /* 0x000fca00078e0007 */
[----:B------:R-:W-:Y:S04]  /*1c010*/  @!P3 LDGSTS.E.BYPASS.LTC128B.128 [R8+0x11c00], desc[UR42][R2.64], !P0 ;  /* 0x11c000000208bfae */ /* 0x000fe8000c101d6a */
[----:B------:R1:W-:Y:S01]  /*1c020*/  @!P3 LDGSTS.E.BYPASS.LTC128B.128 [R8+0x15c00], desc[UR42][R2.64+0x80], !P1 ;  /* 0x15c000800208bfae */ /* 0x0003e2000c901d6a */
[----:B------:R-:W-:Y:S01]  /*1c030*/  ISETP.GE.AND P3, PT, R6, R5, PT ;  /* 0x000000050600720c */ /* 0x000fe20003f66270 */
[----:B------:R-:W-:Y:S02]  /*1c040*/  VIADD R6, R17, 0x50 ;  /* 0x0000005011067836 */ /* 0x000fe40000000000 */
        /* <DEDUP_REMOVED lines=28> */
.L_x_9897:
        /* <DEDUP_REMOVED lines=11> */
.L_x_9681:
[----:B------:R-:W-:Y:S05]  /*1c2c0*/  BSYNC B0 ;  /* 0x0000000000007941 */ /* 0x000fea0003800000 */
.L_x_9680:
[----:B------:R-:W-:Y:S01]  /*1c2d0*/  NOP ;  /* 0x0000000000007918 */ /* 0x000fe20000000000 */
[----:B------:R-:W-:-:S13]  /*1c2e0*/  PLOP3.LUT P0, PT, PT, PT, PT, 0x80, 0x0 ;  /* 0x000000000000781c */ /* 0x000fda0003f0f070 */
.L_x_9682:
        /* <DEDUP_REMOVED lines=20> */
.L_x_9898:
[----:B------:R-:W-:Y:S05]  /*1c430*/  BSYNC B0 ;  /* 0x0000000000007941 */ /* 0x000fea0003800000 */
.L_x_9683:
        /* <DEDUP_REMOVED lines=10> */
.L_x_9699:
[----:B------:R-:W3:Y:S01]  /*1c4e0*/  LDL R7, [R1] ;  /* 0x0000000001077983 */ /* 0x000ee20000100800 */
[----:B------:R-:W1:Y:S03]  /*1c4f0*/  LDC R0, c[0x0][0x430] ;  /* 0x00010c00ff007b82 */ /* 0x000e660000000800 */
[----:B------:R-:W4:Y:S01]  /*1c500*/  LDL R5, [R1+0x4] ;  /* 0x0000040001057983 */ /* 0x000f220000100800 */
[----:B------:R-:W-:Y:S05]  /*1c510*/  YIELD ;  /* 0x0000000000007946 */ /* 0x000fea0003800000 */
[----:B------:R-:W5:Y:S01]  /*1c520*/  S2R R2, SR_TID.X ;  /* 0x0000000000027919 */ /* 0x000f620000002100 */
[----:B------:R-:W-:Y:S01]  /*1c530*/  ULDC.64 UR4, c[0x0][0x428] ;  /* 0x00010a0000047ab9 */ /* 0x000fe20000000a00 */
[----:B------:R-:W2:Y:S01]  /*1c540*/  S2R R4, SR_TID.X ;  /* 0x0000000000047919 */ /* 0x000ea20000002100 */
[----:B-1----:R-:W-:-:S13]  /*1c550*/  ISETP.NE.AND P0, PT, R0, 0x1, PT ;  /* 0x000000010000780c */ /* 0x002fda0003f05270 */
[----:B0-----:R-:W0:Y:S01]  /*1c560*/  @P0 LDC R3, c[0x0][0x434] ;  /* 0x00010d00ff030b82 */ /* 0x001e220000000800 */
[----:B-----5:R-:W-:-:S07]  /*1c570*/  LOP3.LUT R2, R2, 0x7f, RZ, 0xc0, !PT ;  /* 0x0000007f02027812 */ /* 0x020fce00078ec0ff */
[----:B------:R-:W1:Y:S01]  /*1c580*/  @P0 LDC R8, c[0x0][0x438] ;  /* 0x00010e00ff080b82 */ /* 0x000e620000000800 */
[----:B------:R-:W-:Y:S01]  /*1c590*/  SHF.R.U32.HI R2, RZ, 0x3, R2 ;  /* 0x00000003ff027819 */ /* 0x000fe20000011602 */
[----:B--2---:R-:W-:-:S04]  /*1c5a0*/  IMAD.SHL.U32 R4, R4, 0x10, RZ ;  /* 0x0000001004047824 */ /* 0x004fc800078e00ff */
[----:B------:R-:W-:Y:S01]  /*1c5b0*/  IMAD R2, R6, 0x80, R2 ;  /* 0x0000008006027824 */ /* 0x000fe200078e0202 */
[----:B------:R-:W-:-:S04]  /*1c5c0*/  LOP3.LUT R4, R4, 0x70, RZ, 0xc0, !PT ;  /* 0x0000007004047812 */ /* 0x000fc800078ec0ff */
[----:B---3--:R-:W-:Y:S01]  /*1c5d0*/  IADD3 R4, R4, R2, R7 ;  /* 0x0000000204047210 */ /* 0x008fe20007ffe007 */
[----:B----4-:R-:W-:-:S04]  /*1c5e0*/  IMAD R5, R5, UR4, RZ ;  /* 0x0000000405057c24 */ /* 0x010fc8000f8e02ff */
[----:B0-----:R-:W-:-:S04]  /*1c5f0*/  @P0 IMAD.HI.U32 R3, R4, R3, RZ ;  /* 0x0000000304030227 */ /* 0x001fc800078e00ff */
[----:B------:R-:W-:Y:S01]  /*1c600*/  IMAD.MOV.U32 R2, RZ, RZ, R4 ;  /* 0x000000ffff027224 */ /* 0x000fe200078e0004 */
[----:B-1----:R-:W-:Y:S01]  /*1c610*/  @P0 SHF.R.U32.HI R2, RZ, R8, R3 ;  /* 0x00000008ff020219 */ /* 0x002fe20000011603 */
[----:B------:R-:W-:-:S03]  /*1c620*/  IMAD R5, R34, UR5, R5 ;  /* 0x0000000522057c24 */ /* 0x000fc6000f8e0205 */
[----:B------:R-:W-:-:S05]  /*1c630*/  IADD3 R3, -R2, RZ, RZ ;  /* 0x000000ff02037210 */ /* 0x000fca0007ffe1ff */
        /* <DEDUP_REMOVED lines=19> */
.L_x_9687:
[----:B------:R-:W-:Y:S01]  /*1c770*/  IMAD R6, R25, 0x8, R22 ;  /* 0x0000000819067824 */ /* 0x000fe200078e0216 */
[----:B------:R-:W-:Y:S01]  /*1c780*/  SHF.L.U32 R3, R28, 0x1f, RZ ;  /* 0x0000001f1c037819 */ /* 0x000fe200000006ff */
[----:B------:R-:W-:Y:S03]  /*1c790*/  BSSY B1, `(.L_x_9688) ;  /* 0x0000003000017945 */ /* 0x000fe60003800000 */
[----:B------:R-:W0:Y:S02]  /*1c7a0*/  SYNCS.PHASECHK.TRANS64.TRYWAIT P0, [R6+URZ+0x28840], R3 ;  /* 0x02884003060075a7 */ /* 0x000e24000800017f */
[----:B0-----:R-:W-:Y:S05]  /*1c7b0*/  @!P0 BRA `(.L_x_9689) ;  /* 0x0000006400f08947 */ /* 0x001fea0003800000 */
.L_x_9899:
[----:B------:R-:W-:Y:S05]  /*1c7c0*/  BSYNC B1 ;  /* 0x0000000000017941 */ /* 0x000fea0003800000 */
.L_x_9688:
        /* <DEDUP_REMOVED lines=71> */
.L_x_9917:
        /* <DEDUP_REMOVED lines=9> */
.L_x_9691:
        /* <DEDUP_REMOVED lines=11> */
.L_x_9692:
[----:B------:R1:W-:Y:S01]  /*1cd80*/  SYNCS.ARRIVE.TRANS64.A1T0 RZ, [R6+URZ+0x28830], RZ ;  /* 0x028830ff06ff79a7 */ /* 0x0003e2000810003f */
[----:B------:R-:W-:Y:S05]  /*1cd90*/  @!P4 BRA `(.L_x_9693) ;  /* 0x000000000004c947 */ /* 0x000fea0003800000 */
[----:B------:R-:W-:Y:S01]  /*1cda0*/  BPT.TRAP 0x1 ;  /* 0x000000040000795c */ /* 0x000fe20000300000 */
.L_x_9693:
[----:B------:R-:W-:Y:S01]  /*1cdb0*/  SHF.L.U32 R2, R17, 0x1f, RZ ;  /* 0x0000001f11027819 */ /* 0x000fe200000006ff */
[----:B-1----:R-:W-:Y:S01]  /*1cdc0*/  IMAD R6, R10, 0x8, R22 ;  /* 0x000000080a067824 */ /* 0x002fe200078e0216 */
[----:B------:R-:W-:Y:S03]  /*1cdd0*/  BSSY B1, `(.L_x_9694) ;  /* 0x0000003000017945 */ /* 0x000fe60003800000 */
[----:B------:R-:W1:Y:S02]  /*1cde0*/  SYNCS.PHASECHK.TRANS64.TRYWAIT P0, [R6+URZ+0x28860], R2 ;  /* 0x02886002060075a7 */ /* 0x000e64000800017f */
[----:B-1----:R-:W-:Y:S05]  /*1cdf0*/  @!P0 BRA `(.L_x_9695) ;  /* 0x0000006800c08947 */ /* 0x002fea0003800000 */
.L_x_9918:
[----:B------:R-:W-:Y:S05]  /*1ce00*/  BSYNC B1 ;  /* 0x0000000000017941 */ /* 0x000fea0003800000 */
.L_x_9694:
        /* <DEDUP_REMOVED lines=9> */
[----:B------:R-:W-:-:S03]  /*1cea0*/  LEA R7, R7, R22, 0x1 ;  /* 0x0000001607077211 */ /* 0x000fc600078e08ff */
        /* <DEDUP_REMOVED lines=57> */
.L_x_9936:
        /* <DEDUP_REMOVED lines=29> */
.L_x_9697:
        /* <DEDUP_REMOVED lines=11> */
.L_x_9698:
[C---:B------:R-:W-:Y:S01]  /*1d4c0*/  ISETP.GT.AND P0, PT, R26.reuse, RZ, PT ;  /* 0x000000ff1a00720c */ /* 0x040fe20003f04270 */
[----:B------:R0:W-:Y:S01]  /*1d4d0*/  SYNCS.ARRIVE.TRANS64.A1T0 RZ, [R6+URZ+0x28850], RZ ;  /* 0x028850ff06ff79a7 */ /* 0x0001e2000810003f */
[----:B------:R-:W-:Y:S02]  /*1d4e0*/  IMAD.MOV.U32 R10, RZ, RZ, R25 ;  /* 0x000000ffff0a7224 */ /* 0x000fe400078e0019 */
[----:B------:R-:W-:Y:S02]  /*1d4f0*/  IMAD.MOV.U32 R17, RZ, RZ, R28 ;  /* 0x000000ffff117224 */ /* 0x000fe400078e001c */
[----:B------:R-:W-:Y:S02]  /*1d500*/  IMAD.MOV.U32 R33, RZ, RZ, R26 ;  /* 0x000000ffff217224 */ /* 0x000fe400078e001a */
[----:B0-----:R-:W-:-:S05]  /*1d510*/  VIADD R6, R26, 0xffffffff ;  /* 0xffffffff1a067836 */ /* 0x001fca0000000000 */
[----:B------:R-:W-:Y:S05]  /*1d520*/  @P0 BRA `(.L_x_9699) ;  /* 0xffffffec00ec0947 */ /* 0x000fea000383ffff */
.L_x_9686:
[----:B------:R-:W-:Y:S05]  /*1d530*/  BSYNC B0 ;  /* 0x0000000000007941 */ /* 0x000fea0003800000 */
.L_x_9685:
        /* <DEDUP_REMOVED lines=17> */
.L_x_9701:
[----:B------:R-:W-:Y:S05]  /*1d650*/  BSYNC B0 ;  /* 0x0000000000007941 */ /* 0x000fea0003800000 */
.L_x_9700:
[----:B------:R-:W-:-:S05]  /*1d660*/  IMAD.U32 R0, RZ, RZ, UR38 ;  /* 0x00000026ff007e24 */ /* 0x000fca000f8e00ff */
[----:B------:R-:W-:-:S13]  /*1d670*/  ISETP.NE.AND P0, PT, R0, 0x3, PT ;  /* 0x000000030000780c */ /* 0x000fda0003f05270 */
[----:B------:R-:W-:Y:S05]  /*1d680*/  @!P0 BRA `(.L_x_9702) ;  /* 0x0000000000048947 */ /* 0x000fea0003800000 */
[----:B------:R-:W-:Y:S01]  /*1d690*/  BPT.TRAP 0x1 ;  /* 0x000000040000795c */ /* 0x000fe20000300000 */
.L_x_9702:
[----:B------:R-:W-:Y:S01]  /*1d6a0*/  IMAD R0, R25, 0x8, R22 ;  /* 0x0000000819007824 */ /* 0x000fe200078e0216 */
[----:B0-----:R-:W-:Y:S01]  /*1d6b0*/  SHF.L.U32 R3, R28, 0x1f, RZ ;  /* 0x0000001f1c037819 */ /* 0x001fe200000006ff */
[----:B------:R-:W-:Y:S01]  /*1d6c0*/  BSSY B0, `(.L_x_9703) ;  /* 0x0000004000007945 */ /* 0x000fe20003800000 */
[----:B------:R-:W-:Y:S02]  /*1d6d0*/  IMAD R6, R26, -0x80, R37 ;  /* 0xffffff801a067824 */ /* 0x000fe400078e0225 */
[----:B------:R-:W0:Y:S02]  /*1d6e0*/  SYNCS.PHASECHK.TRANS64.TRYWAIT P0, [R0+URZ+0x28860], R3 ;  /* 0x02886003000075a7 */ /* 0x000e24000800017f */
[----:B0-----:R-:W-:Y:S05]  /*1d6f0*/  @!P0 BRA `(.L_x_9704) ;  /* 0x0000006c001c8947 */ /* 0x001fea0003800000 */
.L_x_9937:
[----:B------:R-:W-:Y:S05]  /*1d700*/  BSYNC B0 ;  /* 0x0000000000007941 */ /* 0x000fea0003800000 */
.L_x_9703:
        /* <DEDUP_REMOVED lines=43> */
[----:B------:R-:W0:Y:S02]  /*1d9c0*/  SHFL.IDX PT, R14, R23, 0x5, 0x181f ;  /* 0x00b81f00170e7f89 */ /* 0x000e2400000e0000 */
[----:B------:R-:W-:Y:S02]  /*1d9d0*/  IADD3.X R3, RZ, R7, RZ, P4, !PT ;  /* 0x00000007ff037210 */ /* 0x000fe400027fe4ff */
        /* <DEDUP_REMOVED lines=25> */
.L_x_9955:
        /* <DEDUP_REMOVED lines=11> */
.L_x_9706:
        /* <DEDUP_REMOVED lines=11> */
.L_x_9707:
[----:B------:R0:W-:Y:S01]  /*1dcd0*/  SYNCS.ARRIVE.TRANS64.A1T0 RZ, [R0+URZ+0x28850], RZ ;  /* 0x028850ff00ff79a7 */ /* 0x0001e2000810003f */
[----:B------:R-:W-:-:S05]  /*1dce0*/  VIADD R25, R25, 0x1 ;  /* 0x0000000119197836 */ /* 0x000fca0000000000 */
[----:B------:R-:W-:-:S04]  /*1dcf0*/  ISETP.NE.AND P0, PT, R25, 0x2, PT ;  /* 0x000000021900780c */ /* 0x000fc80003f05270 */
[----:B------:R-:W-:Y:S02]  /*1dd00*/  SEL R3, RZ, 0x1, P0 ;  /* 0x00000001ff037807 */ /* 0x000fe40000000000 */
[----:B------:R-:W-:Y:S02]  /*1dd10*/  SEL R25, R25, RZ, P0 ;  /* 0x000000ff19197207 */ /* 0x000fe40000000000 */
[----:B0-----:R-:W-:-:S07]  /*1dd20*/  LOP3.LUT R28, R28, R3, RZ, 0x3c, !PT ;  /* 0x000000031c1c7212 */ /* 0x001fce00078e3cff */
.L_x_9664:
[----:B------:R-:W-:Y:S05]  /*1dd30*/  BSYNC B7 ;  /* 0x0000000000077941 */ /* 0x000fea0003800000 */
.L_x_9662:
[----:B------:R-:W-:-:S13]  /*1dd40*/  LOP3.LUT P0, RZ, R32, 0x8, RZ, 0xc0, !PT ;  /* 0x0000000820ff7812 */ /* 0x000fda000780c0ff */
[----:B------:R-:W-:Y:S05]  /*1dd50*/  @!P0 BRA `(.L_x_9708) ;  /* 0x0000000000248947 */ /* 0x000fea0003800000 */
[----:B------:R-:W-:Y:S05]  /*1dd60*/  WARPSYNC.ALL ;  /* 0x0000000000007948 */ /* 0x000fea0003800000 */
[----:B------:R-:W2:Y:S08]  /*1dd70*/  S2UR UR5, SR_CgaCtaId ;  /* 0x00000000000579c3 */ /* 0x000eb00000008800 */
[----:B------:R-:W-:Y:S06]  /*1dd80*/  BAR.SYNC.DEFER_BLOCKING 0x5, 0x180 ;  /* 0x0146000000007b1d */ /* 0x000fec0000010000 */
[----:B------:R-:W-:-:S02]  /*1dd90*/  UMOV UR4, 0x400 ;  /* 0x0000040000047882 */ /* 0x000fc40000000000 */
[----:B--2---:R-:W-:-:S06]  /*1dda0*/  ULEA UR4, UR5, UR4, 0x18 ;  /* 0x0000000405047291 */ /* 0x004fcc000f8ec03f */
[----:B------:R-:W-:-:S05]  /*1ddb0*/  IMAD.U32 R22, RZ, RZ, UR4 ;  /* 0x00000004ff167e24 */ /* 0x000fca000f8e00ff */
[----:B------:R4:W2:Y:S01]  /*1ddc0*/  LDS.128 R16, [R22+0x288d0] ;  /* 0x0288d00016107984 */ /* 0x0008a20000000c00 */
[----:B------:R-:W-:Y:S06]  /*1ddd0*/  BAR.ARV 0x4, 0x180 ;  /* 0x0106000000007b1d */ /* 0x000fec0000002000 */
[----:B------:R-:W-:Y:S05]  /*1dde0*/  BRA `(.L_x_9709) ;  /* 0x0000000800cc7947 */ /* 0x000fea0003800000 */
.L_x_9708:
        /* <DEDUP_REMOVED lines=36> */
.L_x_9965:
[----:B------:R-:W-:Y:S02]  /*1e030*/  ULDC UR4, c[0x0][0xc38] ;  /* 0x00030e0000047ab9 */ /* 0x000fe40000000800 */
[----:B------:R-:W-:-:S04]  /*1e040*/  IMAD.U32 R7, RZ, RZ, UR4 ;  /* 0x00000004ff077e24 */ /* 0x000fc8000f8e00ff */
[----:B---3--:R-:W-:-:S04]  /*1e050*/  IMAD R14, R14, R7, RZ ;  /* 0x000000070e0e7224 */ /* 0x008fc800078e02ff */
[----:B------:R-:W-:-:S05]  /*1e060*/  IMAD.IADD R9, R4, 0x1, R14 ;  /* 0x0000000104097824 */ /* 0x000fca00078e020e */
[----:B------:R-:W-:-:S13]  /*1e070*/  ISETP.GT.AND P6, PT, R9, R0, PT ;  /* 0x000000000900720c */ /* 0x000fda0003fc4270 */
[----:B------:R-:W-:Y:S05]  /*1e080*/  @P6 BRA `(.L_x_9711) ;  /* 0x00000000009c6947 */ /* 0x000fea0003800000 */
.L_x_9716:
        /* <DEDUP_REMOVED lines=11> */
[----:B------:R-:W3:Y:S02]  /*1e140*/  LDC.64 R2, c[0x0][0xc80] ;  /* 0x00032000ff027b82 */ /* 0x000ee40000000a00 */
[----:B---3--:R-:W-:-:S05]  /*1e150*/  IMAD.WIDE R2, R7, 0x4, R2 ;  /* 0x0000000407027825 */ /* 0x008fca00078e0202 */
[----:B------:R3:W5:Y:S02]  /*1e160*/  LDG.E R5, desc[UR42][R2.64] ;  /* 0x0000002a02057981 */ /* 0x000764000c1e1900 */
.L_x_9714:
[----:B------:R-:W-:Y:S05]  /*1e170*/  BSYNC B0 ;  /* 0x0000000000007941 */ /* 0x000fea0003800000 */
.L_x_9713:
        /* <DEDUP_REMOVED lines=15> */
[----:B---3--:R-:W-:-:S04]  /*1e270*/  SEL R7, R14, RZ, P5 ;  /* 0x000000ff0e077207 */ /* 0x008fc80002800000 */
[----:B--2---:R-:W-:-:S05]  /*1e280*/  IADD3 R6, R4, R7, RZ ;  /* 0x0000000704067210 */ /* 0x004fca0007ffe0ff */
[----:B------:R2:W3:Y:S02]  /*1e290*/  SHFL.IDX PT, R14, R6, 0x1f, 0x1f ;  /* 0x03e01f00060e7f89 */ /* 0x0004e400000e0000 */
.L_x_9973:
[----:B------:R-:W-:Y:S02]  /*1e2a0*/  ULDC UR4, c[0x0][0xc38] ;  /* 0x00030e0000047ab9 */ /* 0x000fe40000000800 */
[----:B------:R-:W-:-:S04]  /*1e2b0*/  IMAD.U32 R7, RZ, RZ, UR4 ;  /* 0x00000004ff077e24 */ /* 0x000fc8000f8e00ff */
[----:B---3--:R-:W-:-:S04]  /*1e2c0*/  IMAD R14, R14, R7, RZ ;  /* 0x000000070e0e7224 */ /* 0x008fc800078e02ff */
[----:B------:R-:W-:-:S05]  /*1e2d0*/  IMAD.IADD R9, R14, 0x1, R9 ;  /* 0x000000010e097824 */ /* 0x000fca00078e0209 */
[----:B------:R-:W-:-:S13]  /*1e2e0*/  ISETP.GT.AND P6, PT, R9, R0, PT ;  /* 0x000000000900720c */ /* 0x000fda0003fc4270 */
[----:B------:R-:W-:Y:S05]  /*1e2f0*/  @!P6 BRA `(.L_x_9716) ;  /* 0xfffffffc0064e947 */ /* 0x000fea000383ffff */
.L_x_9711:
        /* <DEDUP_REMOVED lines=8> */
.L_x_9977:
[----:B------:R-:W-:Y:S01]  /*1e380*/  ISETP.NE.AND P0, PT, R2, RZ, PT ;  /* 0x000000ff0200720c */ /* 0x000fe20003f05270 */
[----:B------:R-:W-:-:S12]  /*1e390*/  IMAD.MOV.U32 R14, RZ, RZ, RZ ;  /* 0x000000ffff0e7224 */ /* 0x000fd800078e00ff */
[----:B------:R-:W-:Y:S05]  /*1e3a0*/  @!P0 BRA `(.L_x_9718) ;  /* 0x0000000000108947 */ /* 0x000fea0003800000 */
[----:B------:R-:W-:Y:S01]  /*1e3b0*/  UMOV UR4, 0xffffffff ;  /* 0xffffffff00047882 */ /* 0x000fe20000000000 */
[----:B------:R-:W-:Y:S02]  /*1e3c0*/  VIADD R12, R4, 0xffffffff ;  /* 0xffffffff040c7836 */ /* 0x000fe40000000000 */
[----:B------:R-:W-:Y:S05]  /*1e3d0*/  BRA.DIV UR4, `(.L_x_9719) ;  /* 0x00000072049c7947 */ /* 0x000fea000b800000 */
[----:B------:R0:W0:Y:S02]  /*1e3e0*/  SHFL.IDX PT, R14, R6, R12, 0x1f ;  /* 0x00001f0c060e7589 */ /* 0x00002400000e0000 */
.L_x_9718:
[----:B------:R-:W5:Y:S01]  /*1e3f0*/  LDC.64 R2, c[0x0][0xc90] ;  /* 0x00032400ff027b82 */ /* 0x000f620000000a00 */
[----:B------:R-:W-:-:S04]  /*1e400*/  IMAD.IADD R19, R4, 0x1, R19 ;  /* 0x0000000104137824 */ /* 0x000fc800078e0213 */
[----:B-----5:R-:W-:-:S05]  /*1e410*/  IMAD.WIDE R2, R19, 0x4, R2 ;  /* 0x0000000413027825 */ /* 0x020fca00078e0202 */
[----:B0-2---:R0:W3:Y:S01]  /*1e420*/  LDG.E R6, desc[UR42][R2.64] ;  /* 0x0000002a02067981 */ /* 0x0050e2000c1e1900 */
[----:B------:R-:W-:Y:S02]  /*1e430*/  IMAD R16, R14, R7, R16 ;  /* 0x000000070e107224 */ /* 0x000fe400078e0210 */
[----:B0-----:R-:W-:Y:S02]  /*1e440*/  IMAD.MOV.U32 R2, RZ, RZ, RZ ;  /* 0x000000ffff027224 */ /* 0x001fe400078e00ff */
[----:B---34-:R-:W-:-:S05]  /*1e450*/  IMAD R4, R5, R6, RZ ;  /* 0x0000000605047224 */ /* 0x018fca00078e02ff */
[----:B------:R-:W-:-:S04]  /*1e460*/  IABS R8, R4 ;  /* 0x0000000400087213 */ /* 0x000fc80000000000 */
[----:B------:R-:W0:Y:S08]  /*1e470*/  I2F.RP R10, R8 ;  /* 0x00000008000a7306 */ /* 0x000e300000209400 */
[----:B0-----:R-:W1:Y:S02]  /*1e480*/  MUFU.RCP R10, R10 ;  /* 0x0000000a000a7308 */ /* 0x001e640000001000 */
[----:B-1----:R-:W-:-:S06]  /*1e490*/  VIADD R11, R10, 0xffffffe ;  /* 0x0ffffffe0a0b7836 */ /* 0x002fcc0000000000 */
        /* <DEDUP_REMOVED lines=47> */
[----:B------:R-:W-:-:S05]  /*1e790*/  @P0 VIADD R2, R2, 0x1 ;  /* 0x0000000102020836 */ /* 0x000fca0000000000 */
[----:B------:R-:W-:Y:S02]  /*1e7a0*/  @!P2 IADD3 R2, -R2, RZ, RZ ;  /* 0x000000ff0202a210 */ /* 0x000fe40007ffe1ff */
[----:B------:R-:W-:Y:S01]  /*1e7b0*/  @!P1 LOP3.LUT R2, RZ, R6, RZ, 0x33, !PT ;  /* 0x00000006ff029212 */ /* 0x000fe200078e33ff */
[----:B------:R-:W-:-:S04]  /*1e7c0*/  IMAD.MOV R6, RZ, RZ, -R6 ;  /* 0x000000ffff067224 */ /* 0x000fc800078e0a06 */
[----:B------:R-:W-:Y:S01]  /*1e7d0*/  IMAD R18, R2, R6, R9 ;  /* 0x0000000602127224 */ /* 0x000fe200078e0209 */
[----:B------:R-:W-:-:S05]  /*1e7e0*/  LOP3.LUT R2, RZ, R2, RZ, 0x33, !PT ;  /* 0x00000002ff027212 */ /* 0x000fca00078e33ff */
[----:B------:R-:W-:Y:S01]  /*1e7f0*/  IMAD.IADD R17, R5, 0x1, R2 ;  /* 0x0000000105117824 */ /* 0x000fe200078e0202 */
[----:B------:R-:W-:Y:S06]  /*1e800*/  BRA `(.L_x_9720) ;  /* 0x00000000001c7947 */ /* 0x000fec0003800000 */
.L_x_9712:
[----:B------:R-:W-:Y:S01]  /*1e810*/  UMOV UR4, URZ ;  /* 0x0000003f00047c82 */ /* 0x000fe20008000000 */
[----:B------:R-:W-:Y:S01]  /*1e820*/  UMOV UR5, URZ ;  /* 0x0000003f00057c82 */ /* 0x000fe20008000000 */
[----:B------:R-:W-:Y:S01]  /*1e830*/  ULDC UR6, c[0x0][0xc3c] ;  /* 0x00030f0000067ab9 */ /* 0x000fe20000000800 */
[----:B------:R-:W-:Y:S02]  /*1e840*/  IMAD.MOV.U32 R16, RZ, RZ, R0 ;  /* 0x000000ffff107224 */ /* 0x000fe400078e0000 */
[----:B------:R-:W-:Y:S02]  /*1e850*/  IMAD.U32 R17, RZ, RZ, UR4 ;  /* 0x00000004ff117e24 */ /* 0x000fe4000f8e00ff */
[----:B------:R-:W-:Y:S02]  /*1e860*/  IMAD.U32 R18, RZ, RZ, UR5 ;  /* 0x00000005ff127e24 */ /* 0x000fe4000f8e00ff */
[----:B------:R-:W-:-:S07]  /*1e870*/  IMAD.U32 R19, RZ, RZ, UR6 ;  /* 0x00000006ff137e24 */ /* 0x000fce000f8e00ff */
.L_x_9720:
        /* <DEDUP_REMOVED lines=10> */
.L_x_9709:
[----:B------:R-:W-:Y:S02]  /*1e920*/  ULDC UR4, c[0x0][0xc3c] ;  /* 0x00030f0000047ab9 */ /* 0x000fe40000000800 */
[----:B--2---:R-:W-:-:S13]  /*1e930*/  ISETP.GE.AND P0, PT, R19, UR4, PT ;  /* 0x0000000413007c0c */ /* 0x004fda000bf06270 */
[----:B------:R-:W-:Y:S05]  /*1e940*/  @!P0 BRA `(.L_x_9721) ;  /* 0xffffffa000f48947 */ /* 0x000fea000383ffff */
[----:B------:R-:W-:Y:S05]  /*1e950*/  BSYNC B8 ;  /* 0x0000000000087941 */ /* 0x000fea0003800000 */
.L_x_9622:
[----:B------:R-:W2:Y:S01]  /*1e960*/  LDL.LU R0, [R1+0x24] ;  /* 0x0000240001007983 */ /* 0x000ea20000300800 */
[----:B------:R-:W-:Y:S01]  /*1e970*/  BSSY B0, `(.L_x_9722) ;  /* 0x000000b000007945 */ /* 0x000fe20003800000 */
[----:B------:R-:W5:Y:S01]  /*1e980*/  S2R R5, SR_CgaCtaId ;  /* 0x0000000000057919 */ /* 0x000f620000008800 */
[----:B--2---:R-:W-:-:S05]  /*1e990*/  VIADD R0, R0, 0x1 ;  /* 0x0000000100007836 */ /* 0x004fca0000000000 */
[----:B-1----:R-:W-:-:S04]  /*1e9a0*/  LEA.HI R2, R0, R0, RZ, 0x1 ;  /* 0x0000000000027211 */ /* 0x002fc800078f08ff */
[----:B------:R-:W-:Y:S02]  /*1e9b0*/  LOP3.LUT R3, R2, 0xfffffffe, RZ, 0xc0, !PT ;  /* 0xfffffffe02037812 */ /* 0x000fe400078ec0ff */
[----:B------:R-:W-:-:S03]  /*1e9c0*/  MOV R2, 0x400 ;  /* 0x0000040000027802 */ /* 0x000fc60000000f00 */
[----:B------:R-:W-:Y:S01]  /*1e9d0*/  IMAD.IADD R0, R0, 0x1, -R3 ;  /* 0x0000000100007824 */ /* 0x000fe200078e0a03 */
[----:B-----5:R-:W-:-:S04]  /*1e9e0*/  LEA R4, R5, R2, 0x18 ;  /* 0x0000000205047211 */ /* 0x020fc800078ec0ff */
[----:B------:R-:W-:-:S04]  /*1e9f0*/  SHF.L.U32 R0, R0, 0x1f, RZ ;  /* 0x0000001f00007819 */ /* 0x000fc800000006ff */
[----:B------:R-:W1:Y:S02]  /*1ea00*/  SYNCS.PHASECHK.TRANS64.TRYWAIT P0, [R4+URZ+0x28820], R0 ;  /* 0x02882000040075a7 */ /* 0x000e64000800017f */
[----:B-1----:R-:W-:Y:S05]  /*1ea10*/  @!P0 BRA `(.L_x_9723) ;  /* 0x0000006c00308947 */ /* 0x002fea0003800000 */
.L_x_9980:
[----:B------:R-:W-:Y:S05]  /*1ea20*/  BSYNC B0 ;  /* 0x0000000000007941 */ /* 0x000fea0003800000 */
.L_x_9722:
[----:B------:R-:W-:-:S03]  /*1ea30*/  UMOV UR4, 0xffffffff ;  /* 0xffffffff00047882 */ /* 0x000fc60000000000 */
[----:B------:R-:W-:Y:S05]  /*1ea40*/  BRA.DIV UR4, `(.L_x_9724) ;  /* 0x0000006e04387947 */ /* 0x000fea000b800000 */
[----:B-1----:R-:W1:Y:S02]  /*1ea50*/  S2R R0, SR_TID.X ;  /* 0x0000000000007919 */ /* 0x002e640000002100 */
[----:B-1----:R-:W-:-:S04]  /*1ea60*/  SHF.R.U32.HI R0, RZ, 0x5, R0 ;  /* 0x00000005ff007819 */ /* 0x002fc80000011600 */
[----:B------:R-:W-:-:S05]  /*1ea70*/  LOP3.LUT R0, R0, 0x3, RZ, 0xc0, !PT ;  /* 0x0000000300007812 */ /* 0x000fca00078ec0ff */
[----:B------:R1:W2:Y:S02]  /*1ea80*/  SHFL.IDX PT, R14, R0, RZ, 0x1f ;  /* 0x00001fff000e7589 */ /* 0x0002a400000e0000 */
.L_x_9983:
[----:B--2---:R-:W-:-:S13]  /*1ea90*/  ISETP.NE.AND P0, PT, R14, RZ, PT ;  /* 0x000000ff0e00720c */ /* 0x004fda0003f05270 */
[----:B------:R-:W-:Y:S05]  /*1eaa0*/  @P0 BRA `(.L_x_9391) ;  /* 0x0000000000880947 */ /* 0x000fea0003800000 */
[----:B------:R-:W-:-:S03]  /*1eab0*/  UMOV UR4, 0xffffffff ;  /* 0xffffffff00047882 */ /* 0x000fc60000000000 */
[----:B------:R-:W-:Y:S05]  /*1eac0*/  BRA.DIV UR4, `(.L_x_9725) ;  /* 0x0000006e044c7947 */ /* 0x000fea000b800000 */
[----:B------:R-:W-:-:S13]  /*1ead0*/  ELECT P6, URZ, PT ;  /* 0x00000000003f782f */ /* 0x000fda00038c0000 */
.L_x_9986:
[----:B------:R-:W-:Y:S05]  /*1eae0*/  @!P6 BRA `(.L_x_9391) ;  /* 0x000000000078e947 */ /* 0x000fea0003800000 */
[----:B------:R-:W-:-:S06]  /*1eaf0*/  ULOP3.LUT UR4, UR36, 0x2, URZ, 0xfc, !UPT ;  /* 0x0000000224047892 */ /* 0x000fcc000f8efc3f */
[----:B-1----:R-:W-:-:S05]  /*1eb00*/  IMAD.U32 R0, RZ, RZ, UR4 ;  /* 0x00000004ff007e24 */ /* 0x002fca000f8e00ff */
[----:B------:R-:W-:-:S13]  /*1eb10*/  ISETP.NE.AND P0, PT, R0, 0x3, PT ;  /* 0x000000030000780c */ /* 0x000fda0003f05270 */
[----:B------:R-:W-:Y:S05]  /*1eb20*/  @!P0 BRA `(.L_x_9726) ;  /* 0x0000000000048947 */ /* 0x000fea0003800000 */
[----:B------:R-:W-:Y:S01]  /*1eb30*/  BPT.TRAP 0x1 ;  /* 0x000000040000795c */ /* 0x000fe20000300000 */
.L_x_9726:
[C---:B------:R-:W-:Y:S01]  /*1eb40*/  IMAD R5, R25.reuse, 0x8, R4 ;  /* 0x0000000819057824 */ /* 0x040fe200078e0204 */
[----:B------:R-:W-:Y:S01]  /*1eb50*/  SHF.L.U32 R0, R28, 0x1f, RZ ;  /* 0x0000001f1c007819 */ /* 0x000fe200000006ff */
[----:B------:R-:W-:-:S03]  /*1eb60*/  VIADD R25, R25, 0x1 ;  /* 0x0000000119197836 */ /* 0x000fc60000000000 */
[----:B------:R-:W1:Y:S02]  /*1eb70*/  SYNCS.PHASECHK.TRANS64.TRYWAIT P1, [R5+URZ+0x28840], R0 ;  /* 0x02884000050075a7 */ /* 0x000e64000802017f */
[----:B------:R-:W-:-:S04]  /*1eb80*/  ISETP.NE.AND P2, PT, R25, 0x2, PT ;  /* 0x000000021900780c */ /* 0x000fc80003f45270 */
[----:B------:R-:W-:Y:S01]  /*1eb90*/  SEL R3, RZ, 0x1, P2 ;  /* 0x00000001ff037807 */ /* 0x000fe20001000000 */
[----:B-1----:R-:W-:Y:S08]  /*1eba0*/  @!P1 BRA `(.L_x_9727) ;  /* 0x0000006c00349947 */ /* 0x002ff00003800000 */
.L_x_9987:
[----:B------:R-:W-:Y:S02]  /*1ebb0*/  SEL R25, R25, RZ, P2 ;  /* 0x000000ff19197207 */ /* 0x000fe40001000000 */
[----:B------:R-:W-:Y:S01]  /*1ebc0*/  LOP3.LUT R2, R28, R3, RZ, 0x3c, !PT ;  /* 0x000000031c027212 */ /* 0x000fe200078e3cff */
[----:B------:R-:W-:Y:S06]  /*1ebd0*/  @!P0 BRA `(.L_x_9728) ;  /* 0x0000000000048947 */ /* 0x000fec0003800000 */
[----:B------:R-:W-:Y:S01]  /*1ebe0*/  BPT.TRAP 0x1 ;  /* 0x000000040000795c */ /* 0x000fe20000300000 */
.L_x_9728:
[----:B------:R-:W-:Y:S01]  /*1ebf0*/  IMAD R25, R25, 0x8, R4 ;  /* 0x0000000819197824 */ /* 0x000fe200078e0204 */
[----:B------:R-:W-:-:S04]  /*1ec00*/  SHF.L.U32 R2, R2, 0x1f, RZ ;  /* 0x0000001f02027819 */ /* 0x000fc800000006ff */
[----:B------:R-:W2:Y:S02]  /*1ec10*/  SYNCS.PHASECHK.TRANS64.TRYWAIT P1, [R25+URZ+0x28840], R2 ;  /* 0x02884002190075a7 */ /* 0x000ea4000802017f */
[----:B--2---:R-:W-:Y:S05]  /*1ec20*/  @!P1 BRA `(.L_x_9729) ;  /* 0x0000006c00289947 */ /* 0x004fea0003800000 */
.L_x_9988:
[----:B------:R-:W-:Y:S05]  /*1ec30*/  @!P0 BRA `(.L_x_9730) ;  /* 0x0000000000048947 */ /* 0x000fea0003800000 */
[----:B------:R-:W-:Y:S01]  /*1ec40*/  BPT.TRAP 0x1 ;  /* 0x000000040000795c */ /* 0x000fe20000300000 */
.L_x_9730:
[----:B------:R-:W5:Y:S02]  /*1ec50*/  SYNCS.PHASECHK.TRANS64.TRYWAIT P1, [R5+URZ+0x28860], R0 ;  /* 0x02886000050075a7 */ /* 0x000f64000802017f */
[----:B-----5:R-:W-:Y:S05]  /*1ec60*/  @!P1 BRA `(.L_x_9731) ;  /* 0x0000006c002c9947 */ /* 0x020fea0003800000 */
.L_x_9989:
[----:B------:R-:W-:Y:S05]  /*1ec70*/  @!P0 BRA `(.L_x_9732) ;  /* 0x0000000000048947 */ /* 0x000fea0003800000 */
[----:B------:R-:W-:Y:S01]  /*1ec80*/  BPT.TRAP 0x1 ;  /* 0x000000040000795c */ /* 0x000fe20000300000 */
.L_x_9732:
[----:B------:R0:W0:Y:S02]  /*1ec90*/  SYNCS.PHASECHK.TRANS64.TRYWAIT P0, [R25+URZ+0x28860], R2 ;  /* 0x02886002190075a7 */ /* 0x000024000800017f */
[----:B0-----:R-:W-:Y:S05]  /*1eca0*/  @!P0 NANOSLEEP.SYNCS 0x989680 ;  /* 0x009896800000895d */ /* 0x001fea0003900000 */
[----:B------:R-:W0:Y:S02]  /*1ecb0*/  @!P0 SYNCS.PHASECHK.TRANS64 P0, [R25+URZ+0x28860], R2 ;  /* 0x02886002190085a7 */ /* 0x000e24000800007f */
[----:B0-----:R-:W-:Y:S05]  /*1ecc0*/  @!P0 BRA `(.L_x_9732) ;  /* 0xfffffffc00f08947 */ /* 0x001fea000383ffff */
.L_x_9391:
[----:B------:R-:W-:Y:S05]  /*1ecd0*/  BSYNC B9 ;  /* 0x0000000000097941 */ /* 0x000fea0003800000 */
.L_x_9388:
[----:B------:R-:W-:Y:S05]  /*1ece0*/  EXIT ;  /* 0x000000000000794d */ /* 0x000fea0003800000 */
.L_x_9413:
[----:B0-----:R0:W1:Y:S02]  /*1ecf0*/  SYNCS.PHASECHK.TRANS64.TRYWAIT P6, [R91+URZ+0x28890], R102 ;  /* 0x028890665b0075a7 */ /* 0x00106400080c017f */
[----:B-1----:R-:W-:Y:S05]  /*1ed00*/  @!P6 NANOSLEEP.SYNCS 0x989680 ;  /* 0x009896800000e95d */ /* 0x002fea0003900000 */
[----:B------:R-:W1:Y:S02]  /*1ed10*/  @!P6 SYNCS.PHASECHK.TRANS64 P6, [R91+URZ+0x28890], R102 ;  /* 0x028890665b00e5a7 */ /* 0x000e6400080c007f */
[----:B-1----:R-:W-:Y:S05]  /*1ed20*/  @!P6 BRA `(.L_x_9413) ;  /* 0xfffffffc00f0e947 */ /* 0x002fea000383ffff */
[----:B------:R-:W-:Y:S05]  /*1ed30*/  BRA `(.L_x_9733) ;  /* 0xfffffe4000dc7947 */ /* 0x000fea000383ffff */
.L_x_9414:
        /* <DEDUP_REMOVED lines=8> */
.L_x_9735:
[----:B------:R-:W-:Y:S05]  /*1edc0*/  BSYNC B1 ;  /* 0x0000000000017941 */ /* 0x000fea0003800000 */
.L_x_9734:
        /* <DEDUP_REMOVED lines=8> */
.L_x_9736:
[----:B------:R-:W-:Y:S01]  /*1ee50*/  IMAD.MOV.U32 R105, RZ, RZ, R14 ;  /* 0x000000ffff697224 */ /* 0x000fe200078e000e */
[----:B------:R-:W-:Y:S06]  /*1ee60*/  BRA `(.L_x_9737) ;  /* 0xfffffe4000a47947 */ /* 0x000fec000383ffff */
.L_x_9423:
[----:B------:R-:W-:Y:S01]  /*1ee70*/  BSSY B1, `(.L_x_9738) ;  /* 0x0000008000017945 */ /* 0x000fe20003800000 */
[----:B0---4-:R-:W-:Y:S01]  /*1ee80*/  IMAD.MOV.U32 R13, RZ, RZ, R103 ;  /* 0x000000ffff0d7224 */ /* 0x011fe200078e0067 */
[----:B------:R-:W-:Y:S01]  /*1ee90*/  MOV R12, 0x1 ;  /* 0x00000001000c7802 */ /* 0x000fe20000000f00 */
[----:B------:R-:W-:Y:S02]  /*1eea0*/  IMAD.MOV.U32 R11, RZ, RZ, 0x181f ;  /* 0x0000181fff0b7424 */ /* 0x000fe400078e00ff */
[----:B------:R-:W-:-:S07]  /*1eeb0*/  IMAD.MOV.U32 R15, RZ, RZ, -0x1 ;  /* 0xffffffffff0f7424 */ /* 0x000fce00078e00ff */
[----:B-123--:R-:W-:Y:S05]  /*1eec0*/  WARPSYNC.COLLECTIVE R15, `(.L_x_9739) ;  /* 0x000000000f087348 */ /* 0x00efea0003c00000 */
[----:B------:R0:W4:Y:S02]  /*1eed0*/  SHFL.IDX P6, R14, R13, R12, R11 ;  /* 0x0000000c0d0e7389 */ /* 0x00012400000c000b */
[----:B01234-:R-:W-:Y:S01]  /*1eee0*/  ENDCOLLECTIVE ;  /* 0x000000000000791b */ /* 0x01ffe20003800000 */
.L_x_9739:
[----:B------:R-:W-:Y:S05]  /*1eef0*/  BSYNC B1 ;  /* 0x0000000000017941 */ /* 0x000fea0003800000 */
.L_x_9738:
        /* <DEDUP_REMOVED lines=8> */
.L_x_9740:
[----:B------:R-:W-:Y:S01]  /*1ef80*/  IMAD.MOV.U32 R73, RZ, RZ, R14 ;  /* 0x000000ffff497224 */ /* 0x000fe200078e000e */
[----:B------:R-:W-:Y:S06]  /*1ef90*/  BRA `(.L_x_9741) ;  /* 0xfffffe4800387947 */ /* 0x000fec000383ffff */
.L_x_9432:
        /* <DEDUP_REMOVED lines=8> */
.L_x_9743:
[----:B------:R-:W-:Y:S05]  /*1f020*/  BSYNC B1 ;  /* 0x0000000000017941 */ /* 0x000fea0003800000 */
.L_x_9742:
        /* <DEDUP_REMOVED lines=8> */
.L_x_9744:
[----:B------:R-:W-:Y:S01]  /*1f0b0*/  IMAD.MOV.U32 R65, RZ, RZ, R14 ;  /* 0x000000ffff417224 */ /* 0x000fe200078e000e */
[----:B------:R-:W-:Y:S06]  /*1f0c0*/  BRA `(.L_x_9745) ;  /* 0xfffffe4c00cc7947 */ /* 0x000fec000383ffff */
.L_x_9441:
        /* <DEDUP_REMOVED lines=8> */
.L_x_9747:
[----:B------:R-:W-:Y:S05]  /*1f150*/  BSYNC B1 ;  /* 0x0000000000017941 */ /* 0x000fea0003800000 */
.L_x_9746:
        /* <DEDUP_REMOVED lines=8> */
.L_x_9748:
[----:B------:R-:W-:Y:S01]  /*1f1e0*/  IMAD.MOV.U32 R53, RZ, RZ, R14 ;  /* 0x000000ffff357224 */ /* 0x000fe200078e000e */
[----:B------:R-:W-:Y:S06]  /*1f1f0*/  BRA `(.L_x_9749) ;  /* 0xfffffe54005c7947 */ /* 0x000fec000383ffff */
.L_x_9453:
[----:B-1----:R1:W2:Y:S02]  /*1f200*/  SYNCS.PHASECHK.TRANS64.TRYWAIT P4, [R91+URZ+0x28890], R102 ;  /* 0x028890665b0075a7 */ /* 0x0022a4000808017f */
[----:B--2---:R-:W-:Y:S05]  /*1f210*/  @!P4 NANOSLEEP.SYNCS 0x989680 ;  /* 0x009896800000c95d */ /* 0x004fea0003900000 */
[----:B------:R-:W2:Y:S02]  /*1f220*/  @!P4 SYNCS.PHASECHK.TRANS64 P4, [R91+URZ+0x28890], R102 ;  /* 0x028890665b00c5a7 */ /* 0x000ea4000808007f */
[----:B--2---:R-:W-:Y:S05]  /*1f230*/  @!P4 BRA `(.L_x_9453) ;  /* 0xfffffffc00f0c947 */ /* 0x004fea000383ffff */
[----:B------:R-:W-:Y:S05]  /*1f240*/  BRA `(.L_x_9750) ;  /* 0xfffffe6400887947 */ /* 0x000fea000383ffff */
.L_x_9454:
        /* <DEDUP_REMOVED lines=8> */
.L_x_9752:
[----:B------:R-:W-:Y:S05]  /*1f2d0*/  BSYNC B1 ;  /* 0x0000000000017941 */ /* 0x000fea0003800000 */
.L_x_9751:
        /* <DEDUP_REMOVED lines=8> */
.L_x_9753:
[----:B------:R-:W-:Y:S01]  /*1f360*/  IMAD.MOV.U32 R106, RZ, RZ, R14 ;  /* 0x000000ffff6a7224 */ /* 0x000fe200078e000e */
[----:B------:R-:W-:Y:S06]  /*1f370*/  BRA `(.L_x_9754) ;  /* 0xfffffe6400547947 */ /* 0x000fec000383ffff */
.L_x_9459:
        /* <DEDUP_REMOVED lines=8> */
.L_x_9756:
[----:B------:R-:W-:Y:S05]  /*1f400*/  BSYNC B1 ;  /* 0x0000000000017941 */ /* 0x000fea0003800000 */
.L_x_9755:
        /* <DEDUP_REMOVED lines=8> */
.L_x_9757:
[----:B------:R-:W-:Y:S01]  /*1f490*/  IMAD.MOV.U32 R50, RZ, RZ, R14 ;  /* 0x000000ffff327224 */ /* 0x000fe200078e000e */
[----:B------:R-:W-:Y:S06]  /*1f4a0*/  BRA `(.L_x_9758) ;  /* 0xfffffe6c000c7947 */ /* 0x000fec000383ffff */
.L_x_9464:
        /* <DEDUP_REMOVED lines=8> */
.L_x_9760:
[----:B------:R-:W-:Y:S05]  /*1f530*/  BSYNC B1 ;  /* 0x0000000000017941 */ /* 0x000fea0003800000 */
.L_x_9759:
        /* <DEDUP_REMOVED lines=8> */
.L_x_9761:
[----:B------:R-:W-:Y:S01]  /*1f5c0*/  IMAD.MOV.U32 R50, RZ, RZ, R14 ;  /* 0x000000ffff327224 */ /* 0x000fe200078e000e */
[----:B------:R-:W-:Y:S06]  /*1f5d0*/  BRA `(.L_x_9762) ;  /* 0xfffffe7000b87947 */ /* 0x000fec000383ffff */
.L_x_9469:
        /* <DEDUP_REMOVED lines=8> */
.L_x_9764:
[----:B------:R-:W-:Y:S05]  /*1f660*/  BSYNC B1 ;  /* 0x0000000000017941 */ /* 0x000fea0003800000 */
.L_x_9763:
        /* <DEDUP_REMOVED lines=8> */
.L_x_9765:
[----:B------:R-:W-:Y:S01]  /*1f6f0*/  IMAD.MOV.U32 R108, RZ, RZ, R14 ;  /* 0x000000ffff6c7224 */ /* 0x000fe200078e000e */
[----:B------:R-:W-:Y:S06]  /*1f700*/  BRA `(.L_x_9766) ;  /* 0xfffffe7800687947 */ /* 0x000fec000383ffff */
.L_x_9474:
[----:B0-----:R0:W1:Y:S02]  /*1f710*/  SYNCS.PHASECHK.TRANS64.TRYWAIT P3, [R91+URZ+0x28890], R102 ;  /* 0x028890665b0075a7 */ /* 0x001064000806017f */
[----:B-1----:R-:W-:Y:S05]  /*1f720*/  @!P3 NANOSLEEP.SYNCS 0x989680 ;  /* 0x009896800000b95d */ /* 0x002fea0003900000 */
[----:B------:R-:W1:Y:S02]  /*1f730*/  @!P3 SYNCS.PHASECHK.TRANS64 P3, [R91+URZ+0x28890], R102 ;  /* 0x028890665b00b5a7 */ /* 0x000e64000806007f */
[----:B-1----:R-:W-:Y:S05]  /*1f740*/  @!P3 BRA `(.L_x_9474) ;  /* 0xfffffffc00f0b947 */ /* 0x002fea000383ffff */
[----:B------:R-:W-:Y:S05]  /*1f750*/  BRA `(.L_x_9767) ;  /* 0xfffffe80006c7947 */ /* 0x000fea000383ffff */
.L_x_9475:
        /* <DEDUP_REMOVED lines=8> */
.L_x_9769:
[----:B------:R-:W-:Y:S05]  /*1f7e0*/  BSYNC B1 ;  /* 0x0000000000017941 */ /* 0x000fea0003800000 */
.L_x_9768:
        /* <DEDUP_REMOVED lines=8> */
.L_x_9770:
[----:B------:R-:W-:Y:S05]  /*1f870*/  BRA `(.L_x_9771) ;  /* 0xfffffe8000947947 */ /* 0x000fea000383ffff */
.L_x_9478:
        /* <DEDUP_REMOVED lines=8> */
.L_x_9773:
[----:B------:R-:W-:Y:S05]  /*1f900*/  BSYNC B1 ;  /* 0x0000000000017941 */ /* 0x000fea0003800000 */
.L_x_9772:
        /* <DEDUP_REMOVED lines=8> */
.L_x_9774:
[----:B------:R-:W-:Y:S05]  /*1f990*/  BRA `(.L_x_9775) ;  /* 0xfffffe8000947947 */ /* 0x000fea000383ffff */
.L_x_9481:
        /* <DEDUP_REMOVED lines=8> */
.L_x_9777:
[----:B------:R-:W-:Y:S05]  /*1fa20*/  BSYNC B1 ;  /* 0x0000000000017941 */ /* 0x000fea0003800000 */
.L_x_9776:
        /* <DEDUP_REMOVED lines=8> */
.L_x_9778:
[----:B------:R-:W-:Y:S05]  /*1fab0*/  BRA `(.L_x_9779) ;  /* 0xfffffe8000987947 */ /* 0x000fea000383ffff */
.L_x_9484:
        /* <DEDUP_REMOVED lines=8> */
.L_x_9781:
[----:B------:R-:W-:Y:S05]  /*1fb40*/  BSYNC B1 ;  /* 0x0000000000017941 */ /* 0x000fea0003800000 */
.L_x_9780:
        /* <DEDUP_REMOVED lines=8> */
.L_x_9782:
[----:B------:R-:W-:Y:S05]  /*1fbd0*/  BRA `(.L_x_9783) ;  /* 0xfffffe80009c7947 */ /* 0x000fea000383ffff */
.L_x_9488:
[----:B------:R0:W0:Y:S02]  /*1fbe0*/  SYNCS.PHASECHK.TRANS64.TRYWAIT P4, [R91+URZ+0x288b0], R102 ;  /* 0x0288b0665b0075a7 */ /* 0x000024000808017f */
[----:B0-----:R-:W-:Y:S05]  /*1fbf0*/  @!P4 NANOSLEEP.SYNCS 0x989680 ;  /* 0x009896800000c95d */ /* 0x001fea0003900000 */
[----:B------:R-:W0:Y:S02]  /*1fc00*/  @!P4 SYNCS.PHASECHK.TRANS64 P4, [R91+URZ+0x288b0], R102 ;  /* 0x0288b0665b00c5a7 */ /* 0x000e24000808007f */
[----:B0-----:R-:W-:Y:S05]  /*1fc10*/  @!P4 BRA `(.L_x_9488) ;  /* 0xfffffffc00f0c947 */ /* 0x001fea000383ffff */
[----:B------:R-:W-:Y:S05]  /*1fc20*/  BRA `(.L_x_9784) ;  /* 0xfffffe8400187947 */ /* 0x000fea000383ffff */
.L_x_9500:
[----:B------:R-:W-:Y:S01]  /*1fc30*/  BSSY B0, `(.L_x_9785) ;  /* 0x0000008000007945 */ /* 0x000fe20003800000 */
[----:B----4-:R-:W-:Y:S02]  /*1fc40*/  IMAD.MOV.U32 R13, RZ, RZ, R220 ;  /* 0x000000ffff0d7224 */ /* 0x010fe400078e00dc */
[----:B------:R-:W-:Y:S02]  /*1fc50*/  IMAD.MOV.U32 R12, RZ, RZ, RZ ;  /* 0x000000ffff0c7224 */ /* 0x000fe400078e00ff */
[----:B------:R-:W-:Y:S02]  /*1fc60*/  IMAD.MOV.U32 R11, RZ, RZ, 0x1f ;  /* 0x0000001fff0b7424 */ /* 0x000fe400078e00ff */
[----:B------:R-:W-:-:S07]  /*1fc70*/  IMAD.MOV.U32 R15, RZ, RZ, -0x1 ;  /* 0xffffffffff0f7424 */ /* 0x000fce00078e00ff */
[----:B--2--5:R-:W-:Y:S05]  /*1fc80*/  WARPSYNC.COLLECTIVE R15, `(.L_x_9786) ;  /* 0x000000000f087348 */ /* 0x024fea0003c00000 */
[----:B------:R0:W1:Y:S02]  /*1fc90*/  SHFL.IDX P6, R14, R13, R12, R11 ;  /* 0x0000000c0d0e7389 */ /* 0x00006400000c000b */
[----:B012--5:R-:W-:Y:S01]  /*1fca0*/  ENDCOLLECTIVE ;  /* 0x000000000000791b */ /* 0x027fe20003800000 */
.L_x_9786:
[----:B------:R-:W-:Y:S05]  /*1fcb0*/  BSYNC B0 ;  /* 0x0000000000007941 */ /* 0x000fea0003800000 */
.L_x_9785:
[----:B------:R-:W-:Y:S01]  /*1fcc0*/  IMAD.MOV.U32 R190, RZ, RZ, R14 ;  /* 0x000000ffffbe7224 */ /* 0x000fe200078e000e */
[----:B------:R-:W-:Y:S06]  /*1fcd0*/  BRA `(.L_x_9787) ;  /* 0xfffffe8c00847947 */ /* 0x000fec000383ffff */
.L_x_9510:
        /* <DEDUP_REMOVED lines=8> */
.L_x_9789:
[----:B------:R-:W-:Y:S05]  /*1fd60*/  BSYNC B1 ;  /* 0x0000000000017941 */ /* 0x000fea0003800000 */
.L_x_9788:
        /* <DEDUP_REMOVED lines=8> */
.L_x_9790:
[----:B------:R-:W-:Y:S02]  /*1fdf0*/  IMAD.MOV.U32 R13, RZ, RZ, R8 ;  /* 0x000000ffff0d7224 */ /* 0x000fe400078e0008 */
[----:B------:R-:W-:-:S07]  /*1fe00*/  IMAD.MOV.U32 R3, RZ, RZ, R14 ;  /* 0x000000ffff037224 */ /* 0x000fce00078e000e */
[----:B------:R-:W-:Y:S05]  /*1fe10*/  WARPSYNC.COLLECTIVE R15, `(.L_x_9791) ;  /* 0x000000000f087348 */ /* 0x000fea0003c00000 */
[----:B------:R0:W1:Y:S02]  /*1fe20*/  SHFL.IDX P6, R14, R13, R12, R11 ;  /* 0x0000000c0d0e7389 */ /* 0x00006400000c000b */
[----:B01----:R-:W-:Y:S01]  /*1fe30*/  ENDCOLLECTIVE ;  /* 0x000000000000791b */ /* 0x003fe20003800000 */
.L_x_9791:
[----:B------:R-:W-:Y:S02]  /*1fe40*/  IMAD.MOV.U32 R13, RZ, RZ, R7 ;  /* 0x000000ffff0d7224 */ /* 0x000fe400078e0007 */
[----:B------:R-:W-:-:S07]  /*1fe50*/  IMAD.MOV.U32 R4, RZ, RZ, R14 ;  /* 0x000000ffff047224 */ /* 0x000fce00078e000e */
[----:B------:R-:W-:Y:S05]  /*1fe60*/  WARPSYNC.COLLECTIVE R15, `(.L_x_9792) ;  /* 0x000000000f087348 */ /* 0x000fea0003c00000 */
[----:B------:R0:W1:Y:S02]  /*1fe70*/  SHFL.IDX P6, R14, R13, R12, R11 ;  /* 0x0000000c0d0e7389 */ /* 0x00006400000c000b */
[----:B01----:R-:W-:Y:S01]  /*1fe80*/  ENDCOLLECTIVE ;  /* 0x000000000000791b */ /* 0x003fe20003800000 */
.L_x_9792:
[----:B------:R-:W-:Y:S05]  /*1fe90*/  BRA `(.L_x_9793) ;  /* 0xfffffe9000d87947 */ /* 0x000fea000383ffff */
.L_x_9513:
[----:B------:R-:W-:Y:S01]  /*1fea0*/  BSSY B1, `(.L_x_9794) ;  /* 0x0000008000017945 */ /* 0x000fe20003800000 */
[----:B--2---:R-:W-:Y:S01]  /*1feb0*/  IMAD.MOV.U32 R13, RZ, RZ, R6 ;  /* 0x000000ffff0d7224 */ /* 0x004fe200078e0006 */
[----:B------:R-:W-:Y:S01]  /*1fec0*/  MOV R11, 0x181f ;  /* 0x0000181f000b7802 */ /* 0x000fe20000000f00 */
[----:B------:R-:W-:Y:S02]  /*1fed0*/  IMAD.MOV.U32 R12, RZ, RZ, 0x1 ;  /* 0x00000001ff0c7424 */ /* 0x000fe400078e00ff */
[----:B------:R-:W-:-:S07]  /*1fee0*/  IMAD.MOV.U32 R15, RZ, RZ, -0x1 ;  /* 0xffffffffff0f7424 */ /* 0x000fce00078e00ff */
[----:B-1----:R-:W-:Y:S05]  /*1fef0*/  WARPSYNC.COLLECTIVE R15, `(.L_x_9795) ;  /* 0x000000000f087348 */ /* 0x002fea0003c00000 */
[----:B------:R0:W2:Y:S02]  /*1ff00*/  SHFL.IDX P6, R14, R13, R12, R11 ;  /* 0x0000000c0d0e7389 */ /* 0x0000a400000c000b */
[----:B012---:R-:W-:Y:S01]  /*1ff10*/  ENDCOLLECTIVE ;  /* 0x000000000000791b */ /* 0x007fe20003800000 */
.L_x_9795:
[----:B------:R-:W-:Y:S05]  /*1ff20*/  BSYNC B1 ;  /* 0x0000000000017941 */ /* 0x000fea0003800000 */
.L_x_9794:
        /* <DEDUP_REMOVED lines=8> */
.L_x_9796:
[----:B------:R-:W-:Y:S02]  /*1ffb0*/  IMAD.MOV.U32 R13, RZ, RZ, R8 ;  /* 0x000000ffff0d7224 */ /* 0x000fe400078e0008 */
[----:B------:R-:W-:-:S07]  /*1ffc0*/  IMAD.MOV.U32 R3, RZ, RZ, R14 ;  /* 0x000000ffff037224 */ /* 0x000fce00078e000e */
[----:B------:R-:W-:Y:S05]  /*1ffd0*/  WARPSYNC.COLLECTIVE R15, `(.L_x_9797) ;  /* 0x000000000f087348 */ /* 0x000fea0003c00000 */
[----:B------:R0:W1:Y:S02]  /*1ffe0*/  SHFL.IDX P6, R14, R13, R12, R11 ;  /* 0x0000000c0d0e7389 */ /* 0x00006400000c000b */
[----:B01----:R-:W-:Y:S01]  /*1fff0*/  ENDCOLLECTIVE ;  /* 0x000000000000791b */ /* 0x003fe20003800000 */
.L_x_9797:
[----:B------:R-:W-:Y:S02]  /*20000*/  IMAD.MOV.U32 R13, RZ, RZ, R7 ;  /* 0x000000ffff0d7224 */ /* 0x000fe400078e0007 */
[----:B------:R-:W-:-:S07]  /*20010*/  IMAD.MOV.U32 R4, RZ, RZ, R14 ;  /* 0x000000ffff047224 */ /* 0x000fce00078e000e */
[----:B------:R-:W-:Y:S05]  /*20020*/  WARPSYNC.COLLECTIVE R15, `(.L_x_9798) ;  /* 0x000000000f087348 */ /* 0x000fea0003c00000 */
[----:B------:R0:W1:Y:S02]  /*20030*/  SHFL.IDX P6, R14, R13, R12, R11 ;  /* 0x0000000c0d0e7389 */ /* 0x00006400000c000b */
[----:B01----:R-:W-:Y:S01]  /*20040*/  ENDCOLLECTIVE ;  /* 0x000000000000791b */ /* 0x003fe20003800000 */
.L_x_9798:
[----:B------:R-:W-:Y:S05]  /*20050*/  BRA `(.L_x_9799) ;  /* 0xfffffe9400447947 */ /* 0x000fea000383ffff */
.L_x_9516:
        /* <DEDUP_REMOVED lines=8> */
.L_x_9801:
[----:B------:R-:W-:Y:S05]  /*200e0*/  BSYNC B1 ;  /* 0x0000000000017941 */ /* 0x000fea0003800000 */
.L_x_9800:
        /* <DEDUP_REMOVED lines=8> */
.L_x_9802:
[----:B------:R-:W-:Y:S02]  /*20170*/  IMAD.MOV.U32 R13, RZ, RZ, R8 ;  /* 0x000000ffff0d7224 */ /* 0x000fe400078e0008 */
[----:B------:R-:W-:-:S07]  /*20180*/  IMAD.MOV.U32 R3, RZ, RZ, R14 ;  /* 0x000000ffff037224 */ /* 0x000fce00078e000e */
[----:B------:R-:W-:Y:S05]  /*20190*/  WARPSYNC.COLLECTIVE R15, `(.L_x_9803) ;  /* 0x000000000f087348 */ /* 0x000fea0003c00000 */
[----:B------:R0:W1:Y:S02]  /*201a0*/  SHFL.IDX P6, R14, R13, R12, R11 ;  /* 0x0000000c0d0e7389 */ /* 0x00006400000c000b */
[----:B01----:R-:W-:Y:S01]  /*201b0*/  ENDCOLLECTIVE ;  /* 0x000000000000791b */ /* 0x003fe20003800000 */
.L_x_9803:
[----:B------:R-:W-:Y:S02]  /*201c0*/  IMAD.MOV.U32 R13, RZ, RZ, R7 ;  /* 0x000000ffff0d7224 */ /* 0x000fe400078e0007 */
[----:B------:R-:W-:-:S07]  /*201d0*/  IMAD.MOV.U32 R4, RZ, RZ, R14 ;  /* 0x000000ffff047224 */ /* 0x000fce00078e000e */
[----:B------:R-:W-:Y:S05]  /*201e0*/  WARPSYNC.COLLECTIVE R15, `(.L_x_9804) ;  /* 0x000000000f087348 */ /* 0x000fea0003c00000 */
[----:B------:R0:W1:Y:S02]  /*201f0*/  SHFL.IDX P6, R14, R13, R12, R11 ;  /* 0x0000000c0d0e7389 */ /* 0x00006400000c000b */
[----:B01----:R-:W-:Y:S01]  /*20200*/  ENDCOLLECTIVE ;  /* 0x000000000000791b */ /* 0x003fe20003800000 */
.L_x_9804:
[----:B------:R-:W-:Y:S05]  /*20210*/  BRA `(.L_x_9805) ;  /* 0xfffffe9400a87947 */ /* 0x000fea000383ffff */
.L_x_9519:
[----:B------:R-:W-:Y:S01]  /*20220*/  BSSY B1, `(.L_x_9806) ;  /* 0x0000008000017945 */ /* 0x000fe20003800000 */
[----:B------:R-:W-:Y:S01]  /*20230*/  IMAD.MOV.U32 R13, RZ, RZ, R6 ;  /* 0x000000ffff0d7224 */ /* 0x000fe200078e0006 */
[----:B------:R-:W-:Y:S01]  /*20240*/  MOV R12, 0x3 ;  /* 0x00000003000c7802 */ /* 0x000fe20000000f00 */
[----:B------:R-:W-:Y:S02]  /*20250*/  IMAD.MOV.U32 R11, RZ, RZ, 0x181f ;  /* 0x0000181fff0b7424 */ /* 0x000fe400078e00ff */
[----:B------:R-:W-:-:S07]  /*20260*/  IMAD.MOV.U32 R15, RZ, RZ, -0x1 ;  /* 0xffffffffff0f7424 */ /* 0x000fce00078e00ff */
[----:B-12---:R-:W-:Y:S05]  /*20270*/  WARPSYNC.COLLECTIVE R15, `(.L_x_9807) ;  /* 0x000000000f087348 */ /* 0x006fea0003c00000 */
[----:B------:R0:W3:Y:S02]  /*20280*/  SHFL.IDX P6, R14, R13, R12, R11 ;  /* 0x0000000c0d0e7389 */ /* 0x0000e400000c000b */
[----:B0123--:R-:W-:Y:S01]  /*20290*/  ENDCOLLECTIVE ;  /* 0x000000000000791b */ /* 0x00ffe20003800000 */
.L_x_9807:
[----:B------:R-:W-:Y:S05]  /*202a0*/  BSYNC B1 ;  /* 0x0000000000017941 */ /* 0x000fea0003800000 */
.L_x_9806:
        /* <DEDUP_REMOVED lines=8> */
.L_x_9808:
[----:B------:R-:W-:Y:S02]  /*20330*/  IMAD.MOV.U32 R13, RZ, RZ, R8 ;  /* 0x000000ffff0d7224 */ /* 0x000fe400078e0008 */
[----:B------:R-:W-:-:S07]  /*20340*/  IMAD.MOV.U32 R3, RZ, RZ, R14 ;  /* 0x000000ffff037224 */ /* 0x000fce00078e000e */
[----:B------:R-:W-:Y:S05]  /*20350*/  WARPSYNC.COLLECTIVE R15, `(.L_x_9809) ;  /* 0x000000000f087348 */ /* 0x000fea0003c00000 */
[----:B------:R0:W1:Y:S02]  /*20360*/  SHFL.IDX P6, R14, R13, R12, R11 ;  /* 0x0000000c0d0e7389 */ /* 0x00006400000c000b */
[----:B01----:R-:W-:Y:S01]  /*20370*/  ENDCOLLECTIVE ;  /* 0x000000000000791b */ /* 0x003fe20003800000 */
.L_x_9809:
[----:B------:R-:W-:Y:S02]  /*20380*/  IMAD.MOV.U32 R13, RZ, RZ, R7 ;  /* 0x000000ffff0d7224 */ /* 0x000fe400078e0007 */
[----:B------:R-:W-:-:S07]  /*20390*/  IMAD.MOV.U32 R4, RZ, RZ, R14 ;  /* 0x000000ffff047224 */ /* 0x000fce00078e000e */
[----:B------:R-:W-:Y:S05]  /*203a0*/  WARPSYNC.COLLECTIVE R15, `(.L_x_9810) ;  /* 0x000000000f087348 */ /* 0x000fea0003c00000 */
[----:B------:R0:W1:Y:S02]  /*203b0*/  SHFL.IDX P6, R14, R13, R12, R11 ;  /* 0x0000000c0d0e7389 */ /* 0x00006400000c000b */
[----:B01----:R-:W-:Y:S01]  /*203c0*/  ENDCOLLECTIVE ;  /* 0x000000000000791b */ /* 0x003fe20003800000 */
.L_x_9810:
[----:B------:R-:W-:Y:S05]  /*203d0*/  BRA `(.L_x_9811) ;  /* 0xfffffe9800147947 */ /* 0x000fea000383ffff */
.L_x_9523:
[----:B0-----:R0:W1:Y:S02]  /*203e0*/  SYNCS.PHASECHK.TRANS64.TRYWAIT P0, [R18+URZ+0x28800], R5 ;  /* 0x02880005120075a7 */ /* 0x001064000800017f */
[----:B-1----:R-:W-:Y:S05]  /*203f0*/  @!P0 NANOSLEEP.SYNCS 0x989680 ;  /* 0x009896800000895d */ /* 0x002fea0003900000 */
[----:B------:R-:W1:Y:S02]  /*20400*/  @!P0 SYNCS.PHASECHK.TRANS64 P0, [R18+URZ+0x28800], R5 ;  /* 0x02880005120085a7 */ /* 0x000e64000800007f */
[----:B-1----:R-:W-:Y:S05]  /*20410*/  @!P0 BRA `(.L_x_9523) ;  /* 0xfffffffc00f08947 */ /* 0x002fea000383ffff */
[----:B------:R-:W-:Y:S05]  /*20420*/  BRA `(.L_x_9812) ;  /* 0xfffffe9800d87947 */ /* 0x000fea000383ffff */
.L_x_9539:
[----:B--2---:R-:W1:Y:S01]  /*20430*/  LDC R47, c[0x0][0x3f4] ;  /* 0x0000fd00ff2f7b82 */ /* 0x004e620000000800 */
[----:B------:R-:W-:Y:S01]  /*20440*/  BSSY B1, `(.L_x_9813) ;  /* 0x0000008000017945 */ /* 0x000fe20003800000 */
[----:B----4-:R-:W-:Y:S02]  /*20450*/  IMAD.MOV.U32 R13, RZ, RZ, R35 ;  /* 0x000000ffff0d7224 */ /* 0x010fe400078e0023 */
[----:B------:R-:W-:Y:S02]  /*20460*/  IMAD.MOV.U32 R12, RZ, RZ, RZ ;  /* 0x000000ffff0c7224 */ /* 0x000fe400078e00ff */
[----:B------:R-:W-:Y:S02]  /*20470*/  IMAD.MOV.U32 R11, RZ, RZ, 0x181f ;  /* 0x0000181fff0b7424 */ /* 0x000fe400078e00ff */
[----:B------:R-:W-:-:S07]  /*20480*/  IMAD.MOV.U32 R15, RZ, RZ, -0x1 ;  /* 0xffffffffff0f7424 */ /* 0x000fce00078e00ff */
[----:B01----:R-:W-:Y:S05]  /*20490*/  WARPSYNC.COLLECTIVE R15, `(.L_x_9814) ;  /* 0x000000000f087348 */ /* 0x003fea0003c00000 */
[----:B------:R2:W3:Y:S02]  /*204a0*/  SHFL.IDX P6, R14, R13, R12, R11 ;  /* 0x0000000c0d0e7389 */ /* 0x0004e400000c000b */
[----:B0123--:R-:W-:Y:S01]  /*204b0*/  ENDCOLLECTIVE ;  /* 0x000000000000791b */ /* 0x00ffe20003800000 */
.L_x_9814:
[----:B------:R-:W-:Y:S05]  /*204c0*/  BSYNC B1 ;  /* 0x0000000000017941 */ /* 0x000fea0003800000 */
.L_x_9813:
        /* <DEDUP_REMOVED lines=10> */
.L_x_9815:
[----:B------:R-:W-:Y:S01]  /*20570*/  ISETP.GE.OR P1, PT, R57, R0, P0 ;  /* 0x000000003900720c */ /* 0x000fe20000726670 */
[----:B------:R-:W-:-:S12]  /*20580*/  IMAD.MOV.U32 R13, RZ, RZ, R33 ;  /* 0x000000ffff0d7224 */ /* 0x000fd800078e0021 */
[C---:B------:R-:W-:Y:S02]  /*20590*/  @!P1 SHF.L.U32 R7, R16.reuse, 0x1, RZ ;  /* 0x0000000110079819 */ /* 0x040fe400000006ff */
[----:B------:R-:W-:Y:S01]  /*205a0*/  @!P1 SHF.L.U64.HI R6, R16, 0x1, R17 ;  /* 0x0000000110069819 */ /* 0x000fe20000010211 */
[----:B------:R-:W-:-:S07]  /*205b0*/  IMAD.MOV.U32 R4, RZ, RZ, R14 ;  /* 0x000000ffff047224 */ /* 0x000fce00078e000e */
[----:B------:R-:W-:Y:S05]  /*205c0*/  WARPSYNC.COLLECTIVE R15, `(.L_x_9816) ;  /* 0x000000000f087348 */ /* 0x000fea0003c00000 */
[----:B------:R0:W1:Y:S02]  /*205d0*/  SHFL.IDX P6, R14, R13, R12, R11 ;  /* 0x0000000c0d0e7389 */ /* 0x00006400000c000b */
[----:B01----:R-:W-:Y:S01]  /*205e0*/  ENDCOLLECTIVE ;  /* 0x000000000000791b */ /* 0x003fe20003800000 */
.L_x_9816:
        /* <DEDUP_REMOVED lines=10> */
.L_x_9817:
        /* <DEDUP_REMOVED lines=9> */
.L_x_9818:
        /* <DEDUP_REMOVED lines=12> */
.L_x_9819:
        /* <DEDUP_REMOVED lines=8> */
.L_x_9820:
[----:B------:R-:W-:Y:S02]  /*20860*/  IMAD.MOV.U32 R13, RZ, RZ, R34 ;  /* 0x000000ffff0d7224 */ /* 0x000fe400078e0022 */
[----:B------:R-:W-:-:S07]  /*20870*/  IMAD.MOV.U32 R9, RZ, RZ, R14 ;  /* 0x000000ffff097224 */ /* 0x000fce00078e000e */
[----:B------:R-:W-:Y:S05]  /*20880*/  WARPSYNC.COLLECTIVE R15, `(.L_x_9821) ;  /* 0x000000000f087348 */ /* 0x000fea0003c00000 */
[----:B------:R0:W1:Y:S02]  /*20890*/  SHFL.IDX P6, R14, R13, R12, R11 ;  /* 0x0000000c0d0e7389 */ /* 0x00006400000c000b */
[----:B01----:R-:W-:Y:S01]  /*208a0*/  ENDCOLLECTIVE ;  /* 0x000000000000791b */ /* 0x003fe20003800000 */
.L_x_9821:
[----:B------:R-:W-:Y:S01]  /*208b0*/  @!P1 IMAD.MOV.U32 R51, RZ, RZ, R27 ;  /* 0x000000ffff339224 */ /* 0x000fe200078e001b */
[----:B------:R-:W-:Y:S01]  /*208c0*/  @!P1 MOV R37, R7 ;  /* 0x0000000700259202 */ /* 0x000fe20000000f00 */
[----:B------:R-:W-:Y:S02]  /*208d0*/  @!P1 IMAD.MOV.U32 R50, RZ, RZ, R26 ;  /* 0x000000ffff329224 */ /* 0x000fe400078e001a */
[----:B------:R-:W-:Y:S02]  /*208e0*/  @!P1 IMAD.MOV.U32 R20, RZ, RZ, R4 ;  /* 0x000000ffff149224 */ /* 0x000fe400078e0004 */
[----:B------:R-:W-:Y:S02]  /*208f0*/  @!P1 IMAD.MOV.U32 R21, RZ, RZ, R5 ;  /* 0x000000ffff159224 */ /* 0x000fe400078e0005 */
[----:B------:R-:W-:Y:S02]  /*20900*/  @!P1 IMAD.MOV.U32 R36, RZ, RZ, R6 ;  /* 0x000000ffff249224 */ /* 0x000fe400078e0006 */
[----:B------:R-:W-:-:S02]  /*20910*/  IMAD.MOV.U32 R24, RZ, RZ, R51 ;  /* 0x000000ffff187224 */ /* 0x000fc400078e0033 */
[----:B------:R-:W-:Y:S02]  /*20920*/  IMAD.MOV.U32 R10, RZ, RZ, R50 ;  /* 0x000000ffff0a7224 */ /* 0x000fe400078e0032 */
[----:B------:R-:W-:Y:S02]  /*20930*/  IMAD.MOV.U32 R4, RZ, RZ, R20 ;  /* 0x000000ffff047224 */ /* 0x000fe400078e0014 */
[----:B------:R-:W-:Y:S02]  /*20940*/  IMAD.MOV.U32 R5, RZ, RZ, R21 ;  /* 0x000000ffff057224 */ /* 0x000fe400078e0015 */
[----:B------:R-:W-:Y:S02]  /*20950*/  IMAD.MOV.U32 R6, RZ, RZ, R36 ;  /* 0x000000ffff067224 */ /* 0x000fe400078e0024 */
[----:B------:R-:W-:Y:S01]  /*20960*/  IMAD.MOV.U32 R7, RZ, RZ, R37 ;  /* 0x000000ffff077224 */ /* 0x000fe200078e0025 */
[----:B------:R-:W-:Y:S02]  /*20970*/  PRMT R44, R24, 0x7610, R44 ;  /* 0x00007610182c7816 */ /* 0x000fe4000000002c */
[----:B------:R-:W-:-:S02]  /*20980*/  CS2R R24, SRZ ;  /* 0x0000000000187805 */ /* 0x000fc4000001ff00 */
[----:B------:R-:W-:Y:S02]  /*20990*/  PRMT R43, R10, 0x7610, R43 ;  /* 0x000076100a2b7816 */ /* 0x000fe4000000002b */
[----:B------:R-:W-:Y:S02]  /*209a0*/  PRMT R78, R4, 0x7610, R78 ;  /* 0x00007610044e7816 */ /* 0x000fe4000000004e */
[----:B------:R-:W-:Y:S02]  /*209b0*/  PRMT R79, R5, 0x7610, R79 ;  /* 0x00007610054f7816 */ /* 0x000fe4000000004f */
[----:B------:R-:W-:Y:S02]  /*209c0*/  PRMT R80, R6, 0x7610, R80 ;  /* 0x0000761006507816 */ /* 0x000fe40000000050 */
[----:B------:R-:W-:Y:S01]  /*209d0*/  PRMT R81, R7, 0x7610, R81 ;  /* 0x0000761007517816 */ /* 0x000fe20000000051 */
[----:B------:R-:W-:Y:S06]  /*209e0*/  BRA `(.L_x_9822) ;  /* 0xfffffeb400187947 */ /* 0x000fec000383ffff */
.L_x_9542:
[----:B------:R-:W-:Y:S01]  /*209f0*/  BSSY B1, `(.L_x_9823) ;  /* 0x0000008000017945 */ /* 0x000fe20003800000 */
[----:B----4-:R-:W-:Y:S02]  /*20a00*/  IMAD.MOV.U32 R13, RZ, RZ, R35 ;  /* 0x000000ffff0d7224 */ /* 0x010fe400078e0023 */
[----:B------:R-:W-:Y:S02]  /*20a10*/  IMAD.MOV.U32 R12, RZ, RZ, 0x2 ;  /* 0x00000002ff0c7424 */ /* 0x000fe400078e00ff */
[----:B------:R-:W-:Y:S02]  /*20a20*/  IMAD.MOV.U32 R11, RZ, RZ, 0x181f ;  /* 0x0000181fff0b7424 */ /* 0x000fe400078e00ff */
[----:B-1----:R-:W-:-:S07]  /*20a30*/  IMAD.MOV.U32 R15, RZ, RZ, -0x1 ;  /* 0xffffffffff0f7424 */ /* 0x002fce00078e00ff */
[----:B------:R-:W-:Y:S05]  /*20a40*/  WARPSYNC.COLLECTIVE R15, `(.L_x_9824) ;  /* 0x000000000f087348 */ /* 0x000fea0003c00000 */
[----:B------:R0:W1:Y:S02]  /*20a50*/  SHFL.IDX P6, R14, R13, R12, R11 ;  /* 0x0000000c0d0e7389 */ /* 0x00006400000c000b */
[----:B01----:R-:W-:Y:S01]  /*20a60*/  ENDCOLLECTIVE ;  /* 0x000000000000791b */ /* 0x003fe20003800000 */
.L_x_9824:
[----:B------:R-:W-:Y:S05]  /*20a70*/  BSYNC B1 ;  /* 0x0000000000017941 */ /* 0x000fea0003800000 */
.L_x_9823:
        /* <DEDUP_REMOVED lines=9> */
.L_x_9825:
        /* <DEDUP_REMOVED lines=8> */
.L_x_9826:
[----:B------:R-:W-:-:S05]  /*20b90*/  @!P1 IADD3 R8, P2, R8, R31, RZ ;  /* 0x0000001f08089210 */ /* 0x000fca0007f5e0ff */
[----:B------:R-:W-:Y:S02]  /*20ba0*/  @!P1 IMAD.X R9, R3, 0x1, R29, P2 ;  /* 0x0000000103099824 */ /* 0x000fe400010e061d */
[----:B------:R-:W-:Y:S02]  /*20bb0*/  IMAD.MOV.U32 R13, RZ, RZ, R34 ;  /* 0x000000ffff0d7224 */ /* 0x000fe400078e0022 */
[----:B------:R-:W-:-:S07]  /*20bc0*/  IMAD.MOV.U32 R28, RZ, RZ, R14 ;  /* 0x000000ffff1c7224 */ /* 0x000fce00078e000e */
[----:B------:R-:W-:Y:S05]  /*20bd0*/  WARPSYNC.COLLECTIVE R15, `(.L_x_9827) ;  /* 0x000000000f087348 */ /* 0x000fea0003c00000 */
[----:B------:R0:W1:Y:S02]  /*20be0*/  SHFL.IDX P6, R14, R13, R12, R11 ;  /* 0x0000000c0d0e7389 */ /* 0x00006400000c000b */
[----:B01----:R-:W-:Y:S01]  /*20bf0*/  ENDCOLLECTIVE ;  /* 0x000000000000791b */ /* 0x003fe20003800000 */
.L_x_9827:
[----:B------:R-:W2:Y:S01]  /*20c00*/  @!P1 LD.E.128 R8, desc[UR42][R8.64] ;  /* 0x0000002a08089980 */ /* 0x000ea2000c101d00 */
[----:B------:R-:W-:-:S05]  /*20c10*/  @!P1 IADD3 R14, P2, R14, R31, RZ ;  /* 0x0000001f0e0e9210 */ /* 0x000fca0007f5e0ff */
[----:B------:R-:W-:-:S04]  /*20c20*/  @!P1 IMAD.X R3, R28, 0x1, R29, P2 ;  /* 0x000000011c039824 */ /* 0x000fc800010e061d */
[----:B------:R-:W-:-:S05]  /*20c30*/  @!P1 IMAD.MOV.U32 R15, RZ, RZ, R3 ;  /* 0x000000ffff0f9224 */ /* 0x000fca00078e0003 */
[----:B------:R0:W5:Y:S01]  /*20c40*/  @!P1 LD.E.128 R28, desc[UR42][R14.64] ;  /* 0x0000002a0e1c9980 */ /* 0x000162000c101d00 */
[----:B------:R-:W-:Y:S02]  /*20c50*/  CS2R R52, SRZ ;  /* 0x0000000000347805 */ /* 0x000fe4000001ff00 */
[----:B------:R-:W-:Y:S01]  /*20c60*/  CS2R R54, SRZ ;  /* 0x0000000000367805 */ /* 0x000fe2000001ff00 */
[----:B------:R-:W-:Y:S01]  /*20c70*/  IMAD.MOV.U32 R13, RZ, RZ, R35 ;  /* 0x000000ffff0d7224 */ /* 0x000fe200078e0023 */
[----:B------:R-:W-:Y:S02]  /*20c80*/  CS2R R38, SRZ ;  /* 0x0000000000267805 */ /* 0x000fe4000001ff00 */
[----:B------:R-:W-:Y:S01]  /*20c90*/  CS2R R40, SRZ ;  /* 0x0000000000287805 */ /* 0x000fe2000001ff00 */
[----:B0-----:R-:W-:Y:S02]  /*20ca0*/  IMAD.MOV.U32 R15, RZ, RZ, -0x1 ;  /* 0xffffffffff0f7424 */ /* 0x001fe400078e00ff */
[----:B--2---:R-:W-:-:S02]  /*20cb0*/  @!P1 IMAD.MOV.U32 R53, RZ, RZ, R9 ;  /* 0x000000ffff359224 */ /* 0x004fc400078e0009 */
[----:B------:R-:W-:Y:S02]  /*20cc0*/  @!P1 IMAD.MOV.U32 R55, RZ, RZ, R11 ;  /* 0x000000ffff379224 */ /* 0x000fe400078e000b */
[----:B------:R-:W-:Y:S02]  /*20cd0*/  IMAD.MOV.U32 R12, RZ, RZ, R53 ;  /* 0x000000ffff0c7224 */ /* 0x000fe400078e0035 */
[----:B------:R-:W-:Y:S02]  /*20ce0*/  IMAD.MOV.U32 R11, RZ, RZ, 0x181f ;  /* 0x0000181fff0b7424 */ /* 0x000fe400078e00ff */
[----:B------:R-:W-:Y:S01]  /*20cf0*/  @!P1 IMAD.MOV.U32 R52, RZ, RZ, R8 ;  /* 0x000000ffff349224 */ /* 0x000fe200078e0008 */
[----:B------:R-:W-:Y:S01]  /*20d00*/  PRMT R66, R12, 0x7610, R66 ;  /* 0x000076100c427816 */ /* 0x000fe20000000042 */
[----:B------:R-:W-:Y:S02]  /*20d10*/  IMAD.MOV.U32 R12, RZ, RZ, 0x3 ;  /* 0x00000003ff0c7424 */ /* 0x000fe400078e00ff */
[----:B------:R-:W-:Y:S01]  /*20d20*/  @!P1 IMAD.MOV.U32 R54, RZ, RZ, R10 ;  /* 0x000000ffff369224 */ /* 0x000fe200078e000a */
[----:B------:R-:W-:Y:S01]  /*20d30*/  MOV R3, R52 ;  /* 0x0000003400037202 */ /* 0x000fe20000000f00 */
[----:B------:R-:W-:-:S07]  /*20d40*/  IMAD.MOV.U32 R9, RZ, RZ, R55 ;  /* 0x000000ffff097224 */ /* 0x000fce00078e0037 */
[----:B-----5:R-:W-:Y:S05]  /*20d50*/  WARPSYNC.COLLECTIVE R15, `(.L_x_9828) ;  /* 0x000000000f087348 */ /* 0x020fea0003c00000 */
[----:B------:R0:W1:Y:S02]  /*20d60*/  SHFL.IDX P6, R14, R13, R12, R11 ;  /* 0x0000000c0d0e7389 */ /* 0x00006400000c000b */
[----:B01---5:R-:W-:Y:S01]  /*20d70*/  ENDCOLLECTIVE ;  /* 0x000000000000791b */ /* 0x023fe20003800000 */
.L_x_9828:
[----:B------:R-:W-:Y:S01]  /*20d80*/  IMAD.MOV.U32 R8, RZ, RZ, R54 ;  /* 0x000000ffff087224 */ /* 0x000fe200078e0036 */
[----:B------:R-:W-:Y:S02]  /*20d90*/  PRMT R65, R3, 0x7610, R65 ;  /* 0x0000761003417816 */ /* 0x000fe40000000041 */
[----:B------:R-:W-:Y:S02]  /*20da0*/  PRMT R46, R9, 0x7610, R46 ;  /* 0x00007610092e7816 */ /* 0x000fe4000000002e */
[----:B------:R-:W-:Y:S01]  /*20db0*/  PRMT R45, R8, 0x7610, R45 ;  /* 0x00007610082d7816 */ /* 0x000fe2000000002d */
[----:B------:R-:W-:Y:S02]  /*20dc0*/  @!P1 IMAD.MOV.U32 R38, RZ, RZ, R28 ;  /* 0x000000ffff269224 */ /* 0x000fe400078e001c */
[----:B------:R-:W-:Y:S02]  /*20dd0*/  @!P1 IMAD.MOV.U32 R39, RZ, RZ, R29 ;  /* 0x000000ffff279224 */ /* 0x000fe400078e001d */
[----:B------:R-:W-:-:S02]  /*20de0*/  @!P1 IMAD.MOV.U32 R40, RZ, RZ, R30 ;  /* 0x000000ffff289224 */ /* 0x000fc400078e001e */
[----:B------:R-:W-:Y:S02]  /*20df0*/  IMAD.MOV.U32 R13, RZ, RZ, R32 ;  /* 0x000000ffff0d7224 */ /* 0x000fe400078e0020 */
[----:B------:R-:W-:Y:S02]  /*20e00*/  @!P1 IMAD.MOV.U32 R41, RZ, RZ, R31 ;  /* 0x000000ffff299224 */ /* 0x000fe400078e001f */
[----:B------:R-:W-:Y:S02]  /*20e10*/  IMAD.MOV.U32 R8, RZ, RZ, R38 ;  /* 0x000000ffff087224 */ /* 0x000fe400078e0026 */
[----:B------:R-:W-:Y:S02]  /*20e20*/  IMAD.MOV.U32 R9, RZ, RZ, R39 ;  /* 0x000000ffff097224 */ /* 0x000fe400078e0027 */
[----:B------:R-:W-:Y:S01]  /*20e30*/  IMAD.MOV.U32 R10, RZ, RZ, R40 ;  /* 0x000000ffff0a7224 */ /* 0x000fe200078e0028 */
[----:B------:R-:W-:Y:S01]  /*20e40*/  PRMT R72, R8, 0x7610, R72 ;  /* 0x0000761008487816 */ /* 0x000fe20000000048 */
[----:B------:R-:W-:Y:S01]  /*20e50*/  IMAD.MOV.U32 R3, RZ, RZ, R14 ;  /* 0x000000ffff037224 */ /* 0x000fe200078e000e */
[----:B------:R-:W-:-:S07]  /*20e60*/  PRMT R73, R9, 0x7610, R73 ;  /* 0x0000761009497816 */ /* 0x000fce0000000049 */
[----:B------:R-:W-:Y:S05]  /*20e70*/  WARPSYNC.COLLECTIVE R15, `(.L_x_9829) ;  /* 0x000000000f087348 */ /* 0x000fea0003c00000 */
[----:B------:R0:W1:Y:S02]  /*20e80*/  SHFL.IDX P6, R14, R13, R12, R11 ;  /* 0x0000000c0d0e7389 */ /* 0x00006400000c000b */
[----:B01----:R-:W-:Y:S01]  /*20e90*/  ENDCOLLECTIVE ;  /* 0x000000000000791b */ /* 0x003fe20003800000 */
.L_x_9829:
[----:B------:R-:W-:Y:S02]  /*20ea0*/  PRMT R74, R10, 0x7610, R74 ;  /* 0x000076100a4a7816 */ /* 0x000fe4000000004a */
[----:B------:R-:W-:Y:S01]  /*20eb0*/  CS2R R8, SRZ ;  /* 0x0000000000087805 */ /* 0x000fe2000001ff00 */
[----:B------:R-:W-:Y:S02]  /*20ec0*/  IMAD.MOV.U32 R13, RZ, RZ, R33 ;  /* 0x000000ffff0d7224 */ /* 0x000fe400078e0021 */
[----:B------:R-:W-:-:S07]  /*20ed0*/  IMAD.MOV.U32 R32, RZ, RZ, R14 ;  /* 0x000000ffff207224 */ /* 0x000fce00078e000e */
[----:B------:R-:W-:Y:S05]  /*20ee0*/  WARPSYNC.COLLECTIVE R15, `(.L_x_9830) ;  /* 0x000000000f087348 */ /* 0x000fea0003c00000 */
[----:B------:R0:W1:Y:S02]  /*20ef0*/  SHFL.IDX P6, R14, R13, R12, R11 ;  /* 0x0000000c0d0e7389 */ /* 0x00006400000c000b */
[----:B01----:R-:W-:Y:S01]  /*20f00*/  ENDCOLLECTIVE ;  /* 0x000000000000791b */ /* 0x003fe20003800000 */
.L_x_9830:
[----:B------:R-:W-:Y:S02]  /*20f10*/  IMAD.MOV.U32 R13, RZ, RZ, R34 ;  /* 0x000000ffff0d7224 */ /* 0x000fe400078e0022 */
[----:B------:R-:W-:-:S07]  /*20f20*/  IMAD.MOV.U32 R33, RZ, RZ, R14 ;  /* 0x000000ffff217224 */ /* 0x000fce00078e000e */
[----:B------:R-:W-:Y:S05]  /*20f30*/  WARPSYNC.COLLECTIVE R15, `(.L_x_9831) ;  /* 0x000000000f087348 */ /* 0x000fea0003c00000 */
[----:B------:R0:W1:Y:S02]  /*20f40*/  SHFL.IDX P6, R14, R13, R12, R11 ;  /* 0x0000000c0d0e7389 */ /* 0x00006400000c000b */
[----:B01----:R-:W-:Y:S01]  /*20f50*/  ENDCOLLECTIVE ;  /* 0x000000000000791b */ /* 0x003fe20003800000 */
.L_x_9831:
[----:B------:R-:W-:-:S05]  /*20f60*/  IMAD.MOV.U32 R11, RZ, RZ, R41 ;  /* 0x000000ffff0b7224 */ /* 0x000fca00078e0029 */
[----:B------:R-:W-:Y:S01]  /*20f70*/  PRMT R75, R11, 0x7610, R75 ;  /* 0x000076100b4b7816 */ /* 0x000fe2000000004b */
[----:B------:R-:W-:Y:S01]  /*20f80*/  IMAD.MOV.U32 R34, RZ, RZ, R14 ;  /* 0x000000ffff227224 */ /* 0x000fe200078e000e */
[----:B------:R-:W-:Y:S06]  /*20f90*/  BRA `(.L_x_9832) ;  /* 0xfffffeb400047947 */ /* 0x000fec000383ffff */
.L_x_9546:
[----:B0-----:R0:W1:Y:S02]  /*20fa0*/  SYNCS.PHASECHK.TRANS64.TRYWAIT P4, [R18+URZ+0x28800], R29 ;  /* 0x0288001d120075a7 */ /* 0x001064000808017f */
[----:B-1----:R-:W-:Y:S05]  /*20fb0*/  @!P4 NANOSLEEP.SYNCS 0x989680 ;  /* 0x009896800000c95d */ /* 0x002fea0003900000 */
[----:B------:R-:W1:Y:S02]  /*20fc0*/  @!P4 SYNCS.PHASECHK.TRANS64 P4, [R18+URZ+0x28800], R29 ;  /* 0x0288001d1200c5a7 */ /* 0x000e64000808007f */
[----:B-1----:R-:W-:Y:S05]  /*20fd0*/  @!P4 BRA `(.L_x_9546) ;  /* 0xfffffffc00f0c947 */ /* 0x002fea000383ffff */
[----:B------:R-:W-:Y:S05]  /*20fe0*/  BRA `(.L_x_9833) ;  /* 0xfffffeb400ac7947 */ /* 0x000fea000383ffff */
.L_x_9556:
[----:B---3--:R3:W4:Y:S02]  /*20ff0*/  SYNCS.PHASECHK.TRANS64.TRYWAIT P1, [R0+URZ+0x28830], R3 ;  /* 0x02883003000075a7 */ /* 0x008724000802017f */
[----:B----4-:R-:W-:Y:S05]  /*21000*/  @!P1 NANOSLEEP.SYNCS 0x989680 ;  /* 0x009896800000995d */ /* 0x010fea0003900000 */
[----:B------:R-:W4:Y:S02]  /*21010*/  @!P1 SYNCS.PHASECHK.TRANS64 P1, [R0+URZ+0x28830], R3 ;  /* 0x02883003000095a7 */ /* 0x000f24000802007f */
[----:B----4-:R-:W-:Y:S05]  /*21020*/  @!P1 BRA `(.L_x_9556) ;  /* 0xfffffffc00f09947 */ /* 0x010fea000383ffff */
[----:B------:R-:W-:Y:S05]  /*21030*/  BRA `(.L_x_9555) ;  /* 0xfffffed000807947 */ /* 0x000fea000383ffff */
.L_x_9563:
[----:B-1----:R1:W2:Y:S02]  /*21040*/  SYNCS.PHASECHK.TRANS64.TRYWAIT P3, [R5+URZ+0x28830], R6 ;  /* 0x02883006050075a7 */ /* 0x0022a4000806017f */
[----:B--2---:R-:W-:Y:S05]  /*21050*/  @!P3 NANOSLEEP.SYNCS 0x989680 ;  /* 0x009896800000b95d */ /* 0x004fea0003900000 */
[----:B------:R-:W2:Y:S02]  /*21060*/  @!P3 SYNCS.PHASECHK.TRANS64 P3, [R5+URZ+0x28830], R6 ;  /* 0x028830060500b5a7 */ /* 0x000ea4000806007f */
[----:B--2---:R-:W-:Y:S05]  /*21070*/  @!P3 BRA `(.L_x_9563) ;  /* 0xfffffffc00f0b947 */ /* 0x004fea000383ffff */
[----:B------:R-:W-:Y:S05]  /*21080*/  BRA `(.L_x_9562) ;  /* 0xfffffef400d47947 */ /* 0x000fea000383ffff */
.L_x_9567:
[----:B-1----:R1:W2:Y:S02]  /*21090*/  SYNCS.PHASECHK.TRANS64.TRYWAIT P2, [R6+URZ+0x28850], R5 ;  /* 0x02885005060075a7 */ /* 0x0022a4000804017f */
[----:B--2---:R-:W-:Y:S05]  /*210a0*/  @!P2 NANOSLEEP.SYNCS 0x989680 ;  /* 0x009896800000a95d */ /* 0x004fea0003900000 */
[----:B------:R-:W2:Y:S02]  /*210b0*/  @!P2 SYNCS.PHASECHK.TRANS64 P2, [R6+URZ+0x28850], R5 ;  /* 0x028850050600a5a7 */ /* 0x000ea4000804007f */
[----:B--2---:R-:W-:Y:S05]  /*210c0*/  @!P2 BRA `(.L_x_9567) ;  /* 0xfffffffc00f0a947 */ /* 0x004fea000383ffff */
[----:B------:R-:W-:Y:S05]  /*210d0*/  BRA `(.L_x_9564) ;  /* 0xfffffef800f07947 */ /* 0x000fea000383ffff */
.L_x_9576:
[----:B-1----:R1:W2:Y:S02]  /*210e0*/  SYNCS.PHASECHK.TRANS64.TRYWAIT P1, [R5+URZ+0x28830], R6 ;  /* 0x02883006050075a7 */ /* 0x0022a4000802017f */
[----:B--2---:R-:W-:Y:S05]  /*210f0*/  @!P1 NANOSLEEP.SYNCS 0x989680 ;  /* 0x009896800000995d */ /* 0x004fea0003900000 */
[----:B------:R-:W2:Y:S02]  /*21100*/  @!P1 SYNCS.PHASECHK.TRANS64 P1, [R5+URZ+0x28830], R6 ;  /* 0x02883006050095a7 */ /* 0x000ea4000802007f */
[----:B--2---:R-:W-:Y:S05]  /*21110*/  @!P1 BRA `(.L_x_9576) ;  /* 0xfffffffc00f09947 */ /* 0x004fea000383ffff */
[----:B------:R-:W-:Y:S05]  /*21120*/  BRA `(.L_x_9575) ;  /* 0xffffff2000a87947 */ /* 0x000fea000383ffff */
.L_x_9580:
[----:B-1----:R1:W2:Y:S02]  /*21130*/  SYNCS.PHASECHK.TRANS64.TRYWAIT P1, [R6+URZ+0x28850], R5 ;  /* 0x02885005060075a7 */ /* 0x0022a4000802017f */
[----:B--2---:R-:W-:Y:S05]  /*21140*/  @!P1 NANOSLEEP.SYNCS 0x989680 ;  /* 0x009896800000995d */ /* 0x004fea0003900000 */
[----:B------:R-:W2:Y:S02]  /*21150*/  @!P1 SYNCS.PHASECHK.TRANS64 P1, [R6+URZ+0x28850], R5 ;  /* 0x02885005060095a7 */ /* 0x000ea4000802007f */
[----:B--2---:R-:W-:Y:S05]  /*21160*/  @!P1 BRA `(.L_x_9580) ;  /* 0xfffffffc00f09947 */ /* 0x004fea000383ffff */
[----:B------:R-:W-:Y:S05]  /*21170*/  BRA `(.L_x_9577) ;  /* 0xffffff2400b87947 */ /* 0x000fea000383ffff */
.L_x_9587:
[----:B-1----:R1:W2:Y:S02]  /*21180*/  SYNCS.PHASECHK.TRANS64.TRYWAIT P1, [R13+URZ+0x28850], R4 ;  /* 0x028850040d0075a7 */ /* 0x0022a4000802017f */
[----:B--2---:R-:W-:Y:S05]  /*21190*/  @!P1 NANOSLEEP.SYNCS 0x989680 ;  /* 0x009896800000995d */ /* 0x004fea0003900000 */
[----:B------:R-:W2:Y:S02]  /*211a0*/  @!P1 SYNCS.PHASECHK.TRANS64 P1, [R13+URZ+0x28850], R4 ;  /* 0x028850040d0095a7 */ /* 0x000ea4000802007f */
[----:B--2---:R-:W-:Y:S05]  /*211b0*/  @!P1 BRA `(.L_x_9587) ;  /* 0xfffffffc00f09947 */ /* 0x004fea000383ffff */
[----:B------:R-:W-:Y:S05]  /*211c0*/  BRA `(.L_x_9586) ;  /* 0xffffff4400007947 */ /* 0x000fea000383ffff */
.L_x_9602:
[----:B------:R-:W-:Y:S01]  /*211d0*/  MOV R13, R4 ;  /* 0x00000004000d7202 */ /* 0x000fe20000000f00 */
[----:B------:R-:W-:Y:S02]  /*211e0*/  IMAD.MOV.U32 R12, RZ, RZ, RZ ;  /* 0x000000ffff0c7224 */ /* 0x000fe400078e00ff */
[----:B------:R-:W-:Y:S02]  /*211f0*/  IMAD.MOV.U32 R11, RZ, RZ, 0x181f ;  /* 0x0000181fff0b7424 */ /* 0x000fe400078e00ff */
[----:B------:R-:W-:-:S07]  /*21200*/  IMAD.MOV.U32 R15, RZ, RZ, -0x1 ;  /* 0xffffffffff0f7424 */ /* 0x000fce00078e00ff */
[----:B-12---:R-:W-:Y:S05]  /*21210*/  WARPSYNC.COLLECTIVE R15, `(.L_x_9834) ;  /* 0x000000000f087348 */ /* 0x006fea0003c00000 */
[----:B------:R0:W3:Y:S02]  /*21220*/  SHFL.IDX P6, R14, R13, R12, R11 ;  /* 0x0000000c0d0e7389 */ /* 0x0000e400000c000b */
[----:B0123--:R-:W-:Y:S01]  /*21230*/  ENDCOLLECTIVE ;  /* 0x000000000000791b */ /* 0x00ffe20003800000 */
.L_x_9834:
[----:B------:R-:W-:Y:S02]  /*21240*/  IMAD.MOV.U32 R13, RZ, RZ, R0 ;  /* 0x000000ffff0d7224 */ /* 0x000fe400078e0000 */
[----:B------:R-:W-:-:S07]  /*21250*/  IMAD.MOV.U32 R3, RZ, RZ, R14 ;  /* 0x000000ffff037224 */ /* 0x000fce00078e000e */
[----:B------:R-:W-:Y:S05]  /*21260*/  WARPSYNC.COLLECTIVE R15, `(.L_x_9835) ;  /* 0x000000000f087348 */ /* 0x000fea0003c00000 */
[----:B------:R0:W1:Y:S02]  /*21270*/  SHFL.IDX P6, R14, R13, R12, R11 ;  /* 0x0000000c0d0e7389 */ /* 0x00006400000c000b */
[----:B01----:R-:W-:Y:S01]  /*21280*/  ENDCOLLECTIVE ;  /* 0x000000000000791b */ /* 0x003fe20003800000 */
.L_x_9835:
[----:B------:R-:W-:Y:S05]  /*21290*/  BRA `(.L_x_9836) ;  /* 0xffffff6800387947 */ /* 0x000fea000383ffff */
.L_x_9605:
[----:B------:R-:W-:Y:S01]  /*212a0*/  BSSY B1, `(.L_x_9837) ;  /* 0x0000008000017945 */ /* 0x000fe20003800000 */
[----:B------:R-:W-:Y:S02]  /*212b0*/  IMAD.MOV.U32 R13, RZ, RZ, R4 ;  /* 0x000000ffff0d7224 */ /* 0x000fe400078e0004 */
[----:B------:R-:W-:Y:S02]  /*212c0*/  IMAD.MOV.U32 R12, RZ, RZ, 0x1 ;  /* 0x00000001ff0c7424 */ /* 0x000fe400078e00ff */
[----:B------:R-:W-:Y:S02]  /*212d0*/  IMAD.MOV.U32 R11, RZ, RZ, 0x181f ;  /* 0x0000181fff0b7424 */ /* 0x000fe400078e00ff */
[----:B---3--:R-:W-:-:S07]  /*212e0*/  IMAD.MOV.U32 R15, RZ, RZ, -0x1 ;  /* 0xffffffffff0f7424 */ /* 0x008fce00078e00ff */
[----:B012-4-:R-:W-:Y:S05]  /*212f0*/  WARPSYNC.COLLECTIVE R15, `(.L_x_9838) ;  /* 0x000000000f087348 */ /* 0x017fea0003c00000 */
[----:B----4-:R3:W4:Y:S02]  /*21300*/  SHFL.IDX P6, R14, R13, R12, R11 ;  /* 0x0000000c0d0e7389 */ /* 0x01072400000c000b */
[----:B01234-:R-:W-:Y:S01]  /*21310*/  ENDCOLLECTIVE ;  /* 0x000000000000791b */ /* 0x01ffe20003800000 */
.L_x_9838:
[----:B------:R-:W-:Y:S05]  /*21320*/  BSYNC B1 ;  /* 0x0000000000017941 */ /* 0x000fea0003800000 */
.L_x_9837:
        /* <DEDUP_REMOVED lines=8> */
.L_x_9839:
[----:B------:R-:W-:Y:S05]  /*213b0*/  BRA `(.L_x_9840) ;  /* 0xffffff6800387947 */ /* 0x000fea000383ffff */
.L_x_9608:
        /* <DEDUP_REMOVED lines=8> */
.L_x_9842:
[----:B------:R-:W-:Y:S05]  /*21440*/  BSYNC B1 ;  /* 0x0000000000017941 */ /* 0x000fea0003800000 */
.L_x_9841:
        /* <DEDUP_REMOVED lines=8> */
.L_x_9843:
[----:B------:R-:W-:Y:S05]  /*214d0*/  BRA `(.L_x_9844) ;  /* 0xffffff6800387947 */ /* 0x000fea000383ffff */
.L_x_9611:
[----:B------:R-:W-:Y:S01]  /*214e0*/  BSSY B1, `(.L_x_9845) ;  /* 0x0000008000017945 */ /* 0x000fe20003800000 */
[----:B------:R-:W-:Y:S01]  /*214f0*/  IMAD.MOV.U32 R13, RZ, RZ, R4 ;  /* 0x000000ffff0d7224 */ /* 0x000fe200078e0004 */
[----:B------:R-:W-:Y:S01]  /*21500*/  MOV R12, 0x3 ;  /* 0x00000003000c7802 */ /* 0x000fe20000000f00 */
[----:B------:R-:W-:Y:S02]  /*21510*/  IMAD.MOV.U32 R11, RZ, RZ, 0x181f ;  /* 0x0000181fff0b7424 */ /* 0x000fe400078e00ff */
[----:B0-----:R-:W-:-:S07]  /*21520*/  IMAD.MOV.U32 R15, RZ, RZ, -0x1 ;  /* 0xffffffffff0f7424 */ /* 0x001fce00078e00ff */
[----:B-1234-:R-:W-:Y:S05]  /*21530*/  WARPSYNC.COLLECTIVE R15, `(.L_x_9846) ;  /* 0x000000000f087348 */ /* 0x01efea0003c00000 */
[----:B------:R0:W0:Y:S02]  /*21540*/  SHFL.IDX P6, R14, R13, R12, R11 ;  /* 0x0000000c0d0e7389 */ /* 0x00002400000c000b */
[----:B01234-:R-:W-:Y:S01]  /*21550*/  ENDCOLLECTIVE ;  /* 0x000000000000791b */ /* 0x01ffe20003800000 */
.L_x_9846:
[----:B------:R-:W-:Y:S05]  /*21560*/  BSYNC B1 ;  /* 0x0000000000017941 */ /* 0x000fea0003800000 */
.L_x_9845:
        /* <DEDUP_REMOVED lines=8> */
.L_x_9847:
[----:B------:R-:W-:Y:S05]  /*215f0*/  BRA `(.L_x_9848) ;  /* 0xffffff6800387947 */ /* 0x000fea000383ffff */
.L_x_9628:
[----:B0-----:R-:W0:Y:S01]  /*21600*/  S2R R10, SR_TID.X ;  /* 0x00000000000a7919 */ /* 0x001e220000002100 */
[----:B------:R-:W-:Y:S01]  /*21610*/  BSSY B1, `(.L_x_9849) ;  /* 0x000000a000017945 */ /* 0x000fe20003800000 */
[----:B------:R-:W-:Y:S02]  /*21620*/  IMAD.MOV.U32 R12, RZ, RZ, RZ ;  /* 0x000000ffff0c7224 */ /* 0x000fe400078e00ff */
[----:B-1----:R-:W-:Y:S02]  /*21630*/  IMAD.MOV.U32 R11, RZ, RZ, 0x1f ;  /* 0x0000001fff0b7424 */ /* 0x002fe400078e00ff */
[----:B------:R-:W-:Y:S01]  /*21640*/  IMAD.MOV.U32 R15, RZ, RZ, -0x1 ;  /* 0xffffffffff0f7424 */ /* 0x000fe200078e00ff */
[----:B0-----:R-:W-:-:S04]  /*21650*/  SHF.R.U32.HI R10, RZ, 0x5, R10 ;  /* 0x00000005ff0a7819 */ /* 0x001fc8000001160a */
[----:B------:R-:W-:-:S05]  /*21660*/  LOP3.LUT R10, R10, 0x3, RZ, 0xc0, !PT ;  /* 0x000000030a0a7812 */ /* 0x000fca00078ec0ff */
[----:B------:R-:W-:-:S07]  /*21670*/  IMAD.MOV.U32 R13, RZ, RZ, R10 ;  /* 0x000000ffff0d7224 */ /* 0x000fce00078e000a */
[----:B------:R-:W-:Y:S05]  /*21680*/  WARPSYNC.COLLECTIVE R15, `(.L_x_9850) ;  /* 0x000000000f087348 */ /* 0x000fea0003c00000 */
[----:B------:R0:W1:Y:S02]  /*21690*/  SHFL.IDX P6, R14, R13, R12, R11 ;  /* 0x0000000c0d0e7389 */ /* 0x00006400000c000b */
[----:B01----:R-:W-:Y:S01]  /*216a0*/  ENDCOLLECTIVE ;  /* 0x000000000000791b */ /* 0x003fe20003800000 */
.L_x_9850:
[----:B------:R-:W-:Y:S05]  /*216b0*/  BSYNC B1 ;  /* 0x0000000000017941 */ /* 0x000fea0003800000 */
.L_x_9849:
[----:B------:R-:W-:Y:S05]  /*216c0*/  BRA `(.L_x_9851) ;  /* 0xffffff7c00787947 */ /* 0x000fea000383ffff */
.L_x_9630:
[----:B------:R-:W-:Y:S01]  /*216d0*/  BSSY B1, `(.L_x_9852) ;  /* 0x0000006000017945 */ /* 0x000fe20003800000 */
[----:B------:R-:W-:-:S07]  /*216e0*/  IMAD.MOV.U32 R15, RZ, RZ, -0x1 ;  /* 0xffffffffff0f7424 */ /* 0x000fce00078e00ff */
[----:B012---:R-:W-:Y:S05]  /*216f0*/  WARPSYNC.COLLECTIVE R15, `(.L_x_9853) ;  /* 0x000000000f0c7348 */ /* 0x007fea0003c00000 */
[----:B------:R-:W-:Y:S02]  /*21700*/  ELECT P6, UR62, PT ;  /* 0x00000000003e782f */ /* 0x000fe400038c0000 */
[----:B------:R-:W-:Y:S01]  /*21710*/  MOV R14, UR62 ;  /* 0x0000003e000e7c02 */ /* 0x000fe20008000f00 */
[----:B012---:R-:W-:Y:S10]  /*21720*/  ENDCOLLECTIVE ;  /* 0x000000000000791b */ /* 0x007ff40003800000 */
.L_x_9853:
[----:B------:R-:W-:Y:S05]  /*21730*/  BSYNC B1 ;  /* 0x0000000000017941 */ /* 0x000fea0003800000 */
.L_x_9852:
[----:B------:R-:W-:Y:S05]  /*21740*/  BRA `(.L_x_9629) ;  /* 0xffffff7c00707947 */ /* 0x000fea000383ffff */
.L_x_9632:
[----:B--2---:R2:W3:Y:S02]  /*21750*/  SYNCS.PHASECHK.TRANS64.TRYWAIT P0, [R22+URZ+0x28820], R7 ;  /* 0x02882007160075a7 */ /* 0x0044e4000800017f */
[----:B---3--:R-:W-:Y:S05]  /*21760*/  @!P0 NANOSLEEP.SYNCS 0x989680 ;  /* 0x009896800000895d */ /* 0x008fea0003900000 */
[----:B------:R-:W3:Y:S02]  /*21770*/  @!P0 SYNCS.PHASECHK.TRANS64 P0, [R22+URZ+0x28820], R7 ;  /* 0x02882007160085a7 */ /* 0x000ee4000800007f */
[----:B---3--:R-:W-:Y:S05]  /*21780*/  @!P0 BRA `(.L_x_9632) ;  /* 0xfffffffc00f08947 */ /* 0x008fea000383ffff */
[----:B------:R-:W-:Y:S05]  /*21790*/  BRA `(.L_x_9854) ;  /* 0xffffff7c00807947 */ /* 0x000fea000383ffff */
.L_x_9636:
[----:B--2---:R2:W3:Y:S02]  /*217a0*/  SYNCS.PHASECHK.TRANS64.TRYWAIT P0, [R7+URZ+0x288a0], R8 ;  /* 0x0288a008070075a7 */ /* 0x0044e4000800017f */
[----:B---3--:R-:W-:Y:S05]  /*217b0*/  @!P0 NANOSLEEP.SYNCS 0x989680 ;  /* 0x009896800000895d */ /* 0x008fea0003900000 */
[----:B------:R-:W3:Y:S02]  /*217c0*/  @!P0 SYNCS.PHASECHK.TRANS64 P0, [R7+URZ+0x288a0], R8 ;  /* 0x0288a008070085a7 */ /* 0x000ee4000800007f */
[----:B---3--:R-:W-:Y:S05]  /*217d0*/  @!P0 BRA `(.L_x_9636) ;  /* 0xfffffffc00f08947 */ /* 0x008fea000383ffff */
[----:B------:R-:W-:Y:S05]  /*217e0*/  BRA `(.L_x_9855) ;  /* 0xffffff7c00987947 */ /* 0x000fea000383ffff */
.L_x_9642:
[----:B0-----:R0:W1:Y:S02]  /*217f0*/  SYNCS.PHASECHK.TRANS64.TRYWAIT P0, [R7+URZ+0x288c0], R8 ;  /* 0x0288c008070075a7 */ /* 0x001064000800017f */
[----:B-1----:R-:W-:Y:S05]  /*21800*/  @!P0 NANOSLEEP.SYNCS 0x989680 ;  /* 0x009896800000895d */ /* 0x002fea0003900000 */
[----:B------:R-:W1:Y:S02]  /*21810*/  @!P0 SYNCS.PHASECHK.TRANS64 P0, [R7+URZ+0x288c0], R8 ;  /* 0x0288c008070085a7 */ /* 0x000e64000800007f */
[----:B-1----:R-:W-:Y:S05]  /*21820*/  @!P0 BRA `(.L_x_9642) ;  /* 0xfffffffc00f08947 */ /* 0x002fea000383ffff */
[----:B------:R-:W-:Y:S05]  /*21830*/  BRA `(.L_x_9856) ;  /* 0xffffff8000587947 */ /* 0x000fea000383ffff */
.L_x_9650:
[----:B0-----:R0:W1:Y:S02]  /*21840*/  SYNCS.PHASECHK.TRANS64.TRYWAIT P1, [R10+URZ+0x288a0], R9 ;  /* 0x0288a0090a0075a7 */ /* 0x001064000802017f */
[----:B-1----:R-:W-:Y:S05]  /*21850*/  @!P1 NANOSLEEP.SYNCS 0x989680 ;  /* 0x009896800000995d */ /* 0x002fea0003900000 */
[----:B------:R-:W1:Y:S02]  /*21860*/  @!P1 SYNCS.PHASECHK.TRANS64 P1, [R10+URZ+0x288a0], R9 ;  /* 0x0288a0090a0095a7 */ /* 0x000e64000802007f */
[----:B-1----:R-:W-:Y:S05]  /*21870*/  @!P1 BRA `(.L_x_9650) ;  /* 0xfffffffc00f09947 */ /* 0x002fea000383ffff */
[----:B------:R-:W-:Y:S05]  /*21880*/  BRA `(.L_x_9857) ;  /* 0xffffff8400547947 */ /* 0x000fea000383ffff */
.L_x_9656:
[----:B-1----:R1:W2:Y:S02]  /*21890*/  SYNCS.PHASECHK.TRANS64.TRYWAIT P1, [R10+URZ+0x288c0], R9 ;  /* 0x0288c0090a0075a7 */ /* 0x0022a4000802017f */
[----:B--2---:R-:W-:Y:S05]  /*218a0*/  @!P1 NANOSLEEP.SYNCS 0x989680 ;  /* 0x009896800000995d */ /* 0x004fea0003900000 */
[----:B------:R-:W2:Y:S02]  /*218b0*/  @!P1 SYNCS.PHASECHK.TRANS64 P1, [R10+URZ+0x288c0], R9 ;  /* 0x0288c0090a0095a7 */ /* 0x000ea4000802007f */
[----:B--2---:R-:W-:Y:S05]  /*218c0*/  @!P1 BRA `(.L_x_9656) ;  /* 0xfffffffc00f09947 */ /* 0x004fea000383ffff */
[----:B------:R-:W-:Y:S05]  /*218d0*/  BRA `(.L_x_9858) ;  /* 0xffffff88000c7947 */ /* 0x000fea000383ffff */
.L_x_9670:
        /* <DEDUP_REMOVED lines=11> */
.L_x_9860:
[----:B------:R-:W-:Y:S05]  /*21990*/  BSYNC B0 ;  /* 0x0000000000007941 */ /* 0x000fea0003800000 */
.L_x_9859:
[----:B------:R-:W-:Y:S05]  /*219a0*/  BRA `(.L_x_9861) ;  /* 0xffffff9400007947 */ /* 0x000fea000383ffff */
.L_x_9673:
[----:B0-----:R0:W1:Y:S02]  /*219b0*/  SYNCS.PHASECHK.TRANS64.TRYWAIT P0, [R7+URZ+0x28840], R2 ;  /* 0x02884002070075a7 */ /* 0x001064000800017f */
[----:B-1----:R-:W-:Y:S05]  /*219c0*/  @!P0 NANOSLEEP.SYNCS 0x989680 ;  /* 0x009896800000895d */ /* 0x002fea0003900000 */
[----:B------:R-:W1:Y:S02]  /*219d0*/  @!P0 SYNCS.PHASECHK.TRANS64 P0, [R7+URZ+0x28840], R2 ;  /* 0x02884002070085a7 */ /* 0x000e64000800007f */
[----:B-1----:R-:W-:Y:S05]  /*219e0*/  @!P0 BRA `(.L_x_9673) ;  /* 0xfffffffc00f08947 */ /* 0x002fea000383ffff */
[----:B------:R-:W-:Y:S05]  /*219f0*/  BRA `(.L_x_9862) ;  /* 0xffffff94005c7947 */ /* 0x000fea000383ffff */
.L_x_9674:
        /* <DEDUP_REMOVED lines=8> */
.L_x_9864:
[----:B------:R-:W-:Y:S05]  /*21a80*/  BSYNC B0 ;  /* 0x0000000000007941 */ /* 0x000fea0003800000 */
.L_x_9863:
        /* <DEDUP_REMOVED lines=9> */
.L_x_9865:
[----:B------:R-:W-:Y:S02]  /*21b20*/  IMAD.MOV.U32 R13, RZ, RZ, R0 ;  /* 0x000000ffff0d7224 */ /* 0x000fe400078e0000 */
[----:B------:R-:W-:Y:S02]  /*21b30*/  IMAD.MOV.U32 R12, RZ, RZ, 0x1 ;  /* 0x00000001ff0c7424 */ /* 0x000fe400078e00ff */
[----:B------:R-:W-:-:S07]  /*21b40*/  IMAD.MOV.U32 R3, RZ, RZ, R14 ;  /* 0x000000ffff037224 */ /* 0x000fce00078e000e */
[----:B------:R-:W-:Y:S05]  /*21b50*/  WARPSYNC.COLLECTIVE R15, `(.L_x_9866) ;  /* 0x000000000f087348 */ /* 0x000fea0003c00000 */
[----:B------:R0:W1:Y:S02]  /*21b60*/  SHFL.IDX P6, R14, R13, R12, R11 ;  /* 0x0000000c0d0e7389 */ /* 0x00006400000c000b */
[----:B01----:R-:W-:Y:S01]  /*21b70*/  ENDCOLLECTIVE ;  /* 0x000000000000791b */ /* 0x003fe20003800000 */
.L_x_9866:
        /* <DEDUP_REMOVED lines=16> */
.L_x_9867:
[----:B------:R-:W-:Y:S02]  /*21c80*/  @P0 IMAD R8, R5, 0x2, R22 ;  /* 0x0000000205080824 */ /* 0x000fe400078e0216 */
[----:B------:R-:W-:Y:S02]  /*21c90*/  IMAD.MOV.U32 R13, RZ, RZ, R0 ;  /* 0x000000ffff0d7224 */ /* 0x000fe400078e0000 */
[----:B------:R-:W-:Y:S02]  /*21ca0*/  IMAD.MOV.U32 R12, RZ, RZ, 0x2 ;  /* 0x00000002ff0c7424 */ /* 0x000fe400078e00ff */
[----:B------:R-:W-:-:S07]  /*21cb0*/  IMAD.MOV.U32 R3, RZ, RZ, R14 ;  /* 0x000000ffff037224 */ /* 0x000fce00078e000e */
[----:B------:R-:W-:Y:S05]  /*21cc0*/  WARPSYNC.COLLECTIVE R15, `(.L_x_9868) ;  /* 0x000000000f087348 */ /* 0x000fea0003c00000 */
[----:B------:R0:W1:Y:S02]  /*21cd0*/  SHFL.IDX P6, R14, R13, R12, R11 ;  /* 0x0000000c0d0e7389 */ /* 0x00006400000c000b */
[----:B01----:R-:W-:Y:S01]  /*21ce0*/  ENDCOLLECTIVE ;  /* 0x000000000000791b */ /* 0x003fe20003800000 */
.L_x_9868:
        /* <DEDUP_REMOVED lines=16> */
.L_x_9869:
[----:B------:R-:W-:Y:S02]  /*21df0*/  @P0 IMAD R8, R5, 0x2, R22 ;  /* 0x0000000205080824 */ /* 0x000fe400078e0216 */
[----:B------:R-:W-:Y:S02]  /*21e00*/  IMAD.MOV.U32 R13, RZ, RZ, R0 ;  /* 0x000000ffff0d7224 */ /* 0x000fe400078e0000 */
[----:B------:R-:W-:Y:S02]  /*21e10*/  IMAD.MOV.U32 R12, RZ, RZ, 0x3 ;  /* 0x00000003ff0c7424 */ /* 0x000fe400078e00ff */
[----:B------:R-:W-:-:S07]  /*21e20*/  IMAD.MOV.U32 R3, RZ, RZ, R14 ;  /* 0x000000ffff037224 */ /* 0x000fce00078e000e */
[----:B------:R-:W-:Y:S05]  /*21e30*/  WARPSYNC.COLLECTIVE R15, `(.L_x_9870) ;  /* 0x000000000f087348 */ /* 0x000fea0003c00000 */
[----:B------:R0:W1:Y:S02]  /*21e40*/  SHFL.IDX P6, R14, R13, R12, R11 ;  /* 0x0000000c0d0e7389 */ /* 0x00006400000c000b */
[----:B01----:R-:W-:Y:S01]  /*21e50*/  ENDCOLLECTIVE ;  /* 0x000000000000791b */ /* 0x003fe20003800000 */
.L_x_9870:
        /* <DEDUP_REMOVED lines=16> */
.L_x_9871:
[----:B------:R-:W-:Y:S02]  /*21f60*/  @P0 IMAD R8, R5, 0x2, R22 ;  /* 0x0000000205080824 */ /* 0x000fe400078e0216 */
[----:B------:R-:W-:Y:S02]  /*21f70*/  IMAD.MOV.U32 R13, RZ, RZ, R0 ;  /* 0x000000ffff0d7224 */ /* 0x000fe400078e0000 */
[----:B------:R-:W-:Y:S02]  /*21f80*/  IMAD.MOV.U32 R12, RZ, RZ, 0x4 ;  /* 0x00000004ff0c7424 */ /* 0x000fe400078e00ff */
[----:B------:R-:W-:-:S07]  /*21f90*/  IMAD.MOV.U32 R3, RZ, RZ, R14 ;  /* 0x000000ffff037224 */ /* 0x000fce00078e000e */
[----:B------:R-:W-:Y:S05]  /*21fa0*/  WARPSYNC.COLLECTIVE R15, `(.L_x_9872) ;  /* 0x000000000f087348 */ /* 0x000fea0003c00000 */
[----:B------:R0:W1:Y:S02]  /*21fb0*/  SHFL.IDX P6, R14, R13, R12, R11 ;  /* 0x0000000c0d0e7389 */ /* 0x00006400000c000b */
[----:B01----:R-:W-:Y:S01]  /*21fc0*/  ENDCOLLECTIVE ;  /* 0x000000000000791b */ /* 0x003fe20003800000 */
.L_x_9872:
        /* <DEDUP_REMOVED lines=16> */
.L_x_9873:
[----:B------:R-:W-:Y:S02]  /*220d0*/  @P0 IMAD R8, R5, 0x2, R22 ;  /* 0x0000000205080824 */ /* 0x000fe400078e0216 */
[----:B------:R-:W-:Y:S02]  /*220e0*/  IMAD.MOV.U32 R13, RZ, RZ, R0 ;  /* 0x000000ffff0d7224 */ /* 0x000fe400078e0000 */
[----:B------:R-:W-:Y:S02]  /*220f0*/  IMAD.MOV.U32 R12, RZ, RZ, 0x5 ;  /* 0x00000005ff0c7424 */ /* 0x000fe400078e00ff */
[----:B------:R-:W-:-:S07]  /*22100*/  IMAD.MOV.U32 R3, RZ, RZ, R14 ;  /* 0x000000ffff037224 */ /* 0x000fce00078e000e */
[----:B------:R-:W-:Y:S05]  /*22110*/  WARPSYNC.COLLECTIVE R15, `(.L_x_9874) ;  /* 0x000000000f087348 */ /* 0x000fea0003c00000 */
[----:B------:R0:W1:Y:S02]  /*22120*/  SHFL.IDX P6, R14, R13, R12, R11 ;  /* 0x0000000c0d0e7389 */ /* 0x00006400000c000b */
[----:B01----:R-:W-:Y:S01]  /*22130*/  ENDCOLLECTIVE ;  /* 0x000000000000791b */ /* 0x003fe20003800000 */
.L_x_9874:
        /* <DEDUP_REMOVED lines=16> */
.L_x_9875:
[----:B------:R-:W-:Y:S02]  /*22240*/  @P0 IMAD R8, R5, 0x2, R22 ;  /* 0x0000000205080824 */ /* 0x000fe400078e0216 */
[----:B------:R-:W-:Y:S02]  /*22250*/  IMAD.MOV.U32 R13, RZ, RZ, R0 ;  /* 0x000000ffff0d7224 */ /* 0x000fe400078e0000 */
[----:B------:R-:W-:Y:S02]  /*22260*/  IMAD.MOV.U32 R12, RZ, RZ, 0x6 ;  /* 0x00000006ff0c7424 */ /* 0x000fe400078e00ff */
[----:B------:R-:W-:-:S07]  /*22270*/  IMAD.MOV.U32 R3, RZ, RZ, R14 ;  /* 0x000000ffff037224 */ /* 0x000fce00078e000e */
[----:B------:R-:W-:Y:S05]  /*22280*/  WARPSYNC.COLLECTIVE R15, `(.L_x_9876) ;  /* 0x000000000f087348 */ /* 0x000fea0003c00000 */
[----:B------:R0:W1:Y:S02]  /*22290*/  SHFL.IDX P6, R14, R13, R12, R11 ;  /* 0x0000000c0d0e7389 */ /* 0x00006400000c000b */
[----:B01----:R-:W-:Y:S01]  /*222a0*/  ENDCOLLECTIVE ;  /* 0x000000000000791b */ /* 0x003fe20003800000 */
.L_x_9876:
        /* <DEDUP_REMOVED lines=16> */
.L_x_9877:
[----:B------:R-:W-:Y:S02]  /*223b0*/  @P0 IMAD R8, R5, 0x2, R22 ;  /* 0x0000000205080824 */ /* 0x000fe400078e0216 */
[----:B------:R-:W-:Y:S01]  /*223c0*/  IMAD.MOV.U32 R13, RZ, RZ, R0 ;  /* 0x000000ffff0d7224 */ /* 0x000fe200078e0000 */
[----:B------:R-:W-:Y:S01]  /*223d0*/  MOV R12, 0x7 ;  /* 0x00000007000c7802 */ /* 0x000fe20000000f00 */
[----:B------:R-:W-:-:S07]  /*223e0*/  IMAD.MOV.U32 R3, RZ, RZ, R14 ;  /* 0x000000ffff037224 */ /* 0x000fce00078e000e */
[----:B------:R-:W-:Y:S05]  /*223f0*/  WARPSYNC.COLLECTIVE R15, `(.L_x_9878) ;  /* 0x000000000f087348 */ /* 0x000fea0003c00000 */
[----:B------:R0:W1:Y:S02]  /*22400*/  SHFL.IDX P6, R14, R13, R12, R11 ;  /* 0x0000000c0d0e7389 */ /* 0x00006400000c000b */
[----:B01----:R-:W-:Y:S01]  /*22410*/  ENDCOLLECTIVE ;  /* 0x000000000000791b */ /* 0x003fe20003800000 */
.L_x_9878:
        /* <DEDUP_REMOVED lines=10> */
.L_x_9879:
[----:B------:R-:W-:Y:S01]  /*224c0*/  @!PT LDS RZ, [RZ] ;  /* 0x00000000fffff984 */ /* 0x000fe20000000800 */
[----:B------:R-:W-:Y:S01]  /*224d0*/  @!PT LDS RZ, [RZ] ;  /* 0x00000000fffff984 */ /* 0x000fe20000000800 */
[----:B------:R-:W-:Y:S01]  /*224e0*/  @!PT LDS RZ, [RZ] ;  /* 0x00000000fffff984 */ /* 0x000fe20000000800 */
[----:B------:R-:W-:Y:S04]  /*224f0*/  @P0 LDGSTS.E.BYPASS.LTC128B.128 [R8+0x1b400], desc[UR42][R2.64], !P3 ;  /* 0x1b40000002080fae */ /* 0x000fe8000d901d6a */
[----:B------:R0:W-:Y:S02]  /*22500*/  @P0 LDGSTS.E.BYPASS.LTC128B.128 [R8+0x1f400], desc[UR42][R2.64+0x80], !P2 ;  /* 0x1f40008002080fae */ /* 0x0001e4000d101d6a */
[----:B0-----:R-:W-:Y:S01]  /*22510*/  IMAD.MOV.U32 R2, RZ, RZ, R14 ;  /* 0x000000ffff027224 */ /* 0x001fe200078e000e */
[----:B------:R-:W-:Y:S06]  /*22520*/  BRA `(.L_x_9880) ;  /* 0xffffff9000407947 */ /* 0x000fec000383ffff */
.L_x_9679:
        /* <DEDUP_REMOVED lines=9> */
.L_x_9881:
[C---:B------:R-:W-:Y:S01]  /*225c0*/  VIADD R6, R17.reuse, 0x10 ;  /* 0x0000001011067836 */ /* 0x040fe20000000000 */
[----:B------:R-:W-:Y:S01]  /*225d0*/  ISETP.GE.AND P3, PT, R17, R5, PT ;  /* 0x000000051100720c */ /* 0x000fe20003f66270 */
[----:B------:R-:W-:Y:S02]  /*225e0*/  IMAD.MOV.U32 R13, RZ, RZ, R0 ;  /* 0x000000ffff0d7224 */ /* 0x000fe400078e0000 */
[----:B------:R-:W-:-:S10]  /*225f0*/  IMAD.MOV.U32 R2, RZ, RZ, R14 ;  /* 0x000000ffff027224 */ /* 0x000fd400078e000e */
[----:B------:R-:W-:Y:S05]  /*22600*/  WARPSYNC.COLLECTIVE R15, `(.L_x_9882) ;  /* 0x000000000f087348 */ /* 0x000fea0003c00000 */
[----:B------:R0:W1:Y:S02]  /*22610*/  SHFL.IDX P6, R14, R13, R12, R11 ;  /* 0x0000000c0d0e7389 */ /* 0x00006400000c000b */
[----:B01----:R-:W-:Y:S01]  /*22620*/  ENDCOLLECTIVE ;  /* 0x000000000000791b */ /* 0x003fe20003800000 */
.L_x_9882:
        /* <DEDUP_REMOVED lines=8> */
.L_x_9883:
        /* <DEDUP_REMOVED lines=12> */
.L_x_9884:
        /* <DEDUP_REMOVED lines=8> */
.L_x_9885:
        /* <DEDUP_REMOVED lines=13> */
.L_x_9886:
        /* <DEDUP_REMOVED lines=8> */
.L_x_9887:
        /* <DEDUP_REMOVED lines=13> */
.L_x_9888:
        /* <DEDUP_REMOVED lines=8> */
.L_x_9889:
        /* <DEDUP_REMOVED lines=13> */
.L_x_9890:
        /* <DEDUP_REMOVED lines=8> */
.L_x_9891:
        /* <DEDUP_REMOVED lines=13> */
.L_x_9892:
        /* <DEDUP_REMOVED lines=8> */
.L_x_9893:
        /* <DEDUP_REMOVED lines=12> */
.L_x_9894:
        /* <DEDUP_REMOVED lines=8> */
.L_x_9895:
        /* <DEDUP_REMOVED lines=11> */
.L_x_9896:
[----:B------:R-:W-:Y:S05]  /*22f20*/  BRA `(.L_x_9897) ;  /* 0xffffff9000b87947 */ /* 0x000fea000383ffff */
.L_x_9684:
[----:B0-----:R0:W1:Y:S02]  /*22f30*/  SYNCS.PHASECHK.TRANS64.TRYWAIT P0, [R22+URZ+0x28820], R3 ;  /* 0x02882003160075a7 */ /* 0x001064000800017f */
[----:B-1----:R-:W-:Y:S05]  /*22f40*/  @!P0 NANOSLEEP.SYNCS 0x989680 ;  /* 0x009896800000895d */ /* 0x002fea0003900000 */
[----:B------:R-:W1:Y:S02]  /*22f50*/  @!P0 SYNCS.PHASECHK.TRANS64 P0, [R22+URZ+0x28820], R3 ;  /* 0x02882003160085a7 */ /* 0x000e64000800007f */
[----:B-1----:R-:W-:Y:S05]  /*22f60*/  @!P0 BRA `(.L_x_9684) ;  /* 0xfffffffc00f08947 */ /* 0x002fea000383ffff */
[----:B------:R-:W-:Y:S05]  /*22f70*/  BRA `(.L_x_9898) ;  /* 0xffffff94002c7947 */ /* 0x000fea000383ffff */
.L_x_9689:
[----:B0-----:R0:W1:Y:S02]  /*22f80*/  SYNCS.PHASECHK.TRANS64.TRYWAIT P0, [R6+URZ+0x28840], R3 ;  /* 0x02884003060075a7 */ /* 0x001064000800017f */
[----:B-1----:R-:W-:Y:S05]  /*22f90*/  @!P0 NANOSLEEP.SYNCS 0x989680 ;  /* 0x009896800000895d */ /* 0x002fea0003900000 */
[----:B------:R-:W1:Y:S02]  /*22fa0*/  @!P0 SYNCS.PHASECHK.TRANS64 P0, [R6+URZ+0x28840], R3 ;  /* 0x02884003060085a7 */ /* 0x000e64000800007f */
[----:B-1----:R-:W-:Y:S05]  /*22fb0*/  @!P0 BRA `(.L_x_9689) ;  /* 0xfffffffc00f08947 */ /* 0x002fea000383ffff */
[----:B------:R-:W-:Y:S05]  /*22fc0*/  BRA `(.L_x_9899) ;  /* 0xffffff9400fc7947 */ /* 0x000fea000383ffff */
.L_x_9690:
        /* <DEDUP_REMOVED lines=8> */
.L_x_9901:
[----:B------:R-:W-:Y:S05]  /*23050*/  BSYNC B1 ;  /* 0x0000000000017941 */ /* 0x000fea0003800000 */
.L_x_9900:
        /* <DEDUP_REMOVED lines=9> */
.L_x_9902:
[----:B------:R-:W-:Y:S02]  /*230f0*/  IMAD R8, R8, 0x2, R22 ;  /* 0x0000000208087824 */ /* 0x000fe400078e0216 */
[----:B------:R-:W-:Y:S02]  /*23100*/  IMAD.MOV.U32 R13, RZ, RZ, R9 ;  /* 0x000000ffff0d7224 */ /* 0x000fe400078e0009 */
[----:B------:R-:W-:Y:S02]  /*23110*/  IMAD.MOV.U32 R12, RZ, RZ, 0x1 ;  /* 0x00000001ff0c7424 */ /* 0x000fe400078e00ff */
[----:B------:R-:W-:-:S07]  /*23120*/  IMAD.MOV.U32 R2, RZ, RZ, R14 ;  /* 0x000000ffff027224 */ /* 0x000fce00078e000e */
[----:B------:R-:W-:Y:S05]  /*23130*/  WARPSYNC.COLLECTIVE R15, `(.L_x_9903) ;  /* 0x000000000f087348 */ /* 0x000fea0003c00000 */
[----:B------:R0:W1:Y:S02]  /*23140*/  SHFL.IDX P6, R14, R13, R12, R11 ;  /* 0x0000000c0d0e7389 */ /* 0x00006400000c000b */
[----:B01----:R-:W-:Y:S01]  /*23150*/  ENDCOLLECTIVE ;  /* 0x000000000000791b */ /* 0x003fe20003800000 */
.L_x_9903:
        /* <DEDUP_REMOVED lines=12> */
.L_x_9904:
[----:B------:R-:W-:Y:S02]  /*23220*/  IMAD.MOV.U32 R13, RZ, RZ, R9 ;  /* 0x000000ffff0d7224 */ /* 0x000fe400078e0009 */
[----:B------:R-:W-:Y:S02]  /*23230*/  IMAD.MOV.U32 R12, RZ, RZ, 0x2 ;  /* 0x00000002ff0c7424 */ /* 0x000fe400078e00ff */
[----:B------:R-:W-:-:S07]  /*23240*/  IMAD.MOV.U32 R2, RZ, RZ, R14 ;  /* 0x000000ffff027224 */ /* 0x000fce00078e000e */
[----:B------:R-:W-:Y:S05]  /*23250*/  WARPSYNC.COLLECTIVE R15, `(.L_x_9905) ;  /* 0x000000000f087348 */ /* 0x000fea0003c00000 */
[----:B------:R0:W1:Y:S02]  /*23260*/  SHFL.IDX P6, R14, R13, R12, R11 ;  /* 0x0000000c0d0e7389 */ /* 0x00006400000c000b */
[----:B01----:R-:W-:Y:S01]  /*23270*/  ENDCOLLECTIVE ;  /* 0x000000000000791b */ /* 0x003fe20003800000 */
.L_x_9905:
        /* <DEDUP_REMOVED lines=12> */
.L_x_9906:
[----:B------:R-:W-:Y:S02]  /*23340*/  IMAD.MOV.U32 R13, RZ, RZ, R9 ;  /* 0x000000ffff0d7224 */ /* 0x000fe400078e0009 */
[----:B------:R-:W-:Y:S02]  /*23350*/  IMAD.MOV.U32 R12, RZ, RZ, 0x3 ;  /* 0x00000003ff0c7424 */ /* 0x000fe400078e00ff */
[----:B------:R-:W-:-:S07]  /*23360*/  IMAD.MOV.U32 R2, RZ, RZ, R14 ;  /* 0x000000ffff027224 */ /* 0x000fce00078e000e */
[----:B------:R-:W-:Y:S05]  /*23370*/  WARPSYNC.COLLECTIVE R15, `(.L_x_9907) ;  /* 0x000000000f087348 */ /* 0x000fea0003c00000 */
[----:B------:R0:W1:Y:S02]  /*23380*/  SHFL.IDX P6, R14, R13, R12, R11 ;  /* 0x0000000c0d0e7389 */ /* 0x00006400000c000b */
[----:B01----:R-:W-:Y:S01]  /*23390*/  ENDCOLLECTIVE ;  /* 0x000000000000791b */ /* 0x003fe20003800000 */
.L_x_9907:
        /* <DEDUP_REMOVED lines=12> */
.L_x_9908:
[----:B------:R-:W-:Y:S01]  /*23460*/  MOV R13, R9 ;  /* 0x00000009000d7202 */ /* 0x000fe20000000f00 */
[----:B------:R-:W-:Y:S02]  /*23470*/  IMAD.MOV.U32 R12, RZ, RZ, 0x4 ;  /* 0x00000004ff0c7424 */ /* 0x000fe400078e00ff */
[----:B------:R-:W-:-:S07]  /*23480*/  IMAD.MOV.U32 R2, RZ, RZ, R14 ;  /* 0x000000ffff027224 */ /* 0x000fce00078e000e */
[----:B------:R-:W-:Y:S05]  /*23490*/  WARPSYNC.COLLECTIVE R15, `(.L_x_9909) ;  /* 0x000000000f087348 */ /* 0x000fea0003c00000 */
[----:B------:R0:W1:Y:S02]  /*234a0*/  SHFL.IDX P6, R14, R13, R12, R11 ;  /* 0x0000000c0d0e7389 */ /* 0x00006400000c000b */
[----:B01----:R-:W-:Y:S01]  /*234b0*/  ENDCOLLECTIVE ;  /* 0x000000000000791b */ /* 0x003fe20003800000 */
.L_x_9909:
        /* <DEDUP_REMOVED lines=12> */
.L_x_9910:
[----:B------:R-:W-:Y:S02]  /*23580*/  IMAD.MOV.U32 R13, RZ, RZ, R9 ;  /* 0x000000ffff0d7224 */ /* 0x000fe400078e0009 */
[----:B------:R-:W-:Y:S02]  /*23590*/  IMAD.MOV.U32 R12, RZ, RZ, 0x5 ;  /* 0x00000005ff0c7424 */ /* 0x000fe400078e00ff */
[----:B------:R-:W-:-:S07]  /*235a0*/  IMAD.MOV.U32 R2, RZ, RZ, R14 ;  /* 0x000000ffff027224 */ /* 0x000fce00078e000e */
[----:B------:R-:W-:Y:S05]  /*235b0*/  WARPSYNC.COLLECTIVE R15, `(.L_x_9911) ;  /* 0x000000000f087348 */ /* 0x000fea0003c00000 */
[----:B------:R0:W1:Y:S02]  /*235c0*/  SHFL.IDX P6, R14, R13, R12, R11 ;  /* 0x0000000c0d0e7389 */ /* 0x00006400000c000b */
[----:B01----:R-:W-:Y:S01]  /*235d0*/  ENDCOLLECTIVE ;  /* 0x000000000000791b */ /* 0x003fe20003800000 */
.L_x_9911:
        /* <DEDUP_REMOVED lines=12> */
.L_x_9912:
[----:B------:R-:W-:Y:S02]  /*236a0*/  IMAD.MOV.U32 R13, RZ, RZ, R9 ;  /* 0x000000ffff0d7224 */ /* 0x000fe400078e0009 */
[----:B------:R-:W-:Y:S02]  /*236b0*/  IMAD.MOV.U32 R12, RZ, RZ, 0x6 ;  /* 0x00000006ff0c7424 */ /* 0x000fe400078e00ff */
[----:B------:R-:W-:-:S07]  /*236c0*/  IMAD.MOV.U32 R2, RZ, RZ, R14 ;  /* 0x000000ffff027224 */ /* 0x000fce00078e000e */
[----:B------:R-:W-:Y:S05]  /*236d0*/  WARPSYNC.COLLECTIVE R15, `(.L_x_9913) ;  /* 0x000000000f087348 */ /* 0x000fea0003c00000 */
[----:B------:R0:W1:Y:S02]  /*236e0*/  SHFL.IDX P6, R14, R13, R12, R11 ;  /* 0x0000000c0d0e7389 */ /* 0x00006400000c000b */
[----:B01----:R-:W-:Y:S01]  /*236f0*/  ENDCOLLECTIVE ;  /* 0x000000000000791b */ /* 0x003fe20003800000 */
.L_x_9913:
        /* <DEDUP_REMOVED lines=12> */
.L_x_9914:
[----:B------:R-:W-:Y:S02]  /*237c0*/  IMAD.MOV.U32 R13, RZ, RZ, R9 ;  /* 0x000000ffff0d7224 */ /* 0x000fe400078e0009 */
[----:B------:R-:W-:Y:S02]  /*237d0*/  IMAD.MOV.U32 R12, RZ, RZ, 0x7 ;  /* 0x00000007ff0c7424 */ /* 0x000fe400078e00ff */
[----:B------:R-:W-:-:S07]  /*237e0*/  IMAD.MOV.U32 R2, RZ, RZ, R14 ;  /* 0x000000ffff027224 */ /* 0x000fce00078e000e */
[----:B------:R-:W-:Y:S05]  /*237f0*/  WARPSYNC.COLLECTIVE R15, `(.L_x_9915) ;  /* 0x000000000f087348 */ /* 0x000fea0003c00000 */
[----:B------:R0:W1:Y:S02]  /*23800*/  SHFL.IDX P6, R14, R13, R12, R11 ;  /* 0x0000000c0d0e7389 */ /* 0x00006400000c000b */
[----:B01----:R-:W-:Y:S01]  /*23810*/  ENDCOLLECTIVE ;  /* 0x000000000000791b */ /* 0x003fe20003800000 */
.L_x_9915:
        /* <DEDUP_REMOVED lines=12> */
.L_x_9916:
[----:B------:R-:W-:Y:S01]  /*238e0*/  IMAD.MOV.U32 R2, RZ, RZ, R14 ;  /* 0x000000ffff027224 */ /* 0x000fe200078e000e */
[----:B------:R-:W-:Y:S06]  /*238f0*/  BRA `(.L_x_9917) ;  /* 0xffffff9000d07947 */ /* 0x000fec000383ffff */
.L_x_9695:
[----:B-1----:R1:W2:Y:S02]  /*23900*/  SYNCS.PHASECHK.TRANS64.TRYWAIT P0, [R6+URZ+0x28860], R2 ;  /* 0x02886002060075a7 */ /* 0x0022a4000800017f */
[----:B--2---:R-:W-:Y:S05]  /*23910*/  @!P0 NANOSLEEP.SYNCS 0x989680 ;  /* 0x009896800000895d */ /* 0x004fea0003900000 */
[----:B------:R-:W2:Y:S02]  /*23920*/  @!P0 SYNCS.PHASECHK.TRANS64 P0, [R6+URZ+0x28860], R2 ;  /* 0x02886002060085a7 */ /* 0x000ea4000800007f */
[----:B--2---:R-:W-:Y:S05]  /*23930*/  @!P0 BRA `(.L_x_9695) ;  /* 0xfffffffc00f08947 */ /* 0x004fea000383ffff */
[----:B------:R-:W-:Y:S05]  /*23940*/  BRA `(.L_x_9918) ;  /* 0xffffff94002c7947 */ /* 0x000fea000383ffff */
.L_x_9696:
        /* <DEDUP_REMOVED lines=8> */
.L_x_9920:
[----:B------:R-:W-:Y:S05]  /*239d0*/  BSYNC B1 ;  /* 0x0000000000017941 */ /* 0x000fea0003800000 */
.L_x_9919:
        /* <DEDUP_REMOVED lines=9> */
.L_x_9921:
[----:B------:R-:W-:Y:S02]  /*23a70*/  IMAD.MOV.U32 R13, RZ, RZ, R24 ;  /* 0x000000ffff0d7224 */ /* 0x000fe400078e0018 */
[----:B------:R-:W-:Y:S02]  /*23a80*/  IMAD.MOV.U32 R12, RZ, RZ, 0x1 ;  /* 0x00000001ff0c7424 */ /* 0x000fe400078e00ff */
[----:B------:R-:W-:-:S07]  /*23a90*/  IMAD.MOV.U32 R2, RZ, RZ, R14 ;  /* 0x000000ffff027224 */ /* 0x000fce00078e000e */
[----:B------:R-:W-:Y:S05]  /*23aa0*/  WARPSYNC.COLLECTIVE R15, `(.L_x_9922) ;  /* 0x000000000f087348 */ /* 0x000fea0003c00000 */
[----:B------:R0:W1:Y:S02]  /*23ab0*/  SHFL.IDX P6, R14, R13, R12, R11 ;  /* 0x0000000c0d0e7389 */ /* 0x00006400000c000b */
[----:B01----:R-:W-:Y:S01]  /*23ac0*/  ENDCOLLECTIVE ;  /* 0x000000000000791b */ /* 0x003fe20003800000 */
.L_x_9922:
        /* <DEDUP_REMOVED lines=14> */
.L_x_9923:
[----:B------:R-:W-:Y:S02]  /*23bb0*/  IMAD.MOV.U32 R13, RZ, RZ, R24 ;  /* 0x000000ffff0d7224 */ /* 0x000fe400078e0018 */
[----:B------:R-:W-:Y:S02]  /*23bc0*/  IMAD.MOV.U32 R12, RZ, RZ, 0x2 ;  /* 0x00000002ff0c7424 */ /* 0x000fe400078e00ff */
[----:B------:R-:W-:-:S07]  /*23bd0*/  IMAD.MOV.U32 R2, RZ, RZ, R14 ;  /* 0x000000ffff027224 */ /* 0x000fce00078e000e */
[----:B------:R-:W-:Y:S05]  /*23be0*/  WARPSYNC.COLLECTIVE R15, `(.L_x_9924) ;  /* 0x000000000f087348 */ /* 0x000fea0003c00000 */
[----:B------:R0:W1:Y:S02]  /*23bf0*/  SHFL.IDX P6, R14, R13, R12, R11 ;  /* 0x0000000c0d0e7389 */ /* 0x00006400000c000b */
[----:B01----:R-:W-:Y:S01]  /*23c00*/  ENDCOLLECTIVE ;  /* 0x000000000000791b */ /* 0x003fe20003800000 */
.L_x_9924:
        /* <DEDUP_REMOVED lines=14> */
.L_x_9925:
[----:B------:R-:W-:Y:S01]  /*23cf0*/  IMAD.MOV.U32 R13, RZ, RZ, R24 ;  /* 0x000000ffff0d7224 */ /* 0x000fe200078e0018 */
[----:B------:R-:W-:Y:S01]  /*23d00*/  MOV R12, 0x3 ;  /* 0x00000003000c7802 */ /* 0x000fe20000000f00 */
[----:B------:R-:W-:-:S07]  /*23d10*/  IMAD.MOV.U32 R2, RZ, RZ, R14 ;  /* 0x000000ffff027224 */ /* 0x000fce00078e000e */
[----:B------:R-:W-:Y:S05]  /*23d20*/  WARPSYNC.COLLECTIVE R15, `(.L_x_9926) ;  /* 0x000000000f087348 */ /* 0x000fea0003c00000 */
[----:B------:R0:W1:Y:S02]  /*23d30*/  SHFL.IDX P6, R14, R13, R12, R11 ;  /* 0x0000000c0d0e7389 */ /* 0x00006400000c000b */
[----:B01----:R-:W-:Y:S01]  /*23d40*/  ENDCOLLECTIVE ;  /* 0x000000000000791b */ /* 0x003fe20003800000 */
.L_x_9926:
        /* <DEDUP_REMOVED lines=14> */
.L_x_9927:
[----:B------:R-:W-:Y:S02]  /*23e30*/  IMAD.MOV.U32 R13, RZ, RZ, R24 ;  /* 0x000000ffff0d7224 */ /* 0x000fe400078e0018 */
[----:B------:R-:W-:Y:S02]  /*23e40*/  IMAD.MOV.U32 R12, RZ, RZ, 0x4 ;  /* 0x00000004ff0c7424 */ /* 0x000fe400078e00ff */
[----:B------:R-:W-:-:S07]  /*23e50*/  IMAD.MOV.U32 R2, RZ, RZ, R14 ;  /* 0x000000ffff027224 */ /* 0x000fce00078e000e */
[----:B------:R-:W-:Y:S05]  /*23e60*/  WARPSYNC.COLLECTIVE R15, `(.L_x_9928) ;  /* 0x000000000f087348 */ /* 0x000fea0003c00000 */
[----:B------:R0:W1:Y:S02]  /*23e70*/  SHFL.IDX P6, R14, R13, R12, R11 ;  /* 0x0000000c0d0e7389 */ /* 0x00006400000c000b */
[----:B01----:R-:W-:Y:S01]  /*23e80*/  ENDCOLLECTIVE ;  /* 0x000000000000791b */ /* 0x003fe20003800000 */
.L_x_9928:
        /* <DEDUP_REMOVED lines=14> */
.L_x_9929:
[----:B------:R-:W-:Y:S02]  /*23f70*/  IMAD.MOV.U32 R13, RZ, RZ, R24 ;  /* 0x000000ffff0d7224 */ /* 0x000fe400078e0018 */
[----:B------:R-:W-:Y:S02]  /*23f80*/  IMAD.MOV.U32 R12, RZ, RZ, 0x5 ;  /* 0x00000005ff0c7424 */ /* 0x000fe400078e00ff */
[----:B------:R-:W-:-:S07]  /*23f90*/  IMAD.MOV.U32 R2, RZ, RZ, R14 ;  /* 0x000000ffff027224 */ /* 0x000fce00078e000e */
[----:B------:R-:W-:Y:S05]  /*23fa0*/  WARPSYNC.COLLECTIVE R15, `(.L_x_9930) ;  /* 0x000000000f087348 */ /* 0x000fea0003c00000 */
[----:B------:R0:W1:Y:S02]  /*23fb0*/  SHFL.IDX P6, R14, R13, R12, R11 ;  /* 0x0000000c0d0e7389 */ /* 0x00006400000c000b */
[----:B01----:R-:W-:Y:S01]  /*23fc0*/  ENDCOLLECTIVE ;  /* 0x000000000000791b */ /* 0x003fe20003800000 */
.L_x_9930:
        /* <DEDUP_REMOVED lines=14> */
.L_x_9931:
[----:B------:R-:W-:Y:S02]  /*240b0*/  IMAD.MOV.U32 R13, RZ, RZ, R24 ;  /* 0x000000ffff0d7224 */ /* 0x000fe400078e0018 */
[----:B------:R-:W-:Y:S02]  /*240c0*/  IMAD.MOV.U32 R12, RZ, RZ, 0x6 ;  /* 0x00000006ff0c7424 */ /* 0x000fe400078e00ff */
[----:B------:R-:W-:-:S07]  /*240d0*/  IMAD.MOV.U32 R2, RZ, RZ, R14 ;  /* 0x000000ffff027224 */ /* 0x000fce00078e000e */
[----:B------:R-:W-:Y:S05]  /*240e0*/  WARPSYNC.COLLECTIVE R15, `(.L_x_9932) ;  /* 0x000000000f087348 */ /* 0x000fea0003c00000 */
[----:B------:R0:W1:Y:S02]  /*240f0*/  SHFL.IDX P6, R14, R13, R12, R11 ;  /* 0x0000000c0d0e7389 */ /* 0x00006400000c000b */
[----:B01----:R-:W-:Y:S01]  /*24100*/  ENDCOLLECTIVE ;  /* 0x000000000000791b */ /* 0x003fe20003800000 */
.L_x_9932:
        /* <DEDUP_REMOVED lines=14> */
.L_x_9933:
[----:B------:R-:W-:Y:S01]  /*241f0*/  IMAD.MOV.U32 R13, RZ, RZ, R24 ;  /* 0x000000ffff0d7224 */ /* 0x000fe200078e0018 */
[----:B------:R-:W-:Y:S01]  /*24200*/  MOV R12, 0x7 ;  /* 0x00000007000c7802 */ /* 0x000fe20000000f00 */
[----:B------:R-:W-:-:S07]  /*24210*/  IMAD.MOV.U32 R2, RZ, RZ, R14 ;  /* 0x000000ffff027224 */ /* 0x000fce00078e000e */
[----:B------:R-:W-:Y:S05]  /*24220*/  WARPSYNC.COLLECTIVE R15, `(.L_x_9934) ;  /* 0x000000000f087348 */ /* 0x000fea0003c00000 */
[----:B------:R0:W1:Y:S02]  /*24230*/  SHFL.IDX P6, R14, R13, R12, R11 ;  /* 0x0000000c0d0e7389 */ /* 0x00006400000c000b */
[----:B01----:R-:W-:Y:S01]  /*24240*/  ENDCOLLECTIVE ;  /* 0x000000000000791b */ /* 0x003fe20003800000 */
.L_x_9934:
        /* <DEDUP_REMOVED lines=13> */
.L_x_9935:
[----:B------:R-:W-:Y:S01]  /*24320*/  @!PT LDS RZ, [RZ] ;  /* 0x00000000fffff984 */ /* 0x000fe20000000800 */
[----:B------:R-:W-:Y:S01]  /*24330*/  @!PT LDS RZ, [RZ] ;  /* 0x00000000fffff984 */ /* 0x000fe20000000800 */
[----:B------:R-:W-:Y:S01]  /*24340*/  @!PT LDS RZ, [RZ] ;  /* 0x00000000fffff984 */ /* 0x000fe20000000800 */
[----:B------:R0:W-:Y:S01]  /*24350*/  LDGSTS.E.BYPASS.LTC128B.128 [R7+0x7400], desc[UR42][R2.64+0x80], !P0 ;  /* 0x0740008002077fae */ /* 0x0001e2000c101d6a */
[----:B------:R-:W-:Y:S05]  /*24360*/  BRA `(.L_x_9936) ;  /* 0xffffff8c00b47947 */ /* 0x000fea000383ffff */
.L_x_9704:
[----:B0-----:R0:W1:Y:S02]  /*24370*/  SYNCS.PHASECHK.TRANS64.TRYWAIT P0, [R0+URZ+0x28860], R3 ;  /* 0x02886003000075a7 */ /* 0x001064000800017f */
[----:B-1----:R-:W-:Y:S05]  /*24380*/  @!P0 NANOSLEEP.SYNCS 0x989680 ;  /* 0x009896800000895d */ /* 0x002fea0003900000 */
[----:B------:R-:W1:Y:S02]  /*24390*/  @!P0 SYNCS.PHASECHK.TRANS64 P0, [R0+URZ+0x28860], R3 ;  /* 0x02886003000085a7 */ /* 0x000e64000800007f */
[----:B-1----:R-:W-:Y:S05]  /*243a0*/  @!P0 BRA `(.L_x_9704) ;  /* 0xfffffffc00f08947 */ /* 0x002fea000383ffff */
[----:B------:R-:W-:Y:S05]  /*243b0*/  BRA `(.L_x_9937) ;  /* 0xffffff9000d07947 */ /* 0x000fea000383ffff */
.L_x_9705:
        /* <DEDUP_REMOVED lines=8> */
.L_x_9939:
[----:B------:R-:W-:Y:S05]  /*24440*/  BSYNC B0 ;  /* 0x0000000000007941 */ /* 0x000fea0003800000 */
.L_x_9938:
        /* <DEDUP_REMOVED lines=9> */
.L_x_9940:
        /* <DEDUP_REMOVED lines=12> */
.L_x_9941:
        /* <DEDUP_REMOVED lines=13> */
.L_x_9942:
[----:B------:R-:W-:Y:S02]  /*24670*/  IMAD.MOV.U32 R13, RZ, RZ, R24 ;  /* 0x000000ffff0d7224 */ /* 0x000fe400078e0018 */
[----:B------:R-:W-:Y:S02]  /*24680*/  IMAD.MOV.U32 R12, RZ, RZ, 0x2 ;  /* 0x00000002ff0c7424 */ /* 0x000fe400078e00ff */
[----:B------:R-:W-:-:S07]  /*24690*/  IMAD.MOV.U32 R10, RZ, RZ, R14 ;  /* 0x000000ffff0a7224 */ /* 0x000fce00078e000e */
[----:B------:R-:W-:Y:S05]  /*246a0*/  WARPSYNC.COLLECTIVE R15, `(.L_x_9943) ;  /* 0x000000000f087348 */ /* 0x000fea0003c00000 */
[----:B------:R0:W1:Y:S02]  /*246b0*/  SHFL.IDX P6, R14, R13, R12, R11 ;  /* 0x0000000c0d0e7389 */ /* 0x00006400000c000b */
[----:B01----:R-:W-:Y:S01]  /*246c0*/  ENDCOLLECTIVE ;  /* 0x000000000000791b */ /* 0x003fe20003800000 */
.L_x_9943:
        /* <DEDUP_REMOVED lines=14> */
.L_x_9944:
[----:B------:R-:W-:Y:S02]  /*247b0*/  IMAD.MOV.U32 R13, RZ, RZ, R24 ;  /* 0x000000ffff0d7224 */ /* 0x000fe400078e0018 */
[----:B------:R-:W-:Y:S01]  /*247c0*/  IMAD.MOV.U32 R12, RZ, RZ, 0x3 ;  /* 0x00000003ff0c7424 */ /* 0x000fe200078e00ff */
[----:B------:R-:W-:-:S13]  /*247d0*/  IADD3 R2, P2, R14, R5, RZ ;  /* 0x000000050e027210 */ /* 0x000fda0007f5e0ff */
[----:B------:R-:W-:Y:S05]  /*247e0*/  WARPSYNC.COLLECTIVE R15, `(.L_x_9945) ;  /* 0x000000000f087348 */ /* 0x000fea0003c00000 */
[----:B------:R0:W1:Y:S02]  /*247f0*/  SHFL.IDX P6, R14, R13, R12, R11 ;  /* 0x0000000c0d0e7389 */ /* 0x00006400000c000b */
[----:B01----:R-:W-:Y:S01]  /*24800*/  ENDCOLLECTIVE ;  /* 0x000000000000791b */ /* 0x003fe20003800000 */
.L_x_9945:
        /* <DEDUP_REMOVED lines=13> */
.L_x_9946:
[----:B------:R-:W-:Y:S02]  /*248e0*/  IMAD.MOV.U32 R13, RZ, RZ, R24 ;  /* 0x000000ffff0d7224 */ /* 0x000fe400078e0018 */
[----:B------:R-:W-:Y:S01]  /*248f0*/  IMAD.MOV.U32 R12, RZ, RZ, 0x4 ;  /* 0x00000004ff0c7424 */ /* 0x000fe200078e00ff */
[----:B------:R-:W-:-:S13]  /*24900*/  IADD3 R2, P2, R14, R5, RZ ;  /* 0x000000050e027210 */ /* 0x000fda0007f5e0ff */
[----:B------:R-:W-:Y:S05]  /*24910*/  WARPSYNC.COLLECTIVE R15, `(.L_x_9947) ;  /* 0x000000000f087348 */ /* 0x000fea0003c00000 */
[----:B------:R0:W1:Y:S02]  /*24920*/  SHFL.IDX P6, R14, R13, R12, R11 ;  /* 0x0000000c0d0e7389 */ /* 0x00006400000c000b */
[----:B01----:R-:W-:Y:S01]  /*24930*/  ENDCOLLECTIVE ;  /* 0x000000000000791b */ /* 0x003fe20003800000 */
.L_x_9947:
        /* <DEDUP_REMOVED lines=13> */
.L_x_9948:
[----:B------:R-:W-:Y:S02]  /*24a10*/  IMAD.MOV.U32 R13, RZ, RZ, R24 ;  /* 0x000000ffff0d7224 */ /* 0x000fe400078e0018 */
[----:B------:R-:W-:Y:S02]  /*24a20*/  IMAD.MOV.U32 R12, RZ, RZ, 0x5 ;  /* 0x00000005ff0c7424 */ /* 0x000fe400078e00ff */
[----:B------:R-:W-:-:S07]  /*24a30*/  IMAD.MOV.U32 R10, RZ, RZ, R14 ;  /* 0x000000ffff0a7224 */ /* 0x000fce00078e000e */
[----:B------:R-:W-:Y:S05]  /*24a40*/  WARPSYNC.COLLECTIVE R15, `(.L_x_9949) ;  /* 0x000000000f087348 */ /* 0x000fea0003c00000 */
[----:B------:R0:W1:Y:S02]  /*24a50*/  SHFL.IDX P6, R14, R13, R12, R11 ;  /* 0x0000000c0d0e7389 */ /* 0x00006400000c000b */
[----:B01----:R-:W-:Y:S01]  /*24a60*/  ENDCOLLECTIVE ;  /* 0x000000000000791b */ /* 0x003fe20003800000 */
.L_x_9949:
        /* <DEDUP_REMOVED lines=14> */
.L_x_9950:
[----:B------:R-:W-:Y:S02]  /*24b50*/  IMAD.MOV.U32 R13, RZ, RZ, R24 ;  /* 0x000000ffff0d7224 */ /* 0x000fe400078e0018 */
[----:B------:R-:W-:Y:S01]  /*24b60*/  IMAD.MOV.U32 R12, RZ, RZ, 0x6 ;  /* 0x00000006ff0c7424 */ /* 0x000fe200078e00ff */
[----:B------:R-:W-:-:S13]  /*24b70*/  IADD3 R2, P2, R14, R5, RZ ;  /* 0x000000050e027210 */ /* 0x000fda0007f5e0ff */
[----:B------:R-:W-:Y:S05]  /*24b80*/  WARPSYNC.COLLECTIVE R15, `(.L_x_9951) ;  /* 0x000000000f087348 */ /* 0x000fea0003c00000 */
[----:B------:R0:W1:Y:S02]  /*24b90*/  SHFL.IDX P6, R14, R13, R12, R11 ;  /* 0x0000000c0d0e7389 */ /* 0x00006400000c000b */
[----:B01----:R-:W-:Y:S01]  /*24ba0*/  ENDCOLLECTIVE ;  /* 0x000000000000791b */ /* 0x003fe20003800000 */
.L_x_9951:
        /* <DEDUP_REMOVED lines=13> */
.L_x_9952:
[----:B------:R-:W-:Y:S01]  /*24c80*/  MOV R13, R24 ;  /* 0x00000018000d7202 */ /* 0x000fe20000000f00 */
[----:B------:R-:W-:Y:S02]  /*24c90*/  IMAD.MOV.U32 R12, RZ, RZ, 0x7 ;  /* 0x00000007ff0c7424 */ /* 0x000fe400078e00ff */
[----:B------:R-:W-:-:S07]  /*24ca0*/  IMAD.MOV.U32 R10, RZ, RZ, R14 ;  /* 0x000000ffff0a7224 */ /* 0x000fce00078e000e */
[----:B------:R-:W-:Y:S05]  /*24cb0*/  WARPSYNC.COLLECTIVE R15, `(.L_x_9953) ;  /* 0x000000000f087348 */ /* 0x000fea0003c00000 */
[----:B------:R0:W1:Y:S02]  /*24cc0*/  SHFL.IDX P6, R14, R13, R12, R11 ;  /* 0x0000000c0d0e7389 */ /* 0x00006400000c000b */
[----:B01----:R-:W-:Y:S01]  /*24cd0*/  ENDCOLLECTIVE ;  /* 0x000000000000791b */ /* 0x003fe20003800000 */
.L_x_9953:
        /* <DEDUP_REMOVED lines=12> */
.L_x_9954:
[----:B------:R-:W-:Y:S05]  /*24da0*/  BRA `(.L_x_9955) ;  /* 0xffffff8c00707947 */ /* 0x000fea000383ffff */
.L_x_9710:
[----:B------:R-:W-:Y:S01]  /*24db0*/  BSSY B0, `(.L_x_9956) ;  /* 0x0000008000007945 */ /* 0x000fe20003800000 */
[----:B------:R-:W-:Y:S02]  /*24dc0*/  IMAD.MOV.U32 R13, RZ, RZ, R16 ;  /* 0x000000ffff0d7224 */ /* 0x000fe400078e0010 */
[----:B------:R-:W-:Y:S02]  /*24dd0*/  IMAD.MOV.U32 R12, RZ, RZ, RZ ;  /* 0x000000ffff0c7224 */ /* 0x000fe400078e00ff */
[----:B-1----:R-:W-:Y:S02]  /*24de0*/  IMAD.MOV.U32 R11, RZ, RZ, 0x1f ;  /* 0x0000001fff0b7424 */ /* 0x002fe400078e00ff */
[----:B------:R-:W-:-:S07]  /*24df0*/  IMAD.MOV.U32 R15, RZ, RZ, -0x1 ;  /* 0xffffffffff0f7424 */ /* 0x000fce00078e00ff */
[----:B0-----:R-:W-:Y:S05]  /*24e00*/  WARPSYNC.COLLECTIVE R15, `(.L_x_9957) ;  /* 0x000000000f087348 */ /* 0x001fea0003c00000 */
[----:B------:R1:W2:Y:S02]  /*24e10*/  SHFL.IDX P6, R14, R13, R12, R11 ;  /* 0x0000000c0d0e7389 */ /* 0x0002a400000c000b */
[----:B012---:R-:W-:Y:S01]  /*24e20*/  ENDCOLLECTIVE ;  /* 0x000000000000791b */ /* 0x007fe20003800000 */
.L_x_9957:
[----:B------:R-:W-:Y:S05]  /*24e30*/  BSYNC B0 ;  /* 0x0000000000007941 */ /* 0x000fea0003800000 */
.L_x_9956:
        /* <DEDUP_REMOVED lines=9> */
.L_x_9958:
        /* <DEDUP_REMOVED lines=18> */
.L_x_9959:
[----:B------:R-:W-:Y:S01]  /*24ff0*/  IMAD.MOV.U32 R12, RZ, RZ, 0x2 ;  /* 0x00000002ff0c7424 */ /* 0x000fe200078e00ff */
[----:B------:R-:W-:-:S05]  /*25000*/  SEL R6, R14, RZ, P1 ;  /* 0x000000ff0e067207 */ /* 0x000fca0000800000 */
[----:B------:R-:W-:-:S04]  /*25010*/  IMAD.IADD R6, R5, 0x1, R6 ;  /* 0x0000000105067824 */ /* 0x000fc800078e0206 */
[----:B------:R-:W-:-:S07]  /*25020*/  IMAD.MOV.U32 R13, RZ, RZ, R6 ;  /* 0x000000ffff0d7224 */ /* 0x000fce00078e0006 */
[----:B------:R-:W-:Y:S05]  /*25030*/  WARPSYNC.COLLECTIVE R15, `(.L_x_9960) ;  /* 0x000000000f087348 */ /* 0x000fea0003c00000 */
[----:B------:R0:W1:Y:S02]  /*25040*/  SHFL.UP P6, R14, R13, R12, R11 ;  /* 0x0400000c0d0e7389 */ /* 0x00006400000c000b */
[----:B01----:R-:W-:Y:S01]  /*25050*/  ENDCOLLECTIVE ;  /* 0x000000000000791b */ /* 0x003fe20003800000 */
.L_x_9960:
[----:B------:R-:W-:Y:S02]  /*25060*/  MOV R12, 0x4 ;  /* 0x00000004000c7802 */ /* 0x000fe40000000f00 */
[----:B------:R-:W-:-:S05]  /*25070*/  SEL R7, R14, RZ, P2 ;  /* 0x000000ff0e077207 */ /* 0x000fca0001000000 */
[----:B------:R-:W-:-:S04]  /*25080*/  IMAD.IADD R7, R6, 0x1, R7 ;  /* 0x0000000106077824 */ /* 0x000fc800078e0207 */
[----:B------:R-:W-:-:S07]  /*25090*/  IMAD.MOV.U32 R13, RZ, RZ, R7 ;  /* 0x000000ffff0d7224 */ /* 0x000fce00078e0007 */
[----:B------:R-:W-:Y:S05]  /*250a0*/  WARPSYNC.COLLECTIVE R15, `(.L_x_9961) ;  /* 0x000000000f087348 */ /* 0x000fea0003c00000 */
[----:B------:R0:W1:Y:S02]  /*250b0*/  SHFL.UP P6, R14, R13, R12, R11 ;  /* 0x0400000c0d0e7389 */ /* 0x00006400000c000b */
[----:B01----:R-:W-:Y:S01]  /*250c0*/  ENDCOLLECTIVE ;  /* 0x000000000000791b */ /* 0x003fe20003800000 */
.L_x_9961:
[----:B------:R-:W-:Y:S01]  /*250d0*/  IMAD.MOV.U32 R12, RZ, RZ, 0x8 ;  /* 0x00000008ff0c7424 */ /* 0x000fe200078e00ff */
[----:B------:R-:W-:-:S05]  /*250e0*/  SEL R2, R14, RZ, P3 ;  /* 0x000000ff0e027207 */ /* 0x000fca0001800000 */
[----:B------:R-:W-:-:S04]  /*250f0*/  IMAD.IADD R2, R7, 0x1, R2 ;  /* 0x0000000107027824 */ /* 0x000fc800078e0202 */
[----:B------:R-:W-:-:S07]  /*25100*/  IMAD.MOV.U32 R13, RZ, RZ, R2 ;  /* 0x000000ffff0d7224 */ /* 0x000fce00078e0002 */
[----:B------:R-:W-:Y:S05]  /*25110*/  WARPSYNC.COLLECTIVE R15, `(.L_x_9962) ;  /* 0x000000000f087348 */ /* 0x000fea0003c00000 */
[----:B------:R0:W1:Y:S02]  /*25120*/  SHFL.UP P6, R14, R13, R12, R11 ;  /* 0x0400000c0d0e7389 */ /* 0x00006400000c000b */
[----:B01----:R-:W-:Y:S01]  /*25130*/  ENDCOLLECTIVE ;  /* 0x000000000000791b */ /* 0x003fe20003800000 */
.L_x_9962:
[----:B------:R-:W-:Y:S01]  /*25140*/  IMAD.MOV.U32 R12, RZ, RZ, 0x10 ;  /* 0x00000010ff0c7424 */ /* 0x000fe200078e00ff */
[----:B------:R-:W-:-:S05]  /*25150*/  SEL R3, R14, RZ, P4 ;  /* 0x000000ff0e037207 */ /* 0x000fca0002000000 */
[----:B------:R-:W-:-:S04]  /*25160*/  IMAD.IADD R3, R2, 0x1, R3 ;  /* 0x0000000102037824 */ /* 0x000fc800078e0203 */
[----:B------:R-:W-:-:S07]  /*25170*/  IMAD.MOV.U32 R13, RZ, RZ, R3 ;  /* 0x000000ffff0d7224 */ /* 0x000fce00078e0003 */
[----:B------:R-:W-:Y:S05]  /*25180*/  WARPSYNC.COLLECTIVE R15, `(.L_x_9963) ;  /* 0x000000000f087348 */ /* 0x000fea0003c00000 */
[----:B------:R0:W1:Y:S02]  /*25190*/  SHFL.UP P6, R14, R13, R12, R11 ;  /* 0x0400000c0d0e7389 */ /* 0x00006400000c000b */
[----:B01----:R-:W-:Y:S01]  /*251a0*/  ENDCOLLECTIVE ;  /* 0x000000000000791b */ /* 0x003fe20003800000 */
.L_x_9963:
        /* <DEDUP_REMOVED lines=8> */
.L_x_9964:
[----:B------:R-:W-:Y:S05]  /*25230*/  BRA `(.L_x_9965) ;  /* 0xffffff8c007c7947 */ /* 0x000fea000383ffff */
.L_x_9715:
[----:B------:R-:W-:Y:S01]  /*25240*/  BSSY B0, `(.L_x_9966) ;  /* 0x0000008000007945 */ /* 0x000fe20003800000 */
[----:B-----5:R-:W-:Y:S02]  /*25250*/  IMAD.MOV.U32 R13, RZ, RZ, R5 ;  /* 0x000000ffff0d7224 */ /* 0x020fe400078e0005 */
[----:B------:R-:W-:Y:S02]  /*25260*/  IMAD.MOV.U32 R12, RZ, RZ, 0x1 ;  /* 0x00000001ff0c7424 */ /* 0x000fe400078e00ff */
[----:B-1----:R-:W-:Y:S02]  /*25270*/  IMAD.MOV.U32 R11, RZ, RZ, RZ ;  /* 0x000000ffff0b7224 */ /* 0x002fe400078e00ff */
[----:B------:R-:W-:-:S07]  /*25280*/  IMAD.MOV.U32 R15, RZ, RZ, -0x1 ;  /* 0xffffffffff0f7424 */ /* 0x000fce00078e00ff */
[----:B0-23--:R-:W-:Y:S05]  /*25290*/  WARPSYNC.COLLECTIVE R15, `(.L_x_9967) ;  /* 0x000000000f087348 */ /* 0x00dfea0003c00000 */
[----:B------:R1:W4:Y:S02]  /*252a0*/  SHFL.UP P6, R14, R13, R12, R11 ;  /* 0x0400000c0d0e7389 */ /* 0x00032400000c000b */
[----:B01234-:R-:W-:Y:S01]  /*252b0*/  ENDCOLLECTIVE ;  /* 0x000000000000791b */ /* 0x01ffe20003800000 */
.L_x_9967:
[----:B------:R-:W-:Y:S05]  /*252c0*/  BSYNC B0 ;  /* 0x0000000000007941 */ /* 0x000fea0003800000 */
.L_x_9966:
        /* <DEDUP_REMOVED lines=8> */
.L_x_9968:
[----:B------:R-:W-:Y:S01]  /*25350*/  IMAD.MOV.U32 R12, RZ, RZ, 0x4 ;  /* 0x00000004ff0c7424 */ /* 0x000fe200078e00ff */
[----:B------:R-:W-:-:S05]  /*25360*/  SEL R2, R14, RZ, P2 ;  /* 0x000000ff0e027207 */ /* 0x000fca0001000000 */
[----:B------:R-:W-:-:S04]  /*25370*/  IMAD.IADD R2, R13, 0x1, R2 ;  /* 0x000000010d027824 */ /* 0x000fc800078e0202 */
[----:B------:R-:W-:-:S07]  /*25380*/  IMAD.MOV.U32 R13, RZ, RZ, R2 ;  /* 0x000000ffff0d7224 */ /* 0x000fce00078e0002 */
[----:B------:R-:W-:Y:S05]  /*25390*/  WARPSYNC.COLLECTIVE R15, `(.L_x_9969) ;  /* 0x000000000f087348 */ /* 0x000fea0003c00000 */
[----:B------:R0:W1:Y:S02]  /*253a0*/  SHFL.UP P6, R14, R13, R12, R11 ;  /* 0x0400000c0d0e7389 */ /* 0x00006400000c000b */
[----:B01----:R-:W-:Y:S01]  /*253b0*/  ENDCOLLECTIVE ;  /* 0x000000000000791b */ /* 0x003fe20003800000 */
.L_x_9969:
[----:B------:R-:W-:Y:S02]  /*253c0*/  MOV R12, 0x8 ;  /* 0x00000008000c7802 */ /* 0x000fe40000000f00 */
[----:B------:R-:W-:-:S05]  /*253d0*/  SEL R3, R14, RZ, P3 ;  /* 0x000000ff0e037207 */ /* 0x000fca0001800000 */
[----:B------:R-:W-:-:S04]  /*253e0*/  IMAD.IADD R3, R2, 0x1, R3 ;  /* 0x0000000102037824 */ /* 0x000fc800078e0203 */
[----:B------:R-:W-:-:S07]  /*253f0*/  IMAD.MOV.U32 R13, RZ, RZ, R3 ;  /* 0x000000ffff0d7224 */ /* 0x000fce00078e0003 */
[----:B------:R-:W-:Y:S05]  /*25400*/  WARPSYNC.COLLECTIVE R15, `(.L_x_9970) ;  /* 0x000000000f087348 */ /* 0x000fea0003c00000 */
[----:B------:R0:W1:Y:S02]  /*25410*/  SHFL.UP P6, R14, R13, R12, R11 ;  /* 0x0400000c0d0e7389 */ /* 0x00006400000c000b */
[----:B01----:R-:W-:Y:S01]  /*25420*/  ENDCOLLECTIVE ;  /* 0x000000000000791b */ /* 0x003fe20003800000 */
.L_x_9970:
[----:B------:R-:W-:Y:S01]  /*25430*/  IMAD.MOV.U32 R12, RZ, RZ, 0x10 ;  /* 0x00000010ff0c7424 */ /* 0x000fe200078e00ff */
[----:B------:R-:W-:-:S05]  /*25440*/  SEL R4, R14, RZ, P4 ;  /* 0x000000ff0e047207 */ /* 0x000fca0002000000 */
[----:B------:R-:W-:-:S04]  /*25450*/  IMAD.IADD R4, R3, 0x1, R4 ;  /* 0x0000000103047824 */ /* 0x000fc800078e0204 */
[----:B------:R-:W-:-:S07]  /*25460*/  IMAD.MOV.U32 R13, RZ, RZ, R4 ;  /* 0x000000ffff0d7224 */ /* 0x000fce00078e0004 */
[----:B------:R-:W-:Y:S05]  /*25470*/  WARPSYNC.COLLECTIVE R15, `(.L_x_9971) ;  /* 0x000000000f087348 */ /* 0x000fea0003c00000 */
[----:B------:R0:W1:Y:S02]  /*25480*/  SHFL.UP P6, R14, R13, R12, R11 ;  /* 0x0400000c0d0e7389 */ /* 0x00006400000c000b */
[----:B01----:R-:W-:Y:S01]  /*25490*/  ENDCOLLECTIVE ;  /* 0x000000000000791b */ /* 0x003fe20003800000 */
.L_x_9971:
        /* <DEDUP_REMOVED lines=8> */
.L_x_9972:
[----:B------:R-:W-:Y:S05]  /*25520*/  BRA `(.L_x_9973) ;  /* 0xffffff8c005c7947 */ /* 0x000fea000383ffff */
.L_x_9717:
[----:B------:R-:W-:Y:S01]  /*25530*/  BSSY B0, `(.L_x_9974) ;  /* 0x0000006000007945 */ /* 0x000fe20003800000 */
[----:B------:R-:W-:Y:S01]  /*25540*/  PLOP3.LUT P6, PT, P6, PT, PT, 0x8, 0x0 ;  /* 0x000000000000781c */ /* 0x000fe200037ce170 */
[----:B------:R-:W-:-:S12]  /*25550*/  IMAD.MOV.U32 R15, RZ, RZ, -0x1 ;  /* 0xffffffffff0f7424 */ /* 0x000fd800078e00ff */
[----:B012---:R-:W-:Y:S05]  /*25560*/  WARPSYNC.COLLECTIVE R15, `(.L_x_9975) ;  /* 0x000000000f087348 */ /* 0x007fea0003c00000 */
[----:B------:R-:W-:Y:S01]  /*25570*/  VOTE.ANY R14, PT, P6 ;  /* 0x00000000000e7806 */ /* 0x000fe200030e0100 */
[----:B012---:R-:W-:Y:S06]  /*25580*/  ENDCOLLECTIVE ;  /* 0x000000000000791b */ /* 0x007fec0003800000 */
.L_x_9975:
[----:B------:R-:W-:Y:S05]  /*25590*/  BSYNC B0 ;  /* 0x0000000000007941 */ /* 0x000fea0003800000 */
.L_x_9974:
        /* <DEDUP_REMOVED lines=9> */
.L_x_9976:
[----:B------:R-:W-:Y:S01]  /*25630*/  IMAD.MOV.U32 R5, RZ, RZ, R14 ;  /* 0x000000ffff057224 */ /* 0x000fe200078e000e */
[----:B------:R-:W-:Y:S06]  /*25640*/  BRA `(.L_x_9977) ;  /* 0xffffff8c004c7947 */ /* 0x000fec000383ffff */
.L_x_9719:
[----:B------:R-:W-:Y:S01]  /*25650*/  BSSY B0, `(.L_x_9978) ;  /* 0x0000007000007945 */ /* 0x000fe20003800000 */
[----:B------:R-:W-:Y:S02]  /*25660*/  IMAD.MOV.U32 R13, RZ, RZ, R6 ;  /* 0x000000ffff0d7224 */ /* 0x000fe400078e0006 */
[----:B-1----:R-:W-:Y:S02]  /*25670*/  IMAD.MOV.U32 R11, RZ, RZ, 0x1f ;  /* 0x0000001fff0b7424 */ /* 0x002fe400078e00ff */
[----:B------:R-:W-:-:S07]  /*25680*/  IMAD.MOV.U32 R15, RZ, RZ, -0x1 ;  /* 0xffffffffff0f7424 */ /* 0x000fce00078e00ff */
[----:B0-234-:R-:W-:Y:S05]  /*25690*/  WARPSYNC.COLLECTIVE R15, `(.L_x_9979) ;  /* 0x000000000f087348 */ /* 0x01dfea0003c00000 */
[----:B------:R1:W0:Y:S02]  /*256a0*/  SHFL.IDX P6, R14, R13, R12, R11 ;  /* 0x0000000c0d0e7389 */ /* 0x00022400000c000b */
[----:B01234-:R-:W-:Y:S01]  /*256b0*/  ENDCOLLECTIVE ;  /* 0x000000000000791b */ /* 0x01ffe20003800000 */
.L_x_9979:
[----:B------:R-:W-:Y:S05]  /*256c0*/  BSYNC B0 ;  /* 0x0000000000007941 */ /* 0x000fea0003800000 */
.L_x_9978:
[----:B------:R-:W-:Y:S05]  /*256d0*/  BRA `(.L_x_9718) ;  /* 0xffffff8c00447947 */ /* 0x000fea000383ffff */
.L_x_9723:
[----:B-1----:R1:W2:Y:S02]  /*256e0*/  SYNCS.PHASECHK.TRANS64.TRYWAIT P0, [R4+URZ+0x28820], R0 ;  /* 0x02882000040075a7 */ /* 0x0022a4000800017f */
[----:B--2---:R-:W-:Y:S05]  /*256f0*/  @!P0 NANOSLEEP.SYNCS 0x989680 ;  /* 0x009896800000895d */ /* 0x004fea0003900000 */
[----:B------:R-:W2:Y:S02]  /*25700*/  @!P0 SYNCS.PHASECHK.TRANS64 P0, [R4+URZ+0x28820], R0 ;  /* 0x02882000040085a7 */ /* 0x000ea4000800007f */
[----:B--2---:R-:W-:Y:S05]  /*25710*/  @!P0 BRA `(.L_x_9723) ;  /* 0xfffffffc00f08947 */ /* 0x004fea000383ffff */
[----:B------:R-:W-:Y:S05]  /*25720*/  BRA `(.L_x_9980) ;  /* 0xffffff9000bc7947 */ /* 0x000fea000383ffff */
.L_x_9724:
        /* <DEDUP_REMOVED lines=8> */
[----:B01-34-:R-:W-:Y:S05]  /*257b0*/  WARPSYNC.COLLECTIVE R15, `(.L_x_9982) ;  /* 0x000000000f087348 */ /* 0x01bfea0003c00000 */
[----:B------:R2:W0:Y:S02]  /*257c0*/  SHFL.IDX P6, R14, R13, R12, R11 ;  /* 0x0000000c0d0e7389 */ /* 0x00042400000c000b */
[----:B01234-:R-:W-:Y:S01]  /*257d0*/  ENDCOLLECTIVE ;  /* 0x000000000000791b */ /* 0x01ffe20003800000 */
.L_x_9982:
[----:B------:R-:W-:Y:S05]  /*257e0*/  BSYNC B0 ;  /* 0x0000000000007941 */ /* 0x000fea0003800000 */
.L_x_9981:
[----:B------:R-:W-:Y:S05]  /*257f0*/  BRA `(.L_x_9983) ;  /* 0xffffff9000a47947 */ /* 0x000fea000383ffff */
.L_x_9725:
[----:B------:R-:W-:Y:S01]  /*25800*/  BSSY B0, `(.L_x_9984) ;  /* 0x0000006000007945 */ /* 0x000fe20003800000 */
[----:B------:R-:W-:-:S07]  /*25810*/  IMAD.MOV.U32 R15, RZ, RZ, -0x1 ;  /* 0xffffffffff0f7424 */ /* 0x000fce00078e00ff */
[----:B01-34-:R-:W-:Y:S05]  /*25820*/  WARPSYNC.COLLECTIVE R15, `(.L_x_9985) ;  /* 0x000000000f0c7348 */ /* 0x01bfea0003c00000 */
[----:B------:R-:W-:Y:S02]  /*25830*/  ELECT P6, UR62, PT ;  /* 0x00000000003e782f */ /* 0x000fe400038c0000 */
[----:B------:R-:W-:Y:S01]  /*25840*/  MOV R14, UR62 ;  /* 0x0000003e000e7c02 */ /* 0x000fe20008000f00 */
[----:B01-34-:R-:W-:Y:S10]  /*25850*/  ENDCOLLECTIVE ;  /* 0x000000000000791b */ /* 0x01bff40003800000 */
.L_x_9985:
[----:B------:R-:W-:Y:S05]  /*25860*/  BSYNC B0 ;  /* 0x0000000000007941 */ /* 0x000fea0003800000 */
.L_x_9984:
[----:B------:R-:W-:Y:S05]  /*25870*/  BRA `(.L_x_9986) ;  /* 0xffffff9000987947 */ /* 0x000fea000383ffff */
.L_x_9727:
[----:B-1----:R1:W2:Y:S02]  /*25880*/  SYNCS.PHASECHK.TRANS64.TRYWAIT P1, [R5+URZ+0x28840], R0 ;  /* 0x02884000050075a7 */ /* 0x0022a4000802017f */
[----:B--2---:R-:W-:Y:S05]  /*25890*/  @!P1 NANOSLEEP.SYNCS 0x989680 ;  /* 0x009896800000995d */ /* 0x004fea0003900000 */
[----:B------:R-:W2:Y:S02]  /*258a0*/  @!P1 SYNCS.PHASECHK.TRANS64 P1, [R5+URZ+0x28840], R0 ;  /* 0x02884000050095a7 */ /* 0x000ea4000802007f */
[----:B--2---:R-:W-:Y:S05]  /*258b0*/  @!P1 BRA `(.L_x_9727) ;  /* 0xfffffffc00f09947 */ /* 0x004fea000383ffff */
[----:B------:R-:W-:Y:S05]  /*258c0*/  BRA `(.L_x_9987) ;  /* 0xffffff9000b87947 */ /* 0x000fea000383ffff */
.L_x_9729:
[----:B--2---:R2:W0:Y:S02]  /*258d0*/  SYNCS.PHASECHK.TRANS64.TRYWAIT P1, [R25+URZ+0x28840], R2 ;  /* 0x02884002190075a7 */ /* 0x004424000802017f */
[----:B0-----:R-:W-:Y:S05]  /*258e0*/  @!P1 NANOSLEEP.SYNCS 0x989680 ;  /* 0x009896800000995d */ /* 0x001fea0003900000 */
[----:B------:R-:W0:Y:S02]  /*258f0*/  @!P1 SYNCS.PHASECHK.TRANS64 P1, [R25+URZ+0x28840], R2 ;  /* 0x02884002190095a7 */ /* 0x000e24000802007f */
[----:B0-----:R-:W-:Y:S05]  /*25900*/  @!P1 BRA `(.L_x_9729) ;  /* 0xfffffffc00f09947 */ /* 0x001fea000383ffff */
[----:B------:R-:W-:Y:S05]  /*25910*/  BRA `(.L_x_9988) ;  /* 0xffffff9000c47947 */ /* 0x000fea000383ffff */
.L_x_9731:
[----:B------:R0:W0:Y:S02]  /*25920*/  SYNCS.PHASECHK.TRANS64.TRYWAIT P1, [R5+URZ+0x28860], R0 ;  /* 0x02886000050075a7 */ /* 0x000024000802017f */
[----:B0-----:R-:W-:Y:S05]  /*25930*/  @!P1 NANOSLEEP.SYNCS 0x989680 ;  /* 0x009896800000995d */ /* 0x001fea0003900000 */
[----:B------:R-:W0:Y:S02]  /*25940*/  @!P1 SYNCS.PHASECHK.TRANS64 P1, [R5+URZ+0x28860], R0 ;  /* 0x02886000050095a7 */ /* 0x000e24000802007f */
[----:B0-----:R-:W-:Y:S05]  /*25950*/  @!P1 BRA `(.L_x_9731) ;  /* 0xfffffffc00f09947 */ /* 0x001fea000383ffff */
[----:B------:R-:W-:Y:S05]  /*25960*/  BRA `(.L_x_9989) ;  /* 0xffffff9000c07947 */ /* 0x000fea000383ffff */
.L_x_9990:
        /* <DEDUP_REMOVED lines=9> */
.L_x_15851:


//--------------------- .text._ZN7cutlass13device_kernelIN5flash11enable_sm90INS1_16FlashAttnFwdSm90INS1_25CollectiveMainloopFwdSm90ILi2EN4cute5tupleIJNS5_1CILi1EEES8_S8_EEENS6_IJNS7_ILi192EEENS7_ILi128EEENS7_ILi96EEEEEELi96ENS_10bfloat16_tEfNS_4arch4Sm90ELb0ELb0ELb0ELb0ELb1ELb0ELb0ELb0ELb1ELb1ELb0ELb0EEENS1_21CollectiveEpilogueFwdINS6_IJSA_SC_SB_EEES9_SE_SG_Li384ELb0ELb1ELb0ELb0EEENS1_29StaticPersistentTileSchedulerILb0EEEEEEEEEvNT_6ParamsE --------------------------
	.section	.text._ZN7cutlass13device_kernelIN5flash11enable_sm90INS1_16FlashAttnFwdSm90INS1_25CollectiveMainloopFwdSm90ILi2EN4cute5tupleIJNS5_1CILi1EEES8_S8_EEENS6_IJNS7_ILi192EEENS7_ILi128EEENS7_ILi96EEEEEELi96ENS_10bfloat16_tEfNS_4arch4Sm90ELb0ELb0ELb0ELb0ELb1ELb0ELb0ELb0ELb1ELb1ELb0ELb0EEENS1_21CollectiveEpilogueFwdINS6_IJSA_SC_SB_EEES9_SE_SG_Li384ELb0ELb1ELb0ELb0EEENS1_29StaticPersistentTileSchedulerILb0EEEEEEEEEvNT_6ParamsE,"ax",@progbits
	.align	128
.text._ZN7cutlass13device_kernelIN5flash11enable_sm90INS1_16FlashAttnFwdSm90INS1_25CollectiveMainloopFwdSm90ILi2EN4cute5tupleIJNS5_1CILi1EEES8_S8_EEENS6_IJNS7_ILi192EEENS7_ILi128EEENS7_ILi96EEEEEELi96ENS_10bfloat16_tEfNS_4arch4Sm90ELb0ELb0ELb0ELb0ELb1ELb0ELb0ELb0ELb1ELb1ELb0ELb0EEENS1_21CollectiveEpilogueFwdINS6_IJSA_SC_SB_EEES9_SE_SG_Li384ELb0ELb1ELb0ELb0EEENS1_29StaticPersistentTileSchedulerILb0EEEEEEEEEvNT_6ParamsE:
        .type           _ZN7cutlass13device_kernelIN5flash11enable_sm90INS1_16FlashAttnFwdSm90INS1_25CollectiveMainloopFwdSm90ILi2EN4cute5tupleIJNS5_1CILi1EEES8_S8_EEENS6_IJNS7_ILi192EEENS7_ILi128EEENS7_ILi96EEEEEELi96ENS_10bfloat16_tEfNS_4arch4Sm90ELb0ELb0ELb0ELb0ELb1ELb0ELb0ELb0ELb1ELb1ELb0ELb0EEENS1_21CollectiveEpilogueFwdINS6_IJSA_SC_SB_EEES9_SE_SG_Li384ELb0ELb1ELb0ELb0EEENS1_29StaticPersistentTileSchedulerILb0EEEEEEEEEvNT_6ParamsE,@function
        .size           _ZN7cutlass13device_kernelIN5flash11enable_sm90INS1_16FlashAttnFwdSm90INS1_25CollectiveMainloopFwdSm90ILi2EN4cute5tupleIJNS5_1CILi1EEES8_S8_EEENS6_IJNS7_ILi192EEENS7_ILi128EEENS7_ILi96EEEEEELi96ENS_10bfloat16_tEfNS_4arch4Sm90ELb0ELb0ELb0ELb0ELb1ELb0ELb0ELb0ELb1ELb1ELb0ELb0EEENS1_21CollectiveEpilogueFwdINS6_IJSA_SC_SB_EEES9_SE_SG_Li384ELb0ELb1ELb0ELb0EEENS1_29StaticPersistentTileSchedulerILb0EEEEEEEEEvNT_6ParamsE,(.L_x_15852 - _ZN7cutlass13device_kernelIN5flash11enable_sm90INS1_16FlashAttnFwdSm90INS1_25CollectiveMainloopFwdSm90ILi2EN4cute5tupleIJNS5_1CILi1EEES8_S8_EEENS6_IJNS7_ILi192EEENS7_ILi128EEENS7_ILi96EEEEEELi96ENS_10bfloat16_tEfNS_4arch4Sm90ELb0ELb0ELb0ELb0ELb1ELb0ELb0ELb0ELb1ELb1ELb0ELb0EEENS1_21CollectiveEpilogueFwdINS6_IJSA_SC_SB_EEES9_SE_SG_Li384ELb0ELb1ELb0ELb0EEENS1_29StaticPersistentTileSchedulerILb0EEEEEEEEEvNT_6ParamsE)
        .other          _ZN7cutlass13device_kernelIN5flash11enable_sm90INS1_16FlashAttnFwdSm90INS1_25CollectiveMainloopFwdSm90ILi2EN4cute5tupleIJNS5_1CILi1EEES8_S8_EEENS6_IJNS7_ILi192EEENS7_ILi128EEENS7_ILi96EEEEEELi96ENS_10bfloat16_tEfNS_4arch4Sm90ELb0ELb0ELb0ELb0ELb1ELb0ELb0ELb0ELb1ELb1ELb0ELb0EEENS1_21CollectiveEpilogueFwdINS6_IJSA_SC_SB_EEES9_SE_SG_Li384ELb0ELb1ELb0ELb0EEENS1_29StaticPersistentTileSchedulerILb0EEEEEEEEEvNT_6ParamsE,@"STO_CUDA_ENTRY STV_DEFAULT"
_ZN7cutlass13device_kernelIN5flash11enable_sm90INS1_16FlashAttnFwdSm90INS1_25CollectiveMainloopFwdSm90ILi2EN4cute5tupleIJNS5_1CILi1EEES8_S8_EEENS6_IJNS7_ILi192EEENS7_ILi128EEENS7_ILi96EEEEEELi96ENS_10bfloat16_tEfNS_4arch4Sm90ELb0ELb0ELb0ELb0ELb1ELb0ELb0ELb0ELb1ELb1ELb0ELb0EEENS1_21CollectiveEpilogueFwdINS6_IJSA_SC_SB_EEES9_SE_SG_Li384ELb0ELb1ELb0ELb0EEENS1_29StaticPersistentTileSchedulerILb0EEEEEEEEEvNT_6ParamsE:
        /* <DEDUP_REMOVED lines=9> */
[----:B------:R-:W1:Y:S01]  /*0090*/  SHFL.IDX PT, R3, R3, RZ, 0x1f ;  /* 0x00001fff03037589 */ /* 0x000e6200000e0000 */
        /* <DEDUP_REMOVED lines=35> */
.L_x_9991:
        /* <DEDUP_REMOVED lines=22> */
.L_x_9992:
        /* <DEDUP_REMOVED lines=18> */
.L_x_9993:
        /* <DEDUP_REMOVED lines=22> */
.L_x_9994:
        /* <DEDUP_REMOVED lines=23> */
.L_x_9995:
        /* <DEDUP_REMOVED lines=8> */
.L_x_9997:
[----:B------:R-:W-:-:S08]  /*08a0*/  NOP ;  /* 0x0000000000007918 */ /* 0x000fd00000000000 */
[----:B------:R-:W0:Y:S02]  /*08b0*/  USETMAXREG.TRY_ALLOC.CTAPOOL UP0, 0xa0 ;  /* 0x000000a0000079c8 */ /* 0x000e240008000600 */
[----:B0-----:R-:W-:-:S13]  /*08c0*/  PLOP3.LUT P0, PT, PT, PT, UP0, 0x80, 0x0 ;  /* 0x000000000000781c */ /* 0x001fda0003f0f008 */
[----:B------:R-:W-:Y:S05]  /*08d0*/  @!P0 BRA `(.L_x_9997) ;  /* 0xfffffffc00f08947 */ /* 0x000fea000383ffff */
[----:B------:R-:W0:Y:S01]  /*08e0*/  S2R R2, SR_TID.X ;  /* 0x0000000000027919 */ /* 0x000e220000002100 */
[----:B------:R-:W1:Y:S08]  /*08f0*/  S2UR UR36, SR_CTAID.X ;  /* 0x00000000002479c3 */ /* 0x000e700000002500 */
        /* <DEDUP_REMOVED lines=8> */
[----:B------:R-:W0:Y:S01]  /*0980*/  S2UR UR41, SR_CgaCtaId ;  /* 0x00000000002979c3 */ /* 0x000e220000008800 */
[----:B------:R-:W-:Y:S01]  /*0990*/  UMOV UR40, 0x400 ;  /* 0x0000040000287882 */ /* 0x000fe20000000000 */
[----:B------:R-:W-:Y:S01]  /*09a0*/  IMAD.MOV.U32 R16, RZ, RZ, 0x40 ;  /* 0x00000040ff107424 */ /* 0x000fe200078e00ff */
[----:B------:R-:W-:Y:S01]  /*09b0*/  ULOP3.LUT UR47, UR42, 0x1, URZ, 0xfc, !UPT ;  /* 0x000000012a2f7892 */ /* 0x000fe2000f8efc3f */
[----:B------:R-:W-:Y:S01]  /*09c0*/  SHF.R.S32.HI R0, RZ, 0x1f, R137 ;  /* 0x0000001fff007819 */ /* 0x000fe20000011489 */
[----:B------:R-:W-:Y:S01]  /*09d0*/  UMOV UR46, URZ ;  /* 0x0000003f002e7c82 */ /* 0x000fe20008000000 */
[----:B------:R-:W-:Y:S01]  /*09e0*/  UMOV UR45, URZ ;  /* 0x0000003f002d7c82 */ /* 0x000fe20008000000 */
[----:B------:R-:W-:Y:S01]  /*09f0*/  UMOV UR44, URZ ;  /* 0x0000003f002c7c82 */ /* 0x000fe20008000000 */
[CC--:B------:R-:W-:Y:S02]  /*0a00*/  LEA.HI R2, R0.reuse, R137.reuse, RZ, 0x4 ;  /* 0x0000008900027211 */ /* 0x0c0fe400078f20ff */
[----:B------:R-:W-:-:S02]  /*0a10*/  LEA.HI R141, R0, R137, RZ, 0x7 ;  /* 0x00000089008d7211 */ /* 0x000fc400078f38ff */
[CC--:B------:R-:W-:Y:S02]  /*0a20*/  LEA.HI R4, R0.reuse, R137.reuse, RZ, 0x5 ;  /* 0x0000008900047211 */ /* 0x0c0fe400078f28ff */
[----:B------:R-:W-:Y:S02]  /*0a30*/  LEA.HI R138, R0, R137, RZ, 0x2 ;  /* 0x00000089008a7211 */ /* 0x000fe400078f10ff */
[C---:B------:R-:W-:Y:S02]  /*0a40*/  LOP3.LUT R0, R2.reuse, 0xfffffff0, RZ, 0xc0, !PT ;  /* 0xfffffff002007812 */ /* 0x040fe400078ec0ff */
[----:B------:R-:W-:Y:S02]  /*0a50*/  SHF.R.S32.HI R5, RZ, 0x4, R2 ;  /* 0x00000004ff057819 */ /* 0x000fe40000011402 */
[----:B------:R-:W-:Y:S01]  /*0a60*/  LOP3.LUT R140, R141, 0xffffff80, RZ, 0xc0, !PT ;  /* 0xffffff808d8c7812 */ /* 0x000fe200078ec0ff */
[----:B------:R-:W-:Y:S01]  /*0a70*/  IMAD.IADD R0, R137, 0x1, -R0 ;  /* 0x0000000189007824 */ /* 0x000fe200078e0a00 */
[----:B------:R-:W-:-:S02]  /*0a80*/  LEA.HI R2, R2, R5, RZ, 0x1 ;  /* 0x0000000502027211 */ /* 0x000fc400078f08ff */
[----:B------:R-:W-:Y:S01]  /*0a90*/  LOP3.LUT R6, R138, 0xfffffffc, RZ, 0xc0, !PT ;  /* 0xfffffffc8a067812 */ /* 0x000fe200078ec0ff */
[C---:B------:R-:W-:Y:S01]  /*0aa0*/  IMAD.IADD R140, R137.reuse, 0x1, -R140 ;  /* 0x00000001898c7824 */ /* 0x040fe200078e0a8c */
[----:B------:R-:W-:Y:S01]  /*0ab0*/  SHF.R.S32.HI R3, RZ, 0x1f, R0 ;  /* 0x0000001fff037819 */ /* 0x000fe20000011400 */
[----:B0-----:R-:W-:Y:S01]  /*0ac0*/  ULEA UR40, UR41, UR40, 0x18 ;  /* 0x0000002829287291 */ /* 0x001fe2000f8ec03f */
[----:B------:R-:W-:Y:S01]  /*0ad0*/  LOP3.LUT R2, R2, 0x1ffffffe, RZ, 0xc0, !PT ;  /* 0x1ffffffe02027812 */ /* 0x000fe200078ec0ff */
[----:B------:R-:W-:Y:S01]  /*0ae0*/  IMAD.IADD R137, R137, 0x1, -R6 ;  /* 0x0000000189897824 */ /* 0x000fe200078e0a06 */
[----:B------:R-:W-:Y:S02]  /*0af0*/  LEA.HI R3, R3, R0, RZ, 0x3 ;  /* 0x0000000003037211 */ /* 0x000fe400078f18ff */
[----:B------:R-:W-:Y:S01]  /*0b00*/  SHF.R.S32.HI R7, RZ, 0x1f, R140 ;  /* 0x0000001fff077819 */ /* 0x000fe2000001148c */
[----:B------:R-:W-:Y:S01]  /*0b10*/  IMAD.IADD R2, R5, 0x1, -R2 ;  /* 0x0000000105027824 */ /* 0x000fe200078e0a02 */
[----:B------:R-:W-:Y:S01]  /*0b20*/  SHF.R.S32.HI R5, RZ, 0x5, R4 ;  /* 0x00000005ff057819 */ /* 0x000fe20000011404 */
[C---:B------:R-:W-:Y:S01]  /*0b30*/  IMAD.SHL.U32 R4, R3.reuse, 0x40, RZ ;  /* 0x0000004003047824 */ /* 0x040fe200078e00ff */
[----:B------:R-:W-:Y:S01]  /*0b40*/  LOP3.LUT R3, R3, 0xfffffff8, RZ, 0xc0, !PT ;  /* 0xfffffff803037812 */ /* 0x000fe200078ec0ff */
[----:B------:R-:W-:Y:S01]  /*0b50*/  IMAD.SHL.U32 R22, R137, 0x8, RZ ;  /* 0x0000000889167824 */ /* 0x000fe200078e00ff */
[----:B------:R-:W-:Y:S01]  /*0b60*/  SHF.L.U32 R2, R2, 0x3, RZ ;  /* 0x0000000302027819 */ /* 0x000fe200000006ff */
[----:B------:R-:W-:Y:S01]  /*0b70*/  IMAD R11, R5, 0x10, R0 ;  /* 0x00000010050b7824 */ /* 0x000fe200078e0200 */
[----:B------:R-:W-:Y:S01]  /*0b80*/  LEA.HI R8, R7, R140, RZ, 0x2 ;  /* 0x0000008c07087211 */ /* 0x000fe200078f10ff */
[----:B------:R-:W-:Y:S01]  /*0b90*/  IMAD.IADD R3, R0, 0x1, -R3 ;  /* 0x0000000100037824 */ /* 0x000fe200078e0a03 */
[----:B------:R-:W-:Y:S01]  /*0ba0*/  LOP3.LUT R4, R4, 0x7ffffe00, RZ, 0xc0, !PT ;  /* 0x7ffffe0004047812 */ /* 0x000fe200078ec0ff */
[----:B------:R-:W-:Y:S01]  /*0bb0*/  IMAD.U32 R144, R11, 0x20, R2 ;  /* 0x000000200b907824 */ /* 0x000fe200078e0002 */
[--C-:B------:R-:W-:Y:S01]  /*0bc0*/  SHF.R.S32.HI R9, RZ, 0x2, R8.reuse ;  /* 0x00000002ff097819 */ /* 0x100fe20000011408 */
[----:B------:R-:W-:Y:S01]  /*0bd0*/  IMAD.MOV.U32 R0, RZ, RZ, -0x2 ;  /* 0xfffffffeff007424 */ /* 0x000fe200078e00ff */
[C---:B------:R-:W-:Y:S01]  /*0be0*/  R2P PR, R3.reuse, 0x6 ;  /* 0x0000000603007804 */ /* 0x040fe20000000000 */
[----:B------:R-:W-:Y:S01]  /*0bf0*/  IMAD.SHL.U32 R3, R3, 0x40, RZ ;  /* 0x0000004003037824 */ /* 0x000fe200078e00ff */
[----:B------:R-:W-:Y:S01]  /*0c00*/  SHF.R.S32.HI R6, RZ, 0x1f, R8 ;  /* 0x0000001fff067819 */ /* 0x000fe20000011408 */
[----:B------:R-:W-:Y:S01]  /*0c10*/  IMAD R4, R5, 0x400, R4 ;  /* 0x0000040005047824 */ /* 0x000fe200078e0204 */
[----:B------:R-:W-:Y:S01]  /*0c20*/  SHF.R.S32.HI R141, RZ, 0x7, R141 ;  /* 0x00000007ff8d7819 */ /* 0x000fe2000001148d */
[C---:B------:R-:W-:Y:S01]  /*0c30*/  VIADD R136, R22.reuse, 0x20 ;  /* 0x0000002016887836 */ /* 0x040fe20000000000 */
[----:B------:R-:W-:Y:S01]  /*0c40*/  LOP3.LUT R3, R3, 0x1c0, RZ, 0xc0, !PT ;  /* 0x000001c003037812 */ /* 0x000fe200078ec0ff */
[----:B------:R-:W-:Y:S01]  /*0c50*/  VIADD R23, R22, 0x40 ;  /* 0x0000004016177836 */ /* 0x000fe20000000000 */
[----:B------:R-:W-:-:S02]  /*0c60*/  LOP3.LUT R5, R8, 0x7ffffffc, RZ, 0xc0, !PT ;  /* 0x7ffffffc08057812 */ /* 0x000fc400078ec0ff */
[----:B------:R-:W-:Y:S02]  /*0c70*/  LOP3.LUT R2, R3, 0x8, R2, 0xf8, !PT ;  /* 0x0000000803027812 */ /* 0x000fe400078ef802 */
[----:B------:R-:W-:Y:S01]  /*0c80*/  SHF.R.U32.HI R3, RZ, 0x3, R3 ;  /* 0x00000003ff037819 */ /* 0x000fe20000011603 */
[----:B------:R-:W-:Y:S01]  /*0c90*/  IMAD.IADD R5, R140, 0x1, -R5 ;  /* 0x000000018c057824 */ /* 0x000fe200078e0a05 */
[----:B------:R-:W-:Y:S01]  /*0ca0*/  LEA.HI R10, R6, R9, RZ, 0x3 ;  /* 0x00000009060a7211 */ /* 0x000fe200078f18ff */
[----:B------:R-:W-:Y:S01]  /*0cb0*/  IMAD.HI R6, R141, 0x55555556, RZ ;  /* 0x555555568d067827 */ /* 0x000fe200078e02ff */
[----:B------:R-:W-:Y:S02]  /*0cc0*/  LOP3.LUT R3, R2, R3, RZ, 0x3c, !PT ;  /* 0x0000000302037212 */ /* 0x000fe400078e3cff */
[----:B------:R-:W-:Y:S01]  /*0cd0*/  LOP3.LUT R10, R10, 0xfffffff8, RZ, 0xc0, !PT ;  /* 0xfffffff80a0a7812 */ /* 0x000fe200078ec0ff */
[----:B------:R-:W-:Y:S01]  /*0ce0*/  IMAD R145, R5, R0, 0x80 ;  /* 0x0000008005917424 */ /* 0x000fe200078e0200 */
[----:B------:R-:W-:Y:S01]  /*0cf0*/  LEA.HI R7, R7, R140, RZ, 0x5 ;  /* 0x0000008c07077211 */ /* 0x000fe200078f28ff */
[----:B------:R-:W-:Y:S01]  /*0d00*/  IMAD.IADD R2, R4, 0x1, R3 ;  /* 0x0000000104027824 */ /* 0x000fe200078e0203 */
[----:B------:R-:W-:Y:S01]  /*0d10*/  LEA.HI R6, R6, R6, RZ, 0x1 ;  /* 0x0000000606067211 */ /* 0x000fe200078f08ff */
[----:B------:R-:W-:Y:S01]  /*0d20*/  IMAD.IADD R10, R9, 0x1, -R10 ;  /* 0x00000001090a7824 */ /* 0x000fe200078e0a0a */
[----:B------:R-:W-:-:S02]  /*0d30*/  SHF.R.S32.HI R7, RZ, 0x5, R7 ;  /* 0x00000005ff077819 */ /* 0x000fc40000011407 */
[----:B------:R-:W-:Y:S01]  /*0d40*/  LEA.HI R0, R137, R137, RZ, 0x1 ;  /* 0x0000008989007211 */ /* 0x000fe200078f08ff */
[----:B------:R-:W-:Y:S01]  /*0d50*/  IMAD R6, R6, -0x3, R141 ;  /* 0xfffffffd06067824 */ /* 0x000fe200078e028d */
[----:B------:R-:W-:Y:S01]  /*0d60*/  LEA R2, R2, UR40, 0x1 ;  /* 0x0000002802027c11 */ /* 0x000fe2000f8e08ff */
[----:B------:R-:W-:Y:S01]  /*0d70*/  IMAD R7, R7, 0x10, R10 ;  /* 0x0000001007077824 */ /* 0x000fe200078e020a */
[----:B------:R-:W-:Y:S02]  /*0d80*/  LOP3.LUT R0, R0, 0x1ffffffe, RZ, 0xc0, !PT ;  /* 0x1ffffffe00007812 */ /* 0x000fe400078ec0ff */
[----:B------:R-:W-:Y:S01]  /*0d90*/  SEL R16, R16, 0xffffffc0, !P2 ;  /* 0xffffffc010107807 */ /* 0x000fe20005000000 */
[----:B------:R-:W-:Y:S01]  /*0da0*/  VIADD R17, R2, 0x21800 ;  /* 0x0002180002117836 */ /* 0x000fe20000000000 */
[----:B------:R-:W-:Y:S01]  /*0db0*/  SHF.R.S32.HI R138, RZ, 0x2, R138 ;  /* 0x00000002ff8a7819 */ /* 0x000fe2000001148a */
[----:B------:R-:W-:Y:S01]  /*0dc0*/  IMAD R142, R6, 0x40, R7 ;  /* 0x00000040068e7824 */ /* 0x000fe200078e0207 */
[----:B------:R-:W-:Y:S01]  /*0dd0*/  SHF.R.S32.HI R147, RZ, 0x1f, R136 ;  /* 0x0000001fff937819 */ /* 0x000fe20000011488 */
[----:B------:R-:W-:Y:S01]  /*0de0*/  VIADD R18, R2, 0x21820 ;  /* 0x0002182002127836 */ /* 0x000fe20000000000 */
[----:B------:R-:W-:Y:S01]  /*0df0*/  SHF.R.S32.HI R146, RZ, 0x1f, R23 ;  /* 0x0000001fff927819 */ /* 0x000fe20000011417 */
[----:B------:R-:W-:-:S02]  /*0e00*/  IMAD.IADD R143, R137, 0x1, -R0 ;  /* 0x00000001898f7824 */ /* 0x000fc400078e0a00 */
[C---:B------:R-:W-:Y:S02]  /*0e10*/  @P1 VIADD R18, R17.reuse, 0xffffffe0 ;  /* 0xffffffe011121836 */ /* 0x040fe40000000000 */
[----:B------:R-:W-:Y:S01]  /*0e20*/  IMAD.IADD R17, R17, 0x1, R16 ;  /* 0x0000000111117824 */ /* 0x000fe200078e0210 */
[----:B------:R-:W-:Y:S01]  /*0e30*/  LEA R143, R143, R142, 0x3 ;  /* 0x0000008e8f8f7211 */ /* 0x000fe200078e18ff */
[----:B------:R-:W-:Y:S02]  /*0e40*/  IMAD.IADD R16, R16, 0x1, R18 ;  /* 0x0000000110107824 */ /* 0x000fe400078e0212 */
[----:B------:R-:W-:-:S07]  /*0e50*/  VIADD R19, R18, 0x6000 ;  /* 0x0000600012137836 */ /* 0x000fce0000000000 */
.L_x_10026:
[----:B------:R-:W0:Y:S01]  /*0e60*/  SHFL.IDX PT, R0, R141, RZ, 0x1f ;  /* 0x00001fff8d007589 */ /* 0x000e2200000e0000 */
[----:B------:R-:W-:Y:S01]  /*0e70*/  ULDC UR4, c[0x0][0xc38] ;  /* 0x00030e0000047ab9 */ /* 0x000fe20000000800 */
[----:B------:R-:W-:Y:S01]  /*0e80*/  ULDC.64 UR6, c[0x0][0x418] ;  /* 0x0001060000067ab9 */ /* 0x000fe20000000a00 */
[----:B------:R-:W-:Y:S02]  /*0e90*/  UISETP.NE.AND UP2, UPT, UR4, 0x1, UPT ;  /* 0x000000010400788c */ /* 0x000fe4000bf45270 */
[----:B------:R-:W-:Y:S01]  /*0ea0*/  UISETP.NE.U32.AND UP0, UPT, UR6, URZ, UPT ;  /* 0x0000003f0600728c */ /* 0x000fe2000bf05070 */
[----:B------:R-:W-:Y:S01]  /*0eb0*/  ULDC UR4, c[0x0][0xc44] ;  /* 0x0003110000047ab9 */ /* 0x000fe20000000800 */
[----:B------:R-:W-:Y:S01]  /*0ec0*/  UMOV UR43, UR36 ;  /* 0x00000024002b7c82 */ /* 0x000fe20008000000 */
[----:B------:R-:W-:Y:S02]  /*0ed0*/  UISETP.NE.AND UP1, UPT, UR4, 0x1, UPT ;  /* 0x000000010400788c */ /* 0x000fe4000bf25270 */
[----:B------:R-:W-:Y:S01]  /*0ee0*/  UISETP.NE.AND.EX UP0, UPT, UR7, URZ, UPT, UP0 ;  /* 0x0000003f0700728c */ /* 0x000fe2000bf05300 */
[----:B------:R-:W-:-:S03]  /*0ef0*/  ULDC UR51, c[0x0][0x424] ;  /* 0x0001090000337ab9 */ /* 0x000fc60000000800 */
[----:B------:R-:W-:Y:S01]  /*0f00*/  @UP2 ULDC UR4, c[0x0][0xc3c] ;  /* 0x00030f0000042ab9 */ /* 0x000fe20000000800 */
[----:B------:R-:W-:Y:S01]  /*0f10*/  @UP2 ULDC UR6, c[0x0][0xc40] ;  /* 0x0003100000062ab9 */ /* 0x000fe20000000800 */
[----:B------:R-:W-:Y:S02]  /*0f20*/  UIMAD.WIDE.U32 UR4, UR36, UR4, URZ ;  /* 0x00000004240472a5 */ /* 0x000fe4000f8e003f */
[----:B------:R-:W-:Y:S02]  /*0f30*/  USEL UR51, UR51, 0x1, UP0 ;  /* 0x0000000133337887 */ /* 0x000fe40008000000 */
[----:B------:R-:W-:Y:S01]  /*0f40*/  @UP2 USHF.R.U32.HI UR43, URZ, UR6, UR5 ;  /* 0x000000063f2b2299 */ /* 0x000fe20008011605 */
[----:B------:R-:W-:Y:S01]  /*0f50*/  @UP1 ULDC.64 UR8, c[0x0][0xc48] ;  /* 0x0003120000081ab9 */ /* 0x000fe20000000a00 */
[----:B0-----:R-:W-:Y:S02]  /*0f60*/  R2UR UR39, R0 ;  /* 0x00000000002772ca */ /* 0x001fe400000e0000 */
[----:B------:R-:W-:-:S02]  /*0f70*/  UIMAD.WIDE.U32 UR4, UR43, UR8, URZ ;  /* 0x000000082b0472a5 */ /* 0x000fc4000f8e003f */
[----:B------:R-:W-:Y:S01]  /*0f80*/  UIADD3 UR8, UR40, 0x21800, URZ ;  /* 0x0002180028087890 */ /* 0x000fe2000fffe03f */
[----:B------:R-:W-:Y:S01]  /*0f90*/  UMOV UR38, UR43 ;  /* 0x0000002b00267c82 */ /* 0x000fe20008000000 */
[----:B------:R-:W-:-:S03]  /*0fa0*/  @UP1 USHF.R.U32.HI UR38, URZ, UR9, UR5 ;  /* 0x000000093f261299 */ /* 0x000fc60008011605 */
[----:B------:R-:W-:Y:S01]  /*0fb0*/  ULDC UR4, c[0x0][0x2f0] ;  /* 0x0000bc0000047ab9 */ /* 0x000fe20000000800 */
[----:B------:R-:W-:Y:S02]  /*0fc0*/  ULOP3.LUT UP0, URZ, UR8, 0x3ff, URZ, 0xc0, !UPT ;  /* 0x000003ff083f7892 */ /* 0x000fe4000f80c03f */
[----:B------:R-:W-:Y:S02]  /*0fd0*/  UIMAD UR51, UR51, UR4, URZ ;  /* 0x00000004333372a4 */ /* 0x000fe4000f8e023f */
[----:B------:R-:W-:Y:S02]  /*0fe0*/  UIMAD.WIDE UR6, UR39, 0x55555556, URZ ;  /* 0x55555556270678a5 */ /* 0x000fe4000f8e023f */
[----:B------:R-:W-:Y:S01]  /*0ff0*/  UIADD3 UR4, UR51, 0x7f, URZ ;  /* 0x0000007f33047890 */ /* 0x000fe2000fffe03f */
[----:B------:R-:W-:Y:S01]  /*1000*/  PLOP3.LUT P0, PT, PT, PT, UP0, 0x80, 0x0 ;  /* 0x000000000000781c */ /* 0x000fe20003f0f008 */
[----:B------:R-:W-:Y:S02]  /*1010*/  ULEA.HI UR52, UR7, UR7, URZ, 0x1 ;  /* 0x0000000707347291 */ /* 0x000fe4000f8f083f */
[----:B------:R-:W-:-:S02]  /*1020*/  USHF.R.S32.HI UR5, URZ, 0x1f, UR4 ;  /* 0x0000001f3f057899 */ /* 0x000fc40008011404 */
[----:B------:R-:W-:Y:S02]  /*1030*/  UIMAD UR52, UR52, -0x3, UR39 ;  /* 0xfffffffd343478a4 */ /* 0x000fe4000f8e0227 */
[----:B------:R-:W-:Y:S02]  /*1040*/  ULEA.HI UR5, UR5, UR4, URZ, 0x7 ;  /* 0x0000000405057291 */ /* 0x000fe4000f8f383f */
[----:B------:R-:W-:Y:S02]  /*1050*/  ULEA UR8, UR52, UR8, 0xd ;  /* 0x0000000834087291 */ /* 0x000fe4000f8e683f */
[----:B------:R-:W-:Y:S02]  /*1060*/  USHF.R.S32.HI UR50, URZ, 0x7, UR5 ;  /* 0x000000073f327899 */ /* 0x000fe40008011405 */
[----:B------:R-:W-:-:S04]  /*1070*/  USHF.R.U32.HI UR8, URZ, 0x4, UR8 ;  /* 0x000000043f087899 */ /* 0x000fc80008011608 */
[----:B------:R-:W-:Y:S01]  /*1080*/  ULOP3.LUT UR37, UR8, 0x3fff, URZ, 0xc0, !UPT ;  /* 0x00003fff08257892 */ /* 0x000fe2000f8ec03f */
[----:B-12345:R-:W-:Y:S11]  /*1090*/  @!P0 BRA `(.L_x_9998) ;  /* 0x0000000000408947 */ /* 0x03eff60003800000 */
        /* <DEDUP_REMOVED lines=16> */
.L_x_9998:
[----:B------:R-:W-:Y:S01]  /*11a0*/  ULOP3.LUT UR4, UR46, 0x1, URZ, 0xc0, !UPT ;  /* 0x000000012e047892 */ /* 0x000fe2000f8ec03f */
[----:B------:R-:W-:-:S04]  /*11b0*/  MOV R3, UR47 ;  /* 0x0000002f00037c02 */ /* 0x000fc80008000f00 */
[----:B------:R-:W-:Y:S01]  /*11c0*/  ISETP.NE.AND P0, PT, R3, 0x3, PT ;  /* 0x000000030300780c */ /* 0x000fe20003f05270 */
[----:B------:R-:W-:-:S05]  /*11d0*/  IMAD.U32 R0, RZ, RZ, UR4 ;  /* 0x00000004ff007e24 */ /* 0x000fca000f8e00ff */
[----:B------:R-:W-:-:S04]  /*11e0*/  SHF.L.U32 R0, R0, 0x1f, RZ ;  /* 0x0000001f00007819 */ /* 0x000fc800000006ff */
[----:B------:R-:W0:Y:S02]  /*11f0*/  SYNCS.PHASECHK.TRANS64.TRYWAIT P1, [UR40+0x2d800], R0 ;  /* 0x02d80000ff0075a7 */ /* 0x000e240008020168 */
[----:B0-----:R-:W-:Y:S05]  /*1200*/  @!P1 BRA `(.L_x_9999) ;  /* 0x0000009400949947 */ /* 0x001fea0003800000 */
.L_x_10076:
[----:B------:R-:W-:Y:S05]  /*1210*/  @!P0 BRA `(.L_x_10000) ;  /* 0x0000000000048947 */ /* 0x000fea0003800000 */
[----:B------:R-:W-:Y:S01]  /*1220*/  BPT.TRAP 0x1 ;  /* 0x000000040000795c */ /* 0x000fe20000300000 */
.L_x_10000:
[----:B------:R-:W-:Y:S02]  /*1230*/  IMAD.U32 R4, RZ, RZ, UR44 ;  /* 0x0000002cff047e24 */ /* 0x000fe4000f8e00ff */
[----:B0-----:R-:W-:-:S03]  /*1240*/  IMAD.U32 R3, RZ, RZ, UR45 ;  /* 0x0000002dff037e24 */ /* 0x001fc6000f8e00ff */
[----:B------:R-:W-:Y:S02]  /*1250*/  LEA R4, R4, UR40, 0x3 ;  /* 0x0000002804047c11 */ /* 0x000fe4000f8e18ff */
[----:B------:R-:W-:-:S04]  /*1260*/  SHF.L.U32 R3, R3, 0x1f, RZ ;  /* 0x0000001f03037819 */ /* 0x000fc800000006ff */
[----:B------:R0:W1:Y:S01]  /*1270*/  SYNCS.PHASECHK.TRANS64.TRYWAIT P1, [R4+URZ+0x2d830], R3 ;  /* 0x02d83003040075a7 */ /* 0x000062000802017f */
[----:B------:R-:W-:Y:S05]  /*1280*/  @!P0 BRA `(.L_x_10001) ;  /* 0x0000000000048947 */ /* 0x000fea0003800000 */
[----:B------:R-:W-:Y:S01]  /*1290*/  BPT.TRAP 0x1 ;  /* 0x000000040000795c */ /* 0x000fe20000300000 */
.L_x_10001:
[----:B------:R-:W-:Y:S01]  /*12a0*/  IMAD.MOV.U32 R135, RZ, RZ, RZ ;  /* 0x000000ffff877224 */ /* 0x000fe200078e00ff */
[----:B-1----:R-:W-:Y:S06]  /*12b0*/  @P1 BRA `(.L_x_10002) ;  /* 0x0000000000081947 */ /* 0x002fec0003800000 */
[----:B------:R-:W1:Y:S02]  /*12c0*/  SYNCS.PHASECHK.TRANS64.TRYWAIT P1, [R4+URZ+0x2d830], R3 ;  /* 0x02d83003040075a7 */ /* 0x000e64000802017f */
[----:B-1----:R-:W-:Y:S05]  /*12d0*/  @!P1 BRA `(.L_x_10003) ;  /* 0x0000009400789947 */ /* 0x002fea0003800000 */
.L_x_10002:
[----:B------:R-:W-:Y:S05]  /*12e0*/  WARPSYNC.ALL ;  /* 0x0000000000007948 */ /* 0x000fea0003800000 */
[----:B------:R-:W-:Y:S01]  /*12f0*/  UIADD3 UR4, UR40, 0x15400, URZ ;  /* 0x0001540028047890 */ /* 0x000fe2000fffe03f */
[----:B------:R-:W-:Y:S01]  /*1300*/  WARPGROUP.ARRIVE ;  /* 0x00000000000079c5 */ /* 0x000fe20000000000 */
[----:B------:R-:W-:Y:S02]  /*1310*/  ULEA UR52, UR52, UR40, 0xc ;  /* 0x0000002834347291 */ /* 0x000fe4000f8e603f */
[----:B------:R-:W-:Y:S02]  /*1320*/  USHF.R.U32.HI UR4, URZ, 0x4, UR4 ;  /* 0x000000043f047899 */ /* 0x000fe40008011604 */
[----:B------:R-:W-:-:S02]  /*1330*/  UIADD3 UR52, UR52, 0xc400, URZ ;  /* 0x0000c40034347890 */ /* 0x000fc4000fffe03f */
[----:B------:R-:W-:Y:S02]  /*1340*/  ULOP3.LUT UR4, UR4, 0x3fff, URZ, 0xc0, !UPT ;  /* 0x00003fff04047892 */ /* 0x000fe4000f8ec03f */
[----:B------:R-:W-:Y:S02]  /*1350*/  USHF.R.U32.HI UR52, URZ, 0x4, UR52 ;  /* 0x000000043f347899 */ /* 0x000fe40008011634 */
[----:B------:R-:W-:Y:S02]  /*1360*/  ULOP3.LUT UR32, UR4, 0x10000, URZ, 0xfc, !UPT ;  /* 0x0001000004207892 */ /* 0x000fe4000f8efc3f */
[----:B------:R-:W-:Y:S02]  /*1370*/  ULOP3.LUT UR52, UR52, 0x3fff, URZ, 0xc0, !UPT ;  /* 0x00003fff34347892 */ /* 0x000fe4000f8ec03f */
[----:B------:R-:W-:Y:S02]  /*1380*/  UIMAD UR6, UR44, 0x600, UR32 ;  /* 0x000006002c0678a4 */ /* 0x000fe4000f8e0220 */
[----:B------:R-:W-:Y:S01]  /*1390*/  ULOP3.LUT UR4, UR52, 0x10000, URZ, 0xfc, !UPT ;  /* 0x0001000034047892 */ /* 0x000fe2000f8efc3f */
[----:B------:R-:W-:Y:S01]  /*13a0*/  UMOV UR7, 0x80000020 ;  /* 0x8000002000077882 */ /* 0x000fe20000000000 */
[----:B------:R-:W-:-:S02]  /*13b0*/  UMOV UR5, 0x80000020 ;  /* 0x8000002000057882 */ /* 0x000fc40000000000 */
        /* <DEDUP_REMOVED lines=39> */
.L_x_10004:
[----:B01----:R-:W-:Y:S01]  /*1630*/  VIADD R3, R145, UR51 ;  /* 0x0000003391037c36 */ /* 0x003fe20008000000 */
[----:B------:R-:W-:Y:S01]  /*1640*/  P2R R6, PR, RZ, 0x1 ;  /* 0x00000001ff067803 */ /* 0x000fe20000000000 */
[----:B------:R-:W-:Y:S01]  /*1650*/  IMAD.U32 R0, RZ, RZ, UR50 ;  /* 0x00000032ff007e24 */ /* 0x000fe2000f8e00ff */
[----:B------:R-:W-:Y:S01]  /*1660*/  ULDC UR33, c[0x0][0x988] ;  /* 0x0002620000217ab9 */ /* 0x000fe20000000800 */
[----:B------:R-:W-:Y:S01]  /*1670*/  R2UR UR6, R4 ;  /* 0x00000000040672ca */ /* 0x000fe200000e0000 */
        /* <DEDUP_REMOVED lines=16> */
[C---:B------:R-:W-:Y:S01]  /*1780*/  ISETP.GT.AND P2, PT, R3.reuse, 0x9, PT ;  /* 0x000000090300780c */ /* 0x040fe20003f44270 */
        /* <DEDUP_REMOVED lines=151> */
[----:B------:R-:W-:-:S02]  /*2100*/  FMNMX.FTZ R5, R85, R0, !PT ;  /* 0x0000000055057209 */ /* 0x000fc40007810000 */
[----:B------:R-:W-:Y:S02]  /*2110*/  P2R R11, PR, RZ, 0x1 ;  /* 0x00000001ff0b7803 */ /* 0x000fe40000000000 */
[----:B------:R-:W-:Y:S01]  /*2120*/  P2R R10, PR, RZ, 0x2 ;  /* 0x00000002ff0a7803 */ /* 0x000fe20000000000 */
[----:B------:R-:W0:Y:S01]  /*2130*/  SHFL.BFLY PT, R0, R5, 0x2, 0x1f ;  /* 0x0c401f0005007f89 */ /* 0x000e2200000e0000 */
[----:B------:R-:W-:Y:S02]  /*2140*/  P2R R9, PR, RZ, 0x4 ;  /* 0x00000004ff097803 */ /* 0x000fe40000000000 */
[C---:B------:R-:W-:Y:S02]  /*2150*/  ISETP.GT.AND P2, PT, R3.reuse, 0x58, PT ;  /* 0x000000580300780c */ /* 0x040fe40003f44270 */
[C---:B------:R-:W-:Y:S02]  /*2160*/  ISETP.GT.AND P1, PT, R3.reuse, 0x59, PT ;  /* 0x000000590300780c */ /* 0x040fe40003f24270 */
[----:B------:R-:W-:-:S02]  /*2170*/  ISETP.GT.AND P0, PT, R3, 0x60, PT ;  /* 0x000000600300780c */ /* 0x000fc40003f04270 */
[----:B------:R-:W-:Y:S02]  /*2180*/  FMNMX.FTZ R3, R26, R27, !PT ;  /* 0x0000001b1a037209 */ /* 0x000fe40007810000 */
[----:B------:R-:W-:Y:S02]  /*2190*/  FSEL R74, R74, -INF , P0 ;  /* 0xff8000004a4a7808 */ /* 0x000fe40000000000 */
[----:B------:R-:W-:Y:S02]  /*21a0*/  ISETP.NE.AND P0, PT, R11, RZ, PT ;  /* 0x000000ff0b00720c */ /* 0x000fe40003f05270 */
[----:B------:R-:W-:Y:S02]  /*21b0*/  FSEL R70, R70, -INF , P2 ;  /* 0xff80000046467808 */ /* 0x000fe40001000000 */
[----:B------:R-:W-:Y:S02]  /*21c0*/  FSEL R75, R75, -INF , P0 ;  /* 0xff8000004b4b7808 */ /* 0x000fe40000000000 */
[----:B------:R-:W-:-:S02]  /*21d0*/  ISETP.NE.AND P0, PT, R6, RZ, PT ;  /* 0x000000ff0600720c */ /* 0x000fc40003f05270 */
[----:B------:R-:W-:Y:S02]  /*21e0*/  FSEL R71, R71, -INF , P1 ;  /* 0xff80000047477808 */ /* 0x000fe40000800000 */
[----:B------:R-:W-:Y:S02]  /*21f0*/  ISETP.NE.AND P1, PT, R10, RZ, PT ;  /* 0x000000ff0a00720c */ /* 0x000fe40003f25270 */
[----:B0-----:R-:W-:Y:S02]  /*2200*/  FMNMX.FTZ R7, R5, R0, !PT ;  /* 0x0000000005077209 */ /* 0x001fe40007810000 */
[----:B------:R-:W-:Y:S02]  /*2210*/  ISETP.NE.AND P2, PT, R9, RZ, PT ;  /* 0x000000ff0900720c */ /* 0x000fe40003f45270 */
[----:B------:R-:W-:Y:S01]  /*2220*/  FSEL R78, R78, -INF , P1 ;  /* 0xff8000004e4e7808 */ /* 0x000fe20000800000 */
[----:B------:R-:W0:Y:S01]  /*2230*/  SHFL.BFLY PT, R0, R7, 0x1, 0x1f ;  /* 0x0c201f0007007f89 */ /* 0x000e2200000e0000 */
[----:B------:R-:W-:-:S02]  /*2240*/  FSEL R79, R79, -INF , P2 ;  /* 0xff8000004f4f7808 */ /* 0x000fc40001000000 */
[----:B------:R-:W-:Y:S02]  /*2250*/  FSEL R83, R83, -INF , P4 ;  /* 0xff80000053537808 */ /* 0x000fe40002000000 */
[----:B------:R-:W-:Y:S02]  /*2260*/  FSEL R86, R86, -INF , P5 ;  /* 0xff80000056567808 */ /* 0x000fe40002800000 */
[----:B------:R-:W-:Y:S02]  /*2270*/  FSEL R87, R87, -INF , P6 ;  /* 0xff80000057577808 */ /* 0x000fe40003000000 */
[----:B------:R-:W-:Y:S02]  /*2280*/  MOV R98, R135 ;  /* 0x0000008700627202 */ /* 0x000fe40000000f00 */
[----:B0-----:R-:W-:-:S04]  /*2290*/  FMNMX.FTZ R0, R7, R0, !PT ;  /* 0x0000000007007209 */ /* 0x001fc80007810000 */
[C---:B------:R-:W-:Y:S01]  /*22a0*/  FSETP.NEU.FTZ.AND P3, PT, R0.reuse, -INF , PT ;  /* 0xff8000000000780b */ /* 0x040fe20003f7d000 */
[----:B------:R-:W-:-:S05]  /*22b0*/  FMUL.FTZ R14, R0, UR33 ;  /* 0x00000021000e7c20 */ /* 0x000fca0008410000 */
[----:B------:R-:W-:Y:S02]  /*22c0*/  FSEL R14, R14, RZ, P3 ;  /* 0x000000ff0e0e7208 */ /* 0x000fe40001800000 */
[----:B------:R-:W-:Y:S02]  /*22d0*/  ISETP.NE.AND P3, PT, R8, RZ, PT ;  /* 0x000000ff0800720c */ /* 0x000fe40003f65270 */
[----:B------:R-:W-:Y:S01]  /*22e0*/  FMNMX.FTZ R8, R30, R3, !PT ;  /* 0x000000031e087209 */ /* 0x000fe20007810000 */
[--C-:B------:R-:W-:Y:S01]  /*22f0*/  FFMA.FTZ R5, R24, UR33, -R14.reuse ;  /* 0x0000002118057c23 */ /* 0x100fe2000801080e */
[--C-:B------:R-:W-:Y:S01]  /*2300*/  FFMA.FTZ R6, R28, UR33, -R14.reuse ;  /* 0x000000211c067c23 */ /* 0x100fe2000801080e */
[--C-:B------:R-:W-:Y:S01]  /*2310*/  FFMA.FTZ R32, R32, UR33, -R14.reuse ;  /* 0x0000002120207c23 */ /* 0x100fe2000801080e */
[----:B------:R-:W-:Y:S01]  /*2320*/  FMNMX.FTZ R3, R31, R8, !PT ;  /* 0x000000081f037209 */ /* 0x000fe20007810000 */
[--C-:B------:R-:W-:Y:S01]  /*2330*/  FFMA.FTZ R11, R36, UR33, -R14.reuse ;  /* 0x00000021240b7c23 */ /* 0x100fe2000801080e */
[----:B------:R-:W-:Y:S01]  /*2340*/  FSEL R82, R82, -INF , P3 ;  /* 0xff80000052527808 */ /* 0x000fe20001800000 */
        /* <DEDUP_REMOVED lines=23> */
[----:B------:R0:W-:Y:S01]  /*24c0*/  MUFU.EX2 R12, R37 ;  /* 0x00000025000c7308 */ /* 0x0001e20000000800 */
[--C-:B------:R-:W-:Y:S01]  /*24d0*/  FFMA.FTZ R48, R69, UR33, -R14.reuse ;  /* 0x0000002145307c23 */ /* 0x100fe2000801080e */
[----:B------:R-:W-:Y:S01]  /*24e0*/  FMNMX.FTZ R20, R46, R3, !PT ;  /* 0x000000032e147209 */ /* 0x000fe20007810000 */
[--C-:B------:R-:W-:Y:S01]  /*24f0*/  FFMA.FTZ R56, R77, UR33, -R14.reuse ;  /* 0x000000214d387c23 */ /* 0x100fe2000801080e */
[----:B------:R-:W-:-:S02]  /*2500*/  FFMA.FTZ R64, R81, UR33, -R14 ;  /* 0x0000002151407c23 */ /* 0x000fc4000801080e */
[----:B------:R-:W-:Y:S02]  /*2510*/  FMNMX.FTZ R3, R47, R20, !PT ;  /* 0x000000142f037209 */ /* 0x000fe40007810000 */
[----:B------:R-:W-:Y:S01]  /*2520*/  MUFU.EX2 R5, R5 ;  /* 0x0000000500057308 */ /* 0x000fe20000000800 */
[----:B0-----:R-:W-:Y:S01]  /*2530*/  FFMA.FTZ R37, R60, UR33, -R14 ;  /* 0x000000213c257c23 */ /* 0x001fe2000801080e */
[----:B------:R-:W-:-:S04]  /*2540*/  FMNMX.FTZ R20, R50, R3, !PT ;  /* 0x0000000332147209 */ /* 0x000fc80007810000 */
[----:B------:R-:W-:Y:S02]  /*2550*/  FMNMX.FTZ R3, R51, R20, !PT ;  /* 0x0000001433037209 */ /* 0x000fe40007810000 */
[----:B------:R0:W-:Y:S02]  /*2560*/  MUFU.EX2 R20, R41 ;  /* 0x0000002900147308 */ /* 0x0001e40000000800 */
[----:B------:R-:W-:-:S04]  /*2570*/  FMNMX.FTZ R24, R54, R3, !PT ;  /* 0x0000000336187209 */ /* 0x000fc80007810000 */
[----:B------:R-:W-:Y:S02]  /*2580*/  FMNMX.FTZ R3, R55, R24, !PT ;  /* 0x0000001837037209 */ /* 0x000fe40007810000 */
[----:B------:R-:W1:Y:S01]  /*2590*/  MUFU.EX2 R10, R10 ;  /* 0x0000000a000a7308 */ /* 0x000e620000000800 */
[----:B0-----:R-:W-:Y:S01]  /*25a0*/  FFMA.FTZ R41, R68, UR33, -R14 ;  /* 0x0000002144297c23 */ /* 0x001fe2000801080e */
[----:B------:R-:W-:-:S04]  /*25b0*/  FMNMX.FTZ R24, R58, R3, !PT ;  /* 0x000000033a187209 */ /* 0x000fc80007810000 */
[----:B------:R-:W-:Y:S02]  /*25c0*/  FMNMX.FTZ R3, R59, R24, !PT ;  /* 0x000000183b037209 */ /* 0x000fe40007810000 */
[----:B------:R0:W-:Y:S02]  /*25d0*/  MUFU.EX2 R24, R45 ;  /* 0x0000002d00187308 */ /* 0x0001e40000000800 */
[----:B------:R-:W-:-:S04]  /*25e0*/  FMNMX.FTZ R28, R62, R3, !PT ;  /* 0x000000033e1c7209 */ /* 0x000fc80007810000 */
[----:B------:R-:W-:Y:S02]  /*25f0*/  FMNMX.FTZ R3, R63, R28, !PT ;  /* 0x0000001c3f037209 */ /* 0x000fe40007810000 */
[----:B------:R-:W-:Y:S01]  /*2600*/  MUFU.EX2 R6, R6 ;  /* 0x0000000600067308 */ /* 0x000fe20000000800 */
[----:B0-----:R-:W-:Y:S01]  /*2610*/  FFMA.FTZ R45, R72, UR33, -R14 ;  /* 0x00000021482d7c23 */ /* 0x001fe2000801080e */
[----:B------:R-:W-:Y:S02]  /*2620*/  FMNMX.FTZ R28, R66, R3, !PT ;  /* 0x00000003421c7209 */ /* 0x000fe40007810000 */
[----:B-1----:R-:W-:Y:S02]  /*2630*/  F2FP.BF16.F32.PACK_AB R4, R10, R5 ;  /* 0x000000050a04723e */ /* 0x002fe400000010ff */
[----:B------:R-:W-:Y:S02]  /*2640*/  FMNMX.FTZ R3, R67, R28, !PT ;  /* 0x0000001c43037209 */ /* 0x000fe40007810000 */
[----:B------:R0:W-:Y:S02]  /*2650*/  MUFU.EX2 R28, R49 ;  /* 0x00000031001c7308 */ /* 0x0001e40000000800 */
[----:B------:R-:W-:-:S04]  /*2660*/  FMNMX.FTZ R32, R70, R3, !PT ;  /* 0x0000000346207209 */ /* 0x000fc80007810000 */
[----:B------:R-:W-:Y:S02]  /*2670*/  FMNMX.FTZ R3, R71, R32, !PT ;  /* 0x0000002047037209 */ /* 0x000fe40007810000 */
[----:B------:R-:W-:Y:S01]  /*2680*/  MUFU.EX2 R7, R7 ;  /* 0x0000000700077308 */ /* 0x000fe20000000800 */
[----:B0-----:R-:W-:Y:S01]  /*2690*/  FFMA.FTZ R49, R76, UR33, -R14 ;  /* 0x000000214c317c23 */ /* 0x001fe2000801080e */
[----:B------:R-:W-:-:S04]  /*26a0*/  FMNMX.FTZ R32, R74, R3, !PT ;  /* 0x000000034a207209 */ /* 0x000fc80007810000 */
[----:B------:R-:W-:Y:S02]  /*26b0*/  FMNMX.FTZ R3, R75, R32, !PT ;  /* 0x000000204b037209 */ /* 0x000fe40007810000 */
[----:B------:R-:W-:Y:S02]  /*26c0*/  MUFU.EX2 R32, R53 ;  /* 0x0000003500207308 */ /* 0x000fe40000000800 */
[----:B------:R-:W-:-:S04]  /*26d0*/  FMNMX.FTZ R36, R78, R3, !PT ;  /* 0x000000034e247209 */ /* 0x000fc80007810000 */
[----:B------:R-:W-:Y:S02]  /*26e0*/  FMNMX.FTZ R3, R79, R36, !PT ;  /* 0x000000244f037209 */ /* 0x000fe40007810000 */
[----:B------:R-:W-:Y:S02]  /*26f0*/  MUFU.EX2 R9, R9 ;  /* 0x0000000900097308 */ /* 0x000fe40000000800 */
[----:B------:R-:W-:-:S04]  /*2700*/  FMNMX.FTZ R36, R82, R3, !PT ;  /* 0x0000000352247209 */ /* 0x000fc80007810000 */
[----:B------:R-:W-:Y:S02]  /*2710*/  FMNMX.FTZ R3, R83, R36, !PT ;  /* 0x0000002453037209 */ /* 0x000fe40007810000 */
[----:B------:R0:W-:Y:S02]  /*2720*/  MUFU.EX2 R36, R57 ;  /* 0x0000003900247308 */ /* 0x0001e40000000800 */
[----:B------:R-:W-:-:S04]  /*2730*/  FMNMX.FTZ R40, R86, R3, !PT ;  /* 0x0000000356287209 */ /* 0x000fc80007810000 */
[----:B------:R-:W-:Y:S01]  /*2740*/  FMNMX.FTZ R3, R87, R40, !PT ;  /* 0x0000002857037209 */ /* 0x000fe20007810000 */
[--C-:B------:R-:W-:Y:S01]  /*2750*/  FFMA.FTZ R40, R65, UR33, -R14.reuse ;  /* 0x0000002141287c23 */ /* 0x100fe2000801080e */
[----:B------:R-:W-:Y:S01]  /*2760*/  MUFU.EX2 R11, R11 ;  /* 0x0000000b000b7308 */ /* 0x000fe20000000800 */
[--C-:B0-----:R-:W-:Y:S02]  /*2770*/  FFMA.FTZ R57, R80, UR33, -R14.reuse ;  /* 0x0000002150397c23 */ /* 0x101fe4000801080e */
[----:B------:R-:W0:Y:S05]  /*2780*/  SHFL.BFLY PT, R52, R3, 0x2, 0x1f ;  /* 0x0c401f0003347f89 */ /* 0x000e2a00000e0000 */
[----:B------:R-:W-:Y:S08]  /*2790*/  MUFU.EX2 R13, R13 ;  /* 0x0000000d000d7308 */ /* 0x000ff00000000800 */
[----:B------:R-:W-:Y:S08]  /*27a0*/  MUFU.EX2 R15, R15 ;  /* 0x0000000f000f7308 */ /* 0x000ff00000000800 */
[----:B------:R-:W-:Y:S01]  /*27b0*/  MUFU.EX2 R21, R21 ;  /* 0x0000001500157308 */ /* 0x000fe20000000800 */
[----:B0-----:R-:W-:Y:S01]  /*27c0*/  FMNMX.FTZ R53, R3, R52, !PT ;  /* 0x0000003403357209 */ /* 0x001fe20007810000 */
[----:B------:R-:W-:-:S04]  /*27d0*/  FFMA.FTZ R52, R73, UR33, -R14 ;  /* 0x0000002149347c23 */ /* 0x000fc8000801080e */
[----:B------:R-:W0:Y:S02]  /*27e0*/  SHFL.BFLY PT, R60, R53, 0x1, 0x1f ;  /* 0x0c201f00353c7f89 */ /* 0x000e2400000e0000 */
[----:B------:R-:W-:Y:S08]  /*27f0*/  MUFU.EX2 R25, R25 ;  /* 0x0000001900197308 */ /* 0x000ff00000000800 */
[----:B------:R-:W-:Y:S08]  /*2800*/  MUFU.EX2 R29, R29 ;  /* 0x0000001d001d7308 */ /* 0x000ff00000000800 */
[----:B------:R-:W-:Y:S01]  /*2810*/  MUFU.EX2 R37, R37 ;  /* 0x0000002500257308 */ /* 0x000fe20000000800 */
[----:B0-----:R-:W-:Y:S01]  /*2820*/  FMNMX.FTZ R3, R53, R60, !PT ;  /* 0x0000003c35037209 */ /* 0x001fe20007810000 */
[--C-:B------:R-:W-:Y:S01]  /*2830*/  FFMA.FTZ R53, R84, UR33, -R14.reuse ;  /* 0x0000002154357c23 */ /* 0x100fe2000801080e */
[----:B------:R-:W-:-:S05]  /*2840*/  FFMA.FTZ R60, R85, UR33, -R14 ;  /* 0x00000021553c7c23 */ /* 0x000fca000801080e */
[----:B------:R-:W-:Y:S01]  /*2850*/  MUFU.EX2 R44, R44 ;  /* 0x0000002c002c7308 */ /* 0x000fe20000000800 */
[C---:B------:R-:W-:Y:S01]  /*2860*/  FSETP.NEU.FTZ.AND P1, PT, R3.reuse, -INF , PT ;  /* 0xff8000000300780b */ /* 0x040fe20003f3d000 */
[----:B------:R-:W-:-:S05]  /*2870*/  FMUL.FTZ R61, R3, UR33 ;  /* 0x00000021033d7c20 */ /* 0x000fca0008410000 */
[----:B------:R-:W-:Y:S01]  /*2880*/  FSEL R14, R61, RZ, P1 ;  /* 0x000000ff3d0e7208 */ /* 0x000fe20000800000 */
[----:B------:R-:W-:Y:S01]  /*2890*/  MUFU.EX2 R33, R33 ;  /* 0x0000002100217308 */ /* 0x000fe20000000800 */
[----:B------:R-:W-:-:S03]  /*28a0*/  PLOP3.LUT P1, PT, PT, PT, UP0, 0x80, 0x0 ;  /* 0x000000000000781c */ /* 0x000fc60003f2f008 */
        /* <DEDUP_REMOVED lines=21> */
[----:B------:R1:W2:Y:S01]  /*2a00*/  MUFU.EX2 R69, R68 ;  /* 0x0000004400457308 */ /* 0x0002a20000000800 */
[--C-:B------:R-:W-:Y:S01]  /*2a10*/  FFMA.FTZ R78, R78, UR33, -R14.reuse ;  /* 0x000000214e4e7c23 */ /* 0x100fe2000801080e */
[--C-:B------:R-:W-:Y:S01]  /*2a20*/  FFMA.FTZ R79, R79, UR33, -R14.reuse ;  /* 0x000000214f4f7c23 */ /* 0x100fe2000801080e */
[--C-:B------:R-:W-:Y:S01]  /*2a30*/  FFMA.FTZ R82, R82, UR33, -R14.reuse ;  /* 0x0000002152527c23 */ /* 0x100fe2000801080e */
[--C-:B------:R-:W-:Y:S01]  /*2a40*/  FFMA.FTZ R83, R83, UR33, -R14.reuse ;  /* 0x0000002153537c23 */ /* 0x100fe2000801080e */
[--C-:B------:R-:W-:Y:S01]  /*2a50*/  FFMA.FTZ R86, R86, UR33, -R14.reuse ;  /* 0x0000002156567c23 */ /* 0x100fe2000801080e */
[----:B------:R-:W-:-:S02]  /*2a60*/  FFMA.FTZ R87, R87, UR33, -R14 ;  /* 0x0000002157577c23 */ /* 0x000fc4000801080e */
[----:B------:R3:W4:Y:S01]  /*2a70*/  MUFU.EX2 R76, R31 ;  /* 0x0000001f004c7308 */ /* 0x0007220000000800 */
[--C-:B-1----:R-:W-:Y:S01]  /*2a80*/  FFMA.FTZ R68, R47, UR33, -R14.reuse ;  /* 0x000000212f447c23 */ /* 0x102fe2000801080e */
[----:B------:R-:W-:Y:S01]  /*2a90*/  FFMA.FTZ R47, R55, UR33, -R14 ;  /* 0x00000021372f7c23 */ /* 0x000fe2000801080e */
[----:B------:R-:W-:Y:S01]  /*2aa0*/  FADD.FTZ R55, R5, R10 ;  /* 0x0000000a05377221 */ /* 0x000fe20000010000 */
[----:B0-----:R-:W-:Y:S01]  /*2ab0*/  FADD.FTZ R10, R61, R72 ;  /* 0x000000483d0a7221 */ /* 0x001fe20000010000 */
[----:B------:R-:W-:Y:S02]  /*2ac0*/  F2FP.BF16.F32.PACK_AB R5, R72, R61 ;  /* 0x0000003d4805723e */ /* 0x000fe400000010ff */
[----:B------:R-:W-:Y:S01]  /*2ad0*/  FADD.FTZ R54, R6, R55 ;  /* 0x0000003706367221 */ /* 0x000fe20000010000 */
[----:B------:R-:W0:Y:S01]  /*2ae0*/  MUFU.EX2 R26, R26 ;  /* 0x0000001a001a7308 */ /* 0x000e220000000800 */
[C---:B------:R-:W-:Y:S01]  /*2af0*/  F2FP.BF16.F32.PACK_AB R6, R7.reuse, R6 ;  /* 0x000000060706723e */ /* 0x040fe200000010ff */
[----:B---3--:R-:W-:Y:S01]  /*2b00*/  FFMA.FTZ R31, R50, UR33, -R14 ;  /* 0x00000021321f7c23 */ /* 0x008fe2000801080e */
[----:B------:R-:W-:Y:S01]  /*2b10*/  FADD.FTZ R59, R7, R54 ;  /* 0x00000036073b7221 */ /* 0x000fe20000010000 */
[----:B--2---:R-:W-:Y:S01]  /*2b20*/  FADD.FTZ R7, R69, R10 ;  /* 0x0000000a45077221 */ /* 0x004fe20000010000 */
[--C-:B------:R-:W-:Y:S01]  /*2b30*/  FFMA.FTZ R50, R62, UR33, -R14.reuse ;  /* 0x000000213e327c23 */ /* 0x100fe2000801080e */
[--C-:B------:R-:W-:Y:S01]  /*2b40*/  FFMA.FTZ R55, R63, UR33, -R14.reuse ;  /* 0x000000213f377c23 */ /* 0x100fe2000801080e */
[----:B------:R-:W-:Y:S01]  /*2b50*/  FADD.FTZ R10, R8, R59 ;  /* 0x0000003b080a7221 */ /* 0x000fe20000010000 */
[----:B------:R-:W1:Y:S01]  /*2b60*/  MUFU.EX2 R27, R27 ;  /* 0x0000001b001b7308 */ /* 0x000e620000000800 */
[----:B----4-:R-:W-:Y:S01]  /*2b70*/  FADD.FTZ R61, R76, R7 ;  /* 0x000000074c3d7221 */ /* 0x010fe20000010000 */
[----:B------:R-:W-:Y:S01]  /*2b80*/  FFMA.FTZ R54, R66, UR33, -R14 ;  /* 0x0000002142367c23 */ /* 0x000fe2000801080e */
[----:B------:R-:W-:Y:S01]  /*2b90*/  FADD.FTZ R62, R9, R10 ;  /* 0x0000000a093e7221 */ /* 0x000fe20000010000 */
[----:B------:R-:W-:Y:S01]  /*2ba0*/  FFMA.FTZ R59, R67, UR33, -R14 ;  /* 0x00000021433b7c23 */ /* 0x000fe2000801080e */
[----:B------:R-:W-:-:S02]  /*2bb0*/  F2FP.BF16.F32.PACK_AB R8, R9, R8 ;  /* 0x000000080908723e */ /* 0x000fc400000010ff */
[----:B------:R-:W-:Y:S01]  /*2bc0*/  FADD.FTZ R63, R11, R62 ;  /* 0x0000003e0b3f7221 */ /* 0x000fe20000010000 */
[----:B------:R-:W2:Y:S01]  /*2bd0*/  MUFU.EX2 R30, R30 ;  /* 0x0000001e001e7308 */ /* 0x000ea20000000800 */
[----:B0-----:R-:W-:Y:S01]  /*2be0*/  FADD.FTZ R10, R26, R61 ;  /* 0x0000003d1a0a7221 */ /* 0x001fe20000010000 */
[----:B------:R-:W-:Y:S01]  /*2bf0*/  F2FP.BF16.F32.PACK_AB R7, R76, R69 ;  /* 0x000000454c07723e */ /* 0x000fe200000010ff */
[----:B------:R-:W-:-:S04]  /*2c00*/  FADD.FTZ R62, R12, R63 ;  /* 0x0000003f0c3e7221 */ /* 0x000fc80000010000 */
[----:B------:R-:W-:Y:S01]  /*2c10*/  FADD.FTZ R63, R13, R62 ;  /* 0x0000003e0d3f7221 */ /* 0x000fe20000010000 */
[----:B------:R-:W0:Y:S01]  /*2c20*/  MUFU.EX2 R35, R35 ;  /* 0x0000002300237308 */ /* 0x000e220000000800 */
[----:B-1----:R-:W-:Y:S01]  /*2c30*/  FADD.FTZ R61, R27, R10 ;  /* 0x0000000a1b3d7221 */ /* 0x002fe20000010000 */
[----:B------:R1:W-:Y:S01]  /*2c40*/  STSM.16.M88.4 [R2+0x21800], R4 ;  /* 0x0218000402007844 */ /* 0x0003e20000000200 */
[----:B------:R-:W-:-:S05]  /*2c50*/  FADD.FTZ R62, R20, R63 ;  /* 0x0000003f143e7221 */ /* 0x000fca0000010000 */
[----:B------:R-:W3:Y:S01]  /*2c60*/  MUFU.EX2 R34, R34 ;  /* 0x0000002200227308 */ /* 0x000ee20000000800 */
[----:B--2---:R-:W-:-:S07]  /*2c70*/  FADD.FTZ R10, R30, R61 ;  /* 0x0000003d1e0a7221 */ /* 0x004fce0000010000 */
[----:B------:R-:W2:Y:S01]  /*2c80*/  MUFU.EX2 R39, R39 ;  /* 0x0000002700277308 */ /* 0x000ea20000000800 */
[----:B0-----:R-:W-:-:S07]  /*2c90*/  FADD.FTZ R61, R35, R10 ;  /* 0x0000000a233d7221 */ /* 0x001fce0000010000 */
[----:B------:R-:W0:Y:S01]  /*2ca0*/  MUFU.EX2 R43, R43 ;  /* 0x0000002b002b7308 */ /* 0x000e220000000800 */
[----:B---3--:R-:W-:Y:S01]  /*2cb0*/  FADD.FTZ R10, R34, R61 ;  /* 0x0000003d220a7221 */ /* 0x008fe20000010000 */
[----:B------:R-:W-:-:S04]  /*2cc0*/  FADD.FTZ R61, R15, R62 ;  /* 0x0000003e0f3d7221 */ /* 0x000fc80000010000 */
[----:B------:R-:W-:Y:S02]  /*2cd0*/  FADD.FTZ R62, R24, R61 ;  /* 0x0000003d183e7221 */ /* 0x000fe40000010000 */
[----:B------:R-:W3:Y:S01]  /*2ce0*/  MUFU.EX2 R68, R68 ;  /* 0x0000004400447308 */ /* 0x000ee20000000800 */
[----:B--2---:R-:W-:Y:S01]  /*2cf0*/  FADD.FTZ R10, R39, R10 ;  /* 0x0000000a270a7221 */ /* 0x004fe20000010000 */
[----:B------:R-:W-:-:S04]  /*2d00*/  FADD.FTZ R63, R21, R62 ;  /* 0x0000003e153f7221 */ /* 0x000fc80000010000 */
[----:B------:R-:W-:Y:S02]  /*2d10*/  FADD.FTZ R14, R28, R63 ;  /* 0x0000003f1c0e7221 */ /* 0x000fe40000010000 */
[----:B------:R-:W2:Y:S01]  /*2d20*/  MUFU.EX2 R31, R31 ;  /* 0x0000001f001f7308 */ /* 0x000ea20000000800 */
[----:B0-----:R-:W-:-:S07]  /*2d30*/  FADD.FTZ R61, R43, R10 ;  /* 0x0000000a2b3d7221 */ /* 0x001fce0000010000 */
[----:B------:R-:W0:Y:S01]  /*2d40*/  MUFU.EX2 R38, R38 ;  /* 0x0000002600267308 */ /* 0x000e220000000800 */
[----:B---3--:R-:W-:Y:S01]  /*2d50*/  FADD.FTZ R10, R68, R61 ;  /* 0x0000003d440a7221 */ /* 0x008fe20000010000 */
[----:B------:R-:W-:Y:S01]  /*2d60*/  FADD.FTZ R61, R25, R14 ;  /* 0x0000000e193d7221 */ /* 0x000fe20000010000 */
[----:B------:R-:W-:Y:S02]  /*2d70*/  F2FP.BF16.F32.PACK_AB R14, R24, R15 ;  /* 0x0000000f180e723e */ /* 0x000fe400000010ff */
[----:B------:R-:W-:-:S03]  /*2d80*/  F2FP.BF16.F32.PACK_AB R15, R68, R43 ;  /* 0x0000002b440f723e */ /* 0x000fc600000010ff */
[----:B------:R-:W3:Y:S01]  /*2d90*/  MUFU.EX2 R42, R42 ;  /* 0x0000002a002a7308 */ /* 0x000ee20000000800 */
[----:B--2---:R-:W-:Y:S01]  /*2da0*/  FADD.FTZ R9, R31, R10 ;  /* 0x0000000a1f097221 */ /* 0x004fe20000010000 */
[----:B------:R-:W-:Y:S02]  /*2db0*/  F2FP.BF16.F32.PACK_AB R10, R12, R11 ;  /* 0x0000000b0c0a723e */ /* 0x000fe400000010ff */
[----:B------:R-:W-:Y:S01]  /*2dc0*/  F2FP.BF16.F32.PACK_AB R12, R20, R13 ;  /* 0x0000000d140c723e */ /* 0x000fe200000010ff */
[----:B------:R-:W-:Y:S01]  /*2dd0*/  FADD.FTZ R20, R32, R61 ;  /* 0x0000003d20147221 */ /* 0x000fe20000010000 */
[----:B------:R-:W-:Y:S02]  /*2de0*/  F2FP.BF16.F32.PACK_AB R11, R35, R30 ;  /* 0x0000001e230b723e */ /* 0x000fe400000010ff */
[----:B------:R-:W2:Y:S01]  /*2df0*/  MUFU.EX2 R47, R47 ;  /* 0x0000002f002f7308 */ /* 0x000ea20000000800 */
[----:B0-----:R-:W-:Y:S01]  /*2e00*/  FADD.FTZ R9, R38, R9 ;  /* 0x0000000926097221 */ /* 0x001fe20000010000 */
[----:B-1----:R-:W-:Y:S01]  /*2e10*/  FADD.FTZ R7, R29, R20 ;  /* 0x000000141d077221 */ /* 0x002fe20000010000 */
[----:B------:R-:W-:-:S03]  /*2e20*/  F2FP.BF16.F32.PACK_AB R13, R39, R34 ;  /* 0x00000022270d723e */ /* 0x000fc600000010ff */
[----:B------:R-:W-:Y:S02]  /*2e30*/  FADD.FTZ R6, R36, R7 ;  /* 0x0000000724067221 */ /* 0x000fe40000010000 */
[----:B------:R-:W0:Y:S01]  /*2e40*/  MUFU.EX2 R46, R46 ;  /* 0x0000002e002e7308 */ /* 0x000e220000000800 */
[----:B---3--:R-:W-:Y:S01]  /*2e50*/  FADD.FTZ R4, R42, R9 ;  /* 0x000000092a047221 */ /* 0x008fe20000010000 */
[----:B------:R-:W-:Y:S01]  /*2e60*/  FADD.FTZ R7, R37, R6 ;  /* 0x0000000625077221 */ /* 0x000fe20000010000 */
[----:B------:R-:W-:Y:S02]  /*2e70*/  F2FP.BF16.F32.PACK_AB R9, R27, R26 ;  /* 0x0000001a1b09723e */ /* 0x000fe400000010ff */
[----:B------:R-:W-:-:S03]  /*2e80*/  F2FP.BF16.F32.PACK_AB R6, R32, R25 ;  /* 0x000000192006723e */ /* 0x000fc600000010ff */
[----:B------:R-:W1:Y:S01]  /*2e90*/  MUFU.EX2 R51, R51 ;  /* 0x0000003300337308 */ /* 0x000e620000000800 */
[----:B--2---:R-:W-:Y:S01]  /*2ea0*/  FADD.FTZ R5, R47, R4 ;  /* 0x000000042f057221 */ /* 0x004fe20000010000 */
[----:B------:R2:W-:Y:S04]  /*2eb0*/  STSM.16.M88.4 [R18], R8 ;  /* 0x0000000812007844 */ /* 0x0005e80000000200 */
[----:B------:R3:W-:Y:S02]  /*2ec0*/  STSM.16.M88.4 [R17], R12 ;  /* 0x0000000c11007844 */ /* 0x0007e40000000200 */
[----:B------:R-:W4:Y:S01]  /*2ed0*/  MUFU.EX2 R50, R50 ;  /* 0x0000003200327308 */ /* 0x000f220000000800 */
[----:B0-----:R-:W-:-:S07]  /*2ee0*/  FADD.FTZ R4, R46, R5 ;  /* 0x000000052e047221 */ /* 0x001fce0000010000 */
[----:B------:R-:W0:Y:S01]  /*2ef0*/  MUFU.EX2 R55, R55 ;  /* 0x0000003700377308 */ /* 0x000e220000000800 */
[----:B-1----:R-:W-:Y:S01]  /*2f00*/  FADD.FTZ R5, R51, R4 ;  /* 0x0000000433057221 */ /* 0x002fe20000010000 */
[----:B------:R-:W-:Y:S01]  /*2f10*/  FADD.FTZ R4, R44, R7 ;  /* 0x000000072c047221 */ /* 0x000fe20000010000 */
[----:B--2---:R-:W-:Y:S02]  /*2f20*/  F2FP.BF16.F32.PACK_AB R8, R36, R29 ;  /* 0x0000001d2408723e */ /* 0x004fe400000010ff */
[----:B------:R-:W-:Y:S01]  /*2f30*/  F2FP.BF16.F32.PACK_AB R10, R44, R37 ;  /* 0x000000252c0a723e */ /* 0x000fe200000010ff */
[----:B------:R-:W-:Y:S01]  /*2f40*/  FADD.FTZ R7, R33, R4 ;  /* 0x0000000421077221 */ /* 0x000fe20000010000 */
[----:B------:R-:W-:Y:S01]  /*2f50*/  F2FP.BF16.F32.PACK_AB R4, R28, R21 ;  /* 0x000000151c04723e */ /* 0x000fe200000010ff */
[----:B------:R-:W1:Y:S01]  /*2f60*/  MUFU.EX2 R40, R40 ;  /* 0x0000002800287308 */ /* 0x000e620000000800 */
[----:B----4-:R-:W-:-:S07]  /*2f70*/  FADD.FTZ R24, R50, R5 ;  /* 0x0000000532187221 */ /* 0x010fce0000010000 */
[----:B------:R-:W2:Y:S01]  /*2f80*/  MUFU.EX2 R54, R54 ;  /* 0x0000003600367308 */ /* 0x000ea20000000800 */
[C---:B0-----:R-:W-:Y:S01]  /*2f90*/  FADD.FTZ R5, R55.reuse, R24 ;  /* 0x0000001837057221 */ /* 0x041fe20000010000 */
[----:B------:R-:W-:-:S06]  /*2fa0*/  F2FP.BF16.F32.PACK_AB R11, R55, R50 ;  /* 0x00000032370b723e */ /* 0x000fcc00000010ff */
[----:B------:R-:W0:Y:S01]  /*2fb0*/  MUFU.EX2 R41, R41 ;  /* 0x0000002900297308 */ /* 0x000e220000000800 */
[----:B-1----:R-:W-:-:S07]  /*2fc0*/  FADD.FTZ R26, R40, R7 ;  /* 0x00000007281a7221 */ /* 0x002fce0000010000 */
[----:B------:R-:W1:Y:S01]  /*2fd0*/  MUFU.EX2 R59, R59 ;  /* 0x0000003b003b7308 */ /* 0x000e620000000800 */
[----:B--2---:R-:W-:Y:S01]  /*2fe0*/  FADD.FTZ R24, R54, R5 ;  /* 0x0000000536187221 */ /* 0x004fe20000010000 */
[----:B------:R-:W-:-:S06]  /*2ff0*/  F2FP.BF16.F32.PACK_AB R5, R38, R31 ;  /* 0x0000001f2605723e */ /* 0x000fcc00000010ff */
[----:B------:R-:W3:Y:S01]  /*3000*/  MUFU.EX2 R48, R48 ;  /* 0x0000003000307308 */ /* 0x000ee20000000800 */
[----:B0-----:R-:W-:-:S07]  /*3010*/  FADD.FTZ R7, R41, R26 ;  /* 0x0000001a29077221 */ /* 0x001fce0000010000 */
[----:B------:R-:W0:Y:S01]  /*3020*/  MUFU.EX2 R58, R58 ;  /* 0x0000003a003a7308 */ /* 0x000e220000000800 */
[----:B-1----:R-:W-:-:S07]  /*3030*/  FADD.FTZ R9, R59, R24 ;  /* 0x000000183b097221 */ /* 0x002fce0000010000 */
[----:B------:R-:W1:Y:S01]  /*3040*/  MUFU.EX2 R45, R45 ;  /* 0x0000002d002d7308 */ /* 0x000e620000000800 */
[----:B---3--:R-:W-:Y:S01]  /*3050*/  FADD.FTZ R14, R48, R7 ;  /* 0x00000007300e7221 */ /* 0x008fe20000010000 */
[----:B------:R-:W-:-:S05]  /*3060*/  F2FP.BF16.F32.PACK_AB R7, R47, R42 ;  /* 0x0000002a2f07723e */ /* 0x000fca00000010ff */
[----:B------:R2:W-:Y:S01]  /*3070*/  STSM.16.M88.4 [R16], R4 ;  /* 0x0000000410007844 */ /* 0x0005e20000000200 */
[----:B------:R-:W3:Y:S01]  /*3080*/  MUFU.EX2 R71, R71 ;  /* 0x0000004700477308 */ /* 0x000ee20000000800 */
[----:B0-----:R-:W-:Y:S01]  /*3090*/  FADD.FTZ R12, R58, R9 ;  /* 0x000000093a0c7221 */ /* 0x001fe20000010000 */
[----:B------:R-:W-:-:S05]  /*30a0*/  F2FP.BF16.F32.PACK_AB R9, R51, R46 ;  /* 0x0000002e3309723e */ /* 0x000fca00000010ff */
[----:B------:R0:W-:Y:S01]  /*30b0*/  STSM.16.M88.4 [R2+0x27800], R8 ;  /* 0x0278000802007844 */ /* 0x0001e20000000200 */
[----:B------:R-:W4:Y:S01]  /*30c0*/  MUFU.EX2 R52, R52 ;  /* 0x0000003400347308 */ /* 0x000f220000000800 */
[----:B-1----:R-:W-:-:S07]  /*30d0*/  FADD.FTZ R15, R45, R14 ;  /* 0x0000000e2d0f7221 */ /* 0x002fce0000010000 */
[----:B------:R-:W1:Y:S01]  /*30e0*/  MUFU.EX2 R74, R74 ;  /* 0x0000004a004a7308 */ /* 0x000e620000000800 */
[----:B---3--:R-:W-:-:S07]  /*30f0*/  FADD.FTZ R13, R71, R12 ;  /* 0x0000000c470d7221 */ /* 0x008fce0000010000 */
[----:B------:R-:W3:Y:S01]  /*3100*/  MUFU.EX2 R49, R49 ;  /* 0x0000003100317308 */ /* 0x000ee20000000800 */
[----:B----4-:R-:W-:-:S07]  /*3110*/  FADD.FTZ R12, R52, R15 ;  /* 0x0000000f340c7221 */ /* 0x010fce0000010000 */
[----:B------:R-:W4:Y:S01]  /*3120*/  MUFU.EX2 R75, R75 ;  /* 0x0000004b004b7308 */ /* 0x000f220000000800 */
[----:B-1----:R-:W-:-:S07]  /*3130*/  FADD.FTZ R14, R74, R13 ;  /* 0x0000000d4a0e7221 */ /* 0x002fce0000010000 */
[----:B------:R-:W1:Y:S01]  /*3140*/  MUFU.EX2 R56, R56 ;  /* 0x0000003800387308 */ /* 0x000e620000000800 */
[----:B---3--:R-:W-:Y:S01]  /*3150*/  FADD.FTZ R13, R49, R12 ;  /* 0x0000000c310d7221 */ /* 0x008fe20000010000 */
[----:B------:R-:W-:-:S06]  /*3160*/  F2FP.BF16.F32.PACK_AB R12, R40, R33 ;  /* 0x00000021280c723e */ /* 0x000fcc00000010ff */
[----:B------:R-:W3:Y:S01]  /*3170*/  MUFU.EX2 R27, R78 ;  /* 0x0000004e001b7308 */ /* 0x000ee20000000800 */
[C---:B----4-:R-:W-:Y:S01]  /*3180*/  FADD.FTZ R24, R75.reuse, R14 ;  /* 0x0000000e4b187221 */ /* 0x050fe20000010000 */
[----:B------:R-:W-:Y:S02]  /*3190*/  F2FP.BF16.F32.PACK_AB R14, R48, R41 ;  /* 0x00000029300e723e */ /* 0x000fe400000010ff */
[----:B------:R-:W-:-:S04]  /*31a0*/  F2FP.BF16.F32.PACK_AB R25, R75, R74 ;  /* 0x0000004a4b19723e */ /* 0x000fc800000010ff */
[----:B------:R-:W4:Y:S01]  /*31b0*/  MUFU.EX2 R57, R57 ;  /* 0x0000003900397308 */ /* 0x000f220000000800 */
[----:B-1----:R-:W-:-:S07]  /*31c0*/  FADD.FTZ R26, R56, R13 ;  /* 0x0000000d381a7221 */ /* 0x002fce0000010000 */
[----:B------:R-:W2:Y:S01]  /*31d0*/  MUFU.EX2 R20, R79 ;  /* 0x0000004f00147308 */ /* 0x000ea20000000800 */
[----:B---3--:R-:W-:Y:S01]  /*31e0*/  FADD.FTZ R13, R27, R24 ;  /* 0x000000181b0d7221 */ /* 0x008fe20000010000 */
[----:B------:R-:W-:-:S06]  /*31f0*/  F2FP.BF16.F32.PACK_AB R24, R52, R45 ;  /* 0x0000002d3418723e */ /* 0x000fcc00000010ff */
[----:B------:R-:W1:Y:S01]  /*3200*/  MUFU.EX2 R64, R64 ;  /* 0x0000004000407308 */ /* 0x000e620000000800 */
[----:B----4-:R-:W-:Y:S01]  /*3210*/  FADD.FTZ R15, R57, R26 ;  /* 0x0000001a390f7221 */ /* 0x010fe20000010000 */
[----:B------:R-:W-:-:S06]  /*3220*/  F2FP.BF16.F32.PACK_AB R26, R56, R49 ;  /* 0x00000031381a723e */ /* 0x000fcc00000010ff */
[----:B------:R-:W3:Y:S01]  /*3230*/  MUFU.EX2 R65, R82 ;  /* 0x0000005200417308 */ /* 0x000ee20000000800 */
[C---:B--2---:R-:W-:Y:S01]  /*3240*/  FADD.FTZ R4, R20.reuse, R13 ;  /* 0x0000000d14047221 */ /* 0x044fe20000010000 */
[----:B------:R-:W-:Y:S02]  /*3250*/  F2FP.BF16.F32.PACK_AB R13, R59, R54 ;  /* 0x000000363b0d723e */ /* 0x000fe400000010ff */
[----:B------:R-:W-:-:S04]  /*3260*/  F2FP.BF16.F32.PACK_AB R27, R20, R27 ;  /* 0x0000001b141b723e */ /* 0x000fc800000010ff */
[----:B------:R-:W-:Y:S01]  /*3270*/  MUFU.EX2 R53, R53 ;  /* 0x0000003500357308 */ /* 0x000fe20000000800 */
[C---:B-1----:R-:W-:Y:S01]  /*3280*/  FADD.FTZ R6, R64.reuse, R15 ;  /* 0x0000000f40067221 */ /* 0x042fe20000010000 */
[----:B------:R-:W-:Y:S02]  /*3290*/  F2FP.BF16.F32.PACK_AB R15, R71, R58 ;  /* 0x0000003a470f723e */ /* 0x000fe400000010ff */
[----:B------:R-:W-:-:S03]  /*32a0*/  F2FP.BF16.F32.PACK_AB R64, R64, R57 ;  /* 0x000000394040723e */ /* 0x000fc600000010ff */
[----:B------:R0:W-:Y:S01]  /*32b0*/  STSM.16.M88.4 [R19], R12 ;  /* 0x0000000c13007844 */ /* 0x0001e20000000200 */
[----:B------:R-:W1:Y:S01]  /*32c0*/  MUFU.EX2 R60, R60 ;  /* 0x0000003c003c7308 */ /* 0x000e620000000800 */
[----:B---3--:R-:W-:Y:S02]  /*32d0*/  FADD.FTZ R5, R65, R4 ;  /* 0x0000000441057221 */ /* 0x008fe40000010000 */
[----:B------:R0:W-:Y:S05]  /*32e0*/  STSM.16.M88.4 [R17+0x6000], R24 ;  /* 0x0060001811007844 */ /* 0x0001ea0000000200 */
[----:B------:R-:W2:Y:S08]  /*32f0*/  MUFU.EX2 R28, R83 ;  /* 0x00000053001c7308 */ /* 0x000eb00000000800 */
[----:B------:R-:W-:Y:S01]  /*3300*/  MUFU.EX2 R86, R86 ;  /* 0x0000005600567308 */ /* 0x000fe20000000800 */
[----:B-1----:R-:W-:Y:S01]  /*3310*/  F2FP.BF16.F32.PACK_AB R66, R60, R53 ;  /* 0x000000353c42723e */ /* 0x002fe200000010ff */
[----:B------:R-:W-:-:S04]  /*3320*/  FADD.FTZ R53, R53, R6 ;  /* 0x0000000635357221 */ /* 0x000fc80000010000 */
[----:B------:R-:W-:Y:S02]  /*3330*/  FADD.FTZ R4, R60, R53 ;  /* 0x000000353c047221 */ /* 0x000fe40000010000 */
[----:B------:R-:W1:Y:S01]  /*3340*/  MUFU.EX2 R87, R87 ;  /* 0x0000005700577308 */ /* 0x000e620000000800 */
[C---:B--2---:R-:W-:Y:S01]  /*3350*/  F2FP.BF16.F32.PACK_AB R65, R28.reuse, R65 ;  /* 0x000000411c41723e */ /* 0x044fe200000010ff */
[----:B------:R-:W-:Y:S01]  /*3360*/  FADD.FTZ R5, R28, R5 ;  /* 0x000000051c057221 */ /* 0x000fe20000010000 */
[----:B-1----:R-:W-:-:S03]  /*3370*/  F2FP.BF16.F32.PACK_AB R67, R87, R86 ;  /* 0x000000565743723e */ /* 0x002fc600000010ff */
[----:B------:R-:W-:Y:S02]  /*3380*/  FADD.FTZ R86, R86, R5 ;  /* 0x0000000556567221 */ /* 0x000fe40000010000 */
[----:B------:R0:W-:Y:S02]  /*3390*/  STSM.16.M88.4 [R16+0x6000], R64 ;  /* 0x0060004010007844 */ /* 0x0001e40000000200 */
[----:B------:R-:W-:Y:S01]  /*33a0*/  FADD.FTZ R5, R87, R86 ;  /* 0x0000005657057221 */ /* 0x000fe20000010000 */
[----:B------:R1:W-:Y:S06]  /*33b0*/  MEMBAR.ALL.CTA ;  /* 0x0000000000007992 */ /* 0x0003ec0000008000 */
[----:B-1----:R-:W1:Y:S02]  /*33c0*/  FENCE.VIEW.ASYNC.S ;  /* 0x00000000000073c6 */ /* 0x002e640000000000 */
[----:B-1----:R-:W-:Y:S01]  /*33d0*/  NOP ;  /* 0x0000000000007918 */ /* 0x002fe20000000000 */
[----:B------:R-:W-:Y:S05]  /*33e0*/  @!P1 BRA `(.L_x_10005) ;  /* 0x0000002000a49947 */ /* 0x000fea0003800000 */
        /* <DEDUP_REMOVED lines=28> */
[----:B------:R-:W-:Y:S01]  /*35b0*/  UMOV UR34, UR44 ;  /* 0x0000002c00227c82 */ /* 0x000fe20008000000 */
[----:B------:R-:W-:-:S09]  /*35c0*/  ULDC UR33, c[0x0][0x988] ;  /* 0x0002620000217ab9 */ /* 0x000fd20000000800 */
.L_x_10016:
[----:B------:R-:W-:Y:S01]  /*35d0*/  ISETP.NE.AND P2, PT, RZ, UR39, PT ;  /* 0x00000027ff007c0c */ /* 0x000fe2000bf45270 */
[----:B------:R-:W-:-:S04]  /*35e0*/  UISETP.NE.AND UP0, UPT, UR34, 0x1, UPT ;  /* 0x000000012200788c */ /* 0x000fc8000bf05270 */
[----:B------:R-:W-:-:S04]  /*35f0*/  USEL UR45, URZ, 0x1, UP0 ;  /* 0x000000013f2d7887 */ /* 0x000fc80008000000 */
[----:B------:R-:W-:-:S04]  /*3600*/  ULOP3.LUT UR45, UR28, UR45, URZ, 0x3c, !UPT ;  /* 0x0000002d1c2d7292 */ /* 0x000fc8000f8e3c3f */
[----:B------:R-:W-:Y:S08]  /*3610*/  @P2 BRA `(.L_x_10006) ;  /* 0x0000000000382947 */ /* 0x000ff00003800000 */
[----:B------:R-:W-:Y:S05]  /*3620*/  @!P0 BRA `(.L_x_10007) ;  /* 0x0000000000048947 */ /* 0x000fea0003800000 */
[----:B------:R-:W-:Y:S01]  /*3630*/  BPT.TRAP 0x1 ;  /* 0x000000040000795c */ /* 0x000fe20000300000 */
.L_x_10007:
[----:B------:R-:W-:Y:S01]  /*3640*/  UIADD3 UR6, UR34, 0x1, URZ ;  /* 0x0000000122067890 */ /* 0x000fe2000fffe03f */
[----:B------:R-:W-:-:S03]  /*3650*/  IMAD.U32 R0, RZ, RZ, UR45 ;  /* 0x0000002dff007e24 */ /* 0x000fc6000f8e00ff */
[----:B------:R-:W-:Y:S02]  /*3660*/  UISETP.NE.AND UP0, UPT, UR6, 0x2, UPT ;  /* 0x000000020600788c */ /* 0x000fe4000bf05270 */
[----:B------:R-:W-:Y:S02]  /*3670*/  SHF.L.U32 R0, R0, 0x1f, RZ ;  /* 0x0000001f00007819 */ /* 0x000fe400000006ff */
[----:B------:R-:W-:-:S04]  /*3680*/  USEL UR6, UR6, URZ, UP0 ;  /* 0x0000003f06067287 */ /* 0x000fc80008000000 */
[----:B------:R-:W-:-:S09]  /*3690*/  ULEA UR6, UR6, UR40, 0x3 ;  /* 0x0000002806067291 */ /* 0x000fd2000f8e183f */
[----:B------:R1:W2:Y:S01]  /*36a0*/  SYNCS.PHASECHK.TRANS64.TRYWAIT P1, [UR6+0x2d830], R0 ;  /* 0x02d83000ff0075a7 */ /* 0x0002a20008020146 */
[----:B------:R-:W-:Y:S05]  /*36b0*/  @!P0 BRA `(.L_x_10008) ;  /* 0x0000000000048947 */ /* 0x000fea0003800000 */
[----:B------:R-:W-:Y:S01]  /*36c0*/  BPT.TRAP 0x1 ;  /* 0x000000040000795c */ /* 0x000fe20000300000 */
.L_x_10008:
[----:B--2---:R-:W-:Y:S05]  /*36d0*/  @P1 BRA `(.L_x_10006) ;  /* 0x0000000000081947 */ /* 0x004fea0003800000 */
[----:B------:R-:W2:Y:S02]  /*36e0*/  SYNCS.PHASECHK.TRANS64.TRYWAIT P1, [UR6+0x2d830], R0 ;  /* 0x02d83000ff0075a7 */ /* 0x000ea40008020146 */
[----:B--2---:R-:W-:Y:S05]  /*36f0*/  @!P1 BRA `(.L_x_10009) ;  /* 0x0000007000849947 */ /* 0x004fea0003800000 */
.L_x_10006:
[----:B--2---:R-:W2:Y:S01]  /*3700*/  S2R R3, SR_TID.X ;  /* 0x0000000000037919 */ /* 0x004ea20000002100 */
[----:B------:R-:W-:Y:S01]  /*3710*/  UIADD3 UR44, UR34, 0x1, URZ ;  /* 0x00000001222c7890 */ /* 0x000fe2000fffe03f */
[----:B------:R-:W-:Y:S01]  /*3720*/  UMOV UR7, 0x80000020 ;  /* 0x8000002000077882 */ /* 0x000fe20000000000 */
[----:B------:R-:W-:Y:S02]  /*3730*/  UMOV UR11, 0x80000020 ;  /* 0x80000020000b7882 */ /* 0x000fe40000000000 */
[----:B------:R-:W-:Y:S01]  /*3740*/  UISETP.NE.AND UP0, UPT, UR44, 0x2, UPT ;  /* 0x000000022c00788c */ /* 0x000fe2000bf05270 */
[----:B------:R-:W-:Y:S01]  /*3750*/  UMOV UR15, 0x80000020 ;  /* 0x80000020000f7882 */ /* 0x000fe20000000000 */
[----:B------:R-:W-:Y:S02]  /*3760*/  UMOV UR19, 0x80000020 ;  /* 0x8000002000137882 */ /* 0x000fe40000000000 */
[----:B------:R-:W-:Y:S01]  /*3770*/  USEL UR44, UR44, URZ, UP0 ;  /* 0x0000003f2c2c7287 */ /* 0x000fe20008000000 */
[----:B------:R-:W-:Y:S01]  /*3780*/  UMOV UR23, 0x80000020 ;  /* 0x8000002000177882 */ /* 0x000fe20000000000 */
[----:B------:R-:W-:-:S02]  /*3790*/  UMOV UR27, 0x80000020 ;  /* 0x80000020001b7882 */ /* 0x000fc40000000000 */
[----:B------:R-:W-:-:S04]  /*37a0*/  UIMAD UR6, UR44, 0x600, UR32 ;  /* 0x000006002c0678a4 */ /* 0x000fc8000f8e0220 */
[----:B------:R-:W-:Y:S02]  /*37b0*/  UIADD3 UR10, UR6, 0x2, URZ ;  /* 0x00000002060a7890 */ /* 0x000fe4000fffe03f */
[----:B------:R-:W-:Y:S02]  /*37c0*/  UIADD3 UR14, UR6, 0x200, URZ ;  /* 0x00000200060e7890 */ /* 0x000fe4000fffe03f */
[----:B------:R-:W-:Y:S02]  /*37d0*/  UIADD3 UR18, UR6, 0x202, URZ ;  /* 0x0000020206127890 */ /* 0x000fe4000fffe03f */
[----:B------:R-:W-:Y:S02]  /*37e0*/  UIADD3 UR22, UR6, 0x400, URZ ;  /* 0x0000040006167890 */ /* 0x000fe4000fffe03f */
[----:B------:R-:W-:Y:S01]  /*37f0*/  UIADD3 UR26, UR6, 0x402, URZ ;  /* 0x00000402061a7890 */ /* 0x000fe2000fffe03f */
[----:B--2---:R-:W-:-:S04]  /*3800*/  SHF.R.U32.HI R3, RZ, 0x7, R3 ;  /* 0x00000007ff037819 */ /* 0x004fc80000011603 */
[----:B-1----:R-:W-:-:S05]  /*3810*/  IADD3 R0, R3, 0x8, RZ ;  /* 0x0000000803007810 */ /* 0x002fca0007ffe0ff */
[----:B------:R1:W-:Y:S06]  /*3820*/  BAR.SYNC.DEFER_BLOCKING R0, 0x100 ;  /* 0x000400000000751d */ /* 0x0003ec0000010000 */
[----:B0-----:R-:W-:-:S06]  /*3830*/  WARPGROUP.ARRIVE ;  /* 0x00000000000079c5 */ /* 0x001fcc0000000000 */
        /* <DEDUP_REMOVED lines=17> */
[----:B-1----:R-:W-:Y:S05]  /*3950*/  @P2 BRA `(.L_x_10010) ;  /* 0x00000000002c2947 */ /* 0x002fea0003800000 */
[----:B------:R-:W-:Y:S05]  /*3960*/  @!P0 BRA `(.L_x_10011) ;  /* 0x0000000000048947 */ /* 0x000fea0003800000 */
[----:B------:R-:W-:Y:S01]  /*3970*/  BPT.TRAP 0x1 ;  /* 0x000000040000795c */ /* 0x000fe20000300000 */
.L_x_10011:
[----:B------:R-:W-:Y:S01]  /*3980*/  ULEA UR6, UR34, UR40, 0x3 ;  /* 0x0000002822067291 */ /* 0x000fe2000f8e183f */
[----:B------:R-:W-:-:S05]  /*3990*/  IMAD.U32 R0, RZ, RZ, UR28 ;  /* 0x0000001cff007e24 */ /* 0x000fca000f8e00ff */
[----:B------:R-:W-:-:S04]  /*39a0*/  SHF.L.U32 R0, R0, 0x1f, RZ ;  /* 0x0000001f00007819 */ /* 0x000fc800000006ff */
[----:B------:R0:W1:Y:S01]  /*39b0*/  SYNCS.PHASECHK.TRANS64.TRYWAIT P1, [UR6+0x2d850], R0 ;  /* 0x02d85000ff0075a7 */ /* 0x0000620008020146 */
[----:B------:R-:W-:Y:S05]  /*39c0*/  @!P0 BRA `(.L_x_10012) ;  /* 0x0000000000048947 */ /* 0x000fea0003800000 */
[----:B------:R-:W-:Y:S01]  /*39d0*/  BPT.TRAP 0x1 ;  /* 0x000000040000795c */ /* 0x000fe20000300000 */
.L_x_10012:
[----:B-1----:R-:W-:Y:S05]  /*39e0*/  @P1 BRA `(.L_x_10010) ;  /* 0x0000000000081947 */ /* 0x002fea0003800000 */
[----:B------:R-:W1:Y:S02]  /*39f0*/  SYNCS.PHASECHK.TRANS64.TRYWAIT P1, [UR6+0x2d850], R0 ;  /* 0x02d85000ff0075a7 */ /* 0x000e640008020146 */
[----:B-1----:R-:W-:Y:S05]  /*3a00*/  @!P1 BRA `(.L_x_10013) ;  /* 0x0000006c00d89947 */ /* 0x002fea0003800000 */
.L_x_10010:
[----:B------:R-:W-:Y:S01]  /*3a10*/  UIADD3 UR6, UR40, 0x400, URZ ;  /* 0x0000040028067890 */ /* 0x000fe2000fffe03f */
[----:B------:R-:W-:Y:S01]  /*3a20*/  WARPGROUP.ARRIVE ;  /* 0x00000000000079c5 */ /* 0x000fe20000000000 */
[----:B------:R-:W-:Y:S01]  /*3a30*/  UMOV UR29, 0x40000040 ;  /* 0x40000040001d7882 */ /* 0x000fe20000000000 */
[----:B------:R-:W-:Y:S01]  /*3a40*/  UMOV UR31, 0x80000020 ;  /* 0x80000020001f7882 */ /* 0x000fe20000000000 */
[----:B------:R-:W-:-:S03]  /*3a50*/  USHF.R.U32.HI UR6, URZ, 0x4, UR6 ;  /* 0x000000043f067899 */ /* 0x000fc60008011606 */
[----:B------:R-:W1:Y:S01]  /*3a60*/  S2R R8, SR_TID.X ;  /* 0x0000000000087919 */ /* 0x000e620000002100 */
[----:B------:R-:W-:-:S04]  /*3a70*/  ULOP3.LUT UR6, UR6, 0x3fff, URZ, 0xc0, !UPT ;  /* 0x00003fff06067892 */ /* 0x000fc8000f8ec03f */
[----:B------:R-:W-:Y:S02]  /*3a80*/  ULOP3.LUT UR7, UR6, 0x2000000, URZ, 0xfc, !UPT ;  /* 0x0200000006077892 */ /* 0x000fe4000f8efc3f */
[----:B------:R-:W-:Y:S02]  /*3a90*/  ULOP3.LUT UR6, UR37, 0x10000, URZ, 0xfc, !UPT ;  /* 0x0001000025067892 */ /* 0x000fe4000f8efc3f */
[----:B------:R-:W-:-:S05]  /*3aa0*/  UIMAD UR7, UR34, 0x600, UR7 ;  /* 0x00000600220778a4 */ /* 0x000fca000f8e0207 */
[----:B------:R-:W-:Y:S02]  /*3ab0*/  UMOV UR28, UR6 ;  /* 0x00000006001c7c82 */ /* 0x000fe40008000000 */
[----:B------:R-:W-:Y:S02]  /*3ac0*/  UMOV UR30, UR7 ;  /* 0x00000007001e7c82 */ /* 0x000fe40008000000 */
[----:B------:R-:W-:Y:S01]  /*3ad0*/  HGMMA.64x96x16.F32.BF16 R88, gdesc[UR28].tnspB, R88, gsb0 ;  /* 0x416000001c5879f0 */ /* 0x000fe20008001858 */
[----:B------:R-:W-:Y:S02]  /*3ae0*/  UIADD3 UR28, UR6, 0x2, URZ ;  /* 0x00000002061c7890 */ /* 0x000fe4000fffe03f */
[----:B------:R-:W-:Y:S01]  /*3af0*/  UIADD3 UR30, UR7, 0x40, URZ ;  /* 0x00000040071e7890 */ /* 0x000fe2000fffe03f */
[----:B------:R-:W-:Y:S01]  /*3b00*/  UMOV UR29, 0x40000040 ;  /* 0x40000040001d7882 */ /* 0x000fe20000000000 */
[----:B------:R-:W-:Y:S01]  /*3b10*/  UMOV UR31, 0x80000020 ;  /* 0x80000020001f7882 */ /* 0x000fe20000000000 */
[----:B-1----:R-:W-:-:S02]  /*3b20*/  SHF.R.U32.HI R3, RZ, 0x7, R8 ;  /* 0x00000007ff037819 */ /* 0x002fc40000011608 */
[----:B------:R-:W-:-:S03]  /*3b30*/  ISETP.GE.U32.AND P1, PT, R8, 0x180, PT ;  /* 0x000001800800780c */ /* 0x000fc60003f26070 */
[----:B0-----:R-:W-:-:S05]  /*3b40*/  VIADD R0, R3, 0x9 ;  /* 0x0000000903007836 */ /* 0x001fca0000000000 */
[----:B------:R-:W-:Y:S01]  /*3b50*/  SEL R0, R0, 0x9, !P1 ;  /* 0x0000000900007807 */ /* 0x000fe20004800000 */
[----:B------:R-:W-:Y:S02]  /*3b60*/  WARPGROUP.DEPBAR.LE gsb0, 0x0 ;  /* 0x00008000000079c5 */ /* 0x000fe40000010000 */
[----:B------:R-:W-:-:S06]  /*3b70*/  WARPGROUP.ARRIVE ;  /* 0x00000000000079c5 */ /* 0x000fcc0000000000 */
[----:B------:R-:W-:Y:S01]  /*3b80*/  HGMMA.64x96x16.F32.BF16 R88, gdesc[UR28].tnspB, R88, gsb0 ;  /* 0x416000001c5879f0 */ /* 0x000fe20008001858 */
[----:B------:R-:W-:Y:S02]  /*3b90*/  UIADD3 UR28, UR6, 0x4, URZ ;  /* 0x00000004061c7890 */ /* 0x000fe4000fffe03f */
[----:B------:R-:W-:Y:S01]  /*3ba0*/  UIADD3 UR30, UR7, 0x80, URZ ;  /* 0x00000080071e7890 */ /* 0x000fe2000fffe03f */
[----:B------:R-:W-:Y:S01]  /*3bb0*/  UMOV UR29, 0x40000040 ;  /* 0x40000040001d7882 */ /* 0x000fe20000000000 */
[----:B------:R-:W-:Y:S01]  /*3bc0*/  UMOV UR31, 0x80000020 ;  /* 0x80000020001f7882 */ /* 0x000fe20000000000 */
        /* <DEDUP_REMOVED lines=37> */
[----:B------:R-:W-:Y:S03]  /*3e20*/  HGMMA.64x96x16.F32.BF16 R88, gdesc[UR28].tnspB, R88, gsb0 ;  /* 0x416000001c5879f0 */ /* 0x000fe60008001858 */
[----:B------:R-:W-:Y:S02]  /*3e30*/  WARPGROUP.DEPBAR.LE gsb0, 0x0 ;  /* 0x00008000000079c5 */ /* 0x000fe40000010000 */
[----:B------:R0:W-:Y:S06]  /*3e40*/  BAR.ARV R0, 0x100 ;  /* 0x000400000000751d */ /* 0x0001ec0000002000 */
[----:B------:R-:W-:Y:S05]  /*3e50*/  @!P0 BRA `(.L_x_10014) ;  /* 0x0000000000048947 */ /* 0x000fea0003800000 */
[----:B------:R-:W-:Y:S01]  /*3e60*/  BPT.TRAP 0x1 ;  /* 0x000000040000795c */ /* 0x000fe20000300000 */
.L_x_10014:
        /* <DEDUP_REMOVED lines=76> */
[C---:B------:R-:W-:Y:S01]  /*4330*/  FMUL.FTZ R8, R0.reuse, UR33 ;  /* 0x0000002100087c20 */ /* 0x040fe20008410000 */
[----:B------:R-:W-:-:S03]  /*4340*/  FADD.FTZ R7, -R0, R7 ;  /* 0x0000000700077221 */ /* 0x000fc60000010100 */
        /* <DEDUP_REMOVED lines=32> */
[C---:B------:R-:W-:Y:S01]  /*4550*/  FADD.FTZ R6, -R3.reuse, R6 ;  /* 0x0000000603067221 */ /* 0x040fe20000010100 */
[----:B------:R-:W-:Y:S01]  /*4560*/  FMUL.FTZ R8, R3, UR33 ;  /* 0x0000002103087c20 */ /* 0x000fe20008410000 */
[----:B------:R-:W-:Y:S01]  /*4570*/  FMUL.FTZ R7, R7, UR33 ;  /* 0x0000002107077c20 */ /* 0x000fe20008410000 */
[----:B------:R-:W-:Y:S01]  /*4580*/  MUFU.EX2 R9, R9 ;  /* 0x0000000900097308 */ /* 0x000fe20000000800 */
[----:B------:R-:W-:Y:S01]  /*4590*/  FMUL.FTZ R6, R6, UR33 ;  /* 0x0000002106067c20 */ /* 0x000fe20008410000 */
        /* <DEDUP_REMOVED lines=31> */
[----:B------:R-:W-:-:S07]  /*4790*/  FFMA.FTZ R70, R87, UR33, -R8 ;  /* 0x0000002157467c23 */ /* 0x000fce0008010808 */
[----:B------:R-:W2:Y:S01]  /*47a0*/  MUFU.EX2 R139, R139 ;  /* 0x0000008b008b7308 */ /* 0x000ea20000000800 */
[----:B-1----:R-:W-:-:S07]  /*47b0*/  FFMA.FTZ R4, R6, R5, R26 ;  /* 0x0000000506047223 */ /* 0x002fce000001001a */
[----:B------:R-:W1:Y:S01]  /*47c0*/  MUFU.EX2 R11, R11 ;  /* 0x0000000b000b7308 */ /* 0x000e620000000800 */
[----:B0-----:R-:W-:Y:S01]  /*47d0*/  FADD.FTZ R46, R10, R43 ;  /* 0x0000002b0a2e7221 */ /* 0x001fe20000010000 */
[--C-:B------:R-:W-:Y:S01]  /*47e0*/  FFMA.FTZ R43, R66, UR33, -R8.reuse ;  /* 0x00000021422b7c23 */ /* 0x100fe20008010808 */
[----:B------:R-:W-:-:S05]  /*47f0*/  FFMA.FTZ R66, R83, UR33, -R8 ;  /* 0x0000002153427c23 */ /* 0x000fca0008010808 */
        /* <DEDUP_REMOVED lines=125> */
.L_x_10015:
[----:B------:R-:W-:Y:S01]  /*4fd0*/  ULEA UR6, UR34, UR40, 0x3 ;  /* 0x0000002822067291 */ /* 0x000fe2000f8e183f */
[----:B------:R-:W-:Y:S01]  /*4fe0*/  F2FP.BF16.F32.PACK_AB R8, R10, R9 ;  /* 0x000000090a08723e */ /* 0x000fe200000010ff */
[----:B------:R-:W-:Y:S01]  /*4ff0*/  UMOV UR28, UR45 ;  /* 0x0000002d001c7c82 */ /* 0x000fe20008000000 */
[----:B------:R-:W-:Y:S01]  /*5000*/  F2FP.BF16.F32.PACK_AB R10, R12, R11 ;  /* 0x0000000b0c0a723e */ /* 0x000fe200000010ff */
[----:B------:R-:W-:Y:S01]  /*5010*/  UIADD3 UR6, UR6, 0x2d860, URZ ;  /* 0x0002d86006067890 */ /* 0x000fe2000fffe03f */
[----:B------:R-:W-:Y:S01]  /*5020*/  F2FP.BF16.F32.PACK_AB R12, R14, R13 ;  /* 0x0000000d0e0c723e */ /* 0x000fe200000010ff */
[----:B------:R-:W-:Y:S01]  /*5030*/  UMOV UR34, UR44 ;  /* 0x0000002c00227c82 */ /* 0x000fe20008000000 */
[----:B------:R-:W-:Y:S01]  /*5040*/  F2FP.BF16.F32.PACK_AB R9, R139, R26 ;  /* 0x0000001a8b09723e */ /* 0x000fe200000010ff */
[----:B------:R-:W-:Y:S01]  /*5050*/  UPRMT UR6, UR41, 0x654, UR6 ;  /* 0x0000065429067896 */ /* 0x000fe20008000006 */
        /* <DEDUP_REMOVED lines=8> */
[----:B------:R-:W-:Y:S01]  /*50e0*/  SYNCS.ARRIVE.TRANS64.RED.A1T0 RZ, [UR6], RZ ;  /* 0x000000ffffff79a7 */ /* 0x000fe20008100406 */
[----:B------:R-:W-:Y:S01]  /*50f0*/  STSM.16.M88.4 [R2+0x21800], R8 ;  /* 0x0218000802007844 */ /* 0x000fe20000000200 */
[----:B------:R-:W-:Y:S01]  /*5100*/  F2FP.BF16.F32.PACK_AB R44, R24, R21 ;  /* 0x00000015182c723e */ /* 0x000fe200000010ff */
[----:B------:R-:W-:Y:S01]  /*5110*/  UIADD3 UR6, UR35, -0x1, URZ ;  /* 0xffffffff23067890 */ /* 0x000fe2000fffe03f */
[----:B------:R-:W-:Y:S01]  /*5120*/  F2FP.BF16.F32.PACK_AB R45, R81, R45 ;  /* 0x0000002d512d723e */ /* 0x000fe200000010ff */
[----:B------:R0:W-:Y:S01]  /*5130*/  STSM.16.M88.4 [R18], R12 ;  /* 0x0000000c12007844 */ /* 0x0001e20000000200 */
[----:B------:R-:W-:Y:S01]  /*5140*/  F2FP.BF16.F32.PACK_AB R46, R28, R25 ;  /* 0x000000191c2e723e */ /* 0x000fe200000010ff */
[-C--:B------:R-:W-:Y:S01]  /*5150*/  FMUL.FTZ R96, R96, R7.reuse ;  /* 0x0000000760607220 */ /* 0x080fe20000410000 */
[----:B------:R-:W-:Y:S01]  /*5160*/  F2FP.BF16.F32.PACK_AB R47, R47, R34 ;  /* 0x000000222f2f723e */ /* 0x000fe200000010ff */
[----:B------:R-:W-:Y:S01]  /*5170*/  FMUL.FTZ R97, R97, R7 ;  /* 0x0000000761617220 */ /* 0x000fe20000410000 */
[----:B------:R-:W-:Y:S01]  /*5180*/  F2FP.BF16.F32.PACK_AB R24, R32, R29 ;  /* 0x0000001d2018723e */ /* 0x000fe200000010ff */
[----:B------:R-:W-:Y:S01]  /*5190*/  FMUL.FTZ R100, R100, R7 ;  /* 0x0000000764647220 */ /* 0x000fe20000410000 */
        /* <DEDUP_REMOVED lines=14> */
[----:B0-----:R-:W-:Y:S01]  /*5280*/  F2FP.BF16.F32.PACK_AB R14, R64, R61 ;  /* 0x0000003d400e723e */ /* 0x001fe200000010ff */
[----:B------:R-:W-:Y:S01]  /*5290*/  FMUL.FTZ R112, R112, R7 ;  /* 0x0000000770707220 */ /* 0x000fe20000410000 */
[----:B------:R-:W-:Y:S01]  /*52a0*/  F2FP.BF16.F32.PACK_AB R8, R52, R49 ;  /* 0x000000313408723e */ /* 0x000fe200000010ff */
[----:B------:R1:W-:Y:S01]  /*52b0*/  STSM.16.M88.4 [R2+0x27800], R28 ;  /* 0x0278001c02007844 */ /* 0x0003e20000000200 */
        /* <DEDUP_REMOVED lines=17> */
[----:B------:R1:W-:Y:S01]  /*53d0*/  STSM.16.M88.4 [R17+0x6000], R12 ;  /* 0x0060000c11007844 */ /* 0x0003e20000000200 */
[----:B------:R-:W-:Y:S01]  /*53e0*/  F2FP.BF16.F32.PACK_AB R67, R70, R67 ;  /* 0x000000434643723e */ /* 0x000fe200000010ff */
[-C--:B------:R-:W-:Y:S01]  /*53f0*/  FMUL.FTZ R128, R128, R7.reuse ;  /* 0x0000000780807220 */ /* 0x080fe20000410000 */
[----:B------:R-:W-:Y:S01]  /*5400*/  ISETP.LT.AND P1, PT, RZ, UR35, PT ;  /* 0x00000023ff007c0c */ /* 0x000fe2000bf21270 */
[----:B------:R-:W-:Y:S01]  /*5410*/  UMOV UR35, UR6 ;  /* 0x0000000600237c82 */ /* 0x000fe20008000000 */
[-C--:B------:R-:W-:Y:S01]  /*5420*/  FMUL.FTZ R129, R129, R7.reuse ;  /* 0x0000000781817220 */ /* 0x080fe20000410000 */
[----:B------:R1:W-:Y:S01]  /*5430*/  STSM.16.M88.4 [R16+0x6000], R64 ;  /* 0x0060004010007844 */ /* 0x0003e20000000200 */
[-C--:B------:R-:W-:Y:S01]  /*5440*/  FMUL.FTZ R132, R132, R7.reuse ;  /* 0x0000000784847220 */ /* 0x080fe20000410000 */
[----:B------:R-:W-:Y:S01]  /*5450*/  FMUL.FTZ R133, R133, R7 ;  /* 0x0000000785857220 */ /* 0x000fe20000410000 */
[-C--:B------:R-:W-:Y:S01]  /*5460*/  FMUL.FTZ R90, R90, R6.reuse ;  /* 0x000000065a5a7220 */ /* 0x080fe20000410000 */
[----:B------:R-:W-:Y:S01]  /*5470*/  @!PT LDS RZ, [RZ] ;  /* 0x00000000fffff984 */ /* 0x000fe20000000800 */
[----:B------:R-:W-:Y:S01]  /*5480*/  @!PT LDS RZ, [RZ] ;  /* 0x00000000fffff984 */ /* 0x000fe20000000800 */
[----:B------:R-:W-:Y:S01]  /*5490*/  @!PT LDS RZ, [RZ] ;  /* 0x00000000fffff984 */ /* 0x000fe20000000800 */
[----:B------:R-:W-:Y:S01]  /*54a0*/  @!PT LDS RZ, [RZ] ;  /* 0x00000000fffff984 */ /* 0x000fe20000000800 */
[----:B------:R0:W-:Y:S06]  /*54b0*/  MEMBAR.ALL.CTA ;  /* 0x0000000000007992 */ /* 0x0001ec0000008000 */
[----:B0-----:R-:W0:Y:S01]  /*54c0*/  FENCE.VIEW.ASYNC.S ;  /* 0x00000000000073c6 */ /* 0x001e220000000000 */
        /* <DEDUP_REMOVED lines=25> */
[----:B0-----:R-:W-:Y:S01]  /*5660*/  NOP ;  /* 0x0000000000007918 */ /* 0x001fe20000000000 */
[----:B-1----:R-:W-:Y:S05]  /*5670*/  @P1 BRA `(.L_x_10016) ;  /* 0xffffffdc00d41947 */ /* 0x002fea000383ffff */
.L_x_10005:
[----:B------:R-:W-:Y:S06]  /*5680*/  BAR.ARV 0x8, 0x200 ;  /* 0x0208000000007b1d */ /* 0x000fec0000002000 */
[----:B------:R-:W-:Y:S05]  /*5690*/  @!P0 BRA `(.L_x_10017) ;  /* 0x0000000000048947 */ /* 0x000fea0003800000 */
[----:B------:R-:W-:Y:S01]  /*56a0*/  BPT.TRAP 0x1 ;  /* 0x000000040000795c */ /* 0x000fe20000300000 */
.L_x_10017:
[----:B------:R-:W-:Y:S01]  /*56b0*/  ULEA UR8, UR44, UR40, 0x3 ;  /* 0x000000282c087291 */ /* 0x000fe2000f8e183f */
[----:B------:R-:W-:-:S05]  /*56c0*/  IMAD.U32 R6, RZ, RZ, UR45 ;  /* 0x0000002dff067e24 */ /* 0x000fca000f8e00ff */
[----:B------:R-:W-:-:S04]  /*56d0*/  SHF.L.U32 R6, R6, 0x1f, RZ ;  /* 0x0000001f06067819 */ /* 0x000fc800000006ff */
[----:B------:R1:W2:Y:S01]  /*56e0*/  SYNCS.PHASECHK.TRANS64.TRYWAIT P1, [UR8+0x2d850], R6 ;  /* 0x02d85006ff0075a7 */ /* 0x0002a20008020148 */
[----:B------:R-:W-:Y:S05]  /*56f0*/  @!P0 BRA `(.L_x_10018) ;  /* 0x0000000000048947 */ /* 0x000fea0003800000 */
[----:B------:R-:W-:Y:S01]  /*5700*/  BPT.TRAP 0x1 ;  /* 0x000000040000795c */ /* 0x000fe20000300000 */
.L_x_10018:
[----:B--2---:R-:W-:Y:S05]  /*5710*/  @P1 BRA `(.L_x_10019) ;  /* 0x0000000000081947 */ /* 0x004fea0003800000 */
[----:B------:R-:W2:Y:S02]  /*5720*/  SYNCS.PHASECHK.TRANS64.TRYWAIT P1, [UR8+0x2d850], R6 ;  /* 0x02d85006ff0075a7 */ /* 0x000ea40008020148 */
[----:B--2---:R-:W-:Y:S05]  /*5730*/  @!P1 BRA `(.L_x_10020) ;  /* 0x0000005000a49947 */ /* 0x004fea0003800000 */
.L_x_10019:
[----:B------:R-:W-:Y:S01]  /*5740*/  UIADD3 UR4, UR40, 0x400, URZ ;  /* 0x0000040028047890 */ /* 0x000fe2000fffe03f */
[----:B------:R-:W-:Y:S01]  /*5750*/  WARPGROUP.ARRIVE ;  /* 0x00000000000079c5 */ /* 0x000fe20000000000 */
[----:B------:R-:W-:Y:S01]  /*5760*/  ULOP3.LUT UR37, UR37, 0x10000, URZ, 0xfc, !UPT ;  /* 0x0001000025257892 */ /* 0x000fe2000f8efc3f */
[----:B--2---:R-:W2:Y:S01]  /*5770*/  SHFL.BFLY PT, R7, R4, 0x2, 0x1f ;  /* 0x0c401f0004077f89 */ /* 0x004ea200000e0000 */
[----:B------:R-:W-:Y:S01]  /*5780*/  USHF.R.U32.HI UR4, URZ, 0x4, UR4 ;  /* 0x000000043f047899 */ /* 0x000fe20008011604 */
[----:B------:R-:W-:Y:S01]  /*5790*/  IMAD.MOV.U32 R55, RZ, RZ, RZ ;  /* 0x000000ffff377224 */ /* 0x000fe200078e00ff */
[----:B------:R-:W-:Y:S01]  /*57a0*/  UMOV UR5, 0x40000040 ;  /* 0x4000004000057882 */ /* 0x000fe20000000000 */
[----:B------:R-:W-:Y:S01]  /*57b0*/  UMOV UR7, 0x80000020 ;  /* 0x8000002000077882 */ /* 0x000fe20000000000 */
[----:B------:R-:W-:Y:S01]  /*57c0*/  ULOP3.LUT UR4, UR4, 0x3fff, URZ, 0xc0, !UPT ;  /* 0x00003fff04047892 */ /* 0x000fe2000f8ec03f */
[----:B-1----:R-:W0:Y:S01]  /*57d0*/  SHFL.BFLY PT, R6, R5, 0x2, 0x1f ;  /* 0x0c401f0005067f89 */ /* 0x002e2200000e0000 */
[----:B------:R-:W-:-:S02]  /*57e0*/  IMAD.MOV.U32 R33, RZ, RZ, -0x800000 ;  /* 0xff800000ff217424 */ /* 0x000fc400078e00ff */
[----:B------:R-:W-:Y:S01]  /*57f0*/  ULOP3.LUT UR4, UR4, 0x2000000, URZ, 0xfc, !UPT ;  /* 0x0200000004047892 */ /* 0x000fe2000f8efc3f */
[----:B------:R-:W-:-:S03]  /*5800*/  IMAD.MOV.U32 R32, RZ, RZ, -0x800000 ;  /* 0xff800000ff207424 */ /* 0x000fc600078e00ff */
[----:B------:R-:W-:-:S03]  /*5810*/  UIMAD UR9, UR44, 0x600, UR4 ;  /* 0x000006002c0978a4 */ /* 0x000fc6000f8e0204 */
[----:B------:R-:W-:-:S04]  /*5820*/  UMOV UR4, UR37 ;  /* 0x0000002500047c82 */ /* 0x000fc80008000000 */
[----:B------:R-:W-:Y:S02]  /*5830*/  UMOV UR6, UR9 ;  /* 0x0000000900067c82 */ /* 0x000fe40008000000 */
[----:B------:R-:W-:Y:S01]  /*5840*/  HGMMA.64x96x16.F32.BF16 R88, gdesc[UR4].tnspB, R88, gsb0 ;  /* 0x41600000045879f0 */ /* 0x000fe20008001858 */
[----:B------:R-:W-:Y:S01]  /*5850*/  UIADD3 UR4, UR37, 0x2, URZ ;  /* 0x0000000225047890 */ /* 0x000fe2000fffe03f */
[----:B--2---:R-:W-:Y:S01]  /*5860*/  FADD.FTZ R7, R7, R4 ;  /* 0x0000000407077221 */ /* 0x004fe20000010000 */
[----:B------:R-:W-:Y:S01]  /*5870*/  UIADD3 UR6, UR9, 0x40, URZ ;  /* 0x0000004009067890 */ /* 0x000fe2000fffe03f */
[----:B------:R-:W-:Y:S01]  /*5880*/  UMOV UR5, 0x40000040 ;  /* 0x4000004000057882 */ /* 0x000fe20000000000 */
[----:B------:R-:W-:Y:S01]  /*5890*/  UMOV UR7, 0x80000020 ;  /* 0x8000002000077882 */ /* 0x000fe20000000000 */
[----:B0-----:R-:W-:Y:S01]  /*58a0*/  FADD.FTZ R8, R6, R5 ;  /* 0x0000000506087221 */ /* 0x001fe20000010000 */
[----:B------:R-:W-:Y:S01]  /*58b0*/  IMAD.U32 R5, RZ, RZ, UR33 ;  /* 0x00000021ff057e24 */ /* 0x000fe2000f8e00ff */
[----:B------:R-:W0:Y:S04]  /*58c0*/  SHFL.BFLY PT, R6, R7, 0x1, 0x1f ;  /* 0x0c201f0007067f89 */ /* 0x000e2800000e0000 */
[----:B------:R-:W1:Y:S01]  /*58d0*/  SHFL.BFLY PT, R9, R8, 0x1, 0x1f ;  /* 0x0c201f0008097f89 */ /* 0x000e6200000e0000 */
[----:B0-----:R-:W-:Y:S01]  /*58e0*/  FADD.FTZ R10, R7, R6 ;  /* 0x00000006070a7221 */ /* 0x001fe20000010000 */
[----:B------:R-:W-:-:S02]  /*58f0*/  IMAD.U32 R7, RZ, RZ, UR33 ;  /* 0x00000021ff077e24 */ /* 0x000fc4000f8e00ff */
[----:B-1----:R-:W-:Y:S02]  /*5900*/  FADD.FTZ R11, R8, R9 ;  /* 0x00000009080b7221 */ /* 0x002fe40000010000 */
[----:B------:R-:W-:Y:S01]  /*5910*/  FSETP.NE.FTZ.AND P1, PT, R10, RZ, PT ;  /* 0x000000ff0a00720b */ /* 0x000fe20003f35000 */
[----:B------:R-:W-:Y:S02]  /*5920*/  IMAD.MOV.U32 R9, RZ, RZ, RZ ;  /* 0x000000ffff097224 */ /* 0x000fe400078e00ff */
        /* <DEDUP_REMOVED lines=57> */
[----:B0-23--:R-:W-:Y:S05]  /*5cc0*/  @!P0 BRA `(.L_x_10021) ;  /* 0x0000000000048947 */ /* 0x00dfea0003800000 */
[----:B------:R-:W-:Y:S01]  /*5cd0*/  BPT.TRAP 0x1 ;  /* 0x000000040000795c */ /* 0x000fe20000300000 */
.L_x_10021:
[----:B------:R-:W0:Y:S01]  /*5ce0*/  S2UR UR6, SR_SWINHI ;  /* 0x00000000000679c3 */ /* 0x000e220000002f00 */
[----:B------:R-:W-:Y:S01]  /*5cf0*/  LEA R11, R138, R22, 0x5 ;  /* 0x000000168a0b7211 */ /* 0x000fe200078e28ff */
[----:B------:R-:W-:Y:S01]  /*5d00*/  FMUL.FTZ R6, R93, R55 ;  /* 0x000000375d067220 */ /* 0x000fe20000410000 */
[----:B------:R-:W-:Y:S01]  /*5d10*/  IMAD R61, RZ, RZ, -UR43 ;  /* 0x8000002bff3d7e24 */ /* 0x000fe2000f8e02ff */
[----:B------:R-:W-:Y:S01]  /*5d20*/  ULDC UR7, c[0x0][0xc44] ;  /* 0x0003110000077ab9 */ /* 0x000fe20000000800 */
[----:B------:R-:W-:Y:S01]  /*5d30*/  UIADD3 UR8, UR8, 0x2d860, URZ ;  /* 0x0002d86008087890 */ /* 0x000fe2000fffe03f */
[-C--:B------:R-:W-:Y:S01]  /*5d40*/  FMUL.FTZ R62, R95, R9.reuse ;  /* 0x000000095f3e7220 */ /* 0x080fe20000410000 */
[----:B------:R-:W-:Y:S01]  /*5d50*/  ULDC.64 UR10, c[0x0][0xb90] ;  /* 0x0002e400000a7ab9 */ /* 0x000fe20000000a00 */
[----:B------:R-:W1:Y:S01]  /*5d60*/  LDC R60, c[0x0][0xbe8] ;  /* 0x0002fa00ff3c7b82 */ /* 0x000e620000000800 */
[----:B------:R-:W-:Y:S01]  /*5d70*/  UPRMT UR8, UR41, 0x654, UR8 ;  /* 0x0000065429087896 */ /* 0x000fe20008000008 */
        /* <DEDUP_REMOVED lines=26> */
[----:B------:R-:W-:Y:S01]  /*5f20*/  USHF.R.S32.HI UR12, URZ, 0x1f, UR7 ;  /* 0x0000001f3f0c7899 */ /* 0x000fe20008011407 */
[----:B------:R-:W-:Y:S01]  /*5f30*/  IMAD.WIDE R38, R11, 0x2, R38 ;  /* 0x000000020b267825 */ /* 0x000fe200078e0226 */
[----:B------:R-:W-:-:S03]  /*5f40*/  IADD3 R31, P1, R4, 0x6000, RZ ;  /* 0x00006000041f7810 */ /* 0x000fc60007f3e0ff */
[----:B------:R-:W-:Y:S01]  /*5f50*/  FMUL.FTZ R72, R126, R9 ;  /* 0x000000097e487220 */ /* 0x000fe20000410000 */
[----:B------:R-:W-:Y:S01]  /*5f60*/  IADD3 R27, P3, R4, 0x3000, RZ ;  /* 0x00003000041b7810 */ /* 0x000fe20007f7e0ff */
[----:B--2---:R-:W-:Y:S01]  /*5f70*/  IMAD R61, R26, R61, UR36 ;  /* 0x000000241a3d7e24 */ /* 0x004fe2000f8e023d */
[----:B------:R-:W-:Y:S01]  /*5f80*/  IADD3 R25, P0, R4, 0x6020, RZ ;  /* 0x0000602004197810 */ /* 0x000fe20007f1e0ff */
[----:B------:R-:W-:Y:S01]  /*5f90*/  IMAD.X R11, RZ, RZ, R5, P1 ;  /* 0x000000ffff0b7224 */ /* 0x000fe200008e0605 */
[----:B-1----:R-:W-:Y:S01]  /*5fa0*/  ISETP.NE.AND P1, PT, R60, 0x1, PT ;  /* 0x000000013c00780c */ /* 0x002fe20003f25270 */
[----:B------:R-:W-:Y:S01]  /*5fb0*/  UIMAD UR6, UR12, UR10, URZ ;  /* 0x0000000a0c0672a4 */ /* 0x000fe2000f8e023f */
[----:B------:R-:W-:Y:S01]  /*5fc0*/  LOP3.LUT R14, R27, 0x180, RZ, 0xc0, !PT ;  /* 0x000001801b0e7812 */ /* 0x000fe200078ec0ff */
[----:B------:R-:W-:Y:S01]  /*5fd0*/  IMAD R95, R61, 0xc0, R143 ;  /* 0x000000c03d5f7824 */ /* 0x000fe200078e028f */
[----:B------:R-:W-:Y:S01]  /*5fe0*/  LOP3.LUT R24, R25, 0x180, RZ, 0xc0, !PT ;  /* 0x0000018019187812 */ /* 0x000fe200078ec0ff */
[-C--:B------:R-:W-:Y:S01]  /*5ff0*/  FMUL.FTZ R64, R131, R9.reuse ;  /* 0x0000000983407220 */ /* 0x080fe20000410000 */
[----:B------:R-:W-:Y:S01]  /*6000*/  SHF.R.U64 R14, R14, 0x3, RZ ;  /* 0x000000030e0e7819 */ /* 0x000fe200000012ff */
[-C--:B------:R-:W-:Y:S01]  /*6010*/  FMUL.FTZ R73, R130, R9.reuse ;  /* 0x0000000982497220 */ /* 0x080fe20000410000 */
[-C--:B------:R-:W-:Y:S01]  /*6020*/  FMUL.FTZ R65, R135, R9.reuse ;  /* 0x0000000987417220 */ /* 0x080fe20000410000 */
[----:B------:R-:W-:Y:S01]  /*6030*/  FMUL.FTZ R134, R134, R9 ;  /* 0x0000000986867220 */ /* 0x000fe20000410000 */
[----:B------:R-:W-:Y:S01]  /*6040*/  LOP3.LUT R14, R14, R27, RZ, 0x3c, !PT ;  /* 0x0000001b0e0e7212 */ /* 0x000fe200078e3cff */
[----:B------:R-:W-:Y:S01]  /*6050*/  UIMAD.WIDE.U32 UR4, UR7, UR10, URZ ;  /* 0x0000000a070472a5 */ /* 0x000fe2000f8e003f */
[----:B------:R-:W0:Y:S01]  /*6060*/  LDC.64 R26, c[0x0][0xb98] ;  /* 0x0002e600ff1a7b82 */ /* 0x000e220000000a00 */
[----:B------:R-:W-:Y:S01]  /*6070*/  SHF.R.U64 R24, R24, 0x3, RZ ;  /* 0x0000000318187819 */ /* 0x000fe200000012ff */
[----:B------:R-:W-:Y:S01]  /*6080*/  UIMAD UR6, UR7, UR11, UR6 ;  /* 0x0000000b070672a4 */ /* 0x000fe2000f8e0206 */
[----:B------:R-:W-:Y:S01]  /*6090*/  LOP3.LUT R9, R4, 0x180, RZ, 0xc0, !PT ;  /* 0x0000018004097812 */ /* 0x000fe200078ec0ff */
[----:B------:R-:W-:Y:S01]  /*60a0*/  FMUL.FTZ R7, R89, R55 ;  /* 0x0000003759077220 */ /* 0x000fe20000410000 */
[----:B------:R-:W-:Y:S01]  /*60b0*/  LOP3.LUT R24, R24, R25, RZ, 0x3c, !PT ;  /* 0x0000001918187212 */ /* 0x000fe200078e3cff */
[-C--:B------:R-:W-:Y:S01]  /*60c0*/  FMUL.FTZ R63, R92, R55.reuse ;  /* 0x000000375c3f7220 */ /* 0x080fe20000410000 */
[----:B------:R-:W-:Y:S01]  /*60d0*/  SHF.R.U64 R9, R9, 0x3, RZ ;  /* 0x0000000309097819 */ /* 0x000fe200000012ff */
[----:B------:R-:W1:Y:S01]  /*60e0*/  @P1 LDC R84, c[0x0][0xbec] ;  /* 0x0002fb00ff541b82 */ /* 0x000e620000000800 */
[----:B------:R-:W-:Y:S01]  /*60f0*/  IMAD.X R25, RZ, RZ, R5, P0 ;  /* 0x000000ffff197224 */ /* 0x000fe200000e0605 */
[----:B------:R-:W-:Y:S01]  /*6100*/  UIADD3 UR6, UR5, UR6, URZ ;  /* 0x0000000605067290 */ /* 0x000fe2000fffe03f */
[----:B------:R-:W-:Y:S01]  /*6110*/  IMAD.MOV.U32 R89, RZ, RZ, R95 ;  /* 0x000000ffff597224 */ /* 0x000fe200078e005f */
[----:B------:R-:W-:Y:S01]  /*6120*/  IADD3 R37, P0, R38, 0x1800, RZ ;  /* 0x0000180026257810 */ /* 0x000fe20007f1e0ff */
[----:B------:R-:W-:Y:S01]  /*6130*/  FMUL.FTZ R28, R88, R55 ;  /* 0x00000037581c7220 */ /* 0x000fe20000410000 */
[C---:B------:R-:W-:Y:S01]  /*6140*/  IADD3 R29, P2, R4.reuse, 0x3020, RZ ;  /* 0x00003020041d7810 */ /* 0x040fe20007f5e0ff */
[----:B------:R-:W-:Y:S01]  /*6150*/  USHF.R.S32.HI UR10, URZ, 0x1f, UR38 ;  /* 0x0000001f3f0a7899 */ /* 0x000fe20008011426 */
[----:B------:R-:W2:Y:S01]  /*6160*/  @P1 LDC R93, c[0x0][0xbf0] ;  /* 0x0002fc00ff5d1b82 */ /* 0x000ea20000000800 */
[----:B------:R-:W-:Y:S01]  /*6170*/  IADD3 R21, P4, R4, 0x20, RZ ;  /* 0x0000002004157810 */ /* 0x000fe20007f9e0ff */
[----:B------:R-:W-:Y:S01]  /*6180*/  IMAD.U32 R41, RZ, RZ, UR5 ;  /* 0x00000005ff297e24 */ /* 0x000fe2000f8e00ff */
[----:B------:R-:W-:Y:S01]  /*6190*/  LOP3.LUT R4, R9, R4, RZ, 0x3c, !PT ;  /* 0x0000000409047212 */ /* 0x000fe200078e3cff */
[----:B------:R-:W-:Y:S01]  /*61a0*/  IMAD.U32 R40, RZ, RZ, UR4 ;  /* 0x00000004ff287e24 */ /* 0x000fe2000f8e00ff */
[----:B------:R-:W-:Y:S01]  /*61b0*/  LOP3.LUT R36, R37, 0x180, RZ, 0xc0, !PT ;  /* 0x0000018025247812 */ /* 0x000fe200078ec0ff */
[----:B------:R-:W-:Y:S01]  /*61c0*/  IMAD.U32 R41, RZ, RZ, UR6 ;  /* 0x00000006ff297e24 */ /* 0x000fe2000f8e00ff */
[----:B------:R-:W-:Y:S01]  /*61d0*/  IADD3 R91, P5, R38, 0x7800, RZ ;  /* 0x00007800265b7810 */ /* 0x000fe20007fbe0ff */
[----:B------:R-:W-:Y:S01]  /*61e0*/  SYNCS.ARRIVE.TRANS64.RED.A1T0 RZ, [UR8], RZ ;  /* 0x000000ffffff79a7 */ /* 0x000fe20008100408 */
[----:B------:R-:W-:Y:S01]  /*61f0*/  F2FP.BF16.F32.PACK_AB R6, R6, R63 ;  /* 0x0000003f0606723e */ /* 0x000fe200000010ff */
[----:B0-----:R-:W-:Y:S01]  /*6200*/  IMAD.WIDE.U32 R40, R26, UR38, R40 ;  /* 0x000000261a287c25 */ /* 0x001fe2000f8e0028 */
[----:B------:R-:W-:Y:S01]  /*6210*/  LOP3.LUT R10, R31, 0x180, RZ, 0xc0, !PT ;  /* 0x000001801f0a7812 */ /* 0x000fe200078ec0ff */
[----:B------:R-:W-:Y:S01]  /*6220*/  ULDC.64 UR4, c[0x0][0xb88] ;  /* 0x0002e20000047ab9 */ /* 0x000fe20000000a00 */
[----:B------:R-:W-:Y:S01]  /*6230*/  MOV R86, R4 ;  /* 0x0000000400567202 */ /* 0x000fe20000000f00 */
[--C-:B------:R-:W-:Y:S01]  /*6240*/  IMAD.X R15, RZ, RZ, R5.reuse, P3 ;  /* 0x000000ffff0f7224 */ /* 0x100fe200018e0605 */
[----:B------:R-:W-:Y:S01]  /*6250*/  F2FP.BF16.F32.PACK_AB R4, R7, R28 ;  /* 0x0000001c0704723e */ /* 0x000fe200000010ff */
[----:B-1----:R-:W-:Y:S01]  /*6260*/  @P1 IMAD.HI.U32 R84, R95, R84, RZ ;  /* 0x000000545f541227 */ /* 0x002fe200078e00ff */
[----:B------:R-:W-:Y:S01]  /*6270*/  SHF.R.U64 R36, R36, 0x3, RZ ;  /* 0x0000000324247819 */ /* 0x000fe200000012ff */
[----:B------:R-:W-:Y:S01]  /*6280*/  ULDC UR6, c[0x0][0xa88] ;  /* 0x0002a20000067ab9 */ /* 0x000fe20000000800 */
[----:B------:R-:W-:Y:S01]  /*6290*/  F2FP.BF16.F32.PACK_AB R7, R62, R85 ;  /* 0x000000553e07723e */ /* 0x000fe200000010ff */
[----:B------:R-:W-:Y:S01]  /*62a0*/  IMAD R62, R26, UR10, RZ ;  /* 0x0000000a1a3e7c24 */ /* 0x000fe2000f8e02ff */
[----:B------:R-:W-:Y:S01]  /*62b0*/  SHF.R.U64 R10, R10, 0x3, RZ ;  /* 0x000000030a0a7819 */ /* 0x000fe200000012ff */
[--C-:B------:R-:W-:Y:S01]  /*62c0*/  IMAD.X R13, RZ, RZ, R5.reuse, P2 ;  /* 0x000000ffff0d7224 */ /* 0x100fe200010e0605 */
[----:B------:R-:W-:Y:S01]  /*62d0*/  LOP3.LUT R8, R29, 0x180, RZ, 0xc0, !PT ;  /* 0x000001801d087812 */ /* 0x000fe200078ec0ff */
[----:B------:R-:W-:Y:S01]  /*62e0*/  IMAD R27, R27, UR38, R62 ;  /* 0x000000261b1b7c24 */ /* 0x000fe2000f8e023e */
[----:B--2---:R-:W-:Y:S01]  /*62f0*/  @P1 SHF.R.U32.HI R89, RZ, R93, R84 ;  /* 0x0000005dff591219 */ /* 0x004fe20000011654 */
[----:B------:R-:W-:Y:S01]  /*6300*/  IMAD.X R9, RZ, RZ, R5, P4 ;  /* 0x000000ffff097224 */ /* 0x000fe200020e0605 */
[----:B------:R-:W-:Y:S01]  /*6310*/  LOP3.LUT R84, R91, 0x180, RZ, 0xc0, !PT ;  /* 0x000001805b547812 */ /* 0x000fe200078ec0ff */
[----:B------:R-:W-:Y:S01]  /*6320*/  IMAD R62, R60, UR6, RZ ;  /* 0x000000063c3e7c24 */ /* 0x000fe2000f8e02ff */
[----:B------:R-:W-:Y:S01]  /*6330*/  LOP3.LUT R36, R36, R37, RZ, 0x3c, !PT ;  /* 0x0000002524247212 */ /* 0x000fe200078e3cff */
[----:B------:R-:W-:Y:S01]  /*6340*/  IMAD.MOV R63, RZ, RZ, -R89 ;  /* 0x000000ffff3f7224 */ /* 0x000fe200078e0a59 */
[----:B------:R-:W-:Y:S01]  /*6350*/  SHF.R.U64 R28, R84, 0x3, RZ ;  /* 0x00000003541c7819 */ /* 0x000fe200000012ff */
[----:B------:R-:W-:Y:S01]  /*6360*/  IMAD.X R37, RZ, RZ, R39, P0 ;  /* 0x000000ffff257224 */ /* 0x000fe200000e0627 */
[----:B------:R-:W-:Y:S01]  /*6370*/  LOP3.LUT R10, R10, R31, RZ, 0x3c, !PT ;  /* 0x0000001f0a0a7212 */ /* 0x000fe200078e3cff */
[----:B------:R-:W-:Y:S01]  /*6380*/  IMAD R63, R60, R63, R95 ;  /* 0x0000003f3c3f7224 */ /* 0x000fe200078e025f */
[----:B------:R-:W-:Y:S01]  /*6390*/  MOV R84, R24 ;  /* 0x0000001800547202 */ /* 0x000fe20000000f00 */
[-C--:B------:R-:W-:Y:S01]  /*63a0*/  FMUL.FTZ R0, R97, R55.reuse ;  /* 0x0000003761007220 */ /* 0x080fe20000410000 */
[----:B------:R-:W-:Y:S01]  /*63b0*/  IADD3 R31, P3, R38, 0x4800, RZ ;  /* 0x00004800261f7810 */ /* 0x000fe20007f7e0ff */
[-C--:B------:R-:W-:Y:S01]  /*63c0*/  FMUL.FTZ R51, R96, R55.reuse ;  /* 0x0000003760337220 */ /* 0x080fe20000410000 */
[----:B------:R-:W-:Y:S01]  /*63d0*/  SHF.R.S32.HI R25, RZ, 0x1f, R89 ;  /* 0x0000001fff197819 */ /* 0x000fe20000011459 */
[-C--:B------:R-:W-:Y:S01]  /*63e0*/  FMUL.FTZ R48, R101, R55.reuse ;  /* 0x0000003765307220 */ /* 0x080fe20000410000 */
[----:B------:R-:W-:Y:S01]  /*63f0*/  IADD3 R24, P0, R89, R40, RZ ;  /* 0x0000002859187210 */ /* 0x000fe20007f1e0ff */
[-C--:B------:R-:W-:Y:S01]  /*6400*/  FMUL.FTZ R53, R100, R55.reuse ;  /* 0x0000003764357220 */ /* 0x080fe20000410000 */
[----:B------:R-:W-:Y:S01]  /*6410*/  SHF.R.S32.HI R26, RZ, 0x1f, R63 ;  /* 0x0000001fff1a7819 */ /* 0x000fe2000001143f */
[-C--:B------:R-:W-:Y:S01]  /*6420*/  FMUL.FTZ R49, R105, R55.reuse ;  /* 0x0000003769317220 */ /* 0x080fe20000410000 */
[----:B------:R-:W-:Y:S01]  /*6430*/  SHF.R.U64 R8, R8, 0x3, RZ ;  /* 0x0000000308087819 */ /* 0x000fe200000012ff */
[----:B------:R-:W-:Y:S01]  /*6440*/  FMUL.FTZ R50, R104, R55 ;  /* 0x0000003768327220 */ /* 0x000fe20000410000 */
[----:B------:R-:W-:Y:S01]  /*6450*/  IADD3 R35, P2, R38, 0x3000, RZ ;  /* 0x0000300026237810 */ /* 0x000fe20007f5e0ff */
[----:B------:R-:W-:Y:S01]  /*6460*/  IMAD R26, R26, UR4, RZ ;  /* 0x000000041a1a7c24 */ /* 0x000fe2000f8e02ff */
[----:B------:R-:W-:Y:S01]  /*6470*/  F2FP.BF16.F32.PACK_AB R5, R82, R87 ;  /* 0x000000575205723e */ /* 0x000fe200000010ff */
[----:B------:R-:W-:Y:S01]  /*6480*/  BAR.SYNC.DEFER_BLOCKING 0x1, 0x180 ;  /* 0x0046000000007b1d */ /* 0x000fe20000010000 */
[----:B------:R-:W-:Y:S01]  /*6490*/  LOP3.LUT R30, R31, 0x180, RZ, 0xc0, !PT ;  /* 0x000001801f1e7812 */ /* 0x000fe200078ec0ff */
[----:B------:R-:W-:Y:S01]  /*64a0*/  FMUL.FTZ R46, R109, R55 ;  /* 0x000000376d2e7220 */ /* 0x000fe20000410000 */
[----:B------:R-:W-:Y:S01]  /*64b0*/  IADD3.X R25, R25, R41, R27, P0, !PT ;  /* 0x0000002919197210 */ /* 0x000fe200007fe41b */
[----:B------:R-:W-:Y:S01]  /*64c0*/  FMUL.FTZ R59, R108, R55 ;  /* 0x000000376c3b7220 */ /* 0x000fe20000410000 */
[----:B------:R-:W-:Y:S01]  /*64d0*/  LOP3.LUT R12, R8, R29, RZ, 0x3c, !PT ;  /* 0x0000001d080c7212 */ /* 0x000fe200078e3cff */
[----:B------:R-:W-:Y:S01]  /*64e0*/  FMUL.FTZ R47, R113, R55 ;  /* 0x00000037712f7220 */ /* 0x000fe20000410000 */
[----:B------:R-:W-:Y:S01]  /*64f0*/  LOP3.LUT R8, R21, 0x180, RZ, 0xc0, !PT ;  /* 0x0000018015087812 */ /* 0x000fe200078ec0ff */
[----:B------:R-:W-:Y:S01]  /*6500*/  IMAD.WIDE.U32 R24, R63, UR4, R24 ;  /* 0x000000043f187c25 */ /* 0x000fe2000f8e0018 */
[----:B------:R-:W-:-:S03]  /*6510*/  LOP3.LUT R34, R35, 0x180, RZ, 0xc0, !PT ;  /* 0x0000018023227812 */ /* 0x000fc600078ec0ff */
[-C--:B------:R-:W-:Y:S01]  /*6520*/  FMUL.FTZ R58, R112, R55.reuse ;  /* 0x00000037703a7220 */ /* 0x080fe20000410000 */
[----:B------:R-:W-:Y:S01]  /*6530*/  SHF.R.U64 R30, R30, 0x3, RZ ;  /* 0x000000031e1e7819 */ /* 0x000fe200000012ff */
[----:B------:R-:W-:Y:S01]  /*6540*/  FMUL.FTZ R44, R117, R55 ;  /* 0x00000037752c7220 */ /* 0x000fe20000410000 */
[----:B------:R-:W-:Y:S01]  /*6550*/  MOV R85, R10 ;  /* 0x0000000a00557202 */ /* 0x000fe20000000f00 */
[----:B------:R-:W-:Y:S01]  /*6560*/  IMAD R11, R61, 0xc0, R142 ;  /* 0x000000c03d0b7824 */ /* 0x000fe200078e028e */
[----:B------:R-:W-:Y:S01]  /*6570*/  SHF.R.U64 R8, R8, 0x3, RZ ;  /* 0x0000000308087819 */ /* 0x000fe200000012ff */
[-C--:B------:R-:W-:Y:S01]  /*6580*/  FMUL.FTZ R57, R116, R55.reuse ;  /* 0x0000003774397220 */ /* 0x080fe20000410000 */
[----:B------:R-:W-:Y:S01]  /*6590*/  SHF.R.U64 R34, R34, 0x3, RZ ;  /* 0x0000000322227819 */ /* 0x000fe200000012ff */
[----:B------:R-:W-:Y:S01]  /*65a0*/  FMUL.FTZ R3, R125, R55 ;  /* 0x000000377d037220 */ /* 0x000fe20000410000 */
[----:B------:R-:W-:Y:S01]  /*65b0*/  LOP3.LUT R30, R30, R31, RZ, 0x3c, !PT ;  /* 0x0000001f1e1e7212 */ /* 0x000fe200078e3cff */
[--C-:B------:R-:W-:Y:S01]  /*65c0*/  IMAD.X R31, RZ, RZ, R39.reuse, P3 ;  /* 0x000000ffff1f7224 */ /* 0x100fe200018e0627 */
[----:B------:R-:W-:Y:S01]  /*65d0*/  LOP3.LUT P0, RZ, R140, 0x3, RZ, 0xc0, !PT ;  /* 0x000000038cff7812 */ /* 0x000fe2000780c0ff */
[----:B------:R-:W-:Y:S01]  /*65e0*/  FMUL.FTZ R54, R124, R55 ;  /* 0x000000377c367220 */ /* 0x000fe20000410000 */
[----:B------:R-:W-:Y:S01]  /*65f0*/  LOP3.LUT R8, R8, R21, RZ, 0x3c, !PT ;  /* 0x0000001508087212 */ /* 0x000fe200078e3cff */
[----:B------:R0:W-:Y:S01]  /*6600*/  STSM.16.M88.4 [R86], R4 ;  /* 0x0000000456007844 */ /* 0x0001e20000000200 */
[----:B------:R-:W-:Y:S01]  /*6610*/  LOP3.LUT R34, R34, R35, RZ, 0x3c, !PT ;  /* 0x0000002322227212 */ /* 0x000fe200078e3cff */
[----:B------:R-:W-:Y:S01]  /*6620*/  IMAD.X R35, RZ, RZ, R39, P2 ;  /* 0x000000ffff237224 */ /* 0x000fe200010e0627 */
[----:B------:R-:W-:Y:S01]  /*6630*/  ISETP.GE.OR P2, PT, R11, R62, P0 ;  /* 0x0000003e0b00720c */ /* 0x000fe20000746670 */
[----:B------:R-:W-:Y:S01]  /*6640*/  FMUL.FTZ R45, R121, R55 ;  /* 0x00000037792d7220 */ /* 0x000fe20000410000 */
[----:B------:R-:W-:Y:S01]  /*6650*/  MOV R87, R14 ;  /* 0x0000000e00577202 */ /* 0x000fe20000000f00 */
[----:B------:R-:W-:Y:S01]  /*6660*/  FMUL.FTZ R56, R120, R55 ;  /* 0x0000003778387220 */ /* 0x000fe20000410000 */
[----:B------:R-:W-:Y:S01]  /*6670*/  F2FP.BF16.F32.PACK_AB R10, R46, R59 ;  /* 0x0000003b2e0a723e */ /* 0x000fe200000010ff */
[----:B------:R-:W-:Y:S01]  /*6680*/  FMUL.FTZ R43, R129, R55 ;  /* 0x00000037812b7220 */ /* 0x000fe20000410000 */
[----:B------:R-:W-:Y:S01]  /*6690*/  F2FP.BF16.F32.PACK_AB R14, R44, R57 ;  /* 0x000000392c0e723e */ /* 0x000fe200000010ff */
[-C--:B------:R-:W-:Y:S01]  /*66a0*/  FMUL.FTZ R52, R128, R55.reuse ;  /* 0x0000003780347220 */ /* 0x080fe20000410000 */
[----:B------:R-:W-:Y:S01]  /*66b0*/  F2FP.BF16.F32.PACK_AB R15, R69, R74 ;  /* 0x0000004a450f723e */ /* 0x000fe200000010ff */
[-C--:B------:R-:W-:Y:S01]  /*66c0*/  FMUL.FTZ R42, R133, R55.reuse ;  /* 0x00000037852a7220 */ /* 0x080fe20000410000 */
[----:B------:R-:W-:Y:S01]  /*66d0*/  FMUL.FTZ R55, R132, R55 ;  /* 0x0000003784377220 */ /* 0x000fe20000410000 */
[----:B------:R-:W-:Y:S01]  /*66e0*/  F2FP.BF16.F32.PACK_AB R41, R64, R73 ;  /* 0x000000494029723e */ /* 0x000fe200000010ff */
[----:B------:R-:W-:Y:S01]  /*66f0*/  ULDC.64 UR8, c[0x0][0xae8] ;  /* 0x0002ba0000087ab9 */ /* 0x000fe20000000a00 */
[----:B0-----:R-:W-:Y:S01]  /*6700*/  IMAD R7, R63, UR5, R26 ;  /* 0x000000053f077c24 */ /* 0x001fe2000f8e021a */
[----:B------:R-:W-:Y:S01]  /*6710*/  ULDC.64 UR4, c[0x0][0xb50] ;  /* 0x0002d40000047ab9 */ /* 0x000fe20000000a00 */
[----:B------:R-:W-:Y:S01]  /*6720*/  VIADD R5, R11, 0x8 ;  /* 0x000000080b057836 */ /* 0x000fe20000000000 */
[C---:B------:R-:W-:Y:S01]  /*6730*/  LEA R26, P3, R24.reuse, UR4, 0x2 ;  /* 0x00000004181a7c11 */ /* 0x040fe2000f8610ff */
[----:B------:R-:W-:Y:S01]  /*6740*/  IMAD.IADD R7, R25, 0x1, R7 ;  /* 0x0000000119077824 */ /* 0x000fe200078e0207 */
[----:B------:R-:W-:Y:S01]  /*6750*/  MOV R63, R8 ;  /* 0x00000008003f7202 */ /* 0x000fe20000000f00 */
[----:B------:R-:W-:Y:S01]  /*6760*/  IMAD.X R29, RZ, RZ, R39, P5 ;  /* 0x000000ffff1d7224 */ /* 0x000fe200028e0627 */
[----:B------:R-:W-:Y:S01]  /*6770*/  ISETP.GE.OR P0, PT, R5, R62, P0 ;  /* 0x0000003e0500720c */ /* 0x000fe20000706670 */
[----:B------:R-:W-:Y:S01]  /*6780*/  SHFL.IDX PT, R82, R26, 0x1, 0x1c1f ;  /* 0x003c1f001a527f89 */ /* 0x000fe200000e0000 */
[----:B------:R-:W-:-:S02]  /*6790*/  LEA.HI.X R27, R24, UR5, R7, 0x2, P3 ;  /* 0x00000005181b7c11 */ /* 0x000fc400098f1407 */
[----:B------:R-:W-:Y:S02]  /*67a0*/  F2FP.BF16.F32.PACK_AB R4, R0, R51 ;  /* 0x000000330004723e */ /* 0x000fe400000010ff */
[----:B------:R-:W-:Y:S02]  /*67b0*/  F2FP.BF16.F32.PACK_AB R5, R78, R83 ;  /* 0x000000534e05723e */ /* 0x000fe400000010ff */
[----:B------:R-:W-:Y:S01]  /*67c0*/  F2FP.BF16.F32.PACK_AB R6, R48, R53 ;  /* 0x000000353006723e */ /* 0x000fe200000010ff */
[----:B------:R-:W-:Y:S01]  /*67d0*/  SHFL.IDX PT, R83, R27, 0x1, 0x1c1f ;  /* 0x003c1f001b537f89 */ /* 0x000fe200000e0000 */
[----:B------:R-:W-:Y:S02]  /*67e0*/  F2FP.BF16.F32.PACK_AB R7, R80, R81 ;  /* 0x000000515007723e */ /* 0x000fe400000010ff */
[----:B------:R-:W-:Y:S01]  /*67f0*/  MOV R86, R12 ;  /* 0x0000000c00567202 */ /* 0x000fe20000000f00 */
[----:B------:R0:W-:Y:S01]  /*6800*/  SHFL.IDX PT, R80, R26, RZ, 0x1c1f ;  /* 0x001c1fff1a507589 */ /* 0x0001e200000e0000 */
[----:B------:R-:W-:-:S02]  /*6810*/  F2FP.BF16.F32.PACK_AB R8, R49, R50 ;  /* 0x000000323108723e */ /* 0x000fc400000010ff */
[----:B------:R-:W-:Y:S01]  /*6820*/  F2FP.BF16.F32.PACK_AB R9, R70, R79 ;  /* 0x0000004f4609723e */ /* 0x000fe200000010ff */
[----:B------:R-:W-:Y:S01]  /*6830*/  STSM.16.M88.4 [R63], R4 ;  /* 0x000000043f007844 */ /* 0x000fe20000000200 */
[----:B------:R-:W-:Y:S02]  /*6840*/  F2FP.BF16.F32.PACK_AB R11, R71, R76 ;  /* 0x0000004c470b723e */ /* 0x000fe400000010ff */
[----:B------:R-:W-:Y:S01]  /*6850*/  F2FP.BF16.F32.PACK_AB R12, R47, R58 ;  /* 0x0000003a2f0c723e */ /* 0x000fe200000010ff */
[----:B------:R1:W2:Y:S01]  /*6860*/  SHFL.IDX PT, R81, R27, RZ, 0x1c1f ;  /* 0x001c1fff1b517589 */ /* 0x0002a200000e0000 */
[----:B------:R-:W-:Y:S02]  /*6870*/  F2FP.BF16.F32.PACK_AB R13, R68, R77 ;  /* 0x0000004d440d723e */ /* 0x000fe400000010ff */
[----:B0-----:R-:W-:Y:S01]  /*6880*/  F2FP.BF16.F32.PACK_AB R26, R3, R54 ;  /* 0x00000036031a723e */ /* 0x001fe200000010ff */
[----:B------:R-:W-:Y:S01]  /*6890*/  STSM.16.M88.4 [R87], R8 ;  /* 0x0000000857007844 */ /* 0x000fe20000000200 */
[----:B------:R-:W0:Y:S01]  /*68a0*/  @P1 LDC R3, c[0x0][0xbec] ;  /* 0x0002fb00ff031b82 */ /* 0x000e220000000800 */
[----:B------:R-:W-:-:S02]  /*68b0*/  F2FP.BF16.F32.PACK_AB R24, R45, R56 ;  /* 0x000000382d18723e */ /* 0x000fc400000010ff */
[----:B------:R3:W-:Y:S01]  /*68c0*/  STSM.16.M88.4 [R86], R12 ;  /* 0x0000000c56007844 */ /* 0x0007e20000000200 */
[----:B------:R-:W-:Y:S02]  /*68d0*/  F2FP.BF16.F32.PACK_AB R25, R66, R75 ;  /* 0x0000004b4219723e */ /* 0x000fe400000010ff */
[----:B-1----:R-:W-:Y:S02]  /*68e0*/  F2FP.BF16.F32.PACK_AB R27, R67, R72 ;  /* 0x00000048431b723e */ /* 0x002fe400000010ff */
[----:B------:R-:W-:Y:S02]  /*68f0*/  F2FP.BF16.F32.PACK_AB R40, R43, R52 ;  /* 0x000000342b28723e */ /* 0x000fe400000010ff */
[----:B------:R-:W-:Y:S01]  /*6900*/  F2FP.BF16.F32.PACK_AB R42, R42, R55 ;  /* 0x000000372a2a723e */ /* 0x000fe200000010ff */
[----:B------:R1:W-:Y:S01]  /*6910*/  STSM.16.M88.4 [R85], R24 ;  /* 0x0000001855007844 */ /* 0x0003e20000000200 */
[----:B------:R-:W-:Y:S01]  /*6920*/  F2FP.BF16.F32.PACK_AB R43, R65, R134 ;  /* 0x00000086412b723e */ /* 0x000fe200000010ff */
[----:B------:R-:W-:Y:S01]  /*6930*/  IMAD R0, R137, 0x60, R138 ;  /* 0x0000006089007824 */ /* 0x000fe200078e028a */
[----:B------:R-:W-:-:S02]  /*6940*/  IADD3 R21, P4, R38, 0x6000, RZ ;  /* 0x0000600026157810 */ /* 0x000fc40007f9e0ff */
[----:B------:R-:W-:Y:S01]  /*6950*/  LOP3.LUT R28, R28, R91, RZ, 0x3c, !PT ;  /* 0x0000005b1c1c7212 */ /* 0x000fe200078e3cff */
[----:B------:R4:W-:Y:S01]  /*6960*/  STSM.16.M88.4 [R84], R40 ;  /* 0x0000002854007844 */ /* 0x0009e20000000200 */
[----:B------:R-:W-:Y:S01]  /*6970*/  LOP3.LUT R20, R21, 0x180, RZ, 0xc0, !PT ;  /* 0x0000018015147812 */ /* 0x000fe200078ec0ff */
[----:B---3--:R-:W3:Y:S08]  /*6980*/  @P1 LDC R13, c[0x0][0xbf0] ;  /* 0x0002fc00ff0d1b82 */ /* 0x008ef00000000800 */
[----:B------:R-:W-:Y:S01]  /*6990*/  BAR.SYNC.DEFER_BLOCKING 0x1, 0x180 ;  /* 0x0046000000007b1d */ /* 0x000fe20000010000 */
[----:B------:R-:W-:Y:S01]  /*69a0*/  UIMAD UR6, UR12, UR8, URZ ;  /* 0x000000080c0672a4 */ /* 0x000fe2000f8e023f */
[----:B------:R-:W-:-:S06]  /*69b0*/  SHF.R.U64 R20, R20, 0x3, RZ ;  /* 0x0000000314147819 */ /* 0x000fcc00000012ff */
[----:B------:R-:W4:Y:S01]  /*69c0*/  LDC.64 R14, c[0x0][0xae0] ;  /* 0x0002b800ff0e7b82 */ /* 0x000f220000000a00 */
[----:B-1----:R-:W-:Y:S01]  /*69d0*/  IMAD R24, R61, 0xc0, R0 ;  /* 0x000000c03d187824 */ /* 0x002fe200078e0200 */
[----:B------:R-:W-:Y:S01]  /*69e0*/  UIMAD.WIDE.U32 UR4, UR7, UR8, URZ ;  /* 0x00000008070472a5 */ /* 0x000fe2000f8e003f */
[----:B------:R-:W-:Y:S01]  /*69f0*/  LOP3.LUT R20, R20, R21, RZ, 0x3c, !PT ;  /* 0x0000001514147212 */ /* 0x000fe200078e3cff */
[----:B------:R-:W-:Y:S01]  /*6a00*/  UIMAD UR6, UR7, UR9, UR6 ;  /* 0x00000009070672a4 */ /* 0x000fe2000f8e0206 */
[----:B0-----:R-:W-:Y:S01]  /*6a10*/  @P1 IMAD.HI.U32 R0, R24, R3, RZ ;  /* 0x0000000318001227 */ /* 0x001fe200078e00ff */
[----:B------:R-:W-:Y:S01]  /*6a20*/  LOP3.LUT R21, R38, 0x180, RZ, 0xc0, !PT ;  /* 0x0000018026157812 */ /* 0x000fe200078ec0ff */
[----:B------:R-:W-:Y:S01]  /*6a30*/  ULDC.64 UR8, c[0x0][0xaf0] ;  /* 0x0002bc0000087ab9 */ /* 0x000fe20000000a00 */
[----:B------:R-:W-:Y:S01]  /*6a40*/  UIADD3 UR5, UR5, UR6, URZ ;  /* 0x0000000605057290 */ /* 0x000fe2000fffe03f */
[----:B------:R-:W-:Y:S01]  /*6a50*/  IMAD.MOV.U32 R12, RZ, RZ, R24 ;  /* 0x000000ffff0c7224 */ /* 0x000fe200078e0018 */
[----:B------:R-:W-:Y:S01]  /*6a60*/  UIMAD UR6, UR10, UR8, URZ ;  /* 0x000000080a0672a4 */ /* 0x000fe2000f8e023f */
[----:B------:R-:W-:-:S02]  /*6a70*/  SHF.R.U64 R21, R21, 0x3, RZ ;  /* 0x0000000315157819 */ /* 0x000fc400000012ff */
[----:B---3--:R-:W-:Y:S01]  /*6a80*/  @P1 SHF.R.U32.HI R12, RZ, R13, R0 ;  /* 0x0000000dff0c1219 */ /* 0x008fe20000011600 */
[----:B------:R-:W-:Y:S01]  /*6a90*/  UIMAD UR6, UR38, UR9, UR6 ;  /* 0x00000009260672a4 */ /* 0x000fe2000f8e0206 */
[----:B------:R-:W-:Y:S01]  /*6aa0*/  LOP3.LUT R38, R21, R38, RZ, 0x3c, !PT ;  /* 0x0000002615267212 */ /* 0x000fe200078e3cff */
[----:B--2---:R0:W-:Y:S01]  /*6ab0*/  @!P2 ST.E desc[UR48][R80.64], R33 ;  /* 0x000000215000a985 */ /* 0x0041e2000c101930 */
[--C-:B------:R-:W-:Y:S01]  /*6ac0*/  SHF.R.S32.HI R3, RZ, 0x1f, R12.reuse ;  /* 0x0000001fff037819 */ /* 0x100fe2000001140c */
[----:B------:R-:W-:Y:S01]  /*6ad0*/  UIMAD.WIDE.U32 UR38, UR38, UR8, UR4 ;  /* 0x00000008262672a5 */ /* 0x000fe2000f8e0004 */
[----:B------:R-:W-:Y:S01]  /*6ae0*/  IMAD.MOV R13, RZ, RZ, -R12 ;  /* 0x000000ffff0d7224 */ /* 0x000fe200078e0a0c */
[----:B------:R-:W-:Y:S01]  /*6af0*/  IADD3.X R21, RZ, R39, RZ, P4, !PT ;  /* 0x00000027ff157210 */ /* 0x000fe200027fe4ff */
[----:B------:R0:W-:Y:S01]  /*6b00*/  @!P0 ST.E desc[UR48][R82.64], R32 ;  /* 0x0000002052008985 */ /* 0x0001e2000c101930 */
[----:B----4-:R-:W-:Y:S01]  /*6b10*/  IMAD R0, R3, R14, RZ ;  /* 0x0000000e03007224 */ /* 0x010fe200078e02ff */
[----:B------:R-:W-:Y:S01]  /*6b20*/  UIADD3 UR39, UR39, UR6, URZ ;  /* 0x0000000627277290 */ /* 0x000fe2000fffe03f */
[----:B------:R-:W-:Y:S01]  /*6b30*/  IMAD R3, R60, R13, R24 ;  /* 0x0000000d3c037224 */ /* 0x000fe200078e0218 */
[----:B------:R0:W5:Y:S01]  /*6b40*/  LD.E.128 R48, desc[UR48][R38.64] ;  /* 0x0000003026307980 */ /* 0x000162000c101d00 */
[----:B------:R-:W-:Y:S01]  /*6b50*/  IMAD R15, R12, R15, R0 ;  /* 0x0000000f0c0f7224 */ /* 0x000fe200078e0200 */
[----:B------:R-:W-:Y:S01]  /*6b60*/  ULDC.64 UR4, c[0x0][0xad8] ;  /* 0x0002b60000047ab9 */ /* 0x000fe20000000a00 */
[----:B------:R-:W-:Y:S01]  /*6b70*/  IMAD R61, R61, 0xc0, R138 ;  /* 0x000000c03d3d7824 */ /* 0x000fe200078e028a */
[----:B------:R0:W5:Y:S01]  /*6b80*/  LD.E.128 R44, desc[UR48][R36.64] ;  /* 0x00000030242c7980 */ /* 0x000162000c101d00 */
[----:B------:R-:W-:-:S03]  /*6b90*/  SHF.R.S32.HI R0, RZ, 0x1f, R3 ;  /* 0x0000001fff007819 */ /* 0x000fc60000011403 */
[----:B------:R0:W5:Y:S01]  /*6ba0*/  LD.E.128 R52, desc[UR48][R34.64] ;  /* 0x0000003022347980 */ /* 0x000162000c101d00 */
[----:B------:R-:W-:Y:S01]  /*6bb0*/  IMAD.WIDE.U32 R12, R12, R14, UR38 ;  /* 0x000000260c0c7e25 */ /* 0x000fe2000f8e000e */
[----:B------:R-:W-:Y:S02]  /*6bc0*/  UIADD3 UR44, UR44, 0x1, URZ ;  /* 0x000000012c2c7890 */ /* 0x000fe4000fffe03f */
[----:B------:R0:W5:Y:S04]  /*6bd0*/  LD.E.128 R4, desc[UR48][R30.64] ;  /* 0x000000301e047980 */ /* 0x000168000c101d00 */
[----:B------:R0:W5:Y:S04]  /*6be0*/  LD.E.128 R56, desc[UR48][R20.64] ;  /* 0x0000003014387980 */ /* 0x000168000c101d00 */
[----:B------:R0:W5:Y:S01]  /*6bf0*/  LD.E.128 R8, desc[UR48][R28.64] ;  /* 0x000000301c087980 */ /* 0x000162000c101d00 */
[----:B------:R-:W-:Y:S01]  /*6c00*/  IMAD.IADD R13, R13, 0x1, R15 ;  /* 0x000000010d0d7824 */ /* 0x000fe200078e020f */
[----:B------:R-:W-:Y:S01]  /*6c10*/  ISETP.GE.AND P0, PT, R61, R62, PT ;  /* 0x0000003e3d00720c */ /* 0x000fe20003f06270 */
[----:B------:R-:W-:Y:S01]  /*6c20*/  IMAD R0, R0, UR4, RZ ;  /* 0x0000000400007c24 */ /* 0x000fe2000f8e02ff */
[----:B------:R-:W-:Y:S01]  /*6c30*/  @!PT LDS RZ, [RZ] ;  /* 0x00000000fffff984 */ /* 0x000fe20000000800 */
[----:B------:R-:W-:Y:S01]  /*6c40*/  @!PT LDS RZ, [RZ] ;  /* 0x00000000fffff984 */ /* 0x000fe20000000800 */
[----:B------:R-:W-:Y:S01]  /*6c50*/  @!PT LDS RZ, [RZ] ;  /* 0x00000000fffff984 */ /* 0x000fe20000000800 */
[----:B------:R-:W-:Y:S01]  /*6c60*/  @!PT LDS RZ, [RZ] ;  /* 0x00000000fffff984 */ /* 0x000fe20000000800 */
[----:B------:R1:W-:Y:S06]  /*6c70*/  MEMBAR.ALL.CTA ;  /* 0x0000000000007992 */ /* 0x0003ec0000008000 */
[----:B-1----:R-:W1:Y:S01]  /*6c80*/  FENCE.VIEW.ASYNC.S ;  /* 0x00000000000073c6 */ /* 0x002e620000000000 */
[C---:B------:R-:W-:Y:S01]  /*6c90*/  IMAD.WIDE.U32 R12, R3.reuse, UR4, R12 ;  /* 0x00000004030c7c25 */ /* 0x040fe2000f8e000c */
[----:B------:R-:W-:Y:S01]  /*6ca0*/  UIADD3 UR4, UR40, 0x2d820, URZ ;  /* 0x0002d82028047890 */ /* 0x000fe2000fffe03f */
[----:B------:R-:W-:Y:S01]  /*6cb0*/  BSSY B0, `(.L_x_10022) ;  /* 0x000001d000007945 */ /* 0x000fe20003800000 */
[----:B------:R-:W-:Y:S01]  /*6cc0*/  ULDC.64 UR6, c[0x0][0xa80] ;  /* 0x0002a00000067ab9 */ /* 0x000fe20000000a00 */
[----:B------:R-:W-:Y:S01]  /*6cd0*/  IMAD R15, R3, UR5, R0 ;  /* 0x00000005030f7c24 */ /* 0x000fe2000f8e0200 */
[----:B------:R-:W-:Y:S01]  /*6ce0*/  UPRMT UR4, URZ, 0x654, UR4 ;  /* 0x000006543f047896 */ /* 0x000fe20008000004 */
[----:B------:R-:W-:Y:S01]  /*6cf0*/  LEA R0, P1, R12, UR6, 0x1 ;  /* 0x000000060c007c11 */ /* 0x000fe2000f8208ff */
[----:B------:R-:W-:Y:S01]  /*6d00*/  UISETP.NE.AND UP0, UPT, UR44, 0x2, UPT ;  /* 0x000000022c00788c */ /* 0x000fe2000bf05270 */
[----:B------:R-:W-:Y:S01]  /*6d10*/  IMAD.IADD R3, R13, 0x1, R15 ;  /* 0x000000010d037824 */ /* 0x000fe200078e020f */
[----:B------:R-:W-:-:S02]  /*6d20*/  ULDC UR5, c[0x0][0xc] ;  /* 0x0000030000057ab9 */ /* 0x000fc40000000800 */
[----:B------:R-:W-:Y:S01]  /*6d30*/  USEL UR6, URZ, 0x1, UP0 ;  /* 0x000000013f067887 */ /* 0x000fe20008000000 */
[----:B-1----:R0:W1:Y:S01]  /*6d40*/  SHFL.IDX PT, R14, R0, RZ, 0x1c1f ;  /* 0x001c1fff000e7589 */ /* 0x00206200000e0000 */
[----:B------:R-:W-:Y:S01]  /*6d50*/  LEA.HI.X R26, R12, UR7, R3, 0x1, P1 ;  /* 0x000000070c1a7c11 */ /* 0x000fe200088f0c03 */
[----:B------:R-:W-:Y:S02]  /*6d60*/  UIADD3 UR36, UR5, UR36, URZ ;  /* 0x0000002405247290 */ /* 0x000fe4000fffe03f */
[----:B------:R-:W-:Y:S02]  /*6d70*/  USEL UR44, UR44, URZ, UP0 ;  /* 0x0000003f2c2c7287 */ /* 0x000fe40008000000 */
[----:B------:R-:W-:Y:S01]  /*6d80*/  ULOP3.LUT UR45, UR45, UR6, URZ, 0x3c, !UPT ;  /* 0x000000062d2d7292 */ /* 0x000fe2000f8e3c3f */
[----:B------:R0:W2:Y:S01]  /*6d90*/  SHFL.IDX PT, R15, R26, RZ, 0x1c1f ;  /* 0x001c1fff1a0f7589 */ /* 0x0000a200000e0000 */
[----:B------:R-:W-:Y:S01]  /*6da0*/  SYNCS.ARRIVE.TRANS64.RED.A1T0 RZ, [UR4], RZ ;  /* 0x000000ffffff79a7 */ /* 0x000fe20008100404 */
[----:B------:R-:W-:Y:S09]  /*6db0*/  @P0 BRA `(.L_x_10023) ;  /* 0x0000000000300947 */ /* 0x000ff20003800000 */
[----:B------:R-:W-:Y:S02]  /*6dc0*/  ULDC UR4, c[0x0][0xac8] ;  /* 0x0002b20000047ab9 */ /* 0x000fe40000000800 */
[----:B------:R-:W-:Y:S02]  /*6dd0*/  ISETP.GE.AND P1, PT, R136, UR4, PT ;  /* 0x0000000488007c0c */ /* 0x000fe4000bf26270 */
[----:B------:R-:W-:Y:S02]  /*6de0*/  ISETP.GE.AND P2, PT, R23, UR4, PT ;  /* 0x0000000417007c0c */ /* 0x000fe4000bf46270 */
[----:B------:R-:W-:-:S09]  /*6df0*/  ISETP.GE.AND P0, PT, R22, UR4, PT ;  /* 0x0000000416007c0c */ /* 0x000fd2000bf06270 */
[-C--:B01----:R-:W-:Y:S02]  /*6e00*/  @!P1 LEA R20, P3, R136, R14.reuse, 0x1 ;  /* 0x0000000e88149211 */ /* 0x083fe400078608ff */
[C---:B------:R-:W-:Y:S02]  /*6e10*/  @!P2 LEA R24, P4, R23.reuse, R14, 0x1 ;  /* 0x0000000e1718a211 */ /* 0x040fe400078808ff */
[----:B--2---:R-:W-:Y:S01]  /*6e20*/  @!P0 IMAD.WIDE R12, R22, 0x2, R14 ;  /* 0x00000002160c8825 */ /* 0x004fe200078e020e */
[-C--:B------:R-:W-:Y:S02]  /*6e30*/  @!P1 LEA.HI.X R21, R136, R15.reuse, R147, 0x1, P3 ;  /* 0x0000000f88159211 */ /* 0x080fe400018f0c93 */
[----:B------:R-:W-:Y:S02]  /*6e40*/  @!P2 LEA.HI.X R25, R23, R15, R146, 0x1, P4 ;  /* 0x0000000f1719a211 */ /* 0x000fe400020f0c92 */
[----:B-----5:R3:W-:Y:S04]  /*6e50*/  @!P0 ST.E.128 desc[UR48][R12.64], R48 ;  /* 0x000000300c008985 */ /* 0x0207e8000c101d30 */
[----:B------:R3:W-:Y:S04]  /*6e60*/  @!P1 ST.E.128 desc[UR48][R20.64], R52 ;  /* 0x0000003414009985 */ /* 0x0007e8000c101d30 */
[----:B------:R3:W-:Y:S02]  /*6e70*/  @!P2 ST.E.128 desc[UR48][R24.64], R56 ;  /* 0x000000381800a985 */ /* 0x0007e4000c101d30 */
.L_x_10023:
[----:B------:R-:W-:Y:S05]  /*6e80*/  BSYNC B0 ;  /* 0x0000000000007941 */ /* 0x000fea0003800000 */
.L_x_10022:
[----:B------:R-:W-:Y:S01]  /*6e90*/  VIADD R3, R61, 0x60 ;  /* 0x000000603d037836 */ /* 0x000fe20000000000 */
[----:B--2---:R2:W4:Y:S01]  /*6ea0*/  SHFL.IDX PT, R15, R26, 0x1, 0x1c1f ;  /* 0x003c1f001a0f7f89 */ /* 0x00452200000e0000 */
[----:B------:R-:W-:Y:S01]  /*6eb0*/  UIADD3 UR46, UR46, 0x1, URZ ;  /* 0x000000012e2e7890 */ /* 0x000fe2000fffe03f */
[----:B------:R-:W-:Y:S02]  /*6ec0*/  BSSY B0, `(.L_x_10024) ;  /* 0x0000010000007945 */ /* 0x000fe40003800000 */
[----:B------:R-:W-:Y:S01]  /*6ed0*/  ISETP.GE.AND P0, PT, R3, R62, PT ;  /* 0x0000003e0300720c */ /* 0x000fe20003f06270 */
[----:B-1----:R2:W1:-:S12]  /*6ee0*/  SHFL.IDX PT, R14, R0, 0x1, 0x1c1f ;  /* 0x003c1f00000e7f89 */ /* 0x00245800000e0000 */
[----:B--2---:R-:W-:Y:S05]  /*6ef0*/  @P0 BRA `(.L_x_10025) ;  /* 0x0000000000300947 */ /* 0x004fea0003800000 */
[----:B------:R-:W-:Y:S02]  /*6f00*/  ULDC UR4, c[0x0][0xac8] ;  /* 0x0002b20000047ab9 */ /* 0x000fe40000000800 */
[----:B------:R-:W-:Y:S02]  /*6f10*/  ISETP.GE.AND P3, PT, R136, UR4, PT ;  /* 0x0000000488007c0c */ /* 0x000fe4000bf66270 */
[----:B------:R-:W-:Y:S02]  /*6f20*/  ISETP.GE.AND P4, PT, R23, UR4, PT ;  /* 0x0000000417007c0c */ /* 0x000fe4000bf86270 */
[----:B------:R-:W-:-:S09]  /*6f30*/  ISETP.GE.AND P2, PT, R22, UR4, PT ;  /* 0x0000000416007c0c */ /* 0x000fd2000bf46270 */
[-C--:B01-3--:R-:W-:Y:S02]  /*6f40*/  @!P3 LEA R20, P0, R136, R14.reuse, 0x1 ;  /* 0x0000000e8814b211 */ /* 0x08bfe400078008ff */
[C---:B------:R-:W-:Y:S02]  /*6f50*/  @!P4 LEA R24, P1, R23.reuse, R14, 0x1 ;  /* 0x0000000e1718c211 */ /* 0x040fe400078208ff */
[----:B----4-:R-:W-:Y:S01]  /*6f60*/  @!P2 IMAD.WIDE R12, R22, 0x2, R14 ;  /* 0x00000002160ca825 */ /* 0x010fe200078e020e */
[-C--:B------:R-:W-:Y:S02]  /*6f70*/  @!P3 LEA.HI.X R21, R136, R15.reuse, R147, 0x1, P0 ;  /* 0x0000000f8815b211 */ /* 0x080fe400000f0c93 */
[----:B------:R-:W-:Y:S02]  /*6f80*/  @!P4 LEA.HI.X R25, R23, R15, R146, 0x1, P1 ;  /* 0x0000000f1719c211 */ /* 0x000fe400008f0c92 */
[----:B-----5:R2:W-:Y:S04]  /*6f90*/  @!P2 ST.E.128 desc[UR48][R12.64], R44 ;  /* 0x0000002c0c00a985 */ /* 0x0205e8000c101d30 */
[----:B------:R2:W-:Y:S04]  /*6fa0*/  @!P3 ST.E.128 desc[UR48][R20.64], R4 ;  /* 0x000000041400b985 */ /* 0x0005e8000c101d30 */
[----:B------:R2:W-:Y:S02]  /*6fb0*/  @!P4 ST.E.128 desc[UR48][R24.64], R8 ;  /* 0x000000081800c985 */ /* 0x0005e4000c101d30 */
.L_x_10025:
[----:B------:R-:W-:Y:S05]  /*6fc0*/  BSYNC B0 ;  /* 0x0000000000007941 */ /* 0x000fea0003800000 */
.L_x_10024:
[----:B0-----:R-:W0:Y:S02]  /*6fd0*/  LDC R0, c[0x0][0xc34] ;  /* 0x00030d00ff007b82 */ /* 0x001e240000000800 */
[----:B0-----:R-:W-:-:S13]  /*6fe0*/  ISETP.LE.AND P0, PT, R0, UR36, PT ;  /* 0x0000002400007c0c */ /* 0x001fda000bf03270 */
[----:B------:R-:W-:Y:S05]  /*6ff0*/  @!P0 BRA `(.L_x_10026) ;  /* 0xffffff9c00988947 */ /* 0x000fea000383ffff */
[----:B------:R-:W-:Y:S05]  /*7000*/  EXIT ;  /* 0x000000000000794d */ /* 0x000fea0003800000 */
.L_x_9996:
[----:B------:R-:W-:-:S08]  /*7010*/  NOP ;  /* 0x0000000000007918 */ /* 0x000fd00000000000 */
[----:B------:R-:W0:-:S00]  /*7020*/  USETMAXREG.DEALLOC.CTAPOOL 0x20 ;  /* 0x00000020000079c8 */ /* 0x000e0000080e0500 */
[----:B------:R-:W1:Y:S01]  /*7030*/  S2UR UR10, SR_CTAID.X ;  /* 0x00000000000a79c3 */ /* 0x000e620000002500 */
[----:B0-----:R-:W-:Y:S02]  /*7040*/  IMAD.MOV.U32 R25, RZ, RZ, 0x1 ;  /* 0x00000001ff197424 */ /* 0x001fe400078e00ff */
[----:B------:R-:W-:Y:S02]  /*7050*/  IMAD.MOV.U32 R23, RZ, RZ, RZ ;  /* 0x000000ffff177224 */ /* 0x000fe400078e00ff */
[----:B------:R-:W-:-:S03]  /*7060*/  IMAD.MOV.U32 R0, RZ, RZ, 0x1 ;  /* 0x00000001ff007424 */ /* 0x000fc600078e00ff */
[----:B------:R-:W1:Y:S02]  /*7070*/  LDC R2, c[0x0][0xc34] ;  /* 0x00030d00ff027b82 */ /* 0x000e640000000800 */
[----:B-1----:R-:W-:-:S13]  /*7080*/  ISETP.LE.AND P0, PT, R2, UR10, PT ;  /* 0x0000000a02007c0c */ /* 0x002fda000bf03270 */
[----:B------:R-:W-:Y:S05]  /*7090*/  @P0 BRA `(.L_x_10027) ;  /* 0x00000034001c0947 */ /* 0x000fea0003800000 */
[----:B------:R-:W0:Y:S01]  /*70a0*/  S2R R5, SR_TID.X ;  /* 0x0000000000057919 */ /* 0x000e220000002100 */
[----:B------:R-:W-:Y:S01]  /*70b0*/  ULDC.64 UR6, c[0x0][0x2f0] ;  /* 0x0000bc0000067ab9 */ /* 0x000fe20000000a00 */
[----:B------:R-:W-:Y:S01]  /*70c0*/  ULDC UR9, c[0x0][0x2b8] ;  /* 0x0000ae0000097ab9 */ /* 0x000fe20000000800 */
[----:B------:R-:W-:Y:S01]  /*70d0*/  LOP3.LUT R16, R16, 0xfffffffd, RZ, 0xc0, !PT ;  /* 0xfffffffd10107812 */ /* 0x000fe200078ec0ff */
[----:B------:R-:W-:Y:S01]  /*70e0*/  ULDC.64 UR4, c[0x0][0x418] ;  /* 0x0001060000047ab9 */ /* 0x000fe20000000a00 */
[----:B------:R-:W1:Y:S01]  /*70f0*/  S2UR UR8, SR_CgaCtaId ;  /* 0x00000000000879c3 */ /* 0x000e620000008800 */
[----:B------:R-:W-:Y:S01]  /*7100*/  UISETP.NE.U32.AND UP0, UPT, UR4, URZ, UPT ;  /* 0x0000003f0400728c */ /* 0x000fe2000bf05070 */
[----:B------:R-:W-:Y:S01]  /*7110*/  IMAD.MOV.U32 R25, RZ, RZ, 0x1 ;  /* 0x00000001ff197424 */ /* 0x000fe200078e00ff */
[----:B------:R-:W-:Y:S01]  /*7120*/  UMOV UR37, 0x400 ;  /* 0x0000040000257882 */ /* 0x000fe20000000000 */
[----:B------:R-:W-:Y:S01]  /*7130*/  ULDC UR4, c[0x0][0x424] ;  /* 0x0001090000047ab9 */ /* 0x000fe20000000800 */
[----:B------:R-:W-:Y:S01]  /*7140*/  UISETP.NE.AND.EX UP0, UPT, UR5, URZ, UPT, UP0 ;  /* 0x0000003f0500728c */ /* 0x000fe2000bf05300 */
[----:B------:R-:W-:Y:S01]  /*7150*/  IMAD.MOV.U32 R23, RZ, RZ, RZ ;  /* 0x000000ffff177224 */ /* 0x000fe200078e00ff */
[----:B------:R-:W-:Y:S01]  /*7160*/  ULDC UR38, c[0x0][0x448] ;  /* 0x0001120000267ab9 */ /* 0x000fe20000000800 */
[----:B------:R-:W-:-:S02]  /*7170*/  ULOP3.LUT UR40, UR42, 0x2, URZ, 0xfc, !UPT ;  /* 0x000000022a287892 */ /* 0x000fc4000f8efc3f */
[----:B------:R-:W-:Y:S01]  /*7180*/  USEL UR4, UR4, 0x1, UP0 ;  /* 0x0000000104047887 */ /* 0x000fe20008000000 */
[----:B------:R-:W-:-:S03]  /*7190*/  ULDC UR41, c[0x0][0xc] ;  /* 0x0000030000297ab9 */ /* 0x000fc60000000800 */
[----:B------:R-:W-:-:S03]  /*71a0*/  UIMAD UR36, UR4, UR6, URZ ;  /* 0x00000006042472a4 */ /* 0x000fc6000f8e023f */
[----:B------:R-:W-:Y:S01]  /*71b0*/  ULDC UR4, c[0x0][0x288] ;  /* 0x0000a20000047ab9 */ /* 0x000fe20000000800 */
[----:B------:R-:W-:Y:S02]  /*71c0*/  UIADD3 UR5, UR36, 0x7f, URZ ;  /* 0x0000007f24057890 */ /* 0x000fe4000fffe03f */
[----:B------:R-:W-:Y:S02]  /*71d0*/  UIMAD UR38, UR38, UR4, URZ ;  /* 0x00000004262672a4 */ /* 0x000fe4000f8e023f */
[----:B------:R-:W-:Y:S02]  /*71e0*/  USHF.R.S32.HI UR6, URZ, 0x1f, UR5 ;  /* 0x0000001f3f067899 */ /* 0x000fe40008011405 */
[----:B-1----:R-:W-:Y:S02]  /*71f0*/  ULEA UR37, UR8, UR37, 0x18 ;  /* 0x0000002508257291 */ /* 0x002fe4000f8ec03f */
[----:B------:R-:W-:Y:S01]  /*7200*/  ULEA.HI UR6, UR6, UR5, URZ, 0x7 ;  /* 0x0000000506067291 */ /* 0x000fe2000f8f383f */
[----:B0-----:R-:W-:-:S03]  /*7210*/  IMAD.SHL.U32 R28, R5, 0x8, RZ ;  /* 0x00000008051c7824 */ /* 0x001fc600078e00ff */
[----:B------:R-:W-:Y:S02]  /*7220*/  ULEA.HI.SX32 UR43, UR6, 0xffffffff, 0x19 ;  /* 0xffffffff062b7891 */ /* 0x000fe4000f8fca3f */
[C---:B------:R-:W-:Y:S01]  /*7230*/  LOP3.LUT R0, R28.reuse, 0xd8, RZ, 0xc0, !PT ;  /* 0x000000d81c007812 */ /* 0x040fe200078ec0ff */
[----:B------:R-:W-:Y:S01]  /*7240*/  ULEA.HI.SX32 UR39, UR6, 0xfffffffe, 0x19 ;  /* 0xfffffffe06277891 */ /* 0x000fe2000f8fca3f */
[----:B------:R-:W-:Y:S01]  /*7250*/  LOP3.LUT R4, R28, 0x18, RZ, 0xc0, !PT ;  /* 0x000000181c047812 */ /* 0x000fe200078ec0ff */
[----:B------:R-:W-:Y:S01]  /*7260*/  USHF.L.U32 UR5, UR43, 0x7, URZ ;  /* 0x000000072b057899 */ /* 0x000fe2000800063f */
[----:B------:R-:W-:Y:S02]  /*7270*/  LOP3.LUT R3, R0, 0x18, R5, 0x78, !PT ;  /* 0x0000001800037812 */ /* 0x000fe400078e7805 */
[C---:B------:R-:W-:Y:S02]  /*7280*/  LOP3.LUT R0, R4.reuse, 0x20, RZ, 0xfc, !PT ;  /* 0x0000002004007812 */ /* 0x040fe400078efcff */
[----:B------:R-:W-:-:S02]  /*7290*/  LOP3.LUT R2, R4, 0x40, RZ, 0xfc, !PT ;  /* 0x0000004004027812 */ /* 0x000fc400078efcff */
[C---:B------:R-:W-:Y:S02]  /*72a0*/  ISETP.GE.AND P0, PT, R0.reuse, UR7, PT ;  /* 0x0000000700007c0c */ /* 0x040fe4000bf06270 */
[----:B------:R-:W-:Y:S02]  /*72b0*/  ISETP.GE.AND P1, PT, R0, UR9, PT ;  /* 0x0000000900007c0c */ /* 0x000fe4000bf26270 */
[----:B------:R-:W-:Y:S02]  /*72c0*/  ISETP.GE.AND P2, PT, R2, UR7, PT ;  /* 0x0000000702007c0c */ /* 0x000fe4000bf46270 */
[----:B------:R-:W-:Y:S01]  /*72d0*/  LOP3.LUT R28, R3, 0x320, R28, 0xf8, !PT ;  /* 0x00000320031c7812 */ /* 0x000fe200078ef81c */
[----:B------:R-:W-:-:S05]  /*72e0*/  IMAD.U32 R3, RZ, RZ, UR10 ;  /* 0x0000000aff037e24 */ /* 0x000fca000f8e00ff */
[----:B------:R0:W-:Y:S01]  /*72f0*/  STL [R1+0xc], R3 ;  /* 0x00000c0301007387 */ /* 0x0001e20000100800 */
[----:B------:R-:W-:Y:S02]  /*7300*/  @P0 LOP3.LUT R16, R16, 0x2, RZ, 0xfc, !PT ;  /* 0x0000000210100812 */ /* 0x000fe400078efcff */
[----:B------:R-:W-:Y:S01]  /*7310*/  ISETP.GE.AND P0, PT, R0, UR7, PT ;  /* 0x0000000700007c0c */ /* 0x000fe2000bf06270 */
[----:B------:R1:W-:Y:S01]  /*7320*/  STL [R1+0x10], RZ ;  /* 0x000010ff01007387 */ /* 0x0003e20000100800 */
[----:B------:R-:W-:Y:S02]  /*7330*/  LOP3.LUT R16, R16, 0xfffffdff, RZ, 0xc0, !PT ;  /* 0xfffffdff10107812 */ /* 0x000fe400078ec0ff */
[----:B------:R-:W-:Y:S02]  /*7340*/  SHF.R.U32.HI R0, RZ, 0x2, R5 ;  /* 0x00000002ff007819 */ /* 0x000fe40000011605 */
[----:B------:R-:W-:Y:S02]  /*7350*/  @P1 LOP3.LUT R16, R16, 0x200, RZ, 0xfc, !PT ;  /* 0x0000020010101812 */ /* 0x000fe400078efcff */
[----:B------:R-:W-:-:S02]  /*7360*/  ISETP.GE.AND P1, PT, R2, UR9, PT ;  /* 0x0000000902007c0c */ /* 0x000fc4000bf26270 */
[----:B------:R-:W-:Y:S02]  /*7370*/  LOP3.LUT R16, R16, 0xffffffef, RZ, 0xc0, !PT ;  /* 0xffffffef10107812 */ /* 0x000fe400078ec0ff */
[----:B0-----:R-:W-:Y:S01]  /*7380*/  LOP3.LUT R3, R0, 0x1f, RZ, 0xc0, !PT ;  /* 0x0000001f00037812 */ /* 0x001fe200078ec0ff */
[----:B------:R-:W-:Y:S01]  /*7390*/  IMAD.U32 R0, RZ, RZ, UR5 ;  /* 0x00000005ff007e24 */ /* 0x000fe2000f8e00ff */
[----:B------:R-:W-:Y:S02]  /*73a0*/  @P0 LOP3.LUT R16, R16, 0x10, RZ, 0xfc, !PT ;  /* 0x0000001010100812 */ /* 0x000fe400078efcff */
[----:B------:R-:W-:Y:S02]  /*73b0*/  ISETP.GE.AND P0, PT, R2, UR7, PT ;  /* 0x0000000702007c0c */ /* 0x000fe4000bf06270 */
[----:B------:R-:W-:Y:S02]  /*73c0*/  LOP3.LUT R16, R16, 0xfffffffe, RZ, 0xc0, !PT ;  /* 0xfffffffe10107812 */ /* 0x000fe400078ec0ff */
[----:B------:R-:W-:-:S02]  /*73d0*/  SHF.L.U32 R2, R5, 0x5, RZ ;  /* 0x0000000505027819 */ /* 0x000fc400000006ff */
[----:B------:R-:W-:Y:S02]  /*73e0*/  @P2 LOP3.LUT R16, R16, 0x1, RZ, 0xfc, !PT ;  /* 0x0000000110102812 */ /* 0x000fe400078efcff */
[----:B------:R-:W-:Y:S02]  /*73f0*/  LOP3.LUT R2, R2, 0x60, RZ, 0xc0, !PT ;  /* 0x0000006002027812 */ /* 0x000fe400078ec0ff */
[----:B------:R-:W-:Y:S02]  /*7400*/  LOP3.LUT R16, R16, 0xfffffeff, RZ, 0xc0, !PT ;  /* 0xfffffeff10107812 */ /* 0x000fe400078ec0ff */
[----:B------:R-:W-:Y:S02]  /*7410*/  LOP3.LUT R5, R3, R2, RZ, 0xfc, !PT ;  /* 0x0000000203057212 */ /* 0x000fe400078efcff */
[----:B------:R-:W-:Y:S02]  /*7420*/  @P1 LOP3.LUT R16, R16, 0x100, RZ, 0xfc, !PT ;  /* 0x0000010010101812 */ /* 0x000fe400078efcff */
[----:B------:R-:W-:-:S02]  /*7430*/  ISETP.GE.AND P1, PT, R4, UR7, PT ;  /* 0x0000000704007c0c */ /* 0x000fc4000bf26270 */
[----:B------:R-:W-:Y:S02]  /*7440*/  LOP3.LUT R16, R16, 0xfffffff7, RZ, 0xc0, !PT ;  /* 0xfffffff710107812 */ /* 0x000fe400078ec0ff */
[----:B------:R-:W-:Y:S02]  /*7450*/  LEA R5, R28, UR37, 0x1 ;  /* 0x000000251c057c11 */ /* 0x000fe4000f8e08ff */
[----:B------:R-:W-:Y:S02]  /*7460*/  @P0 LOP3.LUT R16, R16, 0x8, RZ, 0xfc, !PT ;  /* 0x0000000810100812 */ /* 0x000fe400078efcff */
[----:B------:R-:W-:Y:S02]  /*7470*/  ISETP.GE.AND P0, PT, R4, UR7, PT ;  /* 0x0000000704007c0c */ /* 0x000fe4000bf06270 */
[----:B------:R-:W-:Y:S02]  /*7480*/  LOP3.LUT R16, R16, 0xfffffffb, RZ, 0xc0, !PT ;  /* 0xfffffffb10107812 */ /* 0x000fe400078ec0ff */
[----:B------:R-:W-:-:S02]  /*7490*/  LOP3.LUT R2, R3, UR5, R2, 0xfe, !PT ;  /* 0x0000000503027c12 */ /* 0x000fc4000f8efe02 */
[----:B------:R-:W-:-:S07]  /*74a0*/  IADD3 R0, -R3, UR36, -R0 ;  /* 0x0000002403007c10 */ /* 0x000fce000fffe900 */
[----:B------:R-:W-:Y:S02]  /*74b0*/  @P0 LOP3.LUT R16, R16, 0x4, RZ, 0xfc, !PT ;  /* 0x0000000410100812 */ /* 0x000fe400078efcff */
[----:B------:R-:W-:Y:S02]  /*74c0*/  ISETP.GE.AND P0, PT, R4, UR9, PT ;  /* 0x0000000904007c0c */ /* 0x000fe4000bf06270 */
[----:B------:R-:W-:-:S04]  /*74d0*/  LOP3.LUT R16, R16, 0xfffffbff, RZ, 0xc0, !PT ;  /* 0xfffffbff10107812 */ /* 0x000fc800078ec0ff */
[----:B------:R-:W-:-:S04]  /*74e0*/  LOP3.LUT R16, R16, 0xffffffdf, RZ, 0xc0, !PT ;  /* 0xffffffdf10107812 */ /* 0x000fc800078ec0ff */
[----:B------:R-:W-:-:S04]  /*74f0*/  @P1 LOP3.LUT R16, R16, 0x20, RZ, 0xfc, !PT ;  /* 0x0000002010101812 */ /* 0x000fc800078efcff */
[----:B-1----:R-:W-:-:S07]  /*7500*/  @P0 LOP3.LUT R16, R16, 0x400, RZ, 0xfc, !PT ;  /* 0x0000040010100812 */ /* 0x002fce00078efcff */
.L_x_10062:
[----:B------:R-:W2:Y:S01]  /*7510*/  LDL R2, [R1+0xc] ;  /* 0x00000c0001027983 */ /* 0x000ea20000100800 */
[----:B------:R-:W0:Y:S01]  /*7520*/  LDC R0, c[0x0][0xc38] ;  /* 0x00030e00ff007b82 */ /* 0x000e220000000800 */
[----:B------:R-:W-:Y:S05]  /*7530*/  YIELD ;  /* 0x0000000000007946 */ /* 0x000fea0003800000 */
[----:B------:R-:W-:Y:S01]  /*7540*/  ULDC.64 UR4, c[0x0][0xa28] ;  /* 0x00028a0000047ab9 */ /* 0x000fe20000000a00 */
[----:B------:R-:W-:Y:S01]  /*7550*/  IMAD.MOV.U32 R18, RZ, RZ, RZ ;  /* 0x000000ffff127224 */ /* 0x000fe200078e00ff */
[----:B0-----:R-:W-:-:S13]  /*7560*/  ISETP.NE.AND P0, PT, R0, 0x1, PT ;  /* 0x000000010000780c */ /* 0x001fda0003f05270 */
[----:B------:R-:W2:Y:S08]  /*7570*/  @P0 LDC R0, c[0x0][0xc3c] ;  /* 0x00030f00ff000b82 */ /* 0x000eb00000000800 */
[----:B------:R-:W0:Y:S01]  /*7580*/  @P0 LDC R3, c[0x0][0xc40] ;  /* 0x00031000ff030b82 */ /* 0x000e220000000800 */
[----:B--2---:R-:W-:-:S04]  /*7590*/  @P0 IMAD.HI.U32 R0, R2, R0, RZ ;  /* 0x0000000002000227 */ /* 0x004fc800078e00ff */
[----:B------:R-:W-:Y:S01]  /*75a0*/  IMAD.MOV.U32 R24, RZ, RZ, R2 ;  /* 0x000000ffff187224 */ /* 0x000fe200078e0002 */
[----:B0-----:R-:W-:Y:S02]  /*75b0*/  @P0 SHF.R.U32.HI R24, RZ, R3, R0 ;  /* 0x00000003ff180219 */ /* 0x001fe40000011600 */
        /* <DEDUP_REMOVED lines=8> */
[----:B------:R-:W0:Y:S02]  /*7640*/  @P0 LDC.64 R2, c[0x0][0xa28] ;  /* 0x00028a00ff020b82 */ /* 0x000e240000000a00 */
[----:B0-----:R-:W-:-:S05]  /*7650*/  @P0 IMAD.WIDE R2, R19, 0x4, R2 ;  /* 0x0000000413020825 */ /* 0x001fca00078e0202 */
[----:B------:R-:W2:Y:S01]  /*7660*/  @P0 LDG.E R18, desc[UR48][R2.64] ;  /* 0x0000003002120981 */ /* 0x000ea2000c1e1900 */
[----:B------:R-:W-:-:S04]  /*7670*/  UIADD3 UR4, UR37, 0x15400, URZ ;  /* 0x0001540025047890 */ /* 0x000fc8000fffe03f */
[----:B------:R-:W-:-:S06]  /*7680*/  ULOP3.LUT UP0, URZ, UR4, 0x1bf, URZ, 0xc0, !UPT ;  /* 0x000001bf043f7892 */ /* 0x000fcc000f80c03f */
[----:B------:R-:W-:Y:S01]  /*7690*/  PLOP3.LUT P0, PT, PT, PT, UP0, 0x80, 0x0 ;  /* 0x000000000000781c */ /* 0x000fe20003f0f008 */
[----:B--2---:R0:W-:-:S12]  /*76a0*/  STL [R1+0x8], R18 ;  /* 0x0000081201007387 */ /* 0x0041d80000100800 */
[----:B------:R-:W-:Y:S05]  /*76b0*/  @!P0 BRA `(.L_x_10028) ;  /* 0x0000000000408947 */ /* 0x000fea0003800000 */
[----:B------:R-:W-:Y:S01]  /*76c0*/  MOV R2, 0x0 ;  /* 0x0000000000027802 */ /* 0x000fe20000000f00 */
[----:B------:R-:W-:Y:S01]  /*76d0*/  ULDC.64 UR6, c[0x4][0x138] ;  /* 0x01004e0000067ab9 */ /* 0x000fe20000000a00 */
[----:B------:R-:W-:Y:S01]  /*76e0*/  ULDC.64 UR8, c[0x4][0x140] ;  /* 0x0100500000087ab9 */ /* 0x000fe20000000a00 */
[----:B------:R-:W-:Y:S01]  /*76f0*/  ULDC.64 UR4, c[0x4][0x30] ;  /* 0x01000c0000047ab9 */ /* 0x000fe20000000a00 */
[----:B------:R-:W-:Y:S01]  /*7700*/  IMAD.U32 R4, RZ, RZ, UR6 ;  /* 0x00000006ff047e24 */ /* 0x000fe2000f8e00ff */
[----:B------:R-:W-:Y:S01]  /*7710*/  MOV R8, 0x70 ;  /* 0x0000007000087802 */ /* 0x000fe20000000f00 */
[----:B------:R-:W1:Y:S01]  /*7720*/  LDC.64 R2, c[0x4][R2] ;  /* 0x0100000002027b82 */ /* 0x000e620000000a00 */
        /* <DEDUP_REMOVED lines=8> */
[----:B01----:R-:W-:Y:S05]  /*77b0*/  CALL.ABS.NOINC R2 ;  /* 0x0000000002007343 */ /* 0x003fea0003c00000 */
.L_x_10028:
        /* <DEDUP_REMOVED lines=20> */
.L_x_10030:
        /* <DEDUP_REMOVED lines=15> */
.L_x_10029:
[----:B------:R-:W-:Y:S01]  /*79f0*/  ULDC.64 UR4, c[0x0][0x9f8] ;  /* 0x00027e0000047ab9 */ /* 0x000fe20000000a00 */
[--C-:B------:R-:W-:Y:S01]  /*7a00*/  IMAD.MOV.U32 R6, RZ, RZ, R19.reuse ;  /* 0x000000ffff067224 */ /* 0x100fe200078e0013 */
[----:B------:R-:W-:Y:S01]  /*7a10*/  ISETP.NE.U32.AND P0, PT, RZ, UR4, PT ;  /* 0x00000004ff007c0c */ /* 0x000fe2000bf05070 */
[----:B------:R-:W1:Y:S01]  /*7a20*/  LDC R9, c[0x0][0x430] ;  /* 0x00010c00ff097b82 */ /* 0x000e620000000800 */
[----:B------:R-:W-:Y:S01]  /*7a30*/  IMAD.MOV R5, RZ, RZ, -R19 ;  /* 0x000000ffff057224 */ /* 0x000fe200078e0a13 */
[----:B------:R-:W-:Y:S01]  /*7a40*/  ULDC UR4, c[0x0][0xc44] ;  /* 0x0003110000047ab9 */ /* 0x000fe20000000800 */
[----:B------:R-:W-:-:S13]  /*7a50*/  ISETP.NE.AND.EX P0, PT, RZ, UR5, PT, P0 ;  /* 0x00000005ff007c0c */ /* 0x000fda000bf05300 */
[----:B------:R-:W2:Y:S02]  /*7a60*/  @P0 LDC.64 R2, c[0x0][0x9f8] ;  /* 0x00027e00ff020b82 */ /* 0x000ea40000000a00 */
[----:B--2---:R-:W-:-:S05]  /*7a70*/  @P0 IMAD.WIDE R2, R19, 0x4, R2 ;  /* 0x0000000413020825 */ /* 0x004fca00078e0202 */
[----:B------:R-:W2:Y:S01]  /*7a80*/  @P0 LDG.E R6, desc[UR48][R2.64] ;  /* 0x0000003002060981 */ /* 0x000ea2000c1e1900 */
[----:B------:R-:W-:Y:S01]  /*7a90*/  UMOV UR5, 0xffffffff ;  /* 0xffffffff00057882 */ /* 0x000fe20000000000 */
[----:B------:R-:W-:Y:S02]  /*7aa0*/  IMAD R22, R5, UR4, R24 ;  /* 0x0000000405167c24 */ /* 0x000fe4000f8e0218 */
[----:B--2---:R2:W-:Y:S01]  /*7ab0*/  STL [R1], R6 ;  /* 0x0000000601007387 */ /* 0x0045e20000100800 */
[----:B-1----:R-:W-:Y:S05]  /*7ac0*/  BRA.DIV UR5, `(.L_x_10031) ;  /* 0x0000002e05d87947 */ /* 0x002fea000b800000 */
.L_x_10079:
[----:B------:R-:W1:Y:S01]  /*7ad0*/  S2R R2, SR_TID.X ;  /* 0x0000000000027919 */ /* 0x000e620000002100 */
[----:B------:R-:W-:Y:S01]  /*7ae0*/  USHF.L.U32 UR4, UR43, 0x7, URZ ;  /* 0x000000072b047899 */ /* 0x000fe2000800063f */
[----:B------:R-:W-:Y:S02]  /*7af0*/  ISETP.NE.AND P1, PT, R9, 0x1, PT ;  /* 0x000000010900780c */ /* 0x000fe40003f25270 */
[----:B------:R-:W-:Y:S02]  /*7b00*/  SHF.R.S32.HI R10, RZ, 0x1f, R6 ;  /* 0x0000001fff0a7819 */ /* 0x000fe40000011406 */
[----:B------:R-:W-:-:S03]  /*7b10*/  LOP3.LUT R16, R16, 0xffffffbf, RZ, 0xc0, !PT ;  /* 0xffffffbf10107812 */ /* 0x000fc600078ec0ff */
[----:B------:R3:W-:Y:S06]  /*7b20*/  STL [R1+0x4], R10 ;  /* 0x0000040a01007387 */ /* 0x0007ec0000100800 */
[----:B------:R-:W4:Y:S01]  /*7b30*/  @P1 LDC R3, c[0x0][0x434] ;  /* 0x00010d00ff031b82 */ /* 0x000f220000000800 */
[----:B------:R-:W-:-:S07]  /*7b40*/  @P1 LOP3.LUT R16, R16, 0x40, RZ, 0xfc, !PT ;  /* 0x0000004010101812 */ /* 0x000fce00078efcff */
[----:B------:R-:W0:Y:S01]  /*7b50*/  @P1 LDC R7, c[0x0][0x438] ;  /* 0x00010e00ff071b82 */ /* 0x000e220000000800 */
[----:B-1----:R-:W-:Y:S01]  /*7b60*/  SHF.R.U32.HI R0, RZ, 0x2, R2 ;  /* 0x00000002ff007819 */ /* 0x002fe20000011602 */
[----:B------:R-:W-:-:S03]  /*7b70*/  IMAD.SHL.U32 R2, R2, 0x20, RZ ;  /* 0x0000002002027824 */ /* 0x000fc600078e00ff */
[----:B------:R-:W-:Y:S02]  /*7b80*/  LOP3.LUT R0, R0, 0x1f, RZ, 0xc0, !PT ;  /* 0x0000001f00007812 */ /* 0x000fe400078ec0ff */
[----:B------:R-:W-:-:S04]  /*7b90*/  LOP3.LUT R2, R2, 0x60, RZ, 0xc0, !PT ;  /* 0x0000006002027812 */ /* 0x000fc800078ec0ff */
[----:B------:R-:W-:-:S04]  /*7ba0*/  LOP3.LUT R0, R0, UR4, R2, 0xfe, !PT ;  /* 0x0000000400007c12 */ /* 0x000fc8000f8efe02 */
[C---:B------:R-:W-:Y:S01]  /*7bb0*/  ISETP.GE.AND P0, PT, R0.reuse, UR36, PT ;  /* 0x0000002400007c0c */ /* 0x040fe2000bf06270 */
[----:B------:R-:W-:-:S04]  /*7bc0*/  IMAD.IADD R0, R0, 0x1, R18 ;  /* 0x0000000100007824 */ /* 0x000fc800078e0212 */
[----:B----4-:R-:W-:-:S04]  /*7bd0*/  @P1 IMAD.HI.U32 R2, R0, R3, RZ ;  /* 0x0000000300021227 */ /* 0x010fc800078e00ff */
[----:B------:R-:W-:Y:S01]  /*7be0*/  IMAD.MOV.U32 R8, RZ, RZ, R0 ;  /* 0x000000ffff087224 */ /* 0x000fe200078e0000 */
[----:B0-----:R-:W-:-:S03]  /*7bf0*/  @P1 SHF.R.U32.HI R8, RZ, R7, R2 ;  /* 0x00000007ff081219 */ /* 0x001fc60000011602 */
[----:B------:R-:W0:Y:S01]  /*7c00*/  @!P0 LDC.64 R4, c[0x0][0x428] ;  /* 0x00010a00ff048b82 */ /* 0x000e220000000a00 */
[----:B------:R-:W-:Y:S01]  /*7c10*/  @!P0 SHF.R.S32.HI R3, RZ, 0x1f, R8 ;  /* 0x0000001fff038819 */ /* 0x000fe20000011408 */
[----:B0-----:R-:W-:-:S04]  /*7c20*/  @!P0 IMAD R2, R10, R4, RZ ;  /* 0x000000040a028224 */ /* 0x001fc800078e02ff */
[----:B------:R-:W-:Y:S02]  /*7c30*/  @!P0 IMAD R5, R6, R5, R2 ;  /* 0x0000000506058224 */ /* 0x000fe400078e0202 */
[----:B------:R-:W-:-:S04]  /*7c40*/  @!P0 IMAD.MOV.U32 R2, RZ, RZ, R8 ;  /* 0x000000ffff028224 */ /* 0x000fc800078e0008 */
[----:B------:R-:W-:Y:S01]  /*7c50*/  @!P0 IMAD.WIDE.U32 R2, R6, R4, R2 ;  /* 0x0000000406028225 */ /* 0x000fe200078e0002 */
[----:B------:R-:W-:Y:S01]  /*7c60*/  MOV R4, RZ ;  /* 0x000000ff00047202 */ /* 0x000fe20000000f00 */
[----:B--2---:R-:W0:Y:S02]  /*7c70*/  @!P0 LDC.64 R6, c[0x0][0x418] ;  /* 0x00010600ff068b82 */ /* 0x004e240000000a00 */
[----:B------:R-:W-:Y:S01]  /*7c80*/  @!P0 IMAD.IADD R5, R3, 0x1, R5 ;  /* 0x0000000103058824 */ /* 0x000fe200078e0205 */
[----:B------:R-:W-:Y:S02]  /*7c90*/  LOP3.LUT R16, R16, 0xffffff7f, RZ, 0xc0, !PT ;  /* 0xffffff7f10107812 */ /* 0x000fe400078ec0ff */
[----:B0-----:R-:W-:-:S04]  /*7ca0*/  @!P0 LEA R6, P1, R2, R6, 0x2 ;  /* 0x0000000602068211 */ /* 0x001fc800078210ff */
[----:B------:R-:W-:Y:S01]  /*7cb0*/  @!P0 LEA.HI.X R7, R2, R7, R5, 0x2, P1 ;  /* 0x0000000702078211 */ /* 0x000fe200008f1405 */
[----:B------:R-:W-:Y:S02]  /*7cc0*/  IMAD.U32 R2, RZ, RZ, UR40 ;  /* 0x00000028ff027e24 */ /* 0x000fe4000f8e00ff */
[----:B------:R-:W-:Y:S01]  /*7cd0*/  IMAD.MOV R3, RZ, RZ, -R8 ;  /* 0x000000ffff037224 */ /* 0x000fe200078e0a08 */
[----:B------:R-:W-:Y:S01]  /*7ce0*/  SHF.R.S32.HI R29, RZ, 0x1f, R22 ;  /* 0x0000001fff1d7819 */ /* 0x000fe20000011416 */
[----:B------:R0:W5:Y:S01]  /*7cf0*/  @!P0 LDG.E R4, desc[UR48][R6.64] ;  /* 0x0000003006048981 */ /* 0x000162000c1e1900 */
[----:B------:R-:W-:Y:S01]  /*7d00*/  ISETP.NE.AND P2, PT, R2, 0x3, PT ;  /* 0x000000030200780c */ /* 0x000fe20003f45270 */
[----:B0-----:R-:W-:-:S12]  /*7d10*/  IMAD R6, R9, R3, R0 ;  /* 0x0000000309067224 */ /* 0x001fd800078e0200 */
[----:B------:R-:W-:Y:S01]  /*7d20*/  @P2 LOP3.LUT R16, R16, 0x80, RZ, 0xfc, !PT ;  /* 0x0000008010102812 */ /* 0x000fe200078efcff */
[----:B---3--:R-:W-:Y:S06]  /*7d30*/  @!P2 BRA `(.L_x_10032) ;  /* 0x000000000004a947 */ /* 0x008fec0003800000 */
[----:B------:R-:W-:Y:S01]  /*7d40*/  BPT.TRAP 0x1 ;  /* 0x000000040000795c */ /* 0x000fe20000300000 */
.L_x_10032:
        /* <DEDUP_REMOVED lines=21> */
[----:B------:R-:W-:Y:S02]  /*7ea0*/  LEA R0, R23, UR37, 0x3 ;  /* 0x0000002517007c11 */ /* 0x000fe4000f8e18ff */
[----:B------:R-:W-:-:S04]  /*7eb0*/  SHF.L.U32 R2, R25, 0x1f, RZ ;  /* 0x0000001f19027819 */ /* 0x000fc800000006ff */
[----:B------:R-:W0:Y:S02]  /*7ec0*/  SYNCS.PHASECHK.TRANS64.TRYWAIT P0, [R0+URZ+0x2d840], R2 ;  /* 0x02d84002000075a7 */ /* 0x000e24000800017f */
[----:B0-----:R-:W-:Y:S05]  /*7ed0*/  @!P0 BRA `(.L_x_10034) ;  /* 0x0000002c00088947 */ /* 0x001fea0003800000 */
.L_x_10080:
[----:B------:R-:W-:Y:S05]  /*7ee0*/  BSYNC B0 ;  /* 0x0000000000007941 */ /* 0x000fea0003800000 */
.L_x_10033:
[----:B------:R-:W1:Y:S01]  /*7ef0*/  S2R R9, SR_TID.X ;  /* 0x0000000000097919 */ /* 0x000e620000002100 */
[----:B------:R-:W-:Y:S01]  /*7f00*/  ULDC.64 UR4, c[0x0][0x300] ;  /* 0x0000c00000047ab9 */ /* 0x000fe20000000a00 */
[----:B------:R-:W-:Y:S01]  /*7f10*/  USHF.L.U32 UR6, UR43, 0x7, URZ ;  /* 0x000000072b067899 */ /* 0x000fe2000800063f */
[----:B------:R-:W-:Y:S01]  /*7f20*/  IMAD R7, R7, UR4, RZ ;  /* 0x0000000407077c24 */ /* 0x000fe2000f8e02ff */
[----:B------:R-:W-:Y:S01]  /*7f30*/  LOP3.LUT P4, RZ, R16, 0x4, RZ, 0xc0, !PT ;  /* 0x0000000410ff7812 */ /* 0x000fe2000788c0ff */
        /* <DEDUP_REMOVED lines=15> */
[----:B-1----:R-:W-:Y:S01]  /*8030*/  SHF.R.U32.HI R10, RZ, 0x2, R9 ;  /* 0x00000002ff0a7819 */ /* 0x002fe20000011609 */
[----:B------:R-:W-:Y:S01]  /*8040*/  IMAD.SHL.U32 R8, R9, 0x8, RZ ;  /* 0x0000000809087824 */ /* 0x000fe200078e00ff */
[----:B------:R-:W-:Y:S01]  /*8050*/  LEA R5, P0, R2, UR4, 0x1 ;  /* 0x0000000402057c11 */ /* 0x000fe2000f8008ff */
[----:B------:R-:W-:Y:S01]  /*8060*/  IMAD.IADD R4, R3, 0x1, R4 ;  /* 0x0000000103047824 */ /* 0x000fe200078e0204 */
[----:B------:R-:W-:Y:S01]  /*8070*/  UMOV UR4, 0xffffffff ;  /* 0xffffffff00047882 */ /* 0x000fe20000000000 */
[----:B------:R-:W-:Y:S01]  /*8080*/  IMAD.U32 R9, RZ, RZ, UR6 ;  /* 0x00000006ff097e24 */ /* 0x000fe2000f8e00ff */
[----:B------:R-:W-:Y:S02]  /*8090*/  LOP3.LUT R10, R10, 0x1f, RZ, 0xc0, !PT ;  /* 0x0000001f0a0a7812 */ /* 0x000fe400078ec0ff */
[----:B------:R-:W-:Y:S01]  /*80a0*/  LEA.HI.X R6, R2, UR5, R4, 0x1, P0 ;  /* 0x0000000502067c11 */ /* 0x000fe200080f0c04 */
[----:B------:R-:W-:Y:S01]  /*80b0*/  IMAD R4, R23, 0x3000, R28 ;  /* 0x0000300017047824 */ /* 0x000fe200078e021c */
[----:B------:R-:W-:-:S02]  /*80c0*/  LOP3.LUT R8, R8, 0x18, RZ, 0xc0, !PT ;  /* 0x0000001808087812 */ /* 0x000fc400078ec0ff */
[----:B------:R-:W-:Y:S01]  /*80d0*/  IADD3 R9, -R10, UR36, -R9 ;  /* 0x000000240a097c10 */ /* 0x000fe2000fffe909 */
[----:B------:R-:W-:Y:S06]  /*80e0*/  BRA.DIV UR4, `(.L_x_10035) ;  /* 0x0000002a04987947 */ /* 0x000fec000b800000 */
[----:B------:R-:W0:Y:S01]  /*80f0*/  SHFL.IDX PT, R3, R5, RZ, 0x1c1f ;  /* 0x001c1fff05037589 */ /* 0x000e2200000e0000 */
[----:B------:R-:W-:-:S03]  /*8100*/  ISETP.GE.AND P0, PT, R9, 0x1, PT ;  /* 0x000000010900780c */ /* 0x000fc60003f06270 */
[----:B------:R-:W1:Y:S04]  /*8110*/  SHFL.IDX PT, R2, R6, RZ, 0x1c1f ;  /* 0x001c1fff06027589 */ /* 0x000e6800000e0000 */
[----:B------:R-:W-:Y:S06]  /*8120*/  SHFL.IDX PT, R14, R5, 0x3, 0x1c1f ;  /* 0x007c1f00050e7f89 */ /* 0x000fec00000e0000 */
[----:B------:R-:W-:-:S02]  /*8130*/  @P0 LEA R7, R4, UR37, 0x1 ;  /* 0x0000002504070c11 */ /* 0x000fc4000f8e08ff */
        /* <DEDUP_REMOVED lines=10> */
[----:B------:R-:W-:Y:S01]  /*81e0*/  @P0 LEA R7, R4, UR37, 0x1 ;  /* 0x0000002504070c11 */ /* 0x000fe2000f8e08ff */
        /* <DEDUP_REMOVED lines=12> */
[----:B------:R-:W1:Y:S04]  /*82b0*/  SHFL.IDX PT, R2, R6, 0x2, 0x1c1f ;  /* 0x005c1f0006027f89 */ /* 0x000e6800000e0000 */
[----:B------:R-:W2:Y:S01]  /*82c0*/  SHFL.IDX PT, R6, R6, 0x3, 0x1c1f ;  /* 0x007c1f0006067f89 */ /* 0x000ea200000e0000 */
[----:B0-----:R-:W-:-:S05]  /*82d0*/  @P0 LEA R3, P1, R8, R3, 0x1 ;  /* 0x0000000308030211 */ /* 0x001fca00078208ff */
[----:B-1----:R-:W-:-:S05]  /*82e0*/  @P0 IMAD.X R2, RZ, RZ, R2, P1 ;  /* 0x000000ffff020224 */ /* 0x002fca00008e0602 */
[----:B------:R-:W-:-:S04]  /*82f0*/  @P0 LOP3.LUT R3, R3, R2, RZ, 0x3c, !PT ;  /* 0x0000000203030212 */ /* 0x000fc800078e3cff */
[----:B------:R-:W-:-:S04]  /*8300*/  @P0 LOP3.LUT R2, R3, R2, RZ, 0x3c, !PT ;  /* 0x0000000203020212 */ /* 0x000fc800078e3cff */
[----:B------:R-:W-:-:S05]  /*8310*/  @P0 LOP3.LUT R3, R3, R2, RZ, 0x3c, !PT ;  /* 0x0000000203030212 */ /* 0x000fca00078e3cff */
[----:B------:R0:W-:Y:S04]  /*8320*/  @P0 LDGSTS.E.BYPASS.LTC128B.128 [R7+0x16400], desc[UR48][R2.64], !P4 ;  /* 0x1640000002070fae */ /* 0x0001e8000e101d70 */
[----:B------:R0:W-:Y:S04]  /*8330*/  @P0 LDGSTS.E.BYPASS.LTC128B.128 [R7+0x18400], desc[UR48][R2.64+0x40], !P3 ;  /* 0x1840004002070fae */ /* 0x0001e8000d901d70 */
[----:B--2---:R0:W-:Y:S02]  /*8340*/  @P0 LDGSTS.E.BYPASS.LTC128B.128 [R7+0x1a400], desc[UR48][R2.64+0x80], !P2 ;  /* 0x1a40008002070fae */ /* 0x0041e4000d101d70 */
.L_x_10090:
[----:B------:R-:W-:-:S13]  /*8350*/  ISETP.GE.AND P0, PT, R9, 0x61, PT ;  /* 0x000000610900780c */ /* 0x000fda0003f06270 */
[----:B0-----:R-:W-:Y:S02]  /*8360*/  @P0 LEA R2, P1, R8, R14, 0x1 ;  /* 0x0000000e08020211 */ /* 0x001fe400078208ff */
[----:B------:R-:W-:Y:S02]  /*8370*/  @P0 LEA R5, R4, UR37, 0x1 ;  /* 0x0000002504050c11 */ /* 0x000fe4000f8e08ff */
[----:B------:R-:W-:-:S05]  /*8380*/  @P0 IADD3.X R3, RZ, R6, RZ, P1, !PT ;  /* 0x00000006ff030210 */ /* 0x000fca0000ffe4ff */
        /* <DEDUP_REMOVED lines=8> */
.L_x_10036:
        /* <DEDUP_REMOVED lines=11> */
.L_x_10037:
        /* <DEDUP_REMOVED lines=23> */
.L_x_10038:
[----:B------:R-:W2:Y:S01]  /*8630*/  LDL R21, [R1+0xc] ;  /* 0x00000c0001157983 */ /* 0x000ea20000100800 */
[----:B------:R-:W1:Y:S01]  /*8640*/  LDC R10, c[0x0][0x448] ;  /* 0x00011200ff0a7b82 */ /* 0x000e620000000800 */
[----:B------:R-:W-:Y:S01]  /*8650*/  ULDC.64 UR4, c[0x0][0x2d8] ;  /* 0x0000b60000047ab9 */ /* 0x000fe20000000a00 */
[----:B0-----:R-:W-:Y:S01]  /*8660*/  SHF.R.S32.HI R0, RZ, 0x1f, R19 ;  /* 0x0000001fff007819 */ /* 0x001fe20000011413 */
[----:B------:R-:W0:Y:S01]  /*8670*/  S2R R26, SR_TID.X ;  /* 0x00000000001a7919 */ /* 0x000e220000002100 */
[----:B------:R-:W-:Y:S01]  /*8680*/  IMAD R3, R29, UR4, RZ ;  /* 0x000000041d037c24 */ /* 0x000fe2000f8e02ff */
[----:B------:R-:W-:Y:S01]  /*8690*/  ULDC.64 UR6, c[0x0][0x2c8] ;  /* 0x0000b20000067ab9 */ /* 0x000fe20000000a00 */
[----:B------:R-:W-:Y:S01]  /*86a0*/  IMAD.MOV R6, RZ, RZ, -R24 ;  /* 0x000000ffff067224 */ /* 0x000fe200078e0a18 */
[----:B------:R-:W-:Y:S01]  /*86b0*/  ULDC.64 UR8, c[0x0][0x280] ;  /* 0x0000a00000087ab9 */ /* 0x000fe20000000a00 */
[C---:B------:R-:W-:Y:S01]  /*86c0*/  IMAD R4, R22.reuse, UR5, R3 ;  /* 0x0000000516047c24 */ /* 0x040fe2000f8e0203 */
[----:B------:R-:W3:Y:S01]  /*86d0*/  S2R R11, SR_TID.X ;  /* 0x00000000000b7919 */ /* 0x000ee20000002100 */
[----:B------:R-:W-:Y:S01]  /*86e0*/  IMAD.WIDE.U32 R2, R22, UR4, RZ ;  /* 0x0000000416027c25 */ /* 0x000fe2000f8e00ff */
[----:B------:R-:W-:Y:S01]  /*86f0*/  ULDC.64 UR4, c[0x0][0x2e0] ;  /* 0x0000b80000047ab9 */ /* 0x000fe20000000a00 */
[----:B------:R-:W-:-:S02]  /*8700*/  LOP3.LUT P3, RZ, R16, 0x400, RZ, 0xc0, !PT ;  /* 0x0000040010ff7812 */ /* 0x000fc4000786c0ff */
[----:B------:R-:W-:Y:S01]  /*8710*/  IMAD R0, R0, UR4, RZ ;  /* 0x0000000400007c24 */ /* 0x000fe2000f8e02ff */
[C---:B------:R-:W-:Y:S01]  /*8720*/  LOP3.LUT P4, RZ, R16.reuse, 0x200, RZ, 0xc0, !PT ;  /* 0x0000020010ff7812 */ /* 0x040fe2000788c0ff */
[----:B------:R-:W-:Y:S01]  /*8730*/  IMAD.IADD R3, R3, 0x1, R4 ;  /* 0x0000000103037824 */ /* 0x000fe200078e0204 */
[----:B------:R-:W-:Y:S01]  /*8740*/  LOP3.LUT P5, RZ, R16, 0x100, RZ, 0xc0, !PT ;  /* 0x0000010010ff7812 */ /* 0x000fe200078ac0ff */
[C---:B------:R-:W-:Y:S02]  /*8750*/  IMAD R5, R19.reuse, UR5, R0 ;  /* 0x0000000513057c24 */ /* 0x040fe4000f8e0200 */
[----:B------:R-:W-:Y:S01]  /*8760*/  IMAD.WIDE.U32 R2, R19, UR4, R2 ;  /* 0x0000000413027c25 */ /* 0x000fe2000f8e0002 */
[----:B------:R-:W-:Y:S01]  /*8770*/  ULDC UR4, c[0x0][0xc38] ;  /* 0x00030e0000047ab9 */ /* 0x000fe20000000800 */
[----:B------:R-:W-:Y:S02]  /*8780*/  LEA R19, R28, UR37, 0x1 ;  /* 0x000000251c137c11 */ /* 0x000fe4000f8e08ff */
[----:B-1----:R-:W-:-:S02]  /*8790*/  ISETP.NE.AND P0, PT, R10, 0x1, PT ;  /* 0x000000010a00780c */ /* 0x002fc40003f05270 */
[----:B------:R-:W-:Y:S02]  /*87a0*/  IADD3 R3, R3, R5, RZ ;  /* 0x0000000503037210 */ /* 0x000fe40007ffe0ff */
[----:B0-----:R-:W-:Y:S01]  /*87b0*/  SHF.R.U32.HI R20, RZ, 0x2, R26 ;  /* 0x00000002ff147819 */ /* 0x001fe2000001161a */
[----:B------:R-:W-:-:S08]  /*87c0*/  IMAD.SHL.U32 R26, R26, 0x20, RZ ;  /* 0x000000201a1a7824 */ /* 0x000fd000078e00ff */
[----:B------:R-:W0:Y:S01]  /*87d0*/  @P0 LDC R0, c[0x0][0x44c] ;  /* 0x00011300ff000b82 */ /* 0x000e220000000800 */
[----:B------:R-:W-:Y:S02]  /*87e0*/  LOP3.LUT R20, R20, 0x1f, RZ, 0xc0, !PT ;  /* 0x0000001f14147812 */ /* 0x000fe400078ec0ff */
[----:B------:R-:W-:-:S05]  /*87f0*/  LOP3.LUT R26, R26, 0x60, RZ, 0xc0, !PT ;  /* 0x000000601a1a7812 */ /* 0x000fca00078ec0ff */
[----:B------:R-:W1:Y:S01]  /*8800*/  @P0 LDC R4, c[0x0][0x450] ;  /* 0x00011400ff040b82 */ /* 0x000e620000000800 */
[----:B------:R-:W-:-:S07]  /*8810*/  LOP3.LUT R20, R20, R26, RZ, 0xfc, !PT ;  /* 0x0000001a14147212 */ /* 0x000fce00078efcff */
[----:B------:R-:W4:Y:S01]  /*8820*/  @P0 LDC R9, c[0x0][0x44c] ;  /* 0x00011300ff090b82 */ /* 0x000f220000000800 */
[----:B--2---:R-:W-:Y:S01]  /*8830*/  IMAD R6, R6, UR4, R21 ;  /* 0x0000000406067c24 */ /* 0x004fe2000f8e0215 */
[----:B------:R-:W-:Y:S01]  /*8840*/  ULDC.64 UR4, c[0x0][0x2d0] ;  /* 0x0000b40000047ab9 */ /* 0x000fe20000000a00 */
[----:B---3--:R-:W-:Y:S02]  /*8850*/  SHF.R.U32.HI R21, RZ, 0x2, R11 ;  /* 0x00000002ff157819 */ /* 0x008fe4000001160b */
[----:B------:R-:W-:Y:S02]  /*8860*/  IMAD R7, R6, 0xc0, R20 ;  /* 0x000000c006077824 */ /* 0x000fe400078e0214 */
[----:B------:R-:W-:Y:S01]  /*8870*/  IMAD.SHL.U32 R20, R11, 0x8, RZ ;  /* 0x000000080b147824 */ /* 0x000fe200078e00ff */
[----:B------:R-:W-:Y:S01]  /*8880*/  LOP3.LUT R21, R21, 0x1f, RZ, 0xc0, !PT ;  /* 0x0000001f15157812 */ /* 0x000fe200078ec0ff */
[----:B0-----:R-:W-:-:S03]  /*8890*/  @P0 IMAD.HI.U32 R0, R7, R0, RZ ;  /* 0x0000000007000227 */ /* 0x001fc600078e00ff */
[----:B------:R-:W-:Y:S01]  /*88a0*/  LOP3.LUT R20, R20, 0x18, RZ, 0xc0, !PT ;  /* 0x0000001814147812 */ /* 0x000fe200078ec0ff */
[----:B------:R-:W-:Y:S01]  /*88b0*/  IMAD.MOV.U32 R5, RZ, RZ, R7 ;  /* 0x000000ffff057224 */ /* 0x000fe200078e0007 */
[----:B-1----:R-:W-:-:S04]  /*88c0*/  @P0 SHF.R.U32.HI R5, RZ, R4, R0 ;  /* 0x00000004ff050219 */ /* 0x002fc80000011600 */
[----:B------:R-:W-:-:S05]  /*88d0*/  SHF.R.S32.HI R0, RZ, 0x1f, R5 ;  /* 0x0000001fff007819 */ /* 0x000fca0000011405 */
[----:B------:R-:W-:-:S04]  /*88e0*/  IMAD R0, R0, UR4, RZ ;  /* 0x0000000400007c24 */ /* 0x000fc8000f8e02ff */
[C---:B------:R-:W-:Y:S02]  /*88f0*/  IMAD R8, R5.reuse, UR5, R0 ;  /* 0x0000000505087c24 */ /* 0x040fe4000f8e0200 */
[----:B------:R-:W-:Y:S02]  /*8900*/  IMAD.MOV R0, RZ, RZ, -R5 ;  /* 0x000000ffff007224 */ /* 0x000fe400078e0a05 */
[----:B------:R-:W-:-:S04]  /*8910*/  IMAD.WIDE.U32 R4, R5, UR4, R2 ;  /* 0x0000000405047c25 */ /* 0x000fc8000f8e0002 */
[----:B------:R-:W-:Y:S02]  /*8920*/  IMAD R0, R10, R0, R7 ;  /* 0x000000000a007224 */ /* 0x000fe400078e0207 */
[----:B------:R-:W-:-:S03]  /*8930*/  IMAD.IADD R5, R5, 0x1, R8 ;  /* 0x0000000105057824 */ /* 0x000fc600078e0208 */
[----:B------:R-:W-:Y:S01]  /*8940*/  SHF.R.S32.HI R8, RZ, 0x1f, R0 ;  /* 0x0000001fff087819 */ /* 0x000fe20000011400 */
[----:B------:R-:W-:-:S04]  /*8950*/  IMAD.WIDE.U32 R4, R0, UR6, R4 ;  /* 0x0000000600047c25 */ /* 0x000fc8000f8e0004 */
[----:B------:R-:W-:-:S04]  /*8960*/  IMAD R8, R8, UR6, RZ ;  /* 0x0000000608087c24 */ /* 0x000fc8000f8e02ff */
[----:B------:R-:W-:Y:S01]  /*8970*/  IMAD R8, R0, UR7, R8 ;  /* 0x0000000700087c24 */ /* 0x000fe2000f8e0208 */
[----:B------:R-:W-:-:S03]  /*8980*/  LEA R0, P1, R4, UR8, 0x1 ;  /* 0x0000000804007c11 */ /* 0x000fc6000f8208ff */
[----:B------:R-:W-:Y:S02]  /*8990*/  IMAD.IADD R5, R5, 0x1, R8 ;  /* 0x0000000105057824 */ /* 0x000fe400078e0208 */
[----:B------:R-:W-:-:S03]  /*89a0*/  VIADD R8, R7, 0x80 ;  /* 0x0000008007087836 */ /* 0x000fc60000000000 */
[----:B------:R-:W-:Y:S01]  /*89b0*/  LEA.HI.X R4, R4, UR9, R5, 0x1, P1 ;  /* 0x0000000904047c11 */ /* 0x000fe200088f0c05 */
[----:B----4-:R-:W-:Y:S01]  /*89c0*/  @P0 IMAD.HI.U32 R9, R8, R9, RZ ;  /* 0x0000000908090227 */ /* 0x010fe200078e00ff */
[----:B------:R-:W0:Y:S03]  /*89d0*/  @P0 LDC R5, c[0x0][0x450] ;  /* 0x00011400ff050b82 */ /* 0x000e260000000800 */
[----:B------:R-:W-:Y:S01]  /*89e0*/  IMAD.MOV.U32 R7, RZ, RZ, R8 ;  /* 0x000000ffff077224 */ /* 0x000fe200078e0008 */
[----:B0-----:R-:W-:-:S05]  /*89f0*/  @P0 SHF.R.U32.HI R7, RZ, R5, R9 ;  /* 0x00000005ff070219 */ /* 0x001fca0000011609 */
[----:B------:R-:W-:Y:S02]  /*8a00*/  IMAD.MOV R5, RZ, RZ, -R7 ;  /* 0x000000ffff057224 */ /* 0x000fe400078e0a07 */
[----:B------:R-:W-:-:S04]  /*8a10*/  IMAD.WIDE.U32 R2, R7, UR4, R2 ;  /* 0x0000000407027c25 */ /* 0x000fc8000f8e0002 */
[----:B------:R-:W-:Y:S01]  /*8a20*/  IMAD R5, R10, R5, R8 ;  /* 0x000000050a057224 */ /* 0x000fe200078e0208 */
[----:B------:R-:W-:-:S05]  /*8a30*/  SHF.R.S32.HI R8, RZ, 0x1f, R7 ;  /* 0x0000001fff087819 */ /* 0x000fca0000011407 */
[----:B------:R-:W-:Y:S01]  /*8a40*/  IMAD R8, R8, UR4, RZ ;  /* 0x0000000408087c24 */ /* 0x000fe2000f8e02ff */
[----:B------:R-:W-:-:S03]  /*8a50*/  UMOV UR4, 0xffffffff ;  /* 0xffffffff00047882 */ /* 0x000fc60000000000 */
[----:B------:R-:W-:Y:S01]  /*8a60*/  IMAD R8, R7, UR5, R8 ;  /* 0x0000000507087c24 */ /* 0x000fe2000f8e0208 */
[----:B------:R-:W-:-:S03]  /*8a70*/  SHF.R.S32.HI R7, RZ, 0x1f, R5 ;  /* 0x0000001fff077819 */ /* 0x000fc60000011405 */
[----:B------:R-:W-:Y:S02]  /*8a80*/  IMAD.IADD R3, R3, 0x1, R8 ;  /* 0x0000000103037824 */ /* 0x000fe400078e0208 */
[----:B------:R-:W-:Y:S02]  /*8a90*/  IMAD R7, R7, UR6, RZ ;  /* 0x0000000607077c24 */ /* 0x000fe4000f8e02ff */
[----:B------:R-:W-:-:S04]  /*8aa0*/  IMAD.WIDE.U32 R2, R5, UR6, R2 ;  /* 0x0000000605027c25 */ /* 0x000fc8000f8e0002 */
[----:B------:R-:W-:Y:S01]  /*8ab0*/  IMAD R7, R5, UR7, R7 ;  /* 0x0000000705077c24 */ /* 0x000fe2000f8e0207 */
[----:B------:R-:W-:-:S03]  /*8ac0*/  LEA R8, P0, R2, UR8, 0x1 ;  /* 0x0000000802087c11 */ /* 0x000fc6000f8008ff */
[----:B------:R-:W-:-:S05]  /*8ad0*/  IMAD.IADD R7, R3, 0x1, R7 ;  /* 0x0000000103077824 */ /* 0x000fca00078e0207 */
[----:B------:R-:W-:Y:S01]  /*8ae0*/  LEA.HI.X R7, R2, UR9, R7, 0x1, P0 ;  /* 0x0000000902077c11 */ /* 0x000fe200080f0c07 */
[----:B------:R-:W-:Y:S06]  /*8af0*/  BRA.DIV UR4, `(.L_x_10039) ;  /* 0x00000026047c7947 */ /* 0x000fec000b800000 */
[----:B------:R-:W0:Y:S01]  /*8b00*/  SHFL.IDX PT, R3, R0, RZ, 0x1c1f ;  /* 0x001c1fff00037589 */ /* 0x000e2200000e0000 */
[----:B------:R-:W-:-:S03]  /*8b10*/  IMAD R5, R6, 0xc0, R21 ;  /* 0x000000c006057824 */ /* 0x000fc600078e0215 */
[----:B------:R-:W1:Y:S01]  /*8b20*/  SHFL.IDX PT, R2, R4, RZ, 0x1c1f ;  /* 0x001c1fff04027589 */ /* 0x000e6200000e0000 */
[C---:B------:R-:W-:Y:S01]  /*8b30*/  VIADD R6, R5.reuse, 0x20 ;  /* 0x0000002005067836 */ /* 0x040fe20000000000 */
[----:B------:R-:W-:Y:S02]  /*8b40*/  ISETP.GE.AND P0, PT, R5, UR38, PT ;  /* 0x0000002605007c0c */ /* 0x000fe4000bf06270 */
[----:B------:R-:W-:Y:S11]  /*8b50*/  SHFL.IDX PT, R14, R0, 0x3, 0x1c1f ;  /* 0x007c1f00000e7f89 */ /* 0x000ff600000e0000 */
[----:B0-----:R-:W-:-:S05]  /*8b60*/  @!P0 LEA R3, P1, R20, R3, 0x1 ;  /* 0x0000000314038211 */ /* 0x001fca00078208ff */
[----:B-1----:R-:W-:-:S05]  /*8b70*/  @!P0 IMAD.X R2, RZ, RZ, R2, P1 ;  /* 0x000000ffff028224 */ /* 0x002fca00008e0602 */
[----:B------:R-:W-:-:S04]  /*8b80*/  @!P0 LOP3.LUT R3, R3, R2, RZ, 0x3c, !PT ;  /* 0x0000000203038212 */ /* 0x000fc800078e3cff */
[----:B------:R-:W-:-:S04]  /*8b90*/  @!P0 LOP3.LUT R2, R3, R2, RZ, 0x3c, !PT ;  /* 0x0000000203028212 */ /* 0x000fc800078e3cff */
[----:B------:R-:W-:-:S05]  /*8ba0*/  @!P0 LOP3.LUT R3, R3, R2, RZ, 0x3c, !PT ;  /* 0x0000000203038212 */ /* 0x000fca00078e3cff */
[----:B------:R-:W-:Y:S04]  /*8bb0*/  @!P0 LDGSTS.E.BYPASS.LTC128B.128 [R19+0xc400], desc[UR48][R2.64], !P3 ;  /* 0x0c40000002138fae */ /* 0x000fe8000d901d70 */
[----:B------:R-:W-:Y:S04]  /*8bc0*/  @!P0 LDGSTS.E.BYPASS.LTC128B.128 [R19+0xf400], desc[UR48][R2.64+0x40], !P4 ;  /* 0x0f40004002138fae */ /* 0x000fe8000e101d70 */
[----:B------:R0:W-:Y:S01]  /*8bd0*/  @!P0 LDGSTS.E.BYPASS.LTC128B.128 [R19+0x12400], desc[UR48][R2.64+0x80], !P5 ;  /* 0x1240008002138fae */ /* 0x0001e2000e901d70 */
[----:B------:R-:W-:Y:S02]  /*8be0*/  ISETP.GE.AND P0, PT, R6, UR38, PT ;  /* 0x0000002606007c0c */ /* 0x000fe4000bf06270 */
[----:B------:R-:W-:Y:S01]  /*8bf0*/  IADD3 R6, R5, 0x40, RZ ;  /* 0x0000004005067810 */ /* 0x000fe20007ffe0ff */
        /* <DEDUP_REMOVED lines=10> */
[----:B------:R-:W-:Y:S01]  /*8ca0*/  ISETP.GE.AND P0, PT, R6, UR38, PT ;  /* 0x0000002606007c0c */ /* 0x000fe2000bf06270 */
[----:B------:R-:W-:-:S02]  /*8cb0*/  VIADD R6, R5, 0x60 ;  /* 0x0000006005067836 */ /* 0x000fc40000000000 */
[----:B0-----:R-:W0:Y:S04]  /*8cc0*/  SHFL.IDX PT, R3, R0, 0x2, 0x1c1f ;  /* 0x005c1f0000037f89 */ /* 0x001e2800000e0000 */
[----:B------:R-:W1:Y:S04]  /*8cd0*/  SHFL.IDX PT, R2, R4, 0x2, 0x1c1f ;  /* 0x005c1f0004027f89 */ /* 0x000e6800000e0000 */
[----:B------:R-:W2:Y:S04]  /*8ce0*/  SHFL.IDX PT, R4, R4, 0x3, 0x1c1f ;  /* 0x007c1f0004047f89 */ /* 0x000ea800000e0000 */
[----:B------:R-:W-:Y:S04]  /*8cf0*/  SHFL.IDX PT, R0, R7, RZ, 0x1c1f ;  /* 0x001c1fff07007589 */ /* 0x000fe800000e0000 */
[----:B------:R-:W-:Y:S01]  /*8d00*/  SHFL.IDX PT, R7, R7, 0x1, 0x1c1f ;  /* 0x003c1f0007077f89 */ /* 0x000fe200000e0000 */
        /* <DEDUP_REMOVED lines=8> */
[----:B------:R-:W-:-:S13]  /*8d90*/  ISETP.GE.AND P0, PT, R6, UR38, PT ;  /* 0x0000002606007c0c */ /* 0x000fda000bf06270 */
[----:B------:R-:W-:-:S05]  /*8da0*/  @!P0 LEA R14, P1, R20, R14, 0x1 ;  /* 0x0000000e140e8211 */ /* 0x000fca00078208ff */
[----:B--2---:R-:W-:Y:S02]  /*8db0*/  @!P0 IMAD.X R9, RZ, RZ, R4, P1 ;  /* 0x000000ffff098224 */ /* 0x004fe400008e0604 */
[----:B0-----:R-:W-:Y:S02]  /*8dc0*/  @!P0 IMAD.MOV.U32 R2, RZ, RZ, R14 ;  /* 0x000000ffff028224 */ /* 0x001fe400078e000e */
[----:B------:R-:W0:Y:S01]  /*8dd0*/  SHFL.IDX PT, R14, R8, RZ, 0x1c1f ;  /* 0x001c1fff080e7589 */ /* 0x000e2200000e0000 */
[----:B------:R-:W-:Y:S02]  /*8de0*/  @!P0 IMAD.MOV.U32 R3, RZ, RZ, R9 ;  /* 0x000000ffff038224 */ /* 0x000fe400078e0009 */
[----:B------:R-:W-:-:S03]  /*8df0*/  VIADD R4, R5, 0x80 ;  /* 0x0000008005047836 */ /* 0x000fc60000000000 */
[----:B------:R-:W-:Y:S04]  /*8e00*/  @!P0 LDGSTS.E.BYPASS.LTC128B.128 [R19+0xdc00], desc[UR48][R2.64], !P3 ;  /* 0x0dc0000002138fae */ /* 0x000fe8000d901d70 */
[----:B------:R-:W-:Y:S04]  /*8e10*/  @!P0 LDGSTS.E.BYPASS.LTC128B.128 [R19+0x10c00], desc[UR48][R2.64+0x40], !P4 ;  /* 0x10c0004002138fae */ /* 0x000fe8000e101d70 */
[----:B------:R1:W-:Y:S01]  /*8e20*/  @!P0 LDGSTS.E.BYPASS.LTC128B.128 [R19+0x13c00], desc[UR48][R2.64+0x80], !P5 ;  /* 0x13c0008002138fae */ /* 0x0003e2000e901d70 */
[----:B------:R-:W-:-:S13]  /*8e30*/  ISETP.GE.AND P0, PT, R4, UR38, PT ;  /* 0x0000002604007c0c */ /* 0x000fda000bf06270 */
[----:B0-----:R-:W-:-:S05]  /*8e40*/  @!P0 LEA R14, P1, R20, R14, 0x1 ;  /* 0x0000000e140e8211 */ /* 0x001fca00078208ff */
[----:B------:R-:W-:Y:S02]  /*8e50*/  @!P0 IMAD.X R9, RZ, RZ, R0, P1 ;  /* 0x000000ffff098224 */ /* 0x000fe400008e0600 */
[----:B-1----:R-:W-:Y:S02]  /*8e60*/  @!P0 IMAD.MOV.U32 R2, RZ, RZ, R14 ;  /* 0x000000ffff028224 */ /* 0x002fe400078e000e */
[----:B------:R-:W-:Y:S01]  /*8e70*/  @!P0 IMAD.MOV.U32 R3, RZ, RZ, R9 ;  /* 0x000000ffff038224 */ /* 0x000fe200078e0009 */
[----:B------:R0:W1:Y:S04]  /*8e80*/  SHFL.IDX PT, R14, R8, 0x1, 0x1c1f ;  /* 0x003c1f00080e7f89 */ /* 0x00006800000e0000 */
[----:B------:R0:W-:Y:S04]  /*8e90*/  @!P0 LDGSTS.E.BYPASS.LTC128B.128 [R19+0xe400], desc[UR48][R2.64], !P3 ;  /* 0x0e40000002138fae */ /* 0x0001e8000d901d70 */
[----:B------:R0:W-:Y:S04]  /*8ea0*/  @!P0 LDGSTS.E.BYPASS.LTC128B.128 [R19+0x11400], desc[UR48][R2.64+0x40], !P4 ;  /* 0x1140004002138fae */ /* 0x0001e8000e101d70 */
[----:B------:R0:W-:Y:S02]  /*8eb0*/  @!P0 LDGSTS.E.BYPASS.LTC128B.128 [R19+0x14400], desc[UR48][R2.64+0x80], !P5 ;  /* 0x1440008002138fae */ /* 0x0001e4000e901d70 */
.L_x_10103:
[----:B------:R-:W2:Y:S01]  /*8ec0*/  LDL R0, [R1+0x10] ;  /* 0x0000100001007983 */ /* 0x000ea20000100800 */
[----:B------:R-:W-:-:S05]  /*8ed0*/  VIADD R5, R5, 0xa0 ;  /* 0x000000a005057836 */ /* 0x000fca0000000000 */
[----:B------:R-:W-:-:S13]  /*8ee0*/  ISETP.GE.AND P0, PT, R5, UR38, PT ;  /* 0x0000002605007c0c */ /* 0x000fda000bf06270 */
[----:B01----:R-:W-:-:S05]  /*8ef0*/  @!P0 LEA R2, P1, R20, R14, 0x1 ;  /* 0x0000000e14028211 */ /* 0x003fca00078208ff */
[----:B------:R-:W-:-:S05]  /*8f00*/  @!P0 IMAD.X R3, RZ, RZ, R7, P1 ;  /* 0x000000ffff038224 */ /* 0x000fca00008e0607 */
        /* <DEDUP_REMOVED lines=9> */
[----:B--2---:R-:W-:-:S04]  /*8fa0*/  LOP3.LUT R0, R0, 0x1, RZ, 0xc, !PT ;  /* 0x0000000100007812 */ /* 0x004fc800078e0cff */
[----:B------:R-:W-:Y:S01]  /*8fb0*/  SHF.L.U32 R0, R0, 0x1f, RZ ;  /* 0x0000001f00007819 */ /* 0x000fe200000006ff */
[----:B------:R-:W-:Y:S01]  /*8fc0*/  NOP ;  /* 0x0000000000007918 */ /* 0x000fe20000000000 */
[----:B------:R-:W-:Y:S01]  /*8fd0*/  SYNCS.ARRIVE.TRANS64.A1T0 RZ, [UR37+0x2d800], RZ ;  /* 0x02d800ffffff79a7 */ /* 0x000fe20008100025 */
[----:B------:R-:W-:Y:S01]  /*8fe0*/  BSSY B0, `(.L_x_10040) ;  /* 0x0000003000007945 */ /* 0x000fe20003800000 */
[----:B------:R-:W1:Y:S03]  /*8ff0*/  SYNCS.PHASECHK.TRANS64.TRYWAIT P0, [UR37+0x2d820], R0 ;  /* 0x02d82000ff0075a7 */ /* 0x000e660008000165 */
[----:B01----:R-:W-:Y:S05]  /*9000*/  @!P0 BRA `(.L_x_10041) ;  /* 0x00000028003c8947 */ /* 0x003fea0003800000 */
.L_x_10104:
[----:B------:R-:W-:Y:S05]  /*9010*/  BSYNC B0 ;  /* 0x0000000000007941 */ /* 0x000fea0003800000 */
.L_x_10040:
[----:B------:R-:W-:Y:S01]  /*9020*/  UISETP.GE.AND UP0, UPT, UR36, 0x81, UPT ;  /* 0x000000812400788c */ /* 0x000fe2000bf06270 */
[----:B------:R-:W-:-:S05]  /*9030*/  IMAD.U32 R10, RZ, RZ, UR43 ;  /* 0x0000002bff0a7e24 */ /* 0x000fca000f8e00ff */
[----:B------:R-:W-:-:S13]  /*9040*/  PLOP3.LUT P0, PT, PT, PT, UP0, 0x40, 0x0 ;  /* 0x000000000000781c */ /* 0x000fda0003f0e808 */
[----:B------:R-:W-:Y:S05]  /*9050*/  @P0 BRA `(.L_x_10042) ;  /* 0x0000000c00a00947 */ /* 0x000fea0003800000 */
[----:B------:R-:W-:Y:S01]  /*9060*/  BSSY B0, `(.L_x_10042) ;  /* 0x00000e7000007945 */ /* 0x000fe20003800000 */
[----:B------:R-:W-:Y:S01]  /*9070*/  IMAD.MOV.U32 R20, RZ, RZ, R25 ;  /* 0x000000ffff147224 */ /* 0x000fe200078e0019 */
[----:B------:R-:W-:Y:S01]  /*9080*/  MOV R7, R23 ;  /* 0x0000001700077202 */ /* 0x000fe20000000f00 */
[----:B0-----:R-:W-:Y:S02]  /*9090*/  IMAD.U32 R0, RZ, RZ, UR39 ;  /* 0x00000027ff007e24 */ /* 0x001fe4000f8e00ff */
[----:B------:R-:W-:-:S07]  /*90a0*/  IMAD.U32 R26, RZ, RZ, UR43 ;  /* 0x0000002bff1a7e24 */ /* 0x000fce000f8e00ff */
.L_x_10055:
[----:B------:R-:W2:Y:S01]  /*90b0*/  LDL R9, [R1+0x8] ;  /* 0x0000080001097983 */ /* 0x000ea20000100800 */
[----:B------:R-:W0:Y:S01]  /*90c0*/  LDC R3, c[0x0][0x430] ;  /* 0x00010c00ff037b82 */ /* 0x000e220000000800 */
[----:B------:R-:W-:Y:S02]  /*90d0*/  ULDC.64 UR4, c[0x0][0x428] ;  /* 0x00010a0000047ab9 */ /* 0x000fe40000000a00 */
[----:B------:R-:W3:Y:S04]  /*90e0*/  LDL R6, [R1+0x4] ;  /* 0x0000040001067983 */ /* 0x000ee80000100800 */
[----:B------:R-:W4:Y:S01]  /*90f0*/  LDL R8, [R1] ;  /* 0x0000000001087983 */ /* 0x000f220000100800 */
[----:B------:R-:W1:Y:S01]  /*9100*/  S2R R2, SR_TID.X ;  /* 0x0000000000027919 */ /* 0x000e620000002100 */
[----:B0-----:R-:W-:-:S13]  /*9110*/  ISETP.NE.AND P0, PT, R3, 0x1, PT ;  /* 0x000000010300780c */ /* 0x001fda0003f05270 */
[----:B------:R-:W0:Y:S01]  /*9120*/  @P0 LDC R4, c[0x0][0x434] ;  /* 0x00010d00ff040b82 */ /* 0x000e220000000800 */
[----:B-1----:R-:W-:Y:S01]  /*9130*/  IMAD.SHL.U32 R3, R2, 0x20, RZ ;  /* 0x0000002002037824 */ /* 0x002fe200078e00ff */
[----:B------:R-:W-:-:S06]  /*9140*/  SHF.R.U32.HI R5, RZ, 0x2, R2 ;  /* 0x00000002ff057819 */ /* 0x000fcc0000011602 */
[----:B------:R-:W1:Y:S01]  /*9150*/  @P0 LDC R2, c[0x0][0x438] ;  /* 0x00010e00ff020b82 */ /* 0x000e620000000800 */
[----:B------:R-:W-:Y:S02]  /*9160*/  LOP3.LUT R5, R5, 0x1f, RZ, 0xc0, !PT ;  /* 0x0000001f05057812 */ /* 0x000fe400078ec0ff */
[----:B------:R-:W-:-:S03]  /*9170*/  LOP3.LUT R3, R3, 0x60, RZ, 0xc0, !PT ;  /* 0x0000006003037812 */ /* 0x000fc600078ec0ff */
[----:B------:R-:W-:-:S05]  /*9180*/  IMAD R5, R0, 0x80, R5 ;  /* 0x0000008000057824 */ /* 0x000fca00078e0205 */
[----:B--2---:R-:W-:-:S05]  /*9190*/  IADD3 R5, R3, R5, R9 ;  /* 0x0000000503057210 */ /* 0x004fca0007ffe009 */
[----:B0-----:R-:W-:-:S04]  /*91a0*/  @P0 IMAD.HI.U32 R3, R5, R4, RZ ;  /* 0x0000000405030227 */ /* 0x001fc800078e00ff */
[----:B------:R-:W-:Y:S01]  /*91b0*/  IMAD.MOV.U32 R4, RZ, RZ, R5 ;  /* 0x000000ffff047224 */ /* 0x000fe200078e0005 */
[----:B-1----:R-:W-:Y:S01]  /*91c0*/  @P0 SHF.R.U32.HI R4, RZ, R2, R3 ;  /* 0x00000002ff040219 */ /* 0x002fe20000011603 */
[----:B---3--:R-:W-:-:S03]  /*91d0*/  IMAD R6, R6, UR4, RZ ;  /* 0x0000000406067c24 */ /* 0x008fc6000f8e02ff */
[--C-:B------:R-:W-:Y:S01]  /*91e0*/  SHF.R.S32.HI R3, RZ, 0x1f, R4.reuse ;  /* 0x0000001fff037819 */ /* 0x100fe20000011404 */
[----:B------:R-:W-:Y:S02]  /*91f0*/  IMAD.MOV.U32 R2, RZ, RZ, R4 ;  /* 0x000000ffff027224 */ /* 0x000fe400078e0004 */
[C---:B----4-:R-:W-:Y:S02]  /*9200*/  IMAD R6, R8.reuse, UR5, R6 ;  /* 0x0000000508067c24 */ /* 0x050fe4000f8e0206 */
[----:B------:R-:W-:Y:S01]  /*9210*/  IMAD.WIDE.U32 R2, R8, UR4, R2 ;  /* 0x0000000408027c25 */ /* 0x000fe2000f8e0002 */
[----:B------:R-:W-:-:S03]  /*9220*/  ULDC.64 UR4, c[0x0][0x418] ;  /* 0x0001060000047ab9 */ /* 0x000fc60000000a00 */
[----:B------:R-:W-:Y:S01]  /*9230*/  IMAD.IADD R6, R6, 0x1, R3 ;  /* 0x0000000106067824 */ /* 0x000fe200078e0203 */
[C---:B------:R-:W-:Y:S01]  /*9240*/  LEA R8, P0, R2.reuse, UR4, 0x2 ;  /* 0x0000000402087c11 */ /* 0x040fe2000f8010ff */
[----:B------:R-:W-:Y:S01]  /*9250*/  IMAD.U32 R10, RZ, RZ, UR40 ;  /* 0x00000028ff0a7e24 */ /* 0x000fe2000f8e00ff */
[----:B------:R-:W-:Y:S02]  /*9260*/  ULDC UR4, c[0x0][0x430] ;  /* 0x00010c0000047ab9 */ /* 0x000fe40000000800 */
[----:B------:R-:W-:Y:S01]  /*9270*/  LEA.HI.X R9, R2, UR5, R6, 0x2, P0 ;  /* 0x0000000502097c11 */ /* 0x000fe200080f1406 */
[----:B------:R-:W-:-:S04]  /*9280*/  IMAD.MOV R2, RZ, RZ, -R4 ;  /* 0x000000ffff027224 */ /* 0x000fc800078e0a04 */
[----:B------:R-:W2:Y:S01]  /*9290*/  LDG.E R4, desc[UR48][R8.64] ;  /* 0x0000003008047981 */ /* 0x000ea2000c1e1900 */
[----:B------:R-:W-:Y:S01]  /*92a0*/  ISETP.NE.AND P1, PT, R10, 0x3, PT ;  /* 0x000000030a00780c */ /* 0x000fe20003f25270 */
[----:B------:R-:W-:-:S05]  /*92b0*/  VIADD R23, R7, 0x1 ;  /* 0x0000000107177836 */ /* 0x000fca0000000000 */
[----:B------:R-:W-:Y:S01]  /*92c0*/  ISETP.NE.AND P0, PT, R23, 0x2, PT ;  /* 0x000000021700780c */ /* 0x000fe20003f05270 */
[----:B------:R-:W-:-:S03]  /*92d0*/  IMAD R5, R2, UR4, R5 ;  /* 0x0000000402057c24 */ /* 0x000fc6000f8e0205 */
[----:B------:R-:W-:Y:S01]  /*92e0*/  SEL R25, RZ, 0x1, P0 ;  /* 0x00000001ff197807 */ /* 0x000fe20000000000 */
[----:B------:R-:W-:Y:S01]  /*92f0*/  IMAD.MOV.U32 R10, RZ, RZ, R0 ;  /* 0x000000ffff0a7224 */ /* 0x000fe200078e0000 */
[----:B------:R-:W-:Y:S02]  /*9300*/  SEL R23, R23, RZ, P0 ;  /* 0x000000ff17177207 */ /* 0x000fe40000000000 */
[----:B------:R-:W-:Y:S02]  /*9310*/  LOP3.LUT R25, R20, R25, RZ, 0x3c, !PT ;  /* 0x0000001914197212 */ /* 0x000fe400078e3cff */
[----:B--2---:R-:W-:Y:S01]  /*9320*/  SHF.R.S32.HI R24, RZ, 0x1f, R4 ;  /* 0x0000001fff187819 */ /* 0x004fe20000011404 */
[----:B------:R-:W-:Y:S06]  /*9330*/  @!P1 BRA `(.L_x_10043) ;  /* 0x0000000000049947 */ /* 0x000fec0003800000 */
[----:B------:R-:W-:Y:S01]  /*9340*/  BPT.TRAP 0x1 ;  /* 0x000000040000795c */ /* 0x000fe20000300000 */
.L_x_10043:
[----:B------:R-:W-:Y:S01]  /*9350*/  LEA R6, R23, UR37, 0x3 ;  /* 0x0000002517067c11 */ /* 0x000fe2000f8e18ff */
[----:B------:R-:W-:Y:S01]  /*9360*/  BSSY B1, `(.L_x_10044) ;  /* 0x0000004000017945 */ /* 0x000fe20003800000 */
[----:B------:R-:W-:-:S04]  /*9370*/  SHF.L.U32 R0, R25, 0x1f, RZ ;  /* 0x0000001f19007819 */ /* 0x000fc800000006ff */
[----:B------:R-:W0:Y:S02]  /*9380*/  SYNCS.PHASECHK.TRANS64.TRYWAIT P0, [R6+URZ+0x2d840], R0 ;  /* 0x02d84000060075a7 */ /* 0x000e24000800017f */
[----:B0-----:R-:W-:Y:S05]  /*9390*/  @!P0 BRA `(.L_x_10045) ;  /* 0x0000002400708947 */ /* 0x001fea0003800000 */
.L_x_10105:
[----:B------:R-:W-:Y:S05]  /*93a0*/  BSYNC B1 ;  /* 0x0000000000017941 */ /* 0x000fea0003800000 */
.L_x_10044:
[----:B------:R-:W-:Y:S01]  /*93b0*/  SHF.R.S32.HI R21, RZ, 0x1f, R5 ;  /* 0x0000001fff157819 */ /* 0x000fe20000011405 */
[----:B------:R-:W-:Y:S01]  /*93c0*/  ULDC.64 UR4, c[0x0][0x300] ;  /* 0x0000c00000047ab9 */ /* 0x000fe20000000a00 */
[C---:B------:R-:W-:Y:S01]  /*93d0*/  LOP3.LUT P3, RZ, R16.reuse, 0x4, RZ, 0xc0, !PT ;  /* 0x0000000410ff7812 */ /* 0x040fe2000786c0ff */
[----:B------:R-:W-:Y:S01]  /*93e0*/  IMAD.WIDE.U32 R2, R5, UR4, RZ ;  /* 0x0000000405027c25 */ /* 0x000fe2000f8e00ff */
[C---:B------:R-:W-:Y:S02]  /*93f0*/  LOP3.LUT P2, RZ, R16.reuse, 0x2, RZ, 0xc0, !PT ;  /* 0x0000000210ff7812 */ /* 0x040fe4000784c0ff */
[----:B------:R-:W-:Y:S01]  /*9400*/  LOP3.LUT P1, RZ, R16, 0x1, RZ, 0xc0, !PT ;  /* 0x0000000110ff7812 */ /* 0x000fe2000782c0ff */
[----:B0-----:R-:W-:Y:S02]  /*9410*/  IMAD R0, R21, UR4, RZ ;  /* 0x0000000415007c24 */ /* 0x001fe4000f8e02ff */
[----:B------:R-:W-:Y:S02]  /*9420*/  IMAD R9, R23, 0x3000, R28 ;  /* 0x0000300017097824 */ /* 0x000fe400078e021c */
[----:B------:R-:W-:Y:S01]  /*9430*/  IMAD R0, R5, UR5, R0 ;  /* 0x0000000505007c24 */ /* 0x000fe2000f8e0200 */
[----:B------:R-:W-:-:S03]  /*9440*/  ULDC.64 UR4, c[0x0][0x310] ;  /* 0x0000c40000047ab9 */ /* 0x000fc60000000a00 */
[----:B------:R-:W-:Y:S02]  /*9450*/  IMAD.IADD R3, R3, 0x1, R0 ;  /* 0x0000000103037824 */ /* 0x000fe400078e0200 */
[----:B------:R-:W-:Y:S02]  /*9460*/  IMAD R0, R24, UR4, RZ ;  /* 0x0000000418007c24 */ /* 0x000fe4000f8e02ff */
[----:B------:R-:W-:-:S04]  /*9470*/  IMAD.WIDE.U32 R2, R4, UR4, R2 ;  /* 0x0000000404027c25 */ /* 0x000fc8000f8e0002 */
[----:B------:R-:W-:Y:S01]  /*9480*/  IMAD R0, R4, UR5, R0 ;  /* 0x0000000504007c24 */ /* 0x000fe2000f8e0200 */
[----:B------:R-:W-:-:S04]  /*9490*/  ULDC.64 UR4, c[0x0][0x308] ;  /* 0x0000c20000047ab9 */ /* 0x000fc80000000a00 */
        /* <DEDUP_REMOVED lines=10> */
[----:B------:R-:W0:Y:S01]  /*9540*/  S2R R3, SR_TID.X ;  /* 0x0000000000037919 */ /* 0x000e220000002100 */
[----:B------:R-:W-:Y:S01]  /*9550*/  LEA R9, R9, UR37, 0x1 ;  /* 0x0000002509097c11 */ /* 0x000fe2000f8e08ff */
[----:B------:R-:W1:Y:S04]  /*9560*/  SHFL.IDX PT, R2, R8, RZ, 0x1c1f ;  /* 0x001c1fff08027589 */ /* 0x000e6800000e0000 */
[----:B------:R-:W-:Y:S01]  /*9570*/  SHFL.IDX PT, R27, R19, 0x2, 0x1c1f ;  /* 0x005c1f00131b7f89 */ /* 0x000fe200000e0000 */
[----:B0-----:R-:W-:-:S03]  /*9580*/  IMAD.SHL.U32 R11, R3, 0x8, RZ ;  /* 0x00000008030b7824 */ /* 0x001fc600078e00ff */
[----:B------:R-:W0:Y:S02]  /*9590*/  SHFL.IDX PT, R3, R19, RZ, 0x1c1f ;  /* 0x001c1fff13037589 */ /* 0x000e2400000e0000 */
[----:B------:R-:W-:-:S05]  /*95a0*/  LOP3.LUT R11, R11, 0x18, RZ, 0xc0, !PT ;  /* 0x000000180b0b7812 */ /* 0x000fca00078ec0ff */
[----:B------:R-:W-:-:S05]  /*95b0*/  IMAD.SHL.U32 R0, R11, 0x2, RZ ;  /* 0x000000020b007824 */ /* 0x000fca00078e00ff */
[----:B-1----:R-:W-:-:S05]  /*95c0*/  IADD3 R2, P0, R2, R0, RZ ;  /* 0x0000000002027210 */ /* 0x002fca0007f1e0ff */
[----:B0-----:R-:W-:-:S05]  /*95d0*/  IMAD.X R3, RZ, RZ, R3, P0 ;  /* 0x000000ffff037224 */ /* 0x001fca00000e0603 */
        /* <DEDUP_REMOVED lines=18> */
.L_x_10115:
[----:B--2---:R-:W-:-:S05]  /*9700*/  IADD3 R2, P0, R2, R0, RZ ;  /* 0x0000000002027210 */ /* 0x004fca0007f1e0ff */
[----:B------:R-:W-:Y:S01]  /*9710*/  IMAD.X R3, RZ, RZ, R27, P0 ;  /* 0x000000ffff037224 */ /* 0x000fe200000e061b */
        /* <DEDUP_REMOVED lines=8> */
.L_x_10047:
        /* <DEDUP_REMOVED lines=11> */
.L_x_10048:
[----:B------:R1:W-:Y:S01]  /*9850*/  SYNCS.ARRIVE.TRANS64.A1T0 RZ, [R6+URZ+0x2d830], RZ ;  /* 0x02d830ff06ff79a7 */ /* 0x0003e2000810003f */
[----:B------:R-:W-:Y:S05]  /*9860*/  @!P2 BRA `(.L_x_10049) ;  /* 0x000000000004a947 */ /* 0x000fea0003800000 */
[----:B------:R-:W-:Y:S01]  /*9870*/  BPT.TRAP 0x1 ;  /* 0x000000040000795c */ /* 0x000fe20000300000 */
.L_x_10049:
[----:B------:R-:W-:Y:S01]  /*9880*/  SHF.L.U32 R2, R20, 0x1f, RZ ;  /* 0x0000001f14027819 */ /* 0x000fe200000006ff */
[----:B------:R-:W-:Y:S01]  /*9890*/  BSSY B1, `(.L_x_10050) ;  /* 0x0000004000017945 */ /* 0x000fe20003800000 */
[----:B-1----:R-:W-:-:S04]  /*98a0*/  LEA R6, R7, UR37, 0x3 ;  /* 0x0000002507067c11 */ /* 0x002fc8000f8e18ff */
[----:B------:R-:W1:Y:S02]  /*98b0*/  SYNCS.PHASECHK.TRANS64.TRYWAIT P0, [R6+URZ+0x2d860], R2 ;  /* 0x02d86002060075a7 */ /* 0x000e64000800017f */
[----:B-1----:R-:W-:Y:S05]  /*98c0*/  @!P0 BRA `(.L_x_10051) ;  /* 0x00000024007c8947 */ /* 0x002fea0003800000 */
.L_x_10116:
[----:B------:R-:W-:Y:S05]  /*98d0*/  BSYNC B1 ;  /* 0x0000000000017941 */ /* 0x000fea0003800000 */
.L_x_10050:
[----:B------:R-:W2:Y:S01]  /*98e0*/  S2R R3, SR_TID.X ;  /* 0x0000000000037919 */ /* 0x000ea20000002100 */
[----:B-1----:R-:W-:Y:S01]  /*98f0*/  IMAD.MOV.U32 R2, RZ, RZ, -0x80 ;  /* 0xffffff80ff027424 */ /* 0x002fe200078e00ff */
[----:B------:R-:W-:Y:S01]  /*9900*/  UMOV UR4, 0xffffffff ;  /* 0xffffffff00047882 */ /* 0x000fe20000000000 */
[C---:B------:R-:W-:Y:S01]  /*9910*/  LOP3.LUT P3, RZ, R16.reuse, 0x20, RZ, 0xc0, !PT ;  /* 0x0000002010ff7812 */ /* 0x040fe2000786c0ff */
[----:B------:R-:W-:Y:S01]  /*9920*/  IMAD R7, R7, 0x3000, R28 ;  /* 0x0000300007077824 */ /* 0x000fe200078e021c */
[----:B------:R-:W-:Y:S01]  /*9930*/  LOP3.LUT P2, RZ, R16, 0x10, RZ, 0xc0, !PT ;  /* 0x0000001010ff7812 */ /* 0x000fe2000784c0ff */
[----:B------:R-:W-:Y:S01]  /*9940*/  IMAD R2, R26, R2, UR36 ;  /* 0x000000241a027e24 */ /* 0x000fe2000f8e0202 */
[----:B------:R-:W-:Y:S02]  /*9950*/  LOP3.LUT P1, RZ, R16, 0x8, RZ, 0xc0, !PT ;  /* 0x0000000810ff7812 */ /* 0x000fe4000782c0ff */
[----:B--2---:R-:W-:-:S04]  /*9960*/  SHF.R.U32.HI R3, RZ, 0x2, R3 ;  /* 0x00000002ff037819 */ /* 0x004fc80000011603 */
[----:B------:R-:W-:-:S05]  /*9970*/  LOP3.LUT R3, R3, 0x1f, RZ, 0xc0, !PT ;  /* 0x0000001f03037812 */ /* 0x000fca00078ec0ff */
[----:B0-----:R-:W-:Y:S01]  /*9980*/  IMAD.IADD R8, R2, 0x1, -R3 ;  /* 0x0000000102087824 */ /* 0x001fe200078e0a03 */
[----:B------:R-:W-:Y:S06]  /*9990*/  BRA.DIV UR4, `(.L_x_10052) ;  /* 0x00000026045c7947 */ /* 0x000fec000b800000 */
[----:B------:R-:W0:Y:S01]  /*99a0*/  SHFL.IDX PT, R2, R17, RZ, 0x1c1f ;  /* 0x001c1fff11027589 */ /* 0x000e2200000e0000 */
[----:B------:R-:W-:-:S03]  /*99b0*/  LEA R7, R7, UR37, 0x1 ;  /* 0x0000002507077c11 */ /* 0x000fc6000f8e08ff */
        /* <DEDUP_REMOVED lines=31> */
[----:B0-2---:R0:W1:Y:S02]  /*9bb0*/  SHFL.IDX PT, R2, R17, 0x3, 0x1c1f ;  /* 0x007c1f0011027f89 */ /* 0x00506400000e0000 */
.L_x_10126:
        /* <DEDUP_REMOVED lines=14> */
[----:B------:R-:W-:Y:S01]  /*9ca0*/  NOP ;  /* 0x0000000000007918 */ /* 0x000fe20000000000 */
[----:B-1----:R-:W-:Y:S01]  /*9cb0*/  IMAD.WIDE.U32 R2, R5, UR4, RZ ;  /* 0x0000000405027c25 */ /* 0x002fe2000f8e00ff */
        /* <DEDUP_REMOVED lines=15> */
.L_x_10053:
        /* <DEDUP_REMOVED lines=11> */
.L_x_10054:
        /* <DEDUP_REMOVED lines=8> */
.L_x_10042:
[----:B0-----:R-:W-:-:S05]  /*9ee0*/  IMAD.U32 R0, RZ, RZ, UR40 ;  /* 0x00000028ff007e24 */ /* 0x001fca000f8e00ff */
[----:B------:R-:W-:-:S13]  /*9ef0*/  ISETP.NE.AND P0, PT, R0, 0x3, PT ;  /* 0x000000030000780c */ /* 0x000fda0003f05270 */
[----:B------:R-:W-:Y:S05]  /*9f00*/  @!P0 BRA `(.L_x_10056) ;  /* 0x0000000000048947 */ /* 0x000fea0003800000 */
[----:B------:R-:W-:Y:S01]  /*9f10*/  BPT.TRAP 0x1 ;  /* 0x000000040000795c */ /* 0x000fe20000300000 */
.L_x_10056:
[----:B------:R-:W-:Y:S01]  /*9f20*/  LEA R4, R23, UR37, 0x3 ;  /* 0x0000002517047c11 */ /* 0x000fe2000f8e18ff */
[----:B------:R-:W-:Y:S01]  /*9f30*/  IMAD.MOV.U32 R5, RZ, RZ, -0x80 ;  /* 0xffffff80ff057424 */ /* 0x000fe200078e00ff */
[----:B------:R-:W-:Y:S01]  /*9f40*/  SHF.L.U32 R3, R25, 0x1f, RZ ;  /* 0x0000001f19037819 */ /* 0x000fe200000006ff */
[----:B------:R-:W-:Y:S02]  /*9f50*/  BSSY B0, `(.L_x_10057) ;  /* 0x0000004000007945 */ /* 0x000fe40003800000 */
[----:B------:R-:W-:Y:S01]  /*9f60*/  IMAD R5, R10, R5, UR36 ;  /* 0x000000240a057e24 */ /* 0x000fe2000f8e0205 */
[----:B------:R-:W0:Y:S02]  /*9f70*/  SYNCS.PHASECHK.TRANS64.TRYWAIT P0, [R4+URZ+0x2d860], R3 ;  /* 0x02d86003040075a7 */ /* 0x000e24000800017f */
[----:B0-----:R-:W-:Y:S05]  /*9f80*/  @!P0 BRA `(.L_x_10058) ;  /* 0x0000002400448947 */ /* 0x001fea0003800000 */
.L_x_10127:
[----:B------:R-:W-:Y:S05]  /*9f90*/  BSYNC B0 ;  /* 0x0000000000007941 */ /* 0x000fea0003800000 */
.L_x_10057:
[----:B------:R-:W1:Y:S01]  /*9fa0*/  S2R R0, SR_TID.X ;  /* 0x0000000000007919 */ /* 0x000e620000002100 */
[----:B------:R-:W-:Y:S01]  /*9fb0*/  UMOV UR4, 0xffffffff ;  /* 0xffffffff00047882 */ /* 0x000fe20000000000 */
[C---:B------:R-:W-:Y:S01]  /*9fc0*/  LOP3.LUT P3, RZ, R16.reuse, 0x20, RZ, 0xc0, !PT ;  /* 0x0000002010ff7812 */ /* 0x040fe2000786c0ff */
[----:B------:R-:W-:Y:S01]  /*9fd0*/  IMAD R7, R23, 0x3000, R28 ;  /* 0x0000300017077824 */ /* 0x000fe200078e021c */
[C---:B------:R-:W-:Y:S02]  /*9fe0*/  LOP3.LUT P2, RZ, R16.reuse, 0x10, RZ, 0xc0, !PT ;  /* 0x0000001010ff7812 */ /* 0x040fe4000784c0ff */
[----:B------:R-:W-:Y:S02]  /*9ff0*/  LOP3.LUT P1, RZ, R16, 0x8, RZ, 0xc0, !PT ;  /* 0x0000000810ff7812 */ /* 0x000fe4000782c0ff */
[----:B-1----:R-:W-:-:S04]  /*a000*/  SHF.R.U32.HI R0, RZ, 0x2, R0 ;  /* 0x00000002ff007819 */ /* 0x002fc80000011600 */
[----:B------:R-:W-:-:S05]  /*a010*/  LOP3.LUT R0, R0, 0x1f, RZ, 0xc0, !PT ;  /* 0x0000001f00007812 */ /* 0x000fca00078ec0ff */
[----:B------:R-:W-:Y:S01]  /*a020*/  IMAD.IADD R5, R5, 0x1, -R0 ;  /* 0x0000000105057824 */ /* 0x000fe200078e0a00 */
[----:B------:R-:W-:Y:S06]  /*a030*/  BRA.DIV UR4, `(.L_x_10059) ;  /* 0x00000026042c7947 */ /* 0x000fec000b800000 */
[----:B------:R-:W1:Y:S01]  /*a040*/  S2R R2, SR_TID.X ;  /* 0x0000000000027919 */ /* 0x000e620000002100 */
[----:B------:R-:W2:Y:S04]  /*a050*/  SHFL.IDX PT, R14, R17, RZ, 0x1c1f ;  /* 0x001c1fff110e7589 */ /* 0x000ea800000e0000 */
[----:B------:R-:W0:Y:S01]  /*a060*/  SHFL.IDX PT, R0, R18, RZ, 0x1c1f ;  /* 0x001c1fff12007589 */ /* 0x000e2200000e0000 */
[----:B-1----:R-:W-:-:S04]  /*a070*/  SHF.L.U32 R2, R2, 0x3, RZ ;  /* 0x0000000302027819 */ /* 0x002fc800000006ff */
[----:B------:R-:W-:-:S05]  /*a080*/  LOP3.LUT R2, R2, 0x18, RZ, 0xc0, !PT ;  /* 0x0000001802027812 */ /* 0x000fca00078ec0ff */
[----:B------:R-:W-:-:S05]  /*a090*/  IMAD.SHL.U32 R6, R2, 0x2, RZ ;  /* 0x0000000202067824 */ /* 0x000fca00078e00ff */
[----:B--2---:R-:W-:Y:S02]  /*a0a0*/  IADD3 R2, P0, R14, R6, RZ ;  /* 0x000000060e027210 */ /* 0x004fe40007f1e0ff */
[----:B------:R-:W1:Y:S03]  /*a0b0*/  SHFL.IDX PT, R14, R17, 0x1, 0x1c1f ;  /* 0x003c1f00110e7f89 */ /* 0x000e6600000e0000 */
[----:B0-----:R-:W-:Y:S01]  /*a0c0*/  IMAD.X R3, RZ, RZ, R0, P0 ;  /* 0x000000ffff037224 */ /* 0x001fe200000e0600 */
[----:B------:R-:W-:Y:S02]  /*a0d0*/  ISETP.LT.OR P0, PT, R5, 0x1, P3 ;  /* 0x000000010500780c */ /* 0x000fe40001f01670 */
[----:B------:R-:W-:Y:S02]  /*a0e0*/  LEA R0, R7, UR37, 0x1 ;  /* 0x0000002507007c11 */ /* 0x000fe4000f8e08ff */
[----:B------:R-:W-:Y:S09]  /*a0f0*/  SHFL.IDX PT, R7, R18, 0x3, 0x1c1f ;  /* 0x007c1f0012077f89 */ /* 0x000ff200000e0000 */
[----:B------:R-:W-:Y:S01]  /*a100*/  LDGSTS.E.BYPASS.LTC128B.128 [R0+0x400], desc[UR48][R2.64], !P0 ;  /* 0x0040000002007fae */ /* 0x000fe2000c101d70 */
        /* <DEDUP_REMOVED lines=11> */
[----:B------:R-:W-:Y:S01]  /*a1c0*/  LDGSTS.E.BYPASS.LTC128B.128 [R0+0x2c00], desc[UR48][R2.64+0x40], !P0 ;  /* 0x02c0004002007fae */ /* 0x000fe2000c101d70 */
[----:B------:R-:W-:-:S13]  /*a1d0*/  ISETP.LT.OR P0, PT, R5, 0x21, P1 ;  /* 0x000000210500780c */ /* 0x000fda0000f01670 */
[----:B------:R0:W-:Y:S04]  /*a1e0*/  LDGSTS.E.BYPASS.LTC128B.128 [R0+0x4c00], desc[UR48][R2.64+0x80], !P0 ;  /* 0x04c0008002007fae */ /* 0x0001e8000c101d70 */
[----:B0-----:R-:W0:Y:S01]  /*a1f0*/  SHFL.IDX PT, R3, R18, 0x2, 0x1c1f ;  /* 0x005c1f0012037f89 */ /* 0x001e2200000e0000 */
[----:B-1----:R-:W-:-:S03]  /*a200*/  IADD3 R2, P0, R14, R6, RZ ;  /* 0x000000060e027210 */ /* 0x002fc60007f1e0ff */
[----:B------:R1:W2:Y:S02]  /*a210*/  SHFL.IDX PT, R14, R17, 0x3, 0x1c1f ;  /* 0x007c1f00110e7f89 */ /* 0x0002a400000e0000 */
[----:B0-----:R-:W-:Y:S01]  /*a220*/  IMAD.X R3, RZ, RZ, R3, P0 ;  /* 0x000000ffff037224 */ /* 0x001fe200000e0603 */
[----:B------:R-:W-:-:S13]  /*a230*/  ISETP.LT.OR P0, PT, R5, 0x41, P3 ;  /* 0x000000410500780c */ /* 0x000fda0001f01670 */
[----:B------:R1:W-:Y:S01]  /*a240*/  LDGSTS.E.BYPASS.LTC128B.128 [R0+0x1400], desc[UR48][R2.64], !P0 ;  /* 0x0140000002007fae */ /* 0x0003e2000c101d70 */
[----:B------:R-:W-:-:S13]  /*a250*/  ISETP.LT.OR P0, PT, R5, 0x41, P2 ;  /* 0x000000410500780c */ /* 0x000fda0001701670 */
[----:B------:R1:W-:Y:S01]  /*a260*/  LDGSTS.E.BYPASS.LTC128B.128 [R0+0x3400], desc[UR48][R2.64+0x40], !P0 ;  /* 0x0340004002007fae */ /* 0x0003e2000c101d70 */
[----:B------:R-:W-:-:S13]  /*a270*/  ISETP.LT.OR P0, PT, R5, 0x41, P1 ;  /* 0x000000410500780c */ /* 0x000fda0000f01670 */
[----:B--2---:R1:W-:Y:S02]  /*a280*/  LDGSTS.E.BYPASS.LTC128B.128 [R0+0x5400], desc[UR48][R2.64+0x80], !P0 ;  /* 0x0540008002007fae */ /* 0x0043e4000c101d70 */
.L_x_10137:
        /* <DEDUP_REMOVED lines=13> */
.L_x_10060:
        /* <DEDUP_REMOVED lines=11> */
.L_x_10061:
[----:B------:R-:W2:Y:S01]  /*a410*/  LDL.LU R3, [R1+0xc] ;  /* 0x00000c0001037983 */ /* 0x000ea20000300800 */
[----:B------:R-:W-:Y:S01]  /*a420*/  VIADD R23, R23, 0x1 ;  /* 0x0000000117177836 */ /* 0x000fe20000000000 */
[----:B------:R-:W-:Y:S01]  /*a430*/  ULDC UR4, c[0x0][0xc34] ;  /* 0x00030d0000047ab9 */ /* 0x000fe20000000800 */
[----:B------:R0:W-:Y:S01]  /*a440*/  SYNCS.ARRIVE.TRANS64.A1T0 RZ, [R4+URZ+0x2d850], RZ ;  /* 0x02d850ff04ff79a7 */ /* 0x0001e2000810003f */
[----:B------:R-:W3:Y:S02]  /*a450*/  LDL.LU R2, [R1+0x10] ;  /* 0x0000100001027983 */ /* 0x000ee40000300800 */
[----:B------:R-:W-:-:S04]  /*a460*/  ISETP.NE.AND P0, PT, R23, 0x2, PT ;  /* 0x000000021700780c */ /* 0x000fc80003f05270 */
[----:B------:R-:W-:Y:S02]  /*a470*/  SEL R23, R23, RZ, P0 ;  /* 0x000000ff17177207 */ /* 0x000fe40000000000 */
[----:B------:R-:W-:-:S04]  /*a480*/  SEL R0, RZ, 0x1, P0 ;  /* 0x00000001ff007807 */ /* 0x000fc80000000000 */
[----:B------:R-:W-:Y:S01]  /*a490*/  LOP3.LUT R25, R25, R0, RZ, 0x3c, !PT ;  /* 0x0000000019197212 */ /* 0x000fe200078e3cff */
[----:B--2---:R-:W-:Y:S02]  /*a4a0*/  VIADD R3, R3, UR41 ;  /* 0x0000002903037c36 */ /* 0x004fe40008000000 */
[----:B---3--:R-:W-:-:S03]  /*a4b0*/  VIADD R2, R2, 0x1 ;  /* 0x0000000102027836 */ /* 0x008fc60000000000 */
[----:B------:R0:W-:Y:S01]  /*a4c0*/  STL [R1+0xc], R3 ;  /* 0x00000c0301007387 */ /* 0x0001e20000100800 */
[----:B------:R-:W-:-:S03]  /*a4d0*/  ISETP.GE.AND P0, PT, R3, UR4, PT ;  /* 0x0000000403007c0c */ /* 0x000fc6000bf06270 */
[----:B------:R0:W-:Y:S10]  /*a4e0*/  STL [R1+0x10], R2 ;  /* 0x0000100201007387 */ /* 0x0001f40000100800 */
[----:B0-----:R-:W-:Y:S05]  /*a4f0*/  @!P0 BRA `(.L_x_10062) ;  /* 0xffffffd000048947 */ /* 0x001fea000383ffff */
[----:B------:R-:W-:-:S07]  /*a500*/  LOP3.LUT R0, R2, 0x1, RZ, 0xc, !PT ;  /* 0x0000000102007812 */ /* 0x000fce00078e0cff */
.L_x_10027:
[----:B------:R-:W0:Y:S01]  /*a510*/  S2R R3, SR_CgaCtaId ;  /* 0x0000000000037919 */ /* 0x000e220000008800 */
[----:B------:R-:W-:Y:S01]  /*a520*/  MOV R2, 0x400 ;  /* 0x0000040000027802 */ /* 0x000fe20000000f00 */
[----:B------:R-:W-:Y:S01]  /*a530*/  BSSY B0, `(.L_x_10063) ;  /* 0x0000005000007945 */ /* 0x000fe20003800000 */
[----:B------:R-:W-:Y:S02]  /*a540*/  SHF.L.U32 R0, R0, 0x1f, RZ ;  /* 0x0000001f00007819 */ /* 0x000fe400000006ff */
[----:B0-----:R-:W-:-:S04]  /*a550*/  LEA R4, R3, R2, 0x18 ;  /* 0x0000000203047211 */ /* 0x001fc800078ec0ff */
[----:B------:R-:W0:Y:S02]  /*a560*/  SYNCS.PHASECHK.TRANS64.TRYWAIT P0, [R4+URZ+0x2d820], R0 ;  /* 0x02d82000040075a7 */ /* 0x000e24000800017f */
[----:B0-----:R-:W-:Y:S05]  /*a570*/  @!P0 BRA `(.L_x_10064) ;  /* 0x0000002400408947 */ /* 0x001fea0003800000 */
.L_x_10138:
[----:B------:R-:W-:Y:S05]  /*a580*/  BSYNC B0 ;  /* 0x0000000000007941 */ /* 0x000fea0003800000 */
.L_x_10063:
[----:B------:R-:W-:-:S03]  /*a590*/  UMOV UR4, 0xffffffff ;  /* 0xffffffff00047882 */ /* 0x000fc60000000000 */
[----:B------:R-:W-:Y:S05]  /*a5a0*/  BRA.DIV UR4, `(.L_x_10065) ;  /* 0x0000002604487947 */ /* 0x000fea000b800000 */
[----:B0-----:R-:W0:Y:S02]  /*a5b0*/  S2R R0, SR_TID.X ;  /* 0x0000000000007919 */ /* 0x001e240000002100 */
[----:B0-----:R-:W-:-:S04]  /*a5c0*/  SHF.R.U32.HI R0, RZ, 0x5, R0 ;  /* 0x00000005ff007819 */ /* 0x001fc80000011600 */
[----:B------:R-:W-:-:S05]  /*a5d0*/  LOP3.LUT R0, R0, 0x3, RZ, 0xc0, !PT ;  /* 0x0000000300007812 */ /* 0x000fca00078ec0ff */
[----:B------:R0:W1:Y:S02]  /*a5e0*/  SHFL.IDX PT, R14, R0, RZ, 0x1f ;  /* 0x00001fff000e7589 */ /* 0x00006400000e0000 */
.L_x_10141:
[----:B-1----:R-:W-:Y:S01]  /*a5f0*/  ISETP.NE.AND P0, PT, R14, RZ, PT ;  /* 0x000000ff0e00720c */ /* 0x002fe20003f05270 */
[----:B------:R-:W-:-:S12]  /*a600*/  BSSY B0, `(.L_x_10066) ;  /* 0x0000024000007945 */ /* 0x000fd80003800000 */
[----:B------:R-:W-:Y:S05]  /*a610*/  @P0 BRA `(.L_x_10067) ;  /* 0x0000000000880947 */ /* 0x000fea0003800000 */
[----:B------:R-:W-:-:S03]  /*a620*/  UMOV UR4, 0xffffffff ;  /* 0xffffffff00047882 */ /* 0x000fc60000000000 */
[----:B------:R-:W-:Y:S05]  /*a630*/  BRA.DIV UR4, `(.L_x_10068) ;  /* 0x0000002604587947 */ /* 0x000fea000b800000 */
[----:B------:R-:W-:-:S13]  /*a640*/  ELECT P6, URZ, PT ;  /* 0x00000000003f782f */ /* 0x000fda00038c0000 */
.L_x_10144:
[----:B------:R-:W-:Y:S05]  /*a650*/  @!P6 BRA `(.L_x_10067) ;  /* 0x000000000078e947 */ /* 0x000fea0003800000 */
[----:B------:R-:W-:-:S06]  /*a660*/  ULOP3.LUT UR4, UR42, 0x2, URZ, 0xfc, !UPT ;  /* 0x000000022a047892 */ /* 0x000fcc000f8efc3f */
[----:B0-----:R-:W-:-:S05]  /*a670*/  IMAD.U32 R0, RZ, RZ, UR4 ;  /* 0x00000004ff007e24 */ /* 0x001fca000f8e00ff */
[----:B------:R-:W-:-:S13]  /*a680*/  ISETP.NE.AND P0, PT, R0, 0x3, PT ;  /* 0x000000030000780c */ /* 0x000fda0003f05270 */
[----:B------:R-:W-:Y:S05]  /*a690*/  @!P0 BRA `(.L_x_10069) ;  /* 0x0000000000048947 */ /* 0x000fea0003800000 */
[----:B------:R-:W-:Y:S01]  /*a6a0*/  BPT.TRAP 0x1 ;  /* 0x000000040000795c */ /* 0x000fe20000300000 */
.L_x_10069:
[----:B------:R-:W-:Y:S01]  /*a6b0*/  IMAD R3, R23, 0x8, R4 ;  /* 0x0000000817037824 */ /* 0x000fe200078e0204 */
[----:B------:R-:W-:Y:S01]  /*a6c0*/  SHF.L.U32 R2, R25, 0x1f, RZ ;  /* 0x0000001f19027819 */ /* 0x000fe200000006ff */
[----:B------:R-:W-:-:S03]  /*a6d0*/  VIADD R23, R23, 0x1 ;  /* 0x0000000117177836 */ /* 0x000fc60000000000 */
[----:B------:R-:W0:Y:S02]  /*a6e0*/  SYNCS.PHASECHK.TRANS64.TRYWAIT P1, [R3+URZ+0x2d840], R2 ;  /* 0x02d84002030075a7 */ /* 0x000e24000802017f */
[----:B------:R-:W-:-:S04]  /*a6f0*/  ISETP.NE.AND P2, PT, R23, 0x2, PT ;  /* 0x000000021700780c */ /* 0x000fc80003f45270 */
[----:B------:R-:W-:Y:S01]  /*a700*/  SEL R0, RZ, 0x1, P2 ;  /* 0x00000001ff007807 */ /* 0x000fe20001000000 */
[----:B0-----:R-:W-:Y:S08]  /*a710*/  @!P1 BRA `(.L_x_10070) ;  /* 0x0000002400409947 */ /* 0x001ff00003800000 */
.L_x_10145:
[----:B------:R-:W-:Y:S02]  /*a720*/  SEL R23, R23, RZ, P2 ;  /* 0x000000ff17177207 */ /* 0x000fe40001000000 */
[----:B------:R-:W-:Y:S01]  /*a730*/  LOP3.LUT R0, R25, R0, RZ, 0x3c, !PT ;  /* 0x0000000019007212 */ /* 0x000fe200078e3cff */
[----:B------:R-:W-:Y:S06]  /*a740*/  @!P0 BRA `(.L_x_10071) ;  /* 0x0000000000048947 */ /* 0x000fec0003800000 */
[----:B------:R-:W-:Y:S01]  /*a750*/  BPT.TRAP 0x1 ;  /* 0x000000040000795c */ /* 0x000fe20000300000 */
.L_x_10071:
[----:B------:R-:W-:Y:S02]  /*a760*/  LEA R23, R23, R4, 0x3 ;  /* 0x0000000417177211 */ /* 0x000fe400078e18ff */
[----:B------:R-:W-:-:S04]  /*a770*/  SHF.L.U32 R0, R0, 0x1f, RZ ;  /* 0x0000001f00007819 */ /* 0x000fc800000006ff */
[----:B------:R-:W1:Y:S02]  /*a780*/  SYNCS.PHASECHK.TRANS64.TRYWAIT P1, [R23+URZ+0x2d840], R0 ;  /* 0x02d84000170075a7 */ /* 0x000e64000802017f */
[----:B-1----:R-:W-:Y:S05]  /*a790*/  @!P1 BRA `(.L_x_10072) ;  /* 0x0000002400349947 */ /* 0x002fea0003800000 */
.L_x_10146:
[----:B------:R-:W-:Y:S05]  /*a7a0*/  @!P0 BRA `(.L_x_10073) ;  /* 0x0000000000048947 */ /* 0x000fea0003800000 */
[----:B------:R-:W-:Y:S01]  /*a7b0*/  BPT.TRAP 0x1 ;  /* 0x000000040000795c */ /* 0x000fe20000300000 */
.L_x_10073:
[----:B------:R-:W2:Y:S02]  /*a7c0*/  SYNCS.PHASECHK.TRANS64.TRYWAIT P1, [R3+URZ+0x2d860], R2 ;  /* 0x02d86002030075a7 */ /* 0x000ea4000802017f */
[----:B--2---:R-:W-:Y:S05]  /*a7d0*/  @!P1 BRA `(.L_x_10074) ;  /* 0x0000002400389947 */ /* 0x004fea0003800000 */
.L_x_10147:
[----:B------:R-:W-:Y:S05]  /*a7e0*/  @!P0 BRA `(.L_x_10075) ;  /* 0x0000000000048947 */ /* 0x000fea0003800000 */
[----:B------:R-:W-:Y:S01]  /*a7f0*/  BPT.TRAP 0x1 ;  /* 0x000000040000795c */ /* 0x000fe20000300000 */
.L_x_10075:
[----:B---3--:R3:W4:Y:S02]  /*a800*/  SYNCS.PHASECHK.TRANS64.TRYWAIT P0, [R23+URZ+0x2d860], R0 ;  /* 0x02d86000170075a7 */ /* 0x008724000800017f */
[----:B----4-:R-:W-:Y:S05]  /*a810*/  @!P0 NANOSLEEP.SYNCS 0x989680 ;  /* 0x009896800000895d */ /* 0x010fea0003900000 */
[----:B------:R-:W4:Y:S02]  /*a820*/  @!P0 SYNCS.PHASECHK.TRANS64 P0, [R23+URZ+0x2d860], R0 ;  /* 0x02d86000170085a7 */ /* 0x000f24000800007f */
[----:B----4-:R-:W-:Y:S05]  /*a830*/  @!P0 BRA `(.L_x_10075) ;  /* 0xfffffffc00f08947 */ /* 0x010fea000383ffff */
.L_x_10067:
[----:B------:R-:W-:Y:S05]  /*a840*/  BSYNC B0 ;  /* 0x0000000000007941 */ /* 0x000fea0003800000 */
.L_x_10066:
[----:B------:R-:W-:Y:S05]  /*a850*/  EXIT ;  /* 0x000000000000794d */ /* 0x000fea0003800000 */
.L_x_9999:
[----:B0-----:R-:W-:-:S04]  /*a860*/  IMAD.U32 R3, RZ, RZ, UR40 ;  /* 0x00000028ff037e24 */ /* 0x001fc8000f8e00ff */
[----:B------:R0:W1:Y:S03]  /*a870*/  SYNCS.PHASECHK.TRANS64.TRYWAIT P1, [R3+URZ+0x2d800], R0 ;  /* 0x02d80000030075a7 */ /* 0x000066000802017f */
[----:B-1----:R-:W-:Y:S05]  /*a880*/  @!P1 NANOSLEEP.SYNCS 0x989680 ;  /* 0x009896800000995d */ /* 0x002fea0003900000 */
[----:B------:R-:W1:Y:S02]  /*a890*/  @!P1 SYNCS.PHASECHK.TRANS64 P1, [R3+URZ+0x2d800], R0 ;  /* 0x02d80000030095a7 */ /* 0x000e64000802007f */
[----:B-1----:R-:W-:Y:S05]  /*a8a0*/  @!P1 BRA `(.L_x_9999) ;  /* 0xfffffffc00ec9947 */ /* 0x002fea000383ffff */
[----:B------:R-:W-:Y:S05]  /*a8b0*/  BRA `(.L_x_10076) ;  /* 0xffffff6800547947 */ /* 0x000fea000383ffff */
.L_x_10003:
[----:B-1----:R1:W2:Y:S02]  /*a8c0*/  SYNCS.PHASECHK.TRANS64.TRYWAIT P1, [R4+URZ+0x2d830], R3 ;  /* 0x02d83003040075a7 */ /* 0x0022a4000802017f */
[----:B--2---:R-:W-:Y:S05]  /*a8d0*/  @!P1 NANOSLEEP.SYNCS 0x989680 ;  /* 0x009896800000995d */ /* 0x004fea0003900000 */
[----:B------:R-:W2:Y:S02]  /*a8e0*/  @!P1 SYNCS.PHASECHK.TRANS64 P1, [R4+URZ+0x2d830], R3 ;  /* 0x02d83003040095a7 */ /* 0x000ea4000802007f */
[----:B--2---:R-:W-:Y:S05]  /*a8f0*/  @!P1 BRA `(.L_x_10003) ;  /* 0xfffffffc00f09947 */ /* 0x004fea000383ffff */
[----:B------:R-:W-:Y:S05]  /*a900*/  BRA `(.L_x_10002) ;  /* 0xffffff6800747947 */ /* 0x000fea000383ffff */
.L_x_10009:
[----:B--2---:R-:W-:-:S04]  /*a910*/  IMAD.U32 R3, RZ, RZ, UR6 ;  /* 0x00000006ff037e24 */ /* 0x004fc8000f8e00ff */
[----:B------:R2:W3:Y:S03]  /*a920*/  SYNCS.PHASECHK.TRANS64.TRYWAIT P1, [R3+URZ+0x2d830], R0 ;  /* 0x02d83000030075a7 */ /* 0x0004e6000802017f */
[----:B---3--:R-:W-:Y:S05]  /*a930*/  @!P1 NANOSLEEP.SYNCS 0x989680 ;  /* 0x009896800000995d */ /* 0x008fea0003900000 */
[----:B------:R-:W3:Y:S02]  /*a940*/  @!P1 SYNCS.PHASECHK.TRANS64 P1, [R3+URZ+0x2d830], R0 ;  /* 0x02d83000030095a7 */ /* 0x000ee4000802007f */
[----:B---3--:R-:W-:Y:S05]  /*a950*/  @!P1 BRA `(.L_x_10009) ;  /* 0xfffffffc00ec9947 */ /* 0x008fea000383ffff */
[----:B------:R-:W-:Y:S05]  /*a960*/  BRA `(.L_x_10006) ;  /* 0xffffff8c00647947 */ /* 0x000fea000383ffff */
.L_x_10013:
[----:B-1----:R-:W-:-:S04]  /*a970*/  IMAD.U32 R3, RZ, RZ, UR6 ;  /* 0x00000006ff037e24 */ /* 0x002fc8000f8e00ff */
[----:B------:R1:W2:Y:S03]  /*a980*/  SYNCS.PHASECHK.TRANS64.TRYWAIT P1, [R3+URZ+0x2d850], R0 ;  /* 0x02d85000030075a7 */ /* 0x0002a6000802017f */
[----:B--2---:R-:W-:Y:S05]  /*a990*/  @!P1 NANOSLEEP.SYNCS 0x989680 ;  /* 0x009896800000995d */ /* 0x004fea0003900000 */
[----:B------:R-:W2:Y:S02]  /*a9a0*/  @!P1 SYNCS.PHASECHK.TRANS64 P1, [R3+URZ+0x2d850], R0 ;  /* 0x02d85000030095a7 */ /* 0x000ea4000802007f */
[----:B--2---:R-:W-:Y:S05]  /*a9b0*/  @!P1 BRA `(.L_x_10013) ;  /* 0xfffffffc00ec9947 */ /* 0x004fea000383ffff */
[----:B------:R-:W-:Y:S05]  /*a9c0*/  BRA `(.L_x_10010) ;  /* 0xffffff9000107947 */ /* 0x000fea000383ffff */
.L_x_10020:
[----:B--2---:R-:W-:-:S04]  /*a9d0*/  IMAD.U32 R7, RZ, RZ, UR8 ;  /* 0x00000008ff077e24 */ /* 0x004fc8000f8e00ff */
[----:B------:R2:W3:Y:S03]  /*a9e0*/  SYNCS.PHASECHK.TRANS64.TRYWAIT P1, [R7+URZ+0x2d850], R6 ;  /* 0x02d85006070075a7 */ /* 0x0004e6000802017f */
[----:B---3--:R-:W-:Y:S05]  /*a9f0*/  @!P1 NANOSLEEP.SYNCS 0x989680 ;  /* 0x009896800000995d */ /* 0x008fea0003900000 */
[----:B------:R-:W3:Y:S02]  /*aa00*/  @!P1 SYNCS.PHASECHK.TRANS64 P1, [R7+URZ+0x2d850], R6 ;  /* 0x02d85006070095a7 */ /* 0x000ee4000802007f */
[----:B---3--:R-:W-:Y:S05]  /*aa10*/  @!P1 BRA `(.L_x_10020) ;  /* 0xfffffffc00ec9947 */ /* 0x008fea000383ffff */
[----:B------:R-:W-:Y:S05]  /*aa20*/  BRA `(.L_x_10019) ;  /* 0xffffffac00447947 */ /* 0x000fea000383ffff */
.L_x_10031:
        /* <DEDUP_REMOVED lines=11> */
.L_x_10078:
[----:B------:R-:W-:Y:S05]  /*aae0*/  BSYNC B0 ;  /* 0x0000000000007941 */ /* 0x000fea0003800000 */
.L_x_10077:
[----:B------:R-:W-:Y:S05]  /*aaf0*/  BRA `(.L_x_10079) ;  /* 0xffffffcc00f47947 */ /* 0x000fea000383ffff */
.L_x_10034:
[----:B0-----:R0:W1:Y:S02]  /*ab00*/  SYNCS.PHASECHK.TRANS64.TRYWAIT P0, [R0+URZ+0x2d840], R2 ;  /* 0x02d84002000075a7 */ /* 0x001064000800017f */
[----:B-1----:R-:W-:Y:S05]  /*ab10*/  @!P0 NANOSLEEP.SYNCS 0x989680 ;  /* 0x009896800000895d */ /* 0x002fea0003900000 */
[----:B------:R-:W1:Y:S02]  /*ab20*/  @!P0 SYNCS.PHASECHK.TRANS64 P0, [R0+URZ+0x2d840], R2 ;  /* 0x02d84002000085a7 */ /* 0x000e64000800007f */
[----:B-1----:R-:W-:Y:S05]  /*ab30*/  @!P0 BRA `(.L_x_10034) ;  /* 0xfffffffc00f08947 */ /* 0x002fea000383ffff */
[----:B------:R-:W-:Y:S05]  /*ab40*/  BRA `(.L_x_10080) ;  /* 0xffffffd000e47947 */ /* 0x000fea000383ffff */
.L_x_10035:
        /* <DEDUP_REMOVED lines=8> */
.L_x_10082:
[----:B------:R-:W-:Y:S05]  /*abd0*/  BSYNC B0 ;  /* 0x0000000000007941 */ /* 0x000fea0003800000 */
.L_x_10081:
        /* <DEDUP_REMOVED lines=9> */
.L_x_10083:
[----:B------:R-:W-:Y:S01]  /*ac70*/  @P0 LEA R7, R4, UR37, 0x1 ;  /* 0x0000002504070c11 */ /* 0x000fe2000f8e08ff */
[----:B------:R-:W-:Y:S02]  /*ac80*/  IMAD.MOV.U32 R13, RZ, RZ, R6 ;  /* 0x000000ffff0d7224 */ /* 0x000fe400078e0006 */
[----:B------:R-:W-:Y:S02]  /*ac90*/  IMAD.MOV.U32 R12, RZ, RZ, 0x1 ;  /* 0x00000001ff0c7424 */ /* 0x000fe400078e00ff */
[----:B------:R-:W-:-:S07]  /*aca0*/  IMAD.MOV.U32 R3, RZ, RZ, R14 ;  /* 0x000000ffff037224 */ /* 0x000fce00078e000e */
[----:B------:R-:W-:Y:S05]  /*acb0*/  WARPSYNC.COLLECTIVE R15, `(.L_x_10084) ;  /* 0x000000000f087348 */ /* 0x000fea0003c00000 */
[----:B------:R0:W1:Y:S02]  /*acc0*/  SHFL.IDX P6, R14, R13, R12, R11 ;  /* 0x0000000c0d0e7389 */ /* 0x00006400000c000b */
[----:B01----:R-:W-:Y:S01]  /*acd0*/  ENDCOLLECTIVE ;  /* 0x000000000000791b */ /* 0x003fe20003800000 */
.L_x_10084:
        /* <DEDUP_REMOVED lines=17> */
.L_x_10085:
[----:B------:R-:W-:Y:S02]  /*adf0*/  @P0 LEA R7, R4, UR37, 0x1 ;  /* 0x0000002504070c11 */ /* 0x000fe4000f8e08ff */
[----:B------:R-:W-:Y:S01]  /*ae00*/  MOV R13, R6 ;  /* 0x00000006000d7202 */ /* 0x000fe20000000f00 */
[----:B------:R-:W-:Y:S02]  /*ae10*/  IMAD.MOV.U32 R12, RZ, RZ, 0x2 ;  /* 0x00000002ff0c7424 */ /* 0x000fe400078e00ff */
[----:B------:R-:W-:-:S07]  /*ae20*/  IMAD.MOV.U32 R3, RZ, RZ, R14 ;  /* 0x000000ffff037224 */ /* 0x000fce00078e000e */
[----:B------:R-:W-:Y:S05]  /*ae30*/  WARPSYNC.COLLECTIVE R15, `(.L_x_10086) ;  /* 0x000000000f087348 */ /* 0x000fea0003c00000 */
[----:B------:R0:W1:Y:S02]  /*ae40*/  SHFL.IDX P6, R14, R13, R12, R11 ;  /* 0x0000000c0d0e7389 */ /* 0x00006400000c000b */
[----:B01----:R-:W-:Y:S01]  /*ae50*/  ENDCOLLECTIVE ;  /* 0x000000000000791b */ /* 0x003fe20003800000 */
.L_x_10086:
        /* <DEDUP_REMOVED lines=17> */
.L_x_10087:
[----:B------:R-:W-:Y:S01]  /*af70*/  @P0 LEA R7, R4, UR37, 0x1 ;  /* 0x0000002504070c11 */ /* 0x000fe2000f8e08ff */
[----:B------:R-:W-:Y:S02]  /*af80*/  IMAD.MOV.U32 R13, RZ, RZ, R6 ;  /* 0x000000ffff0d7224 */ /* 0x000fe400078e0006 */
[----:B------:R-:W-:Y:S02]  /*af90*/  IMAD.MOV.U32 R12, RZ, RZ, 0x3 ;  /* 0x00000003ff0c7424 */ /* 0x000fe400078e00ff */
[----:B------:R-:W-:-:S07]  /*afa0*/  IMAD.MOV.U32 R3, RZ, RZ, R14 ;  /* 0x000000ffff037224 */ /* 0x000fce00078e000e */
[----:B------:R-:W-:Y:S05]  /*afb0*/  WARPSYNC.COLLECTIVE R15, `(.L_x_10088) ;  /* 0x000000000f087348 */ /* 0x000fea0003c00000 */
[----:B------:R0:W1:Y:S02]  /*afc0*/  SHFL.IDX P6, R14, R13, R12, R11 ;  /* 0x0000000c0d0e7389 */ /* 0x00006400000c000b */
[----:B01----:R-:W-:Y:S01]  /*afd0*/  ENDCOLLECTIVE ;  /* 0x000000000000791b */ /* 0x003fe20003800000 */
.L_x_10088:
        /* <DEDUP_REMOVED lines=16> */
.L_x_10089:
[----:B------:R-:W-:Y:S05]  /*b0e0*/  BRA `(.L_x_10090) ;  /* 0xffffffd000987947 */ /* 0x000fea000383ffff */
.L_x_10039:
[----:B------:R-:W-:Y:S01]  /*b0f0*/  IMAD.MOV.U32 R13, RZ, RZ, R4 ;  /* 0x000000ffff0d7224 */ /* 0x000fe200078e0004 */
[----:B------:R-:W-:Y:S01]  /*b100*/  MOV R15, 0xffffffff ;  /* 0xffffffff000f7802 */ /* 0x000fe20000000f00 */
[----:B------:R-:W-:Y:S02]  /*b110*/  IMAD.MOV.U32 R12, RZ, RZ, RZ ;  /* 0x000000ffff0c7224 */ /* 0x000fe400078e00ff */
[----:B------:R-:W-:Y:S02]  /*b120*/  IMAD.MOV.U32 R11, RZ, RZ, 0x1c1f ;  /* 0x00001c1fff0b7424 */ /* 0x000fe400078e00ff */
[----:B------:R-:W-:-:S07]  /*b130*/  IMAD R5, R6, 0xc0, R21 ;  /* 0x000000c006057824 */ /* 0x000fce00078e0215 */
[----:B------:R-:W-:Y:S05]  /*b140*/  WARPSYNC.COLLECTIVE R15, `(.L_x_10091) ;  /* 0x000000000f087348 */ /* 0x000fea0003c00000 */
[----:B------:R0:W1:Y:S02]  /*b150*/  SHFL.IDX P6, R14, R13, R12, R11 ;  /* 0x0000000c0d0e7389 */ /* 0x00006400000c000b */
[----:B01----:R-:W-:Y:S01]  /*b160*/  ENDCOLLECTIVE ;  /* 0x000000000000791b */ /* 0x003fe20003800000 */
.L_x_10091:
[C---:B------:R-:W-:Y:S01]  /*b170*/  VIADD R6, R5.reuse, 0x20 ;  /* 0x0000002005067836 */ /* 0x040fe20000000000 */
[----:B------:R-:W-:Y:S01]  /*b180*/  ISETP.GE.AND P0, PT, R5, UR38, PT ;  /* 0x0000002605007c0c */ /* 0x000fe2000bf06270 */
[----:B------:R-:W-:Y:S02]  /*b190*/  IMAD.MOV.U32 R13, RZ, RZ, R0 ;  /* 0x000000ffff0d7224 */ /* 0x000fe400078e0000 */
[----:B------:R-:W-:-:S10]  /*b1a0*/  IMAD.MOV.U32 R2, RZ, RZ, R14 ;  /* 0x000000ffff027224 */ /* 0x000fd400078e000e */
[----:B------:R-:W-:Y:S05]  /*b1b0*/  WARPSYNC.COLLECTIVE R15, `(.L_x_10092) ;  /* 0x000000000f087348 */ /* 0x000fea0003c00000 */
[----:B------:R0:W1:Y:S02]  /*b1c0*/  SHFL.IDX P6, R14, R13, R12, R11 ;  /* 0x0000000c0d0e7389 */ /* 0x00006400000c000b */
[----:B01----:R-:W-:Y:S01]  /*b1d0*/  ENDCOLLECTIVE ;  /* 0x000000000000791b */ /* 0x003fe20003800000 */
.L_x_10092:
[----:B------:R-:W-:Y:S02]  /*b1e0*/  IMAD.MOV.U32 R13, RZ, RZ, R4 ;  /* 0x000000ffff0d7224 */ /* 0x000fe400078e0004 */
[----:B------:R-:W-:Y:S02]  /*b1f0*/  IMAD.MOV.U32 R12, RZ, RZ, 0x1 ;  /* 0x00000001ff0c7424 */ /* 0x000fe400078e00ff */
[----:B------:R-:W-:-:S07]  /*b200*/  IMAD.MOV.U32 R3, RZ, RZ, R14 ;  /* 0x000000ffff037224 */ /* 0x000fce00078e000e */
[----:B------:R-:W-:Y:S05]  /*b210*/  WARPSYNC.COLLECTIVE R15, `(.L_x_10093) ;  /* 0x000000000f087348 */ /* 0x000fea0003c00000 */
[----:B------:R0:W1:Y:S02]  /*b220*/  SHFL.IDX P6, R14, R13, R12, R11 ;  /* 0x0000000c0d0e7389 */ /* 0x00006400000c000b */
[----:B01----:R-:W-:Y:S01]  /*b230*/  ENDCOLLECTIVE ;  /* 0x000000000000791b */ /* 0x003fe20003800000 */
.L_x_10093:
        /* <DEDUP_REMOVED lines=11> */
[----:B------:R0:W-:Y:S01]  /*b2f0*/  @!P0 LDGSTS.E.BYPASS.LTC128B.128 [R19+0x12400], desc[UR48][R2.64+0x80], !P5 ;  /* 0x1240008002138fae */ /* 0x0001e2000e901d70 */
[----:B------:R-:W-:Y:S01]  /*b300*/  ISETP.GE.AND P0, PT, R6, UR38, PT ;  /* 0x0000002606007c0c */ /* 0x000fe2000bf06270 */
[----:B------:R-:W-:-:S02]  /*b310*/  VIADD R6, R5, 0x40 ;  /* 0x0000004005067836 */ /* 0x000fc40000000000 */
[----:B0-----:R-:W-:-:S10]  /*b320*/  IMAD.MOV.U32 R2, RZ, RZ, R14 ;  /* 0x000000ffff027224 */ /* 0x001fd400078e000e */
[----:B------:R-:W-:Y:S05]  /*b330*/  WARPSYNC.COLLECTIVE R15, `(.L_x_10094) ;  /* 0x000000000f087348 */ /* 0x000fea0003c00000 */
[----:B------:R0:W1:Y:S02]  /*b340*/  SHFL.IDX P6, R14, R13, R12, R11 ;  /* 0x0000000c0d0e7389 */ /* 0x00006400000c000b */
[----:B01----:R-:W-:Y:S01]  /*b350*/  ENDCOLLECTIVE ;  /* 0x000000000000791b */ /* 0x003fe20003800000 */
.L_x_10094:
[----:B------:R-:W-:Y:S01]  /*b360*/  MOV R13, R4 ;  /* 0x00000004000d7202 */ /* 0x000fe20000000f00 */
[----:B------:R-:W-:Y:S02]  /*b370*/  IMAD.MOV.U32 R12, RZ, RZ, 0x2 ;  /* 0x00000002ff0c7424 */ /* 0x000fe400078e00ff */
[----:B------:R-:W-:-:S07]  /*b380*/  IMAD.MOV.U32 R3, RZ, RZ, R14 ;  /* 0x000000ffff037224 */ /* 0x000fce00078e000e */
[----:B------:R-:W-:Y:S05]  /*b390*/  WARPSYNC.COLLECTIVE R15, `(.L_x_10095) ;  /* 0x000000000f087348 */ /* 0x000fea0003c00000 */
[----:B------:R0:W1:Y:S02]  /*b3a0*/  SHFL.IDX P6, R14, R13, R12, R11 ;  /* 0x0000000c0d0e7389 */ /* 0x00006400000c000b */
[----:B01----:R-:W-:Y:S01]  /*b3b0*/  ENDCOLLECTIVE ;  /* 0x000000000000791b */ /* 0x003fe20003800000 */
.L_x_10095:
        /* <DEDUP_REMOVED lines=13> */
[----:B0-----:R-:W-:-:S12]  /*b490*/  IMAD.MOV.U32 R2, RZ, RZ, R14 ;  /* 0x000000ffff027224 */ /* 0x001fd800078e000e */
[----:B------:R-:W-:Y:S05]  /*b4a0*/  WARPSYNC.COLLECTIVE R15, `(.L_x_10096) ;  /* 0x000000000f087348 */ /* 0x000fea0003c00000 */
[----:B------:R0:W1:Y:S02]  /*b4b0*/  SHFL.IDX P6, R14, R13, R12, R11 ;  /* 0x0000000c0d0e7389 */ /* 0x00006400000c000b */
[----:B01----:R-:W-:Y:S01]  /*b4c0*/  ENDCOLLECTIVE ;  /* 0x000000000000791b */ /* 0x003fe20003800000 */
.L_x_10096:
[----:B------:R-:W-:Y:S02]  /*b4d0*/  IMAD.MOV.U32 R13, RZ, RZ, R4 ;  /* 0x000000ffff0d7224 */ /* 0x000fe400078e0004 */
[----:B------:R-:W-:Y:S02]  /*b4e0*/  IMAD.MOV.U32 R12, RZ, RZ, 0x3 ;  /* 0x00000003ff0c7424 */ /* 0x000fe400078e00ff */
[----:B------:R-:W-:-:S07]  /*b4f0*/  IMAD.MOV.U32 R3, RZ, RZ, R14 ;  /* 0x000000ffff037224 */ /* 0x000fce00078e000e */
[----:B------:R-:W-:Y:S05]  /*b500*/  WARPSYNC.COLLECTIVE R15, `(.L_x_10097) ;  /* 0x000000000f087348 */ /* 0x000fea0003c00000 */
[----:B------:R0:W1:Y:S02]  /*b510*/  SHFL.IDX P6, R14, R13, R12, R11 ;  /* 0x0000000c0d0e7389 */ /* 0x00006400000c000b */
[----:B01----:R-:W-:Y:S01]  /*b520*/  ENDCOLLECTIVE ;  /* 0x000000000000791b */ /* 0x003fe20003800000 */
.L_x_10097:
[----:B------:R-:W-:-:S05]  /*b530*/  @!P0 LEA R3, P1, R20, R3, 0x1 ;  /* 0x0000000314038211 */ /* 0x000fca00078208ff */
[----:B------:R-:W-:-:S05]  /*b540*/  @!P0 IMAD.X R2, RZ, RZ, R2, P1 ;  /* 0x000000ffff028224 */ /* 0x000fca00008e0602 */
[-C--:B------:R-:W-:Y:S01]  /*b550*/  @!P0 LOP3.LUT R3, R3, R2.reuse, RZ, 0x3c, !PT ;  /* 0x0000000203038212 */ /* 0x080fe200078e3cff */
[----:B------:R-:W-:Y:S02]  /*b560*/  IMAD.MOV.U32 R13, RZ, RZ, R0 ;  /* 0x000000ffff0d7224 */ /* 0x000fe400078e0000 */
[----:B------:R-:W-:Y:S01]  /*b570*/  VIADD R0, R5, 0x60 ;  /* 0x0000006005007836 */ /* 0x000fe20000000000 */
[----:B------:R-:W-:-:S04]  /*b580*/  @!P0 LOP3.LUT R2, R3, R2, RZ, 0x3c, !PT ;  /* 0x0000000203028212 */ /* 0x000fc800078e3cff */
[----:B------:R-:W-:Y:S01]  /*b590*/  @!P0 LOP3.LUT R3, R3, R2, RZ, 0x3c, !PT ;  /* 0x0000000203038212 */ /* 0x000fe200078e3cff */
[----:B------:R-:W-:-:S07]  /*b5a0*/  IMAD.MOV.U32 R4, RZ, RZ, R14 ;  /* 0x000000ffff047224 */ /* 0x000fce00078e000e */
[----:B------:R-:W-:Y:S05]  /*b5b0*/  WARPSYNC.COLLECTIVE R15, `(.L_x_10098) ;  /* 0x000000000f087348 */ /* 0x000fea0003c00000 */
[----:B------:R0:W1:Y:S02]  /*b5c0*/  SHFL.IDX P6, R14, R13, R12, R11 ;  /* 0x0000000c0d0e7389 */ /* 0x00006400000c000b */
[----:B01----:R-:W-:Y:S01]  /*b5d0*/  ENDCOLLECTIVE ;  /* 0x000000000000791b */ /* 0x003fe20003800000 */
.L_x_10098:
[----:B------:R-:W-:Y:S01]  /*b5e0*/  @!PT LDS RZ, [RZ] ;  /* 0x00000000fffff984 */ /* 0x000fe20000000800 */
[----:B------:R-:W-:Y:S01]  /*b5f0*/  @!PT LDS RZ, [RZ] ;  /* 0x00000000fffff984 */ /* 0x000fe20000000800 */
[----:B------:R-:W-:Y:S01]  /*b600*/  @!PT LDS RZ, [RZ] ;  /* 0x00000000fffff984 */ /* 0x000fe20000000800 */
[----:B------:R-:W-:Y:S04]  /*b610*/  @!P0 LDGSTS.E.BYPASS.LTC128B.128 [R19+0xd400], desc[UR48][R2.64], !P3 ;  /* 0x0d40000002138fae */ /* 0x000fe8000d901d70 */
[----:B------:R-:W-:Y:S04]  /*b620*/  @!P0 LDGSTS.E.BYPASS.LTC128B.128 [R19+0x10400], desc[UR48][R2.64+0x40], !P4 ;  /* 0x1040004002138fae */ /* 0x000fe8000e101d70 */
[----:B------:R0:W-:Y:S01]  /*b630*/  @!P0 LDGSTS.E.BYPASS.LTC128B.128 [R19+0x13400], desc[UR48][R2.64+0x80], !P5 ;  /* 0x1340008002138fae */ /* 0x0001e2000e901d70 */
[----:B------:R-:W-:Y:S01]  /*b640*/  ISETP.GE.AND P0, PT, R0, UR38, PT ;  /* 0x0000002600007c0c */ /* 0x000fe2000bf06270 */
[----:B------:R-:W-:-:S02]  /*b650*/  IMAD.MOV.U32 R13, RZ, RZ, R7 ;  /* 0x000000ffff0d7224 */ /* 0x000fc400078e0007 */
[----:B------:R-:W-:Y:S02]  /*b660*/  IMAD.MOV.U32 R12, RZ, RZ, RZ ;  /* 0x000000ffff0c7224 */ /* 0x000fe400078e00ff */
[----:B------:R-:W-:-:S08]  /*b670*/  VIADD R0, R5, 0x80 ;  /* 0x0000008005007836 */ /* 0x000fd00000000000 */
[----:B------:R-:W-:-:S05]  /*b680*/  @!P0 LEA R14, P1, R20, R14, 0x1 ;  /* 0x0000000e140e8211 */ /* 0x000fca00078208ff */
[----:B0-----:R-:W-:-:S08]  /*b690*/  @!P0 IMAD.MOV.U32 R2, RZ, RZ, R14 ;  /* 0x000000ffff028224 */ /* 0x001fd000078e000e */
[----:B------:R-:W-:Y:S05]  /*b6a0*/  WARPSYNC.COLLECTIVE R15, `(.L_x_10099) ;  /* 0x000000000f087348 */ /* 0x000fea0003c00000 */
[----:B------:R0:W1:Y:S02]  /*b6b0*/  SHFL.IDX P6, R14, R13, R12, R11 ;  /* 0x0000000c0d0e7389 */ /* 0x00006400000c000b */
[----:B01----:R-:W-:Y:S01]  /*b6c0*/  ENDCOLLECTIVE ;  /* 0x000000000000791b */ /* 0x003fe20003800000 */
.L_x_10099:
[----:B------:R-:W-:-:S05]  /*b6d0*/  @!P0 IMAD.X R9, RZ, RZ, R4, P1 ;  /* 0x000000ffff098224 */ /* 0x000fca00008e0604 */
        /* <DEDUP_REMOVED lines=13> */
.L_x_10100:
[----:B------:R-:W-:Y:S02]  /*b7b0*/  IMAD.MOV.U32 R13, RZ, RZ, R7 ;  /* 0x000000ffff0d7224 */ /* 0x000fe400078e0007 */
[----:B------:R-:W-:Y:S01]  /*b7c0*/  IMAD.MOV.U32 R12, RZ, RZ, 0x1 ;  /* 0x00000001ff0c7424 */ /* 0x000fe200078e00ff */
[----:B------:R-:W-:-:S05]  /*b7d0*/  @!P0 LEA R14, P1, R20, R14, 0x1 ;  /* 0x0000000e140e8211 */ /* 0x000fca00078208ff */
[----:B------:R-:W-:-:S08]  /*b7e0*/  @!P0 IMAD.MOV.U32 R2, RZ, RZ, R14 ;  /* 0x000000ffff028224 */ /* 0x000fd000078e000e */
[----:B------:R-:W-:Y:S05]  /*b7f0*/  WARPSYNC.COLLECTIVE R15, `(.L_x_10101) ;  /* 0x000000000f087348 */ /* 0x000fea0003c00000 */
[----:B------:R0:W1:Y:S02]  /*b800*/  SHFL.IDX P6, R14, R13, R12, R11 ;  /* 0x0000000c0d0e7389 */ /* 0x00006400000c000b */
[----:B01----:R-:W-:Y:S01]  /*b810*/  ENDCOLLECTIVE ;  /* 0x000000000000791b */ /* 0x003fe20003800000 */
.L_x_10101:
        /* <DEDUP_REMOVED lines=13> */
.L_x_10102:
[----:B------:R-:W-:Y:S05]  /*b8f0*/  BRA `(.L_x_10103) ;  /* 0xffffffd400707947 */ /* 0x000fea000383ffff */
.L_x_10041:
[----:B0-----:R-:W-:-:S04]  /*b900*/  MOV R3, UR37 ;  /* 0x0000002500037c02 */ /* 0x001fc80008000f00 */
[----:B------:R0:W1:Y:S03]  /*b910*/  SYNCS.PHASECHK.TRANS64.TRYWAIT P0, [R3+URZ+0x2d820], R0 ;  /* 0x02d82000030075a7 */ /* 0x000066000800017f */
[----:B-1----:R-:W-:Y:S05]  /*b920*/  @!P0 NANOSLEEP.SYNCS 0x989680 ;  /* 0x009896800000895d */ /* 0x002fea0003900000 */
[----:B------:R-:W1:Y:S02]  /*b930*/  @!P0 SYNCS.PHASECHK.TRANS64 P0, [R3+URZ+0x2d820], R0 ;  /* 0x02d82000030085a7 */ /* 0x000e64000800007f */
[----:B-1----:R-:W-:Y:S05]  /*b940*/  @!P0 BRA `(.L_x_10041) ;  /* 0xfffffffc00ec8947 */ /* 0x002fea000383ffff */
[----:B------:R-:W-:Y:S05]  /*b950*/  BRA `(.L_x_10104) ;  /* 0xffffffd400ac7947 */ /* 0x000fea000383ffff */
.L_x_10045:
[----:B0-----:R0:W1:Y:S02]  /*b960*/  SYNCS.PHASECHK.TRANS64.TRYWAIT P0, [R6+URZ+0x2d840], R0 ;  /* 0x02d84000060075a7 */ /* 0x001064000800017f */
[----:B-1----:R-:W-:Y:S05]  /*b970*/  @!P0 NANOSLEEP.SYNCS 0x989680 ;  /* 0x009896800000895d */ /* 0x002fea0003900000 */
[----:B------:R-:W1:Y:S02]  /*b980*/  @!P0 SYNCS.PHASECHK.TRANS64 P0, [R6+URZ+0x2d840], R0 ;  /* 0x02d84000060085a7 */ /* 0x000e64000800007f */
[----:B-1----:R-:W-:Y:S05]  /*b990*/  @!P0 BRA `(.L_x_10045) ;  /* 0xfffffffc00f08947 */ /* 0x002fea000383ffff */
[----:B------:R-:W-:Y:S05]  /*b9a0*/  BRA `(.L_x_10105) ;  /* 0xffffffd8007c7947 */ /* 0x000fea000383ffff */
.L_x_10046:
        /* <DEDUP_REMOVED lines=8> */
.L_x_10107:
[----:B------:R-:W-:Y:S05]  /*ba30*/  BSYNC B1 ;  /* 0x0000000000017941 */ /* 0x000fea0003800000 */
.L_x_10106:
[----:B------:R-:W0:Y:S01]  /*ba40*/  S2R R27, SR_TID.X ;  /* 0x00000000001b7919 */ /* 0x000e220000002100 */
[----:B------:R-:W-:Y:S01]  /*ba50*/  IMAD.MOV.U32 R13, RZ, RZ, R8 ;  /* 0x000000ffff0d7224 */ /* 0x000fe200078e0008 */
[----:B------:R-:W-:Y:S01]  /*ba60*/  LEA R9, R9, UR37, 0x1 ;  /* 0x0000002509097c11 */ /* 0x000fe2000f8e08ff */
[----:B------:R-:W-:Y:S02]  /*ba70*/  IMAD.MOV.U32 R12, RZ, RZ, RZ ;  /* 0x000000ffff0c7224 */ /* 0x000fe400078e00ff */
[----:B------:R-:W-:Y:S02]  /*ba80*/  IMAD.MOV.U32 R11, RZ, RZ, 0x1c1f ;  /* 0x00001c1fff0b7424 */ /* 0x000fe400078e00ff */
[----:B------:R-:W-:Y:S02]  /*ba90*/  IMAD.MOV.U32 R15, RZ, RZ, -0x1 ;  /* 0xffffffffff0f7424 */ /* 0x000fe400078e00ff */
[----:B------:R-:W-:-:S07]  /*baa0*/  IMAD.MOV.U32 R3, RZ, RZ, R14 ;  /* 0x000000ffff037224 */ /* 0x000fce00078e000e */
[----:B0-----:R-:W-:Y:S05]  /*bab0*/  WARPSYNC.COLLECTIVE R15, `(.L_x_10108) ;  /* 0x000000000f087348 */ /* 0x001fea0003c00000 */
[----:B------:R1:W2:Y:S02]  /*bac0*/  SHFL.IDX P6, R14, R13, R12, R11 ;  /* 0x0000000c0d0e7389 */ /* 0x0002a400000c000b */
[----:B012---:R-:W-:Y:S01]  /*bad0*/  ENDCOLLECTIVE ;  /* 0x000000000000791b */ /* 0x007fe20003800000 */
.L_x_10108:
[----:B------:R-:W-:Y:S02]  /*bae0*/  IMAD.MOV.U32 R13, RZ, RZ, R19 ;  /* 0x000000ffff0d7224 */ /* 0x000fe400078e0013 */
[----:B------:R-:W-:Y:S02]  /*baf0*/  IMAD.MOV.U32 R12, RZ, RZ, 0x1 ;  /* 0x00000001ff0c7424 */ /* 0x000fe400078e00ff */
[----:B------:R-:W-:Y:S02]  /*bb00*/  IMAD.SHL.U32 R27, R27, 0x8, RZ ;  /* 0x000000081b1b7824 */ /* 0x000fe400078e00ff */
[----:B------:R-:W-:-:S03]  /*bb10*/  IMAD.MOV.U32 R2, RZ, RZ, R14 ;  /* 0x000000ffff027224 */ /* 0x000fc600078e000e */
[----:B------:R-:W-:-:S07]  /*bb20*/  LOP3.LUT R27, R27, 0x18, RZ, 0xc0, !PT ;  /* 0x000000181b1b7812 */ /* 0x000fce00078ec0ff */
[----:B------:R-:W-:Y:S05]  /*bb30*/  WARPSYNC.COLLECTIVE R15, `(.L_x_10109) ;  /* 0x000000000f087348 */ /* 0x000fea0003c00000 */
[----:B------:R0:W1:Y:S02]  /*bb40*/  SHFL.IDX P6, R14, R13, R12, R11 ;  /* 0x0000000c0d0e7389 */ /* 0x00006400000c000b */
[----:B01----:R-:W-:Y:S01]  /*bb50*/  ENDCOLLECTIVE ;  /* 0x000000000000791b */ /* 0x003fe20003800000 */
.L_x_10109:
[----:B------:R-:W-:-:S05]  /*bb60*/  IMAD.SHL.U32 R0, R27, 0x2, RZ ;  /* 0x000000021b007824 */ /* 0x000fca00078e00ff */
[----:B------:R-:W-:-:S04]  /*bb70*/  IADD3 R2, P0, R2, R0, RZ ;  /* 0x0000000002027210 */ /* 0x000fc80007f1e0ff */
[----:B------:R-:W-:Y:S01]  /*bb80*/  IADD3.X R3, RZ, R3, RZ, P0, !PT ;  /* 0x00000003ff037210 */ /* 0x000fe200007fe4ff */
[----:B------:R-:W-:-:S04]  /*bb90*/  IMAD.MOV.U32 R13, RZ, RZ, R8 ;  /* 0x000000ffff0d7224 */ /* 0x000fc800078e0008 */
[----:B------:R-:W-:Y:S01]  /*bba0*/  @!PT LDS RZ, [RZ] ;  /* 0x00000000fffff984 */ /* 0x000fe20000000800 */
[----:B------:R-:W-:Y:S01]  /*bbb0*/  @!PT LDS RZ, [RZ] ;  /* 0x00000000fffff984 */ /* 0x000fe20000000800 */
[----:B------:R-:W-:Y:S01]  /*bbc0*/  @!PT LDS RZ, [RZ] ;  /* 0x00000000fffff984 */ /* 0x000fe20000000800 */
[----:B------:R-:W-:Y:S04]  /*bbd0*/  LDGSTS.E.BYPASS.LTC128B.128 [R9+0x15400], desc[UR48][R2.64], !P3 ;  /* 0x1540000002097fae */ /* 0x000fe8000d901d70 */
[----:B------:R-:W-:Y:S04]  /*bbe0*/  LDGSTS.E.BYPASS.LTC128B.128 [R9+0x17400], desc[UR48][R2.64+0x40], !P2 ;  /* 0x1740004002097fae */ /* 0x000fe8000d101d70 */
[----:B------:R0:W-:Y:S02]  /*bbf0*/  LDGSTS.E.BYPASS.LTC128B.128 [R9+0x19400], desc[UR48][R2.64+0x80], !P1 ;  /* 0x1940008002097fae */ /* 0x0001e4000c901d70 */
[----:B0-----:R-:W-:-:S07]  /*bc00*/  IMAD.MOV.U32 R3, RZ, RZ, R14 ;  /* 0x000000ffff037224 */ /* 0x001fce00078e000e */
[----:B------:R-:W-:Y:S05]  /*bc10*/  WARPSYNC.COLLECTIVE R15, `(.L_x_10110) ;  /* 0x000000000f087348 */ /* 0x000fea0003c00000 */
[----:B------:R0:W1:Y:S02]  /*bc20*/  SHFL.IDX P6, R14, R13, R12, R11 ;  /* 0x0000000c0d0e7389 */ /* 0x00006400000c000b */
[----:B01----:R-:W-:Y:S01]  /*bc30*/  ENDCOLLECTIVE ;  /* 0x000000000000791b */ /* 0x003fe20003800000 */
.L_x_10110:
[----:B------:R-:W-:Y:S02]  /*bc40*/  IMAD.MOV.U32 R13, RZ, RZ, R19 ;  /* 0x000000ffff0d7224 */ /* 0x000fe400078e0013 */
[----:B------:R-:W-:Y:S02]  /*bc50*/  IMAD.MOV.U32 R12, RZ, RZ, 0x2 ;  /* 0x00000002ff0c7424 */ /* 0x000fe400078e00ff */
[----:B------:R-:W-:-:S07]  /*bc60*/  IMAD.MOV.U32 R2, RZ, RZ, R14 ;  /* 0x000000ffff027224 */ /* 0x000fce00078e000e */
[----:B------:R-:W-:Y:S05]  /*bc70*/  WARPSYNC.COLLECTIVE R15, `(.L_x_10111) ;  /* 0x000000000f087348 */ /* 0x000fea0003c00000 */
[----:B------:R0:W1:Y:S02]  /*bc80*/  SHFL.IDX P6, R14, R13, R12, R11 ;  /* 0x0000000c0d0e7389 */ /* 0x00006400000c000b */
[----:B01----:R-:W-:Y:S01]  /*bc90*/  ENDCOLLECTIVE ;  /* 0x000000000000791b */ /* 0x003fe20003800000 */
.L_x_10111:
        /* <DEDUP_REMOVED lines=13> */
.L_x_10112:
[----:B------:R-:W-:Y:S01]  /*bd70*/  MOV R13, R19 ;  /* 0x00000013000d7202 */ /* 0x000fe20000000f00 */
[----:B------:R-:W-:Y:S02]  /*bd80*/  IMAD.MOV.U32 R12, RZ, RZ, 0x3 ;  /* 0x00000003ff0c7424 */ /* 0x000fe400078e00ff */
[----:B------:R-:W-:-:S07]  /*bd90*/  IMAD.MOV.U32 R2, RZ, RZ, R14 ;  /* 0x000000ffff027224 */ /* 0x000fce00078e000e */
[----:B------:R-:W-:Y:S05]  /*bda0*/  WARPSYNC.COLLECTIVE R15, `(.L_x_10113) ;  /* 0x000000000f087348 */ /* 0x000fea0003c00000 */
[----:B------:R0:W1:Y:S02]  /*bdb0*/  SHFL.IDX P6, R14, R13, R12, R11 ;  /* 0x0000000c0d0e7389 */ /* 0x00006400000c000b */
[----:B01----:R-:W-:Y:S01]  /*bdc0*/  ENDCOLLECTIVE ;  /* 0x000000000000791b */ /* 0x003fe20003800000 */
.L_x_10113:
        /* <DEDUP_REMOVED lines=13> */
.L_x_10114:
[----:B------:R-:W-:Y:S01]  /*bea0*/  IMAD.MOV.U32 R2, RZ, RZ, R14 ;  /* 0x000000ffff027224 */ /* 0x000fe200078e000e */
[----:B------:R-:W-:Y:S06]  /*beb0*/  BRA `(.L_x_10115) ;  /* 0xffffffd800107947 */ /* 0x000fec000383ffff */
.L_x_10051:
[----:B-1----:R1:W2:Y:S02]  /*bec0*/  SYNCS.PHASECHK.TRANS64.TRYWAIT P0, [R6+URZ+0x2d860], R2 ;  /* 0x02d86002060075a7 */ /* 0x0022a4000800017f */
[----:B--2---:R-:W-:Y:S05]  /*bed0*/  @!P0 NANOSLEEP.SYNCS 0x989680 ;  /* 0x009896800000895d */ /* 0x004fea0003900000 */
[----:B------:R-:W2:Y:S02]  /*bee0*/  @!P0 SYNCS.PHASECHK.TRANS64 P0, [R6+URZ+0x2d860], R2 ;  /* 0x02d86002060085a7 */ /* 0x000ea4000800007f */
[----:B--2---:R-:W-:Y:S05]  /*bef0*/  @!P0 BRA `(.L_x_10051) ;  /* 0xfffffffc00f08947 */ /* 0x004fea000383ffff */
[----:B------:R-:W-:Y:S05]  /*bf00*/  BRA `(.L_x_10116) ;  /* 0xffffffd800707947 */ /* 0x000fea000383ffff */
.L_x_10052:
        /* <DEDUP_REMOVED lines=8> */
.L_x_10118:
[----:B------:R-:W-:Y:S05]  /*bf90*/  BSYNC B1 ;  /* 0x0000000000017941 */ /* 0x000fea0003800000 */
.L_x_10117:
[----:B------:R-:W-:Y:S01]  /*bfa0*/  IMAD.MOV.U32 R13, RZ, RZ, R17 ;  /* 0x000000ffff0d7224 */ /* 0x000fe200078e0011 */
[----:B------:R-:W-:Y:S01]  /*bfb0*/  MOV R15, 0xffffffff ;  /* 0xffffffff000f7802 */ /* 0x000fe20000000f00 */
[----:B------:R-:W-:Y:S01]  /*bfc0*/  IMAD.MOV.U32 R12, RZ, RZ, RZ ;  /* 0x000000ffff0c7224 */ /* 0x000fe200078e00ff */
[----:B------:R-:W-:Y:S01]  /*bfd0*/  LEA R7, R7, UR37, 0x1 ;  /* 0x0000002507077c11 */ /* 0x000fe2000f8e08ff */
[----:B------:R-:W-:Y:S02]  /*bfe0*/  IMAD.MOV.U32 R11, RZ, RZ, 0x1c1f ;  /* 0x00001c1fff0b7424 */ /* 0x000fe400078e00ff */
[----:B------:R-:W-:-:S07]  /*bff0*/  IMAD.MOV.U32 R3, RZ, RZ, R14 ;  /* 0x000000ffff037224 */ /* 0x000fce00078e000e */
[----:B------:R-:W-:Y:S05]  /*c000*/  WARPSYNC.COLLECTIVE R15, `(.L_x_10119) ;  /* 0x000000000f087348 */ /* 0x000fea0003c00000 */
[----:B------:R0:W1:Y:S02]  /*c010*/  SHFL.IDX P6, R14, R13, R12, R11 ;  /* 0x0000000c0d0e7389 */ /* 0x00006400000c000b */
[----:B01----:R-:W-:Y:S01]  /*c020*/  ENDCOLLECTIVE ;  /* 0x000000000000791b */ /* 0x003fe20003800000 */
.L_x_10119:
[----:B------:R-:W-:Y:S02]  /*c030*/  IMAD.MOV.U32 R13, RZ, RZ, R18 ;  /* 0x000000ffff0d7224 */ /* 0x000fe400078e0012 */
[----:B------:R-:W-:Y:S02]  /*c040*/  IMAD.MOV.U32 R12, RZ, RZ, 0x1 ;  /* 0x00000001ff0c7424 */ /* 0x000fe400078e00ff */
[----:B------:R-:W-:-:S07]  /*c050*/  IMAD.MOV.U32 R2, RZ, RZ, R14 ;  /* 0x000000ffff027224 */ /* 0x000fce00078e000e */
[----:B------:R-:W-:Y:S05]  /*c060*/  WARPSYNC.COLLECTIVE R15, `(.L_x_10120) ;  /* 0x000000000f087348 */ /* 0x000fea0003c00000 */
[----:B------:R0:W1:Y:S02]  /*c070*/  SHFL.IDX P6, R14, R13, R12, R11 ;  /* 0x0000000c0d0e7389 */ /* 0x00006400000c000b */
[----:B01----:R-:W-:Y:S01]  /*c080*/  ENDCOLLECTIVE ;  /* 0x000000000000791b */ /* 0x003fe20003800000 */
.L_x_10120:
        /* <DEDUP_REMOVED lines=16> */
.L_x_10121:
[----:B------:R-:W-:Y:S02]  /*c190*/  IMAD.MOV.U32 R13, RZ, RZ, R18 ;  /* 0x000000ffff0d7224 */ /* 0x000fe400078e0012 */
[----:B------:R-:W-:Y:S02]  /*c1a0*/  IMAD.MOV.U32 R12, RZ, RZ, 0x2 ;  /* 0x00000002ff0c7424 */ /* 0x000fe400078e00ff */
[----:B------:R-:W-:-:S07]  /*c1b0*/  IMAD.MOV.U32 R2, RZ, RZ, R14 ;  /* 0x000000ffff027224 */ /* 0x000fce00078e000e */
[----:B------:R-:W-:Y:S05]  /*c1c0*/  WARPSYNC.COLLECTIVE R15, `(.L_x_10122) ;  /* 0x000000000f087348 */ /* 0x000fea0003c00000 */
[----:B------:R0:W1:Y:S02]  /*c1d0*/  SHFL.IDX P6, R14, R13, R12, R11 ;  /* 0x0000000c0d0e7389 */ /* 0x00006400000c000b */
[----:B01----:R-:W-:Y:S01]  /*c1e0*/  ENDCOLLECTIVE ;  /* 0x000000000000791b */ /* 0x003fe20003800000 */
.L_x_10122:
        /* <DEDUP_REMOVED lines=16> */
.L_x_10123:
[----:B------:R-:W-:Y:S02]  /*c2f0*/  IMAD.MOV.U32 R13, RZ, RZ, R18 ;  /* 0x000000ffff0d7224 */ /* 0x000fe400078e0012 */
[----:B------:R-:W-:Y:S01]  /*c300*/  IMAD.MOV.U32 R12, RZ, RZ, 0x3 ;  /* 0x00000003ff0c7424 */ /* 0x000fe200078e00ff */
[----:B------:R-:W-:-:S07]  /*c310*/  MOV R2, R14 ;  /* 0x0000000e00027202 */ /* 0x000fce0000000f00 */
[----:B------:R-:W-:Y:S05]  /*c320*/  WARPSYNC.COLLECTIVE R15, `(.L_x_10124) ;  /* 0x000000000f087348 */ /* 0x000fea0003c00000 */
[----:B------:R0:W1:Y:S02]  /*c330*/  SHFL.IDX P6, R14, R13, R12, R11 ;  /* 0x0000000c0d0e7389 */ /* 0x00006400000c000b */
[----:B01----:R-:W-:Y:S01]  /*c340*/  ENDCOLLECTIVE ;  /* 0x000000000000791b */ /* 0x003fe20003800000 */
.L_x_10124:
        /* <DEDUP_REMOVED lines=13> */
.L_x_10125:
        /* <DEDUP_REMOVED lines=8> */
.L_x_10058:
[----:B0-----:R0:W1:Y:S02]  /*c4a0*/  SYNCS.PHASECHK.TRANS64.TRYWAIT P0, [R4+URZ+0x2d860], R3 ;  /* 0x02d86003040075a7 */ /* 0x001064000800017f */
[----:B-1----:R-:W-:Y:S05]  /*c4b0*/  @!P0 NANOSLEEP.SYNCS 0x989680 ;  /* 0x009896800000895d */ /* 0x002fea0003900000 */
[----:B------:R-:W1:Y:S02]  /*c4c0*/  @!P0 SYNCS.PHASECHK.TRANS64 P0, [R4+URZ+0x2d860], R3 ;  /* 0x02d86003040085a7 */ /* 0x000e64000800007f */
[----:B-1----:R-:W-:Y:S05]  /*c4d0*/  @!P0 BRA `(.L_x_10058) ;  /* 0xfffffffc00f08947 */ /* 0x002fea000383ffff */
[----:B------:R-:W-:Y:S05]  /*c4e0*/  BRA `(.L_x_10127) ;  /* 0xffffffd800a87947 */ /* 0x000fea000383ffff */
.L_x_10059:
        /* <DEDUP_REMOVED lines=8> */
.L_x_10129:
[----:B------:R-:W-:Y:S05]  /*c570*/  BSYNC B0 ;  /* 0x0000000000007941 */ /* 0x000fea0003800000 */
.L_x_10128:
[----:B------:R-:W0:Y:S01]  /*c580*/  S2R R2, SR_TID.X ;  /* 0x0000000000027919 */ /* 0x000e220000002100 */
[----:B------:R-:W-:Y:S01]  /*c590*/  IMAD.MOV.U32 R13, RZ, RZ, R17 ;  /* 0x000000ffff0d7224 */ /* 0x000fe200078e0011 */
[----:B------:R-:W-:Y:S01]  /*c5a0*/  MOV R12, RZ ;  /* 0x000000ff000c7202 */ /* 0x000fe20000000f00 */
[----:B------:R-:W-:Y:S02]  /*c5b0*/  IMAD.MOV.U32 R11, RZ, RZ, 0x1c1f ;  /* 0x00001c1fff0b7424 */ /* 0x000fe400078e00ff */
[----:B------:R-:W-:Y:S02]  /*c5c0*/  IMAD.MOV.U32 R15, RZ, RZ, -0x1 ;  /* 0xffffffffff0f7424 */ /* 0x000fe400078e00ff */
[----:B------:R-:W-:-:S07]  /*c5d0*/  IMAD.MOV.U32 R0, RZ, RZ, R14 ;  /* 0x000000ffff007224 */ /* 0x000fce00078e000e */
[----:B0-----:R-:W-:Y:S05]  /*c5e0*/  WARPSYNC.COLLECTIVE R15, `(.L_x_10130) ;  /* 0x000000000f087348 */ /* 0x001fea0003c00000 */
[----:B------:R1:W2:Y:S02]  /*c5f0*/  SHFL.IDX P6, R14, R13, R12, R11 ;  /* 0x0000000c0d0e7389 */ /* 0x0002a400000c000b */
[----:B012---:R-:W-:Y:S01]  /*c600*/  ENDCOLLECTIVE ;  /* 0x000000000000791b */ /* 0x007fe20003800000 */
.L_x_10130:
[----:B------:R-:W-:Y:S02]  /*c610*/  IMAD.MOV.U32 R13, RZ, RZ, R18 ;  /* 0x000000ffff0d7224 */ /* 0x000fe400078e0012 */
[----:B------:R-:W-:Y:S02]  /*c620*/  IMAD.MOV.U32 R12, RZ, RZ, 0x1 ;  /* 0x00000001ff0c7424 */ /* 0x000fe400078e00ff */
[----:B------:R-:W-:-:S05]  /*c630*/  IMAD.SHL.U32 R2, R2, 0x8, RZ ;  /* 0x0000000802027824 */ /* 0x000fca00078e00ff */
[----:B------:R-:W-:-:S05]  /*c640*/  LOP3.LUT R2, R2, 0x18, RZ, 0xc0, !PT ;  /* 0x0000001802027812 */ /* 0x000fca00078ec0ff */
[----:B------:R-:W-:-:S05]  /*c650*/  IMAD.SHL.U32 R6, R2, 0x2, RZ ;  /* 0x0000000202067824 */ /* 0x000fca00078e00ff */
[----:B------:R-:W-:-:S13]  /*c660*/  IADD3 R2, P0, R14, R6, RZ ;  /* 0x000000060e027210 */ /* 0x000fda0007f1e0ff */
[----:B------:R-:W-:Y:S05]  /*c670*/  WARPSYNC.COLLECTIVE R15, `(.L_x_10131) ;  /* 0x000000000f087348 */ /* 0x000fea0003c00000 */
[----:B------:R0:W1:Y:S02]  /*c680*/  SHFL.IDX P6, R14, R13, R12, R11 ;  /* 0x0000000c0d0e7389 */ /* 0x00006400000c000b */
[----:B01----:R-:W-:Y:S01]  /*c690*/  ENDCOLLECTIVE ;  /* 0x000000000000791b */ /* 0x003fe20003800000 */
.L_x_10131:
[----:B------:R-:W-:Y:S01]  /*c6a0*/  IMAD.X R3, RZ, RZ, R0, P0 ;  /* 0x000000ffff037224 */ /* 0x000fe200000e0600 */
[----:B------:R-:W-:Y:S02]  /*c6b0*/  ISETP.LT.OR P0, PT, R5, 0x1, P3 ;  /* 0x000000010500780c */ /* 0x000fe40001f01670 */
[----:B------:R-:W-:Y:S01]  /*c6c0*/  LEA R0, R7, UR37, 0x1 ;  /* 0x0000002507007c11 */ /* 0x000fe2000f8e08ff */
[----:B------:R-:W-:-:S10]  /*c6d0*/  IMAD.MOV.U32 R13, RZ, RZ, R17 ;  /* 0x000000ffff0d7224 */ /* 0x000fd400078e0011 */
        /* <DEDUP_REMOVED lines=12> */
.L_x_10132:
[----:B------:R-:W-:Y:S02]  /*c7a0*/  IMAD.MOV.U32 R13, RZ, RZ, R18 ;  /* 0x000000ffff0d7224 */ /* 0x000fe400078e0012 */
[----:B------:R-:W-:Y:S01]  /*c7b0*/  IMAD.MOV.U32 R12, RZ, RZ, 0x2 ;  /* 0x00000002ff0c7424 */ /* 0x000fe200078e00ff */
[----:B------:R-:W-:-:S13]  /*c7c0*/  IADD3 R2, P0, R14, R6, RZ ;  /* 0x000000060e027210 */ /* 0x000fda0007f1e0ff */
[----:B------:R-:W-:Y:S05]  /*c7d0*/  WARPSYNC.COLLECTIVE R15, `(.L_x_10133) ;  /* 0x000000000f087348 */ /* 0x000fea0003c00000 */
[----:B------:R0:W1:Y:S02]  /*c7e0*/  SHFL.IDX P6, R14, R13, R12, R11 ;  /* 0x0000000c0d0e7389 */ /* 0x00006400000c000b */
[----:B01----:R-:W-:Y:S01]  /*c7f0*/  ENDCOLLECTIVE ;  /* 0x000000000000791b */ /* 0x003fe20003800000 */
.L_x_10133:
        /* <DEDUP_REMOVED lines=15> */
.L_x_10134:
[----:B------:R-:W-:Y:S02]  /*c8f0*/  IMAD.MOV.U32 R13, RZ, RZ, R18 ;  /* 0x000000ffff0d7224 */ /* 0x000fe400078e0012 */
[----:B------:R-:W-:Y:S01]  /*c900*/  IMAD.MOV.U32 R12, RZ, RZ, 0x3 ;  /* 0x00000003ff0c7424 */ /* 0x000fe200078e00ff */
[----:B------:R-:W-:-:S13]  /*c910*/  IADD3 R2, P0, R14, R6, RZ ;  /* 0x000000060e027210 */ /* 0x000fda0007f1e0ff */
[----:B------:R-:W-:Y:S05]  /*c920*/  WARPSYNC.COLLECTIVE R15, `(.L_x_10135) ;  /* 0x000000000f087348 */ /* 0x000fea0003c00000 */
[----:B------:R0:W1:Y:S02]  /*c930*/  SHFL.IDX P6, R14, R13, R12, R11 ;  /* 0x0000000c0d0e7389 */ /* 0x00006400000c000b */
[----:B01----:R-:W-:Y:S01]  /*c940*/  ENDCOLLECTIVE ;  /* 0x000000000000791b */ /* 0x003fe20003800000 */
.L_x_10135:
        /* <DEDUP_REMOVED lines=12> */
.L_x_10136:
[----:B------:R-:W-:Y:S01]  /*ca10*/  @!PT LDS RZ, [RZ] ;  /* 0x00000000fffff984 */ /* 0x000fe20000000800 */
[----:B------:R-:W-:Y:S01]  /*ca20*/  @!PT LDS RZ, [RZ] ;  /* 0x00000000fffff984 */ /* 0x000fe20000000800 */
[----:B------:R-:W-:Y:S01]  /*ca30*/  @!PT LDS RZ, [RZ] ;  /* 0x00000000fffff984 */ /* 0x000fe20000000800 */
[----:B------:R0:W-:Y:S01]  /*ca40*/  LDGSTS.E.BYPASS.LTC128B.128 [R0+0x3400], desc[UR48][R2.64+0x40], !P0 ;  /* 0x0340004002007fae */ /* 0x0001e2000c101d70 */
[----:B------:R-:W-:-:S13]  /*ca50*/  ISETP.LT.OR P0, PT, R5, 0x41, P1 ;  /* 0x000000410500780c */ /* 0x000fda0000f01670 */
[----:B------:R0:W-:Y:S01]  /*ca60*/  LDGSTS.E.BYPASS.LTC128B.128 [R0+0x5400], desc[UR48][R2.64+0x80], !P0 ;  /* 0x0540008002007fae */ /* 0x0001e2000c101d70 */
[----:B------:R-:W-:Y:S05]  /*ca70*/  BRA `(.L_x_10137) ;  /* 0xffffffd800047947 */ /* 0x000fea000383ffff */
.L_x_10064:
[----:B0-----:R0:W1:Y:S02]  /*ca80*/  SYNCS.PHASECHK.TRANS64.TRYWAIT P0, [R4+URZ+0x2d820], R0 ;  /* 0x02d82000040075a7 */ /* 0x001064000800017f */
[----:B-1----:R-:W-:Y:S05]  /*ca90*/  @!P0 NANOSLEEP.SYNCS 0x989680 ;  /* 0x009896800000895d */ /* 0x002fea0003900000 */
[----:B------:R-:W1:Y:S02]  /*caa0*/  @!P0 SYNCS.PHASECHK.TRANS64 P0, [R4+URZ+0x2d820], R0 ;  /* 0x02d82000040085a7 */ /* 0x000e64000800007f */
[----:B-1----:R-:W-:Y:S05]  /*cab0*/  @!P0 BRA `(.L_x_10064) ;  /* 0xfffffffc00f08947 */ /* 0x002fea000383ffff */
[----:B------:R-:W-:Y:S05]  /*cac0*/  BRA `(.L_x_10138) ;  /* 0xffffffd800ac7947 */ /* 0x000fea000383ffff */
.L_x_10065:
        /* <DEDUP_REMOVED lines=11> */
.L_x_10140:
[----:B------:R-:W-:Y:S05]  /*cb80*/  BSYNC B0 ;  /* 0x0000000000007941 */ /* 0x000fea0003800000 */
.L_x_10139:
[----:B------:R-:W-:Y:S05]  /*cb90*/  BRA `(.L_x_10141) ;  /* 0xffffffd800947947 */ /* 0x000fea000383ffff */
.L_x_10068:
[----:B------:R-:W-:Y:S01]  /*cba0*/  BSSY B1, `(.L_x_10142) ;  /* 0x0000006000017945 */ /* 0x000fe20003800000 */
[----:B------:R-:W-:-:S07]  /*cbb0*/  IMAD.MOV.U32 R15, RZ, RZ, -0x1 ;  /* 0xffffffffff0f7424 */ /* 0x000fce00078e00ff */
[----:B0-----:R-:W-:Y:S05]  /*cbc0*/  WARPSYNC.COLLECTIVE R15, `(.L_x_10143) ;  /* 0x000000000f0c7348 */ /* 0x001fea0003c00000 */
[----:B------:R-:W-:Y:S02]  /*cbd0*/  ELECT P6, UR62, PT ;  /* 0x00000000003e782f */ /* 0x000fe400038c0000 */
[----:B------:R-:W-:Y:S01]  /*cbe0*/  MOV R14, UR62 ;  /* 0x0000003e000e7c02 */ /* 0x000fe20008000f00 */
[----:B0-----:R-:W-:Y:S10]  /*cbf0*/  ENDCOLLECTIVE ;  /* 0x000000000000791b */ /* 0x001ff40003800000 */
.L_x_10143:
[----:B------:R-:W-:Y:S05]  /*cc00*/  BSYNC B1 ;  /* 0x0000000000017941 */ /* 0x000fea0003800000 */
.L_x_10142:
[----:B------:R-:W-:Y:S05]  /*cc10*/  BRA `(.L_x_10144) ;  /* 0xffffffd8008c7947 */ /* 0x000fea000383ffff */
.L_x_10070:
[----:B0-----:R0:W1:Y:S02]  /*cc20*/  SYNCS.PHASECHK.TRANS64.TRYWAIT P1, [R3+URZ+0x2d840], R2 ;  /* 0x02d84002030075a7 */ /* 0x001064000802017f */
[----:B-1----:R-:W-:Y:S05]  /*cc30*/  @!P1 NANOSLEEP.SYNCS 0x989680 ;  /* 0x009896800000995d */ /* 0x002fea0003900000 */
[----:B------:R-:W1:Y:S02]  /*cc40*/  @!P1 SYNCS.PHASECHK.TRANS64 P1, [R3+URZ+0x2d840], R2 ;  /* 0x02d84002030095a7 */ /* 0x000e64000802007f */
[----:B-1----:R-:W-:Y:S05]  /*cc50*/  @!P1 BRA `(.L_x_10070) ;  /* 0xfffffffc00f09947 */ /* 0x002fea000383ffff */
[----:B------:R-:W-:Y:S05]  /*cc60*/  BRA `(.L_x_10145) ;  /* 0xffffffd800ac7947 */ /* 0x000fea000383ffff */
.L_x_10072:
[----:B-1----:R1:W2:Y:S02]  /*cc70*/  SYNCS.PHASECHK.TRANS64.TRYWAIT P1, [R23+URZ+0x2d840], R0 ;  /* 0x02d84000170075a7 */ /* 0x0022a4000802017f */
[----:B--2---:R-:W-:Y:S05]  /*cc80*/  @!P1 NANOSLEEP.SYNCS 0x989680 ;  /* 0x009896800000995d */ /* 0x004fea0003900000 */
[----:B------:R-:W2:Y:S02]  /*cc90*/  @!P1 SYNCS.PHASECHK.TRANS64 P1, [R23+URZ+0x2d840], R0 ;  /* 0x02d84000170095a7 */ /* 0x000ea4000802007f */
[----:B--2---:R-:W-:Y:S05]  /*cca0*/  @!P1 BRA `(.L_x_10072) ;  /* 0xfffffffc00f09947 */ /* 0x004fea000383ffff */
[----:B------:R-:W-:Y:S05]  /*ccb0*/  BRA `(.L_x_10146) ;  /* 0xffffffd800b87947 */ /* 0x000fea000383ffff */
.L_x_10074:
[----:B--2---:R2:W3:Y:S02]  /*ccc0*/  SYNCS.PHASECHK.TRANS64.TRYWAIT P1, [R3+URZ+0x2d860], R2 ;  /* 0x02d86002030075a7 */ /* 0x0044e4000802017f */
[----:B---3--:R-:W-:Y:S05]  /*ccd0*/  @!P1 NANOSLEEP.SYNCS 0x989680 ;  /* 0x009896800000995d */ /* 0x008fea0003900000 */
[----:B------:R-:W3:Y:S02]  /*cce0*/  @!P1 SYNCS.PHASECHK.TRANS64 P1, [R3+URZ+0x2d860], R2 ;  /* 0x02d86002030095a7 */ /* 0x000ee4000802007f */
[----:B---3--:R-:W-:Y:S05]  /*ccf0*/  @!P1 BRA `(.L_x_10074) ;  /* 0xfffffffc00f09947 */ /* 0x008fea000383ffff */
[----:B------:R-:W-:Y:S05]  /*cd00*/  BRA `(.L_x_10147) ;  /* 0xffffffd800b47947 */ /* 0x000fea000383ffff */
.L_x_10148:
        /* <DEDUP_REMOVED lines=15> */
.L_x_15852:


//--------------------- .text._ZN7cutlass13device_kernelIN5flash11enable_sm90INS1_16FlashAttnFwdSm90INS1_25CollectiveMainloopFwdSm90ILi2EN4cute5tupleIJNS5_1CILi1EEES8_S8_EEENS6_IJNS7_ILi192EEENS7_ILi128EEENS7_ILi96EEEEEELi96ENS_10bfloat16_tEfNS_4arch4Sm90ELb0ELb0ELb0ELb1ELb1ELb0ELb0ELb0ELb1ELb1ELb0ELb0EEENS1_21CollectiveEpilogueFwdINS6_IJSA_SC_SB_EEES9_SE_SG_Li384ELb1ELb1ELb0ELb0EEENS1_36VarlenDynamicPersistentTileSchedulerILi192ELi128ELi384ELi128ELb0ELb1ELb1ELb0ELb1ELb1EEEEEEEEEvNT_6ParamsE --------------------------
	.section	.text._ZN7cutlass13device_kernelIN5flash11enable_sm90INS1_16FlashAttnFwdSm90INS1_25CollectiveMainloopFwdSm90ILi2EN4cute5tupleIJNS5_1CILi1EEES8_S8_EEENS6_IJNS7_ILi192EEENS7_ILi128EEENS7_ILi96EEEEEELi96ENS_10bfloat16_tEfNS_4arch4Sm90ELb0ELb0ELb0ELb1ELb1ELb0ELb0ELb0ELb1ELb1ELb0ELb0EEENS1_21CollectiveEpilogueFwdINS6_IJSA_SC_SB_EEES9_SE_SG_Li384ELb1ELb1ELb0ELb0EEENS1_36VarlenDynamicPersistentTileSchedulerILi192ELi128ELi384ELi128ELb0ELb1ELb1ELb0ELb1ELb1EEEEEEEEEvNT_6ParamsE,"ax",@progbits
	.align	128
.text._ZN7cutlass13device_kernelIN5flash11enable_sm90INS1_16FlashAttnFwdSm90INS1_25CollectiveMainloopFwdSm90ILi2EN4cute5tupleIJNS5_1CILi1EEES8_S8_EEENS6_IJNS7_ILi192EEENS7_ILi128EEENS7_ILi96EEEEEELi96ENS_10bfloat16_tEfNS_4arch4Sm90ELb0ELb0ELb0ELb1ELb1ELb0ELb0ELb0ELb1ELb1ELb0ELb0EEENS1_21CollectiveEpilogueFwdINS6_IJSA_SC_SB_EEES9_SE_SG_Li384ELb1ELb1ELb0ELb0EEENS1_36VarlenDynamicPersistentTileSchedulerILi192ELi128ELi384ELi128ELb0ELb1ELb1ELb0ELb1ELb1EEEEEEEEEvNT_6ParamsE:
        .type           _ZN7cutlass13device_kernelIN5flash11enable_sm90INS1_16FlashAttnFwdSm90INS1_25CollectiveMainloopFwdSm90ILi2EN4cute5tupleIJNS5_1CILi1EEES8_S8_EEENS6_IJNS7_ILi192EEENS7_ILi128EEENS7_ILi96EEEEEELi96ENS_10bfloat16_tEfNS_4arch4Sm90ELb0ELb0ELb0ELb1ELb1ELb0ELb0ELb0ELb1ELb1ELb0ELb0EEENS1_21CollectiveEpilogueFwdINS6_IJSA_SC_SB_EEES9_SE_SG_Li384ELb1ELb1ELb0ELb0EEENS1_36VarlenDynamicPersistentTileSchedulerILi192ELi128ELi384ELi128ELb0ELb1ELb1ELb0ELb1ELb1EEEEEEEEEvNT_6ParamsE,@function
        .size           _ZN7cutlass13device_kernelIN5flash11enable_sm90INS1_16FlashAttnFwdSm90INS1_25CollectiveMainloopFwdSm90ILi2EN4cute5tupleIJNS5_1CILi1EEES8_S8_EEENS6_IJNS7_ILi192EEENS7_ILi128EEENS7_ILi96EEEEEELi96ENS_10bfloat16_tEfNS_4arch4Sm90ELb0ELb0ELb0ELb1ELb1ELb0ELb0ELb0ELb1ELb1ELb0ELb0EEENS1_21CollectiveEpilogueFwdINS6_IJSA_SC_SB_EEES9_SE_SG_Li384ELb1ELb1ELb0ELb0EEENS1_36VarlenDynamicPersistentTileSchedulerILi192ELi128ELi384ELi128ELb0ELb1ELb1ELb0ELb1ELb1EEEEEEEEEvNT_6ParamsE,(.L_x_15853 - _ZN7cutlass13device_kernelIN5flash11enable_sm90INS1_16FlashAttnFwdSm90INS1_25CollectiveMainloopFwdSm90ILi2EN4cute5tupleIJNS5_1CILi1EEES8_S8_EEENS6_IJNS7_ILi192EEENS7_ILi128EEENS7_ILi96EEEEEELi96ENS_10bfloat16_tEfNS_4arch4Sm90ELb0ELb0ELb0ELb1ELb1ELb0ELb0ELb0ELb1ELb1ELb0ELb0EEENS1_21CollectiveEpilogueFwdINS6_IJSA_SC_SB_EEES9_SE_SG_Li384ELb1ELb1ELb0ELb0EEENS1_36VarlenDynamicPersistentTileSchedulerILi192ELi128ELi384ELi128ELb0ELb1ELb1ELb0ELb1ELb1EEEEEEEEEvNT_6ParamsE)
        .other          _ZN7cutlass13device_kernelIN5flash11enable_sm90INS1_16FlashAttnFwdSm90INS1_25CollectiveMainloopFwdSm90ILi2EN4cute5tupleIJNS5_1CILi1EEES8_S8_EEENS6_IJNS7_ILi192EEENS7_ILi128EEENS7_ILi96EEEEEELi96ENS_10bfloat16_tEfNS_4arch4Sm90ELb0ELb0ELb0ELb1ELb1ELb0ELb0ELb0ELb1ELb1ELb0ELb0EEENS1_21CollectiveEpilogueFwdINS6_IJSA_SC_SB_EEES9_SE_SG_Li384ELb1ELb1ELb0ELb0EEENS1_36VarlenDynamicPersistentTileSchedulerILi192ELi128ELi384ELi128ELb0ELb1ELb1ELb0ELb1ELb1EEEEEEEEEvNT_6ParamsE,@"STO_CUDA_ENTRY STV_DEFAULT"
_ZN7cutlass13device_kernelIN5flash11enable_sm90INS1_16FlashAttnFwdSm90INS1_25CollectiveMainloopFwdSm90ILi2EN4cute5tupleIJNS5_1CILi1EEES8_S8_EEENS6_IJNS7_ILi192EEENS7_ILi128EEENS7_ILi96EEEEEELi96ENS_10bfloat16_tEfNS_4arch4Sm90ELb0ELb0ELb0ELb1ELb1ELb0ELb0ELb0ELb1ELb1ELb0ELb0EEENS1_21CollectiveEpilogueFwdINS6_IJSA_SC_SB_EEES9_SE_SG_Li384ELb1ELb1ELb0ELb0EEENS1_36VarlenDynamicPersistentTileSchedulerILi192ELi128ELi384ELi128ELb0ELb1ELb1ELb0ELb1ELb1EEEEEEEEEvNT_6ParamsE:
        /* <DEDUP_REMOVED lines=8> */
[----:B------:R-:W0:Y:S02]  /*0080*/  SHFL.IDX PT, R2, R0, RZ, 0x1f ;  /* 0x00001fff00027589 */ /* 0x000e2400000e0000 */
[C---:B0-----:R-:W-:Y:S02]  /*0090*/  ISETP.NE.OR P0, PT, R2.reuse, RZ, !P0 ;  /* 0x000000ff0200720c */ /* 0x041fe40004705670 */
[----:B------:R-:W-:Y:S02]  /*00a0*/  ISETP.NE.AND P1, PT, R2, RZ, PT ;  /* 0x000000ff0200720c */ /* 0x000fe40003f25270 */
[----:B------:R0:W1:Y:S09]  /*00b0*/  SHFL.IDX PT, R2, R3, RZ, 0x1f ;  /* 0x00001fff03027589 */ /* 0x00007200000e0000 */
        /* <DEDUP_REMOVED lines=33> */
.L_x_10149:
        /* <DEDUP_REMOVED lines=22> */
.L_x_10150:
        /* <DEDUP_REMOVED lines=18> */
.L_x_10151:
        /* <DEDUP_REMOVED lines=22> */
.L_x_10152:
        /* <DEDUP_REMOVED lines=22> */
.L_x_10153:
        /* <DEDUP_REMOVED lines=8> */
.L_x_10155:
[----:B------:R-:W-:-:S08]  /*0890*/  NOP ;  /* 0x0000000000007918 */ /* 0x000fd00000000000 */
[----:B------:R-:W0:Y:S02]  /*08a0*/  USETMAXREG.TRY_ALLOC.CTAPOOL UP0, 0xa0 ;  /* 0x000000a0000079c8 */ /* 0x000e240008000600 */
[----:B0-----:R-:W-:-:S13]  /*08b0*/  PLOP3.LUT P0, PT, PT, PT, UP0, 0x80, 0x0 ;  /* 0x000000000000781c */ /* 0x001fda0003f0f008 */
[----:B------:R-:W-:Y:S05]  /*08c0*/  @!P0 BRA `(.L_x_10155) ;  /* 0xfffffffc00f08947 */ /* 0x000fea000383ffff */
[----:B------:R-:W0:Y:S01]  /*08d0*/  S2R R2, SR_TID.X ;  /* 0x0000000000027919 */ /* 0x000e220000002100 */
[----:B------:R-:W1:Y:S01]  /*08e0*/  S2UR UR41, SR_CgaCtaId ;  /* 0x00000000002979c3 */ /* 0x000e620000008800 */
[----:B------:R-:W-:Y:S01]  /*08f0*/  UMOV UR40, 0x400 ;  /* 0x0000040000287882 */ /* 0x000fe20000000000 */
[----:B------:R-:W-:Y:S01]  /*0900*/  ULDC UR4, c[0x0][0xc3c] ;  /* 0x00030f0000047ab9 */ /* 0x000fe20000000800 */
[----:B-1----:R-:W-:-:S05]  /*0910*/  ULEA UR40, UR41, UR40, 0x18 ;  /* 0x0000002829287291 */ /* 0x002fca000f8ec03f */
[----:B------:R-:W-:Y:S06]  /*0920*/  BAR.ARV 0x8, 0x200 ;  /* 0x0208000000007b1d */ /* 0x000fec0000002000 */
[----:B0-----:R-:W-:-:S04]  /*0930*/  LOP3.LUT R0, R2, 0xffffff80, RZ, 0xc0, !PT ;  /* 0xffffff8002007812 */ /* 0x001fc800078ec0ff */
[----:B------:R-:W-:-:S13]  /*0940*/  ISETP.NE.AND P0, PT, R0, 0x80, PT ;  /* 0x000000800000780c */ /* 0x000fda0003f05270 */
[----:B------:R-:W-:Y:S08]  /*0950*/  @!P0 BAR.ARV 0x9, 0x100 ;  /* 0x0244000000008b1d */ /* 0x000ff00000002000 */
[----:B------:R-:W-:Y:S06]  /*0960*/  BAR.SYNC.DEFER_BLOCKING 0x5, 0x200 ;  /* 0x0148000000007b1d */ /* 0x000fec0000010000 */
[----:B------:R-:W0:Y:S02]  /*0970*/  LDS.128 R32, [UR40+0x2d8d0] ;  /* 0x02d8d028ff207984 */ /* 0x000e240008000c00 */
[----:B------:R-:W-:Y:S06]  /*0980*/  BAR.ARV 0x4, 0x200 ;  /* 0x0108000000007b1d */ /* 0x000fec0000002000 */
[----:B0-----:R-:W-:-:S13]  /*0990*/  ISETP.GE.AND P0, PT, R35, UR4, PT ;  /* 0x0000000423007c0c */ /* 0x001fda000bf06270 */
[----:B------:R-:W-:Y:S05]  /*09a0*/  @P0 EXIT ;  /* 0x000000000000094d */ /* 0x000fea0003800000 */
[----:B------:R-:W2:Y:S01]  /*09b0*/  LDL.LU R13, [R1+0x1c] ;  /* 0x00001c00010d7983 */ /* 0x000ea20000300800 */
[----:B------:R-:W-:-:S05]  /*09c0*/  VIADD R155, R2, 0xffffff80 ;  /* 0xffffff80029b7836 */ /* 0x000fca0000000000 */
[----:B------:R-:W-:-:S04]  /*09d0*/  SHF.R.S32.HI R0, RZ, 0x1f, R155 ;  /* 0x0000001fff007819 */ /* 0x000fc8000001149b */
[CC--:B------:R-:W-:Y:S02]  /*09e0*/  LEA.HI R147, R0.reuse, R155.reuse, RZ, 0x7 ;  /* 0x0000009b00937211 */ /* 0x0c0fe400078f38ff */
[----:B------:R-:W-:Y:S02]  /*09f0*/  LEA.HI R2, R0, R155, RZ, 0x4 ;  /* 0x0000009b00027211 */ /* 0x000fe400078f20ff */
[----:B------:R-:W-:Y:S02]  /*0a00*/  LOP3.LUT R146, R147, 0xffffff80, RZ, 0xc0, !PT ;  /* 0xffffff8093927812 */ /* 0x000fe400078ec0ff */
[C---:B------:R-:W-:Y:S02]  /*0a10*/  LOP3.LUT R4, R2.reuse, 0xfffffff0, RZ, 0xc0, !PT ;  /* 0xfffffff002047812 */ /* 0x040fe400078ec0ff */
[----:B------:R-:W-:Y:S01]  /*0a20*/  SHF.R.S32.HI R5, RZ, 0x4, R2 ;  /* 0x00000004ff057819 */ /* 0x000fe20000011402 */
[C---:B------:R-:W-:Y:S02]  /*0a30*/  IMAD.IADD R146, R155.reuse, 0x1, -R146 ;  /* 0x000000019b927824 */ /* 0x040fe400078e0a92 */
[----:B------:R-:W-:Y:S01]  /*0a40*/  IMAD.IADD R4, R155, 0x1, -R4 ;  /* 0x000000019b047824 */ /* 0x000fe200078e0a04 */
[----:B------:R-:W-:-:S02]  /*0a50*/  LEA.HI R2, R2, R5, RZ, 0x1 ;  /* 0x0000000502027211 */ /* 0x000fc400078f08ff */
[----:B------:R-:W-:Y:S02]  /*0a60*/  SHF.R.S32.HI R9, RZ, 0x1f, R146 ;  /* 0x0000001fff097819 */ /* 0x000fe40000011492 */
[----:B------:R-:W-:Y:S02]  /*0a70*/  SHF.R.S32.HI R3, RZ, 0x1f, R4 ;  /* 0x0000001fff037819 */ /* 0x000fe40000011404 */
        /* <DEDUP_REMOVED lines=10> */
[----:B------:R-:W-:Y:S02]  /*0b20*/  LOP3.LUT R11, R7, 0xfffffff8, RZ, 0xc0, !PT ;  /* 0xfffffff8070b7812 */ /* 0x000fe400078ec0ff */
[----:B------:R-:W-:-:S02]  /*0b30*/  SHF.R.S32.HI R6, RZ, 0x5, R6 ;  /* 0x00000005ff067819 */ /* 0x000fc40000011406 */
[C---:B------:R-:W-:Y:S01]  /*0b40*/  R2P PR, R5.reuse, 0x6 ;  /* 0x0000000605007804 */ /* 0x040fe20000000000 */
[----:B------:R-:W-:Y:S02]  /*0b50*/  IMAD.SHL.U32 R5, R5, 0x40, RZ ;  /* 0x0000004005057824 */ /* 0x000fe400078e00ff */
[----:B------:R-:W-:Y:S01]  /*0b60*/  IMAD.IADD R10, R10, 0x1, -R11 ;  /* 0x000000010a0a7824 */ /* 0x000fe200078e0a0b */
[----:B------:R-:W-:Y:S01]  /*0b70*/  LEA R11, R6, R4, 0x4 ;  /* 0x00000004060b7211 */ /* 0x000fe200078e20ff */
[----:B------:R-:W-:Y:S01]  /*0b80*/  IMAD.SHL.U32 R2, R2, 0x8, RZ ;  /* 0x0000000802027824 */ /* 0x000fe200078e00ff */
[----:B------:R-:W-:Y:S01]  /*0b90*/  LOP3.LUT R5, R5, 0x1c0, RZ, 0xc0, !PT ;  /* 0x000001c005057812 */ /* 0x000fe200078ec0ff */
[----:B------:R-:W-:Y:S01]  /*0ba0*/  IMAD.SHL.U32 R3, R3, 0x40, RZ ;  /* 0x0000004003037824 */ /* 0x000fe200078e00ff */
[----:B------:R-:W-:Y:S01]  /*0bb0*/  SHF.R.S32.HI R147, RZ, 0x7, R147 ;  /* 0x00000007ff937819 */ /* 0x000fe20000011493 */
[--C-:B------:R-:W-:Y:S01]  /*0bc0*/  IMAD.U32 R152, R11, 0x20, R2.reuse ;  /* 0x000000200b987824 */ /* 0x100fe200078e0002 */
[----:B------:R-:W-:-:S02]  /*0bd0*/  LOP3.LUT R2, R5, 0x8, R2, 0xf8, !PT ;  /* 0x0000000805027812 */ /* 0x000fc400078ef802 */
[----:B------:R-:W-:Y:S02]  /*0be0*/  LOP3.LUT R3, R3, 0x7ffffe00, RZ, 0xc0, !PT ;  /* 0x7ffffe0003037812 */ /* 0x000fe400078ec0ff */
[----:B------:R-:W-:Y:S01]  /*0bf0*/  SHF.R.U32.HI R5, RZ, 0x3, R5 ;  /* 0x00000003ff057819 */ /* 0x000fe20000011605 */
[----:B------:R-:W-:Y:S01]  /*0c00*/  IMAD.HI R7, R147, 0x55555556, RZ ;  /* 0x5555555693077827 */ /* 0x000fe200078e02ff */
[----:B------:R-:W-:Y:S02]  /*0c10*/  LEA.HI R9, R9, R146, RZ, 0x5 ;  /* 0x0000009209097211 */ /* 0x000fe400078f28ff */
[----:B------:R-:W-:Y:S01]  /*0c20*/  LOP3.LUT R2, R2, R5, RZ, 0x3c, !PT ;  /* 0x0000000502027212 */ /* 0x000fe200078e3cff */
[----:B------:R-:W-:Y:S01]  /*0c30*/  IMAD R3, R6, 0x400, R3 ;  /* 0x0000040006037824 */ /* 0x000fe200078e0203 */
[----:B------:R-:W-:Y:S02]  /*0c40*/  LEA.HI R0, R0, R155, RZ, 0x2 ;  /* 0x0000009b00007211 */ /* 0x000fe400078f10ff */
[----:B------:R-:W-:Y:S01]  /*0c50*/  LEA.HI R4, R7, R7, RZ, 0x1 ;  /* 0x0000000707047211 */ /* 0x000fe200078f08ff */
[----:B------:R-:W-:Y:S01]  /*0c60*/  IMAD.IADD R3, R3, 0x1, R2 ;  /* 0x0000000103037824 */ /* 0x000fe200078e0202 */
[----:B------:R-:W-:-:S02]  /*0c70*/  SHF.R.S32.HI R9, RZ, 0x5, R9 ;  /* 0x00000005ff097819 */ /* 0x000fc40000011409 */
[----:B------:R-:W-:Y:S01]  /*0c80*/  LOP3.LUT R2, R0, 0xfffffffc, RZ, 0xc0, !PT ;  /* 0xfffffffc00027812 */ /* 0x000fe200078ec0ff */
[----:B------:R-:W-:Y:S02]  /*0c90*/  IMAD R4, R4, -0x3, R147 ;  /* 0xfffffffd04047824 */ /* 0x000fe400078e0293 */
[----:B------:R-:W-:Y:S01]  /*0ca0*/  IMAD R9, R9, 0x10, R10 ;  /* 0x0000001009097824 */ /* 0x000fe200078e020a */
[----:B------:R-:W-:Y:S02]  /*0cb0*/  IADD3 R143, R155, -R2, RZ ;  /* 0x800000029b8f7210 */ /* 0x000fe40007ffe0ff */
[----:B------:R-:W-:Y:S01]  /*0cc0*/  LEA R16, R3, UR40, 0x1 ;  /* 0x0000002803107c11 */ /* 0x000fe2000f8e08ff */
[----:B------:R-:W-:Y:S01]  /*0cd0*/  IMAD R148, R4, 0x40, R9 ;  /* 0x0000004004947824 */ /* 0x000fe200078e0209 */
[C---:B------:R-:W-:Y:S01]  /*0ce0*/  LEA.HI R4, R143.reuse, R143, RZ, 0x1 ;  /* 0x0000008f8f047211 */ /* 0x040fe200078f08ff */
[----:B------:R-:W-:Y:S01]  /*0cf0*/  IMAD.MOV.U32 R17, RZ, RZ, 0x40 ;  /* 0x00000040ff117424 */ /* 0x000fe200078e00ff */
[----:B------:R-:W-:Y:S01]  /*0d00*/  LOP3.LUT R7, R8, 0x7ffffffc, RZ, 0xc0, !PT ;  /* 0x7ffffffc08077812 */ /* 0x000fe200078ec0ff */
[----:B------:R-:W-:Y:S01]  /*0d10*/  VIADD R18, R16, 0x21800 ;  /* 0x0002180010127836 */ /* 0x000fe20000000000 */
[----:B------:R-:W-:Y:S01]  /*0d20*/  LOP3.LUT R4, R4, 0x1ffffffe, RZ, 0xc0, !PT ;  /* 0x1ffffffe04047812 */ /* 0x000fe200078ec0ff */
[----:B------:R-:W-:Y:S01]  /*0d30*/  IMAD.SHL.U32 R137, R143, 0x8, RZ ;  /* 0x000000088f897824 */ /* 0x000fe200078e00ff */
[----:B------:R-:W-:Y:S01]  /*0d40*/  SEL R17, R17, 0xffffffc0, !P2 ;  /* 0xffffffc011117807 */ /* 0x000fe20005000000 */
[----:B------:R-:W-:Y:S01]  /*0d50*/  VIADD R22, R16, 0x21820 ;  /* 0x0002182010167836 */ /* 0x000fe20000000000 */
[----:B------:R-:W-:Y:S01]  /*0d60*/  @P1 IADD3 R22, R18, -0x20, RZ ;  /* 0xffffffe012161810 */ /* 0x000fe20007ffe0ff */
[----:B------:R-:W-:-:S02]  /*0d70*/  VIADD R140, R137, 0x20 ;  /* 0x00000020898c7836 */ /* 0x000fc40000000000 */
[----:B------:R-:W-:Y:S02]  /*0d80*/  VIADD R142, R137, 0x40 ;  /* 0x00000040898e7836 */ /* 0x000fe40000000000 */
[----:B------:R-:W-:Y:S02]  /*0d90*/  IMAD.MOV.U32 R12, RZ, RZ, -0x2 ;  /* 0xfffffffeff0c7424 */ /* 0x000fe400078e00ff */
[----:B------:R-:W-:Y:S02]  /*0da0*/  IMAD.IADD R7, R146, 0x1, -R7 ;  /* 0x0000000192077824 */ /* 0x000fe400078e0a07 */
[----:B------:R-:W-:Y:S01]  /*0db0*/  IMAD.IADD R3, R143, 0x1, -R4 ;  /* 0x000000018f037824 */ /* 0x000fe200078e0a04 */
[----:B------:R-:W-:Y:S01]  /*0dc0*/  SHF.R.S32.HI R144, RZ, 0x2, R0 ;  /* 0x00000002ff907819 */ /* 0x000fe20000011400 */
[----:B------:R-:W-:Y:S01]  /*0dd0*/  IMAD.IADD R18, R18, 0x1, R17 ;  /* 0x0000000112127824 */ /* 0x000fe200078e0211 */
[----:B------:R-:W-:Y:S01]  /*0de0*/  SHF.R.S32.HI R154, RZ, 0x1f, R140 ;  /* 0x0000001fff9a7819 */ /* 0x000fe2000001148c */
[----:B------:R-:W-:Y:S01]  /*0df0*/  IMAD R151, R7, R12, 0x80 ;  /* 0x0000008007977424 */ /* 0x000fe200078e020c */
[----:B------:R-:W-:Y:S01]  /*0e00*/  SHF.R.S32.HI R153, RZ, 0x1f, R142 ;  /* 0x0000001fff997819 */ /* 0x000fe2000001148e */
[----:B------:R-:W-:-:S02]  /*0e10*/  IMAD.MOV.U32 R145, RZ, RZ, RZ ;  /* 0x000000ffff917224 */ /* 0x000fc400078e00ff */
[----:B------:R-:W-:Y:S02]  /*0e20*/  IMAD.MOV.U32 R2, RZ, RZ, RZ ;  /* 0x000000ffff027224 */ /* 0x000fe400078e00ff */
[----:B------:R-:W-:Y:S02]  /*0e30*/  IMAD R150, R3, 0x8, R148 ;  /* 0x0000000803967824 */ /* 0x000fe400078e0294 */
[----:B------:R-:W-:Y:S02]  /*0e40*/  IMAD.IADD R17, R17, 0x1, R22 ;  /* 0x0000000111117824 */ /* 0x000fe400078e0216 */
[----:B------:R-:W-:Y:S01]  /*0e50*/  VIADD R23, R22, 0x6000 ;  /* 0x0000600016177836 */ /* 0x000fe20000000000 */
[----:B------:R-:W-:Y:S01]  /*0e60*/  UMOV UR38, URZ ;  /* 0x0000003f00267c82 */ /* 0x000fe20008000000 */
[----:B--2---:R-:W-:-:S07]  /*0e70*/  LOP3.LUT R19, R13, 0x1, RZ, 0xfc, !PT ;  /* 0x000000010d137812 */ /* 0x004fce00078efcff */
.L_x_10193:
[----:B--23--:R-:W0:Y:S01]  /*0e80*/  LDC.64 R4, c[0x0][0xc88] ;  /* 0x00032200ff047b82 */ /* 0x00ce220000000a00 */
[----:B------:R-:W-:Y:S01]  /*0e90*/  ULDC.64 UR4, c[0x0][0xa28] ;  /* 0x00028a0000047ab9 */ /* 0x000fe20000000a00 */
[----:B-1----:R-:W-:Y:S01]  /*0ea0*/  IMAD.MOV.U32 R3, RZ, RZ, RZ ;  /* 0x000000ffff037224 */ /* 0x002fe200078e00ff */
[----:B------:R-:W-:Y:S01]  /*0eb0*/  ULDC.64 UR6, c[0x0][0xa20] ;  /* 0x0002880000067ab9 */ /* 0x000fe20000000a00 */
[----:B0-----:R-:W-:-:S05]  /*0ec0*/  IMAD.WIDE R4, R35, 0x4, R4 ;  /* 0x0000000423047825 */ /* 0x001fca00078e0204 */
[----:B------:R-:W2:Y:S01]  /*0ed0*/  LDG.E R136, desc[UR36][R4.64] ;  /* 0x0000002404887981 */ /* 0x000ea2000c1e1900 */
[----:B------:R-:W-:-:S04]  /*0ee0*/  ISETP.NE.U32.AND P0, PT, RZ, UR4, PT ;  /* 0x00000004ff007c0c */ /* 0x000fc8000bf05070 */
[----:B------:R-:W-:Y:S02]  /*0ef0*/  ISETP.NE.AND.EX P0, PT, RZ, UR5, PT, P0 ;  /* 0x00000005ff007c0c */ /* 0x000fe4000bf05300 */
[----:B--2---:R-:W-:-:S11]  /*0f00*/  SHF.R.S32.HI R141, RZ, 0x1f, R136 ;  /* 0x0000001fff8d7819 */ /* 0x004fd60000011488 */
[----:B------:R-:W-:-:S04]  /*0f10*/  @P0 LEA R6, P1, R136, UR4, 0x2 ;  /* 0x0000000488060c11 */ /* 0x000fc8000f8210ff */
[----:B------:R-:W-:Y:S01]  /*0f20*/  @P0 LEA.HI.X R7, R136, UR5, R141, 0x2, P1 ;  /* 0x0000000588070c11 */ /* 0x000fe200088f148d */
[----:B------:R-:W-:-:S04]  /*0f30*/  ULDC.64 UR4, c[0x0][0x418] ;  /* 0x0001060000047ab9 */ /* 0x000fc80000000a00 */
[----:B------:R0:W5:Y:S01]  /*0f40*/  @P0 LDG.E R3, desc[UR36][R6.64] ;  /* 0x0000002406030981 */ /* 0x000162000c1e1900 */
[----:B------:R-:W-:Y:S01]  /*0f50*/  ISETP.NE.U32.AND P0, PT, RZ, UR6, PT ;  /* 0x00000006ff007c0c */ /* 0x000fe2000bf05070 */
[----:B------:R-:W-:-:S03]  /*0f60*/  UISETP.NE.U32.AND UP0, UPT, UR4, URZ, UPT ;  /* 0x0000003f0400728c */ /* 0x000fc6000bf05070 */
[----:B------:R-:W-:Y:S01]  /*0f70*/  ISETP.NE.AND.EX P0, PT, RZ, UR7, PT, P0 ;  /* 0x00000007ff007c0c */ /* 0x000fe2000bf05300 */
[----:B------:R-:W-:Y:S01]  /*0f80*/  UISETP.NE.AND.EX UP0, UPT, UR5, URZ, UPT, UP0 ;  /* 0x0000003f0500728c */ /* 0x000fe2000bf05300 */
[----:B------:R-:W-:Y:S02]  /*0f90*/  ULDC UR4, c[0x0][0x424] ;  /* 0x0001090000047ab9 */ /* 0x000fe40000000800 */
[----:B------:R-:W-:Y:S01]  /*0fa0*/  ULDC UR5, c[0x0][0x2f0] ;  /* 0x0000bc0000057ab9 */ /* 0x000fe20000000800 */
[----:B------:R-:W-:-:S04]  /*0fb0*/  USEL UR4, UR4, 0x1, UP0 ;  /* 0x0000000104047887 */ /* 0x000fc80008000000 */
[----:B------:R-:W-:-:S04]  /*0fc0*/  UIMAD UR4, UR4, UR5, URZ ;  /* 0x00000005040472a4 */ /* 0x000fc8000f8e023f */
[C---:B------:R-:W-:Y:S02]  /*0fd0*/  @P0 LEA R4, P1, R136.reuse, UR6, 0x2 ;  /* 0x0000000688040c11 */ /* 0x040fe4000f8210ff */
[----:B------:R-:W-:Y:S02]  /*0fe0*/  IMAD.U32 R88, RZ, RZ, UR4 ;  /* 0x00000004ff587e24 */ /* 0x000fe4000f8e00ff */
[----:B------:R-:W-:-:S05]  /*0ff0*/  @P0 LEA.HI.X R5, R136, UR7, R141, 0x2, P1 ;  /* 0x0000000788050c11 */ /* 0x000fca00088f148d */
[----:B------:R0:W5:Y:S01]  /*1000*/  @P0 LDG.E R88, desc[UR36][R4.64] ;  /* 0x0000002404580981 */ /* 0x000162000c1e1900 */
[----:B----4-:R-:W-:Y:S05]  /*1010*/  @P0 BRA `(.L_x_10156) ;  /* 0x0000000000240947 */ /* 0x010fea0003800000 */
[----:B------:R-:W-:Y:S02]  /*1020*/  ULDC.64 UR4, c[0x0][0xa08] ;  /* 0x0002820000047ab9 */ /* 0x000fe40000000a00 */
[----:B------:R-:W-:-:S04]  /*1030*/  ISETP.NE.U32.AND P0, PT, RZ, UR4, PT ;  /* 0x00000004ff007c0c */ /* 0x000fc8000bf05070 */
[----:B------:R-:W-:-:S13]  /*1040*/  ISETP.NE.AND.EX P0, PT, RZ, UR5, PT, P0 ;  /* 0x00000005ff007c0c */ /* 0x000fda000bf05300 */
[----:B------:R-:W-:Y:S05]  /*1050*/  @!P0 BRA `(.L_x_10156) ;  /* 0x0000000000148947 */ /* 0x000fea0003800000 */
[----:B0-----:R-:W0:Y:S02]  /*1060*/  LDC.64 R4, c[0x0][0xa08] ;  /* 0x00028200ff047b82 */ /* 0x001e240000000a00 */
[----:B0-----:R-:W-:-:S05]  /*1070*/  IMAD.WIDE R4, R136, 0x4, R4 ;  /* 0x0000000488047825 */ /* 0x001fca00078e0204 */
[----:B-----5:R-:W2:Y:S04]  /*1080*/  LDG.E R88, desc[UR36][R4.64] ;  /* 0x0000002404587981 */ /* 0x020ea8000c1e1900 */
[----:B------:R-:W2:Y:S02]  /*1090*/  LDG.E R7, desc[UR36][R4.64+0x4] ;  /* 0x0000042404077981 */ /* 0x000ea4000c1e1900 */
[----:B--2---:R-:W-:-:S07]  /*10a0*/  IMAD.IADD R88, R7, 0x1, -R88 ;  /* 0x0000000107587824 */ /* 0x004fce00078e0a58 */
.L_x_10156:
[----:B-----5:R-:W-:Y:S01]  /*10b0*/  IMAD.IADD R88, R88, 0x1, -R3 ;  /* 0x0000000158587824 */ /* 0x020fe200078e0a03 */
[----:B------:R-:W-:Y:S01]  /*10c0*/  MOV R139, R33 ;  /* 0x00000021008b7202 */ /* 0x000fe20000000f00 */
[----:B------:R-:W-:Y:S01]  /*10d0*/  IMAD.MOV.U32 R138, RZ, RZ, R34 ;  /* 0x000000ffff8a7224 */ /* 0x000fe200078e0022 */
[----:B------:R-:W-:Y:S01]  /*10e0*/  PLOP3.LUT P0, PT, PT, PT, PT, 0x80, 0x0 ;  /* 0x000000000000781c */ /* 0x000fe20003f0f070 */
[C---:B------:R-:W-:Y:S01]  /*10f0*/  VIADD R0, R88.reuse, 0x7f ;  /* 0x0000007f58007836 */ /* 0x040fe20000000000 */
[----:B------:R-:W-:Y:S02]  /*1100*/  ISETP.GE.AND P1, PT, R88, 0x1, PT ;  /* 0x000000015800780c */ /* 0x000fe40003f26270 */
[----:B------:R-:W-:Y:S01]  /*1110*/  CS2R R28, SRZ ;  /* 0x00000000001c7805 */ /* 0x000fe2000001ff00 */
[----:B------:R-:W-:Y:S01]  /*1120*/  IMAD.MOV.U32 R135, RZ, RZ, RZ ;  /* 0x000000ffff877224 */ /* 0x000fe200078e00ff */
[----:B------:R-:W-:Y:S02]  /*1130*/  CS2R R50, SRZ ;  /* 0x0000000000327805 */ /* 0x000fe4000001ff00 */
[----:B------:R-:W-:-:S02]  /*1140*/  SHF.R.S32.HI R3, RZ, 0x1f, R0 ;  /* 0x0000001fff037819 */ /* 0x000fc40000011400 */
[----:B------:R-:W-:Y:S02]  /*1150*/  CS2R R44, SRZ ;  /* 0x00000000002c7805 */ /* 0x000fe4000001ff00 */
[----:B------:R-:W-:Y:S02]  /*1160*/  CS2R R52, SRZ ;  /* 0x0000000000347805 */ /* 0x000fe4000001ff00 */
[----:B------:R-:W-:Y:S02]  /*1170*/  CS2R R40, SRZ ;  /* 0x0000000000287805 */ /* 0x000fe4000001ff00 */
[----:B------:R-:W-:Y:S01]  /*1180*/  LEA.HI R149, R3, R0, RZ, 0x7 ;  /* 0x0000000003957211 */ /* 0x000fe200078f38ff */
        /* <DEDUP_REMOVED lines=18> */
[----:B0-----:R-:W-:Y:S01]  /*12b0*/  CS2R R6, SRZ ;  /* 0x0000000000067805 */ /* 0x001fe2000001ff00 */
[----:B------:R-:W-:Y:S02]  /*12c0*/  IMAD.MOV.U32 R73, RZ, RZ, RZ ;  /* 0x000000ffff497224 */ /* 0x000fe400078e00ff */
[----:B------:R-:W-:Y:S02]  /*12d0*/  IMAD.MOV.U32 R24, RZ, RZ, RZ ;  /* 0x000000ffff187224 */ /* 0x000fe400078e00ff */
[----:B------:R-:W-:Y:S02]  /*12e0*/  IMAD.MOV.U32 R63, RZ, RZ, RZ ;  /* 0x000000ffff3f7224 */ /* 0x000fe400078e00ff */
[----:B------:R-:W-:Y:S01]  /*12f0*/  IMAD.MOV.U32 R8, RZ, RZ, RZ ;  /* 0x000000ffff087224 */ /* 0x000fe200078e00ff */
[----:B------:R-:W-:Y:S06]  /*1300*/  @!P1 BRA `(.L_x_10157) ;  /* 0x0000005000149947 */ /* 0x000fec0003800000 */
[----:B------:R-:W0:Y:S01]  /*1310*/  SHFL.IDX PT, R0, R147, RZ, 0x1f ;  /* 0x00001fff93007589 */ /* 0x000e2200000e0000 */
[----:B------:R-:W-:Y:S01]  /*1320*/  UIADD3 UR6, UR40, 0x21800, URZ ;  /* 0x0002180028067890 */ /* 0x000fe2000fffe03f */
[----:B------:R-:W-:-:S03]  /*1330*/  SHF.R.S32.HI R149, RZ, 0x7, R149 ;  /* 0x00000007ff957819 */ /* 0x000fc60000011495 */
[----:B------:R-:W-:-:S06]  /*1340*/  ULOP3.LUT UP0, URZ, UR6, 0x3ff, URZ, 0xc0, !UPT ;  /* 0x000003ff063f7892 */ /* 0x000fcc000f80c03f */
[----:B------:R-:W-:Y:S02]  /*1350*/  PLOP3.LUT P0, PT, PT, PT, UP0, 0x80, 0x0 ;  /* 0x000000000000781c */ /* 0x000fe40003f0f008 */
[----:B0-----:R-:W-:-:S13]  /*1360*/  R2UR UR42, R0 ;  /* 0x00000000002a72ca */ /* 0x001fda00000e0000 */
[----:B------:R-:W-:-:S04]  /*1370*/  UIMAD.WIDE UR4, UR42, 0x55555556, URZ ;  /* 0x555555562a0478a5 */ /* 0x000fc8000f8e023f */
[----:B------:R-:W-:-:S04]  /*1380*/  ULEA.HI UR5, UR5, UR5, URZ, 0x1 ;  /* 0x0000000505057291 */ /* 0x000fc8000f8f083f */
[----:B------:R-:W-:-:S04]  /*1390*/  UIMAD UR43, UR5, -0x3, UR42 ;  /* 0xfffffffd052b78a4 */ /* 0x000fc8000f8e022a */
[----:B------:R-:W-:-:S04]  /*13a0*/  ULEA UR4, UR43, UR6, 0xd ;  /* 0x000000062b047291 */ /* 0x000fc8000f8e683f */
[----:B------:R-:W-:-:S04]  /*13b0*/  USHF.R.U32.HI UR4, URZ, 0x4, UR4 ;  /* 0x000000043f047899 */ /* 0x000fc80008011604 */
[----:B------:R-:W-:Y:S01]  /*13c0*/  ULOP3.LUT UR39, UR4, 0x3fff, URZ, 0xc0, !UPT ;  /* 0x00003fff04277892 */ /* 0x000fe2000f8ec03f */
[----:B------:R-:W-:Y:S11]  /*13d0*/  @!P0 BRA `(.L_x_10158) ;  /* 0x0000000000408947 */ /* 0x000ff60003800000 */
[----:B------:R-:W-:Y:S01]  /*13e0*/  MOV R0, 0x0 ;  /* 0x0000000000007802 */ /* 0x000fe20000000f00 */
[----:B------:R-:W-:Y:S01]  /*13f0*/  ULDC.64 UR4, c[0x4][0x138] ;  /* 0x01004e0000047ab9 */ /* 0x000fe20000000a00 */
[----:B------:R-:W-:Y:S01]  /*1400*/  ULDC.64 UR6, c[0x4][0x28] ;  /* 0x01000a0000067ab9 */ /* 0x000fe20000000a00 */
[----:B------:R-:W-:Y:S01]  /*1410*/  MOV R4, UR4 ;  /* 0x0000000400047c02 */ /* 0x000fe20008000f00 */
        /* <DEDUP_REMOVED lines=12> */
.L_x_10158:
[----:B------:R-:W-:Y:S02]  /*14e0*/  LEA.HI R0, R145, R145, RZ, 0x1 ;  /* 0x0000009191007211 */ /* 0x000fe400078f08ff */
[----:B------:R-:W-:Y:S02]  /*14f0*/  ISETP.NE.AND P0, PT, R19, 0x3, PT ;  /* 0x000000031300780c */ /* 0x000fe40003f05270 */
[----:B------:R-:W-:-:S05]  /*1500*/  LOP3.LUT R0, R0, 0xfffffffe, RZ, 0xc0, !PT ;  /* 0xfffffffe00007812 */ /* 0x000fca00078ec0ff */
[----:B------:R-:W-:-:S05]  /*1510*/  IMAD.IADD R0, R145, 0x1, -R0 ;  /* 0x0000000191007824 */ /* 0x000fca00078e0a00 */
[----:B------:R-:W-:-:S04]  /*1520*/  SHF.L.U32 R0, R0, 0x1f, RZ ;  /* 0x0000001f00007819 */ /* 0x000fc800000006ff */
[----:B------:R-:W0:Y:S02]  /*1530*/  SYNCS.PHASECHK.TRANS64.TRYWAIT P1, [UR40+0x2d800], R0 ;  /* 0x02d80000ff0075a7 */ /* 0x000e240008020168 */
[----:B0-----:R-:W-:Y:S05]  /*1540*/  @!P1 BRA `(.L_x_10159) ;  /* 0x000000b800e09947 */ /* 0x001fea0003800000 */
.L_x_10278:
[----:B------:R-:W-:Y:S05]  /*1550*/  @!P0 BRA `(.L_x_10160) ;  /* 0x0000000000048947 */ /* 0x000fea0003800000 */
[----:B------:R-:W-:Y:S01]  /*1560*/  BPT.TRAP 0x1 ;  /* 0x000000040000795c */ /* 0x000fe20000300000 */
.L_x_10160:
[----:B------:R-:W-:Y:S02]  /*1570*/  MOV R4, UR38 ;  /* 0x0000002600047c02 */ /* 0x000fe40008000f00 */
[----:B0-----:R-:W-:Y:S02]  /*1580*/  SHF.L.U32 R3, R2, 0x1f, RZ ;  /* 0x0000001f02037819 */ /* 0x001fe400000006ff */
[----:B------:R-:W-:-:S04]  /*1590*/  LEA R4, R4, UR40, 0x3 ;  /* 0x0000002804047c11 */ /* 0x000fc8000f8e18ff */
[----:B------:R0:W1:Y:S01]  /*15a0*/  SYNCS.PHASECHK.TRANS64.TRYWAIT P1, [R4+URZ+0x2d830], R3 ;  /* 0x02d83003040075a7 */ /* 0x000062000802017f */
[----:B------:R-:W-:Y:S05]  /*15b0*/  @!P0 BRA `(.L_x_10161) ;  /* 0x0000000000048947 */ /* 0x000fea0003800000 */
[----:B------:R-:W-:Y:S01]  /*15c0*/  BPT.TRAP 0x1 ;  /* 0x000000040000795c */ /* 0x000fe20000300000 */
.L_x_10161:
[----:B------:R-:W-:Y:S01]  /*15d0*/  IMAD.MOV.U32 R135, RZ, RZ, RZ ;  /* 0x000000ffff877224 */ /* 0x000fe200078e00ff */
[----:B-1----:R-:W-:Y:S06]  /*15e0*/  @P1 BRA `(.L_x_10162) ;  /* 0x0000000000081947 */ /* 0x002fec0003800000 */
[----:B------:R-:W1:Y:S02]  /*15f0*/  SYNCS.PHASECHK.TRANS64.TRYWAIT P1, [R4+URZ+0x2d830], R3 ;  /* 0x02d83003040075a7 */ /* 0x000e64000802017f */
[----:B-1----:R-:W-:Y:S05]  /*1600*/  @!P1 BRA `(.L_x_10163) ;  /* 0x000000b800c89947 */ /* 0x002fea0003800000 */
.L_x_10162:
        /* <DEDUP_REMOVED lines=53> */
.L_x_10164:
[----:B------:R-:W-:Y:S01]  /*1960*/  IMAD.IADD R0, R151, 0x1, R88 ;  /* 0x0000000197007824 */ /* 0x000fe200078e0258 */
[----:B------:R-:W-:Y:S01]  /*1970*/  P2R R7, PR, RZ, 0x1 ;  /* 0x00000001ff077803 */ /* 0x000fe20000000000 */
[----:B------:R-:W-:Y:S01]  /*1980*/  ULDC UR6, c[0x0][0x988] ;  /* 0x0002620000067ab9 */ /* 0x000fe20000000800 */
[--C-:B------:R-:W-:Y:S02]  /*1990*/  IMAD.MOV.U32 R133, RZ, RZ, R135.reuse ;  /* 0x000000ffff857224 */ /* 0x100fe400078e0087 */
[----:B------:R-:W-:Y:S02]  /*19a0*/  IMAD R5, R149, -0x80, R0 ;  /* 0xffffff8095057824 */ /* 0x000fe400078e0200 */
        /* <DEDUP_REMOVED lines=16> */
[----:B01----:R-:W-:Y:S01]  /*1ab0*/  FMNMX.FTZ R3, R24, R10, !PT ;  /* 0x0000000a18037209 */ /* 0x003fe20007810000 */
        /* <DEDUP_REMOVED lines=106> */
[----:B------:R-:W-:Y:S02]  /*2160*/  FSEL R52, R63, -INF , P3 ;  /* 0xff8000003f347808 */ /* 0x000fe40001800000 */
[----:B------:R-:W-:Y:S02]  /*2170*/  P2R R29, PR, RZ, 0x1 ;  /* 0x00000001ff1d7803 */ /* 0x000fe40000000000 */
[----:B------:R-:W-:Y:S02]  /*2180*/  P2R R21, PR, RZ, 0x2 ;  /* 0x00000002ff157803 */ /* 0x000fe40000000000 */
[----:B------:R-:W-:-:S02]  /*2190*/  FSEL R134, R77, -INF , P2 ;  /* 0xff8000004d867808 */ /* 0x000fc40001000000 */
[----:B------:R-:W-:Y:S02]  /*21a0*/  P2R R15, PR, RZ, 0x4 ;  /* 0x00000004ff0f7803 */ /* 0x000fe40000000000 */
[C---:B------:R-:W-:Y:S02]  /*21b0*/  ISETP.GT.AND P3, PT, R5.reuse, 0x70, PT ;  /* 0x000000700500780c */ /* 0x040fe40003f64270 */
[C---:B------:R-:W-:Y:S02]  /*21c0*/  ISETP.GT.AND P4, PT, R5.reuse, 0x71, PT ;  /* 0x000000710500780c */ /* 0x040fe40003f84270 */
[C---:B------:R-:W-:Y:S02]  /*21d0*/  ISETP.GT.AND P5, PT, R5.reuse, 0x78, PT ;  /* 0x000000780500780c */ /* 0x040fe40003fa4270 */
[C---:B------:R-:W-:Y:S02]  /*21e0*/  ISETP.GT.AND P6, PT, R5.reuse, 0x79, PT ;  /* 0x000000790500780c */ /* 0x040fe40003fc4270 */
[----:B------:R-:W-:-:S02]  /*21f0*/  ISETP.GT.AND P2, PT, R5, 0x58, PT ;  /* 0x000000580500780c */ /* 0x000fc40003f44270 */
[C---:B------:R-:W-:Y:S02]  /*2200*/  ISETP.GT.AND P1, PT, R5.reuse, 0x59, PT ;  /* 0x000000590500780c */ /* 0x040fe40003f24270 */
[----:B------:R-:W-:Y:S02]  /*2210*/  ISETP.GT.AND P0, PT, R5, 0x60, PT ;  /* 0x000000600500780c */ /* 0x000fe40003f04270 */
[----:B------:R-:W-:Y:S02]  /*2220*/  FMNMX.FTZ R3, R130, R3, !PT ;  /* 0x0000000382037209 */ /* 0x000fe40007810000 */
[----:B------:R-:W-:Y:S02]  /*2230*/  FMNMX.FTZ R5, R26, R27, !PT ;  /* 0x0000001b1a057209 */ /* 0x000fe40007810000 */
[----:B------:R-:W-:Y:S02]  /*2240*/  FSEL R80, R80, -INF , P3 ;  /* 0xff80000050507808 */ /* 0x000fe40001800000 */
[----:B------:R-:W-:-:S02]  /*2250*/  FMNMX.FTZ R3, R134, R3, !PT ;  /* 0x0000000386037209 */ /* 0x000fc40007810000 */
[----:B------:R-:W-:Y:S02]  /*2260*/  FMNMX.FTZ R5, R30, R5, !PT ;  /* 0x000000051e057209 */ /* 0x000fe40007810000 */
[----:B------:R-:W-:Y:S02]  /*2270*/  FSEL R132, R81, -INF , P4 ;  /* 0xff80000051847808 */ /* 0x000fe40002000000 */
        /* <DEDUP_REMOVED lines=8> */
[----:B------:R-:W-:Y:S01]  /*2300*/  FMNMX.FTZ R9, R76, R3, !PT ;  /* 0x000000034c097209 */ /* 0x000fe20007810000 */
[----:B------:R-:W-:Y:S01]  /*2310*/  IMAD.U32 R3, RZ, RZ, UR6 ;  /* 0x00000006ff037e24 */ /* 0x000fe2000f8e00ff */
[----:B------:R-:W-:-:S02]  /*2320*/  FMNMX.FTZ R5, R38, R5, !PT ;  /* 0x0000000526057209 */ /* 0x000fc40007810000 */
[----:B------:R-:W-:Y:S01]  /*2330*/  FSEL R70, R70, -INF , P2 ;  /* 0xff80000046467808 */ /* 0x000fe20001000000 */
[----:B------:R-:W0:Y:S01]  /*2340*/  SHFL.BFLY PT, R0, R9, 0x2, 0x1f ;  /* 0x0c401f0009007f89 */ /* 0x000e2200000e0000 */
[----:B------:R-:W-:Y:S02]  /*2350*/  FMNMX.FTZ R5, R14, R5, !PT ;  /* 0x000000050e057209 */ /* 0x000fe40007810000 */
[----:B------:R-:W-:Y:S02]  /*2360*/  P2R R13, PR, RZ, 0x8 ;  /* 0x00000008ff0d7803 */ /* 0x000fe40000000000 */
[----:B------:R-:W-:Y:S02]  /*2370*/  FMNMX.FTZ R5, R42, R5, !PT ;  /* 0x000000052a057209 */ /* 0x000fe40007810000 */
[----:B------:R-:W-:Y:S02]  /*2380*/  FSEL R60, R71, -INF , P1 ;  /* 0xff800000473c7808 */ /* 0x000fe40000800000 */
[----:B------:R-:W-:-:S02]  /*2390*/  FMNMX.FTZ R5, R20, R5, !PT ;  /* 0x0000000514057209 */ /* 0x000fc40007810000 */
[----:B------:R-:W-:Y:S02]  /*23a0*/  FSEL R74, R74, -INF , P0 ;  /* 0xff8000004a4a7808 */ /* 0x000fe40000000000 */
[----:B------:R-:W-:Y:S02]  /*23b0*/  FMNMX.FTZ R5, R46, R5, !PT ;  /* 0x000000052e057209 */ /* 0x000fe40007810000 */
[----:B------:R-:W-:Y:S02]  /*23c0*/  ISETP.NE.AND P0, PT, R29, RZ, PT ;  /* 0x000000ff1d00720c */ /* 0x000fe40003f05270 */
[----:B------:R-:W-:Y:S02]  /*23d0*/  FMNMX.FTZ R5, R36, R5, !PT ;  /* 0x0000000524057209 */ /* 0x000fe40007810000 */
[----:B------:R-:W-:Y:S02]  /*23e0*/  ISETP.NE.AND P1, PT, R21, RZ, PT ;  /* 0x000000ff1500720c */ /* 0x000fe40003f25270 */
[----:B------:R-:W-:-:S02]  /*23f0*/  FMNMX.FTZ R5, R50, R5, !PT ;  /* 0x0000000532057209 */ /* 0x000fc40007810000 */
[----:B------:R-:W-:Y:S02]  /*2400*/  FSEL R64, R75, -INF , P0 ;  /* 0xff8000004b407808 */ /* 0x000fe40000000000 */
[----:B------:R-:W-:Y:S02]  /*2410*/  FMNMX.FTZ R5, R40, R5, !PT ;  /* 0x0000000528057209 */ /* 0x000fe40007810000 */
[----:B0-----:R-:W-:Y:S02]  /*2420*/  FMNMX.FTZ R11, R9, R0, !PT ;  /* 0x00000000090b7209 */ /* 0x001fe40007810000 */
[----:B------:R-:W-:Y:S02]  /*2430*/  FMNMX.FTZ R5, R54, R5, !PT ;  /* 0x0000000536057209 */ /* 0x000fe40007810000 */
[----:B------:R-:W-:Y:S01]  /*2440*/  ISETP.NE.AND P2, PT, R15, RZ, PT ;  /* 0x000000ff0f00720c */ /* 0x000fe20003f45270 */
[----:B------:R-:W0:Y:S01]  /*2450*/  SHFL.BFLY PT, R0, R11, 0x1, 0x1f ;  /* 0x0c201f000b007f89 */ /* 0x000e2200000e0000 */
[----:B------:R-:W-:-:S02]  /*2460*/  FMNMX.FTZ R5, R44, R5, !PT ;  /* 0x000000052c057209 */ /* 0x000fc40007810000 */
[----:B------:R-:W-:Y:S02]  /*2470*/  ISETP.NE.AND P0, PT, R7, RZ, PT ;  /* 0x000000ff0700720c */ /* 0x000fe40003f05270 */
[----:B------:R-:W-:Y:S02]  /*2480*/  FMNMX.FTZ R5, R58, R5, !PT ;  /* 0x000000053a057209 */ /* 0x000fe40007810000 */
[----:B------:R-:W-:Y:S02]  /*2490*/  R2UR UR6, R4 ;  /* 0x00000000040672ca */ /* 0x000fe400000e0000 */
[----:B------:R-:W-:-:S04]  /*24a0*/  FMNMX.FTZ R5, R48, R5, !PT ;  /* 0x0000000530057209 */ /* 0x000fc80007810000 */
[----:B------:R-:W-:-:S04]  /*24b0*/  FMNMX.FTZ R5, R62, R5, !PT ;  /* 0x000000053e057209 */ /* 0x000fc80007810000 */
[----:B------:R-:W-:-:S03]  /*24c0*/  FMNMX.FTZ R5, R52, R5, !PT ;  /* 0x0000000534057209 */ /* 0x000fc60007810000 */
[----:B------:R-:W-:Y:S01]  /*24d0*/  UIADD3 UR6, UR6, 0x2d840, URZ ;  /* 0x0002d84006067890 */ /* 0x000fe2000fffe03f */
[----:B------:R-:W-:Y:S02]  /*24e0*/  FMNMX.FTZ R5, R66, R5, !PT ;  /* 0x0000000542057209 */ /* 0x000fe40007810000 */
[----:B0-----:R-:W-:Y:S01]  /*24f0*/  FMNMX.FTZ R0, R11, R0, !PT ;  /* 0x000000000b007209 */ /* 0x001fe20007810000 */
[----:B------:R-:W-:Y:S01]  /*2500*/  UPRMT UR6, UR41, 0x654, UR6 ;  /* 0x0000065429067896 */ /* 0x000fe20008000006 */
[----:B------:R-:W-:Y:S02]  /*2510*/  FMNMX.FTZ R5, R56, R5, !PT ;  /* 0x0000000538057209 */ /* 0x000fe40007810000 */
[C---:B------:R-:W-:Y:S01]  /*2520*/  FSETP.NEU.FTZ.AND P3, PT, R0.reuse, -INF , PT ;  /* 0xff8000000000780b */ /* 0x040fe20003f7d000 */
[----:B------:R-:W-:Y:S01]  /*2530*/  FMUL.FTZ R25, R0, R3 ;  /* 0x0000000300197220 */ /* 0x000fe20000410000 */
[----:B------:R-:W-:-:S04]  /*2540*/  FMNMX.FTZ R5, R70, R5, !PT ;  /* 0x0000000546057209 */ /* 0x000fc80007810000 */
[----:B------:R-:W-:Y:S01]  /*2550*/  FSEL R25, R25, RZ, P3 ;  /* 0x000000ff19197208 */ /* 0x000fe20001800000 */
[----:B------:R-:W-:Y:S01]  /*2560*/  SYNCS.ARRIVE.TRANS64.RED.A1T0 RZ, [UR6], RZ ;  /* 0x000000ffffff79a7 */ /* 0x000fe20008100406 */
[----:B------:R-:W-:Y:S02]  /*2570*/  FMNMX.FTZ R5, R60, R5, !PT ;  /* 0x000000053c057209 */ /* 0x000fe40007810000 */
[----:B------:R-:W-:Y:S01]  /*2580*/  ISETP.NE.AND P3, PT, R13, RZ, PT ;  /* 0x000000ff0d00720c */ /* 0x000fe20003f65270 */
[--C-:B------:R-:W-:Y:S01]  /*2590*/  FFMA.FTZ R68, R10, R3, -R25.reuse ;  /* 0x000000030a447223 */ /* 0x100fe20000010819 */
[----:B------:R-:W-:Y:S01]  /*25a0*/  FMNMX.FTZ R5, R74, R5, !PT ;  /* 0x000000054a057209 */ /* 0x000fe20007810000 */
[-CC-:B------:R-:W-:Y:S01]  /*25b0*/  FFMA.FTZ R10, R28, R3.reuse, -R25.reuse ;  /* 0x000000031c0a7223 */ /* 0x180fe20000010819 */
        /* <DEDUP_REMOVED lines=30> */
[-CC-:B------:R-:W-:Y:S01]  /*27a0*/  FFMA.FTZ R31, R120, R3.reuse, -R25.reuse ;  /* 0x00000003781f7223 */ /* 0x180fe20000010819 */
[-CC-:B------:R-:W-:Y:S01]  /*27b0*/  FFMA.FTZ R78, R118, R3.reuse, -R25.reuse ;  /* 0x00000003764e7223 */ /* 0x180fe20000010819 */
[----:B------:R-:W0:Y:S01]  /*27c0*/  SHFL.BFLY PT, R8, R5, 0x2, 0x1f ;  /* 0x0c401f0005087f89 */ /* 0x000e2200000e0000 */
        /* <DEDUP_REMOVED lines=12> */
[--C-:B------:R-:W-:Y:S01]  /*2890*/  IMAD.MOV.U32 R134, RZ, RZ, R135.reuse ;  /* 0x000000ffff867224 */ /* 0x100fe200078e0087 */
[-C--:B------:R-:W-:Y:S01]  /*28a0*/  MOV R128, R135.reuse ;  /* 0x0000008700807202 */ /* 0x080fe20000000f00 */
[--C-:B------:R-:W-:Y:S01]  /*28b0*/  IMAD.MOV.U32 R132, RZ, RZ, R135.reuse ;  /* 0x000000ffff847224 */ /* 0x100fe200078e0087 */
[----:B------:R-:W-:Y:S01]  /*28c0*/  MOV R118, R135 ;  /* 0x0000008700767202 */ /* 0x000fe20000000f00 */
[----:B------:R-:W-:-:S02]  /*28d0*/  IMAD.MOV.U32 R130, RZ, RZ, R135 ;  /* 0x000000ffff827224 */ /* 0x000fc400078e0087 */
[--C-:B------:R-:W-:Y:S01]  /*28e0*/  IMAD.MOV.U32 R126, RZ, RZ, R135.reuse ;  /* 0x000000ffff7e7224 */ /* 0x100fe200078e0087 */
[----:B------:R-:W1:Y:S01]  /*28f0*/  MUFU.EX2 R68, R68 ;  /* 0x0000004400447308 */ /* 0x000e620000000800 */
[--C-:B------:R-:W-:Y:S02]  /*2900*/  IMAD.MOV.U32 R124, RZ, RZ, R135.reuse ;  /* 0x000000ffff7c7224 */ /* 0x100fe400078e0087 */
[--C-:B------:R-:W-:Y:S01]  /*2910*/  IMAD.MOV.U32 R122, RZ, RZ, R135.reuse ;  /* 0x000000ffff7a7224 */ /* 0x100fe200078e0087 */
[----:B0-----:R-:W-:Y:S01]  /*2920*/  FMNMX.FTZ R8, R5, R8, !PT ;  /* 0x0000000805087209 */ /* 0x001fe20007810000 */
[--C-:B------:R-:W-:Y:S02]  /*2930*/  IMAD.MOV.U32 R120, RZ, RZ, R135.reuse ;  /* 0x000000ffff787224 */ /* 0x100fe400078e0087 */
[--C-:B------:R-:W-:Y:S01]  /*2940*/  IMAD.MOV.U32 R116, RZ, RZ, R135.reuse ;  /* 0x000000ffff747224 */ /* 0x100fe200078e0087 */
[----:B------:R-:W0:Y:S01]  /*2950*/  MUFU.EX2 R10, R10 ;  /* 0x0000000a000a7308 */ /* 0x000e220000000800 */
[----:B------:R-:W2:Y:S01]  /*2960*/  SHFL.BFLY PT, R5, R8, 0x1, 0x1f ;  /* 0x0c201f0008057f89 */ /* 0x000ea200000e0000 */
[----:B------:R-:W-:-:S02]  /*2970*/  IMAD.MOV.U32 R114, RZ, RZ, R135 ;  /* 0x000000ffff727224 */ /* 0x000fc400078e0087 */
[----:B------:R-:W-:-:S04]  /*2980*/  IMAD.MOV.U32 R112, RZ, RZ, R135 ;  /* 0x000000ffff707224 */ /* 0x000fc800078e0087 */
[----:B------:R-:W3:Y:S01]  /*2990*/  MUFU.EX2 R11, R11 ;  /* 0x0000000b000b7308 */ /* 0x000ee20000000800 */
[----:B-1----:R-:W-:-:S07]  /*29a0*/  FADD.FTZ R65, R9, R68 ;  /* 0x0000004409417221 */ /* 0x002fce0000010000 */
[----:B------:R-:W1:Y:S08]  /*29b0*/  MUFU.EX2 R13, R13 ;  /* 0x0000000d000d7308 */ /* 0x000e700000000800 */
[----:B------:R-:W4:Y:S01]  /*29c0*/  MUFU.EX2 R24, R24 ;  /* 0x0000001800187308 */ /* 0x000f220000000800 */
[----:B--2---:R-:W-:-:S04]  /*29d0*/  FMNMX.FTZ R5, R8, R5, !PT ;  /* 0x0000000508057209 */ /* 0x004fc80007810000 */
[C---:B------:R-:W-:Y:S01]  /*29e0*/  FSETP.NEU.FTZ.AND P1, PT, R5.reuse, -INF , PT ;  /* 0xff8000000500780b */ /* 0x040fe20003f3d000 */
[----:B------:R-:W-:Y:S02]  /*29f0*/  FMUL.FTZ R8, R5, R3 ;  /* 0x0000000305087220 */ /* 0x000fe40000410000 */
[----:B------:R-:W2:Y:S03]  /*2a00*/  MUFU.EX2 R15, R15 ;  /* 0x0000000f000f7308 */ /* 0x000ea60000000800 */
[----:B------:R-:W-:Y:S02]  /*2a10*/  FSEL R25, R8, RZ, P1 ;  /* 0x000000ff08197208 */ /* 0x000fe40000800000 */
[----:B------:R-:W-:Y:S02]  /*2a20*/  ISETP.GE.AND P1, PT, R88, 0x81, PT ;  /* 0x000000815800780c */ /* 0x000fe40003f26270 */
[----:B------:R-:W-:Y:S01]  /*2a30*/  MOV R88, R135 ;  /* 0x0000008700587202 */ /* 0x000fe20000000f00 */
        /* <DEDUP_REMOVED lines=8> */
[-C--:B------:R-:W-:Y:S01]  /*2ac0*/  FFMA.FTZ R49, R14, R3.reuse, -R25 ;  /* 0x000000030e317223 */ /* 0x080fe20000010819 */
[----:B0-----:R-:W-:Y:S01]  /*2ad0*/  FADD.FTZ R14, R10, R65 ;  /* 0x000000410a0e7221 */ /* 0x001fe20000010000 */
[C---:B---3--:R-:W-:Y:S01]  /*2ae0*/  F2FP.BF16.F32.PACK_AB R10, R11.reuse, R10 ;  /* 0x0000000a0b0a723e */ /* 0x048fe200000010ff */
[-CC-:B------:R-:W-:Y:S01]  /*2af0*/  FFMA.FTZ R34, R42, R3.reuse, -R25.reuse ;  /* 0x000000032a227223 */ /* 0x180fe20000010819 */
[-CC-:B------:R-:W-:Y:S01]  /*2b00*/  FFMA.FTZ R38, R46, R3.reuse, -R25.reuse ;  /* 0x000000032e267223 */ /* 0x180fe20000010819 */
[----:B------:R-:W0:Y:S01]  /*2b10*/  MUFU.EX2 R26, R26 ;  /* 0x0000001a001a7308 */ /* 0x000e220000000800 */
[----:B------:R-:W-:Y:S01]  /*2b20*/  FADD.FTZ R14, R11, R14 ;  /* 0x0000000e0b0e7221 */ /* 0x000fe20000010000 */
[-CC-:B------:R-:W-:Y:S01]  /*2b30*/  FFMA.FTZ R57, R36, R3.reuse, -R25.reuse ;  /* 0x0000000324397223 */ /* 0x180fe20000010819 */
[-CC-:B------:R-:W-:Y:S01]  /*2b40*/  FFMA.FTZ R36, R54, R3.reuse, -R25.reuse ;  /* 0x0000000336247223 */ /* 0x180fe20000010819 */
[-CC-:B------:R-:W-:Y:S01]  /*2b50*/  FFMA.FTZ R55, R44, R3.reuse, -R25.reuse ;  /* 0x000000032c377223 */ /* 0x180fe20000010819 */
[----:B-1----:R-:W-:Y:S01]  /*2b60*/  FADD.FTZ R67, R13, R14 ;  /* 0x0000000e0d437221 */ /* 0x002fe20000010000 */
[-CC-:B------:R-:W-:Y:S01]  /*2b70*/  FFMA.FTZ R59, R48, R3.reuse, -R25.reuse ;  /* 0x00000003303b7223 */ /* 0x180fe20000010819 */
[-C--:B------:R-:W-:Y:S01]  /*2b80*/  FFMA.FTZ R4, R62, R3.reuse, -R25 ;  /* 0x000000033e047223 */ /* 0x080fe20000010819 */
[----:B------:R1:W3:Y:S01]  /*2b90*/  MUFU.EX2 R63, R51 ;  /* 0x00000033003f7308 */ /* 0x0002e20000000800 */
[----:B----4-:R-:W-:Y:S01]  /*2ba0*/  FADD.FTZ R14, R24, R67 ;  /* 0x00000043180e7221 */ /* 0x010fe20000010000 */
[-CC-:B------:R-:W-:Y:S01]  /*2bb0*/  FFMA.FTZ R52, R52, R3.reuse, -R25.reuse ;  /* 0x0000000334347223 */ /* 0x180fe20000010819 */
[-CC-:B------:R-:W-:Y:S01]  /*2bc0*/  FFMA.FTZ R42, R66, R3.reuse, -R25.reuse ;  /* 0x00000003422a7223 */ /* 0x180fe20000010819 */
[-CC-:B------:R-:W-:Y:S01]  /*2bd0*/  FFMA.FTZ R44, R70, R3.reuse, -R25.reuse ;  /* 0x00000003462c7223 */ /* 0x180fe20000010819 */
[----:B--2---:R-:W-:Y:S01]  /*2be0*/  FADD.FTZ R69, R15, R14 ;  /* 0x0000000e0f457221 */ /* 0x004fe20000010000 */
[-CC-:B------:R-:W-:Y:S01]  /*2bf0*/  FFMA.FTZ R74, R74, R3.reuse, -R25.reuse ;  /* 0x000000034a4a7223 */ /* 0x180fe20000010819 */
[-C--:B------:R-:W-:Y:S01]  /*2c00*/  FFMA.FTZ R64, R64, R3.reuse, -R25 ;  /* 0x0000000340407223 */ /* 0x080fe20000010819 */
[----:B------:R2:W4:Y:S01]  /*2c10*/  MUFU.EX2 R84, R53 ;  /* 0x0000003500547308 */ /* 0x0005220000000800 */
[----:B0-----:R-:W-:Y:S01]  /*2c20*/  FADD.FTZ R12, R26, R61 ;  /* 0x0000003d1a0c7221 */ /* 0x001fe20000010000 */
[-CC-:B-1----:R-:W-:Y:S01]  /*2c30*/  FFMA.FTZ R51, R20, R3.reuse, -R25.reuse ;  /* 0x0000000314337223 */ /* 0x182fe20000010819 */
[-CC-:B------:R-:W-:Y:S01]  /*2c40*/  FFMA.FTZ R20, R50, R3.reuse, -R25.reuse ;  /* 0x0000000332147223 */ /* 0x180fe20000010819 */
[-CC-:B------:R-:W-:Y:S01]  /*2c50*/  FFMA.FTZ R94, R94, R3.reuse, -R25.reuse ;  /* 0x000000035e5e7223 */ /* 0x180fe20000010819 */
[-CC-:B------:R-:W-:Y:S01]  /*2c60*/  FFMA.FTZ R96, R96, R3.reuse, -R25.reuse ;  /* 0x0000000360607223 */ /* 0x180fe20000010819 */
[-CC-:B------:R-:W-:Y:S01]  /*2c70*/  FFMA.FTZ R98, R98, R3.reuse, -R25.reuse ;  /* 0x0000000362627223 */ /* 0x180fe20000010819 */
[-CC-:B------:R-:W-:Y:S01]  /*2c80*/  FFMA.FTZ R100, R100, R3.reuse, -R25.reuse ;  /* 0x0000000364647223 */ /* 0x180fe20000010819 */
[----:B------:R-:W0:Y:S01]  /*2c90*/  MUFU.EX2 R6, R6 ;  /* 0x0000000600067308 */ /* 0x000e220000000800 */
[----:B---3--:R-:W-:Y:S01]  /*2ca0*/  FADD.FTZ R11, R63, R12 ;  /* 0x0000000c3f0b7221 */ /* 0x008fe20000010000 */
[-CC-:B--2---:R-:W-:Y:S01]  /*2cb0*/  FFMA.FTZ R53, R40, R3.reuse, -R25.reuse ;  /* 0x0000000328357223 */ /* 0x184fe20000010819 */
[-CC-:B------:R-:W-:Y:S01]  /*2cc0*/  FFMA.FTZ R40, R58, R3.reuse, -R25.reuse ;  /* 0x000000033a287223 */ /* 0x180fe20000010819 */
[-CC-:B------:R-:W-:Y:S01]  /*2cd0*/  FFMA.FTZ R108, R108, R3.reuse, -R25.reuse ;  /* 0x000000036c6c7223 */ /* 0x180fe20000010819 */
[----:B------:R-:W-:Y:S01]  /*2ce0*/  FFMA.FTZ R106, R106, R3, -R25 ;  /* 0x000000036a6a7223 */ /* 0x000fe20000010819 */
[----:B------:R-:W-:-:S02]  /*2cf0*/  F2FP.BF16.F32.PACK_AB R8, R68, R9 ;  /* 0x000000094408723e */ /* 0x000fc400000010ff */
[----:B------:R-:W1:Y:S01]  /*2d00*/  MUFU.EX2 R27, R27 ;  /* 0x0000001b001b7308 */ /* 0x000e620000000800 */
[C---:B----4-:R-:W-:Y:S01]  /*2d10*/  FADD.FTZ R65, R84.reuse, R11 ;  /* 0x0000000b54417221 */ /* 0x050fe20000010000 */
[----:B------:R-:W-:Y:S01]  /*2d20*/  F2FP.BF16.F32.PACK_AB R11, R84, R63 ;  /* 0x0000003f540b723e */ /* 0x000fe200000010ff */
[----:B------:R-:W-:Y:S01]  /*2d30*/  FFMA.FTZ R63, R56, R3, -R25 ;  /* 0x00000003383f7223 */ /* 0x000fe20000010819 */
[----:B------:R-:W-:-:S04]  /*2d40*/  F2FP.BF16.F32.PACK_AB R9, R61, R26 ;  /* 0x0000001a3d09723e */ /* 0x000fc800000010ff */
[----:B------:R-:W2:Y:S01]  /*2d50*/  MUFU.EX2 R28, R28 ;  /* 0x0000001c001c7308 */ /* 0x000ea20000000800 */
[----:B0-----:R-:W-:Y:S01]  /*2d60*/  FADD.FTZ R12, R6, R65 ;  /* 0x00000041060c7221 */ /* 0x001fe20000010000 */
[----:B------:R-:W-:Y:S01]  /*2d70*/  FFMA.FTZ R65, R60, R3, -R25 ;  /* 0x000000033c417223 */ /* 0x000fe20000010819 */
[----:B------:R0:W-:Y:S05]  /*2d80*/  STSM.16.M88.4 [R16+0x21800], R8 ;  /* 0x0218000810007844 */ /* 0x0001ea0000000200 */
[----:B------:R-:W3:Y:S01]  /*2d90*/  MUFU.EX2 R30, R30 ;  /* 0x0000001e001e7308 */ /* 0x000ee20000000800 */
[----:B-1----:R-:W-:-:S07]  /*2da0*/  FADD.FTZ R67, R27, R12 ;  /* 0x0000000c1b437221 */ /* 0x002fce0000010000 */
[----:B------:R-:W1:Y:S01]  /*2db0*/  MUFU.EX2 R21, R21 ;  /* 0x0000001500157308 */ /* 0x000e620000000800 */
[----:B--2---:R-:W-:-:S07]  /*2dc0*/  FADD.FTZ R14, R28, R69 ;  /* 0x000000451c0e7221 */ /* 0x004fce0000010000 */
[----:B------:R-:W2:Y:S01]  /*2dd0*/  MUFU.EX2 R49, R49 ;  /* 0x0000003100317308 */ /* 0x000ea20000000800 */
[----:B---3--:R-:W-:-:S07]  /*2de0*/  FADD.FTZ R12, R30, R67 ;  /* 0x000000431e0c7221 */ /* 0x008fce0000010000 */
        /* <DEDUP_REMOVED lines=19> */
[----:B-1----:R-:W-:Y:S01]  /*2f20*/  FADD.FTZ R25, R57, R12 ;  /* 0x0000000c39197221 */ /* 0x002fe20000010000 */
[----:B------:R-:W-:Y:S02]  /*2f30*/  F2FP.BF16.F32.PACK_AB R12, R24, R13 ;  /* 0x0000000d180c723e */ /* 0x000fe400000010ff */
[----:B------:R-:W-:-:S04]  /*2f40*/  F2FP.BF16.F32.PACK_AB R24, R32, R21 ;  /* 0x000000152018723e */ /* 0x000fc800000010ff */
        /* <DEDUP_REMOVED lines=9> */
[----:B--2---:R-:W-:Y:S01]  /*2fe0*/  FADD.FTZ R13, R53, R26 ;  /* 0x0000001a350d7221 */ /* 0x004fe20000010000 */
[----:B------:R-:W-:Y:S01]  /*2ff0*/  F2FP.BF16.F32.PACK_AB R26, R90, R29 ;  /* 0x0000001d5a1a723e */ /* 0x000fe200000010ff */
[----:B------:R-:W-:-:S05]  /*3000*/  IMAD.MOV.U32 R90, RZ, RZ, R135 ;  /* 0x000000ffff5a7224 */ /* 0x000fca00078e0087 */
[----:B------:R-:W2:Y:S01]  /*3010*/  MUFU.EX2 R33, R33 ;  /* 0x0000002100217308 */ /* 0x000ea20000000800 */
[C---:B---3--:R-:W-:Y:S01]  /*3020*/  FADD.FTZ R28, R78.reuse, R25 ;  /* 0x000000194e1c7221 */ /* 0x048fe20000010000 */
[----:B------:R-:W-:Y:S02]  /*3030*/  F2FP.BF16.F32.PACK_AB R25, R51, R34 ;  /* 0x000000223319723e */ /* 0x000fe400000010ff */
[----:B0-----:R-:W-:-:S04]  /*3040*/  F2FP.BF16.F32.PACK_AB R10, R78, R31 ;  /* 0x0000001f4e0a723e */ /* 0x001fc800000010ff */
[----:B------:R-:W0:Y:S01]  /*3050*/  MUFU.EX2 R55, R55 ;  /* 0x0000003700377308 */ /* 0x000e220000000800 */
[----:B-1----:R-:W-:Y:S01]  /*3060*/  FADD.FTZ R8, R36, R13 ;  /* 0x0000000d24087221 */ /* 0x002fe20000010000 */
[----:B------:R-:W-:Y:S02]  /*3070*/  F2FP.BF16.F32.PACK_AB R13, R27, R6 ;  /* 0x000000061b0d723e */ /* 0x000fe400000010ff */
[----:B------:R-:W-:-:S03]  /*3080*/  F2FP.BF16.F32.PACK_AB R27, R57, R38 ;  /* 0x00000026391b723e */ /* 0x000fc600000010ff */
[----:B------:R1:W-:Y:S01]  /*3090*/  STSM.16.M88.4 [R22], R12 ;  /* 0x0000000c16007844 */ /* 0x0003e20000000200 */
[----:B------:R-:W3:Y:S01]  /*30a0*/  MUFU.EX2 R82, R82 ;  /* 0x0000005200527308 */ /* 0x000ee20000000800 */
[----:B--2---:R-:W-:Y:S02]  /*30b0*/  FADD.FTZ R11, R33, R28 ;  /* 0x0000001c210b7221 */ /* 0x004fe40000010000 */
[----:B------:R2:W-:Y:S05]  /*30c0*/  STSM.16.M88.4 [R18], R24 ;  /* 0x0000001812007844 */ /* 0x0005ea0000000200 */
[----:B------:R-:W4:Y:S01]  /*30d0*/  MUFU.EX2 R40, R40 ;  /* 0x0000002800287308 */ /* 0x000f220000000800 */
[----:B0-----:R-:W-:-:S07]  /*30e0*/  FADD.FTZ R9, R55, R8 ;  /* 0x0000000837097221 */ /* 0x001fce0000010000 */
[----:B------:R-:W0:Y:S01]  /*30f0*/  MUFU.EX2 R37, R37 ;  /* 0x0000002500257308 */ /* 0x000e220000000800 */
[C---:B---3--:R-:W-:Y:S01]  /*3100*/  FADD.FTZ R8, R82.reuse, R11 ;  /* 0x0000000b52087221 */ /* 0x048fe20000010000 */
[----:B-1----:R-:W-:-:S06]  /*3110*/  F2FP.BF16.F32.PACK_AB R12, R82, R33 ;  /* 0x00000021520c723e */ /* 0x002fcc00000010ff */
[----:B------:R-:W1:Y:S01]  /*3120*/  MUFU.EX2 R59, R59 ;  /* 0x0000003b003b7308 */ /* 0x000e620000000800 */
[----:B----4-:R-:W-:-:S07]  /*3130*/  FADD.FTZ R6, R40, R9 ;  /* 0x0000000928067221 */ /* 0x010fce0000010000 */
[----:B------:R-:W3:Y:S01]  /*3140*/  MUFU.EX2 R102, R102 ;  /* 0x0000006600667308 */ /* 0x000ee20000000800 */
[----:B0-----:R-:W-:-:S07]  /*3150*/  FADD.FTZ R11, R37, R8 ;  /* 0x00000008250b7221 */ /* 0x001fce0000010000 */
[----:B------:R-:W0:Y:S01]  /*3160*/  MUFU.EX2 R4, R4 ;  /* 0x0000000400047308 */ /* 0x000e220000000800 */
[----:B-1----:R-:W-:-:S07]  /*3170*/  FADD.FTZ R9, R59, R6 ;  /* 0x000000063b097221 */ /* 0x002fce0000010000 */
[----:B------:R-:W1:Y:S01]  /*3180*/  MUFU.EX2 R35, R35 ;  /* 0x0000002300237308 */ /* 0x000e620000000800 */
[C---:B---3--:R-:W-:Y:S01]  /*3190*/  FADD.FTZ R8, R102.reuse, R11 ;  /* 0x0000000b66087221 */ /* 0x048fe20000010000 */
[----:B------:R-:W-:Y:S02]  /*31a0*/  F2FP.BF16.F32.PACK_AB R11, R55, R36 ;  /* 0x00000024370b723e */ /* 0x000fe400000010ff */
[----:B------:R-:W-:Y:S01]  /*31b0*/  F2FP.BF16.F32.PACK_AB R14, R102, R37 ;  /* 0x00000025660e723e */ /* 0x000fe200000010ff */
[----:B------:R-:W-:-:S03]  /*31c0*/  IMAD.MOV.U32 R102, RZ, RZ, R135 ;  /* 0x000000ffff667224 */ /* 0x000fc600078e0087 */
[----:B------:R-:W3:Y:S01]  /*31d0*/  MUFU.EX2 R61, R52 ;  /* 0x00000034003d7308 */ /* 0x000ee20000000800 */
[----:B0-----:R-:W-:-:S07]  /*31e0*/  FADD.FTZ R6, R4, R9 ;  /* 0x0000000904067221 */ /* 0x001fce0000010000 */
[----:B------:R-:W0:Y:S01]  /*31f0*/  MUFU.EX2 R86, R86 ;  /* 0x0000005600567308 */ /* 0x000e220000000800 */
[----:B-1----:R-:W-:Y:S01]  /*3200*/  FADD.FTZ R9, R35, R8 ;  /* 0x0000000823097221 */ /* 0x002fe20000010000 */
[----:B------:R-:W-:Y:S01]  /*3210*/  F2FP.BF16.F32.PACK_AB R8, R92, R7 ;  /* 0x000000075c08723e */ /* 0x000fe200000010ff */
[----:B------:R-:W-:-:S05]  /*3220*/  IMAD.MOV.U32 R92, RZ, RZ, R135 ;  /* 0x000000ffff5c7224 */ /* 0x000fca00078e0087 */
[----:B------:R-:W1:Y:S01]  /*3230*/  MUFU.EX2 R42, R42 ;  /* 0x0000002a002a7308 */ /* 0x000e620000000800 */
[C---:B---3--:R-:W-:Y:S01]  /*3240*/  FADD.FTZ R7, R61.reuse, R6 ;  /* 0x000000063d077221 */ /* 0x048fe20000010000 */
[----:B------:R-:W-:-:S06]  /*3250*/  F2FP.BF16.F32.PACK_AB R15, R61, R4 ;  /* 0x000000043d0f723e */ /* 0x000fcc00000010ff */
[----:B------:R-:W3:Y:S01]  /*3260*/  MUFU.EX2 R39, R39 ;  /* 0x0000002700277308 */ /* 0x000ee20000000800 */
[C---:B0-----:R-:W-:Y:S01]  /*3270*/  FADD.FTZ R28, R86.reuse, R9 ;  /* 0x00000009561c7221 */ /* 0x041fe20000010000 */
[----:B------:R-:W-:Y:S02]  /*3280*/  F2FP.BF16.F32.PACK_AB R9, R53, R20 ;  /* 0x000000143509723e */ /* 0x000fe400000010ff */
[----:B--2---:R-:W-:-:S03]  /*3290*/  F2FP.BF16.F32.PACK_AB R24, R86, R35 ;  /* 0x000000235618723e */ /* 0x004fc600000010ff */
[----:B------:R0:W-:Y:S01]  /*32a0*/  STSM.16.M88.4 [R17], R8 ;  /* 0x0000000811007844 */ /* 0x0001e20000000200 */
[----:B------:R-:W2:Y:S01]  /*32b0*/  MUFU.EX2 R63, R63 ;  /* 0x0000003f003f7308 */ /* 0x000ea20000000800 */
[----:B-1----:R-:W-:-:S07]  /*32c0*/  FADD.FTZ R6, R42, R7 ;  /* 0x000000072a067221 */ /* 0x002fce0000010000 */
[----:B------:R-:W1:Y:S01]  /*32d0*/  MUFU.EX2 R104, R104 ;  /* 0x0000006800687308 */ /* 0x000e620000000800 */
[----:B---3--:R-:W-:-:S07]  /*32e0*/  FADD.FTZ R7, R39, R28 ;  /* 0x0000001c27077221 */ /* 0x008fce0000010000 */
[----:B------:R-:W3:Y:S01]  /*32f0*/  MUFU.EX2 R44, R44 ;  /* 0x0000002c002c7308 */ /* 0x000ee20000000800 */
[----:B--2---:R-:W-:-:S07]  /*3300*/  FADD.FTZ R13, R63, R6 ;  /* 0x000000063f0d7221 */ /* 0x004fce0000010000 */
[----:B------:R-:W2:Y:S01]  /*3310*/  MUFU.EX2 R41, R41 ;  /* 0x0000002900297308 */ /* 0x000ea20000000800 */
[C---:B-1----:R-:W-:Y:S01]  /*3320*/  FADD.FTZ R20, R104.reuse, R7 ;  /* 0x0000000768147221 */ /* 0x042fe20000010000 */
[----:B------:R-:W-:Y:S01]  /*3330*/  F2FP.BF16.F32.PACK_AB R26, R104, R39 ;  /* 0x00000027681a723e */ /* 0x000fe200000010ff */
[----:B------:R-:W-:-:S05]  /*3340*/  IMAD.MOV.U32 R104, RZ, RZ, R135 ;  /* 0x000000ffff687224 */ /* 0x000fca00078e0087 */
[----:B------:R-:W1:Y:S01]  /*3350*/  MUFU.EX2 R65, R65 ;  /* 0x0000004100417308 */ /* 0x000e620000000800 */
[----:B---3--:R-:W-:Y:S01]  /*3360*/  FADD.FTZ R6, R44, R13 ;  /* 0x0000000d2c067221 */ /* 0x008fe20000010000 */
[----:B------:R-:W-:-:S05]  /*3370*/  F2FP.BF16.F32.PACK_AB R13, R59, R40 ;  /* 0x000000283b0d723e */ /* 0x000fca00000010ff */
[----:B------:R3:W-:Y:S01]  /*3380*/  STSM.16.M88.4 [R16+0x27800], R12 ;  /* 0x0278000c10007844 */ /* 0x0007e20000000200 */
[----:B------:R-:W4:Y:S01]  /*3390*/  MUFU.EX2 R72, R72 ;  /* 0x0000004800487308 */ /* 0x000f220000000800 */
[----:B--2---:R-:W-:-:S07]  /*33a0*/  FADD.FTZ R27, R41, R20 ;  /* 0x00000014291b7221 */ /* 0x004fce0000010000 */
[----:B------:R-:W2:Y:S01]  /*33b0*/  MUFU.EX2 R74, R74 ;  /* 0x0000004a004a7308 */ /* 0x000ea20000000800 */
[----:B-1----:R-:W-:-:S07]  /*33c0*/  FADD.FTZ R25, R65, R6 ;  /* 0x0000000641197221 */ /* 0x002fce0000010000 */
[----:B------:R-:W1:Y:S01]  /*33d0*/  MUFU.EX2 R43, R43 ;  /* 0x0000002b002b7308 */ /* 0x000e620000000800 */
[C---:B----4-:R-:W-:Y:S01]  /*33e0*/  FADD.FTZ R6, R72.reuse, R27 ;  /* 0x0000001b48067221 */ /* 0x050fe20000010000 */
[----:B0-----:R-:W-:-:S06]  /*33f0*/  F2FP.BF16.F32.PACK_AB R8, R72, R41 ;  /* 0x000000294808723e */ /* 0x001fcc00000010ff */
[----:B------:R-:W0:Y:S01]  /*3400*/  MUFU.EX2 R21, R64 ;  /* 0x0000004000157308 */ /* 0x000e220000000800 */
[----:B--2---:R-:W-:-:S07]  /*3410*/  FADD.FTZ R4, R74, R25 ;  /* 0x000000194a047221 */ /* 0x004fce0000010000 */
[----:B------:R-:W2:Y:S01]  /*3420*/  MUFU.EX2 R110, R110 ;  /* 0x0000006e006e7308 */ /* 0x000ea20000000800 */
[----:B-1----:R-:W-:-:S07]  /*3430*/  FADD.FTZ R27, R43, R6 ;  /* 0x000000062b1b7221 */ /* 0x002fce0000010000 */
[----:B------:R-:W1:Y:S01]  /*3440*/  MUFU.EX2 R94, R94 ;  /* 0x0000005e005e7308 */ /* 0x000e620000000800 */
[----:B0-----:R-:W-:-:S07]  /*3450*/  FADD.FTZ R25, R21, R4 ;  /* 0x0000000415197221 */ /* 0x001fce0000010000 */
[----:B------:R-:W0:Y:S01]  /*3460*/  MUFU.EX2 R47, R47 ;  /* 0x0000002f002f7308 */ /* 0x000e220000000800 */
[C---:B--2---:R-:W-:Y:S01]  /*3470*/  FADD.FTZ R6, R110.reuse, R27 ;  /* 0x0000001b6e067221 */ /* 0x044fe20000010000 */
[----:B------:R-:W-:Y:S02]  /*3480*/  F2FP.BF16.F32.PACK_AB R27, R65, R44 ;  /* 0x0000002c411b723e */ /* 0x000fe400000010ff */
[----:B------:R-:W-:Y:S01]  /*3490*/  F2FP.BF16.F32.PACK_AB R10, R110, R43 ;  /* 0x0000002b6e0a723e */ /* 0x000fe200000010ff */
[----:B------:R-:W-:-:S03]  /*34a0*/  IMAD.MOV.U32 R110, RZ, RZ, R135 ;  /* 0x000000ffff6e7224 */ /* 0x000fc600078e0087 */
[----:B------:R2:W4:Y:S01]  /*34b0*/  MUFU.EX2 R29, R96 ;  /* 0x00000060001d7308 */ /* 0x0005220000000800 */
[----:B-1----:R-:W-:-:S07]  /*34c0*/  FADD.FTZ R4, R94, R25 ;  /* 0x000000195e047221 */ /* 0x002fce0000010000 */
[----:B------:R-:W1:Y:S01]  /*34d0*/  MUFU.EX2 R80, R80 ;  /* 0x0000005000507308 */ /* 0x000e620000000800 */
[----:B0-----:R-:W-:Y:S01]  /*34e0*/  FADD.FTZ R25, R47, R6 ;  /* 0x000000062f197221 */ /* 0x001fe20000010000 */
[----:B--2---:R-:W-:-:S06]  /*34f0*/  IMAD.MOV.U32 R96, RZ, RZ, R135 ;  /* 0x000000ffff607224 */ /* 0x004fcc00078e0087 */
[----:B------:R-:W0:Y:S01]  /*3500*/  MUFU.EX2 R98, R98 ;  /* 0x0000006200627308 */ /* 0x000e220000000800 */
[C---:B----4-:R-:W-:Y:S01]  /*3510*/  FADD.FTZ R9, R29.reuse, R4 ;  /* 0x000000041d097221 */ /* 0x050fe20000010000 */
[----:B------:R-:W-:Y:S01]  /*3520*/  F2FP.BF16.F32.PACK_AB R11, R29, R94 ;  /* 0x0000005e1d0b723e */ /* 0x000fe200000010ff */
[----:B------:R-:W-:-:S05]  /*3530*/  IMAD.MOV.U32 R94, RZ, RZ, R135 ;  /* 0x000000ffff5e7224 */ /* 0x000fca00078e0087 */
[----:B------:R-:W-:Y:S01]  /*3540*/  MUFU.EX2 R45, R45 ;  /* 0x0000002d002d7308 */ /* 0x000fe20000000800 */
[C---:B-1----:R-:W-:Y:S01]  /*3550*/  FADD.FTZ R6, R80.reuse, R25 ;  /* 0x0000001950067221 */ /* 0x042fe20000010000 */
[----:B------:R-:W-:Y:S02]  /*3560*/  F2FP.BF16.F32.PACK_AB R25, R63, R42 ;  /* 0x0000002a3f19723e */ /* 0x000fe400000010ff */
[----:B---3--:R-:W-:-:S03]  /*3570*/  F2FP.BF16.F32.PACK_AB R12, R80, R47 ;  /* 0x0000002f500c723e */ /* 0x008fc600000010ff */
[----:B------:R1:W-:Y:S01]  /*3580*/  STSM.16.M88.4 [R23], R24 ;  /* 0x0000001817007844 */ /* 0x0003e20000000200 */
[----:B------:R-:W2:Y:S01]  /*3590*/  MUFU.EX2 R76, R76 ;  /* 0x0000004c004c7308 */ /* 0x000ea20000000800 */
[----:B0-----:R-:W-:Y:S01]  /*35a0*/  FADD.FTZ R4, R98, R9 ;  /* 0x0000000962047221 */ /* 0x001fe20000010000 */
[----:B------:R-:W-:-:S05]  /*35b0*/  F2FP.BF16.F32.PACK_AB R9, R21, R74 ;  /* 0x0000004a1509723e */ /* 0x000fca00000010ff */
[----:B------:R1:W-:Y:S01]  /*35c0*/  STSM.16.M88.4 [R18+0x6000], R8 ;  /* 0x0060000812007844 */ /* 0x0003e20000000200 */
[----:B------:R0:W3:Y:S08]  /*35d0*/  MUFU.EX2 R7, R100 ;  /* 0x0000006400077308 */ /* 0x0000f00000000800 */
[----:B------:R-:W-:Y:S01]  /*35e0*/  MUFU.EX2 R108, R108 ;  /* 0x0000006c006c7308 */ /* 0x000fe20000000800 */
[----:B--2---:R-:W-:Y:S01]  /*35f0*/  F2FP.BF16.F32.PACK_AB R14, R76, R45 ;  /* 0x0000002d4c0e723e */ /* 0x004fe200000010ff */
[----:B------:R-:W-:Y:S01]  /*3600*/  FADD.FTZ R45, R45, R6 ;  /* 0x000000062d2d7221 */ /* 0x000fe20000010000 */
[----:B0-----:R-:W-:-:S03]  /*3610*/  IMAD.MOV.U32 R100, RZ, RZ, R135 ;  /* 0x000000ffff647224 */ /* 0x001fc600078e0087 */
[----:B------:R-:W-:Y:S02]  /*3620*/  FADD.FTZ R6, R76, R45 ;  /* 0x0000002d4c067221 */ /* 0x000fe40000010000 */
[----:B------:R0:W2:Y:S01]  /*3630*/  MUFU.EX2 R31, R106 ;  /* 0x0000006a001f7308 */ /* 0x0000a20000000800 */
[C---:B---3--:R-:W-:Y:S01]  /*3640*/  F2FP.BF16.F32.PACK_AB R13, R7.reuse, R98 ;  /* 0x00000062070d723e */ /* 0x048fe200000010ff */
[----:B------:R-:W-:Y:S01]  /*3650*/  FADD.FTZ R21, R7, R4 ;  /* 0x0000000407157221 */ /* 0x000fe20000010000 */
[----:B------:R-:W-:Y:S01]  /*3660*/  MOV R98, R135 ;  /* 0x0000008700627202 */ /* 0x000fe20000000f00 */
[----:B0-----:R-:W-:Y:S01]  /*3670*/  IMAD.MOV.U32 R106, RZ, RZ, R135 ;  /* 0x000000ffff6a7224 */ /* 0x001fe200078e0087 */
[----:B--2---:R-:W-:Y:S01]  /*3680*/  F2FP.BF16.F32.PACK_AB R15, R31, R108 ;  /* 0x0000006c1f0f723e */ /* 0x004fe200000010ff */
[----:B------:R-:W-:-:S04]  /*3690*/  FADD.FTZ R108, R108, R21 ;  /* 0x000000156c6c7221 */ /* 0x000fc80000010000 */
[----:B------:R1:W-:Y:S01]  /*36a0*/  STSM.16.M88.4 [R17+0x6000], R12 ;  /* 0x0060000c11007844 */ /* 0x0003e20000000200 */
[----:B------:R-:W-:Y:S01]  /*36b0*/  FADD.FTZ R7, R31, R108 ;  /* 0x0000006c1f077221 */ /* 0x000fe20000010000 */
[----:B------:R-:W-:Y:S01]  /*36c0*/  MOV R108, R135 ;  /* 0x00000087006c7202 */ /* 0x000fe20000000f00 */
[----:B------:R0:W-:Y:S06]  /*36d0*/  MEMBAR.ALL.CTA ;  /* 0x0000000000007992 */ /* 0x0001ec0000008000 */
[----:B0-----:R-:W0:Y:S02]  /*36e0*/  FENCE.VIEW.ASYNC.S ;  /* 0x00000000000073c6 */ /* 0x001e240000000000 */
[----:B0-----:R-:W-:Y:S01]  /*36f0*/  NOP ;  /* 0x0000000000007918 */ /* 0x001fe20000000000 */
[----:B------:R-:W-:Y:S05]  /*3700*/  @!P1 BRA `(.L_x_10165) ;  /* 0x0000002000a09947 */ /* 0x000fea0003800000 */
[----:B------:R-:W-:Y:S01]  /*3710*/  VIADD R4, R149, 0xfffffffe ;  /* 0xfffffffe95047836 */ /* 0x000fe20000000000 */
[----:B------:R-:W-:Y:S01]  /*3720*/  CS2R R134, SRZ ;  /* 0x0000000000867805 */ /* 0x000fe2000001ff00 */
[----:B-1----:R-:W-:Y:S01]  /*3730*/  IMAD.MOV.U32 R8, RZ, RZ, R5 ;  /* 0x000000ffff087224 */ /* 0x002fe200078e0005 */
        /* <DEDUP_REMOVED lines=25> */
[----:B------:R-:W-:-:S06]  /*38d0*/  UMOV UR6, UR38 ;  /* 0x0000002600067c82 */ /* 0x000fcc0008000000 */
.L_x_10176:
[----:B------:R-:W-:Y:S01]  /*38e0*/  ISETP.NE.AND P2, PT, RZ, UR42, PT ;  /* 0x0000002aff007c0c */ /* 0x000fe2000bf45270 */
[----:B------:R-:W-:-:S04]  /*38f0*/  UISETP.NE.AND UP0, UPT, UR6, 0x1, UPT ;  /* 0x000000010600788c */ /* 0x000fc8000bf05270 */
[----:B------:R-:W-:-:S06]  /*3900*/  USEL UR7, URZ, 0x1, UP0 ;  /* 0x000000013f077887 */ /* 0x000fcc0008000000 */
[----:B------:R-:W-:Y:S02]  /*3910*/  LOP3.LUT R2, R10, UR7, RZ, 0x3c, !PT ;  /* 0x000000070a027c12 */ /* 0x000fe4000f8e3cff */
[----:B------:R-:W-:Y:S05]  /*3920*/  @P2 BRA `(.L_x_10166) ;  /* 0x0000000000342947 */ /* 0x000fea0003800000 */
[----:B------:R-:W-:Y:S05]  /*3930*/  @!P0 BRA `(.L_x_10167) ;  /* 0x0000000000048947 */ /* 0x000fea0003800000 */
[----:B------:R-:W-:Y:S01]  /*3940*/  BPT.TRAP 0x1 ;  /* 0x000000040000795c */ /* 0x000fe20000300000 */
.L_x_10167:
[----:B------:R-:W-:Y:S01]  /*3950*/  UIADD3 UR7, UR6, 0x1, URZ ;  /* 0x0000000106077890 */ /* 0x000fe2000fffe03f */
[----:B------:R-:W-:-:S03]  /*3960*/  SHF.L.U32 R0, R2, 0x1f, RZ ;  /* 0x0000001f02007819 */ /* 0x000fc600000006ff */
[----:B------:R-:W-:-:S04]  /*3970*/  UISETP.NE.AND UP0, UPT, UR7, 0x2, UPT ;  /* 0x000000020700788c */ /* 0x000fc8000bf05270 */
[----:B------:R-:W-:-:S04]  /*3980*/  USEL UR7, UR7, URZ, UP0 ;  /* 0x0000003f07077287 */ /* 0x000fc80008000000 */
[----:B------:R-:W-:-:S09]  /*3990*/  ULEA UR7, UR7, UR40, 0x3 ;  /* 0x0000002807077291 */ /* 0x000fd2000f8e183f */
[----:B------:R0:W1:Y:S01]  /*39a0*/  SYNCS.PHASECHK.TRANS64.TRYWAIT P1, [UR7+0x2d830], R0 ;  /* 0x02d83000ff0075a7 */ /* 0x0000620008020147 */
[----:B------:R-:W-:Y:S05]  /*39b0*/  @!P0 BRA `(.L_x_10168) ;  /* 0x0000000000048947 */ /* 0x000fea0003800000 */
[----:B------:R-:W-:Y:S01]  /*39c0*/  BPT.TRAP 0x1 ;  /* 0x000000040000795c */ /* 0x000fe20000300000 */
.L_x_10168:
[----:B-1----:R-:W-:Y:S05]  /*39d0*/  @P1 BRA `(.L_x_10166) ;  /* 0x0000000000081947 */ /* 0x002fea0003800000 */
[----:B------:R-:W1:Y:S02]  /*39e0*/  SYNCS.PHASECHK.TRANS64.TRYWAIT P1, [UR7+0x2d830], R0 ;  /* 0x02d83000ff0075a7 */ /* 0x000e640008020147 */
[----:B-1----:R-:W-:Y:S05]  /*39f0*/  @!P1 BRA `(.L_x_10169) ;  /* 0x0000009400e09947 */ /* 0x002fea0003800000 */
.L_x_10166:
[----:B-1----:R-:W1:Y:S01]  /*3a00*/  S2R R3, SR_TID.X ;  /* 0x0000000000037919 */ /* 0x002e620000002100 */
[----:B------:R-:W-:Y:S01]  /*3a10*/  UIADD3 UR38, UR6, 0x1, URZ ;  /* 0x0000000106267890 */ /* 0x000fe2000fffe03f */
[----:B------:R-:W-:Y:S01]  /*3a20*/  UMOV UR32, UR4 ;  /* 0x0000000400207c82 */ /* 0x000fe20008000000 */
[----:B------:R-:W-:Y:S02]  /*3a30*/  UMOV UR33, UR5 ;  /* 0x0000000500217c82 */ /* 0x000fe40008000000 */
[----:B------:R-:W-:Y:S01]  /*3a40*/  UISETP.NE.AND UP0, UPT, UR38, 0x2, UPT ;  /* 0x000000022600788c */ /* 0x000fe2000bf05270 */
[----:B------:R-:W-:Y:S01]  /*3a50*/  UMOV UR35, 0x80000020 ;  /* 0x8000002000237882 */ /* 0x000fe20000000000 */
[----:B------:R-:W-:Y:S02]  /*3a60*/  UMOV UR11, 0x80000020 ;  /* 0x80000020000b7882 */ /* 0x000fe40000000000 */
[----:B------:R-:W-:Y:S01]  /*3a70*/  USEL UR38, UR38, URZ, UP0 ;  /* 0x0000003f26267287 */ /* 0x000fe20008000000 */
[----:B------:R-:W-:Y:S01]  /*3a80*/  UMOV UR15, 0x80000020 ;  /* 0x80000020000f7882 */ /* 0x000fe20000000000 */
[----:B------:R-:W-:-:S02]  /*3a90*/  UMOV UR19, 0x80000020 ;  /* 0x8000002000137882 */ /* 0x000fc40000000000 */
[----:B------:R-:W-:Y:S01]  /*3aa0*/  UIMAD UR34, UR38, 0x600, UR28 ;  /* 0x00000600262278a4 */ /* 0x000fe2000f8e021c */
[----:B------:R-:W-:Y:S01]  /*3ab0*/  UMOV UR23, 0x80000020 ;  /* 0x8000002000177882 */ /* 0x000fe20000000000 */
[----:B------:R-:W-:Y:S02]  /*3ac0*/  UMOV UR27, 0x80000020 ;  /* 0x80000020001b7882 */ /* 0x000fe40000000000 */
[----:B------:R-:W-:Y:S02]  /*3ad0*/  UIADD3 UR10, UR34, 0x2, URZ ;  /* 0x00000002220a7890 */ /* 0x000fe4000fffe03f */
[----:B------:R-:W-:Y:S02]  /*3ae0*/  UIADD3 UR14, UR34, 0x200, URZ ;  /* 0x00000200220e7890 */ /* 0x000fe4000fffe03f */
[----:B------:R-:W-:Y:S02]  /*3af0*/  UIADD3 UR18, UR34, 0x202, URZ ;  /* 0x0000020222127890 */ /* 0x000fe4000fffe03f */
[----:B------:R-:W-:-:S02]  /*3b00*/  UIADD3 UR22, UR34, 0x400, URZ ;  /* 0x0000040022167890 */ /* 0x000fc4000fffe03f */
[----:B------:R-:W-:Y:S01]  /*3b10*/  UIADD3 UR26, UR34, 0x402, URZ ;  /* 0x00000402221a7890 */ /* 0x000fe2000fffe03f */
[----:B-1----:R-:W-:-:S05]  /*3b20*/  SHF.R.U32.HI R3, RZ, 0x7, R3 ;  /* 0x00000007ff037819 */ /* 0x002fca0000011603 */
[----:B0-----:R-:W-:-:S05]  /*3b30*/  VIADD R0, R3, 0x8 ;  /* 0x0000000803007836 */ /* 0x001fca0000000000 */
[----:B------:R0:W-:Y:S06]  /*3b40*/  BAR.SYNC.DEFER_BLOCKING R0, 0x100 ;  /* 0x000400000000751d */ /* 0x0001ec0000010000 */
        /* <DEDUP_REMOVED lines=21> */
.L_x_10171:
[----:B------:R-:W-:Y:S01]  /*3ca0*/  ULEA UR7, UR6, UR40, 0x3 ;  /* 0x0000002806077291 */ /* 0x000fe2000f8e183f */
[----:B------:R-:W-:-:S08]  /*3cb0*/  SHF.L.U32 R0, R10, 0x1f, RZ ;  /* 0x0000001f0a007819 */ /* 0x000fd000000006ff */
[----:B------:R0:W1:Y:S01]  /*3cc0*/  SYNCS.PHASECHK.TRANS64.TRYWAIT P1, [UR7+0x2d850], R0 ;  /* 0x02d85000ff0075a7 */ /* 0x0000620008020147 */
[----:B------:R-:W-:Y:S05]  /*3cd0*/  @!P0 BRA `(.L_x_10172) ;  /* 0x0000000000048947 */ /* 0x000fea0003800000 */
[----:B------:R-:W-:Y:S01]  /*3ce0*/  BPT.TRAP 0x1 ;  /* 0x000000040000795c */ /* 0x000fe20000300000 */
.L_x_10172:
[----:B-1----:R-:W-:Y:S05]  /*3cf0*/  @P1 BRA `(.L_x_10170) ;  /* 0x0000000000081947 */ /* 0x002fea0003800000 */
[----:B------:R-:W1:Y:S02]  /*3d00*/  SYNCS.PHASECHK.TRANS64.TRYWAIT P1, [UR7+0x2d850], R0 ;  /* 0x02d85000ff0075a7 */ /* 0x000e640008020147 */
[----:B-1----:R-:W-:Y:S05]  /*3d10*/  @!P1 BRA `(.L_x_10173) ;  /* 0x0000009400309947 */ /* 0x002fea0003800000 */
.L_x_10170:
[----:B------:R-:W-:Y:S01]  /*3d20*/  UIADD3 UR7, UR40, 0x400, URZ ;  /* 0x0000040028077890 */ /* 0x000fe2000fffe03f */
[----:B------:R-:W-:Y:S01]  /*3d30*/  WARPGROUP.ARRIVE ;  /* 0x00000000000079c5 */ /* 0x000fe20000000000 */
[----:B------:R-:W-:-:S05]  /*3d40*/  ULOP3.LUT UR10, UR39, 0x10000, URZ, 0xfc, !UPT ;  /* 0x00010000270a7892 */ /* 0x000fca000f8efc3f */
[----:B------:R-:W1:Y:S01]  /*3d50*/  S2R R5, SR_TID.X ;  /* 0x0000000000057919 */ /* 0x000e620000002100 */
[----:B------:R-:W-:Y:S01]  /*3d60*/  USHF.R.U32.HI UR7, URZ, 0x4, UR7 ;  /* 0x000000043f077899 */ /* 0x000fe20008011607 */
[----:B------:R-:W-:Y:S01]  /*3d70*/  UMOV UR33, 0x40000040 ;  /* 0x4000004000217882 */ /* 0x000fe20000000000 */
[----:B------:R-:W-:Y:S02]  /*3d80*/  UMOV UR35, 0x80000020 ;  /* 0x8000002000237882 */ /* 0x000fe40000000000 */
[----:B------:R-:W-:Y:S01]  /*3d90*/  ULOP3.LUT UR7, UR7, 0x3fff, URZ, 0xc0, !UPT ;  /* 0x00003fff07077892 */ /* 0x000fe2000f8ec03f */
[----:B------:R-:W-:-:S03]  /*3da0*/  UMOV UR32, UR10 ;  /* 0x0000000a00207c82 */ /* 0x000fc60008000000 */
[----:B------:R-:W-:-:S04]  /*3db0*/  ULOP3.LUT UR7, UR7, 0x2000000, URZ, 0xfc, !UPT ;  /* 0x0200000007077892 */ /* 0x000fc8000f8efc3f */
[----:B------:R-:W-:-:S07]  /*3dc0*/  UIMAD UR7, UR6, 0x600, UR7 ;  /* 0x00000600060778a4 */ /* 0x000fce000f8e0207 */
[----:B------:R-:W-:Y:S02]  /*3dd0*/  UMOV UR34, UR7 ;  /* 0x0000000700227c82 */ /* 0x000fe40008000000 */
[----:B------:R-:W-:Y:S01]  /*3de0*/  HGMMA.64x96x16.F32.BF16 R88, gdesc[UR32].tnspB, R88, gsb0 ;  /* 0x41600000205879f0 */ /* 0x000fe20008001858 */
[----:B------:R-:W-:Y:S02]  /*3df0*/  UIADD3 UR32, UR10, 0x2, URZ ;  /* 0x000000020a207890 */ /* 0x000fe4000fffe03f */
[----:B------:R-:W-:Y:S01]  /*3e00*/  UIADD3 UR34, UR7, 0x40, URZ ;  /* 0x0000004007227890 */ /* 0x000fe2000fffe03f */
[----:B------:R-:W-:Y:S01]  /*3e10*/  UMOV UR33, 0x40000040 ;  /* 0x4000004000217882 */ /* 0x000fe20000000000 */
[----:B------:R-:W-:Y:S01]  /*3e20*/  UMOV UR35, 0x80000020 ;  /* 0x8000002000237882 */ /* 0x000fe20000000000 */
[----:B-1----:R-:W-:Y:S02]  /*3e30*/  SHF.R.U32.HI R3, RZ, 0x7, R5 ;  /* 0x00000007ff037819 */ /* 0x002fe40000011605 */
        /* <DEDUP_REMOVED lines=52> */
.L_x_10174:
[----:B0-----:R-:W-:Y:S01]  /*4180*/  FMNMX.FTZ R0, R24, R9, !PT ;  /* 0x0000000918007209 */ /* 0x001fe20007810000 */
[----:B------:R-:W-:-:S03]  /*4190*/  ULEA UR7, UR38, UR40, 0x3 ;  /* 0x0000002826077291 */ /* 0x000fc6000f8e183f */
[----:B------:R-:W-:Y:S01]  /*41a0*/  FMNMX.FTZ R3, R25, R0, !PT ;  /* 0x0000000019037209 */ /* 0x000fe20007810000 */
[----:B------:R-:W-:Y:S01]  /*41b0*/  UIADD3 UR7, UR7, 0x2d840, URZ ;  /* 0x0002d84007077890 */ /* 0x000fe2000fffe03f */
[----:B------:R-:W-:-:S03]  /*41c0*/  FMNMX.FTZ R0, R26, R8, !PT ;  /* 0x000000081a007209 */ /* 0x000fc60007810000 */
[----:B------:R-:W-:Y:S01]  /*41d0*/  UPRMT UR7, UR41, 0x654, UR7 ;  /* 0x0000065429077896 */ /* 0x000fe20008000007 */
[----:B------:R-:W-:Y:S02]  /*41e0*/  FMNMX.FTZ R5, R27, R0, !PT ;  /* 0x000000001b057209 */ /* 0x000fe40007810000 */
[----:B------:R-:W-:Y:S02]  /*41f0*/  FMNMX.FTZ R0, R28, R3, !PT ;  /* 0x000000031c007209 */ /* 0x000fe40007810000 */
[----:B------:R-:W-:Y:S02]  /*4200*/  FMNMX.FTZ R10, R30, R5, !PT ;  /* 0x000000051e0a7209 */ /* 0x000fe40007810000 */
[----:B------:R-:W-:Y:S02]  /*4210*/  FMNMX.FTZ R3, R29, R0, !PT ;  /* 0x000000001d037209 */ /* 0x000fe40007810000 */
[----:B------:R-:W-:Y:S01]  /*4220*/  FMNMX.FTZ R5, R31, R10, !PT ;  /* 0x0000000a1f057209 */ /* 0x000fe20007810000 */
[----:B------:R-:W-:Y:S01]  /*4230*/  SYNCS.ARRIVE.TRANS64.RED.A1T0 RZ, [UR7], RZ ;  /* 0x000000ffffff79a7 */ /* 0x000fe20008100407 */
        /* <DEDUP_REMOVED lines=67> */
[-C--:B------:R-:W-:Y:S01]  /*4670*/  FFMA.FTZ R13, R28, R3.reuse, -R10 ;  /* 0x000000031c0d7223 */ /* 0x080fe2000001080a */
[C---:B------:R-:W-:Y:S01]  /*4680*/  FADD.FTZ R8, -R5.reuse, R8 ;  /* 0x0000000805087221 */ /* 0x040fe20000010100 */
[-C--:B------:R-:W-:Y:S01]  /*4690*/  FMUL.FTZ R28, R5, R3.reuse ;  /* 0x00000003051c7220 */ /* 0x080fe20000410000 */
[-CC-:B------:R-:W-:Y:S01]  /*46a0*/  FFMA.FTZ R11, R24, R3.reuse, -R10.reuse ;  /* 0x00000003180b7223 */ /* 0x180fe2000001080a */
[-CC-:B------:R-:W-:Y:S01]  /*46b0*/  FFMA.FTZ R12, R25, R3.reuse, -R10.reuse ;  /* 0x00000003190c7223 */ /* 0x180fe2000001080a */
        /* <DEDUP_REMOVED lines=19> */
[-C--:B------:R-:W-:Y:S01]  /*47f0*/  FFMA.FTZ R53, R64, R3.reuse, -R10 ;  /* 0x0000000340357223 */ /* 0x080fe2000001080a */
[-C--:B------:R-:W-:Y:S01]  /*4800*/  FFMA.FTZ R29, R26, R3.reuse, -R28 ;  /* 0x000000031a1d7223 */ /* 0x080fe2000001081c */
        /* <DEDUP_REMOVED lines=45> */
[----:B------:R-:W-:-:S07]  /*4ae0*/  FFMA.FTZ R83, R83, R3, -R28 ;  /* 0x0000000353537223 */ /* 0x000fce000001081c */
        /* <DEDUP_REMOVED lines=22> */
[----:B------:R-:W-:Y:S01]  /*4c50*/  MUFU.EX2 R24, R24 ;  /* 0x0000001800187308 */ /* 0x000fe20000000800 */
[----:B--2---:R-:W-:-:S07]  /*4c60*/  FADD.FTZ R79, R21, R6 ;  /* 0x00000006154f7221 */ /* 0x004fce0000010000 */
        /* <DEDUP_REMOVED lines=9> */
[----:B------:R-:W1:Y:S08]  /*4d00*/  MUFU.EX2 R27, R27 ;  /* 0x0000001b001b7308 */ /* 0x000e700000000800 */
[----:B------:R-:W2:Y:S08]  /*4d10*/  MUFU.EX2 R36, R36 ;  /* 0x0000002400247308 */ /* 0x000eb00000000800 */
[----:B------:R3:W-:Y:S08]  /*4d20*/  MUFU.EX2 R74, R62 ;  /* 0x0000003e004a7308 */ /* 0x0007f00000000800 */
[----:B------:R-:W4:Y:S01]  /*4d30*/  MUFU.EX2 R43, R43 ;  /* 0x0000002b002b7308 */ /* 0x000f220000000800 */
[----:B---3--:R-:W-:-:S04]  /*4d40*/  FADD.FTZ R62, R24, R79 ;  /* 0x0000004f183e7221 */ /* 0x008fc80000010000 */
[----:B------:R-:W-:Y:S01]  /*4d50*/  FADD.FTZ R79, R25, R62 ;  /* 0x0000003e194f7221 */ /* 0x000fe20000010000 */
[----:B0-----:R-:W-:Y:S02]  /*4d60*/  FADD.FTZ R62, R80, R7 ;  /* 0x00000007503e7221 */ /* 0x001fe40000010000 */
[----:B------:R-:W0:Y:S01]  /*4d70*/  MUFU.EX2 R37, R37 ;  /* 0x0000002500257308 */ /* 0x000e220000000800 */
[----:B------:R-:W-:Y:S01]  /*4d80*/  FADD.FTZ R6, R32, R79 ;  /* 0x0000004f20067221 */ /* 0x000fe20000010000 */
[----:B-1----:R-:W-:-:S03]  /*4d90*/  FADD.FTZ R62, R27, R62 ;  /* 0x0000003e1b3e7221 */ /* 0x002fc60000010000 */
[----:B------:R-:W-:-:S03]  /*4da0*/  FADD.FTZ R7, R33, R6 ;  /* 0x0000000621077221 */ /* 0x000fc60000010000 */
[----:B------:R-:W1:Y:S01]  /*4db0*/  MUFU.EX2 R34, R34 ;  /* 0x0000002200227308 */ /* 0x000e620000000800 */
[----:B--2---:R-:W-:Y:S01]  /*4dc0*/  FADD.FTZ R6, R36, R7 ;  /* 0x0000000724067221 */ /* 0x004fe20000010000 */
[----:B----4-:R-:W-:-:S06]  /*4dd0*/  FADD.FTZ R7, R43, R62 ;  /* 0x0000003e2b077221 */ /* 0x010fcc0000010000 */
[----:B------:R-:W2:Y:S01]  /*4de0*/  MUFU.EX2 R40, R40 ;  /* 0x0000002800287308 */ /* 0x000ea20000000800 */
[----:B0-----:R-:W-:-:S07]  /*4df0*/  FADD.FTZ R79, R37, R6 ;  /* 0x00000006254f7221 */ /* 0x001fce0000010000 */
[----:B------:R-:W0:Y:S01]  /*4e00*/  MUFU.EX2 R42, R42 ;  /* 0x0000002a002a7308 */ /* 0x000e220000000800 */
[----:B-1----:R-:W-:-:S07]  /*4e10*/  FADD.FTZ R7, R34, R7 ;  /* 0x0000000722077221 */ /* 0x002fce0000010000 */
[----:B------:R-:W1:Y:S01]  /*4e20*/  MUFU.EX2 R41, R41 ;  /* 0x0000002900297308 */ /* 0x000e620000000800 */
[----:B--2---:R-:W-:-:S07]  /*4e30*/  FADD.FTZ R6, R40, R79 ;  /* 0x0000004f28067221 */ /* 0x004fce0000010000 */
[----:B------:R-:W2:Y:S08]  /*4e40*/  MUFU.EX2 R35, R35 ;  /* 0x0000002300237308 */ /* 0x000eb00000000800 */
[----:B------:R-:W3:Y:S08]  /*4e50*/  MUFU.EX2 R44, R44 ;  /* 0x0000002c002c7308 */ /* 0x000ef00000000800 */
[----:B------:R-:W4:Y:S08]  /*4e60*/  MUFU.EX2 R39, R39 ;  /* 0x0000002700277308 */ /* 0x000f300000000800 */
[----:B------:R-:W5:Y:S08]  /*4e70*/  MUFU.EX2 R45, R45 ;  /* 0x0000002d002d7308 */ /* 0x000f700000000800 */
[----:B------:R-:W5:Y:S08]  /*4e80*/  MUFU.EX2 R54, R54 ;  /* 0x0000003600367308 */ /* 0x000f700000000800 */
[----:B------:R-:W5:Y:S08]  /*4e90*/  MUFU.EX2 R48, R48 ;  /* 0x0000003000307308 */ /* 0x000f700000000800 */
[----:B------:R0:W5:Y:S08]  /*4ea0*/  MUFU.EX2 R67, R46 ;  /* 0x0000002e00437308 */ /* 0x0001700000000800 */
[----:B------:R1:W-:Y:S01]  /*4eb0*/  MUFU.EX2 R71, R30 ;  /* 0x0000001e00477308 */ /* 0x0003e20000000800 */
[-CC-:B0-----:R-:W-:Y:S01]  /*4ec0*/  FFMA.FTZ R46, R86, R3.reuse, -R28.reuse ;  /* 0x00000003562e7223 */ /* 0x181fe2000001081c */
[----:B------:R-:W-:-:S06]  /*4ed0*/  FFMA.FTZ R28, R87, R3, -R28 ;  /* 0x00000003571c7223 */ /* 0x000fcc000001081c */
[----:B------:R-:W0:Y:S01]  /*4ee0*/  MUFU.EX2 R49, R49 ;  /* 0x0000003100317308 */ /* 0x000e220000000800 */
[----:B-1----:R-:W-:Y:S01]  /*4ef0*/  FADD.FTZ R30, R42, R7 ;  /* 0x000000072a1e7221 */ /* 0x002fe20000010000 */
[----:B------:R-:W-:-:S03]  /*4f00*/  FADD.FTZ R7, R41, R6 ;  /* 0x0000000629077221 */ /* 0x000fc60000010000 */
[----:B--2---:R-:W-:Y:S01]  /*4f10*/  FADD.FTZ R30, R35, R30 ;  /* 0x0000001e231e7221 */ /* 0x004fe20000010000 */
[----:B---3--:R-:W-:Y:S02]  /*4f20*/  FADD.FTZ R6, R44, R7 ;  /* 0x000000072c067221 */ /* 0x008fe40000010000 */
[----:B------:R-:W1:Y:S01]  /*4f30*/  MUFU.EX2 R52, R52 ;  /* 0x0000003400347308 */ /* 0x000e620000000800 */
[----:B----4-:R-:W-:-:S07]  /*4f40*/  FADD.FTZ R7, R39, R30 ;  /* 0x0000001e27077221 */ /* 0x010fce0000010000 */
[----:B------:R-:W2:Y:S08]  /*4f50*/  MUFU.EX2 R75, R63 ;  /* 0x0000003f004b7308 */ /* 0x000eb00000000800 */
[----:B------:R-:W3:Y:S08]  /*4f60*/  MUFU.EX2 R53, R53 ;  /* 0x0000003500357308 */ /* 0x000ef00000000800 */
[----:B------:R5:W-:Y:S08]  /*4f70*/  MUFU.EX2 R63, R47 ;  /* 0x0000002f003f7308 */ /* 0x000bf00000000800 */
[----:B------:R-:W4:Y:S01]  /*4f80*/  MUFU.EX2 R70, R66 ;  /* 0x0000004200467308 */ /* 0x000f220000000800 */
[----:B-----5:R-:W-:Y:S01]  /*4f90*/  FADD.FTZ R47, R45, R6 ;  /* 0x000000062d2f7221 */ /* 0x020fe20000010000 */
[----:B------:R-:W-:-:S03]  /*4fa0*/  FADD.FTZ R6, R54, R7 ;  /* 0x0000000736067221 */ /* 0x000fc60000010000 */
[----:B------:R-:W-:Y:S01]  /*4fb0*/  FADD.FTZ R30, R48, R47 ;  /* 0x0000002f301e7221 */ /* 0x000fe20000010000 */
[----:B------:R-:W-:Y:S02]  /*4fc0*/  FADD.FTZ R7, R67, R6 ;  /* 0x0000000643077221 */ /* 0x000fe40000010000 */
[----:B------:R-:W5:Y:S01]  /*4fd0*/  MUFU.EX2 R56, R56 ;  /* 0x0000003800387308 */ /* 0x000f620000000800 */
[----:B0-----:R-:W-:Y:S01]  /*4fe0*/  FADD.FTZ R47, R49, R30 ;  /* 0x0000001e312f7221 */ /* 0x001fe20000010000 */
[----:B------:R-:W-:-:S03]  /*4ff0*/  FADD.FTZ R6, R74, R7 ;  /* 0x000000074a067221 */ /* 0x000fc60000010000 */
[----:B-1----:R-:W-:Y:S01]  /*5000*/  FADD.FTZ R30, R52, R47 ;  /* 0x0000002f341e7221 */ /* 0x002fe20000010000 */
[----:B--2---:R-:W-:Y:S02]  /*5010*/  FADD.FTZ R7, R75, R6 ;  /* 0x000000064b077221 */ /* 0x004fe40000010000 */
[----:B------:R-:W0:Y:S01]  /*5020*/  MUFU.EX2 R57, R57 ;  /* 0x0000003900397308 */ /* 0x000e220000000800 */
[----:B---3--:R-:W-:Y:S01]  /*5030*/  FADD.FTZ R47, R53, R30 ;  /* 0x0000001e352f7221 */ /* 0x008fe20000010000 */
[----:B----4-:R-:W-:-:S04]  /*5040*/  FADD.FTZ R6, R70, R7 ;  /* 0x0000000746067221 */ /* 0x010fc80000010000 */
[----:B------:R-:W-:Y:S02]  /*5050*/  FADD.FTZ R6, R71, R6 ;  /* 0x0000000647067221 */ /* 0x000fe40000010000 */
[----:B------:R-:W1:Y:S01]  /*5060*/  MUFU.EX2 R60, R60 ;  /* 0x0000003c003c7308 */ /* 0x000e620000000800 */
[----:B-----5:R-:W-:Y:S01]  /*5070*/  FADD.FTZ R30, R56, R47 ;  /* 0x0000002f381e7221 */ /* 0x020fe20000010000 */
        /* <DEDUP_REMOVED lines=39> */
.L_x_10175:
[----:B------:R-:W-:Y:S01]  /*52f0*/  ULEA UR6, UR6, UR40, 0x3 ;  /* 0x0000002806067291 */ /* 0x000fe2000f8e183f */
[----:B------:R-:W-:Y:S01]  /*5300*/  F2FP.BF16.F32.PACK_AB R28, R12, R11 ;  /* 0x0000000b0c1c723e */ /* 0x000fe200000010ff */
[----:B------:R-:W-:Y:S01]  /*5310*/  FMUL.FTZ R88, R88, R9 ;  /* 0x0000000958587220 */ /* 0x000fe20000410000 */
[----:B------:R-:W-:Y:S01]  /*5320*/  F2FP.BF16.F32.PACK_AB R30, R14, R13 ;  /* 0x0000000d0e1e723e */ /* 0x000fe200000010ff */
        /* <DEDUP_REMOVED lines=14> */
[----:B------:R-:W-:Y:S01]  /*5410*/  SYNCS.ARRIVE.TRANS64.RED.A1T0 RZ, [UR6], RZ ;  /* 0x000000ffffff79a7 */ /* 0x000fe20008100406 */
[----:B------:R-:W-:Y:S01]  /*5420*/  F2FP.BF16.F32.PACK_AB R25, R80, R26 ;  /* 0x0000001a5019723e */ /* 0x000fe200000010ff */
[----:B------:R-:W-:Y:S01]  /*5430*/  STSM.16.M88.4 [R16+0x21800], R28 ;  /* 0x0218001c10007844 */ /* 0x000fe20000000200 */
[----:B------:R-:W-:Y:S01]  /*5440*/  F2FP.BF16.F32.PACK_AB R26, R36, R33 ;  /* 0x00000021241a723e */ /* 0x000fe200000010ff */
[----:B------:R-:W-:Y:S01]  /*5450*/  UMOV UR6, UR38 ;  /* 0x0000002600067c82 */ /* 0x000fe20008000000 */
[----:B------:R-:W-:Y:S01]  /*5460*/  F2FP.BF16.F32.PACK_AB R27, R43, R27 ;  /* 0x0000001b2b1b723e */ /* 0x000fe200000010ff */
[----:B------:R0:W-:Y:S01]  /*5470*/  STSM.16.M88.4 [R22], R12 ;  /* 0x0000000c16007844 */ /* 0x0001e20000000200 */
[----:B------:R-:W-:Y:S01]  /*5480*/  F2FP.BF16.F32.PACK_AB R33, R42, R34 ;  /* 0x000000222a21723e */ /* 0x000fe200000010ff */
[----:B------:R-:W-:Y:S01]  /*5490*/  FMUL.FTZ R100, R100, R9 ;  /* 0x0000000964647220 */ /* 0x000fe20000410000 */
[----:B------:R-:W-:Y:S01]  /*54a0*/  F2FP.BF16.F32.PACK_AB R32, R40, R37 ;  /* 0x000000252820723e */ /* 0x000fe200000010ff */
[----:B------:R1:W-:Y:S01]  /*54b0*/  STSM.16.M88.4 [R18], R24 ;  /* 0x0000001812007844 */ /* 0x0003e20000000200 */
[----:B------:R-:W-:Y:S01]  /*54c0*/  F2FP.BF16.F32.PACK_AB R34, R44, R41 ;  /* 0x000000292c22723e */ /* 0x000fe200000010ff */
[----:B------:R-:W-:Y:S01]  /*54d0*/  FMUL.FTZ R101, R101, R9 ;  /* 0x0000000965657220 */ /* 0x000fe20000410000 */
        /* <DEDUP_REMOVED lines=26> */
[----:B-1----:R-:W-:Y:S01]  /*5680*/  F2FP.BF16.F32.PACK_AB R24, R72, R69 ;  /* 0x000000454818723e */ /* 0x002fe200000010ff */
[----:B------:R-:W-:Y:S01]  /*5690*/  FMUL.FTZ R124, R124, R9 ;  /* 0x000000097c7c7220 */ /* 0x000fe20000410000 */
[----:B------:R-:W-:Y:S01]  /*56a0*/  F2FP.BF16.F32.PACK_AB R25, R51, R50 ;  /* 0x000000323319723e */ /* 0x000fe200000010ff */
[----:B------:R2:W-:Y:S01]  /*56b0*/  STSM.16.M88.4 [R18+0x6000], R28 ;  /* 0x0060001c12007844 */ /* 0x0005e20000000200 */
[----:B------:R-:W-:Y:S01]  /*56c0*/  F2FP.BF16.F32.PACK_AB R26, R10, R73 ;  /* 0x000000490a1a723e */ /* 0x000fe200000010ff */
[-C--:B------:R-:W-:Y:S01]  /*56d0*/  FMUL.FTZ R125, R125, R9.reuse ;  /* 0x000000097d7d7220 */ /* 0x080fe20000410000 */
[----:B------:R-:W-:Y:S01]  /*56e0*/  F2FP.BF16.F32.PACK_AB R27, R47, R46 ;  /* 0x0000002e2f1b723e */ /* 0x000fe200000010ff */
[-C--:B------:R-:W-:Y:S01]  /*56f0*/  FMUL.FTZ R128, R128, R9.reuse ;  /* 0x0000000980807220 */ /* 0x080fe20000410000 */
[----:B------:R-:W-:Y:S01]  /*5700*/  ISETP.GT.AND P1, PT, R4, RZ, PT ;  /* 0x000000ff0400720c */ /* 0x000fe20003f24270 */
[-C--:B------:R-:W-:Y:S01]  /*5710*/  FMUL.FTZ R129, R129, R9.reuse ;  /* 0x0000000981817220 */ /* 0x080fe20000410000 */
[-C--:B------:R-:W-:Y:S01]  /*5720*/  FMUL.FTZ R132, R132, R9.reuse ;  /* 0x0000000984847220 */ /* 0x080fe20000410000 */
[----:B------:R2:W-:Y:S01]  /*5730*/  STSM.16.M88.4 [R17+0x6000], R24 ;  /* 0x0060001811007844 */ /* 0x0005e20000000200 */
[----:B------:R-:W-:Y:S01]  /*5740*/  FMUL.FTZ R133, R133, R9 ;  /* 0x0000000985857220 */ /* 0x000fe20000410000 */
[-C--:B------:R-:W-:Y:S01]  /*5750*/  FMUL.FTZ R90, R90, R8.reuse ;  /* 0x000000085a5a7220 */ /* 0x080fe20000410000 */
        /* <DEDUP_REMOVED lines=29> */
[----:B------:R-:W-:Y:S01]  /*5930*/  VIADD R4, R4, 0xffffffff ;  /* 0xffffffff04047836 */ /* 0x000fe20000000000 */
[----:B------:R-:W-:Y:S01]  /*5940*/  MOV R10, R2 ;  /* 0x00000002000a7202 */ /* 0x000fe20000000f00 */
[----:B------:R-:W-:-:S02]  /*5950*/  IMAD.MOV.U32 R8, RZ, RZ, R5 ;  /* 0x000000ffff087224 */ /* 0x000fc400078e0005 */
[----:B------:R-:W-:Y:S01]  /*5960*/  IMAD.MOV.U32 R9, RZ, RZ, R0 ;  /* 0x000000ffff097224 */ /* 0x000fe200078e0000 */
[----:B0-----:R-:W-:Y:S01]  /*5970*/  NOP ;  /* 0x0000000000007918 */ /* 0x001fe20000000000 */
[----:B--2---:R-:W-:Y:S05]  /*5980*/  @P1 BRA `(.L_x_10176) ;  /* 0xffffffdc00d41947 */ /* 0x004fea000383ffff */
.L_x_10165:
[----:B------:R-:W-:Y:S06]  /*5990*/  BAR.ARV 0x8, 0x200 ;  /* 0x0208000000007b1d */ /* 0x000fec0000002000 */
[----:B------:R-:W-:Y:S05]  /*59a0*/  @!P0 BRA `(.L_x_10177) ;  /* 0x0000000000048947 */ /* 0x000fea0003800000 */
[----:B------:R-:W-:Y:S01]  /*59b0*/  BPT.TRAP 0x1 ;  /* 0x000000040000795c */ /* 0x000fe20000300000 */
.L_x_10177:
[----:B------:R-:W-:Y:S01]  /*59c0*/  ULEA UR4, UR38, UR40, 0x3 ;  /* 0x0000002826047291 */ /* 0x000fe2000f8e183f */
[----:B------:R-:W-:-:S08]  /*59d0*/  SHF.L.U32 R4, R2, 0x1f, RZ ;  /* 0x0000001f02047819 */ /* 0x000fd000000006ff */
[----:B------:R0:W2:Y:S01]  /*59e0*/  SYNCS.PHASECHK.TRANS64.TRYWAIT P1, [UR4+0x2d850], R4 ;  /* 0x02d85004ff0075a7 */ /* 0x0000a20008020144 */
[----:B------:R-:W-:Y:S05]  /*59f0*/  @!P0 BRA `(.L_x_10178) ;  /* 0x0000000000048947 */ /* 0x000fea0003800000 */
[----:B------:R-:W-:Y:S01]  /*5a00*/  BPT.TRAP 0x1 ;  /* 0x000000040000795c */ /* 0x000fe20000300000 */
.L_x_10178:
[----:B--2---:R-:W-:Y:S05]  /*5a10*/  @P1 BRA `(.L_x_10179) ;  /* 0x0000000000081947 */ /* 0x004fea0003800000 */
[----:B------:R-:W2:Y:S02]  /*5a20*/  SYNCS.PHASECHK.TRANS64.TRYWAIT P1, [UR4+0x2d850], R4 ;  /* 0x02d85004ff0075a7 */ /* 0x000ea40008020144 */
[----:B--2---:R-:W-:Y:S05]  /*5a30*/  @!P1 BRA `(.L_x_10180) ;  /* 0x0000007800009947 */ /* 0x004fea0003800000 */
.L_x_10179:
[----:B------:R-:W-:Y:S01]  /*5a40*/  UIADD3 UR40, UR40, 0x400, URZ ;  /* 0x0000040028287890 */ /* 0x000fe2000fffe03f */
[----:B------:R-:W-:Y:S01]  /*5a50*/  WARPGROUP.ARRIVE ;  /* 0x00000000000079c5 */ /* 0x000fe20000000000 */
[----:B------:R-:W-:Y:S01]  /*5a60*/  ULOP3.LUT UR39, UR39, 0x10000, URZ, 0xfc, !UPT ;  /* 0x0001000027277892 */ /* 0x000fe2000f8efc3f */
[----:B-1----:R-:W1:Y:S01]  /*5a70*/  SHFL.BFLY PT, R9, R6, 0x2, 0x1f ;  /* 0x0c401f0006097f89 */ /* 0x002e6200000e0000 */
[----:B------:R-:W-:Y:S01]  /*5a80*/  USHF.R.U32.HI UR40, URZ, 0x4, UR40 ;  /* 0x000000043f287899 */ /* 0x000fe20008011628 */
[----:B------:R-:W-:Y:S01]  /*5a90*/  IMAD.MOV.U32 R45, RZ, RZ, RZ ;  /* 0x000000ffff2d7224 */ /* 0x000fe200078e00ff */
[----:B------:R-:W-:Y:S01]  /*5aa0*/  UMOV UR9, 0x40000040 ;  /* 0x4000004000097882 */ /* 0x000fe20000000000 */
[----:B------:R-:W-:Y:S01]  /*5ab0*/  UMOV UR11, 0x80000020 ;  /* 0x80000020000b7882 */ /* 0x000fe20000000000 */
[----:B------:R-:W-:Y:S01]  /*5ac0*/  ULOP3.LUT UR40, UR40, 0x3fff, URZ, 0xc0, !UPT ;  /* 0x00003fff28287892 */ /* 0x000fe2000f8ec03f */
[----:B0-----:R-:W0:Y:S01]  /*5ad0*/  SHFL.BFLY PT, R4, R7, 0x2, 0x1f ;  /* 0x0c401f0007047f89 */ /* 0x001e2200000e0000 */
[----:B------:R-:W-:Y:S01]  /*5ae0*/  UMOV UR8, UR39 ;  /* 0x0000002700087c82 */ /* 0x000fe20008000000 */
[----:B------:R-:W-:Y:S01]  /*5af0*/  IMAD.MOV.U32 R28, RZ, RZ, -0x800000 ;  /* 0xff800000ff1c7424 */ /* 0x000fe200078e00ff */
[----:B------:R-:W-:Y:S01]  /*5b00*/  ULOP3.LUT UR5, UR40, 0x2000000, URZ, 0xfc, !UPT ;  /* 0x0200000028057892 */ /* 0x000fe2000f8efc3f */
[----:B------:R-:W-:-:S03]  /*5b10*/  IMAD.MOV.U32 R29, RZ, RZ, -0x800000 ;  /* 0xff800000ff1d7424 */ /* 0x000fc600078e00ff */
[----:B------:R-:W-:-:S07]  /*5b20*/  UIMAD UR5, UR38, 0x600, UR5 ;  /* 0x00000600260578a4 */ /* 0x000fce000f8e0205 */
[----:B------:R-:W-:Y:S02]  /*5b30*/  UMOV UR10, UR5 ;  /* 0x00000005000a7c82 */ /* 0x000fe40008000000 */
[----:B------:R-:W-:Y:S01]  /*5b40*/  HGMMA.64x96x16.F32.BF16 R88, gdesc[UR8].tnspB, R88, gsb0 ;  /* 0x41600000085879f0 */ /* 0x000fe20008001858 */
[----:B------:R-:W-:Y:S01]  /*5b50*/  UIADD3 UR8, UR39, 0x2, URZ ;  /* 0x0000000227087890 */ /* 0x000fe2000fffe03f */
[----:B-1----:R-:W-:Y:S01]  /*5b60*/  FADD.FTZ R9, R9, R6 ;  /* 0x0000000609097221 */ /* 0x002fe20000010000 */
[----:B------:R-:W-:Y:S01]  /*5b70*/  UIADD3 UR10, UR5, 0x40, URZ ;  /* 0x00000040050a7890 */ /* 0x000fe2000fffe03f */
[----:B------:R-:W-:Y:S01]  /*5b80*/  UMOV UR9, 0x40000040 ;  /* 0x4000004000097882 */ /* 0x000fe20000000000 */
[----:B------:R-:W-:Y:S01]  /*5b90*/  UMOV UR11, 0x80000020 ;  /* 0x80000020000b7882 */ /* 0x000fe20000000000 */
[----:B0-----:R-:W-:Y:S02]  /*5ba0*/  FADD.FTZ R8, R4, R7 ;  /* 0x0000000704087221 */ /* 0x001fe40000010000 */
        /* <DEDUP_REMOVED lines=65> */
.L_x_10181:
        /* <DEDUP_REMOVED lines=55> */
[----:B------:R-:W-:Y:S01]  /*6330*/  VIADD R145, R145, 0x1 ;  /* 0x0000000191917836 */ /* 0x000fe20000000000 */
[----:B------:R-:W-:Y:S01]  /*6340*/  LOP3.LUT R2, R2, UR4, RZ, 0x3c, !PT ;  /* 0x0000000402027c12 */ /* 0x000fe2000f8e3cff */
[----:B------:R-:W-:-:S12]  /*6350*/  USEL UR38, UR38, URZ, UP0 ;  /* 0x0000003f26267287 */ /* 0x000fd80008000000 */
.L_x_10157:
[----:B------:R-:W0:Y:S08]  /*6360*/  S2UR UR41, SR_CgaCtaId ;  /* 0x00000000002979c3 */ /* 0x000e300000008800 */
[----:B------:R-:W-:Y:S06]  /*6370*/  BAR.SYNC.DEFER_BLOCKING 0x5, 0x200 ;  /* 0x0148000000007b1d */ /* 0x000fec0000010000 */
[----:B------:R-:W-:Y:S01]  /*6380*/  UMOV UR40, 0x400 ;  /* 0x0000040000287882 */ /* 0x000fe20000000000 */
[----:B------:R-:W-:Y:S01]  /*6390*/  BSSY B0, `(.L_x_10182) ;  /* 0x00001a0000007945 */ /* 0x000fe20003800000 */
[----:B0-----:R-:W-:-:S09]  /*63a0*/  ULEA UR40, UR41, UR40, 0x18 ;  /* 0x0000002829287291 */ /* 0x001fd2000f8ec03f */
[----:B------:R-:W0:Y:S01]  /*63b0*/  LDS.128 R32, [UR40+0x2d8d0] ;  /* 0x02d8d028ff207984 */ /* 0x000e220008000c00 */
[----:B------:R-:W-:Y:S06]  /*63c0*/  BAR.ARV 0x4, 0x200 ;  /* 0x0108000000007b1d */ /* 0x000fec0000002000 */
[----:B------:R-:W-:Y:S05]  /*63d0*/  @P0 BRA `(.L_x_10183) ;  /* 0x00000010001c0947 */ /* 0x000fea0003800000 */
[----:B------:R-:W1:Y:S08]  /*63e0*/  S2UR UR6, SR_SWINHI ;  /* 0x00000000000679c3 */ /* 0x000e700000002f00 */
[----:B------:R-:W-:Y:S01]  /*63f0*/  BAR.SYNC.DEFER_BLOCKING 0x1, 0x180 ;  /* 0x0046000000007b1d */ /* 0x000fe20000010000 */
[----:B------:R-:W-:Y:S02]  /*6400*/  F2FP.BF16.F32.PACK_AB R6, R51, R6 ;  /* 0x000000063306723e */ /* 0x000fe400000010ff */
[----:B------:R-:W-:-:S03]  /*6410*/  F2FP.BF16.F32.PACK_AB R26, R39, R26 ;  /* 0x0000001a271a723e */ /* 0x000fc600000010ff */
[----:B------:R-:W-:Y:S01]  /*6420*/  UMOV UR4, UR40 ;  /* 0x0000002800047c82 */ /* 0x000fe20008000000 */
[----:B-1----:R-:W-:Y:S01]  /*6430*/  UMOV UR5, UR6 ;  /* 0x0000000600057c82 */ /* 0x002fe20008000000 */
[----:B------:R-:W-:Y:S02]  /*6440*/  IMAD.U32 R20, RZ, RZ, UR4 ;  /* 0x00000004ff147e24 */ /* 0x000fe4000f8e00ff */
[----:B------:R-:W-:Y:S01]  /*6450*/  IMAD.U32 R21, RZ, RZ, UR5 ;  /* 0x00000005ff157e24 */ /* 0x000fe2000f8e00ff */
[----:B------:R-:W-:Y:S01]  /*6460*/  ULDC.64 UR4, c[0x0][0xc08] ;  /* 0x0003020000047ab9 */ /* 0x000fe20000000a00 */
[----:B------:R-:W-:-:S03]  /*6470*/  IMAD.WIDE R4, R152, 0x2, R20 ;  /* 0x0000000298047825 */ /* 0x000fc600078e0214 */
[C---:B------:R-:W-:Y:S02]  /*6480*/  IADD3 R75, P4, R4.reuse, 0x20, RZ ;  /* 0x00000020044b7810 */ /* 0x040fe40007f9e0ff */
[C---:B------:R-:W-:Y:S02]  /*6490*/  IADD3 R77, P3, R4.reuse, 0x3000, RZ ;  /* 0x00003000044d7810 */ /* 0x040fe40007f7e0ff */
[----:B------:R-:W-:Y:S01]  /*64a0*/  LOP3.LUT R9, R4, 0x180, RZ, 0xc0, !PT ;  /* 0x0000018004097812 */ /* 0x000fe200078ec0ff */
[--C-:B------:R-:W-:Y:S01]  /*64b0*/  IMAD.X R15, RZ, RZ, R5.reuse, P4 ;  /* 0x000000ffff0f7224 */ /* 0x100fe200020e0605 */
[----:B------:R-:W-:Y:S01]  /*64c0*/  LOP3.LUT R12, R75, 0x180, RZ, 0xc0, !PT ;  /* 0x000001804b0c7812 */ /* 0x000fe200078ec0ff */
[----:B------:R-:W-:Y:S01]  /*64d0*/  IMAD.X R13, RZ, RZ, R5, P3 ;  /* 0x000000ffff0d7224 */ /* 0x000fe200018e0605 */
[----:B0-----:R-:W-:Y:S02]  /*64e0*/  LOP3.LUT R32, R77, 0x180, RZ, 0xc0, !PT ;  /* 0x000001804d207812 */ /* 0x001fe400078ec0ff */
[----:B------:R-:W-:-:S02]  /*64f0*/  SHF.R.U64 R9, R9, 0x3, RZ ;  /* 0x0000000309097819 */ /* 0x000fc400000012ff */
[----:B------:R-:W-:Y:S02]  /*6500*/  SHF.R.U64 R12, R12, 0x3, RZ ;  /* 0x000000030c0c7819 */ /* 0x000fe400000012ff */
[C---:B------:R-:W-:Y:S02]  /*6510*/  IADD3 R79, P2, R4.reuse, 0x3020, RZ ;  /* 0x00003020044f7810 */ /* 0x040fe40007f5e0ff */
[C---:B------:R-:W-:Y:S02]  /*6520*/  IADD3 R81, P1, R4.reuse, 0x6000, RZ ;  /* 0x0000600004517810 */ /* 0x040fe40007f3e0ff */
[----:B------:R-:W-:Y:S02]  /*6530*/  IADD3 R72, P0, R4, 0x6020, RZ ;  /* 0x0000602004487810 */ /* 0x000fe40007f1e0ff */
[----:B------:R-:W-:Y:S02]  /*6540*/  SHF.R.U64 R32, R32, 0x3, RZ ;  /* 0x0000000320207819 */ /* 0x000fe400000012ff */
[----:B------:R-:W-:Y:S01]  /*6550*/  LOP3.LUT R4, R9, R4, RZ, 0x3c, !PT ;  /* 0x0000000409047212 */ /* 0x000fe200078e3cff */
[--C-:B------:R-:W-:Y:S01]  /*6560*/  IMAD.X R9, RZ, RZ, R5.reuse, P1 ;  /* 0x000000ffff097224 */ /* 0x100fe200008e0605 */
[----:B------:R-:W-:Y:S01]  /*6570*/  LOP3.LUT R14, R12, R75, RZ, 0x3c, !PT ;  /* 0x0000004b0c0e7212 */ /* 0x000fe200078e3cff */
[----:B------:R-:W-:Y:S01]  /*6580*/  IMAD.X R25, RZ, RZ, R5, P0 ;  /* 0x000000ffff197224 */ /* 0x000fe200000e0605 */
[----:B------:R-:W-:-:S02]  /*6590*/  LOP3.LUT R12, R32, R77, RZ, 0x3c, !PT ;  /* 0x0000004d200c7212 */ /* 0x000fc400078e3cff */
[----:B------:R-:W-:Y:S02]  /*65a0*/  MOV R32, R4 ;  /* 0x0000000400207202 */ /* 0x000fe40000000f00 */
[----:B------:R-:W-:Y:S02]  /*65b0*/  IADD3.X R11, RZ, R5, RZ, P2, !PT ;  /* 0x00000005ff0b7210 */ /* 0x000fe400017fe4ff */
[----:B------:R-:W-:Y:S02]  /*65c0*/  F2FP.BF16.F32.PACK_AB R4, R8, R7 ;  /* 0x000000070804723e */ /* 0x000fe400000010ff */
[----:B------:R-:W-:Y:S02]  /*65d0*/  F2FP.BF16.F32.PACK_AB R5, R24, R63 ;  /* 0x0000003f1805723e */ /* 0x000fe400000010ff */
[----:B------:R-:W-:Y:S01]  /*65e0*/  LOP3.LUT R8, R79, 0x180, RZ, 0xc0, !PT ;  /* 0x000001804f087812 */ /* 0x000fe200078ec0ff */
[----:B------:R-:W0:Y:S01]  /*65f0*/  LDC.64 R62, c[0x0][0xc00] ;  /* 0x00030000ff3e7b82 */ /* 0x000e220000000a00 */
[----:B------:R-:W-:-:S02]  /*6600*/  LOP3.LUT R24, R81, 0x180, RZ, 0xc0, !PT ;  /* 0x0000018051187812 */ /* 0x000fc400078ec0ff */
[----:B------:R-:W-:Y:S02]  /*6610*/  LOP3.LUT R51, R72, 0x180, RZ, 0xc0, !PT ;  /* 0x0000018048337812 */ /* 0x000fe400078ec0ff */
[----:B------:R-:W-:Y:S02]  /*6620*/  SHF.R.U64 R8, R8, 0x3, RZ ;  /* 0x0000000308087819 */ /* 0x000fe400000012ff */
[----:B------:R-:W-:Y:S02]  /*6630*/  SHF.R.U64 R24, R24, 0x3, RZ ;  /* 0x0000000318187819 */ /* 0x000fe400000012ff */
[----:B------:R-:W-:Y:S02]  /*6640*/  F2FP.BF16.F32.PACK_AB R7, R10, R73 ;  /* 0x000000490a07723e */ /* 0x000fe400000010ff */
[----:B------:R-:W-:Y:S02]  /*6650*/  SHF.R.U64 R51, R51, 0x3, RZ ;  /* 0x0000000333337819 */ /* 0x000fe400000012ff */
[----:B------:R-:W-:Y:S01]  /*6660*/  LOP3.LUT R10, R8, R79, RZ, 0x3c, !PT ;  /* 0x0000004f080a7212 */ /* 0x000fe200078e3cff */
[----:B------:R1:W-:Y:S01]  /*6670*/  STSM.16.M88.4 [R32], R4 ;  /* 0x0000000420007844 */ /* 0x0003e20000000200 */
[----:B------:R-:W-:-:S02]  /*6680*/  LOP3.LUT R8, R24, R81, RZ, 0x3c, !PT ;  /* 0x0000005118087212 */ /* 0x000fc400078e3cff */
[----:B------:R-:W-:Y:S02]  /*6690*/  LOP3.LUT R24, R51, R72, RZ, 0x3c, !PT ;  /* 0x0000004833187212 */ /* 0x000fe400078e3cff */
[----:B------:R-:W-:Y:S02]  /*66a0*/  MOV R72, R10 ;  /* 0x0000000a00487202 */ /* 0x000fe40000000f00 */
[----:B------:R-:W-:Y:S02]  /*66b0*/  MOV R51, R8 ;  /* 0x0000000800337202 */ /* 0x000fe40000000f00 */
[----:B------:R-:W-:Y:S02]  /*66c0*/  MOV R74, R14 ;  /* 0x0000000e004a7202 */ /* 0x000fe40000000f00 */
[----:B------:R-:W-:Y:S02]  /*66d0*/  F2FP.BF16.F32.PACK_AB R8, R48, R31 ;  /* 0x0000001f3008723e */ /* 0x000fe400000010ff */
[----:B------:R-:W-:-:S02]  /*66e0*/  F2FP.BF16.F32.PACK_AB R9, R70, R71 ;  /* 0x000000474609723e */ /* 0x000fc400000010ff */
[----:B------:R-:W-:Y:S02]  /*66f0*/  F2FP.BF16.F32.PACK_AB R10, R49, R30 ;  /* 0x0000001e310a723e */ /* 0x000fe400000010ff */
[----:B------:R-:W-:Y:S01]  /*6700*/  F2FP.BF16.F32.PACK_AB R11, R68, R69 ;  /* 0x00000045440b723e */ /* 0x000fe200000010ff */
[----:B------:R-:W2:Y:S01]  /*6710*/  LDC.64 R30, c[0x0][0xc00] ;  /* 0x00030000ff1e7b82 */ /* 0x000ea20000000a00 */
[----:B------:R-:W-:Y:S02]  /*6720*/  MOV R73, R12 ;  /* 0x0000000c00497202 */ /* 0x000fe40000000f00 */
[----:B------:R-:W-:Y:S01]  /*6730*/  F2FP.BF16.F32.PACK_AB R12, R46, R43 ;  /* 0x0000002b2e0c723e */ /* 0x000fe200000010ff */
[----:B------:R3:W-:Y:S01]  /*6740*/  STSM.16.M88.4 [R74], R8 ;  /* 0x000000084a007844 */ /* 0x0007e20000000200 */
[----:B------:R-:W-:Y:S02]  /*6750*/  F2FP.BF16.F32.PACK_AB R13, R66, R67 ;  /* 0x00000043420d723e */ /* 0x000fe400000010ff */
[----:B------:R-:W-:-:S02]  /*6760*/  F2FP.BF16.F32.PACK_AB R14, R47, R44 ;  /* 0x0000002c2f0e723e */ /* 0x000fc400000010ff */
[----:B------:R-:W-:Y:S02]  /*6770*/  F2FP.BF16.F32.PACK_AB R15, R64, R65 ;  /* 0x00000041400f723e */ /* 0x000fe400000010ff */
[----:B-1----:R-:W-:Y:S02]  /*6780*/  MOV R32, R24 ;  /* 0x0000001800207202 */ /* 0x002fe40000000f00 */
[----:B------:R-:W-:Y:S01]  /*6790*/  F2FP.BF16.F32.PACK_AB R4, R42, R37 ;  /* 0x000000252a04723e */ /* 0x000fe200000010ff */
[----:B------:R-:W-:Y:S01]  /*67a0*/  STSM.16.M88.4 [R73], R12 ;  /* 0x0000000c49007844 */ /* 0x000fe20000000200 */
[----:B------:R-:W-:Y:S02]  /*67b0*/  F2FP.BF16.F32.PACK_AB R5, R60, R61 ;  /* 0x0000003d3c05723e */ /* 0x000fe400000010ff */
[----:B------:R-:W-:Y:S02]  /*67c0*/  F2FP.BF16.F32.PACK_AB R6, R41, R36 ;  /* 0x000000242906723e */ /* 0x000fe400000010ff */
[----:B------:R-:W-:-:S02]  /*67d0*/  F2FP.BF16.F32.PACK_AB R7, R58, R59 ;  /* 0x0000003b3a07723e */ /* 0x000fc400000010ff */
[----:B------:R-:W-:Y:S02]  /*67e0*/  F2FP.BF16.F32.PACK_AB R24, R38, R27 ;  /* 0x0000001b2618723e */ /* 0x000fe400000010ff */
[----:B------:R-:W-:Y:S01]  /*67f0*/  F2FP.BF16.F32.PACK_AB R25, R56, R57 ;  /* 0x000000393819723e */ /* 0x000fe200000010ff */
[----:B------:R1:W-:Y:S01]  /*6800*/  STSM.16.M88.4 [R72], R4 ;  /* 0x0000000448007844 */ /* 0x0003e20000000200 */
[----:B------:R-:W-:Y:S01]  /*6810*/  F2FP.BF16.F32.PACK_AB R27, R54, R55 ;  /* 0x00000037361b723e */ /* 0x000fe200000010ff */
[----:B--2---:R-:W-:Y:S01]  /*6820*/  IMAD.WIDE R30, R136, 0x4, R30 ;  /* 0x00000004881e7825 */ /* 0x004fe200078e021e */
[----:B---3--:R-:W-:Y:S02]  /*6830*/  F2FP.BF16.F32.PACK_AB R8, R40, R3 ;  /* 0x000000032808723e */ /* 0x008fe400000010ff */
[----:B------:R-:W-:Y:S01]  /*6840*/  F2FP.BF16.F32.PACK_AB R9, R52, R53 ;  /* 0x000000353409723e */ /* 0x000fe200000010ff */
[----:B------:R2:W-:Y:S01]  /*6850*/  STSM.16.M88.4 [R51], R24 ;  /* 0x0000001833007844 */ /* 0x0005e20000000200 */
[----:B------:R-:W-:Y:S01]  /*6860*/  F2FP.BF16.F32.PACK_AB R10, R45, R0 ;  /* 0x000000002d0a723e */ /* 0x000fe200000010ff */
[----:B------:R-:W-:Y:S01]  /*6870*/  IMAD.MOV.U32 R3, RZ, RZ, RZ ;  /* 0x000000ffff037224 */ /* 0x000fe200078e00ff */
[----:B------:R-:W-:Y:S01]  /*6880*/  F2FP.BF16.F32.PACK_AB R11, R135, R50 ;  /* 0x00000032870b723e */ /* 0x000fe200000010ff */
[----:B------:R-:W3:Y:S01]  /*6890*/  LDC R0, c[0x0][0xbe8] ;  /* 0x0002fa00ff007b82 */ /* 0x000ee20000000800 */
[----:B------:R-:W-:-:S02]  /*68a0*/  ISETP.NE.U32.AND P2, PT, RZ, UR4, PT ;  /* 0x00000004ff007c0c */ /* 0x000fc4000bf45070 */
[----:B0-----:R-:W-:Y:S01]  /*68b0*/  ISETP.NE.U32.AND P0, PT, R62, RZ, PT ;  /* 0x000000ff3e00720c */ /* 0x001fe20003f05070 */
[----:B------:R2:W-:Y:S04]  /*68c0*/  STSM.16.M88.4 [R32], R8 ;  /* 0x0000000820007844 */ /* 0x0005e80000000200 */
[----:B------:R-:W-:Y:S01]  /*68d0*/  BAR.SYNC.DEFER_BLOCKING 0x1, 0x180 ;  /* 0x0046000000007b1d */ /* 0x000fe20000010000 */
[----:B------:R-:W-:Y:S02]  /*68e0*/  ISETP.NE.AND.EX P2, PT, RZ, UR5, PT, P2 ;  /* 0x00000005ff007c0c */ /* 0x000fe4000bf45320 */
[----:B------:R-:W-:-:S11]  /*68f0*/  ISETP.NE.AND.EX P0, PT, R63, RZ, PT, P0 ;  /* 0x000000ff3f00720c */ /* 0x000fd60003f05300 */
[C---:B-1----:R-:W-:Y:S01]  /*6900*/  @P2 LEA R4, P3, R136.reuse, UR4, 0x2 ;  /* 0x0000000488042c11 */ /* 0x042fe2000f8610ff */
[----:B------:R-:W-:Y:S02]  /*6910*/  ULDC UR4, c[0x0][0xa88] ;  /* 0x0002a20000047ab9 */ /* 0x000fe40000000800 */
[----:B------:R-:W-:Y:S01]  /*6920*/  IMAD.U32 R7, RZ, RZ, UR4 ;  /* 0x00000004ff077e24 */ /* 0x000fe2000f8e00ff */
[----:B------:R-:W-:Y:S01]  /*6930*/  @P2 LEA.HI.X R5, R136, UR5, R141, 0x2, P3 ;  /* 0x0000000588052c11 */ /* 0x000fe200098f148d */
[----:B------:R2:W5:Y:S01]  /*6940*/  @P0 LDG.E R3, desc[UR36][R30.64] ;  /* 0x000000241e030981 */ /* 0x000562000c1e1900 */
[----:B---3--:R-:W-:Y:S01]  /*6950*/  ISETP.NE.AND P1, PT, R0, 0x1, PT ;  /* 0x000000010000780c */ /* 0x008fe20003f25270 */
[----:B------:R-:W-:Y:S02]  /*6960*/  IMAD R15, R139, 0xc0, R150 ;  /* 0x000000c08b0f7824 */ /* 0x000fe400078e0296 */
[----:B------:R2:W5:Y:S10]  /*6970*/  @P2 LDG.E R7, desc[UR36][R4.64] ;  /* 0x0000002404072981 */ /* 0x000574000c1e1900 */
[----:B------:R-:W0:Y:S08]  /*6980*/  @P1 LDC R12, c[0x0][0xbec] ;  /* 0x0002fb00ff0c1b82 */ /* 0x000e300000000800 */
[----:B------:R-:W1:Y:S01]  /*6990*/  @P1 LDC R13, c[0x0][0xbf0] ;  /* 0x0002fc00ff0d1b82 */ /* 0x000e620000000800 */
[----:B--2---:R-:W-:Y:S05]  /*69a0*/  @P2 BRA `(.L_x_10184) ;  /* 0x0000000000102947 */ /* 0x004fea0003800000 */
[----:B------:R-:W-:Y:S05]  /*69b0*/  @!P0 BRA `(.L_x_10184) ;  /* 0x00000000000c8947 */ /* 0x000fea0003800000 */
[----:B------:R-:W2:Y:S04]  /*69c0*/  LDG.E R4, desc[UR36][R30.64] ;  /* 0x000000241e047981 */ /* 0x000ea8000c1e1900 */
[----:B-----5:R-:W2:Y:S02]  /*69d0*/  LDG.E R7, desc[UR36][R30.64+0x4] ;  /* 0x000004241e077981 */ /* 0x020ea4000c1e1900 */
[----:B--2---:R-:W-:-:S07]  /*69e0*/  IMAD.IADD R7, R7, 0x1, -R4 ;  /* 0x0000000107077824 */ /* 0x004fce00078e0a04 */
.L_x_10184:
[----:B------:R-:W-:Y:S01]  /*69f0*/  SHF.R.S32.HI R32, RZ, 0x1f, R138 ;  /* 0x0000001fff207819 */ /* 0x000fe2000001148a */
[----:B0-----:R-:W-:Y:S01]  /*6a00*/  @P1 IMAD.HI.U32 R4, R15, R12, RZ ;  /* 0x0000000c0f041227 */ /* 0x001fe200078e00ff */
[----:B------:R-:W-:Y:S01]  /*6a10*/  ULDC.64 UR4, c[0x0][0xb90] ;  /* 0x0002e40000047ab9 */ /* 0x000fe20000000a00 */
[--C-:B-----5:R-:W-:Y:S01]  /*6a20*/  SHF.R.S32.HI R31, RZ, 0x1f, R3.reuse ;  /* 0x0000001fff1f7819 */ /* 0x120fe20000011403 */
[----:B------:R-:W0:Y:S01]  /*6a30*/  @P1 LDC R53, c[0x0][0xbec] ;  /* 0x0002fb00ff351b82 */ /* 0x000e220000000800 */
[----:B------:R-:W-:Y:S01]  /*6a40*/  IMAD R5, R32, UR4, RZ ;  /* 0x0000000420057c24 */ /* 0x000fe2000f8e02ff */
[----:B------:R-:W-:Y:S01]  /*6a50*/  SEL R141, R141, RZ, !P0 ;  /* 0x000000ff8d8d7207 */ /* 0x000fe20004000000 */
[----:B------:R-:W-:Y:S01]  /*6a60*/  IMAD.MOV.U32 R30, RZ, RZ, R3 ;  /* 0x000000ffff1e7224 */ /* 0x000fe200078e0003 */
[----:B------:R-:W-:Y:S01]  /*6a70*/  SEL R49, R136, RZ, !P0 ;  /* 0x000000ff88317207 */ /* 0x000fe20004000000 */
[----:B------:R-:W-:Y:S01]  /*6a80*/  IMAD.MOV.U32 R9, RZ, RZ, R15 ;  /* 0x000000ffff097224 */ /* 0x000fe200078e000f */
[----:B-1----:R-:W-:Y:S01]  /*6a90*/  @P1 SHF.R.U32.HI R9, RZ, R13, R4 ;  /* 0x0000000dff091219 */ /* 0x002fe20000011604 */
[C---:B------:R-:W-:Y:S01]  /*6aa0*/  IMAD R13, R138.reuse, UR5, R5 ;  /* 0x000000058a0d7c24 */ /* 0x040fe2000f8e0205 */
[----:B------:R-:W-:Y:S01]  /*6ab0*/  ULDC.64 UR6, c[0x0][0xa80] ;  /* 0x0002a00000067ab9 */ /* 0x000fe20000000a00 */
[----:B------:R-:W-:Y:S01]  /*6ac0*/  IMAD.WIDE.U32 R4, R138, UR4, R30 ;  /* 0x000000048a047c25 */ /* 0x000fe2000f8e001e */
[----:B------:R-:W-:-:S03]  /*6ad0*/  ULDC.64 UR4, c[0x0][0xb98] ;  /* 0x0002e60000047ab9 */ /* 0x000fc60000000a00 */
[----:B------:R-:W-:Y:S01]  /*6ae0*/  IMAD R11, R144, 0x20, R137 ;  /* 0x00000020900b7824 */ /* 0x000fe200078e0289 */
[----:B------:R-:W-:Y:S01]  /*6af0*/  IADD3 R5, R5, R13, RZ ;  /* 0x0000000d05057210 */ /* 0x000fe20007ffe0ff */
[----:B------:R-:W-:Y:S01]  /*6b00*/  IMAD R6, R141, UR4, RZ ;  /* 0x000000048d067c24 */ /* 0x000fe2000f8e02ff */
[----:B------:R-:W-:Y:S01]  /*6b10*/  SHF.R.S32.HI R13, RZ, 0x1f, R9 ;  /* 0x0000001fff0d7819 */ /* 0x000fe20000011409 */
[----:B------:R-:W-:-:S04]  /*6b20*/  IMAD.WIDE R20, R11, 0x2, R20 ;  /* 0x000000020b147825 */ /* 0x000fc800078e0214 */
[----:B------:R-:W-:Y:S01]  /*6b30*/  IMAD.MOV R11, RZ, RZ, -R9 ;  /* 0x000000ffff0b7224 */ /* 0x000fe200078e0a09 */
[C---:B------:R-:W-:Y:S01]  /*6b40*/  IADD3 R25, P6, R20.reuse, 0x3000, RZ ;  /* 0x0000300014197810 */ /* 0x040fe20007fde0ff */
[----:B------:R-:W-:Y:S01]  /*6b50*/  IMAD.WIDE.U32 R4, R49, UR4, R4 ;  /* 0x0000000431047c25 */ /* 0x000fe2000f8e0004 */
[----:B------:R-:W-:Y:S02]  /*6b60*/  IADD3 R37, P4, R20, 0x6000, RZ ;  /* 0x0000600014257810 */ /* 0x000fe40007f9e0ff */
[----:B------:R-:W-:Y:S01]  /*6b70*/  LOP3.LUT R24, R25, 0x180, RZ, 0xc0, !PT ;  /* 0x0000018019187812 */ /* 0x000fe200078ec0ff */
[----:B------:R-:W-:Y:S01]  /*6b80*/  IMAD R11, R0, R11, R15 ;  /* 0x0000000b000b7224 */ /* 0x000fe200078e020f */
[----:B------:R-:W-:Y:S01]  /*6b90*/  IADD3 R4, P0, R9, R4, RZ ;  /* 0x0000000409047210 */ /* 0x000fe20007f1e0ff */
[----:B------:R-:W-:Y:S01]  /*6ba0*/  IMAD R10, R49, UR5, R6 ;  /* 0x00000005310a7c24 */ /* 0x000fe2000f8e0206 */
[----:B------:R-:W-:Y:S01]  /*6bb0*/  IADD3 R15, P2, R20, 0x1800, RZ ;  /* 0x00001800140f7810 */ /* 0x000fe20007f5e0ff */
[----:B------:R-:W-:Y:S01]  /*6bc0*/  ULDC.64 UR4, c[0x0][0xb88] ;  /* 0x0002e20000047ab9 */ /* 0x000fe20000000a00 */
[----:B------:R-:W-:Y:S01]  /*6bd0*/  SHF.R.S32.HI R6, RZ, 0x1f, R11 ;  /* 0x0000001fff067819 */ /* 0x000fe2000001140b */
[----:B------:R-:W-:Y:S01]  /*6be0*/  IMAD R14, R139, 0xc0, R148 ;  /* 0x000000c08b0e7824 */ /* 0x000fe200078e0294 */
[----:B------:R-:W-:Y:S01]  /*6bf0*/  IADD3.X R5, R13, R5, R10, P0, !PT ;  /* 0x000000050d057210 */ /* 0x000fe200007fe40a */
[----:B------:R-:W-:Y:S01]  /*6c00*/  IMAD R51, R7, R0, RZ ;  /* 0x0000000007337224 */ /* 0x000fe200078e02ff */
[----:B------:R-:W-:Y:S01]  /*6c10*/  LOP3.LUT R8, R15, 0x180, RZ, 0xc0, !PT ;  /* 0x000001800f087812 */ /* 0x000fe200078ec0ff */
[----:B------:R-:W-:Y:S01]  /*6c20*/  IMAD R12, R6, UR4, RZ ;  /* 0x00000004060c7c24 */ /* 0x000fe2000f8e02ff */
[----:B------:R-:W-:Y:S01]  /*6c30*/  IADD3 R13, P5, R20, 0x4800, RZ ;  /* 0x00004800140d7810 */ /* 0x000fe20007fbe0ff */
[----:B------:R-:W-:Y:S01]  /*6c40*/  IMAD.WIDE.U32 R4, R11, UR4, R4 ;  /* 0x000000040b047c25 */ /* 0x000fe2000f8e0004 */
[----:B------:R-:W-:-:S02]  /*6c50*/  SHF.R.U64 R8, R8, 0x3, RZ ;  /* 0x0000000308087819 */ /* 0x000fc400000012ff */
[----:B------:R-:W-:Y:S01]  /*6c60*/  LOP3.LUT R36, R37, 0x180, RZ, 0xc0, !PT ;  /* 0x0000018025247812 */ /* 0x000fe200078ec0ff */
[----:B------:R-:W-:Y:S01]  /*6c70*/  IMAD R9, R11, UR5, R12 ;  /* 0x000000050b097c24 */ /* 0x000fe2000f8e020c */
[----:B------:R-:W-:Y:S01]  /*6c80*/  ULDC.64 UR4, c[0x0][0xb50] ;  /* 0x0002d40000047ab9 */ /* 0x000fe20000000a00 */
[----:B------:R-:W-:Y:S01]  /*6c90*/  LOP3.LUT R6, R8, R15, RZ, 0x3c, !PT ;  /* 0x0000000f08067212 */ /* 0x000fe200078e3cff */
[----:B------:R-:W-:Y:S01]  /*6ca0*/  IMAD.X R7, RZ, RZ, R21, P2 ;  /* 0x000000ffff077224 */ /* 0x000fe200010e0615 */
[----:B------:R-:W-:Y:S01]  /*6cb0*/  LEA R8, P0, R4, UR4, 0x2 ;  /* 0x0000000404087c11 */ /* 0x000fe2000f8010ff */
[----:B------:R-:W-:Y:S01]  /*6cc0*/  IMAD.IADD R5, R5, 0x1, R9 ;  /* 0x0000000105057824 */ /* 0x000fe200078e0209 */
[----:B------:R-:W-:Y:S02]  /*6cd0*/  LOP3.LUT R9, R20, 0x180, RZ, 0xc0, !PT ;  /* 0x0000018014097812 */ /* 0x000fe400078ec0ff */
[----:B------:R-:W-:Y:S01]  /*6ce0*/  LOP3.LUT R12, R13, 0x180, RZ, 0xc0, !PT ;  /* 0x000001800d0c7812 */ /* 0x000fe200078ec0ff */
[----:B------:R-:W-:Y:S01]  /*6cf0*/  SHFL.IDX PT, R44, R8, RZ, 0x1c1f ;  /* 0x001c1fff082c7589 */ /* 0x000fe200000e0000 */
[----:B------:R-:W-:Y:S01]  /*6d00*/  LEA.HI.X R10, R4, UR5, R5, 0x2, P0 ;  /* 0x00000005040a7c11 */ /* 0x000fe200080f1405 */
[----:B------:R-:W-:Y:S01]  /*6d10*/  VIADD R4, R14, 0x8 ;  /* 0x000000080e047836 */ /* 0x000fe20000000000 */
[----:B------:R-:W-:Y:S01]  /*6d20*/  LOP3.LUT P0, RZ, R146, 0x3, RZ, 0xc0, !PT ;  /* 0x0000000392ff7812 */ /* 0x000fe2000780c0ff */
[----:B------:R-:W-:Y:S01]  /*6d30*/  SHFL.IDX PT, R46, R8, 0x1, 0x1c1f ;  /* 0x003c1f00082e7f89 */ /* 0x000fe200000e0000 */
[----:B------:R-:W-:Y:S01]  /*6d40*/  SHF.R.U64 R9, R9, 0x3, RZ ;  /* 0x0000000309097819 */ /* 0x000fe200000012ff */
[----:B------:R-:W-:Y:S01]  /*6d50*/  ULDC.64 UR4, c[0x0][0xaa0] ;  /* 0x0002a80000047ab9 */ /* 0x000fe20000000a00 */
[-C--:B------:R-:W-:Y:S01]  /*6d60*/  ISETP.GE.OR P2, PT, R14, R51.reuse, P0 ;  /* 0x000000330e00720c */ /* 0x080fe20000746670 */
[----:B------:R-:W1:Y:S01]  /*6d70*/  SHFL.IDX PT, R45, R10, RZ, 0x1c1f ;  /* 0x001c1fff0a2d7589 */ /* 0x000e6200000e0000 */
[----:B------:R-:W-:-:S02]  /*6d80*/  ISETP.GE.OR P0, PT, R4, R51, P0 ;  /* 0x000000330400720c */ /* 0x000fc40000706670 */
[----:B------:R-:W-:Y:S01]  /*6d90*/  IADD3 R5, P3, R20, 0x7800, RZ ;  /* 0x0000780014057810 */ /* 0x000fe20007f7e0ff */
[----:B------:R-:W2:Y:S01]  /*6da0*/  SHFL.IDX PT, R47, R10, 0x1, 0x1c1f ;  /* 0x003c1f000a2f7f89 */ /* 0x000ea200000e0000 */
[----:B------:R-:W-:Y:S01]  /*6db0*/  IMAD R30, R31, UR4, RZ ;  /* 0x000000041f1e7c24 */ /* 0x000fe2000f8e02ff */
[----:B------:R-:W-:Y:S02]  /*6dc0*/  SHF.R.U64 R24, R24, 0x3, RZ ;  /* 0x0000000318187819 */ /* 0x000fe400000012ff */
[----:B------:R-:W-:Y:S02]  /*6dd0*/  SHF.R.U64 R12, R12, 0x3, RZ ;  /* 0x000000030c0c7819 */ /* 0x000fe400000012ff */
[----:B------:R-:W-:Y:S02]  /*6de0*/  SHF.R.U64 R36, R36, 0x3, RZ ;  /* 0x0000000324247819 */ /* 0x000fe400000012ff */
[----:B------:R-:W-:Y:S01]  /*6df0*/  LOP3.LUT R20, R9, R20, RZ, 0x3c, !PT ;  /* 0x0000001409147212 */ /* 0x000fe200078e3cff */
[----:B------:R-:W-:Y:S01]  /*6e00*/  IMAD R31, R3, UR5, R30 ;  /* 0x00000005031f7c24 */ /* 0x000fe2000f8e021e */
[----:B------:R-:W-:Y:S01]  /*6e10*/  LOP3.LUT R24, R24, R25, RZ, 0x3c, !PT ;  /* 0x0000001918187212 */ /* 0x000fe200078e3cff */
[----:B-1----:R1:W-:Y:S01]  /*6e20*/  @!P2 ST.E desc[UR36][R44.64], R28 ;  /* 0x0000001c2c00a985 */ /* 0x0023e2000c101924 */
[----:B------:R-:W-:Y:S01]  /*6e30*/  LOP3.LUT R12, R12, R13, RZ, 0x3c, !PT ;  /* 0x0000000d0c0c7212 */ /* 0x000fe200078e3cff */
[----:B------:R-:W-:Y:S01]  /*6e40*/  IMAD R30, R143, 0x60, R144 ;  /* 0x000000608f1e7824 */ /* 0x000fe200078e0290 */
[----:B------:R-:W-:Y:S01]  /*6e50*/  LOP3.LUT R36, R36, R37, RZ, 0x3c, !PT ;  /* 0x0000002524247212 */ /* 0x000fe200078e3cff */
[----:B--2---:R2:W-:Y:S01]  /*6e60*/  @!P0 ST.E desc[UR36][R46.64], R29 ;  /* 0x0000001d2e008985 */ /* 0x0045e2000c101924 */
[--C-:B------:R-:W-:Y:S01]  /*6e70*/  IMAD.X R25, RZ, RZ, R21.reuse, P6 ;  /* 0x000000ffff197224 */ /* 0x100fe200030e0615 */
[----:B------:R-:W-:Y:S01]  /*6e80*/  LOP3.LUT R4, R5, 0x180, RZ, 0xc0, !PT ;  /* 0x0000018005047812 */ /* 0x000fe200078ec0ff */
[--C-:B------:R-:W-:Y:S01]  /*6e90*/  IMAD.X R13, RZ, RZ, R21.reuse, P5 ;  /* 0x000000ffff0d7224 */ /* 0x100fe200028e0615 */
[----:B------:R3:W5:Y:S01]  /*6ea0*/  LD.E.128 R8, desc[UR36][R20.64] ;  /* 0x0000002414087980 */ /* 0x000762000c101d00 */
[--C-:B------:R-:W-:Y:S01]  /*6eb0*/  IMAD.X R37, RZ, RZ, R21.reuse, P4 ;  /* 0x000000ffff257224 */ /* 0x100fe200020e0615 */
[----:B------:R-:W-:Y:S01]  /*6ec0*/  SHF.R.U64 R4, R4, 0x3, RZ ;  /* 0x0000000304047819 */ /* 0x000fe200000012ff */
[----:B------:R-:W-:Y:S01]  /*6ed0*/  IMAD.X R41, RZ, RZ, R21, P3 ;  /* 0x000000ffff297224 */ /* 0x000fe200018e0615 */
[----:B-1----:R-:W1:Y:S01]  /*6ee0*/  @P1 LDC R45, c[0x0][0xbf0] ;  /* 0x0002fc00ff2d1b82 */ /* 0x002e620000000800 */
[----:B------:R-:W-:Y:S01]  /*6ef0*/  IMAD R30, R139, 0xc0, R30 ;  /* 0x000000c08b1e7824 */ /* 0x000fe200078e021e */
[----:B------:R-:W-:Y:S01]  /*6f00*/  LOP3.LUT R40, R4, R5, RZ, 0x3c, !PT ;  /* 0x0000000504287212 */ /* 0x000fe200078e3cff */
[----:B------:R-:W5:Y:S01]  /*6f10*/  LD.E.128 R24, desc[UR36][R24.64] ;  /* 0x0000002418187980 */ /* 0x000f62000c101d00 */
[----:B--2---:R-:W-:Y:S01]  /*6f20*/  IMAD.WIDE.U32 R28, R3, UR4, RZ ;  /* 0x00000004031c7c25 */ /* 0x004fe2000f8e00ff */
[----:B------:R-:W-:-:S02]  /*6f30*/  ULDC.64 UR4, c[0x0][0xae8] ;  /* 0x0002ba0000047ab9 */ /* 0x000fc40000000a00 */
[----:B------:R-:W5:Y:S01]  /*6f40*/  LD.E.128 R4, desc[UR36][R6.64] ;  /* 0x0000002406047980 */ /* 0x000f62000c101d00 */
[----:B---3--:R-:W-:Y:S02]  /*6f50*/  IMAD.IADD R21, R29, 0x1, R31 ;  /* 0x000000011d157824 */ /* 0x008fe400078e021f */
[----:B------:R-:W-:Y:S01]  /*6f60*/  IMAD R3, R32, UR4, RZ ;  /* 0x0000000420037c24 */ /* 0x000fe2000f8e02ff */
[----:B------:R-:W5:Y:S01]  /*6f70*/  LD.E.128 R12, desc[UR36][R12.64] ;  /* 0x000000240c0c7980 */ /* 0x000f62000c101d00 */
[----:B------:R-:W-:Y:S02]  /*6f80*/  IMAD.MOV.U32 R20, RZ, RZ, R28 ;  /* 0x000000ffff147224 */ /* 0x000fe400078e001c */
[C---:B------:R-:W-:Y:S01]  /*6f90*/  IMAD R3, R138.reuse, UR5, R3 ;  /* 0x000000058a037c24 */ /* 0x040fe2000f8e0203 */
[----:B------:R-:W5:Y:S01]  /*6fa0*/  LD.E.128 R36, desc[UR36][R36.64] ;  /* 0x0000002424247980 */ /* 0x000f62000c101d00 */
[----:B------:R-:W-:Y:S01]  /*6fb0*/  IMAD.WIDE.U32 R20, R138, UR4, R20 ;  /* 0x000000048a147c25 */ /* 0x000fe2000f8e0014 */
[----:B------:R-:W-:-:S02]  /*6fc0*/  ULDC.64 UR4, c[0x0][0xaf0] ;  /* 0x0002bc0000047ab9 */ /* 0x000fc40000000a00 */
[----:B------:R-:W5:Y:S01]  /*6fd0*/  LD.E.128 R40, desc[UR36][R40.64] ;  /* 0x0000002428287980 */ /* 0x000f62000c101d00 */
[----:B0-----:R-:W-:Y:S01]  /*6fe0*/  @P1 IMAD.HI.U32 R28, R30, R53, RZ ;  /* 0x000000351e1c1227 */ /* 0x001fe200078e00ff */
[----:B------:R-:W-:Y:S01]  /*6ff0*/  IADD3 R21, R21, R3, RZ ;  /* 0x0000000315157210 */ /* 0x000fe20007ffe0ff */
[----:B------:R-:W-:Y:S01]  /*7000*/  @!PT LDS RZ, [RZ] ;  /* 0x00000000fffff984 */ /* 0x000fe20000000800 */
[----:B------:R-:W-:Y:S01]  /*7010*/  @!PT LDS RZ, [RZ] ;  /* 0x00000000fffff984 */ /* 0x000fe20000000800 */
[----:B------:R-:W-:Y:S01]  /*7020*/  @!PT LDS RZ, [RZ] ;  /* 0x00000000fffff984 */ /* 0x000fe20000000800 */
[----:B------:R-:W-:Y:S01]  /*7030*/  @!PT LDS RZ, [RZ] ;  /* 0x00000000fffff984 */ /* 0x000fe20000000800 */
[----:B------:R0:W-:Y:S06]  /*7040*/  MEMBAR.ALL.CTA ;  /* 0x0000000000007992 */ /* 0x0001ec0000008000 */
[----:B0-----:R-:W0:Y:S01]  /*7050*/  FENCE.VIEW.ASYNC.S ;  /* 0x00000000000073c6 */ /* 0x001e220000000000 */
[----:B------:R-:W-:Y:S01]  /*7060*/  IMAD.MOV.U32 R3, RZ, RZ, R30 ;  /* 0x000000ffff037224 */ /* 0x000fe200078e001e */
[----:B-1----:R-:W-:Y:S01]  /*7070*/  @P1 SHF.R.U32.HI R3, RZ, R45, R28 ;  /* 0x0000002dff031219 */ /* 0x002fe2000001161c */
[----:B------:R-:W-:-:S02]  /*7080*/  IMAD R29, R141, UR4, RZ ;  /* 0x000000048d1d7c24 */ /* 0x000fc4000f8e02ff */
[----:B------:R-:W-:Y:S01]  /*7090*/  IMAD.WIDE.U32 R20, R49, UR4, R20 ;  /* 0x0000000431147c25 */ /* 0x000fe2000f8e0014 */
[----:B------:R-:W-:-:S03]  /*70a0*/  SHF.R.S32.HI R28, RZ, 0x1f, R3 ;  /* 0x0000001fff1c7819 */ /* 0x000fc60000011403 */
[----:B------:R-:W-:Y:S01]  /*70b0*/  IMAD R29, R49, UR5, R29 ;  /* 0x00000005311d7c24 */ /* 0x000fe2000f8e021d */
[----:B------:R-:W-:Y:S01]  /*70c0*/  ULDC.64 UR4, c[0x0][0xae0] ;  /* 0x0002b80000047ab9 */ /* 0x000fe20000000a00 */
[----:B------:R-:W-:Y:S02]  /*70d0*/  IMAD.MOV R31, RZ, RZ, -R3 ;  /* 0x000000ffff1f7224 */ /* 0x000fe400078e0a03 */
[----:B------:R-:W-:Y:S02]  /*70e0*/  IMAD.IADD R21, R21, 0x1, R29 ;  /* 0x0000000115157824 */ /* 0x000fe400078e021d */
[----:B------:R-:W-:Y:S02]  /*70f0*/  IMAD R29, R0, R31, R30 ;  /* 0x0000001f001d7224 */ /* 0x000fe400078e021e */
[----:B------:R-:W-:-:S03]  /*7100*/  IMAD R28, R28, UR4, RZ ;  /* 0x000000041c1c7c24 */ /* 0x000fc6000f8e02ff */
[----:B------:R-:W-:Y:S01]  /*7110*/  SHF.R.S32.HI R0, RZ, 0x1f, R29 ;  /* 0x0000001fff007819 */ /* 0x000fe2000001141d */
[C---:B------:R-:W-:Y:S02]  /*7120*/  IMAD R31, R3.reuse, UR5, R28 ;  /* 0x00000005031f7c24 */ /* 0x040fe4000f8e021c */
[----:B------:R-:W-:Y:S01]  /*7130*/  IMAD.WIDE.U32 R20, R3, UR4, R20 ;  /* 0x0000000403147c25 */ /* 0x000fe2000f8e0014 */
[----:B------:R-:W-:-:S03]  /*7140*/  ULDC.64 UR4, c[0x0][0xad8] ;  /* 0x0002b60000047ab9 */ /* 0x000fc60000000a00 */
[----:B------:R-:W-:Y:S02]  /*7150*/  IMAD R0, R0, UR4, RZ ;  /* 0x0000000400007c24 */ /* 0x000fe4000f8e02ff */
[----:B------:R-:W-:Y:S02]  /*7160*/  IMAD.IADD R21, R21, 0x1, R31 ;  /* 0x0000000115157824 */ /* 0x000fe400078e021f */
[----:B------:R-:W-:Y:S02]  /*7170*/  IMAD R3, R29, UR5, R0 ;  /* 0x000000051d037c24 */ /* 0x000fe4000f8e0200 */
[----:B------:R-:W-:Y:S02]  /*7180*/  IMAD R0, R139, 0xc0, R144 ;  /* 0x000000c08b007824 */ /* 0x000fe400078e0290 */
[----:B------:R-:W-:Y:S01]  /*7190*/  IMAD.WIDE.U32 R20, R29, UR4, R20 ;  /* 0x000000041d147c25 */ /* 0x000fe2000f8e0014 */
[----:B------:R-:W-:Y:S02]  /*71a0*/  UIADD3 UR4, UR40, 0x2d820, URZ ;  /* 0x0002d82028047890 */ /* 0x000fe4000fffe03f */
[----:B------:R-:W-:Y:S01]  /*71b0*/  ISETP.GE.AND P0, PT, R0, R51, PT ;  /* 0x000000330000720c */ /* 0x000fe20003f06270 */
[----:B------:R-:W-:Y:S01]  /*71c0*/  IMAD.IADD R3, R21, 0x1, R3 ;  /* 0x0000000115037824 */ /* 0x000fe200078e0203 */
[----:B------:R-:W-:Y:S01]  /*71d0*/  LEA R32, P1, R20, UR6, 0x1 ;  /* 0x0000000614207c11 */ /* 0x000fe2000f8208ff */
[----:B------:R-:W-:-:S03]  /*71e0*/  UPRMT UR4, URZ, 0x654, UR4 ;  /* 0x000006543f047896 */ /* 0x000fc60008000004 */
[----:B------:R-:W-:Y:S01]  /*71f0*/  LEA.HI.X R3, R20, UR7, R3, 0x1, P1 ;  /* 0x0000000714037c11 */ /* 0x000fe200088f0c03 */
[----:B0-----:R0:W1:Y:S01]  /*7200*/  SHFL.IDX PT, R28, R32, RZ, 0x1c1f ;  /* 0x001c1fff201c7589 */ /* 0x00106200000e0000 */
[----:B------:R-:W-:Y:S03]  /*7210*/  BSSY B1, `(.L_x_10185) ;  /* 0x0000010000017945 */ /* 0x000fe60003800000 */
[----:B------:R0:W2:Y:S01]  /*7220*/  SHFL.IDX PT, R29, R3, RZ, 0x1c1f ;  /* 0x001c1fff031d7589 */ /* 0x0000a200000e0000 */
[----:B------:R-:W-:Y:S01]  /*7230*/  SYNCS.ARRIVE.TRANS64.RED.A1T0 RZ, [UR4], RZ ;  /* 0x000000ffffff79a7 */ /* 0x000fe20008100404 */
[----:B------:R-:W-:Y:S05]  /*7240*/  @P0 BRA `(.L_x_10186) ;  /* 0x0000000000300947 */ /* 0x000fea0003800000 */
[----:B------:R-:W-:Y:S02]  /*7250*/  ULDC UR4, c[0x0][0xac8] ;  /* 0x0002b20000047ab9 */ /* 0x000fe40000000800 */
[----:B------:R-:W-:Y:S02]  /*7260*/  ISETP.GE.AND P1, PT, R140, UR4, PT ;  /* 0x000000048c007c0c */ /* 0x000fe4000bf26270 */
[----:B------:R-:W-:Y:S02]  /*7270*/  ISETP.GE.AND P2, PT, R142, UR4, PT ;  /* 0x000000048e007c0c */ /* 0x000fe4000bf46270 */
[----:B------:R-:W-:-:S09]  /*7280*/  ISETP.GE.AND P0, PT, R137, UR4, PT ;  /* 0x0000000489007c0c */ /* 0x000fd2000bf06270 */
[-C--:B-1----:R-:W-:Y:S02]  /*7290*/  @!P1 LEA R30, P3, R140, R28.reuse, 0x1 ;  /* 0x0000001c8c1e9211 */ /* 0x082fe400078608ff */
[----:B------:R-:W-:Y:S02]  /*72a0*/  @!P2 LEA R44, P4, R142, R28, 0x1 ;  /* 0x0000001c8e2ca211 */ /* 0x000fe400078808ff */
[----:B--2---:R-:W-:Y:S01]  /*72b0*/  @!P0 IMAD.WIDE R20, R137, 0x2, R28 ;  /* 0x0000000289148825 */ /* 0x004fe200078e021c */
[-C--:B------:R-:W-:Y:S02]  /*72c0*/  @!P1 LEA.HI.X R31, R140, R29.reuse, R154, 0x1, P3 ;  /* 0x0000001d8c1f9211 */ /* 0x080fe400018f0c9a */
[----:B------:R-:W-:Y:S02]  /*72d0*/  @!P2 LEA.HI.X R45, R142, R29, R153, 0x1, P4 ;  /* 0x0000001d8e2da211 */ /* 0x000fe400020f0c99 */
[----:B-----5:R3:W-:Y:S04]  /*72e0*/  @!P0 ST.E.128 desc[UR36][R20.64], R8 ;  /* 0x0000000814008985 */ /* 0x0207e8000c101d24 */
[----:B------:R3:W-:Y:S04]  /*72f0*/  @!P1 ST.E.128 desc[UR36][R30.64], R24 ;  /* 0x000000181e009985 */ /* 0x0007e8000c101d24 */
[----:B------:R3:W-:Y:S02]  /*7300*/  @!P2 ST.E.128 desc[UR36][R44.64], R36 ;  /* 0x000000242c00a985 */ /* 0x0007e4000c101d24 */
.L_x_10186:
[----:B------:R-:W-:Y:S05]  /*7310*/  BSYNC B1 ;  /* 0x0000000000017941 */ /* 0x000fea0003800000 */
.L_x_10185:
[----:B------:R-:W-:Y:S01]  /*7320*/  VIADD R0, R0, 0x60 ;  /* 0x0000006000007836 */ /* 0x000fe20000000000 */
[----:B---3-5:R3:W4:Y:S04]  /*7330*/  SHFL.IDX PT, R11, R3, 0x1, 0x1c1f ;  /* 0x003c1f00030b7f89 */ /* 0x02872800000e0000 */
[----:B------:R-:W-:Y:S01]  /*7340*/  ISETP.GE.AND P0, PT, R0, R51, PT ;  /* 0x000000330000720c */ /* 0x000fe20003f06270 */
[----:B------:R3:W0:-:S12]  /*7350*/  SHFL.IDX PT, R10, R32, 0x1, 0x1c1f ;  /* 0x003c1f00200a7f89 */ /* 0x00061800000e0000 */
[----:B---3--:R-:W-:Y:S05]  /*7360*/  @P0 BRA `(.L_x_10187) ;  /* 0x0000000800880947 */ /* 0x008fea0003800000 */
[----:B------:R-:W-:Y:S02]  /*7370*/  ULDC UR4, c[0x0][0xac8] ;  /* 0x0002b20000047ab9 */ /* 0x000fe40000000800 */
[----:B------:R-:W-:Y:S02]  /*7380*/  ISETP.GE.AND P2, PT, R140, UR4, PT ;  /* 0x000000048c007c0c */ /* 0x000fe4000bf46270 */
[----:B------:R-:W-:-:S11]  /*7390*/  ISETP.GE.AND P1, PT, R137, UR4, PT ;  /* 0x0000000489007c0c */ /* 0x000fd6000bf26270 */
[C---:B0-----:R-:W-:Y:S02]  /*73a0*/  @!P2 LEA R20, P0, R140.reuse, R10, 0x1 ;  /* 0x0000000a8c14a211 */ /* 0x041fe400078008ff */
[----:B----4-:R-:W-:Y:S02]  /*73b0*/  @!P1 IMAD.WIDE R8, R137, 0x2, R10 ;  /* 0x0000000289089825 */ /* 0x010fe400078e020a */
[----:B------:R-:W-:Y:S02]  /*73c0*/  @!P2 LEA.HI.X R21, R140, R11, R154, 0x1, P0 ;  /* 0x0000000b8c15a211 */ /* 0x000fe400000f0c9a */
[----:B------:R-:W-:Y:S01]  /*73d0*/  ISETP.GE.AND P0, PT, R142, UR4, PT ;  /* 0x000000048e007c0c */ /* 0x000fe2000bf06270 */
[----:B------:R3:W-:Y:S04]  /*73e0*/  @!P1 ST.E.128 desc[UR36][R8.64], R4 ;  /* 0x0000000408009985 */ /* 0x0007e8000c101d24 */
[----:B------:R3:W-:Y:S08]  /*73f0*/  @!P2 ST.E.128 desc[UR36][R20.64], R12 ;  /* 0x0000000c1400a985 */ /* 0x0007f0000c101d24 */
[----:B------:R-:W-:Y:S05]  /*7400*/  @P0 BRA `(.L_x_10187) ;  /* 0x0000000800600947 */ /* 0x000fea0003800000 */
[----:B---3--:R-:W-:-:S04]  /*7410*/  LEA R4, P0, R142, R10, 0x1 ;  /* 0x0000000a8e047211 */ /* 0x008fc800078008ff */
[----:B------:R-:W-:-:S05]  /*7420*/  LEA.HI.X R5, R142, R11, R153, 0x1, P0 ;  /* 0x0000000b8e057211 */ /* 0x000fca00000f0c99 */
[----:B------:R0:W-:Y:S01]  /*7430*/  ST.E.128 desc[UR36][R4.64], R40 ;  /* 0x0000002804007985 */ /* 0x0001e2000c101d24 */
[----:B------:R-:W-:Y:S05]  /*7440*/  BRA `(.L_x_10187) ;  /* 0x0000000800507947 */ /* 0x000fea0003800000 */
.L_x_10183:
[----:B------:R-:W1:Y:S01]  /*7450*/  LDC.64 R6, c[0x0][0xc00] ;  /* 0x00030000ff067b82 */ /* 0x000e620000000a00 */
[C---:B------:R-:W-:Y:S01]  /*7460*/  IMAD.SHL.U32 R5, R136.reuse, 0x4, RZ ;  /* 0x0000000488057824 */ /* 0x040fe200078e00ff */
[----:B------:R-:W-:Y:S01]  /*7470*/  SHF.L.U64.HI R0, R136, 0x2, R141 ;  /* 0x0000000288007819 */ /* 0x000fe2000001028d */
[----:B------:R-:W-:Y:S01]  /*7480*/  ULDC.64 UR4, c[0x0][0xc08] ;  /* 0x0003020000047ab9 */ /* 0x000fe20000000a00 */
[----:B------:R-:W-:-:S04]  /*7490*/  IMAD.MOV.U32 R3, RZ, RZ, RZ ;  /* 0x000000ffff037224 */ /* 0x000fc800078e00ff */
[----:B------:R-:W2:Y:S01]  /*74a0*/  LDC R25, c[0x0][0xbe8] ;  /* 0x0002fa00ff197b82 */ /* 0x000ea20000000800 */
[----:B-1----:R-:W-:Y:S02]  /*74b0*/  ISETP.NE.U32.AND P0, PT, R6, RZ, PT ;  /* 0x000000ff0600720c */ /* 0x002fe40003f05070 */
[----:B------:R-:W-:Y:S02]  /*74c0*/  IADD3 R6, P1, R5, R6, RZ ;  /* 0x0000000605067210 */ /* 0x000fe40007f3e0ff */
[----:B------:R-:W-:-:S03]  /*74d0*/  ISETP.NE.AND.EX P0, PT, R7, RZ, PT, P0 ;  /* 0x000000ff0700720c */ /* 0x000fc60003f05300 */
[----:B------:R-:W-:Y:S01]  /*74e0*/  IMAD.X R7, R0, 0x1, R7, P1 ;  /* 0x0000000100077824 */ /* 0x000fe200008e0607 */
[----:B------:R-:W-:-:S04]  /*74f0*/  ISETP.NE.U32.AND P1, PT, RZ, UR4, PT ;  /* 0x00000004ff007c0c */ /* 0x000fc8000bf25070 */
[----:B------:R-:W-:-:S05]  /*7500*/  ISETP.NE.AND.EX P1, PT, RZ, UR5, PT, P1 ;  /* 0x00000005ff007c0c */ /* 0x000fca000bf25310 */
[----:B------:R1:W5:Y:S08]  /*7510*/  @P0 LDG.E R3, desc[UR36][R6.64] ;  /* 0x0000002406030981 */ /* 0x000370000c1e1900 */
[----:B------:R-:W-:Y:S01]  /*7520*/  @P1 IADD3 R4, P2, R5, UR4, RZ ;  /* 0x0000000405041c10 */ /* 0x000fe2000ff5e0ff */
[----:B------:R-:W-:-:S03]  /*7530*/  ULDC UR4, c[0x0][0xa88] ;  /* 0x0002a20000047ab9 */ /* 0x000fc60000000800 */
[----:B------:R-:W-:Y:S02]  /*7540*/  @P1 IADD3.X R5, R0, UR5, RZ, P2, !PT ;  /* 0x0000000500051c10 */ /* 0x000fe400097fe4ff */
[----:B------:R-:W-:-:S06]  /*7550*/  MOV R0, UR4 ;  /* 0x0000000400007c02 */ /* 0x000fcc0008000f00 */
[----:B------:R1:W5:Y:S01]  /*7560*/  @P1 LDG.E R0, desc[UR36][R4.64] ;  /* 0x0000002404001981 */ /* 0x000362000c1e1900 */
[----:B--2---:R-:W-:Y:S02]  /*7570*/  ISETP.NE.AND P2, PT, R25, 0x1, PT ;  /* 0x000000011900780c */ /* 0x004fe40003f45270 */
[----:B------:R-:W-:-:S11]  /*7580*/  ISETP.GE.AND P3, PT, R155, 0xc0, PT ;  /* 0x000000c09b00780c */ /* 0x000fd60003f66270 */
[----:B------:R-:W2:Y:S01]  /*7590*/  @P2 LDC R14, c[0x0][0xbec] ;  /* 0x0002fb00ff0e2b82 */ /* 0x000ea20000000800 */
[----:B-1----:R-:W-:Y:S05]  /*75a0*/  @P1 BRA `(.L_x_10188) ;  /* 0x0000000000101947 */ /* 0x002fea0003800000 */
[----:B------:R-:W-:Y:S05]  /*75b0*/  @!P0 BRA `(.L_x_10188) ;  /* 0x00000000000c8947 */ /* 0x000fea0003800000 */
[----:B------:R-:W3:Y:S04]  /*75c0*/  LDG.E R5, desc[UR36][R6.64] ;  /* 0x0000002406057981 */ /* 0x000ee8000c1e1900 */
[----:B-----5:R-:W3:Y:S02]  /*75d0*/  LDG.E R0, desc[UR36][R6.64+0x4] ;  /* 0x0000042406007981 */ /* 0x020ee4000c1e1900 */
[----:B---3--:R-:W-:-:S07]  /*75e0*/  IMAD.IADD R0, R0, 0x1, -R5 ;  /* 0x0000000100007824 */ /* 0x008fce00078e0a05 */
.L_x_10188:
[----:B------:R-:W-:Y:S01]  /*75f0*/  BSSY B1, `(.L_x_10189) ;  /* 0x000002e000017945 */ /* 0x000fe20003800000 */
[----:B------:R-:W-:Y:S02]  /*7600*/  SHF.R.S32.HI R12, RZ, 0x1f, R138 ;  /* 0x0000001fff0c7819 */ /* 0x000fe4000001148a */
[----:B------:R-:W-:Y:S02]  /*7610*/  SEL R13, R136, RZ, !P0 ;  /* 0x000000ff880d7207 */ /* 0x000fe40004000000 */
[----:B------:R-:W-:Y:S02]  /*7620*/  SEL R141, R141, RZ, !P0 ;  /* 0x000000ff8d8d7207 */ /* 0x000fe40004000000 */
[----:B-----5:R-:W-:Y:S01]  /*7630*/  SHF.R.S32.HI R10, RZ, 0x1f, R3 ;  /* 0x0000001fff0a7819 */ /* 0x020fe20000011403 */
[----:B------:R-:W-:Y:S06]  /*7640*/  @P3 BRA `(.L_x_10190) ;  /* 0x0000000000a03947 */ /* 0x000fec0003800000 */
[----:B------:R-:W1:Y:S01]  /*7650*/  S2R R4, SR_TID.X ;  /* 0x0000000000047919 */ /* 0x000e620000002100 */
[----:B------:R-:W3:Y:S02]  /*7660*/  LDC R11, c[0x0][0xbe8] ;  /* 0x0002fa00ff0b7b82 */ /* 0x000ee40000000800 */
[----:B---3--:R-:W-:Y:S02]  /*7670*/  IMAD R5, R0, R11, RZ ;  /* 0x0000000b00057224 */ /* 0x008fe400078e02ff */
[----:B-1----:R-:W-:-:S04]  /*7680*/  IMAD R4, R139, 0xc0, R4 ;  /* 0x000000c08b047824 */ /* 0x002fc800078e0204 */
        /* <DEDUP_REMOVED lines=10> */
[----:B------:R-:W1:Y:S01]  /*7730*/  @P0 LDC R15, c[0x0][0xbec] ;  /* 0x0002fb00ff0f0b82 */ /* 0x000e620000000800 */
[----:B------:R-:W-:Y:S01]  /*7740*/  IMAD R9, R138, UR5, R9 ;  /* 0x000000058a097c24 */ /* 0x000fe2000f8e0209 */
[----:B------:R-:W-:-:S03]  /*7750*/  ULDC.64 UR4, c[0x0][0xb98] ;  /* 0x0002e60000047ab9 */ /* 0x000fc60000000a00 */
[----:B------:R-:W-:-:S03]  /*7760*/  IMAD.IADD R5, R5, 0x1, R9 ;  /* 0x0000000105057824 */ /* 0x000fc600078e0209 */
[----:B------:R-:W3:Y:S01]  /*7770*/  @P0 LDC R21, c[0x0][0xbf0] ;  /* 0x0002fc00ff150b82 */ /* 0x000ee20000000800 */
[----:B------:R-:W-:-:S04]  /*7780*/  IMAD.WIDE.U32 R4, R13, UR4, R4 ;  /* 0x000000040d047c25 */ /* 0x000fc8000f8e0004 */
[----:B-1----:R-:W-:-:S05]  /*7790*/  @P0 IMAD.HI.U32 R6, R8, R15, RZ ;  /* 0x0000000f08060227 */ /* 0x002fca00078e00ff */
        /* <DEDUP_REMOVED lines=19> */
.L_x_10190:
[----:B------:R-:W-:Y:S05]  /*78d0*/  BSYNC B1 ;  /* 0x0000000000017941 */ /* 0x000fea0003800000 */
.L_x_10189:
[----:B------:R-:W3:Y:S01]  /*78e0*/  @P2 LDC R9, c[0x0][0xbf0] ;  /* 0x0002fc00ff092b82 */ /* 0x000ee20000000800 */
[----:B------:R-:W-:Y:S01]  /*78f0*/  ULDC.64 UR4, c[0x0][0xaa0] ;  /* 0x0002a80000047ab9 */ /* 0x000fe20000000a00 */
[----:B-1----:R-:W-:Y:S01]  /*7900*/  IMAD R6, R143, 0x60, R144 ;  /* 0x000000608f067824 */ /* 0x002fe200078e0290 */
[----:B------:R-:W-:Y:S01]  /*7910*/  BSSY B1, `(.L_x_10191) ;  /* 0x0000036000017945 */ /* 0x000fe20003800000 */
[----:B------:R-:W-:Y:S02]  /*7920*/  IMAD R4, R10, UR4, RZ ;  /* 0x000000040a047c24 */ /* 0x000fe4000f8e02ff */
[----:B------:R-:W-:Y:S02]  /*7930*/  IMAD R11, R139, 0xc0, R6 ;  /* 0x000000c08b0b7824 */ /* 0x000fe400078e0206 */
[C---:B------:R-:W-:Y:S02]  /*7940*/  IMAD R7, R3.reuse, UR5, R4 ;  /* 0x0000000503077c24 */ /* 0x040fe4000f8e0204 */
[----:B------:R-:W-:Y:S01]  /*7950*/  IMAD.WIDE.U32 R4, R3, UR4, RZ ;  /* 0x0000000403047c25 */ /* 0x000fe2000f8e00ff */
[----:B------:R-:W-:-:S03]  /*7960*/  ULDC.64 UR4, c[0x0][0xae8] ;  /* 0x0002ba0000047ab9 */ /* 0x000fc60000000a00 */
[----:B------:R-:W-:Y:S01]  /*7970*/  IMAD R3, R12, UR4, RZ ;  /* 0x000000040c037c24 */ /* 0x000fe2000f8e02ff */
[----:B------:R-:W-:Y:S01]  /*7980*/  IADD3 R5, R5, R7, RZ ;  /* 0x0000000705057210 */ /* 0x000fe20007ffe0ff */
[----:B--2---:R-:W-:-:S04]  /*7990*/  @P2 IMAD.HI.U32 R6, R11, R14, RZ ;  /* 0x0000000e0b062227 */ /* 0x004fc800078e00ff */
[C---:B------:R-:W-:Y:S02]  /*79a0*/  IMAD R7, R138.reuse, UR5, R3 ;  /* 0x000000058a077c24 */ /* 0x040fe4000f8e0203 */
[----:B------:R-:W-:Y:S01]  /*79b0*/  IMAD.WIDE.U32 R4, R138, UR4, R4 ;  /* 0x000000048a047c25 */ /* 0x000fe2000f8e0004 */
[----:B------:R-:W-:-:S03]  /*79c0*/  ULDC.64 UR4, c[0x0][0xaf0] ;  /* 0x0002bc0000047ab9 */ /* 0x000fc60000000a00 */
[----:B------:R-:W-:Y:S01]  /*79d0*/  IMAD.MOV.U32 R3, RZ, RZ, R11 ;  /* 0x000000ffff037224 */ /* 0x000fe200078e000b */
[----:B---3--:R-:W-:Y:S01]  /*79e0*/  @P2 SHF.R.U32.HI R3, RZ, R9, R6 ;  /* 0x00000009ff032219 */ /* 0x008fe20000011606 */
[----:B------:R-:W-:Y:S02]  /*79f0*/  IMAD.IADD R5, R5, 0x1, R7 ;  /* 0x0000000105057824 */ /* 0x000fe400078e0207 */
[----:B------:R-:W-:Y:S01]  /*7a00*/  IMAD R7, R141, UR4, RZ ;  /* 0x000000048d077c24 */ /* 0x000fe2000f8e02ff */
[--C-:B------:R-:W-:Y:S01]  /*7a10*/  SHF.R.S32.HI R6, RZ, 0x1f, R3.reuse ;  /* 0x0000001fff067819 */ /* 0x100fe20000011403 */
[----:B------:R-:W-:Y:S02]  /*7a20*/  IMAD.MOV R8, RZ, RZ, -R3 ;  /* 0x000000ffff087224 */ /* 0x000fe400078e0a03 */
[C---:B------:R-:W-:Y:S02]  /*7a30*/  IMAD R9, R13.reuse, UR5, R7 ;  /* 0x000000050d097c24 */ /* 0x040fe4000f8e0207 */
[----:B------:R-:W-:Y:S01]  /*7a40*/  IMAD.WIDE.U32 R4, R13, UR4, R4 ;  /* 0x000000040d047c25 */ /* 0x000fe2000f8e0004 */
[----:B------:R-:W-:-:S03]  /*7a50*/  ULDC.64 UR4, c[0x0][0xae0] ;  /* 0x0002b80000047ab9 */ /* 0x000fc60000000a00 */
[----:B------:R-:W-:Y:S02]  /*7a60*/  IMAD R7, R25, R8, R11 ;  /* 0x0000000819077224 */ /* 0x000fe400078e020b */
[----:B------:R-:W-:Y:S02]  /*7a70*/  IMAD R8, R6, UR4, RZ ;  /* 0x0000000406087c24 */ /* 0x000fe4000f8e02ff */
[----:B------:R-:W-:Y:S01]  /*7a80*/  IMAD.IADD R5, R5, 0x1, R9 ;  /* 0x0000000105057824 */ /* 0x000fe200078e0209 */
[----:B------:R-:W-:Y:S01]  /*7a90*/  SHF.R.S32.HI R6, RZ, 0x1f, R7 ;  /* 0x0000001fff067819 */ /* 0x000fe20000011407 */
[C---:B------:R-:W-:Y:S02]  /*7aa0*/  IMAD R9, R3.reuse, UR5, R8 ;  /* 0x0000000503097c24 */ /* 0x040fe4000f8e0208 */
[----:B------:R-:W-:Y:S01]  /*7ab0*/  IMAD.WIDE.U32 R4, R3, UR4, R4 ;  /* 0x0000000403047c25 */ /* 0x000fe2000f8e0004 */
[----:B------:R-:W-:-:S03]  /*7ac0*/  ULDC.64 UR4, c[0x0][0xad8] ;  /* 0x0002b60000047ab9 */ /* 0x000fc60000000a00 */
[----:B------:R-:W-:Y:S02]  /*7ad0*/  IMAD R6, R6, UR4, RZ ;  /* 0x0000000406067c24 */ /* 0x000fe4000f8e02ff */
[----:B------:R-:W-:Y:S02]  /*7ae0*/  IMAD.IADD R5, R5, 0x1, R9 ;  /* 0x0000000105057824 */ /* 0x000fe400078e0209 */
[----:B------:R-:W-:Y:S02]  /*7af0*/  IMAD R25, R0, R25, RZ ;  /* 0x0000001900197224 */ /* 0x000fe400078e02ff */
[----:B------:R-:W-:Y:S02]  /*7b00*/  IMAD R0, R139, 0xc0, R144 ;  /* 0x000000c08b007824 */ /* 0x000fe400078e0290 */
[C---:B------:R-:W-:Y:S02]  /*7b10*/  IMAD R3, R7.reuse, UR5, R6 ;  /* 0x0000000507037c24 */ /* 0x040fe4000f8e0206 */
[----:B------:R-:W-:Y:S01]  /*7b20*/  IMAD.WIDE.U32 R4, R7, UR4, R4 ;  /* 0x0000000407047c25 */ /* 0x000fe2000f8e0004 */
[----:B------:R-:W-:Y:S01]  /*7b30*/  ISETP.GE.AND P0, PT, R0, R25, PT ;  /* 0x000000190000720c */ /* 0x000fe20003f06270 */
[----:B------:R-:W-:-:S02]  /*7b40*/  ULDC.64 UR4, c[0x0][0xa80] ;  /* 0x0002a00000047ab9 */ /* 0x000fc40000000a00 */
[----:B------:R-:W-:Y:S01]  /*7b50*/  IMAD.IADD R3, R5, 0x1, R3 ;  /* 0x0000000105037824 */ /* 0x000fe200078e0203 */
[----:B------:R-:W-:-:S04]  /*7b60*/  LEA R6, P1, R4, UR4, 0x1 ;  /* 0x0000000404067c11 */ /* 0x000fc8000f8208ff */
[----:B------:R-:W-:Y:S02]  /*7b70*/  LEA.HI.X R3, R4, UR5, R3, 0x1, P1 ;  /* 0x0000000504037c11 */ /* 0x000fe400088f0c03 */
[----:B------:R1:W2:Y:S04]  /*7b80*/  SHFL.IDX PT, R4, R6, RZ, 0x1c1f ;  /* 0x001c1fff06047589 */ /* 0x0002a800000e0000 */
[----:B------:R1:W3:Y:S01]  /*7b90*/  SHFL.IDX PT, R5, R3, RZ, 0x1c1f ;  /* 0x001c1fff03057589 */ /* 0x0002e200000e0000 */
[----:B------:R-:W-:Y:S05]  /*7ba0*/  @P0 BRA `(.L_x_10192) ;  /* 0x0000000000300947 */ /* 0x000fea0003800000 */
[----:B------:R-:W-:Y:S02]  /*7bb0*/  ULDC UR4, c[0x0][0xac8] ;  /* 0x0002b20000047ab9 */ /* 0x000fe40000000800 */
[----:B------:R-:W-:Y:S02]  /*7bc0*/  ISETP.GE.AND P3, PT, R140, UR4, PT ;  /* 0x000000048c007c0c */ /* 0x000fe4000bf66270 */
[----:B------:R-:W-:Y:S02]  /*7bd0*/  ISETP.GE.AND P4, PT, R142, UR4, PT ;  /* 0x000000048e007c0c */ /* 0x000fe4000bf86270 */
[----:B------:R-:W-:-:S09]  /*7be0*/  ISETP.GE.AND P2, PT, R137, UR4, PT ;  /* 0x0000000489007c0c */ /* 0x000fd2000bf46270 */
[-C--:B--2---:R-:W-:Y:S02]  /*7bf0*/  @!P3 LEA R10, P0, R140, R4.reuse, 0x1 ;  /* 0x000000048c0ab211 */ /* 0x084fe400078008ff */
[----:B------:R-:W-:Y:S02]  /*7c00*/  @!P4 LEA R12, P1, R142, R4, 0x1 ;  /* 0x000000048e0cc211 */ /* 0x000fe400078208ff */
[----:B---3--:R-:W-:Y:S01]  /*7c10*/  @!P2 IMAD.WIDE R8, R137, 0x2, R4 ;  /* 0x000000028908a825 */ /* 0x008fe200078e0204 */
[-C--:B------:R-:W-:Y:S02]  /*7c20*/  @!P3 LEA.HI.X R11, R140, R5.reuse, R154, 0x1, P0 ;  /* 0x000000058c0bb211 */ /* 0x080fe400000f0c9a */
[----:B------:R-:W-:Y:S02]  /*7c30*/  @!P4 LEA.HI.X R13, R142, R5, R153, 0x1, P1 ;  /* 0x000000058e0dc211 */ /* 0x000fe400008f0c99 */
[----:B------:R4:W-:Y:S04]  /*7c40*/  @!P2 ST.E.128 desc[UR36][R8.64], RZ ;  /* 0x000000ff0800a985 */ /* 0x0009e8000c101d24 */
[----:B------:R4:W-:Y:S04]  /*7c50*/  @!P3 ST.E.128 desc[UR36][R10.64], RZ ;  /* 0x000000ff0a00b985 */ /* 0x0009e8000c101d24 */
[----:B------:R4:W-:Y:S02]  /*7c60*/  @!P4 ST.E.128 desc[UR36][R12.64], RZ ;  /* 0x000000ff0c00c985 */ /* 0x0009e4000c101d24 */
.L_x_10192:
[----:B------:R-:W-:Y:S05]  /*7c70*/  BSYNC B1 ;  /* 0x0000000000017941 */ /* 0x000fea0003800000 */
.L_x_10191:
[----:B------:R-:W-:Y:S01]  /*7c80*/  VIADD R0, R0, 0x60 ;  /* 0x0000006000007836 */ /* 0x000fe20000000000 */
[----:B---3--:R3:W0:Y:S04]  /*7c90*/  SHFL.IDX PT, R5, R3, 0x1, 0x1c1f ;  /* 0x003c1f0003057f89 */ /* 0x00862800000e0000 */
[----:B------:R-:W-:Y:S01]  /*7ca0*/  ISETP.GE.AND P0, PT, R0, R25, PT ;  /* 0x000000190000720c */ /* 0x000fe20003f06270 */
[----:B--2---:R3:W2:-:S12]  /*7cb0*/  SHFL.IDX PT, R4, R6, 0x1, 0x1c1f ;  /* 0x003c1f0006047f89 */ /* 0x00469800000e0000 */
[----:B---3--:R-:W-:Y:S05]  /*7cc0*/  @P0 BRA `(.L_x_10187) ;  /* 0x0000000000300947 */ /* 0x008fea0003800000 */
[----:B------:R-:W-:Y:S02]  /*7cd0*/  ULDC UR4, c[0x0][0xac8] ;  /* 0x0002b20000047ab9 */ /* 0x000fe40000000800 */
[----:B------:R-:W-:Y:S02]  /*7ce0*/  ISETP.GE.AND P3, PT, R140, UR4, PT ;  /* 0x000000048c007c0c */ /* 0x000fe4000bf66270 */
[----:B------:R-:W-:Y:S02]  /*7cf0*/  ISETP.GE.AND P4, PT, R142, UR4, PT ;  /* 0x000000048e007c0c */ /* 0x000fe4000bf86270 */
[----:B------:R-:W-:-:S09]  /*7d00*/  ISETP.GE.AND P2, PT, R137, UR4, PT ;  /* 0x0000000489007c0c */ /* 0x000fd2000bf46270 */
[-C--:B--2-4-:R-:W-:Y:S02]  /*7d10*/  @!P3 LEA R8, P0, R140, R4.reuse, 0x1 ;  /* 0x000000048c08b211 */ /* 0x094fe400078008ff */
[----:B------:R-:W-:Y:S02]  /*7d20*/  @!P4 LEA R10, P1, R142, R4, 0x1 ;  /* 0x000000048e0ac211 */ /* 0x000fe400078208ff */
[----:B01----:R-:W-:Y:S01]  /*7d30*/  @!P2 IMAD.WIDE R6, R137, 0x2, R4 ;  /* 0x000000028906a825 */ /* 0x003fe200078e0204 */
[-C--:B------:R-:W-:Y:S02]  /*7d40*/  @!P3 LEA.HI.X R9, R140, R5.reuse, R154, 0x1, P0 ;  /* 0x000000058c09b211 */ /* 0x080fe400000f0c9a */
[----:B------:R-:W-:Y:S02]  /*7d50*/  @!P4 LEA.HI.X R11, R142, R5, R153, 0x1, P1 ;  /* 0x000000058e0bc211 */ /* 0x000fe400008f0c99 */
[----:B------:R0:W-:Y:S04]  /*7d60*/  @!P2 ST.E.128 desc[UR36][R6.64], RZ ;  /* 0x000000ff0600a985 */ /* 0x0001e8000c101d24 */
[----:B------:R0:W-:Y:S04]  /*7d70*/  @!P3 ST.E.128 desc[UR36][R8.64], RZ ;  /* 0x000000ff0800b985 */ /* 0x0001e8000c101d24 */
[----:B------:R0:W-:Y:S02]  /*7d80*/  @!P4 ST.E.128 desc[UR36][R10.64], RZ ;  /* 0x000000ff0a00c985 */ /* 0x0001e4000c101d24 */
.L_x_10187:
[----:B------:R-:W-:Y:S05]  /*7d90*/  BSYNC B0 ;  /* 0x0000000000007941 */ /* 0x000fea0003800000 */
.L_x_10182:
[----:B------:R-:W-:Y:S02]  /*7da0*/  ULDC UR4, c[0x0][0xc3c] ;  /* 0x00030f0000047ab9 */ /* 0x000fe40000000800 */
[----:B0-----:R-:W-:-:S13]  /*7db0*/  ISETP.GE.AND P0, PT, R35, UR4, PT ;  /* 0x0000000423007c0c */ /* 0x001fda000bf06270 */
[----:B------:R-:W-:Y:S05]  /*7dc0*/  @!P0 BRA `(.L_x_10193) ;  /* 0xffffff90002c8947 */ /* 0x000fea000383ffff */
[----:B------:R-:W-:Y:S05]  /*7dd0*/  EXIT ;  /* 0x000000000000794d */ /* 0x000fea0003800000 */
.L_x_10154:
        /* <DEDUP_REMOVED lines=16> */
.L_x_10194:
        /* <DEDUP_REMOVED lines=40> */
.L_x_10200:
        /* <DEDUP_REMOVED lines=12> */
.L_x_10199:
[----:B------:R-:W-:Y:S05]  /*8220*/  BSYNC B0 ;  /* 0x0000000000007941 */ /* 0x000fea0003800000 */
.L_x_10198:
[----:B0----5:R-:W0:Y:S02]  /*8230*/  SHFL.UP PT, R2, R0, 0x1, RZ ;  /* 0x0420000000027989 */ /* 0x021e2400000e00ff */
        /* <DEDUP_REMOVED lines=20> */
.L_x_10196:
        /* <DEDUP_REMOVED lines=15> */
.L_x_10201:
[----:B---3--:R-:W-:Y:S01]  /*8470*/  IMAD R16, R16, UR5, R9 ;  /* 0x0000000510107c24 */ /* 0x008fe2000f8e0209 */
[----:B0-----:R-:W-:Y:S01]  /*8480*/  IABS R2, R0 ;  /* 0x0000000000027213 */ /* 0x001fe20000000000 */
[----:B-12---:R-:W-:Y:S02]  /*8490*/  IMAD.MOV R7, RZ, RZ, -R3 ;  /* 0x000000ffff077224 */ /* 0x006fe400078e0a03 */
[----:B------:R-:W-:Y:S01]  /*84a0*/  VIADD R19, R19, UR4 ;  /* 0x0000000413137c36 */ /* 0x000fe20008000000 */
[----:B------:R-:W-:Y:S01]  /*84b0*/  IADD3 R9, -R16, UR6, RZ ;  /* 0x0000000610097c10 */ /* 0x000fe2000fffe1ff */
        /* <DEDUP_REMOVED lines=23> */
.L_x_10197:
[----:B------:R-:W-:Y:S01]  /*8630*/  ULDC UR4, c[0x0][0xc3c] ;  /* 0x00030f0000047ab9 */ /* 0x000fe20000000800 */
[----:B------:R-:W-:Y:S02]  /*8640*/  IMAD.MOV.U32 R17, RZ, RZ, RZ ;  /* 0x000000ffff117224 */ /* 0x000fe400078e00ff */
[----:B------:R-:W-:Y:S02]  /*8650*/  IMAD.U32 R16, RZ, RZ, UR6 ;  /* 0x00000006ff107e24 */ /* 0x000fe4000f8e00ff */
[----:B------:R-:W-:Y:S02]  /*8660*/  IMAD.MOV.U32 R18, RZ, RZ, RZ ;  /* 0x000000ffff127224 */ /* 0x000fe400078e00ff */
[----:B------:R-:W-:-:S07]  /*8670*/  IMAD.U32 R19, RZ, RZ, UR4 ;  /* 0x00000004ff137e24 */ /* 0x000fce000f8e00ff */
.L_x_10202:
[----:B------:R-:W-:-:S13]  /*8680*/  ISETP.NE.AND P0, PT, R5, RZ, PT ;  /* 0x000000ff0500720c */ /* 0x000fda0003f05270 */
[----:B------:R-:W0:Y:S01]  /*8690*/  @!P0 S2R R3, SR_CgaCtaId ;  /* 0x0000000000038919 */ /* 0x000e220000008800 */
[----:B------:R-:W-:-:S04]  /*86a0*/  @!P0 MOV R0, 0x400 ;  /* 0x0000040000008802 */ /* 0x000fc80000000f00 */
[----:B0-----:R-:W-:-:S05]  /*86b0*/  @!P0 LEA R0, R3, R0, 0x18 ;  /* 0x0000000003008211 */ /* 0x001fca00078ec0ff */
[----:B------:R0:W-:Y:S01]  /*86c0*/  @!P0 STS.128 [R0+0x2d8d0], R16 ;  /* 0x02d8d01000008388 */ /* 0x0001e20000000c00 */
[----:B------:R-:W-:Y:S06]  /*86d0*/  BAR.ARV 0x5, 0x200 ;  /* 0x0148000000007b1d */ /* 0x000fec0000002000 */
.L_x_10195:
[----:B------:R2:W-:Y:S01]  /*86e0*/  STL [R1+0x30], RZ ;  /* 0x000030ff01007387 */ /* 0x0005e20000100800 */
[----:B------:R-:W-:Y:S01]  /*86f0*/  ULDC UR4, c[0x0][0xc3c] ;  /* 0x00030f0000047ab9 */ /* 0x000fe20000000800 */
[----:B------:R-:W-:Y:S01]  /*8700*/  IMAD.MOV.U32 R29, RZ, RZ, 0x1 ;  /* 0x00000001ff1d7424 */ /* 0x000fe200078e00ff */
[----:B-1----:R-:W-:Y:S01]  /*8710*/  ISETP.GE.AND P0, PT, R19, UR4, PT ;  /* 0x0000000413007c0c */ /* 0x002fe2000bf06270 */
[----:B------:R-:W-:-:S12]  /*8720*/  IMAD.MOV.U32 R26, RZ, RZ, RZ ;  /* 0x000000ffff1a7224 */ /* 0x000fd800078e00ff */
[----:B--2---:R-:W-:Y:S05]  /*8730*/  @P0 BRA `(.L_x_10203) ;  /* 0x00000044007c0947 */ /* 0x004fea0003800000 */
[----:B------:R-:W2:Y:S01]  /*8740*/  LDL R6, [R1+0x1c] ;  /* 0x00001c0001067983 */ /* 0x000ea20000100800 */
[----:B------:R-:W0:Y:S01]  /*8750*/  S2R R3, SR_TID.X ;  /* 0x0000000000037919 */ /* 0x000e220000002100 */
[----:B------:R-:W1:Y:S01]  /*8760*/  S2UR UR5, SR_CgaCtaId ;  /* 0x00000000000579c3 */ /* 0x000e620000008800 */
[----:B------:R-:W-:Y:S01]  /*8770*/  UMOV UR4, 0x400 ;  /* 0x0000040000047882 */ /* 0x000fe20000000000 */
[C---:B0-----:R-:W-:Y:S01]  /*8780*/  IMAD.SHL.U32 R0, R3.reuse, 0x8, RZ ;  /* 0x0000000803007824 */ /* 0x041fe200078e00ff */
[C---:B------:R-:W-:Y:S01]  /*8790*/  LOP3.LUT R5, R3.reuse, 0x7f, RZ, 0xc0, !PT ;  /* 0x0000007f03057812 */ /* 0x040fe200078ec0ff */
[----:B------:R-:W-:-:S03]  /*87a0*/  IMAD.SHL.U32 R4, R3, 0x20, RZ ;  /* 0x0000002003047824 */ /* 0x000fc600078e00ff */
[----:B------:R-:W-:Y:S01]  /*87b0*/  LOP3.LUT R2, R0, 0xd8, RZ, 0xc0, !PT ;  /* 0x000000d800027812 */ /* 0x000fe200078ec0ff */
[----:B-1----:R-:W-:-:S03]  /*87c0*/  ULEA UR4, UR5, UR4, 0x18 ;  /* 0x0000000405047291 */ /* 0x002fc6000f8ec03f */
[----:B------:R-:W-:Y:S02]  /*87d0*/  LOP3.LUT R3, R2, 0x18, R3, 0x78, !PT ;  /* 0x0000001802037812 */ /* 0x000fe400078e7803 */
[----:B------:R-:W-:Y:S01]  /*87e0*/  SHF.R.U32.HI R5, RZ, 0x2, R5 ;  /* 0x00000002ff057819 */ /* 0x000fe20000011605 */
[----:B------:R-:W-:Y:S01]  /*87f0*/  IMAD.U32 R23, RZ, RZ, UR4 ;  /* 0x00000004ff177e24 */ /* 0x000fe2000f8e00ff */
[----:B------:R-:W-:Y:S01]  /*8800*/  BSSY B8, `(.L_x_10203) ;  /* 0x0000452000087945 */ /* 0x000fe20003800000 */
[----:B------:R-:W-:Y:S01]  /*8810*/  IMAD.MOV.U32 R29, RZ, RZ, 0x1 ;  /* 0x00000001ff1d7424 */ /* 0x000fe200078e00ff */
[----:B------:R-:W-:Y:S01]  /*8820*/  MOV R26, RZ ;  /* 0x000000ff001a7202 */ /* 0x000fe20000000f00 */
[----:B------:R-:W-:Y:S01]  /*8830*/  ULDC UR38, c[0x0][0xc] ;  /* 0x0000030000267ab9 */ /* 0x000fe20000000800 */
[----:B--2---:R-:W-:Y:S02]  /*8840*/  LOP3.LUT R2, R6, 0x2, RZ, 0xfc, !PT ;  /* 0x0000000206027812 */ /* 0x004fe400078efcff */
[----:B------:R-:W-:-:S03]  /*8850*/  LOP3.LUT R6, R4, 0x60, RZ, 0xc0, !PT ;  /* 0x0000006004067812 */ /* 0x000fc600078ec0ff */
[----:B------:R0:W-:Y:S01]  /*8860*/  STL [R1+0x38], R2 ;  /* 0x0000380201007387 */ /* 0x0001e20000100800 */
[----:B------:R-:W-:Y:S02]  /*8870*/  LOP3.LUT R4, R0, 0x18, RZ, 0xc0, !PT ;  /* 0x0000001800047812 */ /* 0x000fe400078ec0ff */
[----:B0-----:R-:W-:Y:S02]  /*8880*/  LOP3.LUT R2, R3, 0x320, R0, 0xf8, !PT ;  /* 0x0000032003027812 */ /* 0x001fe400078ef800 */
[----:B------:R-:W-:-:S03]  /*8890*/  LOP3.LUT R0, R5, R6, RZ, 0xfc, !PT ;  /* 0x0000000605007212 */ /* 0x000fc600078efcff */
[----:B------:R-:W-:Y:S01]  /*88a0*/  IMAD R0, R2, 0x2, R23 ;  /* 0x0000000202007824 */ /* 0x000fe200078e0217 */
[----:B------:R0:W-:Y:S04]  /*88b0*/  STL [R1+0x30], RZ ;  /* 0x000030ff01007387 */ /* 0x0001e80000100800 */
[----:B------:R0:W-:Y:S01]  /*88c0*/  STL [R1+0x18], R0 ;  /* 0x0000180001007387 */ /* 0x0001e20000100800 */
[C---:B------:R-:W-:Y:S02]  /*88d0*/  LOP3.LUT R5, R4.reuse, 0x20, RZ, 0xfc, !PT ;  /* 0x0000002004057812 */ /* 0x040fe400078efcff */
[----:B------:R-:W-:-:S07]  /*88e0*/  LOP3.LUT R3, R4, 0x40, RZ, 0xfc, !PT ;  /* 0x0000004004037812 */ /* 0x000fce00078efcff */
.L_x_10264:
[----:B-1----:R-:W1:Y:S02]  /*88f0*/  LDC.64 R2, c[0x0][0xc88] ;  /* 0x00032200ff027b82 */ /* 0x002e640000000a00 */
[----:B-1----:R-:W-:-:S05]  /*8900*/  IMAD.WIDE R2, R19, 0x4, R2 ;  /* 0x0000000413027825 */ /* 0x002fca00078e0202 */
[----:B0-----:R-:W0:Y:S01]  /*8910*/  LDG.E R28, desc[UR36][R2.64] ;  /* 0x00000024021c7981 */ /* 0x001e22000c1e1900 */
[----:B------:R-:W-:Y:S05]  /*8920*/  YIELD ;  /* 0x0000000000007946 */ /* 0x000fea0003800000 */
[----:B------:R-:W-:Y:S01]  /*8930*/  ULDC.64 UR4, c[0x0][0xa28] ;  /* 0x00028a0000047ab9 */ /* 0x000fe20000000a00 */
[----:B------:R-:W-:Y:S01]  /*8940*/  IMAD.MOV.U32 R6, RZ, RZ, RZ ;  /* 0x000000ffff067224 */ /* 0x000fe200078e00ff */
[----:B------:R-:W-:Y:S01]  /*8950*/  ISETP.NE.U32.AND P0, PT, RZ, UR4, PT ;  /* 0x00000004ff007c0c */ /* 0x000fe2000bf05070 */
[----:B------:R-:W-:-:S03]  /*8960*/  ULDC.64 UR6, c[0x0][0xa18] ;  /* 0x0002860000067ab9 */ /* 0x000fc60000000a00 */
[----:B------:R-:W-:Y:S02]  /*8970*/  ISETP.NE.AND.EX P0, PT, RZ, UR5, PT, P0 ;  /* 0x00000005ff007c0c */ /* 0x000fe4000bf05300 */
[----:B0-----:R-:W-:-:S11]  /*8980*/  SHF.R.S32.HI R0, RZ, 0x1f, R28 ;  /* 0x0000001fff007819 */ /* 0x001fd6000001141c */
        /* <DEDUP_REMOVED lines=17> */
[----:B------:R-:W3:Y:S05]  /*8aa0*/  @P2 LDG.E R0, desc[UR36][R2.64] ;  /* 0x0000002402002981 */ /* 0x000eea000c1e1900 */
[----:B------:R-:W-:-:S04]  /*8ab0*/  @P0 IADD3 R4, P1, R24, UR6, RZ ;  /* 0x0000000618040c10 */ /* 0x000fc8000ff3e0ff */
[----:B------:R-:W-:-:S05]  /*8ac0*/  @P0 IADD3.X R5, R25, UR7, RZ, P1, !PT ;  /* 0x0000000719050c10 */ /* 0x000fca0008ffe4ff */
[----:B------:R-:W4:Y:S01]  /*8ad0*/  @P0 LDG.E R4, desc[UR36][R4.64] ;  /* 0x0000002404040981 */ /* 0x000f22000c1e1900 */
[----:B------:R-:W-:-:S03]  /*8ae0*/  UISETP.NE.U32.AND UP0, UPT, UR4, URZ, UPT ;  /* 0x0000003f0400728c */ /* 0x000fc6000bf05070 */
[----:B------:R-:W-:Y:S01]  /*8af0*/  ULDC UR4, c[0x0][0x424] ;  /* 0x0001090000047ab9 */ /* 0x000fe20000000800 */
[----:B------:R-:W-:-:S03]  /*8b00*/  UISETP.NE.AND.EX UP0, UPT, UR5, URZ, UPT, UP0 ;  /* 0x0000003f0500728c */ /* 0x000fc6000bf05300 */
[----:B------:R-:W-:Y:S01]  /*8b10*/  ULDC UR5, c[0x0][0x2f0] ;  /* 0x0000bc0000057ab9 */ /* 0x000fe20000000800 */
[----:B------:R-:W-:-:S04]  /*8b20*/  USEL UR4, UR4, 0x1, UP0 ;  /* 0x0000000104047887 */ /* 0x000fc80008000000 */
[----:B------:R-:W-:Y:S01]  /*8b30*/  UIMAD UR4, UR4, UR5, URZ ;  /* 0x00000005040472a4 */ /* 0x000fe2000f8e023f */
[----:B---3--:R0:W-:Y:S04]  /*8b40*/  STL [R1], R0 ;  /* 0x0000000001007387 */ /* 0x0081e80000100800 */
[----:B--2---:R1:W-:Y:S01]  /*8b50*/  STL [R1+0x10], R6 ;  /* 0x0000100601007387 */ /* 0x0043e20000100800 */
[----:B0-----:R-:W-:-:S03]  /*8b60*/  IMAD.U32 R0, RZ, RZ, UR4 ;  /* 0x00000004ff007e24 */ /* 0x001fc6000f8e00ff */
[----:B----4-:R1:W-:Y:S01]  /*8b70*/  @P0 STL [R1+0x28], R4 ;  /* 0x0000280401000387 */ /* 0x0103e20000100800 */
[----:B------:R-:W-:Y:S05]  /*8b80*/  @P0 BRA `(.L_x_10204) ;  /* 0x0000000000200947 */ /* 0x000fea0003800000 */
[----:B------:R-:W-:Y:S02]  /*8b90*/  ULDC UR4, c[0x0][0x288] ;  /* 0x0000a20000047ab9 */ /* 0x000fe40000000800 */
[----:B-1----:R-:W-:-:S05]  /*8ba0*/  IMAD.U32 R4, RZ, RZ, UR4 ;  /* 0x00000004ff047e24 */ /* 0x002fca000f8e00ff */
[----:B------:R0:W-:Y:S01]  /*8bb0*/  STL [R1+0x28], R4 ;  /* 0x0000280401007387 */ /* 0x0001e20000100800 */
[----:B------:R-:W-:Y:S05]  /*8bc0*/  @!P2 BRA `(.L_x_10204) ;  /* 0x000000000010a947 */ /* 0x000fea0003800000 */
[----:B0-----:R-:W2:Y:S04]  /*8bd0*/  LDG.E R4, desc[UR36][R2.64] ;  /* 0x0000002402047981 */ /* 0x001ea8000c1e1900 */
[----:B------:R-:W2:Y:S02]  /*8be0*/  LDG.E R2, desc[UR36][R2.64+0x4] ;  /* 0x0000042402027981 */ /* 0x000ea4000c1e1900 */
[----:B--2---:R-:W-:-:S05]  /*8bf0*/  IMAD.IADD R2, R2, 0x1, -R4 ;  /* 0x0000000102027824 */ /* 0x004fca00078e0a04 */
[----:B------:R2:W-:Y:S02]  /*8c00*/  STL [R1+0x28], R2 ;  /* 0x0000280201007387 */ /* 0x0005e40000100800 */
.L_x_10204:
[----:B01----:R-:W-:Y:S01]  /*8c10*/  IMAD.MOV.U32 R4, RZ, RZ, R28 ;  /* 0x000000ffff047224 */ /* 0x003fe200078e001c */
[----:B------:R-:W-:Y:S02]  /*8c20*/  ULDC.64 UR4, c[0x0][0xa20] ;  /* 0x0002880000047ab9 */ /* 0x000fe40000000a00 */
[----:B------:R-:W-:Y:S02]  /*8c30*/  ISETP.NE.U32.AND P0, PT, RZ, UR4, PT ;  /* 0x00000004ff007c0c */ /* 0x000fe4000bf05070 */
[----:B------:R0:W-:Y:S02]  /*8c40*/  STL [R1+0x8], R4 ;  /* 0x0000080401007387 */ /* 0x0001e40000100800 */
[----:B------:R-:W-:-:S13]  /*8c50*/  ISETP.NE.AND.EX P0, PT, RZ, UR5, PT, P0 ;  /* 0x00000005ff007c0c */ /* 0x000fda000bf05300 */
[----:B0-----:R-:W-:Y:S05]  /*8c60*/  @!P0 BRA `(.L_x_10205) ;  /* 0x0000000000108947 */ /* 0x001fea0003800000 */
[----:B--2---:R-:W-:-:S04]  /*8c70*/  IADD3 R2, P0, R24, UR4, RZ ;  /* 0x0000000418027c10 */ /* 0x004fc8000ff1e0ff */
[----:B------:R-:W-:-:S05]  /*8c80*/  IADD3.X R3, R25, UR5, RZ, P0, !PT ;  /* 0x0000000519037c10 */ /* 0x000fca00087fe4ff */
[----:B------:R0:W5:Y:S01]  /*8c90*/  LDG.E R0, desc[UR36][R2.64] ;  /* 0x0000002402007981 */ /* 0x000162000c1e1900 */
[----:B------:R-:W-:Y:S05]  /*8ca0*/  BRA `(.L_x_10206) ;  /* 0x0000000000247947 */ /* 0x000fea0003800000 */
.L_x_10205:
[----:B------:R-:W-:Y:S02]  /*8cb0*/  ULDC.64 UR4, c[0x0][0xa08] ;  /* 0x0002820000047ab9 */ /* 0x000fe40000000a00 */
[----:B------:R-:W-:-:S04]  /*8cc0*/  ISETP.NE.U32.AND P0, PT, RZ, UR4, PT ;  /* 0x00000004ff007c0c */ /* 0x000fc8000bf05070 */
[----:B------:R-:W-:-:S13]  /*8cd0*/  ISETP.NE.AND.EX P0, PT, RZ, UR5, PT, P0 ;  /* 0x00000005ff007c0c */ /* 0x000fda000bf05300 */
[----:B------:R-:W-:Y:S05]  /*8ce0*/  @!P0 BRA `(.L_x_10206) ;  /* 0x0000000000148947 */ /* 0x000fea0003800000 */
[----:B--2---:R-:W0:Y:S02]  /*8cf0*/  LDC.64 R2, c[0x0][0xa08] ;  /* 0x00028200ff027b82 */ /* 0x004e240000000a00 */
[----:B0-----:R-:W-:-:S05]  /*8d00*/  IMAD.WIDE R2, R4, 0x4, R2 ;  /* 0x0000000404027825 */ /* 0x001fca00078e0202 */
[----:B------:R-:W2:Y:S04]  /*8d10*/  LDG.E R0, desc[UR36][R2.64] ;  /* 0x0000002402007981 */ /* 0x000ea8000c1e1900 */
[----:B------:R-:W2:Y:S02]  /*8d20*/  LDG.E R2, desc[UR36][R2.64+0x4] ;  /* 0x0000042402027981 */ /* 0x000ea4000c1e1900 */
[----:B--2---:R-:W-:-:S07]  /*8d30*/  IADD3 R0, -R0, R2, RZ ;  /* 0x0000000200007210 */ /* 0x004fce0007ffe1ff */
.L_x_10206:
[----:B0-2--5:R-:W-:Y:S01]  /*8d40*/  IMAD.IADD R2, R0, 0x1, -R6 ;  /* 0x0000000100027824 */ /* 0x025fe200078e0a06 */
[----:B------:R-:W-:Y:S03]  /*8d50*/  BSSY B7, `(.L_x_10207) ;  /* 0x000035e000077945 */ /* 0x000fe60003800000 */
[C---:B------:R-:W-:Y:S01]  /*8d60*/  VIADD R0, R2.reuse, 0x7f ;  /* 0x0000007f02007836 */ /* 0x040fe20000000000 */
[----:B------:R0:W-:Y:S01]  /*8d70*/  STL [R1+0xc], R2 ;  /* 0x00000c0201007387 */ /* 0x0001e20000100800 */
[----:B------:R-:W-:-:S03]  /*8d80*/  ISETP.GT.AND P0, PT, R2, RZ, PT ;  /* 0x000000ff0200720c */ /* 0x000fc60003f04270 */
[----:B0-----:R-:W-:-:S04]  /*8d90*/  SHF.R.S32.HI R2, RZ, 0x1f, R0 ;  /* 0x0000001fff027819 */ /* 0x001fc80000011400 */
        /* <DEDUP_REMOVED lines=10> */
[----:B0-----:R-:W1:Y:S02]  /*8e40*/  FLO.U32 R0, UR4 ;  /* 0x0000000400007d00 */ /* 0x001e6400080e0000 */
[----:B-1----:R-:W-:-:S06]  /*8e50*/  ISETP.EQ.U32.AND P0, PT, R0, R5, PT ;  /* 0x000000050000720c */ /* 0x002fcc0003f02070 */
        /* <DEDUP_REMOVED lines=8> */
.L_x_10208:
[----:B0-----:R-:W-:Y:S01]  /*8ee0*/  VIADD R0, R23, 0x15400 ;  /* 0x0001540017007836 */ /* 0x001fe20000000000 */
        /* <DEDUP_REMOVED lines=19> */
.L_x_10211:
[----:B------:R-:W-:Y:S05]  /*9020*/  BSYNC B6 ;  /* 0x0000000000067941 */ /* 0x000fea0003800000 */
.L_x_10210:
        /* <DEDUP_REMOVED lines=20> */
.L_x_10214:
        /* <DEDUP_REMOVED lines=15> */
.L_x_10213:
[----:B------:R-:W-:Y:S05]  /*9260*/  BSYNC B6 ;  /* 0x0000000000067941 */ /* 0x000fea0003800000 */
.L_x_10212:
[----:B------:R0:W2:Y:S01]  /*9270*/  LDL R20, [R1+0x8] ;  /* 0x0000080001147983 */ /* 0x0000a20000100800 */
[----:B------:R-:W-:Y:S01]  /*9280*/  ULDC.64 UR4, c[0x0][0x9f8] ;  /* 0x00027e0000047ab9 */ /* 0x000fe20000000a00 */
[----:B------:R-:W1:Y:S01]  /*9290*/  LDC R7, c[0x0][0x430] ;  /* 0x00010c00ff077b82 */ /* 0x000e620000000800 */
[----:B------:R-:W-:Y:S01]  /*92a0*/  ISETP.NE.U32.AND P0, PT, RZ, UR4, PT ;  /* 0x00000004ff007c0c */ /* 0x000fe2000bf05070 */
[----:B------:R-:W3:Y:S03]  /*92b0*/  LDL R27, [R1+0x34] ;  /* 0x00003400011b7983 */ /* 0x000ee60000100800 */
[----:B------:R-:W-:Y:S01]  /*92c0*/  ISETP.NE.AND.EX P0, PT, RZ, UR5, PT, P0 ;  /* 0x00000005ff007c0c */ /* 0x000fe2000bf05300 */
[----:B------:R-:W4:Y:S04]  /*92d0*/  LDL R21, [R1+0xc] ;  /* 0x00000c0001157983 */ /* 0x000f280000100800 */
[----:B------:R-:W4:Y:S04]  /*92e0*/  LDL R2, [R1+0x10] ;  /* 0x0000100001027983 */ /* 0x000f280000100800 */
[----:B------:R-:W4:Y:S04]  /*92f0*/  LDL R10, [R1+0x38] ;  /* 0x00003800010a7983 */ /* 0x000f280000100800 */
[----:B------:R-:W-:Y:S01]  /*9300*/  @P0 IADD3 R24, P1, R24, UR4, RZ ;  /* 0x0000000418180c10 */ /* 0x000fe2000ff3e0ff */
[----:B------:R-:W0:Y:S01]  /*9310*/  S2R R3, SR_TID.X ;  /* 0x0000000000037919 */ /* 0x000e220000002100 */
[----:B------:R-:W3:Y:S02]  /*9320*/  S2R R0, SR_TID.X ;  /* 0x0000000000007919 */ /* 0x000ee40000002100 */
[----:B------:R-:W-:Y:S01]  /*9330*/  @P0 IADD3.X R25, R25, UR5, RZ, P1, !PT ;  /* 0x0000000519190c10 */ /* 0x000fe20008ffe4ff */
[----:B------:R-:W-:-:S04]  /*9340*/  ULDC UR4, c[0x0][0x2f4] ;  /* 0x0000bd0000047ab9 */ /* 0x000fc80000000800 */
[----:B--2---:R-:W2:Y:S01]  /*9350*/  @P0 LDG.E R20, desc[UR36][R24.64] ;  /* 0x0000002418140981 */ /* 0x004ea2000c1e1900 */
[----:B-1----:R-:W-:Y:S01]  /*9360*/  ISETP.NE.AND P2, PT, R7, 0x1, PT ;  /* 0x000000010700780c */ /* 0x002fe20003f45270 */
[----:B0-----:R-:W-:Y:S01]  /*9370*/  IMAD.SHL.U32 R3, R3, 0x20, RZ ;  /* 0x0000002003037824 */ /* 0x001fe200078e00ff */
[----:B---3--:R-:W-:Y:S02]  /*9380*/  LEA.HI.SX32 R27, R27, 0xffffffff, 0x19 ;  /* 0xffffffff1b1b7811 */ /* 0x008fe400078fcaff */
[----:B------:R-:W-:Y:S02]  /*9390*/  LOP3.LUT R0, R0, 0x7f, RZ, 0xc0, !PT ;  /* 0x0000007f00007812 */ /* 0x000fe400078ec0ff */
[----:B------:R-:W-:Y:S01]  /*93a0*/  LOP3.LUT R3, R3, 0x60, RZ, 0xc0, !PT ;  /* 0x0000006003037812 */ /* 0x000fe200078ec0ff */
[----:B------:R-:W-:Y:S01]  /*93b0*/  IMAD.SHL.U32 R8, R27, 0x80, RZ ;  /* 0x000000801b087824 */ /* 0x000fe200078e00ff */
[----:B------:R-:W-:-:S04]  /*93c0*/  SHF.R.U32.HI R0, RZ, 0x2, R0 ;  /* 0x00000002ff007819 */ /* 0x000fc80000011600 */
[----:B------:R-:W-:Y:S01]  /*93d0*/  LOP3.LUT R4, R8, R0, R3, 0xfe, !PT ;  /* 0x0000000008047212 */ /* 0x000fe200078efe03 */
[----:B------:R-:W0:Y:S08]  /*93e0*/  @P2 LDC R5, c[0x0][0x434] ;  /* 0x00010d00ff052b82 */ /* 0x000e300000000800 */
[----:B------:R-:W1:Y:S01]  /*93f0*/  @P2 LDC R0, c[0x0][0x438] ;  /* 0x00010e00ff002b82 */ /* 0x000e620000000800 */
[----:B------:R-:W3:Y:S01]  /*9400*/  S2R R9, SR_TID.X ;  /* 0x0000000000097919 */ /* 0x000ee20000002100 */
[----:B------:R-:W-:-:S04]  /*9410*/  LOP3.LUT R22, R22, 0xffffffef, RZ, 0xc0, !PT ;  /* 0xffffffef16167812 */ /* 0x000fc800078ec0ff */
[----:B------:R-:W-:-:S04]  /*9420*/  @P2 LOP3.LUT R22, R22, 0x10, RZ, 0xfc, !PT ;  /* 0x0000001016162812 */ /* 0x000fc800078efcff */
[----:B------:R-:W-:Y:S01]  /*9430*/  LOP3.LUT R22, R22, 0xfffffff7, RZ, 0xc0, !PT ;  /* 0xfffffff716167812 */ /* 0x000fe200078ec0ff */
[----:B---3--:R-:W-:-:S05]  /*9440*/  IMAD.SHL.U32 R9, R9, 0x8, RZ ;  /* 0x0000000809097824 */ /* 0x008fca00078e00ff */
[----:B------:R-:W-:Y:S01]  /*9450*/  LOP3.LUT R9, R9, 0x18, RZ, 0xc0, !PT ;  /* 0x0000001809097812 */ /* 0x000fe200078ec0ff */
[----:B------:R-:W-:Y:S01]  /*9460*/  UMOV UR5, 0xffffffff ;  /* 0xffffffff00057882 */ /* 0x000fe20000000000 */
[----:B--2---:R2:W-:Y:S01]  /*9470*/  @P0 STL [R1+0x8], R20 ;  /* 0x0000081401000387 */ /* 0x0045e20000100800 */
[C---:B----4-:R-:W-:Y:S01]  /*9480*/  ISETP.GE.AND P0, PT, R4.reuse, R21, PT ;  /* 0x000000150400720c */ /* 0x050fe20003f06270 */
[----:B------:R-:W-:-:S04]  /*9490*/  IMAD.IADD R4, R4, 0x1, R2 ;  /* 0x0000000104047824 */ /* 0x000fc800078e0202 */
[----:B0-----:R-:W-:-:S08]  /*94a0*/  @P2 IMAD.HI.U32 R5, R4, R5, RZ ;  /* 0x0000000504052227 */ /* 0x001fd000078e00ff */
[----:B------:R-:W0:Y:S01]  /*94b0*/  @!P0 LDC.64 R2, c[0x0][0x428] ;  /* 0x00010a00ff028b82 */ /* 0x000e220000000a00 */
[----:B------:R-:W-:Y:S01]  /*94c0*/  IMAD.MOV.U32 R6, RZ, RZ, R4 ;  /* 0x000000ffff067224 */ /* 0x000fe200078e0004 */
[----:B-1----:R-:W-:Y:S02]  /*94d0*/  @P2 SHF.R.U32.HI R6, RZ, R0, R5 ;  /* 0x00000000ff062219 */ /* 0x002fe40000011605 */
[----:B------:R-:W-:-:S03]  /*94e0*/  SHF.R.S32.HI R5, RZ, 0x1f, R20 ;  /* 0x0000001fff057819 */ /* 0x000fc60000011414 */
        /* <DEDUP_REMOVED lines=8> */
[----:B------:R-:W-:Y:S02]  /*9570*/  ISETP.NE.AND P2, PT, R10, 0x3, PT ;  /* 0x000000030a00780c */ /* 0x000fe40003f45270 */
[----:B0-----:R-:W-:-:S04]  /*9580*/  @!P0 LEA R2, P1, R6, R2, 0x2 ;  /* 0x0000000206028211 */ /* 0x001fc800078210ff */
[----:B------:R-:W-:Y:S01]  /*9590*/  @!P0 LEA.HI.X R3, R6, R3, R0, 0x2, P1 ;  /* 0x0000000306038211 */ /* 0x000fe200008f1400 */
[----:B------:R-:W-:-:S06]  /*95a0*/  IMAD.MOV.U32 R0, RZ, RZ, RZ ;  /* 0x000000ffff007224 */ /* 0x000fcc00078e00ff */
[----:B------:R2:W5:Y:S01]  /*95b0*/  @!P0 LDG.E R0, desc[UR36][R2.64] ;  /* 0x0000002402008981 */ /* 0x000562000c1e1900 */
[C---:B------:R-:W-:Y:S02]  /*95c0*/  ISETP.GE.AND P0, PT, R9.reuse, UR4, PT ;  /* 0x0000000409007c0c */ /* 0x040fe4000bf06270 */
[----:B------:R-:W-:Y:S01]  /*95d0*/  @P2 LOP3.LUT R22, R22, 0x8, RZ, 0xfc, !PT ;  /* 0x0000000816162812 */ /* 0x000fe200078efcff */
[----:B------:R2:W-:Y:S01]  /*95e0*/  STL [R1+0x14], R5 ;  /* 0x0000140501007387 */ /* 0x0005e20000100800 */
[C---:B------:R-:W-:Y:S02]  /*95f0*/  LOP3.LUT R10, R9.reuse, 0x20, RZ, 0xfc, !PT ;  /* 0x00000020090a7812 */ /* 0x040fe400078efcff */
[----:B------:R-:W-:Y:S02]  /*9600*/  LOP3.LUT R22, R22, 0xfffffffb, RZ, 0xc0, !PT ;  /* 0xfffffffb16167812 */ /* 0x000fe400078ec0ff */
[----:B------:R-:W-:Y:S02]  /*9610*/  LOP3.LUT R9, R9, 0x40, RZ, 0xfc, !PT ;  /* 0x0000004009097812 */ /* 0x000fe400078efcff */
[----:B------:R-:W-:-:S03]  /*9620*/  ISETP.GE.AND P1, PT, R10, UR4, PT ;  /* 0x000000040a007c0c */ /* 0x000fc6000bf26270 */
[----:B------:R-:W-:Y:S02]  /*9630*/  @P0 LOP3.LUT R22, R22, 0x4, RZ, 0xfc, !PT ;  /* 0x0000000416160812 */ /* 0x000fe400078efcff */
[----:B------:R-:W-:Y:S02]  /*9640*/  ISETP.GE.AND P0, PT, R9, UR4, PT ;  /* 0x0000000409007c0c */ /* 0x000fe4000bf06270 */
[----:B------:R-:W-:-:S04]  /*9650*/  LOP3.LUT R22, R22, 0xfffffffe, RZ, 0xc0, !PT ;  /* 0xfffffffe16167812 */ /* 0x000fc800078ec0ff */
[----:B------:R-:W-:-:S04]  /*9660*/  LOP3.LUT R22, R22, 0xfffffffd, RZ, 0xc0, !PT ;  /* 0xfffffffd16167812 */ /* 0x000fc800078ec0ff */
[----:B------:R-:W-:-:S04]  /*9670*/  @P1 LOP3.LUT R22, R22, 0x2, RZ, 0xfc, !PT ;  /* 0x0000000216161812 */ /* 0x000fc800078efcff */
[----:B------:R-:W-:Y:S01]  /*9680*/  @P0 LOP3.LUT R22, R22, 0x1, RZ, 0xfc, !PT ;  /* 0x0000000116160812 */ /* 0x000fe200078efcff */
[----:B--2---:R-:W-:Y:S06]  /*9690*/  BRA.DIV UR5, `(.L_x_10215) ;  /* 0x0000003e05007947 */ /* 0x004fec000b800000 */
.L_x_10281:
[----:B------:R-:W-:-:S05]  /*96a0*/  SHF.R.S32.HI R9, RZ, 0x1f, R18 ;  /* 0x0000001fff097819 */ /* 0x000fca0000011412 */
[----:B------:R0:W-:Y:S01]  /*96b0*/  STL [R1+0x4], R9 ;  /* 0x0000040901007387 */ /* 0x0001e20000100800 */
[----:B------:R-:W-:Y:S05]  /*96c0*/  @!P2 BRA `(.L_x_10216) ;  /* 0x000000000004a947 */ /* 0x000fea0003800000 */
[----:B------:R-:W-:Y:S01]  /*96d0*/  BPT.TRAP 0x1 ;  /* 0x000000040000795c */ /* 0x000fe20000300000 */
.L_x_10216:
[----:B------:R-:W-:Y:S01]  /*96e0*/  SHF.R.S32.HI R5, RZ, 0x1f, R4 ;  /* 0x0000001fff057819 */ /* 0x000fe20000011404 */
[----:B------:R-:W-:Y:S01]  /*96f0*/  ULDC.64 UR4, c[0x0][0x328] ;  /* 0x0000ca0000047ab9 */ /* 0x000fe20000000a00 */
[----:B------:R-:W-:Y:S01]  /*9700*/  BSSY B0, `(.L_x_10217) ;  /* 0x0000017000007945 */ /* 0x000fe20003800000 */
[----:B------:R-:W-:-:S04]  /*9710*/  IMAD.WIDE.U32 R2, R4, UR4, RZ ;  /* 0x0000000404027c25 */ /* 0x000fc8000f8e00ff */
[----:B------:R-:W-:-:S04]  /*9720*/  IMAD R6, R5, UR4, RZ ;  /* 0x0000000405067c24 */ /* 0x000fc8000f8e02ff */
[----:B------:R-:W-:Y:S01]  /*9730*/  IMAD R6, R4, UR5, R6 ;  /* 0x0000000504067c24 */ /* 0x000fe2000f8e0206 */
[----:B------:R-:W-:-:S04]  /*9740*/  ULDC.64 UR4, c[0x0][0x338] ;  /* 0x0000ce0000047ab9 */ /* 0x000fc80000000a00 */
[----:B------:R-:W-:Y:S02]  /*9750*/  IADD3 R3, R3, R6, RZ ;  /* 0x0000000603037210 */ /* 0x000fe40007ffe0ff */
        /* <DEDUP_REMOVED lines=13> */
[----:B------:R-:W-:Y:S01]  /*9830*/  LEA.HI.X R25, R2, UR5, R25, 0x1, P0 ;  /* 0x0000000502197c11 */ /* 0x000fe200080f0c19 */
[----:B------:R-:W-:-:S05]  /*9840*/  IMAD R2, R26, 0x8, R23 ;  /* 0x000000081a027824 */ /* 0x000fca00078e0217 */
[----:B------:R-:W1:Y:S02]  /*9850*/  SYNCS.PHASECHK.TRANS64.TRYWAIT P0, [R2+URZ+0x2d840], R3 ;  /* 0x02d84003020075a7 */ /* 0x000e64000800017f */
[----:B-1----:R-:W-:Y:S05]  /*9860*/  @!P0 BRA `(.L_x_10218) ;  /* 0x0000003800c08947 */ /* 0x002fea0003800000 */
.L_x_10282:
[----:B------:R-:W-:Y:S05]  /*9870*/  BSYNC B0 ;  /* 0x0000000000007941 */ /* 0x000fea0003800000 */
.L_x_10217:
[----:B------:R-:W2:Y:S01]  /*9880*/  LDL R7, [R1+0x4] ;  /* 0x0000040001077983 */ /* 0x000ea20000100800 */
[----:B------:R-:W-:-:S03]  /*9890*/  ULDC.64 UR4, c[0x0][0x300] ;  /* 0x0000c00000047ab9 */ /* 0x000fc60000000a00 */
[----:B------:R-:W3:Y:S01]  /*98a0*/  LDL R12, [R1+0xc] ;  /* 0x00000c00010c7983 */ /* 0x000ee20000100800 */
[----:B------:R-:W-:Y:S01]  /*98b0*/  IMAD R5, R5, UR4, RZ ;  /* 0x0000000405057c24 */ /* 0x000fe2000f8e02ff */
[----:B------:R-:W-:Y:S01]  /*98c0*/  LOP3.LUT P4, RZ, R22, 0x4, RZ, 0xc0, !PT ;  /* 0x0000000416ff7812 */ /* 0x000fe2000788c0ff */
[----:B0-----:R-:W0:Y:S02]  /*98d0*/  S2R R9, SR_TID.X ;  /* 0x0000000000097919 */ /* 0x001e240000002100 */
[----:B-1----:R-:W-:Y:S01]  /*98e0*/  IMAD R3, R4, UR5, R5 ;  /* 0x0000000504037c24 */ /* 0x002fe2000f8e0205 */
[----:B------:R-:W-:Y:S01]  /*98f0*/  LOP3.LUT P3, RZ, R22, 0x2, RZ, 0xc0, !PT ;  /* 0x0000000216ff7812 */ /* 0x000fe2000786c0ff */
[----:B------:R-:W-:Y:S01]  /*9900*/  IMAD.WIDE.U32 R4, R4, UR4, RZ ;  /* 0x0000000404047c25 */ /* 0x000fe2000f8e00ff */
[----:B------:R-:W-:Y:S01]  /*9910*/  ULDC.64 UR4, c[0x0][0x310] ;  /* 0x0000c40000047ab9 */ /* 0x000fe20000000a00 */
[----:B------:R-:W-:Y:S02]  /*9920*/  LOP3.LUT P2, RZ, R22, 0x1, RZ, 0xc0, !PT ;  /* 0x0000000116ff7812 */ /* 0x000fe4000784c0ff */
[----:B------:R-:W-:-:S02]  /*9930*/  IMAD.IADD R5, R5, 0x1, R3 ;  /* 0x0000000105057824 */ /* 0x000fc400078e0203 */
[----:B------:R-:W-:Y:S02]  /*9940*/  IMAD R6, R6, UR4, RZ ;  /* 0x0000000406067c24 */ /* 0x000fe4000f8e02ff */
[----:B------:R-:W-:-:S04]  /*9950*/  IMAD.WIDE.U32 R4, R0, UR4, R4 ;  /* 0x0000000400047c25 */ /* 0x000fc8000f8e0004 */
[----:B------:R-:W-:Y:S01]  /*9960*/  IMAD R0, R0, UR5, R6 ;  /* 0x0000000500007c24 */ /* 0x000fe2000f8e0206 */
[----:B------:R-:W-:-:S03]  /*9970*/  ULDC.64 UR4, c[0x0][0x308] ;  /* 0x0000c20000047ab9 */ /* 0x000fc60000000a00 */
[----:B------:R-:W-:Y:S02]  /*9980*/  IMAD.IADD R5, R5, 0x1, R0 ;  /* 0x0000000105057824 */ /* 0x000fe400078e0200 */
[----:B------:R-:W-:-:S04]  /*9990*/  IMAD.WIDE.U32 R4, R18, UR4, R4 ;  /* 0x0000000412047c25 */ /* 0x000fc8000f8e0004 */
[----:B0-----:R-:W-:Y:S02]  /*99a0*/  IMAD.SHL.U32 R10, R9, 0x8, RZ ;  /* 0x00000008090a7824 */ /* 0x001fe400078e00ff */
[----:B--2---:R-:W-:Y:S02]  /*99b0*/  IMAD R0, R7, UR4, RZ ;  /* 0x0000000407007c24 */ /* 0x004fe4000f8e02ff */
[----:B------:R-:W0:Y:S02]  /*99c0*/  S2R R7, SR_TID.X ;  /* 0x0000000000077919 */ /* 0x000e240000002100 */
[----:B------:R-:W-:Y:S01]  /*99d0*/  IMAD R0, R18, UR5, R0 ;  /* 0x0000000512007c24 */ /* 0x000fe2000f8e0200 */
[----:B------:R-:W-:-:S03]  /*99e0*/  ULDC.64 UR4, c[0x0][0x2e8] ;  /* 0x0000ba0000047ab9 */ /* 0x000fc60000000a00 */
[----:B------:R-:W-:Y:S01]  /*99f0*/  IMAD.IADD R6, R5, 0x1, R0 ;  /* 0x0000000105067824 */ /* 0x000fe200078e0200 */
[----:B------:R-:W-:Y:S01]  /*9a00*/  LEA R0, P0, R4, UR4, 0x1 ;  /* 0x0000000404007c11 */ /* 0x000fe2000f8008ff */
[----:B------:R-:W-:-:S03]  /*9a10*/  UMOV UR4, 0xffffffff ;  /* 0xffffffff00047882 */ /* 0x000fc60000000000 */
[----:B------:R-:W-:Y:S02]  /*9a20*/  LEA.HI.X R6, R4, UR5, R6, 0x1, P0 ;  /* 0x0000000504067c11 */ /* 0x000fe400080f0c06 */
[----:B0-----:R-:W-:Y:S01]  /*9a30*/  LOP3.LUT R11, R7, 0x7f, RZ, 0xc0, !PT ;  /* 0x0000007f070b7812 */ /* 0x001fe200078ec0ff */
[----:B------:R-:W-:-:S03]  /*9a40*/  IMAD.SHL.U32 R7, R9, 0x8, RZ ;  /* 0x0000000809077824 */ /* 0x000fc600078e00ff */
[----:B------:R-:W-:Y:S02]  /*9a50*/  SHF.R.U32.HI R11, RZ, 0x2, R11 ;  /* 0x00000002ff0b7819 */ /* 0x000fe4000001160b */
[----:B------:R-:W-:Y:S02]  /*9a60*/  LOP3.LUT R7, R7, 0xd8, RZ, 0xc0, !PT ;  /* 0x000000d807077812 */ /* 0x000fe400078ec0ff */
[----:B---3--:R-:W-:Y:S02]  /*9a70*/  IADD3 R3, -R11, R12, -R8 ;  /* 0x0000000c0b037210 */ /* 0x008fe40007ffe908 */
[----:B------:R-:W-:Y:S01]  /*9a80*/  LOP3.LUT R7, R7, 0x18, R9, 0x78, !PT ;  /* 0x0000001807077812 */ /* 0x000fe200078e7809 */
[----:B------:R-:W-:Y:S01]  /*9a90*/  IMAD.SHL.U32 R9, R9, 0x8, RZ ;  /* 0x0000000809097824 */ /* 0x000fe200078e00ff */
[----:B------:R-:W-:Y:S02]  /*9aa0*/  ISETP.GE.AND P0, PT, R3, 0x1, PT ;  /* 0x000000010300780c */ /* 0x000fe40003f06270 */
[----:B------:R-:W-:-:S02]  /*9ab0*/  LOP3.LUT R7, R7, 0x320, R10, 0xf8, !PT ;  /* 0x0000032007077812 */ /* 0x000fc400078ef80a */
[----:B------:R-:W-:-:S03]  /*9ac0*/  LOP3.LUT R9, R9, 0x18, RZ, 0xc0, !PT ;  /* 0x0000001809097812 */ /* 0x000fc600078ec0ff */
[----:B------:R-:W-:Y:S01]  /*9ad0*/  IMAD R7, R26, 0x3000, R7 ;  /* 0x000030001a077824 */ /* 0x000fe200078e0207 */
[----:B------:R-:W-:Y:S06]  /*9ae0*/  BRA.DIV UR4, `(.L_x_10219) ;  /* 0x0000003a04347947 */ /* 0x000fec000b800000 */
        /* <DEDUP_REMOVED lines=28> */
[----:B------:R-:W2:Y:S04]  /*9cb0*/  SHFL.IDX PT, R6, R6, 0x3, 0x1c1f ;  /* 0x007c1f0006067f89 */ /* 0x000ea800000e0000 */
[----:B------:R-:W3:Y:S01]  /*9cc0*/  SHFL.IDX PT, R0, R0, 0x3, 0x1c1f ;  /* 0x007c1f0000007f89 */ /* 0x000ee200000e0000 */
[----:B0-----:R-:W-:-:S05]  /*9cd0*/  @P1 LEA R5, P0, R9, R5, 0x1 ;  /* 0x0000000509051211 */ /* 0x001fca00078008ff */
[----:B-1----:R-:W-:-:S05]  /*9ce0*/  @P1 IMAD.X R4, RZ, RZ, R4, P0 ;  /* 0x000000ffff041224 */ /* 0x002fca00000e0604 */
[----:B------:R-:W-:-:S04]  /*9cf0*/  @P1 LOP3.LUT R5, R5, R4, RZ, 0x3c, !PT ;  /* 0x0000000405051212 */ /* 0x000fc800078e3cff */
[----:B------:R-:W-:-:S04]  /*9d00*/  @P1 LOP3.LUT R4, R5, R4, RZ, 0x3c, !PT ;  /* 0x0000000405041212 */ /* 0x000fc800078e3cff */
[----:B------:R-:W-:-:S05]  /*9d10*/  @P1 LOP3.LUT R5, R5, R4, RZ, 0x3c, !PT ;  /* 0x0000000405051212 */ /* 0x000fca00078e3cff */
[----:B------:R1:W-:Y:S04]  /*9d20*/  @P1 LDGSTS.E.BYPASS.LTC128B.128 [R8+0x16400], desc[UR36][R4.64], !P4 ;  /* 0x1640000004081fae */ /* 0x0003e8000e101d64 */
[----:B------:R1:W-:Y:S04]  /*9d30*/  @P1 LDGSTS.E.BYPASS.LTC128B.128 [R8+0x18400], desc[UR36][R4.64+0x40], !P3 ;  /* 0x1840004004081fae */ /* 0x0003e8000d901d64 */
[----:B--23--:R1:W-:Y:S02]  /*9d40*/  @P1 LDGSTS.E.BYPASS.LTC128B.128 [R8+0x1a400], desc[UR36][R4.64+0x80], !P2 ;  /* 0x1a40008004081fae */ /* 0x00c3e4000d101d64 */
.L_x_10292:
[----:B------:R-:W-:-:S13]  /*9d50*/  ISETP.GE.AND P0, PT, R3, 0x61, PT ;  /* 0x000000610300780c */ /* 0x000fda0003f06270 */
[----:B01----:R-:W-:Y:S01]  /*9d60*/  @P0 LEA R4, P1, R9, R0, 0x1 ;  /* 0x0000000009040211 */ /* 0x003fe200078208ff */
        /* <DEDUP_REMOVED lines=10> */
.L_x_10220:
        /* <DEDUP_REMOVED lines=11> */
.L_x_10221:
[----:B0-----:R0:W5:Y:S01]  /*9ec0*/  LDL.LU R4, [R1+0x20] ;  /* 0x0000200001047983 */ /* 0x0011620000300800 */
[----:B------:R0:W-:Y:S03]  /*9ed0*/  SYNCS.ARRIVE.TRANS64.A1T0 RZ, [R2+URZ+0x2d830], RZ ;  /* 0x02d830ff02ff79a7 */ /* 0x0001e6000810003f */
[----:B------:R0:W5:Y:S02]  /*9ee0*/  LDL.LU R3, [R1] ;  /* 0x0000000001037983 */ /* 0x0001640000300800 */
[----:B------:R-:W-:Y:S05]  /*9ef0*/  WARPSYNC.ALL ;  /* 0x0000000000007948 */ /* 0x000fea0003800000 */
[----:B------:R-:W-:Y:S01]  /*9f00*/  ULDC.64 UR4, c[0x0][0x298] ;  /* 0x0000a60000047ab9 */ /* 0x000fe20000000a00 */
[----:B------:R-:W-:Y:S01]  /*9f10*/  BAR.SYNC.DEFER_BLOCKING 0x8, 0x200 ;  /* 0x0208000000007b1d */ /* 0x000fe20000010000 */
[----:B------:R-:W-:Y:S01]  /*9f20*/  LOP3.LUT P0, RZ, R22, 0x20, RZ, 0xc0, !PT ;  /* 0x0000002016ff7812 */ /* 0x000fe2000780c0ff */
[----:B0-----:R-:W-:-:S03]  /*9f30*/  VIADD R2, R23, 0xc400 ;  /* 0x0000c40017027836 */ /* 0x001fc60000000000 */
        /* <DEDUP_REMOVED lines=11> */
[----:B------:R0:W-:Y:S01]  /*9ff0*/  STL [R1], R0 ;  /* 0x0000000001007387 */ /* 0x0001e20000100800 */
        /* <DEDUP_REMOVED lines=17> */
.L_x_10223:
[----:B------:R-:W-:Y:S05]  /*a110*/  BSYNC B6 ;  /* 0x0000000000067941 */ /* 0x000fea0003800000 */
.L_x_10222:
[----:B0-----:R-:W2:Y:S01]  /*a120*/  LDL.LU R0, [R1+0x2c] ;  /* 0x00002c0001007983 */ /* 0x001ea20000300800 */
[----:B------:R-:W0:Y:S01]  /*a130*/  LDC R10, c[0x0][0x448] ;  /* 0x00011200ff0a7b82 */ /* 0x000e220000000800 */
[----:B------:R-:W-:Y:S01]  /*a140*/  ULDC.64 UR4, c[0x0][0x2d8] ;  /* 0x0000b60000047ab9 */ /* 0x000fe20000000a00 */
[----:B------:R-:W-:Y:S01]  /*a150*/  ULDC.64 UR6, c[0x0][0x2c8] ;  /* 0x0000b20000067ab9 */ /* 0x000fe20000000a00 */
[----:B------:R-:W3:Y:S01]  /*a160*/  LDL.LU R21, [R1] ;  /* 0x0000000001157983 */ /* 0x000ee20000300800 */
[----:B------:R-:W-:-:S03]  /*a170*/  ULDC.64 UR8, c[0x0][0x280] ;  /* 0x0000a00000087ab9 */ /* 0x000fc60000000a00 */
[----:B------:R-:W3:Y:S04]  /*a180*/  LDL.LU.64 R2, [R1+0x20] ;  /* 0x0000200001027983 */ /* 0x000ee80000300a00 */
[----:B------:R-:W4:Y:S01]  /*a190*/  LDL R20, [R1+0x4] ;  /* 0x0000040001147983 */ /* 0x000f220000100800 */
[----:B------:R-:W1:Y:S01]  /*a1a0*/  S2R R13, SR_TID.X ;  /* 0x00000000000d7919 */ /* 0x000e620000002100 */
[----:B0-----:R-:W-:-:S13]  /*a1b0*/  ISETP.NE.AND P0, PT, R10, 0x1, PT ;  /* 0x000000010a00780c */ /* 0x001fda0003f05270 */
[----:B------:R-:W0:Y:S01]  /*a1c0*/  @P0 LDC R5, c[0x0][0x450] ;  /* 0x00011400ff050b82 */ /* 0x000e220000000800 */
[----:B-1----:R-:W-:-:S05]  /*a1d0*/  IMAD.SHL.U32 R11, R13, 0x8, RZ ;  /* 0x000000080d0b7824 */ /* 0x002fca00078e00ff */
[----:B------:R-:W-:-:S04]  /*a1e0*/  LOP3.LUT R11, R11, 0x18, RZ, 0xc0, !PT ;  /* 0x000000180b0b7812 */ /* 0x000fc800078ec0ff */
[C---:B------:R-:W-:Y:S02]  /*a1f0*/  LOP3.LUT R12, R11.reuse, 0x20, RZ, 0xfc, !PT ;  /* 0x000000200b0c7812 */ /* 0x040fe400078efcff */
[----:B------:R-:W-:Y:S01]  /*a200*/  LOP3.LUT R11, R11, 0x40, RZ, 0xfc, !PT ;  /* 0x000000400b0b7812 */ /* 0x000fe200078efcff */
[----:B--2---:R-:W-:Y:S01]  /*a210*/  IMAD.MOV.U32 R4, RZ, RZ, R0 ;  /* 0x000000ffff047224 */ /* 0x004fe200078e0000 */
[----:B---3--:R-:W-:Y:S02]  /*a220*/  MOV R3, R21 ;  /* 0x0000001500037202 */ /* 0x008fe40000000f00 */
[----:B------:R-:W1:Y:S01]  /*a230*/  S2R R21, SR_TID.X ;  /* 0x0000000000157919 */ /* 0x000e620000002100 */
[----:B----4-:R-:W-:Y:S02]  /*a240*/  IMAD R0, R20, UR4, RZ ;  /* 0x0000000414007c24 */ /* 0x010fe4000f8e02ff */
[----:B------:R-:W2:Y:S01]  /*a250*/  S2R R20, SR_TID.X ;  /* 0x0000000000147919 */ /* 0x000ea20000002100 */
[----:B------:R-:W-:-:S04]  /*a260*/  IMAD.WIDE.U32 R2, R18, UR4, R2 ;  /* 0x0000000412027c25 */ /* 0x000fc8000f8e0002 */
[----:B------:R-:W-:Y:S01]  /*a270*/  IMAD R0, R18, UR5, R0 ;  /* 0x0000000512007c24 */ /* 0x000fe2000f8e0200 */
[----:B------:R-:W-:-:S03]  /*a280*/  ULDC.64 UR4, c[0x0][0x2e0] ;  /* 0x0000b80000047ab9 */ /* 0x000fc60000000a00 */
[----:B------:R-:W-:Y:S02]  /*a290*/  IMAD.IADD R3, R3, 0x1, R0 ;  /* 0x0000000103037824 */ /* 0x000fe400078e0200 */
[----:B------:R-:W-:Y:S02]  /*a2a0*/  IMAD R0, R4, UR4, RZ ;  /* 0x0000000404007c24 */ /* 0x000fe4000f8e02ff */
[----:B------:R-:W3:Y:S01]  /*a2b0*/  @P0 LDC R4, c[0x0][0x44c] ;  /* 0x00011300ff040b82 */ /* 0x000ee20000000800 */
[----:B------:R-:W-:-:S04]  /*a2c0*/  IMAD.WIDE.U32 R2, R28, UR4, R2 ;  /* 0x000000041c027c25 */ /* 0x000fc8000f8e0002 */
[----:B------:R-:W-:Y:S01]  /*a2d0*/  IMAD R0, R28, UR5, R0 ;  /* 0x000000051c007c24 */ /* 0x000fe2000f8e0200 */
[----:B------:R-:W-:-:S03]  /*a2e0*/  ULDC.64 UR4, c[0x0][0x2d0] ;  /* 0x0000b40000047ab9 */ /* 0x000fc60000000a00 */
[----:B------:R-:W-:Y:S02]  /*a2f0*/  IMAD.IADD R3, R3, 0x1, R0 ;  /* 0x0000000103037824 */ /* 0x000fe400078e0200 */
[----:B-1----:R-:W-:Y:S01]  /*a300*/  IMAD.SHL.U32 R21, R21, 0x20, RZ ;  /* 0x0000002015157824 */ /* 0x002fe200078e00ff */
[----:B--2---:R-:W-:-:S04]  /*a310*/  LOP3.LUT R20, R20, 0x7f, RZ, 0xc0, !PT ;  /* 0x0000007f14147812 */ /* 0x004fc800078ec0ff */
[----:B------:R-:W-:Y:S02]  /*a320*/  LOP3.LUT R21, R21, 0x60, RZ, 0xc0, !PT ;  /* 0x0000006015157812 */ /* 0x000fe400078ec0ff */
[----:B------:R-:W-:-:S04]  /*a330*/  SHF.R.U32.HI R20, RZ, 0x2, R20 ;  /* 0x00000002ff147819 */ /* 0x000fc80000011614 */
[----:B------:R-:W-:Y:S02]  /*a340*/  LOP3.LUT R20, R20, R21, RZ, 0xfc, !PT ;  /* 0x0000001514147212 */ /* 0x000fe400078efcff */
[----:B------:R-:W-:-:S03]  /*a350*/  LOP3.LUT R21, R13, 0x7f, RZ, 0xc0, !PT ;  /* 0x0000007f0d157812 */ /* 0x000fc600078ec0ff */
[----:B------:R-:W-:Y:S01]  /*a360*/  IMAD R6, R17, 0xc0, R20 ;  /* 0x000000c011067824 */ /* 0x000fe200078e0214 */
[----:B------:R-:W-:Y:S01]  /*a370*/  SHF.R.U32.HI R21, RZ, 0x2, R21 ;  /* 0x00000002ff157819 */ /* 0x000fe20000011615 */
[----:B------:R-:W-:Y:S02]  /*a380*/  IMAD.SHL.U32 R20, R13, 0x8, RZ ;  /* 0x000000080d147824 */ /* 0x000fe400078e00ff */
[----:B---3--:R-:W-:-:S03]  /*a390*/  @P0 IMAD.HI.U32 R0, R6, R4, RZ ;  /* 0x0000000406000227 */ /* 0x008fc600078e00ff */
[----:B------:R-:W-:Y:S01]  /*a3a0*/  LOP3.LUT R20, R20, 0x18, RZ, 0xc0, !PT ;  /* 0x0000001814147812 */ /* 0x000fe200078ec0ff */
[----:B------:R-:W-:Y:S01]  /*a3b0*/  IMAD.MOV.U32 R4, RZ, RZ, R6 ;  /* 0x000000ffff047224 */ /* 0x000fe200078e0006 */
[----:B0-----:R-:W-:-:S04]  /*a3c0*/  @P0 SHF.R.U32.HI R4, RZ, R5, R0 ;  /* 0x00000005ff040219 */ /* 0x001fc80000011600 */
[--C-:B------:R-:W-:Y:S01]  /*a3d0*/  SHF.R.S32.HI R0, RZ, 0x1f, R4.reuse ;  /* 0x0000001fff007819 */ /* 0x100fe20000011404 */
[----:B------:R-:W-:-:S04]  /*a3e0*/  IMAD.MOV R7, RZ, RZ, -R4 ;  /* 0x000000ffff077224 */ /* 0x000fc800078e0a04 */
[----:B------:R-:W-:-:S04]  /*a3f0*/  IMAD R0, R0, UR4, RZ ;  /* 0x0000000400007c24 */ /* 0x000fc8000f8e02ff */
[C---:B------:R-:W-:Y:S02]  /*a400*/  IMAD R0, R4.reuse, UR5, R0 ;  /* 0x0000000504007c24 */ /* 0x040fe4000f8e0200 */
[----:B------:R-:W-:-:S04]  /*a410*/  IMAD.WIDE.U32 R4, R4, UR4, R2 ;  /* 0x0000000404047c25 */ /* 0x000fc8000f8e0002 */
[----:B------:R-:W-:Y:S02]  /*a420*/  IMAD.IADD R5, R5, 0x1, R0 ;  /* 0x0000000105057824 */ /* 0x000fe400078e0200 */
[----:B------:R-:W-:-:S04]  /*a430*/  IMAD R0, R10, R7, R6 ;  /* 0x000000070a007224 */ /* 0x000fc800078e0206 */
[----:B------:R-:W-:Y:S01]  /*a440*/  IMAD.WIDE.U32 R8, R0, UR6, R4 ;  /* 0x0000000600087c25 */ /* 0x000fe2000f8e0004 */
[----:B------:R-:W-:-:S03]  /*a450*/  SHF.R.S32.HI R7, RZ, 0x1f, R0 ;  /* 0x0000001fff077819 */ /* 0x000fc60000011400 */
[----:B------:R-:W-:Y:S01]  /*a460*/  VIADD R5, R6, 0x80 ;  /* 0x0000008006057836 */ /* 0x000fe20000000000 */
[----:B------:R-:W-:Y:S01]  /*a470*/  LEA R4, P1, R8, UR8, 0x1 ;  /* 0x0000000808047c11 */ /* 0x000fe2000f8208ff */
[----:B------:R-:W-:Y:S02]  /*a480*/  IMAD R7, R7, UR6, RZ ;  /* 0x0000000607077c24 */ /* 0x000fe4000f8e02ff */
[----:B------:R-:W-:Y:S02]  /*a490*/  IMAD.MOV.U32 R6, RZ, RZ, R5 ;  /* 0x000000ffff067224 */ /* 0x000fe400078e0005 */
[----:B------:R-:W-:Y:S02]  /*a4a0*/  IMAD R0, R0, UR7, R7 ;  /* 0x0000000700007c24 */ /* 0x000fe4000f8e0207 */
[----:B------:R-:W0:Y:S02]  /*a4b0*/  @P0 LDC R7, c[0x0][0x44c] ;  /* 0x00011300ff070b82 */ /* 0x000e240000000800 */
[----:B------:R-:W-:-:S05]  /*a4c0*/  IMAD.IADD R0, R9, 0x1, R0 ;  /* 0x0000000109007824 */ /* 0x000fca00078e0200 */
[----:B------:R-:W-:Y:S02]  /*a4d0*/  LEA.HI.X R0, R8, UR9, R0, 0x1, P1 ;  /* 0x0000000908007c11 */ /* 0x000fe400088f0c00 */
[----:B------:R-:W1:Y:S01]  /*a4e0*/  @P0 LDC R8, c[0x0][0x450] ;  /* 0x00011400ff080b82 */ /* 0x000e620000000800 */
[----:B0-----:R-:W-:-:S05]  /*a4f0*/  @P0 IMAD.HI.U32 R7, R5, R7, RZ ;  /* 0x0000000705070227 */ /* 0x001fca00078e00ff */
[----:B-1----:R-:W-:-:S04]  /*a500*/  @P0 SHF.R.U32.HI R6, RZ, R8, R7 ;  /* 0x00000008ff060219 */ /* 0x002fc80000011607 */
[C---:B------:R-:W-:Y:S01]  /*a510*/  IADD3 R7, -R6.reuse, RZ, RZ ;  /* 0x000000ff06077210 */ /* 0x040fe20007ffe1ff */
[----:B------:R-:W-:-:S04]  /*a520*/  IMAD.WIDE.U32 R2, R6, UR4, R2 ;  /* 0x0000000406027c25 */ /* 0x000fc8000f8e0002 */
[----:B------:R-:W-:Y:S01]  /*a530*/  IMAD R5, R10, R7, R5 ;  /* 0x000000070a057224 */ /* 0x000fe200078e0205 */
[----:B------:R-:W-:-:S05]  /*a540*/  SHF.R.S32.HI R7, RZ, 0x1f, R6 ;  /* 0x0000001fff077819 */ /* 0x000fca0000011406 */
[----:B------:R-:W-:Y:S01]  /*a550*/  IMAD R7, R7, UR4, RZ ;  /* 0x0000000407077c24 */ /* 0x000fe2000f8e02ff */
[----:B------:R-:W-:Y:S02]  /*a560*/  ULDC UR4, c[0x0][0x2b8] ;  /* 0x0000ae0000047ab9 */ /* 0x000fe40000000800 */
[----:B------:R-:W-:Y:S01]  /*a570*/  ISETP.GE.AND P3, PT, R20, UR4, PT ;  /* 0x0000000414007c0c */ /* 0x000fe2000bf66270 */
[----:B------:R-:W-:Y:S01]  /*a580*/  IMAD R7, R6, UR5, R7 ;  /* 0x0000000506077c24 */ /* 0x000fe2000f8e0207 */
[----:B------:R-:W-:Y:S01]  /*a590*/  SHF.R.S32.HI R6, RZ, 0x1f, R5 ;  /* 0x0000001fff067819 */ /* 0x000fe20000011405 */
[----:B------:R-:W-:Y:S01]  /*a5a0*/  UMOV UR5, 0xffffffff ;  /* 0xffffffff00057882 */ /* 0x000fe20000000000 */
[----:B------:R-:W-:Y:S01]  /*a5b0*/  ISETP.GE.AND P1, PT, R11, UR4, PT ;  /* 0x000000040b007c0c */ /* 0x000fe2000bf26270 */
[----:B------:R-:W-:Y:S02]  /*a5c0*/  IMAD.IADD R3, R3, 0x1, R7 ;  /* 0x0000000103037824 */ /* 0x000fe400078e0207 */
[----:B------:R-:W-:-:S02]  /*a5d0*/  IMAD R6, R6, UR6, RZ ;  /* 0x0000000606067c24 */ /* 0x000fc4000f8e02ff */
[----:B------:R-:W-:-:S04]  /*a5e0*/  IMAD.WIDE.U32 R2, R5, UR6, R2 ;  /* 0x0000000605027c25 */ /* 0x000fc8000f8e0002 */
[----:B------:R-:W-:Y:S01]  /*a5f0*/  IMAD R6, R5, UR7, R6 ;  /* 0x0000000705067c24 */ /* 0x000fe2000f8e0206 */
[----:B------:R-:W-:-:S03]  /*a600*/  LEA R8, P0, R2, UR8, 0x1 ;  /* 0x0000000802087c11 */ /* 0x000fc6000f8008ff */
[----:B------:R-:W-:-:S05]  /*a610*/  IMAD.IADD R3, R3, 0x1, R6 ;  /* 0x0000000103037824 */ /* 0x000fca00078e0206 */
[----:B------:R-:W-:Y:S02]  /*a620*/  LEA.HI.X R3, R2, UR9, R3, 0x1, P0 ;  /* 0x0000000902037c11 */ /* 0x000fe400080f0c03 */
[----:B------:R-:W-:Y:S01]  /*a630*/  ISETP.GE.AND P0, PT, R12, UR4, PT ;  /* 0x000000040c007c0c */ /* 0x000fe2000bf06270 */
[----:B------:R-:W-:-:S12]  /*a640*/  BRA.DIV UR5, `(.L_x_10224) ;  /* 0x0000003205c47947 */ /* 0x000fd8000b800000 */
[----:B------:R-:W2:Y:S04]  /*a650*/  LDL.LU R5, [R1+0x28] ;  /* 0x0000280001057983 */ /* 0x000ea80000300800 */
[----:B------:R-:W3:Y:S01]  /*a660*/  LDL R9, [R1+0x18] ;  /* 0x0000180001097983 */ /* 0x000ee20000100800 */
[----:B------:R-:W-:-:S03]  /*a670*/  IMAD R17, R17, 0xc0, R21 ;  /* 0x000000c011117824 */ /* 0x000fc600078e0215 */
[----:B------:R-:W-:Y:S01]  /*a680*/  SHFL.IDX PT, R6, R0, RZ, 0x1c1f ;  /* 0x001c1fff00067589 */ /* 0x000fe200000e0000 */
[----:B--2---:R-:W-:-:S03]  /*a690*/  IMAD R2, R5, R10, RZ ;  /* 0x0000000a05027224 */ /* 0x004fc600078e02ff */
[----:B------:R-:W0:Y:S02]  /*a6a0*/  SHFL.IDX PT, R5, R4, RZ, 0x1c1f ;  /* 0x001c1fff04057589 */ /* 0x000e2400000e0000 */
[----:B------:R-:W-:-:S13]  /*a6b0*/  ISETP.GE.AND P2, PT, R17, R2, PT ;  /* 0x000000021100720c */ /* 0x000fda0003f46270 */
[----:B0-----:R-:W-:-:S05]  /*a6c0*/  @!P2 LEA R5, P4, R20, R5, 0x1 ;  /* 0x000000051405a211 */ /* 0x001fca00078808ff */
[----:B------:R-:W-:-:S04]  /*a6d0*/  @!P2 IMAD.X R6, RZ, RZ, R6, P4 ;  /* 0x000000ffff06a224 */ /* 0x000fc800020e0606 */
[----:B------:R-:W-:Y:S02]  /*a6e0*/  @!P2 IMAD.MOV.U32 R7, RZ, RZ, R6 ;  /* 0x000000ffff07a224 */ /* 0x000fe400078e0006 */
[----:B------:R-:W-:Y:S02]  /*a6f0*/  @!P2 IMAD.MOV.U32 R6, RZ, RZ, R5 ;  /* 0x000000ffff06a224 */ /* 0x000fe400078e0005 */
[----:B------:R-:W0:Y:S04]  /*a700*/  SHFL.IDX PT, R5, R4, 0x1, 0x1c1f ;  /* 0x003c1f0004057f89 */ /* 0x000e2800000e0000 */
[----:B---3--:R-:W-:Y:S04]  /*a710*/  @!P2 LDGSTS.E.BYPASS.LTC128B.128 [R9+0xc400], desc[UR36][R6.64], !P3 ;  /* 0x0c4000000609afae */ /* 0x008fe8000d901d64 */
[----:B------:R-:W-:Y:S04]  /*a720*/  @!P2 LDGSTS.E.BYPASS.LTC128B.128 [R9+0xf400], desc[UR36][R6.64+0x40], !P0 ;  /* 0x0f4000400609afae */ /* 0x000fe8000c101d64 */
[----:B------:R1:W-:Y:S04]  /*a730*/  @!P2 LDGSTS.E.BYPASS.LTC128B.128 [R9+0x12400], desc[UR36][R6.64+0x80], !P1 ;  /* 0x124000800609afae */ /* 0x0003e8000c901d64 */
[----:B-1----:R-:W1:Y:S01]  /*a740*/  SHFL.IDX PT, R7, R0, 0x1, 0x1c1f ;  /* 0x003c1f0000077f89 */ /* 0x002e6200000e0000 */
[----:B------:R-:W-:-:S05]  /*a750*/  VIADD R6, R17, 0x20 ;  /* 0x0000002011067836 */ /* 0x000fca0000000000 */
[----:B------:R-:W-:-:S13]  /*a760*/  ISETP.GE.AND P2, PT, R6, R2, PT ;  /* 0x000000020600720c */ /* 0x000fda0003f46270 */
[----:B0-----:R-:W-:-:S04]  /*a770*/  @!P2 LEA R5, P4, R20, R5, 0x1 ;  /* 0x000000051405a211 */ /* 0x001fc800078808ff */
[----:B------:R-:W-:Y:S01]  /*a780*/  @!P2 MOV R6, R5 ;  /* 0x000000050006a202 */ /* 0x000fe20000000f00 */
[----:B-1----:R-:W-:Y:S01]  /*a790*/  @!P2 IMAD.X R7, RZ, RZ, R7, P4 ;  /* 0x000000ffff07a224 */ /* 0x002fe200020e0607 */
[----:B------:R-:W0:Y:S04]  /*a7a0*/  SHFL.IDX PT, R5, R4, 0x2, 0x1c1f ;  /* 0x005c1f0004057f89 */ /* 0x000e2800000e0000 */
[----:B------:R-:W-:Y:S04]  /*a7b0*/  @!P2 LDGSTS.E.BYPASS.LTC128B.128 [R9+0xcc00], desc[UR36][R6.64], !P3 ;  /* 0x0cc000000609afae */ /* 0x000fe8000d901d64 */
[----:B------:R-:W-:Y:S04]  /*a7c0*/  @!P2 LDGSTS.E.BYPASS.LTC128B.128 [R9+0xfc00], desc[UR36][R6.64+0x40], !P0 ;  /* 0x0fc000400609afae */ /* 0x000fe8000c101d64 */
[----:B------:R1:W-:Y:S04]  /*a7d0*/  @!P2 LDGSTS.E.BYPASS.LTC128B.128 [R9+0x12c00], desc[UR36][R6.64+0x80], !P1 ;  /* 0x12c000800609afae */ /* 0x0003e8000c901d64 */
[----:B------:R-:W-:Y:S04]  /*a7e0*/  SHFL.IDX PT, R4, R4, 0x3, 0x1c1f ;  /* 0x007c1f0004047f89 */ /* 0x000fe800000e0000 */
[----:B-1----:R-:W1:Y:S01]  /*a7f0*/  SHFL.IDX PT, R7, R0, 0x2, 0x1c1f ;  /* 0x005c1f0000077f89 */ /* 0x002e6200000e0000 */
[----:B------:R-:W-:-:S03]  /*a800*/  VIADD R6, R17, 0x40 ;  /* 0x0000004011067836 */ /* 0x000fc60000000000 */
[----:B------:R-:W2:Y:S02]  /*a810*/  SHFL.IDX PT, R0, R0, 0x3, 0x1c1f ;  /* 0x007c1f0000007f89 */ /* 0x000ea400000e0000 */
[----:B------:R-:W-:-:S13]  /*a820*/  ISETP.GE.AND P2, PT, R6, R2, PT ;  /* 0x000000020600720c */ /* 0x000fda0003f46270 */
[----:B0-----:R-:W-:-:S05]  /*a830*/  @!P2 LEA R5, P4, R20, R5, 0x1 ;  /* 0x000000051405a211 */ /* 0x001fca00078808ff */
[----:B-1----:R-:W-:Y:S02]  /*a840*/  @!P2 IMAD.X R7, RZ, RZ, R7, P4 ;  /* 0x000000ffff07a224 */ /* 0x002fe400020e0607 */
[----:B------:R-:W-:Y:S02]  /*a850*/  @!P2 IMAD.MOV.U32 R6, RZ, RZ, R5 ;  /* 0x000000ffff06a224 */ /* 0x000fe400078e0005 */
[----:B------:R-:W-:-:S03]  /*a860*/  VIADD R5, R17, 0x60 ;  /* 0x0000006011057836 */ /* 0x000fc60000000000 */
[----:B------:R-:W-:Y:S04]  /*a870*/  @!P2 LDGSTS.E.BYPASS.LTC128B.128 [R9+0xd400], desc[UR36][R6.64], !P3 ;  /* 0x0d4000000609afae */ /* 0x000fe8000d901d64 */
[----:B------:R-:W-:Y:S04]  /*a880*/  @!P2 LDGSTS.E.BYPASS.LTC128B.128 [R9+0x10400], desc[UR36][R6.64+0x40], !P0 ;  /* 0x104000400609afae */ /* 0x000fe8000c101d64 */
[----:B------:R-:W-:Y:S01]  /*a890*/  @!P2 LDGSTS.E.BYPASS.LTC128B.128 [R9+0x13400], desc[UR36][R6.64+0x80], !P1 ;  /* 0x134000800609afae */ /* 0x000fe2000c901d64 */
[----:B------:R-:W-:-:S13]  /*a8a0*/  ISETP.GE.AND P2, PT, R5, R2, PT ;  /* 0x000000020500720c */ /* 0x000fda0003f46270 */
[----:B------:R-:W-:-:S05]  /*a8b0*/  @!P2 LEA R4, P4, R20, R4, 0x1 ;  /* 0x000000041404a211 */ /* 0x000fca00078808ff */
[----:B--2---:R-:W-:-:S04]  /*a8c0*/  @!P2 IMAD.X R0, RZ, RZ, R0, P4 ;  /* 0x000000ffff00a224 */ /* 0x004fc800020e0600 */
[----:B------:R-:W-:Y:S02]  /*a8d0*/  @!P2 IMAD.MOV.U32 R5, RZ, RZ, R0 ;  /* 0x000000ffff05a224 */ /* 0x000fe400078e0000 */
[----:B------:R-:W-:Y:S04]  /*a8e0*/  SHFL.IDX PT, R0, R3, RZ, 0x1c1f ;  /* 0x001c1fff03007589 */ /* 0x000fe800000e0000 */
[----:B------:R-:W-:Y:S04]  /*a8f0*/  @!P2 LDGSTS.E.BYPASS.LTC128B.128 [R9+0xdc00], desc[UR36][R4.64], !P3 ;  /* 0x0dc000000409afae */ /* 0x000fe8000d901d64 */
[----:B------:R-:W-:Y:S04]  /*a900*/  @!P2 LDGSTS.E.BYPASS.LTC128B.128 [R9+0x10c00], desc[UR36][R4.64+0x40], !P0 ;  /* 0x10c000400409afae */ /* 0x000fe8000c101d64 */
[----:B------:R0:W-:Y:S04]  /*a910*/  @!P2 LDGSTS.E.BYPASS.LTC128B.128 [R9+0x13c00], desc[UR36][R4.64+0x80], !P1 ;  /* 0x13c000800409afae */ /* 0x0001e8000c901d64 */
[----:B------:R-:W-:Y:S04]  /*a920*/  SHFL.IDX PT, R3, R3, 0x1, 0x1c1f ;  /* 0x003c1f0003037f89 */ /* 0x000fe800000e0000 */
[----:B0-----:R-:W0:Y:S01]  /*a930*/  SHFL.IDX PT, R4, R8, RZ, 0x1c1f ;  /* 0x001c1fff08047589 */ /* 0x001e2200000e0000 */
[----:B------:R-:W-:-:S03]  /*a940*/  VIADD R5, R17, 0x80 ;  /* 0x0000008011057836 */ /* 0x000fc60000000000 */
[----:B------:R-:W1:Y:S02]  /*a950*/  SHFL.IDX PT, R8, R8, 0x1, 0x1c1f ;  /* 0x003c1f0008087f89 */ /* 0x000e6400000e0000 */
[----:B------:R-:W-:-:S13]  /*a960*/  ISETP.GE.AND P2, PT, R5, R2, PT ;  /* 0x000000020500720c */ /* 0x000fda0003f46270 */
[----:B0-----:R-:W-:-:S05]  /*a970*/  @!P2 LEA R4, P4, R20, R4, 0x1 ;  /* 0x000000041404a211 */ /* 0x001fca00078808ff */
[----:B------:R-:W-:-:S04]  /*a980*/  @!P2 IMAD.X R0, RZ, RZ, R0, P4 ;  /* 0x000000ffff00a224 */ /* 0x000fc800020e0600 */
[----:B------:R-:W-:-:S05]  /*a990*/  @!P2 IMAD.MOV.U32 R5, RZ, RZ, R0 ;  /* 0x000000ffff05a224 */ /* 0x000fca00078e0000 */
[----:B------:R0:W-:Y:S04]  /*a9a0*/  @!P2 LDGSTS.E.BYPASS.LTC128B.128 [R9+0xe400], desc[UR36][R4.64], !P3 ;  /* 0x0e4000000409afae */ /* 0x0001e8000d901d64 */
[----:B------:R0:W-:Y:S04]  /*a9b0*/  @!P2 LDGSTS.E.BYPASS.LTC128B.128 [R9+0x11400], desc[UR36][R4.64+0x40], !P0 ;  /* 0x114000400409afae */ /* 0x0001e8000c101d64 */
[----:B-1----:R0:W-:Y:S02]  /*a9c0*/  @!P2 LDGSTS.E.BYPASS.LTC128B.128 [R9+0x14400], desc[UR36][R4.64+0x80], !P1 ;  /* 0x144000800409afae */ /* 0x0021e4000c901d64 */
.L_x_10305:
[----:B------:R-:W2:Y:S01]  /*a9d0*/  LDL R0, [R1+0x18] ;  /* 0x0000180001007983 */ /* 0x000ea20000100800 */
[----:B------:R-:W-:-:S04]  /*a9e0*/  IADD3 R17, R17, 0xa0, RZ ;  /* 0x000000a011117810 */ /* 0x000fc80007ffe0ff */
[----:B------:R-:W-:-:S13]  /*a9f0*/  ISETP.GE.AND P2, PT, R17, R2, PT ;  /* 0x000000021100720c */ /* 0x000fda0003f46270 */
[----:B------:R-:W-:-:S05]  /*aa00*/  @!P2 LEA R2, P4, R20, R8, 0x1 ;  /* 0x000000081402a211 */ /* 0x000fca00078808ff */
[----:B------:R-:W-:-:S05]  /*aa10*/  @!P2 IMAD.X R3, RZ, RZ, R3, P4 ;  /* 0x000000ffff03a224 */ /* 0x000fca00020e0603 */
[----:B------:R-:W-:Y:S01]  /*aa20*/  @!PT LDS RZ, [RZ] ;  /* 0x00000000fffff984 */ /* 0x000fe20000000800 */
[----:B------:R-:W-:Y:S01]  /*aa30*/  @!PT LDS RZ, [RZ] ;  /* 0x00000000fffff984 */ /* 0x000fe20000000800 */
[----:B------:R-:W-:Y:S01]  /*aa40*/  @!PT LDS RZ, [RZ] ;  /* 0x00000000fffff984 */ /* 0x000fe20000000800 */
[----:B--2---:R1:W-:Y:S04]  /*aa50*/  @!P2 LDGSTS.E.BYPASS.LTC128B.128 [R0+0xec00], desc[UR36][R2.64], !P3 ;  /* 0x0ec000000200afae */ /* 0x0043e8000d901d64 */
[----:B------:R1:W-:Y:S01]  /*aa60*/  @!P2 LDGSTS.E.BYPASS.LTC128B.128 [R0+0x11c00], desc[UR36][R2.64+0x40], !P0 ;  /* 0x11c000400200afae */ /* 0x0003e2000c101d64 */
[----:B------:R-:W-:-:S03]  /*aa70*/  PLOP3.LUT P0, PT, PT, PT, PT, 0x80, 0x0 ;  /* 0x000000000000781c */ /* 0x000fc60003f0f070 */
[----:B------:R1:W-:Y:S01]  /*aa80*/  @!P2 LDGSTS.E.BYPASS.LTC128B.128 [R0+0x14c00], desc[UR36][R2.64+0x80], !P1 ;  /* 0x14c000800200afae */ /* 0x0003e2000c901d64 */
[----:B------:R-:W-:-:S09]  /*aa90*/  NOP ;  /* 0x0000000000007918 */ /* 0x000fd20000000000 */
.L_x_10225:
[----:B------:R-:W-:Y:S02]  /*aaa0*/  PLOP3.LUT P1, PT, P1, P0, PT, 0xa2, 0x0 ;  /* 0x000000000000781c */ /* 0x000fe40000f21472 */
[----:B------:R-:W-:-:S08]  /*aab0*/  @P0 R2UR P1, UR4, R23 ;  /* 0x00000000170402ca */ /* 0x000fd00000020000 */
[----:B------:R-:W-:-:S05]  /*aac0*/  @P0 PLOP3.LUT P0, PT, P1, PT, PT, 0x80, 0x0 ;  /* 0x000000000000081c */ /* 0x000fca0000f0f070 */
[----:B------:R-:W-:Y:S01]  /*aad0*/  @!P1 SYNCS.ARRIVE.TRANS64.RED.A0T1 RZ, [UR4+0x2d800], RZ ;  /* 0x02d800ffffff99a7 */ /* 0x000fe20008200404 */
[----:B------:R-:W-:Y:S07]  /*aae0*/  @!P1 ARRIVES.LDGSTSBAR.64.TRANSCNT [UR4+0x2d800] ;  /* 0x02d80000ff0099b0 */ /* 0x000fee0008000a84 */
[----:B------:R-:W-:Y:S05]  /*aaf0*/  @P0 BRA.U.ANY `(.L_x_10225) ;  /* 0xfffffffd00e80947 */ /* 0x000fea000393ffff */
[----:B-1----:R-:W2:Y:S02]  /*ab00*/  LDL.LU R2, [R1+0x30] ;  /* 0x0000300001027983 */ /* 0x002ea40000300800 */
        /* <DEDUP_REMOVED lines=10> */
[----:B-12---:R-:W-:Y:S05]  /*abb0*/  @!P0 BRA `(.L_x_10227) ;  /* 0x0000003400688947 */ /* 0x006fea0003800000 */
.L_x_10306:
[----:B------:R-:W-:Y:S05]  /*abc0*/  BSYNC B0 ;  /* 0x0000000000007941 */ /* 0x000fea0003800000 */
.L_x_10226:
[----:B------:R-:W2:Y:S01]  /*abd0*/  LDL R2, [R1+0xc] ;  /* 0x00000c0001027983 */ /* 0x000ea20000100800 */
[----:B------:R-:W-:Y:S01]  /*abe0*/  BSSY B0, `(.L_x_10228) ;  /* 0x0000100000007945 */ /* 0x000fe20003800000 */
[----:B--2---:R-:W-:-:S13]  /*abf0*/  ISETP.GE.AND P0, PT, R2, 0x81, PT ;  /* 0x000000810200780c */ /* 0x004fda0003f06270 */
[----:B------:R-:W-:Y:S05]  /*ac00*/  @!P0 BRA `(.L_x_10229) ;  /* 0x0000000c00f48947 */ /* 0x000fea0003800000 */
[----:B------:R-:W1:Y:S01]  /*ac10*/  LDL.LU R3, [R1+0x34] ;  /* 0x0000340001037983 */ /* 0x000e620000300800 */
[----:B------:R-:W-:Y:S01]  /*ac20*/  ULDC UR4, c[0x0][0x2f4] ;  /* 0x0000bd0000047ab9 */ /* 0x000fe20000000800 */
[----:B------:R-:W-:Y:S01]  /*ac30*/  IMAD.MOV.U32 R17, RZ, RZ, R29 ;  /* 0x000000ffff117224 */ /* 0x000fe200078e001d */
[----:B------:R-:W0:Y:S01]  /*ac40*/  S2R R2, SR_TID.X ;  /* 0x0000000000027919 */ /* 0x000e220000002100 */
[----:B------:R-:W-:Y:S01]  /*ac50*/  IMAD.MOV.U32 R10, RZ, RZ, R26 ;  /* 0x000000ffff0a7224 */ /* 0x000fe200078e001a */
[----:B------:R2:W-:Y:S01]  /*ac60*/  STL [R1], R27 ;  /* 0x0000001b01007387 */ /* 0x0005e20000100800 */
[----:B0-----:R-:W-:-:S05]  /*ac70*/  IMAD.SHL.U32 R4, R2, 0x8, RZ ;  /* 0x0000000802047824 */ /* 0x001fca00078e00ff */
[----:B------:R-:W-:-:S04]  /*ac80*/  LOP3.LUT R4, R4, 0x18, RZ, 0xc0, !PT ;  /* 0x0000001804047812 */ /* 0x000fc800078ec0ff */
[C---:B------:R-:W-:Y:S02]  /*ac90*/  LOP3.LUT R2, R4.reuse, 0x40, RZ, 0xfc, !PT ;  /* 0x0000004004027812 */ /* 0x040fe400078efcff */
[----:B------:R-:W-:Y:S02]  /*aca0*/  ISETP.GE.AND P3, PT, R4, UR4, PT ;  /* 0x0000000404007c0c */ /* 0x000fe4000bf66270 */
[----:B------:R-:W-:Y:S02]  /*acb0*/  ISETP.GE.AND P1, PT, R2, UR4, PT ;  /* 0x0000000402007c0c */ /* 0x000fe4000bf26270 */
[----:B-1----:R-:W-:Y:S02]  /*acc0*/  LEA.HI.SX32 R0, R3, 0xfffffffe, 0x19 ;  /* 0xfffffffe03007811 */ /* 0x002fe400078fcaff */
[----:B------:R-:W-:-:S04]  /*acd0*/  LOP3.LUT R3, R4, 0x20, RZ, 0xfc, !PT ;  /* 0x0000002004037812 */ /* 0x000fc800078efcff */
[----:B--2---:R-:W-:-:S13]  /*ace0*/  ISETP.GE.AND P2, PT, R3, UR4, PT ;  /* 0x0000000403007c0c */ /* 0x004fda000bf46270 */
.L_x_10242:
[----:B------:R-:W2:Y:S01]  /*acf0*/  LDL R9, [R1+0x10] ;  /* 0x0000100001097983 */ /* 0x000ea20000100800 */
[----:B------:R-:W0:Y:S03]  /*ad00*/  LDC R4, c[0x0][0x430] ;  /* 0x00010c00ff047b82 */ /* 0x000e260000000800 */
[----:B------:R-:W3:Y:S04]  /*ad10*/  LDL R8, [R1+0x14] ;  /* 0x0000140001087983 */ /* 0x000ee80000100800 */
[----:B------:R-:W4:Y:S01]  /*ad20*/  LDL R7, [R1+0x8] ;  /* 0x0000080001077983 */ /* 0x000f220000100800 */
[----:B------:R-:W1:Y:S03]  /*ad30*/  S2R R2, SR_TID.X ;  /* 0x0000000000027919 */ /* 0x000e660000002100 */
[----:B------:R-:W5:Y:S01]  /*ad40*/  LDL R6, [R1+0x38] ;  /* 0x0000380001067983 */ /* 0x000f620000100800 */
[----:B0-----:R-:W-:-:S13]  /*ad50*/  ISETP.NE.AND P0, PT, R4, 0x1, PT ;  /* 0x000000010400780c */ /* 0x001fda0003f05270 */
[----:B------:R-:W0:Y:S01]  /*ad60*/  @P0 LDC R5, c[0x0][0x434] ;  /* 0x00010d00ff050b82 */ /* 0x000e220000000800 */
[----:B-1----:R-:W-:-:S04]  /*ad70*/  LOP3.LUT R3, R2, 0x7f, RZ, 0xc0, !PT ;  /* 0x0000007f02037812 */ /* 0x002fc800078ec0ff */
[----:B------:R-:W-:-:S03]  /*ad80*/  SHF.R.U32.HI R4, RZ, 0x2, R3 ;  /* 0x00000002ff047819 */ /* 0x000fc60000011603 */
[----:B------:R-:W1:Y:S01]  /*ad90*/  @P0 LDC R3, c[0x0][0x438] ;  /* 0x00010e00ff030b82 */ /* 0x000e620000000800 */
[----:B------:R-:W-:Y:S02]  /*ada0*/  IMAD.SHL.U32 R2, R2, 0x20, RZ ;  /* 0x0000002002027824 */ /* 0x000fe400078e00ff */
[----:B------:R-:W-:-:S03]  /*adb0*/  IMAD R4, R0, 0x80, R4 ;  /* 0x0000008000047824 */ /* 0x000fc600078e0204 */
[----:B------:R-:W-:Y:S01]  /*adc0*/  LOP3.LUT R2, R2, 0x60, RZ, 0xc0, !PT ;  /* 0x0000006002027812 */ /* 0x000fe200078ec0ff */
[----:B------:R-:W-:Y:S05]  /*add0*/  YIELD ;  /* 0x0000000000007946 */ /* 0x000fea0003800000 */
[----:B------:R-:W-:Y:S01]  /*ade0*/  ULDC UR4, c[0x0][0x430] ;  /* 0x00010c0000047ab9 */ /* 0x000fe20000000800 */
[----:B--2---:R-:W-:-:S05]  /*adf0*/  IADD3 R4, R2, R4, R9 ;  /* 0x0000000402047210 */ /* 0x004fca0007ffe009 */
[----:B0-----:R-:W-:-:S04]  /*ae00*/  @P0 IMAD.HI.U32 R5, R4, R5, RZ ;  /* 0x0000000504050227 */ /* 0x001fc800078e00ff */
[----:B------:R-:W-:Y:S01]  /*ae10*/  IMAD.MOV.U32 R2, RZ, RZ, R4 ;  /* 0x000000ffff027224 */ /* 0x000fe200078e0004 */
[----:B-1----:R-:W-:-:S04]  /*ae20*/  @P0 SHF.R.U32.HI R2, RZ, R3, R5 ;  /* 0x00000003ff020219 */ /* 0x002fc80000011605 */
[----:B------:R-:W-:Y:S02]  /*ae30*/  IADD3 R9, -R2, RZ, RZ ;  /* 0x000000ff02097210 */ /* 0x000fe40007ffe1ff */
[----:B------:R-:W-:-:S03]  /*ae40*/  SHF.R.S32.HI R3, RZ, 0x1f, R2 ;  /* 0x0000001fff037819 */ /* 0x000fc60000011402 */
[----:B------:R-:W-:Y:S01]  /*ae50*/  IMAD R9, R9, UR4, R4 ;  /* 0x0000000409097c24 */ /* 0x000fe2000f8e0204 */
[----:B------:R-:W-:Y:S02]  /*ae60*/  ULDC.64 UR4, c[0x0][0x428] ;  /* 0x00010a0000047ab9 */ /* 0x000fe40000000a00 */
[----:B---3--:R-:W-:Y:S02]  /*ae70*/  IMAD R4, R8, UR4, RZ ;  /* 0x0000000408047c24 */ /* 0x008fe4000f8e02ff */
[----:B----4-:R-:W-:-:S04]  /*ae80*/  IMAD.WIDE.U32 R2, R7, UR4, R2 ;  /* 0x0000000407027c25 */ /* 0x010fc8000f8e0002 */
[----:B------:R-:W-:Y:S01]  /*ae90*/  IMAD R4, R7, UR5, R4 ;  /* 0x0000000507047c24 */ /* 0x000fe2000f8e0204 */
[----:B------:R-:W-:-:S03]  /*aea0*/  ULDC.64 UR4, c[0x0][0x418] ;  /* 0x0001060000047ab9 */ /* 0x000fc60000000a00 */
[----:B------:R-:W-:Y:S01]  /*aeb0*/  IMAD.IADD R3, R4, 0x1, R3 ;  /* 0x0000000104037824 */ /* 0x000fe200078e0203 */
[----:B------:R-:W-:-:S04]  /*aec0*/  LEA R4, P0, R2, UR4, 0x2 ;  /* 0x0000000402047c11 */ /* 0x000fc8000f8010ff */
[----:B------:R-:W-:-:S05]  /*aed0*/  LEA.HI.X R5, R2, UR5, R3, 0x2, P0 ;  /* 0x0000000502057c11 */ /* 0x000fca00080f1403 */
[----:B------:R-:W2:Y:S01]  /*aee0*/  LDG.E R8, desc[UR36][R4.64] ;  /* 0x0000002404087981 */ /* 0x000ea2000c1e1900 */
[----:B-----5:R-:W-:Y:S01]  /*aef0*/  ISETP.NE.AND P4, PT, R6, 0x3, PT ;  /* 0x000000030600780c */ /* 0x020fe20003f85270 */
[----:B------:R-:W-:-:S05]  /*af00*/  VIADD R26, R10, 0x1 ;  /* 0x000000010a1a7836 */ /* 0x000fca0000000000 */
[----:B------:R-:W-:-:S04]  /*af10*/  ISETP.NE.AND P0, PT, R26, 0x2, PT ;  /* 0x000000021a00780c */ /* 0x000fc80003f05270 */
[----:B------:R-:W-:Y:S01]  /*af20*/  SEL R29, RZ, 0x1, P0 ;  /* 0x00000001ff1d7807 */ /* 0x000fe20000000000 */
[----:B------:R-:W-:Y:S01]  /*af30*/  IMAD.MOV.U32 R27, RZ, RZ, R0 ;  /* 0x000000ffff1b7224 */ /* 0x000fe200078e0000 */
[----:B------:R-:W-:Y:S02]  /*af40*/  SEL R26, R26, RZ, P0 ;  /* 0x000000ff1a1a7207 */ /* 0x000fe40000000000 */
[----:B------:R-:W-:Y:S02]  /*af50*/  LOP3.LUT R29, R17, R29, RZ, 0x3c, !PT ;  /* 0x0000001d111d7212 */ /* 0x000fe400078e3cff */
[----:B--2---:R-:W-:Y:S01]  /*af60*/  SHF.R.S32.HI R28, RZ, 0x1f, R8 ;  /* 0x0000001fff1c7819 */ /* 0x004fe20000011408 */
[----:B------:R-:W-:Y:S06]  /*af70*/  @!P4 BRA `(.L_x_10230) ;  /* 0x000000000004c947 */ /* 0x000fec0003800000 */
[----:B------:R-:W-:Y:S01]  /*af80*/  BPT.TRAP 0x1 ;  /* 0x000000040000795c */ /* 0x000fe20000300000 */
.L_x_10230:
[----:B------:R-:W-:Y:S01]  /*af90*/  IMAD R5, R26, 0x8, R23 ;  /* 0x000000081a057824 */ /* 0x000fe200078e0217 */
[----:B------:R-:W-:Y:S01]  /*afa0*/  SHF.L.U32 R0, R29, 0x1f, RZ ;  /* 0x0000001f1d007819 */ /* 0x000fe200000006ff */
[----:B------:R-:W-:Y:S03]  /*afb0*/  BSSY B1, `(.L_x_10231) ;  /* 0x0000003000017945 */ /* 0x000fe60003800000 */
[----:B------:R-:W0:Y:S02]  /*afc0*/  SYNCS.PHASECHK.TRANS64.TRYWAIT P0, [R5+URZ+0x2d840], R0 ;  /* 0x02d84000050075a7 */ /* 0x000e24000800017f */
[----:B0-----:R-:W-:Y:S05]  /*afd0*/  @!P0 BRA `(.L_x_10232) ;  /* 0x0000003000748947 */ /* 0x001fea0003800000 */
.L_x_10307:
[----:B------:R-:W-:Y:S05]  /*afe0*/  BSYNC B1 ;  /* 0x0000000000017941 */ /* 0x000fea0003800000 */
.L_x_10231:
[----:B------:R-:W2:Y:S01]  /*aff0*/  LDL R4, [R1+0x4] ;  /* 0x0000040001047983 */ /* 0x000ea20000100800 */
[----:B------:R-:W-:Y:S01]  /*b000*/  SHF.R.S32.HI R20, RZ, 0x1f, R9 ;  /* 0x0000001fff147819 */ /* 0x000fe20000011409 */
[----:B------:R-:W-:Y:S01]  /*b010*/  ULDC.64 UR4, c[0x0][0x300] ;  /* 0x0000c00000047ab9 */ /* 0x000fe20000000a00 */
[C---:B------:R-:W-:Y:S01]  /*b020*/  LOP3.LUT P5, RZ, R22.reuse, 0x2, RZ, 0xc0, !PT ;  /* 0x0000000216ff7812 */ /* 0x040fe200078ac0ff */
[----:B------:R-:W1:Y:S01]  /*b030*/  S2R R6, SR_TID.X ;  /* 0x0000000000067919 */ /* 0x000e620000002100 */
[----:B------:R-:W-:Y:S01]  /*b040*/  IMAD.WIDE.U32 R2, R9, UR4, RZ ;  /* 0x0000000409027c25 */ /* 0x000fe2000f8e00ff */
[----:B------:R-:W-:-:S03]  /*b050*/  LOP3.LUT P4, RZ, R22, 0x1, RZ, 0xc0, !PT ;  /* 0x0000000116ff7812 */ /* 0x000fc6000788c0ff */
[----:B0-----:R-:W-:-:S04]  /*b060*/  IMAD R0, R20, UR4, RZ ;  /* 0x0000000414007c24 */ /* 0x001fc8000f8e02ff */
        /* <DEDUP_REMOVED lines=8> */
[----:B------:R-:W-:-:S04]  /*b0f0*/  IMAD.WIDE.U32 R2, R18, UR4, R2 ;  /* 0x0000000412027c25 */ /* 0x000fc8000f8e0002 */
[----:B-1----:R-:W-:Y:S02]  /*b100*/  IMAD.SHL.U32 R11, R6, 0x8, RZ ;  /* 0x00000008060b7824 */ /* 0x002fe400078e00ff */
[----:B--2---:R-:W-:Y:S02]  /*b110*/  IMAD R0, R4, UR4, RZ ;  /* 0x0000000404007c24 */ /* 0x004fe4000f8e02ff */
[----:B------:R-:W-:Y:S02]  /*b120*/  IMAD.SHL.U32 R4, R6, 0x8, RZ ;  /* 0x0000000806047824 */ /* 0x000fe400078e00ff */
[----:B------:R-:W-:Y:S01]  /*b130*/  IMAD R0, R18, UR5, R0 ;  /* 0x0000000512007c24 */ /* 0x000fe2000f8e0200 */
[----:B------:R-:W-:Y:S02]  /*b140*/  ULDC.64 UR4, c[0x0][0x2e8] ;  /* 0x0000ba0000047ab9 */ /* 0x000fe40000000a00 */
[----:B------:R-:W-:Y:S01]  /*b150*/  LOP3.LUT R4, R4, 0xd8, RZ, 0xc0, !PT ;  /* 0x000000d804047812 */ /* 0x000fe200078ec0ff */
[----:B------:R-:W-:-:S03]  /*b160*/  IMAD.IADD R0, R0, 0x1, R3 ;  /* 0x0000000100007824 */ /* 0x000fc600078e0203 */
[----:B------:R-:W-:Y:S02]  /*b170*/  LOP3.LUT R4, R4, 0x18, R6, 0x78, !PT ;  /* 0x0000001804047812 */ /* 0x000fe400078e7806 */
[----:B------:R-:W-:Y:S01]  /*b180*/  LEA R6, P0, R2, UR4, 0x1 ;  /* 0x0000000402067c11 */ /* 0x000fe2000f8008ff */
[----:B------:R-:W-:Y:S01]  /*b190*/  UMOV UR4, 0xffffffff ;  /* 0xffffffff00047882 */ /* 0x000fe20000000000 */
[----:B------:R-:W-:Y:S02]  /*b1a0*/  LOP3.LUT R4, R4, 0x320, R11, 0xf8, !PT ;  /* 0x0000032004047812 */ /* 0x000fe400078ef80b */
[----:B------:R-:W-:-:S03]  /*b1b0*/  LEA.HI.X R7, R2, UR5, R0, 0x1, P0 ;  /* 0x0000000502077c11 */ /* 0x000fc600080f0c00 */
[----:B------:R-:W-:Y:S01]  /*b1c0*/  IMAD R4, R26, 0x3000, R4 ;  /* 0x000030001a047824 */ /* 0x000fe200078e0204 */
[----:B------:R-:W-:Y:S06]  /*b1d0*/  BRA.DIV UR4, `(.L_x_10233) ;  /* 0x0000003204087947 */ /* 0x000fec000b800000 */
[----:B------:R-:W0:Y:S01]  /*b1e0*/  S2R R3, SR_TID.X ;  /* 0x0000000000037919 */ /* 0x000e220000002100 */
[----:B------:R-:W-:Y:S01]  /*b1f0*/  LOP3.LUT P6, RZ, R22, 0x4, RZ, 0xc0, !PT ;  /* 0x0000000416ff7812 */ /* 0x000fe200078cc0ff */
[----:B------:R-:W-:Y:S01]  /*b200*/  IMAD R4, R4, 0x2, R23 ;  /* 0x0000000204047824 */ /* 0x000fe200078e0217 */
[----:B------:R-:W1:Y:S04]  /*b210*/  SHFL.IDX PT, R2, R6, RZ, 0x1c1f ;  /* 0x001c1fff06027589 */ /* 0x000e6800000e0000 */
[----:B------:R-:W-:Y:S01]  /*b220*/  SHFL.IDX PT, R21, R7, 0x2, 0x1c1f ;  /* 0x005c1f0007157f89 */ /* 0x000fe200000e0000 */
[----:B0-----:R-:W-:-:S03]  /*b230*/  SHF.L.U32 R11, R3, 0x3, RZ ;  /* 0x00000003030b7819 */ /* 0x001fc600000006ff */
[----:B------:R-:W0:Y:S01]  /*b240*/  SHFL.IDX PT, R3, R7, RZ, 0x1c1f ;  /* 0x001c1fff07037589 */ /* 0x000e2200000e0000 */
        /* <DEDUP_REMOVED lines=22> */
.L_x_10317:
        /* <DEDUP_REMOVED lines=11> */
.L_x_10234:
        /* <DEDUP_REMOVED lines=11> */
.L_x_10235:
[----:B------:R1:W-:Y:S01]  /*b510*/  SYNCS.ARRIVE.TRANS64.A1T0 RZ, [R5+URZ+0x2d830], RZ ;  /* 0x02d830ff05ff79a7 */ /* 0x0003e2000810003f */
[----:B------:R-:W-:Y:S05]  /*b520*/  @!P5 BRA `(.L_x_10236) ;  /* 0x000000000004d947 */ /* 0x000fea0003800000 */
[----:B------:R-:W-:Y:S01]  /*b530*/  BPT.TRAP 0x1 ;  /* 0x000000040000795c */ /* 0x000fe20000300000 */
.L_x_10236:
[----:B------:R-:W-:Y:S01]  /*b540*/  SHF.L.U32 R2, R17, 0x1f, RZ ;  /* 0x0000001f11027819 */ /* 0x000fe200000006ff */
[----:B-1----:R-:W-:Y:S01]  /*b550*/  IMAD R5, R10, 0x8, R23 ;  /* 0x000000080a057824 */ /* 0x002fe200078e0217 */
[----:B------:R-:W-:Y:S03]  /*b560*/  BSSY B1, `(.L_x_10237) ;  /* 0x0000003000017945 */ /* 0x000fe60003800000 */
[----:B------:R-:W1:Y:S02]  /*b570*/  SYNCS.PHASECHK.TRANS64.TRYWAIT P0, [R5+URZ+0x2d860], R2 ;  /* 0x02d86002050075a7 */ /* 0x000e64000800017f */
[----:B-1----:R-:W-:Y:S05]  /*b580*/  @!P0 BRA `(.L_x_10238) ;  /* 0x0000003000708947 */ /* 0x002fea0003800000 */
.L_x_10318:
[----:B------:R-:W-:Y:S05]  /*b590*/  BSYNC B1 ;  /* 0x0000000000017941 */ /* 0x000fea0003800000 */
.L_x_10237:
[----:B------:R-:W2:Y:S04]  /*b5a0*/  LDL R11, [R1+0xc] ;  /* 0x00000c00010b7983 */ /* 0x000ea80000100800 */
[----:B0-----:R-:W2:Y:S01]  /*b5b0*/  LDL.LU R6, [R1] ;  /* 0x0000000001067983 */ /* 0x001ea20000300800 */
[----:B------:R-:W0:Y:S01]  /*b5c0*/  S2R R12, SR_TID.X ;  /* 0x00000000000c7919 */ /* 0x000e220000002100 */
[----:B------:R-:W-:Y:S01]  /*b5d0*/  UMOV UR4, 0xffffffff ;  /* 0xffffffff00047882 */ /* 0x000fe20000000000 */
[C---:B0-----:R-:W-:Y:S02]  /*b5e0*/  IMAD.SHL.U32 R4, R12.reuse, 0x8, RZ ;  /* 0x000000080c047824 */ /* 0x041fe400078e00ff */
[----:B------:R-:W-:-:S03]  /*b5f0*/  IMAD.SHL.U32 R7, R12, 0x8, RZ ;  /* 0x000000080c077824 */ /* 0x000fc600078e00ff */
[----:B------:R-:W-:Y:S02]  /*b600*/  LOP3.LUT R4, R4, 0xd8, RZ, 0xc0, !PT ;  /* 0x000000d804047812 */ /* 0x000fe400078ec0ff */
[----:B------:R-:W-:Y:S02]  /*b610*/  LOP3.LUT R3, R12, 0x7f, RZ, 0xc0, !PT ;  /* 0x0000007f0c037812 */ /* 0x000fe400078ec0ff */
[----:B------:R-:W-:Y:S02]  /*b620*/  LOP3.LUT R4, R4, 0x18, R12, 0x78, !PT ;  /* 0x0000001804047812 */ /* 0x000fe400078e780c */
[----:B------:R-:W-:Y:S02]  /*b630*/  SHF.R.U32.HI R3, RZ, 0x2, R3 ;  /* 0x00000002ff037819 */ /* 0x000fe40000011603 */
[----:B------:R-:W-:-:S05]  /*b640*/  LOP3.LUT R4, R4, 0x320, R7, 0xf8, !PT ;  /* 0x0000032004047812 */ /* 0x000fca00078ef807 */
[----:B------:R-:W-:Y:S02]  /*b650*/  IMAD R4, R10, 0x3000, R4 ;  /* 0x000030000a047824 */ /* 0x000fe400078e0204 */
[----:B--2---:R-:W-:-:S05]  /*b660*/  IMAD R6, R6, -0x80, R11 ;  /* 0xffffff8006067824 */ /* 0x004fca00078e020b */
[----:B------:R-:W-:Y:S01]  /*b670*/  IADD3 R6, -R3, R6, RZ ;  /* 0x0000000603067210 */ /* 0x000fe20007ffe1ff */
        /* <DEDUP_REMOVED lines=35> */
.L_x_10328:
[----:B------:R-:W2:Y:S01]  /*b8b0*/  LDL R7, [R1+0x4] ;  /* 0x0000040001077983 */ /* 0x000ea20000100800 */
        /* <DEDUP_REMOVED lines=23> */
[----:B--2---:R-:W-:-:S04]  /*ba30*/  IMAD R0, R7, UR4, RZ ;  /* 0x0000000407007c24 */ /* 0x004fc8000f8e02ff */
[----:B------:R-:W-:Y:S01]  /*ba40*/  IMAD R0, R18, UR5, R0 ;  /* 0x0000000512007c24 */ /* 0x000fe2000f8e0200 */
[----:B------:R-:W-:Y:S02]  /*ba50*/  ULDC.64 UR4, c[0x0][0x318] ;  /* 0x0000c60000047ab9 */ /* 0x000fe40000000a00 */
[----:B0-----:R-:W-:Y:S01]  /*ba60*/  LEA R24, P0, R2, UR4, 0x1 ;  /* 0x0000000402187c11 */ /* 0x001fe2000f8008ff */
[----:B------:R-:W-:-:S05]  /*ba70*/  IMAD.IADD R0, R0, 0x1, R3 ;  /* 0x0000000100007824 */ /* 0x000fca00078e0203 */
[----:B------:R-:W-:Y:S01]  /*ba80*/  LEA.HI.X R0, R2, UR5, R0, 0x1, P0 ;  /* 0x0000000502007c11 */ /* 0x000fe200080f0c00 */
[----:B------:R-:W-:Y:S01]  /*ba90*/  NOP ;  /* 0x0000000000007918 */ /* 0x000fe20000000000 */
[----:B------:R-:W-:-:S13]  /*baa0*/  PLOP3.LUT P0, PT, PT, PT, PT, 0x80, 0x0 ;  /* 0x000000000000781c */ /* 0x000fda0003f0f070 */
.L_x_10240:
[----:B------:R-:W-:Y:S02]  /*bab0*/  PLOP3.LUT P4, PT, P4, P0, PT, 0xa2, 0x0 ;  /* 0x000000000000781c */ /* 0x000fe40002781472 */
[----:B------:R-:W-:-:S08]  /*bac0*/  @P0 R2UR P4, UR4, R5 ;  /* 0x00000000050402ca */ /* 0x000fd00000080000 */
[----:B------:R-:W-:-:S05]  /*bad0*/  @P0 PLOP3.LUT P0, PT, P4, PT, PT, 0x80, 0x0 ;  /* 0x000000000000081c */ /* 0x000fca000270f070 */
[----:B------:R-:W-:Y:S01]  /*bae0*/  @!P4 SYNCS.ARRIVE.TRANS64.RED.A0T1 RZ, [UR4+0x2d850], RZ ;  /* 0x02d850ffffffc9a7 */ /* 0x000fe20008200404 */
[----:B------:R-:W-:Y:S07]  /*baf0*/  @!P4 ARRIVES.LDGSTSBAR.64.TRANSCNT [UR4+0x2d850] ;  /* 0x02d85000ff00c9b0 */ /* 0x000fee0008000a84 */
[----:B------:R-:W-:Y:S05]  /*bb00*/  @P0 BRA.U.ANY `(.L_x_10240) ;  /* 0xfffffffd00e80947 */ /* 0x000fea000393ffff */
[----:B------:R-:W-:Y:S01]  /*bb10*/  NOP ;  /* 0x0000000000007918 */ /* 0x000fe20000000000 */
[----:B------:R-:W2:Y:S01]  /*bb20*/  LDL R2, [R1+0x38] ;  /* 0x0000380001027983 */ /* 0x000ea20000100800 */
[----:B------:R-:W-:Y:S01]  /*bb30*/  IMAD.MOV.U32 R25, RZ, RZ, R0 ;  /* 0x000000ffff197224 */ /* 0x000fe200078e0000 */
[----:B--2---:R-:W-:-:S13]  /*bb40*/  ISETP.NE.AND P5, PT, R2, 0x3, PT ;  /* 0x000000030200780c */ /* 0x004fda0003fa5270 */
[----:B------:R-:W-:Y:S05]  /*bb50*/  @!P5 BRA `(.L_x_10241) ;  /* 0x000000000004d947 */ /* 0x000fea0003800000 */
[----:B------:R-:W-:Y:S01]  /*bb60*/  BPT.TRAP 0x1 ;  /* 0x000000040000795c */ /* 0x000fe20000300000 */
.L_x_10241:
[----:B------:R2:W-:Y:S01]  /*bb70*/  STL [R1], R27 ;  /* 0x0000001b01007387 */ /* 0x0005e20000100800 */
[C---:B------:R-:W-:Y:S01]  /*bb80*/  ISETP.GT.AND P0, PT, R27.reuse, RZ, PT ;  /* 0x000000ff1b00720c */ /* 0x040fe20003f04270 */
[----:B------:R2:W-:Y:S01]  /*bb90*/  SYNCS.ARRIVE.TRANS64.A1T0 RZ, [R5+URZ+0x2d850], RZ ;  /* 0x02d850ff05ff79a7 */ /* 0x0005e2000810003f */
[----:B------:R-:W-:Y:S01]  /*bba0*/  IADD3 R0, R27, -0x1, RZ ;  /* 0xffffffff1b007810 */ /* 0x000fe20007ffe0ff */
[----:B------:R-:W-:Y:S02]  /*bbb0*/  IMAD.MOV.U32 R17, RZ, RZ, R29 ;  /* 0x000000ffff117224 */ /* 0x000fe400078e001d */
[----:B------:R-:W-:-:S08]  /*bbc0*/  IMAD.MOV.U32 R10, RZ, RZ, R26 ;  /* 0x000000ffff0a7224 */ /* 0x000fd000078e001a */
[----:B--2---:R-:W-:Y:S05]  /*bbd0*/  @P0 BRA `(.L_x_10242) ;  /* 0xfffffff000440947 */ /* 0x004fea000383ffff */
.L_x_10229:
[----:B------:R-:W-:Y:S05]  /*bbe0*/  BSYNC B0 ;  /* 0x0000000000007941 */ /* 0x000fea0003800000 */
.L_x_10228:
[----:B------:R-:W2:Y:S01]  /*bbf0*/  S2R R2, SR_TID.X ;  /* 0x0000000000027919 */ /* 0x000ea20000002100 */
[----:B------:R-:W-:Y:S01]  /*bc00*/  BSSY B0, `(.L_x_10243) ;  /* 0x0000010000007945 */ /* 0x000fe20003800000 */
[----:B--2---:R-:W-:-:S04]  /*bc10*/  LOP3.LUT R2, R2, 0x7f, RZ, 0xc0, !PT ;  /* 0x0000007f02027812 */ /* 0x004fc800078ec0ff */
[----:B------:R-:W-:-:S13]  /*bc20*/  ISETP.NE.AND P0, PT, R2, RZ, PT ;  /* 0x000000ff0200720c */ /* 0x000fda0003f05270 */
[----:B------:R-:W-:Y:S05]  /*bc30*/  @P0 BRA `(.L_x_10244) ;  /* 0x0000000000300947 */ /* 0x000fea0003800000 */
[----:B0-----:R-:W0:Y:S01]  /*bc40*/  S2R R5, SR_LANEID ;  /* 0x0000000000057919 */ /* 0x001e220000000000 */
[----:B------:R-:W-:Y:S01]  /*bc50*/  VOTEU.ANY UR4, UPT, PT ;  /* 0x0000000000047886 */ /* 0x000fe200038e0100 */
[----:B------:R-:W2:Y:S01]  /*bc60*/  LDC.64 R2, c[0x0][0xc60] ;  /* 0x00031800ff027b82 */ /* 0x000ea20000000a00 */
[----:B-1----:R-:W0:Y:S02]  /*bc70*/  FLO.U32 R0, UR4 ;  /* 0x0000000400007d00 */ /* 0x002e2400080e0000 */
[----:B0-----:R-:W-:-:S06]  /*bc80*/  ISETP.EQ.U32.AND P0, PT, R0, R5, PT ;  /* 0x000000050000720c */ /* 0x001fcc0003f02070 */
[----:B------:R-:W2:Y:S07]  /*bc90*/  POPC R5, UR4 ;  /* 0x0000000400057d09 */ /* 0x000eae0008000000 */
[----:B--2---:R-:W2:Y:S01]  /*bca0*/  @P0 ATOMG.E.ADD.STRONG.GPU PT, R3, desc[UR36][R2.64], R5 ;  /* 0x00000005020309a8 */ /* 0x004ea200081ee1e4 */
[----:B------:R-:W0:Y:S02]  /*bcb0*/  S2R R4, SR_LTMASK ;  /* 0x0000000000047919 */ /* 0x000e240000003900 */
[----:B0-----:R-:W-:-:S04]  /*bcc0*/  LOP3.LUT R4, R4, UR4, RZ, 0xc0, !PT ;  /* 0x0000000404047c12 */ /* 0x001fc8000f8ec0ff */
[----:B------:R-:W0:Y:S01]  /*bcd0*/  POPC R7, R4 ;  /* 0x0000000400077309 */ /* 0x000e220000000000 */
[----:B--2---:R-:W0:Y:S02]  /*bce0*/  SHFL.IDX PT, R0, R3, R0, 0x1f ;  /* 0x00001f0003007589 */ /* 0x004e2400000e0000 */
[----:B0-----:R-:W-:-:S07]  /*bcf0*/  IADD3 R16, R0, UR38, R7 ;  /* 0x0000002600107c10 */ /* 0x001fce000fffe007 */
.L_x_10244:
[----:B------:R-:W-:Y:S05]  /*bd00*/  BSYNC B0 ;  /* 0x0000000000007941 */ /* 0x000fea0003800000 */
.L_x_10243:
[----:B-1----:R-:W2:Y:S02]  /*bd10*/  LDL R0, [R1+0x38] ;  /* 0x0000380001007983 */ /* 0x002ea40000100800 */
[----:B--2---:R-:W-:-:S13]  /*bd20*/  ISETP.NE.AND P0, PT, R0, 0x3, PT ;  /* 0x000000030000780c */ /* 0x004fda0003f05270 */
[----:B------:R-:W-:Y:S05]  /*bd30*/  @!P0 BRA `(.L_x_10245) ;  /* 0x0000000000048947 */ /* 0x000fea0003800000 */
[----:B------:R-:W-:Y:S01]  /*bd40*/  BPT.TRAP 0x1 ;  /* 0x000000040000795c */ /* 0x000fe20000300000 */
.L_x_10245:
[----:B------:R-:W2:Y:S01]  /*bd50*/  LDL.LU R2, [R1+0xc] ;  /* 0x00000c0001027983 */ /* 0x000ea20000300800 */
[----:B------:R-:W-:Y:S01]  /*bd60*/  IMAD R0, R26, 0x8, R23 ;  /* 0x000000081a007824 */ /* 0x000fe200078e0217 */
[----:B------:R-:W-:Y:S01]  /*bd70*/  SHF.L.U32 R3, R29, 0x1f, RZ ;  /* 0x0000001f1d037819 */ /* 0x000fe200000006ff */
[----:B------:R-:W-:Y:S03]  /*bd80*/  BSSY B0, `(.L_x_10246) ;  /* 0x0000004000007945 */ /* 0x000fe60003800000 */
[----:B------:R-:W1:Y:S01]  /*bd90*/  SYNCS.PHASECHK.TRANS64.TRYWAIT P0, [R0+URZ+0x2d860], R3 ;  /* 0x02d86003000075a7 */ /* 0x000e62000800017f */
[----:B--2---:R-:W-:Y:S01]  /*bda0*/  IMAD R6, R27, -0x80, R2 ;  /* 0xffffff801b067824 */ /* 0x004fe200078e0202 */
[----:B-1----:R-:W-:Y:S06]  /*bdb0*/  @!P0 BRA `(.L_x_10247) ;  /* 0x0000002c00dc8947 */ /* 0x002fec0003800000 */
.L_x_10329:
[----:B------:R-:W-:Y:S05]  /*bdc0*/  BSYNC B0 ;  /* 0x0000000000007941 */ /* 0x000fea0003800000 */
.L_x_10246:
[----:B------:R-:W0:Y:S01]  /*bdd0*/  S2R R2, SR_TID.X ;  /* 0x0000000000027919 */ /* 0x000e220000002100 */
[----:B------:R-:W-:Y:S01]  /*bde0*/  UMOV UR4, 0xffffffff ;  /* 0xffffffff00047882 */ /* 0x000fe20000000000 */
[----:B------:R-:W2:Y:S01]  /*bdf0*/  S2R R7, SR_TID.X ;  /* 0x0000000000077919 */ /* 0x000ea20000002100 */
[----:B0-----:R-:W-:Y:S01]  /*be00*/  LOP3.LUT R5, R2, 0x7f, RZ, 0xc0, !PT ;  /* 0x0000007f02057812 */ /* 0x001fe200078ec0ff */
[----:B--2---:R-:W-:-:S03]  /*be10*/  IMAD.SHL.U32 R2, R7, 0x8, RZ ;  /* 0x0000000807027824 */ /* 0x004fc600078e00ff */
[----:B------:R-:W-:Y:S01]  /*be20*/  SHF.R.U32.HI R5, RZ, 0x2, R5 ;  /* 0x00000002ff057819 */ /* 0x000fe20000011605 */
[----:B------:R-:W-:Y:S01]  /*be30*/  IMAD.SHL.U32 R4, R7, 0x8, RZ ;  /* 0x0000000807047824 */ /* 0x000fe200078e00ff */
[----:B------:R-:W-:-:S03]  /*be40*/  LOP3.LUT R2, R2, 0xd8, RZ, 0xc0, !PT ;  /* 0x000000d802027812 */ /* 0x000fc600078ec0ff */
[----:B------:R-:W-:Y:S01]  /*be50*/  IMAD.IADD R6, R6, 0x1, -R5 ;  /* 0x0000000106067824 */ /* 0x000fe200078e0a05 */
[----:B------:R-:W-:-:S04]  /*be60*/  LOP3.LUT R2, R2, 0x18, R7, 0x78, !PT ;  /* 0x0000001802027812 */ /* 0x000fc800078e7807 */
[----:B------:R-:W-:-:S05]  /*be70*/  LOP3.LUT R2, R2, 0x320, R4, 0xf8, !PT ;  /* 0x0000032002027812 */ /* 0x000fca00078ef804 */
[----:B------:R-:W-:Y:S01]  /*be80*/  IMAD R4, R26, 0x3000, R2 ;  /* 0x000030001a047824 */ /* 0x000fe200078e0202 */
[----:B------:R-:W-:Y:S06]  /*be90*/  BRA.DIV UR4, `(.L_x_10248) ;  /* 0x0000002e04b87947 */ /* 0x000fec000b800000 */
[----:B------:R-:W0:Y:S01]  /*bea0*/  S2R R2, SR_TID.X ;  /* 0x0000000000027919 */ /* 0x000e220000002100 */
[----:B------:R-:W-:Y:S01]  /*beb0*/  ULDC UR4, c[0x0][0x2f4] ;  /* 0x0000bd0000047ab9 */ /* 0x000fe20000000800 */
[----:B------:R-:W-:Y:S01]  /*bec0*/  LEA R4, R4, R23, 0x1 ;  /* 0x0000001704047211 */ /* 0x000fe200078e08ff */
[----:B------:R-:W2:Y:S04]  /*bed0*/  SHFL.IDX PT, R14, R24, RZ, 0x1c1f ;  /* 0x001c1fff180e7589 */ /* 0x000ea800000e0000 */
[----:B-1----:R-:W1:Y:S01]  /*bee0*/  SHFL.IDX PT, R3, R25, RZ, 0x1c1f ;  /* 0x001c1fff19037589 */ /* 0x002e6200000e0000 */
[----:B0-----:R-:W-:-:S05]  /*bef0*/  IMAD.SHL.U32 R7, R2, 0x8, RZ ;  /* 0x0000000802077824 */ /* 0x001fca00078e00ff */
[----:B------:R-:W-:-:S04]  /*bf00*/  LOP3.LUT R7, R7, 0x18, RZ, 0xc0, !PT ;  /* 0x0000001807077812 */ /* 0x000fc800078ec0ff */
[C---:B------:R-:W-:Y:S01]  /*bf10*/  ISETP.GE.AND P2, PT, R7.reuse, UR4, PT ;  /* 0x0000000407007c0c */ /* 0x040fe2000bf46270 */
[C---:B------:R-:W-:Y:S01]  /*bf20*/  IMAD.SHL.U32 R5, R7.reuse, 0x2, RZ ;  /* 0x0000000207057824 */ /* 0x040fe200078e00ff */
[C---:B------:R-:W-:Y:S02]  /*bf30*/  LOP3.LUT R8, R7.reuse, 0x20, RZ, 0xfc, !PT ;  /* 0x0000002007087812 */ /* 0x040fe400078efcff */
[----:B------:R-:W-:Y:S02]  /*bf40*/  ISETP.LT.OR P4, PT, R6, 0x1, P2 ;  /* 0x000000010600780c */ /* 0x000fe40001781670 */
[----:B--2---:R-:W-:Y:S02]  /*bf50*/  IADD3 R2, P0, R14, R5, RZ ;  /* 0x000000050e027210 */ /* 0x004fe40007f1e0ff */
[----:B------:R-:W-:Y:S01]  /*bf60*/  LOP3.LUT R7, R7, 0x40, RZ, 0xfc, !PT ;  /* 0x0000004007077812 */ /* 0x000fe200078efcff */
[----:B------:R-:W0:Y:S01]  /*bf70*/  SHFL.IDX PT, R14, R24, 0x1, 0x1c1f ;  /* 0x003c1f00180e7f89 */ /* 0x000e2200000e0000 */
[----:B------:R-:W-:Y:S01]  /*bf80*/  ISETP.GE.AND P1, PT, R8, UR4, PT ;  /* 0x0000000408007c0c */ /* 0x000fe2000bf26270 */
[----:B-1----:R-:W-:Y:S01]  /*bf90*/  IMAD.X R3, RZ, RZ, R3, P0 ;  /* 0x000000ffff037224 */ /* 0x002fe200000e0603 */
[----:B------:R-:W-:-:S02]  /*bfa0*/  ISETP.GE.AND P0, PT, R7, UR4, PT ;  /* 0x0000000407007c0c */ /* 0x000fc4000bf06270 */
[----:B------:R-:W-:-:S03]  /*bfb0*/  ISETP.LT.OR P3, PT, R6, 0x1, P1 ;  /* 0x000000010600780c */ /* 0x000fc60000f61670 */
[----:B------:R-:W-:Y:S01]  /*bfc0*/  LDGSTS.E.BYPASS.LTC128B.128 [R4+0x400], desc[UR36][R2.64], !P4 ;  /* 0x0040000002047fae */ /* 0x000fe2000e101d64 */
[----:B------:R-:W-:-:S09]  /*bfd0*/  ISETP.LT.OR P4, PT, R6, 0x1, P0 ;  /* 0x000000010600780c */ /* 0x000fd20000781670 */
[----:B------:R-:W-:Y:S04]  /*bfe0*/  LDGSTS.E.BYPASS.LTC128B.128 [R4+0x2400], desc[UR36][R2.64+0x40], !P3 ;  /* 0x0240004002047fae */ /* 0x000fe8000d901d64 */
[----:B------:R1:W-:Y:S01]  /*bff0*/  LDGSTS.E.BYPASS.LTC128B.128 [R4+0x4400], desc[UR36][R2.64+0x80], !P4 ;  /* 0x0440008002047fae */ /* 0x0003e2000e101d64 */
[----:B------:R-:W-:-:S03]  /*c000*/  ISETP.LT.OR P4, PT, R6, 0x21, P2 ;  /* 0x000000210600780c */ /* 0x000fc60001781670 */
[----:B-1----:R-:W1:Y:S01]  /*c010*/  SHFL.IDX PT, R3, R25, 0x1, 0x1c1f ;  /* 0x003c1f0019037f89 */ /* 0x002e6200000e0000 */
[----:B0-----:R-:W-:-:S03]  /*c020*/  IADD3 R2, P3, R14, R5, RZ ;  /* 0x000000050e027210 */ /* 0x001fc60007f7e0ff */
[----:B------:R-:W0:Y:S02]  /*c030*/  SHFL.IDX PT, R14, R24, 0x2, 0x1c1f ;  /* 0x005c1f00180e7f89 */ /* 0x000e2400000e0000 */
[----:B-1----:R-:W-:Y:S01]  /*c040*/  IMAD.X R3, RZ, RZ, R3, P3 ;  /* 0x000000ffff037224 */ /* 0x002fe200018e0603 */
[----:B------:R-:W-:-:S04]  /*c050*/  ISETP.LT.OR P3, PT, R6, 0x21, P1 ;  /* 0x000000210600780c */ /* 0x000fc80000f61670 */
[----:B------:R-:W-:Y:S01]  /*c060*/  LDGSTS.E.BYPASS.LTC128B.128 [R4+0xc00], desc[UR36][R2.64], !P4 ;  /* 0x00c0000002047fae */ /* 0x000fe2000e101d64 */
[----:B------:R-:W-:-:S08]  /*c070*/  ISETP.LT.OR P4, PT, R6, 0x21, P0 ;  /* 0x000000210600780c */ /* 0x000fd00000781670 */
[----:B------:R-:W-:Y:S05]  /*c080*/  LDGSTS.E.BYPASS.LTC128B.128 [R4+0x2c00], desc[UR36][R2.64+0x40], !P3 ;  /* 0x02c0004002047fae */ /* 0x000fea000d901d64 */
[----:B------:R1:W-:Y:S01]  /*c090*/  LDGSTS.E.BYPASS.LTC128B.128 [R4+0x4c00], desc[UR36][R2.64+0x80], !P4 ;  /* 0x04c0008002047fae */ /* 0x0003e2000e101d64 */
[----:B------:R-:W-:-:S03]  /*c0a0*/  ISETP.LT.OR P4, PT, R6, 0x41, P2 ;  /* 0x000000410600780c */ /* 0x000fc60001781670 */
[----:B-1----:R-:W1:Y:S01]  /*c0b0*/  SHFL.IDX PT, R3, R25, 0x2, 0x1c1f ;  /* 0x005c1f0019037f89 */ /* 0x002e6200000e0000 */
[----:B0-----:R-:W-:-:S03]  /*c0c0*/  IADD3 R2, P3, R14, R5, RZ ;  /* 0x000000050e027210 */ /* 0x001fc60007f7e0ff */
[----:B------:R-:W0:Y:S04]  /*c0d0*/  SHFL.IDX PT, R25, R25, 0x3, 0x1c1f ;  /* 0x007c1f0019197f89 */ /* 0x000e2800000e0000 */
[----:B------:R2:W3:Y:S01]  /*c0e0*/  SHFL.IDX PT, R14, R24, 0x3, 0x1c1f ;  /* 0x007c1f00180e7f89 */ /* 0x0004e200000e0000 */
[----:B-1----:R-:W-:Y:S01]  /*c0f0*/  IMAD.X R3, RZ, RZ, R3, P3 ;  /* 0x000000ffff037224 */ /* 0x002fe200018e0603 */
[----:B------:R-:W-:-:S04]  /*c100*/  ISETP.LT.OR P3, PT, R6, 0x41, P1 ;  /* 0x000000410600780c */ /* 0x000fc80000f61670 */
[----:B------:R2:W-:Y:S01]  /*c110*/  LDGSTS.E.BYPASS.LTC128B.128 [R4+0x1400], desc[UR36][R2.64], !P4 ;  /* 0x0140000002047fae */ /* 0x0005e2000e101d64 */
[----:B------:R-:W-:-:S08]  /*c120*/  ISETP.LT.OR P4, PT, R6, 0x41, P0 ;  /* 0x000000410600780c */ /* 0x000fd00000781670 */
[----:B------:R2:W-:Y:S05]  /*c130*/  LDGSTS.E.BYPASS.LTC128B.128 [R4+0x3400], desc[UR36][R2.64+0x40], !P3 ;  /* 0x0340004002047fae */ /* 0x0005ea000d901d64 */
[----:B0--3--:R2:W-:Y:S02]  /*c140*/  LDGSTS.E.BYPASS.LTC128B.128 [R4+0x5400], desc[UR36][R2.64+0x80], !P4 ;  /* 0x0540008002047fae */ /* 0x0095e4000e101d64 */
.L_x_10339:
[C---:B------:R-:W-:Y:S02]  /*c150*/  ISETP.LT.OR P2, PT, R6.reuse, 0x61, P2 ;  /* 0x000000610600780c */ /* 0x040fe40001741670 */
[C---:B------:R-:W-:Y:S02]  /*c160*/  ISETP.LT.OR P1, PT, R6.reuse, 0x61, P1 ;  /* 0x000000610600780c */ /* 0x040fe40000f21670 */
[----:B------:R-:W-:Y:S02]  /*c170*/  ISETP.LT.OR P0, PT, R6, 0x61, P0 ;  /* 0x000000610600780c */ /* 0x000fe40000701670 */
[----:B--2---:R-:W-:-:S05]  /*c180*/  IADD3 R2, P3, R14, R5, RZ ;  /* 0x000000050e027210 */ /* 0x004fca0007f7e0ff */
        /* <DEDUP_REMOVED lines=9> */
.L_x_10249:
        /* <DEDUP_REMOVED lines=11> */
.L_x_10250:
[----:B------:R-:W-:Y:S01]  /*c2d0*/  VIADD R26, R26, 0x1 ;  /* 0x000000011a1a7836 */ /* 0x000fe20000000000 */
[----:B------:R0:W-:Y:S04]  /*c2e0*/  SYNCS.ARRIVE.TRANS64.A1T0 RZ, [R0+URZ+0x2d850], RZ ;  /* 0x02d850ff00ff79a7 */ /* 0x0001e8000810003f */
[----:B------:R-:W-:-:S04]  /*c2f0*/  ISETP.NE.AND P0, PT, R26, 0x2, PT ;  /* 0x000000021a00780c */ /* 0x000fc80003f05270 */
[----:B0-----:R-:W-:Y:S02]  /*c300*/  SEL R0, RZ, 0x1, P0 ;  /* 0x00000001ff007807 */ /* 0x001fe40000000000 */
[----:B------:R-:W-:Y:S02]  /*c310*/  SEL R26, R26, RZ, P0 ;  /* 0x000000ff1a1a7207 */ /* 0x000fe40000000000 */
[----:B------:R-:W-:-:S07]  /*c320*/  LOP3.LUT R29, R29, R0, RZ, 0x3c, !PT ;  /* 0x000000001d1d7212 */ /* 0x000fce00078e3cff */
.L_x_10209:
[----:B------:R-:W-:Y:S05]  /*c330*/  BSYNC B7 ;  /* 0x0000000000077941 */ /* 0x000fea0003800000 */
.L_x_10207:
        /* <DEDUP_REMOVED lines=11> */
.L_x_10251:
[----:B0-----:R-:W0:Y:S01]  /*c3f0*/  S2R R0, SR_TID.X ;  /* 0x0000000000007919 */ /* 0x001e220000002100 */
        /* <DEDUP_REMOVED lines=9> */
[----:B------:R0:W2:Y:S01]  /*c490*/  @!P1 LDG.E R3, desc[UR36][R2.64] ;  /* 0x0000002402039981 */ /* 0x0000a2000c1e1900 */
[C---:B------:R-:W-:Y:S02]  /*c4a0*/  ISETP.GE.U32.AND P2, PT, R8.reuse, 0x2, PT ;  /* 0x000000020800780c */ /* 0x040fe40003f46070 */
[C---:B------:R-:W-:Y:S01]  /*c4b0*/  ISETP.GE.U32.AND P3, PT, R8.reuse, 0x4, PT ;  /* 0x000000040800780c */ /* 0x040fe20003f66070 */
[----:B------:R-:W-:Y:S01]  /*c4c0*/  SHFL.IDX PT, R0, R16, RZ, 0x1f ;  /* 0x00001fff10007589 */ /* 0x000fe200000e0000 */
[C---:B------:R-:W-:Y:S02]  /*c4d0*/  ISETP.GE.U32.AND P4, PT, R8.reuse, 0x8, PT ;  /* 0x000000080800780c */ /* 0x040fe40003f86070 */
[C---:B------:R-:W-:Y:S01]  /*c4e0*/  ISETP.GE.U32.AND P5, PT, R8.reuse, 0x10, PT ;  /* 0x000000100800780c */ /* 0x040fe20003fa6070 */
[----:B------:R-:W-:Y:S01]  /*c4f0*/  SHFL.IDX PT, R4, R16, 0x1, 0x1f ;  /* 0x00201f0010047f89 */ /* 0x000fe200000e0000 */
[----:B0-----:R-:W-:Y:S02]  /*c500*/  IMAD.MOV.U32 R2, RZ, RZ, RZ ;  /* 0x000000ffff027224 */ /* 0x001fe400078e00ff */
[----:B--2---:R-:W-:Y:S01]  /*c510*/  @!P1 IMAD.MOV.U32 R2, RZ, RZ, R3 ;  /* 0x000000ffff029224 */ /* 0x004fe200078e0003 */
[----:B------:R-:W-:-:S04]  /*c520*/  ISETP.NE.AND P1, PT, R8, RZ, PT ;  /* 0x000000ff0800720c */ /* 0x000fc80003f25270 */
        /* <DEDUP_REMOVED lines=16> */
.L_x_10349:
[----:B------:R-:W-:Y:S02]  /*c630*/  ULDC UR4, c[0x0][0xc38] ;  /* 0x00030e0000047ab9 */ /* 0x000fe40000000800 */
[----:B------:R-:W-:-:S04]  /*c640*/  IMAD.U32 R16, RZ, RZ, UR4 ;  /* 0x00000004ff107e24 */ /* 0x000fc8000f8e00ff */
[----:B-1----:R-:W-:-:S04]  /*c650*/  IMAD R5, R14, R16, RZ ;  /* 0x000000100e057224 */ /* 0x002fc800078e02ff */
[----:B------:R-:W-:-:S05]  /*c660*/  IMAD.IADD R4, R4, 0x1, R5 ;  /* 0x0000000104047824 */ /* 0x000fca00078e0205 */
[----:B------:R-:W-:-:S13]  /*c670*/  ISETP.GT.AND P6, PT, R4, R0, PT ;  /* 0x000000000400720c */ /* 0x000fda0003fc4270 */
[----:B------:R-:W-:Y:S05]  /*c680*/  @P6 BRA `(.L_x_10254) ;  /* 0x00000000009c6947 */ /* 0x000fea0003800000 */
.L_x_10259:
[----:B------:R-:W1:Y:S01]  /*c690*/  LDC R6, c[0x0][0xc3c] ;  /* 0x00030f00ff067b82 */ /* 0x000e620000000800 */
[----:B------:R-:W-:-:S05]  /*c6a0*/  VIADD R19, R19, 0x1f ;  /* 0x0000001f13137836 */ /* 0x000fca0000000000 */
[----:B-1----:R-:W-:-:S13]  /*c6b0*/  ISETP.GE.AND P6, PT, R19, R6, PT ;  /* 0x000000061300720c */ /* 0x002fda0003fc6270 */
[----:B------:R-:W-:Y:S05]  /*c6c0*/  @P6 BRA `(.L_x_10255) ;  /* 0x0000000400446947 */ /* 0x000fea0003800000 */
[----:B------:R-:W1:Y:S01]  /*c6d0*/  S2R R2, SR_TID.X ;  /* 0x0000000000027919 */ /* 0x000e620000002100 */
[----:B------:R-:W-:Y:S01]  /*c6e0*/  BSSY B0, `(.L_x_10256) ;  /* 0x0000009000007945 */ /* 0x000fe20003800000 */
[----:B-1----:R-:W-:-:S05]  /*c6f0*/  LOP3.LUT R2, R2, 0x1f, RZ, 0xc0, !PT ;  /* 0x0000001f02027812 */ /* 0x002fca00078ec0ff */
[----:B------:R-:W-:Y:S02]  /*c700*/  IMAD.IADD R5, R19, 0x1, R2 ;  /* 0x0000000113057824 */ /* 0x000fe400078e0202 */
[----:B------:R-:W-:-:S03]  /*c710*/  IMAD.MOV.U32 R2, RZ, RZ, RZ ;  /* 0x000000ffff027224 */ /* 0x000fc600078e00ff */
[----:B------:R-:W-:-:S13]  /*c720*/  ISETP.GE.OR P6, PT, R5, R6, !P0 ;  /* 0x000000060500720c */ /* 0x000fda00047c6670 */
[----:B------:R-:W-:Y:S05]  /*c730*/  @P6 BRA `(.L_x_10257) ;  /* 0x00000000000c6947 */ /* 0x000fea0003800000 */
[----:B0-----:R-:W0:Y:S02]  /*c740*/  LDC.64 R2, c[0x0][0xc80] ;  /* 0x00032000ff027b82 */ /* 0x001e240000000a00 */
[----:B0-----:R-:W-:-:S06]  /*c750*/  IMAD.WIDE R2, R5, 0x4, R2 ;  /* 0x0000000405027825 */ /* 0x001fcc00078e0202 */
[----:B------:R1:W5:Y:S02]  /*c760*/  LDG.E R2, desc[UR36][R2.64] ;  /* 0x0000002402027981 */ /* 0x000364000c1e1900 */
.L_x_10257:
[----:B------:R-:W-:Y:S05]  /*c770*/  BSYNC B0 ;  /* 0x0000000000007941 */ /* 0x000fea0003800000 */
.L_x_10256:
[----:B------:R-:W-:-:S03]  /*c780*/  UMOV UR4, 0xffffffff ;  /* 0xffffffff00047882 */ /* 0x000fc60000000000 */
[----:B------:R-:W-:Y:S05]  /*c790*/  BRA.DIV UR4, `(.L_x_10258) ;  /* 0x00000032040c7947 */ /* 0x000fea000b800000 */
[----:B-----5:R-:W2:Y:S02]  /*c7a0*/  SHFL.UP PT, R14, R2, 0x1, RZ ;  /* 0x04200000020e7989 */ /* 0x020ea400000e00ff */
[----:B--2---:R-:W-:-:S05]  /*c7b0*/  SEL R13, R14, RZ, P1 ;  /* 0x000000ff0e0d7207 */ /* 0x004fca0000800000 */
[----:B------:R-:W-:-:S05]  /*c7c0*/  IMAD.IADD R13, R2, 0x1, R13 ;  /* 0x00000001020d7824 */ /* 0x000fca00078e020d */
[----:B------:R-:W2:Y:S02]  /*c7d0*/  SHFL.UP PT, R14, R13, 0x2, RZ ;  /* 0x044000000d0e7989 */ /* 0x000ea400000e00ff */
[----:B--2---:R-:W-:-:S04]  /*c7e0*/  SEL R14, R14, RZ, P2 ;  /* 0x000000ff0e0e7207 */ /* 0x004fc80001000000 */
[----:B01----:R-:W-:-:S05]  /*c7f0*/  IADD3 R3, R13, R14, RZ ;  /* 0x0000000e0d037210 */ /* 0x003fca0007ffe0ff */
        /* <DEDUP_REMOVED lines=10> */
.L_x_10357:
[----:B------:R-:W-:Y:S02]  /*c8a0*/  ULDC UR4, c[0x0][0xc38] ;  /* 0x00030e0000047ab9 */ /* 0x000fe40000000800 */
[----:B------:R-:W-:-:S04]  /*c8b0*/  IMAD.U32 R16, RZ, RZ, UR4 ;  /* 0x00000004ff107e24 */ /* 0x000fc8000f8e00ff */
[----:B-1----:R-:W-:-:S04]  /*c8c0*/  IMAD R5, R14, R16, RZ ;  /* 0x000000100e057224 */ /* 0x002fc800078e02ff */
[----:B------:R-:W-:-:S05]  /*c8d0*/  IMAD.IADD R4, R5, 0x1, R4 ;  /* 0x0000000105047824 */ /* 0x000fca00078e0204 */
[----:B------:R-:W-:-:S13]  /*c8e0*/  ISETP.GT.AND P6, PT, R4, R0, PT ;  /* 0x000000000400720c */ /* 0x000fda0003fc4270 */
[----:B------:R-:W-:Y:S05]  /*c8f0*/  @!P6 BRA `(.L_x_10259) ;  /* 0xfffffffc0064e947 */ /* 0x000fea000383ffff */
.L_x_10254:
        /* <DEDUP_REMOVED lines=8> */
.L_x_10361:
[----:B------:R-:W-:Y:S01]  /*c980*/  ISETP.NE.AND P0, PT, R6, RZ, PT ;  /* 0x000000ff0600720c */ /* 0x000fe20003f05270 */
[----:B------:R-:W-:-:S12]  /*c990*/  IMAD.MOV.U32 R14, RZ, RZ, RZ ;  /* 0x000000ffff0e7224 */ /* 0x000fd800078e00ff */
[----:B------:R-:W-:Y:S05]  /*c9a0*/  @!P0 BRA `(.L_x_10261) ;  /* 0x0000000000108947 */ /* 0x000fea0003800000 */
[----:B------:R-:W-:Y:S01]  /*c9b0*/  UMOV UR4, 0xffffffff ;  /* 0xffffffff00047882 */ /* 0x000fe20000000000 */
[----:B------:R-:W-:Y:S02]  /*c9c0*/  VIADD R12, R4, 0xffffffff ;  /* 0xffffffff040c7836 */ /* 0x000fe40000000000 */
[----:B------:R-:W-:Y:S05]  /*c9d0*/  BRA.DIV UR4, `(.L_x_10262) ;  /* 0x0000003204807947 */ /* 0x000fea000b800000 */
[----:B------:R3:W4:Y:S02]  /*c9e0*/  SHFL.IDX PT, R14, R3, R12, 0x1f ;  /* 0x00001f0c030e7589 */ /* 0x00072400000e0000 */
.L_x_10261:
[----:B--2---:R-:W-:Y:S01]  /*c9f0*/  IABS R6, R17 ;  /* 0x0000001100067213 */ /* 0x004fe20000000000 */
[----:B----4-:R-:W-:Y:S01]  /*ca00*/  IMAD R16, R14, R16, R5 ;  /* 0x000000100e107224 */ /* 0x010fe200078e0205 */
[----:B------:R-:W-:Y:S01]  /*ca10*/  IADD3 R19, R4, R19, RZ ;  /* 0x0000001304137210 */ /* 0x000fe20007ffe0ff */
[----:B-1----:R-:W-:Y:S01]  /*ca20*/  IMAD.MOV.U32 R2, RZ, RZ, RZ ;  /* 0x000000ffff027224 */ /* 0x002fe200078e00ff */
[----:B------:R-:W1:Y:S01]  /*ca30*/  I2F.RP R7, R6 ;  /* 0x0000000600077306 */ /* 0x000e620000209400 */
[----:B------:R-:W-:-:S07]  /*ca40*/  IMAD.IADD R0, R0, 0x1, -R16 ;  /* 0x0000000100007824 */ /* 0x000fce00078e0a10 */
[----:B-1----:R-:W0:Y:S02]  /*ca50*/  MUFU.RCP R7, R7 ;  /* 0x0000000700077308 */ /* 0x002e240000001000 */
[----:B0--3--:R-:W-:-:S06]  /*ca60*/  VIADD R3, R7, 0xffffffe ;  /* 0x0ffffffe07037836 */ /* 0x009fcc0000000000 */
[----:B------:R-:W0:Y:S02]  /*ca70*/  F2I.FTZ.U32.TRUNC.NTZ R3, R3 ;  /* 0x0000000300037305 */ /* 0x000e24000021f000 */
[----:B0-----:R-:W-:-:S05]  /*ca80*/  IADD3 R5, RZ, -R3, RZ ;  /* 0x80000003ff057210 */ /* 0x001fca0007ffe0ff */
[----:B------:R-:W-:-:S04]  /*ca90*/  IMAD R5, R5, R6, RZ ;  /* 0x0000000605057224 */ /* 0x000fc800078e02ff */
[----:B------:R-:W-:Y:S01]  /*caa0*/  IMAD.HI.U32 R2, R3, R5, R2 ;  /* 0x0000000503027227 */ /* 0x000fe200078e0002 */
[----:B------:R-:W-:Y:S02]  /*cab0*/  IABS R5, R17 ;  /* 0x0000001100057213 */ /* 0x000fe40000000000 */
[----:B------:R-:W-:-:S03]  /*cac0*/  IABS R3, R0 ;  /* 0x0000000000037213 */ /* 0x000fc60000000000 */
        /* <DEDUP_REMOVED lines=17> */
.L_x_10255:
[----:B------:R-:W-:Y:S01]  /*cbe0*/  UMOV UR4, URZ ;  /* 0x0000003f00047c82 */ /* 0x000fe20008000000 */
[----:B------:R-:W-:Y:S01]  /*cbf0*/  UMOV UR5, URZ ;  /* 0x0000003f00057c82 */ /* 0x000fe20008000000 */
[----:B------:R-:W-:Y:S01]  /*cc00*/  ULDC UR6, c[0x0][0xc3c] ;  /* 0x00030f0000067ab9 */ /* 0x000fe20000000800 */
[----:B------:R-:W-:Y:S02]  /*cc10*/  IMAD.MOV.U32 R16, RZ, RZ, R0 ;  /* 0x000000ffff107224 */ /* 0x000fe400078e0000 */
[----:B------:R-:W-:Y:S02]  /*cc20*/  IMAD.U32 R17, RZ, RZ, UR4 ;  /* 0x00000004ff117e24 */ /* 0x000fe4000f8e00ff */
[----:B------:R-:W-:Y:S02]  /*cc30*/  IMAD.U32 R18, RZ, RZ, UR5 ;  /* 0x00000005ff127e24 */ /* 0x000fe4000f8e00ff */
[----:B------:R-:W-:-:S07]  /*cc40*/  IMAD.U32 R19, RZ, RZ, UR6 ;  /* 0x00000006ff137e24 */ /* 0x000fce000f8e00ff */
.L_x_10263:
[----:B------:R-:W1:Y:S01]  /*cc50*/  S2R R0, SR_TID.X ;  /* 0x0000000000007919 */ /* 0x000e620000002100 */
[----:B------:R-:W-:Y:S05]  /*cc60*/  WARPSYNC.ALL ;  /* 0x0000000000007948 */ /* 0x000fea0003800000 */
[----:B------:R-:W-:Y:S01]  /*cc70*/  BAR.SYNC.DEFER_BLOCKING 0x4, 0x200 ;  /* 0x0108000000007b1d */ /* 0x000fe20000010000 */
[----:B-1----:R-:W-:-:S04]  /*cc80*/  LOP3.LUT R0, R0, 0x1f, RZ, 0xc0, !PT ;  /* 0x0000001f00007812 */ /* 0x002fc800078ec0ff */
[----:B------:R-:W-:-:S13]  /*cc90*/  ISETP.NE.AND P0, PT, R0, RZ, PT ;  /* 0x000000ff0000720c */ /* 0x000fda0003f05270 */
[----:B0-----:R-:W0:Y:S01]  /*cca0*/  @!P0 S2R R3, SR_CgaCtaId ;  /* 0x0000000000038919 */ /* 0x001e220000008800 */
[----:B------:R-:W-:-:S04]  /*ccb0*/  @!P0 MOV R0, 0x400 ;  /* 0x0000040000008802 */ /* 0x000fc80000000f00 */
[----:B0-----:R-:W-:-:S05]  /*ccc0*/  @!P0 LEA R23, R3, R0, 0x18 ;  /* 0x0000000003178211 */ /* 0x001fca00078ec0ff */
[----:B------:R0:W-:Y:S01]  /*ccd0*/  @!P0 STS.128 [R23+0x2d8d0], R16 ;  /* 0x02d8d01017008388 */ /* 0x0001e20000000c00 */
[----:B------:R-:W-:Y:S06]  /*cce0*/  BAR.ARV 0x5, 0x200 ;  /* 0x0148000000007b1d */ /* 0x000fec0000002000 */
.L_x_10252:
[----:B------:R-:W-:Y:S02]  /*ccf0*/  ULDC UR4, c[0x0][0xc3c] ;  /* 0x00030f0000047ab9 */ /* 0x000fe40000000800 */
[----:B--2---:R-:W-:-:S13]  /*cd00*/  ISETP.GE.AND P0, PT, R19, UR4, PT ;  /* 0x0000000413007c0c */ /* 0x004fda000bf06270 */
[----:B------:R-:W-:Y:S05]  /*cd10*/  @!P0 BRA `(.L_x_10264) ;  /* 0xffffffb800f48947 */ /* 0x000fea000383ffff */
[----:B------:R-:W-:Y:S05]  /*cd20*/  BSYNC B8 ;  /* 0x0000000000087941 */ /* 0x000fea0003800000 */
.L_x_10203:
[----:B0-----:R-:W2:Y:S01]  /*cd30*/  LDL.LU R0, [R1+0x30] ;  /* 0x0000300001007983 */ /* 0x001ea20000300800 */
[----:B------:R-:W-:Y:S01]  /*cd40*/  BSSY B0, `(.L_x_10265) ;  /* 0x000000b000007945 */ /* 0x000fe20003800000 */
[----:B------:R-:W0:Y:S01]  /*cd50*/  S2R R5, SR_CgaCtaId ;  /* 0x0000000000057919 */ /* 0x000e220000008800 */
[----:B--2---:R-:W-:-:S05]  /*cd60*/  VIADD R0, R0, 0x1 ;  /* 0x0000000100007836 */ /* 0x004fca0000000000 */
        /* <DEDUP_REMOVED lines=8> */
.L_x_10364:
[----:B------:R-:W-:Y:S05]  /*cdf0*/  BSYNC B0 ;  /* 0x0000000000007941 */ /* 0x000fea0003800000 */
.L_x_10265:
[----:B------:R-:W-:-:S03]  /*ce00*/  UMOV UR4, 0xffffffff ;  /* 0xffffffff00047882 */ /* 0x000fc60000000000 */
[----:B------:R-:W-:Y:S05]  /*ce10*/  BRA.DIV UR4, `(.L_x_10267) ;  /* 0x0000002e04a87947 */ /* 0x000fea000b800000 */
[----:B0-----:R-:W0:Y:S02]  /*ce20*/  S2R R0, SR_TID.X ;  /* 0x0000000000007919 */ /* 0x001e240000002100 */
[----:B0-----:R-:W-:-:S04]  /*ce30*/  SHF.R.U32.HI R0, RZ, 0x5, R0 ;  /* 0x00000005ff007819 */ /* 0x001fc80000011600 */
[----:B------:R-:W-:-:S05]  /*ce40*/  LOP3.LUT R0, R0, 0x3, RZ, 0xc0, !PT ;  /* 0x0000000300007812 */ /* 0x000fca00078ec0ff */
[----:B------:R0:W2:Y:S02]  /*ce50*/  SHFL.IDX PT, R14, R0, RZ, 0x1f ;  /* 0x00001fff000e7589 */ /* 0x0000a400000e0000 */
.L_x_10367:
[----:B--2---:R-:W-:Y:S01]  /*ce60*/  ISETP.NE.AND P0, PT, R14, RZ, PT ;  /* 0x000000ff0e00720c */ /* 0x004fe20003f05270 */
[----:B------:R-:W-:-:S12]  /*ce70*/  BSSY B0, `(.L_x_10268) ;  /* 0x0000024000007945 */ /* 0x000fd80003800000 */
[----:B------:R-:W-:Y:S05]  /*ce80*/  @P0 BRA `(.L_x_10269) ;  /* 0x0000000000880947 */ /* 0x000fea0003800000 */
[----:B------:R-:W-:-:S03]  /*ce90*/  UMOV UR4, 0xffffffff ;  /* 0xffffffff00047882 */ /* 0x000fc60000000000 */
[----:B------:R-:W-:Y:S05]  /*cea0*/  BRA.DIV UR4, `(.L_x_10270) ;  /* 0x0000002e04b87947 */ /* 0x000fea000b800000 */
[----:B------:R-:W-:-:S13]  /*ceb0*/  ELECT P6, URZ, PT ;  /* 0x00000000003f782f */ /* 0x000fda00038c0000 */
.L_x_10370:
[----:B------:R-:W-:Y:S05]  /*cec0*/  @!P6 BRA `(.L_x_10269) ;  /* 0x000000000078e947 */ /* 0x000fea0003800000 */
[----:B0-----:R-:W2:Y:S02]  /*ced0*/  LDL.LU R0, [R1+0x1c] ;  /* 0x00001c0001007983 */ /* 0x001ea40000300800 */
[----:B--2---:R-:W-:-:S04]  /*cee0*/  LOP3.LUT R0, R0, 0x2, RZ, 0xfc, !PT ;  /* 0x0000000200007812 */ /* 0x004fc800078efcff */
[----:B------:R-:W-:-:S13]  /*cef0*/  ISETP.NE.AND P0, PT, R0, 0x3, PT ;  /* 0x000000030000780c */ /* 0x000fda0003f05270 */
[----:B------:R-:W-:Y:S05]  /*cf00*/  @!P0 BRA `(.L_x_10271) ;  /* 0x0000000000048947 */ /* 0x000fea0003800000 */
[----:B------:R-:W-:Y:S01]  /*cf10*/  BPT.TRAP 0x1 ;  /* 0x000000040000795c */ /* 0x000fe20000300000 */
.L_x_10271:
[C---:B------:R-:W-:Y:S01]  /*cf20*/  IMAD R3, R26.reuse, 0x8, R5 ;  /* 0x000000081a037824 */ /* 0x040fe200078e0205 */
[----:B------:R-:W-:Y:S02]  /*cf30*/  SHF.L.U32 R2, R29, 0x1f, RZ ;  /* 0x0000001f1d027819 */ /* 0x000fe400000006ff */
[----:B------:R-:W-:Y:S02]  /*cf40*/  IADD3 R26, R26, 0x1, RZ ;  /* 0x000000011a1a7810 */ /* 0x000fe40007ffe0ff */
[----:B------:R-:W0:Y:S02]  /*cf50*/  SYNCS.PHASECHK.TRANS64.TRYWAIT P1, [R3+URZ+0x2d840], R2 ;  /* 0x02d84002030075a7 */ /* 0x000e24000802017f */
[----:B------:R-:W-:-:S04]  /*cf60*/  ISETP.NE.AND P2, PT, R26, 0x2, PT ;  /* 0x000000021a00780c */ /* 0x000fc80003f45270 */
[----:B------:R-:W-:Y:S01]  /*cf70*/  SEL R0, RZ, 0x1, P2 ;  /* 0x00000001ff007807 */ /* 0x000fe20001000000 */
[----:B0-----:R-:W-:Y:S08]  /*cf80*/  @!P1 BRA `(.L_x_10272) ;  /* 0x0000002c00a09947 */ /* 0x001ff00003800000 */
.L_x_10371:
[----:B------:R-:W-:Y:S02]  /*cf90*/  SEL R26, R26, RZ, P2 ;  /* 0x000000ff1a1a7207 */ /* 0x000fe40001000000 */
[----:B------:R-:W-:Y:S01]  /*cfa0*/  LOP3.LUT R0, R29, R0, RZ, 0x3c, !PT ;  /* 0x000000001d007212 */ /* 0x000fe200078e3cff */
[----:B------:R-:W-:Y:S06]  /*cfb0*/  @!P0 BRA `(.L_x_10273) ;  /* 0x0000000000048947 */ /* 0x000fec0003800000 */
[----:B------:R-:W-:Y:S01]  /*cfc0*/  BPT.TRAP 0x1 ;  /* 0x000000040000795c */ /* 0x000fe20000300000 */
.L_x_10273:
[----:B------:R-:W-:Y:S01]  /*cfd0*/  IMAD R5, R26, 0x8, R5 ;  /* 0x000000081a057824 */ /* 0x000fe200078e0205 */
[----:B------:R-:W-:-:S04]  /*cfe0*/  SHF.L.U32 R0, R0, 0x1f, RZ ;  /* 0x0000001f00007819 */ /* 0x000fc800000006ff */
[----:B------:R-:W2:Y:S02]  /*cff0*/  SYNCS.PHASECHK.TRANS64.TRYWAIT P1, [R5+URZ+0x2d840], R0 ;  /* 0x02d84000050075a7 */ /* 0x000ea4000802017f */
[----:B--2---:R-:W-:Y:S05]  /*d000*/  @!P1 BRA `(.L_x_10274) ;  /* 0x0000002c00949947 */ /* 0x004fea0003800000 */
.L_x_10372:
[----:B------:R-:W-:Y:S05]  /*d010*/  @!P0 BRA `(.L_x_10275) ;  /* 0x0000000000048947 */ /* 0x000fea0003800000 */
[----:B------:R-:W-:Y:S01]  /*d020*/  BPT.TRAP 0x1 ;  /* 0x000000040000795c */ /* 0x000fe20000300000 */
.L_x_10275:
[----:B------:R-:W3:Y:S02]  /*d030*/  SYNCS.PHASECHK.TRANS64.TRYWAIT P1, [R3+URZ+0x2d860], R2 ;  /* 0x02d86002030075a7 */ /* 0x000ee4000802017f */
[----:B---3--:R-:W-:Y:S05]  /*d040*/  @!P1 BRA `(.L_x_10276) ;  /* 0x0000002c00989947 */ /* 0x008fea0003800000 */
.L_x_10373:
[----:B------:R-:W-:Y:S05]  /*d050*/  @!P0 BRA `(.L_x_10277) ;  /* 0x0000000000048947 */ /* 0x000fea0003800000 */
[----:B------:R-:W-:Y:S01]  /*d060*/  BPT.TRAP 0x1 ;  /* 0x000000040000795c */ /* 0x000fe20000300000 */
.L_x_10277:
[----:B----4-:R4:W0:Y:S02]  /*d070*/  SYNCS.PHASECHK.TRANS64.TRYWAIT P0, [R5+URZ+0x2d860], R0 ;  /* 0x02d86000050075a7 */ /* 0x010824000800017f */
[----:B0-----:R-:W-:Y:S05]  /*d080*/  @!P0 NANOSLEEP.SYNCS 0x989680 ;  /* 0x009896800000895d */ /* 0x001fea0003900000 */
[----:B------:R-:W0:Y:S02]  /*d090*/  @!P0 SYNCS.PHASECHK.TRANS64 P0, [R5+URZ+0x2d860], R0 ;  /* 0x02d86000050085a7 */ /* 0x000e24000800007f */
[----:B0-----:R-:W-:Y:S05]  /*d0a0*/  @!P0 BRA `(.L_x_10277) ;  /* 0xfffffffc00f08947 */ /* 0x001fea000383ffff */
.L_x_10269:
[----:B------:R-:W-:Y:S05]  /*d0b0*/  BSYNC B0 ;  /* 0x0000000000007941 */ /* 0x000fea0003800000 */
.L_x_10268:
[----:B------:R-:W-:Y:S05]  /*d0c0*/  EXIT ;  /* 0x000000000000794d */ /* 0x000fea0003800000 */
.L_x_10159:
[----:B0-----:R-:W-:-:S04]  /*d0d0*/  IMAD.U32 R3, RZ, RZ, UR40 ;  /* 0x00000028ff037e24 */ /* 0x001fc8000f8e00ff */
[----:B------:R0:W1:Y:S03]  /*d0e0*/  SYNCS.PHASECHK.TRANS64.TRYWAIT P1, [R3+URZ+0x2d800], R0 ;  /* 0x02d80000030075a7 */ /* 0x000066000802017f */
[----:B-1----:R-:W-:Y:S05]  /*d0f0*/  @!P1 NANOSLEEP.SYNCS 0x989680 ;  /* 0x009896800000995d */ /* 0x002fea0003900000 */
[----:B------:R-:W1:Y:S02]  /*d100*/  @!P1 SYNCS.PHASECHK.TRANS64 P1, [R3+URZ+0x2d800], R0 ;  /* 0x02d80000030095a7 */ /* 0x000e64000802007f */
[----:B-1----:R-:W-:Y:S05]  /*d110*/  @!P1 BRA `(.L_x_10159) ;  /* 0xfffffffc00ec9947 */ /* 0x002fea000383ffff */
[----:B------:R-:W-:Y:S05]  /*d120*/  BRA `(.L_x_10278) ;  /* 0xffffff4400087947 */ /* 0x000fea000383ffff */
.L_x_10163:
[----:B-1----:R1:W2:Y:S02]  /*d130*/  SYNCS.PHASECHK.TRANS64.TRYWAIT P1, [R4+URZ+0x2d830], R3 ;  /* 0x02d83003040075a7 */ /* 0x0022a4000802017f */
[----:B--2---:R-:W-:Y:S05]  /*d140*/  @!P1 NANOSLEEP.SYNCS 0x989680 ;  /* 0x009896800000995d */ /* 0x004fea0003900000 */
[----:B------:R-:W2:Y:S02]  /*d150*/  @!P1 SYNCS.PHASECHK.TRANS64 P1, [R4+URZ+0x2d830], R3 ;  /* 0x02d83003040095a7 */ /* 0x000ea4000802007f */
[----:B--2---:R-:W-:Y:S05]  /*d160*/  @!P1 BRA `(.L_x_10163) ;  /* 0xfffffffc00f09947 */ /* 0x004fea000383ffff */
[----:B------:R-:W-:Y:S05]  /*d170*/  BRA `(.L_x_10162) ;  /* 0xffffff4400247947 */ /* 0x000fea000383ffff */
.L_x_10169:
[----:B-1----:R-:W-:-:S04]  /*d180*/  IMAD.U32 R3, RZ, RZ, UR7 ;  /* 0x00000007ff037e24 */ /* 0x002fc8000f8e00ff */
[----:B------:R1:W2:Y:S03]  /*d190*/  SYNCS.PHASECHK.TRANS64.TRYWAIT P1, [R3+URZ+0x2d830], R0 ;  /* 0x02d83000030075a7 */ /* 0x0002a6000802017f */
[----:B--2---:R-:W-:Y:S05]  /*d1a0*/  @!P1 NANOSLEEP.SYNCS 0x989680 ;  /* 0x009896800000995d */ /* 0x004fea0003900000 */
[----:B------:R-:W2:Y:S02]  /*d1b0*/  @!P1 SYNCS.PHASECHK.TRANS64 P1, [R3+URZ+0x2d830], R0 ;  /* 0x02d83000030095a7 */ /* 0x000ea4000802007f */
[----:B--2---:R-:W-:Y:S05]  /*d1c0*/  @!P1 BRA `(.L_x_10169) ;  /* 0xfffffffc00ec9947 */ /* 0x004fea000383ffff */
[----:B------:R-:W-:Y:S05]  /*d1d0*/  BRA `(.L_x_10166) ;  /* 0xffffff6800087947 */ /* 0x000fea000383ffff */
.L_x_10173:
[----:B-1----:R-:W-:-:S04]  /*d1e0*/  IMAD.U32 R3, RZ, RZ, UR7 ;  /* 0x00000007ff037e24 */ /* 0x002fc8000f8e00ff */
[----:B------:R1:W2:Y:S03]  /*d1f0*/  SYNCS.PHASECHK.TRANS64.TRYWAIT P1, [R3+URZ+0x2d850], R0 ;  /* 0x02d85000030075a7 */ /* 0x0002a6000802017f */
[----:B--2---:R-:W-:Y:S05]  /*d200*/  @!P1 NANOSLEEP.SYNCS 0x989680 ;  /* 0x009896800000995d */ /* 0x004fea0003900000 */
[----:B------:R-:W2:Y:S02]  /*d210*/  @!P1 SYNCS.PHASECHK.TRANS64 P1, [R3+URZ+0x2d850], R0 ;  /* 0x02d85000030095a7 */ /* 0x000ea4000802007f */
[----:B--2---:R-:W-:Y:S05]  /*d220*/  @!P1 BRA `(.L_x_10173) ;  /* 0xfffffffc00ec9947 */ /* 0x004fea000383ffff */
[----:B------:R-:W-:Y:S05]  /*d230*/  BRA `(.L_x_10170) ;  /* 0xffffff6800b87947 */ /* 0x000fea000383ffff */
.L_x_10180:
[----:B-1----:R-:W-:-:S04]  /*d240*/  IMAD.U32 R9, RZ, RZ, UR4 ;  /* 0x00000004ff097e24 */ /* 0x002fc8000f8e00ff */
[----:B------:R1:W2:Y:S03]  /*d250*/  SYNCS.PHASECHK.TRANS64.TRYWAIT P1, [R9+URZ+0x2d850], R4 ;  /* 0x02d85004090075a7 */ /* 0x0002a6000802017f */
[----:B--2---:R-:W-:Y:S05]  /*d260*/  @!P1 NANOSLEEP.SYNCS 0x989680 ;  /* 0x009896800000995d */ /* 0x004fea0003900000 */
[----:B------:R-:W2:Y:S02]  /*d270*/  @!P1 SYNCS.PHASECHK.TRANS64 P1, [R9+URZ+0x2d850], R4 ;  /* 0x02d85004090095a7 */ /* 0x000ea4000802007f */
[----:B--2---:R-:W-:Y:S05]  /*d280*/  @!P1 BRA `(.L_x_10180) ;  /* 0xfffffffc00ec9947 */ /* 0x004fea000383ffff */
[----:B------:R-:W-:Y:S05]  /*d290*/  BRA `(.L_x_10179) ;  /* 0xffffff8400e87947 */ /* 0x000fea000383ffff */
.L_x_10215:
        /* <DEDUP_REMOVED lines=8> */
[----:B-----5:R-:W-:Y:S05]  /*d320*/  WARPSYNC.COLLECTIVE R15, `(.L_x_10280) ;  /* 0x000000000f087348 */ /* 0x020fea0003c00000 */
[----:B------:R0:W1:Y:S02]  /*d330*/  SHFL.IDX P6, R14, R13, R12, R11 ;  /* 0x0000000c0d0e7389 */ /* 0x00006400000c000b */
[----:B01---5:R-:W-:Y:S01]  /*d340*/  ENDCOLLECTIVE ;  /* 0x000000000000791b */ /* 0x023fe20003800000 */
.L_x_10280:
[----:B------:R-:W-:Y:S05]  /*d350*/  BSYNC B0 ;  /* 0x0000000000007941 */ /* 0x000fea0003800000 */
.L_x_10279:
[----:B------:R-:W-:Y:S05]  /*d360*/  BRA `(.L_x_10281) ;  /* 0xffffffc000cc7947 */ /* 0x000fea000383ffff */
.L_x_10218:
[----:B-1----:R1:W2:Y:S02]  /*d370*/  SYNCS.PHASECHK.TRANS64.TRYWAIT P0, [R2+URZ+0x2d840], R3 ;  /* 0x02d84003020075a7 */ /* 0x0022a4000800017f */
[----:B--2---:R-:W-:Y:S05]  /*d380*/  @!P0 NANOSLEEP.SYNCS 0x989680 ;  /* 0x009896800000895d */ /* 0x004fea0003900000 */
[----:B------:R-:W2:Y:S02]  /*d390*/  @!P0 SYNCS.PHASECHK.TRANS64 P0, [R2+URZ+0x2d840], R3 ;  /* 0x02d84003020085a7 */ /* 0x000ea4000800007f */
[----:B--2---:R-:W-:Y:S05]  /*d3a0*/  @!P0 BRA `(.L_x_10218) ;  /* 0xfffffffc00f08947 */ /* 0x004fea000383ffff */
[----:B------:R-:W-:Y:S05]  /*d3b0*/  BRA `(.L_x_10282) ;  /* 0xffffffc4002c7947 */ /* 0x000fea000383ffff */
.L_x_10219:
        /* <DEDUP_REMOVED lines=8> */
.L_x_10284:
[----:B------:R-:W-:Y:S05]  /*d440*/  BSYNC B0 ;  /* 0x0000000000007941 */ /* 0x000fea0003800000 */
.L_x_10283:
        /* <DEDUP_REMOVED lines=9> */
.L_x_10285:
[----:B------:R-:W-:Y:S02]  /*d4e0*/  IMAD.MOV.U32 R13, RZ, RZ, R6 ;  /* 0x000000ffff0d7224 */ /* 0x000fe400078e0006 */
[----:B------:R-:W-:Y:S02]  /*d4f0*/  IMAD.MOV.U32 R12, RZ, RZ, 0x1 ;  /* 0x00000001ff0c7424 */ /* 0x000fe400078e00ff */
[----:B------:R-:W-:-:S07]  /*d500*/  IMAD.MOV.U32 R5, RZ, RZ, R14 ;  /* 0x000000ffff057224 */ /* 0x000fce00078e000e */
[----:B------:R-:W-:Y:S05]  /*d510*/  WARPSYNC.COLLECTIVE R15, `(.L_x_10286) ;  /* 0x000000000f087348 */ /* 0x000fea0003c00000 */
[----:B------:R0:W1:Y:S02]  /*d520*/  SHFL.IDX P6, R14, R13, R12, R11 ;  /* 0x0000000c0d0e7389 */ /* 0x00006400000c000b */
[----:B01----:R-:W-:Y:S01]  /*d530*/  ENDCOLLECTIVE ;  /* 0x000000000000791b */ /* 0x003fe20003800000 */
.L_x_10286:
        /* <DEDUP_REMOVED lines=17> */
.L_x_10287:
[----:B------:R-:W-:Y:S02]  /*d650*/  @P1 IMAD R8, R7, 0x2, R23 ;  /* 0x0000000207081824 */ /* 0x000fe400078e0217 */
[----:B------:R-:W-:Y:S02]  /*d660*/  IMAD.MOV.U32 R13, RZ, RZ, R6 ;  /* 0x000000ffff0d7224 */ /* 0x000fe400078e0006 */
[----:B------:R-:W-:Y:S02]  /*d670*/  IMAD.MOV.U32 R12, RZ, RZ, 0x2 ;  /* 0x00000002ff0c7424 */ /* 0x000fe400078e00ff */
[----:B------:R-:W-:-:S07]  /*d680*/  IMAD.MOV.U32 R5, RZ, RZ, R14 ;  /* 0x000000ffff057224 */ /* 0x000fce00078e000e */
[----:B------:R-:W-:Y:S05]  /*d690*/  WARPSYNC.COLLECTIVE R15, `(.L_x_10288) ;  /* 0x000000000f087348 */ /* 0x000fea0003c00000 */
[----:B------:R0:W1:Y:S02]  /*d6a0*/  SHFL.IDX P6, R14, R13, R12, R11 ;  /* 0x0000000c0d0e7389 */ /* 0x00006400000c000b */
[----:B01----:R-:W-:Y:S01]  /*d6b0*/  ENDCOLLECTIVE ;  /* 0x000000000000791b */ /* 0x003fe20003800000 */
.L_x_10288:
        /* <DEDUP_REMOVED lines=17> */
.L_x_10289:
[----:B------:R-:W-:Y:S01]  /*d7d0*/  @P1 IMAD R8, R7, 0x2, R23 ;  /* 0x0000000207081824 */ /* 0x000fe200078e0217 */
[----:B------:R-:W-:Y:S01]  /*d7e0*/  MOV R13, R6 ;  /* 0x00000006000d7202 */ /* 0x000fe20000000f00 */
[----:B------:R-:W-:Y:S02]  /*d7f0*/  IMAD.MOV.U32 R12, RZ, RZ, 0x3 ;  /* 0x00000003ff0c7424 */ /* 0x000fe400078e00ff */
[----:B------:R-:W-:-:S07]  /*d800*/  IMAD.MOV.U32 R5, RZ, RZ, R14 ;  /* 0x000000ffff057224 */ /* 0x000fce00078e000e */
[----:B------:R-:W-:Y:S05]  /*d810*/  WARPSYNC.COLLECTIVE R15, `(.L_x_10290) ;  /* 0x000000000f087348 */ /* 0x000fea0003c00000 */
[----:B------:R0:W1:Y:S02]  /*d820*/  SHFL.IDX P6, R14, R13, R12, R11 ;  /* 0x0000000c0d0e7389 */ /* 0x00006400000c000b */
[----:B01----:R-:W-:Y:S01]  /*d830*/  ENDCOLLECTIVE ;  /* 0x000000000000791b */ /* 0x003fe20003800000 */
.L_x_10290:
        /* <DEDUP_REMOVED lines=10> */
.L_x_10291:
[----:B------:R-:W-:Y:S01]  /*d8e0*/  @!PT LDS RZ, [RZ] ;  /* 0x00000000fffff984 */ /* 0x000fe20000000800 */
[----:B------:R-:W-:Y:S01]  /*d8f0*/  @!PT LDS RZ, [RZ] ;  /* 0x00000000fffff984 */ /* 0x000fe20000000800 */
[----:B------:R-:W-:Y:S01]  /*d900*/  @!PT LDS RZ, [RZ] ;  /* 0x00000000fffff984 */ /* 0x000fe20000000800 */
[----:B------:R0:W-:Y:S04]  /*d910*/  @P1 LDGSTS.E.BYPASS.LTC128B.128 [R8+0x16400], desc[UR36][R4.64], !P4 ;  /* 0x1640000004081fae */ /* 0x0001e8000e101d64 */
[----:B------:R0:W-:Y:S04]  /*d920*/  @P1 LDGSTS.E.BYPASS.LTC128B.128 [R8+0x18400], desc[UR36][R4.64+0x40], !P3 ;  /* 0x1840004004081fae */ /* 0x0001e8000d901d64 */
[----:B------:R0:W-:Y:S01]  /*d930*/  @P1 LDGSTS.E.BYPASS.LTC128B.128 [R8+0x1a400], desc[UR36][R4.64+0x80], !P2 ;  /* 0x1a40008004081fae */ /* 0x0001e2000d101d64 */
[----:B------:R-:W-:Y:S01]  /*d940*/  IMAD.MOV.U32 R0, RZ, RZ, R14 ;  /* 0x000000ffff007224 */ /* 0x000fe200078e000e */
[----:B------:R-:W-:Y:S06]  /*d950*/  BRA `(.L_x_10292) ;  /* 0xffffffc000fc7947 */ /* 0x000fec000383ffff */
.L_x_10224:
[----:B------:R-:W2:Y:S04]  /*d960*/  LDL.LU R11, [R1+0x28] ;  /* 0x00002800010b7983 */ /* 0x000ea80000300800 */
[----:B------:R0:W5:Y:S01]  /*d970*/  LDL R9, [R1+0x18] ;  /* 0x0000180001097983 */ /* 0x0001620000100800 */
[----:B------:R-:W-:Y:S02]  /*d980*/  IMAD.MOV.U32 R13, RZ, RZ, R0 ;  /* 0x000000ffff0d7224 */ /* 0x000fe400078e0000 */
[----:B------:R-:W-:Y:S02]  /*d990*/  IMAD.MOV.U32 R12, RZ, RZ, RZ ;  /* 0x000000ffff0c7224 */ /* 0x000fe400078e00ff */
[----:B------:R-:W-:Y:S02]  /*d9a0*/  IMAD.MOV.U32 R15, RZ, RZ, -0x1 ;  /* 0xffffffffff0f7424 */ /* 0x000fe400078e00ff */
[----:B------:R-:W-:-:S02]  /*d9b0*/  IMAD R17, R17, 0xc0, R21 ;  /* 0x000000c011117824 */ /* 0x000fc400078e0215 */
[----:B--2---:R-:W-:Y:S02]  /*d9c0*/  IMAD R2, R11, R10, RZ ;  /* 0x0000000a0b027224 */ /* 0x004fe400078e02ff */
[----:B0-----:R-:W-:-:S07]  /*d9d0*/  IMAD.MOV.U32 R11, RZ, RZ, 0x1c1f ;  /* 0x00001c1fff0b7424 */ /* 0x001fce00078e00ff */
[----:B-----5:R-:W-:Y:S05]  /*d9e0*/  WARPSYNC.COLLECTIVE R15, `(.L_x_10293) ;  /* 0x000000000f087348 */ /* 0x020fea0003c00000 */
[----:B------:R0:W1:Y:S02]  /*d9f0*/  SHFL.IDX P6, R14, R13, R12, R11 ;  /* 0x0000000c0d0e7389 */ /* 0x00006400000c000b */
[----:B01---5:R-:W-:Y:S01]  /*da00*/  ENDCOLLECTIVE ;  /* 0x000000000000791b */ /* 0x023fe20003800000 */
.L_x_10293:
[----:B------:R-:W-:Y:S01]  /*da10*/  IMAD.MOV.U32 R13, RZ, RZ, R4 ;  /* 0x000000ffff0d7224 */ /* 0x000fe200078e0004 */
[----:B------:R-:W-:-:S07]  /*da20*/  MOV R6, R14 ;  /* 0x0000000e00067202 */ /* 0x000fce0000000f00 */
[----:B------:R-:W-:Y:S05]  /*da30*/  WARPSYNC.COLLECTIVE R15, `(.L_x_10294) ;  /* 0x000000000f087348 */ /* 0x000fea0003c00000 */
[----:B------:R0:W1:Y:S02]  /*da40*/  SHFL.IDX P6, R14, R13, R12, R11 ;  /* 0x0000000c0d0e7389 */ /* 0x00006400000c000b */
[----:B01----:R-:W-:Y:S01]  /*da50*/  ENDCOLLECTIVE ;  /* 0x000000000000791b */ /* 0x003fe20003800000 */
.L_x_10294:
[----:B------:R-:W-:Y:S01]  /*da60*/  ISETP.GE.AND P2, PT, R17, R2, PT ;  /* 0x000000021100720c */ /* 0x000fe20003f46270 */
[----:B------:R-:W-:Y:S02]  /*da70*/  IMAD.MOV.U32 R13, RZ, RZ, R0 ;  /* 0x000000ffff0d7224 */ /* 0x000fe400078e0000 */
[----:B------:R-:W-:Y:S02]  /*da80*/  IMAD.MOV.U32 R12, RZ, RZ, 0x1 ;  /* 0x00000001ff0c7424 */ /* 0x000fe400078e00ff */
[----:B------:R-:W-:-:S08]  /*da90*/  IMAD.MOV.U32 R5, RZ, RZ, R14 ;  /* 0x000000ffff057224 */ /* 0x000fd000078e000e */
[----:B------:R-:W-:Y:S05]  /*daa0*/  WARPSYNC.COLLECTIVE R15, `(.L_x_10295) ;  /* 0x000000000f087348 */ /* 0x000fea0003c00000 */
[----:B------:R0:W1:Y:S02]  /*dab0*/  SHFL.IDX P6, R14, R13, R12, R11 ;  /* 0x0000000c0d0e7389 */ /* 0x00006400000c000b */
[----:B01----:R-:W-:Y:S01]  /*dac0*/  ENDCOLLECTIVE ;  /* 0x000000000000791b */ /* 0x003fe20003800000 */
.L_x_10295:
[----:B------:R-:W-:-:S05]  /*dad0*/  @!P2 LEA R5, P4, R20, R5, 0x1 ;  /* 0x000000051405a211 */ /* 0x000fca00078808ff */
[----:B------:R-:W-:-:S04]  /*dae0*/  @!P2 IMAD.X R6, RZ, RZ, R6, P4 ;  /* 0x000000ffff06a224 */ /* 0x000fc800020e0606 */
[----:B------:R-:W-:Y:S02]  /*daf0*/  @!P2 IMAD.MOV.U32 R7, RZ, RZ, R6 ;  /* 0x000000ffff07a224 */ /* 0x000fe400078e0006 */
[----:B------:R-:W-:Y:S02]  /*db00*/  @!P2 IMAD.MOV.U32 R6, RZ, RZ, R5 ;  /* 0x000000ffff06a224 */ /* 0x000fe400078e0005 */
[----:B------:R-:W-:-:S03]  /*db10*/  IMAD.MOV.U32 R13, RZ, RZ, R4 ;  /* 0x000000ffff0d7224 */ /* 0x000fc600078e0004 */
[----:B------:R-:W-:Y:S01]  /*db20*/  @!PT LDS RZ, [RZ] ;  /* 0x00000000fffff984 */ /* 0x000fe20000000800 */
[----:B------:R-:W-:Y:S01]  /*db30*/  @!PT LDS RZ, [RZ] ;  /* 0x00000000fffff984 */ /* 0x000fe20000000800 */
[----:B------:R-:W-:Y:S01]  /*db40*/  @!PT LDS RZ, [RZ] ;  /* 0x00000000fffff984 */ /* 0x000fe20000000800 */
[----:B------:R-:W-:Y:S04]  /*db50*/  @!P2 LDGSTS.E.BYPASS.LTC128B.128 [R9+0xc400], desc[UR36][R6.64], !P3 ;  /* 0x0c4000000609afae */ /* 0x000fe8000d901d64 */
[----:B------:R-:W-:Y:S04]  /*db60*/  @!P2 LDGSTS.E.BYPASS.LTC128B.128 [R9+0xf400], desc[UR36][R6.64+0x40], !P0 ;  /* 0x0f4000400609afae */ /* 0x000fe8000c101d64 */
[----:B------:R0:W-:Y:S02]  /*db70*/  @!P2 LDGSTS.E.BYPASS.LTC128B.128 [R9+0x12400], desc[UR36][R6.64+0x80], !P1 ;  /* 0x124000800609afae */ /* 0x0001e4000c901d64 */
[----:B0-----:R-:W-:-:S07]  /*db80*/  MOV R7, R14 ;  /* 0x0000000e00077202 */ /* 0x001fce0000000f00 */
[----:B------:R-:W-:Y:S05]  /*db90*/  WARPSYNC.COLLECTIVE R15, `(.L_x_10296) ;  /* 0x000000000f087348 */ /* 0x000fea0003c00000 */
[----:B------:R0:W1:Y:S02]  /*dba0*/  SHFL.IDX P6, R14, R13, R12, R11 ;  /* 0x0000000c0d0e7389 */ /* 0x00006400000c000b */
[----:B01----:R-:W-:Y:S01]  /*dbb0*/  ENDCOLLECTIVE ;  /* 0x000000000000791b */ /* 0x003fe20003800000 */
.L_x_10296:
[----:B------:R-:W-:-:S05]  /*dbc0*/  VIADD R5, R17, 0x20 ;  /* 0x0000002011057836 */ /* 0x000fca0000000000 */
[----:B------:R-:W-:Y:S01]  /*dbd0*/  ISETP.GE.AND P2, PT, R5, R2, PT ;  /* 0x000000020500720c */ /* 0x000fe20003f46270 */
[----:B------:R-:W-:Y:S02]  /*dbe0*/  IMAD.MOV.U32 R13, RZ, RZ, R0 ;  /* 0x000000ffff0d7224 */ /* 0x000fe400078e0000 */
[----:B------:R-:W-:Y:S02]  /*dbf0*/  IMAD.MOV.U32 R12, RZ, RZ, 0x2 ;  /* 0x00000002ff0c7424 */ /* 0x000fe400078e00ff */
[----:B------:R-:W-:-:S08]  /*dc00*/  IMAD.MOV.U32 R5, RZ, RZ, R14 ;  /* 0x000000ffff057224 */ /* 0x000fd000078e000e */
[----:B------:R-:W-:Y:S05]  /*dc10*/  WARPSYNC.COLLECTIVE R15, `(.L_x_10297) ;  /* 0x000000000f087348 */ /* 0x000fea0003c00000 */
[----:B------:R0:W1:Y:S02]  /*dc20*/  SHFL.IDX P6, R14, R13, R12, R11 ;  /* 0x0000000c0d0e7389 */ /* 0x00006400000c000b */
[----:B01----:R-:W-:Y:S01]  /*dc30*/  ENDCOLLECTIVE ;  /* 0x000000000000791b */ /* 0x003fe20003800000 */
.L_x_10297:
[----:B------:R-:W-:-:S05]  /*dc40*/  @!P2 LEA R5, P4, R20, R5, 0x1 ;  /* 0x000000051405a211 */ /* 0x000fca00078808ff */
[----:B------:R-:W-:Y:S02]  /*dc50*/  @!P2 IMAD.X R7, RZ, RZ, R7, P4 ;  /* 0x000000ffff07a224 */ /* 0x000fe400020e0607 */
[----:B------:R-:W-:Y:S01]  /*dc60*/  @!P2 IMAD.MOV.U32 R6, RZ, RZ, R5 ;  /* 0x000000ffff06a224 */ /* 0x000fe200078e0005 */
[----:B------:R-:W-:-:S04]  /*dc70*/  MOV R13, R4 ;  /* 0x00000004000d7202 */ /* 0x000fc80000000f00 */
[----:B------:R-:W-:Y:S01]  /*dc80*/  @!PT LDS RZ, [RZ] ;  /* 0x00000000fffff984 */ /* 0x000fe20000000800 */
[----:B------:R-:W-:Y:S01]  /*dc90*/  @!PT LDS RZ, [RZ] ;  /* 0x00000000fffff984 */ /* 0x000fe20000000800 */
[----:B------:R-:W-:Y:S01]  /*dca0*/  @!PT LDS RZ, [RZ] ;  /* 0x00000000fffff984 */ /* 0x000fe20000000800 */
[----:B------:R-:W-:Y:S04]  /*dcb0*/  @!P2 LDGSTS.E.BYPASS.LTC128B.128 [R9+0xcc00], desc[UR36][R6.64], !P3 ;  /* 0x0cc000000609afae */ /* 0x000fe8000d901d64 */
[----:B------:R-:W-:Y:S04]  /*dcc0*/  @!P2 LDGSTS.E.BYPASS.LTC128B.128 [R9+0xfc00], desc[UR36][R6.64+0x40], !P0 ;  /* 0x0fc000400609afae */ /* 0x000fe8000c101d64 */
[----:B------:R0:W-:Y:S02]  /*dcd0*/  @!P2 LDGSTS.E.BYPASS.LTC128B.128 [R9+0x12c00], desc[UR36][R6.64+0x80], !P1 ;  /* 0x12c000800609afae */ /* 0x0001e4000c901d64 */
[----:B0-----:R-:W-:-:S07]  /*dce0*/  IMAD.MOV.U32 R7, RZ, RZ, R14 ;  /* 0x000000ffff077224 */ /* 0x001fce00078e000e */
[----:B------:R-:W-:Y:S05]  /*dcf0*/  WARPSYNC.COLLECTIVE R15, `(.L_x_10298) ;  /* 0x000000000f087348 */ /* 0x000fea0003c00000 */
[----:B------:R0:W1:Y:S02]  /*dd00*/  SHFL.IDX P6, R14, R13, R12, R11 ;  /* 0x0000000c0d0e7389 */ /* 0x00006400000c000b */
[----:B01----:R-:W-:Y:S01]  /*dd10*/  ENDCOLLECTIVE ;  /* 0x000000000000791b */ /* 0x003fe20003800000 */
.L_x_10298:
        /* <DEDUP_REMOVED lines=8> */
.L_x_10299:
[----:B------:R-:W-:Y:S01]  /*dda0*/  @!P2 LEA R5, P4, R20, R5, 0x1 ;  /* 0x000000051405a211 */ /* 0x000fe200078808ff */
[----:B------:R-:W-:Y:S02]  /*ddb0*/  IMAD.MOV.U32 R13, RZ, RZ, R4 ;  /* 0x000000ffff0d7224 */ /* 0x000fe400078e0004 */
[----:B------:R-:W-:-:S10]  /*ddc0*/  IMAD.MOV.U32 R0, RZ, RZ, R14 ;  /* 0x000000ffff007224 */ /* 0x000fd400078e000e */
[----:B------:R-:W-:Y:S05]  /*ddd0*/  WARPSYNC.COLLECTIVE R15, `(.L_x_10300) ;  /* 0x000000000f087348 */ /* 0x000fea0003c00000 */
[----:B------:R0:W1:Y:S02]  /*dde0*/  SHFL.IDX P6, R14, R13, R12, R11 ;  /* 0x0000000c0d0e7389 */ /* 0x00006400000c000b */
[----:B01----:R-:W-:Y:S01]  /*ddf0*/  ENDCOLLECTIVE ;  /* 0x000000000000791b */ /* 0x003fe20003800000 */
.L_x_10300:
[----:B------:R-:W-:Y:S02]  /*de00*/  @!P2 IMAD.X R7, RZ, RZ, R7, P4 ;  /* 0x000000ffff07a224 */ /* 0x000fe400020e0607 */
[----:B------:R-:W-:Y:S01]  /*de10*/  @!P2 IMAD.MOV.U32 R6, RZ, RZ, R5 ;  /* 0x000000ffff06a224 */ /* 0x000fe200078e0005 */
[----:B------:R-:W-:-:S04]  /*de20*/  IADD3 R5, R17, 0x60, RZ ;  /* 0x0000006011057810 */ /* 0x000fc80007ffe0ff */
[----:B------:R-:W-:Y:S01]  /*de30*/  @!PT LDS RZ, [RZ] ;  /* 0x00000000fffff984 */ /* 0x000fe20000000800 */
[----:B------:R-:W-:Y:S01]  /*de40*/  @!PT LDS RZ, [RZ] ;  /* 0x00000000fffff984 */ /* 0x000fe20000000800 */
[----:B------:R-:W-:Y:S01]  /*de50*/  @!PT LDS RZ, [RZ] ;  /* 0x00000000fffff984 */ /* 0x000fe20000000800 */
[----:B------:R0:W-:Y:S04]  /*de60*/  @!P2 LDGSTS.E.BYPASS.LTC128B.128 [R9+0xd400], desc[UR36][R6.64], !P3 ;  /* 0x0d4000000609afae */ /* 0x0001e8000d901d64 */
[----:B------:R0:W-:Y:S04]  /*de70*/  @!P2 LDGSTS.E.BYPASS.LTC128B.128 [R9+0x10400], desc[UR36][R6.64+0x40], !P0 ;  /* 0x104000400609afae */ /* 0x0001e8000c101d64 */
[----:B------:R0:W-:Y:S01]  /*de80*/  @!P2 LDGSTS.E.BYPASS.LTC128B.128 [R9+0x13400], desc[UR36][R6.64+0x80], !P1 ;  /* 0x134000800609afae */ /* 0x0001e2000c901d64 */
[----:B------:R-:W-:Y:S01]  /*de90*/  ISETP.GE.AND P2, PT, R5, R2, PT ;  /* 0x000000020500720c */ /* 0x000fe20003f46270 */
[----:B------:R-:W-:-:S02]  /*dea0*/  IMAD.MOV.U32 R13, RZ, RZ, R3 ;  /* 0x000000ffff0d7224 */ /* 0x000fc400078e0003 */
[----:B------:R-:W-:Y:S02]  /*deb0*/  IMAD.MOV.U32 R12, RZ, RZ, RZ ;  /* 0x000000ffff0c7224 */ /* 0x000fe400078e00ff */
[----:B------:R-:W-:-:S08]  /*dec0*/  IMAD.MOV.U32 R4, RZ, RZ, R14 ;  /* 0x000000ffff047224 */ /* 0x000fd000078e000e */
[----:B0-----:R-:W-:Y:S05]  /*ded0*/  WARPSYNC.COLLECTIVE R15, `(.L_x_10301) ;  /* 0x000000000f087348 */ /* 0x001fea0003c00000 */
[----:B------:R1:W2:Y:S02]  /*dee0*/  SHFL.IDX P6, R14, R13, R12, R11 ;  /* 0x0000000c0d0e7389 */ /* 0x0002a400000c000b */
[----:B012---:R-:W-:Y:S01]  /*def0*/  ENDCOLLECTIVE ;  /* 0x000000000000791b */ /* 0x007fe20003800000 */
.L_x_10301:
[----:B------:R-:W-:-:S05]  /*df00*/  @!P2 LEA R4, P4, R20, R4, 0x1 ;  /* 0x000000041404a211 */ /* 0x000fca00078808ff */
[----:B------:R-:W-:-:S04]  /*df10*/  @!P2 IMAD.X R0, RZ, RZ, R0, P4 ;  /* 0x000000ffff00a224 */ /* 0x000fc800020e0600 */
[----:B------:R-:W-:Y:S02]  /*df20*/  @!P2 IMAD.MOV.U32 R5, RZ, RZ, R0 ;  /* 0x000000ffff05a224 */ /* 0x000fe400078e0000 */
[----:B------:R-:W-:Y:S02]  /*df30*/  VIADD R0, R17, 0x80 ;  /* 0x0000008011007836 */ /* 0x000fe40000000000 */
[----:B------:R-:W-:Y:S01]  /*df40*/  IMAD.MOV.U32 R13, RZ, RZ, R8 ;  /* 0x000000ffff0d7224 */ /* 0x000fe200078e0008 */
[----:B------:R-:W-:Y:S01]  /*df50*/  @!PT LDS RZ, [RZ] ;  /* 0x00000000fffff984 */ /* 0x000fe20000000800 */
[----:B------:R-:W-:Y:S01]  /*df60*/  @!PT LDS RZ, [RZ] ;  /* 0x00000000fffff984 */ /* 0x000fe20000000800 */
[----:B------:R-:W-:Y:S01]  /*df70*/  @!PT LDS RZ, [RZ] ;  /* 0x00000000fffff984 */ /* 0x000fe20000000800 */
[----:B------:R0:W-:Y:S04]  /*df80*/  @!P2 LDGSTS.E.BYPASS.LTC128B.128 [R9+0xdc00], desc[UR36][R4.64], !P3 ;  /* 0x0dc000000409afae */ /* 0x0001e8000d901d64 */
[----:B------:R0:W-:Y:S04]  /*df90*/  @!P2 LDGSTS.E.BYPASS.LTC128B.128 [R9+0x10c00], desc[UR36][R4.64+0x40], !P0 ;  /* 0x10c000400409afae */ /* 0x0001e8000c101d64 */
[----:B------:R0:W-:Y:S01]  /*dfa0*/  @!P2 LDGSTS.E.BYPASS.LTC128B.128 [R9+0x13c00], desc[UR36][R4.64+0x80], !P1 ;  /* 0x13c000800409afae */ /* 0x0001e2000c901d64 */
[----:B------:R-:W-:Y:S01]  /*dfb0*/  ISETP.GE.AND P2, PT, R0, R2, PT ;  /* 0x000000020000720c */ /* 0x000fe20003f46270 */
[----:B------:R-:W-:-:S12]  /*dfc0*/  IMAD.MOV.U32 R0, RZ, RZ, R14 ;  /* 0x000000ffff007224 */ /* 0x000fd800078e000e */
[----:B0-----:R-:W-:Y:S05]  /*dfd0*/  WARPSYNC.COLLECTIVE R15, `(.L_x_10302) ;  /* 0x000000000f087348 */ /* 0x001fea0003c00000 */
[----:B------:R1:W2:Y:S02]  /*dfe0*/  SHFL.IDX P6, R14, R13, R12, R11 ;  /* 0x0000000c0d0e7389 */ /* 0x0002a400000c000b */
[----:B012---:R-:W-:Y:S01]  /*dff0*/  ENDCOLLECTIVE ;  /* 0x000000000000791b */ /* 0x007fe20003800000 */
.L_x_10302:
[----:B------:R-:W-:Y:S02]  /*e000*/  IMAD.MOV.U32 R13, RZ, RZ, R3 ;  /* 0x000000ffff0d7224 */ /* 0x000fe400078e0003 */
[----:B------:R-:W-:Y:S02]  /*e010*/  IMAD.MOV.U32 R12, RZ, RZ, 0x1 ;  /* 0x00000001ff0c7424 */ /* 0x000fe400078e00ff */
[----:B------:R-:W-:-:S07]  /*e020*/  IMAD.MOV.U32 R4, RZ, RZ, R14 ;  /* 0x000000ffff047224 */ /* 0x000fce00078e000e */
[----:B------:R-:W-:Y:S05]  /*e030*/  WARPSYNC.COLLECTIVE R15, `(.L_x_10303) ;  /* 0x000000000f087348 */ /* 0x000fea0003c00000 */
[----:B------:R0:W1:Y:S02]  /*e040*/  SHFL.IDX P6, R14, R13, R12, R11 ;  /* 0x0000000c0d0e7389 */ /* 0x00006400000c000b */
[----:B01----:R-:W-:Y:S01]  /*e050*/  ENDCOLLECTIVE ;  /* 0x000000000000791b */ /* 0x003fe20003800000 */
.L_x_10303:
[----:B------:R-:W-:-:S04]  /*e060*/  @!P2 LEA R4, P4, R20, R4, 0x1 ;  /* 0x000000041404a211 */ /* 0x000fc800078808ff */
[----:B------:R-:W-:-:S05]  /*e070*/  @!P2 IADD3.X R0, RZ, R0, RZ, P4, !PT ;  /* 0x00000000ff00a210 */ /* 0x000fca00027fe4ff */
        /* <DEDUP_REMOVED lines=12> */
.L_x_10304:
[----:B------:R-:W-:Y:S01]  /*e140*/  IMAD.MOV.U32 R8, RZ, RZ, R14 ;  /* 0x000000ffff087224 */ /* 0x000fe200078e000e */
[----:B------:R-:W-:Y:S06]  /*e150*/  BRA `(.L_x_10305) ;  /* 0xffffffc8001c7947 */ /* 0x000fec000383ffff */
.L_x_10227:
[----:B-1----:R1:W2:Y:S02]  /*e160*/  SYNCS.PHASECHK.TRANS64.TRYWAIT P0, [R23+URZ+0x2d820], R0 ;  /* 0x02d82000170075a7 */ /* 0x0022a4000800017f */
[----:B--2---:R-:W-:Y:S05]  /*e170*/  @!P0 NANOSLEEP.SYNCS 0x989680 ;  /* 0x009896800000895d */ /* 0x004fea0003900000 */
[----:B------:R-:W2:Y:S02]  /*e180*/  @!P0 SYNCS.PHASECHK.TRANS64 P0, [R23+URZ+0x2d820], R0 ;  /* 0x02d82000170085a7 */ /* 0x000ea4000800007f */
[----:B--2---:R-:W-:Y:S05]  /*e190*/  @!P0 BRA `(.L_x_10227) ;  /* 0xfffffffc00f08947 */ /* 0x004fea000383ffff */
[----:B------:R-:W-:Y:S05]  /*e1a0*/  BRA `(.L_x_10306) ;  /* 0xffffffc800847947 */ /* 0x000fea000383ffff */
.L_x_10232:
[----:B0-----:R0:W1:Y:S02]  /*e1b0*/  SYNCS.PHASECHK.TRANS64.TRYWAIT P0, [R5+URZ+0x2d840], R0 ;  /* 0x02d84000050075a7 */ /* 0x001064000800017f */
[----:B-1----:R-:W-:Y:S05]  /*e1c0*/  @!P0 NANOSLEEP.SYNCS 0x989680 ;  /* 0x009896800000895d */ /* 0x002fea0003900000 */
[----:B------:R-:W1:Y:S02]  /*e1d0*/  @!P0 SYNCS.PHASECHK.TRANS64 P0, [R5+URZ+0x2d840], R0 ;  /* 0x02d84000050085a7 */ /* 0x000e64000800007f */
[----:B-1----:R-:W-:Y:S05]  /*e1e0*/  @!P0 BRA `(.L_x_10232) ;  /* 0xfffffffc00f08947 */ /* 0x002fea000383ffff */
[----:B------:R-:W-:Y:S05]  /*e1f0*/  BRA `(.L_x_10307) ;  /* 0xffffffcc00787947 */ /* 0x000fea000383ffff */
.L_x_10233:
        /* <DEDUP_REMOVED lines=8> */
.L_x_10309:
[----:B------:R-:W-:Y:S05]  /*e280*/  BSYNC B1 ;  /* 0x0000000000017941 */ /* 0x000fea0003800000 */
.L_x_10308:
[----:B------:R-:W0:Y:S01]  /*e290*/  S2R R21, SR_TID.X ;  /* 0x0000000000157919 */ /* 0x000e220000002100 */
        /* <DEDUP_REMOVED lines=8> */
[----:B------:R-:W-:-:S12]  /*e320*/  IMAD R4, R4, 0x2, R23 ;  /* 0x0000000204047824 */ /* 0x000fd800078e0217 */
[----:B0-----:R-:W-:Y:S05]  /*e330*/  WARPSYNC.COLLECTIVE R15, `(.L_x_10310) ;  /* 0x000000000f087348 */ /* 0x001fea0003c00000 */
[----:B------:R1:W2:Y:S02]  /*e340*/  SHFL.IDX P6, R14, R13, R12, R11 ;  /* 0x0000000c0d0e7389 */ /* 0x0002a400000c000b */
[----:B012---:R-:W-:Y:S01]  /*e350*/  ENDCOLLECTIVE ;  /* 0x000000000000791b */ /* 0x007fe20003800000 */
.L_x_10310:
        /* <DEDUP_REMOVED lines=8> */
.L_x_10311:
[----:B------:R-:W-:-:S04]  /*e3e0*/  SHF.L.U32 R0, R21, 0x1, RZ ;  /* 0x0000000115007819 */ /* 0x000fc800000006ff */
[----:B------:R-:W-:-:S05]  /*e3f0*/  IADD3 R2, P0, R2, R0, RZ ;  /* 0x0000000002027210 */ /* 0x000fca0007f1e0ff */
[----:B------:R-:W-:Y:S02]  /*e400*/  IMAD.X R3, RZ, RZ, R3, P0 ;  /* 0x000000ffff037224 */ /* 0x000fe400000e0603 */
[----:B------:R-:W-:-:S03]  /*e410*/  IMAD.MOV.U32 R13, RZ, RZ, R6 ;  /* 0x000000ffff0d7224 */ /* 0x000fc600078e0006 */
        /* <DEDUP_REMOVED lines=10> */
.L_x_10312:
[----:B------:R-:W-:Y:S01]  /*e4c0*/  MOV R13, R7 ;  /* 0x00000007000d7202 */ /* 0x000fe20000000f00 */
[----:B------:R-:W-:Y:S02]  /*e4d0*/  IMAD.MOV.U32 R12, RZ, RZ, 0x2 ;  /* 0x00000002ff0c7424 */ /* 0x000fe400078e00ff */
[----:B------:R-:W-:-:S07]  /*e4e0*/  IMAD.MOV.U32 R2, RZ, RZ, R14 ;  /* 0x000000ffff027224 */ /* 0x000fce00078e000e */
[----:B------:R-:W-:Y:S05]  /*e4f0*/  WARPSYNC.COLLECTIVE R15, `(.L_x_10313) ;  /* 0x000000000f087348 */ /* 0x000fea0003c00000 */
[----:B------:R0:W1:Y:S02]  /*e500*/  SHFL.IDX P6, R14, R13, R12, R11 ;  /* 0x0000000c0d0e7389 */ /* 0x00006400000c000b */
[----:B01----:R-:W-:Y:S01]  /*e510*/  ENDCOLLECTIVE ;  /* 0x000000000000791b */ /* 0x003fe20003800000 */
.L_x_10313:
        /* <DEDUP_REMOVED lines=13> */
.L_x_10314:
[----:B------:R-:W-:Y:S02]  /*e5f0*/  IMAD.MOV.U32 R13, RZ, RZ, R7 ;  /* 0x000000ffff0d7224 */ /* 0x000fe400078e0007 */
[----:B------:R-:W-:Y:S02]  /*e600*/  IMAD.MOV.U32 R12, RZ, RZ, 0x3 ;  /* 0x00000003ff0c7424 */ /* 0x000fe400078e00ff */
[----:B------:R-:W-:-:S07]  /*e610*/  IMAD.MOV.U32 R2, RZ, RZ, R14 ;  /* 0x000000ffff027224 */ /* 0x000fce00078e000e */
[----:B------:R-:W-:Y:S05]  /*e620*/  WARPSYNC.COLLECTIVE R15, `(.L_x_10315) ;  /* 0x000000000f087348 */ /* 0x000fea0003c00000 */
[----:B------:R0:W1:Y:S02]  /*e630*/  SHFL.IDX P6, R14, R13, R12, R11 ;  /* 0x0000000c0d0e7389 */ /* 0x00006400000c000b */
[----:B01----:R-:W-:Y:S01]  /*e640*/  ENDCOLLECTIVE ;  /* 0x000000000000791b */ /* 0x003fe20003800000 */
.L_x_10315:
[----:B------:R-:W-:-:S05]  /*e650*/  IADD3 R2, P0, R2, R0, RZ ;  /* 0x0000000002027210 */ /* 0x000fca0007f1e0ff */
[----:B------:R-:W-:-:S05]  /*e660*/  IMAD.X R3, RZ, RZ, R21, P0 ;  /* 0x000000ffff037224 */ /* 0x000fca00000e0615 */
[----:B------:R-:W-:Y:S01]  /*e670*/  @!PT LDS RZ, [RZ] ;  /* 0x00000000fffff984 */ /* 0x000fe20000000800 */
[----:B------:R-:W-:Y:S01]  /*e680*/  @!PT LDS RZ, [RZ] ;  /* 0x00000000fffff984 */ /* 0x000fe20000000800 */
[----:B------:R-:W-:Y:S01]  /*e690*/  @!PT LDS RZ, [RZ] ;  /* 0x00000000fffff984 */ /* 0x000fe20000000800 */
[----:B------:R0:W-:Y:S01]  /*e6a0*/  LDGSTS.E.BYPASS.LTC128B.128 [R4+0x16400], desc[UR36][R2.64], !P1 ;  /* 0x1640000002047fae */ /* 0x0001e2000c901d64 */
[----:B------:R-:W-:Y:S02]  /*e6b0*/  MOV R13, R6 ;  /* 0x00000006000d7202 */ /* 0x000fe40000000f00 */
[----:B------:R-:W-:Y:S01]  /*e6c0*/  LOP3.LUT P1, RZ, R22, 0x80, RZ, 0xc0, !PT ;  /* 0x0000008016ff7812 */ /* 0x000fe2000782c0ff */
[----:B------:R0:W-:Y:S04]  /*e6d0*/  LDGSTS.E.BYPASS.LTC128B.128 [R4+0x18400], desc[UR36][R2.64+0x40], !P5 ;  /* 0x1840004002047fae */ /* 0x0001e8000e901d64 */
[----:B------:R0:W-:Y:S01]  /*e6e0*/  LDGSTS.E.BYPASS.LTC128B.128 [R4+0x1a400], desc[UR36][R2.64+0x80], !P4 ;  /* 0x1a40008002047fae */ /* 0x0001e2000e101d64 */
[----:B------:R-:W-:-:S07]  /*e6f0*/  IMAD.MOV.U32 R21, RZ, RZ, R14 ;  /* 0x000000ffff157224 */ /* 0x000fce00078e000e */
[----:B0-----:R-:W-:Y:S05]  /*e700*/  WARPSYNC.COLLECTIVE R15, `(.L_x_10316) ;  /* 0x000000000f087348 */ /* 0x001fea0003c00000 */
[----:B------:R1:W2:Y:S02]  /*e710*/  SHFL.IDX P6, R14, R13, R12, R11 ;  /* 0x0000000c0d0e7389 */ /* 0x0002a400000c000b */
[----:B012---:R-:W-:Y:S01]  /*e720*/  ENDCOLLECTIVE ;  /* 0x000000000000791b */ /* 0x007fe20003800000 */
.L_x_10316:
[----:B------:R-:W-:Y:S01]  /*e730*/  IMAD.MOV.U32 R2, RZ, RZ, R14 ;  /* 0x000000ffff027224 */ /* 0x000fe200078e000e */
[----:B------:R-:W-:Y:S06]  /*e740*/  BRA `(.L_x_10317) ;  /* 0xffffffcc00187947 */ /* 0x000fec000383ffff */
.L_x_10238:
[----:B-1----:R1:W2:Y:S02]  /*e750*/  SYNCS.PHASECHK.TRANS64.TRYWAIT P0, [R5+URZ+0x2d860], R2 ;  /* 0x02d86002050075a7 */ /* 0x0022a4000800017f */
[----:B--2---:R-:W-:Y:S05]  /*e760*/  @!P0 NANOSLEEP.SYNCS 0x989680 ;  /* 0x009896800000895d */ /* 0x004fea0003900000 */
[----:B------:R-:W2:Y:S02]  /*e770*/  @!P0 SYNCS.PHASECHK.TRANS64 P0, [R5+URZ+0x2d860], R2 ;  /* 0x02d86002050085a7 */ /* 0x000ea4000800007f */
[----:B--2---:R-:W-:Y:S05]  /*e780*/  @!P0 BRA `(.L_x_10238) ;  /* 0xfffffffc00f08947 */ /* 0x004fea000383ffff */
[----:B------:R-:W-:Y:S05]  /*e790*/  BRA `(.L_x_10318) ;  /* 0xffffffcc007c7947 */ /* 0x000fea000383ffff */
.L_x_10239:
        /* <DEDUP_REMOVED lines=8> */
.L_x_10320:
[----:B------:R-:W-:Y:S05]  /*e820*/  BSYNC B1 ;  /* 0x0000000000017941 */ /* 0x000fea0003800000 */
.L_x_10319:
        /* <DEDUP_REMOVED lines=9> */
.L_x_10321:
[----:B------:R-:W-:Y:S02]  /*e8c0*/  IMAD.MOV.U32 R13, RZ, RZ, R25 ;  /* 0x000000ffff0d7224 */ /* 0x000fe400078e0019 */
[----:B------:R-:W-:Y:S02]  /*e8d0*/  IMAD.MOV.U32 R12, RZ, RZ, 0x1 ;  /* 0x00000001ff0c7424 */ /* 0x000fe400078e00ff */
[----:B------:R-:W-:-:S07]  /*e8e0*/  IMAD.MOV.U32 R2, RZ, RZ, R14 ;  /* 0x000000ffff027224 */ /* 0x000fce00078e000e */
[----:B------:R-:W-:Y:S05]  /*e8f0*/  WARPSYNC.COLLECTIVE R15, `(.L_x_10322) ;  /* 0x000000000f087348 */ /* 0x000fea0003c00000 */
[----:B------:R0:W1:Y:S02]  /*e900*/  SHFL.IDX P6, R14, R13, R12, R11 ;  /* 0x0000000c0d0e7389 */ /* 0x00006400000c000b */
[----:B01----:R-:W-:Y:S01]  /*e910*/  ENDCOLLECTIVE ;  /* 0x000000000000791b */ /* 0x003fe20003800000 */
.L_x_10322:
        /* <DEDUP_REMOVED lines=16> */
.L_x_10323:
[----:B------:R-:W-:Y:S02]  /*ea20*/  IMAD.MOV.U32 R13, RZ, RZ, R25 ;  /* 0x000000ffff0d7224 */ /* 0x000fe400078e0019 */
[----:B------:R-:W-:Y:S01]  /*ea30*/  IMAD.MOV.U32 R12, RZ, RZ, 0x2 ;  /* 0x00000002ff0c7424 */ /* 0x000fe200078e00ff */
[----:B------:R-:W-:-:S07]  /*ea40*/  MOV R2, R14 ;  /* 0x0000000e00027202 */ /* 0x000fce0000000f00 */
[----:B------:R-:W-:Y:S05]  /*ea50*/  WARPSYNC.COLLECTIVE R15, `(.L_x_10324) ;  /* 0x000000000f087348 */ /* 0x000fea0003c00000 */
[----:B------:R0:W1:Y:S02]  /*ea60*/  SHFL.IDX P6, R14, R13, R12, R11 ;  /* 0x0000000c0d0e7389 */ /* 0x00006400000c000b */
[----:B01----:R-:W-:Y:S01]  /*ea70*/  ENDCOLLECTIVE ;  /* 0x000000000000791b */ /* 0x003fe20003800000 */
.L_x_10324:
        /* <DEDUP_REMOVED lines=16> */
.L_x_10325:
[----:B------:R-:W-:Y:S01]  /*eb80*/  IMAD.MOV.U32 R13, RZ, RZ, R25 ;  /* 0x000000ffff0d7224 */ /* 0x000fe200078e0019 */
[----:B------:R-:W-:Y:S01]  /*eb90*/  MOV R12, 0x3 ;  /* 0x00000003000c7802 */ /* 0x000fe20000000f00 */
[----:B------:R-:W-:-:S07]  /*eba0*/  IMAD.MOV.U32 R2, RZ, RZ, R14 ;  /* 0x000000ffff027224 */ /* 0x000fce00078e000e */
[----:B------:R-:W-:Y:S05]  /*ebb0*/  WARPSYNC.COLLECTIVE R15, `(.L_x_10326) ;  /* 0x000000000f087348 */ /* 0x000fea0003c00000 */
[----:B------:R0:W1:Y:S02]  /*ebc0*/  SHFL.IDX P6, R14, R13, R12, R11 ;  /* 0x0000000c0d0e7389 */ /* 0x00006400000c000b */
[----:B01----:R-:W-:Y:S01]  /*ebd0*/  ENDCOLLECTIVE ;  /* 0x000000000000791b */ /* 0x003fe20003800000 */
.L_x_10326:
        /* <DEDUP_REMOVED lines=13> */
.L_x_10327:
        /* <DEDUP_REMOVED lines=8> */
.L_x_10247:
[----:B-1----:R1:W2:Y:S02]  /*ed30*/  SYNCS.PHASECHK.TRANS64.TRYWAIT P0, [R0+URZ+0x2d860], R3 ;  /* 0x02d86003000075a7 */ /* 0x0022a4000800017f */
[----:B--2---:R-:W-:Y:S05]  /*ed40*/  @!P0 NANOSLEEP.SYNCS 0x989680 ;  /* 0x009896800000895d */ /* 0x004fea0003900000 */
[----:B------:R-:W2:Y:S02]  /*ed50*/  @!P0 SYNCS.PHASECHK.TRANS64 P0, [R0+URZ+0x2d860], R3 ;  /* 0x02d86003000085a7 */ /* 0x000ea4000800007f */
[----:B--2---:R-:W-:Y:S05]  /*ed60*/  @!P0 BRA `(.L_x_10247) ;  /* 0xfffffffc00f08947 */ /* 0x004fea000383ffff */
[----:B------:R-:W-:Y:S05]  /*ed70*/  BRA `(.L_x_10329) ;  /* 0xffffffd000107947 */ /* 0x000fea000383ffff */
.L_x_10248:
        /* <DEDUP_REMOVED lines=8> */
.L_x_10331:
[----:B------:R-:W-:Y:S05]  /*ee00*/  BSYNC B0 ;  /* 0x0000000000007941 */ /* 0x000fea0003800000 */
.L_x_10330:
[----:B------:R-:W0:Y:S01]  /*ee10*/  S2R R2, SR_TID.X ;  /* 0x0000000000027919 */ /* 0x000e220000002100 */
[----:B------:R-:W-:Y:S01]  /*ee20*/  MOV R13, R24 ;  /* 0x00000018000d7202 */ /* 0x000fe20000000f00 */
[----:B------:R-:W-:Y:S02]  /*ee30*/  IMAD.MOV.U32 R12, RZ, RZ, RZ ;  /* 0x000000ffff0c7224 */ /* 0x000fe400078e00ff */
[----:B------:R-:W-:Y:S02]  /*ee40*/  IMAD.MOV.U32 R11, RZ, RZ, 0x1c1f ;  /* 0x00001c1fff0b7424 */ /* 0x000fe400078e00ff */
[----:B------:R-:W-:Y:S02]  /*ee50*/  IMAD.MOV.U32 R15, RZ, RZ, -0x1 ;  /* 0xffffffffff0f7424 */ /* 0x000fe400078e00ff */
[----:B------:R-:W-:Y:S02]  /*ee60*/  IMAD.MOV.U32 R3, RZ, RZ, R14 ;  /* 0x000000ffff037224 */ /* 0x000fe400078e000e */
[----:B------:R-:W-:-:S07]  /*ee70*/  IMAD R4, R4, 0x2, R23 ;  /* 0x0000000204047824 */ /* 0x000fce00078e0217 */
[----:B0-----:R-:W-:Y:S05]  /*ee80*/  WARPSYNC.COLLECTIVE R15, `(.L_x_10332) ;  /* 0x000000000f087348 */ /* 0x001fea0003c00000 */
[----:B------:R1:W2:Y:S02]  /*ee90*/  SHFL.IDX P6, R14, R13, R12, R11 ;  /* 0x0000000c0d0e7389 */ /* 0x0002a400000c000b */
[----:B012---:R-:W-:Y:S01]  /*eea0*/  ENDCOLLECTIVE ;  /* 0x000000000000791b */ /* 0x007fe20003800000 */
.L_x_10332:
[----:B------:R-:W-:Y:S01]  /*eeb0*/  ULDC UR4, c[0x0][0x2f4] ;  /* 0x0000bd0000047ab9 */ /* 0x000fe20000000800 */
[----:B------:R-:W-:Y:S01]  /*eec0*/  IMAD.MOV.U32 R13, RZ, RZ, R25 ;  /* 0x000000ffff0d7224 */ /* 0x000fe200078e0019 */
[----:B------:R-:W-:Y:S01]  /*eed0*/  MOV R12, 0x1 ;  /* 0x00000001000c7802 */ /* 0x000fe20000000f00 */
[----:B------:R-:W-:-:S05]  /*eee0*/  IMAD.SHL.U32 R7, R2, 0x8, RZ ;  /* 0x0000000802077824 */ /* 0x000fca00078e00ff */
[----:B------:R-:W-:-:S04]  /*eef0*/  LOP3.LUT R7, R7, 0x18, RZ, 0xc0, !PT ;  /* 0x0000001807077812 */ /* 0x000fc800078ec0ff */
[C---:B------:R-:W-:Y:S01]  /*ef00*/  ISETP.GE.AND P2, PT, R7.reuse, UR4, PT ;  /* 0x0000000407007c0c */ /* 0x040fe2000bf46270 */
[C---:B------:R-:W-:Y:S01]  /*ef10*/  IMAD.SHL.U32 R5, R7.reuse, 0x2, RZ ;  /* 0x0000000207057824 */ /* 0x040fe200078e00ff */
[C---:B------:R-:W-:Y:S02]  /*ef20*/  LOP3.LUT R8, R7.reuse, 0x20, RZ, 0xfc, !PT ;  /* 0x0000002007087812 */ /* 0x040fe400078efcff */
[----:B------:R-:W-:Y:S02]  /*ef30*/  LOP3.LUT R7, R7, 0x40, RZ, 0xfc, !PT ;  /* 0x0000004007077812 */ /* 0x000fe400078efcff */
[----:B------:R-:W-:Y:S02]  /*ef40*/  IADD3 R2, P0, R14, R5, RZ ;  /* 0x000000050e027210 */ /* 0x000fe40007f1e0ff */
[----:B------:R-:W-:Y:S02]  /*ef50*/  ISETP.LT.OR P3, PT, R6, 0x1, P2 ;  /* 0x000000010600780c */ /* 0x000fe40001761670 */
[----:B------:R-:W-:Y:S01]  /*ef60*/  ISETP.GE.AND P1, PT, R8, UR4, PT ;  /* 0x0000000408007c0c */ /* 0x000fe2000bf26270 */
[----:B------:R-:W-:Y:S01]  /*ef70*/  IMAD.X R3, RZ, RZ, R3, P0 ;  /* 0x000000ffff037224 */ /* 0x000fe200000e0603 */
[----:B------:R-:W-:-:S13]  /*ef80*/  ISETP.GE.AND P0, PT, R7, UR4, PT ;  /* 0x0000000407007c0c */ /* 0x000fda000bf06270 */
[----:B------:R-:W-:Y:S05]  /*ef90*/  WARPSYNC.COLLECTIVE R15, `(.L_x_10333) ;  /* 0x000000000f087348 */ /* 0x000fea0003c00000 */
[----:B------:R0:W1:Y:S02]  /*efa0*/  SHFL.IDX P6, R14, R13, R12, R11 ;  /* 0x0000000c0d0e7389 */ /* 0x00006400000c000b */
[----:B01----:R-:W-:Y:S01]  /*efb0*/  ENDCOLLECTIVE ;  /* 0x000000000000791b */ /* 0x003fe20003800000 */
.L_x_10333:
[C---:B------:R-:W-:Y:S01]  /*efc0*/  ISETP.LT.OR P4, PT, R6.reuse, 0x1, P1 ;  /* 0x000000010600780c */ /* 0x040fe20000f81670 */
[----:B------:R-:W-:Y:S01]  /*efd0*/  @!PT LDS RZ, [RZ] ;  /* 0x00000000fffff984 */ /* 0x000fe20000000800 */
[----:B------:R-:W-:Y:S01]  /*efe0*/  @!PT LDS RZ, [RZ] ;  /* 0x00000000fffff984 */ /* 0x000fe20000000800 */
[----:B------:R-:W-:Y:S01]  /*eff0*/  @!PT LDS RZ, [RZ] ;  /* 0x00000000fffff984 */ /* 0x000fe20000000800 */
[----:B------:R-:W-:Y:S01]  /*f000*/  LDGSTS.E.BYPASS.LTC128B.128 [R4+0x400], desc[UR36][R2.64], !P3 ;  /* 0x0040000002047fae */ /* 0x000fe2000d901d64 */
[----:B------:R-:W-:Y:S01]  /*f010*/  ISETP.LT.OR P3, PT, R6, 0x1, P0 ;  /* 0x000000010600780c */ /* 0x000fe20000761670 */
[----:B------:R-:W-:-:S10]  /*f020*/  IMAD.MOV.U32 R13, RZ, RZ, R24 ;  /* 0x000000ffff0d7224 */ /* 0x000fd400078e0018 */
[----:B------:R-:W-:Y:S04]  /*f030*/  LDGSTS.E.BYPASS.LTC128B.128 [R4+0x2400], desc[UR36][R2.64+0x40], !P4 ;  /* 0x0240004002047fae */ /* 0x000fe8000e101d64 */
[----:B------:R0:W-:Y:S01]  /*f040*/  LDGSTS.E.BYPASS.LTC128B.128 [R4+0x4400], desc[UR36][R2.64+0x80], !P3 ;  /* 0x0440008002047fae */ /* 0x0001e2000d901d64 */
[----:B------:R-:W-:Y:S01]  /*f050*/  ISETP.LT.OR P3, PT, R6, 0x21, P2 ;  /* 0x000000210600780c */ /* 0x000fe20001761670 */
[----:B0-----:R-:W-:-:S12]  /*f060*/  IMAD.MOV.U32 R3, RZ, RZ, R14 ;  /* 0x000000ffff037224 */ /* 0x001fd800078e000e */
[----:B------:R-:W-:Y:S05]  /*f070*/  WARPSYNC.COLLECTIVE R15, `(.L_x_10334) ;  /* 0x000000000f087348 */ /* 0x000fea0003c00000 */
[----:B------:R0:W1:Y:S02]  /*f080*/  SHFL.IDX P6, R14, R13, R12, R11 ;  /* 0x0000000c0d0e7389 */ /* 0x00006400000c000b */
[----:B01----:R-:W-:Y:S01]  /*f090*/  ENDCOLLECTIVE ;  /* 0x000000000000791b */ /* 0x003fe20003800000 */
.L_x_10334:
[----:B------:R-:W-:Y:S02]  /*f0a0*/  IMAD.MOV.U32 R13, RZ, RZ, R25 ;  /* 0x000000ffff0d7224 */ /* 0x000fe400078e0019 */
[----:B------:R-:W-:Y:S01]  /*f0b0*/  IMAD.MOV.U32 R12, RZ, RZ, 0x2 ;  /* 0x00000002ff0c7424 */ /* 0x000fe200078e00ff */
[----:B------:R-:W-:-:S13]  /*f0c0*/  IADD3 R2, P4, R14, R5, RZ ;  /* 0x000000050e027210 */ /* 0x000fda0007f9e0ff */
[----:B------:R-:W-:Y:S05]  /*f0d0*/  WARPSYNC.COLLECTIVE R15, `(.L_x_10335) ;  /* 0x000000000f087348 */ /* 0x000fea0003c00000 */
[----:B------:R0:W1:Y:S02]  /*f0e0*/  SHFL.IDX P6, R14, R13, R12, R11 ;  /* 0x0000000c0d0e7389 */ /* 0x00006400000c000b */
[----:B01----:R-:W-:Y:S01]  /*f0f0*/  ENDCOLLECTIVE ;  /* 0x000000000000791b */ /* 0x003fe20003800000 */
.L_x_10335:
[----:B------:R-:W-:Y:S01]  /*f100*/  IMAD.X R3, RZ, RZ, R3, P4 ;  /* 0x000000ffff037224 */ /* 0x000fe200020e0603 */
[----:B------:R-:W-:-:S04]  /*f110*/  ISETP.LT.OR P4, PT, R6, 0x21, P1 ;  /* 0x000000210600780c */ /* 0x000fc80000f81670 */
[----:B------:R-:W-:Y:S01]  /*f120*/  @!PT LDS RZ, [RZ] ;  /* 0x00000000fffff984 */ /* 0x000fe20000000800 */
[----:B------:R-:W-:Y:S01]  /*f130*/  @!PT LDS RZ, [RZ] ;  /* 0x00000000fffff984 */ /* 0x000fe20000000800 */
[----:B------:R-:W-:Y:S01]  /*f140*/  @!PT LDS RZ, [RZ] ;  /* 0x00000000fffff984 */ /* 0x000fe20000000800 */
[----:B------:R-:W-:Y:S01]  /*f150*/  LDGSTS.E.BYPASS.LTC128B.128 [R4+0xc00], desc[UR36][R2.64], !P3 ;  /* 0x00c0000002047fae */ /* 0x000fe2000d901d64 */
[----:B------:R-:W-:Y:S01]  /*f160*/  ISETP.LT.OR P3, PT, R6, 0x21, P0 ;  /* 0x000000210600780c */ /* 0x000fe20000761670 */
[----:B------:R-:W-:-:S07]  /*f170*/  IMAD.MOV.U32 R13, RZ, RZ, R24 ;  /* 0x000000ffff0d7224 */ /* 0x000fce00078e0018 */
[----:B------:R-:W-:Y:S05]  /*f180*/  LDGSTS.E.BYPASS.LTC128B.128 [R4+0x2c00], desc[UR36][R2.64+0x40], !P4 ;  /* 0x02c0004002047fae */ /* 0x000fea000e101d64 */
[----:B------:R0:W-:Y:S01]  /*f190*/  LDGSTS.E.BYPASS.LTC128B.128 [R4+0x4c00], desc[UR36][R2.64+0x80], !P3 ;  /* 0x04c0008002047fae */ /* 0x0001e2000d901d64 */
[----:B------:R-:W-:Y:S01]  /*f1a0*/  ISETP.LT.OR P3, PT, R6, 0x41, P2 ;  /* 0x000000410600780c */ /* 0x000fe20001761670 */
[----:B0-----:R-:W-:-:S12]  /*f1b0*/  IMAD.MOV.U32 R3, RZ, RZ, R14 ;  /* 0x000000ffff037224 */ /* 0x001fd800078e000e */
[----:B------:R-:W-:Y:S05]  /*f1c0*/  WARPSYNC.COLLECTIVE R15, `(.L_x_10336) ;  /* 0x000000000f087348 */ /* 0x000fea0003c00000 */
[----:B------:R0:W1:Y:S02]  /*f1d0*/  SHFL.IDX P6, R14, R13, R12, R11 ;  /* 0x0000000c0d0e7389 */ /* 0x00006400000c000b */
[----:B01----:R-:W-:Y:S01]  /*f1e0*/  ENDCOLLECTIVE ;  /* 0x000000000000791b */ /* 0x003fe20003800000 */
.L_x_10336:
[----:B------:R-:W-:Y:S01]  /*f1f0*/  MOV R13, R25 ;  /* 0x00000019000d7202 */ /* 0x000fe20000000f00 */
[----:B------:R-:W-:Y:S01]  /*f200*/  IMAD.MOV.U32 R12, RZ, RZ, 0x3 ;  /* 0x00000003ff0c7424 */ /* 0x000fe200078e00ff */
[----:B------:R-:W-:-:S13]  /*f210*/  IADD3 R2, P4, R14, R5, RZ ;  /* 0x000000050e027210 */ /* 0x000fda0007f9e0ff */
[----:B------:R-:W-:Y:S05]  /*f220*/  WARPSYNC.COLLECTIVE R15, `(.L_x_10337) ;  /* 0x000000000f087348 */ /* 0x000fea0003c00000 */
[----:B------:R0:W1:Y:S02]  /*f230*/  SHFL.IDX P6, R14, R13, R12, R11 ;  /* 0x0000000c0d0e7389 */ /* 0x00006400000c000b */
[----:B01----:R-:W-:Y:S01]  /*f240*/  ENDCOLLECTIVE ;  /* 0x000000000000791b */ /* 0x003fe20003800000 */
.L_x_10337:
        /* <DEDUP_REMOVED lines=14> */
.L_x_10338:
[----:B------:R-:W-:Y:S05]  /*f330*/  BRA `(.L_x_10339) ;  /* 0xffffffcc00847947 */ /* 0x000fea000383ffff */
.L_x_10253:
        /* <DEDUP_REMOVED lines=8> */
.L_x_10341:
[----:B------:R-:W-:Y:S05]  /*f3c0*/  BSYNC B0 ;  /* 0x0000000000007941 */ /* 0x000fea0003800000 */
.L_x_10340:
        /* <DEDUP_REMOVED lines=9> */
.L_x_10342:
[----:B------:R-:W-:Y:S02]  /*f460*/  ULDC UR4, c[0x0][0xc3c] ;  /* 0x00030f0000047ab9 */ /* 0x000fe40000000800 */
[----:B------:R-:W-:-:S13]  /*f470*/  ISETP.GE.OR P1, PT, R5, UR4, !P0 ;  /* 0x0000000405007c0c */ /* 0x000fda000c726670 */
[----:B------:R-:W0:Y:S01]  /*f480*/  @!P1 LDC.64 R2, c[0x0][0xc80] ;  /* 0x00032000ff029b82 */ /* 0x000e220000000a00 */
[----:B------:R-:W-:Y:S01]  /*f490*/  MOV R11, RZ ;  /* 0x000000ff000b7202 */ /* 0x000fe20000000f00 */
[----:B------:R-:W-:Y:S02]  /*f4a0*/  IMAD.MOV.U32 R4, RZ, RZ, R14 ;  /* 0x000000ffff047224 */ /* 0x000fe400078e000e */
[----:B0-----:R-:W-:-:S06]  /*f4b0*/  @!P1 IMAD.WIDE R2, R5, 0x4, R2 ;  /* 0x0000000405029825 */ /* 0x001fcc00078e0202 */
[----:B------:R0:W2:Y:S01]  /*f4c0*/  @!P1 LDG.E R3, desc[UR36][R2.64] ;  /* 0x0000002402039981 */ /* 0x0000a2000c1e1900 */
[C---:B------:R-:W-:Y:S02]  /*f4d0*/  ISETP.GE.U32.AND P2, PT, R8.reuse, 0x2, PT ;  /* 0x000000020800780c */ /* 0x040fe40003f46070 */
[C---:B------:R-:W-:Y:S02]  /*f4e0*/  ISETP.GE.U32.AND P3, PT, R8.reuse, 0x4, PT ;  /* 0x000000040800780c */ /* 0x040fe40003f66070 */
[C---:B------:R-:W-:Y:S02]  /*f4f0*/  ISETP.GE.U32.AND P4, PT, R8.reuse, 0x8, PT ;  /* 0x000000080800780c */ /* 0x040fe40003f86070 */
[C---:B------:R-:W-:Y:S01]  /*f500*/  ISETP.GE.U32.AND P5, PT, R8.reuse, 0x10, PT ;  /* 0x000000100800780c */ /* 0x040fe20003fa6070 */
[----:B0-----:R-:W-:Y:S02]  /*f510*/  IMAD.MOV.U32 R2, RZ, RZ, RZ ;  /* 0x000000ffff027224 */ /* 0x001fe400078e00ff */
[----:B--2---:R-:W-:Y:S01]  /*f520*/  @!P1 IMAD.MOV.U32 R2, RZ, RZ, R3 ;  /* 0x000000ffff029224 */ /* 0x004fe200078e0003 */
[----:B------:R-:W-:-:S03]  /*f530*/  ISETP.NE.AND P1, PT, R8, RZ, PT ;  /* 0x000000ff0800720c */ /* 0x000fc60003f25270 */
[----:B------:R-:W-:-:S10]  /*f540*/  IMAD.MOV.U32 R13, RZ, RZ, R2 ;  /* 0x000000ffff0d7224 */ /* 0x000fd400078e0002 */
[----:B------:R-:W-:Y:S05]  /*f550*/  WARPSYNC.COLLECTIVE R15, `(.L_x_10343) ;  /* 0x000000000f087348 */ /* 0x000fea0003c00000 */
[----:B------:R0:W1:Y:S02]  /*f560*/  SHFL.UP P6, R14, R13, R12, R11 ;  /* 0x0400000c0d0e7389 */ /* 0x00006400000c000b */
[----:B01----:R-:W-:Y:S01]  /*f570*/  ENDCOLLECTIVE ;  /* 0x000000000000791b */ /* 0x003fe20003800000 */
.L_x_10343:
[----:B------:R-:W-:Y:S01]  /*f580*/  IMAD.MOV.U32 R12, RZ, RZ, 0x2 ;  /* 0x00000002ff0c7424 */ /* 0x000fe200078e00ff */
[----:B------:R-:W-:-:S05]  /*f590*/  SEL R5, R14, RZ, P1 ;  /* 0x000000ff0e057207 */ /* 0x000fca0000800000 */
[----:B------:R-:W-:-:S04]  /*f5a0*/  IMAD.IADD R5, R2, 0x1, R5 ;  /* 0x0000000102057824 */ /* 0x000fc800078e0205 */
[----:B------:R-:W-:-:S07]  /*f5b0*/  IMAD.MOV.U32 R13, RZ, RZ, R5 ;  /* 0x000000ffff0d7224 */ /* 0x000fce00078e0005 */
[----:B------:R-:W-:Y:S05]  /*f5c0*/  WARPSYNC.COLLECTIVE R15, `(.L_x_10344) ;  /* 0x000000000f087348 */ /* 0x000fea0003c00000 */
[----:B------:R0:W1:Y:S02]  /*f5d0*/  SHFL.UP P6, R14, R13, R12, R11 ;  /* 0x0400000c0d0e7389 */ /* 0x00006400000c000b */
[----:B01----:R-:W-:Y:S01]  /*f5e0*/  ENDCOLLECTIVE ;  /* 0x000000000000791b */ /* 0x003fe20003800000 */
.L_x_10344:
[----:B------:R-:W-:Y:S01]  /*f5f0*/  IMAD.MOV.U32 R12, RZ, RZ, 0x4 ;  /* 0x00000004ff0c7424 */ /* 0x000fe200078e00ff */
[----:B------:R-:W-:-:S05]  /*f600*/  SEL R6, R14, RZ, P2 ;  /* 0x000000ff0e067207 */ /* 0x000fca0001000000 */
[----:B------:R-:W-:-:S04]  /*f610*/  IMAD.IADD R6, R5, 0x1, R6 ;  /* 0x0000000105067824 */ /* 0x000fc800078e0206 */
[----:B------:R-:W-:-:S07]  /*f620*/  IMAD.MOV.U32 R13, RZ, RZ, R6 ;  /* 0x000000ffff0d7224 */ /* 0x000fce00078e0006 */
[----:B------:R-:W-:Y:S05]  /*f630*/  WARPSYNC.COLLECTIVE R15, `(.L_x_10345) ;  /* 0x000000000f087348 */ /* 0x000fea0003c00000 */
[----:B------:R0:W1:Y:S02]  /*f640*/  SHFL.UP P6, R14, R13, R12, R11 ;  /* 0x0400000c0d0e7389 */ /* 0x00006400000c000b */
[----:B01----:R-:W-:Y:S01]  /*f650*/  ENDCOLLECTIVE ;  /* 0x000000000000791b */ /* 0x003fe20003800000 */
.L_x_10345:
[----:B------:R-:W-:Y:S02]  /*f660*/  MOV R12, 0x8 ;  /* 0x00000008000c7802 */ /* 0x000fe40000000f00 */
[----:B------:R-:W-:-:S05]  /*f670*/  SEL R7, R14, RZ, P3 ;  /* 0x000000ff0e077207 */ /* 0x000fca0001800000 */
[----:B------:R-:W-:-:S04]  /*f680*/  IMAD.IADD R7, R6, 0x1, R7 ;  /* 0x0000000106077824 */ /* 0x000fc800078e0207 */
[----:B------:R-:W-:-:S07]  /*f690*/  IMAD.MOV.U32 R13, RZ, RZ, R7 ;  /* 0x000000ffff0d7224 */ /* 0x000fce00078e0007 */
[----:B------:R-:W-:Y:S05]  /*f6a0*/  WARPSYNC.COLLECTIVE R15, `(.L_x_10346) ;  /* 0x000000000f087348 */ /* 0x000fea0003c00000 */
[----:B------:R0:W1:Y:S02]  /*f6b0*/  SHFL.UP P6, R14, R13, R12, R11 ;  /* 0x0400000c0d0e7389 */ /* 0x00006400000c000b */
[----:B01----:R-:W-:Y:S01]  /*f6c0*/  ENDCOLLECTIVE ;  /* 0x000000000000791b */ /* 0x003fe20003800000 */
.L_x_10346:
[----:B------:R-:W-:Y:S01]  /*f6d0*/  IMAD.MOV.U32 R12, RZ, RZ, 0x10 ;  /* 0x00000010ff0c7424 */ /* 0x000fe200078e00ff */
[----:B------:R-:W-:-:S05]  /*f6e0*/  SEL R14, R14, RZ, P4 ;  /* 0x000000ff0e0e7207 */ /* 0x000fca0002000000 */
[----:B------:R-:W-:-:S04]  /*f6f0*/  IMAD.IADD R5, R7, 0x1, R14 ;  /* 0x0000000107057824 */ /* 0x000fc800078e020e */
[----:B------:R-:W-:-:S07]  /*f700*/  IMAD.MOV.U32 R13, RZ, RZ, R5 ;  /* 0x000000ffff0d7224 */ /* 0x000fce00078e0005 */
[----:B------:R-:W-:Y:S05]  /*f710*/  WARPSYNC.COLLECTIVE R15, `(.L_x_10347) ;  /* 0x000000000f087348 */ /* 0x000fea0003c00000 */
[----:B------:R0:W1:Y:S02]  /*f720*/  SHFL.UP P6, R14, R13, R12, R11 ;  /* 0x0400000c0d0e7389 */ /* 0x00006400000c000b */
[----:B01----:R-:W-:Y:S01]  /*f730*/  ENDCOLLECTIVE ;  /* 0x000000000000791b */ /* 0x003fe20003800000 */
.L_x_10347:
        /* <DEDUP_REMOVED lines=8> */
.L_x_10348:
[----:B------:R-:W-:Y:S05]  /*f7c0*/  BRA `(.L_x_10349) ;  /* 0xffffffcc00987947 */ /* 0x000fea000383ffff */
.L_x_10258:
        /* <DEDUP_REMOVED lines=8> */
.L_x_10351:
[----:B------:R-:W-:Y:S05]  /*f850*/  BSYNC B0 ;  /* 0x0000000000007941 */ /* 0x000fea0003800000 */
.L_x_10350:
        /* <DEDUP_REMOVED lines=8> */
.L_x_10352:
[----:B------:R-:W-:Y:S02]  /*f8e0*/  MOV R12, 0x4 ;  /* 0x00000004000c7802 */ /* 0x000fe40000000f00 */
[----:B------:R-:W-:-:S05]  /*f8f0*/  SEL R14, R14, RZ, P2 ;  /* 0x000000ff0e0e7207 */ /* 0x000fca0001000000 */
[----:B------:R-:W-:-:S04]  /*f900*/  IMAD.IADD R3, R13, 0x1, R14 ;  /* 0x000000010d037824 */ /* 0x000fc800078e020e */
[----:B------:R-:W-:-:S07]  /*f910*/  IMAD.MOV.U32 R13, RZ, RZ, R3 ;  /* 0x000000ffff0d7224 */ /* 0x000fce00078e0003 */
[----:B------:R-:W-:Y:S05]  /*f920*/  WARPSYNC.COLLECTIVE R15, `(.L_x_10353) ;  /* 0x000000000f087348 */ /* 0x000fea0003c00000 */
[----:B------:R0:W1:Y:S02]  /*f930*/  SHFL.UP P6, R14, R13, R12, R11 ;  /* 0x0400000c0d0e7389 */ /* 0x00006400000c000b */
[----:B01----:R-:W-:Y:S01]  /*f940*/  ENDCOLLECTIVE ;  /* 0x000000000000791b */ /* 0x003fe20003800000 */
.L_x_10353:
[----:B------:R-:W-:Y:S01]  /*f950*/  IMAD.MOV.U32 R12, RZ, RZ, 0x8 ;  /* 0x00000008ff0c7424 */ /* 0x000fe200078e00ff */
[----:B------:R-:W-:-:S05]  /*f960*/  SEL R14, R14, RZ, P3 ;  /* 0x000000ff0e0e7207 */ /* 0x000fca0001800000 */
[----:B------:R-:W-:-:S04]  /*f970*/  IMAD.IADD R5, R3, 0x1, R14 ;  /* 0x0000000103057824 */ /* 0x000fc800078e020e */
[----:B------:R-:W-:-:S07]  /*f980*/  IMAD.MOV.U32 R13, RZ, RZ, R5 ;  /* 0x000000ffff0d7224 */ /* 0x000fce00078e0005 */
[----:B------:R-:W-:Y:S05]  /*f990*/  WARPSYNC.COLLECTIVE R15, `(.L_x_10354) ;  /* 0x000000000f087348 */ /* 0x000fea0003c00000 */
[----:B------:R0:W1:Y:S02]  /*f9a0*/  SHFL.UP P6, R14, R13, R12, R11 ;  /* 0x0400000c0d0e7389 */ /* 0x00006400000c000b */
[----:B01----:R-:W-:Y:S01]  /*f9b0*/  ENDCOLLECTIVE ;  /* 0x000000000000791b */ /* 0x003fe20003800000 */
.L_x_10354:
[----:B------:R-:W-:Y:S01]  /*f9c0*/  IMAD.MOV.U32 R12, RZ, RZ, 0x10 ;  /* 0x00000010ff0c7424 */ /* 0x000fe200078e00ff */
[----:B------:R-:W-:-:S05]  /*f9d0*/  SEL R6, R14, RZ, P4 ;  /* 0x000000ff0e067207 */ /* 0x000fca0002000000 */
[----:B------:R-:W-:-:S04]  /*f9e0*/  IMAD.IADD R6, R5, 0x1, R6 ;  /* 0x0000000105067824 */ /* 0x000fc800078e0206 */
[----:B------:R-:W-:-:S07]  /*f9f0*/  IMAD.MOV.U32 R13, RZ, RZ, R6 ;  /* 0x000000ffff0d7224 */ /* 0x000fce00078e0006 */
[----:B------:R-:W-:Y:S05]  /*fa00*/  WARPSYNC.COLLECTIVE R15, `(.L_x_10355) ;  /* 0x000000000f087348 */ /* 0x000fea0003c00000 */
[----:B------:R0:W1:Y:S02]  /*fa10*/  SHFL.UP P6, R14, R13, R12, R11 ;  /* 0x0400000c0d0e7389 */ /* 0x00006400000c000b */
[----:B01----:R-:W-:Y:S01]  /*fa20*/  ENDCOLLECTIVE ;  /* 0x000000000000791b */ /* 0x003fe20003800000 */
.L_x_10355:
        /* <DEDUP_REMOVED lines=8> */
.L_x_10356:
[----:B------:R-:W-:Y:S05]  /*fab0*/  BRA `(.L_x_10357) ;  /* 0xffffffcc00787947 */ /* 0x000fea000383ffff */
.L_x_10260:
[----:B------:R-:W-:Y:S01]  /*fac0*/  BSSY B0, `(.L_x_10358) ;  /* 0x0000006000007945 */ /* 0x000fe20003800000 */
[----:B------:R-:W-:Y:S01]  /*fad0*/  PLOP3.LUT P6, PT, P6, PT, PT, 0x8, 0x0 ;  /* 0x000000000000781c */ /* 0x000fe200037ce170 */
[----:B------:R-:W-:-:S12]  /*fae0*/  IMAD.MOV.U32 R15, RZ, RZ, -0x1 ;  /* 0xffffffffff0f7424 */ /* 0x000fd800078e00ff */
[----:B0-----:R-:W-:Y:S05]  /*faf0*/  WARPSYNC.COLLECTIVE R15, `(.L_x_10359) ;  /* 0x000000000f087348 */ /* 0x001fea0003c00000 */
[----:B------:R-:W-:Y:S01]  /*fb00*/  VOTE.ANY R14, PT, P6 ;  /* 0x00000000000e7806 */ /* 0x000fe200030e0100 */
[----:B0-----:R-:W-:Y:S06]  /*fb10*/  ENDCOLLECTIVE ;  /* 0x000000000000791b */ /* 0x001fec0003800000 */
.L_x_10359:
[----:B------:R-:W-:Y:S05]  /*fb20*/  BSYNC B0 ;  /* 0x0000000000007941 */ /* 0x000fea0003800000 */
.L_x_10358:
        /* <DEDUP_REMOVED lines=9> */
.L_x_10360:
[----:B------:R-:W-:Y:S01]  /*fbc0*/  IMAD.MOV.U32 R17, RZ, RZ, R14 ;  /* 0x000000ffff117224 */ /* 0x000fe200078e000e */
[----:B------:R-:W-:Y:S06]  /*fbd0*/  BRA `(.L_x_10361) ;  /* 0xffffffcc00687947 */ /* 0x000fec000383ffff */
.L_x_10262:
[----:B------:R-:W-:Y:S01]  /*fbe0*/  BSSY B0, `(.L_x_10362) ;  /* 0x0000007000007945 */ /* 0x000fe20003800000 */
[----:B------:R-:W-:Y:S01]  /*fbf0*/  MOV R13, R3 ;  /* 0x00000003000d7202 */ /* 0x000fe20000000f00 */
[----:B------:R-:W-:Y:S02]  /*fc00*/  IMAD.MOV.U32 R11, RZ, RZ, 0x1f ;  /* 0x0000001fff0b7424 */ /* 0x000fe400078e00ff */
[----:B------:R-:W-:-:S07]  /*fc10*/  IMAD.MOV.U32 R15, RZ, RZ, -0x1 ;  /* 0xffffffffff0f7424 */ /* 0x000fce00078e00ff */
[----:B012---:R-:W-:Y:S05]  /*fc20*/  WARPSYNC.COLLECTIVE R15, `(.L_x_10363) ;  /* 0x000000000f087348 */ /* 0x007fea0003c00000 */
[----:B------:R3:W4:Y:S02]  /*fc30*/  SHFL.IDX P6, R14, R13, R12, R11 ;  /* 0x0000000c0d0e7389 */ /* 0x00072400000c000b */
[----:B01234-:R-:W-:Y:S01]  /*fc40*/  ENDCOLLECTIVE ;  /* 0x000000000000791b */ /* 0x01ffe20003800000 */
.L_x_10363:
[----:B------:R-:W-:Y:S05]  /*fc50*/  BSYNC B0 ;  /* 0x0000000000007941 */ /* 0x000fea0003800000 */
.L_x_10362:
[----:B------:R-:W-:Y:S05]  /*fc60*/  BRA `(.L_x_10261) ;  /* 0xffffffcc00607947 */ /* 0x000fea000383ffff */
.L_x_10266:
[----:B0-----:R0:W2:Y:S02]  /*fc70*/  SYNCS.PHASECHK.TRANS64.TRYWAIT P0, [R5+URZ+0x2d820], R0 ;  /* 0x02d82000050075a7 */ /* 0x0010a4000800017f */
[----:B--2---:R-:W-:Y:S05]  /*fc80*/  @!P0 NANOSLEEP.SYNCS 0x989680 ;  /* 0x009896800000895d */ /* 0x004fea0003900000 */
[----:B------:R-:W2:Y:S02]  /*fc90*/  @!P0 SYNCS.PHASECHK.TRANS64 P0, [R5+URZ+0x2d820], R0 ;  /* 0x02d82000050085a7 */ /* 0x000ea4000800007f */
[----:B--2---:R-:W-:Y:S05]  /*fca0*/  @!P0 BRA `(.L_x_10266) ;  /* 0xfffffffc00f08947 */ /* 0x004fea000383ffff */
[----:B------:R-:W-:Y:S05]  /*fcb0*/  BRA `(.L_x_10364) ;  /* 0xffffffd0004c7947 */ /* 0x000fea000383ffff */
.L_x_10267:
        /* <DEDUP_REMOVED lines=8> */
[----:B01----:R-:W-:Y:S05]  /*fd40*/  WARPSYNC.COLLECTIVE R15, `(.L_x_10366) ;  /* 0x000000000f087348 */ /* 0x003fea0003c00000 */
[----:B------:R2:W3:Y:S02]  /*fd50*/  SHFL.IDX P6, R14, R13, R12, R11 ;  /* 0x0000000c0d0e7389 */ /* 0x0004e400000c000b */
[----:B0123--:R-:W-:Y:S01]  /*fd60*/  ENDCOLLECTIVE ;  /* 0x000000000000791b */ /* 0x00ffe20003800000 */
.L_x_10366:
[----:B------:R-:W-:Y:S05]  /*fd70*/  BSYNC B0 ;  /* 0x0000000000007941 */ /* 0x000fea0003800000 */
.L_x_10365:
[----:B------:R-:W-:Y:S05]  /*fd80*/  BRA `(.L_x_10367) ;  /* 0xffffffd000347947 */ /* 0x000fea000383ffff */
.L_x_10270:
[----:B------:R-:W-:Y:S01]  /*fd90*/  BSSY B1, `(.L_x_10368) ;  /* 0x0000006000017945 */ /* 0x000fe20003800000 */
[----:B------:R-:W-:-:S07]  /*fda0*/  IMAD.MOV.U32 R15, RZ, RZ, -0x1 ;  /* 0xffffffffff0f7424 */ /* 0x000fce00078e00ff */
[----:B01----:R-:W-:Y:S05]  /*fdb0*/  WARPSYNC.COLLECTIVE R15, `(.L_x_10369) ;  /* 0x000000000f0c7348 */ /* 0x003fea0003c00000 */
[----:B------:R-:W-:Y:S02]  /*fdc0*/  ELECT P6, UR62, PT ;  /* 0x00000000003e782f */ /* 0x000fe400038c0000 */
[----:B------:R-:W-:Y:S01]  /*fdd0*/  MOV R14, UR62 ;  /* 0x0000003e000e7c02 */ /* 0x000fe20008000f00 */
[----:B01----:R-:W-:Y:S10]  /*fde0*/  ENDCOLLECTIVE ;  /* 0x000000000000791b */ /* 0x003ff40003800000 */
.L_x_10369:
[----:B------:R-:W-:Y:S05]  /*fdf0*/  BSYNC B1 ;  /* 0x0000000000017941 */ /* 0x000fea0003800000 */
.L_x_10368:
[----:B------:R-:W-:Y:S05]  /*fe00*/  BRA `(.L_x_10370) ;  /* 0xffffffd0002c7947 */ /* 0x000fea000383ffff */
.L_x_10272:
[----:B0-----:R0:W2:Y:S02]  /*fe10*/  SYNCS.PHASECHK.TRANS64.TRYWAIT P1, [R3+URZ+0x2d840], R2 ;  /* 0x02d84002030075a7 */ /* 0x0010a4000802017f */
[----:B--2---:R-:W-:Y:S05]  /*fe20*/  @!P1 NANOSLEEP.SYNCS 0x989680 ;  /* 0x009896800000995d */ /* 0x004fea0003900000 */
[----:B------:R-:W2:Y:S02]  /*fe30*/  @!P1 SYNCS.PHASECHK.TRANS64 P1, [R3+URZ+0x2d840], R2 ;  /* 0x02d84002030095a7 */ /* 0x000ea4000802007f */
[----:B--2---:R-:W-:Y:S05]  /*fe40*/  @!P1 BRA `(.L_x_10272) ;  /* 0xfffffffc00f09947 */ /* 0x004fea000383ffff */
[----:B------:R-:W-:Y:S05]  /*fe50*/  BRA `(.L_x_10371) ;  /* 0xffffffd0004c7947 */ /* 0x000fea000383ffff */
.L_x_10274:
[----:B--2---:R2:W3:Y:S02]  /*fe60*/  SYNCS.PHASECHK.TRANS64.TRYWAIT P1, [R5+URZ+0x2d840], R0 ;  /* 0x02d84000050075a7 */ /* 0x0044e4000802017f */
[----:B---3--:R-:W-:Y:S05]  /*fe70*/  @!P1 NANOSLEEP.SYNCS 0x989680 ;  /* 0x009896800000995d */ /* 0x008fea0003900000 */
[----:B------:R-:W3:Y:S02]  /*fe80*/  @!P1 SYNCS.PHASECHK.TRANS64 P1, [R5+URZ+0x2d840], R0 ;  /* 0x02d84000050095a7 */ /* 0x000ee4000802007f */
[----:B---3--:R-:W-:Y:S05]  /*fe90*/  @!P1 BRA `(.L_x_10274) ;  /* 0xfffffffc00f09947 */ /* 0x008fea000383ffff */
[----:B------:R-:W-:Y:S05]  /*fea0*/  BRA `(.L_x_10372) ;  /* 0xffffffd000587947 */ /* 0x000fea000383ffff */
.L_x_10276:
[----:B---3--:R3:W4:Y:S02]  /*feb0*/  SYNCS.PHASECHK.TRANS64.TRYWAIT P1, [R3+URZ+0x2d860], R2 ;  /* 0x02d86002030075a7 */ /* 0x008724000802017f */
[----:B----4-:R-:W-:Y:S05]  /*fec0*/  @!P1 NANOSLEEP.SYNCS 0x989680 ;  /* 0x009896800000995d */ /* 0x010fea0003900000 */
[----:B------:R-:W4:Y:S02]  /*fed0*/  @!P1 SYNCS.PHASECHK.TRANS64 P1, [R3+URZ+0x2d860], R2 ;  /* 0x02d86002030095a7 */ /* 0x000f24000802007f */
[----:B----4-:R-:W-:Y:S05]  /*fee0*/  @!P1 BRA `(.L_x_10276) ;  /* 0xfffffffc00f09947 */ /* 0x010fea000383ffff */
[----:B------:R-:W-:Y:S05]  /*fef0*/  BRA `(.L_x_10373) ;  /* 0xffffffd000547947 */ /* 0x000fea000383ffff */
.L_x_10374:
        /* <DEDUP_REMOVED lines=16> */
.L_x_15853:


//--------------------- .text._ZN7cutlass13device_kernelIN5flash11enable_sm90INS1_16FlashAttnFwdSm90INS1_25CollectiveMainloopFwdSm90ILi2EN4cute5tupleIJNS5_1CILi1EEES8_S8_EEENS6_IJNS7_ILi192EEENS7_ILi128EEENS7_ILi96EEEEEELi96ENS_10bfloat16_tEfNS_4arch4Sm90ELb0ELb0ELb0ELb1ELb1ELb1ELb0ELb0ELb1ELb1ELb0ELb0EEENS1_21CollectiveEpilogueFwdINS6_IJSA_SC_SB_EEES9_SE_SG_Li384ELb1ELb1ELb0ELb0EEENS1_36VarlenDynamicPersistentTileSchedulerILi192ELi128ELi384ELi128ELb0ELb1ELb1ELb0ELb1ELb1EEEEEEEEEvNT_6ParamsE --------------------------
	.section	.text._ZN7cutlass13device_kernelIN5flash11enable_sm90INS1_16FlashAttnFwdSm90INS1_25CollectiveMainloopFwdSm90ILi2EN4cute5tupleIJNS5_1CILi1EEES8_S8_EEENS6_IJNS7_ILi192EEENS7_ILi128EEENS7_ILi96EEEEEELi96ENS_10bfloat16_tEfNS_4arch4Sm90ELb0ELb0ELb0ELb1ELb1ELb1ELb0ELb0ELb1ELb1ELb0ELb0EEENS1_21CollectiveEpilogueFwdINS6_IJSA_SC_SB_EEES9_SE_SG_Li384ELb1ELb1ELb0ELb0EEENS1_36VarlenDynamicPersistentTileSchedulerILi192ELi128ELi384ELi128ELb0ELb1ELb1ELb0ELb1ELb1EEEEEEEEEvNT_6ParamsE,"ax",@progbits
	.align	128
.text._ZN7cutlass13device_kernelIN5flash11enable_sm90INS1_16FlashAttnFwdSm90INS1_25CollectiveMainloopFwdSm90ILi2EN4cute5tupleIJNS5_1CILi1EEES8_S8_EEENS6_IJNS7_ILi192EEENS7_ILi128EEENS7_ILi96EEEEEELi96ENS_10bfloat16_tEfNS_4arch4Sm90ELb0ELb0ELb0ELb1ELb1ELb1ELb0ELb0ELb1ELb1ELb0ELb0EEENS1_21CollectiveEpilogueFwdINS6_IJSA_SC_SB_EEES9_SE_SG_Li384ELb1ELb1ELb0ELb0EEENS1_36VarlenDynamicPersistentTileSchedulerILi192ELi128ELi384ELi128ELb0ELb1ELb1ELb0ELb1ELb1EEEEEEEEEvNT_6ParamsE:
        .type           _ZN7cutlass13device_kernelIN5flash11enable_sm90INS1_16FlashAttnFwdSm90INS1_25CollectiveMainloopFwdSm90ILi2EN4cute5tupleIJNS5_1CILi1EEES8_S8_EEENS6_IJNS7_ILi192EEENS7_ILi128EEENS7_ILi96EEEEEELi96ENS_10bfloat16_tEfNS_4arch4Sm90ELb0ELb0ELb0ELb1ELb1ELb1ELb0ELb0ELb1ELb1ELb0ELb0EEENS1_21CollectiveEpilogueFwdINS6_IJSA_SC_SB_EEES9_SE_SG_Li384ELb1ELb1ELb0ELb0EEENS1_36VarlenDynamicPersistentTileSchedulerILi192ELi128ELi384ELi128ELb0ELb1ELb1ELb0ELb1ELb1EEEEEEEEEvNT_6ParamsE,@function
        .size           _ZN7cutlass13device_kernelIN5flash11enable_sm90INS1_16FlashAttnFwdSm90INS1_25CollectiveMainloopFwdSm90ILi2EN4cute5tupleIJNS5_1CILi1EEES8_S8_EEENS6_IJNS7_ILi192EEENS7_ILi128EEENS7_ILi96EEEEEELi96ENS_10bfloat16_tEfNS_4arch4Sm90ELb0ELb0ELb0ELb1ELb1ELb1ELb0ELb0ELb1ELb1ELb0ELb0EEENS1_21CollectiveEpilogueFwdINS6_IJSA_SC_SB_EEES9_SE_SG_Li384ELb1ELb1ELb0ELb0EEENS1_36VarlenDynamicPersistentTileSchedulerILi192ELi128ELi384ELi128ELb0ELb1ELb1ELb0ELb1ELb1EEEEEEEEEvNT_6ParamsE,(.L_x_15854 - _ZN7cutlass13device_kernelIN5flash11enable_sm90INS1_16FlashAttnFwdSm90INS1_25CollectiveMainloopFwdSm90ILi2EN4cute5tupleIJNS5_1CILi1EEES8_S8_EEENS6_IJNS7_ILi192EEENS7_ILi128EEENS7_ILi96EEEEEELi96ENS_10bfloat16_tEfNS_4arch4Sm90ELb0ELb0ELb0ELb1ELb1ELb1ELb0ELb0ELb1ELb1ELb0ELb0EEENS1_21CollectiveEpilogueFwdINS6_IJSA_SC_SB_EEES9_SE_SG_Li384ELb1ELb1ELb0ELb0EEENS1_36VarlenDynamicPersistentTileSchedulerILi192ELi128ELi384ELi128ELb0ELb1ELb1ELb0ELb1ELb1EEEEEEEEEvNT_6ParamsE)
        .other          _ZN7cutlass13device_kernelIN5flash11enable_sm90INS1_16FlashAttnFwdSm90INS1_25CollectiveMainloopFwdSm90ILi2EN4cute5tupleIJNS5_1CILi1EEES8_S8_EEENS6_IJNS7_ILi192EEENS7_ILi128EEENS7_ILi96EEEEEELi96ENS_10bfloat16_tEfNS_4arch4Sm90ELb0ELb0ELb0ELb1ELb1ELb1ELb0ELb0ELb1ELb1ELb0ELb0EEENS1_21CollectiveEpilogueFwdINS6_IJSA_SC_SB_EEES9_SE_SG_Li384ELb1ELb1ELb0ELb0EEENS1_36VarlenDynamicPersistentTileSchedulerILi192ELi128ELi384ELi128ELb0ELb1ELb1ELb0ELb1ELb1EEEEEEEEEvNT_6ParamsE,@"STO_CUDA_ENTRY STV_DEFAULT"
_ZN7cutlass13device_kernelIN5flash11enable_sm90INS1_16FlashAttnFwdSm90INS1_25CollectiveMainloopFwdSm90ILi2EN4cute5tupleIJNS5_1CILi1EEES8_S8_EEENS6_IJNS7_ILi192EEENS7_ILi128EEENS7_ILi96EEEEEELi96ENS_10bfloat16_tEfNS_4arch4Sm90ELb0ELb0ELb0ELb1ELb1ELb1ELb0ELb0ELb1ELb1ELb0ELb0EEENS1_21CollectiveEpilogueFwdINS6_IJSA_SC_SB_EEES9_SE_SG_Li384ELb1ELb1ELb0ELb0EEENS1_36VarlenDynamicPersistentTileSchedulerILi192ELi128ELi384ELi128ELb0ELb1ELb1ELb0ELb1ELb1EEEEEEEEEvNT_6ParamsE:
        /* <DEDUP_REMOVED lines=18> */
.L_x_10376:
[----:B------:R-:W-:Y:S05]  /*0120*/  BSYNC B0 ;  /* 0x0000000000007941 */ /* 0x000fea0003800000 */
.L_x_10375:
        /* <DEDUP_REMOVED lines=41> */
.L_x_10377:
        /* <DEDUP_REMOVED lines=22> */
.L_x_10378:
        /* <DEDUP_REMOVED lines=18> */
.L_x_10379:
        /* <DEDUP_REMOVED lines=22> */
.L_x_10380:
        /* <DEDUP_REMOVED lines=22> */
.L_x_10381:
        /* <DEDUP_REMOVED lines=8> */
.L_x_10384:
[----:B------:R-:W-:-:S08]  /*0980*/  NOP ;  /* 0x0000000000007918 */ /* 0x000fd00000000000 */
[----:B------:R-:W0:Y:S02]  /*0990*/  USETMAXREG.TRY_ALLOC.CTAPOOL UP0, 0xa0 ;  /* 0x000000a0000079c8 */ /* 0x000e240008000600 */
[----:B0-----:R-:W-:-:S13]  /*09a0*/  PLOP3.LUT P0, PT, PT, PT, UP0, 0x80, 0x0 ;  /* 0x000000000000781c */ /* 0x001fda0003f0f008 */
[----:B------:R-:W-:Y:S05]  /*09b0*/  @!P0 BRA `(.L_x_10384) ;  /* 0xfffffffc00f08947 */ /* 0x000fea000383ffff */
[----:B------:R-:W0:Y:S01]  /*09c0*/  S2R R0, SR_TID.X ;  /* 0x0000000000007919 */ /* 0x000e220000002100 */
[----:B------:R-:W1:Y:S01]  /*09d0*/  S2UR UR39, SR_CgaCtaId ;  /* 0x00000000002779c3 */ /* 0x000e620000008800 */
[----:B------:R-:W-:Y:S01]  /*09e0*/  UMOV UR4, 0x400 ;  /* 0x0000040000047882 */ /* 0x000fe20000000000 */
[----:B------:R-:W-:-:S06]  /*09f0*/  LOP3.LUT R23, R23, 0xffffffef, RZ, 0xc0, !PT ;  /* 0xffffffef17177812 */ /* 0x000fcc00078ec0ff */
[----:B------:R-:W-:Y:S06]  /*0a00*/  BAR.ARV 0x8, 0x200 ;  /* 0x0208000000007b1d */ /* 0x000fec0000002000 */
[----:B-1----:R-:W-:-:S06]  /*0a10*/  ULEA UR4, UR39, UR4, 0x18 ;  /* 0x0000000427047291 */ /* 0x002fcc000f8ec03f */
[----:B------:R-:W-:Y:S01]  /*0a20*/  IMAD.U32 R2, RZ, RZ, UR4 ;  /* 0x00000004ff027e24 */ /* 0x000fe2000f8e00ff */
[----:B0-----:R-:W-:Y:S01]  /*0a30*/  SHF.R.U32.HI R0, RZ, 0x7, R0 ;  /* 0x00000007ff007819 */ /* 0x001fe20000011600 */
[----:B------:R-:W-:-:S03]  /*0a40*/  ULDC UR4, c[0x0][0xc3c] ;  /* 0x00030f0000047ab9 */ /* 0x000fc60000000800 */
[----:B------:R-:W-:-:S13]  /*0a50*/  ISETP.NE.AND P0, PT, R0, 0x1, PT ;  /* 0x000000010000780c */ /* 0x000fda0003f05270 */
[----:B------:R-:W-:Y:S01]  /*0a60*/  @P0 LOP3.LUT R23, R23, 0x10, RZ, 0xfc, !PT ;  /* 0x0000001017170812 */ /* 0x000fe200078efcff */
[----:B------:R-:W-:Y:S08]  /*0a70*/  @!P0 BAR.ARV 0x9, 0x100 ;  /* 0x0244000000008b1d */ /* 0x000ff00000002000 */
[----:B------:R-:W-:Y:S06]  /*0a80*/  BAR.SYNC.DEFER_BLOCKING 0x5, 0x200 ;  /* 0x0148000000007b1d */ /* 0x000fec0000010000 */
[----:B------:R-:W0:Y:S02]  /*0a90*/  LDS.128 R32, [R2+0x2d8d0] ;  /* 0x02d8d00002207984 */ /* 0x000e240000000c00 */
[----:B------:R-:W-:Y:S06]  /*0aa0*/  BAR.ARV 0x4, 0x200 ;  /* 0x0108000000007b1d */ /* 0x000fec0000002000 */
[----:B0-----:R-:W-:-:S13]  /*0ab0*/  ISETP.GE.AND P0, PT, R35, UR4, PT ;  /* 0x0000000423007c0c */ /* 0x001fda000bf06270 */
[----:B------:R-:W-:Y:S05]  /*0ac0*/  @P0 BRA `(.L_x_10385) ;  /* 0x0000018400340947 */ /* 0x000fea0003800000 */
[----:B------:R-:W0:Y:S01]  /*0ad0*/  S2R R0, SR_TID.X ;  /* 0x0000000000007919 */ /* 0x000e220000002100 */
[----:B------:R-:W-:Y:S01]  /*0ae0*/  IMAD.MOV.U32 R19, RZ, RZ, -0x2 ;  /* 0xfffffffeff137424 */ /* 0x000fe200078e00ff */
[----:B------:R-:W-:Y:S01]  /*0af0*/  R2UR UR38, R2 ;  /* 0x00000000022672ca */ /* 0x000fe200000e0000 */
[----:B------:R-:W-:Y:S01]  /*0b00*/  IMAD.MOV.U32 R137, RZ, RZ, RZ ;  /* 0x000000ffff897224 */ /* 0x000fe200078e00ff */
[----:B------:R-:W-:Y:S01]  /*0b10*/  ULOP3.LUT UR40, UR36, 0x1, URZ, 0xfc, !UPT ;  /* 0x0000000124287892 */ /* 0x000fe2000f8efc3f */
[----:B------:R-:W-:Y:S01]  /*0b20*/  IMAD.MOV.U32 R150, RZ, RZ, RZ ;  /* 0x000000ffff967224 */ /* 0x000fe200078e00ff */
[----:B------:R-:W-:Y:S01]  /*0b30*/  UMOV UR37, URZ ;  /* 0x0000003f00257c82 */ /* 0x000fe20008000000 */
[----:B------:R-:W-:-:S08]  /*0b40*/  IMAD.MOV.U32 R139, RZ, RZ, RZ ;  /* 0x000000ffff8b7224 */ /* 0x000fd000078e00ff */
[----:B------:R-:W-:Y:S01]  /*0b50*/  UIADD3 UR38, UR38, 0xc400, URZ ;  /* 0x0000c40026267890 */ /* 0x000fe2000fffe03f */
[----:B0-----:R-:W-:-:S05]  /*0b60*/  VIADD R21, R0, 0xffffff80 ;  /* 0xffffff8000157836 */ /* 0x001fca0000000000 */
[-C--:B------:R-:W-:Y:S02]  /*0b70*/  LEA.HI R5, R21, R21.reuse, RZ, 0x1 ;  /* 0x0000001515057211 */ /* 0x080fe400078f08ff */
[----:B------:R-:W-:Y:S02]  /*0b80*/  SHF.R.S32.HI R0, RZ, 0x1f, R21 ;  /* 0x0000001fff007819 */ /* 0x000fe40000011415 */
[----:B------:R-:W-:Y:S02]  /*0b90*/  LOP3.LUT R3, R5, 0xfffffffe, RZ, 0xc0, !PT ;  /* 0xfffffffe05037812 */ /* 0x000fe400078ec0ff */
[----:B------:R-:W-:Y:S02]  /*0ba0*/  LEA.HI R4, R0, R21, RZ, 0x4 ;  /* 0x0000001500047211 */ /* 0x000fe400078f20ff */
[----:B------:R-:W-:Y:S01]  /*0bb0*/  SHF.R.S32.HI R138, RZ, 0x1, R5 ;  /* 0x00000001ff8a7819 */ /* 0x000fe20000011405 */
[----:B------:R-:W-:Y:S01]  /*0bc0*/  IMAD.IADD R22, R21, 0x1, -R3 ;  /* 0x0000000115167824 */ /* 0x000fe200078e0a03 */
[----:B------:R-:W-:-:S02]  /*0bd0*/  SHF.R.S32.HI R3, RZ, 0x4, R4 ;  /* 0x00000004ff037819 */ /* 0x000fc40000011404 */
[----:B------:R-:W-:Y:S01]  /*0be0*/  LEA.HI R6, R5, R138, RZ, 0x1 ;  /* 0x0000008a05067211 */ /* 0x000fe200078f08ff */
[----:B------:R-:W-:Y:S01]  /*0bf0*/  IMAD.SHL.U32 R140, R22, 0x4, RZ ;  /* 0x00000004168c7824 */ /* 0x000fe200078e00ff */
[----:B------:R-:W-:Y:S02]  /*0c00*/  LEA.HI R5, R4, R3, RZ, 0x1 ;  /* 0x0000000304057211 */ /* 0x000fe400078f08ff */
[----:B------:R-:W-:Y:S01]  /*0c10*/  LOP3.LUT R7, R6, 0x7fffffe, RZ, 0xc0, !PT ;  /* 0x07fffffe06077812 */ /* 0x000fe200078ec0ff */
[C---:B------:R-:W-:Y:S01]  /*0c20*/  VIADD R8, R140.reuse, 0x10 ;  /* 0x000000108c087836 */ /* 0x040fe20000000000 */
[----:B------:R-:W-:Y:S01]  /*0c30*/  LOP3.LUT R6, R5, 0x1ffffffe, RZ, 0xc0, !PT ;  /* 0x1ffffffe05067812 */ /* 0x000fe200078ec0ff */
[----:B------:R-:W-:Y:S01]  /*0c40*/  VIADD R20, R140, 0x20 ;  /* 0x000000208c147836 */ /* 0x000fe20000000000 */
[----:B------:R-:W-:Y:S01]  /*0c50*/  LOP3.LUT R4, R4, 0xfffffff0, RZ, 0xc0, !PT ;  /* 0xfffffff004047812 */ /* 0x000fe200078ec0ff */
[----:B------:R-:W-:Y:S01]  /*0c60*/  IMAD.IADD R9, R140, 0x1, R8 ;  /* 0x000000018c097824 */ /* 0x000fe200078e0208 */
[----:B------:R0:W-:Y:S01]  /*0c70*/  STL [R1+0x18], R8 ;  /* 0x0000180801007387 */ /* 0x0001e20000100800 */
[----:B------:R-:W-:-:S02]  /*0c80*/  IMAD.IADD R6, R3, 0x1, -R6 ;  /* 0x0000000103067824 */ /* 0x000fc400078e0a06 */
[----:B------:R-:W-:Y:S01]  /*0c90*/  IMAD.IADD R5, R140, 0x1, R20 ;  /* 0x000000018c057824 */ /* 0x000fe200078e0214 */
[----:B------:R-:W-:Y:S01]  /*0ca0*/  SHF.R.S32.HI R10, RZ, 0x1f, R9 ;  /* 0x0000001fff0a7819 */ /* 0x000fe20000011409 */
[----:B------:R-:W-:Y:S01]  /*0cb0*/  IMAD.IADD R4, R21, 0x1, -R4 ;  /* 0x0000000115047824 */ /* 0x000fe200078e0a04 */
[----:B------:R-:W-:Y:S01]  /*0cc0*/  STL [R1+0x24], R20 ;  /* 0x0000241401007387 */ /* 0x000fe20000100800 */
[----:B------:R-:W-:Y:S01]  /*0cd0*/  IMAD.SHL.U32 R6, R6, 0x8, RZ ;  /* 0x0000000806067824 */ /* 0x000fe200078e00ff */
[----:B------:R-:W-:Y:S01]  /*0ce0*/  SHF.R.S32.HI R12, RZ, 0x1f, R5 ;  /* 0x0000001fff0c7819 */ /* 0x000fe20000011405 */
[----:B0-----:R-:W-:Y:S01]  /*0cf0*/  IMAD.IADD R8, R138, 0x1, -R7 ;  /* 0x000000018a087824 */ /* 0x001fe200078e0a07 */
[----:B------:R-:W-:Y:S02]  /*0d00*/  LEA.HI R148, R10, R9, RZ, 0x3 ;  /* 0x000000090a947211 */ /* 0x000fe400078f18ff */
[----:B------:R-:W-:Y:S01]  /*0d10*/  LEA.HI R14, R12, R5, RZ, 0x3 ;  /* 0x000000050c0e7211 */ /* 0x000fe200078f18ff */
[----:B------:R-:W-:Y:S01]  /*0d20*/  IMAD R145, R3, 0x8, R8 ;  /* 0x0000000803917824 */ /* 0x000fe200078e0208 */
[----:B------:R-:W-:-:S02]  /*0d30*/  LEA.HI R3, R0, R21, RZ, 0x7 ;  /* 0x0000001500037211 */ /* 0x000fc400078f38ff */
[----:B------:R-:W-:Y:S01]  /*0d40*/  LEA.HI R16, R12, R5, RZ, 0x5 ;  /* 0x000000050c107211 */ /* 0x000fe200078f28ff */
[----:B------:R-:W-:Y:S01]  /*0d50*/  IMAD.SHL.U32 R145, R145, 0x20, RZ ;  /* 0x0000002091917824 */ /* 0x000fe200078e00ff */
[----:B------:R-:W-:Y:S02]  /*0d60*/  LOP3.LUT R8, R3, 0xffffff80, RZ, 0xc0, !PT ;  /* 0xffffff8003087812 */ /* 0x000fe400078ec0ff */
[----:B------:R-:W-:Y:S02]  /*0d70*/  SHF.R.S32.HI R18, RZ, 0x7, R3 ;  /* 0x00000007ff127819 */ /* 0x000fe40000011403 */
[----:B------:R-:W-:Y:S01]  /*0d80*/  SHF.R.S32.HI R3, RZ, 0x1f, R4 ;  /* 0x0000001fff037819 */ /* 0x000fe20000011404 */
[----:B------:R-:W-:Y:S01]  /*0d90*/  IMAD.IADD R24, R21, 0x1, -R8 ;  /* 0x0000000115187824 */ /* 0x000fe200078e0a08 */
[----:B------:R-:W-:Y:S02]  /*0da0*/  LEA.HI R15, R10, R9, RZ, 0x5 ;  /* 0x000000090a0f7211 */ /* 0x000fe400078f28ff */
[----:B------:R-:W-:-:S02]  /*0db0*/  LEA.HI R5, R0, R21, RZ, 0x5 ;  /* 0x0000001500057211 */ /* 0x000fc400078f28ff */
[----:B------:R-:W-:Y:S02]  /*0dc0*/  LEA.HI R7, R0, R21, RZ, 0x2 ;  /* 0x0000001500077211 */ /* 0x000fe400078f10ff */
[----:B------:R-:W-:Y:S02]  /*0dd0*/  SHF.R.S32.HI R9, RZ, 0x1f, R24 ;  /* 0x0000001fff097819 */ /* 0x000fe40000011418 */
[----:B------:R-:W-:Y:S02]  /*0de0*/  LEA.HI R3, R3, R4, RZ, 0x3 ;  /* 0x0000000403037211 */ /* 0x000fe400078f18ff */
[--C-:B------:R-:W-:Y:S02]  /*0df0*/  SHF.R.S32.HI R25, RZ, 0x2, R7.reuse ;  /* 0x00000002ff197819 */ /* 0x100fe40000011407 */
[----:B------:R-:W-:Y:S02]  /*0e00*/  SHF.R.S32.HI R8, RZ, 0x1f, R7 ;  /* 0x0000001fff087819 */ /* 0x000fe40000011407 */
[----:B------:R-:W-:-:S02]  /*0e10*/  SHF.R.S32.HI R0, RZ, 0x5, R5 ;  /* 0x00000005ff007819 */ /* 0x000fc40000011405 */
[----:B------:R-:W-:Y:S02]  /*0e20*/  LEA.HI R10, R9, R24, RZ, 0x2 ;  /* 0x00000018090a7211 */ /* 0x000fe400078f10ff */
[C---:B------:R-:W-:Y:S01]  /*0e30*/  LOP3.LUT R5, R3.reuse, 0xfffffff8, RZ, 0xc0, !PT ;  /* 0xfffffff803057812 */ /* 0x040fe200078ec0ff */
[----:B------:R-:W-:Y:S01]  /*0e40*/  IMAD.SHL.U32 R3, R3, 0x40, RZ ;  /* 0x0000004003037824 */ /* 0x000fe200078e00ff */
[----:B------:R-:W-:Y:S01]  /*0e50*/  LEA.HI R13, R8, R25, RZ, 0x2 ;  /* 0x00000019080d7211 */ /* 0x000fe200078f10ff */
[----:B------:R-:W-:Y:S01]  /*0e60*/  IMAD.HI R8, R18, 0x55555556, RZ ;  /* 0x5555555612087827 */ /* 0x000fe200078e02ff */
[--C-:B------:R-:W-:Y:S02]  /*0e70*/  SHF.R.S32.HI R11, RZ, 0x2, R10.reuse ;  /* 0x00000002ff0b7819 */ /* 0x100fe4000001140a */
[----:B------:R-:W-:Y:S01]  /*0e80*/  SHF.R.S32.HI R12, RZ, 0x1f, R10 ;  /* 0x0000001fff0c7819 */ /* 0x000fe2000001140a */
[----:B------:R-:W-:Y:S01]  /*0e90*/  IMAD.IADD R5, R4, 0x1, -R5 ;  /* 0x0000000104057824 */ /* 0x000fe200078e0a05 */
[----:B------:R-:W-:Y:S01]  /*0ea0*/  LOP3.LUT R10, R10, 0x7ffffffc, RZ, 0xc0, !PT ;  /* 0x7ffffffc0a0a7812 */ /* 0x000fe200078ec0ff */
[----:B------:R-:W-:Y:S01]  /*0eb0*/  IMAD R17, R0, 0x10, R4 ;  /* 0x0000001000117824 */ /* 0x000fe200078e0204 */
[----:B------:R-:W-:-:S02]  /*0ec0*/  LOP3.LUT R3, R3, 0x7ffffe00, RZ, 0xc0, !PT ;  /* 0x7ffffe0003037812 */ /* 0x000fc400078ec0ff */
[----:B------:R-:W-:Y:S01]  /*0ed0*/  LOP3.LUT R13, R13, 0xfffffffc, RZ, 0xc0, !PT ;  /* 0xfffffffc0d0d7812 */ /* 0x000fe200078ec0ff */
[----:B------:R-:W-:Y:S01]  /*0ee0*/  IMAD.IADD R10, R24, 0x1, -R10 ;  /* 0x00000001180a7824 */ /* 0x000fe200078e0a0a */
[----:B------:R-:W-:Y:S01]  /*0ef0*/  LEA.HI R12, R12, R11, RZ, 0x3 ;  /* 0x0000000b0c0c7211 */ /* 0x000fe200078f18ff */
[----:B------:R-:W-:Y:S01]  /*0f00*/  IMAD R3, R0, 0x400, R3 ;  /* 0x0000040000037824 */ /* 0x000fe200078e0203 */
[----:B------:R-:W-:Y:S01]  /*0f10*/  LEA.HI R9, R9, R24, RZ, 0x5 ;  /* 0x0000001809097211 */ /* 0x000fe200078f28ff */
[----:B------:R-:W-:Y:S01]  /*0f20*/  IMAD.IADD R0, R25, 0x1, -R13 ;  /* 0x0000000119007824 */ /* 0x000fe200078e0a0d */
[----:B------:R-:W-:Y:S01]  /*0f30*/  LOP3.LUT R12, R12, 0xfffffff8, RZ, 0xc0, !PT ;  /* 0xfffffff80c0c7812 */ /* 0x000fe200078ec0ff */
[----:B------:R-:W-:Y:S01]  /*0f40*/  IMAD R4, R10, R19, 0x80 ;  /* 0x000000800a047424 */ /* 0x000fe200078e0213 */
[C---:B------:R-:W-:Y:S01]  /*0f50*/  R2P PR, R5.reuse, 0x6 ;  /* 0x0000000605007804 */ /* 0x040fe20000000000 */
[----:B------:R-:W-:Y:S01]  /*0f60*/  IMAD.SHL.U32 R5, R5, 0x40, RZ ;  /* 0x0000004005057824 */ /* 0x000fe200078e00ff */
[----:B------:R-:W-:Y:S01]  /*0f70*/  LEA.HI R8, R8, R8, RZ, 0x1 ;  /* 0x0000000808087211 */ /* 0x000fe200078f08ff */
[----:B------:R-:W-:Y:S01]  /*0f80*/  IMAD.SHL.U32 R143, R0, 0x40, RZ ;  /* 0x00000040008f7824 */ /* 0x000fe200078e00ff */
[----:B------:R-:W-:Y:S01]  /*0f90*/  SHF.R.S32.HI R9, RZ, 0x5, R9 ;  /* 0x00000005ff097819 */ /* 0x000fe20000011409 */
[----:B------:R-:W-:Y:S01]  /*0fa0*/  IMAD.IADD R12, R11, 0x1, -R12 ;  /* 0x000000010b0c7824 */ /* 0x000fe200078e0a0c */
[----:B------:R-:W-:Y:S01]  /*0fb0*/  LOP3.LUT R5, R5, 0x1c0, RZ, 0xc0, !PT ;  /* 0x000001c005057812 */ /* 0x000fe200078ec0ff */
[----:B------:R0:W-:Y:S01]  /*0fc0*/  STL [R1+0x88], R4 ;  /* 0x0000880401007387 */ /* 0x0001e20000100800 */
[----:B------:R-:W-:Y:S01]  /*0fd0*/  LOP3.LUT R7, R7, 0xfffffffc, RZ, 0xc0, !PT ;  /* 0xfffffffc07077812 */ /* 0x000fe200078ec0ff */
[----:B------:R-:W-:Y:S01]  /*0fe0*/  IMAD R8, R8, -0x3, R18 ;  /* 0xfffffffd08087824 */ /* 0x000fe200078e0212 */
[----:B------:R-:W-:Y:S01]  /*0ff0*/  LOP3.LUT R143, R143, 0xc0, RZ, 0xc0, !PT ;  /* 0x000000c08f8f7812 */ /* 0x000fe200078ec0ff */
[----:B------:R1:W-:Y:S01]  /*1000*/  STL [R1+0x48], R0 ;  /* 0x0000480001007387 */ /* 0x0003e20000100800 */
[----:B------:R-:W-:Y:S01]  /*1010*/  IMAD R9, R9, 0x10, R12 ;  /* 0x0000001009097824 */ /* 0x000fe200078e020c */
[----:B------:R-:W-:Y:S01]  /*1020*/  SHF.R.S32.HI R16, RZ, 0x5, R16 ;  /* 0x00000005ff107819 */ /* 0x000fe20000011410 */
[----:B------:R-:W-:Y:S01]  /*1030*/  IMAD.IADD R21, R21, 0x1, -R7 ;  /* 0x0000000115157824 */ /* 0x000fe200078e0a07 */
[----:B------:R-:W-:Y:S01]  /*1040*/  SHF.R.U32.HI R144, RZ, 0x3, R143 ;  /* 0x00000003ff907819 */ /* 0x000fe2000001168f */
[----:B------:R-:W-:Y:S01]  /*1050*/  IMAD R10, R8, 0x40, R9 ;  /* 0x00000040080a7824 */ /* 0x000fe200078e0209 */
[C---:B------:R-:W-:Y:S01]  /*1060*/  LOP3.LUT R13, R143.reuse, 0x18, R14, 0xf8, !PT ;  /* 0x000000188f0d7812 */ /* 0x040fe200078ef80e */
[C---:B------:R-:W-:Y:S01]  /*1070*/  VIADD R7, R140.reuse, 0x28 ;  /* 0x000000288c077836 */ /* 0x040fe20000000000 */
[----:B------:R-:W-:Y:S01]  /*1080*/  LOP3.LUT R11, R143, 0x18, R148, 0xf8, !PT ;  /* 0x000000188f0b7812 */ /* 0x000fe200078ef894 */
[----:B0-----:R-:W-:Y:S01]  /*1090*/  VIADD R4, R140, 0x8 ;  /* 0x000000088c047836 */ /* 0x001fe20000000000 */
[-C--:B------:R-:W-:Y:S01]  /*10a0*/  LOP3.LUT R13, R13, R144.reuse, RZ, 0x3c, !PT ;  /* 0x000000900d0d7212 */ /* 0x080fe200078e3cff */
[--C-:B-1----:R-:W-:Y:S01]  /*10b0*/  IMAD.U32 R0, R17, 0x20, R6.reuse ;  /* 0x0000002011007824 */ /* 0x102fe200078e0006 */
[----:B------:R-:W-:Y:S01]  /*10c0*/  LOP3.LUT R6, R5, 0x8, R6, 0xf8, !PT ;  /* 0x0000000805067812 */ /* 0x000fe200078ef806 */
[----:B------:R-:W-:Y:S01]  /*10d0*/  IMAD R16, R16, 0x1800, R145 ;  /* 0x0000180010107824 */ /* 0x000fe200078e0291 */
[----:B------:R-:W-:Y:S01]  /*10e0*/  SHF.R.U32.HI R5, RZ, 0x3, R5 ;  /* 0x00000003ff057819 */ /* 0x000fe20000011605 */
[----:B------:R-:W-:Y:S01]  /*10f0*/  IMAD.MOV.U32 R18, RZ, RZ, RZ ;  /* 0x000000ffff127224 */ /* 0x000fe200078e00ff */
[----:B------:R0:W-:Y:S01]  /*1100*/  STL [R1+0x90], R0 ;  /* 0x0000900001007387 */ /* 0x0001e20000100800 */
[----:B------:R-:W-:Y:S01]  /*1110*/  IMAD.IADD R13, R16, 0x1, R13 ;  /* 0x00000001100d7824 */ /* 0x000fe200078e020d */
[----:B------:R-:W-:Y:S01]  /*1120*/  LOP3.LUT R6, R6, R5, RZ, 0x3c, !PT ;  /* 0x0000000506067212 */ /* 0x000fe200078e3cff */
[----:B------:R-:W-:Y:S01]  /*1130*/  VIADD R5, R140, 0x18 ;  /* 0x000000188c057836 */ /* 0x000fe20000000000 */
[----:B------:R-:W-:Y:S01]  /*1140*/  STL [R1+0x84], R10 ;  /* 0x0000840a01007387 */ /* 0x000fe20000100800 */
[----:B------:R-:W-:Y:S01]  /*1150*/  IMAD.SHL.U32 R16, R22, 0x8, RZ ;  /* 0x0000000816107824 */ /* 0x000fe200078e00ff */
[----:B------:R-:W-:Y:S01]  /*1160*/  LOP3.LUT R11, R11, R144, RZ, 0x3c, !PT ;  /* 0x000000900b0b7212 */ /* 0x000fe200078e3cff */
[----:B------:R-:W-:Y:S01]  /*1170*/  IMAD.IADD R3, R3, 0x1, R6 ;  /* 0x0000000103037824 */ /* 0x000fe200078e0206 */
[----:B------:R-:W-:Y:S01]  /*1180*/  STL [R1+0x28], R7 ;  /* 0x0000280701007387 */ /* 0x000fe20000100800 */
[----:B------:R-:W-:Y:S01]  /*1190*/  IMAD.MOV.U32 R6, RZ, RZ, 0x40 ;  /* 0x00000040ff067424 */ /* 0x000fe200078e00ff */
[----:B0-----:R-:W-:Y:S01]  /*11a0*/  SHF.R.S32.HI R0, RZ, 0x5, R15 ;  /* 0x00000005ff007819 */ /* 0x001fe2000001140f */
[----:B------:R-:W-:Y:S01]  /*11b0*/  IMAD R9, R3, 0x2, R2 ;  /* 0x0000000203097824 */ /* 0x000fe200078e0202 */
[----:B------:R0:W-:Y:S01]  /*11c0*/  STL [R1+0x20], R4 ;  /* 0x0000200401007387 */ /* 0x0001e20000100800 */
[----:B------:R-:W-:Y:S01]  /*11d0*/  VIADD R22, R16, 0x30 ;  /* 0x0000003010167836 */ /* 0x000fe20000000000 */
[----:B------:R-:W-:Y:S01]  /*11e0*/  SEL R6, R6, 0xffffffc0, !P2 ;  /* 0xffffffc006067807 */ /* 0x000fe20005000000 */
[----:B------:R-:W-:Y:S01]  /*11f0*/  IMAD R0, R0, 0x1800, R145 ;  /* 0x0000180000007824 */ /* 0x000fe200078e0291 */
[----:B------:R1:W-:Y:S01]  /*1200*/  STL [R1+0x1c], R5 ;  /* 0x00001c0501007387 */ /* 0x0003e20000100800 */
[----:B------:R-:W-:Y:S01]  /*1210*/  VIADD R3, R9, 0x21800 ;  /* 0x0002180009037836 */ /* 0x000fe20000000000 */
[----:B------:R-:W-:Y:S01]  /*1220*/  SHF.R.S32.HI R17, RZ, 0x1f, R16 ;  /* 0x0000001fff117819 */ /* 0x000fe20000011410 */
[----:B------:R-:W-:Y:S01]  /*1230*/  IMAD.IADD R11, R0, 0x1, R11 ;  /* 0x00000001000b7824 */ /* 0x000fe200078e020b */
[----:B------:R-:W-:Y:S01]  /*1240*/  LEA.HI R0, R21, R21, RZ, 0x1 ;  /* 0x0000001515007211 */ /* 0x000fe200078f08ff */
[C---:B------:R-:W-:Y:S01]  /*1250*/  VIADD R19, R16.reuse, 0x40 ;  /* 0x0000004010137836 */ /* 0x040fe20000000000 */
[----:B0-----:R-:W-:Y:S01]  /*1260*/  SHF.R.S32.HI R4, RZ, 0x1f, R20 ;  /* 0x0000001fff047819 */ /* 0x001fe20000011414 */
[----:B------:R-:W-:Y:S01]  /*1270*/  VIADD R136, R16, 0x50 ;  /* 0x0000005010887836 */ /* 0x000fe20000000000 */
[----:B------:R-:W-:-:S02]  /*1280*/  LOP3.LUT R0, R0, 0x1ffffffe, RZ, 0xc0, !PT ;  /* 0x1ffffffe00007812 */ /* 0x000fc400078ec0ff */
[----:B-1----:R-:W-:Y:S02]  /*1290*/  SHF.R.S32.HI R5, RZ, 0x1f, R7 ;  /* 0x0000001fff057819 */ /* 0x002fe40000011407 */
[----:B------:R-:W-:Y:S01]  /*12a0*/  SHF.L.U64.HI R8, R20, 0x1, R4 ;  /* 0x0000000114087819 */ /* 0x000fe20000010204 */
[----:B------:R-:W-:Y:S01]  /*12b0*/  IMAD.IADD R0, R21, 0x1, -R0 ;  /* 0x0000000115007824 */ /* 0x000fe200078e0a00 */
[----:B------:R-:W-:Y:S02]  /*12c0*/  SHF.L.U64.HI R4, R7, 0x1, R5 ;  /* 0x0000000107047819 */ /* 0x000fe40000010205 */
[C-C-:B------:R-:W-:Y:S01]  /*12d0*/  LOP3.LUT R5, R143.reuse, 0x8, R16.reuse, 0xf8, !PT ;  /* 0x000000088f057812 */ /* 0x140fe200078ef810 */
[----:B------:R0:W-:Y:S01]  /*12e0*/  STL [R1+0x70], R8 ;  /* 0x0000700801007387 */ /* 0x0001e20000100800 */
[----:B------:R-:W-:Y:S02]  /*12f0*/  LOP3.LUT R7, R143, 0x18, R16, 0xf8, !PT ;  /* 0x000000188f077812 */ /* 0x000fe400078ef810 */
[----:B------:R-:W-:Y:S01]  /*1300*/  SHF.R.S32.HI R153, RZ, 0x1f, R22 ;  /* 0x0000001fff997819 */ /* 0x000fe20000011416 */
[----:B------:R1:W-:Y:S01]  /*1310*/  STL [R1+0x74], R4 ;  /* 0x0000740401007387 */ /* 0x0003e20000100800 */
[----:B------:R-:W-:-:S02]  /*1320*/  SHF.R.S32.HI R152, RZ, 0x1f, R19 ;  /* 0x0000001fff987819 */ /* 0x000fc40000011413 */
[----:B------:R-:W-:Y:S01]  /*1330*/  SHF.R.S32.HI R151, RZ, 0x1f, R136 ;  /* 0x0000001fff977819 */ /* 0x000fe20000011488 */
[----:B------:R-:W-:Y:S01]  /*1340*/  STL [R1+0x2c], R9 ;  /* 0x00002c0901007387 */ /* 0x000fe20000100800 */
[----:B------:R-:W-:Y:S02]  /*1350*/  SHF.R.S32.HI R148, RZ, 0x3, R148 ;  /* 0x00000003ff947819 */ /* 0x000fe40000011494 */
[-C--:B0-----:R-:W-:Y:S02]  /*1360*/  LOP3.LUT R8, R7, R144.reuse, RZ, 0x3c, !PT ;  /* 0x0000009007087212 */ /* 0x081fe400078e3cff */
[----:B------:R-:W-:Y:S02]  /*1370*/  LEA R7, R11, UR38, 0x1 ;  /* 0x000000260b077c11 */ /* 0x000fe4000f8e08ff */
[----:B-1----:R-:W-:Y:S01]  /*1380*/  LOP3.LUT R4, R5, R144, RZ, 0x3c, !PT ;  /* 0x0000009005047212 */ /* 0x002fe200078e3cff */
[----:B------:R-:W-:Y:S01]  /*1390*/  IMAD.IADD R8, R145, 0x1, R8 ;  /* 0x0000000191087824 */ /* 0x000fe200078e0208 */
[----:B------:R-:W-:-:S02]  /*13a0*/  LEA R5, R13, UR38, 0x1 ;  /* 0x000000260d057c11 */ /* 0x000fc4000f8e08ff */
[----:B------:R-:W-:Y:S01]  /*13b0*/  SHF.R.S32.HI R149, RZ, 0x3, R14 ;  /* 0x00000003ff957819 */ /* 0x000fe2000001140e */
[----:B------:R-:W-:-:S05]  /*13c0*/  IMAD.IADD R4, R145, 0x1, R4 ;  /* 0x0000000191047824 */ /* 0x000fca00078e0204 */
[----:B------:R0:W-:Y:S04]  /*13d0*/  STL [R1+0x44], R4 ;  /* 0x0000440401007387 */ /* 0x0001e80000100800 */
[----:B------:R1:W-:Y:S04]  /*13e0*/  STL [R1+0x7c], R7 ;  /* 0x00007c0701007387 */ /* 0x0003e80000100800 */
[----:B------:R2:W-:Y:S01]  /*13f0*/  STL [R1+0x78], R5 ;  /* 0x0000780501007387 */ /* 0x0005e20000100800 */
[----:B0-----:R-:W-:Y:S02]  /*1400*/  VIADD R4, R9, 0x21820 ;  /* 0x0002182009047836 */ /* 0x001fe40000000000 */
[----:B------:R-:W-:Y:S01]  /*1410*/  @P1 VIADD R4, R3, 0xffffffe0 ;  /* 0xffffffe003041836 */ /* 0x000fe20000000000 */
[----:B-1----:R-:W-:Y:S01]  /*1420*/  LEA R7, R8, UR38, 0x1 ;  /* 0x0000002608077c11 */ /* 0x002fe2000f8e08ff */
[----:B--2---:R-:W-:-:S04]  /*1430*/  IMAD R5, R0, 0x8, R10 ;  /* 0x0000000800057824 */ /* 0x004fc800078e020a */
[----:B------:R-:W-:Y:S01]  /*1440*/  STL [R1+0x80], R7 ;  /* 0x0000800701007387 */ /* 0x000fe20000100800 */
[----:B------:R-:W-:Y:S02]  /*1450*/  IMAD.IADD R0, R3, 0x1, R6 ;  /* 0x0000000103007824 */ /* 0x000fe400078e0206 */
[----:B------:R-:W-:Y:S01]  /*1460*/  IMAD.IADD R3, R6, 0x1, R4 ;  /* 0x0000000106037824 */ /* 0x000fe200078e0204 */
[----:B------:R-:W-:Y:S04]  /*1470*/  STL [R1+0x4c], R4 ;  /* 0x00004c0401007387 */ /* 0x000fe80000100800 */
[----:B------:R-:W-:Y:S04]  /*1480*/  STL [R1+0x8c], R5 ;  /* 0x00008c0501007387 */ /* 0x000fe80000100800 */
[----:B------:R0:W-:Y:S04]  /*1490*/  STL [R1+0x34], R0 ;  /* 0x0000340001007387 */ /* 0x0001e80000100800 */
[----:B------:R1:W-:Y:S01]  /*14a0*/  STL [R1+0x30], R3 ;  /* 0x0000300301007387 */ /* 0x0003e20000100800 */
[----:B0-----:R-:W-:-:S05]  /*14b0*/  VIADD R0, R4, 0x6000 ;  /* 0x0000600004007836 */ /* 0x001fca0000000000 */
[----:B------:R1:W-:Y:S02]  /*14c0*/  STL [R1+0x50], R0 ;  /* 0x0000500001007387 */ /* 0x0003e40000100800 */
.L_x_10527:
[----:B0-----:R-:W0:Y:S02]  /*14d0*/  LDC.64 R4, c[0x0][0xc88] ;  /* 0x00032200ff047b82 */ /* 0x001e240000000a00 */
[----:B0-----:R-:W-:-:S05]  /*14e0*/  IMAD.WIDE R4, R35, 0x4, R4 ;  /* 0x0000000423047825 */ /* 0x001fca00078e0204 */
[----:B-12---:R-:W2:Y:S01]  /*14f0*/  LDG.E R0, desc[UR42][R4.64] ;  /* 0x0000002a04007981 */ /* 0x006ea2000c1e1900 */
[----:B------:R-:W-:Y:S05]  /*1500*/  YIELD ;  /* 0x0000000000007946 */ /* 0x000fea0003800000 */
[----:B------:R-:W-:Y:S01]  /*1510*/  ULDC.64 UR4, c[0x0][0xa28] ;  /* 0x00028a0000047ab9 */ /* 0x000fe20000000a00 */
[----:B------:R-:W-:Y:S01]  /*1520*/  ULDC.64 UR8, c[0x0][0xa18] ;  /* 0x0002860000087ab9 */ /* 0x000fe20000000a00 */
[----:B------:R-:W-:Y:S01]  /*1530*/  ISETP.NE.U32.AND P1, PT, RZ, UR4, PT ;  /* 0x00000004ff007c0c */ /* 0x000fe2000bf25070 */
[----:B------:R-:W-:Y:S01]  /*1540*/  ULDC.64 UR6, c[0x0][0xa08] ;  /* 0x0002820000067ab9 */ /* 0x000fe20000000a00 */
[----:B------:R-:W-:Y:S01]  /*1550*/  IMAD.MOV.U32 R87, RZ, RZ, RZ ;  /* 0x000000ffff577224 */ /* 0x000fe200078e00ff */
[----:B------:R-:W-:-:S02]  /*1560*/  ISETP.NE.U32.AND P0, PT, RZ, UR6, PT ;  /* 0x00000006ff007c0c */ /* 0x000fc4000bf05070 */
[----:B------:R-:W-:Y:S02]  /*1570*/  ISETP.NE.AND.EX P1, PT, RZ, UR5, PT, P1 ;  /* 0x00000005ff007c0c */ /* 0x000fe4000bf25310 */
[----:B------:R-:W-:Y:S02]  /*1580*/  ISETP.NE.AND.EX P0, PT, RZ, UR7, PT, P0 ;  /* 0x00000007ff007c0c */ /* 0x000fe4000bf05300 */
[----:B--2---:R-:W-:Y:S01]  /*1590*/  SHF.R.S32.HI R3, RZ, 0x1f, R0 ;  /* 0x0000001fff037819 */ /* 0x004fe20000011400 */
[----:B------:R-:W-:Y:S08]  /*15a0*/  STL [R1+0x60], R0 ;  /* 0x0000600001007387 */ /* 0x000ff00000100800 */
[C---:B----4-:R-:W-:Y:S01]  /*15b0*/  @P1 LEA R6, P2, R0.reuse, UR4, 0x2 ;  /* 0x0000000400061c11 */ /* 0x050fe2000f8410ff */
[C---:B------:R-:W-:Y:S01]  /*15c0*/  IMAD.SHL.U32 R30, R0.reuse, 0x4, RZ ;  /* 0x00000004001e7824 */ /* 0x040fe200078e00ff */
[C-C-:B------:R-:W-:Y:S01]  /*15d0*/  SHF.L.U64.HI R29, R0.reuse, 0x2, R3.reuse ;  /* 0x00000002001d7819 */ /* 0x140fe20000010203 */
[----:B------:R0:W-:Y:S01]  /*15e0*/  STL [R1+0x6c], R3 ;  /* 0x00006c0301007387 */ /* 0x0001e20000100800 */
[----:B---3--:R-:W-:-:S02]  /*15f0*/  @P1 LEA.HI.X R7, R0, UR5, R3, 0x2, P2 ;  /* 0x0000000500071c11 */ /* 0x008fc400090f1403 */
[----:B------:R-:W-:Y:S01]  /*1600*/  ISETP.NE.U32.AND P2, PT, RZ, UR8, PT ;  /* 0x00000008ff007c0c */ /* 0x000fe2000bf45070 */
[----:B------:R-:W-:Y:S01]  /*1610*/  ULDC UR4, c[0x0][0x288] ;  /* 0x0000a20000047ab9 */ /* 0x000fe20000000800 */
[C---:B------:R-:W-:Y:S01]  /*1620*/  IADD3 R8, P3, R30.reuse, UR6, RZ ;  /* 0x000000061e087c10 */ /* 0x040fe2000ff7e0ff */
[----:B------:R1:W-:Y:S01]  /*1630*/  STL [R1+0x58], R30 ;  /* 0x0000581e01007387 */ /* 0x0003e20000100800 */
[----:B------:R-:W-:Y:S01]  /*1640*/  ISETP.NE.AND.EX P2, PT, RZ, UR9, PT, P2 ;  /* 0x00000009ff007c0c */ /* 0x000fe2000bf45320 */
[----:B0-----:R-:W-:Y:S01]  /*1650*/  IMAD.MOV.U32 R3, RZ, RZ, RZ ;  /* 0x000000ffff037224 */ /* 0x001fe200078e00ff */
[C---:B------:R-:W-:Y:S01]  /*1660*/  IADD3.X R9, R29.reuse, UR7, RZ, P3, !PT ;  /* 0x000000071d097c10 */ /* 0x040fe20009ffe4ff */
[----:B------:R-:W-:Y:S01]  /*1670*/  IMAD.U32 R100, RZ, RZ, UR4 ;  /* 0x00000004ff647e24 */ /* 0x000fe2000f8e00ff */
[----:B------:R-:W-:Y:S01]  /*1680*/  ULDC.64 UR4, c[0x0][0x418] ;  /* 0x0001060000047ab9 */ /* 0x000fe20000000a00 */
[----:B------:R1:W-:Y:S04]  /*1690*/  STL [R1+0x5c], R29 ;  /* 0x00005c1d01007387 */ /* 0x0003e80000100800 */
[----:B------:R1:W5:Y:S04]  /*16a0*/  @P1 LDG.E R3, desc[UR42][R6.64] ;  /* 0x0000002a06031981 */ /* 0x000368000c1e1900 */
[----:B------:R-:W-:Y:S01]  /*16b0*/  @P2 IADD3 R4, P1, R30, UR8, RZ ;  /* 0x000000081e042c10 */ /* 0x000fe2000ff3e0ff */
[----:B------:R1:W5:Y:S03]  /*16c0*/  @P0 LDG.E R87, desc[UR42][R8.64] ;  /* 0x0000002a08570981 */ /* 0x000366000c1e1900 */
[----:B------:R-:W-:-:S05]  /*16d0*/  @P2 IADD3.X R5, R29, UR9, RZ, P1, !PT ;  /* 0x000000091d052c10 */ /* 0x000fca0008ffe4ff */
[----:B------:R1:W5:Y:S01]  /*16e0*/  @P2 LDG.E R100, desc[UR42][R4.64] ;  /* 0x0000002a04642981 */ /* 0x000362000c1e1900 */
[----:B------:R-:W-:Y:S01]  /*16f0*/  UISETP.NE.U32.AND UP0, UPT, UR4, URZ, UPT ;  /* 0x0000003f0400728c */ /* 0x000fe2000bf05070 */
[----:B------:R-:W-:Y:S02]  /*1700*/  IMAD.MOV.U32 R25, RZ, RZ, R0 ;  /* 0x000000ffff197224 */ /* 0x000fe400078e0000 */
        /* <DEDUP_REMOVED lines=8> */
[----:B-1----:R-:W-:Y:S06]  /*1790*/  @P2 BRA `(.L_x_10386) ;  /* 0x0000000000242947 */ /* 0x002fec0003800000 */
        /* <DEDUP_REMOVED lines=9> */
.L_x_10386:
[----:B------:R-:W-:Y:S01]  /*1830*/  ULDC.64 UR4, c[0x0][0xa20] ;  /* 0x0002880000047ab9 */ /* 0x000fe20000000a00 */
[----:B------:R0:W-:Y:S01]  /*1840*/  STL [R1+0x64], R33 ;  /* 0x0000642101007387 */ /* 0x0001e20000100800 */
[----:B------:R-:W-:-:S03]  /*1850*/  ISETP.NE.U32.AND P1, PT, RZ, UR4, PT ;  /* 0x00000004ff007c0c */ /* 0x000fc6000bf25070 */
[----:B------:R0:W-:Y:S01]  /*1860*/  STL [R1+0x54], R34 ;  /* 0x0000542201007387 */ /* 0x0001e20000100800 */
[----:B------:R-:W-:-:S13]  /*1870*/  ISETP.NE.AND.EX P1, PT, RZ, UR5, PT, P1 ;  /* 0x00000005ff007c0c */ /* 0x000fda000bf25310 */
[----:B0-----:R-:W-:Y:S05]  /*1880*/  @!P1 BRA `(.L_x_10387) ;  /* 0x0000000000109947 */ /* 0x001fea0003800000 */
[----:B------:R-:W-:-:S04]  /*1890*/  IADD3 R4, P0, R30, UR4, RZ ;  /* 0x000000041e047c10 */ /* 0x000fc8000ff1e0ff */
[----:B------:R-:W-:-:S05]  /*18a0*/  IADD3.X R5, R29, UR5, RZ, P0, !PT ;  /* 0x000000051d057c10 */ /* 0x000fca00087fe4ff */
[----:B------:R0:W5:Y:S01]  /*18b0*/  LDG.E R28, desc[UR42][R4.64] ;  /* 0x0000002a041c7981 */ /* 0x000162000c1e1900 */
[----:B------:R-:W-:Y:S05]  /*18c0*/  BRA `(.L_x_10388) ;  /* 0x0000000000107947 */ /* 0x000fea0003800000 */
.L_x_10387:
[----:B------:R-:W-:Y:S05]  /*18d0*/  @!P0 BRA `(.L_x_10388) ;  /* 0x00000000000c8947 */ /* 0x000fea0003800000 */
[----:B------:R-:W2:Y:S04]  /*18e0*/  LDG.E R5, desc[UR42][R8.64] ;  /* 0x0000002a08057981 */ /* 0x000ea8000c1e1900 */
[----:B------:R-:W2:Y:S02]  /*18f0*/  LDG.E R28, desc[UR42][R8.64+0x4] ;  /* 0x0000042a081c7981 */ /* 0x000ea4000c1e1900 */
[----:B--2---:R-:W-:-:S07]  /*1900*/  IMAD.IADD R28, R28, 0x1, -R5 ;  /* 0x000000011c1c7824 */ /* 0x004fce00078e0a05 */
.L_x_10388:
        /* <DEDUP_REMOVED lines=22> */
[----:B------:R-:W-:-:S04]  /*1a70*/  LOP3.LUT R5, R3, 0xffffff80, RZ, 0xc0, !PT ;  /* 0xffffff8003057812 */ /* 0x000fc800078ec0ff */
[----:B------:R-:W-:-:S04]  /*1a80*/  VIADDMNMX R5, R5, -R11, R24, PT ;  /* 0x8000000b05057246 */ /* 0x000fc80003800118 */
[----:B------:R-:W-:Y:S02]  /*1a90*/  ISETP.GT.AND P0, PT, R5, R74, PT ;  /* 0x0000004a0500720c */ /* 0x000fe40003f04270 */
[----:B------:R-:W-:-:S05]  /*1aa0*/  SHF.R.U32.HI R74, RZ, 0x7, R74 ;  /* 0x00000007ff4a7819 */ /* 0x000fca000001164a */
[----:B------:R-:W-:-:S06]  /*1ab0*/  IMAD.MOV.U32 R26, RZ, RZ, R74 ;  /* 0x000000ffff1a7224 */ /* 0x000fcc00078e004a */
[----:B------:R-:W-:-:S05]  /*1ac0*/  @P0 VIADD R0, R5, 0x7f ;  /* 0x0000007f05000836 */ /* 0x000fca0000000000 */
[----:B------:R-:W-:-:S04]  /*1ad0*/  @P0 SHF.R.S32.HI R5, RZ, 0x1f, R0 ;  /* 0x0000001fff050819 */ /* 0x000fc80000011400 */
[----:B------:R-:W-:Y:S02]  /*1ae0*/  @P0 LEA.HI R5, R5, R0, RZ, 0x7 ;  /* 0x0000000005050211 */ /* 0x000fe400078f38ff */
[----:B------:R-:W-:Y:S02]  /*1af0*/  SHF.R.S32.HI R0, RZ, 0x7, R3 ;  /* 0x00000007ff007819 */ /* 0x000fe40000011403 */
[----:B------:R-:W-:Y:S02]  /*1b00*/  @P0 SHF.R.S32.HI R26, RZ, 0x7, R5 ;  /* 0x00000007ff1a0819 */ /* 0x000fe40000011405 */
[----:B------:R-:W-:Y:S01]  /*1b10*/  PLOP3.LUT P0, PT, PT, PT, PT, 0x80, 0x0 ;  /* 0x000000000000781c */ /* 0x000fe20003f0f070 */
[----:B------:R0:W-:Y:S01]  /*1b20*/  STL [R1+0x68], R0 ;  /* 0x0000680001007387 */ /* 0x0001e20000100800 */
        /* <DEDUP_REMOVED lines=22> */
.L_x_10391:
[----:B------:R-:W-:Y:S05]  /*1c90*/  BSYNC B6 ;  /* 0x0000000000067941 */ /* 0x000fea0003800000 */
.L_x_10390:
        /* <DEDUP_REMOVED lines=20> */
.L_x_10393:
[----:B------:R-:W-:Y:S05]  /*1de0*/  BSYNC B6 ;  /* 0x0000000000067941 */ /* 0x000fea0003800000 */
.L_x_10392:
[----:B------:R-:W-:Y:S01]  /*1df0*/  ULDC.64 UR4, c[0x0][0x9f8] ;  /* 0x00027e0000047ab9 */ /* 0x000fe20000000a00 */
[----:B------:R-:W2:Y:S01]  /*1e00*/  LDL R21, [R1+0x48] ;  /* 0x0000480001157983 */ /* 0x000ea20000100800 */
[----:B------:R-:W-:Y:S01]  /*1e10*/  ISETP.NE.U32.AND P0, PT, RZ, UR4, PT ;  /* 0x00000004ff007c0c */ /* 0x000fe2000bf05070 */
[----:B------:R-:W0:Y:S03]  /*1e20*/  S2R R20, SR_TID.X ;  /* 0x0000000000147919 */ /* 0x000e260000002100 */
[----:B------:R-:W-:Y:S01]  /*1e30*/  ISETP.NE.AND.EX P0, PT, RZ, UR5, PT, P0 ;  /* 0x00000005ff007c0c */ /* 0x000fe2000bf05300 */
[----:B------:R-:W-:Y:S01]  /*1e40*/  VIADD R0, R16, 0x10 ;  /* 0x0000001010007836 */ /* 0x000fe20000000000 */
[----:B------:R-:W1:Y:S08]  /*1e50*/  LDC.64 R88, c[0x0][0x408] ;  /* 0x00010200ff587b82 */ /* 0x000e700000000a00 */
[----:B------:R-:W3:Y:S03]  /*1e60*/  LDC R99, c[0x0][0x3f4] ;  /* 0x0000fd00ff637b82 */ /* 0x000ee60000000800 */
[----:B------:R-:W-:-:S04]  /*1e70*/  @P0 IADD3 R4, P1, R30, UR4, RZ ;  /* 0x000000041e040c10 */ /* 0x000fc8000ff3e0ff */
[----:B------:R-:W-:-:S05]  /*1e80*/  @P0 IADD3.X R5, R29, UR5, RZ, P1, !PT ;  /* 0x000000051d050c10 */ /* 0x000fca0008ffe4ff */
[----:B------:R1:W4:Y:S01]  /*1e90*/  @P0 LDG.E R25, desc[UR42][R4.64] ;  /* 0x0000002a04190981 */ /* 0x000322000c1e1900 */
[----:B0-----:R-:W-:-:S04]  /*1ea0*/  SHF.R.U32.HI R20, RZ, 0x7, R20 ;  /* 0x00000007ff147819 */ /* 0x001fc80000011614 */
[----:B------:R-:W-:-:S13]  /*1eb0*/  ISETP.NE.AND P6, PT, R20, 0x1, PT ;  /* 0x000000011400780c */ /* 0x000fda0003fc5270 */
[----:B------:R-:W-:Y:S05]  /*1ec0*/  @!P6 WARPSYNC.ALL ;  /* 0x000000000000e948 */ /* 0x000fea0003800000 */
[----:B------:R-:W-:Y:S02]  /*1ed0*/  ULDC UR4, c[0x0][0x2f4] ;  /* 0x0000bd0000047ab9 */ /* 0x000fe40000000800 */
[----:B------:R-:W-:Y:S02]  /*1ee0*/  ISETP.GE.AND P1, PT, R0, UR4, PT ;  /* 0x0000000400007c0c */ /* 0x000fe4000bf26270 */
[----:B------:R-:W-:Y:S02]  /*1ef0*/  ISETP.GE.AND P0, PT, R16, UR4, PT ;  /* 0x0000000410007c0c */ /* 0x000fe4000bf06270 */
[----:B------:R-:W-:-:S02]  /*1f00*/  SEL R6, RZ, 0xffffffff, P1 ;  /* 0xffffffffff067807 */ /* 0x000fc40000800000 */
[----:B------:R-:W-:-:S03]  /*1f10*/  SEL R3, RZ, 0x1, P0 ;  /* 0x00000001ff037807 */ /* 0x000fc60000000000 */
[----:B------:R-:W-:-:S05]  /*1f20*/  IMAD.SHL.U32 R6, R6, 0x2, RZ ;  /* 0x0000000206067824 */ /* 0x000fca00078e00ff */
[----:B------:R-:W-:Y:S02]  /*1f30*/  LOP3.LUT R8, R6, 0x2, R3, 0xe2, !PT ;  /* 0x0000000206087812 */ /* 0x000fe400078ee203 */
[----:B------:R-:W0:Y:S01]  /*1f40*/  LDC.64 R6, c[0x0][0x3f8] ;  /* 0x0000fe00ff067b82 */ /* 0x000e220000000a00 */
[----:B------:R-:W-:Y:S01]  /*1f50*/  SHF.R.S32.HI R9, RZ, 0x1f, R138 ;  /* 0x0000001fff097819 */ /* 0x000fe2000001148a */
[----:B------:R-:W-:Y:S01]  /*1f60*/  VIADD R3, R16, 0x20 ;  /* 0x0000002010037836 */ /* 0x000fe20000000000 */
[----:B------:R-:W-:-:S03]  /*1f70*/  ISETP.GE.AND P1, PT, R22, UR4, PT ;  /* 0x0000000416007c0c */ /* 0x000fc6000bf26270 */
[-C--:B-1----:R-:W-:Y:S01]  /*1f80*/  IMAD R4, R9, R88.reuse, RZ ;  /* 0x0000005809047224 */ /* 0x082fe200078e02ff */
[----:B------:R-:W-:Y:S01]  /*1f90*/  ISETP.GE.AND P0, PT, R3, UR4, PT ;  /* 0x0000000403007c0c */ /* 0x000fe2000bf06270 */
[----:B------:R-:W1:Y:S01]  /*1fa0*/  S2R R15, SR_TID.X ;  /* 0x00000000000f7919 */ /* 0x000e620000002100 */
[----:B------:R-:W-:Y:S01]  /*1fb0*/  SHF.R.S32.HI R141, RZ, 0x1f, R140 ;  /* 0x0000001fff8d7819 */ /* 0x000fe2000001148c */
[C---:B------:R-:W-:Y:S01]  /*1fc0*/  IMAD R11, R138.reuse, R89, R4 ;  /* 0x000000598a0b7224 */ /* 0x040fe200078e0204 */
[----:B------:R-:W-:Y:S02]  /*1fd0*/  SEL R4, RZ, 0x8, P1 ;  /* 0x00000008ff047807 */ /* 0x000fe40000800000 */
[----:B------:R-:W-:Y:S02]  /*1fe0*/  SEL R5, RZ, 0x4, P0 ;  /* 0x00000004ff057807 */ /* 0x000fe40000000000 */
[----:B------:R-:W-:Y:S01]  /*1ff0*/  ISETP.GE.AND P0, PT, R19, UR4, PT ;  /* 0x0000000413007c0c */ /* 0x000fe2000bf06270 */
[----:B------:R-:W-:Y:S01]  /*2000*/  IMAD.WIDE.U32 R70, R138, R88, R16 ;  /* 0x000000588a467225 */ /* 0x000fe200078e0010 */
[----:B------:R-:W-:-:S02]  /*2010*/  LOP3.LUT R4, R4, R8, R5, 0xfe, !PT ;  /* 0x0000000804047212 */ /* 0x000fc400078efe05 */
[----:B------:R-:W-:Y:S01]  /*2020*/  SEL R5, RZ, 0x10, P0 ;  /* 0x00000010ff057807 */ /* 0x000fe20000000000 */
[----:B------:R-:W-:Y:S01]  /*2030*/  IMAD.WIDE.U32 R68, R138, R88, R140 ;  /* 0x000000588a447225 */ /* 0x000fe200078e008c */
[-C--:B---3--:R-:W-:Y:S02]  /*2040*/  ISETP.GE.AND P0, PT, R16, R99.reuse, PT ;  /* 0x000000631000720c */ /* 0x088fe40003f06270 */
[----:B------:R-:W-:Y:S01]  /*2050*/  ISETP.GE.AND P3, PT, R0, R99, PT ;  /* 0x000000630000720c */ /* 0x000fe20003f66270 */
[----:B0-----:R-:W-:Y:S02]  /*2060*/  IMAD R9, R9, R6, RZ ;  /* 0x0000000609097224 */ /* 0x001fe400078e02ff */
[----:B------:R-:W-:Y:S02]  /*2070*/  IMAD.IADD R71, R71, 0x1, R11 ;  /* 0x0000000147477824 */ /* 0x000fe400078e020b */
[----:B------:R-:W-:Y:S02]  /*2080*/  IMAD.IADD R69, R11, 0x1, R69 ;  /* 0x000000010b457824 */ /* 0x000fe400078e0245 */
[----:B------:R-:W-:Y:S01]  /*2090*/  IMAD.IADD R87, R87, 0x1, R28 ;  /* 0x0000000157577824 */ /* 0x000fe200078e021c */
[----:B------:R-:W-:Y:S01]  /*20a0*/  LOP3.LUT R28, R4, R5, RZ, 0xfc, !PT ;  /* 0x00000005041c7212 */ /* 0x000fe200078efcff */
[----:B------:R-:W-:Y:S01]  /*20b0*/  IMAD R11, R138, R7, R9 ;  /* 0x000000078a0b7224 */ /* 0x000fe200078e0209 */
[----:B------:R-:W-:-:S02]  /*20c0*/  ISETP.GE.AND P2, PT, R3, R99, PT ;  /* 0x000000630300720c */ /* 0x000fc40003f46270 */
[C---:B------:R-:W-:Y:S02]  /*20d0*/  SEL R5, R99.reuse, RZ, P0 ;  /* 0x000000ff63057207 */ /* 0x040fe40000000000 */
[C---:B------:R-:W-:Y:S02]  /*20e0*/  SEL R9, R99.reuse, RZ, P3 ;  /* 0x000000ff63097207 */ /* 0x040fe40001800000 */
[----:B------:R-:W-:Y:S01]  /*20f0*/  SEL R4, R99, RZ, P2 ;  /* 0x000000ff63047207 */ /* 0x000fe20001000000 */
[----:B------:R-:W-:Y:S01]  /*2100*/  IMAD.IADD R5, R16, 0x1, R5 ;  /* 0x0000000110057824 */ /* 0x000fe200078e0205 */
[----:B------:R-:W-:Y:S01]  /*2110*/  LOP3.LUT R23, R23, 0xfffffffe, RZ, 0xc0, !PT ;  /* 0xfffffffe17177812 */ /* 0x000fe200078ec0ff */
[----:B------:R-:W-:Y:S02]  /*2120*/  IMAD.IADD R9, R0, 0x1, R9 ;  /* 0x0000000100097824 */ /* 0x000fe400078e0209 */
[----:B------:R-:W-:Y:S01]  /*2130*/  IMAD.WIDE.U32 R66, R138, R6, R16 ;  /* 0x000000068a427225 */ /* 0x000fe200078e0010 */
[----:B------:R-:W-:-:S02]  /*2140*/  @P3 LOP3.LUT R23, R23, 0x1, RZ, 0xfc, !PT ;  /* 0x0000000117173812 */ /* 0x000fc400078efcff */
[----:B------:R-:W-:Y:S01]  /*2150*/  SHF.R.S32.HI R8, RZ, 0x1f, R9 ;  /* 0x0000001fff087819 */ /* 0x000fe20000011409 */
[----:B------:R-:W-:-:S04]  /*2160*/  IMAD.WIDE.U32 R64, R138, R6, R140 ;  /* 0x000000068a407225 */ /* 0x000fc800078e008c */
[----:B------:R-:W-:Y:S01]  /*2170*/  IMAD.IADD R10, R3, 0x1, R4 ;  /* 0x00000001030a7824 */ /* 0x000fe200078e0204 */
[----:B------:R-:W-:Y:S01]  /*2180*/  SHF.R.S32.HI R4, RZ, 0x1f, R5 ;  /* 0x0000001fff047819 */ /* 0x000fe20000011405 */
[----:B------:R-:W-:Y:S01]  /*2190*/  IMAD.IADD R67, R67, 0x1, R11 ;  /* 0x0000000143437824 */ /* 0x000fe200078e020b */
[----:B------:R-:W-:Y:S01]  /*21a0*/  LOP3.LUT R23, R23, 0xfffffffd, RZ, 0xc0, !PT ;  /* 0xfffffffd17177812 */ /* 0x000fe200078ec0ff */
[----:B------:R-:W-:Y:S01]  /*21b0*/  IMAD.IADD R65, R11, 0x1, R65 ;  /* 0x000000010b417824 */ /* 0x000fe200078e0241 */
[----:B------:R-:W-:Y:S02]  /*21c0*/  SHF.R.S32.HI R11, RZ, 0x1f, R10 ;  /* 0x0000001fff0b7819 */ /* 0x000fe4000001140a */
[----:B------:R-:W-:Y:S02]  /*21d0*/  LEA.HI R73, R4, R5, RZ, 0x3 ;  /* 0x0000000504497211 */ /* 0x000fe400078f18ff */
[----:B------:R-:W-:Y:S02]  /*21e0*/  LEA.HI R72, R8, R9, RZ, 0x3 ;  /* 0x0000000908487211 */ /* 0x000fe400078f18ff */
[----:B------:R-:W-:-:S02]  /*21f0*/  LEA.HI R5, R4, R5, RZ, 0x5 ;  /* 0x0000000504057211 */ /* 0x000fc400078f28ff */
[----:B------:R-:W-:Y:S02]  /*2200*/  LEA.HI R9, R8, R9, RZ, 0x5 ;  /* 0x0000000908097211 */ /* 0x000fe400078f28ff */
[----:B------:R-:W-:Y:S02]  /*2210*/  @P2 LOP3.LUT R23, R23, 0x2, RZ, 0xfc, !PT ;  /* 0x0000000217172812 */ /* 0x000fe400078efcff */
[-C--:B------:R-:W-:Y:S01]  /*2220*/  LEA.HI R4, R11, R10.reuse, RZ, 0x3 ;  /* 0x0000000a0b047211 */ /* 0x080fe200078f18ff */
[----:B------:R-:W-:Y:S01]  /*2230*/  IMAD.SHL.U32 R8, R5, 0x80, RZ ;  /* 0x0000008005087824 */ /* 0x000fe200078e00ff */
[----:B------:R-:W-:Y:S01]  /*2240*/  LEA.HI R11, R11, R10, RZ, 0x5 ;  /* 0x0000000a0b0b7211 */ /* 0x000fe200078f28ff */
[----:B------:R-:W-:Y:S01]  /*2250*/  IMAD.SHL.U32 R10, R9, 0x80, RZ ;  /* 0x00000080090a7824 */ /* 0x000fe200078e00ff */
[----:B-----5:R-:W-:Y:S01]  /*2260*/  SHF.R.S32.HI R13, RZ, 0x1f, R97 ;  /* 0x0000001fff0d7819 */ /* 0x020fe20000011461 */
[----:B-1----:R-:W-:Y:S01]  /*2270*/  VIADD R29, R15, 0xffffff80 ;  /* 0xffffff800f1d7836 */ /* 0x002fe20000000000 */
[----:B------:R-:W-:-:S02]  /*2280*/  LOP3.LUT R5, R143, 0x18, R73, 0xf8, !PT ;  /* 0x000000188f057812 */ /* 0x000fc400078ef849 */
[----:B------:R-:W-:Y:S02]  /*2290*/  LOP3.LUT R9, R143, 0x18, R72, 0xf8, !PT ;  /* 0x000000188f097812 */ /* 0x000fe400078ef848 */
[----:B------:R-:W-:Y:S01]  /*22a0*/  LOP3.LUT R23, R23, 0xfffffffb, RZ, 0xc0, !PT ;  /* 0xfffffffb17177812 */ /* 0x000fe200078ec0ff */
[----:B------:R-:W-:Y:S01]  /*22b0*/  IMAD R14, R13, R88, RZ ;  /* 0x000000580d0e7224 */ /* 0x000fe200078e02ff */
[----:B------:R-:W-:Y:S02]  /*22c0*/  LOP3.LUT R8, R8, 0xfffff000, RZ, 0xc0, !PT ;  /* 0xfffff00008087812 */ /* 0x000fe400078ec0ff */
[-C--:B------:R-:W-:Y:S02]  /*22d0*/  LOP3.LUT R5, R5, R144.reuse, RZ, 0x3c, !PT ;  /* 0x0000009005057212 */ /* 0x080fe400078e3cff */
[----:B------:R-:W-:Y:S02]  /*22e0*/  LOP3.LUT R10, R10, 0xfffff000, RZ, 0xc0, !PT ;  /* 0xfffff0000a0a7812 */ /* 0x000fe400078ec0ff */
[----:B------:R-:W-:-:S02]  /*22f0*/  LOP3.LUT R9, R9, R144, RZ, 0x3c, !PT ;  /* 0x0000009009097212 */ /* 0x000fc400078e3cff */
[----:B------:R-:W-:Y:S01]  /*2300*/  LEA.HI R15, R29, R29, RZ, 0x1 ;  /* 0x0000001d1d0f7211 */ /* 0x000fe200078f08ff */
[----:B------:R-:W-:Y:S01]  /*2310*/  IMAD.SHL.U32 R12, R11, 0x80, RZ ;  /* 0x000000800b0c7824 */ /* 0x000fe200078e00ff */
[--C-:B------:R-:W-:Y:S01]  /*2320*/  IADD3 R96, R5, R8, R145.reuse ;  /* 0x0000000805607210 */ /* 0x100fe20007ffe091 */
[----:B------:R-:W-:Y:S01]  /*2330*/  IMAD R8, R13, R6, RZ ;  /* 0x000000060d087224 */ /* 0x000fe200078e02ff */
[----:B------:R-:W-:Y:S01]  /*2340*/  IADD3 R95, R9, R10, R145 ;  /* 0x0000000a095f7210 */ /* 0x000fe20007ffe091 */
[----:B------:R-:W-:Y:S01]  /*2350*/  IMAD R9, R97, R89, R14 ;  /* 0x0000005961097224 */ /* 0x000fe200078e020e */
[----:B------:R-:W-:Y:S01]  /*2360*/  LOP3.LUT R15, R15, 0xfffffffe, RZ, 0xc0, !PT ;  /* 0xfffffffe0f0f7812 */ /* 0x000fe200078ec0ff */
[----:B------:R-:W-:Y:S01]  /*2370*/  IMAD.WIDE.U32 R70, R97, R88, R70 ;  /* 0x0000005861467225 */ /* 0x000fe200078e0046 */
[----:B------:R-:W-:-:S03]  /*2380*/  LOP3.LUT R11, R143, 0x18, R4, 0xf8, !PT ;  /* 0x000000188f0b7812 */ /* 0x000fc600078ef804 */
[----:B------:R-:W-:Y:S01]  /*2390*/  IMAD.WIDE.U32 R68, R97, R88, R68 ;  /* 0x0000005861447225 */ /* 0x000fe200078e0044 */
[----:B------:R-:W-:Y:S02]  /*23a0*/  LOP3.LUT R12, R12, 0xfffff000, RZ, 0xc0, !PT ;  /* 0xfffff0000c0c7812 */ /* 0x000fe400078ec0ff */
[----:B------:R-:W-:Y:S01]  /*23b0*/  LOP3.LUT R11, R11, R144, RZ, 0x3c, !PT ;  /* 0x000000900b0b7212 */ /* 0x000fe200078e3cff */
[C---:B------:R-:W-:Y:S01]  /*23c0*/  IMAD R81, R97.reuse, R7, R8 ;  /* 0x0000000761517224 */ /* 0x040fe200078e0208 */
[----:B------:R-:W-:Y:S01]  /*23d0*/  LOP3.LUT R10, R72, 0xfffffff8, RZ, 0xc0, !PT ;  /* 0xfffffff8480a7812 */ /* 0x000fe200078ec0ff */
[----:B------:R-:W-:-:S04]  /*23e0*/  IMAD.WIDE.U32 R66, R97, R6, R66 ;  /* 0x0000000661427225 */ /* 0x000fc800078e0042 */
[----:B------:R-:W-:Y:S01]  /*23f0*/  VIADD R102, R20, 0x8 ;  /* 0x0000000814667836 */ /* 0x000fe20000000000 */
[----:B------:R-:W-:Y:S01]  /*2400*/  LOP3.LUT R20, R4, 0xfffffff8, RZ, 0xc0, !PT ;  /* 0xfffffff804147812 */ /* 0x000fe200078ec0ff */
[----:B------:R-:W-:Y:S02]  /*2410*/  IMAD.IADD R86, R71, 0x1, R9 ;  /* 0x0000000147567824 */ /* 0x000fe400078e0209 */
[----:B------:R-:W-:Y:S01]  /*2420*/  IMAD.IADD R84, R9, 0x1, R69 ;  /* 0x0000000109547824 */ /* 0x000fe200078e0245 */
[----:B------:R-:W-:Y:S01]  /*2430*/  LOP3.LUT R9, R73, 0xfffffff8, RZ, 0xc0, !PT ;  /* 0xfffffff849097812 */ /* 0x000fe200078ec0ff */
[----:B------:R-:W-:Y:S01]  /*2440*/  IMAD.WIDE.U32 R64, R97, R6, R64 ;  /* 0x0000000661407225 */ /* 0x000fe200078e0040 */
[----:B------:R-:W-:-:S03]  /*2450*/  SHF.L.U64.HI R89, R88, 0x7, R89 ;  /* 0x0000000758597819 */ /* 0x000fc60000010259 */
[----:B------:R-:W-:Y:S01]  /*2460*/  IMAD.IADD R15, R29, 0x1, -R15 ;  /* 0x000000011d0f7824 */ /* 0x000fe200078e0a0f */
[----:B------:R-:W-:Y:S01]  /*2470*/  SHF.L.U64.HI R90, R6, 0x7, R7 ;  /* 0x00000007065a7819 */ /* 0x000fe20000010207 */
[----:B------:R-:W-:Y:S01]  /*2480*/  IMAD.SHL.U32 R5, R88, 0x80, RZ ;  /* 0x0000008058057824 */ /* 0x000fe200078e00ff */
[----:B------:R-:W-:Y:S01]  /*2490*/  IADD3 R94, R11, R12, R145 ;  /* 0x0000000c0b5e7210 */ /* 0x000fe20007ffe091 */
[----:B------:R-:W-:Y:S01]  /*24a0*/  IMAD.IADD R85, R67, 0x1, R81 ;  /* 0x0000000143557824 */ /* 0x000fe200078e0251 */
[----:B------:R-:W-:Y:S01]  /*24b0*/  SHF.R.S32.HI R7, RZ, 0x1f, R34 ;  /* 0x0000001fff077819 */ /* 0x000fe20000011422 */
[----:B------:R-:W-:Y:S01]  /*24c0*/  IMAD.SHL.U32 R6, R6, 0x80, RZ ;  /* 0x0000008006067824 */ /* 0x000fe200078e00ff */
[----:B------:R-:W-:Y:S01]  /*24d0*/  SHF.R.S32.HI R93, RZ, 0x1f, R9 ;  /* 0x0000001fff5d7819 */ /* 0x000fe20000011409 */
[----:B------:R-:W-:Y:S01]  /*24e0*/  IMAD R8, R15, 0xc0, R138 ;  /* 0x000000c00f087824 */ /* 0x000fe200078e028a */
[----:B------:R-:W-:Y:S01]  /*24f0*/  SHF.R.S32.HI R92, RZ, 0x1f, R10 ;  /* 0x0000001fff5c7819 */ /* 0x000fe2000001140a */
[----:B------:R-:W-:Y:S01]  /*2500*/  IMAD.SHL.U32 R99, R99, 0x2, RZ ;  /* 0x0000000263637824 */ /* 0x000fe200078e00ff */
[----:B------:R-:W-:Y:S01]  /*2510*/  SHF.R.S32.HI R91, RZ, 0x1f, R20 ;  /* 0x0000001fff5b7819 */ /* 0x000fe20000011414 */
[----:B------:R-:W-:Y:S01]  /*2520*/  IMAD.IADD R81, R81, 0x1, R65 ;  /* 0x0000000151517824 */ /* 0x000fe200078e0241 */
[----:B------:R-:W-:Y:S01]  /*2530*/  @!P6 BAR.SYNC.DEFER_BLOCKING 0x9, 0x100 ;  /* 0x024400000000eb1d */ /* 0x000fe20000010000 */
[----:B--2---:R-:W-:-:S13]  /*2540*/  LOP3.LUT P1, RZ, R21, 0x2, RZ, 0xc0, !PT ;  /* 0x0000000215ff7812 */ /* 0x004fda000782c0ff */
[----:B------:R-:W-:Y:S02]  /*2550*/  @P1 LOP3.LUT R23, R23, 0x4, RZ, 0xfc, !PT ;  /* 0x0000000417171812 */ /* 0x000fe400078efcff */
[----:B------:R-:W-:-:S04]  /*2560*/  ISETP.GE.AND P1, PT, R136, UR4, PT ;  /* 0x0000000488007c0c */ /* 0x000fc8000bf26270 */
[----:B------:R-:W-:-:S04]  /*2570*/  SEL R21, RZ, 0x20, P1 ;  /* 0x00000020ff157807 */ /* 0x000fc80000800000 */
[C---:B------:R-:W-:Y:S02]  /*2580*/  LOP3.LUT R21, R28.reuse, R21, RZ, 0xfc, !PT ;  /* 0x000000151c157212 */ /* 0x040fe400078efcff */
[----:B------:R-:W-:Y:S02]  /*2590*/  LOP3.LUT R28, R28, 0x1, RZ, 0xc0, !PT ;  /* 0x000000011c1c7812 */ /* 0x000fe400078ec0ff */
[----:B----4-:R-:W-:Y:S02]  /*25a0*/  SHF.R.S32.HI R88, RZ, 0x1f, R25 ;  /* 0x0000001fff587819 */ /* 0x010fe40000011419 */
[C---:B------:R-:W-:Y:S02]  /*25b0*/  LOP3.LUT R29, R21.reuse, 0x2, RZ, 0xc0, !PT ;  /* 0x00000002151d7812 */ /* 0x040fe400078ec0ff */
[----:B------:R-:W-:-:S07]  /*25c0*/  LOP3.LUT R30, R21, 0x4, RZ, 0xc0, !PT ;  /* 0x00000004151e7812 */ /* 0x000fce00078ec0ff */
.L_x_10452:
[----:B--23--:R-:W2:Y:S01]  /*25d0*/  LDL R31, [R1+0x48] ;  /* 0x00004800011f7983 */ /* 0x00cea20000100800 */
[----:B------:R-:W0:Y:S03]  /*25e0*/  LDC R76, c[0x0][0x430] ;  /* 0x00010c00ff4c7b82 */ /* 0x000e260000000800 */
[----:B------:R-:W3:Y:S01]  /*25f0*/  LDL R35, [R1+0x44] ;  /* 0x0000440001237983 */ /* 0x000ee20000100800 */
[----:B------:R-:W-:-:S04]  /*2600*/  VIADD R26, R26, 0xffffffff ;  /* 0xffffffff1a1a7836 */ /* 0x000fc80000000000 */
[----:B------:R-:W-:Y:S01]  /*2610*/  IMAD R12, R26, 0x80, R8 ;  /* 0x000000801a0c7824 */ /* 0x000fe200078e0208 */
[----:B-1----:R-:W1:Y:S04]  /*2620*/  LDC R98, c[0x0][0x3f4] ;  /* 0x0000fd00ff627b82 */ /* 0x002e680000000800 */
[----:B------:R-:W-:Y:S02]  /*2630*/  ISETP.GE.AND P1, PT, R12, R24, PT ;  /* 0x000000180c00720c */ /* 0x000fe40003f26270 */
[----:B0-----:R-:W-:Y:S02]  /*2640*/  ISETP.NE.AND P2, PT, R76, 0x1, PT ;  /* 0x000000014c00780c */ /* 0x001fe40003f45270 */
[----:B------:R-:W-:-:S11]  /*2650*/  ISETP.GT.OR P1, PT, R8, 0x7f, P1 ;  /* 0x0000007f0800780c */ /* 0x000fd60000f24670 */
[----:B------:R-:W0:Y:S08]  /*2660*/  @P2 LDC R11, c[0x0][0x434] ;  /* 0x00010d00ff0b2b82 */ /* 0x000e300000000800 */
[----:B------:R-:W4:Y:S08]  /*2670*/  @P2 LDC R32, c[0x0][0x438] ;  /* 0x00010e00ff202b82 */ /* 0x000f300000000800 */
[----:B------:R-:W1:Y:S01]  /*2680*/  @!P1 LDC.64 R14, c[0x0][0x428] ;  /* 0x00010a00ff0e9b82 */ /* 0x000e620000000a00 */
[----:B------:R-:W-:-:S07]  /*2690*/  IMAD.IADD R38, R87, 0x1, R12 ;  /* 0x0000000157267824 */ /* 0x000fce00078e020c */
[----:B------:R-:W1:Y:S01]  /*26a0*/  @!P1 LDC.64 R12, c[0x0][0x418] ;  /* 0x00010600ff0c9b82 */ /* 0x000e620000000a00 */
[----:B0-----:R-:W-:-:S04]  /*26b0*/  @P2 IMAD.HI.U32 R11, R38, R11, RZ ;  /* 0x0000000b260b2227 */ /* 0x001fc800078e00ff */
[----:B------:R-:W-:Y:S01]  /*26c0*/  IMAD.MOV.U32 R36, RZ, RZ, R38 ;  /* 0x000000ffff247224 */ /* 0x000fe200078e0026 */
[----:B----4-:R-:W-:-:S04]  /*26d0*/  @P2 SHF.R.U32.HI R36, RZ, R32, R11 ;  /* 0x00000020ff242219 */ /* 0x010fc8000001160b */
[----:B------:R-:W-:Y:S01]  /*26e0*/  @!P1 SHF.R.S32.HI R37, RZ, 0x1f, R36 ;  /* 0x0000001fff259819 */ /* 0x000fe20000011424 */
[----:B-1----:R-:W-:-:S04]  /*26f0*/  @!P1 IMAD R32, R88, R14, RZ ;  /* 0x0000000e58209224 */ /* 0x002fc800078e02ff */
[C---:B------:R-:W-:Y:S02]  /*2700*/  @!P1 IMAD R11, R25.reuse, R15, R32 ;  /* 0x0000000f190b9224 */ /* 0x040fe400078e0220 */
[----:B------:R-:W-:-:S04]  /*2710*/  @!P1 IMAD.WIDE.U32 R14, R25, R14, R36 ;  /* 0x0000000e190e9225 */ /* 0x000fc800078e0024 */
[----:B------:R-:W-:Y:S01]  /*2720*/  @!P1 IMAD.IADD R11, R15, 0x1, R11 ;  /* 0x000000010f0b9824 */ /* 0x000fe200078e020b */
[----:B------:R-:W-:-:S04]  /*2730*/  @!P1 LEA R12, P2, R14, R12, 0x2 ;  /* 0x0000000c0e0c9211 */ /* 0x000fc800078410ff */
[----:B------:R-:W-:Y:S02]  /*2740*/  @!P1 LEA.HI.X R13, R14, R13, R11, 0x2, P2 ;  /* 0x0000000d0e0d9211 */ /* 0x000fe400010f140b */
[----:B------:R-:W-:Y:S01]  /*2750*/  ISETP.GE.AND P2, PT, R98, 0x1, PT ;  /* 0x000000016200780c */ /* 0x000fe20003f46270 */
[----:B------:R-:W-:Y:S01]  /*2760*/  IMAD.MOV.U32 R75, RZ, RZ, RZ ;  /* 0x000000ffff4b7224 */ /* 0x000fe200078e00ff */
[----:B------:R-:W-:Y:S05]  /*2770*/  YIELD ;  /* 0x0000000000007946 */ /* 0x000fea0003800000 */
[----:B------:R-:W-:Y:S01]  /*2780*/  IMAD.MOV R11, RZ, RZ, -R36 ;  /* 0x000000ffff0b7224 */ /* 0x000fe200078e0a24 */
[----:B------:R-:W-:Y:S01]  /*2790*/  BSSY B0, `(.L_x_10394) ;  /* 0x0000427000007945 */ /* 0x000fe20003800000 */
[----:B------:R0:W5:Y:S01]  /*27a0*/  @!P1 LDG.E R75, desc[UR42][R12.64] ;  /* 0x0000002a0c4b9981 */ /* 0x000162000c1e1900 */
[----:B------:R-:W-:Y:S01]  /*27b0*/  ISETP.GT.AND P1, PT, R26, R74, PT ;  /* 0x0000004a1a00720c */ /* 0x000fe20003f24270 */
[----:B------:R-:W-:Y:S01]  /*27c0*/  IMAD R76, R76, R11, R38 ;  /* 0x0000000b4c4c7224 */ /* 0x000fe200078e0226 */
[----:B--2---:R-:W-:Y:S01]  /*27d0*/  LOP3.LUT P3, RZ, R31, 0x2, RZ, 0xc0, !PT ;  /* 0x000000021fff7812 */ /* 0x004fe2000786c0ff */
[----:B---3--:R-:W-:-:S04]  /*27e0*/  IMAD R14, R18, 0x3000, R35 ;  /* 0x00003000120e7824 */ /* 0x008fc800078e0223 */
[----:B------:R-:W-:-:S08]  /*27f0*/  VIADD R32, R14, 0x10 ;  /* 0x000000100e207836 */ /* 0x000fd00000000000 */
[C---:B------:R-:W-:Y:S02]  /*2800*/  @P3 VIADD R32, R14.reuse, 0xfffffff0 ;  /* 0xfffffff00e203836 */ /* 0x040fe40000000000 */
[--C-:B------:R-:W-:Y:S02]  /*2810*/  IMAD R35, R14, 0x2, R27.reuse ;  /* 0x000000020e237824 */ /* 0x100fe400078e021b */
[----:B------:R-:W-:Y:S01]  /*2820*/  IMAD R32, R32, 0x2, R27 ;  /* 0x0000000220207824 */ /* 0x000fe200078e021b */
[----:B0-----:R-:W-:Y:S06]  /*2830*/  @!P2 BRA `(.L_x_10395) ;  /* 0x0000003c004ca947 */ /* 0x001fec0003800000 */
[----:B------:R-:W-:Y:S01]  /*2840*/  SHF.R.S32.HI R77, RZ, 0x1f, R76 ;  /* 0x0000001fff4d7819 */ /* 0x000fe2000001144c */
[----:B------:R-:W-:Y:S01]  /*2850*/  ULDC.64 UR4, c[0x0][0x300] ;  /* 0x0000c00000047ab9 */ /* 0x000fe20000000a00 */
[----:B-----5:R-:W-:Y:S01]  /*2860*/  SHF.R.S32.HI R78, RZ, 0x1f, R75 ;  /* 0x0000001fff4e7819 */ /* 0x020fe2000001144b */
[----:B------:R-:W-:-:S04]  /*2870*/  IMAD.WIDE.U32 R12, R76, UR4, RZ ;  /* 0x000000044c0c7c25 */ /* 0x000fc8000f8e00ff */
[----:B------:R-:W-:Y:S02]  /*2880*/  IMAD R11, R77, UR4, RZ ;  /* 0x000000044d0b7c24 */ /* 0x000fe4000f8e02ff */
[----:B------:R-:W-:Y:S02]  /*2890*/  IMAD R36, R89, R26, RZ ;  /* 0x0000001a59247224 */ /* 0x000fe400078e02ff */
[----:B------:R-:W-:Y:S01]  /*28a0*/  IMAD R11, R76, UR5, R11 ;  /* 0x000000054c0b7c24 */ /* 0x000fe2000f8e020b */
[----:B------:R-:W-:Y:S01]  /*28b0*/  ULDC.64 UR4, c[0x0][0x310] ;  /* 0x0000c40000047ab9 */ /* 0x000fe20000000a00 */
[----:B------:R-:W-:Y:S02]  /*28c0*/  IMAD R79, R26, -0x80, R24 ;  /* 0xffffff801a4f7824 */ /* 0x000fe400078e0218 */
[----:B------:R-:W-:Y:S02]  /*28d0*/  IMAD R14, R78, UR4, RZ ;  /* 0x000000044e0e7c24 */ /* 0x000fe4000f8e02ff */
[----:B------:R-:W-:Y:S01]  /*28e0*/  IMAD.IADD R13, R13, 0x1, R11 ;  /* 0x000000010d0d7824 */ /* 0x000fe200078e020b */
[----:B------:R-:W-:Y:S01]  /*28f0*/  VIMNMX R79, R79, 0x80, PT ;  /* 0x000000804f4f7848 */ /* 0x000fe20003fe0100 */
[----:B------:R-:W-:-:S02]  /*2900*/  IMAD R11, R75, UR5, R14 ;  /* 0x000000054b0b7c24 */ /* 0x000fc4000f8e020e */
[----:B------:R-:W-:Y:S01]  /*2910*/  IMAD.WIDE.U32 R12, R75, UR4, R12 ;  /* 0x000000044b0c7c25 */ /* 0x000fe2000f8e000c */
[----:B------:R-:W-:-:S03]  /*2920*/  ULDC.64 UR4, c[0x0][0x308] ;  /* 0x0000c20000047ab9 */ /* 0x000fc60000000a00 */
[----:B------:R-:W-:Y:S02]  /*2930*/  IMAD R15, R7, UR4, RZ ;  /* 0x00000004070f7c24 */ /* 0x000fe4000f8e02ff */
[----:B------:R-:W-:Y:S01]  /*2940*/  IMAD.IADD R13, R13, 0x1, R11 ;  /* 0x000000010d0d7824 */ /* 0x000fe200078e020b */
[----:B------:R-:W-:Y:S01]  /*2950*/  SHF.R.S32.HI R11, RZ, 0x1f, R26 ;  /* 0x0000001fff0b7819 */ /* 0x000fe2000001141a */
[C---:B------:R-:W-:Y:S02]  /*2960*/  IMAD R15, R34.reuse, UR5, R15 ;  /* 0x00000005220f7c24 */ /* 0x040fe4000f8e020f */
[----:B------:R-:W-:Y:S01]  /*2970*/  IMAD.WIDE.U32 R12, R34, UR4, R12 ;  /* 0x00000004220c7c25 */ /* 0x000fe2000f8e000c */
[----:B------:R-:W-:-:S03]  /*2980*/  ULDC.64 UR4, c[0x0][0x2e8] ;  /* 0x0000ba0000047ab9 */ /* 0x000fc60000000a00 */
[----:B------:R-:W-:Y:S01]  /*2990*/  IMAD.IADD R61, R13, 0x1, R15 ;  /* 0x000000010d3d7824 */ /* 0x000fe200078e020f */
[----:B------:R-:W-:Y:S01]  /*29a0*/  LEA R60, P2, R12, UR4, 0x1 ;  /* 0x000000040c3c7c11 */ /* 0x000fe2000f8408ff */
[----:B------:R-:W-:Y:S01]  /*29b0*/  ULDC.U8 UR4, c[0x0][0x410] ;  /* 0x0001040000047ab9 */ /* 0x000fe20000000000 */
[----:B------:R-:W-:Y:S02]  /*29c0*/  IMAD R14, R90, R26, RZ ;  /* 0x0000001a5a0e7224 */ /* 0x000fe400078e02ff */
[----:B------:R-:W-:Y:S01]  /*29d0*/  LEA.HI.X R61, R12, UR5, R61, 0x1, P2 ;  /* 0x000000050c3d7c11 */ /* 0x000fe200090f0c3d */
[C---:B------:R-:W-:Y:S01]  /*29e0*/  IMAD R37, R11.reuse, R5, R36 ;  /* 0x000000050b257224 */ /* 0x040fe200078e0224 */
[----:B------:R-:W-:Y:S01]  /*29f0*/  ISETP.NE.AND P2, PT, RZ, UR4, PT ;  /* 0x00000004ff007c0c */ /* 0x000fe2000bf45270 */
[----:B------:R-:W-:Y:S02]  /*2a00*/  IMAD R31, R11, R6, R14 ;  /* 0x000000060b1f7224 */ /* 0x000fe400078e020e */
[----:B------:R-:W-:-:S04]  /*2a10*/  IMAD.WIDE.U32 R14, R6, R26, RZ ;  /* 0x0000001a060e7225 */ /* 0x000fc800078e00ff */
        /* <DEDUP_REMOVED lines=19> */
[----:B------:R-:W2:Y:S04]  /*2b50*/  LDL R83, [R1+0x20] ;  /* 0x0000200001537983 */ /* 0x000ea80000100800 */
[----:B------:R-:W3:Y:S04]  /*2b60*/  LDL R82, [R1+0x18] ;  /* 0x0000180001527983 */ /* 0x000ee80000100800 */
[----:B------:R-:W4:Y:S04]  /*2b70*/  LDL R80, [R1+0x1c] ;  /* 0x00001c0001507983 */ /* 0x000f280000100800 */
[----:B------:R-:W4:Y:S04]  /*2b80*/  LDL R63, [R1+0x24] ;  /* 0x00002400013f7983 */ /* 0x000f280000100800 */
[----:B------:R-:W4:Y:S01]  /*2b90*/  LDL R62, [R1+0x28] ;  /* 0x00002800013e7983 */ /* 0x000f220000100800 */
[----:B------:R-:W-:Y:S01]  /*2ba0*/  IADD3 R14, P2, R64, R14, RZ ;  /* 0x0000000e400e7210 */ /* 0x000fe20007f5e0ff */
[----:B------:R-:W-:Y:S01]  /*2bb0*/  ULDC.64 UR4, c[0x0][0x3e8] ;  /* 0x0000fa0000047ab9 */ /* 0x000fe20000000a00 */
[----:B------:R-:W-:-:S02]  /*2bc0*/  CS2R R56, SRZ ;  /* 0x0000000000387805 */ /* 0x000fc4000001ff00 */
[----:B------:R-:W-:Y:S01]  /*2bd0*/  CS2R R58, SRZ ;  /* 0x00000000003a7805 */ /* 0x000fe2000001ff00 */
[----:B------:R-:W-:Y:S01]  /*2be0*/  IMAD.X R13, R11, 0x1, R81, P2 ;  /* 0x000000010b0d7824 */ /* 0x000fe200010e0651 */
[----:B------:R-:W-:-:S05]  /*2bf0*/  IADD3 R11, P2, R68, R12, RZ ;  /* 0x0000000c440b7210 */ /* 0x000fca0007f5e0ff */
[----:B------:R-:W-:Y:S01]  /*2c00*/  IMAD.X R36, R31, 0x1, R84, P2 ;  /* 0x000000011f247824 */ /* 0x000fe200010e0654 */
        /* <DEDUP_REMOVED lines=19> */
[----:B------:R0:W5:Y:S04]  /*2d40*/  @!P2 LDG.E.64 R52, desc[UR42][R12.64+0x10] ;  /* 0x0000102a0c34a981 */ /* 0x000168000c1e1b00 */
[----:B------:R0:W5:Y:S01]  /*2d50*/  @!P2 LDG.E.64 R54, desc[UR42][R14.64+0x10] ;  /* 0x0000102a0e36a981 */ /* 0x000162000c1e1b00 */
[----:B---3--:R-:W-:-:S13]  /*2d60*/  ISETP.GE.AND P2, PT, R82, R98, PT ;  /* 0x000000625200720c */ /* 0x008fda0003f46270 */
[----:B------:R0:W5:Y:S04]  /*2d70*/  @!P2 LDG.E.64 R48, desc[UR42][R12.64+0x20] ;  /* 0x0000202a0c30a981 */ /* 0x000168000c1e1b00 */
[----:B------:R0:W5:Y:S01]  /*2d80*/  @!P2 LDG.E.64 R50, desc[UR42][R14.64+0x20] ;  /* 0x0000202a0e32a981 */ /* 0x000162000c1e1b00 */
[----:B----4-:R-:W-:-:S13]  /*2d90*/  ISETP.GE.AND P2, PT, R80, R98, PT ;  /* 0x000000625000720c */ /* 0x010fda0003f46270 */
[----:B------:R0:W5:Y:S04]  /*2da0*/  @!P2 LDG.E.64 R44, desc[UR42][R12.64+0x30] ;  /* 0x0000302a0c2ca981 */ /* 0x000168000c1e1b00 */
[----:B------:R0:W5:Y:S01]  /*2db0*/  @!P2 LDG.E.64 R46, desc[UR42][R14.64+0x30] ;  /* 0x0000302a0e2ea981 */ /* 0x000162000c1e1b00 */
[----:B------:R-:W-:-:S13]  /*2dc0*/  ISETP.GE.AND P2, PT, R63, R98, PT ;  /* 0x000000623f00720c */ /* 0x000fda0003f46270 */
[----:B------:R0:W5:Y:S04]  /*2dd0*/  @!P2 LDG.E.64 R40, desc[UR42][R12.64+0x40] ;  /* 0x0000402a0c28a981 */ /* 0x000168000c1e1b00 */
[----:B------:R0:W5:Y:S01]  /*2de0*/  @!P2 LDG.E.64 R42, desc[UR42][R14.64+0x40] ;  /* 0x0000402a0e2aa981 */ /* 0x000162000c1e1b00 */
[----:B------:R-:W-:-:S13]  /*2df0*/  ISETP.GE.AND P2, PT, R62, R98, PT ;  /* 0x000000623e00720c */ /* 0x000fda0003f46270 */
[----:B------:R0:W5:Y:S04]  /*2e00*/  @!P2 LDG.E.64 R36, desc[UR42][R12.64+0x50] ;  /* 0x0000502a0c24a981 */ /* 0x000168000c1e1b00 */
[----:B------:R0:W5:Y:S02]  /*2e10*/  @!P2 LDG.E.64 R38, desc[UR42][R14.64+0x50] ;  /* 0x0000502a0e26a981 */ /* 0x000164000c1e1b00 */
.L_x_10398:
[----:B------:R-:W-:Y:S05]  /*2e20*/  BSYNC B1 ;  /* 0x0000000000017941 */ /* 0x000fea0003800000 */
.L_x_10397:
[----:B-----5:R-:W-:Y:S01]  /*2e30*/  IMAD.MOV.U32 R11, RZ, RZ, R36 ;  /* 0x000000ffff0b7224 */ /* 0x020fe200078e0024 */
[----:B------:R-:W-:Y:S01]  /*2e40*/  UISETP.NE.AND UP0, UPT, UR40, 0x3, UPT ;  /* 0x000000032800788c */ /* 0x000fe2000bf05270 */
[----:B0-----:R-:W-:Y:S02]  /*2e50*/  IMAD.MOV.U32 R12, RZ, RZ, R37 ;  /* 0x000000ffff0c7224 */ /* 0x001fe400078e0025 */
        /* <DEDUP_REMOVED lines=16> */
[----:B------:R-:W-:Y:S02]  /*2f60*/  PRMT R113, R14, 0x7610, R113 ;  /* 0x000076100e717816 */ /* 0x000fe40000000071 */
[----:B------:R-:W-:Y:S01]  /*2f70*/  PRMT R116, R11, 0x7610, R116 ;  /* 0x000076100b747816 */ /* 0x000fe20000000074 */
[----:B------:R-:W-:Y:S01]  /*2f80*/  IMAD.MOV.U32 R11, RZ, RZ, R56 ;  /* 0x000000ffff0b7224 */ /* 0x000fe200078e0038 */
[----:B------:R-:W-:Y:S01]  /*2f90*/  PRMT R104, R104, 0x5410, R12 ;  /* 0x0000541068687816 */ /* 0x000fe2000000000c */
[----:B------:R-:W-:-:S05]  /*2fa0*/  IMAD.MOV.U32 R12, RZ, RZ, R57 ;  /* 0x000000ffff0c7224 */ /* 0x000fca00078e0039 */
[----:B------:R-:W-:Y:S01]  /*2fb0*/  PRMT R82, R11, 0x5410, R12 ;  /* 0x000054100b527816 */ /* 0x000fe2000000000c */
[----:B------:R-:W-:Y:S02]  /*2fc0*/  IMAD.MOV.U32 R11, RZ, RZ, R38 ;  /* 0x000000ffff0b7224 */ /* 0x000fe400078e0026 */
        /* <DEDUP_REMOVED lines=20> */
[----:B------:R-:W-:-:S05]  /*3110*/  IMAD.MOV.U32 R12, RZ, RZ, R59 ;  /* 0x000000ffff0c7224 */ /* 0x000fca00078e003b */
[----:B------:R-:W-:Y:S01]  /*3120*/  PRMT R83, R11, 0x5410, R12 ;  /* 0x000054100b537816 */ /* 0x000fe2000000000c */
[----:B------:R-:W-:Y:S06]  /*3130*/  @!P2 BRA `(.L_x_10399) ;  /* 0x000000000004a947 */ /* 0x000fec0003800000 */
[----:B------:R-:W-:Y:S01]  /*3140*/  BPT.TRAP 0x1 ;  /* 0x000000040000795c */ /* 0x000fe20000300000 */
.L_x_10399:
[----:B------:R-:W-:Y:S01]  /*3150*/  IMAD R31, R18, 0x8, R2 ;  /* 0x00000008121f7824 */ /* 0x000fe200078e0202 */
[----:B------:R-:W-:Y:S01]  /*3160*/  SHF.L.U32 R80, R137, 0x1f, RZ ;  /* 0x0000001f89507819 */ /* 0x000fe200000006ff */
[----:B------:R-:W-:Y:S03]  /*3170*/  BSSY B1, `(.L_x_10400) ;  /* 0x0000003000017945 */ /* 0x000fe60003800000 */
[----:B------:R-:W0:Y:S02]  /*3180*/  SYNCS.PHASECHK.TRANS64.TRYWAIT P4, [R31+URZ+0x2d890], R80 ;  /* 0x02d890501f0075a7 */ /* 0x000e24000808017f */
[----:B0-----:R-:W-:Y:S05]  /*3190*/  @!P4 BRA `(.L_x_10401) ;  /* 0x0000015c0088c947 */ /* 0x001fea0003800000 */
.L_x_10650:
[----:B------:R-:W-:Y:S05]  /*31a0*/  BSYNC B1 ;  /* 0x0000000000017941 */ /* 0x000fea0003800000 */
.L_x_10400:
[----:B------:R-:W-:-:S03]  /*31b0*/  UMOV UR4, 0xffffffff ;  /* 0xffffffff00047882 */ /* 0x000fc60000000000 */
[----:B------:R-:W-:Y:S05]  /*31c0*/  BRA.DIV UR4, `(.L_x_10402) ;  /* 0x0000015e04907947 */ /* 0x000fea000b800000 */
[----:B------:R-:W1:Y:S04]  /*31d0*/  SHFL.IDX PT, R61, R61, RZ, 0x1e1f ;  /* 0x001e1fff3d3d7589 */ /* 0x000e6800000e0000 */
[----:B------:R-:W2:Y:S02]  /*31e0*/  SHFL.IDX PT, R60, R60, RZ, 0x1e1f ;  /* 0x001e1fff3c3c7589 */ /* 0x000ea400000e0000 */
.L_x_10654:
[----:B------:R-:W-:Y:S05]  /*31f0*/  @P3 BRA `(.L_x_10403) ;  /* 0x0000003800003947 */ /* 0x000fea0003800000 */
[----:B------:R-:W-:Y:S01]  /*3200*/  ISETP.NE.AND P3, PT, R28, RZ, PT ;  /* 0x000000ff1c00720c */ /* 0x000fe20003f65270 */
[----:B------:R-:W-:-:S12]  /*3210*/  BSSY B1, `(.L_x_10404) ;  /* 0x0000036000017945 */ /* 0x000fd80003800000 */
[----:B------:R-:W-:Y:S05]  /*3220*/  @!P3 BRA `(.L_x_10405) ;  /* 0x0000000000d0b947 */ /* 0x000fea0003800000 */
[----:B------:R3:W4:Y:S01]  /*3230*/  LDS.128 R12, [R35+0x15000] ;  /* 0x01500000230c7984 */ /* 0x0007220000000c00 */
[----:B------:R-:W-:Y:S01]  /*3240*/  ISETP.GE.AND P3, PT, R140, R98, PT ;  /* 0x000000628c00720c */ /* 0x000fe20003f66270 */
[----:B------:R-:W-:-:S12]  /*3250*/  BSSY B2, `(.L_x_10406) ;  /* 0x000002e000027945 */ /* 0x000fd80003800000 */
[----:B---3--:R-:W-:Y:S05]  /*3260*/  @P3 BRA `(.L_x_10407) ;  /* 0x0000000000b03947 */ /* 0x008fea0003800000 */
[--C-:B------:R-:W-:Y:S02]  /*3270*/  SHF.R.U64 R11, R56, 0x10, R57.reuse ;  /* 0x00000010380b7819 */ /* 0x100fe40000001239 */
[----:B------:R-:W-:Y:S02]  /*3280*/  SHF.R.U32.HI R56, RZ, 0x10, R57 ;  /* 0x00000010ff387819 */ /* 0x000fe40000011639 */
[--C-:B------:R-:W-:Y:S02]  /*3290*/  SHF.R.U64 R57, R58, 0x10, R59.reuse ;  /* 0x000000103a397819 */ /* 0x100fe4000000123b */
[----:B------:R-:W-:Y:S02]  /*32a0*/  SHF.R.U32.HI R58, RZ, 0x10, R59 ;  /* 0x00000010ff3a7819 */ /* 0x000fe4000001163b */
[----:B------:R-:W-:Y:S02]  /*32b0*/  PRMT R57, R83, 0x5410, R57 ;  /* 0x0000541053397816 */ /* 0x000fe40000000039 */
[----:B------:R-:W-:-:S02]  /*32c0*/  PRMT R11, R82, 0x5410, R11 ;  /* 0x00005410520b7816 */ /* 0x000fc4000000000b */
[----:B------:R-:W-:Y:S01]  /*32d0*/  PRMT R59, R82, 0x5432, R56 ;  /* 0x00005432523b7816 */ /* 0x000fe20000000038 */
[----:B----4-:R-:W-:Y:S01]  /*32e0*/  IMAD.U32 R82, R13, 0x10000, RZ ;  /* 0x000100000d527824 */ /* 0x010fe200078e00ff */
[----:B------:R-:W-:Y:S02]  /*32f0*/  PRMT R56, R83, 0x5432, R58 ;  /* 0x0000543253387816 */ /* 0x000fe4000000003a */
[----:B------:R-:W-:Y:S02]  /*3300*/  LOP3.LUT R108, R13, 0xffff0000, RZ, 0xc0, !PT ;  /* 0xffff00000d6c7812 */ /* 0x000fe400078ec0ff */
[C---:B------:R-:W-:Y:S01]  /*3310*/  LOP3.LUT R83, R57.reuse, 0xffff0000, RZ, 0xc0, !PT ;  /* 0xffff000039537812 */ /* 0x040fe200078ec0ff */
[----:B------:R-:W-:Y:S01]  /*3320*/  IMAD.U32 R57, R57, 0x10000, RZ ;  /* 0x0001000039397824 */ /* 0x000fe200078e00ff */
[C---:B------:R-:W-:Y:S01]  /*3330*/  LOP3.LUT R13, R11.reuse, 0xffff0000, RZ, 0xc0, !PT ;  /* 0xffff00000b0d7812 */ /* 0x040fe200078ec0ff */
[----:B------:R-:W-:Y:S02]  /*3340*/  IMAD.U32 R11, R11, 0x10000, RZ ;  /* 0x000100000b0b7824 */ /* 0x000fe400078e00ff */
[----:B------:R-:W-:-:S02]  /*3350*/  FMUL.FTZ R103, R108, R83 ;  /* 0x000000536c677220 */ /* 0x000fc40000410000 */
[-C--:B------:R-:W-:Y:S02]  /*3360*/  FMUL.FTZ R108, R108, R13.reuse ;  /* 0x0000000d6c6c7220 */ /* 0x080fe40000410000 */
[C---:B------:R-:W-:Y:S01]  /*3370*/  FFMA.FTZ R58, R82.reuse, R13, -R103 ;  /* 0x0000000d523a7223 */ /* 0x040fe20000010867 */
[C---:B------:R-:W-:Y:S02]  /*3380*/  IMAD.U32 R103, R59.reuse, 0x10000, RZ ;  /* 0x000100003b677824 */ /* 0x040fe400078e00ff */
[----:B------:R-:W-:Y:S01]  /*3390*/  FFMA.FTZ R13, R82, R83, R108 ;  /* 0x00000053520d7223 */ /* 0x000fe2000001006c */
[----:B------:R-:W-:Y:S01]  /*33a0*/  LOP3.LUT R82, R14, 0xffff0000, RZ, 0xc0, !PT ;  /* 0xffff00000e527812 */ /* 0x000fe200078ec0ff */
[----:B------:R-:W-:Y:S01]  /*33b0*/  IMAD.U32 R83, R56, 0x10000, RZ ;  /* 0x0001000038537824 */ /* 0x000fe200078e00ff */
[----:B------:R-:W-:Y:S01]  /*33c0*/  LOP3.LUT R59, R59, 0xffff0000, RZ, 0xc0, !PT ;  /* 0xffff00003b3b7812 */ /* 0x000fe200078ec0ff */
[----:B------:R-:W-:Y:S01]  /*33d0*/  IMAD.U32 R14, R14, 0x10000, RZ ;  /* 0x000100000e0e7824 */ /* 0x000fe200078e00ff */
[----:B------:R-:W-:Y:S01]  /*33e0*/  F2FP.BF16.F32.PACK_AB R13, R13, R58 ;  /* 0x0000003a0d0d723e */ /* 0x000fe200000010ff */
        /* <DEDUP_REMOVED lines=12> */
[----:B------:R-:W-:-:S03]  /*34b0*/  IMAD.U32 R12, R12, 0x10000, RZ ;  /* 0x000100000c0c7824 */ /* 0x000fc600078e00ff */
[----:B------:R-:W-:Y:S01]  /*34c0*/  F2FP.BF16.F32.PACK_AB R15, R14, R15 ;  /* 0x0000000f0e0f723e */ /* 0x000fe200000010ff */
[C---:B------:R-:W-:Y:S01]  /*34d0*/  FMUL.FTZ R59, R56.reuse, R57 ;  /* 0x00000039383b7220 */ /* 0x040fe20000410000 */
[----:B------:R-:W-:Y:S01]  /*34e0*/  FMUL.FTZ R56, R56, R11 ;  /* 0x0000000b38387220 */ /* 0x000fe20000410000 */
[----:B------:R-:W-:Y:S02]  /*34f0*/  F2FP.BF16.F32.PACK_AB R14, R82, R105 ;  /* 0x00000069520e723e */ /* 0x000fe400000010ff */
[C---:B------:R-:W-:Y:S01]  /*3500*/  FFMA.FTZ R59, R12.reuse, R11, -R59 ;  /* 0x0000000b0c3b7223 */ /* 0x040fe2000001083b */
[----:B------:R-:W-:-:S05]  /*3510*/  FFMA.FTZ R56, R12, R57, R56 ;  /* 0x000000390c387223 */ /* 0x000fca0000010038 */
[----:B------:R-:W-:-:S07]  /*3520*/  F2FP.BF16.F32.PACK_AB R12, R56, R59 ;  /* 0x0000003b380c723e */ /* 0x000fce00000010ff */
.L_x_10407:
[----:B------:R-:W-:Y:S05]  /*3530*/  BSYNC B2 ;  /* 0x0000000000027941 */ /* 0x000fea0003800000 */
.L_x_10406:
[----:B--2---:R-:W-:-:S04]  /*3540*/  LEA R56, P3, R16, R60, 0x1 ;  /* 0x0000003c10387211 */ /* 0x004fc800078608ff */
[----:B-1----:R-:W-:-:S05]  /*3550*/  LEA.HI.X R57, R16, R61, R17, 0x1, P3 ;  /* 0x0000003d10397211 */ /* 0x002fca00018f0c11 */
[----:B----4-:R3:W-:Y:S04]  /*3560*/  ST.E.128 desc[UR42][R56.64], R12 ;  /* 0x0000000c38007985 */ /* 0x0107e8000c101d2a */
.L_x_10405:
[----:B------:R-:W-:Y:S05]  /*3570*/  BSYNC B1 ;  /* 0x0000000000017941 */ /* 0x000fea0003800000 */
.L_x_10404:
[----:B------:R-:W-:Y:S01]  /*3580*/  ISETP.NE.AND P3, PT, R29, RZ, PT ;  /* 0x000000ff1d00720c */ /* 0x000fe20003f65270 */
[----:B------:R-:W-:-:S12]  /*3590*/  BSSY B1, `(.L_x_10408) ;  /* 0x0000039000017945 */ /* 0x000fd80003800000 */
[----:B------:R-:W-:Y:S05]  /*35a0*/  @!P3 BRA `(.L_x_10409) ;  /* 0x0000000000dcb947 */ /* 0x000fea0003800000 */
[----:B------:R-:W4:Y:S01]  /*35b0*/  LDL R11, [R1+0x20] ;  /* 0x00002000010b7983 */ /* 0x000f220000100800 */
[----:B------:R-:W-:Y:S03]  /*35c0*/  BSSY B2, `(.L_x_10410) ;  /* 0x0000030000027945 */ /* 0x000fe60003800000 */
[----:B---3--:R3:W0:Y:S01]  /*35d0*/  LDS.128 R12, [R32+0x15000] ;  /* 0x01500000200c7984 */ /* 0x0086220000000c00 */
[----:B----4-:R-:W-:-:S13]  /*35e0*/  ISETP.GE.AND P3, PT, R11, R98, PT ;  /* 0x000000620b00720c */ /* 0x010fda0003f66270 */
[----:B0--3--:R-:W-:Y:S05]  /*35f0*/  @P3 BRA `(.L_x_10411) ;  /* 0x0000000000b03947 */ /* 0x009fea0003800000 */
[--C-:B------:R-:W-:Y:S01]  /*3600*/  SHF.R.U64 R11, R52, 0x10, R53.reuse ;  /* 0x00000010340b7819 */ /* 0x100fe20000001235 */
[C---:B------:R-:W-:Y:S01]  /*3610*/  IMAD.U32 R56, R13.reuse, 0x10000, RZ ;  /* 0x000100000d387824 */ /* 0x040fe200078e00ff */
[----:B------:R-:W-:Y:S02]  /*3620*/  SHF.R.U32.HI R52, RZ, 0x10, R53 ;  /* 0x00000010ff347819 */ /* 0x000fe40000011635 */
[----:B------:R-:W-:Y:S02]  /*3630*/  SHF.R.U64 R53, R54, 0x10, R55 ;  /* 0x0000001036357819 */ /* 0x000fe40000001237 */
[----:B------:R-:W-:Y:S02]  /*3640*/  PRMT R11, R116, 0x5410, R11 ;  /* 0x00005410740b7816 */ /* 0x000fe4000000000b */
[----:B------:R-:W-:Y:S02]  /*3650*/  PRMT R53, R118, 0x5410, R53 ;  /* 0x0000541076357816 */ /* 0x000fe40000000035 */
[----:B------:R-:W-:-:S02]  /*3660*/  LOP3.LUT R58, R13, 0xffff0000, RZ, 0xc0, !PT ;  /* 0xffff00000d3a7812 */ /* 0x000fc400078ec0ff */
[C---:B------:R-:W-:Y:S01]  /*3670*/  LOP3.LUT R57, R53.reuse, 0xffff0000, RZ, 0xc0, !PT ;  /* 0xffff000035397812 */ /* 0x040fe200078ec0ff */
[----:B------:R-:W-:Y:S01]  /*3680*/  IMAD.U32 R53, R53, 0x10000, RZ ;  /* 0x0001000035357824 */ /* 0x000fe200078e00ff */
[C---:B------:R-:W-:Y:S01]  /*3690*/  LOP3.LUT R13, R11.reuse, 0xffff0000, RZ, 0xc0, !PT ;  /* 0xffff00000b0d7812 */ /* 0x040fe200078ec0ff */
[----:B------:R-:W-:Y:S01]  /*36a0*/  IMAD.U32 R11, R11, 0x10000, RZ ;  /* 0x000100000b0b7824 */ /* 0x000fe200078e00ff */
[----:B------:R-:W-:Y:S01]  /*36b0*/  SHF.R.U32.HI R54, RZ, 0x10, R55 ;  /* 0x00000010ff367819 */ /* 0x000fe20000011637 */
[----:B------:R-:W-:Y:S01]  /*36c0*/  FMUL.FTZ R59, R58, R57 ;  /* 0x000000393a3b7220 */ /* 0x000fe20000410000 */
[----:B------:R-:W-:Y:S01]  /*36d0*/  PRMT R55, R104, 0x5432, R52 ;  /* 0x0000543268377816 */ /* 0x000fe20000000034 */
[-C--:B------:R-:W-:Y:S01]  /*36e0*/  FMUL.FTZ R58, R58, R13.reuse ;  /* 0x0000000d3a3a7220 */ /* 0x080fe20000410000 */
[----:B------:R-:W-:Y:S01]  /*36f0*/  PRMT R52, R107, 0x5432, R54 ;  /* 0x000054326b347816 */ /* 0x000fe20000000036 */
[C---:B------:R-:W-:Y:S02]  /*3700*/  FFMA.FTZ R54, R56.reuse, R13, -R59 ;  /* 0x0000000d38367223 */ /* 0x040fe4000001083b */
[----:B------:R-:W-:Y:S01]  /*3710*/  FFMA.FTZ R13, R56, R57, R58 ;  /* 0x00000039380d7223 */ /* 0x000fe2000001003a */
[----:B------:R-:W-:Y:S01]  /*3720*/  LOP3.LUT R56, R14, 0xffff0000, RZ, 0xc0, !PT ;  /* 0xffff00000e387812 */ /* 0x000fe200078ec0ff */
[----:B------:R-:W-:-:S02]  /*3730*/  IMAD.U32 R57, R52, 0x10000, RZ ;  /* 0x0001000034397824 */ /* 0x000fc400078e00ff */
[C---:B------:R-:W-:Y:S01]  /*3740*/  IMAD.U32 R59, R55.reuse, 0x10000, RZ ;  /* 0x00010000373b7824 */ /* 0x040fe200078e00ff */
[----:B------:R-:W-:Y:S01]  /*3750*/  LOP3.LUT R55, R55, 0xffff0000, RZ, 0xc0, !PT ;  /* 0xffff000037377812 */ /* 0x000fe200078ec0ff */
[----:B------:R-:W-:Y:S01]  /*3760*/  FMUL.FTZ R83, R56, R57 ;  /* 0x0000003938537220 */ /* 0x000fe20000410000 */
[----:B------:R-:W-:Y:S02]  /*3770*/  IMAD.U32 R14, R14, 0x10000, RZ ;  /* 0x000100000e0e7824 */ /* 0x000fe400078e00ff */
[-C--:B------:R-:W-:Y:S01]  /*3780*/  FMUL.FTZ R56, R56, R59.reuse ;  /* 0x0000003b38387220 */ /* 0x080fe20000410000 */
[----:B------:R-:W-:Y:S01]  /*3790*/  F2FP.BF16.F32.PACK_AB R13, R13, R54 ;  /* 0x000000360d0d723e */ /* 0x000fe200000010ff */
[C---:B------:R-:W-:Y:S02]  /*37a0*/  FFMA.FTZ R83, R14.reuse, R59, -R83 ;  /* 0x0000003b0e537223 */ /* 0x040fe40000010853 */
        /* <DEDUP_REMOVED lines=17> */
.L_x_10411:
[----:B------:R-:W-:Y:S05]  /*38c0*/  BSYNC B2 ;  /* 0x0000000000027941 */ /* 0x000fea0003800000 */
.L_x_10410:
[----:B------:R-:W-:Y:S02]  /*38d0*/  IMAD.SHL.U32 R11, R148, 0x8, RZ ;  /* 0x00000008940b7824 */ /* 0x000fe400078e00ff */
[----:B--2---:R-:W-:Y:S02]  /*38e0*/  IMAD.MOV.U32 R52, RZ, RZ, R60 ;  /* 0x000000ffff347224 */ /* 0x004fe400078e003c */
[----:B-1----:R-:W-:Y:S02]  /*38f0*/  IMAD.MOV.U32 R53, RZ, RZ, R61 ;  /* 0x000000ffff357224 */ /* 0x002fe400078e003d */
[----:B------:R-:W-:-:S05]  /*3900*/  IMAD.WIDE R52, R11, 0x2, R52 ;  /* 0x000000020b347825 */ /* 0x000fca00078e0234 */
[----:B------:R4:W-:Y:S02]  /*3910*/  ST.E.128 desc[UR42][R52.64], R12 ;  /* 0x0000000c34007985 */ /* 0x0009e4000c101d2a */
.L_x_10409:
[----:B------:R-:W-:Y:S05]  /*3920*/  BSYNC B1 ;  /* 0x0000000000017941 */ /* 0x000fea0003800000 */
.L_x_10408:
[----:B------:R-:W-:Y:S01]  /*3930*/  ISETP.NE.AND P3, PT, R30, RZ, PT ;  /* 0x000000ff1e00720c */ /* 0x000fe20003f65270 */
[----:B------:R-:W-:-:S12]  /*3940*/  BSSY B1, `(.L_x_10412) ;  /* 0x0000039000017945 */ /* 0x000fd80003800000 */
[----:B------:R-:W-:Y:S05]  /*3950*/  @!P3 BRA `(.L_x_10413) ;  /* 0x0000000000dcb947 */ /* 0x000fea0003800000 */
[----:B------:R-:W5:Y:S01]  /*3960*/  LDL R11, [R1+0x18] ;  /* 0x00001800010b7983 */ /* 0x000f620000100800 */
[----:B------:R-:W-:Y:S03]  /*3970*/  BSSY B2, `(.L_x_10414) ;  /* 0x0000030000027945 */ /* 0x000fe60003800000 */
[----:B---34-:R3:W4:Y:S01]  /*3980*/  LDS.128 R12, [R35+0x17000] ;  /* 0x01700000230c7984 */ /* 0x0187220000000c00 */
[----:B-----5:R-:W-:-:S13]  /*3990*/  ISETP.GE.AND P3, PT, R11, R98, PT ;  /* 0x000000620b00720c */ /* 0x020fda0003f66270 */
[----:B---34-:R-:W-:Y:S05]  /*39a0*/  @P3 BRA `(.L_x_10415) ;  /* 0x0000000000b03947 */ /* 0x018fea0003800000 */
[----:B------:R-:W-:Y:S02]  /*39b0*/  SHF.R.U64 R50, R50, 0x10, R51 ;  /* 0x0000001032327819 */ /* 0x000fe40000001233 */
[----:B------:R-:W-:Y:S01]  /*39c0*/  SHF.R.U64 R11, R48, 0x10, R49 ;  /* 0x00000010300b7819 */ /* 0x000fe20000001231 */
[C---:B------:R-:W-:Y:S01]  /*39d0*/  IMAD.U32 R48, R13.reuse, 0x10000, RZ ;  /* 0x000100000d307824 */ /* 0x040fe200078e00ff */
[----:B------:R-:W-:Y:S02]  /*39e0*/  PRMT R50, R106, 0x5432, R50 ;  /* 0x000054326a327816 */ /* 0x000fe40000000032 */
[----:B------:R-:W-:Y:S02]  /*39f0*/  PRMT R11, R62, 0x5432, R11 ;  /* 0x000054323e0b7816 */ /* 0x000fe4000000000b */
[----:B------:R-:W-:Y:S02]  /*3a00*/  LOP3.LUT R54, R13, 0xffff0000, RZ, 0xc0, !PT ;  /* 0xffff00000d367812 */ /* 0x000fe400078ec0ff */
[C---:B------:R-:W-:Y:S01]  /*3a10*/  LOP3.LUT R53, R50.reuse, 0xffff0000, RZ, 0xc0, !PT ;  /* 0xffff000032357812 */ /* 0x040fe200078ec0ff */
[----:B------:R-:W-:Y:S01]  /*3a20*/  IMAD.U32 R50, R50, 0x10000, RZ ;  /* 0x0001000032327824 */ /* 0x000fe200078e00ff */
[----:B------:R-:W-:-:S02]  /*3a30*/  SHF.R.U32.HI R52, RZ, 0x10, R49 ;  /* 0x00000010ff347819 */ /* 0x000fc40000011631 */
[C---:B------:R-:W-:Y:S01]  /*3a40*/  LOP3.LUT R49, R11.reuse, 0xffff0000, RZ, 0xc0, !PT ;  /* 0xffff00000b317812 */ /* 0x040fe200078ec0ff */
[C---:B------:R-:W-:Y:S01]  /*3a50*/  FMUL.FTZ R13, R54.reuse, R53 ;  /* 0x00000035360d7220 */ /* 0x040fe20000410000 */
[----:B------:R-:W-:Y:S01]  /*3a60*/  SHF.R.U32.HI R51, RZ, 0x10, R51 ;  /* 0x00000010ff337819 */ /* 0x000fe20000011633 */
[----:B------:R-:W-:Y:S02]  /*3a70*/  IMAD.U32 R11, R11, 0x10000, RZ ;  /* 0x000100000b0b7824 */ /* 0x000fe400078e00ff */
[-C--:B------:R-:W-:Y:S01]  /*3a80*/  FMUL.FTZ R54, R54, R49.reuse ;  /* 0x0000003136367220 */ /* 0x080fe20000410000 */
[C---:B------:R-:W-:Y:S01]  /*3a90*/  FFMA.FTZ R49, R48.reuse, R49, -R13 ;  /* 0x0000003130317223 */ /* 0x040fe2000001080d */
[----:B------:R-:W-:Y:S02]  /*3aa0*/  PRMT R51, R117, 0x5410, R51 ;  /* 0x0000541075337816 */ /* 0x000fe40000000033 */
[----:B------:R-:W-:Y:S01]  /*3ab0*/  PRMT R13, R63, 0x5432, R52 ;  /* 0x000054323f0d7816 */ /* 0x000fe20000000034 */
[----:B------:R-:W-:Y:S01]  /*3ac0*/  FFMA.FTZ R48, R48, R53, R54 ;  /* 0x0000003530307223 */ /* 0x000fe20000010036 */
        /* <DEDUP_REMOVED lines=8> */
[C---:B------:R-:W-:Y:S02]  /*3b50*/  IMAD.U32 R54, R15.reuse, 0x10000, RZ ;  /* 0x000100000f367824 */ /* 0x040fe400078e00ff */
        /* <DEDUP_REMOVED lines=9> */
[CC--:B------:R-:W-:Y:S01]  /*3bf0*/  FMUL.FTZ R51, R13.reuse, R50.reuse ;  /* 0x000000320d337220 */ /* 0x0c0fe20000410000 */
[----:B------:R-:W-:Y:S01]  /*3c00*/  FMUL.FTZ R13, R13, R11 ;  /* 0x0000000b0d0d7220 */ /* 0x000fe20000410000 */
[----:B------:R-:W-:Y:S02]  /*3c10*/  F2FP.BF16.F32.PACK_AB R15, R14, R15 ;  /* 0x0000000f0e0f723e */ /* 0x000fe400000010ff */
[C---:B------:R-:W-:Y:S01]  /*3c20*/  FFMA.FTZ R11, R12.reuse, R11, -R51 ;  /* 0x0000000b0c0b7223 */ /* 0x040fe20000010833 */
[----:B------:R-:W-:Y:S01]  /*3c30*/  FFMA.FTZ R12, R12, R50, R13 ;  /* 0x000000320c0c7223 */ /* 0x000fe2000001000d */
[----:B------:R-:W-:Y:S02]  /*3c40*/  F2FP.BF16.F32.PACK_AB R13, R48, R49 ;  /* 0x00000031300d723e */ /* 0x000fe400000010ff */
[----:B------:R-:W-:Y:S02]  /*3c50*/  F2FP.BF16.F32.PACK_AB R14, R52, R57 ;  /* 0x00000039340e723e */ /* 0x000fe400000010ff */
[----:B------:R-:W-:-:S07]  /*3c60*/  F2FP.BF16.F32.PACK_AB R12, R12, R11 ;  /* 0x0000000b0c0c723e */ /* 0x000fce00000010ff */
.L_x_10415:
[----:B------:R-:W-:Y:S05]  /*3c70*/  BSYNC B2 ;  /* 0x0000000000027941 */ /* 0x000fea0003800000 */
.L_x_10414:
[----:B------:R-:W-:Y:S02]  /*3c80*/  IMAD.SHL.U32 R11, R149, 0x8, RZ ;  /* 0x00000008950b7824 */ /* 0x000fe400078e00ff */
[----:B--2---:R-:W-:Y:S02]  /*3c90*/  IMAD.MOV.U32 R48, RZ, RZ, R60 ;  /* 0x000000ffff307224 */ /* 0x004fe400078e003c */
[----:B-1----:R-:W-:Y:S02]  /*3ca0*/  IMAD.MOV.U32 R49, RZ, RZ, R61 ;  /* 0x000000ffff317224 */ /* 0x002fe400078e003d */
[----:B------:R-:W-:-:S05]  /*3cb0*/  IMAD.WIDE R48, R11, 0x2, R48 ;  /* 0x000000020b307825 */ /* 0x000fca00078e0230 */
[----:B------:R1:W-:Y:S02]  /*3cc0*/  ST.E.128 desc[UR42][R48.64], R12 ;  /* 0x0000000c30007985 */ /* 0x0003e4000c101d2a */
.L_x_10413:
[----:B------:R-:W-:Y:S05]  /*3cd0*/  BSYNC B1 ;  /* 0x0000000000017941 */ /* 0x000fea0003800000 */
.L_x_10412:
[----:B------:R-:W-:Y:S01]  /*3ce0*/  LOP3.LUT P3, RZ, R21, 0x8, RZ, 0xc0, !PT ;  /* 0x0000000815ff7812 */ /* 0x000fe2000786c0ff */
[----:B------:R-:W-:-:S12]  /*3cf0*/  BSSY B1, `(.L_x_10416) ;  /* 0x0000038000017945 */ /* 0x000fd80003800000 */
[----:B------:R-:W-:Y:S05]  /*3d00*/  @!P3 BRA `(.L_x_10417) ;  /* 0x0000000000d8b947 */ /* 0x000fea0003800000 */
[----:B------:R-:W5:Y:S01]  /*3d10*/  LDL R11, [R1+0x1c] ;  /* 0x00001c00010b7983 */ /* 0x000f620000100800 */
[C---:B-12---:R-:W-:Y:S01]  /*3d20*/  LEA R48, P3, R22.reuse, R60, 0x1 ;  /* 0x0000003c16307211 */ /* 0x046fe200078608ff */
[----:B------:R-:W-:Y:S02]  /*3d30*/  BSSY B2, `(.L_x_10418) ;  /* 0x0000032000027945 */ /* 0x000fe40003800000 */
[----:B---34-:R1:W2:Y:S01]  /*3d40*/  LDS.128 R12, [R32+0x17000] ;  /* 0x01700000200c7984 */ /* 0x0182a20000000c00 */
[----:B------:R-:W-:Y:S02]  /*3d50*/  LEA.HI.X R49, R22, R61, R153, 0x1, P3 ;  /* 0x0000003d16317211 */ /* 0x000fe400018f0c99 */
[----:B-----5:R-:W-:-:S13]  /*3d60*/  ISETP.GE.AND P3, PT, R11, R98, PT ;  /* 0x000000620b00720c */ /* 0x020fda0003f66270 */
[----:B-12---:R-:W-:Y:S05]  /*3d70*/  @P3 BRA `(.L_x_10419) ;  /* 0x0000000000b43947 */ /* 0x006fea0003800000 */
[----:B------:R-:W-:Y:S02]  /*3d80*/  SHF.R.U64 R11, R46, 0x10, R47 ;  /* 0x000000102e0b7819 */ /* 0x000fe4000000122f */
[----:B------:R-:W-:Y:S02]  /*3d90*/  SHF.R.U64 R51, R44, 0x10, R45 ;  /* 0x000000102c337819 */ /* 0x000fe4000000122d */
[----:B------:R-:W-:Y:S02]  /*3da0*/  PRMT R114, R114, 0x5410, R11 ;  /* 0x0000541072727816 */ /* 0x000fe4000000000b */
[----:B------:R-:W-:Y:S02]  /*3db0*/  PRMT R112, R112, 0x5410, R51 ;  /* 0x0000541070707816 */ /* 0x000fe40000000033 */
[----:B------:R-:W-:Y:S02]  /*3dc0*/  SHF.R.U32.HI R44, RZ, 0x10, R47 ;  /* 0x00000010ff2c7819 */ /* 0x000fe4000001162f */
[----:B------:R-:W-:-:S02]  /*3dd0*/  SHF.R.U32.HI R50, RZ, 0x10, R45 ;  /* 0x00000010ff327819 */ /* 0x000fc4000001162d */
[----:B------:R-:W-:Y:S02]  /*3de0*/  LOP3.LUT R11, R13, 0xffff0000, RZ, 0xc0, !PT ;  /* 0xffff00000d0b7812 */ /* 0x000fe400078ec0ff */
[C---:B------:R-:W-:Y:S01]  /*3df0*/  LOP3.LUT R46, R114.reuse, 0xffff0000, RZ, 0xc0, !PT ;  /* 0xffff0000722e7812 */ /* 0x040fe200078ec0ff */
[----:B------:R-:W-:Y:S01]  /*3e00*/  IMAD.U32 R114, R114, 0x10000, RZ ;  /* 0x0001000072727824 */ /* 0x000fe200078e00ff */
[C---:B------:R-:W-:Y:S01]  /*3e10*/  LOP3.LUT R45, R112.reuse, 0xffff0000, RZ, 0xc0, !PT ;  /* 0xffff0000702d7812 */ /* 0x040fe200078ec0ff */
[----:B------:R-:W-:Y:S01]  /*3e20*/  IMAD.U32 R112, R112, 0x10000, RZ ;  /* 0x0001000070707824 */ /* 0x000fe200078e00ff */
[----:B------:R-:W-:Y:S01]  /*3e30*/  PRMT R115, R115, 0x5410, R44 ;  /* 0x0000541073737816 */ /* 0x000fe2000000002c */
[----:B------:R-:W-:Y:S02]  /*3e40*/  IMAD.U32 R44, R13, 0x10000, RZ ;  /* 0x000100000d2c7824 */ /* 0x000fe400078e00ff */
[C---:B------:R-:W-:Y:S01]  /*3e50*/  FMUL.FTZ R13, R11.reuse, R46 ;  /* 0x0000002e0b0d7220 */ /* 0x040fe20000410000 */
[----:B------:R-:W-:Y:S01]  /*3e60*/  FMUL.FTZ R47, R11, R45 ;  /* 0x0000002d0b2f7220 */ /* 0x000fe20000410000 */
[----:B------:R-:W-:-:S02]  /*3e70*/  PRMT R113, R113, 0x5410, R50 ;  /* 0x0000541071717816 */ /* 0x000fc40000000032 */
[C---:B------:R-:W-:Y:S01]  /*3e80*/  FFMA.FTZ R11, R44.reuse, R45, -R13 ;  /* 0x0000002d2c0b7223 */ /* 0x040fe2000001080d */
[----:B------:R-:W-:Y:S01]  /*3e90*/  FFMA.FTZ R44, R44, R46, R47 ;  /* 0x0000002e2c2c7223 */ /* 0x000fe2000001002f */
[C---:B------:R-:W-:Y:S01]  /*3ea0*/  LOP3.LUT R13, R14.reuse, 0xffff0000, RZ, 0xc0, !PT ;  /* 0xffff00000e0d7812 */ /* 0x040fe200078ec0ff */
[C---:B------:R-:W-:Y:S01]  /*3eb0*/  IMAD.U32 R46, R115.reuse, 0x10000, RZ ;  /* 0x00010000732e7824 */ /* 0x040fe200078e00ff */
[----:B------:R-:W-:Y:S01]  /*3ec0*/  LOP3.LUT R115, R115, 0xffff0000, RZ, 0xc0, !PT ;  /* 0xffff000073737812 */ /* 0x000fe200078ec0ff */
[C---:B------:R-:W-:Y:S01]  /*3ed0*/  IMAD.U32 R45, R113.reuse, 0x10000, RZ ;  /* 0x00010000712d7824 */ /* 0x040fe200078e00ff */
[----:B------:R-:W-:Y:S01]  /*3ee0*/  LOP3.LUT R113, R113, 0xffff0000, RZ, 0xc0, !PT ;  /* 0xffff000071717812 */ /* 0x000fe200078ec0ff */
[----:B------:R-:W-:Y:S02]  /*3ef0*/  IMAD.U32 R14, R14, 0x10000, RZ ;  /* 0x000100000e0e7824 */ /* 0x000fe400078e00ff */
[C---:B------:R-:W-:Y:S01]  /*3f00*/  FMUL.FTZ R47, R13.reuse, R46 ;  /* 0x0000002e0d2f7220 */ /* 0x040fe20000410000 */
[----:B------:R-:W-:Y:S01]  /*3f10*/  FMUL.FTZ R51, R13, R45 ;  /* 0x0000002d0d337220 */ /* 0x000fe20000410000 */
[----:B------:R-:W-:-:S02]  /*3f20*/  F2FP.BF16.F32.PACK_AB R11, R44, R11 ;  /* 0x0000000b2c0b723e */ /* 0x000fc400000010ff */
[----:B------:R-:W-:Y:S01]  /*3f30*/  FFMA.FTZ R13, R14, R45, -R47 ;  /* 0x0000002d0e0d7223 */ /* 0x000fe2000001082f */
[----:B------:R-:W-:Y:S01]  /*3f40*/  LOP3.LUT R47, R12, 0xffff0000, RZ, 0xc0, !PT ;  /* 0xffff00000c2f7812 */ /* 0x000fe200078ec0ff */
[----:B------:R-:W-:Y:S01]  /*3f50*/  FFMA.FTZ R14, R14, R46, R51 ;  /* 0x0000002e0e0e7223 */ /* 0x000fe20000010033 */
[C---:B------:R-:W-:Y:S01]  /*3f60*/  LOP3.LUT R45, R15.reuse, 0xffff0000, RZ, 0xc0, !PT ;  /* 0xffff00000f2d7812 */ /* 0x040fe200078ec0ff */
[----:B------:R-:W-:Y:S02]  /*3f70*/  IMAD.U32 R46, R15, 0x10000, RZ ;  /* 0x000100000f2e7824 */ /* 0x000fe400078e00ff */
[----:B------:R-:W-:Y:S02]  /*3f80*/  IMAD.U32 R15, R12, 0x10000, RZ ;  /* 0x000100000c0f7824 */ /* 0x000fe400078e00ff */
[----:B------:R-:W-:Y:S01]  /*3f90*/  FMUL.FTZ R12, R47, R114 ;  /* 0x000000722f0c7220 */ /* 0x000fe20000410000 */
[C---:B------:R-:W-:Y:S01]  /*3fa0*/  FMUL.FTZ R51, R45.reuse, R115 ;  /* 0x000000732d337220 */ /* 0x040fe20000410000 */
[-C--:B------:R-:W-:Y:S01]  /*3fb0*/  FMUL.FTZ R50, R45, R113.reuse ;  /* 0x000000712d327220 */ /* 0x080fe20000410000 */
[-C--:B------:R-:W-:Y:S01]  /*3fc0*/  FMUL.FTZ R47, R47, R112.reuse ;  /* 0x000000702f2f7220 */ /* 0x080fe20000410000 */
[C---:B------:R-:W-:Y:S01]  /*3fd0*/  FFMA.FTZ R12, R15.reuse, R112, -R12 ;  /* 0x000000700f0c7223 */ /* 0x040fe2000001080c */
[C---:B------:R-:W-:Y:S01]  /*3fe0*/  FFMA.FTZ R51, R46.reuse, R113, -R51 ;  /* 0x000000712e337223 */ /* 0x040fe20000010833 */
[----:B------:R-:W-:Y:S01]  /*3ff0*/  FFMA.FTZ R50, R46, R115, R50 ;  /* 0x000000732e327223 */ /* 0x000fe20000010032 */
[----:B------:R-:W-:Y:S01]  /*4000*/  FFMA.FTZ R47, R15, R114, R47 ;  /* 0x000000720f2f7223 */ /* 0x000fe2000001002f */
[----:B------:R-:W-:Y:S01]  /*4010*/  F2FP.BF16.F32.PACK_AB R14, R14, R13 ;  /* 0x0000000d0e0e723e */ /* 0x000fe200000010ff */
[----:B------:R-:W-:-:S02]  /*4020*/  IMAD.MOV.U32 R13, RZ, RZ, R11 ;  /* 0x000000ffff0d7224 */ /* 0x000fc400078e000b */
[----:B------:R-:W-:Y:S02]  /*4030*/  F2FP.BF16.F32.PACK_AB R15, R50, R51 ;  /* 0x00000033320f723e */ /* 0x000fe400000010ff */
[----:B------:R-:W-:-:S07]  /*4040*/  F2FP.BF16.F32.PACK_AB R12, R47, R12 ;  /* 0x0000000c2f0c723e */ /* 0x000fce00000010ff */
.L_x_10419:
[----:B------:R-:W-:Y:S05]  /*4050*/  BSYNC B2 ;  /* 0x0000000000027941 */ /* 0x000fea0003800000 */
.L_x_10418:
[----:B------:R1:W-:Y:S02]  /*4060*/  ST.E.128 desc[UR42][R48.64], R12 ;  /* 0x0000000c30007985 */ /* 0x0003e4000c101d2a */
.L_x_10417:
[----:B------:R-:W-:Y:S05]  /*4070*/  BSYNC B1 ;  /* 0x0000000000017941 */ /* 0x000fea0003800000 */
.L_x_10416:
[----:B------:R-:W-:Y:S01]  /*4080*/  LOP3.LUT P3, RZ, R21, 0x10, RZ, 0xc0, !PT ;  /* 0x0000001015ff7812 */ /* 0x000fe2000786c0ff */
[----:B------:R-:W-:-:S12]  /*4090*/  BSSY B1, `(.L_x_10420) ;  /* 0x0000037000017945 */ /* 0x000fd80003800000 */
[----:B------:R-:W-:Y:S05]  /*40a0*/  @!P3 BRA `(.L_x_10421) ;  /* 0x0000000000d4b947 */ /* 0x000fea0003800000 */
[----:B------:R-:W5:Y:S01]  /*40b0*/  LDL R11, [R1+0x24] ;  /* 0x00002400010b7983 */ /* 0x000f620000100800 */
[C---:B--2---:R-:W-:Y:S01]  /*40c0*/  LEA R44, P3, R19.reuse, R60, 0x1 ;  /* 0x0000003c132c7211 */ /* 0x044fe200078608ff */
[----:B------:R-:W-:Y:S02]  /*40d0*/  BSSY B2, `(.L_x_10422) ;  /* 0x0000031000027945 */ /* 0x000fe40003800000 */
[----:B-1-34-:R1:W2:Y:S01]  /*40e0*/  LDS.128 R12, [R35+0x19000] ;  /* 0x01900000230c7984 */ /* 0x01a2a20000000c00 */
[----:B------:R-:W-:Y:S02]  /*40f0*/  LEA.HI.X R45, R19, R61, R152, 0x1, P3 ;  /* 0x0000003d132d7211 */ /* 0x000fe400018f0c98 */
[----:B-----5:R-:W-:-:S13]  /*4100*/  ISETP.GE.AND P3, PT, R11, R98, PT ;  /* 0x000000620b00720c */ /* 0x020fda0003f66270 */
[----:B-12---:R-:W-:Y:S05]  /*4110*/  @P3 BRA `(.L_x_10423) ;  /* 0x0000000000b03947 */ /* 0x006fea0003800000 */
[----:B------:R-:W-:Y:S02]  /*4120*/  SHF.R.U64 R47, R42, 0x10, R43 ;  /* 0x000000102a2f7819 */ /* 0x000fe4000000122b */
[----:B------:R-:W-:Y:S01]  /*4130*/  SHF.R.U64 R48, R40, 0x10, R41 ;  /* 0x0000001028307819 */ /* 0x000fe20000001229 */
        /* <DEDUP_REMOVED lines=10> */
[C---:B------:R-:W-:Y:S01]  /*41e0*/  LOP3.LUT R48, R110.reuse, 0xffff0000, RZ, 0xc0, !PT ;  /* 0xffff00006e307812 */ /* 0x040fe200078ec0ff */
        /* <DEDUP_REMOVED lines=20> */
[----:B------:R-:W-:Y:S01]  /*4330*/  FMUL.FTZ R48, R11, R109 ;  /* 0x0000006d0b307220 */ /* 0x000fe20000410000 */
[CC--:B------:R-:W-:Y:S01]  /*4340*/  FMUL.FTZ R40, R42.reuse, R110.reuse ;  /* 0x0000006e2a287220 */ /* 0x0c0fe20000410000 */
        /* <DEDUP_REMOVED lines=9> */
.L_x_10423:
[----:B------:R-:W-:Y:S05]  /*43e0*/  BSYNC B2 ;  /* 0x0000000000027941 */ /* 0x000fea0003800000 */
.L_x_10422:
[----:B------:R1:W-:Y:S02]  /*43f0*/  ST.E.128 desc[UR42][R44.64], R12 ;  /* 0x0000000c2c007985 */ /* 0x0003e4000c101d2a */
.L_x_10421:
[----:B------:R-:W-:Y:S05]  /*4400*/  BSYNC B1 ;  /* 0x0000000000017941 */ /* 0x000fea0003800000 */
.L_x_10420:
[----:B------:R-:W-:-:S13]  /*4410*/  LOP3.LUT P3, RZ, R21, 0x20, RZ, 0xc0, !PT ;  /* 0x0000002015ff7812 */ /* 0x000fda000786c0ff */
        /* <DEDUP_REMOVED lines=8> */
[--C-:B------:R-:W-:Y:S01]  /*44a0*/  SHF.R.U64 R43, R36, 0x10, R37.reuse ;  /* 0x00000010242b7819 */ /* 0x100fe20000001225 */
[----:B------:R-:W-:Y:S01]  /*44b0*/  IMAD.U32 R36, R14, 0x10000, RZ ;  /* 0x000100000e247824 */ /* 0x000fe200078e00ff */
[----:B------:R-:W-:Y:S02]  /*44c0*/  SHF.R.U32.HI R42, RZ, 0x10, R37 ;  /* 0x00000010ff2a7819 */ /* 0x000fe40000011625 */
[----:B------:R-:W-:Y:S02]  /*44d0*/  SHF.R.U64 R37, R38, 0x10, R39 ;  /* 0x0000001026257819 */ /* 0x000fe40000001227 */
[----:B------:R-:W-:Y:S02]  /*44e0*/  PRMT R62, R62, 0x5410, R43 ;  /* 0x000054103e3e7816 */ /* 0x000fe4000000002b */
[----:B------:R-:W-:Y:S02]  /*44f0*/  PRMT R104, R104, 0x5410, R37 ;  /* 0x0000541068687816 */ /* 0x000fe40000000025 */
[----:B------:R-:W-:-:S02]  /*4500*/  SHF.R.U32.HI R39, RZ, 0x10, R39 ;  /* 0x00000010ff277819 */ /* 0x000fc40000011627 */
[----:B------:R-:W-:Y:S02]  /*4510*/  PRMT R63, R63, 0x5410, R42 ;  /* 0x000054103f3f7816 */ /* 0x000fe4000000002a */
[----:B------:R-:W-:Y:S02]  /*4520*/  LOP3.LUT R37, R13, 0xffff0000, RZ, 0xc0, !PT ;  /* 0xffff00000d257812 */ /* 0x000fe400078ec0ff */
[C---:B------:R-:W-:Y:S01]  /*4530*/  LOP3.LUT R44, R104.reuse, 0xffff0000, RZ, 0xc0, !PT ;  /* 0xffff0000682c7812 */ /* 0x040fe200078ec0ff */
[----:B------:R-:W-:Y:S01]  /*4540*/  IMAD.U32 R104, R104, 0x10000, RZ ;  /* 0x0001000068687824 */ /* 0x000fe200078e00ff */
[C---:B------:R-:W-:Y:S01]  /*4550*/  LOP3.LUT R42, R62.reuse, 0xffff0000, RZ, 0xc0, !PT ;  /* 0xffff00003e2a7812 */ /* 0x040fe200078ec0ff */
[----:B------:R-:W-:Y:S01]  /*4560*/  IMAD.U32 R62, R62, 0x10000, RZ ;  /* 0x000100003e3e7824 */ /* 0x000fe200078e00ff */
        /* <DEDUP_REMOVED lines=11> */
[----:B------:R-:W-:Y:S01]  /*4620*/  FFMA.FTZ R37, R15, R44, R37 ;  /* 0x0000002c0f257223 */ /* 0x000fe20000010025 */
[----:B------:R-:W-:Y:S01]  /*4630*/  FMUL.FTZ R15, R38, R39 ;  /* 0x00000027260f7220 */ /* 0x000fe20000410000 */
[----:B------:R-:W-:Y:S01]  /*4640*/  LOP3.LUT R106, R106, 0xffff0000, RZ, 0xc0, !PT ;  /* 0xffff00006a6a7812 */ /* 0x000fe200078ec0ff */
[----:B------:R-:W-:Y:S02]  /*4650*/  IMAD.U32 R13, R12, 0x10000, RZ ;  /* 0x000100000c0d7824 */ /* 0x000fe400078e00ff */
[-C--:B------:R-:W-:Y:S01]  /*4660*/  FMUL.FTZ R45, R38, R43.reuse ;  /* 0x0000002b262d7220 */ /* 0x080fe20000410000 */
[----:B------:R-:W-:Y:S01]  /*4670*/  LOP3.LUT R12, R12, 0xffff0000, RZ, 0xc0, !PT ;  /* 0xffff00000c0c7812 */ /* 0x000fe200078ec0ff */
[C---:B------:R-:W-:Y:S01]  /*4680*/  FFMA.FTZ R38, R36.reuse, R43, R15 ;  /* 0x0000002b24267223 */ /* 0x040fe2000001000f */
[C---:B------:R-:W-:Y:S01]  /*4690*/  FMUL.FTZ R15, R11.reuse, R106 ;  /* 0x0000006a0b0f7220 */ /* 0x040fe20000410000 */
[----:B------:R-:W-:Y:S01]  /*46a0*/  FFMA.FTZ R45, R36, R39, -R45 ;  /* 0x00000027242d7223 */ /* 0x000fe2000001082d */
        /* <DEDUP_REMOVED lines=11> */
.L_x_10425:
[----:B------:R-:W-:Y:S05]  /*4760*/  BSYNC B1 ;  /* 0x0000000000017941 */ /* 0x000fea0003800000 */
.L_x_10424:
[----:B------:R1:W-:Y:S01]  /*4770*/  ST.E.128 desc[UR42][R40.64], R12 ;  /* 0x0000000c28007985 */ /* 0x0003e2000c101d2a */
[----:B------:R-:W-:Y:S05]  /*4780*/  BRA `(.L_x_10403) ;  /* 0x00000020009c7947 */ /* 0x000fea0003800000 */
.L_x_10396:
        /* <DEDUP_REMOVED lines=21> */
[----:B------:R-:W-:Y:S02]  /*48e0*/  IADD3 R11, P2, R70, R12, RZ ;  /* 0x0000000c460b7210 */ /* 0x000fe40007f5e0ff */
[----:B------:R-:W-:-:S03]  /*48f0*/  CS2R R56, SRZ ;  /* 0x0000000000387805 */ /* 0x000fc6000001ff00 */
        /* <DEDUP_REMOVED lines=23> */
.L_x_10427:
[----:B------:R-:W-:Y:S05]  /*4a70*/  BSYNC B1 ;  /* 0x0000000000017941 */ /* 0x000fea0003800000 */
.L_x_10426:
[----:B-----5:R-:W-:Y:S01]  /*4a80*/  IMAD.MOV.U32 R11, RZ, RZ, R38 ;  /* 0x000000ffff0b7224 */ /* 0x020fe200078e0026 */
[----:B------:R-:W-:Y:S01]  /*4a90*/  UISETP.NE.AND UP0, UPT, UR40, 0x3, UPT ;  /* 0x000000032800788c */ /* 0x000fe2000bf05270 */
[----:B0-----:R-:W-:Y:S02]  /*4aa0*/  IMAD.MOV.U32 R12, RZ, RZ, R39 ;  /* 0x000000ffff0c7224 */ /* 0x001fe400078e0027 */
[----:B------:R-:W-:Y:S02]  /*4ab0*/  IMAD.MOV.U32 R13, RZ, RZ, R36 ;  /* 0x000000ffff0d7224 */ /* 0x000fe400078e0024 */
[----:B------:R-:W-:Y:S01]  /*4ac0*/  IMAD.MOV.U32 R14, RZ, RZ, R43 ;  /* 0x000000ffff0e7224 */ /* 0x000fe200078e002b */
[----:B------:R-:W-:Y:S01]  /*4ad0*/  PRMT R110, R11, 0x5410, R12 ;  /* 0x000054100b6e7816 */ /* 0x000fe2000000000c */
[----:B------:R-:W-:Y:S01]  /*4ae0*/  IMAD.MOV.U32 R11, RZ, RZ, R37 ;  /* 0x000000ffff0b7224 */ /* 0x000fe200078e0025 */
[----:B------:R-:W-:Y:S01]  /*4af0*/  PLOP3.LUT P2, PT, PT, PT, UP0, 0x80, 0x0 ;  /* 0x000000000000781c */ /* 0x000fe20003f4f008 */
[----:B------:R-:W-:-:S03]  /*4b00*/  IMAD.MOV.U32 R12, RZ, RZ, R42 ;  /* 0x000000ffff0c7224 */ /* 0x000fc600078e002a */
[----:B------:R-:W-:Y:S01]  /*4b10*/  PRMT R111, R13, 0x5410, R11 ;  /* 0x000054100d6f7816 */ /* 0x000fe2000000000b */
[----:B------:R-:W-:Y:S01]  /*4b20*/  IMAD.MOV.U32 R11, RZ, RZ, R40 ;  /* 0x000000ffff0b7224 */ /* 0x000fe200078e0028 */
[----:B------:R-:W-:Y:S01]  /*4b30*/  PRMT R116, R14, 0x5410, R12 ;  /* 0x000054100e747816 */ /* 0x000fe2000000000c */
[----:B------:R-:W-:-:S05]  /*4b40*/  IMAD.MOV.U32 R12, RZ, RZ, R41 ;  /* 0x000000ffff0c7224 */ /* 0x000fca00078e0029 */
[----:B------:R-:W-:Y:S01]  /*4b50*/  PRMT R117, R12, 0x5410, R11 ;  /* 0x000054100c757816 */ /* 0x000fe2000000000b */
[----:B------:R-:W-:Y:S02]  /*4b60*/  IMAD.MOV.U32 R11, RZ, RZ, R46 ;  /* 0x000000ffff0b7224 */ /* 0x000fe400078e002e */
        /* <DEDUP_REMOVED lines=23> */
[----:B------:R-:W-:Y:S06]  /*4ce0*/  @!P2 BRA `(.L_x_10428) ;  /* 0x000000000004a947 */ /* 0x000fec0003800000 */
[----:B------:R-:W-:Y:S01]  /*4cf0*/  BPT.TRAP 0x1 ;  /* 0x000000040000795c */ /* 0x000fe20000300000 */
.L_x_10428:
[----:B------:R-:W-:Y:S01]  /*4d00*/  IMAD R31, R18, 0x8, R2 ;  /* 0x00000008121f7824 */ /* 0x000fe200078e0202 */
[----:B------:R-:W-:Y:S01]  /*4d10*/  SHF.L.U32 R80, R137, 0x1f, RZ ;  /* 0x0000001f89507819 */ /* 0x000fe200000006ff */
[----:B------:R-:W-:Y:S03]  /*4d20*/  BSSY B1, `(.L_x_10429) ;  /* 0x0000003000017945 */ /* 0x000fe60003800000 */
[----:B------:R-:W0:Y:S02]  /*4d30*/  SYNCS.PHASECHK.TRANS64.TRYWAIT P4, [R31+URZ+0x2d890], R80 ;  /* 0x02d890501f0075a7 */ /* 0x000e24000808017f */
[----:B0-----:R-:W-:Y:S05]  /*4d40*/  @!P4 BRA `(.L_x_10430) ;  /* 0x0000014000fcc947 */ /* 0x001fea0003800000 */
.L_x_10655:
[----:B------:R-:W-:Y:S05]  /*4d50*/  BSYNC B1 ;  /* 0x0000000000017941 */ /* 0x000fea0003800000 */
.L_x_10429:
[----:B------:R-:W-:-:S03]  /*4d60*/  UMOV UR4, 0xffffffff ;  /* 0xffffffff00047882 */ /* 0x000fc60000000000 */
[----:B------:R-:W-:Y:S05]  /*4d70*/  BRA.DIV UR4, `(.L_x_10431) ;  /* 0x0000014604047947 */ /* 0x000fea000b800000 */
[----:B------:R1:W2:Y:S04]  /*4d80*/  SHFL.IDX PT, R83, R61, RZ, 0x1e1f ;  /* 0x001e1fff3d537589 */ /* 0x0002a800000e0000 */
[----:B------:R1:W3:Y:S02]  /*4d90*/  SHFL.IDX PT, R82, R60, RZ, 0x1e1f ;  /* 0x001e1fff3c527589 */ /* 0x0002e400000e0000 */
.L_x_10659:
[----:B------:R-:W-:Y:S05]  /*4da0*/  @P3 BRA `(.L_x_10403) ;  /* 0x0000001c00143947 */ /* 0x000fea0003800000 */
[----:B------:R-:W4:Y:S01]  /*4db0*/  LDC R11, c[0x0][0x2f4] ;  /* 0x0000bd00ff0b7b82 */ /* 0x000f220000000800 */
[----:B------:R-:W-:Y:S01]  /*4dc0*/  ISETP.NE.AND P3, PT, R28, RZ, PT ;  /* 0x000000ff1c00720c */ /* 0x000fe20003f65270 */
[----:B------:R-:W-:Y:S01]  /*4dd0*/  BSSY B1, `(.L_x_10432) ;  /* 0x000007d000017945 */ /* 0x000fe20003800000 */
[----:B----4-:R-:W-:-:S11]  /*4de0*/  IMAD.IADD R103, R11, 0x1, -R99 ;  /* 0x000000010b677824 */ /* 0x010fd600078e0a63 */
[----:B------:R-:W-:Y:S05]  /*4df0*/  @!P3 BRA `(.L_x_10433) ;  /* 0x0000000400e8b947 */ /* 0x000fea0003800000 */
[----:B------:R-:W-:Y:S01]  /*4e00*/  SEL R12, R99, R103, !P0 ;  /* 0x00000067630c7207 */ /* 0x000fe20004000000 */
[----:B------:R-:W-:Y:S01]  /*4e10*/  BSSY B2, `(.L_x_10434) ;  /* 0x0000072000027945 */ /* 0x000fe20003800000 */
[----:B------:R-:W-:Y:S02]  /*4e20*/  ISETP.GE.AND P3, PT, R16, R98, PT ;  /* 0x000000621000720c */ /* 0x000fe40003f66270 */
[----:B------:R-:W-:-:S04]  /*4e30*/  SHF.R.S32.HI R13, RZ, 0x1f, R12 ;  /* 0x0000001fff0d7819 */ /* 0x000fc8000001140c */
[----:B------:R-:W-:-:S04]  /*4e40*/  LEA.HI R13, R13, R12, RZ, 0x4 ;  /* 0x0000000c0d0d7211 */ /* 0x000fc800078f20ff */
[----:B------:R-:W-:-:S04]  /*4e50*/  SHF.R.S32.HI R13, RZ, 0x4, R13 ;  /* 0x00000004ff0d7819 */ /* 0x000fc8000001140d */
[----:B------:R-:W-:-:S04]  /*4e60*/  LEA.HI.SX32 R104, R73, R13, 0x1d ;  /* 0x0000000d49687211 */ /* 0x000fc800078feaff */
[----:B------:R-:W-:-:S04]  /*4e70*/  SHF.R.S32.HI R12, RZ, 0x1f, R104 ;  /* 0x0000001fff0c7819 */ /* 0x000fc80000011468 */
[----:B------:R-:W-:Y:S01]  /*4e80*/  LEA.HI R12, R12, R104, RZ, 0x2 ;  /* 0x000000680c0c7211 */ /* 0x000fe200078f10ff */
[----:B------:R-:W-:-:S04]  /*4e90*/  IMAD.SHL.U32 R104, R104, 0x8, RZ ;  /* 0x0000000868687824 */ /* 0x000fc800078e00ff */
[----:B------:R-:W-:Y:S01]  /*4ea0*/  IMAD.SHL.U32 R12, R12, 0x400, RZ ;  /* 0x000004000c0c7824 */ /* 0x000fe200078e00ff */
[----:B------:R-:W-:-:S04]  /*4eb0*/  LOP3.LUT R13, R143, 0x18, R104, 0xf8, !PT ;  /* 0x000000188f0d7812 */ /* 0x000fc800078ef868 */
[----:B------:R-:W-:Y:S02]  /*4ec0*/  LOP3.LUT R13, R13, R144, RZ, 0x3c, !PT ;  /* 0x000000900d0d7212 */ /* 0x000fe400078e3cff */
[----:B------:R-:W-:-:S04]  /*4ed0*/  LOP3.LUT R12, R12, 0x7ffff000, RZ, 0xc0, !PT ;  /* 0x7ffff0000c0c7812 */ /* 0x000fc800078ec0ff */
[----:B------:R-:W-:-:S05]  /*4ee0*/  IADD3 R12, R13, R12, R145 ;  /* 0x0000000c0d0c7210 */ /* 0x000fca0007ffe091 */
[C---:B-1----:R-:W-:Y:S02]  /*4ef0*/  IMAD R60, R18.reuse, 0x3000, R12 ;  /* 0x00003000123c7824 */ /* 0x042fe400078e020c */
[----:B------:R-:W-:Y:S02]  /*4f00*/  IMAD R12, R18, 0x3000, R96 ;  /* 0x00003000120c7824 */ /* 0x000fe400078e0260 */
[--C-:B------:R-:W-:Y:S02]  /*4f10*/  IMAD R60, R60, 0x2, R2.reuse ;  /* 0x000000023c3c7824 */ /* 0x100fe400078e0202 */
[----:B------:R-:W-:-:S04]  /*4f20*/  IMAD R12, R12, 0x2, R2 ;  /* 0x000000020c0c7824 */ /* 0x000fc800078e0202 */
[----:B------:R-:W1:Y:S04]  /*4f30*/  LDS.128 R60, [R60+0x15400] ;  /* 0x015400003c3c7984 */ /* 0x000e680000000c00 */
[----:B------:R-:W4:Y:S01]  /*4f40*/  LDS.128 R12, [R12+0x15400] ;  /* 0x015400000c0c7984 */ /* 0x000f220000000c00 */
[----:B------:R-:W-:Y:S05]  /*4f50*/  @P3 BRA `(.L_x_10435) ;  /* 0x0000000400743947 */ /* 0x000fea0003800000 */
[--C-:B------:R-:W-:Y:S02]  /*4f60*/  SHF.R.U64 R44, R44, 0x10, R45.reuse ;  /* 0x000000102c2c7819 */ /* 0x100fe4000000122d */
[----:B------:R-:W-:Y:S02]  /*4f70*/  SHF.R.U32.HI R105, RZ, 0x10, R45 ;  /* 0x00000010ff697819 */ /* 0x000fe4000001162d */
[C---:B------:R-:W-:Y:S02]  /*4f80*/  PRMT R44, R106.reuse, 0x5432, R44 ;  /* 0x000054326a2c7816 */ /* 0x040fe4000000002c */
[----:B------:R-:W-:Y:S02]  /*4f90*/  PRMT R105, R106, 0x5410, R105 ;  /* 0x000054106a697816 */ /* 0x000fe40000000069 */
[----:B------:R-:W-:Y:S02]  /*4fa0*/  SHF.R.U32.HI R106, RZ, 0x10, R57 ;  /* 0x00000010ff6a7819 */ /* 0x000fe40000011639 */
[----:B------:R-:W-:-:S02]  /*4fb0*/  SHF.R.U64 R45, R46, 0x10, R47 ;  /* 0x000000102e2d7819 */ /* 0x000fc4000000122f */
[----:B------:R-:W-:Y:S02]  /*4fc0*/  SHF.R.U32.HI R46, RZ, 0x10, R47 ;  /* 0x00000010ff2e7819 */ /* 0x000fe4000001162f */
[----:B------:R-:W-:Y:S02]  /*4fd0*/  SHF.R.U64 R47, R56, 0x10, R57 ;  /* 0x00000010382f7819 */ /* 0x000fe40000001239 */
[--C-:B------:R-:W-:Y:S02]  /*4fe0*/  SHF.R.U64 R56, R58, 0x10, R59.reuse ;  /* 0x000000103a387819 */ /* 0x100fe4000000123b */
[----:B------:R-:W-:Y:S01]  /*4ff0*/  SHF.R.U32.HI R57, RZ, 0x10, R59 ;  /* 0x00000010ff397819 */ /* 0x000fe2000001163b */
[----:B------:R-:W-:Y:S01]  /*5000*/  IMAD.U32 R59, R105, 0x10000, RZ ;  /* 0x00010000693b7824 */ /* 0x000fe200078e00ff */
[C---:B------:R-:W-:Y:S02]  /*5010*/  PRMT R106, R109.reuse, 0x5432, R106 ;  /* 0x000054326d6a7816 */ /* 0x040fe4000000006a */
[----:B------:R-:W-:Y:S01]  /*5020*/  PRMT R47, R109, 0x5410, R47 ;  /* 0x000054106d2f7816 */ /* 0x000fe2000000002f */
[----:B-1----:R-:W-:Y:S01]  /*5030*/  IMAD.U32 R109, R61, 0x10000, RZ ;  /* 0x000100003d6d7824 */ /* 0x002fe200078e00ff */
[----:B------:R-:W-:-:S02]  /*5040*/  PRMT R56, R108, 0x5432, R56 ;  /* 0x000054326c387816 */ /* 0x000fc40000000038 */
[----:B------:R-:W-:Y:S01]  /*5050*/  PRMT R57, R108, 0x5410, R57 ;  /* 0x000054106c397816 */ /* 0x000fe20000000039 */
[C---:B------:R-:W-:Y:S01]  /*5060*/  IMAD.U32 R108, R106.reuse, 0x10000, RZ ;  /* 0x000100006a6c7824 */ /* 0x040fe200078e00ff */
[C---:B------:R-:W-:Y:S02]  /*5070*/  PRMT R45, R107.reuse, 0x5410, R45 ;  /* 0x000054106b2d7816 */ /* 0x040fe4000000002d */
[----:B------:R-:W-:Y:S01]  /*5080*/  PRMT R46, R107, 0x5432, R46 ;  /* 0x000054326b2e7816 */ /* 0x000fe2000000002e */
[----:B----4-:R-:W-:Y:S02]  /*5090*/  IMAD.U32 R107, R13, 0x10000, RZ ;  /* 0x000100000d6b7824 */ /* 0x010fe400078e00ff */
[----:B------:R-:W-:Y:S01]  /*50a0*/  FMUL.FTZ R58, R109, R108 ;  /* 0x0000006c6d3a7220 */ /* 0x000fe20000410000 */
[----:B------:R-:W-:Y:S02]  /*50b0*/  LOP3.LUT R106, R106, 0xffff0000, RZ, 0xc0, !PT ;  /* 0xffff00006a6a7812 */ /* 0x000fe400078ec0ff */
[----:B------:R-:W-:Y:S01]  /*50c0*/  LOP3.LUT R61, R61, 0xffff0000, RZ, 0xc0, !PT ;  /* 0xffff00003d3d7812 */ /* 0x000fe200078ec0ff */
[-C--:B------:R-:W-:Y:S01]  /*50d0*/  FFMA.FTZ R58, R107, R59.reuse, -R58 ;  /* 0x0000003b6b3a7223 */ /* 0x080fe2000001083a */
[----:B------:R-:W-:Y:S01]  /*50e0*/  FMUL.FTZ R59, R109, R59 ;  /* 0x0000003b6d3b7220 */ /* 0x000fe20000410000 */
[----:B------:R-:W-:-:S03]  /*50f0*/  LOP3.LUT R105, R105, 0xffff0000, RZ, 0xc0, !PT ;  /* 0xffff000069697812 */ /* 0x000fc600078ec0ff */
        /* <DEDUP_REMOVED lines=12> */
[----:B------:R-:W-:-:S02]  /*51c0*/  IMAD.U32 R105, R46, 0x10000, RZ ;  /* 0x000100002e697824 */ /* 0x000fc400078e00ff */
[----:B------:R-:W-:Y:S01]  /*51d0*/  FMUL.FTZ R109, R108, R107 ;  /* 0x0000006b6c6d7220 */ /* 0x000fe20000410000 */
[----:B------:R-:W-:Y:S02]  /*51e0*/  LOP3.LUT R46, R46, 0xffff0000, RZ, 0xc0, !PT ;  /* 0xffff00002e2e7812 */ /* 0x000fe400078ec0ff */
[----:B------:R-:W-:Y:S01]  /*51f0*/  F2FP.BF16.F32.PACK_AB R13, R13, R58 ;  /* 0x0000003a0d0d723e */ /* 0x000fe200000010ff */
[-C--:B------:R-:W-:Y:S01]  /*5200*/  FFMA.FTZ R109, R106, R105.reuse, -R109 ;  /* 0x000000696a6d7223 */ /* 0x080fe2000001086d */
[----:B------:R-:W-:Y:S01]  /*5210*/  FMUL.FTZ R105, R108, R105 ;  /* 0x000000696c697220 */ /* 0x000fe20000410000 */
[----:B------:R-:W-:Y:S01]  /*5220*/  F2FP.BF16.F32.PACK_AB R61, R61, R59 ;  /* 0x0000003b3d3d723e */ /* 0x000fe200000010ff */
[----:B------:R-:W-:Y:S02]  /*5230*/  IMAD.U32 R58, R60, 0x10000, RZ ;  /* 0x000100003c3a7824 */ /* 0x000fe400078e00ff */
[----:B------:R-:W-:Y:S01]  /*5240*/  FFMA.FTZ R106, R106, R107, R105 ;  /* 0x0000006b6a6a7223 */ /* 0x000fe20000010069 */
[----:B------:R-:W-:Y:S01]  /*5250*/  FMUL.FTZ R105, R63, R57 ;  /* 0x000000393f697220 */ /* 0x000fe20000410000 */
[C---:B------:R-:W-:Y:S01]  /*5260*/  IMAD.U32 R59, R44.reuse, 0x10000, RZ ;  /* 0x000100002c3b7824 */ /* 0x040fe200078e00ff */
[----:B------:R-:W-:-:S02]  /*5270*/  LOP3.LUT R44, R44, 0xffff0000, RZ, 0xc0, !PT ;  /* 0xffff00002c2c7812 */ /* 0x000fc400078ec0ff */
[-C--:B------:R-:W-:Y:S01]  /*5280*/  FFMA.FTZ R105, R15, R46.reuse, -R105 ;  /* 0x0000002e0f697223 */ /* 0x080fe20000010869 */
[----:B------:R-:W-:-:S04]  /*5290*/  FMUL.FTZ R46, R63, R46 ;  /* 0x0000002e3f2e7220 */ /* 0x000fc80000410000 */
[----:B------:R-:W-:Y:S01]  /*52a0*/  FFMA.FTZ R46, R15, R57, R46 ;  /* 0x000000390f2e7223 */ /* 0x000fe2000001002e */
[C---:B------:R-:W-:Y:S01]  /*52b0*/  IMAD.U32 R57, R47.reuse, 0x10000, RZ ;  /* 0x000100002f397824 */ /* 0x040fe200078e00ff */
[----:B------:R-:W-:Y:S01]  /*52c0*/  LOP3.LUT R47, R47, 0xffff0000, RZ, 0xc0, !PT ;  /* 0xffff00002f2f7812 */ /* 0x000fe200078ec0ff */
[----:B------:R-:W-:Y:S01]  /*52d0*/  IMAD.U32 R15, R12, 0x10000, RZ ;  /* 0x000100000c0f7824 */ /* 0x000fe200078e00ff */
[----:B------:R-:W-:Y:S01]  /*52e0*/  F2FP.BF16.F32.PACK_AB R105, R105, R109 ;  /* 0x0000006d6969723e */ /* 0x000fe200000010ff */
[C---:B------:R-:W-:Y:S01]  /*52f0*/  FMUL.FTZ R63, R58.reuse, R57 ;  /* 0x000000393a3f7220 */ /* 0x040fe20000410000 */
[-C--:B------:R-:W-:Y:S01]  /*5300*/  FMUL.FTZ R58, R58, R59.reuse ;  /* 0x0000003b3a3a7220 */ /* 0x080fe20000410000 */
[----:B------:R-:W-:Y:S02]  /*5310*/  F2FP.BF16.F32.PACK_AB R46, R46, R106 ;  /* 0x0000006a2e2e723e */ /* 0x000fe400000010ff */
[C---:B------:R-:W-:Y:S01]  /*5320*/  FFMA.FTZ R63, R15.reuse, R59, -R63 ;  /* 0x0000003b0f3f7223 */ /* 0x040fe2000001083f */
[----:B------:R-:W-:Y:S01]  /*5330*/  FFMA.FTZ R58, R15, R57, R58 ;  /* 0x000000390f3a7223 */ /* 0x000fe2000001003a */
[----:B------:R-:W-:Y:S01]  /*5340*/  LOP3.LUT R15, R60, 0xffff0000, RZ, 0xc0, !PT ;  /* 0xffff00003c0f7812 */ /* 0x000fe200078ec0ff */
[----:B------:R-:W-:Y:S01]  /*5350*/  IMAD.U32 R60, R62, 0x10000, RZ ;  /* 0x000100003e3c7824 */ /* 0x000fe200078e00ff */
[----:B------:R-:W-:-:S03]  /*5360*/  LOP3.LUT R57, R12, 0xffff0000, RZ, 0xc0, !PT ;  /* 0xffff00000c397812 */ /* 0x000fc600078ec0ff */
[C---:B------:R-:W-:Y:S01]  /*5370*/  FMUL.FTZ R12, R15.reuse, R47 ;  /* 0x0000002f0f0c7220 */ /* 0x040fe20000410000 */
[----:B------:R-:W-:-:S03]  /*5380*/  FMUL.FTZ R15, R15, R44 ;  /* 0x0000002c0f0f7220 */ /* 0x000fc60000410000 */
[C---:B------:R-:W-:Y:S01]  /*5390*/  FFMA.FTZ R12, R57.reuse, R44, -R12 ;  /* 0x0000002c390c7223 */ /* 0x040fe2000001080c */
[----:B------:R-:W-:Y:S01]  /*53a0*/  FFMA.FTZ R15, R57, R47, R15 ;  /* 0x0000002f390f7223 */ /* 0x000fe2000001000f */
[C---:B------:R-:W-:Y:S01]  /*53b0*/  IMAD.U32 R47, R56.reuse, 0x10000, RZ ;  /* 0x00010000382f7824 */ /* 0x040fe200078e00ff */
[----:B------:R-:W-:Y:S01]  /*53c0*/  LOP3.LUT R56, R56, 0xffff0000, RZ, 0xc0, !PT ;  /* 0xffff000038387812 */ /* 0x000fe200078ec0ff */
[C---:B------:R-:W-:Y:S01]  /*53d0*/  IMAD.U32 R57, R45.reuse, 0x10000, RZ ;  /* 0x000100002d397824 */ /* 0x040fe200078e00ff */
[----:B------:R-:W-:Y:S01]  /*53e0*/  LOP3.LUT R45, R45, 0xffff0000, RZ, 0xc0, !PT ;  /* 0xffff00002d2d7812 */ /* 0x000fe200078ec0ff */
[----:B------:R-:W-:Y:S01]  /*53f0*/  FMUL.FTZ R59, R60, R47 ;  /* 0x0000002f3c3b7220 */ /* 0x000fe20000410000 */
[----:B------:R-:W-:Y:S02]  /*5400*/  IMAD.U32 R44, R14, 0x10000, RZ ;  /* 0x000100000e2c7824 */ /* 0x000fe400078e00ff */
[-C--:B------:R-:W-:Y:S01]  /*5410*/  FMUL.FTZ R60, R60, R57.reuse ;  /* 0x000000393c3c7220 */ /* 0x080fe20000410000 */
[----:B------:R-:W-:Y:S01]  /*5420*/  LOP3.LUT R14, R14, 0xffff0000, RZ, 0xc0, !PT ;  /* 0xffff00000e0e7812 */ /* 0x000fe200078ec0ff */
[----:B------:R-:W-:-:S02]  /*5430*/  FFMA.FTZ R59, R44, R57, -R59 ;  /* 0x000000392c3b7223 */ /* 0x000fc4000001083b */
[----:B------:R-:W-:Y:S01]  /*5440*/  FFMA.FTZ R60, R44, R47, R60 ;  /* 0x0000002f2c3c7223 */ /* 0x000fe2000001003c */
[----:B------:R-:W-:Y:S02]  /*5450*/  LOP3.LUT R44, R62, 0xffff0000, RZ, 0xc0, !PT ;  /* 0xffff00003e2c7812 */ /* 0x000fe400078ec0ff */
[----:B------:R-:W-:Y:S02]  /*5460*/  F2FP.BF16.F32.PACK_AB R15, R15, R58 ;  /* 0x0000003a0f0f723e */ /* 0x000fe400000010ff */
[----:B------:R-:W-:Y:S01]  /*5470*/  F2FP.BF16.F32.PACK_AB R12, R12, R63 ;  /* 0x0000003f0c0c723e */ /* 0x000fe200000010ff */
[CC--:B------:R-:W-:Y:S01]  /*5480*/  FMUL.FTZ R47, R44.reuse, R56.reuse ;  /* 0x000000382c2f7220 */ /* 0x0c0fe20000410000 */
[-C--:B------:R-:W-:Y:S01]  /*5490*/  FMUL.FTZ R44, R44, R45.reuse ;  /* 0x0000002d2c2c7220 */ /* 0x080fe20000410000 */
[----:B------:R-:W-:Y:S02]  /*54a0*/  IMAD.MOV.U32 R63, RZ, RZ, R46 ;  /* 0x000000ffff3f7224 */ /* 0x000fe400078e002e */
[C---:B------:R-:W-:Y:S01]  /*54b0*/  FFMA.FTZ R47, R14.reuse, R45, -R47 ;  /* 0x0000002d0e2f7223 */ /* 0x040fe2000001082f */
[----:B------:R-:W-:-:S04]  /*54c0*/  FFMA.FTZ R44, R14, R56, R44 ;  /* 0x000000380e2c7223 */ /* 0x000fc8000001002c */
[----:B------:R-:W-:Y:S02]  /*54d0*/  F2FP.BF16.F32.PACK_AB R47, R47, R59 ;  /* 0x0000003b2f2f723e */ /* 0x000fe400000010ff */
[----:B------:R-:W-:Y:S01]  /*54e0*/  F2FP.BF16.F32.PACK_AB R44, R44, R60 ;  /* 0x0000003c2c2c723e */ /* 0x000fe200000010ff */
[----:B------:R-:W-:Y:S02]  /*54f0*/  IMAD.MOV.U32 R60, RZ, RZ, R15 ;  /* 0x000000ffff3c7224 */ /* 0x000fe400078e000f */
[----:B------:R-:W-:Y:S02]  /*5500*/  IMAD.MOV.U32 R14, RZ, RZ, R47 ;  /* 0x000000ffff0e7224 */ /* 0x000fe400078e002f */
[----:B------:R-:W-:Y:S02]  /*5510*/  IMAD.MOV.U32 R15, RZ, RZ, R105 ;  /* 0x000000ffff0f7224 */ /* 0x000fe400078e0069 */
[----:B------:R-:W-:-:S07]  /*5520*/  IMAD.MOV.U32 R62, RZ, RZ, R44 ;  /* 0x000000ffff3e7224 */ /* 0x000fce00078e002c */
.L_x_10435:
[----:B------:R-:W-:Y:S05]  /*5530*/  BSYNC B2 ;  /* 0x0000000000027941 */ /* 0x000fea0003800000 */
.L_x_10434:
[----:B---3--:R-:W-:-:S04]  /*5540*/  LEA R44, P3, R9, R82, 0x1 ;  /* 0x00000052092c7211 */ /* 0x008fc800078608ff */
[----:B--2---:R-:W-:Y:S02]  /*5550*/  LEA.HI.X R45, R9, R83, R93, 0x1, P3 ;  /* 0x00000053092d7211 */ /* 0x004fe400018f0c5d */
[----:B------:R-:W-:-:S03]  /*5560*/  ISETP.GE.AND P3, PT, R104, R11, PT ;  /* 0x0000000b6800720c */ /* 0x000fc60003f66270 */
[----:B----4-:R2:W-:Y:S10]  /*5570*/  ST.E.128 desc[UR42][R44.64], R12 ;  /* 0x0000000c2c007985 */ /* 0x0105f4000c101d2a */
[----:B--2---:R-:W-:-:S05]  /*5580*/  @!P3 IMAD.WIDE R12, R104, 0x2, R82 ;  /* 0x00000002680cb825 */ /* 0x004fca00078e0252 */
[----:B-1----:R4:W-:Y:S02]  /*5590*/  @!P3 ST.E.128 desc[UR42][R12.64], R60 ;  /* 0x0000003c0c00b985 */ /* 0x0029e4000c101d2a */
.L_x_10433:
[----:B------:R-:W-:Y:S05]  /*55a0*/  BSYNC B1 ;  /* 0x0000000000017941 */ /* 0x000fea0003800000 */
.L_x_10432:
[----:B------:R-:W-:Y:S01]  /*55b0*/  ISETP.NE.AND P3, PT, R29, RZ, PT ;  /* 0x000000ff1d00720c */ /* 0x000fe20003f65270 */
[----:B------:R-:W-:-:S12]  /*55c0*/  BSSY B1, `(.L_x_10436) ;  /* 0x000007b000017945 */ /* 0x000fd80003800000 */
[----:B------:R-:W-:Y:S05]  /*55d0*/  @!P3 BRA `(.L_x_10437) ;  /* 0x0000000400e4b947 */ /* 0x000fea0003800000 */
[----:B------:R-:W-:Y:S01]  /*55e0*/  LOP3.LUT P4, RZ, R23, 0x1, RZ, 0xc0, !PT ;  /* 0x0000000117ff7812 */ /* 0x000fe2000788c0ff */
[----:B------:R-:W-:Y:S01]  /*55f0*/  BSSY B2, `(.L_x_10438) ;  /* 0x0000071000027945 */ /* 0x000fe20003800000 */
[----:B------:R-:W-:Y:S02]  /*5600*/  ISETP.GE.AND P3, PT, R0, R98, PT ;  /* 0x000000620000720c */ /* 0x000fe40003f66270 */
[----:B----4-:R-:W-:-:S04]  /*5610*/  SEL R12, R99, R103, !P4 ;  /* 0x00000067630c7207 */ /* 0x010fc80006000000 */
        /* <DEDUP_REMOVED lines=12> */
[C---:B------:R-:W-:Y:S02]  /*56e0*/  IMAD R44, R18.reuse, 0x3000, R12 ;  /* 0x00003000122c7824 */ /* 0x040fe400078e020c */
[----:B------:R-:W-:Y:S02]  /*56f0*/  IMAD R12, R18, 0x3000, R95 ;  /* 0x00003000120c7824 */ /* 0x000fe400078e025f */
[--C-:B------:R-:W-:Y:S02]  /*5700*/  IMAD R44, R44, 0x2, R2.reuse ;  /* 0x000000022c2c7824 */ /* 0x100fe400078e0202 */
[----:B------:R-:W-:-:S04]  /*5710*/  IMAD R12, R12, 0x2, R2 ;  /* 0x000000020c0c7824 */ /* 0x000fc800078e0202 */
[----:B------:R-:W4:Y:S04]  /*5720*/  LDS.128 R44, [R44+0x15400] ;  /* 0x015400002c2c7984 */ /* 0x000f280000000c00 */
[----:B------:R-:W0:Y:S01]  /*5730*/  LDS.128 R12, [R12+0x15400] ;  /* 0x015400000c0c7984 */ /* 0x000e220000000c00 */
[----:B------:R-:W-:Y:S05]  /*5740*/  @P3 BRA `(.L_x_10439) ;  /* 0x00000004006c3947 */ /* 0x000fea0003800000 */
[----:B------:R-:W-:Y:S01]  /*5750*/  SHF.R.U32.HI R58, RZ, 0x10, R53 ;  /* 0x00000010ff3a7819 */ /* 0x000fe20000011635 */
[----:B-1--4-:R-:W-:Y:S01]  /*5760*/  IMAD.U32 R61, R45, 0x10000, RZ ;  /* 0x000100002d3d7824 */ /* 0x012fe200078e00ff */
[--C-:B------:R-:W-:Y:S01]  /*5770*/  SHF.R.U64 R40, R40, 0x10, R41.reuse ;  /* 0x0000001028287819 */ /* 0x100fe20000001229 */
[----:B0-----:R-:W-:Y:S01]  /*5780*/  IMAD.U32 R59, R13, 0x10000, RZ ;  /* 0x000100000d3b7824 */ /* 0x001fe200078e00ff */
[----:B------:R-:W-:Y:S02]  /*5790*/  SHF.R.U32.HI R41, RZ, 0x10, R41 ;  /* 0x00000010ff297819 */ /* 0x000fe40000011629 */
[----:B------:R-:W-:Y:S02]  /*57a0*/  PRMT R58, R115, 0x5410, R58 ;  /* 0x00005410733a7816 */ /* 0x000fe4000000003a */
[----:B------:R-:W-:Y:S02]  /*57b0*/  SHF.R.U64 R42, R42, 0x10, R43 ;  /* 0x000000102a2a7819 */ /* 0x000fe4000000122b */
[----:B------:R-:W-:Y:S01]  /*57c0*/  PRMT R41, R117, 0x5410, R41 ;  /* 0x0000541075297816 */ /* 0x000fe20000000029 */
[----:B------:R-:W-:Y:S01]  /*57d0*/  IMAD.U32 R60, R58, 0x10000, RZ ;  /* 0x000100003a3c7824 */ /* 0x000fe200078e00ff */
[----:B------:R-:W-:-:S02]  /*57e0*/  SHF.R.U32.HI R57, RZ, 0x10, R43 ;  /* 0x00000010ff397819 */ /* 0x000fc4000001162b */
[----:B------:R-:W-:Y:S02]  /*57f0*/  SHF.R.U64 R43, R52, 0x10, R53 ;  /* 0x00000010342b7819 */ /* 0x000fe40000001235 */
[--C-:B------:R-:W-:Y:S02]  /*5800*/  SHF.R.U64 R52, R54, 0x10, R55.reuse ;  /* 0x0000001036347819 */ /* 0x100fe40000001237 */
[C---:B------:R-:W-:Y:S02]  /*5810*/  PRMT R53, R116.reuse, 0x5432, R42 ;  /* 0x0000543274357816 */ /* 0x040fe4000000002a */
[----:B------:R-:W-:Y:S01]  /*5820*/  SHF.R.U32.HI R54, RZ, 0x10, R55 ;  /* 0x00000010ff367819 */ /* 0x000fe20000011637 */
[----:B------:R-:W-:Y:S01]  /*5830*/  IMAD.U32 R55, R41, 0x10000, RZ ;  /* 0x0001000029377824 */ /* 0x000fe200078e00ff */
[----:B------:R-:W-:Y:S01]  /*5840*/  PRMT R42, R116, 0x5410, R57 ;  /* 0x00005410742a7816 */ /* 0x000fe20000000039 */
[----:B------:R-:W-:Y:S01]  /*5850*/  FMUL.FTZ R57, R61, R60 ;  /* 0x0000003c3d397220 */ /* 0x000fe20000410000 */
[----:B------:R-:W-:-:S02]  /*5860*/  LOP3.LUT R58, R58, 0xffff0000, RZ, 0xc0, !PT ;  /* 0xffff00003a3a7812 */ /* 0x000fc400078ec0ff */
[----:B------:R-:W-:Y:S01]  /*5870*/  LOP3.LUT R45, R45, 0xffff0000, RZ, 0xc0, !PT ;  /* 0xffff00002d2d7812 */ /* 0x000fe200078ec0ff */
[-C--:B------:R-:W-:Y:S01]  /*5880*/  FFMA.FTZ R57, R59, R55.reuse, -R57 ;  /* 0x000000373b397223 */ /* 0x080fe20000010839 */
[----:B------:R-:W-:Y:S01]  /*5890*/  FMUL.FTZ R55, R61, R55 ;  /* 0x000000373d377220 */ /* 0x000fe20000410000 */
[----:B------:R-:W-:Y:S01]  /*58a0*/  LOP3.LUT R41, R41, 0xffff0000, RZ, 0xc0, !PT ;  /* 0xffff000029297812 */ /* 0x000fe200078ec0ff */
[----:B------:R-:W-:Y:S01]  /*58b0*/  IMAD.U32 R61, R47, 0x10000, RZ ;  /* 0x000100002f3d7824 */ /* 0x000fe200078e00ff */
[----:B------:R-:W-:Y:S01]  /*58c0*/  PRMT R54, R114, 0x5410, R54 ;  /* 0x0000541072367816 */ /* 0x000fe20000000036 */
[----:B------:R-:W-:Y:S01]  /*58d0*/  FFMA.FTZ R55, R59, R60, R55 ;  /* 0x0000003c3b377223 */ /* 0x000fe20000010037 */
[----:B------:R-:W-:Y:S01]  /*58e0*/  LOP3.LUT R59, R13, 0xffff0000, RZ, 0xc0, !PT ;  /* 0xffff00000d3b7812 */ /* 0x000fe200078ec0ff */
[----:B------:R-:W-:Y:S01]  /*58f0*/  FMUL.FTZ R13, R45, R58 ;  /* 0x0000003a2d0d7220 */ /* 0x000fe20000410000 */
[----:B------:R-:W-:Y:S01]  /*5900*/  LOP3.LUT R47, R47, 0xffff0000, RZ, 0xc0, !PT ;  /* 0xffff00002f2f7812 */ /* 0x000fe200078ec0ff */
[C---:B------:R-:W-:Y:S01]  /*5910*/  IMAD.U32 R60, R54.reuse, 0x10000, RZ ;  /* 0x00010000363c7824 */ /* 0x040fe200078e00ff */
[----:B------:R-:W-:Y:S01]  /*5920*/  LOP3.LUT R54, R54, 0xffff0000, RZ, 0xc0, !PT ;  /* 0xffff000036367812 */ /* 0x000fe200078ec0ff */
[-C--:B------:R-:W-:Y:S01]  /*5930*/  FFMA.FTZ R13, R59, R41.reuse, -R13 ;  /* 0x000000293b0d7223 */ /* 0x080fe2000001080d */
[----:B------:R-:W-:Y:S01]  /*5940*/  FMUL.FTZ R41, R45, R41 ;  /* 0x000000292d297220 */ /* 0x000fe20000410000 */
[----:B------:R-:W-:Y:S01]  /*5950*/  FMUL.FTZ R45, R61, R60 ;  /* 0x0000003c3d2d7220 */ /* 0x000fe20000410000 */
[----:B------:R-:W-:-:S02]  /*5960*/  PRMT R43, R115, 0x5432, R43 ;  /* 0x00005432732b7816 */ /* 0x000fc4000000002b */
[----:B------:R-:W-:Y:S01]  /*5970*/  FFMA.FTZ R41, R59, R58, R41 ;  /* 0x0000003a3b297223 */ /* 0x000fe20000010029 */
[C---:B------:R-:W-:Y:S01]  /*5980*/  IMAD.U32 R59, R15.reuse, 0x10000, RZ ;  /* 0x000100000f3b7824 */ /* 0x040fe200078e00ff */
[----:B------:R-:W-:Y:S01]  /*5990*/  LOP3.LUT R15, R15, 0xffff0000, RZ, 0xc0, !PT ;  /* 0xffff00000f0f7812 */ /* 0x000fe200078ec0ff */
[C---:B------:R-:W-:Y:S01]  /*59a0*/  IMAD.U32 R58, R42.reuse, 0x10000, RZ ;  /* 0x000100002a3a7824 */ /* 0x040fe200078e00ff */
[----:B------:R-:W-:Y:S02]  /*59b0*/  LOP3.LUT R42, R42, 0xffff0000, RZ, 0xc0, !PT ;  /* 0xffff00002a2a7812 */ /* 0x000fe400078ec0ff */
[----:B------:R-:W-:Y:S01]  /*59c0*/  PRMT R40, R117, 0x5432, R40 ;  /* 0x0000543275287816 */ /* 0x000fe20000000028 */
[-C--:B------:R-:W-:Y:S01]  /*59d0*/  FFMA.FTZ R45, R59, R58.reuse, -R45 ;  /* 0x0000003a3b2d7223 */ /* 0x080fe2000001082d */
[----:B------:R-:W-:Y:S01]  /*59e0*/  FMUL.FTZ R58, R61, R58 ;  /* 0x0000003a3d3a7220 */ /* 0x000fe20000410000 */
[----:B------:R-:W-:Y:S02]  /*59f0*/  F2FP.BF16.F32.PACK_AB R41, R41, R55 ;  /* 0x000000372929723e */ /* 0x000fe400000010ff */
[----:B------:R-:W-:Y:S01]  /*5a00*/  PRMT R52, R114, 0x5432, R52 ;  /* 0x0000543272347816 */ /* 0x000fe20000000034 */
[----:B------:R-:W-:Y:S01]  /*5a10*/  FFMA.FTZ R58, R59, R60, R58 ;  /* 0x0000003c3b3a7223 */ /* 0x000fe2000001003a */
[----:B------:R-:W-:Y:S01]  /*5a20*/  FMUL.FTZ R59, R47, R54 ;  /* 0x000000362f3b7220 */ /* 0x000fe20000410000 */
[----:B------:R-:W-:-:S03]  /*5a30*/  F2FP.BF16.F32.PACK_AB R13, R13, R57 ;  /* 0x000000390d0d723e */ /* 0x000fc600000010ff */
[-C--:B------:R-:W-:Y:S01]  /*5a40*/  FFMA.FTZ R59, R15, R42.reuse, -R59 ;  /* 0x0000002a0f3b7223 */ /* 0x080fe2000001083b */
[----:B------:R-:W-:Y:S01]  /*5a50*/  FMUL.FTZ R42, R47, R42 ;  /* 0x0000002a2f2a7220 */ /* 0x000fe20000410000 */
[----:B------:R-:W-:-:S03]  /*5a60*/  IMAD.U32 R47, R44, 0x10000, RZ ;  /* 0x000100002c2f7824 */ /* 0x000fc600078e00ff */
[----:B------:R-:W-:Y:S01]  /*5a70*/  F2FP.BF16.F32.PACK_AB R59, R59, R45 ;  /* 0x0000002d3b3b723e */ /* 0x000fe200000010ff */
[----:B------:R-:W-:Y:S01]  /*5a80*/  FFMA.FTZ R42, R15, R54, R42 ;  /* 0x000000360f2a7223 */ /* 0x000fe2000001002a */
[C---:B------:R-:W-:Y:S01]  /*5a90*/  IMAD.U32 R45, R43.reuse, 0x10000, RZ ;  /* 0x000100002b2d7824 */ /* 0x040fe200078e00ff */
[----:B------:R-:W-:Y:S01]  /*5aa0*/  LOP3.LUT R43, R43, 0xffff0000, RZ, 0xc0, !PT ;  /* 0xffff00002b2b7812 */ /* 0x000fe200078ec0ff */
[C---:B------:R-:W-:Y:S01]  /*5ab0*/  IMAD.U32 R54, R40.reuse, 0x10000, RZ ;  /* 0x0001000028367824 */ /* 0x040fe200078e00ff */
[----:B------:R-:W-:Y:S01]  /*5ac0*/  LOP3.LUT R40, R40, 0xffff0000, RZ, 0xc0, !PT ;  /* 0xffff000028287812 */ /* 0x000fe200078ec0ff */
[C---:B------:R-:W-:Y:S01]  /*5ad0*/  FMUL.FTZ R55, R47.reuse, R45 ;  /* 0x0000002d2f377220 */ /* 0x040fe20000410000 */
[----:B------:R-:W-:Y:S02]  /*5ae0*/  IMAD.U32 R15, R12, 0x10000, RZ ;  /* 0x000100000c0f7824 */ /* 0x000fe400078e00ff */
[----:B------:R-:W-:Y:S01]  /*5af0*/  FMUL.FTZ R47, R47, R54 ;  /* 0x000000362f2f7220 */ /* 0x000fe20000410000 */
[----:B------:R-:W-:Y:S01]  /*5b00*/  F2FP.BF16.F32.PACK_AB R42, R42, R58 ;  /* 0x0000003a2a2a723e */ /* 0x000fe200000010ff */
[----:B------:R-:W-:-:S02]  /*5b10*/  FFMA.FTZ R55, R15, R54, -R55 ;  /* 0x000000360f377223 */ /* 0x000fc40000010837 */
        /* <DEDUP_REMOVED lines=8> */
[----:B------:R-:W-:Y:S02]  /*5ba0*/  IMAD.U32 R43, R52, 0x10000, RZ ;  /* 0x00010000342b7824 */ /* 0x000fe400078e00ff */
        /* <DEDUP_REMOVED lines=9> */
[----:B------:R-:W-:Y:S02]  /*5c40*/  LOP3.LUT R43, R52, 0xffff0000, RZ, 0xc0, !PT ;  /* 0xffff0000342b7812 */ /* 0x000fe400078ec0ff */
[----:B------:R-:W-:Y:S01]  /*5c50*/  F2FP.BF16.F32.PACK_AB R12, R12, R55 ;  /* 0x000000370c0c723e */ /* 0x000fe200000010ff */
[C---:B------:R-:W-:Y:S02]  /*5c60*/  FMUL.FTZ R44, R40.reuse, R53 ;  /* 0x00000035282c7220 */ /* 0x040fe40000410000 */
[-C--:B------:R-:W-:Y:S02]  /*5c70*/  FMUL.FTZ R57, R40, R43.reuse ;  /* 0x0000002b28397220 */ /* 0x080fe40000410000 */
[C---:B------:R-:W-:Y:S01]  /*5c80*/  FFMA.FTZ R43, R14.reuse, R43, R44 ;  /* 0x0000002b0e2b7223 */ /* 0x040fe2000001002c */
[----:B------:R-:W-:Y:S01]  /*5c90*/  F2FP.BF16.F32.PACK_AB R44, R15, R47 ;  /* 0x0000002f0f2c723e */ /* 0x000fe200000010ff */
[----:B------:R-:W-:Y:S01]  /*5ca0*/  FFMA.FTZ R40, R14, R53, -R57 ;  /* 0x000000350e287223 */ /* 0x000fe20000010839 */
[----:B------:R-:W-:-:S02]  /*5cb0*/  IMAD.MOV.U32 R15, RZ, RZ, R59 ;  /* 0x000000ffff0f7224 */ /* 0x000fc400078e003b */
[----:B------:R-:W-:Y:S01]  /*5cc0*/  F2FP.BF16.F32.PACK_AB R46, R43, R54 ;  /* 0x000000362b2e723e */ /* 0x000fe200000010ff */
[----:B------:R-:W-:Y:S01]  /*5cd0*/  IMAD.MOV.U32 R47, RZ, RZ, R42 ;  /* 0x000000ffff2f7224 */ /* 0x000fe200078e002a */
[----:B------:R-:W-:Y:S01]  /*5ce0*/  F2FP.BF16.F32.PACK_AB R14, R40, R45 ;  /* 0x0000002d280e723e */ /* 0x000fe200000010ff */
[----:B------:R-:W-:-:S07]  /*5cf0*/  IMAD.MOV.U32 R45, RZ, RZ, R41 ;  /* 0x000000ffff2d7224 */ /* 0x000fce00078e0029 */
.L_x_10439:
[----:B------:R-:W-:Y:S05]  /*5d00*/  BSYNC B2 ;  /* 0x0000000000027941 */ /* 0x000fea0003800000 */
.L_x_10438:
[----:B---3--:R-:W-:-:S04]  /*5d10*/  LEA R40, P3, R10, R82, 0x1 ;  /* 0x000000520a287211 */ /* 0x008fc800078608ff */
[----:B--2---:R-:W-:Y:S02]  /*5d20*/  LEA.HI.X R41, R10, R83, R92, 0x1, P3 ;  /* 0x000000530a297211 */ /* 0x004fe400018f0c5c */
[----:B------:R-:W-:-:S03]  /*5d30*/  ISETP.GE.AND P3, PT, R56, R11, PT ;  /* 0x0000000b3800720c */ /* 0x000fc60003f66270 */
[----:B0-----:R0:W-:Y:S10]  /*5d40*/  ST.E.128 desc[UR42][R40.64], R12 ;  /* 0x0000000c28007985 */ /* 0x0011f4000c101d2a */
[----:B------:R-:W-:-:S05]  /*5d50*/  @!P3 IMAD.WIDE R42, R56, 0x2, R82 ;  /* 0x00000002382ab825 */ /* 0x000fca00078e0252 */
[----:B----4-:R0:W-:Y:S02]  /*5d60*/  @!P3 ST.E.128 desc[UR42][R42.64], R44 ;  /* 0x0000002c2a00b985 */ /* 0x0101e4000c101d2a */
.L_x_10437:
[----:B------:R-:W-:Y:S05]  /*5d70*/  BSYNC B1 ;  /* 0x0000000000017941 */ /* 0x000fea0003800000 */
.L_x_10436:
[----:B------:R-:W-:-:S13]  /*5d80*/  ISETP.NE.AND P3, PT, R30, RZ, PT ;  /* 0x000000ff1e00720c */ /* 0x000fda0003f65270 */
[----:B------:R-:W-:Y:S05]  /*5d90*/  @!P3 BRA `(.L_x_10403) ;  /* 0x0000000c0018b947 */ /* 0x000fea0003800000 */
[----:B------:R-:W-:Y:S01]  /*5da0*/  LOP3.LUT P4, RZ, R23, 0x2, RZ, 0xc0, !PT ;  /* 0x0000000217ff7812 */ /* 0x000fe2000788c0ff */
[----:B------:R-:W-:Y:S01]  /*5db0*/  BSSY B1, `(.L_x_10440) ;  /* 0x0000075000017945 */ /* 0x000fe20003800000 */
[C---:B0--3--:R-:W-:Y:S02]  /*5dc0*/  LEA R44, P3, R20.reuse, R82, 0x1 ;  /* 0x00000052142c7211 */ /* 0x049fe400078608ff */
[----:B------:R-:W-:Y:S02]  /*5dd0*/  SEL R103, R99, R103, !P4 ;  /* 0x0000006763677207 */ /* 0x000fe40006000000 */
[----:B--2---:R-:W-:Y:S02]  /*5de0*/  LEA.HI.X R45, R20, R83, R91, 0x1, P3 ;  /* 0x00000053142d7211 */ /* 0x004fe400018f0c5b */
[----:B----4-:R-:W-:Y:S02]  /*5df0*/  SHF.R.S32.HI R12, RZ, 0x1f, R103 ;  /* 0x0000001fff0c7819 */ /* 0x010fe40000011467 */
[----:B------:R-:W-:-:S02]  /*5e00*/  ISETP.GE.AND P3, PT, R3, R98, PT ;  /* 0x000000620300720c */ /* 0x000fc40003f66270 */
[----:B------:R-:W-:-:S04]  /*5e10*/  LEA.HI R12, R12, R103, RZ, 0x4 ;  /* 0x000000670c0c7211 */ /* 0x000fc800078f20ff */
[----:B------:R-:W-:-:S04]  /*5e20*/  SHF.R.S32.HI R13, RZ, 0x4, R12 ;  /* 0x00000004ff0d7819 */ /* 0x000fc8000001140c */
        /* <DEDUP_REMOVED lines=14> */
[----:B------:R-:W2:Y:S01]  /*5f10*/  LDS.128 R40, [R40+0x15400] ;  /* 0x0154000028287984 */ /* 0x000ea20000000c00 */
[----:B------:R-:W-:Y:S05]  /*5f20*/  @P3 BRA `(.L_x_10441) ;  /* 0x0000000400743947 */ /* 0x000fea0003800000 */
[----:B------:R-:W-:Y:S01]  /*5f30*/  SHF.R.U32.HI R52, RZ, 0x10, R49 ;  /* 0x00000010ff347819 */ /* 0x000fe20000011631 */
[----:B--2---:R-:W-:Y:S01]  /*5f40*/  IMAD.U32 R53, R41, 0x10000, RZ ;  /* 0x0001000029357824 */ /* 0x004fe200078e00ff */
[----:B------:R-:W-:Y:S02]  /*5f50*/  SHF.R.U32.HI R54, RZ, 0x10, R37 ;  /* 0x00000010ff367819 */ /* 0x000fe40000011625 */
[----:B------:R-:W-:Y:S01]  /*5f60*/  PRMT R55, R113, 0x5432, R52 ;  /* 0x0000543271377816 */ /* 0x000fe20000000034 */
[----:B0-----:R-:W-:Y:S01]  /*5f70*/  IMAD.U32 R52, R13, 0x10000, RZ ;  /* 0x000100000d347824 */ /* 0x001fe200078e00ff */
[----:B------:R-:W-:Y:S02]  /*5f80*/  PRMT R47, R111, 0x5432, R54 ;  /* 0x000054326f2f7816 */ /* 0x000fe40000000036 */
[C---:B------:R-:W-:Y:S01]  /*5f90*/  LOP3.LUT R58, R55.reuse, 0xffff0000, RZ, 0xc0, !PT ;  /* 0xffff0000373a7812 */ /* 0x040fe200078ec0ff */
[----:B------:R-:W-:Y:S01]  /*5fa0*/  IMAD.U32 R56, R55, 0x10000, RZ ;  /* 0x0001000037387824 */ /* 0x000fe200078e00ff */
[----:B------:R-:W-:Y:S01]  /*5fb0*/  LOP3.LUT R41, R41, 0xffff0000, RZ, 0xc0, !PT ;  /* 0xffff000029297812 */ /* 0x000fe200078ec0ff */
[----:B------:R-:W-:Y:S01]  /*5fc0*/  IMAD.U32 R54, R47, 0x10000, RZ ;  /* 0x000100002f367824 */ /* 0x000fe200078e00ff */
[----:B------:R-:W-:Y:S01]  /*5fd0*/  LOP3.LUT R13, R13, 0xffff0000, RZ, 0xc0, !PT ;  /* 0xffff00000d0d7812 */ /* 0x000fe200078ec0ff */
[C---:B------:R-:W-:Y:S01]  /*5fe0*/  FMUL.FTZ R57, R53.reuse, R56 ;  /* 0x0000003835397220 */ /* 0x040fe20000410000 */
[----:B------:R-:W-:Y:S01]  /*5ff0*/  SHF.R.U64 R48, R48, 0x10, R49 ;  /* 0x0000001030307819 */ /* 0x000fe20000001231 */
[----:B------:R-:W-:Y:S01]  /*6000*/  FMUL.FTZ R53, R53, R54 ;  /* 0x0000003635357220 */ /* 0x000fe20000410000 */
[----:B-1----:R-:W-:Y:S01]  /*6010*/  FMUL.FTZ R60, R41, R58 ;  /* 0x0000003a293c7220 */ /* 0x002fe20000410000 */
[----:B------:R-:W-:Y:S01]  /*6020*/  FFMA.FTZ R54, R52, R54, -R57 ;  /* 0x0000003634367223 */ /* 0x000fe20000010839 */
[----:B------:R-:W-:Y:S01]  /*6030*/  SHF.R.U64 R36, R36, 0x10, R37 ;  /* 0x0000001024247819 */ /* 0x000fe20000001225 */
[----:B------:R-:W-:Y:S01]  /*6040*/  FFMA.FTZ R52, R52, R56, R53 ;  /* 0x0000003834347223 */ /* 0x000fe20000010035 */
[----:B------:R-:W-:Y:S01]  /*6050*/  LOP3.LUT R56, R47, 0xffff0000, RZ, 0xc0, !PT ;  /* 0xffff00002f387812 */ /* 0x000fe200078ec0ff */
[----:B------:R-:W-:Y:S01]  /*6060*/  IMAD.U32 R37, R12, 0x10000, RZ ;  /* 0x000100000c257824 */ /* 0x000fe200078e00ff */
[--C-:B------:R-:W-:Y:S01]  /*6070*/  SHF.R.U32.HI R53, RZ, 0x10, R51.reuse ;  /* 0x00000010ff357819 */ /* 0x100fe20000011633 */
[----:B------:R-:W-:Y:S01]  /*6080*/  IMAD.U32 R55, R15, 0x10000, RZ ;  /* 0x000100000f377824 */ /* 0x000fe200078e00ff */
[----:B------:R-:W-:Y:S01]  /*6090*/  SHF.R.U64 R51, R50, 0x10, R51 ;  /* 0x0000001032337819 */ /* 0x000fe20000001233 */
[-C--:B------:R-:W-:Y:S01]  /*60a0*/  FMUL.FTZ R47, R41, R56.reuse ;  /* 0x00000038292f7220 */ /* 0x080fe20000410000 */
[----:B------:R-:W-:Y:S01]  /*60b0*/  FFMA.FTZ R41, R13, R56, -R60 ;  /* 0x000000380d297223 */ /* 0x000fe2000001083c */
[----:B------:R-:W-:Y:S01]  /*60c0*/  PRMT R53, R112, 0x5432, R53 ;  /* 0x0000543270357816 */ /* 0x000fe20000000035 */
[----:B------:R-:W-:-:S02]  /*60d0*/  IMAD.U32 R56, R43, 0x10000, RZ ;  /* 0x000100002b387824 */ /* 0x000fc400078e00ff */
[----:B------:R-:W-:Y:S01]  /*60e0*/  FFMA.FTZ R13, R13, R58, R47 ;  /* 0x0000003a0d0d7223 */ /* 0x000fe2000001002f */
[--C-:B------:R-:W-:Y:S02]  /*60f0*/  SHF.R.U32.HI R47, RZ, 0x10, R39.reuse ;  /* 0x00000010ff2f7819 */ /* 0x100fe40000011627 */
[----:B------:R-:W-:Y:S01]  /*6100*/  SHF.R.U64 R39, R38, 0x10, R39 ;  /* 0x0000001026277819 */ /* 0x000fe20000001227 */
[----:B------:R-:W-:Y:S01]  /*6110*/  IMAD.U32 R58, R53, 0x10000, RZ ;  /* 0x00010000353a7824 */ /* 0x000fe200078e00ff */
[----:B------:R-:W-:Y:S01]  /*6120*/  PRMT R47, R110, 0x5432, R47 ;  /* 0x000054326e2f7816 */ /* 0x000fe2000000002f */
[----:B------:R-:W-:Y:S01]  /*6130*/  IMAD.U32 R38, R40, 0x10000, RZ ;  /* 0x0001000028267824 */ /* 0x000fe200078e00ff */
[----:B------:R-:W-:Y:S01]  /*6140*/  LOP3.LUT R50, R43, 0xffff0000, RZ, 0xc0, !PT ;  /* 0xffff00002b327812 */ /* 0x000fe200078ec0ff */
[----:B------:R-:W-:Y:S01]  /*6150*/  IMAD.U32 R43, R42, 0x10000, RZ ;  /* 0x000100002a2b7824 */ /* 0x000fe200078e00ff */
[----:B------:R-:W-:Y:S01]  /*6160*/  LOP3.LUT R53, R53, 0xffff0000, RZ, 0xc0, !PT ;  /* 0xffff000035357812 */ /* 0x000fe200078ec0ff */
[C---:B------:R-:W-:Y:S01]  /*6170*/  IMAD.U32 R57, R47.reuse, 0x10000, RZ ;  /* 0x000100002f397824 */ /* 0x040fe200078e00ff */
[----:B------:R-:W-:Y:S01]  /*6180*/  PRMT R110, R110, 0x5410, R39 ;  /* 0x000054106e6e7816 */ /* 0x000fe20000000027 */
[C---:B------:R-:W-:Y:S01]  /*6190*/  FMUL.FTZ R60, R56.reuse, R58 ;  /* 0x0000003a383c7220 */ /* 0x040fe20000410000 */
[----:B------:R-:W-:Y:S01]  /*61a0*/  LOP3.LUT R39, R47, 0xffff0000, RZ, 0xc0, !PT ;  /* 0xffff00002f277812 */ /* 0x000fe200078ec0ff */
[-C--:B------:R-:W-:Y:S01]  /*61b0*/  FMUL.FTZ R59, R56, R57.reuse ;  /* 0x00000039383b7220 */ /* 0x080fe20000410000 */
[----:B------:R-:W-:Y:S01]  /*61c0*/  PRMT R113, R113, 0x5410, R48 ;  /* 0x0000541071717816 */ /* 0x000fe20000000030 */
[----:B------:R-:W-:Y:S01]  /*61d0*/  FFMA.FTZ R56, R55, R57, -R60 ;  /* 0x0000003937387223 */ /* 0x000fe2000001083c */
[----:B------:R-:W-:Y:S01]  /*61e0*/  LOP3.LUT R49, R15, 0xffff0000, RZ, 0xc0, !PT ;  /* 0xffff00000f317812 */ /* 0x000fe200078ec0ff */
[----:B------:R-:W-:Y:S01]  /*61f0*/  IMAD.U32 R15, R14, 0x10000, RZ ;  /* 0x000100000e0f7824 */ /* 0x000fe200078e00ff */
[----:B------:R-:W-:Y:S01]  /*6200*/  PRMT R111, R111, 0x5410, R36 ;  /* 0x000054106f6f7816 */ /* 0x000fe20000000024 */
[C---:B------:R-:W-:Y:S01]  /*6210*/  FMUL.FTZ R36, R50.reuse, R53 ;  /* 0x0000003532247220 */ /* 0x040fe20000410000 */
[-C--:B------:R-:W-:Y:S01]  /*6220*/  FMUL.FTZ R50, R50, R39.reuse ;  /* 0x0000002732327220 */ /* 0x080fe20000410000 */
[----:B------:R-:W-:Y:S01]  /*6230*/  IMAD.U32 R48, R113, 0x10000, RZ ;  /* 0x0001000071307824 */ /* 0x000fe200078e00ff */
[----:B------:R-:W-:Y:S01]  /*6240*/  LOP3.LUT R40, R40, 0xffff0000, RZ, 0xc0, !PT ;  /* 0xffff000028287812 */ /* 0x000fe200078ec0ff */
[----:B------:R-:W-:Y:S01]  /*6250*/  FFMA.FTZ R39, R49, R39, -R36 ;  /* 0x0000002731277223 */ /* 0x000fe20000010824 */
[----:B------:R-:W-:-:S02]  /*6260*/  IMAD.U32 R47, R111, 0x10000, RZ ;  /* 0x000100006f2f7824 */ /* 0x000fc400078e00ff */
[----:B------:R-:W-:Y:S01]  /*6270*/  FFMA.FTZ R36, R49, R53, R50 ;  /* 0x0000003531247223 */ /* 0x000fe20000010032 */
[----:B------:R-:W-:Y:S01]  /*6280*/  LOP3.LUT R113, R113, 0xffff0000, RZ, 0xc0, !PT ;  /* 0xffff000071717812 */ /* 0x000fe200078ec0ff */
[CC--:B------:R-:W-:Y:S01]  /*6290*/  FMUL.FTZ R50, R38.reuse, R48.reuse ;  /* 0x0000003026327220 */ /* 0x0c0fe20000410000 */
[----:B------:R-:W-:Y:S01]  /*62a0*/  LOP3.LUT R111, R111, 0xffff0000, RZ, 0xc0, !PT ;  /* 0xffff00006f6f7812 */ /* 0x000fe200078ec0ff */
[-C--:B------:R-:W-:Y:S01]  /*62b0*/  FMUL.FTZ R49, R38, R47.reuse ;  /* 0x0000002f26317220 */ /* 0x080fe20000410000 */
[----:B------:R-:W-:Y:S01]  /*62c0*/  PRMT R112, R112, 0x5410, R51 ;  /* 0x0000541070707816 */ /* 0x000fe20000000033 */
[C---:B------:R-:W-:Y:S01]  /*62d0*/  FFMA.FTZ R38, R37.reuse, R47, -R50 ;  /* 0x0000002f25267223 */ /* 0x040fe20000010832 */
[----:B------:R-:W-:Y:S01]  /*62e0*/  LOP3.LUT R12, R12, 0xffff0000, RZ, 0xc0, !PT ;  /* 0xffff00000c0c7812 */ /* 0x000fe200078ec0ff */
[----:B------:R-:W-:Y:S01]  /*62f0*/  FMUL.FTZ R47, R40, R113 ;  /* 0x00000071282f7220 */ /* 0x000fe20000410000 */
[----:B------:R-:W-:Y:S01]  /*6300*/  LOP3.LUT R42, R42, 0xffff0000, RZ, 0xc0, !PT ;  /* 0xffff00002a2a7812 */ /* 0x000fe200078ec0ff */
        /* <DEDUP_REMOVED lines=9> */
[----:B------:R-:W-:Y:S01]  /*63a0*/  FMUL.FTZ R50, R43, R48 ;  /* 0x000000302b327220 */ /* 0x000fe20000410000 */
[C---:B------:R-:W-:Y:S01]  /*63b0*/  FMUL.FTZ R53, R42.reuse, R51 ;  /* 0x000000332a357220 */ /* 0x040fe20000410000 */
[----:B------:R-:W-:Y:S01]  /*63c0*/  FFMA.FTZ R55, R55, R58, R59 ;  /* 0x0000003a37377223 */ /* 0x000fe2000001003b */
[-C--:B------:R-:W-:Y:S01]  /*63d0*/  FMUL.FTZ R43, R43, R40.reuse ;  /* 0x000000282b2b7220 */ /* 0x080fe20000410000 */
[----:B------:R-:W-:Y:S01]  /*63e0*/  FMUL.FTZ R42, R42, R49 ;  /* 0x000000312a2a7220 */ /* 0x000fe20000410000 */
[----:B------:R-:W-:Y:S01]  /*63f0*/  FFMA.FTZ R50, R15, R40, -R50 ;  /* 0x000000280f327223 */ /* 0x000fe20000010832 */
[----:B------:R-:W-:Y:S01]  /*6400*/  F2FP.BF16.F32.PACK_AB R41, R41, R54 ;  /* 0x000000362929723e */ /* 0x000fe200000010ff */
[----:B------:R-:W-:Y:S01]  /*6410*/  FFMA.FTZ R43, R15, R48, R43 ;  /* 0x000000300f2b7223 */ /* 0x000fe2000001002b */
[C---:B------:R-:W-:Y:S01]  /*6420*/  FFMA.FTZ R42, R14.reuse, R51, R42 ;  /* 0x000000330e2a7223 */ /* 0x040fe2000001002a */
[----:B------:R-:W-:Y:S01]  /*6430*/  F2FP.BF16.F32.PACK_AB R40, R47, R38 ;  /* 0x000000262f28723e */ /* 0x000fe200000010ff */
[----:B------:R-:W-:Y:S01]  /*6440*/  FFMA.FTZ R53, R14, R49, -R53 ;  /* 0x000000310e357223 */ /* 0x000fe20000010835 */
        /* <DEDUP_REMOVED lines=11> */
.L_x_10441:
[----:B------:R-:W-:Y:S05]  /*6500*/  BSYNC B1 ;  /* 0x0000000000017941 */ /* 0x000fea0003800000 */
.L_x_10440:
[----:B0-----:R0:W-:Y:S01]  /*6510*/  ST.E.128 desc[UR42][R44.64], R12 ;  /* 0x0000000c2c007985 */ /* 0x0011e2000c101d2a */
[----:B------:R-:W-:-:S13]  /*6520*/  ISETP.GE.AND P3, PT, R46, R11, PT ;  /* 0x0000000b2e00720c */ /* 0x000fda0003f66270 */
[----:B------:R-:W-:Y:S05]  /*6530*/  @P3 BRA `(.L_x_10403) ;  /* 0x0000000400303947 */ /* 0x000fea0003800000 */
[----:B------:R-:W-:-:S05]  /*6540*/  IMAD.WIDE R82, R46, 0x2, R82 ;  /* 0x000000022e527825 */ /* 0x000fca00078e0252 */
[----:B--2---:R2:W-:Y:S01]  /*6550*/  ST.E.128 desc[UR42][R82.64], R40 ;  /* 0x0000002852007985 */ /* 0x0045e2000c101d2a */
[----:B------:R-:W-:Y:S05]  /*6560*/  BRA `(.L_x_10403) ;  /* 0x0000000400247947 */ /* 0x000fea0003800000 */
.L_x_10395:
[----:B------:R-:W-:-:S06]  /*6570*/  UISETP.NE.AND UP0, UPT, UR40, 0x3, UPT ;  /* 0x000000032800788c */ /* 0x000fcc000bf05270 */
[----:B------:R-:W-:-:S13]  /*6580*/  PLOP3.LUT P2, PT, PT, PT, UP0, 0x80, 0x0 ;  /* 0x000000000000781c */ /* 0x000fda0003f4f008 */
[----:B------:R-:W-:Y:S05]  /*6590*/  @!P2 BRA `(.L_x_10442) ;  /* 0x000000000004a947 */ /* 0x000fea0003800000 */
[----:B------:R-:W-:Y:S01]  /*65a0*/  BPT.TRAP 0x1 ;  /* 0x000000040000795c */ /* 0x000fe20000300000 */
.L_x_10442:
[----:B------:R-:W-:Y:S01]  /*65b0*/  IMAD R31, R18, 0x8, R2 ;  /* 0x00000008121f7824 */ /* 0x000fe200078e0202 */
[----:B------:R-:W-:Y:S01]  /*65c0*/  SHF.L.U32 R80, R137, 0x1f, RZ ;  /* 0x0000001f89507819 */ /* 0x000fe200000006ff */
[----:B------:R-:W-:Y:S01]  /*65d0*/  BSSY B1, `(.L_x_10443) ;  /* 0x0000004000017945 */ /* 0x000fe20003800000 */
[----:B------:R-:W-:Y:S02]  /*65e0*/  SHF.R.S32.HI R77, RZ, 0x1f, R76 ;  /* 0x0000001fff4d7819 */ /* 0x000fe4000001144c */
[----:B------:R-:W0:Y:S02]  /*65f0*/  SYNCS.PHASECHK.TRANS64.TRYWAIT P3, [R31+URZ+0x2d890], R80 ;  /* 0x02d890501f0075a7 */ /* 0x000e24000806017f */
[----:B0-----:R-:W-:Y:S05]  /*6600*/  @!P3 BRA `(.L_x_10444) ;  /* 0x0000012c002cb947 */ /* 0x001fea0003800000 */
.L_x_10660:
[----:B------:R-:W-:Y:S05]  /*6610*/  BSYNC B1 ;  /* 0x0000000000017941 */ /* 0x000fea0003800000 */
.L_x_10443:
        /* <DEDUP_REMOVED lines=21> */
[----:B------:R-:W-:Y:S02]  /*6770*/  LEA.HI.X R13, R12, UR5, R13, 0x1, P3 ;  /* 0x000000050c0d7c11 */ /* 0x000fe400098f0c0d */
[----:B------:R-:W-:Y:S01]  /*6780*/  ISETP.GT.AND P3, PT, R79, R138, PT ;  /* 0x0000008a4f00720c */ /* 0x000fe20003f64270 */
[----:B------:R-:W-:-:S12]  /*6790*/  BRA.DIV UR4, `(.L_x_10445) ;  /* 0x0000012a04dc7947 */ /* 0x000fd8000b800000 */
[----:B------:R1:W2:Y:S04]  /*67a0*/  SHFL.IDX PT, R43, R13, RZ, 0x1e1f ;  /* 0x001e1fff0d2b7589 */ /* 0x0002a800000e0000 */
[----:B------:R-:W3:Y:S02]  /*67b0*/  SHFL.IDX PT, R42, R42, RZ, 0x1e1f ;  /* 0x001e1fff2a2a7589 */ /* 0x000ee400000e0000 */
.L_x_10664:
[----:B------:R-:W-:Y:S05]  /*67c0*/  @!P3 BRA `(.L_x_10403) ;  /* 0x00000000008cb947 */ /* 0x000fea0003800000 */
[----:B------:R-:W-:Y:S02]  /*67d0*/  ULDC UR4, c[0x0][0x2f4] ;  /* 0x0000bd0000047ab9 */ /* 0x000fe40000000800 */
[----:B------:R-:W-:Y:S02]  /*67e0*/  ISETP.GE.AND P5, PT, R16, UR4, PT ;  /* 0x0000000410007c0c */ /* 0x000fe4000bfa6270 */
[----:B------:R-:W-:-:S11]  /*67f0*/  ISETP.GE.AND P4, PT, R22, UR4, PT ;  /* 0x0000000416007c0c */ /* 0x000fd6000bf86270 */
[----:B-1----:R-:W1:Y:S01]  /*6800*/  @!P5 LDS.128 R12, [R35+0x15000] ;  /* 0x01500000230cd984 */ /* 0x002e620000000c00 */
[----:B---3--:R-:W-:-:S04]  /*6810*/  @!P5 LEA R40, P3, R16, R42, 0x1 ;  /* 0x0000002a1028d211 */ /* 0x008fc800078608ff */
[----:B--2---:R-:W-:Y:S02]  /*6820*/  @!P5 LEA.HI.X R41, R16, R43, R17, 0x1, P3 ;  /* 0x0000002b1029d211 */ /* 0x004fe400018f0c11 */
[----:B------:R-:W-:-:S04]  /*6830*/  @!P4 LEA R38, P3, R22, R42, 0x1 ;  /* 0x0000002a1626c211 */ /* 0x000fc800078608ff */
[----:B------:R-:W-:Y:S02]  /*6840*/  @!P4 LEA.HI.X R39, R22, R43, R153, 0x1, P3 ;  /* 0x0000002b1627c211 */ /* 0x000fe400018f0c99 */
[----:B------:R-:W-:-:S13]  /*6850*/  ISETP.GE.AND P3, PT, R19, UR4, PT ;  /* 0x0000000413007c0c */ /* 0x000fda000bf66270 */
[----:B------:R-:W-:-:S04]  /*6860*/  @!P3 LEA R36, P6, R19, R42, 0x1 ;  /* 0x0000002a1324b211 */ /* 0x000fc800078c08ff */
[----:B------:R-:W-:Y:S01]  /*6870*/  @!P3 LEA.HI.X R37, R19, R43, R152, 0x1, P6 ;  /* 0x0000002b1325b211 */ /* 0x000fe200030f0c98 */
[----:B-1----:R1:W-:Y:S01]  /*6880*/  @!P5 ST.E.128 desc[UR42][R40.64], R12 ;  /* 0x0000000c2800d985 */ /* 0x0023e2000c101d2a */
[----:B------:R-:W-:-:S13]  /*6890*/  ISETP.GE.AND P5, PT, R0, UR4, PT ;  /* 0x0000000400007c0c */ /* 0x000fda000bfa6270 */
[----:B------:R-:W2:Y:S01]  /*68a0*/  @!P5 LDS.128 R12, [R32+0x15000] ;  /* 0x01500000200cd984 */ /* 0x000ea20000000c00 */
[----:B------:R-:W-:Y:S02]  /*68b0*/  @!P5 IMAD.SHL.U32 R11, R148, 0x8, RZ ;  /* 0x00000008940bd824 */ /* 0x000fe400078e00ff */
[----:B-1----:R-:W-:Y:S02]  /*68c0*/  @!P5 IMAD.MOV.U32 R40, RZ, RZ, R42 ;  /* 0x000000ffff28d224 */ /* 0x002fe400078e002a */
[----:B------:R-:W-:Y:S02]  /*68d0*/  @!P5 IMAD.MOV.U32 R41, RZ, RZ, R43 ;  /* 0x000000ffff29d224 */ /* 0x000fe400078e002b */
[----:B------:R-:W-:-:S05]  /*68e0*/  @!P5 IMAD.WIDE R40, R11, 0x2, R40 ;  /* 0x000000020b28d825 */ /* 0x000fca00078e0228 */
[----:B--2---:R1:W-:Y:S01]  /*68f0*/  @!P5 ST.E.128 desc[UR42][R40.64], R12 ;  /* 0x0000000c2800d985 */ /* 0x0043e2000c101d2a */
[----:B------:R-:W-:-:S13]  /*6900*/  ISETP.GE.AND P5, PT, R3, UR4, PT ;  /* 0x0000000403007c0c */ /* 0x000fda000bfa6270 */
[----:B------:R-:W2:Y:S01]  /*6910*/  @!P5 LDS.128 R12, [R35+0x17000] ;  /* 0x01700000230cd984 */ /* 0x000ea20000000c00 */
[----:B------:R-:W-:Y:S02]  /*6920*/  @!P5 IMAD.SHL.U32 R11, R149, 0x8, RZ ;  /* 0x00000008950bd824 */ /* 0x000fe400078e00ff */
[----:B-1----:R-:W-:Y:S02]  /*6930*/  @!P5 IMAD.MOV.U32 R40, RZ, RZ, R42 ;  /* 0x000000ffff28d224 */ /* 0x002fe400078e002a */
[----:B------:R-:W-:Y:S02]  /*6940*/  @!P5 IMAD.MOV.U32 R41, RZ, RZ, R43 ;  /* 0x000000ffff29d224 */ /* 0x000fe400078e002b */
[----:B------:R-:W-:-:S05]  /*6950*/  @!P5 IMAD.WIDE R40, R11, 0x2, R40 ;  /* 0x000000020b28d825 */ /* 0x000fca00078e0228 */
[----:B--2---:R1:W-:Y:S01]  /*6960*/  @!P5 ST.E.128 desc[UR42][R40.64], R12 ;  /* 0x0000000c2800d985 */ /* 0x0043e2000c101d2a */
[----:B------:R-:W-:-:S03]  /*6970*/  ISETP.GE.AND P5, PT, R136, UR4, PT ;  /* 0x0000000488007c0c */ /* 0x000fc6000bfa6270 */
[----:B------:R-:W2:Y:S10]  /*6980*/  @!P4 LDS.128 R12, [R32+0x17000] ;  /* 0x01700000200cc984 */ /* 0x000eb40000000c00 */
[----:B-1----:R-:W-:-:S04]  /*6990*/  @!P5 LEA R40, P6, R136, R42, 0x1 ;  /* 0x0000002a8828d211 */ /* 0x002fc800078c08ff */
[----:B------:R-:W-:Y:S01]  /*69a0*/  @!P5 LEA.HI.X R41, R136, R43, R151, 0x1, P6 ;  /* 0x0000002b8829d211 */ /* 0x000fe200030f0c97 */
[----:B--2---:R-:W-:Y:S04]  /*69b0*/  @!P4 ST.E.128 desc[UR42][R38.64], R12 ;  /* 0x0000000c2600c985 */ /* 0x004fe8000c101d2a */
[----:B------:R-:W1:Y:S04]  /*69c0*/  @!P3 LDS.128 R12, [R35+0x19000] ;  /* 0x01900000230cb984 */ /* 0x000e680000000c00 */
[----:B-1----:R-:W-:Y:S04]  /*69d0*/  @!P3 ST.E.128 desc[UR42][R36.64], R12 ;  /* 0x0000000c2400b985 */ /* 0x002fe8000c101d2a */
[----:B------:R-:W1:Y:S04]  /*69e0*/  @!P5 LDS.128 R12, [R32+0x19000] ;  /* 0x01900000200cd984 */ /* 0x000e680000000c00 */
[----:B-1----:R4:W-:Y:S02]  /*69f0*/  @!P5 ST.E.128 desc[UR42][R40.64], R12 ;  /* 0x0000000c2800d985 */ /* 0x0029e4000c101d2a */
.L_x_10403:
[----:B------:R-:W-:Y:S05]  /*6a00*/  BSYNC B0 ;  /* 0x0000000000007941 */ /* 0x000fea0003800000 */
.L_x_10394:
[----:B------:R-:W5:Y:S01]  /*6a10*/  S2R R11, SR_TID.X ;  /* 0x00000000000b7919 */ /* 0x000f620000002100 */
[----:B------:R-:W-:Y:S01]  /*6a20*/  @!PT LDS RZ, [RZ] ;  /* 0x00000000fffff984 */ /* 0x000fe20000000800 */
[----:B------:R-:W-:Y:S01]  /*6a30*/  @!PT LDS RZ, [RZ] ;  /* 0x00000000fffff984 */ /* 0x000fe20000000800 */
[----:B------:R-:W-:Y:S01]  /*6a40*/  @!PT LDS RZ, [RZ] ;  /* 0x00000000fffff984 */ /* 0x000fe20000000800 */
[----:B------:R-:W-:Y:S01]  /*6a50*/  @!PT LDS RZ, [RZ] ;  /* 0x00000000fffff984 */ /* 0x000fe20000000800 */
[----:B------:R0:W-:Y:S06]  /*6a60*/  MEMBAR.ALL.CTA ;  /* 0x0000000000007992 */ /* 0x0001ec0000008000 */
[----:B0-----:R-:W0:Y:S01]  /*6a70*/  FENCE.VIEW.ASYNC.S ;  /* 0x00000000000073c6 */ /* 0x001e220000000000 */
[----:B------:R-:W-:Y:S05]  /*6a80*/  WARPSYNC.ALL ;  /* 0x0000000000007948 */ /* 0x000fea0003800000 */
[----:B------:R-:W-:Y:S01]  /*6a90*/  BSSY B0, `(.L_x_10446) ;  /* 0x0000008000007945 */ /* 0x000fe20003800000 */
[----:B0-----:R0:W-:Y:S01]  /*6aa0*/  BAR.SYNC.DEFER_BLOCKING R102, 0x80 ;  /* 0x000200660000751d */ /* 0x0011e20000010000 */
[----:B-----5:R-:W-:-:S13]  /*6ab0*/  LOP3.LUT P3, RZ, R11, 0x7f, RZ, 0xc0, !PT ;  /* 0x0000007f0bff7812 */ /* 0x020fda000786c0ff */
[----:B------:R-:W-:-:S05]  /*6ac0*/  @!P3 VIADD R11, R31, 0x2d8a0 ;  /* 0x0002d8a01f0bb836 */ /* 0x000fca0000000000 */
[----:B------:R-:W-:-:S04]  /*6ad0*/  @!P3 PRMT R11, RZ, 0x654, R11 ;  /* 0x00000654ff0bb816 */ /* 0x000fc8000000000b */
[----:B------:R0:W-:Y:S01]  /*6ae0*/  @!P3 SYNCS.ARRIVE.TRANS64.RED.A1T0 RZ, [R11+URZ], RZ ;  /* 0x000000ff0bffb9a7 */ /* 0x0001e2000810043f */
[----:B------:R-:W-:Y:S05]  /*6af0*/  @!P2 BRA `(.L_x_10447) ;  /* 0x000000000004a947 */ /* 0x000fea0003800000 */
[----:B------:R-:W-:Y:S01]  /*6b00*/  BPT.TRAP 0x1 ;  /* 0x000000040000795c */ /* 0x000fe20000300000 */
.L_x_10447:
[----:B------:R-:W-:Y:S05]  /*6b10*/  BSYNC B0 ;  /* 0x0000000000007941 */ /* 0x000fea0003800000 */
.L_x_10446:
[----:B------:R-:W5:Y:S01]  /*6b20*/  SYNCS.PHASECHK.TRANS64.TRYWAIT P2, [R31+URZ+0x2d8b0], R80 ;  /* 0x02d8b0501f0075a7 */ /* 0x000f62000804017f */
[----:B------:R-:W-:Y:S04]  /*6b30*/  BSSY B0, `(.L_x_10448) ;  /* 0x0000002000007945 */ /* 0x000fe80003800000 */
[----:B-----5:R-:W-:Y:S05]  /*6b40*/  @!P2 BRA `(.L_x_10449) ;  /* 0x000001280038a947 */ /* 0x020fea0003800000 */
.L_x_10665:
[----:B------:R-:W-:Y:S05]  /*6b50*/  BSYNC B0 ;  /* 0x0000000000007941 */ /* 0x000fea0003800000 */
.L_x_10448:
[----:B------:R-:W-:Y:S01]  /*6b60*/  ULDC.64 UR4, c[0x0][0x328] ;  /* 0x0000ca0000047ab9 */ /* 0x000fe20000000a00 */
[----:B------:R-:W-:Y:S01]  /*6b70*/  BSSY B0, `(.L_x_10450) ;  /* 0x0000037000007945 */ /* 0x000fe20003800000 */
[----:B------:R-:W-:Y:S02]  /*6b80*/  IMAD R77, R77, UR4, RZ ;  /* 0x000000044d4d7c24 */ /* 0x000fe4000f8e02ff */
[----:B-1-34-:R-:W-:-:S04]  /*6b90*/  IMAD.WIDE.U32 R12, R76, UR4, RZ ;  /* 0x000000044c0c7c25 */ /* 0x01afc8000f8e00ff */
        /* <DEDUP_REMOVED lines=15> */
[----:B--2---:R0:W1:Y:S01]  /*6c90*/  SHFL.IDX PT, R40, R11, RZ, 0x1e1f ;  /* 0x001e1fff0b287589 */ /* 0x00406200000e0000 */
[----:B------:R-:W-:-:S03]  /*6ca0*/  ISETP.GT.AND P2, PT, R79, R138, PT ;  /* 0x0000008a4f00720c */ /* 0x000fc60003f44270 */
[----:B------:R0:W2:Y:S10]  /*6cb0*/  SHFL.IDX PT, R41, R12, RZ, 0x1e1f ;  /* 0x001e1fff0c297589 */ /* 0x0000b400000e0000 */
[----:B0-----:R-:W-:Y:S05]  /*6cc0*/  @!P2 BRA `(.L_x_10451) ;  /* 0x000000000084a947 */ /* 0x001fea0003800000 */
[----:B------:R-:W-:Y:S02]  /*6cd0*/  ULDC UR4, c[0x0][0x2f4] ;  /* 0x0000bd0000047ab9 */ /* 0x000fe40000000800 */
[----:B------:R-:W-:Y:S02]  /*6ce0*/  ISETP.GE.AND P5, PT, R16, UR4, PT ;  /* 0x0000000410007c0c */ /* 0x000fe4000bfa6270 */
[----:B------:R-:W-:-:S11]  /*6cf0*/  ISETP.GE.AND P4, PT, R22, UR4, PT ;  /* 0x0000000416007c0c */ /* 0x000fd6000bf86270 */
[----:B------:R-:W0:Y:S01]  /*6d00*/  @!P5 LDS.128 R12, [R35] ;  /* 0x00000000230cd984 */ /* 0x000e220000000c00 */
[----:B-1----:R-:W-:-:S04]  /*6d10*/  @!P5 LEA R42, P2, R16, R40, 0x1 ;  /* 0x00000028102ad211 */ /* 0x002fc800078408ff */
[----:B--2---:R-:W-:Y:S02]  /*6d20*/  @!P5 LEA.HI.X R43, R16, R41, R17, 0x1, P2 ;  /* 0x00000029102bd211 */ /* 0x004fe400010f0c11 */
[----:B------:R-:W-:-:S04]  /*6d30*/  @!P4 LEA R38, P2, R22, R40, 0x1 ;  /* 0x000000281626c211 */ /* 0x000fc800078408ff */
[----:B------:R-:W-:Y:S02]  /*6d40*/  @!P4 LEA.HI.X R39, R22, R41, R153, 0x1, P2 ;  /* 0x000000291627c211 */ /* 0x000fe400010f0c99 */
[----:B------:R-:W-:-:S13]  /*6d50*/  ISETP.GE.AND P2, PT, R19, UR4, PT ;  /* 0x0000000413007c0c */ /* 0x000fda000bf46270 */
[----:B------:R-:W-:-:S04]  /*6d60*/  @!P2 LEA R36, P6, R19, R40, 0x1 ;  /* 0x000000281324a211 */ /* 0x000fc800078c08ff */
[----:B------:R-:W-:Y:S01]  /*6d70*/  @!P2 LEA.HI.X R37, R19, R41, R152, 0x1, P6 ;  /* 0x000000291325a211 */ /* 0x000fe200030f0c98 */
[----:B0-----:R0:W-:Y:S01]  /*6d80*/  @!P5 ST.E.128 desc[UR42][R42.64], R12 ;  /* 0x0000000c2a00d985 */ /* 0x0011e2000c101d2a */
[----:B------:R-:W-:-:S13]  /*6d90*/  ISETP.GE.AND P5, PT, R0, UR4, PT ;  /* 0x0000000400007c0c */ /* 0x000fda000bfa6270 */
[----:B------:R-:W1:Y:S01]  /*6da0*/  @!P5 LDS.128 R12, [R32] ;  /* 0x00000000200cd984 */ /* 0x000e620000000c00 */
[----:B------:R-:W-:-:S04]  /*6db0*/  @!P5 IMAD.SHL.U32 R11, R148, 0x8, RZ ;  /* 0x00000008940bd824 */ /* 0x000fc800078e00ff */
[----:B0-----:R-:W-:-:S05]  /*6dc0*/  @!P5 IMAD.WIDE R42, R11, 0x2, R40 ;  /* 0x000000020b2ad825 */ /* 0x001fca00078e0228 */
[----:B-1----:R0:W-:Y:S01]  /*6dd0*/  @!P5 ST.E.128 desc[UR42][R42.64], R12 ;  /* 0x0000000c2a00d985 */ /* 0x0021e2000c101d2a */
        /* <DEDUP_REMOVED lines=16> */
.L_x_10451:
[----:B------:R-:W-:Y:S05]  /*6ee0*/  BSYNC B0 ;  /* 0x0000000000007941 */ /* 0x000fea0003800000 */
.L_x_10450:
[----:B------:R-:W-:Y:S01]  /*6ef0*/  @!PT LDS RZ, [RZ] ;  /* 0x00000000fffff984 */ /* 0x000fe20000000800 */
[----:B------:R-:W-:Y:S01]  /*6f00*/  @!PT LDS RZ, [RZ] ;  /* 0x00000000fffff984 */ /* 0x000fe20000000800 */
[----:B------:R-:W-:Y:S01]  /*6f10*/  @!PT LDS RZ, [RZ] ;  /* 0x00000000fffff984 */ /* 0x000fe20000000800 */
[----:B------:R-:W-:Y:S01]  /*6f20*/  @!PT LDS RZ, [RZ] ;  /* 0x00000000fffff984 */ /* 0x000fe20000000800 */
[----:B------:R3:W-:Y:S06]  /*6f30*/  MEMBAR.ALL.CTA ;  /* 0x0000000000007992 */ /* 0x0007ec0000008000 */
[----:B---3--:R-:W3:Y:S01]  /*6f40*/  FENCE.VIEW.ASYNC.S ;  /* 0x00000000000073c6 */ /* 0x008ee20000000000 */
[----:B------:R-:W-:Y:S02]  /*6f50*/  VIADD R18, R18, 0x1 ;  /* 0x0000000112127836 */ /* 0x000fe40000000000 */
[----:B------:R-:W-:Y:S01]  /*6f60*/  @!P3 VIADD R31, R31, 0x2d8c0 ;  /* 0x0002d8c01f1fb836 */ /* 0x000fe20000000000 */
[----:B---3--:R3:W-:Y:S02]  /*6f70*/  BAR.SYNC.DEFER_BLOCKING R102, 0x80 ;  /* 0x000200660000751d */ /* 0x0087e40000010000 */
[----:B------:R-:W-:-:S02]  /*6f80*/  ISETP.NE.AND P2, PT, R18, 0x2, PT ;  /* 0x000000021200780c */ /* 0x000fc40003f45270 */
[----:B------:R-:W-:Y:S02]  /*6f90*/  @!P3 PRMT R31, RZ, 0x654, R31 ;  /* 0x00000654ff1fb816 */ /* 0x000fe4000000001f */
[----:B0-----:R-:W-:Y:S02]  /*6fa0*/  SEL R12, RZ, 0x1, P2 ;  /* 0x00000001ff0c7807 */ /* 0x001fe40001000000 */
[----:B------:R-:W-:Y:S02]  /*6fb0*/  SEL R18, R18, RZ, P2 ;  /* 0x000000ff12127207 */ /* 0x000fe40001000000 */
[----:B------:R-:W-:Y:S01]  /*6fc0*/  LOP3.LUT R137, R137, R12, RZ, 0x3c, !PT ;  /* 0x0000000c89897212 */ /* 0x000fe200078e3cff */
[----:B------:R3:W-:Y:S01]  /*6fd0*/  @!P3 SYNCS.ARRIVE.TRANS64.RED.A1T0 RZ, [R31+URZ], RZ ;  /* 0x000000ff1fffb9a7 */ /* 0x0007e2000810043f */
[----:B------:R-:W-:Y:S05]  /*6fe0*/  @P1 BRA `(.L_x_10452) ;  /* 0xffffffb400781947 */ /* 0x000fea000383ffff */
[----:B------:R-:W0:Y:S01]  /*6ff0*/  S2R R11, SR_TID.X ;  /* 0x00000000000b7919 */ /* 0x000e220000002100 */
[----:B------:R-:W-:Y:S02]  /*7000*/  PLOP3.LUT P0, PT, PT, PT, PT, 0x8, 0x0 ;  /* 0x000000000000781c */ /* 0x000fe40003f0e170 */
[----:B0-----:R-:W-:-:S04]  /*7010*/  SHF.R.U32.HI R11, RZ, 0x7, R11 ;  /* 0x00000007ff0b7819 */ /* 0x001fc8000001160b */
[----:B------:R-:W-:-:S13]  /*7020*/  ISETP.NE.AND P4, PT, R11, 0x1, PT ;  /* 0x000000010b00780c */ /* 0x000fda0003f85270 */
[----:B------:R-:W-:Y:S06]  /*7030*/  @!P4 BAR.ARV 0x9, 0x100 ;  /* 0x024400000000cb1d */ /* 0x000fec0000002000 */
.L_x_10389:
[----:B------:R-:W-:Y:S02]  /*7040*/  ISETP.GE.AND P2, PT, R101, 0x1, PT ;  /* 0x000000016500780c */ /* 0x000fe40003f46270 */
[----:B-12---:R-:W-:Y:S02]  /*7050*/  CS2R R40, SRZ ;  /* 0x0000000000287805 */ /* 0x006fe4000001ff00 */
[----:B------:R-:W-:Y:S01]  /*7060*/  PLOP3.LUT P1, PT, PT, PT, PT, 0x80, 0x0 ;  /* 0x000000000000781c */ /* 0x000fe20003f2f070 */
[----:B------:R-:W-:Y:S01]  /*7070*/  IMAD.MOV.U32 R135, RZ, RZ, RZ ;  /* 0x000000ffff877224 */ /* 0x000fe200078e00ff */
        /* <DEDUP_REMOVED lines=23> */
[----:B------:R-:W-:Y:S02]  /*71f0*/  IMAD.MOV.U32 R51, RZ, RZ, RZ ;  /* 0x000000ffff337224 */ /* 0x000fe400078e00ff */
[----:B------:R-:W-:Y:S01]  /*7200*/  IMAD.MOV.U32 R6, RZ, RZ, RZ ;  /* 0x000000ffff067224 */ /* 0x000fe200078e00ff */
[----:B------:R-:W-:Y:S06]  /*7210*/  @P0 BRA `(.L_x_10453) ;  /* 0x00000000000c0947 */ /* 0x000fec0003800000 */
[----:B------:R-:W0:Y:S01]  /*7220*/  FENCE.VIEW.ASYNC.G ;  /* 0x00000000000073c6 */ /* 0x000e220000000100 */
[----:B------:R-:W-:Y:S05]  /*7230*/  WARPSYNC.ALL ;  /* 0x0000000000007948 */ /* 0x000fea0003800000 */
[----:B0-----:R-:W-:Y:S06]  /*7240*/  BAR.ARV 0xc, 0x200 ;  /* 0x0308000000007b1d */ /* 0x001fec0000002000 */
.L_x_10453:
[----:B------:R-:W-:Y:S02]  /*7250*/  IMAD.MOV.U32 R50, RZ, RZ, RZ ;  /* 0x000000ffff327224 */ /* 0x000fe400078e00ff */
[----:B------:R-:W-:Y:S01]  /*7260*/  IMAD.MOV.U32 R7, RZ, RZ, RZ ;  /* 0x000000ffff077224 */ /* 0x000fe200078e00ff */
[----:B------:R-:W-:Y:S06]  /*7270*/  @!P2 BRA `(.L_x_10454) ;  /* 0x000000940098a947 */ /* 0x000fec0003800000 */
[----:B------:R-:W-:-:S03]  /*7280*/  UMOV UR4, 0xffffffff ;  /* 0xffffffff00047882 */ /* 0x000fc60000000000 */
[----:B------:R-:W-:Y:S05]  /*7290*/  BRA.DIV UR4, `(.L_x_10455) ;  /* 0x0000012204787947 */ /* 0x000fea000b800000 */
[----:B------:R-:W0:Y:S02]  /*72a0*/  S2R R0, SR_TID.X ;  /* 0x0000000000007919 */ /* 0x000e240000002100 */
[----:B0-----:R-:W-:-:S05]  /*72b0*/  VIADD R3, R0, 0xffffff80 ;  /* 0xffffff8000037836 */ /* 0x001fca0000000000 */
[----:B------:R-:W-:-:S04]  /*72c0*/  SHF.R.S32.HI R0, RZ, 0x1f, R3 ;  /* 0x0000001fff007819 */ /* 0x000fc80000011403 */
[----:B------:R-:W-:-:S04]  /*72d0*/  LEA.HI R0, R0, R3, RZ, 0x7 ;  /* 0x0000000300007211 */ /* 0x000fc800078f38ff */
[----:B------:R-:W-:-:S06]  /*72e0*/  SHF.R.S32.HI R0, RZ, 0x7, R0 ;  /* 0x00000007ff007819 */ /* 0x000fcc0000011400 */
[----:B------:R-:W0:Y:S04]  /*72f0*/  SHFL.IDX PT, R0, R0, RZ, 0x1f ;  /* 0x00001fff00007589 */ /* 0x000e2800000e0000 */
[----:B0-----:R1:W-:Y:S02]  /*7300*/  STL [R1+0x38], R0 ;  /* 0x0000380001007387 */ /* 0x0013e40000100800 */
.L_x_10668:
[----:B------:R-:W1:Y:S01]  /*7310*/  LDL R3, [R1+0x38] ;  /* 0x0000380001037983 */ /* 0x000e620000100800 */
[----:B------:R-:W-:Y:S01]  /*7320*/  BSSY B6, `(.L_x_10456) ;  /* 0x000001b000067945 */ /* 0x000fe20003800000 */
[----:B-1----:R-:W-:-:S05]  /*7330*/  IMAD.HI R0, R3, 0x55555556, RZ ;  /* 0x5555555603007827 */ /* 0x002fca00078e02ff */
[----:B------:R-:W-:-:S05]  /*7340*/  LEA.HI R44, R0, R0, RZ, 0x1 ;  /* 0x00000000002c7211 */ /* 0x000fca00078f08ff */
[----:B------:R-:W-:Y:S02]  /*7350*/  IMAD R44, R44, -0x3, R3 ;  /* 0xfffffffd2c2c7824 */ /* 0x000fe400078e0203 */
[----:B------:R-:W-:-:S04]  /*7360*/  VIADD R3, R2, 0x21800 ;  /* 0x0002180002037836 */ /* 0x000fc80000000000 */
[----:B------:R-:W-:Y:S01]  /*7370*/  IMAD R0, R44, 0x2000, R3 ;  /* 0x000020002c007824 */ /* 0x000fe200078e0203 */
[----:B------:R-:W-:-:S04]  /*7380*/  LOP3.LUT P0, RZ, R3, 0x3ff, RZ, 0xc0, !PT ;  /* 0x000003ff03ff7812 */ /* 0x000fc8000780c0ff */
[----:B------:R-:W-:-:S04]  /*7390*/  SHF.R.U32.HI R0, RZ, 0x4, R0 ;  /* 0x00000004ff007819 */ /* 0x000fc80000011600 */
[----:B------:R-:W-:-:S05]  /*73a0*/  LOP3.LUT R0, R0, 0x3fff, RZ, 0xc0, !PT ;  /* 0x00003fff00007812 */ /* 0x000fca00078ec0ff */
[----:B------:R1:W-:Y:S01]  /*73b0*/  STL [R1+0x40], R0 ;  /* 0x0000400001007387 */ /* 0x0003e20000100800 */
[----:B------:R-:W-:Y:S05]  /*73c0*/  @!P0 BRA `(.L_x_10457) ;  /* 0x0000000000408947 */ /* 0x000fea0003800000 */
[----:B-1----:R-:W-:Y:S01]  /*73d0*/  MOV R0, 0x0 ;  /* 0x0000000000007802 */ /* 0x002fe20000000f00 */
[----:B------:R-:W-:Y:S01]  /*73e0*/  ULDC.64 UR4, c[0x4][0x138] ;  /* 0x01004e0000047ab9 */ /* 0x000fe20000000a00 */
[----:B------:R-:W-:Y:S01]  /*73f0*/  ULDC.64 UR6, c[0x4][0x140] ;  /* 0x0100500000067ab9 */ /* 0x000fe20000000a00 */
[----:B------:R-:W-:Y:S01]  /*7400*/  IMAD.U32 R4, RZ, RZ, UR4 ;  /* 0x00000004ff047e24 */ /* 0x000fe2000f8e00ff */
[----:B0-----:R0:W1:Y:S01]  /*7410*/  LDC.64 R14, c[0x4][R0] ;  /* 0x01000000000e7b82 */ /* 0x0010620000000a00 */
        /* <DEDUP_REMOVED lines=11> */
.L_x_10457:
[----:B------:R-:W-:Y:S05]  /*74d0*/  BSYNC B6 ;  /* 0x0000000000067941 */ /* 0x000fea0003800000 */
.L_x_10456:
        /* <DEDUP_REMOVED lines=13> */
.L_x_10461:
[----:B---3--:R3:W4:Y:S02]  /*75b0*/  SYNCS.PHASECHK.TRANS64.TRYWAIT P0, [R2+URZ+0x2d800], R3 ;  /* 0x02d80003020075a7 */ /* 0x008724000800017f */
[----:B----4-:R-:W-:Y:S05]  /*75c0*/  @!P0 NANOSLEEP.SYNCS 0x989680 ;  /* 0x009896800000895d */ /* 0x010fea0003900000 */
[----:B------:R-:W4:Y:S02]  /*75d0*/  @!P0 SYNCS.PHASECHK.TRANS64 P0, [R2+URZ+0x2d800], R3 ;  /* 0x02d80003020085a7 */ /* 0x000f24000800007f */
[----:B----4-:R-:W-:Y:S05]  /*75e0*/  @!P0 BRA `(.L_x_10461) ;  /* 0xfffffffc00f08947 */ /* 0x010fea000383ffff */
.L_x_10460:
[----:B------:R-:W-:Y:S05]  /*75f0*/  BSYNC B0 ;  /* 0x0000000000007941 */ /* 0x000fea0003800000 */
.L_x_10459:
[----:B------:R-:W-:Y:S05]  /*7600*/  BRA `(.L_x_10462) ;  /* 0x0000003c001c7947 */ /* 0x000fea0003800000 */
.L_x_10458:
[----:B-1---5:R-:W-:Y:S01]  /*7610*/  SHF.R.S32.HI R0, RZ, 0x1f, R97 ;  /* 0x0000001fff007819 */ /* 0x022fe20000011461 */
[----:B------:R-:W-:Y:S01]  /*7620*/  ULOP3.LUT UP0, URZ, UR38, 0x1bf, URZ, 0xc0, !UPT ;  /* 0x000001bf263f7892 */ /* 0x000fe2000f80c03f */
[----:B------:R-:W-:Y:S01]  /*7630*/  ULDC.64 UR4, c[0x0][0x3f8] ;  /* 0x0000fe0000047ab9 */ /* 0x000fe20000000a00 */
[----:B------:R-:W-:Y:S02]  /*7640*/  ULDC.64 UR6, c[0x0][0x408] ;  /* 0x0001020000067ab9 */ /* 0x000fe40000000a00 */
[C---:B------:R-:W-:Y:S02]  /*7650*/  IMAD R6, R0.reuse, UR4, RZ ;  /* 0x0000000400067c24 */ /* 0x040fe4000f8e02ff */
[----:B------:R-:W-:Y:S01]  /*7660*/  IMAD R0, R0, UR6, RZ ;  /* 0x0000000600007c24 */ /* 0x000fe2000f8e02ff */
[----:B------:R-:W-:Y:S01]  /*7670*/  PLOP3.LUT P2, PT, PT, PT, UP0, 0x80, 0x0 ;  /* 0x000000000000781c */ /* 0x000fe20003f4f008 */
[C---:B------:R-:W-:Y:S02]  /*7680*/  IMAD R25, R97.reuse, UR5, R6 ;  /* 0x0000000561197c24 */ /* 0x040fe4000f8e0206 */
[----:B------:R-:W-:Y:S01]  /*7690*/  IMAD.WIDE.U32 R4, R97, UR4, RZ ;  /* 0x0000000461047c25 */ /* 0x000fe2000f8e00ff */
[----:B------:R-:W-:-:S03]  /*76a0*/  ULDC.64 UR4, c[0x0][0x3e8] ;  /* 0x0000fa0000047ab9 */ /* 0x000fc60000000a00 */
[C---:B------:R-:W-:Y:S01]  /*76b0*/  IMAD R27, R97.reuse, UR7, R0 ;  /* 0x00000007611b7c24 */ /* 0x040fe2000f8e0200 */
        /* <DEDUP_REMOVED lines=9> */
[----:B0-----:R-:W-:Y:S01]  /*7750*/  MOV R14, 0x0 ;  /* 0x00000000000e7802 */ /* 0x001fe20000000f00 */
        /* <DEDUP_REMOVED lines=15> */
.L_x_10463:
        /* <DEDUP_REMOVED lines=8> */
[----:B------:R1:W3:Y:S04]  /*78d0*/  SHFL.IDX PT, R0, R24, RZ, 0x1e1f ;  /* 0x001e1fff18007589 */ /* 0x0002e800000e0000 */
[----:B------:R1:W4:Y:S04]  /*78e0*/  SHFL.IDX PT, R5, R27, RZ, 0x1e1f ;  /* 0x001e1fff1b057589 */ /* 0x00032800000e0000 */
[----:B------:R1:W0:Y:S02]  /*78f0*/  SHFL.IDX PT, R4, R26, RZ, 0x1e1f ;  /* 0x001e1fff1a047589 */ /* 0x00022400000e0000 */
.L_x_10674:
[----:B------:R-:W-:Y:S01]  /*7900*/  ULDC UR4, c[0x0][0x448] ;  /* 0x0001120000047ab9 */ /* 0x000fe20000000800 */
[----:B------:R-:W-:Y:S01]  /*7910*/  BSSY B1, `(.L_x_10467) ;  /* 0x000005a000017945 */ /* 0x000fe20003800000 */
[----:B------:R-:W-:Y:S01]  /*7920*/  IMAD R45, R100, UR4, RZ ;  /* 0x00000004642d7c24 */ /* 0x000fe2000f8e02ff */
[----:B------:R-:W-:Y:S02]  /*7930*/  CS2R R34, SRZ ;  /* 0x0000000000227805 */ /* 0x000fe4000001ff00 */
[----:B------:R-:W-:Y:S02]  /*7940*/  CS2R R30, SRZ ;  /* 0x00000000001e7805 */ /* 0x000fe4000001ff00 */
[----:B-1----:R-:W-:Y:S02]  /*7950*/  CS2R R26, SRZ ;  /* 0x00000000001a7805 */ /* 0x002fe4000001ff00 */
[----:B------:R-:W-:Y:S02]  /*7960*/  CS2R R20, SRZ ;  /* 0x0000000000147805 */ /* 0x000fe4000001ff00 */
[----:B------:R-:W-:Y:S01]  /*7970*/  ISETP.GE.AND P0, PT, R6, R45, PT ;  /* 0x0000002d0600720c */ /* 0x000fe20003f06270 */
[----:B------:R-:W-:Y:S01]  /*7980*/  IMAD R45, R33, -0xc0, R45 ;  /* 0xffffff40212d7824 */ /* 0x000fe200078e022d */
[----:B------:R-:W-:-:S02]  /*7990*/  CS2R R12, SRZ ;  /* 0x00000000000c7805 */ /* 0x000fc4000001ff00 */
[----:B------:R-:W-:Y:S02]  /*79a0*/  CS2R R8, SRZ ;  /* 0x0000000000087805 */ /* 0x000fe4000001ff00 */
[----:B------:R-:W-:Y:S02]  /*79b0*/  CS2R R36, SRZ ;  /* 0x0000000000247805 */ /* 0x000fe4000001ff00 */
[----:B------:R-:W-:Y:S02]  /*79c0*/  CS2R R32, SRZ ;  /* 0x0000000000207805 */ /* 0x000fe4000001ff00 */
[----:B------:R-:W-:Y:S02]  /*79d0*/  CS2R R28, SRZ ;  /* 0x00000000001c7805 */ /* 0x000fe4000001ff00 */
[----:B------:R-:W-:Y:S02]  /*79e0*/  CS2R R24, SRZ ;  /* 0x0000000000187805 */ /* 0x000fe4000001ff00 */
[----:B0-----:R-:W-:-:S02]  /*79f0*/  CS2R R14, SRZ ;  /* 0x00000000000e7805 */ /* 0x001fc4000001ff00 */
[----:B------:R-:W-:Y:S01]  /*7a00*/  CS2R R10, SRZ ;  /* 0x00000000000a7805 */ /* 0x000fe2000001ff00 */
[----:B------:R-:W-:Y:S06]  /*7a10*/  @P0 BRA `(.L_x_10468) ;  /* 0x0000000400240947 */ /* 0x000fec0003800000 */
[----:B------:R-:W2:Y:S01]  /*7a20*/  LDL R7, [R1+0x20] ;  /* 0x0000200001077983 */ /* 0x000ea20000100800 */
[----:B------:R-:W-:-:S03]  /*7a30*/  ULDC UR4, c[0x0][0x3f4] ;  /* 0x0000fd0000047ab9 */ /* 0x000fc60000000800 */
[----:B------:R-:W4:Y:S04]  /*7a40*/  LDL R39, [R1+0x18] ;  /* 0x0000180001277983 */ /* 0x000f280000100800 */
[----:B------:R-:W4:Y:S04]  /*7a50*/  LDL R38, [R1+0x1c] ;  /* 0x00001c0001267983 */ /* 0x000f280000100800 */
[----:B------:R-:W4:Y:S04]  /*7a60*/  LDL R35, [R1+0x24] ;  /* 0x0000240001237983 */ /* 0x000f280000100800 */
[----:B------:R-:W4:Y:S04]  /*7a70*/  LDL R34, [R1+0x28] ;  /* 0x0000280001227983 */ /* 0x000f280000100800 */
[----:B------:R-:W4:Y:S04]  /*7a80*/  LDL R49, [R1+0x70] ;  /* 0x0000700001317983 */ /* 0x000f280000100800 */
[----:B------:R-:W4:Y:S01]  /*7a90*/  LDL R48, [R1+0x74] ;  /* 0x0000740001307983 */ /* 0x000f220000100800 */
[----:B------:R-:W-:-:S02]  /*7aa0*/  CS2R R32, SRZ ;  /* 0x0000000000207805 */ /* 0x000fc4000001ff00 */
[----:B------:R-:W-:Y:S02]  /*7ab0*/  CS2R R30, SRZ ;  /* 0x00000000001e7805 */ /* 0x000fe4000001ff00 */
[----:B------:R-:W-:Y:S02]  /*7ac0*/  CS2R R28, SRZ ;  /* 0x00000000001c7805 */ /* 0x000fe4000001ff00 */
[----:B------:R-:W-:Y:S02]  /*7ad0*/  CS2R R26, SRZ ;  /* 0x00000000001a7805 */ /* 0x000fe4000001ff00 */
[----:B------:R-:W-:Y:S02]  /*7ae0*/  CS2R R24, SRZ ;  /* 0x0000000000187805 */ /* 0x000fe4000001ff00 */
[----:B------:R-:W-:Y:S02]  /*7af0*/  CS2R R20, SRZ ;  /* 0x0000000000147805 */ /* 0x000fe4000001ff00 */
[----:B------:R-:W-:-:S02]  /*7b00*/  CS2R R36, SRZ ;  /* 0x0000000000247805 */ /* 0x000fc4000001ff00 */
[C---:B--2---:R-:W-:Y:S01]  /*7b10*/  ISETP.GE.AND P3, PT, R7.reuse, UR4, PT ;  /* 0x0000000407007c0c */ /* 0x044fe2000bf66270 */
[----:B------:R-:W-:Y:S01]  /*7b20*/  IMAD.SHL.U32 R9, R7, 0x2, RZ ;  /* 0x0000000207097824 */ /* 0x000fe200078e00ff */
[----:B------:R-:W-:-:S04]  /*7b30*/  SHF.R.S32.HI R6, RZ, 0x1f, R7 ;  /* 0x0000001fff067819 */ /* 0x000fc80000011407 */
[----:B------:R-:W-:-:S07]  /*7b40*/  SHF.L.U64.HI R10, R7, 0x1, R6 ;  /* 0x00000001070a7819 */ /* 0x000fce0000010206 */
[----:B---3--:R-:W-:Y:S02]  /*7b50*/  @!P3 IADD3 R6, P0, R0, R9, RZ ;  /* 0x000000090006b210 */ /* 0x008fe40007f1e0ff */
[----:B----4-:R-:W-:-:S03]  /*7b60*/  ISETP.GE.AND P1, PT, R39, UR4, PT ;  /* 0x0000000427007c0c */ /* 0x010fc6000bf26270 */
[--C-:B------:R-:W-:Y:S01]  /*7b70*/  @!P3 IMAD.X R7, R3, 0x1, R10.reuse, P0 ;  /* 0x000000010307b824 */ /* 0x100fe200000e060a */
[----:B------:R-:W-:Y:S01]  /*7b80*/  @!P3 IADD3 R8, P0, R4, R9, RZ ;  /* 0x000000090408b210 */ /* 0x000fe20007f1e0ff */
[----:B------:R-:W-:Y:S01]  /*7b90*/  IMAD.SHL.U32 R13, R39, 0x2, RZ ;  /* 0x00000002270d7824 */ /* 0x000fe200078e00ff */
[----:B------:R-:W-:Y:S02]  /*7ba0*/  SHF.R.S32.HI R11, RZ, 0x1f, R39 ;  /* 0x0000001fff0b7819 */ /* 0x000fe40000011427 */
[----:B------:R0:W5:Y:S01]  /*7bb0*/  @!P3 LD.E.64 R32, desc[UR42][R6.64] ;  /* 0x0000002a0620b980 */ /* 0x000162000c101b00 */
[----:B------:R-:W-:Y:S01]  /*7bc0*/  @!P3 IMAD.X R9, R5, 0x1, R10, P0 ;  /* 0x000000010509b824 */ /* 0x000fe200000e060a */
[----:B------:R-:W-:Y:S02]  /*7bd0*/  ISETP.GE.AND P0, PT, R38, UR4, PT ;  /* 0x0000000426007c0c */ /* 0x000fe4000bf06270 */
[----:B------:R-:W-:Y:S02]  /*7be0*/  SHF.L.U64.HI R14, R39, 0x1, R11 ;  /* 0x00000001270e7819 */ /* 0x000fe4000001020b */
[----:B------:R1:W5:Y:S01]  /*7bf0*/  @!P3 LD.E.64 R30, desc[UR42][R8.64] ;  /* 0x0000002a081eb980 */ /* 0x000362000c101b00 */
[----:B------:R-:W-:-:S02]  /*7c00*/  @!P1 IADD3 R10, P2, R0, R13, RZ ;  /* 0x0000000d000a9210 */ /* 0x000fc40007f5e0ff */
[----:B------:R-:W-:Y:S01]  /*7c10*/  @!P1 IADD3 R12, P3, R4, R13, RZ ;  /* 0x0000000d040c9210 */ /* 0x000fe20007f7e0ff */
[C---:B0-----:R-:W-:Y:S01]  /*7c20*/  IMAD.SHL.U32 R7, R38.reuse, 0x2, RZ ;  /* 0x0000000226077824 */ /* 0x041fe200078e00ff */
[----:B------:R-:W-:Y:S01]  /*7c30*/  SHF.R.S32.HI R15, RZ, 0x1f, R38 ;  /* 0x0000001fff0f7819 */ /* 0x000fe20000011426 */
[--C-:B------:R-:W-:Y:S02]  /*7c40*/  @!P1 IMAD.X R11, R3, 0x1, R14.reuse, P2 ;  /* 0x00000001030b9824 */ /* 0x100fe400010e060e */
[----:B------:R-:W-:Y:S01]  /*7c50*/  @!P1 IMAD.X R13, R5, 0x1, R14, P3 ;  /* 0x00000001050d9824 */ /* 0x000fe200018e060e */
[----:B------:R-:W-:Y:S02]  /*7c60*/  SHF.L.U64.HI R6, R38, 0x1, R15 ;  /* 0x0000000126067819 */ /* 0x000fe4000001020f */
[-C--:B------:R-:W-:Y:S01]  /*7c70*/  @!P0 IADD3 R38, P2, R0, R7.reuse, RZ ;  /* 0x0000000700268210 */ /* 0x080fe20007f5e0ff */
[----:B------:R0:W5:Y:S01]  /*7c80*/  @!P1 LD.E.64 R28, desc[UR42][R10.64] ;  /* 0x0000002a0a1c9980 */ /* 0x000162000c101b00 */
[----:B-1----:R-:W-:-:S03]  /*7c90*/  @!P0 IADD3 R8, P3, R4, R7, RZ ;  /* 0x0000000704088210 */ /* 0x002fc60007f7e0ff */
[----:B------:R-:W5:Y:S01]  /*7ca0*/  @!P1 LD.E.64 R26, desc[UR42][R12.64] ;  /* 0x0000002a0c1a9980 */ /* 0x000f62000c101b00 */
[--C-:B------:R-:W-:Y:S01]  /*7cb0*/  @!P0 IMAD.X R39, R3, 0x1, R6.reuse, P2 ;  /* 0x0000000103278824 */ /* 0x100fe200010e0606 */
[----:B------:R-:W-:Y:S01]  /*7cc0*/  ISETP.GE.AND P1, PT, R35, UR4, PT ;  /* 0x0000000423007c0c */ /* 0x000fe2000bf26270 */
[----:B------:R-:W-:Y:S01]  /*7cd0*/  @!P0 IMAD.X R9, R5, 0x1, R6, P3 ;  /* 0x0000000105098824 */ /* 0x000fe200018e0606 */
[----:B------:R-:W-:Y:S02]  /*7ce0*/  ISETP.GE.AND P2, PT, R140, UR4, PT ;  /* 0x000000048c007c0c */ /* 0x000fe4000bf46270 */
[----:B------:R-:W5:Y:S01]  /*7cf0*/  @!P0 LD.E.64 R24, desc[UR42][R38.64] ;  /* 0x0000002a26188980 */ /* 0x000f62000c101b00 */
[----:B------:R-:W-:-:S03]  /*7d00*/  IMAD.SHL.U32 R7, R35, 0x2, RZ ;  /* 0x0000000223077824 */ /* 0x000fc600078e00ff */
[----:B------:R1:W5:Y:S01]  /*7d10*/  @!P0 LD.E.64 R20, desc[UR42][R8.64] ;  /* 0x0000002a08148980 */ /* 0x000362000c101b00 */
[C---:B------:R-:W-:Y:S01]  /*7d20*/  ISETP.GE.AND P0, PT, R34.reuse, UR4, PT ;  /* 0x0000000422007c0c */ /* 0x040fe2000bf06270 */
[----:B0-----:R-:W-:-:S03]  /*7d30*/  IMAD.SHL.U32 R11, R34, 0x2, RZ ;  /* 0x00000002220b7824 */ /* 0x001fc600078e00ff */
[-C--:B------:R-:W-:Y:S02]  /*7d40*/  @!P1 IADD3 R40, P4, R0, R7.reuse, RZ ;  /* 0x0000000700289210 */ /* 0x080fe40007f9e0ff */
[----:B------:R-:W-:Y:S01]  /*7d50*/  @!P1 IADD3 R6, P3, R4, R7, RZ ;  /* 0x0000000704069210 */ /* 0x000fe20007f7e0ff */
[----:B------:R-:W-:-:S04]  /*7d60*/  @!P2 IMAD.WIDE R46, R140, 0x2, R4 ;  /* 0x000000028c2ea825 */ /* 0x000fc800078e0204 */
[----:B-1----:R-:W-:Y:S02]  /*7d70*/  @!P2 IMAD.MOV.U32 R8, RZ, RZ, R0 ;  /* 0x000000ffff08a224 */ /* 0x002fe400078e0000 */
[----:B------:R-:W-:Y:S01]  /*7d80*/  @!P2 IMAD.MOV.U32 R9, RZ, RZ, R3 ;  /* 0x000000ffff09a224 */ /* 0x000fe200078e0003 */
[-C--:B------:R-:W-:Y:S01]  /*7d90*/  @!P0 IADD3 R4, P5, R4, R11.reuse, RZ ;  /* 0x0000000b04048210 */ /* 0x080fe20007fbe0ff */
[----:B------:R-:W-:Y:S01]  /*7da0*/  @!P1 IMAD.X R41, R3, 0x1, R49, P4 ;  /* 0x0000000103299824 */ /* 0x000fe200020e0631 */
[----:B------:R-:W-:Y:S01]  /*7db0*/  @!P0 IADD3 R38, P4, R0, R11, RZ ;  /* 0x0000000b00268210 */ /* 0x000fe20007f9e0ff */
[----:B------:R-:W-:Y:S01]  /*7dc0*/  @!P2 IMAD.WIDE R42, R140, 0x2, R8 ;  /* 0x000000028c2aa825 */ /* 0x000fe200078e0208 */
[----:B------:R-:W-:Y:S02]  /*7dd0*/  CS2R R14, SRZ ;  /* 0x00000000000e7805 */ /* 0x000fe4000001ff00 */
[----:B------:R-:W-:Y:S02]  /*7de0*/  CS2R R34, SRZ ;  /* 0x0000000000227805 */ /* 0x000fe4000001ff00 */
[----:B------:R-:W-:Y:S01]  /*7df0*/  CS2R R12, SRZ ;  /* 0x00000000000c7805 */ /* 0x000fe2000001ff00 */
[----:B------:R-:W-:Y:S01]  /*7e00*/  @!P1 IMAD.X R7, R5, 0x1, R49, P3 ;  /* 0x0000000105079824 */ /* 0x000fe200018e0631 */
[----:B------:R-:W-:-:S02]  /*7e10*/  CS2R R10, SRZ ;  /* 0x00000000000a7805 */ /* 0x000fc4000001ff00 */
[----:B------:R-:W-:Y:S01]  /*7e20*/  CS2R R8, SRZ ;  /* 0x0000000000087805 */ /* 0x000fe2000001ff00 */
[--C-:B------:R-:W-:Y:S01]  /*7e30*/  @!P0 IMAD.X R39, R3, 0x1, R48.reuse, P4 ;  /* 0x0000000103278824 */ /* 0x100fe200020e0630 */
[----:B------:R0:W5:Y:S01]  /*7e40*/  @!P2 LD.E.64 R36, desc[UR42][R42.64] ;  /* 0x0000002a2a24a980 */ /* 0x000162000c101b00 */
[----:B------:R-:W-:-:S03]  /*7e50*/  @!P0 IMAD.X R5, R5, 0x1, R48, P5 ;  /* 0x0000000105058824 */ /* 0x000fc600028e0630 */
[----:B------:R0:W5:Y:S04]  /*7e60*/  @!P2 LD.E.64 R34, desc[UR42][R46.64] ;  /* 0x0000002a2e22a980 */ /* 0x000168000c101b00 */
[----:B------:R0:W5:Y:S04]  /*7e70*/  @!P1 LD.E.64 R14, desc[UR42][R40.64] ;  /* 0x0000002a280e9980 */ /* 0x000168000c101b00 */
[----:B------:R0:W5:Y:S04]  /*7e80*/  @!P1 LD.E.64 R12, desc[UR42][R6.64] ;  /* 0x0000002a060c9980 */ /* 0x000168000c101b00 */
[----:B------:R0:W5:Y:S04]  /*7e90*/  @!P0 LD.E.64 R10, desc[UR42][R38.64] ;  /* 0x0000002a260a8980 */ /* 0x000168000c101b00 */
[----:B------:R0:W5:Y:S02]  /*7ea0*/  @!P0 LD.E.64 R8, desc[UR42][R4.64] ;  /* 0x0000002a04088980 */ /* 0x000164000c101b00 */
.L_x_10468:
[----:B------:R-:W-:Y:S05]  /*7eb0*/  BSYNC B1 ;  /* 0x0000000000017941 */ /* 0x000fea0003800000 */
.L_x_10467:
[----:B------:R-:W-:Y:S01]  /*7ec0*/  ULEA.HI UR4, UR37, UR37, URZ, 0x1 ;  /* 0x0000002525047291 */ /* 0x000fe2000f8f083f */
[----:B--2--5:R-:W-:Y:S01]  /*7ed0*/  IMAD.MOV.U32 R3, RZ, RZ, R35 ;  /* 0x000000ffff037224 */ /* 0x024fe200078e0023 */
[----:B------:R-:W-:Y:S01]  /*7ee0*/  VIMNMX R45, R45, 0xc0, PT ;  /* 0x000000c02d2d7848 */ /* 0x000fe20003fe0100 */
[----:B---3--:R-:W-:Y:S01]  /*7ef0*/  IMAD.MOV.U32 R0, RZ, RZ, R34 ;  /* 0x000000ffff007224 */ /* 0x008fe200078e0022 */
[----:B------:R-:W-:Y:S01]  /*7f00*/  ULOP3.LUT UR4, UR4, 0xfffffffe, URZ, 0xc0, !UPT ;  /* 0xfffffffe04047892 */ /* 0x000fe2000f8ec03f */
[----:B0-----:R-:W-:Y:S01]  /*7f10*/  IMAD.MOV.U32 R4, RZ, RZ, R30 ;  /* 0x000000ffff047224 */ /* 0x001fe200078e001e */
[----:B------:R-:W-:Y:S01]  /*7f20*/  PRMT R57, R3, 0x7610, R57 ;  /* 0x0000761003397816 */ /* 0x000fe20000000039 */
[----:B----4-:R-:W-:Y:S01]  /*7f30*/  IMAD.MOV.U32 R5, RZ, RZ, R27 ;  /* 0x000000ffff057224 */ /* 0x010fe200078e001b */
        /* <DEDUP_REMOVED lines=39> */
[----:B------:R-:W-:Y:S01]  /*81b0*/  IMAD.MOV.U32 R6, RZ, RZ, R15 ;  /* 0x000000ffff067224 */ /* 0x000fe200078e000f */
[----:B------:R-:W-:Y:S01]  /*81c0*/  PRMT R49, R0, 0x7610, R49 ;  /* 0x0000761000317816 */ /* 0x000fe20000000031 */
[----:B------:R-:W-:Y:S01]  /*81d0*/  IMAD.MOV.U32 R0, RZ, RZ, R10 ;  /* 0x000000ffff007224 */ /* 0x000fe200078e000a */
[----:B------:R-:W-:Y:S01]  /*81e0*/  PRMT R50, R4, 0x7610, R50 ;  /* 0x0000761004327816 */ /* 0x000fe20000000032 */
[----:B------:R-:W-:Y:S01]  /*81f0*/  IMAD.MOV.U32 R4, RZ, RZ, R11 ;  /* 0x000000ffff047224 */ /* 0x000fe200078e000b */
[----:B------:R-:W-:-:S02]  /*8200*/  PRMT R45, R5, 0x7610, R45 ;  /* 0x00007610052d7816 */ /* 0x000fc4000000002d */
[----:B------:R-:W-:Y:S01]  /*8210*/  PRMT R46, R6, 0x7610, R46 ;  /* 0x00007610062e7816 */ /* 0x000fe2000000002e */
[----:B0-----:R-:W-:Y:S06]  /*8220*/  @!P0 BRA `(.L_x_10470) ;  /* 0x0000011400488947 */ /* 0x001fec0003800000 */
.L_x_10675:
[----:B------:R-:W-:Y:S05]  /*8230*/  BSYNC B1 ;  /* 0x0000000000017941 */ /* 0x000fea0003800000 */
.L_x_10469:
[----:B------:R-:W-:Y:S02]  /*8240*/  PRMT R40, R0, 0x7610, R40 ;  /* 0x0000761000287816 */ /* 0x000fe40000000028 */
[----:B------:R-:W-:Y:S01]  /*8250*/  PRMT R41, R4, 0x7610, R41 ;  /* 0x0000761004297816 */ /* 0x000fe20000000029 */
[----:B------:R-:W-:Y:S06]  /*8260*/  @P1 BRA `(.L_x_10471) ;  /* 0x0000002c00e01947 */ /* 0x000fec0003800000 */
[----:B------:R-:W0:Y:S01]  /*8270*/  LDL R61, [R1+0x44] ;  /* 0x00004400013d7983 */ /* 0x000e220000100800 */
[----:B------:R-:W1:Y:S03]  /*8280*/  LDC R5, c[0x0][0x3f4] ;  /* 0x0000fd00ff057b82 */ /* 0x000e660000000800 */
[----:B------:R-:W2:Y:S04]  /*8290*/  LDL R59, [R1+0x20] ;  /* 0x00002000013b7983 */ /* 0x000ea80000100800 */
[----:B------:R-:W3:Y:S04]  /*82a0*/  LDL R58, [R1+0x18] ;  /* 0x00001800013a7983 */ /* 0x000ee80000100800 */
[----:B------:R-:W4:Y:S04]  /*82b0*/  LDL R56, [R1+0x1c] ;  /* 0x00001c0001387983 */ /* 0x000f280000100800 */
[----:B------:R-:W5:Y:S04]  /*82c0*/  LDL R55, [R1+0x24] ;  /* 0x0000240001377983 */ /* 0x000f680000100800 */
[----:B------:R-:W5:Y:S04]  /*82d0*/  LDL R7, [R1+0x28] ;  /* 0x0000280001077983 */ /* 0x000f680000100800 */
[----:B------:R-:W5:Y:S01]  /*82e0*/  LDL R6, [R1+0x48] ;  /* 0x0000480001067983 */ /* 0x000f620000100800 */
[-C--:B-1----:R-:W-:Y:S01]  /*82f0*/  ISETP.GE.AND P6, PT, R140, R5.reuse, PT ;  /* 0x000000058c00720c */ /* 0x082fe20003fc6270 */
[----:B------:R-:W-:Y:S01]  /*8300*/  BSSY B1, `(.L_x_10472) ;  /* 0x0000038000017945 */ /* 0x000fe20003800000 */
[----:B0-----:R-:W-:Y:S01]  /*8310*/  IMAD R3, R61, 0x2, R2 ;  /* 0x000000023d037824 */ /* 0x001fe200078e0202 */
[----:B--2---:R-:W-:-:S03]  /*8320*/  ISETP.GE.AND P0, PT, R59, R5, PT ;  /* 0x000000053b00720c */ /* 0x004fc60003f06270 */
[----:B------:R-:W-:Y:S01]  /*8330*/  VIADD R0, R3, 0x20 ;  /* 0x0000002003007836 */ /* 0x000fe20000000000 */
[-C--:B---3--:R-:W-:Y:S02]  /*8340*/  ISETP.GE.AND P1, PT, R58, R5.reuse, PT ;  /* 0x000000053a00720c */ /* 0x088fe40003f26270 */
[-C--:B----4-:R-:W-:Y:S02]  /*8350*/  ISETP.GE.AND P2, PT, R56, R5.reuse, PT ;  /* 0x000000053800720c */ /* 0x090fe40003f46270 */
[-C--:B-----5:R-:W-:Y:S02]  /*8360*/  ISETP.GE.AND P3, PT, R55, R5.reuse, PT ;  /* 0x000000053700720c */ /* 0x0a0fe40003f66270 */
[----:B------:R-:W-:Y:S02]  /*8370*/  ISETP.GE.AND P4, PT, R7, R5, PT ;  /* 0x000000050700720c */ /* 0x000fe40003f86270 */
[----:B------:R-:W-:Y:S01]  /*8380*/  LOP3.LUT P5, RZ, R6, 0x2, RZ, 0xc0, !PT ;  /* 0x0000000206ff7812 */ /* 0x000fe200078ac0ff */
[----:B------:R-:W-:-:S12]  /*8390*/  @P6 BRA `(.L_x_10473) ;  /* 0x0000000000b86947 */ /* 0x000fd80003800000 */
[----:B------:R-:W0:Y:S01]  /*83a0*/  LDS.128 R4, [R3+0xc400] ;  /* 0x00c4000003047984 */ /* 0x000e220000000c00 */
[----:B------:R-:W-:Y:S02]  /*83b0*/  SHF.R.U32.HI R59, RZ, 0x10, R35 ;  /* 0x00000010ff3b7819 */ /* 0x000fe40000011623 */
[--C-:B------:R-:W-:Y:S02]  /*83c0*/  SHF.R.U32.HI R56, RZ, 0x10, R37.reuse ;  /* 0x00000010ff387819 */ /* 0x100fe40000011625 */
        /* <DEDUP_REMOVED lines=18> */
[C---:B------:R-:W-:Y:S01]  /*84f0*/  FFMA.FTZ R61, R34.reuse, R57, -R61 ;  /* 0x00000039223d7223 */ /* 0x040fe2000001083d */
[----:B------:R-:W-:Y:S01]  /*8500*/  FMUL.FTZ R57, R37, R56 ;  /* 0x0000003825397220 */ /* 0x000fe20000410000 */
[----:B------:R-:W-:Y:S02]  /*8510*/  IMAD.U32 R7, R5, 0x10000, RZ ;  /* 0x0001000005077824 */ /* 0x000fe400078e00ff */
[----:B------:R-:W-:Y:S01]  /*8520*/  FFMA.FTZ R60, R34, R60, R35 ;  /* 0x0000003c223c7223 */ /* 0x000fe20000010023 */
        /* <DEDUP_REMOVED lines=21> */
.L_x_10473:
[----:B------:R-:W-:Y:S05]  /*8680*/  BSYNC B1 ;  /* 0x0000000000017941 */ /* 0x000fea0003800000 */
.L_x_10472:
[----:B------:R-:W-:Y:S01]  /*8690*/  BSSY B1, `(.L_x_10474) ;  /* 0x0000031000017945 */ /* 0x000fe20003800000 */
[----:B------:R-:W-:-:S03]  /*86a0*/  @P5 VIADD R0, R3, 0xffffffe0 ;  /* 0xffffffe003005836 */ /* 0x000fc60000000000 */
[----:B------:R-:W-:Y:S05]  /*86b0*/  @P0 BRA `(.L_x_10475) ;  /* 0x0000000000b80947 */ /* 0x000fea0003800000 */
[----:B0-----:R-:W0:Y:S01]  /*86c0*/  LDS.128 R4, [R0+0xc400] ;  /* 0x00c4000000047984 */ /* 0x001e220000000c00 */
[----:B------:R-:W-:Y:S02]  /*86d0*/  SHF.R.U32.HI R55, RZ, 0x10, R31 ;  /* 0x00000010ff377819 */ /* 0x000fe4000001161f */
[----:B------:R-:W-:Y:S02]  /*86e0*/  SHF.R.U32.HI R35, RZ, 0x10, R33 ;  /* 0x00000010ff237819 */ /* 0x000fe40000011621 */
[----:B------:R-:W-:Y:S02]  /*86f0*/  PRMT R55, R65, 0x5410, R55 ;  /* 0x0000541041377816 */ /* 0x000fe40000000037 */
[----:B------:R-:W-:Y:S02]  /*8700*/  PRMT R35, R66, 0x5410, R35 ;  /* 0x0000541042237816 */ /* 0x000fe40000000023 */
[----:B------:R-:W-:Y:S01]  /*8710*/  SHF.R.U64 R37, R30, 0x10, R31 ;  /* 0x000000101e257819 */ /* 0x000fe2000000121f */
[----:B------:R-:W-:Y:S01]  /*8720*/  IMAD.U32 R56, R55, 0x10000, RZ ;  /* 0x0001000037387824 */ /* 0x000fe200078e00ff */
[----:B------:R-:W-:Y:S01]  /*8730*/  SHF.R.U64 R34, R32, 0x10, R33 ;  /* 0x0000001020227819 */ /* 0x000fe20000001221 */
[----:B------:R-:W-:Y:S01]  /*8740*/  IMAD.U32 R36, R35, 0x10000, RZ ;  /* 0x0001000023247824 */ /* 0x000fe200078e00ff */
[----:B------:R-:W-:-:S02]  /*8750*/  LOP3.LUT R55, R55, 0xffff0000, RZ, 0xc0, !PT ;  /* 0xffff000037377812 */ /* 0x000fc400078ec0ff */
[----:B------:R-:W-:Y:S02]  /*8760*/  PRMT R34, R40, 0x5432, R34 ;  /* 0x0000543228227816 */ /* 0x000fe40000000022 */
[----:B------:R-:W-:Y:S02]  /*8770*/  LOP3.LUT R35, R35, 0xffff0000, RZ, 0xc0, !PT ;  /* 0xffff000023237812 */ /* 0x000fe400078ec0ff */
[----:B------:R-:W-:Y:S02]  /*8780*/  PRMT R37, R64, 0x5410, R37 ;  /* 0x0000541040257816 */ /* 0x000fe40000000025 */
[C---:B0-----:R-:W-:Y:S01]  /*8790*/  LOP3.LUT R31, R6.reuse, 0xffff0000, RZ, 0xc0, !PT ;  /* 0xffff0000061f7812 */ /* 0x041fe200078ec0ff */
[----:B------:R-:W-:Y:S01]  /*87a0*/  IMAD.U32 R30, R6, 0x10000, RZ ;  /* 0x00010000061e7824 */ /* 0x000fe200078e00ff */
[C---:B------:R-:W-:Y:S01]  /*87b0*/  LOP3.LUT R33, R7.reuse, 0xffff0000, RZ, 0xc0, !PT ;  /* 0xffff000007217812 */ /* 0x040fe200078ec0ff */
[----:B------:R-:W-:Y:S02]  /*87c0*/  IMAD.U32 R32, R7, 0x10000, RZ ;  /* 0x0001000007207824 */ /* 0x000fe400078e00ff */
[C---:B------:R-:W-:Y:S01]  /*87d0*/  FMUL.FTZ R57, R31.reuse, R56 ;  /* 0x000000381f397220 */ /* 0x040fe20000410000 */
[----:B------:R-:W-:Y:S01]  /*87e0*/  FMUL.FTZ R31, R31, R36 ;  /* 0x000000241f1f7220 */ /* 0x000fe20000410000 */
[C---:B------:R-:W-:Y:S01]  /*87f0*/  IMAD.U32 R6, R4.reuse, 0x10000, RZ ;  /* 0x0001000004067824 */ /* 0x040fe200078e00ff */
[----:B------:R-:W-:Y:S01]  /*8800*/  LOP3.LUT R4, R4, 0xffff0000, RZ, 0xc0, !PT ;  /* 0xffff000004047812 */ /* 0x000fe200078ec0ff */
[----:B------:R-:W-:-:S02]  /*8810*/  IMAD.U32 R7, R5, 0x10000, RZ ;  /* 0x0001000005077824 */ /* 0x000fc400078e00ff */
[C---:B------:R-:W-:Y:S01]  /*8820*/  FFMA.FTZ R56, R30.reuse, R56, R31 ;  /* 0x000000381e387223 */ /* 0x040fe2000001001f */
[----:B------:R-:W-:Y:S01]  /*8830*/  FFMA.FTZ R57, R30, R36, -R57 ;  /* 0x000000241e397223 */ /* 0x000fe20000010839 */
[C---:B------:R-:W-:Y:S01]  /*8840*/  IMAD.U32 R31, R34.reuse, 0x10000, RZ ;  /* 0x00010000221f7824 */ /* 0x040fe200078e00ff */
[----:B------:R-:W-:Y:S01]  /*8850*/  LOP3.LUT R5, R5, 0xffff0000, RZ, 0xc0, !PT ;  /* 0xffff000005057812 */ /* 0x000fe200078ec0ff */
[C---:B------:R-:W-:Y:S01]  /*8860*/  FMUL.FTZ R59, R33.reuse, R55 ;  /* 0x00000037213b7220 */ /* 0x040fe20000410000 */
[-C--:B------:R-:W-:Y:S01]  /*8870*/  FMUL.FTZ R61, R33, R35.reuse ;  /* 0x00000023213d7220 */ /* 0x080fe20000410000 */
[C---:B------:R-:W-:Y:S01]  /*8880*/  LOP3.LUT R30, R37.reuse, 0xffff0000, RZ, 0xc0, !PT ;  /* 0xffff0000251e7812 */ /* 0x040fe200078ec0ff */
[----:B------:R-:W-:Y:S01]  /*8890*/  IMAD.U32 R33, R37, 0x10000, RZ ;  /* 0x0001000025217824 */ /* 0x000fe200078e00ff */
        /* <DEDUP_REMOVED lines=16> */
.L_x_10475:
[----:B------:R-:W-:Y:S05]  /*89a0*/  BSYNC B1 ;  /* 0x0000000000017941 */ /* 0x000fea0003800000 */
.L_x_10474:
        /* <DEDUP_REMOVED lines=48> */
.L_x_10477:
[----:B------:R-:W-:Y:S05]  /*8cb0*/  BSYNC B1 ;  /* 0x0000000000017941 */ /* 0x000fea0003800000 */
.L_x_10476:
        /* <DEDUP_REMOVED lines=48> */
.L_x_10479:
[----:B------:R-:W-:Y:S05]  /*8fc0*/  BSYNC B1 ;  /* 0x0000000000017941 */ /* 0x000fea0003800000 */
.L_x_10478:
        /* <DEDUP_REMOVED lines=48> */
.L_x_10481:
[----:B------:R-:W-:Y:S05]  /*92d0*/  BSYNC B1 ;  /* 0x0000000000017941 */ /* 0x000fea0003800000 */
.L_x_10480:
        /* <DEDUP_REMOVED lines=48> */
.L_x_10465:
[----:B------:R-:W-:-:S03]  /*95e0*/  UMOV UR4, 0xffffffff ;  /* 0xffffffff00047882 */ /* 0x000fc60000000000 */
[----:B------:R-:W-:Y:S05]  /*95f0*/  BRA.DIV UR4, `(.L_x_10482) ;  /* 0x0000010204687947 */ /* 0x000fea000b800000 */
[----:B------:R1:W2:Y:S04]  /*9600*/  SHFL.IDX PT, R3, R25, RZ, 0x1e1f ;  /* 0x001e1fff19037589 */ /* 0x0002a800000e0000 */
[----:B------:R1:W3:Y:S04]  /*9610*/  SHFL.IDX PT, R0, R24, RZ, 0x1e1f ;  /* 0x001e1fff18007589 */ /* 0x0002e800000e0000 */
[----:B------:R1:W4:Y:S04]  /*9620*/  SHFL.IDX PT, R21, R27, RZ, 0x1e1f ;  /* 0x001e1fff1b157589 */ /* 0x00032800000e0000 */
[----:B------:R1:W0:Y:S02]  /*9630*/  SHFL.IDX PT, R20, R26, RZ, 0x1e1f ;  /* 0x001e1fff1a147589 */ /* 0x00022400000e0000 */
.L_x_10681:
        /* <DEDUP_REMOVED lines=10> */
[----:B0-----:R-:W-:Y:S02]  /*96e0*/  CS2R R14, SRZ ;  /* 0x00000000000e7805 */ /* 0x001fe4000001ff00 */
[----:B-1----:R-:W-:Y:S02]  /*96f0*/  CS2R R24, SRZ ;  /* 0x0000000000187805 */ /* 0x002fe4000001ff00 */
[----:B------:R-:W-:Y:S02]  /*9700*/  CS2R R26, SRZ ;  /* 0x00000000001a7805 */ /* 0x000fe4000001ff00 */
[----:B------:R-:W-:Y:S02]  /*9710*/  CS2R R28, SRZ ;  /* 0x00000000001c7805 */ /* 0x000fe4000001ff00 */
[----:B------:R-:W-:Y:S02]  /*9720*/  CS2R R30, SRZ ;  /* 0x00000000001e7805 */ /* 0x000fe4000001ff00 */
[----:B------:R-:W-:-:S02]  /*9730*/  CS2R R32, SRZ ;  /* 0x0000000000207805 */ /* 0x000fc4000001ff00 */
[----:B------:R-:W-:Y:S01]  /*9740*/  CS2R R34, SRZ ;  /* 0x0000000000227805 */ /* 0x000fe2000001ff00 */
[----:B------:R-:W-:Y:S06]  /*9750*/  @P0 BRA `(.L_x_10484) ;  /* 0x0000000000980947 */ /* 0x000fec0003800000 */
[----:B------:R-:W-:Y:S01]  /*9760*/  ULDC UR4, c[0x0][0x3f4] ;  /* 0x0000fd0000047ab9 */ /* 0x000fe20000000800 */
[C---:B------:R-:W-:Y:S01]  /*9770*/  VIADD R4, R16.reuse, 0x10 ;  /* 0x0000001010047836 */ /* 0x040fe20000000000 */
[C---:B------:R-:W-:Y:S01]  /*9780*/  ISETP.GE.AND P2, PT, R16.reuse, UR4, PT ;  /* 0x0000000410007c0c */ /* 0x040fe2000bf46270 */
[----:B------:R-:W-:Y:S01]  /*9790*/  VIADD R5, R16, 0x20 ;  /* 0x0000002010057836 */ /* 0x000fe20000000000 */
[----:B------:R-:W-:Y:S02]  /*97a0*/  CS2R R28, SRZ ;  /* 0x00000000001c7805 */ /* 0x000fe4000001ff00 */
[----:B------:R-:W-:Y:S02]  /*97b0*/  CS2R R30, SRZ ;  /* 0x00000000001e7805 */ /* 0x000fe4000001ff00 */
[----:B------:R-:W-:Y:S01]  /*97c0*/  ISETP.GE.AND P3, PT, R4, UR4, PT ;  /* 0x0000000404007c0c */ /* 0x000fe2000bf66270 */
[----:B---3--:R-:W-:Y:S01]  /*97d0*/  IMAD.MOV.U32 R4, RZ, RZ, R0 ;  /* 0x000000ffff047224 */ /* 0x008fe200078e0000 */
[----:B------:R-:W-:Y:S01]  /*97e0*/  ISETP.GE.AND P4, PT, R5, UR4, PT ;  /* 0x0000000405007c0c */ /* 0x000fe2000bf86270 */
[----:B--2---:R-:W-:Y:S01]  /*97f0*/  IMAD.MOV.U32 R5, RZ, RZ, R3 ;  /* 0x000000ffff057224 */ /* 0x004fe200078e0003 */
[----:B------:R-:W-:-:S02]  /*9800*/  CS2R R8, SRZ ;  /* 0x0000000000087805 */ /* 0x000fc4000001ff00 */
[----:B------:R-:W-:Y:S02]  /*9810*/  CS2R R10, SRZ ;  /* 0x00000000000a7805 */ /* 0x000fe4000001ff00 */
[----:B------:R-:W-:Y:S02]  /*9820*/  CS2R R32, SRZ ;  /* 0x0000000000207805 */ /* 0x000fe4000001ff00 */
[----:B------:R-:W-:Y:S01]  /*9830*/  CS2R R34, SRZ ;  /* 0x0000000000227805 */ /* 0x000fe2000001ff00 */
[----:B------:R-:W-:Y:S02]  /*9840*/  @!P2 IMAD.SHL.U32 R37, R16, 0x2, RZ ;  /* 0x000000021025a824 */ /* 0x000fe400078e00ff */
[----:B------:R-:W-:-:S03]  /*9850*/  @!P3 IMAD.SHL.U32 R49, R148, 0x8, RZ ;  /* 0x000000089431b824 */ /* 0x000fc600078e00ff */
[-C--:B------:R-:W-:Y:S01]  /*9860*/  @!P2 IADD3 R38, P0, R0, R37.reuse, RZ ;  /* 0x000000250026a210 */ /* 0x080fe20007f1e0ff */
[----:B------:R-:W-:Y:S01]  /*9870*/  @!P4 IMAD.SHL.U32 R41, R149, 0x8, RZ ;  /* 0x000000089529c824 */ /* 0x000fe200078e00ff */
[----:B------:R-:W-:Y:S01]  /*9880*/  @!P2 IADD3 R36, P1, R20, R37, RZ ;  /* 0x000000251424a210 */ /* 0x000fe20007f3e0ff */
[----:B------:R-:W-:Y:S01]  /*9890*/  @!P3 IMAD.WIDE R42, R49, 0x2, R4 ;  /* 0x00000002312ab825 */ /* 0x000fe200078e0204 */
[----:B------:R-:W-:Y:S02]  /*98a0*/  @!P2 SHF.L.U64.HI R0, R16, 0x1, R17 ;  /* 0x000000011000a819 */ /* 0x000fe40000010211 */
[----:B------:R-:W-:Y:S02]  /*98b0*/  CS2R R12, SRZ ;  /* 0x00000000000c7805 */ /* 0x000fe4000001ff00 */
[----:B------:R-:W-:Y:S01]  /*98c0*/  CS2R R14, SRZ ;  /* 0x00000000000e7805 */ /* 0x000fe2000001ff00 */
[----:B------:R-:W-:Y:S01]  /*98d0*/  @!P4 IMAD.WIDE R46, R41, 0x2, R4 ;  /* 0x00000002292ec825 */ /* 0x000fe200078e0204 */
[----:B------:R-:W-:-:S02]  /*98e0*/  CS2R R24, SRZ ;  /* 0x0000000000187805 */ /* 0x000fc4000001ff00 */
[----:B------:R-:W-:Y:S02]  /*98f0*/  CS2R R26, SRZ ;  /* 0x00000000001a7805 */ /* 0x000fe4000001ff00 */
[----:B------:R-:W-:Y:S02]  /*9900*/  CS2R R4, SRZ ;  /* 0x0000000000047805 */ /* 0x000fe4000001ff00 */
[----:B------:R-:W-:Y:S01]  /*9910*/  CS2R R6, SRZ ;  /* 0x0000000000067805 */ /* 0x000fe2000001ff00 */
[--C-:B----4-:R-:W-:Y:S01]  /*9920*/  @!P3 IMAD.WIDE R48, R49, 0x2, R20.reuse ;  /* 0x000000023130b825 */ /* 0x110fe200078e0214 */
        /* <DEDUP_REMOVED lines=9> */
.L_x_10484:
[----:B------:R-:W-:Y:S05]  /*99c0*/  BSYNC B1 ;  /* 0x0000000000017941 */ /* 0x000fea0003800000 */
.L_x_10483:
[----:B------:R-:W-:Y:S01]  /*99d0*/  ULEA.HI UR4, UR37, UR37, URZ, 0x1 ;  /* 0x0000002525047291 */ /* 0x000fe2000f8f083f */
[----:B--2--5:R-:W-:Y:S01]  /*99e0*/  IMAD.MOV.U32 R3, RZ, RZ, R5 ;  /* 0x000000ffff037224 */ /* 0x024fe200078e0005 */
[----:B------:R-:W-:Y:S01]  /*99f0*/  VIMNMX R45, R45, 0xc0, PT ;  /* 0x000000c02d2d7848 */ /* 0x000fe20003fe0100 */
[----:B------:R-:W-:Y:S01]  /*9a00*/  IMAD.MOV.U32 R20, RZ, RZ, R6 ;  /* 0x000000ffff147224 */ /* 0x000fe200078e0006 */
[----:B------:R-:W-:Y:S01]  /*9a10*/  ULOP3.LUT UR4, UR4, 0xfffffffe, URZ, 0xc0, !UPT ;  /* 0xfffffffe04047892 */ /* 0x000fe2000f8ec03f */
[----:B---3--:R-:W-:Y:S01]  /*9a20*/  IMAD.MOV.U32 R0, RZ, RZ, R4 ;  /* 0x000000ffff007224 */ /* 0x008fe200078e0004 */
        /* <DEDUP_REMOVED lines=12> */
[----:B0-----:R-:W-:Y:S01]  /*9af0*/  IMAD.MOV.U32 R36, RZ, RZ, R13 ;  /* 0x000000ffff247224 */ /* 0x001fe200078e000d */
        /* <DEDUP_REMOVED lines=36> */
.L_x_10682:
[----:B------:R-:W-:Y:S05]  /*9d40*/  BSYNC B1 ;  /* 0x0000000000017941 */ /* 0x000fea0003800000 */
.L_x_10485:
[----:B------:R-:W-:Y:S02]  /*9d50*/  PRMT R48, R36, 0x7610, R48 ;  /* 0x0000761024307816 */ /* 0x000fe40000000030 */
[----:B------:R-:W-:Y:S01]  /*9d60*/  PRMT R49, R37, 0x7610, R49 ;  /* 0x0000761025317816 */ /* 0x000fe20000000031 */
[----:B------:R-:W-:Y:S06]  /*9d70*/  @P1 BRA `(.L_x_10471) ;  /* 0x00000014001c1947 */ /* 0x000fec0003800000 */
[----:B0-----:R-:W0:Y:S01]  /*9d80*/  LDC R3, c[0x0][0x3f4] ;  /* 0x0000fd00ff037b82 */ /* 0x001e220000000800 */
[C---:B------:R-:W-:Y:S01]  /*9d90*/  VIADD R36, R16.reuse, 0x10 ;  /* 0x0000001010247836 */ /* 0x040fe20000000000 */
[----:B------:R-:W-:Y:S01]  /*9da0*/  BSSY B1, `(.L_x_10487) ;  /* 0x0000072000017945 */ /* 0x000fe20003800000 */
[C---:B------:R-:W-:Y:S01]  /*9db0*/  VIADD R38, R16.reuse, 0x20 ;  /* 0x0000002010267836 */ /* 0x040fe20000000000 */
[-C--:B0-----:R-:W-:Y:S02]  /*9dc0*/  ISETP.GE.AND P0, PT, R16, R3.reuse, PT ;  /* 0x000000031000720c */ /* 0x081fe40003f06270 */
[-C--:B------:R-:W-:Y:S02]  /*9dd0*/  ISETP.GE.AND P1, PT, R36, R3.reuse, PT ;  /* 0x000000032400720c */ /* 0x080fe40003f26270 */
[----:B------:R-:W-:-:S09]  /*9de0*/  ISETP.GE.AND P2, PT, R38, R3, PT ;  /* 0x000000032600720c */ /* 0x000fd20003f46270 */
[----:B------:R-:W-:Y:S05]  /*9df0*/  @P0 BRA `(.L_x_10488) ;  /* 0x0000000400b00947 */ /* 0x000fea0003800000 */
[----:B------:R-:W2:Y:S01]  /*9e00*/  LDL R73, [R1+0x80] ;  /* 0x0000800001497983 */ /* 0x000ea20000100800 */
[----:B------:R-:W0:Y:S02]  /*9e10*/  S2R R39, SR_TID.X ;  /* 0x0000000000277919 */ /* 0x000e240000002100 */
[----:B0-----:R-:W-:-:S05]  /*9e20*/  VIADD R40, R39, 0xffffff80 ;  /* 0xffffff8027287836 */ /* 0x001fca0000000000 */
[----:B------:R-:W-:-:S04]  /*9e30*/  LEA.HI R39, R40, R40, RZ, 0x1 ;  /* 0x0000002828277211 */ /* 0x000fc800078f08ff */
[----:B------:R-:W-:-:S05]  /*9e40*/  LOP3.LUT R39, R39, 0xfffffffe, RZ, 0xc0, !PT ;  /* 0xfffffffe27277812 */ /* 0x000fca00078ec0ff */
[----:B------:R-:W-:-:S05]  /*9e50*/  IMAD.IADD R39, R40, 0x1, -R39 ;  /* 0x0000000128277824 */ /* 0x000fca00078e0a27 */
[----:B------:R-:W-:-:S04]  /*9e60*/  LEA.HI R36, R3, R39, RZ, 0x1d ;  /* 0x0000002703247211 */ /* 0x000fc800078fe8ff */
        /* <DEDUP_REMOVED lines=8> */
[----:B------:R-:W-:-:S05]  /*9ef0*/  IMAD R50, R41, 0x2, R2 ;  /* 0x0000000229327824 */ /* 0x000fca00078e0202 */
[----:B------:R-:W0:Y:S01]  /*9f00*/  LDS.128 R40, [R50+0xc400] ;  /* 0x00c4000032287984 */ /* 0x000e220000000c00 */
[----:B------:R-:W-:Y:S02]  /*9f10*/  SHF.R.U64 R67, R4, 0x10, R5 ;  /* 0x0000001004437819 */ /* 0x000fe40000001205 */
[----:B------:R-:W-:Y:S02]  /*9f20*/  SHF.R.U64 R60, R24, 0x10, R25 ;  /* 0x00000010183c7819 */ /* 0x000fe40000001219 */
[----:B------:R-:W-:Y:S02]  /*9f30*/  PRMT R67, R61, 0x5410, R67 ;  /* 0x000054103d437816 */ /* 0x000fe40000000043 */
[----:B------:R-:W-:Y:S02]  /*9f40*/  SHF.R.U32.HI R69, RZ, 0x10, R5 ;  /* 0x00000010ff457819 */ /* 0x000fe40000011605 */
[--C-:B------:R-:W-:Y:S02]  /*9f50*/  SHF.R.U64 R24, R26, 0x10, R27.reuse ;  /* 0x000000101a187819 */ /* 0x100fe4000000121b */
[----:B------:R-:W-:Y:S01]  /*9f60*/  PRMT R60, R0, 0x5432, R60 ;  /* 0x00005432003c7816 */ /* 0x000fe2000000003c */
[----:B------:R-:W-:Y:S01]  /*9f70*/  IMAD.U32 R70, R67, 0x10000, RZ ;  /* 0x0001000043467824 */ /* 0x000fe200078e00ff */
[----:B------:R-:W-:-:S02]  /*9f80*/  SHF.R.U32.HI R26, RZ, 0x10, R27 ;  /* 0x00000010ff1a7819 */ /* 0x000fc4000001161b */
[----:B------:R-:W-:Y:S02]  /*9f90*/  SHF.R.U32.HI R59, RZ, 0x10, R25 ;  /* 0x00000010ff3b7819 */ /* 0x000fe40000011619 */
[----:B------:R-:W-:Y:S02]  /*9fa0*/  SHF.R.U32.HI R5, RZ, 0x10, R7 ;  /* 0x00000010ff057819 */ /* 0x000fe40000011607 */
[----:B------:R-:W-:Y:S02]  /*9fb0*/  PRMT R69, R62, 0x5410, R69 ;  /* 0x000054103e457816 */ /* 0x000fe40000000045 */
[----:B------:R-:W-:Y:S02]  /*9fc0*/  SHF.R.U64 R25, R6, 0x10, R7 ;  /* 0x0000001006197819 */ /* 0x000fe40000001207 */
[----:B------:R-:W-:Y:S02]  /*9fd0*/  PRMT R59, R65, 0x5410, R59 ;  /* 0x00005410413b7816 */ /* 0x000fe4000000003b */
[----:B------:R-:W-:Y:S01]  /*9fe0*/  PRMT R5, R64, 0x5410, R5 ;  /* 0x0000541040057816 */ /* 0x000fe20000000005 */
[----:B------:R-:W-:Y:S01]  /*9ff0*/  IMAD.U32 R72, R69, 0x10000, RZ ;  /* 0x0001000045487824 */ /* 0x000fe200078e00ff */
[----:B------:R-:W-:-:S02]  /*a000*/  PRMT R4, R21, 0x5432, R26 ;  /* 0x0000543215047816 */ /* 0x000fc4000000001a */
[----:B------:R-:W-:Y:S01]  /*a010*/  PRMT R25, R63, 0x5410, R25 ;  /* 0x000054103f197816 */ /* 0x000fe20000000019 */
[----:B0-----:R-:W-:-:S04]  /*a020*/  IMAD.U32 R27, R40, 0x10000, RZ ;  /* 0x00010000281b7824 */ /* 0x001fc800078e00ff */
[----:B------:R-:W-:Y:S01]  /*a030*/  FMUL.FTZ R68, R27, R70 ;  /* 0x000000461b447220 */ /* 0x000fe20000410000 */
[----:B------:R-:W-:Y:S01]  /*a040*/  LOP3.LUT R65, R40, 0xffff0000, RZ, 0xc0, !PT ;  /* 0xffff000028417812 */ /* 0x000fe200078ec0ff */
[C---:B------:R-:W-:Y:S01]  /*a050*/  IMAD.U32 R66, R42.reuse, 0x10000, RZ ;  /* 0x000100002a427824 */ /* 0x040fe200078e00ff */
[----:B------:R-:W-:Y:S01]  /*a060*/  LOP3.LUT R26, R42, 0xffff0000, RZ, 0xc0, !PT ;  /* 0xffff00002a1a7812 */ /* 0x000fe200078ec0ff */
[C---:B------:R-:W-:Y:S01]  /*a070*/  IMAD.U32 R40, R43.reuse, 0x10000, RZ ;  /* 0x000100002b287824 */ /* 0x040fe200078e00ff */
[----:B------:R-:W-:Y:S01]  /*a080*/  LOP3.LUT R42, R43, 0xffff0000, RZ, 0xc0, !PT ;  /* 0xffff00002b2a7812 */ /* 0x000fe200078ec0ff */
[----:B------:R-:W-:Y:S02]  /*a090*/  IMAD.U32 R43, R4, 0x10000, RZ ;  /* 0x00010000042b7824 */ /* 0x000fe400078e00ff */
[----:B------:R-:W-:Y:S01]  /*a0a0*/  IMAD.U32 R71, R5, 0x10000, RZ ;  /* 0x0001000005477824 */ /* 0x000fe200078e00ff */
[----:B------:R-:W-:Y:S02]  /*a0b0*/  LOP3.LUT R67, R67, 0xffff0000, RZ, 0xc0, !PT ;  /* 0xffff000043437812 */ /* 0x000fe400078ec0ff */
[----:B------:R-:W-:Y:S01]  /*a0c0*/  PRMT R24, R20, 0x5432, R24 ;  /* 0x0000543214187816 */ /* 0x000fe20000000018 */
[----:B--2---:R-:W0:Y:S02]  /*a0d0*/  LDS.128 R36, [R73] ;  /* 0x0000000049247984 */ /* 0x004e240000000c00 */
[C---:B0-----:R-:W-:Y:S01]  /*a0e0*/  IMAD.U32 R61, R36.reuse, 0x10000, RZ ;  /* 0x00010000243d7824 */ /* 0x041fe200078e00ff */
[----:B------:R-:W-:Y:S01]  /*a0f0*/  LOP3.LUT R62, R36, 0xffff0000, RZ, 0xc0, !PT ;  /* 0xffff0000243e7812 */ /* 0x000fe200078ec0ff */
[----:B------:R-:W-:Y:S01]  /*a100*/  IMAD.U32 R36, R60, 0x10000, RZ ;  /* 0x000100003c247824 */ /* 0x000fe200078e00ff */
[C---:B------:R-:W-:Y:S01]  /*a110*/  LOP3.LUT R6, R38.reuse, 0xffff0000, RZ, 0xc0, !PT ;  /* 0xffff000026067812 */ /* 0x040fe200078ec0ff */
[----:B------:R-:W-:Y:S01]  /*a120*/  IMAD.U32 R7, R38, 0x10000, RZ ;  /* 0x0001000026077824 */ /* 0x000fe200078e00ff */
[C---:B------:R-:W-:Y:S01]  /*a130*/  LOP3.LUT R38, R39.reuse, 0xffff0000, RZ, 0xc0, !PT ;  /* 0xffff000027267812 */ /* 0x040fe200078ec0ff */
[----:B------:R-:W-:-:S02]  /*a140*/  IMAD.U32 R64, R39, 0x10000, RZ ;  /* 0x0001000027407824 */ /* 0x000fc400078e00ff */
[-C--:B------:R-:W-:Y:S01]  /*a150*/  FMUL.FTZ R74, R27, R36.reuse ;  /* 0x000000241b4a7220 */ /* 0x080fe20000410000 */
[----:B------:R-:W-:Y:S02]  /*a160*/  IMAD.U32 R39, R41, 0x10000, RZ ;  /* 0x0001000029277824 */ /* 0x000fe400078e00ff */
[----:B------:R-:W-:Y:S01]  /*a170*/  FFMA.FTZ R27, R61, R36, -R68 ;  /* 0x000000243d1b7223 */ /* 0x000fe20000010844 */
[----:B------:R-:W-:Y:S02]  /*a180*/  IMAD.U32 R68, R59, 0x10000, RZ ;  /* 0x000100003b447824 */ /* 0x000fe400078e00ff */
[----:B------:R-:W-:Y:S02]  /*a190*/  IMAD.U32 R63, R37, 0x10000, RZ ;  /* 0x00010000253f7824 */ /* 0x000fe400078e00ff */
[----:B------:R-:W-:Y:S01]  /*a1a0*/  FMUL.FTZ R76, R39, R72 ;  /* 0x00000048274c7220 */ /* 0x000fe20000410000 */
[----:B------:R-:W-:Y:S01]  /*a1b0*/  FFMA.FTZ R36, R61, R70, R74 ;  /* 0x000000463d247223 */ /* 0x000fe2000001004a */
[----:B------:R-:W-:-:S02]  /*a1c0*/  FMUL.FTZ R70, R39, R68 ;  /* 0x0000004427467220 */ /* 0x000fc40000410000 */
[----:B------:R-:W-:Y:S01]  /*a1d0*/  FFMA.FTZ R39, R63, R68, -R76 ;  /* 0x000000443f277223 */ /* 0x000fe2000001084c */
[C---:B------:R-:W-:Y:S01]  /*a1e0*/  FMUL.FTZ R68, R40.reuse, R43 ;  /* 0x0000002b28447220 */ /* 0x040fe20000410000 */
[-C--:B------:R-:W-:Y:S01]  /*a1f0*/  FMUL.FTZ R61, R40, R71.reuse ;  /* 0x00000047283d7220 */ /* 0x080fe20000410000 */
[----:B------:R-:W-:Y:S02]  /*a200*/  LOP3.LUT R41, R41, 0xffff0000, RZ, 0xc0, !PT ;  /* 0xffff000029297812 */ /* 0x000fe400078ec0ff */
[C---:B------:R-:W-:Y:S01]  /*a210*/  FFMA.FTZ R71, R64.reuse, R71, R68 ;  /* 0x0000004740477223 */ /* 0x040fe20000010044 */
[----:B------:R-:W-:Y:S01]  /*a220*/  FFMA.FTZ R40, R64, R43, -R61 ;  /* 0x0000002b40287223 */ /* 0x000fe2000001083d */
[----:B------:R-:W-:Y:S02]  /*a230*/  LOP3.LUT R60, R60, 0xffff0000, RZ, 0xc0, !PT ;  /* 0xffff00003c3c7812 */ /* 0x000fe400078ec0ff */
[----:B------:R-:W-:Y:S01]  /*a240*/  LOP3.LUT R68, R69, 0xffff0000, RZ, 0xc0, !PT ;  /* 0xffff000045447812 */ /* 0x000fe200078ec0ff */
[----:B------:R-:W-:Y:S01]  /*a250*/  FMUL.FTZ R43, R65, R67 ;  /* 0x00000043412b7220 */ /* 0x000fe20000410000 */
[----:B------:R-:W-:Y:S01]  /*a260*/  LOP3.LUT R64, R59, 0xffff0000, RZ, 0xc0, !PT ;  /* 0xffff00003b407812 */ /* 0x000fe200078ec0ff */
[----:B------:R-:W-:Y:S01]  /*a270*/  FFMA.FTZ R70, R63, R72, R70 ;  /* 0x000000483f467223 */ /* 0x000fe20000010046 */
[----:B------:R-:W-:Y:S01]  /*a280*/  LOP3.LUT R37, R37, 0xffff0000, RZ, 0xc0, !PT ;  /* 0xffff000025257812 */ /* 0x000fe200078ec0ff */
[----:B------:R-:W-:Y:S01]  /*a290*/  FMUL.FTZ R65, R65, R60 ;  /* 0x0000003c41417220 */ /* 0x000fe20000410000 */
[----:B------:R-:W-:Y:S01]  /*a2a0*/  FMUL.FTZ R72, R41, R68 ;  /* 0x0000004429487220 */ /* 0x000fe20000410000 */
[----:B------:R-:W-:Y:S01]  /*a2b0*/  FFMA.FTZ R60, R62, R60, -R43 ;  /* 0x0000003c3e3c7223 */ /* 0x000fe2000001082b */
[----:B------:R-:W-:-:S02]  /*a2c0*/  IMAD.U32 R59, R25, 0x10000, RZ ;  /* 0x00010000193b7824 */ /* 0x000fc400078e00ff */
[-C--:B------:R-:W-:Y:S01]  /*a2d0*/  FMUL.FTZ R41, R41, R64.reuse ;  /* 0x0000004029297220 */ /* 0x080fe20000410000 */
[----:B------:R-:W-:Y:S02]  /*a2e0*/  IMAD.U32 R43, R24, 0x10000, RZ ;  /* 0x00010000182b7824 */ /* 0x000fe400078e00ff */
[----:B------:R-:W-:Y:S01]  /*a2f0*/  FFMA.FTZ R65, R62, R67, R65 ;  /* 0x000000433e417223 */ /* 0x000fe20000010041 */
[C---:B------:R-:W-:Y:S01]  /*a300*/  FMUL.FTZ R62, R66.reuse, R59 ;  /* 0x0000003b423e7220 */ /* 0x040fe20000410000 */
[C---:B------:R-:W-:Y:S01]  /*a310*/  FFMA.FTZ R72, R37.reuse, R64, -R72 ;  /* 0x0000004025487223 */ /* 0x040fe20000010848 */
[----:B------:R-:W-:Y:S01]  /*a320*/  FFMA.FTZ R61, R37, R68, R41 ;  /* 0x00000044253d7223 */ /* 0x000fe20000010029 */
[----:B------:R-:W-:Y:S01]  /*a330*/  FMUL.FTZ R66, R66, R43 ;  /* 0x0000002b42427220 */ /* 0x000fe20000410000 */
[----:B------:R-:W-:Y:S02]  /*a340*/  LOP3.LUT R37, R25, 0xffff0000, RZ, 0xc0, !PT ;  /* 0xffff000019257812 */ /* 0x000fe400078ec0ff */
[----:B------:R-:W-:-:S02]  /*a350*/  LOP3.LUT R41, R5, 0xffff0000, RZ, 0xc0, !PT ;  /* 0xffff000005297812 */ /* 0x000fc400078ec0ff */
[----:B------:R-:W-:Y:S02]  /*a360*/  LOP3.LUT R25, R24, 0xffff0000, RZ, 0xc0, !PT ;  /* 0xffff000018197812 */ /* 0x000fe400078ec0ff */
[----:B------:R-:W-:Y:S01]  /*a370*/  LOP3.LUT R5, R4, 0xffff0000, RZ, 0xc0, !PT ;  /* 0xffff000004057812 */ /* 0x000fe200078ec0ff */
[C---:B------:R-:W-:Y:S01]  /*a380*/  FFMA.FTZ R62, R7.reuse, R43, -R62 ;  /* 0x0000002b073e7223 */ /* 0x040fe2000001083e */
        /* <DEDUP_REMOVED lines=19> */
.L_x_10488:
[----:B------:R-:W-:Y:S05]  /*a4c0*/  BSYNC B1 ;  /* 0x0000000000017941 */ /* 0x000fea0003800000 */
.L_x_10487:
[----:B------:R-:W-:Y:S04]  /*a4d0*/  BSSY B1, `(.L_x_10489) ;  /* 0x0000069000017945 */ /* 0x000fe80003800000 */
[----:B------:R-:W-:Y:S05]  /*a4e0*/  @P1 BRA `(.L_x_10490) ;  /* 0x00000004009c1947 */ /* 0x000fea0003800000 */
[----:B------:R-:W2:Y:S01]  /*a4f0*/  LDL R59, [R1+0x7c] ;  /* 0x00007c00013b7983 */ /* 0x000ea20000100800 */
[----:B0-----:R-:W-:Y:S02]  /*a500*/  LEA.HI R4, R3, R148, RZ, 0x1d ;  /* 0x0000009403047211 */ /* 0x001fe400078fe8ff */
[----:B------:R-:W-:Y:S02]  /*a510*/  SHF.R.U64 R37, R28, 0x10, R29 ;  /* 0x000000101c257819 */ /* 0x000fe4000000121d */
[----:B------:R-:W-:Y:S02]  /*a520*/  SHF.R.S32.HI R5, RZ, 0x1f, R4 ;  /* 0x0000001fff057819 */ /* 0x000fe40000011404 */
[--C-:B------:R-:W-:Y:S02]  /*a530*/  SHF.R.U64 R28, R8, 0x10, R9.reuse ;  /* 0x00000010081c7819 */ /* 0x100fe40000001209 */
[----:B------:R-:W-:Y:S01]  /*a540*/  LEA.HI R5, R5, R4, RZ, 0x2 ;  /* 0x0000000405057211 */ /* 0x000fe200078f10ff */
[----:B------:R-:W-:Y:S01]  /*a550*/  IMAD.SHL.U32 R4, R4, 0x8, RZ ;  /* 0x0000000804047824 */ /* 0x000fe200078e00ff */
[----:B------:R-:W-:-:S02]  /*a560*/  SHF.R.U32.HI R9, RZ, 0x10, R9 ;  /* 0x00000010ff097819 */ /* 0x000fc40000011609 */
[----:B------:R-:W-:Y:S02]  /*a570*/  SHF.R.S32.HI R6, RZ, 0x2, R5 ;  /* 0x00000002ff067819 */ /* 0x000fe40000011405 */
[----:B------:R-:W-:Y:S02]  /*a580*/  LOP3.LUT R5, R143, 0x18, R4, 0xf8, !PT ;  /* 0x000000188f057812 */ /* 0x000fe400078ef804 */
[----:B------:R-:W-:Y:S01]  /*a590*/  PRMT R56, R56, 0x5410, R37 ;  /* 0x0000541038387816 */ /* 0x000fe20000000025 */
[----:B------:R-:W-:Y:S01]  /*a5a0*/  IMAD R6, R6, 0x1800, R145 ;  /* 0x0000180006067824 */ /* 0x000fe200078e0291 */
[----:B------:R-:W-:Y:S02]  /*a5b0*/  LOP3.LUT R5, R5, R144, RZ, 0x3c, !PT ;  /* 0x0000009005057212 */ /* 0x000fe400078e3cff */
[----:B------:R-:W-:Y:S01]  /*a5c0*/  PRMT R51, R51, 0x5410, R28 ;  /* 0x0000541033337816 */ /* 0x000fe2000000001c */
[----:B------:R-:W-:Y:S01]  /*a5d0*/  IMAD.U32 R37, R56, 0x10000, RZ ;  /* 0x0001000038257824 */ /* 0x000fe200078e00ff */
[----:B------:R-:W-:Y:S01]  /*a5e0*/  SHF.R.U32.HI R38, RZ, 0x10, R29 ;  /* 0x00000010ff267819 */ /* 0x000fe2000001161d */
[----:B------:R-:W-:Y:S01]  /*a5f0*/  IMAD.IADD R25, R6, 0x1, R5 ;  /* 0x0000000106197824 */ /* 0x000fe200078e0205 */
[----:B------:R-:W-:Y:S01]  /*a600*/  SHF.R.U64 R29, R30, 0x10, R31 ;  /* 0x000000101e1d7819 */ /* 0x000fe2000000121f */
[----:B------:R-:W-:Y:S01]  /*a610*/  IMAD.U32 R39, R51, 0x10000, RZ ;  /* 0x0001000033277824 */ /* 0x000fe200078e00ff */
[----:B------:R-:W-:Y:S01]  /*a620*/  SHF.R.U64 R8, R10, 0x10, R11 ;  /* 0x000000100a087819 */ /* 0x000fe2000000120b */
[----:B------:R-:W-:Y:S01]  /*a630*/  IMAD R36, R25, 0x2, R2 ;  /* 0x0000000219247824 */ /* 0x000fe200078e0202 */
[----:B------:R-:W-:-:S02]  /*a640*/  PRMT R52, R52, 0x5410, R9 ;  /* 0x0000541034347816 */ /* 0x000fc40000000009 */
[----:B------:R-:W-:Y:S02]  /*a650*/  SHF.R.U32.HI R11, RZ, 0x10, R11 ;  /* 0x00000010ff0b7819 */ /* 0x000fe4000001160b */
[----:B------:R-:W0:Y:S01]  /*a660*/  LDS.128 R24, [R36+0xc400] ;  /* 0x00c4000024187984 */ /* 0x000e220000000c00 */
[----:B------:R-:W-:Y:S02]  /*a670*/  SHF.R.U32.HI R30, RZ, 0x10, R31 ;  /* 0x00000010ff1e7819 */ /* 0x000fe4000001161f */
[----:B------:R-:W-:Y:S01]  /*a680*/  PRMT R57, R57, 0x5410, R38 ;  /* 0x0000541039397816 */ /* 0x000fe20000000026 */
[----:B------:R-:W-:Y:S01]  /*a690*/  IMAD.U32 R38, R52, 0x10000, RZ ;  /* 0x0001000034267824 */ /* 0x000fe200078e00ff */
[----:B------:R-:W-:Y:S02]  /*a6a0*/  PRMT R58, R58, 0x5410, R29 ;  /* 0x000054103a3a7816 */ /* 0x000fe4000000001d */
[----:B------:R-:W-:Y:S02]  /*a6b0*/  PRMT R53, R53, 0x5410, R8 ;  /* 0x0000541035357816 */ /* 0x000fe40000000008 */
[----:B------:R-:W-:-:S02]  /*a6c0*/  PRMT R54, R54, 0x5410, R11 ;  /* 0x0000541036367816 */ /* 0x000fc4000000000b */
        /* <DEDUP_REMOVED lines=37> */
[----:B------:R-:W-:Y:S01]  /*a920*/  FMUL.FTZ R38, R25, R52 ;  /* 0x0000003419267220 */ /* 0x000fe20000410000 */
[----:B------:R-:W-:Y:S01]  /*a930*/  FFMA.FTZ R24, R4, R9, -R11 ;  /* 0x0000000904187223 */ /* 0x000fe2000001080b */
[----:B------:R-:W-:-:S02]  /*a940*/  IMAD.U32 R11, R53, 0x10000, RZ ;  /* 0x00010000350b7824 */ /* 0x000fc400078e00ff */
[-C--:B------:R-:W-:Y:S01]  /*a950*/  FMUL.FTZ R31, R25, R8.reuse ;  /* 0x00000008191f7220 */ /* 0x080fe20000410000 */
[----:B------:R-:W-:Y:S01]  /*a960*/  FFMA.FTZ R28, R4, R51, R29 ;  /* 0x00000033041c7223 */ /* 0x000fe2000001001d */
[----:B------:R-:W-:Y:S02]  /*a970*/  IMAD.U32 R10, R6, 0x10000, RZ ;  /* 0x00010000060a7824 */ /* 0x000fe400078e00ff */
[----:B------:R-:W-:Y:S01]  /*a980*/  FMUL.FTZ R29, R30, R11 ;  /* 0x0000000b1e1d7220 */ /* 0x000fe20000410000 */
[----:B------:R-:W-:Y:S02]  /*a990*/  IMAD.U32 R9, R58, 0x10000, RZ ;  /* 0x000100003a097824 */ /* 0x000fe400078e00ff */
[C---:B------:R-:W-:Y:S01]  /*a9a0*/  FFMA.FTZ R25, R5.reuse, R8, -R38 ;  /* 0x0000000805197223 */ /* 0x040fe20000010826 */
        /* <DEDUP_REMOVED lines=27> */
.L_x_10490:
[----:B------:R-:W-:Y:S05]  /*ab60*/  BSYNC B1 ;  /* 0x0000000000017941 */ /* 0x000fea0003800000 */
.L_x_10489:
        /* <DEDUP_REMOVED lines=8> */
[----:B------:R-:W-:-:S02]  /*abf0*/  SHF.R.U64 R27, R34, 0x10, R35 ;  /* 0x00000010221b7819 */ /* 0x000fc40000001223 */
[----:B------:R-:W-:Y:S02]  /*ac00*/  SHF.R.S32.HI R6, RZ, 0x2, R5 ;  /* 0x00000002ff067819 */ /* 0x000fe40000011405 */
[----:B------:R-:W-:Y:S02]  /*ac10*/  LOP3.LUT R3, R143, 0x18, R4, 0xf8, !PT ;  /* 0x000000188f037812 */ /* 0x000fe400078ef804 */
[----:B------:R-:W-:Y:S01]  /*ac20*/  SHF.R.U32.HI R13, RZ, 0x10, R13 ;  /* 0x00000010ff0d7819 */ /* 0x000fe2000001160d */
[----:B------:R-:W-:Y:S01]  /*ac30*/  IMAD R6, R6, 0x1800, R145 ;  /* 0x0000180006067824 */ /* 0x000fe200078e0291 */
[----:B------:R-:W-:Y:S02]  /*ac40*/  LOP3.LUT R3, R3, R144, RZ, 0x3c, !PT ;  /* 0x0000009003037212 */ /* 0x000fe400078e3cff */
[----:B------:R-:W-:Y:S02]  /*ac50*/  PRMT R26, R0, 0x5410, R25 ;  /* 0x00005410001a7816 */ /* 0x000fe40000000019 */
[----:B------:R-:W-:Y:S01]  /*ac60*/  SHF.R.U64 R30, R14, 0x10, R15 ;  /* 0x000000100e1e7819 */ /* 0x000fe2000000120f */
[----:B------:R-:W-:Y:S01]  /*ac70*/  IMAD.IADD R3, R6, 0x1, R3 ;  /* 0x0000000106037824 */ /* 0x000fe200078e0203 */
[----:B------:R-:W-:-:S02]  /*ac80*/  PRMT R46, R46, 0x5410, R29 ;  /* 0x000054102e2e7816 */ /* 0x000fc4000000001d */
[----:B------:R-:W-:Y:S01]  /*ac90*/  SHF.R.U32.HI R32, RZ, 0x10, R33 ;  /* 0x00000010ff207819 */ /* 0x000fe20000011621 */
[----:B------:R-:W-:Y:S01]  /*aca0*/  IMAD R3, R3, 0x2, R2 ;  /* 0x0000000203037824 */ /* 0x000fe200078e0202 */
[----:B------:R-:W-:Y:S01]  /*acb0*/  SHF.R.U32.HI R14, RZ, 0x10, R15 ;  /* 0x00000010ff0e7819 */ /* 0x000fe2000001160f */
[----:B------:R-:W-:Y:S01]  /*acc0*/  IMAD.U32 R25, R46, 0x10000, RZ ;  /* 0x000100002e197824 */ /* 0x000fe200078e00ff */
[----:B------:R-:W-:Y:S01]  /*acd0*/  PRMT R48, R48, 0x5410, R27 ;  /* 0x0000541030307816 */ /* 0x000fe2000000001b */
[----:B------:R-:W-:Y:S01]  /*ace0*/  IMAD.U32 R27, R26, 0x10000, RZ ;  /* 0x000100001a1b7824 */ /* 0x000fe200078e00ff */
[----:B------:R-:W0:Y:S01]  /*acf0*/  LDS.128 R8, [R3+0xc400] ;  /* 0x00c4000003087984 */ /* 0x000e220000000c00 */
[----:B------:R-:W-:Y:S02]  /*ad00*/  PRMT R28, R20, 0x5410, R13 ;  /* 0x00005410141c7816 */ /* 0x000fe4000000000d */
[----:B------:R-:W-:Y:S02]  /*ad10*/  PRMT R47, R47, 0x5410, R32 ;  /* 0x000054102f2f7816 */ /* 0x000fe40000000020 */
[----:B------:R-:W-:Y:S01]  /*ad20*/  SHF.R.U32.HI R34, RZ, 0x10, R35 ;  /* 0x00000010ff227819 */ /* 0x000fe20000011623 */
[----:B------:R-:W-:Y:S01]  /*ad30*/  IMAD.U32 R29, R28, 0x10000, RZ ;  /* 0x000100001c1d7824 */ /* 0x000fe200078e00ff */
[----:B------:R-:W-:-:S02]  /*ad40*/  PRMT R45, R45, 0x5410, R14 ;  /* 0x000054102d2d7816 */ /* 0x000fc4000000000e */
[----:B------:R-:W-:Y:S02]  /*ad50*/  PRMT R49, R49, 0x5410, R34 ;  /* 0x0000541031317816 */ /* 0x000fe40000000022 */
[----:B------:R-:W-:Y:S02]  /*ad60*/  PRMT R30, R21, 0x5410, R30 ;  /* 0x00005410151e7816 */ /* 0x000fe4000000001e */
        /* <DEDUP_REMOVED lines=8> */
[C---:B------:R-:W-:Y:S01]  /*adf0*/  FMUL.FTZ R35, R20.reuse, R29 ;  /* 0x0000001d14237220 */ /* 0x040fe20000410000 */
[C---:B------:R-:W-:Y:S01]  /*ae00*/  IMAD.U32 R24, R11.reuse, 0x10000, RZ ;  /* 0x000100000b187824 */ /* 0x040fe200078e00ff */
[----:B------:R-:W-:Y:S01]  /*ae10*/  LOP3.LUT R11, R11, 0xffff0000, RZ, 0xc0, !PT ;  /* 0xffff00000b0b7812 */ /* 0x000fe200078ec0ff */
[----:B------:R-:W-:Y:S01]  /*ae20*/  FMUL.FTZ R37, R20, R15 ;  /* 0x0000000f14257220 */ /* 0x000fe20000410000 */
[C---:B------:R-:W-:Y:S02]  /*ae30*/  IMAD.U32 R21, R10.reuse, 0x10000, RZ ;  /* 0x000100000a157824 */ /* 0x040fe400078e00ff */
        /* <DEDUP_REMOVED lines=21> */
[----:B------:R-:W-:-:S02]  /*af90*/  IMAD.U32 R12, R30, 0x10000, RZ ;  /* 0x000100001e0c7824 */ /* 0x000fc400078e00ff */
[----:B------:R-:W-:Y:S01]  /*afa0*/  FFMA.FTZ R31, R14, R31, R24 ;  /* 0x0000001f0e1f7223 */ /* 0x000fe20000010018 */
[-C--:B------:R-:W-:Y:S01]  /*afb0*/  FMUL.FTZ R29, R8, R15.reuse ;  /* 0x0000000f081d7220 */ /* 0x080fe20000410000 */
[----:B------:R-:W-:Y:S01]  /*afc0*/  FFMA.FTZ R25, R4, R15, -R25 ;  /* 0x0000000f04197223 */ /* 0x000fe20000010819 */
[----:B------:R-:W-:Y:S01]  /*afd0*/  FMUL.FTZ R9, R9, R0 ;  /* 0x0000000009097220 */ /* 0x000fe20000410000 */
[----:B------:R-:W-:Y:S02]  /*afe0*/  IMAD.U32 R13, R6, 0x10000, RZ ;  /* 0x00010000060d7824 */ /* 0x000fe400078e00ff */
[----:B------:R-:W-:Y:S01]  /*aff0*/  FFMA.FTZ R14, R4, R27, R29 ;  /* 0x0000001b040e7223 */ /* 0x000fe2000001001d */
[----:B------:R-:W-:Y:S02]  /*b000*/  IMAD.U32 R8, R48, 0x10000, RZ ;  /* 0x0001000030087824 */ /* 0x000fe400078e00ff */
[----:B------:R-:W-:Y:S01]  /*b010*/  FMUL.FTZ R4, R21, R12 ;  /* 0x0000000c15047220 */ /* 0x000fe20000410000 */
[C---:B------:R-:W-:Y:S01]  /*b020*/  FFMA.FTZ R28, R5.reuse, R28, R9 ;  /* 0x0000001c051c7223 */ /* 0x040fe20000010009 */
[----:B------:R-:W-:Y:S01]  /*b030*/  FFMA.FTZ R20, R5, R0, -R20 ;  /* 0x0000000005147223 */ /* 0x000fe20000010814 */
[-C--:B------:R-:W-:Y:S01]  /*b040*/  FMUL.FTZ R24, R21, R8.reuse ;  /* 0x0000000815187220 */ /* 0x080fe20000410000 */
[----:B------:R-:W-:Y:S01]  /*b050*/  FFMA.FTZ R15, R13, R8, -R4 ;  /* 0x000000080d0f7223 */ /* 0x000fe20000010804 */
[----:B------:R-:W-:-:S02]  /*b060*/  LOP3.LUT R9, R30, 0xffff0000, RZ, 0xc0, !PT ;  /* 0xffff00001e097812 */ /* 0x000fc400078ec0ff */
[----:B------:R-:W-:Y:S01]  /*b070*/  LOP3.LUT R5, R48, 0xffff0000, RZ, 0xc0, !PT ;  /* 0xffff000030057812 */ /* 0x000fe200078ec0ff */
[----:B------:R-:W-:Y:S01]  /*b080*/  FFMA.FTZ R24, R13, R12, R24 ;  /* 0x0000000c0d187223 */ /* 0x000fe20000010018 */
        /* <DEDUP_REMOVED lines=22> */
.L_x_10471:
[----:B------:R-:W-:Y:S05]  /*b1f0*/  BSYNC B0 ;  /* 0x0000000000007941 */ /* 0x000fea0003800000 */
.L_x_10464:
        /* <DEDUP_REMOVED lines=8> */
.L_x_10462:
[----:B01-3--:R-:W-:-:S05]  /*b280*/  IMAD.U32 R0, RZ, RZ, UR40 ;  /* 0x00000028ff007e24 */ /* 0x00bfca000f8e00ff */
[----:B------:R-:W-:-:S13]  /*b290*/  ISETP.NE.AND P0, PT, R0, 0x3, PT ;  /* 0x000000030000780c */ /* 0x000fda0003f05270 */
[----:B------:R-:W-:Y:S05]  /*b2a0*/  @!P0 BRA `(.L_x_10491) ;  /* 0x0000000000048947 */ /* 0x000fea0003800000 */
[----:B------:R-:W-:Y:S01]  /*b2b0*/  BPT.TRAP 0x1 ;  /* 0x000000040000795c */ /* 0x000fe20000300000 */
.L_x_10491:
[----:B------:R-:W-:Y:S01]  /*b2c0*/  IMAD R8, R139, 0x8, R2 ;  /* 0x000000088b087824 */ /* 0x000fe200078e0202 */
[----:B--2-4-:R-:W-:-:S04]  /*b2d0*/  SHF.L.U32 R3, R150, 0x1f, RZ ;  /* 0x0000001f96037819 */ /* 0x014fc800000006ff */
[----:B------:R0:W1:Y:S01]  /*b2e0*/  SYNCS.PHASECHK.TRANS64.TRYWAIT P1, [R8+URZ+0x2d830], R3 ;  /* 0x02d83003080075a7 */ /* 0x000062000802017f */
[----:B------:R-:W-:Y:S05]  /*b2f0*/  @!P0 BRA `(.L_x_10492) ;  /* 0x0000000000048947 */ /* 0x000fea0003800000 */
[----:B------:R-:W-:Y:S01]  /*b300*/  BPT.TRAP 0x1 ;  /* 0x000000040000795c */ /* 0x000fe20000300000 */
.L_x_10492:
[----:B------:R-:W-:Y:S02]  /*b310*/  VIADD R0, R2, 0x15400 ;  /* 0x0001540002007836 */ /* 0x000fe40000000000 */
[----:B------:R-:W-:-:S03]  /*b320*/  IMAD R44, R44, 0x1000, R2 ;  /* 0x000010002c2c7824 */ /* 0x000fc600078e0202 */
[----:B------:R-:W-:Y:S01]  /*b330*/  SHF.R.U32.HI R0, RZ, 0x4, R0 ;  /* 0x00000004ff007819 */ /* 0x000fe20000011600 */
[----:B------:R-:W-:-:S03]  /*b340*/  VIADD R44, R44, 0xc400 ;  /* 0x0000c4002c2c7836 */ /* 0x000fc60000000000 */
[----:B------:R-:W-:Y:S02]  /*b350*/  LOP3.LUT R0, R0, 0x3fff, RZ, 0xc0, !PT ;  /* 0x00003fff00007812 */ /* 0x000fe400078ec0ff */
[----:B------:R-:W-:Y:S02]  /*b360*/  SHF.R.U32.HI R44, RZ, 0x4, R44 ;  /* 0x00000004ff2c7819 */ /* 0x000fe4000001162c */
[----:B------:R-:W-:Y:S02]  /*b370*/  LOP3.LUT R0, R0, 0x10000, RZ, 0xfc, !PT ;  /* 0x0001000000007812 */ /* 0x000fe400078efcff */
[----:B------:R-:W-:-:S03]  /*b380*/  LOP3.LUT R44, R44, 0x3fff, RZ, 0xc0, !PT ;  /* 0x00003fff2c2c7812 */ /* 0x000fc600078ec0ff */
[----:B------:R2:W-:Y:S01]  /*b390*/  STL [R1+0x3c], R0 ;  /* 0x00003c0001007387 */ /* 0x0005e20000100800 */
[----:B-1----:R-:W-:Y:S05]  /*b3a0*/  @P1 BRA `(.L_x_10493) ;  /* 0x0000000000081947 */ /* 0x002fea0003800000 */
[----:B------:R-:W1:Y:S02]  /*b3b0*/  SYNCS.PHASECHK.TRANS64.TRYWAIT P1, [R8+URZ+0x2d830], R3 ;  /* 0x02d83003080075a7 */ /* 0x000e64000802017f */
[----:B-1----:R-:W-:Y:S05]  /*b3c0*/  @!P1 BRA `(.L_x_10494) ;  /* 0x000000e4007c9947 */ /* 0x002fea0003800000 */
.L_x_10493:
[----:B--2---:R-:W2:Y:S01]  /*b3d0*/  LDL R0, [R1+0x3c] ;  /* 0x00003c0001007983 */ /* 0x004ea20000100800 */
[----:B------:R-:W-:Y:S01]  /*b3e0*/  IMAD.MOV.U32 R5, RZ, RZ, -0x7fffffe0 ;  /* 0x80000020ff057424 */ /* 0x000fe200078e00ff */
[----:B------:R-:W-:Y:S01]  /*b3f0*/  LOP3.LUT R146, R44, 0x10000, RZ, 0xfc, !PT ;  /* 0x000100002c927812 */ /* 0x000fe200078efcff */
[----:B------:R-:W-:Y:S01]  /*b400*/  IMAD.MOV.U32 R147, RZ, RZ, -0x7fffffe0 ;  /* 0x80000020ff937424 */ /* 0x000fe200078e00ff */
[----:B------:R-:W-:Y:S05]  /*b410*/  WARPSYNC.ALL ;  /* 0x0000000000007948 */ /* 0x000fea0003800000 */
[----:B------:R-:W-:Y:S01]  /*b420*/  R2UR UR7, R5 ;  /* 0x00000000050772ca */ /* 0x000fe200000e0000 */
[----:B------:R-:W-:Y:S01]  /*b430*/  WARPGROUP.ARRIVE ;  /* 0x00000000000079c5 */ /* 0x000fe20000000000 */
[C---:B------:R-:W-:Y:S01]  /*b440*/  R2UR UR4, R146.reuse ;  /* 0x00000000920472ca */ /* 0x040fe200000e0000 */
[----:B------:R-:W-:Y:S01]  /*b450*/  VIADD R14, R146, 0x2 ;  /* 0x00000002920e7836 */ /* 0x000fe20000000000 */
[----:B------:R-:W-:Y:S01]  /*b460*/  R2UR UR5, R147 ;  /* 0x00000000930572ca */ /* 0x000fe200000e0000 */
[----:B------:R-:W-:-:S02]  /*b470*/  IMAD.MOV.U32 R7, RZ, RZ, -0x7fffffe0 ;  /* 0x80000020ff077424 */ /* 0x000fc400078e00ff */
[----:B------:R-:W-:Y:S02]  /*b480*/  IMAD.MOV.U32 R15, RZ, RZ, -0x7fffffe0 ;  /* 0x80000020ff0f7424 */ /* 0x000fe400078e00ff */
[C---:B------:R-:W-:Y:S02]  /*b490*/  VIADD R12, R146.reuse, 0x300 ;  /* 0x00000300920c7836 */ /* 0x040fe40000000000 */
[----:B------:R-:W-:Y:S01]  /*b4a0*/  IMAD.MOV.U32 R13, RZ, RZ, -0x7fffffe0 ;  /* 0x80000020ff0d7424 */ /* 0x000fe200078e00ff */
[----:B------:R3:W-:Y:S01]  /*b4b0*/  STL.64 [R1+0x10], R14 ;  /* 0x0000100e01007387 */ /* 0x0007e20000100a00 */
[C---:B------:R-:W-:Y:S02]  /*b4c0*/  VIADD R10, R146.reuse, 0x302 ;  /* 0x00000302920a7836 */ /* 0x040fe40000000000 */
[----:B------:R-:W-:Y:S01]  /*b4d0*/  IMAD.MOV.U32 R11, RZ, RZ, -0x7fffffe0 ;  /* 0x80000020ff0b7424 */ /* 0x000fe200078e00ff */
[----:B------:R3:W-:Y:S01]  /*b4e0*/  STL.64 [R1+0x8], R12 ;  /* 0x0000080c01007387 */ /* 0x0007e20000100a00 */
[----:B------:R-:W-:-:S02]  /*b4f0*/  VIADD R156, R146, 0x600 ;  /* 0x00000600929c7836 */ /* 0x000fc40000000000 */
[----:B------:R-:W-:Y:S01]  /*b500*/  IMAD.MOV.U32 R157, RZ, RZ, -0x7fffffe0 ;  /* 0x80000020ff9d7424 */ /* 0x000fe200078e00ff */
[----:B------:R3:W-:Y:S01]  /*b510*/  STL.64 [R1], R10 ;  /* 0x0000000a01007387 */ /* 0x0007e20000100a00 */
[----:B------:R-:W-:Y:S02]  /*b520*/  VIADD R154, R146, 0x602 ;  /* 0x00000602929a7836 */ /* 0x000fe40000000000 */
[----:B------:R-:W-:Y:S02]  /*b530*/  IMAD.MOV.U32 R5, RZ, RZ, -0x7fffffe0 ;  /* 0x80000020ff057424 */ /* 0x000fe400078e00ff */
[----:B------:R-:W-:Y:S02]  /*b540*/  IMAD.MOV.U32 R155, RZ, RZ, -0x7fffffe0 ;  /* 0x80000020ff9b7424 */ /* 0x000fe400078e00ff */
[----:B------:R-:W-:Y:S02]  /*b550*/  IMAD.MOV.U32 R135, RZ, RZ, RZ ;  /* 0x000000ffff877224 */ /* 0x000fe400078e00ff */
[----:B--2---:R-:W-:-:S04]  /*b560*/  IMAD R4, R139, 0x600, R0 ;  /* 0x000006008b047824 */ /* 0x004fc800078e0200 */
[C---:B------:R-:W-:Y:S01]  /*b570*/  VIADD R6, R4.reuse, 0x2 ;  /* 0x0000000204067836 */ /* 0x040fe20000000000 */
[----:B------:R-:W-:-:S13]  /*b580*/  R2UR UR6, R4 ;  /* 0x00000000040672ca */ /* 0x000fda00000e0000 */
[----:B------:R-:W-:Y:S01]  /*b590*/  HGMMA.64x128x16.F32.BF16 R24, gdesc[UR4], RZ, !UPT, gsb0 ;  /* 0x01e00000041879f0 */ /* 0x000fe2000c0018ff */
[----:B------:R-:W-:Y:S01]  /*b5a0*/  R2UR UR6, R6 ;  /* 0x00000000060672ca */ /* 0x000fe200000e0000 */
[----:B------:R-:W-:Y:S01]  /*b5b0*/  VIADD R6, R4, 0x200 ;  /* 0x0000020004067836 */ /* 0x000fe20000000000 */
[----:B------:R-:W-:Y:S01]  /*b5c0*/  R2UR UR7, R7 ;  /* 0x00000000070772ca */ /* 0x000fe200000e0000 */
[----:B------:R-:W-:Y:S01]  /*b5d0*/  IMAD.MOV.U32 R7, RZ, RZ, -0x7fffffe0 ;  /* 0x80000020ff077424 */ /* 0x000fe200078e00ff */
[----:B------:R-:W-:Y:S02]  /*b5e0*/  R2UR UR4, R14 ;  /* 0x000000000e0472ca */ /* 0x000fe400000e0000 */
[----:B------:R-:W-:Y:S01]  /*b5f0*/  R2UR UR5, R15 ;  /* 0x000000000f0572ca */ /* 0x000fe200000e0000 */
[----:B------:R-:W-:Y:S02]  /*b600*/  WARPGROUP.DEPBAR.LE gsb0, 0x0 ;  /* 0x00008000000079c5 */ /* 0x000fe40000010000 */
[----:B------:R-:W-:-:S10]  /*b610*/  WARPGROUP.ARRIVE ;  /* 0x00000000000079c5 */ /* 0x000fd40000000000 */
[----:B------:R-:W-:Y:S01]  /*b620*/  HGMMA.64x128x16.F32.BF16 R24, gdesc[UR4], R24, gsb0 ;  /* 0x01e00000041879f0 */ /* 0x000fe20008001818 */
        /* <DEDUP_REMOVED lines=13> */
[----:B------:R-:W-:Y:S01]  /*b700*/  R2UR UR4, R10 ;  /* 0x000000000a0472ca */ /* 0x000fe200000e0000 */
[----:B------:R-:W-:Y:S01]  /*b710*/  VIADD R4, R4, 0x402 ;  /* 0x0000040204047836 */ /* 0x000fe20000000000 */
[----:B------:R-:W-:Y:S01]  /*b720*/  R2UR UR5, R11 ;  /* 0x000000000b0572ca */ /* 0x000fe200000e0000 */
[----:B------:R-:W-:Y:S02]  /*b730*/  WARPGROUP.DEPBAR.LE gsb0, 0x0 ;  /* 0x00008000000079c5 */ /* 0x000fe40000010000 */
[----:B------:R-:W-:-:S10]  /*b740*/  WARPGROUP.ARRIVE ;  /* 0x00000000000079c5 */ /* 0x000fd40000000000 */
[----:B------:R-:W-:Y:S01]  /*b750*/  HGMMA.64x128x16.F32.BF16 R24, gdesc[UR4], R24, gsb0 ;  /* 0x01e00000041879f0 */ /* 0x000fe20008001818 */
[----:B------:R-:W-:Y:S02]  /*b760*/  R2UR UR6, R6 ;  /* 0x00000000060672ca */ /* 0x000fe400000e0000 */
[----:B------:R-:W-:Y:S02]  /*b770*/  R2UR UR7, R7 ;  /* 0x00000000070772ca */ /* 0x000fe400000e0000 */
[----:B------:R-:W-:Y:S02]  /*b780*/  R2UR UR4, R156 ;  /* 0x000000009c0472ca */ /* 0x000fe400000e0000 */
        /* <DEDUP_REMOVED lines=10> */
[----:B------:R-:W-:Y:S03]  /*b830*/  HGMMA.64x128x16.F32.BF16 R24, gdesc[UR4], R24, gsb0 ;  /* 0x01e00000041879f0 */ /* 0x000fe60008001818 */
[----:B------:R-:W-:Y:S02]  /*b840*/  WARPGROUP.DEPBAR.LE gsb0, 0x0 ;  /* 0x00008000000079c5 */ /* 0x000fe40000010000 */
[----:B---3--:R-:W-:Y:S05]  /*b850*/  @!P0 BRA `(.L_x_10495) ;  /* 0x0000000000048947 */ /* 0x008fea0003800000 */
[----:B------:R-:W-:Y:S01]  /*b860*/  BPT.TRAP 0x1 ;  /* 0x000000040000795c */ /* 0x000fe20000300000 */
.L_x_10495:
[----:B01----:R-:W2:Y:S04]  /*b870*/  LDL R3, [R1+0x88] ;  /* 0x0000880001037983 */ /* 0x003ea80000100800 */
[----:B------:R-:W3:Y:S01]  /*b880*/  LDL R0, [R1+0x68] ;  /* 0x0000680001007983 */ /* 0x000ee20000100800 */
[----:B------:R-:W-:Y:S01]  /*b890*/  P2R R4, PR, RZ, 0x1 ;  /* 0x00000001ff047803 */ /* 0x000fe20000000000 */
[----:B------:R-:W-:Y:S02]  /*b8a0*/  ULDC UR41, c[0x0][0x988] ;  /* 0x0002620000297ab9 */ /* 0x000fe40000000800 */
[----:B------:R-:W4:Y:S04]  /*b8b0*/  LDL R90, [R1+0x2c] ;  /* 0x00002c00015a7983 */ /* 0x000f280000100800 */
[----:B------:R-:W4:Y:S01]  /*b8c0*/  LDL R91, [R1+0x4c] ;  /* 0x00004c00015b7983 */ /* 0x000f220000100800 */
[----:B------:R-:W-:Y:S01]  /*b8d0*/  VIADD R8, R8, 0x2d840 ;  /* 0x0002d84008087836 */ /* 0x000fe20000000000 */
[----:B------:R-:W-:-:S02]  /*b8e0*/  ULDC UR44, c[0x0][0x988] ;  /* 0x00026200002c7ab9 */ /* 0x000fc40000000800 */
[----:B------:R-:W4:Y:S04]  /*b8f0*/  LDL R89, [R1+0x34] ;  /* 0x0000340001597983 */ /* 0x000f280000100800 */
[----:B------:R-:W4:Y:S01]  /*b900*/  LDL R88, [R1+0x30] ;  /* 0x0000300001587983 */ /* 0x000f220000100800 */
[----:B--2---:R-:W-:-:S04]  /*b910*/  IMAD.IADD R3, R3, 0x1, R101 ;  /* 0x0000000103037824 */ /* 0x004fc800078e0265 */
[----:B---3--:R-:W-:-:S05]  /*b920*/  IMAD R3, R0, -0x80, R3 ;  /* 0xffffff8000037824 */ /* 0x008fca00078e0203 */
        /* <DEDUP_REMOVED lines=101> */
[----:B------:R-:W-:-:S02]  /*bf80*/  FSEL R77, R77, -INF , P2 ;  /* 0xff8000004d4d7808 */ /* 0x000fc40001000000 */
[----:B------:R-:W-:Y:S02]  /*bf90*/  FMNMX.FTZ R0, R76, R5, !PT ;  /* 0x000000054c007209 */ /* 0x000fe40007810000 */
[----:B------:R-:W-:Y:S02]  /*bfa0*/  ISETP.GT.AND P3, PT, R3, 0x70, PT ;  /* 0x000000700300780c */ /* 0x000fe40003f64270 */
        /* <DEDUP_REMOVED lines=8> */
[----:B------:R-:W-:Y:S02]  /*c030*/  FMNMX.FTZ R5, R81, R0, !PT ;  /* 0x0000000051057209 */ /* 0x000fe40007810000 */
[----:B------:R-:W-:-:S02]  /*c040*/  FSEL R84, R84, -INF , P5 ;  /* 0xff80000054547808 */ /* 0x000fc40002800000 */
[----:B------:R-:W-:Y:S02]  /*c050*/  ISETP.GT.AND P6, PT, R3, 0x79, PT ;  /* 0x000000790300780c */ /* 0x000fe40003fc4270 */
[----:B------:R-:W-:Y:S02]  /*c060*/  FMNMX.FTZ R0, R84, R5, !PT ;  /* 0x0000000554007209 */ /* 0x000fe40007810000 */
[----:B------:R-:W-:-:S04]  /*c070*/  FSEL R85, R85, -INF , P6 ;  /* 0xff80000055557808 */ /* 0x000fc80003000000 */
[----:B------:R-:W-:-:S05]  /*c080*/  FMNMX.FTZ R10, R85, R0, !PT ;  /* 0x00000000550a7209 */ /* 0x000fca0007810000 */
[----:B------:R-:W0:Y:S01]  /*c090*/  SHFL.BFLY PT, R5, R10, 0x2, 0x1f ;  /* 0x0c401f000a057f89 */ /* 0x000e2200000e0000 */
[----:B------:R-:W-:Y:S02]  /*c0a0*/  P2R R6, PR, RZ, 0x1 ;  /* 0x00000001ff067803 */ /* 0x000fe40000000000 */
[----:B------:R-:W-:Y:S02]  /*c0b0*/  P2R R7, PR, RZ, 0x2 ;  /* 0x00000002ff077803 */ /* 0x000fe40000000000 */
[C---:B------:R-:W-:Y:S02]  /*c0c0*/  ISETP.GT.AND P1, PT, R3.reuse, 0x59, PT ;  /* 0x000000590300780c */ /* 0x040fe40003f24270 */
[----:B------:R-:W-:Y:S02]  /*c0d0*/  ISETP.GT.AND P0, PT, R3, 0x60, PT ;  /* 0x000000600300780c */ /* 0x000fe40003f04270 */
[----:B------:R-:W-:Y:S02]  /*c0e0*/  FMNMX.FTZ R3, R26, R27, !PT ;  /* 0x0000001b1a037209 */ /* 0x000fe40007810000 */
[----:B0-----:R-:W-:-:S02]  /*c0f0*/  FMNMX.FTZ R11, R10, R5, !PT ;  /* 0x000000050a0b7209 */ /* 0x001fc40007810000 */
        /* <DEDUP_REMOVED lines=11> */
[----:B------:R-:W-:Y:S01]  /*c1b0*/  FMNMX.FTZ R3, R51, R12, !PT ;  /* 0x0000000c33037209 */ /* 0x000fe20007810000 */
[----:B------:R-:W0:Y:S03]  /*c1c0*/  SHFL.BFLY PT, R0, R11, 0x1, 0x1f ;  /* 0x0c201f000b007f89 */ /* 0x000e2600000e0000 */
[----:B------:R-:W-:-:S04]  /*c1d0*/  FMNMX.FTZ R12, R54, R3, !PT ;  /* 0x00000003360c7209 */ /* 0x000fc80007810000 */
[----:B------:R-:W-:-:S04]  /*c1e0*/  FMNMX.FTZ R3, R55, R12, !PT ;  /* 0x0000000c37037209 */ /* 0x000fc80007810000 */
[----:B------:R-:W-:-:S04]  /*c1f0*/  FMNMX.FTZ R12, R58, R3, !PT ;  /* 0x000000033a0c7209 */ /* 0x000fc80007810000 */
[----:B------:R-:W-:-:S04]  /*c200*/  FMNMX.FTZ R3, R59, R12, !PT ;  /* 0x0000000c3b037209 */ /* 0x000fc80007810000 */
[----:B------:R-:W-:-:S04]  /*c210*/  FMNMX.FTZ R12, R62, R3, !PT ;  /* 0x000000033e0c7209 */ /* 0x000fc80007810000 */
[----:B------:R-:W-:Y:S02]  /*c220*/  FMNMX.FTZ R3, R63, R12, !PT ;  /* 0x0000000c3f037209 */ /* 0x000fe40007810000 */
[----:B0-----:R-:W-:Y:S02]  /*c230*/  FMNMX.FTZ R0, R11, R0, !PT ;  /* 0x000000000b007209 */ /* 0x001fe40007810000 */
[----:B------:R-:W-:Y:S02]  /*c240*/  FMNMX.FTZ R14, R66, R3, !PT ;  /* 0x00000003420e7209 */ /* 0x000fe40007810000 */
[----:B------:R-:W-:Y:S01]  /*c250*/  P2R R9, PR, RZ, 0x4 ;  /* 0x00000004ff097803 */ /* 0x000fe20000000000 */
[C---:B------:R-:W-:Y:S01]  /*c260*/  FMUL.FTZ R5, R0.reuse, UR41 ;  /* 0x0000002900057c20 */ /* 0x040fe20008410000 */
[----:B------:R-:W-:Y:S02]  /*c270*/  FMNMX.FTZ R3, R67, R14, !PT ;  /* 0x0000000e43037209 */ /* 0x000fe40007810000 */
[----:B------:R-:W-:-:S02]  /*c280*/  FSETP.NEU.FTZ.AND P2, PT, R0, -INF , PT ;  /* 0xff8000000000780b */ /* 0x000fc40003f5d000 */
[----:B------:R-:W-:Y:S02]  /*c290*/  FSEL R71, R71, -INF , P1 ;  /* 0xff80000047477808 */ /* 0x000fe40000800000 */
[----:B------:R-:W-:Y:S02]  /*c2a0*/  FSEL R74, R74, -INF , P0 ;  /* 0xff8000004a4a7808 */ /* 0x000fe40000000000 */
[----:B------:R-:W-:Y:S02]  /*c2b0*/  FMNMX.FTZ R14, R70, R3, !PT ;  /* 0x00000003460e7209 */ /* 0x000fe40007810000 */
[----:B------:R-:W-:Y:S02]  /*c2c0*/  ISETP.NE.AND P0, PT, R6, RZ, PT ;  /* 0x000000ff0600720c */ /* 0x000fe40003f05270 */
[----:B------:R-:W-:Y:S02]  /*c2d0*/  FSEL R5, R5, RZ, P2 ;  /* 0x000000ff05057208 */ /* 0x000fe40001000000 */
[----:B------:R-:W-:-:S02]  /*c2e0*/  FMNMX.FTZ R3, R71, R14, !PT ;  /* 0x0000000e47037209 */ /* 0x000fc40007810000 */
[----:B------:R-:W-:Y:S02]  /*c2f0*/  FSEL R75, R75, -INF , P0 ;  /* 0xff8000004b4b7808 */ /* 0x000fe40000000000 */
[----:B------:R-:W-:Y:S01]  /*c300*/  ISETP.NE.AND P0, PT, R4, RZ, PT ;  /* 0x000000ff0400720c */ /* 0x000fe20003f05270 */
[----:B------:R-:W-:Y:S01]  /*c310*/  FFMA.FTZ R4, R24, UR41, -R5 ;  /* 0x0000002918047c23 */ /* 0x000fe20008010805 */
[----:B------:R-:W-:Y:S02]  /*c320*/  ISETP.NE.AND P1, PT, R7, RZ, PT ;  /* 0x000000ff0700720c */ /* 0x000fe40003f25270 */
[----:B------:R-:W-:Y:S02]  /*c330*/  FMNMX.FTZ R24, R74, R3, !PT ;  /* 0x000000034a187209 */ /* 0x000fe40007810000 */
[----:B------:R-:W-:Y:S02]  /*c340*/  ISETP.NE.AND P2, PT, R9, RZ, PT ;  /* 0x000000ff0900720c */ /* 0x000fe40003f45270 */
[----:B------:R-:W-:-:S02]  /*c350*/  FSEL R78, R78, -INF , P1 ;  /* 0xff8000004e4e7808 */ /* 0x000fc40000800000 */
[----:B------:R-:W-:Y:S01]  /*c360*/  FMNMX.FTZ R3, R75, R24, !PT ;  /* 0x000000184b037209 */ /* 0x000fe20007810000 */
[----:B------:R-:W-:Y:S01]  /*c370*/  FFMA.FTZ R11, R36, UR41, -R5 ;  /* 0x00000029240b7c23 */ /* 0x000fe20008010805 */
[----:B------:R-:W-:Y:S02]  /*c380*/  FSEL R79, R79, -INF , P2 ;  /* 0xff8000004f4f7808 */ /* 0x000fe40001000000 */
[----:B------:R-:W-:Y:S02]  /*c390*/  FMNMX.FTZ R36, R78, R3, !PT ;  /* 0x000000034e247209 */ /* 0x000fe40007810000 */
[----:B------:R-:W-:Y:S02]  /*c3a0*/  FSEL R82, R82, -INF , P3 ;  /* 0xff80000052527808 */ /* 0x000fe40001800000 */
[----:B------:R-:W-:Y:S02]  /*c3b0*/  FMNMX.FTZ R3, R79, R36, !PT ;  /* 0x000000244f037209 */ /* 0x000fe40007810000 */
[----:B------:R-:W-:-:S02]  /*c3c0*/  FSEL R83, R83, -INF , P4 ;  /* 0xff80000053537808 */ /* 0x000fc40002000000 */
[----:B------:R-:W-:Y:S02]  /*c3d0*/  FMNMX.FTZ R36, R82, R3, !PT ;  /* 0x0000000352247209 */ /* 0x000fe40007810000 */
[----:B------:R-:W-:Y:S02]  /*c3e0*/  FSEL R86, R86, -INF , P5 ;  /* 0xff80000056567808 */ /* 0x000fe40002800000 */
[----:B------:R-:W-:Y:S02]  /*c3f0*/  FMNMX.FTZ R3, R83, R36, !PT ;  /* 0x0000002453037209 */ /* 0x000fe40007810000 */
[----:B------:R-:W-:Y:S02]  /*c400*/  FSEL R87, R87, -INF , P6 ;  /* 0xff80000057577808 */ /* 0x000fe40003000000 */
[----:B------:R-:W-:Y:S01]  /*c410*/  FMNMX.FTZ R36, R86, R3, !PT ;  /* 0x0000000356247209 */ /* 0x000fe20007810000 */
[----:B------:R-:W-:-:S03]  /*c420*/  FFMA.FTZ R7, R28, UR41, -R5 ;  /* 0x000000291c077c23 */ /* 0x000fc60008010805 */
[----:B------:R-:W-:Y:S01]  /*c430*/  FMNMX.FTZ R3, R87, R36, !PT ;  /* 0x0000002457037209 */ /* 0x000fe20007810000 */
[----:B------:R-:W-:-:S04]  /*c440*/  FFMA.FTZ R28, R44, UR41, -R5 ;  /* 0x000000292c1c7c23 */ /* 0x000fc80008010805 */
[----:B------:R-:W0:Y:S01]  /*c450*/  SHFL.BFLY PT, R44, R3, 0x2, 0x1f ;  /* 0x0c401f00032c7f89 */ /* 0x000e2200000e0000 */
[--C-:B------:R-:W-:Y:S01]  /*c460*/  FFMA.FTZ R21, R29, UR41, -R5.reuse ;  /* 0x000000291d157c23 */ /* 0x100fe20008010805 */
[----:B------:R-:W-:-:S04]  /*c470*/  FFMA.FTZ R52, R52, UR41, -R5 ;  /* 0x0000002934347c23 */ /* 0x000fc80008010805 */
[----:B------:R1:W-:Y:S02]  /*c480*/  MUFU.EX2 R14, R52 ;  /* 0x00000034000e7308 */ /* 0x0003e40000000800 */
[----:B-1----:R-:W-:Y:S01]  /*c490*/  FFMA.FTZ R52, R60, UR41, -R5 ;  /* 0x000000293c347c23 */ /* 0x002fe20008010805 */
[----:B0-----:R-:W-:-:S05]  /*c4a0*/  FMNMX.FTZ R29, R3, R44, !PT ;  /* 0x0000002c031d7209 */ /* 0x001fca0007810000 */
[----:B------:R-:W0:Y:S01]  /*c4b0*/  SHFL.BFLY PT, R60, R29, 0x1, 0x1f ;  /* 0x0c201f001d3c7f89 */ /* 0x000e2200000e0000 */
[--C-:B------:R-:W-:Y:S01]  /*c4c0*/  FFMA.FTZ R33, R33, UR41, -R5.reuse ;  /* 0x0000002921217c23 */ /* 0x100fe20008010805 */
[----:B------:R-:W-:-:S03]  /*c4d0*/  FFMA.FTZ R6, R25, UR41, -R5 ;  /* 0x0000002919067c23 */ /* 0x000fc60008010805 */
[----:B------:R1:W-:Y:S01]  /*c4e0*/  MUFU.EX2 R10, R33 ;  /* 0x00000021000a7308 */ /* 0x0003e20000000800 */
[--C-:B------:R-:W-:Y:S01]  /*c4f0*/  FFMA.FTZ R48, R48, UR41, -R5.reuse ;  /* 0x0000002930307c23 */ /* 0x100fe20008010805 */
[--C-:B------:R-:W-:Y:S01]  /*c500*/  FFMA.FTZ R53, R53, UR41, -R5.reuse ;  /* 0x0000002935357c23 */ /* 0x100fe20008010805 */
[--C-:B-1----:R-:W-:Y:S01]  /*c510*/  FFMA.FTZ R33, R56, UR41, -R5.reuse ;  /* 0x0000002938217c23 */ /* 0x102fe20008010805 */
[----:B------:R-:W-:Y:S01]  /*c520*/  FFMA.FTZ R56, R61, UR41, -R5 ;  /* 0x000000293d387c23 */ /* 0x000fe20008010805 */
[----:B0-----:R-:W-:-:S04]  /*c530*/  FMNMX.FTZ R3, R29, R60, !PT ;  /* 0x0000003c1d037209 */ /* 0x001fc80007810000 */
[C---:B------:R-:W-:Y:S01]  /*c540*/  FSETP.NEU.FTZ.AND P1, PT, R3.reuse, -INF , PT ;  /* 0xff8000000300780b */ /* 0x040fe20003f3d000 */
[----:B------:R-:W-:Y:S01]  /*c550*/  FMUL.FTZ R61, R3, UR41 ;  /* 0x00000029033d7c20 */ /* 0x000fe20008410000 */
[----:B------:R-:W-:Y:S01]  /*c560*/  MUFU.EX2 R4, R4 ;  /* 0x0000000400047308 */ /* 0x000fe20000000800 */
[----:B------:R-:W-:-:S03]  /*c570*/  FFMA.FTZ R9, R32, UR41, -R5 ;  /* 0x0000002920097c23 */ /* 0x000fc60008010805 */
[----:B------:R-:W-:Y:S01]  /*c580*/  FSEL R61, R61, RZ, P1 ;  /* 0x000000ff3d3d7208 */ /* 0x000fe20000800000 */
[----:B------:R-:W-:-:S03]  /*c590*/  FFMA.FTZ R15, R37, UR41, -R5 ;  /* 0x00000029250f7c23 */ /* 0x000fc60008010805 */
[----:B------:R-:W0:Y:S01]  /*c5a0*/  MUFU.EX2 R6, R6 ;  /* 0x0000000600067308 */ /* 0x000e220000000800 */
[--C-:B------:R-:W-:Y:S01]  /*c5b0*/  FFMA.FTZ R20, R40, UR41, -R5.reuse ;  /* 0x0000002928147c23 */ /* 0x100fe20008010805 */
[--C-:B------:R-:W-:Y:S01]  /*c5c0*/  FFMA.FTZ R25, R41, UR41, -R5.reuse ;  /* 0x0000002929197c23 */ /* 0x100fe20008010805 */
[--C-:B------:R-:W-:Y:S01]  /*c5d0*/  FFMA.FTZ R32, R45, UR41, -R5.reuse ;  /* 0x000000292d207c23 */ /* 0x100fe20008010805 */
[--C-:B------:R-:W-:Y:S01]  /*c5e0*/  FFMA.FTZ R13, R49, UR41, -R5.reuse ;  /* 0x00000029310d7c23 */ /* 0x100fe20008010805 */
[--C-:B------:R-:W-:Y:S01]  /*c5f0*/  FFMA.FTZ R36, R64, UR41, -R5.reuse ;  /* 0x0000002940247c23 */ /* 0x100fe20008010805 */
[--C-:B------:R-:W-:Y:S02]  /*c600*/  FFMA.FTZ R40, R65, UR41, -R5.reuse ;  /* 0x0000002941287c23 */ /* 0x100fe40008010805 */
        /* <DEDUP_REMOVED lines=8> */
[----:B------:R2:W-:Y:S01]  /*c690*/  MUFU.EX2 R24, R53 ;  /* 0x0000003500187308 */ /* 0x0005e20000000800 */
[--C-:B-1----:R-:W-:Y:S01]  /*c6a0*/  FFMA.FTZ R48, R57, UR41, -R5.reuse ;  /* 0x0000002939307c23 */ /* 0x102fe20008010805 */
[--C-:B------:R-:W-:Y:S01]  /*c6b0*/  FFMA.FTZ R57, R80, UR41, -R5.reuse ;  /* 0x0000002950397c23 */ /* 0x100fe20008010805 */
[----:B------:R-:W-:Y:S01]  /*c6c0*/  FFMA.FTZ R142, R85, UR41, -R5 ;  /* 0x00000029558e7c23 */ /* 0x000fe20008010805 */
[----:B------:R-:W-:-:S04]  /*c6d0*/  FFMA.FTZ R64, R27, UR41, -R61 ;  /* 0x000000291b407c23 */ /* 0x000fc8000801083d */
[----:B------:R-:W1:Y:S01]  /*c6e0*/  MUFU.EX2 R7, R7 ;  /* 0x0000000700077308 */ /* 0x000e620000000800 */
[----:B--2---:R-:W-:Y:S01]  /*c6f0*/  FFMA.FTZ R53, R77, UR41, -R5 ;  /* 0x000000294d357c23 */ /* 0x004fe20008010805 */
[--C-:B------:R-:W-:Y:S01]  /*c700*/  FFMA.FTZ R5, R26, UR41, -R61.reuse ;  /* 0x000000291a057c23 */ /* 0x100fe2000801083d */
[----:B------:R-:W-:-:S05]  /*c710*/  FFMA.FTZ R65, R30, UR41, -R61 ;  /* 0x000000291e417c23 */ /* 0x000fca000801083d */
[----:B------:R-:W2:Y:S01]  /*c720*/  MUFU.EX2 R21, R21 ;  /* 0x0000001500157308 */ /* 0x000ea20000000800 */
[--C-:B------:R-:W-:Y:S01]  /*c730*/  FFMA.FTZ R72, R31, UR41, -R61.reuse ;  /* 0x000000291f487c23 */ /* 0x100fe2000801083d */
[----:B------:R-:W-:-:S06]  /*c740*/  FFMA.FTZ R31, R54, UR41, -R61 ;  /* 0x00000029361f7c23 */ /* 0x000fcc000801083d */
[----:B------:R-:W-:Y:S01]  /*c750*/  MUFU.EX2 R5, R5 ;  /* 0x0000000500057308 */ /* 0x000fe20000000800 */
[----:B------:R-:W-:Y:S01]  /*c760*/  FFMA.FTZ R30, R51, UR41, -R61 ;  /* 0x00000029331e7c23 */ /* 0x000fe2000801083d */
[----:B0-----:R-:W-:-:S06]  /*c770*/  FADD.FTZ R54, R4, R6 ;  /* 0x0000000604367221 */ /* 0x001fcc0000010000 */
[----:B------:R-:W0:Y:S01]  /*c780*/  MUFU.EX2 R64, R64 ;  /* 0x0000004000407308 */ /* 0x000e220000000800 */
[----:B------:R-:W-:-:S07]  /*c790*/  IMAD.U32 R51, RZ, RZ, UR39 ;  /* 0x00000027ff337e24 */ /* 0x000fce000f8e00ff */
[----:B------:R-:W3:Y:S01]  /*c7a0*/  MUFU.EX2 R9, R9 ;  /* 0x0000000900097308 */ /* 0x000ee20000000800 */
[----:B-1----:R-:W-:-:S07]  /*c7b0*/  FADD.FTZ R54, R7, R54 ;  /* 0x0000003607367221 */ /* 0x002fce0000010000 */
[----:B------:R-:W1:Y:S01]  /*c7c0*/  MUFU.EX2 R65, R65 ;  /* 0x0000004100417308 */ /* 0x000e620000000800 */
[----:B------:R-:W-:Y:S01]  /*c7d0*/  PRMT R8, R51, 0x654, R8 ;  /* 0x0000065433087816 */ /* 0x000fe20000000008 */
[----:B--2---:R-:W-:-:S06]  /*c7e0*/  FADD.FTZ R54, R21, R54 ;  /* 0x0000003615367221 */ /* 0x004fcc0000010000 */
[----:B------:R-:W2:Y:S01]  /*c7f0*/  MUFU.EX2 R11, R11 ;  /* 0x0000000b000b7308 */ /* 0x000ea20000000800 */
[--C-:B------:R-:W-:Y:S01]  /*c800*/  FFMA.FTZ R69, R47, UR41, -R61.reuse ;  /* 0x000000292f457c23 */ /* 0x100fe2000801083d */
[----:B------:R0:W-:Y:S06]  /*c810*/  SYNCS.ARRIVE.TRANS64.RED.A1T0 RZ, [R8+URZ], RZ ;  /* 0x000000ff08ff79a7 */ /* 0x0001ec000810043f */
[----:B------:R-:W4:Y:S01]  /*c820*/  MUFU.EX2 R72, R72 ;  /* 0x0000004800487308 */ /* 0x000f220000000800 */
[----:B------:R-:W-:Y:S01]  /*c830*/  FFMA.FTZ R47, R59, UR41, -R61 ;  /* 0x000000293b2f7c23 */ /* 0x000fe2000801083d */
[----:B0-----:R-:W-:Y:S01]  /*c840*/  FADD.FTZ R8, R5, R64 ;  /* 0x0000004005087221 */ /* 0x001fe20000010000 */
[----:B---3--:R-:W-:-:S05]  /*c850*/  FADD.FTZ R59, R9, R54 ;  /* 0x00000036093b7221 */ /* 0x008fca0000010000 */
[----:B------:R-:W0:Y:S01]  /*c860*/  MUFU.EX2 R15, R15 ;  /* 0x0000000f000f7308 */ /* 0x000e220000000800 */
[----:B------:R-:W-:Y:S02]  /*c870*/  F2FP.BF16.F32.PACK_AB R4, R6, R4 ;  /* 0x000000040604723e */ /* 0x000fe400000010ff */
[----:B------:R-:W-:Y:S01]  /*c880*/  F2FP.BF16.F32.PACK_AB R6, R21, R7 ;  /* 0x000000071506723e */ /* 0x000fe200000010ff */
[----:B-1----:R-:W-:-:S04]  /*c890*/  FADD.FTZ R7, R65, R8 ;  /* 0x0000000841077221 */ /* 0x002fc80000010000 */
[----:B------:R-:W1:Y:S01]  /*c8a0*/  MUFU.EX2 R20, R20 ;  /* 0x0000001400147308 */ /* 0x000e620000000800 */
[----:B------:R-:W-:Y:S01]  /*c8b0*/  FFMA.FTZ R26, R34, UR41, -R61 ;  /* 0x00000029221a7c23 */ /* 0x000fe2000801083d */
[----:B------:R-:W-:Y:S01]  /*c8c0*/  FADD.FTZ R8, R10, R59 ;  /* 0x0000003b0a087221 */ /* 0x000fe20000010000 */
[--C-:B------:R-:W-:Y:S01]  /*c8d0*/  FFMA.FTZ R34, R35, UR41, -R61.reuse ;  /* 0x0000002923227c23 */ /* 0x100fe2000801083d */
[--C-:B------:R-:W-:Y:S01]  /*c8e0*/  FFMA.FTZ R35, R38, UR41, -R61.reuse ;  /* 0x0000002926237c23 */ /* 0x100fe2000801083d */
[----:B------:R-:W-:-:S03]  /*c8f0*/  FFMA.FTZ R27, R50, UR41, -R61 ;  /* 0x00000029321b7c23 */ /* 0x000fc6000801083d */
[----:B------:R-:W3:Y:S01]  /*c900*/  MUFU.EX2 R25, R25 ;  /* 0x0000001900197308 */ /* 0x000ee20000000800 */
[--C-:B------:R-:W-:Y:S01]  /*c910*/  FFMA.FTZ R38, R39, UR41, -R61.reuse ;  /* 0x0000002927267c23 */ /* 0x100fe2000801083d */
[--C-:B------:R-:W-:Y:S01]  /*c920*/  FFMA.FTZ R50, R62, UR41, -R61.reuse ;  /* 0x000000293e327c23 */ /* 0x100fe2000801083d */
[--C-:B------:R-:W-:Y:S01]  /*c930*/  FFMA.FTZ R39, R42, UR41, -R61.reuse ;  /* 0x000000292a277c23 */ /* 0x100fe2000801083d */
[----:B--2---:R-:W-:Y:S01]  /*c940*/  FADD.FTZ R62, R11, R8 ;  /* 0x000000080b3e7221 */ /* 0x004fe20000010000 */
[----:B------:R-:W-:-:S03]  /*c950*/  FFMA.FTZ R42, R55, UR41, -R61 ;  /* 0x00000029372a7c23 */ /* 0x000fc6000801083d */
[----:B------:R-:W2:Y:S01]  /*c960*/  MUFU.EX2 R28, R28 ;  /* 0x0000001c001c7308 */ /* 0x000ea20000000800 */
[C---:B----4-:R-:W-:Y:S01]  /*c970*/  FADD.FTZ R55, R72.reuse, R7 ;  /* 0x0000000748377221 */ /* 0x050fe20000010000 */
[----:B------:R-:W-:Y:S01]  /*c980*/  F2FP.BF16.F32.PACK_AB R7, R72, R65 ;  /* 0x000000414807723e */ /* 0x000fe200000010ff */
[----:B0-----:R-:W-:-:S05]  /*c990*/  FADD.FTZ R65, R15, R62 ;  /* 0x0000003e0f417221 */ /* 0x001fca0000010000 */
[----:B------:R-:W0:Y:S01]  /*c9a0*/  MUFU.EX2 R32, R32 ;  /* 0x0000002000207308 */ /* 0x000e220000000800 */
[----:B-1----:R-:W-:Y:S01]  /*c9b0*/  FADD.FTZ R62, R20, R65 ;  /* 0x00000041143e7221 */ /* 0x002fe20000010000 */
[----:B------:R-:W-:-:S03]  /*c9c0*/  F2FP.BF16.F32.PACK_AB R5, R64, R5 ;  /* 0x000000054005723e */ /* 0x000fc600000010ff */
[----:B---3--:R-:W-:Y:S02]  /*c9d0*/  FADD.FTZ R65, R25, R62 ;  /* 0x0000003e19417221 */ /* 0x008fe40000010000 */
[----:B------:R1:W-:Y:S02]  /*c9e0*/  STSM.16.M88.4 [R90+0x21800], R4 ;  /* 0x021800045a007844 */ /* 0x0003e40000000200 */
[----:B--2---:R-:W-:Y:S01]  /*c9f0*/  FADD.FTZ R65, R28, R65 ;  /* 0x000000411c417221 */ /* 0x004fe20000010000 */
[----:B-1----:R-:W-:Y:S02]  /*ca00*/  F2FP.BF16.F32.PACK_AB R4, R10, R9 ;  /* 0x000000090a04723e */ /* 0x002fe400000010ff */
[----:B0-----:R-:W-:Y:S02]  /*ca10*/  F2FP.BF16.F32.PACK_AB R10, R32, R28 ;  /* 0x0000001c200a723e */ /* 0x001fe400000010ff */
[----:B------:R-:W2:Y:S01]  /*ca20*/  LDL R28, [R1+0x50] ;  /* 0x00005000011c7983 */ /* 0x000ea20000100800 */
[----:B------:R-:W0:Y:S08]  /*ca30*/  MUFU.EX2 R26, R26 ;  /* 0x0000001a001a7308 */ /* 0x000e300000000800 */
[----:B------:R-:W1:Y:S01]  /*ca40*/  MUFU.EX2 R34, R34 ;  /* 0x0000002200227308 */ /* 0x000e620000000800 */
[----:B------:R-:W-:-:S07]  /*ca50*/  FFMA.FTZ R68, R43, UR41, -R61 ;  /* 0x000000292b447c23 */ /* 0x000fce000801083d */
[----:B------:R-:W3:Y:S01]  /*ca60*/  MUFU.EX2 R35, R35 ;  /* 0x0000002300237308 */ /* 0x000ee20000000800 */
[----:B0-----:R-:W-:Y:S01]  /*ca70*/  FADD.FTZ R59, R26, R55 ;  /* 0x000000371a3b7221 */ /* 0x001fe20000010000 */
[----:B------:R-:W-:-:S06]  /*ca80*/  FFMA.FTZ R46, R46, UR41, -R61 ;  /* 0x000000292e2e7c23 */ /* 0x000fcc000801083d */
[----:B------:R-:W0:Y:S01]  /*ca90*/  MUFU.EX2 R38, R38 ;  /* 0x0000002600267308 */ /* 0x000e220000000800 */
[----:B-1----:R-:W-:-:S07]  /*caa0*/  FADD.FTZ R8, R34, R59 ;  /* 0x0000003b22087221 */ /* 0x002fce0000010000 */
[----:B------:R-:W1:Y:S01]  /*cab0*/  MUFU.EX2 R39, R39 ;  /* 0x0000002700277308 */ /* 0x000e620000000800 */
[----:B------:R-:W-:Y:S01]  /*cac0*/  FFMA.FTZ R51, R63, UR41, -R61 ;  /* 0x000000293f337c23 */ /* 0x000fe2000801083d */
[----:B---3--:R-:W-:-:S06]  /*cad0*/  FADD.FTZ R63, R35, R8 ;  /* 0x00000008233f7221 */ /* 0x008fcc0000010000 */
        /* <DEDUP_REMOVED lines=9> */
[----:B------:R-:W-:-:S07]  /*cb70*/  FFMA.FTZ R43, R58, UR41, -R61 ;  /* 0x000000293a2b7c23 */ /* 0x000fce000801083d */
[----:B------:R-:W4:Y:S01]  /*cb80*/  MUFU.EX2 R30, R30 ;  /* 0x0000001e001e7308 */ /* 0x000f220000000800 */
[----:B------:R-:W-:Y:S01]  /*cb90*/  FADD.FTZ R65, R32, R65 ;  /* 0x0000004120417221 */ /* 0x000fe20000010000 */
[----:B-1----:R-:W-:-:S06]  /*cba0*/  FADD.FTZ R8, R69, R8 ;  /* 0x0000000845087221 */ /* 0x002fcc0000010000 */
[----:B------:R-:W1:Y:S01]  /*cbb0*/  MUFU.EX2 R31, R31 ;  /* 0x0000001f001f7308 */ /* 0x000e620000000800 */
[----:B------:R-:W-:Y:S01]  /*cbc0*/  FADD.FTZ R62, R12, R65 ;  /* 0x000000410c3e7221 */ /* 0x000fe20000010000 */
[----:B---3--:R-:W-:-:S06]  /*cbd0*/  FADD.FTZ R9, R27, R8 ;  /* 0x000000081b097221 */ /* 0x008fcc0000010000 */
[----:B------:R-:W3:Y:S01]  /*cbe0*/  MUFU.EX2 R42, R42 ;  /* 0x0000002a002a7308 */ /* 0x000ee20000000800 */
[----:B0-----:R-:W-:Y:S01]  /*cbf0*/  FADD.FTZ R63, R13, R62 ;  /* 0x0000003e0d3f7221 */ /* 0x001fe20000010000 */
[----:B----4-:R-:W-:-:S06]  /*cc00*/  FADD.FTZ R62, R30, R9 ;  /* 0x000000091e3e7221 */ /* 0x010fcc0000010000 */
[----:B------:R-:W0:Y:S08]  /*cc10*/  MUFU.EX2 R33, R33 ;  /* 0x0000002100217308 */ /* 0x000e300000000800 */
[----:B------:R-:W4:Y:S01]  /*cc20*/  MUFU.EX2 R43, R43 ;  /* 0x0000002b002b7308 */ /* 0x000f220000000800 */
[----:B------:R-:W-:Y:S01]  /*cc30*/  FADD.FTZ R63, R14, R63 ;  /* 0x0000003f0e3f7221 */ /* 0x000fe20000010000 */
[----:B-1----:R-:W-:-:S06]  /*cc40*/  FADD.FTZ R9, R31, R62 ;  /* 0x0000003e1f097221 */ /* 0x002fcc0000010000 */
[----:B------:R-:W1:Y:S01]  /*cc50*/  MUFU.EX2 R48, R48 ;  /* 0x0000003000307308 */ /* 0x000e620000000800 */
[----:B------:R-:W-:-:S07]  /*cc60*/  FFMA.FTZ R21, R66, UR41, -R61 ;  /* 0x0000002942157c23 */ /* 0x000fce000801083d */
[----:B------:R-:W1:Y:S01]  /*cc70*/  MUFU.EX2 R47, R47 ;  /* 0x0000002f002f7308 */ /* 0x000e620000000800 */
[----:B------:R-:W-:Y:S01]  /*cc80*/  FADD.FTZ R64, R24, R63 ;  /* 0x0000003f18407221 */ /* 0x000fe20000010000 */
[----:B------:R-:W-:-:S06]  /*cc90*/  F2FP.BF16.F32.PACK_AB R5, R34, R26 ;  /* 0x0000001a2205723e */ /* 0x000fcc00000010ff */
[----:B------:R-:W1:Y:S01]  /*cca0*/  MUFU.EX2 R52, R52 ;  /* 0x0000003400347308 */ /* 0x000e620000000800 */
[----:B---3--:R-:W-:Y:S01]  /*ccb0*/  FADD.FTZ R26, R42, R9 ;  /* 0x000000092a1a7221 */ /* 0x008fe20000010000 */
[----:B------:R-:W-:-:S06]  /*ccc0*/  FFMA.FTZ R54, R67, UR41, -R61 ;  /* 0x0000002943367c23 */ /* 0x000fcc000801083d */
[----:B------:R-:W3:Y:S01]  /*ccd0*/  MUFU.EX2 R50, R50 ;  /* 0x0000003200327308 */ /* 0x000ee20000000800 */
[----:B------:R-:W-:Y:S01]  /*cce0*/  F2FP.BF16.F32.PACK_AB R6, R15, R11 ;  /* 0x0000000b0f06723e */ /* 0x000fe200000010ff */
[----:B0-----:R-:W-:-:S06]  /*ccf0*/  FADD.FTZ R11, R33, R64 ;  /* 0x00000040210b7221 */ /* 0x001fcc0000010000 */
[----:B------:R-:W0:Y:S01]  /*cd00*/  MUFU.EX2 R56, R56 ;  /* 0x0000003800387308 */ /* 0x000e220000000800 */
[----:B----4-:R-:W-:Y:S01]  /*cd10*/  FADD.FTZ R26, R43, R26 ;  /* 0x0000001a2b1a7221 */ /* 0x010fe20000010000 */
[----:B------:R-:W-:-:S06]  /*cd20*/  FFMA.FTZ R55, R70, UR41, -R61 ;  /* 0x0000002946377c23 */ /* 0x000fcc000801083d */
[----:B------:R-:W4:Y:S01]  /*cd30*/  MUFU.EX2 R51, R51 ;  /* 0x0000003300337308 */ /* 0x000f220000000800 */
[----:B-1----:R-:W-:Y:S01]  /*cd40*/  FADD.FTZ R11, R48, R11 ;  /* 0x0000000b300b7221 */ /* 0x002fe20000010000 */
[----:B------:R-:W-:-:S06]  /*cd50*/  FADD.FTZ R15, R47, R26 ;  /* 0x0000001a2f0f7221 */ /* 0x000fcc0000010000 */
[----:B------:R-:W1:Y:S01]  /*cd60*/  MUFU.EX2 R36, R36 ;  /* 0x0000002400247308 */ /* 0x000e620000000800 */
[----:B------:R-:W-:-:S07]  /*cd70*/  FFMA.FTZ R58, R71, UR41, -R61 ;  /* 0x00000029473a7c23 */ /* 0x000fce000801083d */
[----:B------:R-:W1:Y:S01]  /*cd80*/  MUFU.EX2 R21, R21 ;  /* 0x0000001500157308 */ /* 0x000e620000000800 */
[----:B------:R-:W-:Y:S01]  /*cd90*/  F2FP.BF16.F32.PACK_AB R8, R25, R20 ;  /* 0x000000141908723e */ /* 0x000fe200000010ff */
[----:B------:R-:W-:-:S06]  /*cda0*/  FADD.FTZ R25, R52, R11 ;  /* 0x0000000b34197221 */ /* 0x000fcc0000010000 */
[----:B------:R-:W1:Y:S01]  /*cdb0*/  MUFU.EX2 R40, R40 ;  /* 0x0000002800287308 */ /* 0x000e620000000800 */
[----:B---3--:R-:W-:Y:S01]  /*cdc0*/  FADD.FTZ R26, R50, R15 ;  /* 0x0000000f321a7221 */ /* 0x008fe20000010000 */
[----:B------:R-:W-:-:S06]  /*cdd0*/  FFMA.FTZ R59, R74, UR41, -R61 ;  /* 0x000000294a3b7c23 */ /* 0x000fcc000801083d */
[----:B------:R-:W3:Y:S01]  /*cde0*/  MUFU.EX2 R54, R54 ;  /* 0x0000003600367308 */ /* 0x000ee20000000800 */
[----:B------:R-:W-:Y:S01]  /*cdf0*/  F2FP.BF16.F32.PACK_AB R7, R38, R35 ;  /* 0x000000232607723e */ /* 0x000fe200000010ff */
[----:B0-----:R-:W-:-:S06]  /*ce00*/  FADD.FTZ R25, R56, R25 ;  /* 0x0000001938197221 */ /* 0x001fcc0000010000 */
[----:B------:R-:W0:Y:S01]  /*ce10*/  MUFU.EX2 R37, R37 ;  /* 0x0000002500257308 */ /* 0x000e220000000800 */
[----:B----4-:R-:W-:-:S07]  /*ce20*/  FADD.FTZ R26, R51, R26 ;  /* 0x0000001a331a7221 */ /* 0x010fce0000010000 */
[----:B------:R-:W4:Y:S01]  /*ce30*/  MUFU.EX2 R55, R55 ;  /* 0x0000003700377308 */ /* 0x000f220000000800 */
[----:B------:R-:W-:Y:S01]  /*ce40*/  F2FP.BF16.F32.PACK_AB R9, R68, R39 ;  /* 0x000000274409723e */ /* 0x000fe200000010ff */
[----:B------:R-:W-:Y:S01]  /*ce50*/  FFMA.FTZ R75, R75, UR41, -R61 ;  /* 0x000000294b4b7c23 */ /* 0x000fe2000801083d */
[----:B------:R-:W-:-:S05]  /*ce60*/  F2FP.BF16.F32.PACK_AB R11, R69, R46 ;  /* 0x0000002e450b723e */ /* 0x000fca00000010ff */
[----:B------:R-:W4:Y:S01]  /*ce70*/  MUFU.EX2 R41, R41 ;  /* 0x0000002900297308 */ /* 0x000f220000000800 */
[----:B------:R3:W-:Y:S01]  /*ce80*/  STSM.16.M88.4 [R91], R4 ;  /* 0x000000045b007844 */ /* 0x0007e20000000200 */
[----:B-1----:R-:W-:-:S06]  /*ce90*/  FADD.FTZ R25, R36, R25 ;  /* 0x0000001924197221 */ /* 0x002fcc0000010000 */
[----:B------:R-:W1:Y:S01]  /*cea0*/  MUFU.EX2 R58, R58 ;  /* 0x0000003a003a7308 */ /* 0x000e620000000800 */
[----:B------:R-:W-:Y:S01]  /*ceb0*/  FFMA.FTZ R78, R78, UR41, -R61 ;  /* 0x000000294e4e7c23 */ /* 0x000fe2000801083d */
[----:B------:R-:W-:Y:S01]  /*cec0*/  F2FP.BF16.F32.PACK_AB R14, R24, R14 ;  /* 0x0000000e180e723e */ /* 0x000fe200000010ff */
[----:B------:R0:W-:Y:S05]  /*ced0*/  STSM.16.M88.4 [R89], R8 ;  /* 0x0000000859007844 */ /* 0x0001ea0000000200 */
[----:B------:R-:W1:Y:S01]  /*cee0*/  MUFU.EX2 R44, R44 ;  /* 0x0000002c002c7308 */ /* 0x000e620000000800 */
[----:B---3--:R-:W-:Y:S01]  /*cef0*/  FADD.FTZ R5, R21, R26 ;  /* 0x0000001a15057221 */ /* 0x008fe20000010000 */
[----:B------:R-:W-:-:S06]  /*cf00*/  FADD.FTZ R24, R40, R25 ;  /* 0x0000001928187221 */ /* 0x000fcc0000010000 */
[----:B------:R-:W3:Y:S01]  /*cf10*/  MUFU.EX2 R59, R59 ;  /* 0x0000003b003b7308 */ /* 0x000ee20000000800 */
[----:B------:R-:W-:Y:S01]  /*cf20*/  FFMA.FTZ R79, R79, UR41, -R61 ;  /* 0x000000294f4f7c23 */ /* 0x000fe2000801083d */
[----:B0-----:R-:W-:-:S06]  /*cf30*/  FADD.FTZ R8, R54, R5 ;  /* 0x0000000536087221 */ /* 0x001fcc0000010000 */
[----:B------:R-:W0:Y:S01]  /*cf40*/  MUFU.EX2 R45, R45 ;  /* 0x0000002d002d7308 */ /* 0x000e220000000800 */
[----:B------:R-:W-:Y:S01]  /*cf50*/  FADD.FTZ R24, R37, R24 ;  /* 0x0000001825187221 */ /* 0x000fe20000010000 */
[----:B----4-:R-:W-:-:S06]  /*cf60*/  FADD.FTZ R9, R55, R8 ;  /* 0x0000000837097221 */ /* 0x010fcc0000010000 */
[----:B------:R-:W4:Y:S01]  /*cf70*/  MUFU.EX2 R20, R75 ;  /* 0x0000004b00147308 */ /* 0x000f220000000800 */
[----:B------:R-:W-:Y:S01]  /*cf80*/  FFMA.FTZ R82, R82, UR41, -R61 ;  /* 0x0000002952527c23 */ /* 0x000fe2000801083d */
[----:B------:R-:W-:-:S06]  /*cf90*/  FADD.FTZ R5, R41, R24 ;  /* 0x0000001829057221 */ /* 0x000fcc0000010000 */
[----:B------:R-:W4:Y:S01]  /*cfa0*/  MUFU.EX2 R49, R49 ;  /* 0x0000003100317308 */ /* 0x000f220000000800 */
[----:B-1----:R-:W-:Y:S01]  /*cfb0*/  FADD.FTZ R8, R58, R9 ;  /* 0x000000093a087221 */ /* 0x002fe20000010000 */
[----:B------:R-:W-:-:S06]  /*cfc0*/  FFMA.FTZ R83, R83, UR41, -R61 ;  /* 0x0000002953537c23 */ /* 0x000fcc000801083d */
[----:B------:R-:W1:Y:S01]  /*cfd0*/  MUFU.EX2 R78, R78 ;  /* 0x0000004e004e7308 */ /* 0x000e620000000800 */
[--C-:B------:R-:W-:Y:S01]  /*cfe0*/  FFMA.FTZ R86, R86, UR41, -R61.reuse ;  /* 0x0000002956567c23 */ /* 0x100fe2000801083d */
[----:B------:R-:W-:Y:S01]  /*cff0*/  FFMA.FTZ R61, R87, UR41, -R61 ;  /* 0x00000029573d7c23 */ /* 0x000fe2000801083d */
[----:B------:R-:W-:-:S05]  /*d000*/  FADD.FTZ R10, R44, R5 ;  /* 0x000000052c0a7221 */ /* 0x000fca0000010000 */
[----:B------:R-:W2:Y:S01]  /*d010*/  MUFU.EX2 R53, R53 ;  /* 0x0000003500357308 */ /* 0x000ea20000000800 */
[----:B---3--:R-:W-:-:S07]  /*d020*/  FADD.FTZ R9, R59, R8 ;  /* 0x000000083b097221 */ /* 0x008fce0000010000 */
[----:B------:R-:W3:Y:S01]  /*d030*/  MUFU.EX2 R79, R79 ;  /* 0x0000004f004f7308 */ /* 0x000ee20000000800 */
[----:B0-----:R-:W-:Y:S01]  /*d040*/  FADD.FTZ R10, R45, R10 ;  /* 0x0000000a2d0a7221 */ /* 0x001fe20000010000 */
[----:B----4-:R-:W-:-:S06]  /*d050*/  FADD.FTZ R9, R20, R9 ;  /* 0x0000000914097221 */ /* 0x010fcc0000010000 */
[----:B------:R-:W0:Y:S08]  /*d060*/  MUFU.EX2 R57, R57 ;  /* 0x0000003900397308 */ /* 0x000e300000000800 */
[----:B------:R-:W-:Y:S01]  /*d070*/  MUFU.EX2 R82, R82 ;  /* 0x0000005200527308 */ /* 0x000fe20000000800 */
[----:B------:R-:W-:Y:S01]  /*d080*/  FADD.FTZ R10, R49, R10 ;  /* 0x0000000a310a7221 */ /* 0x000fe20000010000 */
[----:B-1----:R-:W-:-:S06]  /*d090*/  FADD.FTZ R24, R78, R9 ;  /* 0x000000094e187221 */ /* 0x002fcc0000010000 */
[----:B------:R-:W1:Y:S01]  /*d0a0*/  MUFU.EX2 R60, R81 ;  /* 0x00000051003c7308 */ /* 0x000e620000000800 */
[----:B------:R-:W-:-:S07]  /*d0b0*/  F2FP.BF16.F32.PACK_AB R12, R13, R12 ;  /* 0x0000000c0d0c723e */ /* 0x000fce00000010ff */
[----:B------:R-:W4:Y:S01]  /*d0c0*/  MUFU.EX2 R83, R83 ;  /* 0x0000005300537308 */ /* 0x000f220000000800 */
[----:B------:R-:W-:-:S07]  /*d0d0*/  F2FP.BF16.F32.PACK_AB R13, R30, R27 ;  /* 0x0000001b1e0d723e */ /* 0x000fce00000010ff */
[----:B------:R-:W-:Y:S01]  /*d0e0*/  MUFU.EX2 R29, R29 ;  /* 0x0000001d001d7308 */ /* 0x000fe20000000800 */
[----:B------:R-:W-:-:S07]  /*d0f0*/  F2FP.BF16.F32.PACK_AB R15, R42, R31 ;  /* 0x0000001f2a0f723e */ /* 0x000fce00000010ff */
[----:B------:R-:W4:Y:S01]  /*d100*/  MUFU.EX2 R142, R142 ;  /* 0x0000008e008e7308 */ /* 0x000f220000000800 */
[----:B--2---:R-:W-:-:S07]  /*d110*/  FADD.FTZ R10, R53, R10 ;  /* 0x0000000a350a7221 */ /* 0x004fce0000010000 */
[----:B------:R-:W-:Y:S08]  /*d120*/  MUFU.EX2 R86, R86 ;  /* 0x0000005600567308 */ /* 0x000ff00000000800 */
[----:B------:R-:W2:Y:S01]  /*d130*/  MUFU.EX2 R61, R61 ;  /* 0x0000003d003d7308 */ /* 0x000ea20000000800 */
[----:B---3--:R-:W-:Y:S01]  /*d140*/  FADD.FTZ R9, R79, R24 ;  /* 0x000000184f097221 */ /* 0x008fe20000010000 */
[----:B------:R-:W-:-:S02]  /*d150*/  F2FP.BF16.F32.PACK_AB R4, R48, R33 ;  /* 0x000000213004723e */ /* 0x000fc400000010ff */
[----:B------:R-:W-:Y:S02]  /*d160*/  F2FP.BF16.F32.PACK_AB R6, R56, R52 ;  /* 0x000000343806723e */ /* 0x000fe400000010ff */
[----:B------:R-:W-:Y:S02]  /*d170*/  F2FP.BF16.F32.PACK_AB R5, R47, R43 ;  /* 0x0000002b2f05723e */ /* 0x000fe400000010ff */
[----:B------:R-:W-:Y:S01]  /*d180*/  F2FP.BF16.F32.PACK_AB R7, R51, R50 ;  /* 0x000000323307723e */ /* 0x000fe200000010ff */
[----:B------:R3:W-:Y:S01]  /*d190*/  STSM.16.M88.4 [R88], R12 ;  /* 0x0000000c58007844 */ /* 0x0007e20000000200 */
[----:B0-----:R-:W-:Y:S01]  /*d1a0*/  FADD.FTZ R11, R57, R10 ;  /* 0x0000000a390b7221 */ /* 0x001fe20000010000 */
[----:B------:R-:W-:Y:S02]  /*d1b0*/  F2FP.BF16.F32.PACK_AB R8, R45, R44 ;  /* 0x0000002c2d08723e */ /* 0x000fe400000010ff */
[----:B------:R0:W-:Y:S01]  /*d1c0*/  STSM.16.M88.4 [R90+0x27800], R4 ;  /* 0x027800045a007844 */ /* 0x0001e20000000200 */
[----:B-1----:R-:W-:Y:S01]  /*d1d0*/  FADD.FTZ R24, R60, R11 ;  /* 0x0000000b3c187221 */ /* 0x002fe20000010000 */
[----:B------:R-:W-:-:S02]  /*d1e0*/  F2FP.BF16.F32.PACK_AB R10, R53, R49 ;  /* 0x00000031350a723e */ /* 0x000fc400000010ff */
[----:B------:R-:W-:Y:S01]  /*d1f0*/  F2FP.BF16.F32.PACK_AB R11, R79, R78 ;  /* 0x0000004e4f0b723e */ /* 0x000fe200000010ff */
[----:B---3--:R-:W-:Y:S01]  /*d200*/  FADD.FTZ R14, R82, R9 ;  /* 0x00000009520e7221 */ /* 0x008fe20000010000 */
[----:B------:R-:W-:Y:S02]  /*d210*/  F2FP.BF16.F32.PACK_AB R9, R20, R59 ;  /* 0x0000003b1409723e */ /* 0x000fe400000010ff */
[----:B0-----:R-:W-:Y:S02]  /*d220*/  F2FP.BF16.F32.PACK_AB R4, R40, R36 ;  /* 0x000000242804723e */ /* 0x001fe400000010ff */
[----:B------:R-:W-:Y:S02]  /*d230*/  F2FP.BF16.F32.PACK_AB R6, R41, R37 ;  /* 0x000000252906723e */ /* 0x000fe400000010ff */
[----:B------:R-:W-:Y:S01]  /*d240*/  F2FP.BF16.F32.PACK_AB R5, R54, R21 ;  /* 0x000000153605723e */ /* 0x000fe200000010ff */
[----:B----4-:R-:W-:Y:S01]  /*d250*/  FADD.FTZ R21, R83, R14 ;  /* 0x0000000e53157221 */ /* 0x010fe20000010000 */
[----:B------:R-:W-:-:S02]  /*d260*/  F2FP.BF16.F32.PACK_AB R7, R58, R55 ;  /* 0x000000373a07723e */ /* 0x000fc400000010ff */
[----:B------:R-:W-:Y:S02]  /*d270*/  F2FP.BF16.F32.PACK_AB R12, R60, R57 ;  /* 0x000000393c0c723e */ /* 0x000fe400000010ff */
[----:B------:R-:W-:Y:S02]  /*d280*/  F2FP.BF16.F32.PACK_AB R13, R83, R82 ;  /* 0x00000052530d723e */ /* 0x000fe400000010ff */
[----:B------:R-:W-:Y:S02]  /*d290*/  F2FP.BF16.F32.PACK_AB R14, R142, R29 ;  /* 0x0000001d8e0e723e */ /* 0x000fe400000010ff */
[----:B--2---:R-:W-:Y:S01]  /*d2a0*/  F2FP.BF16.F32.PACK_AB R15, R61, R86 ;  /* 0x000000563d0f723e */ /* 0x004fe200000010ff */
[----:B------:R-:W-:Y:S04]  /*d2b0*/  STSM.16.M88.4 [R28], R4 ;  /* 0x000000041c007844 */ /* 0x000fe80000000200 */
[----:B------:R0:W-:Y:S04]  /*d2c0*/  STSM.16.M88.4 [R89+0x6000], R8 ;  /* 0x0060000859007844 */ /* 0x0001e80000000200 */
[----:B------:R1:W-:Y:S01]  /*d2d0*/  STSM.16.M88.4 [R88+0x6000], R12 ;  /* 0x0060000c58007844 */ /* 0x0003e20000000200 */
[----:B------:R2:W-:Y:S06]  /*d2e0*/  MEMBAR.ALL.CTA ;  /* 0x0000000000007992 */ /* 0x0005ec0000008000 */
[----:B--2---:R-:W2:Y:S01]  /*d2f0*/  FENCE.VIEW.ASYNC.S ;  /* 0x00000000000073c6 */ /* 0x004ea20000000000 */
[----:B------:R-:W-:Y:S01]  /*d300*/  ISETP.GE.AND P1, PT, R101, 0x81, PT ;  /* 0x000000816500780c */ /* 0x000fe20003f26270 */
[----:B------:R-:W-:Y:S01]  /*d310*/  FADD.FTZ R29, R29, R24 ;  /* 0x000000181d1d7221 */ /* 0x000fe20000010000 */
[----:B------:R-:W-:Y:S01]  /*d320*/  FADD.FTZ R86, R86, R21 ;  /* 0x0000001556567221 */ /* 0x000fe20000010000 */
[----:B------:R-:W-:-:S02]  /*d330*/  IMAD.MOV.U32 R134, RZ, RZ, R135 ;  /* 0x000000ffff867224 */ /* 0x000fc400078e0087 */
[----:B------:R-:W-:Y:S01]  /*d340*/  FADD.FTZ R142, R142, R29 ;  /* 0x0000001d8e8e7221 */ /* 0x000fe20000010000 */
[----:B------:R-:W-:Y:S01]  /*d350*/  FADD.FTZ R21, R61, R86 ;  /* 0x000000563d157221 */ /* 0x000fe20000010000 */
        /* <DEDUP_REMOVED lines=36> */
[--C-:B-----5:R-:W-:Y:S02]  /*d5a0*/  IMAD.MOV.U32 R97, RZ, RZ, R135.reuse ;  /* 0x000000ffff617224 */ /* 0x120fe400078e0087 */
[--C-:B------:R-:W-:Y:S02]  /*d5b0*/  IMAD.MOV.U32 R96, RZ, RZ, R135.reuse ;  /* 0x000000ffff607224 */ /* 0x100fe400078e0087 */
[--C-:B------:R-:W-:Y:S02]  /*d5c0*/  IMAD.MOV.U32 R95, RZ, RZ, R135.reuse ;  /* 0x000000ffff5f7224 */ /* 0x100fe400078e0087 */
[--C-:B------:R-:W-:Y:S02]  /*d5d0*/  IMAD.MOV.U32 R94, RZ, RZ, R135.reuse ;  /* 0x000000ffff5e7224 */ /* 0x100fe400078e0087 */
[----:B------:R-:W-:-:S02]  /*d5e0*/  IMAD.MOV.U32 R93, RZ, RZ, R135 ;  /* 0x000000ffff5d7224 */ /* 0x000fc400078e0087 */
[--C-:B------:R-:W-:Y:S02]  /*d5f0*/  IMAD.MOV.U32 R92, RZ, RZ, R135.reuse ;  /* 0x000000ffff5c7224 */ /* 0x100fe400078e0087 */
[--C-:B------:R-:W-:Y:S02]  /*d600*/  IMAD.MOV.U32 R91, RZ, RZ, R135.reuse ;  /* 0x000000ffff5b7224 */ /* 0x100fe400078e0087 */
[--C-:B------:R-:W-:Y:S02]  /*d610*/  IMAD.MOV.U32 R90, RZ, RZ, R135.reuse ;  /* 0x000000ffff5a7224 */ /* 0x100fe400078e0087 */
[--C-:B0-----:R-:W-:Y:S02]  /*d620*/  IMAD.MOV.U32 R89, RZ, RZ, R135.reuse ;  /* 0x000000ffff597224 */ /* 0x101fe400078e0087 */
[----:B-1----:R-:W-:Y:S01]  /*d630*/  IMAD.MOV.U32 R88, RZ, RZ, R135 ;  /* 0x000000ffff587224 */ /* 0x002fe200078e0087 */
[----:B--2---:R-:W-:Y:S01]  /*d640*/  NOP ;  /* 0x0000000000007918 */ /* 0x004fe20000000000 */
[----:B------:R-:W-:Y:S05]  /*d650*/  @!P1 BRA `(.L_x_10496) ;  /* 0x00000024009c9947 */ /* 0x000fea0003800000 */
[----:B------:R-:W2:Y:S01]  /*d660*/  LDL.LU R73, [R1+0x68] ;  /* 0x0000680001497983 */ /* 0x000ea20000300800 */
[----:B------:R-:W-:Y:S01]  /*d670*/  IMAD.MOV.U32 R7, RZ, RZ, R3 ;  /* 0x000000ffff077224 */ /* 0x000fe200078e0003 */
[----:B------:R-:W-:Y:S01]  /*d680*/  CS2R R134, SRZ ;  /* 0x0000000000867805 */ /* 0x000fe2000001ff00 */
[----:B------:R-:W-:Y:S01]  /*d690*/  IMAD.MOV.U32 R8, RZ, RZ, R0 ;  /* 0x000000ffff087224 */ /* 0x000fe200078e0000 */
[----:B------:R-:W-:Y:S01]  /*d6a0*/  CS2R R132, SRZ ;  /* 0x0000000000847805 */ /* 0x000fe2000001ff00 */
[----:B------:R-:W-:Y:S01]  /*d6b0*/  IMAD.MOV.U32 R6, RZ, RZ, R150 ;  /* 0x000000ffff067224 */ /* 0x000fe200078e0096 */
[----:B------:R-:W-:Y:S01]  /*d6c0*/  CS2R R130, SRZ ;  /* 0x0000000000827805 */ /* 0x000fe2000001ff00 */
[----:B------:R-:W-:Y:S01]  /*d6d0*/  IMAD.MOV.U32 R5, RZ, RZ, R139 ;  /* 0x000000ffff057224 */ /* 0x000fe200078e008b */
        /* <DEDUP_REMOVED lines=21> */
[----:B--2---:R-:W-:-:S07]  /*d830*/  VIADD R4, R73, 0xfffffffe ;  /* 0xfffffffe49047836 */ /* 0x004fce0000000000 */
.L_x_10508:
[----:B------:R-:W2:Y:S01]  /*d840*/  LDL R0, [R1+0x38] ;  /* 0x0000380001007983 */ /* 0x000ea20000100800 */
[----:B------:R-:W-:Y:S01]  /*d850*/  ISETP.NE.AND P1, PT, R5, 0x1, PT ;  /* 0x000000010500780c */ /* 0x000fe20003f25270 */
[----:B------:R-:W-:Y:S05]  /*d860*/  YIELD ;  /* 0x0000000000007946 */ /* 0x000fea0003800000 */
[----:B------:R-:W-:-:S04]  /*d870*/  SEL R3, RZ, 0x1, P1 ;  /* 0x00000001ff037807 */ /* 0x000fc80000800000 */
[----:B------:R-:W-:Y:S02]  /*d880*/  LOP3.LUT R150, R6, R3, RZ, 0x3c, !PT ;  /* 0x0000000306967212 */ /* 0x000fe400078e3cff */
[----:B--2---:R-:W-:-:S13]  /*d890*/  ISETP.NE.AND P1, PT, R0, RZ, PT ;  /* 0x000000ff0000720c */ /* 0x004fda0003f25270 */
[----:B0-----:R-:W-:Y:S05]  /*d8a0*/  @P1 BRA `(.L_x_10497) ;  /* 0x00000000003c1947 */ /* 0x001fea0003800000 */
[----:B------:R-:W-:Y:S05]  /*d8b0*/  @!P0 BRA `(.L_x_10498) ;  /* 0x0000000000048947 */ /* 0x000fea0003800000 */
[----:B------:R-:W-:Y:S01]  /*d8c0*/  BPT.TRAP 0x1 ;  /* 0x000000040000795c */ /* 0x000fe20000300000 */
.L_x_10498:
        /* <DEDUP_REMOVED lines=8> */
.L_x_10499:
[----:B------:R-:W-:Y:S04]  /*d950*/  BSSY B0, `(.L_x_10497) ;  /* 0x0000004000007945 */ /* 0x000fe80003800000 */
[----:B-1----:R-:W-:Y:S05]  /*d960*/  @P2 BRA `(.L_x_10500) ;  /* 0x0000000000082947 */ /* 0x002fea0003800000 */
[----:B------:R-:W1:Y:S02]  /*d970*/  SYNCS.PHASECHK.TRANS64.TRYWAIT P2, [R3+URZ+0x2d830], R0 ;  /* 0x02d83000030075a7 */ /* 0x000e64000804017f */
[----:B-1----:R-:W-:Y:S05]  /*d980*/  @!P2 BRA `(.L_x_10501) ;  /* 0x000000c00020a947 */ /* 0x002fea0003800000 */
.L_x_10500:
[----:B------:R-:W-:Y:S05]  /*d990*/  BSYNC B0 ;  /* 0x0000000000007941 */ /* 0x000fea0003800000 */
.L_x_10497:
[----:B01----:R-:W2:Y:S01]  /*d9a0*/  LDL R3, [R1+0x3c] ;  /* 0x00003c0001037983 */ /* 0x003ea20000100800 */
[----:B------:R-:W-:Y:S01]  /*d9b0*/  VIADD R139, R5, 0x1 ;  /* 0x00000001058b7836 */ /* 0x000fe20000000000 */
[----:B------:R-:W0:Y:S04]  /*d9c0*/  S2R R0, SR_TID.X ;  /* 0x0000000000007919 */ /* 0x000e280000002100 */
[----:B------:R-:W-:-:S04]  /*d9d0*/  ISETP.NE.AND P2, PT, R139, 0x2, PT ;  /* 0x000000028b00780c */ /* 0x000fc80003f45270 */
[----:B------:R-:W-:Y:S01]  /*d9e0*/  SEL R139, R139, RZ, P2 ;  /* 0x000000ff8b8b7207 */ /* 0x000fe20001000000 */
[----:B------:R-:W-:Y:S05]  /*d9f0*/  WARPSYNC.ALL ;  /* 0x0000000000007948 */ /* 0x000fea0003800000 */
[----:B------:R-:W-:-:S05]  /*da00*/  IMAD.MOV.U32 R11, RZ, RZ, -0x7fffffe0 ;  /* 0x80000020ff0b7424 */ /* 0x000fca00078e00ff */
[C---:B------:R-:W-:Y:S02]  /*da10*/  R2UR UR7, R11.reuse ;  /* 0x000000000b0772ca */ /* 0x040fe400000e0000 */
[----:B------:R-:W-:Y:S01]  /*da20*/  R2UR UR27, R11 ;  /* 0x000000000b1b72ca */ /* 0x000fe200000e0000 */
[----:B------:R-:W-:-:S05]  /*da30*/  IMAD.MOV.U32 R15, RZ, RZ, -0x7fffffe0 ;  /* 0x80000020ff0f7424 */ /* 0x000fca00078e00ff */
[C---:B------:R-:W-:Y:S02]  /*da40*/  R2UR UR11, R15.reuse ;  /* 0x000000000f0b72ca */ /* 0x040fe400000e0000 */
[----:B------:R-:W-:Y:S02]  /*da50*/  R2UR UR19, R15 ;  /* 0x000000000f1372ca */ /* 0x000fe400000e0000 */
[----:B0-----:R-:W-:-:S05]  /*da60*/  SHF.R.U32.HI R0, RZ, 0x7, R0 ;  /* 0x00000007ff007819 */ /* 0x001fca0000011600 */
[----:B------:R-:W-:Y:S01]  /*da70*/  VIADD R0, R0, 0x8 ;  /* 0x0000000800007836 */ /* 0x000fe20000000000 */
[----:B------:R-:W-:Y:S01]  /*da80*/  R2UR UR4, R146 ;  /* 0x00000000920472ca */ /* 0x000fe200000e0000 */
[----:B------:R-:W-:Y:S01]  /*da90*/  IMAD.MOV.U32 R25, RZ, RZ, -0x7fffffe0 ;  /* 0x80000020ff197424 */ /* 0x000fe200078e00ff */
[----:B------:R-:W-:-:S04]  /*daa0*/  R2UR UR5, R147 ;  /* 0x00000000930572ca */ /* 0x000fc800000e0000 */
[----:B------:R-:W-:Y:S01]  /*dab0*/  R2UR UR23, R25 ;  /* 0x00000000191772ca */ /* 0x000fe200000e0000 */
[----:B------:R-:W-:-:S05]  /*dac0*/  IMAD.MOV.U32 R13, RZ, RZ, -0x7fffffe0 ;  /* 0x80000020ff0d7424 */ /* 0x000fca00078e00ff */
[----:B------:R-:W-:Y:S01]  /*dad0*/  R2UR UR15, R13 ;  /* 0x000000000d0f72ca */ /* 0x000fe200000e0000 */
[----:B------:R0:W-:Y:S01]  /*dae0*/  BAR.SYNC.DEFER_BLOCKING R0, 0x100 ;  /* 0x000400000000751d */ /* 0x0001e20000010000 */
[----:B--2---:R-:W-:-:S04]  /*daf0*/  IMAD R10, R139, 0x600, R3 ;  /* 0x000006008b0a7824 */ /* 0x004fc800078e0203 */
[C---:B------:R-:W-:Y:S01]  /*db00*/  VIADD R14, R10.reuse, 0x2 ;  /* 0x000000020a0e7836 */ /* 0x040fe20000000000 */
[C---:B------:R-:W-:Y:S01]  /*db10*/  R2UR UR6, R10.reuse ;  /* 0x000000000a0672ca */ /* 0x040fe200000e0000 */
[C---:B------:R-:W-:Y:S02]  /*db20*/  VIADD R12, R10.reuse, 0x200 ;  /* 0x000002000a0c7836 */ /* 0x040fe40000000000 */
[----:B------:R-:W-:Y:S01]  /*db30*/  VIADD R24, R10, 0x400 ;  /* 0x000004000a187836 */ /* 0x000fe20000000000 */
[----:B------:R-:W-:Y:S01]  /*db40*/  R2UR UR10, R14 ;  /* 0x000000000e0a72ca */ /* 0x000fe200000e0000 */
[C---:B------:R-:W-:Y:S02]  /*db50*/  VIADD R14, R10.reuse, 0x202 ;  /* 0x000002020a0e7836 */ /* 0x040fe40000000000 */
[----:B------:R-:W-:-:S05]  /*db60*/  VIADD R10, R10, 0x402 ;  /* 0x000004020a0a7836 */ /* 0x000fca0000000000 */
[----:B------:R-:W-:Y:S02]  /*db70*/  R2UR UR26, R10 ;  /* 0x000000000a1a72ca */ /* 0x000fe400000e0000 */
[----:B------:R-:W2:Y:S01]  /*db80*/  LDL.64 R10, [R1+0x10] ;  /* 0x00001000010a7983 */ /* 0x000ea20000100a00 */
[----:B------:R-:W-:-:S03]  /*db90*/  R2UR UR18, R14 ;  /* 0x000000000e1272ca */ /* 0x000fc600000e0000 */
[----:B------:R-:W3:Y:S01]  /*dba0*/  LDL.64 R14, [R1+0x8] ;  /* 0x00000800010e7983 */ /* 0x000ee20000100a00 */
[----:B------:R-:W-:Y:S02]  /*dbb0*/  R2UR UR22, R24 ;  /* 0x00000000181672ca */ /* 0x000fe400000e0000 */
[----:B------:R-:W-:-:S06]  /*dbc0*/  WARPGROUP.ARRIVE ;  /* 0x00000000000079c5 */ /* 0x000fcc0000000000 */
[----:B------:R-:W-:Y:S01]  /*dbd0*/  HGMMA.64x128x16.F32.BF16 R24, gdesc[UR4], RZ, !UPT, gsb0 ;  /* 0x01e00000041879f0 */ /* 0x000fe2000c0018ff */
[----:B------:R-:W-:Y:S02]  /*dbe0*/  R2UR UR14, R12 ;  /* 0x000000000c0e72ca */ /* 0x000fe400000e0000 */
[----:B------:R-:W4:Y:S01]  /*dbf0*/  LDL.64 R12, [R1] ;  /* 0x00000000010c7983 */ /* 0x000f220000100a00 */
[----:B------:R-:W-:Y:S02]  /*dc00*/  WARPGROUP.DEPBAR.LE gsb0, 0x0 ;  /* 0x00008000000079c5 */ /* 0x000fe40000010000 */
[----:B------:R-:W-:Y:S01]  /*dc10*/  WARPGROUP.ARRIVE ;  /* 0x00000000000079c5 */ /* 0x000fe20000000000 */
[----:B--2---:R-:W-:Y:S02]  /*dc20*/  R2UR UR8, R10 ;  /* 0x000000000a0872ca */ /* 0x004fe400000e0000 */
[----:B------:R-:W-:-:S13]  /*dc30*/  R2UR UR9, R11 ;  /* 0x000000000b0972ca */ /* 0x000fda00000e0000 */
[----:B------:R-:W-:Y:S01]  /*dc40*/  HGMMA.64x128x16.F32.BF16 R24, gdesc[UR8], R24, gsb0 ;  /* 0x01e00000081879f0 */ /* 0x000fe20008001818 */
[----:B---3--:R-:W-:Y:S02]  /*dc50*/  R2UR UR12, R14 ;  /* 0x000000000e0c72ca */ /* 0x008fe400000e0000 */
[----:B------:R-:W-:Y:S02]  /*dc60*/  R2UR UR13, R15 ;  /* 0x000000000f0d72ca */ /* 0x000fe400000e0000 */
[----:B----4-:R-:W-:Y:S02]  /*dc70*/  R2UR UR16, R12 ;  /* 0x000000000c1072ca */ /* 0x010fe400000e0000 */
[----:B------:R-:W-:Y:S01]  /*dc80*/  R2UR UR17, R13 ;  /* 0x000000000d1172ca */ /* 0x000fe200000e0000 */
[----:B------:R-:W-:Y:S02]  /*dc90*/  WARPGROUP.DEPBAR.LE gsb0, 0x0 ;  /* 0x00008000000079c5 */ /* 0x000fe40000010000 */
[----:B------:R-:W-:-:S06]  /*dca0*/  WARPGROUP.ARRIVE ;  /* 0x00000000000079c5 */ /* 0x000fcc0000000000 */
[----:B------:R-:W-:Y:S01]  /*dcb0*/  HGMMA.64x128x16.F32.BF16 R24, gdesc[UR12], R24, gsb0 ;  /* 0x01e000000c1879f0 */ /* 0x000fe20008001818 */
[----:B------:R-:W-:Y:S02]  /*dcc0*/  R2UR UR20, R156 ;  /* 0x000000009c1472ca */ /* 0x000fe400000e0000 */
        /* <DEDUP_REMOVED lines=16> */
.L_x_10503:
[----:B------:R-:W-:Y:S01]  /*ddd0*/  SHF.L.U32 R0, R6, 0x1f, RZ ;  /* 0x0000001f06007819 */ /* 0x000fe200000006ff */
[----:B------:R-:W-:-:S04]  /*dde0*/  IMAD R3, R5, 0x8, R2 ;  /* 0x0000000805037824 */ /* 0x000fc800078e0202 */
[----:B------:R0:W1:Y:S01]  /*ddf0*/  SYNCS.PHASECHK.TRANS64.TRYWAIT P1, [R3+URZ+0x2d850], R0 ;  /* 0x02d85000030075a7 */ /* 0x000062000802017f */
[----:B------:R-:W-:Y:S05]  /*de00*/  @!P0 BRA `(.L_x_10504) ;  /* 0x0000000000048947 */ /* 0x000fea0003800000 */
[----:B------:R-:W-:Y:S01]  /*de10*/  BPT.TRAP 0x1 ;  /* 0x000000040000795c */ /* 0x000fe20000300000 */
.L_x_10504:
[----:B-1----:R-:W-:Y:S05]  /*de20*/  @P1 BRA `(.L_x_10502) ;  /* 0x0000000000081947 */ /* 0x002fea0003800000 */
[----:B------:R-:W1:Y:S02]  /*de30*/  SYNCS.PHASECHK.TRANS64.TRYWAIT P1, [R3+URZ+0x2d850], R0 ;  /* 0x02d85000030075a7 */ /* 0x000e64000802017f */
[----:B-1----:R-:W-:Y:S05]  /*de40*/  @!P1 BRA `(.L_x_10505) ;  /* 0x000000bc00049947 */ /* 0x002fea0003800000 */
.L_x_10502:
[----:B------:R-:W2:Y:S01]  /*de50*/  LDL R6, [R1+0x40] ;  /* 0x0000400001067983 */ /* 0x000ea20000100800 */
[----:B01----:R-:W-:Y:S01]  /*de60*/  VIADD R0, R2, 0x400 ;  /* 0x0000040002007836 */ /* 0x003fe20000000000 */
[----:B------:R-:W-:Y:S05]  /*de70*/  WARPSYNC.ALL ;  /* 0x0000000000007948 */ /* 0x000fea0003800000 */
[----:B------:R-:W-:Y:S01]  /*de80*/  SHF.R.U32.HI R0, RZ, 0x4, R0 ;  /* 0x00000004ff007819 */ /* 0x000fe20000011600 */
[----:B------:R-:W-:Y:S01]  /*de90*/  IMAD.MOV.U32 R11, RZ, RZ, -0x7fffffe0 ;  /* 0x80000020ff0b7424 */ /* 0x000fe200078e00ff */
[----:B------:R-:W-:Y:S01]  /*dea0*/  WARPGROUP.ARRIVE ;  /* 0x00000000000079c5 */ /* 0x000fe20000000000 */
[----:B------:R-:W-:Y:S01]  /*deb0*/  IMAD.MOV.U32 R13, RZ, RZ, -0x7fffffe0 ;  /* 0x80000020ff0d7424 */ /* 0x000fe200078e00ff */
[----:B------:R-:W-:-:S02]  /*dec0*/  LOP3.LUT R0, R0, 0x3fff, RZ, 0xc0, !PT ;  /* 0x00003fff00007812 */ /* 0x000fc400078ec0ff */
[C---:B------:R-:W-:Y:S02]  /*ded0*/  R2UR UR7, R11.reuse ;  /* 0x000000000b0772ca */ /* 0x040fe400000e0000 */
[----:B------:R-:W-:Y:S02]  /*dee0*/  LOP3.LUT R0, R0, 0x2000000, RZ, 0xfc, !PT ;  /* 0x0200000000007812 */ /* 0x000fe400078efcff */
[----:B------:R-:W-:Y:S01]  /*def0*/  R2UR UR35, R11 ;  /* 0x000000000b2372ca */ /* 0x000fe200000e0000 */
[----:B------:R-:W-:Y:S01]  /*df00*/  IMAD.MOV.U32 R11, RZ, RZ, 0x40000040 ;  /* 0x40000040ff0b7424 */ /* 0x000fe200078e00ff */
[----:B------:R-:W-:Y:S01]  /*df10*/  R2UR UR11, R13 ;  /* 0x000000000d0b72ca */ /* 0x000fe200000e0000 */
[----:B------:R-:W-:Y:S01]  /*df20*/  IMAD R10, R5, 0x600, R0 ;  /* 0x00000600050a7824 */ /* 0x000fe200078e0200 */
[----:B------:R-:W-:Y:S02]  /*df30*/  R2UR UR15, R13 ;  /* 0x000000000d0f72ca */ /* 0x000fe400000e0000 */
[----:B------:R-:W-:Y:S01]  /*df40*/  R2UR UR5, R11 ;  /* 0x000000000b0572ca */ /* 0x000fe200000e0000 */
[C---:B------:R-:W-:Y:S01]  /*df50*/  VIADD R12, R10.reuse, 0x40 ;  /* 0x000000400a0c7836 */ /* 0x040fe20000000000 */
[----:B------:R-:W-:Y:S01]  /*df60*/  R2UR UR6, R10 ;  /* 0x000000000a0672ca */ /* 0x000fe200000e0000 */
[----:B------:R-:W-:Y:S01]  /*df70*/  IMAD.MOV.U32 R11, RZ, RZ, 0x40000040 ;  /* 0x40000040ff0b7424 */ /* 0x000fe200078e00ff */
[----:B------:R-:W-:-:S02]  /*df80*/  R2UR UR19, R13 ;  /* 0x000000000d1372ca */ /* 0x000fc400000e0000 */
[----:B------:R-:W-:Y:S01]  /*df90*/  R2UR UR10, R12 ;  /* 0x000000000c0a72ca */ /* 0x000fe200000e0000 */
[----:B------:R-:W-:Y:S01]  /*dfa0*/  VIADD R12, R10, 0x80 ;  /* 0x000000800a0c7836 */ /* 0x000fe20000000000 */
[C---:B------:R-:W-:Y:S02]  /*dfb0*/  R2UR UR23, R13.reuse ;  /* 0x000000000d1772ca */ /* 0x040fe400000e0000 */
[C---:B------:R-:W-:Y:S02]  /*dfc0*/  R2UR UR27, R13.reuse ;  /* 0x000000000d1b72ca */ /* 0x040fe400000e0000 */
[----:B------:R-:W-:Y:S01]  /*dfd0*/  R2UR UR14, R12 ;  /* 0x000000000c0e72ca */ /* 0x000fe200000e0000 */
[----:B------:R-:W-:Y:S01]  /*dfe0*/  VIADD R12, R10, 0xc0 ;  /* 0x000000c00a0c7836 */ /* 0x000fe20000000000 */
[----:B------:R-:W-:Y:S01]  /*dff0*/  R2UR UR31, R13 ;  /* 0x000000000d1f72ca */ /* 0x000fe200000e0000 */
[----:B------:R-:W-:Y:S01]  /*e000*/  IMAD.MOV.U32 R13, RZ, RZ, 0x40000040 ;  /* 0x40000040ff0d7424 */ /* 0x000fe200078e00ff */
[----:B------:R-:W-:-:S02]  /*e010*/  R2UR UR33, R11 ;  /* 0x000000000b2172ca */ /* 0x000fc400000e0000 */
[----:B------:R-:W-:Y:S01]  /*e020*/  R2UR UR18, R12 ;  /* 0x000000000c1272ca */ /* 0x000fe200000e0000 */
[----:B------:R-:W-:Y:S01]  /*e030*/  VIADD R12, R10, 0x100 ;  /* 0x000001000a0c7836 */ /* 0x000fe20000000000 */
[----:B------:R-:W-:Y:S01]  /*e040*/  R2UR UR9, R13 ;  /* 0x000000000d0972ca */ /* 0x000fe200000e0000 */
[----:B------:R-:W-:-:S03]  /*e050*/  IMAD.MOV.U32 R13, RZ, RZ, 0x40000040 ;  /* 0x40000040ff0d7424 */ /* 0x000fc600078e00ff */
[----:B------:R-:W-:Y:S01]  /*e060*/  R2UR UR22, R12 ;  /* 0x000000000c1672ca */ /* 0x000fe200000e0000 */
[----:B------:R-:W-:Y:S01]  /*e070*/  VIADD R12, R10, 0x140 ;  /* 0x000001400a0c7836 */ /* 0x000fe20000000000 */
[----:B------:R-:W-:Y:S01]  /*e080*/  R2UR UR13, R13 ;  /* 0x000000000d0d72ca */ /* 0x000fe200000e0000 */
[----:B------:R-:W-:-:S03]  /*e090*/  IMAD.MOV.U32 R13, RZ, RZ, 0x40000040 ;  /* 0x40000040ff0d7424 */ /* 0x000fc600078e00ff */
[----:B------:R-:W-:Y:S01]  /*e0a0*/  R2UR UR26, R12 ;  /* 0x000000000c1a72ca */ /* 0x000fe200000e0000 */
[C---:B------:R-:W-:Y:S01]  /*e0b0*/  VIADD R12, R10.reuse, 0x180 ;  /* 0x000001800a0c7836 */ /* 0x040fe20000000000 */
[----:B------:R-:W-:Y:S01]  /*e0c0*/  R2UR UR17, R13 ;  /* 0x000000000d1172ca */ /* 0x000fe200000e0000 */
[----:B------:R-:W-:Y:S02]  /*e0d0*/  VIADD R10, R10, 0x1c0 ;  /* 0x000001c00a0a7836 */ /* 0x000fe40000000000 */
[----:B------:R-:W-:Y:S01]  /*e0e0*/  IMAD.MOV.U32 R13, RZ, RZ, 0x40000040 ;  /* 0x40000040ff0d7424 */ /* 0x000fe200078e00ff */
[----:B------:R-:W-:Y:S02]  /*e0f0*/  R2UR UR30, R12 ;  /* 0x000000000c1e72ca */ /* 0x000fe400000e0000 */
[----:B------:R-:W-:Y:S02]  /*e100*/  R2UR UR34, R10 ;  /* 0x000000000a2272ca */ /* 0x000fe400000e0000 */
[----:B------:R-:W-:Y:S01]  /*e110*/  R2UR UR21, R13 ;  /* 0x000000000d1572ca */ /* 0x000fe200000e0000 */
[----:B------:R-:W-:-:S05]  /*e120*/  IMAD.MOV.U32 R13, RZ, RZ, 0x40000040 ;  /* 0x40000040ff0d7424 */ /* 0x000fca00078e00ff */
[----:B------:R-:W-:Y:S01]  /*e130*/  R2UR UR25, R13 ;  /* 0x000000000d1972ca */ /* 0x000fe200000e0000 */
[----:B------:R-:W-:-:S05]  /*e140*/  IMAD.MOV.U32 R13, RZ, RZ, 0x40000040 ;  /* 0x40000040ff0d7424 */ /* 0x000fca00078e00ff */
[----:B------:R-:W-:Y:S02]  /*e150*/  R2UR UR29, R13 ;  /* 0x000000000d1d72ca */ /* 0x000fe400000e0000 */
[----:B--2---:R-:W-:Y:S02]  /*e160*/  LOP3.LUT R10, R6, 0x10000, RZ, 0xfc, !PT ;  /* 0x00010000060a7812 */ /* 0x004fe400078efcff */
[----:B------:R-:W0:Y:S02]  /*e170*/  S2R R6, SR_TID.X ;  /* 0x0000000000067919 */ /* 0x000e240000002100 */
[C---:B------:R-:W-:Y:S01]  /*e180*/  R2UR UR4, R10.reuse ;  /* 0x000000000a0472ca */ /* 0x040fe200000e0000 */
[----:B------:R-:W-:-:S05]  /*e190*/  VIADD R12, R10, 0x2 ;  /* 0x000000020a0c7836 */ /* 0x000fca0000000000 */
[----:B------:R-:W-:Y:S01]  /*e1a0*/  R2UR UR8, R12 ;  /* 0x000000000c0872ca */ /* 0x000fe200000e0000 */
[----:B------:R-:W-:-:S05]  /*e1b0*/  VIADD R12, R10, 0x4 ;  /* 0x000000040a0c7836 */ /* 0x000fca0000000000 */
[----:B------:R-:W-:Y:S01]  /*e1c0*/  R2UR UR12, R12 ;  /* 0x000000000c0c72ca */ /* 0x000fe200000e0000 */
[----:B------:R-:W-:Y:S01]  /*e1d0*/  HGMMA.64x96x16.F32.BF16 R88, gdesc[UR4].tnspB, R88, gsb0 ;  /* 0x41600000045879f0 */ /* 0x000fe20008001858 */
[----:B------:R-:W-:-:S05]  /*e1e0*/  VIADD R12, R10, 0x6 ;  /* 0x000000060a0c7836 */ /* 0x000fca0000000000 */
[----:B------:R-:W-:Y:S01]  /*e1f0*/  R2UR UR16, R12 ;  /* 0x000000000c1072ca */ /* 0x000fe200000e0000 */
[----:B------:R-:W-:-:S05]  /*e200*/  VIADD R12, R10, 0x600 ;  /* 0x000006000a0c7836 */ /* 0x000fca0000000000 */
[----:B------:R-:W-:Y:S01]  /*e210*/  R2UR UR20, R12 ;  /* 0x000000000c1472ca */ /* 0x000fe200000e0000 */
[----:B------:R-:W-:Y:S01]  /*e220*/  VIADD R12, R10, 0x602 ;  /* 0x000006020a0c7836 */ /* 0x000fe20000000000 */
[----:B0-----:R-:W-:-:S04]  /*e230*/  SHF.R.U32.HI R0, RZ, 0x7, R6 ;  /* 0x00000007ff007819 */ /* 0x001fc80000011606 */
[----:B------:R-:W-:Y:S01]  /*e240*/  R2UR UR24, R12 ;  /* 0x000000000c1872ca */ /* 0x000fe200000e0000 */
[----:B------:R-:W-:Y:S01]  /*e250*/  VIADD R12, R10, 0x604 ;  /* 0x000006040a0c7836 */ /* 0x000fe20000000000 */
[----:B------:R-:W-:Y:S01]  /*e260*/  ISETP.GE.U32.AND P1, PT, R6, 0x180, PT ;  /* 0x000001800600780c */ /* 0x000fe20003f26070 */
[----:B------:R-:W-:Y:S02]  /*e270*/  VIADD R10, R10, 0x606 ;  /* 0x000006060a0a7836 */ /* 0x000fe40000000000 */
[----:B------:R-:W-:Y:S01]  /*e280*/  VIADD R0, R0, 0x9 ;  /* 0x0000000900007836 */ /* 0x000fe20000000000 */
[----:B------:R-:W-:Y:S02]  /*e290*/  R2UR UR28, R12 ;  /* 0x000000000c1c72ca */ /* 0x000fe400000e0000 */
[----:B------:R-:W-:Y:S02]  /*e2a0*/  R2UR UR32, R10 ;  /* 0x000000000a2072ca */ /* 0x000fe400000e0000 */
[----:B------:R-:W-:Y:S01]  /*e2b0*/  SEL R0, R0, 0x9, !P1 ;  /* 0x0000000900007807 */ /* 0x000fe20004800000 */
[----:B------:R-:W-:-:S02]  /*e2c0*/  WARPGROUP.DEPBAR.LE gsb0, 0x0 ;  /* 0x00008000000079c5 */ /* 0x000fc40000010000 */
[----:B------:R-:W-:-:S06]  /*e2d0*/  WARPGROUP.ARRIVE ;  /* 0x00000000000079c5 */ /* 0x000fcc0000000000 */
[----:B------:R-:W-:Y:S03]  /*e2e0*/  HGMMA.64x96x16.F32.BF16 R88, gdesc[UR8].tnspB, R88, gsb0 ;  /* 0x41600000085879f0 */ /* 0x000fe60008001858 */
[----:B------:R-:W-:Y:S02]  /*e2f0*/  WARPGROUP.DEPBAR.LE gsb0, 0x0 ;  /* 0x00008000000079c5 */ /* 0x000fe40000010000 */
        /* <DEDUP_REMOVED lines=18> */
[----:B------:R0:W-:Y:S06]  /*e420*/  BAR.ARV R0, 0x100 ;  /* 0x000400000000751d */ /* 0x0001ec0000002000 */
[----:B------:R-:W-:Y:S05]  /*e430*/  @!P0 BRA `(.L_x_10506) ;  /* 0x0000000000048947 */ /* 0x000fea0003800000 */
[----:B------:R-:W-:Y:S01]  /*e440*/  BPT.TRAP 0x1 ;  /* 0x000000040000795c */ /* 0x000fe20000300000 */
.L_x_10506:
[----:B0-----:R-:W-:Y:S01]  /*e450*/  IMAD R0, R139, 0x8, R2 ;  /* 0x000000088b007824 */ /* 0x001fe200078e0202 */
[----:B------:R-:W-:Y:S01]  /*e460*/  UMOV UR41, UR44 ;  /* 0x0000002c00297c82 */ /* 0x000fe20008000000 */
[----:B------:R-:W-:Y:S02]  /*e470*/  IMAD.U32 R3, RZ, RZ, UR39 ;  /* 0x00000027ff037e24 */ /* 0x000fe4000f8e00ff */
[----:B------:R-:W-:-:S05]  /*e480*/  VIADD R0, R0, 0x2d840 ;  /* 0x0002d84000007836 */ /* 0x000fca0000000000 */
[----:B------:R-:W-:-:S04]  /*e490*/  PRMT R0, R3, 0x654, R0 ;  /* 0x0000065403007816 */ /* 0x000fc80000000000 */
[----:B------:R0:W-:Y:S02]  /*e4a0*/  SYNCS.ARRIVE.TRANS64.RED.A1T0 RZ, [R0+URZ], RZ ;  /* 0x000000ff00ff79a7 */ /* 0x0001e4000810043f */
[----:B0-----:R-:W-:-:S04]  /*e4b0*/  FMNMX.FTZ R0, R24, R8, !PT ;  /* 0x0000000818007209 */ /* 0x001fc80007810000 */
        /* <DEDUP_REMOVED lines=72> */
[----:B------:R-:W-:-:S04]  /*e940*/  FMUL.FTZ R6, R0, UR41 ;  /* 0x0000002900067c20 */ /* 0x000fc80008410000 */
[----:B------:R-:W-:Y:S01]  /*e950*/  FADD.FTZ R8, -R3, R7 ;  /* 0x0000000703087221 */ /* 0x000fe20000010100 */
[----:B------:R-:W-:Y:S01]  /*e960*/  FMUL.FTZ R7, R9, UR41 ;  /* 0x0000002909077c20 */ /* 0x000fe20008410000 */
[----:B------:R-:W-:Y:S01]  /*e970*/  FMUL.FTZ R9, R3, UR41 ;  /* 0x0000002903097c20 */ /* 0x000fe20008410000 */
[--C-:B------:R-:W-:Y:S01]  /*e980*/  FFMA.FTZ R24, R24, UR41, -R6.reuse ;  /* 0x0000002918187c23 */ /* 0x100fe20008010806 */
[----:B------:R-:W-:Y:S01]  /*e990*/  FMUL.FTZ R8, R8, UR41 ;  /* 0x0000002908087c20 */ /* 0x000fe20008410000 */
        /* <DEDUP_REMOVED lines=24> */
[----:B------:R-:W-:Y:S01]  /*eb20*/  FFMA.FTZ R45, R45, UR41, -R6 ;  /* 0x000000292d2d7c23 */ /* 0x000fe20008010806 */
        /* <DEDUP_REMOVED lines=18> */
[----:B-1----:R-:W-:Y:S01]  /*ec50*/  FFMA.FTZ R21, R8, R21, R26 ;  /* 0x0000001508157223 */ /* 0x002fe2000001001a */
[--C-:B------:R-:W-:Y:S01]  /*ec60*/  FFMA.FTZ R62, R62, UR41, -R9.reuse ;  /* 0x000000293e3e7c23 */ /* 0x100fe20008010809 */
[--C-:B------:R-:W-:Y:S01]  /*ec70*/  FFMA.FTZ R61, R61, UR41, -R6.reuse ;  /* 0x000000293d3d7c23 */ /* 0x100fe20008010806 */
[--C-:B------:R-:W-:Y:S01]  /*ec80*/  FFMA.FTZ R63, R63, UR41, -R9.reuse ;  /* 0x000000293f3f7c23 */ /* 0x100fe20008010809 */
[--C-:B------:R-:W-:Y:S01]  /*ec90*/  FFMA.FTZ R64, R64, UR41, -R6.reuse ;  /* 0x0000002940407c23 */ /* 0x100fe20008010806 */
[--C-:B------:R-:W-:Y:S01]  /*eca0*/  FFMA.FTZ R66, R66, UR41, -R9.reuse ;  /* 0x0000002942427c23 */ /* 0x100fe20008010809 */
[----:B------:R-:W-:Y:S01]  /*ecb0*/  FFMA.FTZ R65, R65, UR41, -R6 ;  /* 0x0000002941417c23 */ /* 0x000fe20008010806 */
[----:B------:R-:W1:Y:S01]  /*ecc0*/  MUFU.EX2 R28, R28 ;  /* 0x0000001c001c7308 */ /* 0x000e620000000800 */
[----:B0-----:R-:W-:Y:S01]  /*ecd0*/  FADD.FTZ R10, R25, R142 ;  /* 0x0000008e190a7221 */ /* 0x001fe20000010000 */
[--C-:B------:R-:W-:Y:S01]  /*ece0*/  FFMA.FTZ R67, R67, UR41, -R9.reuse ;  /* 0x0000002943437c23 */ /* 0x100fe20008010809 */
[--C-:B------:R-:W-:Y:S01]  /*ecf0*/  FFMA.FTZ R68, R68, UR41, -R6.reuse ;  /* 0x0000002944447c23 */ /* 0x100fe20008010806 */
[--C-:B------:R-:W-:Y:S01]  /*ed00*/  FFMA.FTZ R70, R70, UR41, -R9.reuse ;  /* 0x0000002946467c23 */ /* 0x100fe20008010809 */
[--C-:B------:R-:W-:Y:S01]  /*ed10*/  FFMA.FTZ R69, R69, UR41, -R6.reuse ;  /* 0x0000002945457c23 */ /* 0x100fe20008010806 */
[----:B------:R-:W-:Y:S01]  /*ed20*/  FFMA.FTZ R71, R71, UR41, -R9 ;  /* 0x0000002947477c23 */ /* 0x000fe20008010809 */
[--C-:B------:R-:W-:Y:S01]  /*ed30*/  FFMA.FTZ R72, R72, UR41, -R6.reuse ;  /* 0x0000002948487c23 */ /* 0x100fe20008010806 */
[----:B------:R-:W0:Y:S01]  /*ed40*/  MUFU.EX2 R27, R30 ;  /* 0x0000001e001b7308 */ /* 0x000e220000000800 */
[----:B--2---:R-:W-:Y:S01]  /*ed50*/  FADD.FTZ R11, R20, R21 ;  /* 0x00000015140b7221 */ /* 0x004fe20000010000 */
[--C-:B------:R-:W-:Y:S01]  /*ed60*/  FFMA.FTZ R74, R74, UR41, -R9.reuse ;  /* 0x000000294a4a7c23 */ /* 0x100fe20008010809 */
[--C-:B------:R-:W-:Y:S01]  /*ed70*/  FFMA.FTZ R73, R73, UR41, -R6.reuse ;  /* 0x0000002949497c23 */ /* 0x100fe20008010806 */
[--C-:B------:R-:W-:Y:S01]  /*ed80*/  FFMA.FTZ R75, R75, UR41, -R9.reuse ;  /* 0x000000294b4b7c23 */ /* 0x100fe20008010809 */
[--C-:B------:R-:W-:Y:S01]  /*ed90*/  FFMA.FTZ R76, R76, UR41, -R6.reuse ;  /* 0x000000294c4c7c23 */ /* 0x100fe20008010806 */
[--C-:B------:R-:W-:Y:S01]  /*eda0*/  FFMA.FTZ R78, R78, UR41, -R9.reuse ;  /* 0x000000294e4e7c23 */ /* 0x100fe20008010809 */
[----:B------:R-:W-:Y:S01]  /*edb0*/  FFMA.FTZ R77, R77, UR41, -R6 ;  /* 0x000000294d4d7c23 */ /* 0x000fe20008010806 */
[----:B------:R-:W2:Y:S01]  /*edc0*/  MUFU.EX2 R29, R29 ;  /* 0x0000001d001d7308 */ /* 0x000ea20000000800 */
[----:B-1----:R-:W-:Y:S01]  /*edd0*/  FADD.FTZ R10, R28, R10 ;  /* 0x0000000a1c0a7221 */ /* 0x002fe20000010000 */
[--C-:B------:R-:W-:Y:S01]  /*ede0*/  FFMA.FTZ R79, R79, UR41, -R9.reuse ;  /* 0x000000294f4f7c23 */ /* 0x100fe20008010809 */
[--C-:B------:R-:W-:Y:S01]  /*edf0*/  FFMA.FTZ R80, R80, UR41, -R6.reuse ;  /* 0x0000002950507c23 */ /* 0x100fe20008010806 */
[--C-:B------:R-:W-:Y:S01]  /*ee00*/  FFMA.FTZ R82, R82, UR41, -R9.reuse ;  /* 0x0000002952527c23 */ /* 0x100fe20008010809 */
[--C-:B------:R-:W-:Y:S01]  /*ee10*/  FFMA.FTZ R81, R81, UR41, -R6.reuse ;  /* 0x0000002951517c23 */ /* 0x100fe20008010806 */
[----:B------:R-:W-:Y:S01]  /*ee20*/  FFMA.FTZ R83, R83, UR41, -R9 ;  /* 0x0000002953537c23 */ /* 0x000fe20008010809 */
[--C-:B------:R-:W-:Y:S01]  /*ee30*/  FFMA.FTZ R84, R84, UR41, -R6.reuse ;  /* 0x0000002954547c23 */ /* 0x100fe20008010806 */
[----:B------:R-:W1:Y:S01]  /*ee40*/  MUFU.EX2 R31, R31 ;  /* 0x0000001f001f7308 */ /* 0x000e620000000800 */
[----:B0-----:R-:W-:Y:S01]  /*ee50*/  FADD.FTZ R11, R27, R11 ;  /* 0x0000000b1b0b7221 */ /* 0x001fe20000010000 */
[--C-:B------:R-:W-:Y:S01]  /*ee60*/  FFMA.FTZ R86, R86, UR41, -R9.reuse ;  /* 0x0000002956567c23 */ /* 0x100fe20008010809 */
[----:B------:R-:W-:Y:S01]  /*ee70*/  FFMA.FTZ R6, R85, UR41, -R6 ;  /* 0x0000002955067c23 */ /* 0x000fe20008010806 */
[----:B------:R-:W-:-:S04]  /*ee80*/  FFMA.FTZ R9, R87, UR41, -R9 ;  /* 0x0000002957097c23 */ /* 0x000fc80008010809 */
        /* <DEDUP_REMOVED lines=116> */
.L_x_10507:
[----:B------:R-:W2:Y:S04]  /*f5d0*/  LDL R62, [R1+0x2c] ;  /* 0x00002c00013e7983 */ /* 0x000ea80000100800 */
[----:B------:R-:W3:Y:S04]  /*f5e0*/  LDL R70, [R1+0x4c] ;  /* 0x00004c0001467983 */ /* 0x000ee80000100800 */
[----:B------:R-:W4:Y:S04]  /*f5f0*/  LDL R46, [R1+0x34] ;  /* 0x00003400012e7983 */ /* 0x000f280000100800 */
[----:B------:R-:W5:Y:S04]  /*f600*/  LDL R38, [R1+0x30] ;  /* 0x0000300001267983 */ /* 0x000f680000100800 */
[----:B------:R-:W5:Y:S01]  /*f610*/  LDL R54, [R1+0x50] ;  /* 0x0000500001367983 */ /* 0x000f620000100800 */
[----:B------:R-:W-:-:S02]  /*f620*/  IMAD R5, R5, 0x8, R2 ;  /* 0x0000000805057824 */ /* 0x000fc400078e0202 */
[----:B------:R-:W-:Y:S02]  /*f630*/  IMAD.U32 R30, RZ, RZ, UR39 ;  /* 0x00000027ff1e7e24 */ /* 0x000fe4000f8e00ff */
[----:B------:R-:W-:Y:S01]  /*f640*/  VIADD R5, R5, 0x2d860 ;  /* 0x0002d86005057836 */ /* 0x000fe20000000000 */
[----:B------:R-:W-:Y:S02]  /*f650*/  F2FP.BF16.F32.PACK_AB R24, R25, R24 ;  /* 0x000000181918723e */ /* 0x000fe400000010ff */
[----:B------:R-:W-:Y:S02]  /*f660*/  F2FP.BF16.F32.PACK_AB R25, R20, R26 ;  /* 0x0000001a1419723e */ /* 0x000fe400000010ff */
[----:B------:R-:W-:Y:S02]  /*f670*/  F2FP.BF16.F32.PACK_AB R32, R33, R32 ;  /* 0x000000202120723e */ /* 0x000fe400000010ff */
[----:B------:R-:W-:Y:S02]  /*f680*/  PRMT R5, R30, 0x654, R5 ;  /* 0x000006541e057816 */ /* 0x000fe40000000005 */
[----:B------:R-:W-:-:S02]  /*f690*/  F2FP.BF16.F32.PACK_AB R26, R29, R28 ;  /* 0x0000001c1d1a723e */ /* 0x000fc400000010ff */
[----:B------:R-:W-:Y:S01]  /*f6a0*/  F2FP.BF16.F32.PACK_AB R27, R31, R27 ;  /* 0x0000001b1f1b723e */ /* 0x000fe200000010ff */
[----:B------:R0:W-:Y:S01]  /*f6b0*/  SYNCS.ARRIVE.TRANS64.RED.A1T0 RZ, [R5+URZ], RZ ;  /* 0x000000ff05ff79a7 */ /* 0x0001e2000810043f */
        /* <DEDUP_REMOVED lines=27> */
[----:B------:R-:W-:Y:S01]  /*f870*/  ISETP.GT.AND P1, PT, R4, RZ, PT ;  /* 0x000000ff0400720c */ /* 0x000fe20003f24270 */
        /* <DEDUP_REMOVED lines=53> */
[----:B--2---:R0:W-:Y:S04]  /*fbd0*/  STSM.16.M88.4 [R62+0x21800], R24 ;  /* 0x021800183e007844 */ /* 0x0041e80000000200 */
[----:B---3--:R0:W-:Y:S04]  /*fbe0*/  STSM.16.M88.4 [R70], R32 ;  /* 0x0000002046007844 */ /* 0x0081e80000000200 */
[----:B----4-:R0:W-:Y:S04]  /*fbf0*/  STSM.16.M88.4 [R46], R40 ;  /* 0x000000282e007844 */ /* 0x0101e80000000200 */
[----:B-----5:R0:W-:Y:S04]  /*fc00*/  STSM.16.M88.4 [R38], R48 ;  /* 0x0000003026007844 */ /* 0x0201e80000000200 */
[----:B------:R0:W-:Y:S04]  /*fc10*/  STSM.16.M88.4 [R62+0x27800], R56 ;  /* 0x027800383e007844 */ /* 0x0001e80000000200 */
[----:B------:R0:W-:Y:S04]  /*fc20*/  STSM.16.M88.4 [R54], R64 ;  /* 0x0000004036007844 */ /* 0x0001e80000000200 */
[----:B------:R0:W-:Y:S04]  /*fc30*/  STSM.16.M88.4 [R46+0x6000], R72 ;  /* 0x006000482e007844 */ /* 0x0001e80000000200 */
[----:B------:R0:W-:Y:S01]  /*fc40*/  STSM.16.M88.4 [R38+0x6000], R80 ;  /* 0x0060005026007844 */ /* 0x0001e20000000200 */
[----:B------:R-:W-:Y:S01]  /*fc50*/  @!PT LDS RZ, [RZ] ;  /* 0x00000000fffff984 */ /* 0x000fe20000000800 */
[----:B------:R-:W-:Y:S01]  /*fc60*/  @!PT LDS RZ, [RZ] ;  /* 0x00000000fffff984 */ /* 0x000fe20000000800 */
[----:B------:R-:W-:Y:S01]  /*fc70*/  @!PT LDS RZ, [RZ] ;  /* 0x00000000fffff984 */ /* 0x000fe20000000800 */
[----:B------:R-:W-:Y:S01]  /*fc80*/  @!PT LDS RZ, [RZ] ;  /* 0x00000000fffff984 */ /* 0x000fe20000000800 */
[----:B------:R1:W-:Y:S06]  /*fc90*/  MEMBAR.ALL.CTA ;  /* 0x0000000000007992 */ /* 0x0003ec0000008000 */
[----:B-1----:R-:W1:Y:S02]  /*fca0*/  FENCE.VIEW.ASYNC.S ;  /* 0x00000000000073c6 */ /* 0x002e640000000000 */
[----:B-1----:R-:W-:Y:S01]  /*fcb0*/  NOP ;  /* 0x0000000000007918 */ /* 0x002fe20000000000 */
[----:B------:R-:W-:Y:S05]  /*fcc0*/  @P1 BRA `(.L_x_10508) ;  /* 0xffffffd800dc1947 */ /* 0x000fea000383ffff */
.L_x_10496:
[----:B------:R-:W-:Y:S05]  /*fcd0*/  WARPSYNC.ALL ;  /* 0x0000000000007948 */ /* 0x000fea0003800000 */
[----:B------:R-:W-:Y:S06]  /*fce0*/  BAR.ARV 0x8, 0x200 ;  /* 0x0208000000007b1d */ /* 0x000fec0000002000 */
[----:B------:R-:W-:Y:S05]  /*fcf0*/  @!P0 BRA `(.L_x_10509) ;  /* 0x0000000000048947 */ /* 0x000fea0003800000 */
[----:B------:R-:W-:Y:S01]  /*fd00*/  BPT.TRAP 0x1 ;  /* 0x000000040000795c */ /* 0x000fe20000300000 */
.L_x_10509:
[----:B------:R-:W-:Y:S01]  /*fd10*/  IMAD R12, R139, 0x8, R2 ;  /* 0x000000088b0c7824 */ /* 0x000fe200078e0202 */
[----:B------:R-:W-:-:S04]  /*fd20*/  SHF.L.U32 R7, R150, 0x1f, RZ ;  /* 0x0000001f96077819 */ /* 0x000fc800000006ff */
[----:B------:R1:W2:Y:S01]  /*fd30*/  SYNCS.PHASECHK.TRANS64.TRYWAIT P1, [R12+URZ+0x2d850], R7 ;  /* 0x02d850070c0075a7 */ /* 0x0002a2000802017f */
[----:B------:R-:W-:Y:S05]  /*fd40*/  @!P0 BRA `(.L_x_10510) ;  /* 0x0000000000048947 */ /* 0x000fea0003800000 */
[----:B------:R-:W-:Y:S01]  /*fd50*/  BPT.TRAP 0x1 ;  /* 0x000000040000795c */ /* 0x000fe20000300000 */
.L_x_10510:
[----:B------:R-:W3:Y:S01]  /*fd60*/  LDL.LU R4, [R1+0x40] ;  /* 0x0000400001047983 */ /* 0x000ee20000300800 */
[----:B------:R-:W-:Y:S02]  /*fd70*/  VIADD R2, R2, 0x400 ;  /* 0x0000040002027836 */ /* 0x000fe40000000000 */
[----:B------:R-:W-:-:S03]  /*fd80*/  IMAD.MOV.U32 R5, RZ, RZ, 0x40000040 ;  /* 0x40000040ff057424 */ /* 0x000fc600078e00ff */
[----:B------:R-:W-:-:S04]  /*fd90*/  SHF.R.U32.HI R2, RZ, 0x4, R2 ;  /* 0x00000004ff027819 */ /* 0x000fc80000011602 */
[----:B------:R-:W-:-:S04]  /*fda0*/  LOP3.LUT R2, R2, 0x3fff, RZ, 0xc0, !PT ;  /* 0x00003fff02027812 */ /* 0x000fc800078ec0ff */
[----:B------:R-:W-:Y:S02]  /*fdb0*/  LOP3.LUT R2, R2, 0x2000000, RZ, 0xfc, !PT ;  /* 0x0200000002027812 */ /* 0x000fe400078efcff */
[----:B---3--:R-:W-:Y:S01]  /*fdc0*/  LOP3.LUT R4, R4, 0x10000, RZ, 0xfc, !PT ;  /* 0x0001000004047812 */ /* 0x008fe200078efcff */
[----:B--2---:R-:W-:Y:S06]  /*fdd0*/  @P1 BRA `(.L_x_10511) ;  /* 0x0000000000081947 */ /* 0x004fec0003800000 */
[----:B------:R-:W2:Y:S02]  /*fde0*/  SYNCS.PHASECHK.TRANS64.TRYWAIT P1, [R12+URZ+0x2d850], R7 ;  /* 0x02d850070c0075a7 */ /* 0x000ea4000802017f */
[----:B--2---:R-:W-:Y:S05]  /*fdf0*/  @!P1 BRA `(.L_x_10512) ;  /* 0x0000009c002c9947 */ /* 0x004fea0003800000 */
.L_x_10511:
[----:B------:R-:W-:Y:S01]  /*fe00*/  IMAD R6, R139, 0x600, R2 ;  /* 0x000006008b067824 */ /* 0x000fe200078e0202 */
[----:B------:R-:W-:Y:S05]  /*fe10*/  WARPSYNC.ALL ;  /* 0x0000000000007948 */ /* 0x000fea0003800000 */
[----:B-12---:R-:W-:Y:S01]  /*fe20*/  IMAD.MOV.U32 R7, RZ, RZ, -0x7fffffe0 ;  /* 0x80000020ff077424 */ /* 0x006fe200078e00ff */
[C---:B------:R-:W-:Y:S01]  /*fe30*/  R2UR UR4, R4.reuse ;  /* 0x00000000040472ca */ /* 0x040fe200000e0000 */
[----:B------:R-:W-:Y:S01]  /*fe40*/  WARPGROUP.ARRIVE ;  /* 0x00000000000079c5 */ /* 0x000fe20000000000 */
[----:B------:R-:W-:Y:S01]  /*fe50*/  R2UR UR5, R5 ;  /* 0x00000000050572ca */ /* 0x000fe200000e0000 */
[----:B------:R-:W-:Y:S01]  /*fe60*/  VIADD R8, R4, 0x2 ;  /* 0x0000000204087836 */ /* 0x000fe20000000000 */
[C---:B------:R-:W-:Y:S01]  /*fe70*/  R2UR UR6, R6.reuse ;  /* 0x00000000060672ca */ /* 0x040fe200000e0000 */
[----:B------:R-:W-:Y:S01]  /*fe80*/  VIADD R10, R6, 0x40 ;  /* 0x00000040060a7836 */ /* 0x000fe20000000000 */
[----:B------:R-:W-:Y:S01]  /*fe90*/  R2UR UR7, R7 ;  /* 0x00000000070772ca */ /* 0x000fe200000e0000 */
[----:B------:R-:W-:Y:S01]  /*fea0*/  IMAD.MOV.U32 R9, RZ, RZ, 0x40000040 ;  /* 0x40000040ff097424 */ /* 0x000fe200078e00ff */
[----:B------:R-:W1:Y:S01]  /*feb0*/  SHFL.BFLY PT, R2, R21, 0x2, 0x1f ;  /* 0x0c401f0015027f89 */ /* 0x000e6200000e0000 */
[----:B------:R-:W-:-:S02]  /*fec0*/  IMAD.MOV.U32 R11, RZ, RZ, -0x7fffffe0 ;  /* 0x80000020ff0b7424 */ /* 0x000fc400078e00ff */
[----:B------:R-:W-:Y:S02]  /*fed0*/  IMAD.MOV.U32 R5, RZ, RZ, 0x40000040 ;  /* 0x40000040ff057424 */ /* 0x000fe400078e00ff */
[----:B------:R-:W-:Y:S02]  /*fee0*/  IMAD.MOV.U32 R7, RZ, RZ, -0x7fffffe0 ;  /* 0x80000020ff077424 */ /* 0x000fe400078e00ff */
[----:B------:R-:W-:Y:S02]  /*fef0*/  IMAD.MOV.U32 R39, RZ, RZ, RZ ;  /* 0x000000ffff277224 */ /* 0x000fe400078e00ff */
[----:B0-----:R-:W-:Y:S02]  /*ff00*/  IMAD.MOV.U32 R40, RZ, RZ, -0x800000 ;  /* 0xff800000ff287424 */ /* 0x001fe400078e00ff */
[----:B------:R-:W-:Y:S01]  /*ff10*/  HGMMA.64x96x16.F32.BF16 R88, gdesc[UR4].tnspB, R88, gsb0 ;  /* 0x41600000045879f0 */ /* 0x000fe20008001858 */
[----:B------:R-:W-:Y:S01]  /*ff20*/  R2UR UR4, R8 ;  /* 0x00000000080472ca */ /* 0x000fe200000e0000 */
[----:B------:R-:W-:Y:S01]  /*ff30*/  VIADD R8, R4, 0x4 ;  /* 0x0000000404087836 */ /* 0x000fe20000000000 */
[----:B------:R-:W-:Y:S01]  /*ff40*/  R2UR UR5, R9 ;  /* 0x00000000090572ca */ /* 0x000fe200000e0000 */
[----:B------:R-:W-:Y:S01]  /*ff50*/  IMAD.MOV.U32 R9, RZ, RZ, 0x40000040 ;  /* 0x40000040ff097424 */ /* 0x000fe200078e00ff */
[----:B------:R-:W-:Y:S01]  /*ff60*/  R2UR UR6, R10 ;  /* 0x000000000a0672ca */ /* 0x000fe200000e0000 */
[----:B------:R-:W-:Y:S01]  /*ff70*/  VIADD R10, R6, 0x80 ;  /* 0x00000080060a7836 */ /* 0x000fe20000000000 */
[----:B------:R-:W-:Y:S01]  /*ff80*/  R2UR UR7, R11 ;  /* 0x000000000b0772ca */ /* 0x000fe200000e0000 */
[----:B------:R-:W-:-:S02]  /*ff90*/  IMAD.MOV.U32 R11, RZ, RZ, -0x7fffffe0 ;  /* 0x80000020ff0b7424 */ /* 0x000fc400078e00ff */
[----:B------:R-:W-:Y:S01]  /*ffa0*/  IMAD.MOV.U32 R41, RZ, RZ, -0x800000 ;  /* 0xff800000ff297424 */ /* 0x000fe200078e00ff */
[----:B------:R-:W-:Y:S02]  /*ffb0*/  WARPGROUP.DEPBAR.LE gsb0, 0x0 ;  /* 0x00008000000079c5 */ /* 0x000fe40000010000 */
[----:B------:R-:W-:-:S07]  /*ffc0*/  WARPGROUP.ARRIVE ;  /* 0x00000000000079c5 */ /* 0x000fce0000000000 */
        /* <DEDUP_REMOVED lines=8> */
[----:B------:R-:W-:Y:S01]  /*10050*/  IMAD.MOV.U32 R11, RZ, RZ, -0x7fffffe0 ;  /* 0x80000020ff0b7424 */ /* 0x000fe200078e00ff */
[----:B------:R-:W-:Y:S02]  /*10060*/  WARPGROUP.DEPBAR.LE gsb0, 0x0 ;  /* 0x00008000000079c5 */ /* 0x000fe40000010000 */
[----:B------:R-:W-:-:S09]  /*10070*/  WARPGROUP.ARRIVE ;  /* 0x00000000000079c5 */ /* 0x000fd20000000000 */
        /* <DEDUP_REMOVED lines=30> */
[----:B------:R-:W-:Y:S02]  /*10260*/  IMAD.MOV.U32 R11, RZ, RZ, -0x7fffffe0 ;  /* 0x80000020ff0b7424 */ /* 0x000fe400078e00ff */
[----:B------:R-:W-:-:S02]  /*10270*/  VIADD R4, R4, 0x606 ;  /* 0x0000060604047836 */ /* 0x000fc40000000000 */
[----:B------:R-:W-:Y:S01]  /*10280*/  VIADD R6, R6, 0x1c0 ;  /* 0x000001c006067836 */ /* 0x000fe20000000000 */
[----:B------:R-:W-:Y:S02]  /*10290*/  WARPGROUP.DEPBAR.LE gsb0, 0x0 ;  /* 0x00008000000079c5 */ /* 0x000fe40000010000 */
[----:B------:R-:W-:-:S06]  /*102a0*/  WARPGROUP.ARRIVE ;  /* 0x00000000000079c5 */ /* 0x000fcc0000000000 */
[----:B------:R-:W-:Y:S01]  /*102b0*/  HGMMA.64x96x16.F32.BF16 R88, gdesc[UR4].tnspB, R88, gsb0 ;  /* 0x41600000045879f0 */ /* 0x000fe20008001858 */
[----:B------:R-:W-:Y:S02]  /*102c0*/  R2UR UR4, R8 ;  /* 0x00000000080472ca */ /* 0x000fe400000e0000 */
[----:B------:R-:W-:Y:S02]  /*102d0*/  R2UR UR5, R9 ;  /* 0x00000000090572ca */ /* 0x000fe400000e0000 */
[----:B------:R-:W-:Y:S02]  /*102e0*/  R2UR UR6, R10 ;  /* 0x000000000a0672ca */ /* 0x000fe400000e0000 */
[----:B------:R-:W-:Y:S01]  /*102f0*/  R2UR UR7, R11 ;  /* 0x000000000b0772ca */ /* 0x000fe200000e0000 */
[----:B------:R-:W-:Y:S01]  /*10300*/  IMAD.U32 R11, RZ, RZ, UR41 ;  /* 0x00000029ff0b7e24 */ /* 0x000fe2000f8e00ff */
[----:B------:R-:W-:Y:S02]  /*10310*/  WARPGROUP.DEPBAR.LE gsb0, 0x0 ;  /* 0x00008000000079c5 */ /* 0x000fe40000010000 */
[----:B------:R-:W-:-:S09]  /*10320*/  WARPGROUP.ARRIVE ;  /* 0x00000000000079c5 */ /* 0x000fd20000000000 */
[----:B------:R-:W-:Y:S01]  /*10330*/  HGMMA.64x96x16.F32.BF16 R88, gdesc[UR4].tnspB, R88, gsb0 ;  /* 0x41600000045879f0 */ /* 0x000fe20008001858 */
[----:B------:R-:W-:Y:S01]  /*10340*/  R2UR UR4, R4 ;  /* 0x00000000040472ca */ /* 0x000fe200000e0000 */
[----:B-1----:R-:W-:Y:S01]  /*10350*/  FADD.FTZ R4, R2, R21 ;  /* 0x0000001502047221 */ /* 0x002fe20000010000 */
[----:B------:R-:W-:Y:S02]  /*10360*/  R2UR UR5, R5 ;  /* 0x00000000050572ca */ /* 0x000fe400000e0000 */
[----:B------:R-:W-:Y:S01]  /*10370*/  R2UR UR6, R6 ;  /* 0x00000000060672ca */ /* 0x000fe200000e0000 */
[----:B------:R-:W0:Y:S01]  /*10380*/  SHFL.BFLY PT, R5, R142, 0x2, 0x1f ;  /* 0x0c401f008e057f89 */ /* 0x000e2200000e0000 */
[----:B------:R-:W-:-:S03]  /*10390*/  R2UR UR7, R7 ;  /* 0x00000000070772ca */ /* 0x000fc600000e0000 */
[----:B------:R-:W1:Y:S01]  /*103a0*/  SHFL.BFLY PT, R7, R4, 0x1, 0x1f ;  /* 0x0c201f0004077f89 */ /* 0x000e6200000e0000 */
[----:B0-----:R-:W-:Y:S01]  /*103b0*/  FADD.FTZ R5, R5, R142 ;  /* 0x0000008e05057221 */ /* 0x001fe20000010000 */
[----:B-1----:R-:W-:-:S04]  /*103c0*/  FADD.FTZ R9, R4, R7 ;  /* 0x0000000704097221 */ /* 0x002fc80000010000 */
[----:B------:R-:W0:Y:S01]  /*103d0*/  SHFL.BFLY PT, R2, R5, 0x1, 0x1f ;  /* 0x0c201f0005027f89 */ /* 0x000e2200000e0000 */
[----:B------:R-:W-:-:S13]  /*103e0*/  FSETP.NE.FTZ.AND P2, PT, R9, RZ, PT ;  /* 0x000000ff0900720b */ /* 0x000fda0003f55000 */
[----:B------:R-:W1:Y:S01]  /*103f0*/  @P2 MUFU.LG2 R7, R9 ;  /* 0x0000000900072308 */ /* 0x000e620000000c00 */
[----:B------:R-:W-:Y:S01]  /*10400*/  @P2 FMUL.FTZ R11, R11, 0.69314718246459960938 ;  /* 0x3f3172180b0b2820 */ /* 0x000fe20000410000 */
[----:B0-----:R-:W-:Y:S01]  /*10410*/  FADD.FTZ R8, R5, R2 ;  /* 0x0000000205087221 */ /* 0x001fe20000010000 */
[----:B------:R-:W-:Y:S02]  /*10420*/  IMAD.MOV.U32 R2, RZ, RZ, RZ ;  /* 0x000000ffff027224 */ /* 0x000fe400078e00ff */
[----:B------:R-:W-:Y:S02]  /*10430*/  IMAD.U32 R5, RZ, RZ, UR41 ;  /* 0x00000029ff057e24 */ /* 0x000fe4000f8e00ff */
[----:B------:R-:W-:Y:S02]  /*10440*/  FSETP.NE.FTZ.AND P1, PT, R8, RZ, PT ;  /* 0x000000ff0800720b */ /* 0x000fe40003f35000 */
[----:B------:R-:W-:Y:S01]  /*10450*/  @P2 MUFU.RCP R2, R9 ;  /* 0x0000000900022308 */ /* 0x000fe20000001000 */
[----:B-1----:R-:W-:-:S04]  /*10460*/  @P2 FMUL.FTZ R4, R7, 0.69314718246459960938 ;  /* 0x3f31721807042820 */ /* 0x002fc80000410000 */
[----:B------:R-:W-:-:S06]  /*10470*/  @P2 FFMA.FTZ R41, R11, R3, R4 ;  /* 0x000000030b292223 */ /* 0x000fcc0000010004 */
[----:B------:R-:W0:Y:S01]  /*10480*/  @P1 MUFU.LG2 R6, R8 ;  /* 0x0000000800061308 */ /* 0x000e220000000c00 */
[----:B------:R-:W-:-:S07]  /*10490*/  @P1 FMUL.FTZ R5, R5, 0.69314718246459960938 ;  /* 0x3f31721805051820 */ /* 0x000fce0000410000 */
[----:B------:R1:W2:Y:S01]  /*104a0*/  @P1 MUFU.RCP R39, R8 ;  /* 0x0000000800271308 */ /* 0x0002a20000001000 */
[----:B0-----:R-:W-:-:S04]  /*104b0*/  @P1 FMUL.FTZ R6, R6, 0.69314718246459960938 ;  /* 0x3f31721806061820 */ /* 0x001fc80000410000 */
[----:B------:R-:W-:Y:S01]  /*104c0*/  @P1 FFMA.FTZ R40, R5, R0, R6 ;  /* 0x0000000005281223 */ /* 0x000fe20000010006 */
[----:B------:R-:W-:Y:S02]  /*104d0*/  WARPGROUP.DEPBAR.LE gsb0, 0x0 ;  /* 0x00008000000079c5 */ /* 0x000fe40000010000 */
[----:B------:R-:W-:-:S06]  /*104e0*/  WARPGROUP.ARRIVE ;  /* 0x00000000000079c5 */ /* 0x000fcc0000000000 */
[----:B------:R-:W-:Y:S03]  /*104f0*/  HGMMA.64x96x16.F32.BF16 R88, gdesc[UR4].tnspB, R88, gsb0 ;  /* 0x41600000045879f0 */ /* 0x000fe60008001858 */
[----:B------:R-:W-:Y:S02]  /*10500*/  WARPGROUP.DEPBAR.LE gsb0, 0x0 ;  /* 0x00008000000079c5 */ /* 0x000fe40000010000 */
[----:B-12---:R-:W-:Y:S05]  /*10510*/  @!P0 BRA `(.L_x_10513) ;  /* 0x0000000000048947 */ /* 0x006fea0003800000 */
[----:B------:R-:W-:Y:S01]  /*10520*/  BPT.TRAP 0x1 ;  /* 0x000000040000795c */ /* 0x000fe20000300000 */
.L_x_10513:
        /* <DEDUP_REMOVED lines=58> */
[----:B0-----:R-:W-:-:S11]  /*108d0*/  SEL R139, R139, RZ, P0 ;  /* 0x000000ff8b8b7207 */ /* 0x001fd60000000000 */
.L_x_10454:
        /* <DEDUP_REMOVED lines=10> */
[----:B------:R-:W2:Y:S04]  /*10980*/  LDL R4, [R1+0x90] ;  /* 0x0000900001047983 */ /* 0x000ea80000100800 */
[----:B------:R-:W3:Y:S04]  /*10990*/  LDL.LU R82, [R1+0x58] ;  /* 0x0000580001527983 */ /* 0x000ee80000300800 */
[----:B------:R-:W4:Y:S01]  /*109a0*/  LDL.LU R80, [R1+0x5c] ;  /* 0x00005c0001507983 */ /* 0x000f220000300800 */
[----:B------:R-:W0:Y:S01]  /*109b0*/  S2R R5, SR_SWINHI ;  /* 0x0000000000057919 */ /* 0x000e220000002f00 */
[----:B------:R-:W-:Y:S05]  /*109c0*/  WARPSYNC.ALL ;  /* 0x0000000000007948 */ /* 0x000fea0003800000 */
[----:B------:R-:W-:Y:S01]  /*109d0*/  F2FP.BF16.F32.PACK_AB R6, R51, R6 ;  /* 0x000000063306723e */ /* 0x000fe200000010ff */
[----:B------:R-:W-:Y:S01]  /*109e0*/  ULDC.64 UR4, c[0x0][0xc00] ;  /* 0x0003000000047ab9 */ /* 0x000fe20000000a00 */
[----:B------:R-:W-:Y:S01]  /*109f0*/  F2FP.BF16.F32.PACK_AB R26, R47, R26 ;  /* 0x0000001a2f1a723e */ /* 0x000fe200000010ff */
[----:B------:R-:W4:Y:S01]  /*10a00*/  LDL R78, [R1+0x54] ;  /* 0x00005400014e7983 */ /* 0x000f220000100800 */
[----:B------:R-:W-:-:S02]  /*10a10*/  MOV R20, R2 ;  /* 0x0000000200147202 */ /* 0x000fc40000000f00 */
[----:B0-----:R-:W-:Y:S01]  /*10a20*/  MOV R21, R5 ;  /* 0x0000000500157202 */ /* 0x001fe20000000f00 */
[----:B------:R-:W-:Y:S02]  /*10a30*/  BAR.SYNC.DEFER_BLOCKING 0x1, 0x180 ;  /* 0x0046000000007b1d */ /* 0x000fe40000010000 */
[----:B--2---:R-:W-:-:S03]  /*10a40*/  IMAD.WIDE R4, R4, 0x2, R20 ;  /* 0x0000000204047825 */ /* 0x004fc600078e0214 */
[----:B------:R-:W-:-:S04]  /*10a50*/  IADD3 R75, P4, R4, 0x20, RZ ;  /* 0x00000020044b7810 */ /* 0x000fc80007f9e0ff */
[----:B------:R-:W-:Y:S02]  /*10a60*/  LOP3.LUT R8, R75, 0x180, RZ, 0xc0, !PT ;  /* 0x000001804b087812 */ /* 0x000fe400078ec0ff */
[----:B------:R-:W-:Y:S02]  /*10a70*/  IADD3 R77, P3, R4, 0x3000, RZ ;  /* 0x00003000044d7810 */ /* 0x000fe40007f7e0ff */
[----:B------:R-:W-:Y:S02]  /*10a80*/  SHF.R.U64 R8, R8, 0x3, RZ ;  /* 0x0000000308087819 */ /* 0x000fe400000012ff */
[C---:B------:R-:W-:Y:S02]  /*10a90*/  IADD3 R79, P2, R4.reuse, 0x3020, RZ ;  /* 0x00003020044f7810 */ /* 0x040fe40007f5e0ff */
[C---:B------:R-:W-:Y:S02]  /*10aa0*/  IADD3 R81, P1, R4.reuse, 0x6000, RZ ;  /* 0x0000600004517810 */ /* 0x040fe40007f3e0ff */
[----:B------:R-:W-:-:S02]  /*10ab0*/  LOP3.LUT R9, R4, 0x180, RZ, 0xc0, !PT ;  /* 0x0000018004097812 */ /* 0x000fc400078ec0ff */
[----:B------:R-:W-:Y:S02]  /*10ac0*/  LOP3.LUT R12, R8, R75, RZ, 0x3c, !PT ;  /* 0x0000004b080c7212 */ /* 0x000fe400078e3cff */
[----:B------:R-:W-:Y:S02]  /*10ad0*/  LOP3.LUT R8, R77, 0x180, RZ, 0xc0, !PT ;  /* 0x000001804d087812 */ /* 0x000fe400078ec0ff */
[----:B------:R-:W-:Y:S02]  /*10ae0*/  LOP3.LUT R10, R79, 0x180, RZ, 0xc0, !PT ;  /* 0x000001804f0a7812 */ /* 0x000fe400078ec0ff */
[----:B-1----:R-:W-:Y:S02]  /*10af0*/  LOP3.LUT R32, R81, 0x180, RZ, 0xc0, !PT ;  /* 0x0000018051207812 */ /* 0x002fe400078ec0ff */
[----:B------:R-:W-:Y:S02]  /*10b00*/  SHF.R.U64 R9, R9, 0x3, RZ ;  /* 0x0000000309097819 */ /* 0x000fe400000012ff */
[----:B------:R-:W-:-:S02]  /*10b10*/  SHF.R.U64 R8, R8, 0x3, RZ ;  /* 0x0000000308087819 */ /* 0x000fc400000012ff */
[----:B------:R-:W-:Y:S02]  /*10b20*/  IADD3 R76, P0, R4, 0x6020, RZ ;  /* 0x00006020044c7810 */ /* 0x000fe40007f1e0ff */
        /* <DEDUP_REMOVED lines=8> */
[----:B------:R-:W-:-:S02]  /*10bb0*/  LOP3.LUT R8, R32, R81, RZ, 0x3c, !PT ;  /* 0x0000005120087212 */ /* 0x000fc400078e3cff */
[----:B------:R-:W-:Y:S02]  /*10bc0*/  LOP3.LUT R75, R76, 0x180, RZ, 0xc0, !PT ;  /* 0x000001804c4b7812 */ /* 0x000fe400078ec0ff */
[----:B------:R-:W-:Y:S01]  /*10bd0*/  MOV R32, R4 ;  /* 0x0000000400207202 */ /* 0x000fe20000000f00 */
[--C-:B------:R-:W-:Y:S01]  /*10be0*/  IMAD.X R9, RZ, RZ, R5.reuse, P1 ;  /* 0x000000ffff097224 */ /* 0x100fe200008e0605 */
[----:B------:R-:W-:Y:S01]  /*10bf0*/  F2FP.BF16.F32.PACK_AB R4, R50, R7 ;  /* 0x000000073204723e */ /* 0x000fe200000010ff */
[----:B------:R-:W-:Y:S01]  /*10c00*/  IMAD.X R11, RZ, RZ, R5, P0 ;  /* 0x000000ffff0b7224 */ /* 0x000fe200000e0605 */
[----:B------:R-:W-:Y:S02]  /*10c10*/  F2FP.BF16.F32.PACK_AB R7, R66, R63 ;  /* 0x0000003f4207723e */ /* 0x000fe400000010ff */
[----:B------:R-:W-:Y:S02]  /*10c20*/  F2FP.BF16.F32.PACK_AB R5, R73, R64 ;  /* 0x000000404905723e */ /* 0x000fe400000010ff */
[----:B------:R-:W-:-:S02]  /*10c30*/  MOV R63, R12 ;  /* 0x0000000c003f7202 */ /* 0x000fc40000000f00 */
[----:B------:R-:W-:Y:S02]  /*10c40*/  MOV R51, R14 ;  /* 0x0000000e00337202 */ /* 0x000fe40000000f00 */
[----:B------:R-:W-:Y:S02]  /*10c50*/  MOV R50, R24 ;  /* 0x0000001800327202 */ /* 0x000fe40000000f00 */
[----:B------:R-:W-:Y:S02]  /*10c60*/  SHF.R.U64 R75, R75, 0x3, RZ ;  /* 0x000000034b4b7819 */ /* 0x000fe400000012ff */
[----:B------:R-:W-:Y:S02]  /*10c70*/  F2FP.BF16.F32.PACK_AB R12, R48, R37 ;  /* 0x00000025300c723e */ /* 0x000fe400000010ff */
[----:B------:R-:W-:Y:S02]  /*10c80*/  F2FP.BF16.F32.PACK_AB R13, R71, R62 ;  /* 0x0000003e470d723e */ /* 0x000fe400000010ff */
[----:B------:R-:W-:-:S02]  /*10c90*/  F2FP.BF16.F32.PACK_AB R14, R49, R36 ;  /* 0x00000024310e723e */ /* 0x000fc400000010ff */
[----:B------:R-:W-:Y:S02]  /*10ca0*/  F2FP.BF16.F32.PACK_AB R15, R74, R61 ;  /* 0x0000003d4a0f723e */ /* 0x000fe400000010ff */
[----:B------:R-:W-:Y:S02]  /*10cb0*/  F2FP.BF16.F32.PACK_AB R24, R46, R27 ;  /* 0x0000001b2e18723e */ /* 0x000fe400000010ff */
[----:B------:R-:W-:Y:S02]  /*10cc0*/  F2FP.BF16.F32.PACK_AB R25, R69, R60 ;  /* 0x0000003c4519723e */ /* 0x000fe400000010ff */
[----:B------:R-:W-:Y:S01]  /*10cd0*/  F2FP.BF16.F32.PACK_AB R27, R72, R59 ;  /* 0x0000003b481b723e */ /* 0x000fe200000010ff */
[----:B------:R0:W-:Y:S01]  /*10ce0*/  STSM.16.M88.4 [R32], R4 ;  /* 0x0000000420007844 */ /* 0x0001e20000000200 */
[----:B------:R-:W-:-:S03]  /*10cf0*/  LOP3.LUT R10, R75, R76, RZ, 0x3c, !PT ;  /* 0x0000004c4b0a7212 */ /* 0x000fc600078e3cff */
[----:B------:R-:W-:Y:S01]  /*10d00*/  STSM.16.M88.4 [R63], R12 ;  /* 0x0000000c3f007844 */ /* 0x000fe20000000200 */
[----:B------:R-:W-:-:S03]  /*10d10*/  ISETP.NE.U32.AND P0, PT, RZ, UR4, PT ;  /* 0x00000004ff007c0c */ /* 0x000fc6000bf05070 */
[----:B------:R3:W-:Y:S01]  /*10d20*/  STSM.16.M88.4 [R51], R24 ;  /* 0x0000001833007844 */ /* 0x0007e20000000200 */
[----:B------:R-:W-:Y:S02]  /*10d30*/  MOV R36, R8 ;  /* 0x0000000800247202 */ /* 0x000fe40000000f00 */
[----:B------:R-:W-:Y:S02]  /*10d40*/  F2FP.BF16.F32.PACK_AB R8, R42, R29 ;  /* 0x0000001d2a08723e */ /* 0x000fe400000010ff */
[----:B------:R-:W-:Y:S02]  /*10d50*/  F2FP.BF16.F32.PACK_AB R9, R65, R56 ;  /* 0x000000384109723e */ /* 0x000fe400000010ff */
[----:B0-----:R-:W-:Y:S02]  /*10d60*/  MOV R32, R10 ;  /* 0x0000000a00207202 */ /* 0x001fe40000000f00 */
[----:B------:R-:W-:Y:S02]  /*10d70*/  F2FP.BF16.F32.PACK_AB R4, R44, R31 ;  /* 0x0000001f2c04723e */ /* 0x000fe400000010ff */
[----:B------:R-:W-:-:S02]  /*10d80*/  F2FP.BF16.F32.PACK_AB R5, R67, R58 ;  /* 0x0000003a4305723e */ /* 0x000fc400000010ff */
[----:B------:R-:W-:Y:S02]  /*10d90*/  F2FP.BF16.F32.PACK_AB R6, R45, R30 ;  /* 0x0000001e2d06723e */ /* 0x000fe400000010ff */
[----:B---3--:R-:W-:Y:S02]  /*10da0*/  IADD3 R24, P1, R82, UR4, RZ ;  /* 0x0000000452187c10 */ /* 0x008fe4000ff3e0ff */
[----:B------:R-:W-:Y:S02]  /*10db0*/  F2FP.BF16.F32.PACK_AB R7, R70, R57 ;  /* 0x000000394607723e */ /* 0x000fe400000010ff */
[----:B------:R-:W-:Y:S02]  /*10dc0*/  F2FP.BF16.F32.PACK_AB R10, R43, R28 ;  /* 0x0000001c2b0a723e */ /* 0x000fe400000010ff */
[----:B------:R-:W-:Y:S02]  /*10dd0*/  F2FP.BF16.F32.PACK_AB R11, R68, R55 ;  /* 0x00000037440b723e */ /* 0x000fe400000010ff */
[----:B------:R-:W-:-:S02]  /*10de0*/  F2FP.BF16.F32.PACK_AB R12, R38, R3 ;  /* 0x00000003260c723e */ /* 0x000fc400000010ff */
[----:B------:R-:W-:Y:S02]  /*10df0*/  F2FP.BF16.F32.PACK_AB R13, R54, R53 ;  /* 0x00000035360d723e */ /* 0x000fe400000010ff */
[----:B------:R-:W-:Y:S02]  /*10e00*/  F2FP.BF16.F32.PACK_AB R14, R39, R0 ;  /* 0x00000000270e723e */ /* 0x000fe400000010ff */
[----:B------:R-:W-:Y:S02]  /*10e10*/  F2FP.BF16.F32.PACK_AB R15, R135, R52 ;  /* 0x00000034870f723e */ /* 0x000fe400000010ff */
[----:B------:R-:W-:Y:S02]  /*10e20*/  ISETP.NE.AND.EX P0, PT, RZ, UR5, PT, P0 ;  /* 0x00000005ff007c0c */ /* 0x000fe4000bf05300 */
[----:B----4-:R-:W-:Y:S01]  /*10e30*/  IADD3.X R25, R80, UR5, RZ, P1, !PT ;  /* 0x0000000550197c10 */ /* 0x010fe20008ffe4ff */
[----:B------:R-:W-:Y:S01]  /*10e40*/  ULDC.64 UR4, c[0x0][0xc08] ;  /* 0x0003020000047ab9 */ /* 0x000fe20000000a00 */
[----:B------:R0:W-:Y:S01]  /*10e50*/  STSM.16.M88.4 [R50], R4 ;  /* 0x0000000432007844 */ /* 0x0001e20000000200 */
[----:B------:R-:W-:Y:S01]  /*10e60*/  ISETP.NE.U32.AND P2, PT, RZ, UR4, PT ;  /* 0x00000004ff007c0c */ /* 0x000fe2000bf45070 */
[----:B------:R-:W-:Y:S01]  /*10e70*/  IMAD.MOV.U32 R42, RZ, RZ, RZ ;  /* 0x000000ffff2a7224 */ /* 0x000fe200078e00ff */
[----:B------:R-:W1:Y:S01]  /*10e80*/  LDC R3, c[0x0][0xbe8] ;  /* 0x0002fa00ff037b82 */ /* 0x000e620000000800 */
[----:B------:R-:W-:Y:S01]  /*10e90*/  STSM.16.M88.4 [R36], R8 ;  /* 0x0000000824007844 */ /* 0x000fe20000000200 */
[----:B------:R-:W-:-:S03]  /*10ea0*/  ISETP.NE.AND.EX P2, PT, RZ, UR5, PT, P2 ;  /* 0x00000005ff007c0c */ /* 0x000fc6000bf45320 */
[----:B------:R2:W-:Y:S03]  /*10eb0*/  STSM.16.M88.4 [R32], R12 ;  /* 0x0000000c20007844 */ /* 0x0005e60000000200 */
[----:B------:R-:W-:Y:S07]  /*10ec0*/  BAR.SYNC.DEFER_BLOCKING 0x1, 0x180 ;  /* 0x0046000000007b1d */ /* 0x000fee0000010000 */
[----:B0-----:R-:W-:Y:S01]  /*10ed0*/  @P2 IADD3 R4, P3, R82, UR4, RZ ;  /* 0x0000000452042c10 */ /* 0x001fe2000ff7e0ff */
[----:B------:R-:W-:-:S03]  /*10ee0*/  ULDC UR4, c[0x0][0xa88] ;  /* 0x0002a20000047ab9 */ /* 0x000fc60000000800 */
[----:B------:R-:W-:Y:S01]  /*10ef0*/  @P2 IADD3.X R5, R80, UR5, RZ, P3, !PT ;  /* 0x0000000550052c10 */ /* 0x000fe20009ffe4ff */
[----:B--2---:R-:W-:Y:S01]  /*10f00*/  IMAD.U32 R32, RZ, RZ, UR4 ;  /* 0x00000004ff207e24 */ /* 0x004fe2000f8e00ff */
[----:B------:R0:W5:Y:S05]  /*10f10*/  @P0 LDG.E R42, desc[UR42][R24.64] ;  /* 0x0000002a182a0981 */ /* 0x00016a000c1e1900 */
[----:B------:R0:W5:Y:S01]  /*10f20*/  @P2 LDG.E R32, desc[UR42][R4.64] ;  /* 0x0000002a04202981 */ /* 0x000162000c1e1900 */
[----:B-1----:R-:W-:-:S13]  /*10f30*/  ISETP.NE.AND P1, PT, R3, 0x1, PT ;  /* 0x000000010300780c */ /* 0x002fda0003f25270 */
[----:B------:R-:W1:Y:S08]  /*10f40*/  @P1 LDC R6, c[0x0][0xbec] ;  /* 0x0002fb00ff061b82 */ /* 0x000e700000000800 */
[----:B------:R-:W2:Y:S01]  /*10f50*/  @P1 LDC R27, c[0x0][0xbf0] ;  /* 0x0002fc00ff1b1b82 */ /* 0x000ea20000000800 */
[----:B------:R-:W-:Y:S01]  /*10f60*/  SHF.R.S32.HI R49, RZ, 0x1f, R78 ;  /* 0x0000001fff317819 */ /* 0x000fe2000001144e */
[----:B0-----:R-:W-:Y:S06]  /*10f70*/  @P2 BRA `(.L_x_10516) ;  /* 0x0000000000102947 */ /* 0x001fec0003800000 */
[----:B------:R-:W-:Y:S05]  /*10f80*/  @!P0 BRA `(.L_x_10516) ;  /* 0x00000000000c8947 */ /* 0x000fea0003800000 */
[----:B------:R-:W3:Y:S04]  /*10f90*/  LDG.E R5, desc[UR42][R24.64] ;  /* 0x0000002a18057981 */ /* 0x000ee8000c1e1900 */
[----:B-----5:R-:W3:Y:S02]  /*10fa0*/  LDG.E R32, desc[UR42][R24.64+0x4] ;  /* 0x0000042a18207981 */ /* 0x020ee4000c1e1900 */
[----:B---3--:R-:W-:-:S07]  /*10fb0*/  IMAD.IADD R32, R32, 0x1, -R5 ;  /* 0x0000000120207824 */ /* 0x008fce00078e0a05 */
.L_x_10516:
[----:B------:R-:W3:Y:S01]  /*10fc0*/  LDL R5, [R1+0x8c] ;  /* 0x00008c0001057983 */ /* 0x000ee20000100800 */
[----:B------:R-:W-:Y:S01]  /*10fd0*/  ULDC.64 UR4, c[0x0][0xb90] ;  /* 0x0002e40000047ab9 */ /* 0x000fe20000000a00 */
[----:B------:R-:W0:Y:S01]  /*10fe0*/  S2R R4, SR_TID.X ;  /* 0x0000000000047919 */ /* 0x000e220000002100 */
[----:B-----5:R-:W-:Y:S01]  /*10ff0*/  SHF.R.S32.HI R43, RZ, 0x1f, R42 ;  /* 0x0000001fff2b7819 */ /* 0x020fe2000001142a */
[----:B------:R-:W-:Y:S01]  /*11000*/  IMAD R32, R32, R3, RZ ;  /* 0x0000000320207224 */ /* 0x000fe200078e02ff */
[----:B------:R-:W4:Y:S01]  /*11010*/  @P1 LDC R51, c[0x0][0xbec] ;  /* 0x0002fb00ff331b82 */ /* 0x000f220000000800 */
[----:B------:R-:W2:Y:S04]  /*11020*/  LDL.LU R10, [R1+0x6c] ;  /* 0x00006c00010a7983 */ /* 0x000ea80000300800 */
[----:B------:R-:W4:Y:S04]  /*11030*/  LDL.LU R8, [R1+0x60] ;  /* 0x0000600001087983 */ /* 0x000f280000300800 */
[----:B------:R-:W3:Y:S01]  /*11040*/  LDL.LU R52, [R1+0x64] ;  /* 0x0000640001347983 */ /* 0x000ee20000300800 */
[----:B------:R-:W-:-:S04]  /*11050*/  IMAD R0, R49, UR4, RZ ;  /* 0x0000000431007c24 */ /* 0x000fc8000f8e02ff */
[----:B------:R-:W-:Y:S02]  /*11060*/  IMAD R11, R78, UR5, R0 ;  /* 0x000000054e0b7c24 */ /* 0x000fe4000f8e0200 */
[----:B0-----:R-:W-:-:S05]  /*11070*/  VIADD R15, R4, 0xffffff80 ;  /* 0xffffff80040f7836 */ /* 0x001fca0000000000 */
[--C-:B------:R-:W-:Y:S02]  /*11080*/  SHF.R.S32.HI R54, RZ, 0x1f, R15.reuse ;  /* 0x0000001fff367819 */ /* 0x100fe4000001140f */
[----:B------:R-:W-:Y:S02]  /*11090*/  SHF.R.S32.HI R53, RZ, 0x1f, R15 ;  /* 0x0000001fff357819 */ /* 0x000fe4000001140f */
[-C--:B------:R-:W-:Y:S02]  /*110a0*/  LEA.HI R54, R54, R15.reuse, RZ, 0x2 ;  /* 0x0000000f36367211 */ /* 0x080fe400078f10ff */
[----:B------:R-:W-:Y:S02]  /*110b0*/  LEA.HI R53, R53, R15, RZ, 0x2 ;  /* 0x0000000f35357211 */ /* 0x000fe400078f10ff */
[----:B------:R-:W-:Y:S02]  /*110c0*/  LOP3.LUT R54, R54, 0xfffffffc, RZ, 0xc0, !PT ;  /* 0xfffffffc36367812 */ /* 0x000fe400078ec0ff */
[----:B------:R-:W-:-:S03]  /*110d0*/  SHF.R.S32.HI R53, RZ, 0x2, R53 ;  /* 0x00000002ff357819 */ /* 0x000fc60000011435 */
[----:B------:R-:W-:-:S04]  /*110e0*/  IMAD.IADD R54, R15, 0x1, -R54 ;  /* 0x000000010f367824 */ /* 0x000fc800078e0a36 */
[----:B------:R-:W-:-:S04]  /*110f0*/  IMAD.SHL.U32 R0, R54, 0x8, RZ ;  /* 0x0000000836007824 */ /* 0x000fc800078e00ff */
[----:B------:R-:W-:Y:S01]  /*11100*/  IMAD R9, R53, 0x20, R0 ;  /* 0x0000002035097824 */ /* 0x000fe200078e0200 */
[----:B--2---:R-:W-:Y:S02]  /*11110*/  SEL R48, R10, RZ, !P0 ;  /* 0x000000ff0a307207 */ /* 0x004fe40004000000 */
[----:B------:R-:W2:Y:S01]  /*11120*/  LDL R10, [R1+0x84] ;  /* 0x00008400010a7983 */ /* 0x000ea20000100800 */
[----:B----4-:R-:W-:Y:S01]  /*11130*/  SEL R50, R8, RZ, !P0 ;  /* 0x000000ff08327207 */ /* 0x010fe20004000000 */
[----:B---3--:R-:W-:Y:S02]  /*11140*/  IMAD R13, R52, 0xc0, R5 ;  /* 0x000000c0340d7824 */ /* 0x008fe400078e0205 */
[----:B------:R-:W-:Y:S01]  /*11150*/  IMAD.WIDE.U32 R4, R78, UR4, R42 ;  /* 0x000000044e047c25 */ /* 0x000fe2000f8e002a */
[----:B------:R-:W-:-:S03]  /*11160*/  ULDC.64 UR4, c[0x0][0xb98] ;  /* 0x0002e60000047ab9 */ /* 0x000fc60000000a00 */
[----:B-1----:R-:W-:-:S04]  /*11170*/  @P1 IMAD.HI.U32 R6, R13, R6, RZ ;  /* 0x000000060d061227 */ /* 0x002fc800078e00ff */
[----:B------:R-:W-:Y:S01]  /*11180*/  IMAD.MOV.U32 R7, RZ, RZ, R13 ;  /* 0x000000ffff077224 */ /* 0x000fe200078e000d */
[----:B------:R-:W-:Y:S01]  /*11190*/  @P1 SHF.R.U32.HI R7, RZ, R27, R6 ;  /* 0x0000001bff071219 */ /* 0x000fe20000011606 */
[----:B------:R-:W-:-:S04]  /*111a0*/  IMAD.IADD R5, R5, 0x1, R11 ;  /* 0x0000000105057824 */ /* 0x000fc800078e020b */
[----:B------:R-:W-:Y:S02]  /*111b0*/  IMAD.MOV R6, RZ, RZ, -R7 ;  /* 0x000000ffff067224 */ /* 0x000fe400078e0a07 */
[----:B------:R-:W-:-:S04]  /*111c0*/  IMAD.WIDE R20, R9, 0x2, R20 ;  /* 0x0000000209147825 */ /* 0x000fc800078e0214 */
[----:B------:R-:W-:Y:S02]  /*111d0*/  IMAD R11, R48, UR4, RZ ;  /* 0x00000004300b7c24 */ /* 0x000fe4000f8e02ff */
        /* <DEDUP_REMOVED lines=9> */
[----:B------:R-:W-:Y:S01]  /*11270*/  SHF.R.S32.HI R14, RZ, 0x1f, R15 ;  /* 0x0000001fff0e7819 */ /* 0x000fe2000001140f */
[----:B------:R-:W-:-:S04]  /*11280*/  IMAD.WIDE.U32 R4, R9, UR4, R4 ;  /* 0x0000000409047c25 */ /* 0x000fc8000f8e0004 */
[----:B------:R-:W-:Y:S01]  /*11290*/  IMAD R11, R9, UR5, R6 ;  /* 0x00000005090b7c24 */ /* 0x000fe2000f8e0206 */
[----:B------:R-:W-:Y:S01]  /*112a0*/  LEA.HI R14, R14, R15, RZ, 0x7 ;  /* 0x0000000f0e0e7211 */ /* 0x000fe200078f38ff */
[----:B------:R-:W-:Y:S02]  /*112b0*/  ULDC.64 UR4, c[0x0][0xb50] ;  /* 0x0002d40000047ab9 */ /* 0x000fe40000000a00 */
[----:B------:R-:W-:Y:S01]  /*112c0*/  IMAD.IADD R5, R5, 0x1, R11 ;  /* 0x0000000105057824 */ /* 0x000fe200078e020b */
[----:B------:R-:W-:Y:S02]  /*112d0*/  LEA R6, P0, R4, UR4, 0x2 ;  /* 0x0000000404067c11 */ /* 0x000fe4000f8010ff */
[----:B------:R-:W-:Y:S02]  /*112e0*/  LOP3.LUT R14, R14, 0xffffff80, RZ, 0xc0, !PT ;  /* 0xffffff800e0e7812 */ /* 0x000fe400078ec0ff */
[----:B------:R-:W-:Y:S01]  /*112f0*/  LEA.HI.X R4, R4, UR5, R5, 0x2, P0 ;  /* 0x0000000504047c11 */ /* 0x000fe200080f1405 */
[----:B------:R-:W-:Y:S01]  /*11300*/  SHFL.IDX PT, R44, R6, RZ, 0x1c1f ;  /* 0x001c1fff062c7589 */ /* 0x000fe200000e0000 */
[C---:B------:R-:W-:Y:S01]  /*11310*/  IADD3 R7, P2, R20.reuse, 0x1800, RZ ;  /* 0x0000180014077810 */ /* 0x040fe20007f5e0ff */
[----:B------:R-:W-:Y:S01]  /*11320*/  IMAD.IADD R14, R15, 0x1, -R14 ;  /* 0x000000010f0e7824 */ /* 0x000fe200078e0a0e */
[C---:B------:R-:W-:Y:S01]  /*11330*/  IADD3 R13, P3, R20.reuse, 0x3000, RZ ;  /* 0x00003000140d7810 */ /* 0x040fe20007f7e0ff */
[----:B------:R-:W0:Y:S01]  /*11340*/  SHFL.IDX PT, R45, R4, RZ, 0x1c1f ;  /* 0x001c1fff042d7589 */ /* 0x000e2200000e0000 */
[----:B------:R-:W-:Y:S01]  /*11350*/  LOP3.LUT R11, R20, 0x180, RZ, 0xc0, !PT ;  /* 0x00000180140b7812 */ /* 0x000fe200078ec0ff */
[----:B------:R-:W-:Y:S01]  /*11360*/  ULDC.64 UR4, c[0x0][0xaa0] ;  /* 0x0002a80000047ab9 */ /* 0x000fe20000000a00 */
[----:B------:R-:W-:Y:S01]  /*11370*/  LOP3.LUT P0, RZ, R14, 0x3, RZ, 0xc0, !PT ;  /* 0x000000030eff7812 */ /* 0x000fe2000780c0ff */
[----:B------:R-:W-:Y:S04]  /*11380*/  SHFL.IDX PT, R46, R6, 0x1, 0x1c1f ;  /* 0x003c1f00062e7f89 */ /* 0x000fe800000e0000 */
[----:B------:R1:W3:Y:S01]  /*11390*/  SHFL.IDX PT, R47, R4, 0x1, 0x1c1f ;  /* 0x003c1f00042f7f89 */ /* 0x0002e200000e0000 */
[----:B------:R-:W-:Y:S01]  /*113a0*/  IMAD.X R9, RZ, RZ, R21, P2 ;  /* 0x000000ffff097224 */ /* 0x000fe200010e0615 */
[----:B------:R-:W-:-:S02]  /*113b0*/  LOP3.LUT R12, R13, 0x180, RZ, 0xc0, !PT ;  /* 0x000001800d0c7812 */ /* 0x000fc400078ec0ff */
[----:B------:R-:W-:Y:S02]  /*113c0*/  LOP3.LUT R8, R7, 0x180, RZ, 0xc0, !PT ;  /* 0x0000018007087812 */ /* 0x000fe400078ec0ff */
[----:B------:R-:W-:Y:S02]  /*113d0*/  SHF.R.U64 R12, R12, 0x3, RZ ;  /* 0x000000030c0c7819 */ /* 0x000fe400000012ff */
[----:B------:R-:W-:Y:S02]  /*113e0*/  SHF.R.U64 R8, R8, 0x3, RZ ;  /* 0x0000000308087819 */ /* 0x000fe400000012ff */
[----:B------:R-:W-:Y:S01]  /*113f0*/  LOP3.LUT R12, R12, R13, RZ, 0x3c, !PT ;  /* 0x0000000d0c0c7212 */ /* 0x000fe200078e3cff */
[----:B------:R-:W-:Y:S01]  /*11400*/  IMAD.X R13, RZ, RZ, R21, P3 ;  /* 0x000000ffff0d7224 */ /* 0x000fe200018e0615 */
[----:B------:R-:W-:Y:S02]  /*11410*/  LOP3.LUT R8, R8, R7, RZ, 0x3c, !PT ;  /* 0x0000000708087212 */ /* 0x000fe400078e3cff */
[----:B------:R-:W-:-:S02]  /*11420*/  IADD3 R7, P3, R20, 0x7800, RZ ;  /* 0x0000780014077810 */ /* 0x000fc40007f7e0ff */
[C---:B------:R-:W-:Y:S02]  /*11430*/  IADD3 R25, P5, R20.reuse, 0x4800, RZ ;  /* 0x0000480014197810 */ /* 0x040fe40007fbe0ff */
[----:B------:R-:W-:Y:S02]  /*11440*/  IADD3 R29, P4, R20, 0x6000, RZ ;  /* 0x00006000141d7810 */ /* 0x000fe40007f9e0ff */
[----:B-1----:R-:W-:Y:S01]  /*11450*/  LOP3.LUT R4, R7, 0x180, RZ, 0xc0, !PT ;  /* 0x0000018007047812 */ /* 0x002fe200078ec0ff */
[----:B------:R-:W-:Y:S01]  /*11460*/  IMAD R43, R43, UR4, RZ ;  /* 0x000000042b2b7c24 */ /* 0x000fe2000f8e02ff */
[----:B------:R-:W-:Y:S02]  /*11470*/  SHF.R.U64 R11, R11, 0x3, RZ ;  /* 0x000000030b0b7819 */ /* 0x000fe400000012ff */
[----:B------:R-:W-:Y:S02]  /*11480*/  LOP3.LUT R24, R25, 0x180, RZ, 0xc0, !PT ;  /* 0x0000018019187812 */ /* 0x000fe400078ec0ff */
[----:B------:R-:W-:-:S02]  /*11490*/  LOP3.LUT R28, R29, 0x180, RZ, 0xc0, !PT ;  /* 0x000001801d1c7812 */ /* 0x000fc400078ec0ff */
[----:B------:R-:W-:Y:S02]  /*114a0*/  SHF.R.U64 R4, R4, 0x3, RZ ;  /* 0x0000000304047819 */ /* 0x000fe400000012ff */
[----:B------:R-:W-:Y:S02]  /*114b0*/  LOP3.LUT R20, R11, R20, RZ, 0x3c, !PT ;  /* 0x000000140b147212 */ /* 0x000fe400078e3cff */
        /* <DEDUP_REMOVED lines=8> */
[----:B------:R-:W-:Y:S01]  /*11540*/  BSSY B1, `(.L_x_10517) ;  /* 0x0000050000017945 */ /* 0x000fe20003800000 */
[----:B--2---:R-:W-:-:S05]  /*11550*/  IMAD R5, R52, 0xc0, R10 ;  /* 0x000000c034057824 */ /* 0x004fca00078e020a */
[C---:B------:R-:W-:Y:S01]  /*11560*/  ISETP.GE.OR P2, PT, R5.reuse, R32, P0 ;  /* 0x000000200500720c */ /* 0x040fe20000746670 */
[----:B------:R-:W-:-:S05]  /*11570*/  VIADD R5, R5, 0x8 ;  /* 0x0000000805057836 */ /* 0x000fca0000000000 */
[----:B------:R-:W-:-:S07]  /*11580*/  ISETP.GE.OR P0, PT, R5, R32, P0 ;  /* 0x000000200500720c */ /* 0x000fce0000706670 */
[----:B0-----:R0:W-:Y:S06]  /*11590*/  @!P2 ST.E desc[UR42][R44.64], R40 ;  /* 0x000000282c00a985 */ /* 0x0011ec000c10192a */
[----:B---3--:R1:W-:Y:S04]  /*115a0*/  @!P0 ST.E desc[UR42][R46.64], R41 ;  /* 0x000000292e008985 */ /* 0x0083e8000c10192a */
[----:B------:R2:W5:Y:S01]  /*115b0*/  LD.E.128 R4, desc[UR42][R20.64] ;  /* 0x0000002a14047980 */ /* 0x000562000c101d00 */
[C---:B0-----:R-:W-:Y:S01]  /*115c0*/  IMAD R45, R42.reuse, UR5, R43 ;  /* 0x000000052a2d7c24 */ /* 0x041fe2000f8e022b */
[----:B-1----:R-:W0:Y:S01]  /*115d0*/  @P1 LDC R47, c[0x0][0xbf0] ;  /* 0x0002fc00ff2f1b82 */ /* 0x002e220000000800 */
[----:B------:R-:W-:Y:S01]  /*115e0*/  IMAD.WIDE.U32 R42, R42, UR4, RZ ;  /* 0x000000042a2a7c25 */ /* 0x000fe2000f8e00ff */
[----:B------:R-:W-:Y:S01]  /*115f0*/  ULDC.64 UR4, c[0x0][0xae8] ;  /* 0x0002ba0000047ab9 */ /* 0x000fe20000000a00 */
[----:B------:R-:W5:Y:S02]  /*11600*/  LD.E.128 R8, desc[UR42][R8.64] ;  /* 0x0000002a08087980 */ /* 0x000f64000c101d00 */
[----:B------:R-:W-:-:S02]  /*11610*/  IMAD R40, R54, 0x60, R53 ;  /* 0x0000006036287824 */ /* 0x000fc400078e0235 */
[----:B--2---:R-:W-:Y:S01]  /*11620*/  IMAD.MOV.U32 R20, RZ, RZ, R42 ;  /* 0x000000ffff147224 */ /* 0x004fe200078e002a */
[----:B------:R-:W5:Y:S01]  /*11630*/  LD.E.128 R12, desc[UR42][R12.64] ;  /* 0x0000002a0c0c7980 */ /* 0x000f62000c101d00 */
[----:B------:R-:W-:Y:S02]  /*11640*/  IMAD R42, R52, 0xc0, R40 ;  /* 0x000000c0342a7824 */ /* 0x000fe400078e0228 */
[----:B------:R-:W-:Y:S01]  /*11650*/  IMAD.IADD R21, R43, 0x1, R45 ;  /* 0x000000012b157824 */ /* 0x000fe200078e022d */
[----:B------:R-:W5:Y:S01]  /*11660*/  LD.E.128 R24, desc[UR42][R24.64] ;  /* 0x0000002a18187980 */ /* 0x000f62000c101d00 */
[----:B------:R-:W-:Y:S02]  /*11670*/  IMAD R49, R49, UR4, RZ ;  /* 0x0000000431317c24 */ /* 0x000fe4000f8e02ff */
[----:B------:R-:W-:Y:S01]  /*11680*/  @P1 IMAD.HI.U32 R40, R42, R51, RZ ;  /* 0x000000332a281227 */ /* 0x000fe200078e00ff */
[----:B------:R-:W5:Y:S03]  /*11690*/  LD.E.128 R28, desc[UR42][R28.64] ;  /* 0x0000002a1c1c7980 */ /* 0x000f66000c101d00 */
[C---:B------:R-:W-:Y:S01]  /*116a0*/  IMAD R49, R78.reuse, UR5, R49 ;  /* 0x000000054e317c24 */ /* 0x040fe2000f8e0231 */
        /* <DEDUP_REMOVED lines=9> */
[----:B------:R-:W-:Y:S01]  /*11740*/  IMAD.MOV.U32 R41, RZ, RZ, R42 ;  /* 0x000000ffff297224 */ /* 0x000fe200078e002a */
[----:B0-----:R-:W-:Y:S01]  /*11750*/  @P1 SHF.R.U32.HI R41, RZ, R47, R40 ;  /* 0x0000002fff291219 */ /* 0x001fe20000011628 */
[----:B------:R-:W-:-:S02]  /*11760*/  IMAD R43, R48, UR4, RZ ;  /* 0x00000004302b7c24 */ /* 0x000fc4000f8e02ff */
[----:B------:R-:W-:Y:S02]  /*11770*/  IMAD.IADD R21, R21, 0x1, R49 ;  /* 0x0000000115157824 */ /* 0x000fe400078e0231 */
[C---:B------:R-:W-:Y:S02]  /*11780*/  IMAD R43, R50.reuse, UR5, R43 ;  /* 0x00000005322b7c24 */ /* 0x040fe4000f8e022b */
[----:B------:R-:W-:Y:S01]  /*11790*/  IMAD.WIDE.U32 R50, R50, UR4, R20 ;  /* 0x0000000432327c25 */ /* 0x000fe2000f8e0014 */
[--C-:B------:R-:W-:Y:S01]  /*117a0*/  SHF.R.S32.HI R20, RZ, 0x1f, R41.reuse ;  /* 0x0000001fff147819 */ /* 0x100fe20000011429 */
[----:B------:R-:W-:Y:S02]  /*117b0*/  ULDC.64 UR4, c[0x0][0xae0] ;  /* 0x0002b80000047ab9 */ /* 0x000fe40000000a00 */
[----:B------:R-:W-:Y:S02]  /*117c0*/  IMAD.MOV R40, RZ, RZ, -R41 ;  /* 0x000000ffff287224 */ /* 0x000fe400078e0a29 */
[----:B------:R-:W-:-:S02]  /*117d0*/  IMAD R20, R20, UR4, RZ ;  /* 0x0000000414147c24 */ /* 0x000fc4000f8e02ff */
[----:B------:R-:W-:Y:S02]  /*117e0*/  IMAD R3, R3, R40, R42 ;  /* 0x0000002803037224 */ /* 0x000fe400078e022a */
[----:B------:R-:W-:Y:S02]  /*117f0*/  IMAD.IADD R51, R51, 0x1, R43 ;  /* 0x0000000133337824 */ /* 0x000fe400078e022b */
[C---:B------:R-:W-:Y:S01]  /*11800*/  IMAD R43, R41.reuse, UR5, R20 ;  /* 0x00000005292b7c24 */ /* 0x040fe2000f8e0214 */
[----:B------:R-:W-:Y:S01]  /*11810*/  SHF.R.S32.HI R40, RZ, 0x1f, R3 ;  /* 0x0000001fff287819 */ /* 0x000fe20000011403 */
        /* <DEDUP_REMOVED lines=9> */
[----:B------:R-:W-:-:S05]  /*118b0*/  IMAD.IADD R21, R21, 0x1, R41 ;  /* 0x0000000115157824 */ /* 0x000fca00078e0229 */
[----:B------:R-:W-:Y:S02]  /*118c0*/  LEA.HI.X R47, R20, UR5, R21, 0x1, P0 ;  /* 0x00000005142f7c11 */ /* 0x000fe400080f0c15 */
[----:B------:R-:W-:Y:S01]  /*118d0*/  ISETP.GE.AND P0, PT, R49, R32, PT ;  /* 0x000000203100720c */ /* 0x000fe20003f06270 */
[----:B------:R-:W-:Y:S02]  /*118e0*/  VIADD R3, R2, 0x2d820 ;  /* 0x0002d82002037836 */ /* 0x000fe40000000000 */
[----:B------:R-:W-:-:S03]  /*118f0*/  VIADD R53, R0, 0x40 ;  /* 0x0000004000357836 */ /* 0x000fc60000000000 */
[----:B------:R-:W-:Y:S01]  /*11900*/  PRMT R3, RZ, 0x654, R3 ;  /* 0x00000654ff037816 */ /* 0x000fe20000000003 */
[----:B------:R-:W-:Y:S01]  /*11910*/  VIADD R51, R0, 0x20 ;  /* 0x0000002000337836 */ /* 0x000fe20000000000 */
[----:B-1----:R0:W1:Y:S02]  /*11920*/  SHFL.IDX PT, R40, R46, RZ, 0x1c1f ;  /* 0x001c1fff2e287589 */ /* 0x00206400000e0000 */
[----:B------:R0:W-:Y:S02]  /*11930*/  SYNCS.ARRIVE.TRANS64.RED.A1T0 RZ, [R3+URZ], RZ ;  /* 0x000000ff03ff79a7 */ /* 0x0001e4000810043f */
[----:B------:R0:W2:Y:S01]  /*11940*/  SHFL.IDX PT, R41, R47, RZ, 0x1c1f ;  /* 0x001c1fff2f297589 */ /* 0x0000a200000e0000 */
[----:B------:R-:W-:Y:S02]  /*11950*/  SHF.R.S32.HI R48, RZ, 0x1f, R53 ;  /* 0x0000001fff307819 */ /* 0x000fe40000011435 */
[----:B------:R-:W-:Y:S01]  /*11960*/  SHF.R.S32.HI R50, RZ, 0x1f, R51 ;  /* 0x0000001fff327819 */ /* 0x000fe20000011433 */
[----:B------:R-:W-:Y:S06]  /*11970*/  @P0 BRA `(.L_x_10518) ;  /* 0x0000000000300947 */ /* 0x000fec0003800000 */
        /* <DEDUP_REMOVED lines=12> */
.L_x_10518:
[----:B------:R-:W-:Y:S05]  /*11a40*/  BSYNC B1 ;  /* 0x0000000000017941 */ /* 0x000fea0003800000 */
.L_x_10517:
[----:B0-----:R-:W-:Y:S01]  /*11a50*/  VIADD R3, R49, 0x60 ;  /* 0x0000006031037836 */ /* 0x001fe20000000000 */
[----:B---3-5:R0:W3:Y:S04]  /*11a60*/  SHFL.IDX PT, R7, R47, 0x1, 0x1c1f ;  /* 0x003c1f002f077f89 */ /* 0x0280e800000e0000 */
[----:B------:R-:W-:Y:S01]  /*11a70*/  ISETP.GE.AND P0, PT, R3, R32, PT ;  /* 0x000000200300720c */ /* 0x000fe20003f06270 */
[----:B------:R0:W4:-:S12]  /*11a80*/  SHFL.IDX PT, R6, R46, 0x1, 0x1c1f ;  /* 0x003c1f002e067f89 */ /* 0x00011800000e0000 */
[----:B0-----:R-:W-:Y:S05]  /*11a90*/  @P0 BRA `(.L_x_10519) ;  /* 0x0000000800e40947 */ /* 0x001fea0003800000 */
[----:B------:R-:W-:Y:S02]  /*11aa0*/  ULDC UR4, c[0x0][0xac8] ;  /* 0x0002b20000047ab9 */ /* 0x000fe40000000800 */
[----:B------:R-:W-:Y:S02]  /*11ab0*/  ISETP.GE.AND P2, PT, R51, UR4, PT ;  /* 0x0000000433007c0c */ /* 0x000fe4000bf46270 */
[----:B------:R-:W-:-:S11]  /*11ac0*/  ISETP.GE.AND P1, PT, R0, UR4, PT ;  /* 0x0000000400007c0c */ /* 0x000fd6000bf26270 */
[C---:B----4-:R-:W-:Y:S02]  /*11ad0*/  @!P2 LEA R12, P0, R51.reuse, R6, 0x1 ;  /* 0x00000006330ca211 */ /* 0x050fe400078008ff */
[----:B---3--:R-:W-:Y:S02]  /*11ae0*/  @!P1 IMAD.WIDE R4, R0, 0x2, R6 ;  /* 0x0000000200049825 */ /* 0x008fe400078e0206 */
        /* <DEDUP_REMOVED lines=9> */
.L_x_10515:
[----:B------:R-:W2:Y:S01]  /*11b80*/  LDL.LU R6, [R1+0x58] ;  /* 0x0000580001067983 */ /* 0x000ea20000300800 */
[----:B------:R-:W-:Y:S01]  /*11b90*/  ULDC.64 UR4, c[0x0][0xc00] ;  /* 0x0003000000047ab9 */ /* 0x000fe20000000a00 */
[----:B------:R-:W-:Y:S01]  /*11ba0*/  IMAD.MOV.U32 R0, RZ, RZ, RZ ;  /* 0x000000ffff007224 */ /* 0x000fe200078e00ff */
[----:B------:R-:W3:Y:S01]  /*11bb0*/  LDC R21, c[0x0][0xbe8] ;  /* 0x0002fa00ff157b82 */ /* 0x000ee20000000800 */
[----:B------:R-:W4:Y:S01]  /*11bc0*/  LDL.LU R3, [R1+0x5c] ;  /* 0x00005c0001037983 */ /* 0x000f220000300800 */
[----:B------:R-:W-:-:S04]  /*11bd0*/  ISETP.NE.U32.AND P0, PT, RZ, UR4, PT ;  /* 0x00000004ff007c0c */ /* 0x000fc8000bf05070 */
[----:B------:R-:W-:Y:S02]  /*11be0*/  ISETP.NE.AND.EX P0, PT, RZ, UR5, PT, P0 ;  /* 0x00000005ff007c0c */ /* 0x000fe4000bf05300 */
[----:B--2---:R-:W-:-:S04]  /*11bf0*/  IADD3 R4, P1, R6, UR4, RZ ;  /* 0x0000000406047c10 */ /* 0x004fc8000ff3e0ff */
[----:B----4-:R-:W-:Y:S01]  /*11c00*/  IADD3.X R5, R3, UR5, RZ, P1, !PT ;  /* 0x0000000503057c10 */ /* 0x010fe20008ffe4ff */
[----:B------:R-:W-:Y:S02]  /*11c10*/  ULDC.64 UR4, c[0x0][0xc08] ;  /* 0x0003020000047ab9 */ /* 0x000fe40000000a00 */
[----:B------:R-:W-:-:S04]  /*11c20*/  ISETP.NE.U32.AND P1, PT, RZ, UR4, PT ;  /* 0x00000004ff007c0c */ /* 0x000fc8000bf25070 */
[----:B------:R2:W5:Y:S01]  /*11c30*/  @P0 LDG.E R0, desc[UR42][R4.64] ;  /* 0x0000002a04000981 */ /* 0x000562000c1e1900 */
[----:B------:R-:W-:Y:S01]  /*11c40*/  ISETP.NE.AND.EX P1, PT, RZ, UR5, PT, P1 ;  /* 0x00000005ff007c0c */ /* 0x000fe2000bf25310 */
[----:B------:R-:W4:-:S12]  /*11c50*/  S2R R9, SR_TID.X ;  /* 0x0000000000097919 */ /* 0x000f180000002100 */
[----:B------:R-:W-:Y:S01]  /*11c60*/  @P1 IADD3 R6, P2, R6, UR4, RZ ;  /* 0x0000000406061c10 */ /* 0x000fe2000ff5e0ff */
[----:B------:R-:W-:Y:S02]  /*11c70*/  ULDC UR4, c[0x0][0xa88] ;  /* 0x0002a20000047ab9 */ /* 0x000fe40000000800 */
[----:B------:R-:W-:Y:S01]  /*11c80*/  IMAD.U32 R8, RZ, RZ, UR4 ;  /* 0x00000004ff087e24 */ /* 0x000fe2000f8e00ff */
[----:B------:R-:W-:-:S05]  /*11c90*/  @P1 IADD3.X R7, R3, UR5, RZ, P2, !PT ;  /* 0x0000000503071c10 */ /* 0x000fca00097fe4ff */
[----:B------:R2:W5:Y:S01]  /*11ca0*/  @P1 LDG.E R8, desc[UR42][R6.64] ;  /* 0x0000002a06081981 */ /* 0x000562000c1e1900 */
[----:B---3--:R-:W-:Y:S01]  /*11cb0*/  ISETP.NE.AND P2, PT, R21, 0x1, PT ;  /* 0x000000011500780c */ /* 0x008fe20003f45270 */
[----:B----4-:R-:W-:-:S12]  /*11cc0*/  VIADD R28, R9, 0xffffff80 ;  /* 0xffffff80091c7836 */ /* 0x010fd80000000000 */
[----:B------:R-:W3:Y:S01]  /*11cd0*/  @P2 LDC R20, c[0x0][0xbec] ;  /* 0x0002fb00ff142b82 */ /* 0x000ee20000000800 */
[----:B------:R-:W-:-:S07]  /*11ce0*/  ISETP.GE.AND P3, PT, R28, 0xc0, PT ;  /* 0x000000c01c00780c */ /* 0x000fce0003f66270 */
[----:B------:R-:W4:Y:S01]  /*11cf0*/  @P2 LDC R25, c[0x0][0xbf0] ;  /* 0x0002fc00ff192b82 */ /* 0x000f220000000800 */
[----:B--2---:R-:W-:Y:S05]  /*11d00*/  @P1 BRA `(.L_x_10520) ;  /* 0x0000000000101947 */ /* 0x004fea0003800000 */
[----:B------:R-:W-:Y:S05]  /*11d10*/  @!P0 BRA `(.L_x_10520) ;  /* 0x00000000000c8947 */ /* 0x000fea0003800000 */
[----:B------:R-:W2:Y:S04]  /*11d20*/  LDG.E R3, desc[UR42][R4.64] ;  /* 0x0000002a04037981 */ /* 0x000ea8000c1e1900 */
[----:B-----5:R-:W2:Y:S02]  /*11d30*/  LDG.E R8, desc[UR42][R4.64+0x4] ;  /* 0x0000042a04087981 */ /* 0x020ea4000c1e1900 */
[----:B--2---:R-:W-:-:S07]  /*11d40*/  IMAD.IADD R8, R8, 0x1, -R3 ;  /* 0x0000000108087824 */ /* 0x004fce00078e0a03 */
.L_x_10520:
[----:B------:R-:W2:Y:S04]  /*11d50*/  LDL.LU R4, [R1+0x60] ;  /* 0x0000600001047983 */ /* 0x000ea80000300800 */
[----:B------:R-:W3:Y:S04]  /*11d60*/  LDL.LU R3, [R1+0x6c] ;  /* 0x00006c0001037983 */ /* 0x000ee80000300800 */
[----:B------:R-:W4:Y:S04]  /*11d70*/  LDL R24, [R1+0x54] ;  /* 0x0000540001187983 */ /* 0x000f280000100800 */
[----:B------:R0:W5:Y:S01]  /*11d80*/  LDL R26, [R1+0x64] ;  /* 0x00006400011a7983 */ /* 0x0001620000100800 */
[----:B------:R-:W-:Y:S01]  /*11d90*/  BSSY B1, `(.L_x_10521) ;  /* 0x000002d000017945 */ /* 0x000fe20003800000 */
[----:B-----5:R-:W-:-:S02]  /*11da0*/  SHF.R.S32.HI R11, RZ, 0x1f, R0 ;  /* 0x0000001fff0b7819 */ /* 0x020fc40000011400 */
[----:B--2---:R-:W-:Y:S02]  /*11db0*/  SEL R13, R4, RZ, !P0 ;  /* 0x000000ff040d7207 */ /* 0x004fe40004000000 */
[----:B---3--:R-:W-:Y:S02]  /*11dc0*/  SEL R12, R3, RZ, !P0 ;  /* 0x000000ff030c7207 */ /* 0x008fe40004000000 */
        /* <DEDUP_REMOVED lines=41> */
.L_x_10522:
[----:B------:R-:W-:Y:S05]  /*12060*/  BSYNC B1 ;  /* 0x0000000000017941 */ /* 0x000fea0003800000 */
.L_x_10521:
[--C-:B------:R-:W-:Y:S01]  /*12070*/  SHF.R.S32.HI R14, RZ, 0x1f, R28.reuse ;  /* 0x0000001fff0e7819 */ /* 0x100fe2000001141c */
[----:B------:R-:W-:Y:S01]  /*12080*/  ULDC.64 UR4, c[0x0][0xaa0] ;  /* 0x0002a80000047ab9 */ /* 0x000fe20000000a00 */
[----:B------:R-:W-:Y:S01]  /*12090*/  SHF.R.S32.HI R27, RZ, 0x1f, R28 ;  /* 0x0000001fff1b7819 */ /* 0x000fe2000001141c */
[----:B0-----:R-:W-:Y:S01]  /*120a0*/  IMAD R3, R11, UR4, RZ ;  /* 0x000000040b037c24 */ /* 0x001fe2000f8e02ff */
[-C--:B------:R-:W-:Y:S01]  /*120b0*/  LEA.HI R14, R14, R28.reuse, RZ, 0x2 ;  /* 0x0000001c0e0e7211 */ /* 0x080fe200078f10ff */
[----:B------:R-:W-:Y:S01]  /*120c0*/  IMAD.WIDE.U32 R4, R0, UR4, RZ ;  /* 0x0000000400047c25 */ /* 0x000fe2000f8e00ff */
[----:B------:R-:W-:Y:S02]  /*120d0*/  LEA.HI R27, R27, R28, RZ, 0x2 ;  /* 0x0000001c1b1b7211 */ /* 0x000fe400078f10ff */
[----:B------:R-:W-:Y:S01]  /*120e0*/  LOP3.LUT R14, R14, 0xfffffffc, RZ, 0xc0, !PT ;  /* 0xfffffffc0e0e7812 */ /* 0x000fe200078ec0ff */
[----:B------:R-:W-:Y:S01]  /*120f0*/  IMAD R3, R0, UR5, R3 ;  /* 0x0000000500037c24 */ /* 0x000fe2000f8e0203 */
[----:B------:R-:W-:Y:S01]  /*12100*/  SHF.R.S32.HI R27, RZ, 0x2, R27 ;  /* 0x00000002ff1b7819 */ /* 0x000fe2000001141b */
[----:B------:R-:W-:-:S02]  /*12110*/  ULDC.64 UR4, c[0x0][0xae8] ;  /* 0x0002ba0000047ab9 */ /* 0x000fc40000000a00 */
[----:B------:R-:W-:Y:S02]  /*12120*/  IMAD.IADD R14, R28, 0x1, -R14 ;  /* 0x000000011c0e7824 */ /* 0x000fe400078e0a0e */
[----:B------:R-:W-:Y:S02]  /*12130*/  IMAD.IADD R5, R5, 0x1, R3 ;  /* 0x0000000105057824 */ /* 0x000fe400078e0203 */
[----:B------:R-:W-:Y:S02]  /*12140*/  IMAD R0, R14, 0x60, R27 ;  /* 0x000000600e007824 */ /* 0x000fe400078e021b */
[----:B------:R-:W-:Y:S02]  /*12150*/  IMAD R6, R10, UR4, RZ ;  /* 0x000000040a067c24 */ /* 0x000fe4000f8e02ff */
[----:B------:R-:W-:Y:S02]  /*12160*/  IMAD R9, R26, 0xc0, R0 ;  /* 0x000000c01a097824 */ /* 0x000fe400078e0200 */
[----:B------:R-:W-:-:S02]  /*12170*/  IMAD R7, R24, UR5, R6 ;  /* 0x0000000518077c24 */ /* 0x000fc4000f8e0206 */
[----:B------:R-:W-:-:S04]  /*12180*/  @P2 IMAD.HI.U32 R0, R9, R20, RZ ;  /* 0x0000001409002227 */ /* 0x000fc800078e00ff */
        /* <DEDUP_REMOVED lines=23> */
[----:B------:R-:W-:Y:S01]  /*12300*/  IMAD.SHL.U32 R9, R14, 0x8, RZ ;  /* 0x000000080e097824 */ /* 0x000fe200078e00ff */
[C---:B------:R-:W-:Y:S01]  /*12310*/  LEA R0, P0, R4.reuse, UR4, 0x1 ;  /* 0x0000000404007c11 */ /* 0x040fe2000f8008ff */
[----:B------:R-:W-:Y:S01]  /*12320*/  IMAD.IADD R3, R5, 0x1, R3 ;  /* 0x0000000105037824 */ /* 0x000fe200078e0203 */
[----:B------:R-:W-:Y:S01]  /*12330*/  UMOV UR4, 0xffffffff ;  /* 0xffffffff00047882 */ /* 0x000fe20000000000 */
[C---:B------:R-:W-:Y:S02]  /*12340*/  VIADD R10, R9.reuse, 0x40 ;  /* 0x00000040090a7836 */ /* 0x040fe40000000000 */
[----:B------:R-:W-:Y:S01]  /*12350*/  VIADD R7, R9, 0x20 ;  /* 0x0000002009077836 */ /* 0x000fe20000000000 */
[----:B------:R-:W-:Y:S02]  /*12360*/  LEA.HI.X R4, R4, UR5, R3, 0x1, P0 ;  /* 0x0000000504047c11 */ /* 0x000fe400080f0c03 */
[----:B------:R-:W-:-:S02]  /*12370*/  SHF.R.S32.HI R20, RZ, 0x1f, R10 ;  /* 0x0000001fff147819 */ /* 0x000fc4000001140a */
[----:B------:R-:W-:Y:S01]  /*12380*/  SHF.R.S32.HI R24, RZ, 0x1f, R7 ;  /* 0x0000001fff187819 */ /* 0x000fe20000011407 */
[----:B------:R-:W-:Y:S06]  /*12390*/  BRA.DIV UR4, `(.L_x_10523) ;  /* 0x0000007604d87947 */ /* 0x000fec000b800000 */
[----:B------:R0:W2:Y:S04]  /*123a0*/  SHFL.IDX PT, R3, R4, RZ, 0x1c1f ;  /* 0x001c1fff04037589 */ /* 0x0000a800000e0000 */
[----:B------:R0:W3:Y:S02]  /*123b0*/  SHFL.IDX PT, R14, R0, RZ, 0x1c1f ;  /* 0x001c1fff000e7589 */ /* 0x0000e400000e0000 */
.L_x_10685:
[----:B------:R-:W-:Y:S01]  /*123c0*/  IMAD R21, R8, R21, RZ ;  /* 0x0000001508157224 */ /* 0x000fe200078e02ff */
[----:B------:R-:W-:Y:S01]  /*123d0*/  BSSY B1, `(.L_x_10524) ;  /* 0x0000011000017945 */ /* 0x000fe20003800000 */
[----:B------:R-:W-:-:S05]  /*123e0*/  IMAD R6, R26, 0xc0, R27 ;  /* 0x000000c01a067824 */ /* 0x000fca00078e021b */
[----:B------:R-:W-:-:S13]  /*123f0*/  ISETP.GE.AND P0, PT, R6, R21, PT ;  /* 0x000000150600720c */ /* 0x000fda0003f06270 */
[----:B------:R-:W-:Y:S05]  /*12400*/  @P0 BRA `(.L_x_10525) ;  /* 0x0000000000340947 */ /* 0x000fea0003800000 */
[----:B------:R-:W-:Y:S02]  /*12410*/  ULDC UR4, c[0x0][0xac8] ;  /* 0x0002b20000047ab9 */ /* 0x000fe40000000800 */
[----:B------:R-:W-:Y:S02]  /*12420*/  ISETP.GE.AND P2, PT, R9, UR4, PT ;  /* 0x0000000409007c0c */ /* 0x000fe4000bf46270 */
[----:B------:R-:W-:Y:S02]  /*12430*/  ISETP.GE.AND P3, PT, R7, UR4, PT ;  /* 0x0000000407007c0c */ /* 0x000fe4000bf66270 */
[----:B------:R-:W-:-:S09]  /*12440*/  ISETP.GE.AND P4, PT, R10, UR4, PT ;  /* 0x000000040a007c0c */ /* 0x000fd2000bf86270 */
[----:B--2---:R-:W-:Y:S02]  /*12450*/  @!P2 IMAD.MOV.U32 R15, RZ, RZ, R3 ;  /* 0x000000ffff0fa224 */ /* 0x004fe400078e0003 */
[-C--:B---3--:R-:W-:Y:S02]  /*12460*/  @!P3 LEA R26, P0, R7, R14.reuse, 0x1 ;  /* 0x0000000e071ab211 */ /* 0x088fe400078008ff */
[C---:B------:R-:W-:Y:S01]  /*12470*/  @!P4 LEA R28, P1, R10.reuse, R14, 0x1 ;  /* 0x0000000e0a1cc211 */ /* 0x040fe200078208ff */
[----:B------:R-:W-:Y:S01]  /*12480*/  @!P2 IMAD.WIDE R12, R9, 0x2, R14 ;  /* 0x00000002090ca825 */ /* 0x000fe200078e020e */
[-C--:B------:R-:W-:Y:S02]  /*12490*/  @!P3 LEA.HI.X R27, R7, R3.reuse, R24, 0x1, P0 ;  /* 0x00000003071bb211 */ /* 0x080fe400000f0c18 */
[----:B------:R-:W-:Y:S02]  /*124a0*/  @!P4 LEA.HI.X R29, R10, R3, R20, 0x1, P1 ;  /* 0x000000030a1dc211 */ /* 0x000fe400008f0c14 */
[----:B------:R4:W-:Y:S04]  /*124b0*/  @!P2 ST.E.128 desc[UR42][R12.64], RZ ;  /* 0x000000ff0c00a985 */ /* 0x0009e8000c101d2a */
[----:B------:R4:W-:Y:S04]  /*124c0*/  @!P3 ST.E.128 desc[UR42][R26.64], RZ ;  /* 0x000000ff1a00b985 */ /* 0x0009e8000c101d2a */
[----:B------:R4:W-:Y:S02]  /*124d0*/  @!P4 ST.E.128 desc[UR42][R28.64], RZ ;  /* 0x000000ff1c00c985 */ /* 0x0009e4000c101d2a */
.L_x_10525:
[----:B------:R-:W-:Y:S05]  /*124e0*/  BSYNC B1 ;  /* 0x0000000000017941 */ /* 0x000fea0003800000 */
.L_x_10524:
[----:B------:R-:W-:-:S03]  /*124f0*/  UMOV UR4, 0xffffffff ;  /* 0xffffffff00047882 */ /* 0x000fc60000000000 */
[----:B------:R-:W-:Y:S05]  /*12500*/  BRA.DIV UR4, `(.L_x_10526) ;  /* 0x0000007604b07947 */ /* 0x000fea000b800000 */
[----:B--2---:R2:W0:Y:S04]  /*12510*/  SHFL.IDX PT, R3, R4, 0x1, 0x1c1f ;  /* 0x003c1f0004037f89 */ /* 0x00442800000e0000 */
[----:B---3--:R2:W3:Y:S02]  /*12520*/  SHFL.IDX PT, R14, R0, 0x1, 0x1c1f ;  /* 0x003c1f00000e7f89 */ /* 0x0084e400000e0000 */
.L_x_10689:
[----:B0-2---:R-:W-:-:S05]  /*12530*/  VIADD R0, R6, 0x60 ;  /* 0x0000006006007836 */ /* 0x005fca0000000000 */
[----:B------:R-:W-:-:S13]  /*12540*/  ISETP.GE.AND P0, PT, R0, R21, PT ;  /* 0x000000150000720c */ /* 0x000fda0003f06270 */
[----:B------:R-:W-:Y:S05]  /*12550*/  @P0 BRA `(.L_x_10519) ;  /* 0x0000000000340947 */ /* 0x000fea0003800000 */
[----:B------:R-:W-:Y:S02]  /*12560*/  ULDC UR4, c[0x0][0xac8] ;  /* 0x0002b20000047ab9 */ /* 0x000fe40000000800 */
[----:B------:R-:W-:Y:S02]  /*12570*/  ISETP.GE.AND P2, PT, R9, UR4, PT ;  /* 0x0000000409007c0c */ /* 0x000fe4000bf46270 */
[----:B------:R-:W-:Y:S02]  /*12580*/  ISETP.GE.AND P3, PT, R7, UR4, PT ;  /* 0x0000000407007c0c */ /* 0x000fe4000bf66270 */
[----:B------:R-:W-:-:S09]  /*12590*/  ISETP.GE.AND P4, PT, R10, UR4, PT ;  /* 0x000000040a007c0c */ /* 0x000fd2000bf86270 */
[----:B------:R-:W-:Y:S02]  /*125a0*/  @!P2 IMAD.MOV.U32 R15, RZ, RZ, R3 ;  /* 0x000000ffff0fa224 */ /* 0x000fe400078e0003 */
        /* <DEDUP_REMOVED lines=8> */
.L_x_10519:
[----:B------:R-:W-:Y:S05]  /*12630*/  BSYNC B0 ;  /* 0x0000000000007941 */ /* 0x000fea0003800000 */
.L_x_10514:
[----:B------:R-:W-:Y:S02]  /*12640*/  ULDC UR4, c[0x0][0xc3c] ;  /* 0x00030f0000047ab9 */ /* 0x000fe40000000800 */
[----:B-1----:R-:W-:-:S13]  /*12650*/  ISETP.GE.AND P0, PT, R35, UR4, PT ;  /* 0x0000000423007c0c */ /* 0x002fda000bf06270 */
[----:B------:R-:W-:Y:S05]  /*12660*/  @!P0 BRA `(.L_x_10527) ;  /* 0xfffffeec00988947 */ /* 0x000fea000383ffff */
[----:B------:R-:W-:Y:S05]  /*12670*/  BRA `(.L_x_10385) ;  /* 0x0000006800487947 */ /* 0x000fea0003800000 */
.L_x_10383:
        /* <DEDUP_REMOVED lines=16> */
.L_x_10528:
        /* <DEDUP_REMOVED lines=42> */
.L_x_10534:
        /* <DEDUP_REMOVED lines=12> */
.L_x_10533:
[----:B------:R-:W-:Y:S05]  /*12ae0*/  BSYNC B0 ;  /* 0x0000000000007941 */ /* 0x000fea0003800000 */
.L_x_10532:
        /* <DEDUP_REMOVED lines=21> */
.L_x_10530:
        /* <DEDUP_REMOVED lines=15> */
.L_x_10535:
        /* <DEDUP_REMOVED lines=28> */
.L_x_10531:
[----:B------:R-:W-:Y:S02]  /*12ef0*/  IMAD.MOV.U32 R17, RZ, RZ, RZ ;  /* 0x000000ffff117224 */ /* 0x000fe400078e00ff */
[----:B------:R-:W-:Y:S02]  /*12f00*/  IMAD.U32 R16, RZ, RZ, UR6 ;  /* 0x00000006ff107e24 */ /* 0x000fe4000f8e00ff */
[----:B------:R-:W-:-:S07]  /*12f10*/  IMAD.MOV.U32 R18, RZ, RZ, RZ ;  /* 0x000000ffff127224 */ /* 0x000fce00078e00ff */
.L_x_10536:
[----:B------:R-:W-:-:S13]  /*12f20*/  ISETP.NE.AND P0, PT, R5, RZ, PT ;  /* 0x000000ff0500720c */ /* 0x000fda0003f05270 */
[----:B------:R-:W0:Y:S01]  /*12f30*/  @!P0 S2R R3, SR_CgaCtaId ;  /* 0x0000000000038919 */ /* 0x000e220000008800 */
[----:B------:R-:W-:-:S04]  /*12f40*/  @!P0 MOV R0, 0x400 ;  /* 0x0000040000008802 */ /* 0x000fc80000000f00 */
[----:B0-----:R-:W-:-:S05]  /*12f50*/  @!P0 LEA R0, R3, R0, 0x18 ;  /* 0x0000000003008211 */ /* 0x001fca00078ec0ff */
[----:B------:R0:W-:Y:S01]  /*12f60*/  @!P0 STS.128 [R0+0x2d8d0], R16 ;  /* 0x02d8d01000008388 */ /* 0x0001e20000000c00 */
[----:B------:R-:W-:Y:S06]  /*12f70*/  BAR.ARV 0x5, 0x200 ;  /* 0x0148000000007b1d */ /* 0x000fec0000002000 */
.L_x_10529:
[----:B0-----:R-:W-:Y:S01]  /*12f80*/  IMAD.MOV.U32 R0, RZ, RZ, 0x1 ;  /* 0x00000001ff007424 */ /* 0x001fe200078e00ff */
[----:B------:R-:W-:Y:S01]  /*12f90*/  ULDC UR4, c[0x0][0xc3c] ;  /* 0x00030f0000047ab9 */ /* 0x000fe20000000800 */
[----:B------:R-:W-:Y:S01]  /*12fa0*/  IMAD.MOV.U32 R26, RZ, RZ, RZ ;  /* 0x000000ffff1a7224 */ /* 0x000fe200078e00ff */
[----:B-1----:R-:W-:Y:S02]  /*12fb0*/  ISETP.GE.AND P0, PT, R19, UR4, PT ;  /* 0x0000000413007c0c */ /* 0x002fe4000bf06270 */
[----:B------:R0:W-:Y:S04]  /*12fc0*/  STL [R1], R0 ;  /* 0x0000000001007387 */ /* 0x0001e80000100800 */
[----:B------:R0:W-:Y:S07]  /*12fd0*/  STL [R1+0x48], RZ ;  /* 0x000048ff01007387 */ /* 0x0001ee0000100800 */
[----:B------:R-:W-:Y:S05]  /*12fe0*/  @P0 BRA `(.L_x_10537) ;  /* 0x0000005c00080947 */ /* 0x000fea0003800000 */
[----:B------:R-:W1:Y:S01]  /*12ff0*/  S2R R7, SR_TID.X ;  /* 0x0000000000077919 */ /* 0x000e620000002100 */
[----:B------:R-:W2:Y:S01]  /*13000*/  S2UR UR5, SR_CgaCtaId ;  /* 0x00000000000579c3 */ /* 0x000ea20000008800 */
[----:B------:R-:W-:Y:S01]  /*13010*/  UMOV UR4, 0x400 ;  /* 0x0000040000047882 */ /* 0x000fe20000000000 */
[----:B------:R-:W-:Y:S01]  /*13020*/  BSSY B8, `(.L_x_10537) ;  /* 0x00005be000087945 */ /* 0x000fe20003800000 */
[----:B------:R-:W-:Y:S01]  /*13030*/  IMAD.MOV.U32 R28, RZ, RZ, RZ ;  /* 0x000000ffff1c7224 */ /* 0x000fe200078e00ff */
[----:B------:R-:W-:Y:S01]  /*13040*/  ULDC.64 UR40, c[0x0][0x198] ;  /* 0x0000660000287ab9 */ /* 0x000fe20000000a00 */
[----:B------:R-:W-:Y:S01]  /*13050*/  IMAD.MOV.U32 R26, RZ, RZ, RZ ;  /* 0x000000ffff1a7224 */ /* 0x000fe200078e00ff */
[----:B------:R-:W-:Y:S01]  /*13060*/  ULOP3.LUT UR38, UR36, 0x2, URZ, 0xfc, !UPT ;  /* 0x0000000224267892 */ /* 0x000fe2000f8efc3f */
[----:B------:R-:W-:Y:S01]  /*13070*/  ULDC UR37, c[0x0][0xc] ;  /* 0x0000030000257ab9 */ /* 0x000fe20000000800 */
[----:B--2---:R-:W-:-:S06]  /*13080*/  ULEA UR4, UR5, UR4, 0x18 ;  /* 0x0000000405047291 */ /* 0x004fcc000f8ec03f */
[----:B------:R-:W-:Y:S01]  /*13090*/  IMAD.U32 R22, RZ, RZ, UR4 ;  /* 0x00000004ff167e24 */ /* 0x000fe2000f8e00ff */
[C---:B-1----:R-:W-:Y:S01]  /*130a0*/  LOP3.LUT R6, R7.reuse, 0x7f, RZ, 0xc0, !PT ;  /* 0x0000007f07067812 */ /* 0x042fe200078ec0ff */
[----:B0-----:R-:W-:-:S04]  /*130b0*/  IMAD.SHL.U32 R0, R7, 0x8, RZ ;  /* 0x0000000807007824 */ /* 0x001fc800078e00ff */
[----:B------:R-:W-:Y:S01]  /*130c0*/  IMAD.SHL.U32 R4, R6, 0x8, RZ ;  /* 0x0000000806047824 */ /* 0x000fe200078e00ff */
[C---:B------:R-:W-:Y:S02]  /*130d0*/  LOP3.LUT R3, R0.reuse, 0x20, RZ, 0xc0, !PT ;  /* 0x0000002000037812 */ /* 0x040fe400078ec0ff */
[----:B------:R-:W-:Y:S02]  /*130e0*/  LOP3.LUT R2, R0, 0xd8, RZ, 0xc0, !PT ;  /* 0x000000d800027812 */ /* 0x000fe400078ec0ff */
[----:B------:R-:W-:Y:S01]  /*130f0*/  LOP3.LUT R3, R3, 0x300, R4, 0xf8, !PT ;  /* 0x0000030003037812 */ /* 0x000fe200078ef804 */
[----:B------:R-:W-:Y:S01]  /*13100*/  IMAD.MOV.U32 R4, RZ, RZ, 0x1 ;  /* 0x00000001ff047424 */ /* 0x000fe200078e00ff */
[----:B------:R-:W-:Y:S02]  /*13110*/  LOP3.LUT R2, R2, 0x18, R7, 0x78, !PT ;  /* 0x0000001802027812 */ /* 0x000fe400078e7807 */
[----:B------:R-:W-:Y:S02]  /*13120*/  LOP3.LUT R0, R0, 0x18, RZ, 0xc0, !PT ;  /* 0x0000001800007812 */ /* 0x000fe400078ec0ff */
[----:B------:R-:W-:Y:S01]  /*13130*/  LOP3.LUT R5, R3, R2, RZ, 0xfc, !PT ;  /* 0x0000000203057212 */ /* 0x000fe200078efcff */
[----:B------:R-:W-:Y:S01]  /*13140*/  IMAD.SHL.U32 R2, R7, 0x20, RZ ;  /* 0x0000002007027824 */ /* 0x000fe200078e00ff */
[----:B------:R-:W-:-:S03]  /*13150*/  SHF.R.U32.HI R3, RZ, 0x2, R6 ;  /* 0x00000002ff037819 */ /* 0x000fc60000011606 */
[----:B------:R-:W-:Y:S01]  /*13160*/  STL [R1+0x14], R5 ;  /* 0x0000140501007387 */ /* 0x000fe20000100800 */
[----:B------:R-:W-:-:S03]  /*13170*/  LOP3.LUT R2, R2, 0x60, RZ, 0xc0, !PT ;  /* 0x0000006002027812 */ /* 0x000fc600078ec0ff */
[----:B------:R-:W-:Y:S04]  /*13180*/  STL [R1+0x4], R4 ;  /* 0x0000040401007387 */ /* 0x000fe80000100800 */
[----:B------:R-:W-:Y:S04]  /*13190*/  STL [R1+0x48], RZ ;  /* 0x000048ff01007387 */ /* 0x000fe80000100800 */
[----:B------:R0:W-:Y:S02]  /*131a0*/  STL [R1], R4 ;  /* 0x0000000401007387 */ /* 0x0001e40000100800 */
[----:B0-----:R-:W-:-:S02]  /*131b0*/  LOP3.LUT R4, R3, R2, RZ, 0xfc, !PT ;  /* 0x0000000203047212 */ /* 0x001fc400078efcff */
[C---:B------:R-:W-:Y:S02]  /*131c0*/  LOP3.LUT R3, R0.reuse, 0x20, RZ, 0xfc, !PT ;  /* 0x0000002000037812 */ /* 0x040fe400078efcff */
[----:B------:R-:W-:Y:S01]  /*131d0*/  LOP3.LUT R2, R0, 0x40, RZ, 0xfc, !PT ;  /* 0x0000004000027812 */ /* 0x000fe200078efcff */
[----:B------:R-:W-:-:S05]  /*131e0*/  IMAD R0, R5, 0x2, R22 ;  /* 0x0000000205007824 */ /* 0x000fca00078e0216 */
[----:B------:R0:W-:Y:S02]  /*131f0*/  STL [R1+0x30], R0 ;  /* 0x0000300001007387 */ /* 0x0001e40000100800 */
.L_x_10638:
[----:B01----:R-:W1:Y:S02]  /*13200*/  LDC.64 R2, c[0x0][0xc88] ;  /* 0x00032200ff027b82 */ /* 0x003e640000000a00 */
[----:B-1----:R-:W-:-:S05]  /*13210*/  IMAD.WIDE R2, R19, 0x4, R2 ;  /* 0x0000000413027825 */ /* 0x002fca00078e0202 */
[----:B------:R-:W0:Y:S01]  /*13220*/  LDG.E R29, desc[UR42][R2.64] ;  /* 0x0000002a021d7981 */ /* 0x000e22000c1e1900 */
        /* <DEDUP_REMOVED lines=8> */
[----:B0-----:R-:W-:-:S11]  /*132b0*/  SHF.R.S32.HI R0, RZ, 0x1f, R29 ;  /* 0x0000001fff007819 */ /* 0x001fd6000001141d */
        /* <DEDUP_REMOVED lines=28> */
[----:B--2---:R1:W-:Y:S01]  /*13480*/  STL [R1+0x28], R9 ;  /* 0x0000280901007387 */ /* 0x0043e20000100800 */
[----:B------:R-:W-:Y:S01]  /*13490*/  UISETP.NE.AND.EX UP0, UPT, UR5, URZ, UPT, UP0 ;  /* 0x0000003f0500728c */ /* 0x000fe2000bf05300 */
[----:B------:R-:W-:Y:S02]  /*134a0*/  ULDC UR4, c[0x0][0x424] ;  /* 0x0001090000047ab9 */ /* 0x000fe40000000800 */
[----:B------:R-:W-:Y:S01]  /*134b0*/  ULDC UR5, c[0x0][0x2f0] ;  /* 0x0000bc0000057ab9 */ /* 0x000fe20000000800 */
[----:B------:R-:W-:-:S04]  /*134c0*/  USEL UR4, UR4, 0x1, UP0 ;  /* 0x0000000104047887 */ /* 0x000fc80008000000 */
[----:B------:R-:W-:-:S03]  /*134d0*/  UIMAD UR4, UR4, UR5, URZ ;  /* 0x00000005040472a4 */ /* 0x000fc6000f8e023f */
[----:B------:R-:W-:Y:S02]  /*134e0*/  ULDC UR5, c[0x0][0x348] ;  /* 0x0000d20000057ab9 */ /* 0x000fe40000000800 */
[----:B0-----:R-:W-:Y:S02]  /*134f0*/  IMAD.U32 R6, RZ, RZ, UR5 ;  /* 0x00000005ff067e24 */ /* 0x001fe4000f8e00ff */
[----:B------:R-:W-:Y:S01]  /*13500*/  IMAD.U32 R7, RZ, RZ, UR4 ;  /* 0x00000004ff077e24 */ /* 0x000fe2000f8e00ff */
[----:B---3--:R1:W-:Y:S01]  /*13510*/  STL [R1+0x40], R8 ;  /* 0x0000400801007387 */ /* 0x0083e20000100800 */
[----:B----4-:R-:W-:Y:S05]  /*13520*/  @P2 BRA `(.L_x_10538) ;  /* 0x0000000000142947 */ /* 0x010fea0003800000 */
[----:B------:R-:W-:Y:S05]  /*13530*/  @!P0 BRA `(.L_x_10538) ;  /* 0x0000000000108947 */ /* 0x000fea0003800000 */
[----:B-1----:R-:W2:Y:S04]  /*13540*/  LDG.E R8, desc[UR42][R2.64] ;  /* 0x0000002a02087981 */ /* 0x002ea8000c1e1900 */
[----:B------:R-:W2:Y:S02]  /*13550*/  LDG.E R2, desc[UR42][R2.64+0x4] ;  /* 0x0000042a02027981 */ /* 0x000ea4000c1e1900 */
[----:B--2---:R-:W-:-:S05]  /*13560*/  IMAD.IADD R2, R2, 0x1, -R8 ;  /* 0x0000000102027824 */ /* 0x004fca00078e0a08 */
[----:B------:R0:W-:Y:S02]  /*13570*/  STL [R1+0x40], R2 ;  /* 0x0000400201007387 */ /* 0x0001e40000100800 */
.L_x_10538:
[----:B-1----:R-:W-:Y:S01]  /*13580*/  IMAD.MOV.U32 R8, RZ, RZ, R29 ;  /* 0x000000ffff087224 */ /* 0x002fe200078e001d */
[----:B------:R-:W-:Y:S02]  /*13590*/  ULDC.64 UR4, c[0x0][0xa20] ;  /* 0x0002880000047ab9 */ /* 0x000fe40000000a00 */
[----:B------:R-:W-:Y:S02]  /*135a0*/  ISETP.NE.U32.AND P0, PT, RZ, UR4, PT ;  /* 0x00000004ff007c0c */ /* 0x000fe4000bf05070 */
[----:B------:R1:W-:Y:S02]  /*135b0*/  STL [R1+0x10], R8 ;  /* 0x0000100801007387 */ /* 0x0003e40000100800 */
[----:B------:R-:W-:-:S13]  /*135c0*/  ISETP.NE.AND.EX P0, PT, RZ, UR5, PT, P0 ;  /* 0x00000005ff007c0c */ /* 0x000fda000bf05300 */
[----:B-1----:R-:W-:Y:S05]  /*135d0*/  @!P0 BRA `(.L_x_10539) ;  /* 0x0000000000108947 */ /* 0x002fea0003800000 */
[----:B0-----:R-:W-:-:S04]  /*135e0*/  IADD3 R2, P0, R24, UR4, RZ ;  /* 0x0000000418027c10 */ /* 0x001fc8000ff1e0ff */
[----:B------:R-:W-:-:S05]  /*135f0*/  IADD3.X R3, R25, UR5, RZ, P0, !PT ;  /* 0x0000000519037c10 */ /* 0x000fca00087fe4ff */
[----:B------:R0:W5:Y:S01]  /*13600*/  LDG.E R7, desc[UR42][R2.64] ;  /* 0x0000002a02077981 */ /* 0x000162000c1e1900 */
[----:B------:R-:W-:Y:S05]  /*13610*/  BRA `(.L_x_10540) ;  /* 0x0000000000247947 */ /* 0x000fea0003800000 */
.L_x_10539:
        /* <DEDUP_REMOVED lines=9> */
.L_x_10540:
[----:B0-----:R-:W2:Y:S04]  /*136b0*/  @P1 LDG.E R2, desc[UR42][R4.64] ;  /* 0x0000002a04021981 */ /* 0x001ea8000c1e1900 */
[----:B------:R-:W2:Y:S01]  /*136c0*/  @P1 LDG.E R4, desc[UR42][R4.64+0x4] ;  /* 0x0000042a04041981 */ /* 0x000ea2000c1e1900 */
[----:B-----5:R-:W-:Y:S01]  /*136d0*/  IMAD.IADD R7, R7, 0x1, -R9 ;  /* 0x0000000107077824 */ /* 0x020fe200078e0a09 */
[----:B------:R-:W-:Y:S01]  /*136e0*/  BSSY B0, `(.L_x_10541) ;  /* 0x000015c000007945 */ /* 0x000fe20003800000 */
[----:B--2---:R-:W-:-:S04]  /*136f0*/  @P1 IMAD.IADD R6, R4, 0x1, -R2 ;  /* 0x0000000104061824 */ /* 0x004fc800078e0a02 */
[----:B------:R-:W-:-:S05]  /*13700*/  IMAD.IADD R2, R7, 0x1, R6 ;  /* 0x0000000107027824 */ /* 0x000fca00078e0206 */
[----:B------:R0:W-:Y:S02]  /*13710*/  STL [R1+0x24], R2 ;  /* 0x0000240201007387 */ /* 0x0001e40000100800 */
[----:B0-----:R-:W-:-:S05]  /*13720*/  VIADD R2, R2, 0x7f ;  /* 0x0000007f02027836 */ /* 0x001fca0000000000 */
[----:B------:R-:W-:-:S04]  /*13730*/  SHF.R.S32.HI R3, RZ, 0x1f, R2 ;  /* 0x0000001fff037819 */ /* 0x000fc80000011402 */
[----:B------:R-:W-:Y:S01]  /*13740*/  LEA.HI R4, R3, R2, RZ, 0x7 ;  /* 0x0000000203047211 */ /* 0x000fe200078f38ff */
[----:B------:R-:W-:-:S03]  /*13750*/  IMAD.MOV R3, RZ, RZ, -R7 ;  /* 0x000000ffff037224 */ /* 0x000fc600078e0a07 */
[----:B------:R-:W-:Y:S01]  /*13760*/  LOP3.LUT R2, R4, 0xffffff80, RZ, 0xc0, !PT ;  /* 0xffffff8004027812 */ /* 0x000fe200078ec0ff */
[----:B------:R0:W-:Y:S01]  /*13770*/  STL [R1+0x44], R4 ;  /* 0x0000440401007387 */ /* 0x0001e20000100800 */
[----:B------:R-:W-:Y:S02]  /*13780*/  VIMNMX R3, RZ, R3, !PT ;  /* 0x00000003ff037248 */ /* 0x000fe40007fe0100 */
[----:B------:R-:W-:-:S04]  /*13790*/  VIADDMNMX R2, R2, -R7, R6, PT ;  /* 0x8000000702027246 */ /* 0x000fc80003800106 */
[----:B------:R-:W-:Y:S02]  /*137a0*/  ISETP.GT.AND P0, PT, R2, R3, PT ;  /* 0x000000030200720c */ /* 0x000fe40003f04270 */
[----:B------:R-:W-:-:S11]  /*137b0*/  SHF.R.U32.HI R3, RZ, 0x7, R3 ;  /* 0x00000007ff037819 */ /* 0x000fd60000011603 */
[----:B------:R-:W-:-:S05]  /*137c0*/  @P0 VIADD R2, R2, 0x7f ;  /* 0x0000007f02020836 */ /* 0x000fca0000000000 */
[----:B0-----:R-:W-:-:S04]  /*137d0*/  @P0 SHF.R.S32.HI R4, RZ, 0x1f, R2 ;  /* 0x0000001fff040819 */ /* 0x001fc80000011402 */
        /* <DEDUP_REMOVED lines=13> */
.L_x_10692:
[----:B-1----:R-:W-:Y:S02]  /*138b0*/  ISETP.NE.AND P0, PT, R14, RZ, PT ;  /* 0x000000ff0e00720c */ /* 0x002fe40003f05270 */
[----:B------:R-:W-:-:S11]  /*138c0*/  PLOP3.LUT P6, PT, PT, PT, PT, 0x8, 0x0 ;  /* 0x000000000000781c */ /* 0x000fd60003fce170 */
[----:B------:R-:W-:Y:S05]  /*138d0*/  @P0 BRA `(.L_x_10544) ;  /* 0x00000000000c0947 */ /* 0x000fea0003800000 */
[----:B------:R-:W-:-:S03]  /*138e0*/  UMOV UR4, 0xffffffff ;  /* 0xffffffff00047882 */ /* 0x000fc60000000000 */
[----:B------:R-:W-:Y:S05]  /*138f0*/  BRA.DIV UR4, `(.L_x_10545) ;  /* 0x0000006604307947 */ /* 0x000fea000b800000 */
[----:B------:R-:W-:-:S13]  /*13900*/  ELECT P6, URZ, PT ;  /* 0x00000000003f782f */ /* 0x000fda00038c0000 */
.L_x_10544:
        /* <DEDUP_REMOVED lines=9> */
.L_x_10695:
[----:B------:R-:W-:Y:S05]  /*139a0*/  BSYNC B1 ;  /* 0x0000000000017941 */ /* 0x000fea0003800000 */
.L_x_10546:
[----:B------:R-:W-:Y:S04]  /*139b0*/  BSSY B1, `(.L_x_10548) ;  /* 0x000008c000017945 */ /* 0x000fe80003800000 */
[----:B------:R-:W-:Y:S05]  /*139c0*/  @!P6 BRA `(.L_x_10549) ;  /* 0x000000080028e947 */ /* 0x000fea0003800000 */
[----:B------:R-:W2:Y:S01]  /*139d0*/  LDL R7, [R1+0x4] ;  /* 0x0000040001077983 */ /* 0x000ea20000100800 */
[----:B------:R-:W-:Y:S01]  /*139e0*/  IMAD R8, R28, 0x8, R22 ;  /* 0x000000081c087824 */ /* 0x000fe200078e0216 */
[----:B------:R-:W1:Y:S01]  /*139f0*/  S2R R6, SR_TID.X ;  /* 0x0000000000067919 */ /* 0x000e620000002100 */
[----:B------:R-:W-:Y:S01]  /*13a00*/  BSSY B2, `(.L_x_10550) ;  /* 0x0000006000027945 */ /* 0x000fe20003800000 */
[----:B-1----:R-:W-:-:S04]  /*13a10*/  LOP3.LUT R6, R6, 0x7f, RZ, 0xc0, !PT ;  /* 0x0000007f06067812 */ /* 0x002fc800078ec0ff */
[----:B------:R-:W-:Y:S02]  /*13a20*/  ISETP.NE.AND P1, PT, R6, RZ, PT ;  /* 0x000000ff0600720c */ /* 0x000fe40003f25270 */
[----:B--2---:R-:W-:-:S04]  /*13a30*/  SHF.L.U32 R10, R7, 0x1f, RZ ;  /* 0x0000001f070a7819 */ /* 0x004fc800000006ff */
[----:B------:R-:W1:Y:S02]  /*13a40*/  SYNCS.PHASECHK.TRANS64.TRYWAIT P0, [R8+URZ+0x2d8a0], R10 ;  /* 0x02d8a00a080075a7 */ /* 0x000e64000800017f */
[----:B-1----:R-:W-:Y:S05]  /*13a50*/  @!P0 BRA `(.L_x_10551) ;  /* 0x00000064000c8947 */ /* 0x002fea0003800000 */
.L_x_10696:
[----:B------:R-:W-:Y:S05]  /*13a60*/  BSYNC B2 ;  /* 0x0000000000027941 */ /* 0x000fea0003800000 */
.L_x_10550:
[----:B------:R-:W-:Y:S04]  /*13a70*/  BSSY B2, `(.L_x_10552) ;  /* 0x0000009000027945 */ /* 0x000fe80003800000 */
[----:B------:R-:W-:Y:S05]  /*13a80*/  @P1 BRA `(.L_x_10553) ;  /* 0x00000000001c1947 */ /* 0x000fea0003800000 */
[----:B0-----:R-:W0:Y:S02]  /*13a90*/  S2R R5, SR_TID.X ;  /* 0x0000000000057919 */ /* 0x001e240000002100 */
[----:B0-----:R-:W-:Y:S01]  /*13aa0*/  LOP3.LUT R6, R5, 0x1f, RZ, 0xc0, !PT ;  /* 0x0000001f05067812 */ /* 0x001fe200078ec0ff */
[----:B------:R-:W-:-:S03]  /*13ab0*/  IMAD.MOV.U32 R5, RZ, RZ, 0x6000 ;  /* 0x00006000ff057424 */ /* 0x000fc600078e00ff */
[----:B------:R-:W-:Y:S01]  /*13ac0*/  ISETP.NE.AND P0, PT, R6, RZ, PT ;  /* 0x000000ff0600720c */ /* 0x000fe20003f05270 */
[----:B------:R2:W-:-:S12]  /*13ad0*/  SYNCS.ARRIVE.TRANS64 RZ, [R8+URZ+0x2d890], R5 ;  /* 0x02d8900508ff79a7 */ /* 0x0005d8000800003f */
[----:B--2---:R-:W-:Y:S05]  /*13ae0*/  @!P0 BRA `(.L_x_10553) ;  /* 0x0000000000048947 */ /* 0x004fea0003800000 */
[----:B------:R-:W-:Y:S01]  /*13af0*/  BPT.TRAP 0x1 ;  /* 0x000000040000795c */ /* 0x000fe20000300000 */
.L_x_10553:
[----:B------:R-:W-:Y:S05]  /*13b00*/  BSYNC B2 ;  /* 0x0000000000027941 */ /* 0x000fea0003800000 */
.L_x_10552:
        /* <DEDUP_REMOVED lines=12> */
.L_x_10554:
        /* <DEDUP_REMOVED lines=16> */
.L_x_10555:
        /* <DEDUP_REMOVED lines=16> */
.L_x_10556:
        /* <DEDUP_REMOVED lines=13> */
.L_x_10697:
[----:B------:R-:W-:Y:S05]  /*13ea0*/  BSYNC B2 ;  /* 0x0000000000027941 */ /* 0x000fea0003800000 */
.L_x_10557:
        /* <DEDUP_REMOVED lines=11> */
.L_x_10560:
[----:B------:R-:W-:Y:S05]  /*13f60*/  BSYNC B2 ;  /* 0x0000000000027941 */ /* 0x000fea0003800000 */
.L_x_10559:
        /* <DEDUP_REMOVED lines=8> */
.L_x_10561:
        /* <DEDUP_REMOVED lines=15> */
.L_x_10562:
        /* <DEDUP_REMOVED lines=15> */
.L_x_10563:
        /* <DEDUP_REMOVED lines=10> */
.L_x_10549:
[----:B------:R-:W-:Y:S05]  /*14270*/  BSYNC B1 ;  /* 0x0000000000017941 */ /* 0x000fea0003800000 */
.L_x_10548:
[----:B0-----:R-:W2:Y:S01]  /*14280*/  LDL.LU R5, [R1+0x4] ;  /* 0x0000040001057983 */ /* 0x001ea20000300800 */
[----:B------:R-:W-:Y:S01]  /*14290*/  VIADD R28, R28, 0x1 ;  /* 0x000000011c1c7836 */ /* 0x000fe20000000000 */
[----:B------:R-:W-:Y:S01]  /*142a0*/  PLOP3.LUT P0, PT, PT, PT, PT, 0x8, 0x0 ;  /* 0x000000000000781c */ /* 0x000fe20003f0e170 */
[----:B------:R-:W-:-:S03]  /*142b0*/  VIADD R9, R4, 0xfffffffe ;  /* 0xfffffffe04097836 */ /* 0x000fc60000000000 */
[C---:B------:R-:W-:Y:S02]  /*142c0*/  ISETP.NE.AND P1, PT, R28.reuse, 0x2, PT ;  /* 0x000000021c00780c */ /* 0x040fe40003f25270 */
[----:B------:R-:W-:Y:S02]  /*142d0*/  ISETP.GE.AND P2, PT, R9, R3, PT ;  /* 0x000000030900720c */ /* 0x000fe40003f46270 */
[----:B------:R-:W-:Y:S02]  /*142e0*/  SEL R4, RZ, 0x1, P1 ;  /* 0x00000001ff047807 */ /* 0x000fe40000800000 */
[----:B------:R-:W-:Y:S02]  /*142f0*/  SEL R28, R28, RZ, P1 ;  /* 0x000000ff1c1c7207 */ /* 0x000fe40000800000 */
[----:B--2---:R-:W-:-:S05]  /*14300*/  LOP3.LUT R5, R5, R4, RZ, 0x3c, !PT ;  /* 0x0000000405057212 */ /* 0x004fca00078e3cff */
[----:B------:R0:W-:Y:S02]  /*14310*/  STL [R1+0x4], R5 ;  /* 0x0000040501007387 */ /* 0x0001e40000100800 */
[----:B------:R-:W-:Y:S05]  /*14320*/  @!P2 BRA `(.L_x_10542) ;  /* 0x00000008005ca947 */ /* 0x000fea0003800000 */
.L_x_10580:
[----:B------:R-:W-:Y:S05]  /*14330*/  YIELD ;  /* 0x0000000000007946 */ /* 0x000fea0003800000 */
[----:B------:R-:W-:Y:S04]  /*14340*/  BSSY B1, `(.L_x_10564) ;  /* 0x000008b000017945 */ /* 0x000fe80003800000 */
[----:B-1----:R-:W-:Y:S05]  /*14350*/  @!P6 BRA `(.L_x_10565) ;  /* 0x000000080024e947 */ /* 0x002fea0003800000 */
[----:B0-----:R-:W2:Y:S01]  /*14360*/  LDL R5, [R1+0x4] ;  /* 0x0000040001057983 */ /* 0x001ea20000100800 */
[----:B------:R-:W-:Y:S01]  /*14370*/  IMAD R8, R28, 0x8, R22 ;  /* 0x000000081c087824 */ /* 0x000fe200078e0216 */
[----:B------:R-:W0:Y:S01]  /*14380*/  S2R R4, SR_TID.X ;  /* 0x0000000000047919 */ /* 0x000e220000002100 */
[----:B------:R-:W-:Y:S01]  /*14390*/  BSSY B2, `(.L_x_10566) ;  /* 0x0000006000027945 */ /* 0x000fe20003800000 */
[----:B0-----:R-:W-:-:S04]  /*143a0*/  LOP3.LUT R4, R4, 0x7f, RZ, 0xc0, !PT ;  /* 0x0000007f04047812 */ /* 0x001fc800078ec0ff */
[----:B------:R-:W-:Y:S02]  /*143b0*/  ISETP.NE.AND P2, PT, R4, RZ, PT ;  /* 0x000000ff0400720c */ /* 0x000fe40003f45270 */
[----:B--2---:R-:W-:-:S04]  /*143c0*/  SHF.L.U32 R7, R5, 0x1f, RZ ;  /* 0x0000001f05077819 */ /* 0x004fc800000006ff */
[----:B------:R-:W0:Y:S02]  /*143d0*/  SYNCS.PHASECHK.TRANS64.TRYWAIT P1, [R8+URZ+0x2d8a0], R7 ;  /* 0x02d8a007080075a7 */ /* 0x000e24000802017f */
[----:B0-----:R-:W-:Y:S05]  /*143e0*/  @!P1 BRA `(.L_x_10567) ;  /* 0x0000005800d09947 */ /* 0x001fea0003800000 */
.L_x_10698:
[----:B------:R-:W-:Y:S05]  /*143f0*/  BSYNC B2 ;  /* 0x0000000000027941 */ /* 0x000fea0003800000 */
.L_x_10566:
[----:B------:R-:W-:Y:S04]  /*14400*/  BSSY B2, `(.L_x_10568) ;  /* 0x0000009000027945 */ /* 0x000fe80003800000 */
[----:B------:R-:W-:Y:S05]  /*14410*/  @P2 BRA `(.L_x_10569) ;  /* 0x00000000001c2947 */ /* 0x000fea0003800000 */
[----:B------:R-:W1:Y:S02]  /*14420*/  S2R R4, SR_TID.X ;  /* 0x0000000000047919 */ /* 0x000e640000002100 */
[----:B-1----:R-:W-:Y:S01]  /*14430*/  LOP3.LUT R5, R4, 0x1f, RZ, 0xc0, !PT ;  /* 0x0000001f04057812 */ /* 0x002fe200078ec0ff */
[----:B------:R-:W-:-:S03]  /*14440*/  IMAD.MOV.U32 R4, RZ, RZ, 0x6000 ;  /* 0x00006000ff047424 */ /* 0x000fc600078e00ff */
[----:B------:R-:W-:Y:S01]  /*14450*/  ISETP.NE.AND P1, PT, R5, RZ, PT ;  /* 0x000000ff0500720c */ /* 0x000fe20003f25270 */
[----:B------:R1:W-:-:S12]  /*14460*/  SYNCS.ARRIVE.TRANS64 RZ, [R8+URZ+0x2d890], R4 ;  /* 0x02d8900408ff79a7 */ /* 0x0003d8000800003f */
[----:B-1----:R-:W-:Y:S05]  /*14470*/  @!P1 BRA `(.L_x_10569) ;  /* 0x0000000000049947 */ /* 0x002fea0003800000 */
[----:B------:R-:W-:Y:S01]  /*14480*/  BPT.TRAP 0x1 ;  /* 0x000000040000795c */ /* 0x000fe20000300000 */
.L_x_10569:
[----:B------:R-:W-:Y:S05]  /*14490*/  BSYNC B2 ;  /* 0x0000000000027941 */ /* 0x000fea0003800000 */
.L_x_10568:
        /* <DEDUP_REMOVED lines=11> */
.L_x_10570:
        /* <DEDUP_REMOVED lines=16> */
.L_x_10571:
        /* <DEDUP_REMOVED lines=16> */
.L_x_10572:
        /* <DEDUP_REMOVED lines=13> */
.L_x_10699:
[----:B------:R-:W-:Y:S05]  /*14820*/  BSYNC B2 ;  /* 0x0000000000027941 */ /* 0x000fea0003800000 */
.L_x_10573:
        /* <DEDUP_REMOVED lines=11> */
.L_x_10576:
[----:B------:R-:W-:Y:S05]  /*148e0*/  BSYNC B2 ;  /* 0x0000000000027941 */ /* 0x000fea0003800000 */
.L_x_10575:
        /* <DEDUP_REMOVED lines=8> */
.L_x_10577:
        /* <DEDUP_REMOVED lines=15> */
.L_x_10578:
        /* <DEDUP_REMOVED lines=15> */
.L_x_10579:
        /* <DEDUP_REMOVED lines=10> */
.L_x_10565:
[----:B------:R-:W-:Y:S05]  /*14bf0*/  BSYNC B1 ;  /* 0x0000000000017941 */ /* 0x000fea0003800000 */
.L_x_10564:
[----:B------:R-:W2:Y:S01]  /*14c00*/  LDL.LU R7, [R1+0x4] ;  /* 0x0000040001077983 */ /* 0x000ea20000300800 */
[----:B------:R-:W-:Y:S01]  /*14c10*/  VIADD R28, R28, 0x1 ;  /* 0x000000011c1c7836 */ /* 0x000fe20000000000 */
[C---:B------:R-:W-:Y:S01]  /*14c20*/  ISETP.GT.AND P2, PT, R9.reuse, R3, PT ;  /* 0x000000030900720c */ /* 0x040fe20003f44270 */
[----:B------:R-:W-:-:S03]  /*14c30*/  VIADD R9, R9, 0xffffffff ;  /* 0xffffffff09097836 */ /* 0x000fc60000000000 */
[----:B------:R-:W-:-:S04]  /*14c40*/  ISETP.NE.AND P1, PT, R28, 0x2, PT ;  /* 0x000000021c00780c */ /* 0x000fc80003f25270 */
[----:B------:R-:W-:Y:S02]  /*14c50*/  SEL R4, RZ, 0x1, P1 ;  /* 0x00000001ff047807 */ /* 0x000fe40000800000 */
[----:B------:R-:W-:Y:S02]  /*14c60*/  SEL R28, R28, RZ, P1 ;  /* 0x000000ff1c1c7207 */ /* 0x000fe40000800000 */
[----:B--2---:R-:W-:-:S05]  /*14c70*/  LOP3.LUT R7, R7, R4, RZ, 0x3c, !PT ;  /* 0x0000000407077212 */ /* 0x004fca00078e3cff */
[----:B------:R1:W-:Y:S01]  /*14c80*/  STL [R1+0x4], R7 ;  /* 0x0000040701007387 */ /* 0x0003e20000100800 */
[----:B------:R-:W-:Y:S05]  /*14c90*/  @P2 BRA `(.L_x_10580) ;  /* 0xfffffff400a42947 */ /* 0x000fea000383ffff */
.L_x_10542:
[----:B------:R-:W-:Y:S05]  /*14ca0*/  BSYNC B0 ;  /* 0x0000000000007941 */ /* 0x000fea0003800000 */
.L_x_10541:
[----:B------:R-:W2:Y:S01]  /*14cb0*/  LDL R4, [R1+0x24] ;  /* 0x0000240001047983 */ /* 0x000ea20000100800 */
[----:B------:R-:W-:Y:S05]  /*14cc0*/  @!P0 WARPSYNC.ALL ;  /* 0x0000000000008948 */ /* 0x000fea0003800000 */
[----:B------:R-:W-:Y:S06]  /*14cd0*/  @!P0 BAR.SYNC.DEFER_BLOCKING 0xc, 0x200 ;  /* 0x0308000000008b1d */ /* 0x000fec0000010000 */
[----:B------:R-:W-:Y:S01]  /*14ce0*/  BSSY B7, `(.L_x_10581) ;  /* 0x0000353000077945 */ /* 0x000fe20003800000 */
[----:B--2---:R-:W-:-:S13]  /*14cf0*/  ISETP.GT.AND P0, PT, R4, RZ, PT ;  /* 0x000000ff0400720c */ /* 0x004fda0003f04270 */
[----:B------:R-:W-:Y:S05]  /*14d00*/  @P0 BRA `(.L_x_10582) ;  /* 0x0000000000440947 */ /* 0x000fea0003800000 */
[----:B------:R-:W2:Y:S02]  /*14d10*/  S2R R4, SR_TID.X ;  /* 0x0000000000047919 */ /* 0x000ea40000002100 */
[----:B--2---:R-:W-:-:S04]  /*14d20*/  LOP3.LUT R4, R4, 0x7f, RZ, 0xc0, !PT ;  /* 0x0000007f04047812 */ /* 0x004fc800078ec0ff */
[----:B------:R-:W-:-:S13]  /*14d30*/  ISETP.NE.AND P0, PT, R4, RZ, PT ;  /* 0x000000ff0400720c */ /* 0x000fda0003f05270 */
[----:B------:R-:W-:Y:S05]  /*14d40*/  @P0 BRA `(.L_x_10583) ;  /* 0x0000003400300947 */ /* 0x000fea0003800000 */
[----:B0-----:R-:W0:Y:S01]  /*14d50*/  S2R R5, SR_LANEID ;  /* 0x0000000000057919 */ /* 0x001e220000000000 */
[----:B------:R-:W-:Y:S01]  /*14d60*/  VOTEU.ANY UR4, UPT, PT ;  /* 0x0000000000047886 */ /* 0x000fe200038e0100 */
[----:B------:R-:W2:Y:S01]  /*14d70*/  LDC.64 R2, c[0x0][0xc60] ;  /* 0x00031800ff027b82 */ /* 0x000ea20000000a00 */
[----:B------:R-:W0:Y:S02]  /*14d80*/  FLO.U32 R0, UR4 ;  /* 0x0000000400007d00 */ /* 0x000e2400080e0000 */
[----:B0-----:R-:W-:-:S06]  /*14d90*/  ISETP.EQ.U32.AND P0, PT, R0, R5, PT ;  /* 0x000000050000720c */ /* 0x001fcc0003f02070 */
[----:B------:R-:W2:Y:S07]  /*14da0*/  POPC R5, UR4 ;  /* 0x0000000400057d09 */ /* 0x000eae0008000000 */
[----:B--2---:R-:W2:Y:S01]  /*14db0*/  @P0 ATOMG.E.ADD.STRONG.GPU PT, R3, desc[UR42][R2.64], R5 ;  /* 0x00000005020309a8 */ /* 0x004ea200081ee1ea */
[----:B------:R-:W0:Y:S02]  /*14dc0*/  S2R R4, SR_LTMASK ;  /* 0x0000000000047919 */ /* 0x000e240000003900 */
[----:B0-----:R-:W-:-:S04]  /*14dd0*/  LOP3.LUT R4, R4, UR4, RZ, 0xc0, !PT ;  /* 0x0000000404047c12 */ /* 0x001fc8000f8ec0ff */
[----:B-1----:R-:W0:Y:S01]  /*14de0*/  POPC R7, R4 ;  /* 0x0000000400077309 */ /* 0x002e220000000000 */
[----:B--2---:R-:W0:Y:S02]  /*14df0*/  SHFL.IDX PT, R0, R3, R0, 0x1f ;  /* 0x00001f0003007589 */ /* 0x004e2400000e0000 */
[----:B0-----:R-:W-:Y:S01]  /*14e00*/  IADD3 R16, R0, UR37, R7 ;  /* 0x0000002500107c10 */ /* 0x001fe2000fffe007 */
[----:B------:R-:W-:Y:S06]  /*14e10*/  BRA `(.L_x_10583) ;  /* 0x0000003000fc7947 */ /* 0x000fec0003800000 */
.L_x_10582:
        /* <DEDUP_REMOVED lines=10> */
[----:B0-----:R-:W-:Y:S02]  /*14ec0*/  IMAD.U32 R5, RZ, RZ, UR7 ;  /* 0x00000007ff057e24 */ /* 0x001fe4000f8e00ff */
        /* <DEDUP_REMOVED lines=8> */
[----:B--2---:R-:W-:Y:S05]  /*14f50*/  CALL.ABS.NOINC R2 ;  /* 0x0000000002007343 */ /* 0x004fea0003c00000 */
.L_x_10585:
[----:B------:R-:W-:Y:S05]  /*14f60*/  BSYNC B6 ;  /* 0x0000000000067941 */ /* 0x000fea0003800000 */
.L_x_10584:
        /* <DEDUP_REMOVED lines=10> */
[----:B0-----:R-:W-:Y:S02]  /*15010*/  IMAD.U32 R5, RZ, RZ, UR7 ;  /* 0x00000007ff057e24 */ /* 0x001fe4000f8e00ff */
[----:B------:R-:W-:Y:S02]  /*15020*/  IMAD.U32 R6, RZ, RZ, UR8 ;  /* 0x00000008ff067e24 */ /* 0x000fe4000f8e00ff */
[----:B-1----:R-:W-:-:S02]  /*15030*/  IMAD.U32 R7, RZ, RZ, UR9 ;  /* 0x00000009ff077e24 */ /* 0x002fc4000f8e00ff */
[----:B------:R-:W-:Y:S02]  /*15040*/  IMAD.U32 R10, RZ, RZ, UR4 ;  /* 0x00000004ff0a7e24 */ /* 0x000fe4000f8e00ff */
[----:B------:R-:W-:Y:S02]  /*15050*/  IMAD.U32 R11, RZ, RZ, UR5 ;  /* 0x00000005ff0b7e24 */ /* 0x000fe4000f8e00ff */
[----:B------:R-:W-:Y:S02]  /*15060*/  IMAD.MOV.U32 R8, RZ, RZ, 0x70 ;  /* 0x00000070ff087424 */ /* 0x000fe400078e00ff */
[----:B------:R-:W-:Y:S02]  /*15070*/  IMAD.MOV.U32 R12, RZ, RZ, 0x1 ;  /* 0x00000001ff0c7424 */ /* 0x000fe400078e00ff */
[----:B--2---:R-:W-:-:S07]  /*15080*/  IMAD.MOV.U32 R13, RZ, RZ, RZ ;  /* 0x000000ffff0d7224 */ /* 0x004fce00078e00ff */
[----:B------:R-:W-:-:S07]  /*15090*/  LEPC R20, `(.L_x_10588) ;  /* 0x000000001014794e */ /* 0x000fce0000000000 */
[----:B---3--:R-:W-:Y:S05]  /*150a0*/  CALL.ABS.NOINC R2 ;  /* 0x0000000002007343 */ /* 0x008fea0003c00000 */
.L_x_10588:
        /* <DEDUP_REMOVED lines=15> */
.L_x_10587:
[----:B------:R-:W-:Y:S05]  /*151a0*/  BSYNC B6 ;  /* 0x0000000000067941 */ /* 0x000fea0003800000 */
.L_x_10586:
[----:B------:R2:W3:Y:S01]  /*151b0*/  LDL R20, [R1+0x10] ;  /* 0x0000100001147983 */ /* 0x0004e20000100800 */
[----:B------:R-:W-:Y:S01]  /*151c0*/  ULDC.64 UR4, c[0x0][0x9f8] ;  /* 0x00027e0000047ab9 */ /* 0x000fe20000000a00 */
[----:B-1----:R-:W1:Y:S01]  /*151d0*/  LDC R7, c[0x0][0x430] ;  /* 0x00010c00ff077b82 */ /* 0x002e620000000800 */
[----:B------:R-:W-:Y:S01]  /*151e0*/  ISETP.NE.U32.AND P0, PT, RZ, UR4, PT ;  /* 0x00000004ff007c0c */ /* 0x000fe2000bf05070 */
[----:B------:R-:W4:Y:S03]  /*151f0*/  LDL R27, [R1+0x44] ;  /* 0x00004400011b7983 */ /* 0x000f260000100800 */
[----:B------:R-:W-:Y:S01]  /*15200*/  ISETP.NE.AND.EX P0, PT, RZ, UR5, PT, P0 ;  /* 0x00000005ff007c0c */ /* 0x000fe2000bf05300 */
[----:B------:R-:W2:Y:S04]  /*15210*/  LDL R21, [R1+0x24] ;  /* 0x0000240001157983 */ /* 0x000ea80000100800 */
[----:B------:R-:W2:Y:S08]  /*15220*/  LDL R2, [R1+0x28] ;  /* 0x0000280001027983 */ /* 0x000eb00000100800 */
[----:B------:R-:W-:Y:S01]  /*15230*/  @P0 IADD3 R24, P1, R24, UR4, RZ ;  /* 0x0000000418180c10 */ /* 0x000fe2000ff3e0ff */
[----:B------:R-:W0:Y:S01]  /*15240*/  S2R R3, SR_TID.X ;  /* 0x0000000000037919 */ /* 0x000e220000002100 */
[----:B------:R-:W-:-:S02]  /*15250*/  ULDC UR4, c[0x0][0x2f4] ;  /* 0x0000bd0000047ab9 */ /* 0x000fc40000000800 */
[----:B------:R-:W-:Y:S01]  /*15260*/  @P0 IADD3.X R25, R25, UR5, RZ, P1, !PT ;  /* 0x0000000519190c10 */ /* 0x000fe20008ffe4ff */
[----:B------:R-:W4:Y:S04]  /*15270*/  S2R R0, SR_TID.X ;  /* 0x0000000000007919 */ /* 0x000f280000002100 */
[----:B---3--:R-:W3:Y:S01]  /*15280*/  @P0 LDG.E R20, desc[UR42][R24.64] ;  /* 0x0000002a18140981 */ /* 0x008ee2000c1e1900 */
[----:B-1----:R-:W-:Y:S01]  /*15290*/  ISETP.NE.AND P1, PT, R7, 0x1, PT ;  /* 0x000000010700780c */ /* 0x002fe20003f25270 */
[----:B0-----:R-:W-:Y:S01]  /*152a0*/  IMAD.SHL.U32 R3, R3, 0x20, RZ ;  /* 0x0000002003037824 */ /* 0x001fe200078e00ff */
[----:B----4-:R-:W-:Y:S02]  /*152b0*/  LEA.HI.SX32 R27, R27, 0xffffffff, 0x19 ;  /* 0xffffffff1b1b7811 */ /* 0x010fe400078fcaff */
[----:B------:R-:W-:-:S02]  /*152c0*/  LOP3.LUT R0, R0, 0x7f, RZ, 0xc0, !PT ;  /* 0x0000007f00007812 */ /* 0x000fc400078ec0ff */
[----:B------:R-:W-:Y:S01]  /*152d0*/  LOP3.LUT R3, R3, 0x60, RZ, 0xc0, !PT ;  /* 0x0000006003037812 */ /* 0x000fe200078ec0ff */
[----:B------:R-:W-:Y:S01]  /*152e0*/  IMAD.SHL.U32 R10, R27, 0x80, RZ ;  /* 0x000000801b0a7824 */ /* 0x000fe200078e00ff */
[----:B------:R-:W-:-:S04]  /*152f0*/  SHF.R.U32.HI R0, RZ, 0x2, R0 ;  /* 0x00000002ff007819 */ /* 0x000fc80000011600 */
[----:B------:R-:W-:Y:S01]  /*15300*/  LOP3.LUT R0, R10, R0, R3, 0xfe, !PT ;  /* 0x000000000a007212 */ /* 0x000fe200078efe03 */
[----:B------:R-:W0:Y:S08]  /*15310*/  @P1 LDC R4, c[0x0][0x434] ;  /* 0x00010d00ff041b82 */ /* 0x000e300000000800 */
[----:B------:R-:W1:Y:S01]  /*15320*/  @P1 LDC R5, c[0x0][0x438] ;  /* 0x00010e00ff051b82 */ /* 0x000e620000000800 */
[----:B------:R-:W4:Y:S01]  /*15330*/  S2R R11, SR_TID.X ;  /* 0x00000000000b7919 */ /* 0x000f220000002100 */
[----:B------:R-:W-:Y:S01]  /*15340*/  LOP3.LUT R23, R23, 0xfffffff7, RZ, 0xc0, !PT ;  /* 0xfffffff717177812 */ /* 0x000fe200078ec0ff */
[----:B----4-:R-:W-:-:S05]  /*15350*/  IMAD.SHL.U32 R11, R11, 0x8, RZ ;  /* 0x000000080b0b7824 */ /* 0x010fca00078e00ff */
[----:B------:R-:W-:-:S04]  /*15360*/  LOP3.LUT R11, R11, 0x18, RZ, 0xc0, !PT ;  /* 0x000000180b0b7812 */ /* 0x000fc800078ec0ff */
[----:B------:R-:W-:Y:S01]  /*15370*/  LOP3.LUT R12, R11, 0x20, RZ, 0xfc, !PT ;  /* 0x000000200b0c7812 */ /* 0x000fe200078efcff */
[----:B------:R-:W-:Y:S01]  /*15380*/  UMOV UR5, 0xffffffff ;  /* 0xffffffff00057882 */ /* 0x000fe20000000000 */
[----:B---3--:R-:W-:Y:S01]  /*15390*/  @P0 STL [R1+0x10], R20 ;  /* 0x0000101401000387 */ /* 0x008fe20000100800 */
[C---:B--2---:R-:W-:Y:S01]  /*153a0*/  ISETP.GE.AND P0, PT, R0.reuse, R21, PT ;  /* 0x000000150000720c */ /* 0x044fe20003f06270 */
        /* <DEDUP_REMOVED lines=12> */
[----:B------:R-:W0:Y:S01]  /*15470*/  @!P0 LDC.64 R2, c[0x0][0x418] ;  /* 0x00010600ff028b82 */ /* 0x000e220000000a00 */
[----:B------:R-:W-:Y:S01]  /*15480*/  IMAD.U32 R5, RZ, RZ, UR38 ;  /* 0x00000026ff057e24 */ /* 0x000fe2000f8e00ff */
[----:B------:R0:W-:Y:S01]  /*15490*/  STL [R1+0x2c], R8 ;  /* 0x00002c0801007387 */ /* 0x0001e20000100800 */
[----:B------:R-:W-:-:S03]  /*154a0*/  @!P0 IMAD.IADD R0, R7, 0x1, R0 ;  /* 0x0000000107008824 */ /* 0x000fc600078e0200 */
[----:B------:R-:W-:Y:S02]  /*154b0*/  ISETP.NE.AND P2, PT, R5, 0x3, PT ;  /* 0x000000030500780c */ /* 0x000fe40003f45270 */
[----:B0-----:R-:W-:Y:S01]  /*154c0*/  @!P0 LEA R8, P1, R6, R2, 0x2 ;  /* 0x0000000206088211 */ /* 0x001fe200078210ff */
[----:B------:R-:W-:-:S03]  /*154d0*/  IMAD.MOV.U32 R2, RZ, RZ, RZ ;  /* 0x000000ffff027224 */ /* 0x000fc600078e00ff */
[----:B------:R-:W-:-:S05]  /*154e0*/  @!P0 LEA.HI.X R9, R6, R3, R0, 0x2, P1 ;  /* 0x0000000306098211 */ /* 0x000fca00008f1400 */
[----:B------:R0:W5:Y:S01]  /*154f0*/  @!P0 LDG.E R2, desc[UR42][R8.64] ;  /* 0x0000002a08028981 */ /* 0x000162000c1e1900 */
[----:B------:R-:W-:Y:S02]  /*15500*/  ISETP.GE.AND P0, PT, R11, UR4, PT ;  /* 0x000000040b007c0c */ /* 0x000fe4000bf06270 */
[----:B------:R-:W-:-:S04]  /*15510*/  @P2 LOP3.LUT R23, R23, 0x8, RZ, 0xfc, !PT ;  /* 0x0000000817172812 */ /* 0x000fc800078efcff */
        /* <DEDUP_REMOVED lines=9> */
[----:B0-----:R-:W-:Y:S06]  /*155b0*/  BRA.DIV UR5, `(.L_x_10589) ;  /* 0x0000004a05847947 */ /* 0x001fec000b800000 */
.L_x_10702:
[----:B------:R-:W-:-:S05]  /*155c0*/  SHF.R.S32.HI R9, RZ, 0x1f, R18 ;  /* 0x0000001fff097819 */ /* 0x000fca0000011412 */
[----:B------:R0:W-:Y:S01]  /*155d0*/  STL [R1+0xc], R9 ;  /* 0x00000c0901007387 */ /* 0x0001e20000100800 */
[----:B------:R-:W-:Y:S05]  /*155e0*/  @!P2 BRA `(.L_x_10590) ;  /* 0x000000000004a947 */ /* 0x000fea0003800000 */
[----:B------:R-:W-:Y:S01]  /*155f0*/  BPT.TRAP 0x1 ;  /* 0x000000040000795c */ /* 0x000fe20000300000 */
.L_x_10590:
[----:B------:R-:W2:Y:S01]  /*15600*/  LDL R5, [R1] ;  /* 0x0000000001057983 */ /* 0x000ea20000100800 */
        /* <DEDUP_REMOVED lines=22> */
[----:B--2---:R-:W-:-:S04]  /*15770*/  SHF.L.U32 R5, R5, 0x1f, RZ ;  /* 0x0000001f05057819 */ /* 0x004fc800000006ff */
[----:B------:R-:W1:Y:S02]  /*15780*/  SYNCS.PHASECHK.TRANS64.TRYWAIT P0, [R0+URZ+0x2d840], R5 ;  /* 0x02d84005000075a7 */ /* 0x000e64000800017f */
[----:B-1----:R-:W-:Y:S05]  /*15790*/  @!P0 BRA `(.L_x_10592) ;  /* 0x0000004800408947 */ /* 0x002fea0003800000 */
.L_x_10703:
[----:B------:R-:W-:Y:S05]  /*157a0*/  BSYNC B0 ;  /* 0x0000000000007941 */ /* 0x000fea0003800000 */
.L_x_10591:
[----:B------:R-:W2:Y:S01]  /*157b0*/  LDL R7, [R1+0xc] ;  /* 0x00000c0001077983 */ /* 0x000ea20000100800 */
[----:B------:R-:W-:-:S03]  /*157c0*/  ULDC.64 UR4, c[0x0][0x300] ;  /* 0x0000c00000047ab9 */ /* 0x000fc60000000a00 */
[----:B0-----:R-:W3:Y:S04]  /*157d0*/  LDL R9, [R1+0x14] ;  /* 0x0000140001097983 */ /* 0x001ee80000100800 */
[----:B------:R-:W4:Y:S01]  /*157e0*/  LDL R12, [R1+0x24] ;  /* 0x00002400010c7983 */ /* 0x000f220000100800 */
[----:B------:R-:W0:Y:S01]  /*157f0*/  S2R R6, SR_TID.X ;  /* 0x0000000000067919 */ /* 0x000e220000002100 */
[----:B------:R-:W-:-:S04]  /*15800*/  IMAD R3, R3, UR4, RZ ;  /* 0x0000000403037c24 */ /* 0x000fc8000f8e02ff */
[C---:B------:R-:W-:Y:S02]  /*15810*/  IMAD R3, R4.reuse, UR5, R3 ;  /* 0x0000000504037c24 */ /* 0x040fe4000f8e0203 */
[----:B-1----:R-:W-:Y:S01]  /*15820*/  IMAD.WIDE.U32 R4, R4, UR4, RZ ;  /* 0x0000000404047c25 */ /* 0x002fe2000f8e00ff */
[----:B------:R-:W-:-:S03]  /*15830*/  ULDC.64 UR4, c[0x0][0x310] ;  /* 0x0000c40000047ab9 */ /* 0x000fc60000000a00 */
[----:B------:R-:W-:Y:S02]  /*15840*/  IMAD.IADD R5, R5, 0x1, R3 ;  /* 0x0000000105057824 */ /* 0x000fe400078e0203 */
[----:B------:R-:W-:Y:S01]  /*15850*/  IMAD R8, R8, UR4, RZ ;  /* 0x0000000408087c24 */ /* 0x000fe2000f8e02ff */
[----:B0-----:R-:W-:-:S04]  /*15860*/  LOP3.LUT R6, R6, 0x7f, RZ, 0xc0, !PT ;  /* 0x0000007f06067812 */ /* 0x001fc800078ec0ff */
[----:B------:R-:W-:Y:S02]  /*15870*/  SHF.R.U32.HI R11, RZ, 0x2, R6 ;  /* 0x00000002ff0b7819 */ /* 0x000fe40000011606 */
[----:B------:R-:W0:Y:S01]  /*15880*/  S2R R6, SR_TID.X ;  /* 0x0000000000067919 */ /* 0x000e220000002100 */
[----:B------:R-:W-:-:S04]  /*15890*/  IMAD.WIDE.U32 R4, R2, UR4, R4 ;  /* 0x0000000402047c25 */ /* 0x000fc8000f8e0004 */
[----:B------:R-:W-:Y:S01]  /*158a0*/  IMAD R2, R2, UR5, R8 ;  /* 0x0000000502027c24 */ /* 0x000fe2000f8e0208 */
[----:B------:R-:W-:-:S03]  /*158b0*/  ULDC.64 UR4, c[0x0][0x308] ;  /* 0x0000c20000047ab9 */ /* 0x000fc60000000a00 */
[----:B------:R-:W-:Y:S02]  /*158c0*/  IMAD.IADD R3, R5, 0x1, R2 ;  /* 0x0000000105037824 */ /* 0x000fe400078e0202 */
[----:B------:R-:W-:Y:S01]  /*158d0*/  IMAD.MOV.U32 R2, RZ, RZ, R4 ;  /* 0x000000ffff027224 */ /* 0x000fe200078e0004 */
[C---:B------:R-:W-:Y:S02]  /*158e0*/  LOP3.LUT P4, RZ, R23.reuse, 0x4, RZ, 0xc0, !PT ;  /* 0x0000000417ff7812 */ /* 0x040fe4000788c0ff */
[C---:B------:R-:W-:Y:S02]  /*158f0*/  LOP3.LUT P3, RZ, R23.reuse, 0x2, RZ, 0xc0, !PT ;  /* 0x0000000217ff7812 */ /* 0x040fe4000786c0ff */
[----:B------:R-:W-:Y:S01]  /*15900*/  LOP3.LUT P2, RZ, R23, 0x1, RZ, 0xc0, !PT ;  /* 0x0000000117ff7812 */ /* 0x000fe2000784c0ff */
[----:B--2---:R-:W-:-:S04]  /*15910*/  IMAD R4, R7, UR4, RZ ;  /* 0x0000000407047c24 */ /* 0x004fc8000f8e02ff */
[C---:B------:R-:W-:Y:S02]  /*15920*/  IMAD R7, R18.reuse, UR5, R4 ;  /* 0x0000000512077c24 */ /* 0x040fe4000f8e0204 */
[----:B------:R-:W-:Y:S01]  /*15930*/  IMAD.WIDE.U32 R4, R18, UR4, R2 ;  /* 0x0000000412047c25 */ /* 0x000fe2000f8e0002 */
[----:B------:R-:W-:-:S03]  /*15940*/  ULDC.64 UR4, c[0x0][0x2e8] ;  /* 0x0000ba0000047ab9 */ /* 0x000fc60000000a00 */
[----:B------:R-:W-:Y:S01]  /*15950*/  IMAD.IADD R7, R5, 0x1, R7 ;  /* 0x0000000105077824 */ /* 0x000fe200078e0207 */
[----:B------:R-:W-:Y:S01]  /*15960*/  LEA R2, P0, R4, UR4, 0x1 ;  /* 0x0000000404027c11 */ /* 0x000fe2000f8008ff */
[----:B---3--:R-:W-:Y:S01]  /*15970*/  IMAD R8, R26, 0x3000, R9 ;  /* 0x000030001a087824 */ /* 0x008fe200078e0209 */
[----:B------:R-:W-:Y:S01]  /*15980*/  UMOV UR4, 0xffffffff ;  /* 0xffffffff00047882 */ /* 0x000fe20000000000 */
[----:B0-----:R-:W-:Y:S01]  /*15990*/  IMAD.SHL.U32 R9, R6, 0x8, RZ ;  /* 0x0000000806097824 */ /* 0x001fe200078e00ff */
[----:B----4-:R-:W-:Y:S02]  /*159a0*/  IADD3 R3, -R11, R12, -R10 ;  /* 0x0000000c0b037210 */ /* 0x010fe40007ffe90a */
[----:B------:R-:W-:Y:S02]  /*159b0*/  LEA.HI.X R7, R4, UR5, R7, 0x1, P0 ;  /* 0x0000000504077c11 */ /* 0x000fe400080f0c07 */
[----:B------:R-:W-:Y:S02]  /*159c0*/  ISETP.GE.AND P0, PT, R3, 0x1, PT ;  /* 0x000000010300780c */ /* 0x000fe40003f06270 */
[----:B------:R-:W-:Y:S01]  /*159d0*/  LOP3.LUT R9, R9, 0x18, RZ, 0xc0, !PT ;  /* 0x0000001809097812 */ /* 0x000fe200078ec0ff */
[----:B------:R-:W-:Y:S10]  /*159e0*/  BRA.DIV UR4, `(.L_x_10593) ;  /* 0x0000004604c07947 */ /* 0x000ff4000b800000 */
[----:B------:R-:W0:Y:S04]  /*159f0*/  SHFL.IDX PT, R4, R2, RZ, 0x1c1f ;  /* 0x001c1fff02047589 */ /* 0x000e2800000e0000 */
[----:B------:R-:W1:Y:S01]  /*15a00*/  SHFL.IDX PT, R6, R7, RZ, 0x1c1f ;  /* 0x001c1fff07067589 */ /* 0x000e6200000e0000 */
[----:B0-----:R-:W-:-:S05]  /*15a10*/  @P0 LEA R5, P1, R9, R4, 0x1 ;  /* 0x0000000409050211 */ /* 0x001fca00078208ff */
[----:B-1----:R-:W-:Y:S01]  /*15a20*/  @P0 IMAD.X R4, RZ, RZ, R6, P1 ;  /* 0x000000ffff040224 */ /* 0x002fe200008e0606 */
[----:B------:R-:W-:Y:S01]  /*15a30*/  ISETP.GE.AND P1, PT, R3, 0x21, PT ;  /* 0x000000210300780c */ /* 0x000fe20003f26270 */
[----:B------:R-:W-:-:S03]  /*15a40*/  @P0 IMAD R6, R8, 0x2, R22 ;  /* 0x0000000208060824 */ /* 0x000fc600078e0216 */
[----:B------:R-:W-:-:S04]  /*15a50*/  @P0 LOP3.LUT R5, R5, R4, RZ, 0x3c, !PT ;  /* 0x0000000405050212 */ /* 0x000fc800078e3cff */
[----:B------:R-:W-:-:S04]  /*15a60*/  @P0 LOP3.LUT R4, R5, R4, RZ, 0x3c, !PT ;  /* 0x0000000405040212 */ /* 0x000fc800078e3cff */
[----:B------:R-:W-:-:S05]  /*15a70*/  @P0 LOP3.LUT R5, R5, R4, RZ, 0x3c, !PT ;  /* 0x0000000405050212 */ /* 0x000fca00078e3cff */
[----:B------:R-:W-:Y:S01]  /*15a80*/  @!PT LDS RZ, [RZ] ;  /* 0x00000000fffff984 */ /* 0x000fe20000000800 */
[----:B------:R-:W-:Y:S04]  /*15a90*/  @P0 LDGSTS.E.BYPASS.LTC128B.128 [R6+0x15400], desc[UR42][R4.64], !P4 ;  /* 0x1540000004060fae */ /* 0x000fe8000e101d6a */
[----:B------:R-:W-:Y:S04]  /*15aa0*/  @P0 LDGSTS.E.BYPASS.LTC128B.128 [R6+0x17400], desc[UR42][R4.64+0x40], !P3 ;  /* 0x1740004004060fae */ /* 0x000fe8000d901d6a */
[----:B------:R0:W-:Y:S04]  /*15ab0*/  @P0 LDGSTS.E.BYPASS.LTC128B.128 [R6+0x19400], desc[UR42][R4.64+0x80], !P2 ;  /* 0x1940008004060fae */ /* 0x0001e8000d101d6a */
[----:B0-----:R-:W0:Y:S04]  /*15ac0*/  SHFL.IDX PT, R4, R2, 0x1, 0x1c1f ;  /* 0x003c1f0002047f89 */ /* 0x001e2800000e0000 */
[----:B------:R-:W1:Y:S01]  /*15ad0*/  SHFL.IDX PT, R6, R7, 0x1, 0x1c1f ;  /* 0x003c1f0007067f89 */ /* 0x000e6200000e0000 */
[----:B0-----:R-:W-:-:S05]  /*15ae0*/  @P1 LEA R5, P0, R9, R4, 0x1 ;  /* 0x0000000409051211 */ /* 0x001fca00078008ff */
[----:B-1----:R-:W-:Y:S02]  /*15af0*/  @P1 IMAD.X R4, RZ, RZ, R6, P0 ;  /* 0x000000ffff041224 */ /* 0x002fe400000e0606 */
[----:B------:R-:W-:-:S03]  /*15b00*/  @P1 IMAD R6, R8, 0x2, R22 ;  /* 0x0000000208061824 */ /* 0x000fc600078e0216 */
[----:B------:R-:W-:-:S04]  /*15b10*/  @P1 LOP3.LUT R5, R5, R4, RZ, 0x3c, !PT ;  /* 0x0000000405051212 */ /* 0x000fc800078e3cff */
[----:B------:R-:W-:-:S04]  /*15b20*/  @P1 LOP3.LUT R4, R5, R4, RZ, 0x3c, !PT ;  /* 0x0000000405041212 */ /* 0x000fc800078e3cff */
[----:B------:R-:W-:-:S05]  /*15b30*/  @P1 LOP3.LUT R5, R5, R4, RZ, 0x3c, !PT ;  /* 0x0000000405051212 */ /* 0x000fca00078e3cff */
[----:B------:R-:W-:Y:S04]  /*15b40*/  @P1 LDGSTS.E.BYPASS.LTC128B.128 [R6+0x15c00], desc[UR42][R4.64], !P4 ;  /* 0x15c0000004061fae */ /* 0x000fe8000e101d6a */
[----:B------:R-:W-:Y:S04]  /*15b50*/  @P1 LDGSTS.E.BYPASS.LTC128B.128 [R6+0x17c00], desc[UR42][R4.64+0x40], !P3 ;  /* 0x17c0004004061fae */ /* 0x000fe8000d901d6a */
[----:B------:R0:W-:Y:S01]  /*15b60*/  @P1 LDGSTS.E.BYPASS.LTC128B.128 [R6+0x19c00], desc[UR42][R4.64+0x80], !P2 ;  /* 0x19c0008004061fae */ /* 0x0001e2000d101d6a */
[----:B------:R-:W-:-:S03]  /*15b70*/  ISETP.GE.AND P1, PT, R3, 0x41, PT ;  /* 0x000000410300780c */ /* 0x000fc60003f26270 */
[----:B0-----:R-:W0:Y:S04]  /*15b80*/  SHFL.IDX PT, R4, R2, 0x2, 0x1c1f ;  /* 0x005c1f0002047f89 */ /* 0x001e2800000e0000 */
[----:B------:R-:W1:Y:S04]  /*15b90*/  SHFL.IDX PT, R6, R7, 0x2, 0x1c1f ;  /* 0x005c1f0007067f89 */ /* 0x000e6800000e0000 */
[----:B------:R-:W2:Y:S04]  /*15ba0*/  SHFL.IDX PT, R7, R7, 0x3, 0x1c1f ;  /* 0x007c1f0007077f89 */ /* 0x000ea800000e0000 */
[----:B------:R-:W3:Y:S01]  /*15bb0*/  SHFL.IDX PT, R2, R2, 0x3, 0x1c1f ;  /* 0x007c1f0002027f89 */ /* 0x000ee200000e0000 */
[----:B0-----:R-:W-:-:S05]  /*15bc0*/  @P1 LEA R5, P0, R9, R4, 0x1 ;  /* 0x0000000409051211 */ /* 0x001fca00078008ff */
[----:B-1----:R-:W-:Y:S02]  /*15bd0*/  @P1 IMAD.X R4, RZ, RZ, R6, P0 ;  /* 0x000000ffff041224 */ /* 0x002fe400000e0606 */
[----:B------:R-:W-:-:S03]  /*15be0*/  @P1 IMAD R6, R8, 0x2, R22 ;  /* 0x0000000208061824 */ /* 0x000fc600078e0216 */
[----:B------:R-:W-:-:S04]  /*15bf0*/  @P1 LOP3.LUT R5, R5, R4, RZ, 0x3c, !PT ;  /* 0x0000000405051212 */ /* 0x000fc800078e3cff */
[----:B------:R-:W-:-:S04]  /*15c00*/  @P1 LOP3.LUT R4, R5, R4, RZ, 0x3c, !PT ;  /* 0x0000000405041212 */ /* 0x000fc800078e3cff */
[----:B------:R-:W-:-:S05]  /*15c10*/  @P1 LOP3.LUT R5, R5, R4, RZ, 0x3c, !PT ;  /* 0x0000000405051212 */ /* 0x000fca00078e3cff */
[----:B------:R0:W-:Y:S04]  /*15c20*/  @P1 LDGSTS.E.BYPASS.LTC128B.128 [R6+0x16400], desc[UR42][R4.64], !P4 ;  /* 0x1640000004061fae */ /* 0x0001e8000e101d6a */
[----:B------:R0:W-:Y:S04]  /*15c30*/  @P1 LDGSTS.E.BYPASS.LTC128B.128 [R6+0x18400], desc[UR42][R4.64+0x40], !P3 ;  /* 0x1840004004061fae */ /* 0x0001e8000d901d6a */
[----:B--23--:R0:W-:Y:S02]  /*15c40*/  @P1 LDGSTS.E.BYPASS.LTC128B.128 [R6+0x1a400], desc[UR42][R4.64+0x80], !P2 ;  /* 0x1a40008004061fae */ /* 0x00c1e4000d101d6a */
.L_x_10713:
[----:B------:R-:W-:-:S13]  /*15c50*/  ISETP.GE.AND P0, PT, R3, 0x61, PT ;  /* 0x000000610300780c */ /* 0x000fda0003f06270 */
[----:B------:R-:W-:Y:S01]  /*15c60*/  @P0 LEA R2, P1, R9, R2, 0x1 ;  /* 0x0000000209020211 */ /* 0x000fe200078208ff */
        /* <DEDUP_REMOVED lines=10> */
.L_x_10594:
[----:B------:R-:W-:Y:S02]  /*15d10*/  PLOP3.LUT P1, PT, P1, P0, PT, 0xa2, 0x0 ;  /* 0x000000000000781c */ /* 0x000fe40000f21472 */
[----:B------:R-:W-:-:S08]  /*15d20*/  @P0 R2UR P1, UR4, R0 ;  /* 0x00000000000402ca */ /* 0x000fd00000020000 */
[----:B------:R-:W-:-:S05]  /*15d30*/  @P0 PLOP3.LUT P0, PT, P1, PT, PT, 0x80, 0x0 ;  /* 0x000000000000081c */ /* 0x000fca0000f0f070 */
[----:B------:R-:W-:Y:S01]  /*15d40*/  @!P1 SYNCS.ARRIVE.TRANS64.RED.A0T1 RZ, [UR4+0x2d830], RZ ;  /* 0x02d830ffffff99a7 */ /* 0x000fe20008200404 */
[----:B------:R-:W-:Y:S07]  /*15d50*/  @!P1 ARRIVES.LDGSTSBAR.64.TRANSCNT [UR4+0x2d830] ;  /* 0x02d83000ff0099b0 */ /* 0x000fee0008000a84 */
[----:B------:R-:W-:Y:S05]  /*15d60*/  @P0 BRA.U.ANY `(.L_x_10594) ;  /* 0xfffffffd00e80947 */ /* 0x000fea000393ffff */
[----:B------:R-:W-:Y:S01]  /*15d70*/  NOP ;  /* 0x0000000000007918 */ /* 0x000fe20000000000 */
[----:B--2---:R-:W-:-:S05]  /*15d80*/  IMAD.U32 R2, RZ, RZ, UR38 ;  /* 0x00000026ff027e24 */ /* 0x004fca000f8e00ff */
[----:B------:R-:W-:-:S13]  /*15d90*/  ISETP.NE.AND P2, PT, R2, 0x3, PT ;  /* 0x000000030200780c */ /* 0x000fda0003f45270 */
[----:B------:R-:W-:Y:S05]  /*15da0*/  @!P2 BRA `(.L_x_10595) ;  /* 0x000000000004a947 */ /* 0x000fea0003800000 */
[----:B------:R-:W-:Y:S01]  /*15db0*/  BPT.TRAP 0x1 ;  /* 0x000000040000795c */ /* 0x000fe20000300000 */
.L_x_10595:
[----:B01----:R0:W5:Y:S01]  /*15dc0*/  LDL.LU R4, [R1+0x8] ;  /* 0x0000080001047983 */ /* 0x0031620000300800 */
[----:B------:R0:W-:Y:S03]  /*15dd0*/  SYNCS.ARRIVE.TRANS64.A1T0 RZ, [R0+URZ+0x2d830], RZ ;  /* 0x02d830ff00ff79a7 */ /* 0x0001e6000810003f */
[----:B------:R0:W5:Y:S02]  /*15de0*/  LDL.LU R3, [R1+0x34] ;  /* 0x0000340001037983 */ /* 0x0001640000300800 */
[----:B------:R-:W-:Y:S05]  /*15df0*/  WARPSYNC.ALL ;  /* 0x0000000000007948 */ /* 0x000fea0003800000 */
[----:B------:R-:W-:Y:S01]  /*15e00*/  ULDC.64 UR4, c[0x0][0x298] ;  /* 0x0000a60000047ab9 */ /* 0x000fe20000000a00 */
[----:B------:R-:W-:Y:S01]  /*15e10*/  ULDC.64 UR6, c[0x0][0xa00] ;  /* 0x0002800000067ab9 */ /* 0x000fe20000000a00 */
[----:B0-----:R-:W-:Y:S01]  /*15e20*/  VIADD R0, R22, 0xc400 ;  /* 0x0000c40016007836 */ /* 0x001fe20000000000 */
[----:B------:R-:W-:Y:S01]  /*15e30*/  BAR.SYNC.DEFER_BLOCKING 0x8, 0x200 ;  /* 0x0208000000007b1d */ /* 0x000fe20000010000 */
[----:B------:R-:W-:-:S03]  /*15e40*/  ISETP.NE.U32.AND P0, PT, RZ, UR6, PT ;  /* 0x00000006ff007c0c */ /* 0x000fc6000bf05070 */
[----:B------:R-:W-:Y:S02]  /*15e50*/  LOP3.LUT P1, RZ, R0, 0x1bf, RZ, 0xc0, !PT ;  /* 0x000001bf00ff7812 */ /* 0x000fe4000782c0ff */
[----:B------:R-:W-:Y:S01]  /*15e60*/  ISETP.NE.AND.EX P0, PT, RZ, UR7, PT, P0 ;  /* 0x00000007ff007c0c */ /* 0x000fe2000bf05300 */
[----:B------:R-:W-:Y:S03]  /*15e70*/  BSSY B6, `(.L_x_10596) ;  /* 0x000001c000067945 */ /* 0x000fe60003800000 */
[----:B------:R-:W-:Y:S02]  /*15e80*/  SEL R29, R29, RZ, !P0 ;  /* 0x000000ff1d1d7207 */ /* 0x000fe40004000000 */
[----:B-----5:R-:W-:-:S05]  /*15e90*/  SHF.R.S32.HI R2, RZ, 0x1f, R4 ;  /* 0x0000001fff027819 */ /* 0x020fca0000011404 */
[----:B------:R-:W-:-:S04]  /*15ea0*/  IMAD R2, R2, UR4, RZ ;  /* 0x0000000402027c24 */ /* 0x000fc8000f8e02ff */
[C---:B------:R-:W-:Y:S01]  /*15eb0*/  IMAD R0, R4.reuse, UR5, R2 ;  /* 0x0000000504007c24 */ /* 0x040fe2000f8e0202 */
[----:B------:R-:W-:Y:S01]  /*15ec0*/  SEL R2, R3, RZ, !P0 ;  /* 0x000000ff03027207 */ /* 0x000fe20004000000 */
        /* <DEDUP_REMOVED lines=22> */
.L_x_10597:
[----:B------:R-:W-:Y:S05]  /*16030*/  BSYNC B6 ;  /* 0x0000000000067941 */ /* 0x000fea0003800000 */
.L_x_10596:
[----:B0-----:R-:W2:Y:S01]  /*16040*/  LDL.LU R0, [R1+0x34] ;  /* 0x0000340001007983 */ /* 0x001ea20000300800 */
[----:B------:R-:W-:Y:S01]  /*16050*/  ULDC.64 UR4, c[0x0][0x2d8] ;  /* 0x0000b60000047ab9 */ /* 0x000fe20000000a00 */
[----:B------:R-:W0:Y:S01]  /*16060*/  LDC R9, c[0x0][0x448] ;  /* 0x00011200ff097b82 */ /* 0x000e220000000800 */
[----:B------:R-:W-:Y:S01]  /*16070*/  ULDC.64 UR6, c[0x0][0x2c8] ;  /* 0x0000b20000067ab9 */ /* 0x000fe20000000a00 */
[----:B------:R-:W3:Y:S01]  /*16080*/  LDL.LU R21, [R1+0x8] ;  /* 0x0000080001157983 */ /* 0x000ee20000300800 */
[----:B------:R-:W-:-:S03]  /*16090*/  ULDC.64 UR8, c[0x0][0x280] ;  /* 0x0000a00000087ab9 */ /* 0x000fc60000000a00 */
[----:B------:R-:W3:Y:S04]  /*160a0*/  LDL.LU.64 R2, [R1+0x38] ;  /* 0x0000380001027983 */ /* 0x000ee80000300a00 */
[----:B------:R-:W4:Y:S01]  /*160b0*/  LDL R20, [R1+0xc] ;  /* 0x00000c0001147983 */ /* 0x000f220000100800 */
[----:B0-----:R-:W-:-:S13]  /*160c0*/  ISETP.NE.AND P0, PT, R9, 0x1, PT ;  /* 0x000000010900780c */ /* 0x001fda0003f05270 */
[----:B------:R-:W0:Y:S08]  /*160d0*/  @P0 LDC R5, c[0x0][0x44c] ;  /* 0x00011300ff050b82 */ /* 0x000e300000000800 */
[----:B------:R-:W1:Y:S08]  /*160e0*/  @P0 LDC R6, c[0x0][0x450] ;  /* 0x00011400ff060b82 */ /* 0x000e700000000800 */
[----:B------:R-:W1:Y:S01]  /*160f0*/  @P0 LDC R8, c[0x0][0x450] ;  /* 0x00011400ff080b82 */ /* 0x000e620000000800 */
[----:B--2---:R-:W-:-:S02]  /*16100*/  IMAD.MOV.U32 R4, RZ, RZ, R0 ;  /* 0x000000ffff047224 */ /* 0x004fc400078e0000 */
[----:B---3--:R-:W-:Y:S02]  /*16110*/  IMAD.MOV.U32 R3, RZ, RZ, R21 ;  /* 0x000000ffff037224 */ /* 0x008fe400078e0015 */
[----:B------:R-:W2:Y:S01]  /*16120*/  S2R R21, SR_TID.X ;  /* 0x0000000000157919 */ /* 0x000ea20000002100 */
[----:B----4-:R-:W-:Y:S02]  /*16130*/  IMAD R0, R20, UR4, RZ ;  /* 0x0000000414007c24 */ /* 0x010fe4000f8e02ff */
[----:B------:R-:W3:Y:S01]  /*16140*/  S2R R20, SR_TID.X ;  /* 0x0000000000147919 */ /* 0x000ee20000002100 */
        /* <DEDUP_REMOVED lines=9> */
[----:B--2---:R-:W-:Y:S01]  /*161e0*/  IMAD.SHL.U32 R21, R21, 0x20, RZ ;  /* 0x0000002015157824 */ /* 0x004fe200078e00ff */
[----:B---3--:R-:W-:-:S04]  /*161f0*/  LOP3.LUT R20, R20, 0x7f, RZ, 0xc0, !PT ;  /* 0x0000007f14147812 */ /* 0x008fc800078ec0ff */
[----:B------:R-:W-:Y:S02]  /*16200*/  LOP3.LUT R21, R21, 0x60, RZ, 0xc0, !PT ;  /* 0x0000006015157812 */ /* 0x000fe400078ec0ff */
[----:B------:R-:W-:-:S04]  /*16210*/  SHF.R.U32.HI R20, RZ, 0x2, R20 ;  /* 0x00000002ff147819 */ /* 0x000fc80000011614 */
[----:B------:R-:W-:Y:S02]  /*16220*/  LOP3.LUT R20, R20, R21, RZ, 0xfc, !PT ;  /* 0x0000001514147212 */ /* 0x000fe400078efcff */
[----:B------:R2:W5:Y:S03]  /*16230*/  LDL R21, [R1+0x40] ;  /* 0x0000400001157983 */ /* 0x0005660000100800 */
[----:B------:R-:W-:-:S04]  /*16240*/  IMAD R0, R17, 0xc0, R20 ;  /* 0x000000c011007824 */ /* 0x000fc800078e0214 */
[----:B0-----:R-:W-:-:S04]  /*16250*/  @P0 IMAD.HI.U32 R5, R0, R5, RZ ;  /* 0x0000000500050227 */ /* 0x001fc800078e00ff */
[----:B------:R-:W-:Y:S01]  /*16260*/  IMAD.MOV.U32 R4, RZ, RZ, R0 ;  /* 0x000000ffff047224 */ /* 0x000fe200078e0000 */
[----:B-1----:R-:W-:-:S04]  /*16270*/  @P0 SHF.R.U32.HI R4, RZ, R6, R5 ;  /* 0x00000006ff040219 */ /* 0x002fc80000011605 */
[--C-:B------:R-:W-:Y:S01]  /*16280*/  SHF.R.S32.HI R5, RZ, 0x1f, R4.reuse ;  /* 0x0000001fff057819 */ /* 0x100fe20000011404 */
[----:B------:R-:W-:-:S04]  /*16290*/  IMAD.MOV R7, RZ, RZ, -R4 ;  /* 0x000000ffff077224 */ /* 0x000fc800078e0a04 */
[----:B------:R-:W-:-:S04]  /*162a0*/  IMAD R5, R5, UR4, RZ ;  /* 0x0000000405057c24 */ /* 0x000fc8000f8e02ff */
[C---:B------:R-:W-:Y:S02]  /*162b0*/  IMAD R6, R4.reuse, UR5, R5 ;  /* 0x0000000504067c24 */ /* 0x040fe4000f8e0205 */
[----:B------:R-:W-:-:S04]  /*162c0*/  IMAD.WIDE.U32 R4, R4, UR4, R2 ;  /* 0x0000000404047c25 */ /* 0x000fc8000f8e0002 */
[----:B------:R-:W-:Y:S02]  /*162d0*/  IMAD.IADD R5, R5, 0x1, R6 ;  /* 0x0000000105057824 */ /* 0x000fe400078e0206 */
[----:B------:R-:W-:-:S05]  /*162e0*/  IMAD R6, R9, R7, R0 ;  /* 0x0000000709067224 */ /* 0x000fca00078e0200 */
[----:B------:R-:W-:Y:S01]  /*162f0*/  SHF.R.S32.HI R7, RZ, 0x1f, R6 ;  /* 0x0000001fff077819 */ /* 0x000fe20000011406 */
[----:B------:R-:W-:-:S04]  /*16300*/  IMAD.WIDE.U32 R4, R6, UR6, R4 ;  /* 0x0000000606047c25 */ /* 0x000fc8000f8e0004 */
[----:B------:R-:W-:-:S04]  /*16310*/  IMAD R7, R7, UR6, RZ ;  /* 0x0000000607077c24 */ /* 0x000fc8000f8e02ff */
[----:B------:R-:W-:Y:S02]  /*16320*/  IMAD R6, R6, UR7, R7 ;  /* 0x0000000706067c24 */ /* 0x000fe4000f8e0207 */
[----:B------:R-:W0:Y:S01]  /*16330*/  @P0 LDC R7, c[0x0][0x44c] ;  /* 0x00011300ff070b82 */ /* 0x000e220000000800 */
[----:B------:R-:W-:Y:S01]  /*16340*/  VIADD R0, R0, 0x80 ;  /* 0x0000008000007836 */ /* 0x000fe20000000000 */
[----:B------:R-:W1:Y:S01]  /*16350*/  S2R R13, SR_TID.X ;  /* 0x00000000000d7919 */ /* 0x000e620000002100 */
[----:B------:R-:W-:Y:S01]  /*16360*/  IMAD.IADD R6, R5, 0x1, R6 ;  /* 0x0000000105067824 */ /* 0x000fe200078e0206 */
[----:B------:R-:W-:-:S04]  /*16370*/  LEA R5, P1, R4, UR8, 0x1 ;  /* 0x0000000804057c11 */ /* 0x000fc8000f8208ff */
[----:B------:R-:W-:Y:S01]  /*16380*/  LEA.HI.X R4, R4, UR9, R6, 0x1, P1 ;  /* 0x0000000904047c11 */ /* 0x000fe200088f0c06 */
[----:B------:R-:W-:Y:S02]  /*16390*/  IMAD.MOV.U32 R6, RZ, RZ, R0 ;  /* 0x000000ffff067224 */ /* 0x000fe400078e0000 */
[----:B0-----:R-:W-:-:S05]  /*163a0*/  @P0 IMAD.HI.U32 R7, R0, R7, RZ ;  /* 0x0000000700070227 */ /* 0x001fca00078e00ff */
[----:B------:R-:W-:-:S05]  /*163b0*/  @P0 SHF.R.U32.HI R6, RZ, R8, R7 ;  /* 0x00000008ff060219 */ /* 0x000fca0000011607 */
[----:B------:R-:W-:-:S04]  /*163c0*/  IMAD.MOV R7, RZ, RZ, -R6 ;  /* 0x000000ffff077224 */ /* 0x000fc800078e0a06 */
[----:B------:R-:W-:Y:S01]  /*163d0*/  IMAD R0, R9, R7, R0 ;  /* 0x0000000709007224 */ /* 0x000fe200078e0200 */
[----:B------:R-:W-:Y:S01]  /*163e0*/  SHF.R.S32.HI R7, RZ, 0x1f, R6 ;  /* 0x0000001fff077819 */ /* 0x000fe20000011406 */
[----:B------:R-:W-:-:S04]  /*163f0*/  IMAD.WIDE.U32 R2, R6, UR4, R2 ;  /* 0x0000000406027c25 */ /* 0x000fc8000f8e0002 */
[----:B------:R-:W-:Y:S01]  /*16400*/  IMAD R7, R7, UR4, RZ ;  /* 0x0000000407077c24 */ /* 0x000fe2000f8e02ff */
[----:B------:R-:W-:-:S03]  /*16410*/  ULDC UR4, c[0x0][0x2b8] ;  /* 0x0000ae0000047ab9 */ /* 0x000fc60000000800 */
[----:B------:R-:W-:Y:S01]  /*16420*/  IMAD R7, R6, UR5, R7 ;  /* 0x0000000506077c24 */ /* 0x000fe2000f8e0207 */
[----:B------:R-:W-:Y:S01]  /*16430*/  SHF.R.S32.HI R6, RZ, 0x1f, R0 ;  /* 0x0000001fff067819 */ /* 0x000fe20000011400 */
[----:B-1----:R-:W-:Y:S02]  /*16440*/  IMAD.SHL.U32 R11, R13, 0x8, RZ ;  /* 0x000000080d0b7824 */ /* 0x002fe400078e00ff */
[----:B------:R-:W-:Y:S02]  /*16450*/  IMAD.IADD R3, R3, 0x1, R7 ;  /* 0x0000000103037824 */ /* 0x000fe400078e0207 */
[----:B------:R-:W-:Y:S01]  /*16460*/  IMAD R6, R6, UR6, RZ ;  /* 0x0000000606067c24 */ /* 0x000fe2000f8e02ff */
[----:B------:R-:W-:Y:S01]  /*16470*/  LOP3.LUT R11, R11, 0x18, RZ, 0xc0, !PT ;  /* 0x000000180b0b7812 */ /* 0x000fe200078ec0ff */
[----:B------:R-:W-:-:S04]  /*16480*/  IMAD.WIDE.U32 R2, R0, UR6, R2 ;  /* 0x0000000600027c25 */ /* 0x000fc8000f8e0002 */
[----:B------:R-:W-:Y:S02]  /*16490*/  IMAD R6, R0, UR7, R6 ;  /* 0x0000000700067c24 */ /* 0x000fe4000f8e0206 */
[----:B------:R-:W-:Y:S01]  /*164a0*/  IMAD.SHL.U32 R10, R13, 0x8, RZ ;  /* 0x000000080d0a7824 */ /* 0x000fe200078e00ff */
[----:B------:R-:W-:Y:S01]  /*164b0*/  LEA R7, P0, R2, UR8, 0x1 ;  /* 0x0000000802077c11 */ /* 0x000fe2000f8008ff */
[----:B------:R-:W-:Y:S01]  /*164c0*/  IMAD.IADD R6, R3, 0x1, R6 ;  /* 0x0000000103067824 */ /* 0x000fe200078e0206 */
[C---:B------:R-:W-:Y:S02]  /*164d0*/  LOP3.LUT R12, R11.reuse, 0x20, RZ, 0xfc, !PT ;  /* 0x000000200b0c7812 */ /* 0x040fe400078efcff */
[----:B------:R-:W-:Y:S02]  /*164e0*/  LOP3.LUT R10, R10, 0x18, RZ, 0xc0, !PT ;  /* 0x000000180a0a7812 */ /* 0x000fe400078ec0ff */
[----:B------:R-:W-:Y:S01]  /*164f0*/  LOP3.LUT R11, R11, 0x40, RZ, 0xfc, !PT ;  /* 0x000000400b0b7812 */ /* 0x000fe200078efcff */
[----:B------:R-:W-:Y:S01]  /*16500*/  UMOV UR5, 0xffffffff ;  /* 0xffffffff00057882 */ /* 0x000fe20000000000 */
[----:B------:R-:W-:-:S02]  /*16510*/  LEA.HI.X R6, R2, UR9, R6, 0x1, P0 ;  /* 0x0000000902067c11 */ /* 0x000fc400080f0c06 */
[----:B------:R-:W-:Y:S02]  /*16520*/  LOP3.LUT R20, R13, 0x7f, RZ, 0xc0, !PT ;  /* 0x0000007f0d147812 */ /* 0x000fe400078ec0ff */
[----:B------:R-:W-:Y:S02]  /*16530*/  ISETP.GE.AND P0, PT, R10, UR4, PT ;  /* 0x000000040a007c0c */ /* 0x000fe4000bf06270 */
[----:B------:R-:W-:Y:S02]  /*16540*/  ISETP.GE.AND P1, PT, R12, UR4, PT ;  /* 0x000000040c007c0c */ /* 0x000fe4000bf26270 */
[----:B------:R-:W-:Y:S02]  /*16550*/  ISETP.GE.AND P2, PT, R11, UR4, PT ;  /* 0x000000040b007c0c */ /* 0x000fe4000bf46270 */
[----:B------:R-:W-:Y:S01]  /*16560*/  SHF.R.U32.HI R20, RZ, 0x2, R20 ;  /* 0x00000002ff147819 */ /* 0x000fe20000011614 */
[----:B--2---:R-:W-:Y:S10]  /*16570*/  BRA.DIV UR5, `(.L_x_10598) ;  /* 0x0000004205447947 */ /* 0x004ff4000b800000 */
[----:B------:R-:W2:Y:S01]  /*16580*/  LDL R8, [R1+0x30] ;  /* 0x0000300001087983 */ /* 0x000ea20000100800 */
[----:B-----5:R-:W-:Y:S02]  /*16590*/  IMAD R0, R21, R9, RZ ;  /* 0x0000000915007224 */ /* 0x020fe400078e02ff */
[----:B------:R-:W-:Y:S01]  /*165a0*/  IMAD R17, R17, 0xc0, R20 ;  /* 0x000000c011117824 */ /* 0x000fe200078e0214 */
[----:B------:R-:W0:Y:S04]  /*165b0*/  SHFL.IDX PT, R3, R5, RZ, 0x1c1f ;  /* 0x001c1fff05037589 */ /* 0x000e2800000e0000 */
[----:B------:R-:W1:Y:S01]  /*165c0*/  SHFL.IDX PT, R2, R4, RZ, 0x1c1f ;  /* 0x001c1fff04027589 */ /* 0x000e6200000e0000 */
[----:B------:R-:W-:-:S13]  /*165d0*/  ISETP.GE.AND P3, PT, R17, R0, PT ;  /* 0x000000001100720c */ /* 0x000fda0003f66270 */
[----:B0-----:R-:W-:-:S05]  /*165e0*/  @!P3 LEA R3, P4, R10, R3, 0x1 ;  /* 0x000000030a03b211 */ /* 0x001fca00078808ff */
[----:B-1----:R-:W-:-:S05]  /*165f0*/  @!P3 IMAD.X R2, RZ, RZ, R2, P4 ;  /* 0x000000ffff02b224 */ /* 0x002fca00020e0602 */
[----:B------:R-:W-:-:S04]  /*16600*/  @!P3 LOP3.LUT R3, R3, R2, RZ, 0x3c, !PT ;  /* 0x000000020303b212 */ /* 0x000fc800078e3cff */
[----:B------:R-:W-:-:S04]  /*16610*/  @!P3 LOP3.LUT R2, R3, R2, RZ, 0x3c, !PT ;  /* 0x000000020302b212 */ /* 0x000fc800078e3cff */
[----:B------:R-:W-:-:S05]  /*16620*/  @!P3 LOP3.LUT R3, R3, R2, RZ, 0x3c, !PT ;  /* 0x000000020303b212 */ /* 0x000fca00078e3cff */
[----:B------:R-:W-:Y:S01]  /*16630*/  @!PT LDS RZ, [RZ] ;  /* 0x00000000fffff984 */ /* 0x000fe20000000800 */
[----:B--2---:R-:W-:Y:S04]  /*16640*/  @!P3 LDGSTS.E.BYPASS.LTC128B.128 [R8+0xc400], desc[UR42][R2.64], !P0 ;  /* 0x0c4000000208bfae */ /* 0x004fe8000c101d6a */
[----:B------:R-:W-:Y:S04]  /*16650*/  @!P3 LDGSTS.E.BYPASS.LTC128B.128 [R8+0xf400], desc[UR42][R2.64+0x40], !P1 ;  /* 0x0f4000400208bfae */ /* 0x000fe8000c901d6a */
[----:B------:R0:W-:Y:S02]  /*16660*/  @!P3 LDGSTS.E.BYPASS.LTC128B.128 [R8+0x12400], desc[UR42][R2.64+0x80], !P2 ;  /* 0x124000800208bfae */ /* 0x0001e4000d101d6a */
[----:B0-----:R-:W-:-:S02]  /*16670*/  VIADD R2, R17, 0x20 ;  /* 0x0000002011027836 */ /* 0x001fc40000000000 */
[----:B------:R-:W0:Y:S03]  /*16680*/  SHFL.IDX PT, R3, R5, 0x1, 0x1c1f ;  /* 0x003c1f0005037f89 */ /* 0x000e2600000e0000 */
[----:B------:R-:W-:Y:S02]  /*16690*/  ISETP.GE.AND P3, PT, R2, R0, PT ;  /* 0x000000000200720c */ /* 0x000fe40003f66270 */
[----:B------:R-:W1:Y:S11]  /*166a0*/  SHFL.IDX PT, R2, R4, 0x1, 0x1c1f ;  /* 0x003c1f0004027f89 */ /* 0x000e7600000e0000 */
[----:B0-----:R-:W-:-:S05]  /*166b0*/  @!P3 LEA R3, P4, R10, R3, 0x1 ;  /* 0x000000030a03b211 */ /* 0x001fca00078808ff */
[----:B-1----:R-:W-:-:S05]  /*166c0*/  @!P3 IMAD.X R2, RZ, RZ, R2, P4 ;  /* 0x000000ffff02b224 */ /* 0x002fca00020e0602 */
[----:B------:R-:W-:-:S04]  /*166d0*/  @!P3 LOP3.LUT R3, R3, R2, RZ, 0x3c, !PT ;  /* 0x000000020303b212 */ /* 0x000fc800078e3cff */
[----:B------:R-:W-:-:S04]  /*166e0*/  @!P3 LOP3.LUT R2, R3, R2, RZ, 0x3c, !PT ;  /* 0x000000020302b212 */ /* 0x000fc800078e3cff */
[----:B------:R-:W-:-:S05]  /*166f0*/  @!P3 LOP3.LUT R3, R3, R2, RZ, 0x3c, !PT ;  /* 0x000000020303b212 */ /* 0x000fca00078e3cff */
[----:B------:R-:W-:Y:S04]  /*16700*/  @!P3 LDGSTS.E.BYPASS.LTC128B.128 [R8+0xcc00], desc[UR42][R2.64], !P0 ;  /* 0x0cc000000208bfae */ /* 0x000fe8000c101d6a */
[----:B------:R-:W-:Y:S04]  /*16710*/  @!P3 LDGSTS.E.BYPASS.LTC128B.128 [R8+0xfc00], desc[UR42][R2.64+0x40], !P1 ;  /* 0x0fc000400208bfae */ /* 0x000fe8000c901d6a */
[----:B------:R0:W-:Y:S02]  /*16720*/  @!P3 LDGSTS.E.BYPASS.LTC128B.128 [R8+0x12c00], desc[UR42][R2.64+0x80], !P2 ;  /* 0x12c000800208bfae */ /* 0x0001e4000d101d6a */
[----:B0-----:R-:W-:-:S02]  /*16730*/  VIADD R2, R17, 0x40 ;  /* 0x0000004011027836 */ /* 0x001fc40000000000 */
[----:B------:R-:W0:Y:S03]  /*16740*/  SHFL.IDX PT, R3, R5, 0x2, 0x1c1f ;  /* 0x005c1f0005037f89 */ /* 0x000e2600000e0000 */
[----:B------:R-:W-:Y:S01]  /*16750*/  ISETP.GE.AND P3, PT, R2, R0, PT ;  /* 0x000000000200720c */ /* 0x000fe20003f66270 */
[----:B------:R-:W-:Y:S04]  /*16760*/  SHFL.IDX PT, R5, R5, 0x3, 0x1c1f ;  /* 0x007c1f0005057f89 */ /* 0x000fe800000e0000 */
[----:B------:R-:W1:Y:S04]  /*16770*/  SHFL.IDX PT, R2, R4, 0x2, 0x1c1f ;  /* 0x005c1f0004027f89 */ /* 0x000e6800000e0000 */
[----:B------:R-:W2:Y:S04]  /*16780*/  SHFL.IDX PT, R4, R4, 0x3, 0x1c1f ;  /* 0x007c1f0004047f89 */ /* 0x000ea800000e0000 */
        /* <DEDUP_REMOVED lines=8> */
[----:B0-----:R-:W-:-:S05]  /*16810*/  VIADD R2, R17, 0x60 ;  /* 0x0000006011027836 */ /* 0x001fca0000000000 */
[----:B------:R-:W-:-:S13]  /*16820*/  ISETP.GE.AND P3, PT, R2, R0, PT ;  /* 0x000000000200720c */ /* 0x000fda0003f66270 */
[----:B------:R-:W-:-:S05]  /*16830*/  @!P3 LEA R2, P4, R10, R5, 0x1 ;  /* 0x000000050a02b211 */ /* 0x000fca00078808ff */
[----:B--2---:R-:W-:Y:S02]  /*16840*/  @!P3 IMAD.X R3, RZ, RZ, R4, P4 ;  /* 0x000000ffff03b224 */ /* 0x004fe400020e0604 */
[----:B------:R-:W-:-:S03]  /*16850*/  VIADD R4, R17, 0x80 ;  /* 0x0000008011047836 */ /* 0x000fc60000000000 */
[----:B------:R-:W-:Y:S04]  /*16860*/  @!P3 LDGSTS.E.BYPASS.LTC128B.128 [R8+0xdc00], desc[UR42][R2.64], !P0 ;  /* 0x0dc000000208bfae */ /* 0x000fe8000c101d6a */
[----:B------:R-:W-:Y:S04]  /*16870*/  @!P3 LDGSTS.E.BYPASS.LTC128B.128 [R8+0x10c00], desc[UR42][R2.64+0x40], !P1 ;  /* 0x10c000400208bfae */ /* 0x000fe8000c901d6a */
[----:B------:R0:W-:Y:S01]  /*16880*/  @!P3 LDGSTS.E.BYPASS.LTC128B.128 [R8+0x13c00], desc[UR42][R2.64+0x80], !P2 ;  /* 0x13c000800208bfae */ /* 0x0001e2000d101d6a */
[----:B------:R-:W-:-:S03]  /*16890*/  ISETP.GE.AND P3, PT, R4, R0, PT ;  /* 0x000000000400720c */ /* 0x000fc60003f66270 */
[----:B0-----:R-:W0:Y:S04]  /*168a0*/  SHFL.IDX PT, R3, R7, RZ, 0x1c1f ;  /* 0x001c1fff07037589 */ /* 0x001e2800000e0000 */
[----:B------:R-:W1:Y:S04]  /*168b0*/  SHFL.IDX PT, R2, R6, RZ, 0x1c1f ;  /* 0x001c1fff06027589 */ /* 0x000e6800000e0000 */
[----:B------:R-:W2:Y:S02]  /*168c0*/  SHFL.IDX PT, R6, R6, 0x1, 0x1c1f ;  /* 0x003c1f0006067f89 */ /* 0x000ea400000e0000 */
[----:B0-----:R-:W-:-:S05]  /*168d0*/  @!P3 LEA R3, P4, R10, R3, 0x1 ;  /* 0x000000030a03b211 */ /* 0x001fca00078808ff */
[----:B-1----:R-:W-:-:S05]  /*168e0*/  @!P3 IMAD.X R2, RZ, RZ, R2, P4 ;  /* 0x000000ffff02b224 */ /* 0x002fca00020e0602 */
[----:B------:R-:W-:-:S04]  /*168f0*/  @!P3 LOP3.LUT R3, R3, R2, RZ, 0x3c, !PT ;  /* 0x000000020303b212 */ /* 0x000fc800078e3cff */
[----:B------:R-:W-:-:S04]  /*16900*/  @!P3 LOP3.LUT R2, R3, R2, RZ, 0x3c, !PT ;  /* 0x000000020302b212 */ /* 0x000fc800078e3cff */
[----:B------:R-:W-:-:S05]  /*16910*/  @!P3 LOP3.LUT R3, R3, R2, RZ, 0x3c, !PT ;  /* 0x000000020303b212 */ /* 0x000fca00078e3cff */
[----:B------:R-:W-:Y:S04]  /*16920*/  @!P3 LDGSTS.E.BYPASS.LTC128B.128 [R8+0xe400], desc[UR42][R2.64], !P0 ;  /* 0x0e4000000208bfae */ /* 0x000fe8000c101d6a */
[----:B------:R-:W-:Y:S04]  /*16930*/  @!P3 LDGSTS.E.BYPASS.LTC128B.128 [R8+0x11400], desc[UR42][R2.64+0x40], !P1 ;  /* 0x114000400208bfae */ /* 0x000fe8000c901d6a */
[----:B------:R0:W-:Y:S04]  /*16940*/  @!P3 LDGSTS.E.BYPASS.LTC128B.128 [R8+0x14400], desc[UR42][R2.64+0x80], !P2 ;  /* 0x144000800208bfae */ /* 0x0001e8000d101d6a */
[----:B0-2---:R0:W1:Y:S02]  /*16950*/  SHFL.IDX PT, R2, R7, 0x1, 0x1c1f ;  /* 0x003c1f0007027f89 */ /* 0x00506400000e0000 */
.L_x_10726:
[----:B------:R-:W2:Y:S01]  /*16960*/  LDL R4, [R1+0x30] ;  /* 0x0000300001047983 */ /* 0x000ea20000100800 */
[----:B------:R-:W-:-:S05]  /*16970*/  VIADD R17, R17, 0xa0 ;  /* 0x000000a011117836 */ /* 0x000fca0000000000 */
[----:B------:R-:W-:-:S13]  /*16980*/  ISETP.GE.AND P3, PT, R17, R0, PT ;  /* 0x000000001100720c */ /* 0x000fda0003f66270 */
[----:B-1----:R-:W-:-:S05]  /*16990*/  @!P3 LEA R2, P4, R10, R2, 0x1 ;  /* 0x000000020a02b211 */ /* 0x002fca00078808ff */
[----:B------:R-:W-:-:S05]  /*169a0*/  @!P3 IMAD.X R3, RZ, RZ, R6, P4 ;  /* 0x000000ffff03b224 */ /* 0x000fca00020e0606 */
[----:B------:R-:W-:Y:S01]  /*169b0*/  @!PT LDS RZ, [RZ] ;  /* 0x00000000fffff984 */ /* 0x000fe20000000800 */
[----:B------:R-:W-:Y:S01]  /*169c0*/  @!PT LDS RZ, [RZ] ;  /* 0x00000000fffff984 */ /* 0x000fe20000000800 */
[----:B------:R-:W-:Y:S01]  /*169d0*/  @!PT LDS RZ, [RZ] ;  /* 0x00000000fffff984 */ /* 0x000fe20000000800 */
[----:B--2---:R1:W-:Y:S01]  /*169e0*/  @!P3 LDGSTS.E.BYPASS.LTC128B.128 [R4+0xec00], desc[UR42][R2.64], !P0 ;  /* 0x0ec000000204bfae */ /* 0x0043e2000c101d6a */
[----:B------:R-:W-:-:S03]  /*169f0*/  PLOP3.LUT P0, PT, PT, PT, PT, 0x80, 0x0 ;  /* 0x000000000000781c */ /* 0x000fc60003f0f070 */
[----:B------:R1:W-:Y:S04]  /*16a00*/  @!P3 LDGSTS.E.BYPASS.LTC128B.128 [R4+0x11c00], desc[UR42][R2.64+0x40], !P1 ;  /* 0x11c000400204bfae */ /* 0x0003e8000c901d6a */
[----:B------:R1:W-:Y:S01]  /*16a10*/  @!P3 LDGSTS.E.BYPASS.LTC128B.128 [R4+0x14c00], desc[UR42][R2.64+0x80], !P2 ;  /* 0x14c000800204bfae */ /* 0x0003e2000d101d6a */
[----:B------:R-:W-:-:S05]  /*16a20*/  NOP ;  /* 0x0000000000007918 */ /* 0x000fca0000000000 */
.L_x_10599:
        /* <DEDUP_REMOVED lines=18> */
.L_x_10727:
[----:B------:R-:W-:Y:S05]  /*16b50*/  BSYNC B0 ;  /* 0x0000000000007941 */ /* 0x000fea0003800000 */
.L_x_10600:
[----:B------:R-:W2:Y:S01]  /*16b60*/  LDL R2, [R1+0x24] ;  /* 0x0000240001027983 */ /* 0x000ea20000100800 */
[----:B------:R-:W-:Y:S01]  /*16b70*/  BSSY B0, `(.L_x_10602) ;  /* 0x00000f7000007945 */ /* 0x000fe20003800000 */
[----:B--2---:R-:W-:-:S13]  /*16b80*/  ISETP.GE.AND P0, PT, R2, 0x81, PT ;  /* 0x000000810200780c */ /* 0x004fda0003f06270 */
[----:B------:R-:W-:Y:S05]  /*16b90*/  @!P0 BRA `(.L_x_10603) ;  /* 0x0000000c00d08947 */ /* 0x000fea0003800000 */
[----:B------:R-:W1:Y:S01]  /*16ba0*/  LDL.LU R3, [R1+0x44] ;  /* 0x0000440001037983 */ /* 0x000e620000300800 */
[----:B------:R-:W-:Y:S01]  /*16bb0*/  ULDC UR4, c[0x0][0x2f4] ;  /* 0x0000bd0000047ab9 */ /* 0x000fe20000000800 */
[----:B------:R-:W2:Y:S02]  /*16bc0*/  S2R R2, SR_TID.X ;  /* 0x0000000000027919 */ /* 0x000ea40000002100 */
[----:B------:R3:W5:Y:S04]  /*16bd0*/  LDL.LU R17, [R1] ;  /* 0x0000000001117983 */ /* 0x0007680000300800 */
[----:B------:R3:W-:Y:S01]  /*16be0*/  STL [R1+0x8], R27 ;  /* 0x0000081b01007387 */ /* 0x0007e20000100800 */
[----:B------:R-:W-:Y:S02]  /*16bf0*/  IMAD.MOV.U32 R10, RZ, RZ, R26 ;  /* 0x000000ffff0a7224 */ /* 0x000fe400078e001a */
[----:B--2---:R-:W-:-:S05]  /*16c00*/  IMAD.SHL.U32 R4, R2, 0x8, RZ ;  /* 0x0000000802047824 */ /* 0x004fca00078e00ff */
[----:B------:R-:W-:-:S04]  /*16c10*/  LOP3.LUT R4, R4, 0x18, RZ, 0xc0, !PT ;  /* 0x0000001804047812 */ /* 0x000fc800078ec0ff */
[C---:B------:R-:W-:Y:S02]  /*16c20*/  LOP3.LUT R2, R4.reuse, 0x40, RZ, 0xfc, !PT ;  /* 0x0000004004027812 */ /* 0x040fe400078efcff */
[----:B------:R-:W-:Y:S02]  /*16c30*/  ISETP.GE.AND P3, PT, R4, UR4, PT ;  /* 0x0000000404007c0c */ /* 0x000fe4000bf66270 */
[----:B------:R-:W-:Y:S02]  /*16c40*/  ISETP.GE.AND P1, PT, R2, UR4, PT ;  /* 0x0000000402007c0c */ /* 0x000fe4000bf26270 */
[----:B-1----:R-:W-:Y:S02]  /*16c50*/  LEA.HI.SX32 R0, R3, 0xfffffffe, 0x19 ;  /* 0xfffffffe03007811 */ /* 0x002fe400078fcaff */
[----:B------:R-:W-:-:S04]  /*16c60*/  LOP3.LUT R3, R4, 0x20, RZ, 0xfc, !PT ;  /* 0x0000002004037812 */ /* 0x000fc800078efcff */
[----:B---3--:R-:W-:-:S13]  /*16c70*/  ISETP.GE.AND P2, PT, R3, UR4, PT ;  /* 0x0000000403007c0c */ /* 0x008fda000bf46270 */
.L_x_10616:
[----:B------:R-:W2:Y:S01]  /*16c80*/  LDL R8, [R1+0x28] ;  /* 0x0000280001087983 */ /* 0x000ea20000100800 */
[----:B------:R-:W1:Y:S03]  /*16c90*/  LDC R9, c[0x0][0x430] ;  /* 0x00010c00ff097b82 */ /* 0x000e660000000800 */
[----:B0-----:R-:W3:Y:S04]  /*16ca0*/  LDL R7, [R1+0x2c] ;  /* 0x00002c0001077983 */ /* 0x001ee80000100800 */
[----:B------:R-:W4:Y:S01]  /*16cb0*/  LDL R6, [R1+0x10] ;  /* 0x0000100001067983 */ /* 0x000f220000100800 */
[----:B------:R-:W0:Y:S01]  /*16cc0*/  S2R R2, SR_TID.X ;  /* 0x0000000000027919 */ /* 0x000e220000002100 */
[----:B-1----:R-:W-:-:S13]  /*16cd0*/  ISETP.NE.AND P0, PT, R9, 0x1, PT ;  /* 0x000000010900780c */ /* 0x002fda0003f05270 */
[----:B------:R-:W1:Y:S01]  /*16ce0*/  @P0 LDC R5, c[0x0][0x434] ;  /* 0x00010d00ff050b82 */ /* 0x000e620000000800 */
[----:B0-----:R-:W-:-:S04]  /*16cf0*/  LOP3.LUT R3, R2, 0x7f, RZ, 0xc0, !PT ;  /* 0x0000007f02037812 */ /* 0x001fc800078ec0ff */
[----:B------:R-:W-:-:S03]  /*16d00*/  SHF.R.U32.HI R4, RZ, 0x2, R3 ;  /* 0x00000002ff047819 */ /* 0x000fc60000011603 */
[----:B------:R-:W0:Y:S01]  /*16d10*/  @P0 LDC R3, c[0x0][0x438] ;  /* 0x00010e00ff030b82 */ /* 0x000e220000000800 */
[----:B------:R-:W-:Y:S02]  /*16d20*/  IMAD.SHL.U32 R2, R2, 0x20, RZ ;  /* 0x0000002002027824 */ /* 0x000fe400078e00ff */
[----:B------:R-:W-:-:S03]  /*16d30*/  IMAD R4, R0, 0x80, R4 ;  /* 0x0000008000047824 */ /* 0x000fc600078e0204 */
[----:B------:R-:W-:Y:S01]  /*16d40*/  LOP3.LUT R2, R2, 0x60, RZ, 0xc0, !PT ;  /* 0x0000006002027812 */ /* 0x000fe200078ec0ff */
[----:B------:R-:W-:Y:S05]  /*16d50*/  YIELD ;  /* 0x0000000000007946 */ /* 0x000fea0003800000 */
[----:B------:R-:W-:Y:S01]  /*16d60*/  ULDC.64 UR4, c[0x0][0x428] ;  /* 0x00010a0000047ab9 */ /* 0x000fe20000000a00 */
[----:B--2---:R-:W-:-:S05]  /*16d70*/  IADD3 R4, R2, R4, R8 ;  /* 0x0000000402047210 */ /* 0x004fca0007ffe008 */
[----:B-1----:R-:W-:-:S04]  /*16d80*/  @P0 IMAD.HI.U32 R5, R4, R5, RZ ;  /* 0x0000000504050227 */ /* 0x002fc800078e00ff */
[----:B------:R-:W-:Y:S01]  /*16d90*/  IMAD.MOV.U32 R2, RZ, RZ, R4 ;  /* 0x000000ffff027224 */ /* 0x000fe200078e0004 */
[----:B0-----:R-:W-:-:S05]  /*16da0*/  @P0 SHF.R.U32.HI R2, RZ, R3, R5 ;  /* 0x00000003ff020219 */ /* 0x001fca0000011605 */
[----:B------:R-:W-:-:S04]  /*16db0*/  IMAD.MOV R3, RZ, RZ, -R2 ;  /* 0x000000ffff037224 */ /* 0x000fc800078e0a02 */
[----:B------:R-:W-:Y:S01]  /*16dc0*/  IMAD R9, R9, R3, R4 ;  /* 0x0000000309097224 */ /* 0x000fe200078e0204 */
[----:B------:R-:W-:Y:S01]  /*16dd0*/  SHF.R.S32.HI R3, RZ, 0x1f, R2 ;  /* 0x0000001fff037819 */ /* 0x000fe20000011402 */
[----:B---3--:R-:W-:-:S04]  /*16de0*/  IMAD R4, R7, UR4, RZ ;  /* 0x0000000407047c24 */ /* 0x008fc8000f8e02ff */
[C---:B----4-:R-:W-:Y:S02]  /*16df0*/  IMAD R4, R6.reuse, UR5, R4 ;  /* 0x0000000506047c24 */ /* 0x050fe4000f8e0204 */
[----:B------:R-:W-:Y:S01]  /*16e00*/  IMAD.WIDE.U32 R2, R6, UR4, R2 ;  /* 0x0000000406027c25 */ /* 0x000fe2000f8e0002 */
[----:B------:R-:W-:-:S03]  /*16e10*/  ULDC.64 UR4, c[0x0][0x418] ;  /* 0x0001060000047ab9 */ /* 0x000fc60000000a00 */
[----:B------:R-:W-:Y:S01]  /*16e20*/  IMAD.IADD R3, R4, 0x1, R3 ;  /* 0x0000000104037824 */ /* 0x000fe200078e0203 */
[----:B------:R-:W-:-:S04]  /*16e30*/  LEA R4, P0, R2, UR4, 0x2 ;  /* 0x0000000402047c11 */ /* 0x000fc8000f8010ff */
[----:B------:R-:W-:-:S05]  /*16e40*/  LEA.HI.X R5, R2, UR5, R3, 0x2, P0 ;  /* 0x0000000502057c11 */ /* 0x000fca00080f1403 */
[----:B------:R-:W2:Y:S01]  /*16e50*/  LDG.E R8, desc[UR42][R4.64] ;  /* 0x0000002a04087981 */ /* 0x000ea2000c1e1900 */
[----:B------:R-:W-:-:S05]  /*16e60*/  VIADD R26, R10, 0x1 ;  /* 0x000000010a1a7836 */ /* 0x000fca0000000000 */
[----:B------:R-:W-:-:S04]  /*16e70*/  ISETP.NE.AND P0, PT, R26, 0x2, PT ;  /* 0x000000021a00780c */ /* 0x000fc80003f05270 */
[----:B------:R-:W-:-:S04]  /*16e80*/  SEL R2, RZ, 0x1, P0 ;  /* 0x00000001ff027807 */ /* 0x000fc80000000000 */
[----:B-----5:R-:W-:Y:S01]  /*16e90*/  LOP3.LUT R2, R17, R2, RZ, 0x3c, !PT ;  /* 0x0000000211027212 */ /* 0x020fe200078e3cff */
[----:B------:R-:W-:-:S04]  /*16ea0*/  IMAD.U32 R6, RZ, RZ, UR38 ;  /* 0x00000026ff067e24 */ /* 0x000fc8000f8e00ff */
[----:B------:R0:W-:Y:S01]  /*16eb0*/  STL [R1], R2 ;  /* 0x0000000201007387 */ /* 0x0001e20000100800 */
[----:B------:R-:W-:Y:S01]  /*16ec0*/  ISETP.NE.AND P4, PT, R6, 0x3, PT ;  /* 0x000000030600780c */ /* 0x000fe20003f85270 */
[----:B------:R-:W-:Y:S01]  /*16ed0*/  IMAD.MOV.U32 R27, RZ, RZ, R0 ;  /* 0x000000ffff1b7224 */ /* 0x000fe200078e0000 */
[----:B------:R-:W-:Y:S02]  /*16ee0*/  SEL R26, R26, RZ, P0 ;  /* 0x000000ff1a1a7207 */ /* 0x000fe40000000000 */
[----:B--2---:R-:W-:-:S09]  /*16ef0*/  SHF.R.S32.HI R29, RZ, 0x1f, R8 ;  /* 0x0000001fff1d7819 */ /* 0x004fd20000011408 */
[----:B0-----:R-:W-:Y:S05]  /*16f00*/  @!P4 BRA `(.L_x_10604) ;  /* 0x000000000004c947 */ /* 0x001fea0003800000 */
[----:B------:R-:W-:Y:S01]  /*16f10*/  BPT.TRAP 0x1 ;  /* 0x000000040000795c */ /* 0x000fe20000300000 */
.L_x_10604:
[----:B------:R-:W-:Y:S01]  /*16f20*/  IMAD R5, R26, 0x8, R22 ;  /* 0x000000081a057824 */ /* 0x000fe200078e0216 */
[----:B------:R-:W-:Y:S01]  /*16f30*/  SHF.L.U32 R0, R2, 0x1f, RZ ;  /* 0x0000001f02007819 */ /* 0x000fe200000006ff */
[----:B------:R-:W-:Y:S03]  /*16f40*/  BSSY B1, `(.L_x_10605) ;  /* 0x0000003000017945 */ /* 0x000fe60003800000 */
[----:B------:R-:W0:Y:S02]  /*16f50*/  SYNCS.PHASECHK.TRANS64.TRYWAIT P0, [R5+URZ+0x2d840], R0 ;  /* 0x02d84000050075a7 */ /* 0x000e24000800017f */
[----:B0-----:R-:W-:Y:S05]  /*16f60*/  @!P0 BRA `(.L_x_10606) ;  /* 0x0000003c00f08947 */ /* 0x001fea0003800000 */
.L_x_10728:
[----:B------:R-:W-:Y:S05]  /*16f70*/  BSYNC B1 ;  /* 0x0000000000017941 */ /* 0x000fea0003800000 */
.L_x_10605:
[----:B------:R-:W2:Y:S04]  /*16f80*/  LDL R6, [R1+0xc] ;  /* 0x00000c0001067983 */ /* 0x000ea80000100800 */
[----:B------:R-:W3:Y:S01]  /*16f90*/  LDL R4, [R1+0x14] ;  /* 0x0000140001047983 */ /* 0x000ee20000100800 */
[----:B------:R-:W-:Y:S01]  /*16fa0*/  SHF.R.S32.HI R21, RZ, 0x1f, R9 ;  /* 0x0000001fff157819 */ /* 0x000fe20000011409 */
[----:B------:R-:W-:Y:S01]  /*16fb0*/  ULDC.64 UR4, c[0x0][0x300] ;  /* 0x0000c00000047ab9 */ /* 0x000fe20000000a00 */
[----:B------:R-:W-:Y:S01]  /*16fc0*/  LOP3.LUT P5, RZ, R23, 0x2, RZ, 0xc0, !PT ;  /* 0x0000000217ff7812 */ /* 0x000fe200078ac0ff */
        /* <DEDUP_REMOVED lines=14> */
[----:B------:R-:W-:Y:S01]  /*170b0*/  ULDC.64 UR4, c[0x0][0x2e8] ;  /* 0x0000ba0000047ab9 */ /* 0x000fe20000000a00 */
[----:B---3--:R-:W-:Y:S01]  /*170c0*/  IMAD R4, R26, 0x3000, R4 ;  /* 0x000030001a047824 */ /* 0x008fe200078e0204 */
[----:B------:R-:W-:Y:S01]  /*170d0*/  LEA R6, P0, R2, UR4, 0x1 ;  /* 0x0000000402067c11 */ /* 0x000fe2000f8008ff */
[----:B------:R-:W-:Y:S01]  /*170e0*/  IMAD.IADD R0, R0, 0x1, R3 ;  /* 0x0000000100007824 */ /* 0x000fe200078e0203 */
[----:B------:R-:W-:-:S04]  /*170f0*/  UMOV UR4, 0xffffffff ;  /* 0xffffffff00047882 */ /* 0x000fc80000000000 */
[----:B------:R-:W-:Y:S01]  /*17100*/  LEA.HI.X R7, R2, UR5, R0, 0x1, P0 ;  /* 0x0000000502077c11 */ /* 0x000fe200080f0c00 */
[----:B------:R-:W-:Y:S06]  /*17110*/  BRA.DIV UR4, `(.L_x_10607) ;  /* 0x0000003e04987947 */ /* 0x000fec000b800000 */
[----:B------:R-:W0:Y:S01]  /*17120*/  S2R R3, SR_TID.X ;  /* 0x0000000000037919 */ /* 0x000e220000002100 */
[----:B------:R-:W-:Y:S01]  /*17130*/  LOP3.LUT P6, RZ, R23, 0x4, RZ, 0xc0, !PT ;  /* 0x0000000417ff7812 */ /* 0x000fe200078cc0ff */
[----:B------:R-:W-:Y:S01]  /*17140*/  IMAD R4, R4, 0x2, R22 ;  /* 0x0000000204047824 */ /* 0x000fe200078e0216 */
        /* <DEDUP_REMOVED lines=26> */
.L_x_10738:
        /* <DEDUP_REMOVED lines=11> */
.L_x_10608:
        /* <DEDUP_REMOVED lines=11> */
.L_x_10609:
[----:B------:R1:W-:Y:S01]  /*17450*/  SYNCS.ARRIVE.TRANS64.A1T0 RZ, [R5+URZ+0x2d830], RZ ;  /* 0x02d830ff05ff79a7 */ /* 0x0003e2000810003f */
[----:B------:R-:W-:Y:S05]  /*17460*/  @!P5 BRA `(.L_x_10610) ;  /* 0x000000000004d947 */ /* 0x000fea0003800000 */
[----:B------:R-:W-:Y:S01]  /*17470*/  BPT.TRAP 0x1 ;  /* 0x000000040000795c */ /* 0x000fe20000300000 */
.L_x_10610:
[----:B------:R-:W-:Y:S01]  /*17480*/  SHF.L.U32 R2, R17, 0x1f, RZ ;  /* 0x0000001f11027819 */ /* 0x000fe200000006ff */
[----:B-1----:R-:W-:Y:S01]  /*17490*/  IMAD R5, R10, 0x8, R22 ;  /* 0x000000080a057824 */ /* 0x002fe200078e0216 */
[----:B------:R-:W-:Y:S03]  /*174a0*/  BSSY B1, `(.L_x_10611) ;  /* 0x0000003000017945 */ /* 0x000fe60003800000 */
[----:B------:R-:W1:Y:S02]  /*174b0*/  SYNCS.PHASECHK.TRANS64.TRYWAIT P0, [R5+URZ+0x2d860], R2 ;  /* 0x02d86002050075a7 */ /* 0x000e64000800017f */
[----:B-1----:R-:W-:Y:S05]  /*174c0*/  @!P0 BRA `(.L_x_10612) ;  /* 0x0000004000008947 */ /* 0x002fea0003800000 */
.L_x_10739:
[----:B------:R-:W-:Y:S05]  /*174d0*/  BSYNC B1 ;  /* 0x0000000000017941 */ /* 0x000fea0003800000 */
.L_x_10611:
[----:B0-----:R-:W2:Y:S04]  /*174e0*/  LDL R7, [R1+0x24] ;  /* 0x0000240001077983 */ /* 0x001ea80000100800 */
[----:B------:R-:W2:Y:S04]  /*174f0*/  LDL.LU R6, [R1+0x8] ;  /* 0x0000080001067983 */ /* 0x000ea80000300800 */
[----:B------:R-:W3:Y:S01]  /*17500*/  LDL R4, [R1+0x14] ;  /* 0x0000140001047983 */ /* 0x000ee20000100800 */
[----:B------:R-:W0:Y:S01]  /*17510*/  S2R R3, SR_TID.X ;  /* 0x0000000000037919 */ /* 0x000e220000002100 */
[----:B------:R-:W-:Y:S01]  /*17520*/  UMOV UR4, 0xffffffff ;  /* 0xffffffff00047882 */ /* 0x000fe20000000000 */
[----:B0-----:R-:W-:-:S04]  /*17530*/  LOP3.LUT R3, R3, 0x7f, RZ, 0xc0, !PT ;  /* 0x0000007f03037812 */ /* 0x001fc800078ec0ff */
[----:B------:R-:W-:Y:S01]  /*17540*/  SHF.R.U32.HI R3, RZ, 0x2, R3 ;  /* 0x00000002ff037819 */ /* 0x000fe20000011603 */
[----:B--2---:R-:W-:Y:S02]  /*17550*/  IMAD R6, R6, -0x80, R7 ;  /* 0xffffff8006067824 */ /* 0x004fe400078e0207 */
[----:B---3--:R-:W-:Y:S02]  /*17560*/  IMAD R4, R10, 0x3000, R4 ;  /* 0x000030000a047824 */ /* 0x008fe400078e0204 */
        /* <DEDUP_REMOVED lines=36> */
.L_x_10749:
        /* <DEDUP_REMOVED lines=32> */
.L_x_10614:
[----:B------:R-:W-:Y:S02]  /*179b0*/  PLOP3.LUT P4, PT, P4, P0, PT, 0xa2, 0x0 ;  /* 0x000000000000781c */ /* 0x000fe40002781472 */
[----:B------:R-:W-:-:S08]  /*179c0*/  @P0 R2UR P4, UR4, R5 ;  /* 0x00000000050402ca */ /* 0x000fd00000080000 */
[----:B------:R-:W-:-:S05]  /*179d0*/  @P0 PLOP3.LUT P0, PT, P4, PT, PT, 0x80, 0x0 ;  /* 0x000000000000081c */ /* 0x000fca000270f070 */
[----:B------:R-:W-:Y:S01]  /*179e0*/  @!P4 SYNCS.ARRIVE.TRANS64.RED.A0T1 RZ, [UR4+0x2d850], RZ ;  /* 0x02d850ffffffc9a7 */ /* 0x000fe20008200404 */
[----:B------:R-:W-:Y:S07]  /*179f0*/  @!P4 ARRIVES.LDGSTSBAR.64.TRANSCNT [UR4+0x2d850] ;  /* 0x02d85000ff00c9b0 */ /* 0x000fee0008000a84 */
[----:B------:R-:W-:Y:S05]  /*17a00*/  @P0 BRA.U.ANY `(.L_x_10614) ;  /* 0xfffffffd00e80947 */ /* 0x000fea000393ffff */
[----:B------:R-:W-:Y:S01]  /*17a10*/  NOP ;  /* 0x0000000000007918 */ /* 0x000fe20000000000 */
[----:B------:R-:W-:Y:S02]  /*17a20*/  IMAD.U32 R2, RZ, RZ, UR38 ;  /* 0x00000026ff027e24 */ /* 0x000fe4000f8e00ff */
[----:B------:R-:W-:-:S03]  /*17a30*/  IMAD.MOV.U32 R25, RZ, RZ, R0 ;  /* 0x000000ffff197224 */ /* 0x000fc600078e0000 */
[----:B------:R-:W-:-:S13]  /*17a40*/  ISETP.NE.AND P5, PT, R2, 0x3, PT ;  /* 0x000000030200780c */ /* 0x000fda0003fa5270 */
[----:B------:R-:W-:Y:S05]  /*17a50*/  @!P5 BRA `(.L_x_10615) ;  /* 0x000000000004d947 */ /* 0x000fea0003800000 */
[----:B------:R-:W-:Y:S01]  /*17a60*/  BPT.TRAP 0x1 ;  /* 0x000000040000795c */ /* 0x000fe20000300000 */
.L_x_10615:
[----:B------:R2:W5:Y:S01]  /*17a70*/  LDL R17, [R1] ;  /* 0x0000000001117983 */ /* 0x0005620000100800 */
[----:B------:R2:W-:Y:S01]  /*17a80*/  SYNCS.ARRIVE.TRANS64.A1T0 RZ, [R5+URZ+0x2d850], RZ ;  /* 0x02d850ff05ff79a7 */ /* 0x0005e2000810003f */
[C---:B------:R-:W-:Y:S02]  /*17a90*/  VIADD R0, R27.reuse, 0xffffffff ;  /* 0xffffffff1b007836 */ /* 0x040fe40000000000 */
[----:B------:R2:W-:Y:S01]  /*17aa0*/  STL [R1+0x8], R27 ;  /* 0x0000081b01007387 */ /* 0x0005e20000100800 */
[----:B------:R-:W-:Y:S01]  /*17ab0*/  ISETP.GT.AND P0, PT, R27, RZ, PT ;  /* 0x000000ff1b00720c */ /* 0x000fe20003f04270 */
[----:B------:R-:W-:-:S12]  /*17ac0*/  IMAD.MOV.U32 R10, RZ, RZ, R26 ;  /* 0x000000ffff0a7224 */ /* 0x000fd800078e001a */
[----:B--2---:R-:W-:Y:S05]  /*17ad0*/  @P0 BRA `(.L_x_10616) ;  /* 0xfffffff000680947 */ /* 0x004fea000383ffff */
.L_x_10603:
[----:B------:R-:W-:Y:S05]  /*17ae0*/  BSYNC B0 ;  /* 0x0000000000007941 */ /* 0x000fea0003800000 */
.L_x_10602:
[----:B------:R-:W2:Y:S01]  /*17af0*/  S2R R2, SR_TID.X ;  /* 0x0000000000027919 */ /* 0x000ea20000002100 */
[----:B------:R-:W-:Y:S01]  /*17b00*/  BSSY B0, `(.L_x_10617) ;  /* 0x0000010000007945 */ /* 0x000fe20003800000 */
[----:B--2---:R-:W-:-:S04]  /*17b10*/  LOP3.LUT R2, R2, 0x7f, RZ, 0xc0, !PT ;  /* 0x0000007f02027812 */ /* 0x004fc800078ec0ff */
[----:B------:R-:W-:-:S13]  /*17b20*/  ISETP.NE.AND P0, PT, R2, RZ, PT ;  /* 0x000000ff0200720c */ /* 0x000fda0003f05270 */
[----:B------:R-:W-:Y:S05]  /*17b30*/  @P0 BRA `(.L_x_10618) ;  /* 0x0000000000300947 */ /* 0x000fea0003800000 */
[----:B------:R-:W2:Y:S01]  /*17b40*/  S2R R5, SR_LANEID ;  /* 0x0000000000057919 */ /* 0x000ea20000000000 */
[----:B------:R-:W-:Y:S01]  /*17b50*/  VOTEU.ANY UR4, UPT, PT ;  /* 0x0000000000047886 */ /* 0x000fe200038e0100 */
[----:B------:R-:W3:Y:S01]  /*17b60*/  LDC.64 R2, c[0x0][0xc60] ;  /* 0x00031800ff027b82 */ /* 0x000ee20000000a00 */
[----:B-1----:R-:W2:Y:S02]  /*17b70*/  FLO.U32 R0, UR4 ;  /* 0x0000000400007d00 */ /* 0x002ea400080e0000 */
[----:B--2---:R-:W-:-:S06]  /*17b80*/  ISETP.EQ.U32.AND P0, PT, R0, R5, PT ;  /* 0x000000050000720c */ /* 0x004fcc0003f02070 */
[----:B------:R-:W3:Y:S07]  /*17b90*/  POPC R5, UR4 ;  /* 0x0000000400057d09 */ /* 0x000eee0008000000 */
[----:B---3--:R-:W2:Y:S01]  /*17ba0*/  @P0 ATOMG.E.ADD.STRONG.GPU PT, R3, desc[UR42][R2.64], R5 ;  /* 0x00000005020309a8 */ /* 0x008ea200081ee1ea */
[----:B------:R-:W1:Y:S02]  /*17bb0*/  S2R R4, SR_LTMASK ;  /* 0x0000000000047919 */ /* 0x000e640000003900 */
[----:B-1----:R-:W-:-:S04]  /*17bc0*/  LOP3.LUT R4, R4, UR4, RZ, 0xc0, !PT ;  /* 0x0000000404047c12 */ /* 0x002fc8000f8ec0ff */
[----:B0-----:R-:W0:Y:S01]  /*17bd0*/  POPC R7, R4 ;  /* 0x0000000400077309 */ /* 0x001e220000000000 */
[----:B--2---:R-:W0:Y:S02]  /*17be0*/  SHFL.IDX PT, R0, R3, R0, 0x1f ;  /* 0x00001f0003007589 */ /* 0x004e2400000e0000 */
[----:B0-----:R-:W-:-:S07]  /*17bf0*/  IADD3 R16, R0, UR37, R7 ;  /* 0x0000002500107c10 */ /* 0x001fce000fffe007 */
.L_x_10618:
[----:B------:R-:W-:Y:S05]  /*17c00*/  BSYNC B0 ;  /* 0x0000000000007941 */ /* 0x000fea0003800000 */
.L_x_10617:
[----:B-1----:R-:W-:-:S05]  /*17c10*/  IMAD.U32 R0, RZ, RZ, UR38 ;  /* 0x00000026ff007e24 */ /* 0x002fca000f8e00ff */
[----:B------:R-:W-:-:S13]  /*17c20*/  ISETP.NE.AND P0, PT, R0, 0x3, PT ;  /* 0x000000030000780c */ /* 0x000fda0003f05270 */
[----:B------:R-:W-:Y:S05]  /*17c30*/  @!P0 BRA `(.L_x_10619) ;  /* 0x0000000000048947 */ /* 0x000fea0003800000 */
[----:B------:R-:W-:Y:S01]  /*17c40*/  BPT.TRAP 0x1 ;  /* 0x000000040000795c */ /* 0x000fe20000300000 */
.L_x_10619:
[----:B------:R-:W2:Y:S04]  /*17c50*/  LDL R3, [R1] ;  /* 0x0000000001037983 */ /* 0x000ea80000100800 */
[----:B------:R-:W3:Y:S01]  /*17c60*/  LDL.LU R2, [R1+0x24] ;  /* 0x0000240001027983 */ /* 0x000ee20000300800 */
[----:B------:R-:W-:Y:S01]  /*17c70*/  IMAD R0, R26, 0x8, R22 ;  /* 0x000000081a007824 */ /* 0x000fe200078e0216 */
[----:B------:R-:W-:Y:S01]  /*17c80*/  BSSY B0, `(.L_x_10620) ;  /* 0x0000005000007945 */ /* 0x000fe20003800000 */
[----:B--2---:R-:W-:-:S04]  /*17c90*/  SHF.L.U32 R3, R3, 0x1f, RZ ;  /* 0x0000001f03037819 */ /* 0x004fc800000006ff */
[----:B------:R-:W1:Y:S01]  /*17ca0*/  SYNCS.PHASECHK.TRANS64.TRYWAIT P0, [R0+URZ+0x2d860], R3 ;  /* 0x02d86003000075a7 */ /* 0x000e62000800017f */
[----:B---3--:R-:W-:Y:S01]  /*17cb0*/  IMAD R6, R27, -0x80, R2 ;  /* 0xffffff801b067824 */ /* 0x008fe200078e0202 */
[----:B-1----:R-:W-:Y:S06]  /*17cc0*/  @!P0 BRA `(.L_x_10621) ;  /* 0x0000003c00788947 */ /* 0x002fec0003800000 */
.L_x_10750:
[----:B------:R-:W-:Y:S05]  /*17cd0*/  BSYNC B0 ;  /* 0x0000000000007941 */ /* 0x000fea0003800000 */
.L_x_10620:
[----:B------:R-:W2:Y:S02]  /*17ce0*/  S2R R2, SR_TID.X ;  /* 0x0000000000027919 */ /* 0x000ea40000002100 */
[----:B--2---:R-:W-:-:S04]  /*17cf0*/  LOP3.LUT R2, R2, 0x7f, RZ, 0xc0, !PT ;  /* 0x0000007f02027812 */ /* 0x004fc800078ec0ff */
[----:B------:R-:W-:Y:S02]  /*17d00*/  SHF.R.U32.HI R4, RZ, 0x2, R2 ;  /* 0x00000002ff047819 */ /* 0x000fe40000011602 */
[----:B------:R-:W2:Y:S01]  /*17d10*/  LDL R2, [R1+0x14] ;  /* 0x0000140001027983 */ /* 0x000ea20000100800 */
[----:B------:R-:W-:Y:S02]  /*17d20*/  UMOV UR4, 0xffffffff ;  /* 0xffffffff00047882 */ /* 0x000fe40000000000 */
[----:B------:R-:W-:Y:S02]  /*17d30*/  IMAD.IADD R6, R6, 0x1, -R4 ;  /* 0x0000000106067824 */ /* 0x000fe400078e0a04 */
[----:B--2---:R-:W-:Y:S01]  /*17d40*/  IMAD R4, R26, 0x3000, R2 ;  /* 0x000030001a047824 */ /* 0x004fe200078e0202 */
[----:B------:R-:W-:Y:S06]  /*17d50*/  BRA.DIV UR4, `(.L_x_10622) ;  /* 0x0000003e04687947 */ /* 0x000fec000b800000 */
[----:B------:R-:W0:Y:S01]  /*17d60*/  S2R R2, SR_TID.X ;  /* 0x0000000000027919 */ /* 0x000e220000002100 */
[----:B------:R-:W-:Y:S01]  /*17d70*/  ULDC UR4, c[0x0][0x2f4] ;  /* 0x0000bd0000047ab9 */ /* 0x000fe20000000800 */
[----:B------:R-:W-:Y:S01]  /*17d80*/  IMAD R4, R4, 0x2, R22 ;  /* 0x0000000204047824 */ /* 0x000fe200078e0216 */
        /* <DEDUP_REMOVED lines=40> */
.L_x_10760:
        /* <DEDUP_REMOVED lines=13> */
.L_x_10623:
        /* <DEDUP_REMOVED lines=11> */
.L_x_10624:
[----:B------:R-:W2:Y:S01]  /*18190*/  LDL.LU R2, [R1] ;  /* 0x0000000001027983 */ /* 0x000ea20000300800 */
[----:B------:R-:W-:Y:S01]  /*181a0*/  VIADD R26, R26, 0x1 ;  /* 0x000000011a1a7836 */ /* 0x000fe20000000000 */
[----:B------:R0:W-:Y:S04]  /*181b0*/  SYNCS.ARRIVE.TRANS64.A1T0 RZ, [R0+URZ+0x2d850], RZ ;  /* 0x02d850ff00ff79a7 */ /* 0x0001e8000810003f */
[----:B------:R-:W-:-:S04]  /*181c0*/  ISETP.NE.AND P0, PT, R26, 0x2, PT ;  /* 0x000000021a00780c */ /* 0x000fc80003f05270 */
[----:B0-----:R-:W-:Y:S02]  /*181d0*/  SEL R0, RZ, 0x1, P0 ;  /* 0x00000001ff007807 */ /* 0x001fe40000000000 */
[----:B------:R-:W-:Y:S02]  /*181e0*/  SEL R26, R26, RZ, P0 ;  /* 0x000000ff1a1a7207 */ /* 0x000fe40000000000 */
[----:B--2---:R-:W-:-:S05]  /*181f0*/  LOP3.LUT R2, R2, R0, RZ, 0x3c, !PT ;  /* 0x0000000002027212 */ /* 0x004fca00078e3cff */
[----:B------:R0:W-:Y:S02]  /*18200*/  STL [R1], R2 ;  /* 0x0000000201007387 */ /* 0x0001e40000100800 */
.L_x_10583:
[----:B------:R-:W-:Y:S05]  /*18210*/  BSYNC B7 ;  /* 0x0000000000077941 */ /* 0x000fea0003800000 */
.L_x_10581:
        /* <DEDUP_REMOVED lines=8> */
[----:B-----5:R2:W3:Y:S01]  /*182a0*/  LDS.128 R16, [R22+0x2d8d0] ;  /* 0x02d8d00016107984 */ /* 0x0204e20000000c00 */
[----:B------:R-:W-:Y:S06]  /*182b0*/  BAR.ARV 0x4, 0x200 ;  /* 0x0108000000007b1d */ /* 0x000fec0000002000 */
[----:B------:R-:W-:Y:S05]  /*182c0*/  BRA `(.L_x_10626) ;  /* 0x0000000800407947 */ /* 0x000fea0003800000 */
.L_x_10625:
[----:B------:R-:W2:Y:S01]  /*182d0*/  S2R R0, SR_TID.X ;  /* 0x0000000000007919 */ /* 0x000ea20000002100 */
[----:B------:R-:W-:Y:S01]  /*182e0*/  UMOV UR4, 0xffffffff ;  /* 0xffffffff00047882 */ /* 0x000fe20000000000 */
[----:B--2---:R-:W-:-:S04]  /*182f0*/  LOP3.LUT R8, R0, 0x1f, RZ, 0xc0, !PT ;  /* 0x0000001f00087812 */ /* 0x004fc800078ec0ff */
[----:B------:R-:W-:Y:S01]  /*18300*/  ISETP.NE.AND P0, PT, R8, 0x1f, PT ;  /* 0x0000001f0800780c */ /* 0x000fe20003f05270 */
[----:B------:R-:W-:-:S12]  /*18310*/  BRA.DIV UR4, `(.L_x_10627) ;  /* 0x0000003e04687947 */ /* 0x000fd8000b800000 */
[----:B0-----:R-:W-:Y:S01]  /*18320*/  IMAD.IADD R5, R19, 0x1, R8 ;  /* 0x0000000113057824 */ /* 0x001fe200078e0208 */
        /* <DEDUP_REMOVED lines=30> */
.L_x_10770:
[----:B------:R-:W-:Y:S02]  /*18510*/  ULDC UR4, c[0x0][0xc38] ;  /* 0x00030e0000047ab9 */ /* 0x000fe40000000800 */
[----:B------:R-:W-:-:S04]  /*18520*/  IMAD.U32 R16, RZ, RZ, UR4 ;  /* 0x00000004ff107e24 */ /* 0x000fc8000f8e00ff */
[----:B-1----:R-:W-:-:S04]  /*18530*/  IMAD R5, R14, R16, RZ ;  /* 0x000000100e057224 */ /* 0x002fc800078e02ff */
[----:B------:R-:W-:-:S05]  /*18540*/  IMAD.IADD R4, R4, 0x1, R5 ;  /* 0x0000000104047824 */ /* 0x000fca00078e0205 */
[----:B------:R-:W-:-:S13]  /*18550*/  ISETP.GT.AND P6, PT, R4, R0, PT ;  /* 0x000000000400720c */ /* 0x000fda0003fc4270 */
[----:B------:R-:W-:Y:S05]  /*18560*/  @P6 BRA `(.L_x_10628) ;  /* 0x00000000009c6947 */ /* 0x000fea0003800000 */
.L_x_10633:
        /* <DEDUP_REMOVED lines=14> */
.L_x_10631:
[----:B------:R-:W-:Y:S05]  /*18650*/  BSYNC B0 ;  /* 0x0000000000007941 */ /* 0x000fea0003800000 */
.L_x_10630:
[----:B------:R-:W-:-:S03]  /*18660*/  UMOV UR4, 0xffffffff ;  /* 0xffffffff00047882 */ /* 0x000fc60000000000 */
[----:B------:R-:W-:Y:S05]  /*18670*/  BRA.DIV UR4, `(.L_x_10632) ;  /* 0x0000003e04b47947 */ /* 0x000fea000b800000 */
[----:B-----5:R-:W2:Y:S02]  /*18680*/  SHFL.UP PT, R14, R2, 0x1, RZ ;  /* 0x04200000020e7989 */ /* 0x020ea400000e00ff */
[----:B--2---:R-:W-:-:S05]  /*18690*/  SEL R13, R14, RZ, P1 ;  /* 0x000000ff0e0d7207 */ /* 0x004fca0000800000 */
[----:B------:R-:W-:-:S05]  /*186a0*/  IMAD.IADD R13, R2, 0x1, R13 ;  /* 0x00000001020d7824 */ /* 0x000fca00078e020d */
[----:B------:R-:W2:Y:S02]  /*186b0*/  SHFL.UP PT, R14, R13, 0x2, RZ ;  /* 0x044000000d0e7989 */ /* 0x000ea400000e00ff */
[----:B--2---:R-:W-:-:S05]  /*186c0*/  SEL R14, R14, RZ, P2 ;  /* 0x000000ff0e0e7207 */ /* 0x004fca0001000000 */
[----:B01----:R-:W-:-:S05]  /*186d0*/  IMAD.IADD R3, R13, 0x1, R14 ;  /* 0x000000010d037824 */ /* 0x003fca00078e020e */
        /* <DEDUP_REMOVED lines=10> */
.L_x_10778:
[----:B------:R-:W-:Y:S02]  /*18780*/  ULDC UR4, c[0x0][0xc38] ;  /* 0x00030e0000047ab9 */ /* 0x000fe40000000800 */
[----:B------:R-:W-:-:S04]  /*18790*/  IMAD.U32 R16, RZ, RZ, UR4 ;  /* 0x00000004ff107e24 */ /* 0x000fc8000f8e00ff */
[----:B-1----:R-:W-:-:S04]  /*187a0*/  IMAD R5, R14, R16, RZ ;  /* 0x000000100e057224 */ /* 0x002fc800078e02ff */
[----:B------:R-:W-:-:S05]  /*187b0*/  IMAD.IADD R4, R5, 0x1, R4 ;  /* 0x0000000105047824 */ /* 0x000fca00078e0204 */
[----:B------:R-:W-:-:S13]  /*187c0*/  ISETP.GT.AND P6, PT, R4, R0, PT ;  /* 0x000000000400720c */ /* 0x000fda0003fc4270 */
[----:B------:R-:W-:Y:S05]  /*187d0*/  @!P6 BRA `(.L_x_10633) ;  /* 0xfffffffc0064e947 */ /* 0x000fea000383ffff */
.L_x_10628:
[----:B------:R-:W-:Y:S01]  /*187e0*/  IMAD.IADD R5, R4, 0x1, -R5 ;  /* 0x0000000104057824 */ /* 0x000fe200078e0a05 */
[----:B------:R-:W-:-:S03]  /*187f0*/  UMOV UR4, 0xffffffff ;  /* 0xffffffff00047882 */ /* 0x000fc60000000000 */
[----:B------:R-:W-:-:S05]  /*18800*/  IMAD R7, R3, R16, R5 ;  /* 0x0000001003077224 */ /* 0x000fca00078e0205 */
[----:B------:R-:W-:Y:S01]  /*18810*/  ISETP.GT.AND P6, PT, R7, R0, PT ;  /* 0x000000000700720c */ /* 0x000fe20003fc4270 */
[----:B------:R-:W-:-:S12]  /*18820*/  BRA.DIV UR4, `(.L_x_10634) ;  /* 0x0000004204047947 */ /* 0x000fd8000b800000 */
[----:B------:R-:W-:-:S04]  /*18830*/  VOTE.ANY R6, PT, !P6 ;  /* 0x0000000000067806 */ /* 0x000fc800070e0100 */
[----:B------:R-:W1:Y:S02]  /*18840*/  POPC R4, R6 ;  /* 0x0000000600047309 */ /* 0x000e640000000000 */
[----:B-1---5:R1:W2:Y:S02]  /*18850*/  SHFL.IDX PT, R17, R2, R4, 0x1f ;  /* 0x00001f0402117589 */ /* 0x0222a400000e0000 */
.L_x_10782:
[----:B------:R-:W-:Y:S01]  /*18860*/  ISETP.NE.AND P0, PT, R6, RZ, PT ;  /* 0x000000ff0600720c */ /* 0x000fe20003f05270 */
[----:B------:R-:W-:-:S12]  /*18870*/  IMAD.MOV.U32 R14, RZ, RZ, RZ ;  /* 0x000000ffff0e7224 */ /* 0x000fd800078e00ff */
[----:B------:R-:W-:Y:S05]  /*18880*/  @!P0 BRA `(.L_x_10635) ;  /* 0x0000000000108947 */ /* 0x000fea0003800000 */
[----:B------:R-:W-:Y:S01]  /*18890*/  UMOV UR4, 0xffffffff ;  /* 0xffffffff00047882 */ /* 0x000fe20000000000 */
[----:B------:R-:W-:Y:S02]  /*188a0*/  VIADD R12, R4, 0xffffffff ;  /* 0xffffffff040c7836 */ /* 0x000fe40000000000 */
[----:B------:R-:W-:Y:S05]  /*188b0*/  BRA.DIV UR4, `(.L_x_10636) ;  /* 0x0000004204287947 */ /* 0x000fea000b800000 */
[----:B------:R3:W4:Y:S02]  /*188c0*/  SHFL.IDX PT, R14, R3, R12, 0x1f ;  /* 0x00001f0c030e7589 */ /* 0x00072400000e0000 */
.L_x_10635:
[----:B--2---:R-:W-:Y:S01]  /*188d0*/  IABS R6, R17 ;  /* 0x0000001100067213 */ /* 0x004fe20000000000 */
[----:B----4-:R-:W-:Y:S02]  /*188e0*/  IMAD R16, R14, R16, R5 ;  /* 0x000000100e107224 */ /* 0x010fe400078e0205 */
[----:B-1----:R-:W-:Y:S01]  /*188f0*/  IMAD.MOV.U32 R2, RZ, RZ, RZ ;  /* 0x000000ffff027224 */ /* 0x002fe200078e00ff */
[----:B------:R-:W1:Y:S01]  /*18900*/  I2F.RP R7, R6 ;  /* 0x0000000600077306 */ /* 0x000e620000209400 */
[----:B------:R-:W-:Y:S02]  /*18910*/  IMAD.IADD R0, R0, 0x1, -R16 ;  /* 0x0000000100007824 */ /* 0x000fe400078e0a10 */
[----:B------:R-:W-:-:S05]  /*18920*/  IMAD.IADD R19, R4, 0x1, R19 ;  /* 0x0000000104137824 */ /* 0x000fca00078e0213 */
[----:B-1----:R-:W0:Y:S02]  /*18930*/  MUFU.RCP R7, R7 ;  /* 0x0000000700077308 */ /* 0x002e240000001000 */
[----:B0--3--:R-:W-:-:S06]  /*18940*/  VIADD R3, R7, 0xffffffe ;  /* 0x0ffffffe07037836 */ /* 0x009fcc0000000000 */
[----:B------:R-:W0:Y:S02]  /*18950*/  F2I.FTZ.U32.TRUNC.NTZ R3, R3 ;  /* 0x0000000300037305 */ /* 0x000e24000021f000 */
[----:B0-----:R-:W-:-:S04]  /*18960*/  IMAD.MOV R5, RZ, RZ, -R3 ;  /* 0x000000ffff057224 */ /* 0x001fc800078e0a03 */
        /* <DEDUP_REMOVED lines=21> */
.L_x_10629:
[----:B------:R-:W-:Y:S01]  /*18ac0*/  UMOV UR4, URZ ;  /* 0x0000003f00047c82 */ /* 0x000fe20008000000 */
[----:B------:R-:W-:Y:S01]  /*18ad0*/  UMOV UR5, URZ ;  /* 0x0000003f00057c82 */ /* 0x000fe20008000000 */
[----:B------:R-:W-:Y:S01]  /*18ae0*/  ULDC UR6, c[0x0][0xc3c] ;  /* 0x00030f0000067ab9 */ /* 0x000fe20000000800 */
[----:B------:R-:W-:Y:S02]  /*18af0*/  IMAD.MOV.U32 R16, RZ, RZ, R0 ;  /* 0x000000ffff107224 */ /* 0x000fe400078e0000 */
[----:B-----5:R-:W-:Y:S02]  /*18b00*/  IMAD.U32 R17, RZ, RZ, UR4 ;  /* 0x00000004ff117e24 */ /* 0x020fe4000f8e00ff */
[----:B------:R-:W-:Y:S02]  /*18b10*/  IMAD.U32 R18, RZ, RZ, UR5 ;  /* 0x00000005ff127e24 */ /* 0x000fe4000f8e00ff */
[----:B------:R-:W-:-:S07]  /*18b20*/  IMAD.U32 R19, RZ, RZ, UR6 ;  /* 0x00000006ff137e24 */ /* 0x000fce000f8e00ff */
.L_x_10637:
        /* <DEDUP_REMOVED lines=10> */
.L_x_10626:
[----:B------:R-:W-:Y:S02]  /*18bd0*/  ULDC UR4, c[0x0][0xc3c] ;  /* 0x00030f0000047ab9 */ /* 0x000fe40000000800 */
[----:B---3--:R-:W-:-:S13]  /*18be0*/  ISETP.GE.AND P0, PT, R19, UR4, PT ;  /* 0x0000000413007c0c */ /* 0x008fda000bf06270 */
[----:B------:R-:W-:Y:S05]  /*18bf0*/  @!P0 BRA `(.L_x_10638) ;  /* 0xffffffa400808947 */ /* 0x000fea000383ffff */
[----:B------:R-:W-:Y:S05]  /*18c00*/  BSYNC B8 ;  /* 0x0000000000087941 */ /* 0x000fea0003800000 */
.L_x_10537:
        /* <DEDUP_REMOVED lines=12> */
.L_x_10785:
[----:B------:R-:W-:Y:S05]  /*18cd0*/  BSYNC B0 ;  /* 0x0000000000007941 */ /* 0x000fea0003800000 */
.L_x_10639:
[----:B------:R-:W-:-:S03]  /*18ce0*/  UMOV UR4, 0xffffffff ;  /* 0xffffffff00047882 */ /* 0x000fc60000000000 */
[----:B------:R-:W-:Y:S05]  /*18cf0*/  BRA.DIV UR4, `(.L_x_10641) ;  /* 0x0000003e04507947 */ /* 0x000fea000b800000 */
[----:B0-----:R-:W0:Y:S02]  /*18d00*/  S2R R0, SR_TID.X ;  /* 0x0000000000007919 */ /* 0x001e240000002100 */
[----:B0-----:R-:W-:-:S04]  /*18d10*/  SHF.R.U32.HI R0, RZ, 0x5, R0 ;  /* 0x00000005ff007819 */ /* 0x001fc80000011600 */
[----:B------:R-:W-:-:S05]  /*18d20*/  LOP3.LUT R0, R0, 0x3, RZ, 0xc0, !PT ;  /* 0x0000000300007812 */ /* 0x000fca00078ec0ff */
[----:B------:R0:W3:Y:S02]  /*18d30*/  SHFL.IDX PT, R14, R0, RZ, 0x1f ;  /* 0x00001fff000e7589 */ /* 0x0000e400000e0000 */
.L_x_10788:
[----:B---3--:R-:W-:-:S13]  /*18d40*/  ISETP.NE.AND P0, PT, R14, RZ, PT ;  /* 0x000000ff0e00720c */ /* 0x008fda0003f05270 */
[----:B------:R-:W-:Y:S05]  /*18d50*/  @P0 BRA `(.L_x_10385) ;  /* 0x0000000000900947 */ /* 0x000fea0003800000 */
[----:B------:R-:W-:-:S03]  /*18d60*/  UMOV UR4, 0xffffffff ;  /* 0xffffffff00047882 */ /* 0x000fc60000000000 */
[----:B------:R-:W-:Y:S05]  /*18d70*/  BRA.DIV UR4, `(.L_x_10642) ;  /* 0x0000003e04647947 */ /* 0x000fea000b800000 */
[----:B------:R-:W-:-:S13]  /*18d80*/  ELECT P6, URZ, PT ;  /* 0x00000000003f782f */ /* 0x000fda00038c0000 */
.L_x_10791:
[----:B------:R-:W-:Y:S05]  /*18d90*/  @!P6 BRA `(.L_x_10385) ;  /* 0x000000000080e947 */ /* 0x000fea0003800000 */
[----:B------:R-:W-:-:S06]  /*18da0*/  ULOP3.LUT UR4, UR36, 0x2, URZ, 0xfc, !UPT ;  /* 0x0000000224047892 */ /* 0x000fcc000f8efc3f */
[----:B0-----:R-:W-:-:S05]  /*18db0*/  IMAD.U32 R0, RZ, RZ, UR4 ;  /* 0x00000004ff007e24 */ /* 0x001fca000f8e00ff */
[----:B------:R-:W-:-:S13]  /*18dc0*/  ISETP.NE.AND P0, PT, R0, 0x3, PT ;  /* 0x000000030000780c */ /* 0x000fda0003f05270 */
[----:B------:R-:W-:Y:S05]  /*18dd0*/  @!P0 BRA `(.L_x_10643) ;  /* 0x0000000000048947 */ /* 0x000fea0003800000 */
[----:B------:R-:W-:Y:S01]  /*18de0*/  BPT.TRAP 0x1 ;  /* 0x000000040000795c */ /* 0x000fe20000300000 */
.L_x_10643:
[----:B------:R-:W3:Y:S01]  /*18df0*/  LDL R0, [R1] ;  /* 0x0000000001007983 */ /* 0x000ee20000100800 */
[C---:B------:R-:W-:Y:S02]  /*18e00*/  IMAD R3, R26.reuse, 0x8, R5 ;  /* 0x000000081a037824 */ /* 0x040fe400078e0205 */
[----:B------:R-:W-:-:S05]  /*18e10*/  VIADD R26, R26, 0x1 ;  /* 0x000000011a1a7836 */ /* 0x000fca0000000000 */
[----:B------:R-:W-:Y:S02]  /*18e20*/  ISETP.NE.AND P2, PT, R26, 0x2, PT ;  /* 0x000000021a00780c */ /* 0x000fe40003f45270 */
[----:B---3--:R-:W-:Y:S02]  /*18e30*/  SHF.L.U32 R2, R0, 0x1f, RZ ;  /* 0x0000001f00027819 */ /* 0x008fe400000006ff */
[----:B------:R-:W-:Y:S02]  /*18e40*/  SEL R0, RZ, 0x1, P2 ;  /* 0x00000001ff007807 */ /* 0x000fe40001000000 */
[----:B------:R-:W0:Y:S02]  /*18e50*/  SYNCS.PHASECHK.TRANS64.TRYWAIT P1, [R3+URZ+0x2d840], R2 ;  /* 0x02d84002030075a7 */ /* 0x000e24000802017f */
[----:B0-----:R-:W-:Y:S05]  /*18e60*/  @!P1 BRA `(.L_x_10644) ;  /* 0x0000003c00489947 */ /* 0x001fea0003800000 */
.L_x_10792:
[----:B------:R-:W3:Y:S01]  /*18e70*/  LDL.LU R4, [R1] ;  /* 0x0000000001047983 */ /* 0x000ee20000300800 */
[----:B------:R-:W-:Y:S02]  /*18e80*/  SEL R26, R26, RZ, P2 ;  /* 0x000000ff1a1a7207 */ /* 0x000fe40001000000 */
[----:B---3--:R-:W-:Y:S01]  /*18e90*/  LOP3.LUT R0, R4, R0, RZ, 0x3c, !PT ;  /* 0x0000000004007212 */ /* 0x008fe200078e3cff */
[----:B------:R-:W-:Y:S06]  /*18ea0*/  @!P0 BRA `(.L_x_10645) ;  /* 0x0000000000048947 */ /* 0x000fec0003800000 */
[----:B------:R-:W-:Y:S01]  /*18eb0*/  BPT.TRAP 0x1 ;  /* 0x000000040000795c */ /* 0x000fe20000300000 */
.L_x_10645:
[----:B------:R-:W-:Y:S01]  /*18ec0*/  IMAD R5, R26, 0x8, R5 ;  /* 0x000000081a057824 */ /* 0x000fe200078e0205 */
[----:B------:R-:W-:-:S04]  /*18ed0*/  SHF.L.U32 R0, R0, 0x1f, RZ ;  /* 0x0000001f00007819 */ /* 0x000fc800000006ff */
[----:B------:R-:W3:Y:S02]  /*18ee0*/  SYNCS.PHASECHK.TRANS64.TRYWAIT P1, [R5+URZ+0x2d840], R0 ;  /* 0x02d84000050075a7 */ /* 0x000ee4000802017f */
[----:B---3--:R-:W-:Y:S05]  /*18ef0*/  @!P1 BRA `(.L_x_10646) ;  /* 0x0000003c00389947 */ /* 0x008fea0003800000 */
.L_x_10793:
[----:B------:R-:W-:Y:S05]  /*18f00*/  @!P0 BRA `(.L_x_10647) ;  /* 0x0000000000048947 */ /* 0x000fea0003800000 */
[----:B------:R-:W-:Y:S01]  /*18f10*/  BPT.TRAP 0x1 ;  /* 0x000000040000795c */ /* 0x000fe20000300000 */
.L_x_10647:
[----:B------:R-:W5:Y:S02]  /*18f20*/  SYNCS.PHASECHK.TRANS64.TRYWAIT P1, [R3+URZ+0x2d860], R2 ;  /* 0x02d86002030075a7 */ /* 0x000f64000802017f */
[----:B-----5:R-:W-:Y:S05]  /*18f30*/  @!P1 BRA `(.L_x_10648) ;  /* 0x0000003c003c9947 */ /* 0x020fea0003800000 */
.L_x_10794:
[----:B------:R-:W-:Y:S05]  /*18f40*/  @!P0 BRA `(.L_x_10649) ;  /* 0x0000000000048947 */ /* 0x000fea0003800000 */
[----:B------:R-:W-:Y:S01]  /*18f50*/  BPT.TRAP 0x1 ;  /* 0x000000040000795c */ /* 0x000fe20000300000 */
.L_x_10649:
[----:B------:R0:W0:Y:S02]  /*18f60*/  SYNCS.PHASECHK.TRANS64.TRYWAIT P0, [R5+URZ+0x2d860], R0 ;  /* 0x02d86000050075a7 */ /* 0x000024000800017f */
[----:B0-----:R-:W-:Y:S05]  /*18f70*/  @!P0 NANOSLEEP.SYNCS 0x989680 ;  /* 0x009896800000895d */ /* 0x001fea0003900000 */
[----:B------:R-:W0:Y:S02]  /*18f80*/  @!P0 SYNCS.PHASECHK.TRANS64 P0, [R5+URZ+0x2d860], R0 ;  /* 0x02d86000050085a7 */ /* 0x000e24000800007f */
[----:B0-----:R-:W-:Y:S05]  /*18f90*/  @!P0 BRA `(.L_x_10649) ;  /* 0xfffffffc00f08947 */ /* 0x001fea000383ffff */
.L_x_10385:
[----:B------:R-:W-:Y:S05]  /*18fa0*/  BSYNC B9 ;  /* 0x0000000000097941 */ /* 0x000fea0003800000 */
.L_x_10382:
[----:B------:R-:W-:Y:S05]  /*18fb0*/  EXIT ;  /* 0x000000000000794d */ /* 0x000fea0003800000 */
.L_x_10401:
[----:B0-----:R0:W1:Y:S02]  /*18fc0*/  SYNCS.PHASECHK.TRANS64.TRYWAIT P4, [R31+URZ+0x2d890], R80 ;  /* 0x02d890501f0075a7 */ /* 0x001064000808017f */
[----:B-1----:R-:W-:Y:S05]  /*18fd0*/  @!P4 NANOSLEEP.SYNCS 0x989680 ;  /* 0x009896800000c95d */ /* 0x002fea0003900000 */
[----:B------:R-:W1:Y:S02]  /*18fe0*/  @!P4 SYNCS.PHASECHK.TRANS64 P4, [R31+URZ+0x2d890], R80 ;  /* 0x02d890501f00c5a7 */ /* 0x000e64000808007f */
[----:B-1----:R-:W-:Y:S05]  /*18ff0*/  @!P4 BRA `(.L_x_10401) ;  /* 0xfffffffc00f0c947 */ /* 0x002fea000383ffff */
[----:B------:R-:W-:Y:S05]  /*19000*/  BRA `(.L_x_10650) ;  /* 0xfffffea000647947 */ /* 0x000fea000383ffff */
.L_x_10402:
        /* <DEDUP_REMOVED lines=8> */
.L_x_10652:
[----:B------:R-:W-:Y:S05]  /*19090*/  BSYNC B1 ;  /* 0x0000000000017941 */ /* 0x000fea0003800000 */
.L_x_10651:
        /* <DEDUP_REMOVED lines=8> */
.L_x_10653:
[----:B------:R-:W-:Y:S01]  /*19120*/  IMAD.MOV.U32 R60, RZ, RZ, R14 ;  /* 0x000000ffff3c7224 */ /* 0x000fe200078e000e */
[----:B------:R-:W-:Y:S06]  /*19130*/  BRA `(.L_x_10654) ;  /* 0xfffffea0002c7947 */ /* 0x000fec000383ffff */
.L_x_10430:
[----:B0-----:R0:W1:Y:S02]  /*19140*/  SYNCS.PHASECHK.TRANS64.TRYWAIT P4, [R31+URZ+0x2d890], R80 ;  /* 0x02d890501f0075a7 */ /* 0x001064000808017f */
[----:B-1----:R-:W-:Y:S05]  /*19150*/  @!P4 NANOSLEEP.SYNCS 0x989680 ;  /* 0x009896800000c95d */ /* 0x002fea0003900000 */
[----:B------:R-:W1:Y:S02]  /*19160*/  @!P4 SYNCS.PHASECHK.TRANS64 P4, [R31+URZ+0x2d890], R80 ;  /* 0x02d890501f00c5a7 */ /* 0x000e64000808007f */
[----:B-1----:R-:W-:Y:S05]  /*19170*/  @!P4 BRA `(.L_x_10430) ;  /* 0xfffffffc00f0c947 */ /* 0x002fea000383ffff */
[----:B------:R-:W-:Y:S05]  /*19180*/  BRA `(.L_x_10655) ;  /* 0xfffffeb800f07947 */ /* 0x000fea000383ffff */
.L_x_10431:
        /* <DEDUP_REMOVED lines=8> */
.L_x_10657:
[----:B------:R-:W-:Y:S05]  /*19210*/  BSYNC B1 ;  /* 0x0000000000017941 */ /* 0x000fea0003800000 */
.L_x_10656:
        /* <DEDUP_REMOVED lines=8> */
.L_x_10658:
[----:B------:R-:W-:Y:S01]  /*192a0*/  IMAD.MOV.U32 R82, RZ, RZ, R14 ;  /* 0x000000ffff527224 */ /* 0x000fe200078e000e */
[----:B------:R-:W-:Y:S06]  /*192b0*/  BRA `(.L_x_10659) ;  /* 0xfffffeb800b87947 */ /* 0x000fec000383ffff */
.L_x_10444:
[----:B0-----:R0:W1:Y:S02]  /*192c0*/  SYNCS.PHASECHK.TRANS64.TRYWAIT P3, [R31+URZ+0x2d890], R80 ;  /* 0x02d890501f0075a7 */ /* 0x001064000806017f */
[----:B-1----:R-:W-:Y:S05]  /*192d0*/  @!P3 NANOSLEEP.SYNCS 0x989680 ;  /* 0x009896800000b95d */ /* 0x002fea0003900000 */
[----:B------:R-:W1:Y:S02]  /*192e0*/  @!P3 SYNCS.PHASECHK.TRANS64 P3, [R31+URZ+0x2d890], R80 ;  /* 0x02d890501f00b5a7 */ /* 0x000e64000806007f */
[----:B-1----:R-:W-:Y:S05]  /*192f0*/  @!P3 BRA `(.L_x_10444) ;  /* 0xfffffffc00f0b947 */ /* 0x002fea000383ffff */
[----:B------:R-:W-:Y:S05]  /*19300*/  BRA `(.L_x_10660) ;  /* 0xfffffed000c07947 */ /* 0x000fea000383ffff */
.L_x_10445:
[----:B------:R-:W-:Y:S01]  /*19310*/  BSSY B1, `(.L_x_10661) ;  /* 0x0000007000017945 */ /* 0x000fe20003800000 */
[----:B------:R-:W-:Y:S02]  /*19320*/  IMAD.MOV.U32 R12, RZ, RZ, RZ ;  /* 0x000000ffff0c7224 */ /* 0x000fe400078e00ff */
[----:B------:R-:W-:Y:S02]  /*19330*/  IMAD.MOV.U32 R11, RZ, RZ, 0x1e1f ;  /* 0x00001e1fff0b7424 */ /* 0x000fe400078e00ff */
[----:B------:R-:W-:-:S07]  /*19340*/  IMAD.MOV.U32 R15, RZ, RZ, -0x1 ;  /* 0xffffffffff0f7424 */ /* 0x000fce00078e00ff */
[----:B0-----:R-:W-:Y:S05]  /*19350*/  WARPSYNC.COLLECTIVE R15, `(.L_x_10662) ;  /* 0x000000000f087348 */ /* 0x001fea0003c00000 */
[----:B------:R1:W2:Y:S02]  /*19360*/  SHFL.IDX P6, R14, R13, R12, R11 ;  /* 0x0000000c0d0e7389 */ /* 0x0002a400000c000b */
[----:B012---:R-:W-:Y:S01]  /*19370*/  ENDCOLLECTIVE ;  /* 0x000000000000791b */ /* 0x007fe20003800000 */
.L_x_10662:
[----:B------:R-:W-:Y:S05]  /*19380*/  BSYNC B1 ;  /* 0x0000000000017941 */ /* 0x000fea0003800000 */
.L_x_10661:
        /* <DEDUP_REMOVED lines=8> */
.L_x_10663:
[----:B------:R-:W-:Y:S01]  /*19410*/  IMAD.MOV.U32 R42, RZ, RZ, R14 ;  /* 0x000000ffff2a7224 */ /* 0x000fe200078e000e */
[----:B------:R-:W-:Y:S06]  /*19420*/  BRA `(.L_x_10664) ;  /* 0xfffffed000e47947 */ /* 0x000fec000383ffff */
.L_x_10449:
[----:B------:R0:W0:Y:S02]  /*19430*/  SYNCS.PHASECHK.TRANS64.TRYWAIT P2, [R31+URZ+0x2d8b0], R80 ;  /* 0x02d8b0501f0075a7 */ /* 0x000024000804017f */
[----:B0-----:R-:W-:Y:S05]  /*19440*/  @!P2 NANOSLEEP.SYNCS 0x989680 ;  /* 0x009896800000a95d */ /* 0x001fea0003900000 */
[----:B------:R-:W0:Y:S02]  /*19450*/  @!P2 SYNCS.PHASECHK.TRANS64 P2, [R31+URZ+0x2d8b0], R80 ;  /* 0x02d8b0501f00a5a7 */ /* 0x000e24000804007f */
[----:B0-----:R-:W-:Y:S05]  /*19460*/  @!P2 BRA `(.L_x_10449) ;  /* 0xfffffffc00f0a947 */ /* 0x001fea000383ffff */
[----:B------:R-:W-:Y:S05]  /*19470*/  BRA `(.L_x_10665) ;  /* 0xfffffed400b47947 */ /* 0x000fea000383ffff */
.L_x_10455:
[----:B------:R-:W0:Y:S01]  /*19480*/  S2R R4, SR_TID.X ;  /* 0x0000000000047919 */ /* 0x000e220000002100 */
[----:B------:R-:W-:Y:S01]  /*19490*/  BSSY B0, `(.L_x_10666) ;  /* 0x000000c000007945 */ /* 0x000fe20003800000 */
[----:B------:R-:W-:Y:S02]  /*194a0*/  IMAD.MOV.U32 R12, RZ, RZ, RZ ;  /* 0x000000ffff0c7224 */ /* 0x000fe400078e00ff */
[----:B------:R-:W-:Y:S02]  /*194b0*/  IMAD.MOV.U32 R11, RZ, RZ, 0x1f ;  /* 0x0000001fff0b7424 */ /* 0x000fe400078e00ff */
[----:B------:R-:W-:Y:S02]  /*194c0*/  IMAD.MOV.U32 R15, RZ, RZ, -0x1 ;  /* 0xffffffffff0f7424 */ /* 0x000fe400078e00ff */
[----:B0-----:R-:W-:-:S05]  /*194d0*/  VIADD R5, R4, 0xffffff80 ;  /* 0xffffff8004057836 */ /* 0x001fca0000000000 */
[----:B------:R-:W-:-:S04]  /*194e0*/  SHF.R.S32.HI R4, RZ, 0x1f, R5 ;  /* 0x0000001fff047819 */ /* 0x000fc80000011405 */
[----:B------:R-:W-:-:S04]  /*194f0*/  LEA.HI R4, R4, R5, RZ, 0x7 ;  /* 0x0000000504047211 */ /* 0x000fc800078f38ff */
[----:B------:R-:W-:-:S05]  /*19500*/  SHF.R.S32.HI R4, RZ, 0x7, R4 ;  /* 0x00000007ff047819 */ /* 0x000fca0000011404 */
[----:B------:R-:W-:-:S07]  /*19510*/  IMAD.MOV.U32 R13, RZ, RZ, R4 ;  /* 0x000000ffff0d7224 */ /* 0x000fce00078e0004 */
[----:B-----5:R-:W-:Y:S05]  /*19520*/  WARPSYNC.COLLECTIVE R15, `(.L_x_10667) ;  /* 0x000000000f087348 */ /* 0x020fea0003c00000 */
[----:B------:R0:W1:Y:S02]  /*19530*/  SHFL.IDX P6, R14, R13, R12, R11 ;  /* 0x0000000c0d0e7389 */ /* 0x00006400000c000b */
[----:B01---5:R-:W-:Y:S01]  /*19540*/  ENDCOLLECTIVE ;  /* 0x000000000000791b */ /* 0x023fe20003800000 */
.L_x_10667:
[----:B------:R-:W-:Y:S05]  /*19550*/  BSYNC B0 ;  /* 0x0000000000007941 */ /* 0x000fea0003800000 */
.L_x_10666:
[----:B------:R0:W-:Y:S01]  /*19560*/  STL [R1+0x38], R14 ;  /* 0x0000380e01007387 */ /* 0x0001e20000100800 */
[----:B------:R-:W-:Y:S05]  /*19570*/  BRA `(.L_x_10668) ;  /* 0xfffffedc00647947 */ /* 0x000fea000383ffff */
.L_x_10466:
[----:B------:R-:W-:Y:S01]  /*19580*/  BSSY B1, `(.L_x_10669) ;  /* 0x0000008000017945 */ /* 0x000fe20003800000 */
[----:B------:R-:W-:Y:S02]  /*19590*/  IMAD.MOV.U32 R13, RZ, RZ, R25 ;  /* 0x000000ffff0d7224 */ /* 0x000fe400078e0019 */
[----:B------:R-:W-:Y:S02]  /*195a0*/  IMAD.MOV.U32 R12, RZ, RZ, RZ ;  /* 0x000000ffff0c7224 */ /* 0x000fe400078e00ff */
[----:B------:R-:W-:Y:S02]  /*195b0*/  IMAD.MOV.U32 R11, RZ, RZ, 0x1e1f ;  /* 0x00001e1fff0b7424 */ /* 0x000fe400078e00ff */
[----:B------:R-:W-:-:S07]  /*195c0*/  IMAD.MOV.U32 R15, RZ, RZ, -0x1 ;  /* 0xffffffffff0f7424 */ /* 0x000fce00078e00ff */
[----:B0-----:R-:W-:Y:S05]  /*195d0*/  WARPSYNC.COLLECTIVE R15, `(.L_x_10670) ;  /* 0x000000000f087348 */ /* 0x001fea0003c00000 */
[----:B0-----:R0:W1:Y:S02]  /*195e0*/  SHFL.IDX P6, R14, R13, R12, R11 ;  /* 0x0000000c0d0e7389 */ /* 0x00106400000c000b */
[----:B01----:R-:W-:Y:S01]  /*195f0*/  ENDCOLLECTIVE ;  /* 0x000000000000791b */ /* 0x003fe20003800000 */
.L_x_10670:
[----:B------:R-:W-:Y:S05]  /*19600*/  BSYNC B1 ;  /* 0x0000000000017941 */ /* 0x000fea0003800000 */
.L_x_10669:
        /* <DEDUP_REMOVED lines=8> */
.L_x_10671:
[----:B------:R-:W-:Y:S02]  /*19690*/  IMAD.MOV.U32 R13, RZ, RZ, R27 ;  /* 0x000000ffff0d7224 */ /* 0x000fe400078e001b */
[----:B------:R-:W-:-:S07]  /*196a0*/  IMAD.MOV.U32 R0, RZ, RZ, R14 ;  /* 0x000000ffff007224 */ /* 0x000fce00078e000e */
[----:B------:R-:W-:Y:S05]  /*196b0*/  WARPSYNC.COLLECTIVE R15, `(.L_x_10672) ;  /* 0x000000000f087348 */ /* 0x000fea0003c00000 */
[----:B------:R0:W1:Y:S02]  /*196c0*/  SHFL.IDX P6, R14, R13, R12, R11 ;  /* 0x0000000c0d0e7389 */ /* 0x00006400000c000b */
[----:B01----:R-:W-:Y:S01]  /*196d0*/  ENDCOLLECTIVE ;  /* 0x000000000000791b */ /* 0x003fe20003800000 */
.L_x_10672:
[----:B------:R-:W-:Y:S02]  /*196e0*/  IMAD.MOV.U32 R13, RZ, RZ, R26 ;  /* 0x000000ffff0d7224 */ /* 0x000fe400078e001a */
[----:B------:R-:W-:-:S07]  /*196f0*/  IMAD.MOV.U32 R5, RZ, RZ, R14 ;  /* 0x000000ffff057224 */ /* 0x000fce00078e000e */
[----:B------:R-:W-:Y:S05]  /*19700*/  WARPSYNC.COLLECTIVE R15, `(.L_x_10673) ;  /* 0x000000000f087348 */ /* 0x000fea0003c00000 */
[----:B------:R0:W1:Y:S02]  /*19710*/  SHFL.IDX P6, R14, R13, R12, R11 ;  /* 0x0000000c0d0e7389 */ /* 0x00006400000c000b */
[----:B01----:R-:W-:Y:S01]  /*19720*/  ENDCOLLECTIVE ;  /* 0x000000000000791b */ /* 0x003fe20003800000 */
.L_x_10673:
[----:B------:R-:W-:Y:S01]  /*19730*/  IMAD.MOV.U32 R4, RZ, RZ, R14 ;  /* 0x000000ffff047224 */ /* 0x000fe200078e000e */
[----:B------:R-:W-:Y:S06]  /*19740*/  BRA `(.L_x_10674) ;  /* 0xfffffee0006c7947 */ /* 0x000fec000383ffff */
.L_x_10470:
[----:B0-----:R0:W1:Y:S02]  /*19750*/  SYNCS.PHASECHK.TRANS64.TRYWAIT P0, [R2+URZ+0x2d800], R3 ;  /* 0x02d80003020075a7 */ /* 0x001064000800017f */
[----:B-1----:R-:W-:Y:S05]  /*19760*/  @!P0 NANOSLEEP.SYNCS 0x989680 ;  /* 0x009896800000895d */ /* 0x002fea0003900000 */
[----:B------:R-:W1:Y:S02]  /*19770*/  @!P0 SYNCS.PHASECHK.TRANS64 P0, [R2+URZ+0x2d800], R3 ;  /* 0x02d80003020085a7 */ /* 0x000e64000800007f */
[----:B-1----:R-:W-:Y:S05]  /*19780*/  @!P0 BRA `(.L_x_10470) ;  /* 0xfffffffc00f08947 */ /* 0x002fea000383ffff */
[----:B------:R-:W-:Y:S05]  /*19790*/  BRA `(.L_x_10675) ;  /* 0xfffffee800a47947 */ /* 0x000fea000383ffff */
.L_x_10482:
        /* <DEDUP_REMOVED lines=8> */
.L_x_10677:
[----:B------:R-:W-:Y:S05]  /*19820*/  BSYNC B1 ;  /* 0x0000000000017941 */ /* 0x000fea0003800000 */
.L_x_10676:
        /* <DEDUP_REMOVED lines=8> */
.L_x_10678:
[----:B------:R-:W-:Y:S02]  /*198b0*/  IMAD.MOV.U32 R13, RZ, RZ, R27 ;  /* 0x000000ffff0d7224 */ /* 0x000fe400078e001b */
[----:B------:R-:W-:-:S07]  /*198c0*/  IMAD.MOV.U32 R0, RZ, RZ, R14 ;  /* 0x000000ffff007224 */ /* 0x000fce00078e000e */
[----:B------:R-:W-:Y:S05]  /*198d0*/  WARPSYNC.COLLECTIVE R15, `(.L_x_10679) ;  /* 0x000000000f087348 */ /* 0x000fea0003c00000 */
[----:B------:R0:W1:Y:S02]  /*198e0*/  SHFL.IDX P6, R14, R13, R12, R11 ;  /* 0x0000000c0d0e7389 */ /* 0x00006400000c000b */
[----:B01----:R-:W-:Y:S01]  /*198f0*/  ENDCOLLECTIVE ;  /* 0x000000000000791b */ /* 0x003fe20003800000 */
.L_x_10679:
[----:B------:R-:W-:Y:S02]  /*19900*/  IMAD.MOV.U32 R13, RZ, RZ, R26 ;  /* 0x000000ffff0d7224 */ /* 0x000fe400078e001a */
[----:B------:R-:W-:-:S07]  /*19910*/  IMAD.MOV.U32 R21, RZ, RZ, R14 ;  /* 0x000000ffff157224 */ /* 0x000fce00078e000e */
[----:B------:R-:W-:Y:S05]  /*19920*/  WARPSYNC.COLLECTIVE R15, `(.L_x_10680) ;  /* 0x000000000f087348 */ /* 0x000fea0003c00000 */
[----:B------:R0:W1:Y:S02]  /*19930*/  SHFL.IDX P6, R14, R13, R12, R11 ;  /* 0x0000000c0d0e7389 */ /* 0x00006400000c000b */
[----:B01----:R-:W-:Y:S01]  /*19940*/  ENDCOLLECTIVE ;  /* 0x000000000000791b */ /* 0x003fe20003800000 */
.L_x_10680:
[----:B------:R-:W-:Y:S01]  /*19950*/  IMAD.MOV.U32 R20, RZ, RZ, R14 ;  /* 0x000000ffff147224 */ /* 0x000fe200078e000e */
[----:B------:R-:W-:Y:S06]  /*19960*/  BRA `(.L_x_10681) ;  /* 0xfffffefc00347947 */ /* 0x000fec000383ffff */
.L_x_10486:
[----:B0-----:R0:W1:Y:S02]  /*19970*/  SYNCS.PHASECHK.TRANS64.TRYWAIT P0, [R2+URZ+0x2d800], R3 ;  /* 0x02d80003020075a7 */ /* 0x001064000800017f */
[----:B-1----:R-:W-:Y:S05]  /*19980*/  @!P0 NANOSLEEP.SYNCS 0x989680 ;  /* 0x009896800000895d */ /* 0x002fea0003900000 */
[----:B------:R-:W1:Y:S02]  /*19990*/  @!P0 SYNCS.PHASECHK.TRANS64 P0, [R2+URZ+0x2d800], R3 ;  /* 0x02d80003020085a7 */ /* 0x000e64000800007f */
[----:B-1----:R-:W-:Y:S05]  /*199a0*/  @!P0 BRA `(.L_x_10486) ;  /* 0xfffffffc00f08947 */ /* 0x002fea000383ffff */
[----:B------:R-:W-:Y:S05]  /*199b0*/  BRA `(.L_x_10682) ;  /* 0xffffff0000e07947 */ /* 0x000fea000383ffff */
.L_x_10494:
[----:B-1----:R1:W3:Y:S02]  /*199c0*/  SYNCS.PHASECHK.TRANS64.TRYWAIT P1, [R8+URZ+0x2d830], R3 ;  /* 0x02d83003080075a7 */ /* 0x0022e4000802017f */
[----:B---3--:R-:W-:Y:S05]  /*199d0*/  @!P1 NANOSLEEP.SYNCS 0x989680 ;  /* 0x009896800000995d */ /* 0x008fea0003900000 */
[----:B------:R-:W3:Y:S02]  /*199e0*/  @!P1 SYNCS.PHASECHK.TRANS64 P1, [R8+URZ+0x2d830], R3 ;  /* 0x02d83003080095a7 */ /* 0x000ee4000802007f */
[----:B---3--:R-:W-:Y:S05]  /*199f0*/  @!P1 BRA `(.L_x_10494) ;  /* 0xfffffffc00f09947 */ /* 0x008fea000383ffff */
[----:B------:R-:W-:Y:S05]  /*19a00*/  BRA `(.L_x_10493) ;  /* 0xffffff1800707947 */ /* 0x000fea000383ffff */
.L_x_10501:
[----:B-1----:R1:W2:Y:S02]  /*19a10*/  SYNCS.PHASECHK.TRANS64.TRYWAIT P2, [R3+URZ+0x2d830], R0 ;  /* 0x02d83000030075a7 */ /* 0x0022a4000804017f */
[----:B--2---:R-:W-:Y:S05]  /*19a20*/  @!P2 NANOSLEEP.SYNCS 0x989680 ;  /* 0x009896800000a95d */ /* 0x004fea0003900000 */
[----:B------:R-:W2:Y:S02]  /*19a30*/  @!P2 SYNCS.PHASECHK.TRANS64 P2, [R3+URZ+0x2d830], R0 ;  /* 0x02d830000300a5a7 */ /* 0x000ea4000804007f */
[----:B--2---:R-:W-:Y:S05]  /*19a40*/  @!P2 BRA `(.L_x_10501) ;  /* 0xfffffffc00f0a947 */ /* 0x004fea000383ffff */
[----:B------:R-:W-:Y:S05]  /*19a50*/  BRA `(.L_x_10500) ;  /* 0xffffff3c00cc7947 */ /* 0x000fea000383ffff */
.L_x_10505:
[----:B-1----:R1:W2:Y:S02]  /*19a60*/  SYNCS.PHASECHK.TRANS64.TRYWAIT P1, [R3+URZ+0x2d850], R0 ;  /* 0x02d85000030075a7 */ /* 0x0022a4000802017f */
[----:B--2---:R-:W-:Y:S05]  /*19a70*/  @!P1 NANOSLEEP.SYNCS 0x989680 ;  /* 0x009896800000995d */ /* 0x004fea0003900000 */
[----:B------:R-:W2:Y:S02]  /*19a80*/  @!P1 SYNCS.PHASECHK.TRANS64 P1, [R3+URZ+0x2d850], R0 ;  /* 0x02d85000030095a7 */ /* 0x000ea4000802007f */
[----:B--2---:R-:W-:Y:S05]  /*19a90*/  @!P1 BRA `(.L_x_10505) ;  /* 0xfffffffc00f09947 */ /* 0x004fea000383ffff */
[----:B------:R-:W-:Y:S05]  /*19aa0*/  BRA `(.L_x_10502) ;  /* 0xffffff4000e87947 */ /* 0x000fea000383ffff */
.L_x_10512:
[----:B--2---:R2:W3:Y:S02]  /*19ab0*/  SYNCS.PHASECHK.TRANS64.TRYWAIT P1, [R12+URZ+0x2d850], R7 ;  /* 0x02d850070c0075a7 */ /* 0x0044e4000802017f */
[----:B---3--:R-:W-:Y:S05]  /*19ac0*/  @!P1 NANOSLEEP.SYNCS 0x989680 ;  /* 0x009896800000995d */ /* 0x008fea0003900000 */
[----:B------:R-:W3:Y:S02]  /*19ad0*/  @!P1 SYNCS.PHASECHK.TRANS64 P1, [R12+URZ+0x2d850], R7 ;  /* 0x02d850070c0095a7 */ /* 0x000ee4000802007f */
[----:B---3--:R-:W-:Y:S05]  /*19ae0*/  @!P1 BRA `(.L_x_10512) ;  /* 0xfffffffc00f09947 */ /* 0x008fea000383ffff */
[----:B------:R-:W-:Y:S05]  /*19af0*/  BRA `(.L_x_10511) ;  /* 0xffffff6000c07947 */ /* 0x000fea000383ffff */
.L_x_10523:
[----:B------:R-:W-:Y:S02]  /*19b00*/  IMAD.MOV.U32 R13, RZ, RZ, R4 ;  /* 0x000000ffff0d7224 */ /* 0x000fe400078e0004 */
[----:B------:R-:W-:Y:S02]  /*19b10*/  IMAD.MOV.U32 R12, RZ, RZ, RZ ;  /* 0x000000ffff0c7224 */ /* 0x000fe400078e00ff */
[----:B------:R-:W-:Y:S02]  /*19b20*/  IMAD.MOV.U32 R11, RZ, RZ, 0x1c1f ;  /* 0x00001c1fff0b7424 */ /* 0x000fe400078e00ff */
[----:B------:R-:W-:-:S07]  /*19b30*/  IMAD.MOV.U32 R15, RZ, RZ, -0x1 ;  /* 0xffffffffff0f7424 */ /* 0x000fce00078e00ff */
[----:B-1----:R-:W-:Y:S05]  /*19b40*/  WARPSYNC.COLLECTIVE R15, `(.L_x_10683) ;  /* 0x000000000f087348 */ /* 0x002fea0003c00000 */
[----:B------:R0:W2:Y:S02]  /*19b50*/  SHFL.IDX P6, R14, R13, R12, R11 ;  /* 0x0000000c0d0e7389 */ /* 0x0000a400000c000b */
[----:B012---:R-:W-:Y:S01]  /*19b60*/  ENDCOLLECTIVE ;  /* 0x000000000000791b */ /* 0x007fe20003800000 */
.L_x_10683:
[----:B------:R-:W-:Y:S02]  /*19b70*/  IMAD.MOV.U32 R13, RZ, RZ, R0 ;  /* 0x000000ffff0d7224 */ /* 0x000fe400078e0000 */
[----:B------:R-:W-:-:S07]  /*19b80*/  IMAD.MOV.U32 R3, RZ, RZ, R14 ;  /* 0x000000ffff037224 */ /* 0x000fce00078e000e */
[----:B------:R-:W-:Y:S05]  /*19b90*/  WARPSYNC.COLLECTIVE R15, `(.L_x_10684) ;  /* 0x000000000f087348 */ /* 0x000fea0003c00000 */
[----:B------:R0:W1:Y:S02]  /*19ba0*/  SHFL.IDX P6, R14, R13, R12, R11 ;  /* 0x0000000c0d0e7389 */ /* 0x00006400000c000b */
[----:B01----:R-:W-:Y:S01]  /*19bb0*/  ENDCOLLECTIVE ;  /* 0x000000000000791b */ /* 0x003fe20003800000 */
.L_x_10684:
[----:B------:R-:W-:Y:S05]  /*19bc0*/  BRA `(.L_x_10685) ;  /* 0xffffff8400fc7947 */ /* 0x000fea000383ffff */
.L_x_10526:
        /* <DEDUP_REMOVED lines=8> */
.L_x_10687:
[----:B------:R-:W-:Y:S05]  /*19c50*/  BSYNC B1 ;  /* 0x0000000000017941 */ /* 0x000fea0003800000 */
.L_x_10686:
        /* <DEDUP_REMOVED lines=8> */
.L_x_10688:
[----:B------:R-:W-:Y:S05]  /*19ce0*/  BRA `(.L_x_10689) ;  /* 0xffffff8800107947 */ /* 0x000fea000383ffff */
.L_x_10543:
        /* <DEDUP_REMOVED lines=11> */
.L_x_10691:
[----:B------:R-:W-:Y:S05]  /*19da0*/  BSYNC B1 ;  /* 0x0000000000017941 */ /* 0x000fea0003800000 */
.L_x_10690:
[----:B------:R-:W-:Y:S05]  /*19db0*/  BRA `(.L_x_10692) ;  /* 0xffffff9800bc7947 */ /* 0x000fea000383ffff */
.L_x_10545:
[----:B------:R-:W-:Y:S01]  /*19dc0*/  BSSY B1, `(.L_x_10693) ;  /* 0x0000006000017945 */ /* 0x000fe20003800000 */
[----:B------:R-:W-:-:S07]  /*19dd0*/  IMAD.MOV.U32 R15, RZ, RZ, -0x1 ;  /* 0xffffffffff0f7424 */ /* 0x000fce00078e00ff */
[----:B0-----:R-:W-:Y:S05]  /*19de0*/  WARPSYNC.COLLECTIVE R15, `(.L_x_10694) ;  /* 0x000000000f0c7348 */ /* 0x001fea0003c00000 */
[----:B------:R-:W-:Y:S02]  /*19df0*/  ELECT P6, UR62, PT ;  /* 0x00000000003e782f */ /* 0x000fe400038c0000 */
[----:B------:R-:W-:Y:S01]  /*19e00*/  MOV R14, UR62 ;  /* 0x0000003e000e7c02 */ /* 0x000fe20008000f00 */
[----:B0-----:R-:W-:Y:S10]  /*19e10*/  ENDCOLLECTIVE ;  /* 0x000000000000791b */ /* 0x001ff40003800000 */
.L_x_10694:
[----:B------:R-:W-:Y:S05]  /*19e20*/  BSYNC B1 ;  /* 0x0000000000017941 */ /* 0x000fea0003800000 */
.L_x_10693:
[----:B------:R-:W-:Y:S05]  /*19e30*/  BRA `(.L_x_10544) ;  /* 0xffffff9800b47947 */ /* 0x000fea000383ffff */
.L_x_10547:
[----:B0-----:R0:W1:Y:S02]  /*19e40*/  SYNCS.PHASECHK.TRANS64.TRYWAIT P0, [R22+URZ+0x2d820], R5 ;  /* 0x02d82005160075a7 */ /* 0x001064000800017f */
[----:B-1----:R-:W-:Y:S05]  /*19e50*/  @!P0 NANOSLEEP.SYNCS 0x989680 ;  /* 0x009896800000895d */ /* 0x002fea0003900000 */
[----:B------:R-:W1:Y:S02]  /*19e60*/  @!P0 SYNCS.PHASECHK.TRANS64 P0, [R22+URZ+0x2d820], R5 ;  /* 0x02d82005160085a7 */ /* 0x000e64000800007f */
[----:B-1----:R-:W-:Y:S05]  /*19e70*/  @!P0 BRA `(.L_x_10547) ;  /* 0xfffffffc00f08947 */ /* 0x002fea000383ffff */
[----:B------:R-:W-:Y:S05]  /*19e80*/  BRA `(.L_x_10695) ;  /* 0xffffff9800c47947 */ /* 0x000fea000383ffff */
.L_x_10551:
[----:B-1----:R1:W2:Y:S02]  /*19e90*/  SYNCS.PHASECHK.TRANS64.TRYWAIT P0, [R8+URZ+0x2d8a0], R10 ;  /* 0x02d8a00a080075a7 */ /* 0x0022a4000800017f */
[----:B--2---:R-:W-:Y:S05]  /*19ea0*/  @!P0 NANOSLEEP.SYNCS 0x989680 ;  /* 0x009896800000895d */ /* 0x004fea0003900000 */
[----:B------:R-:W2:Y:S02]  /*19eb0*/  @!P0 SYNCS.PHASECHK.TRANS64 P0, [R8+URZ+0x2d8a0], R10 ;  /* 0x02d8a00a080085a7 */ /* 0x000ea4000800007f */
[----:B--2---:R-:W-:Y:S05]  /*19ec0*/  @!P0 BRA `(.L_x_10551) ;  /* 0xfffffffc00f08947 */ /* 0x004fea000383ffff */
[----:B------:R-:W-:Y:S05]  /*19ed0*/  BRA `(.L_x_10696) ;  /* 0xffffff9800e07947 */ /* 0x000fea000383ffff */
.L_x_10558:
[----:B0-----:R0:W2:Y:S02]  /*19ee0*/  SYNCS.PHASECHK.TRANS64.TRYWAIT P0, [R8+URZ+0x2d8c0], R10 ;  /* 0x02d8c00a080075a7 */ /* 0x0010a4000800017f */
[----:B--2---:R-:W-:Y:S05]  /*19ef0*/  @!P0 NANOSLEEP.SYNCS 0x989680 ;  /* 0x009896800000895d */ /* 0x004fea0003900000 */
[----:B------:R-:W2:Y:S02]  /*19f00*/  @!P0 SYNCS.PHASECHK.TRANS64 P0, [R8+URZ+0x2d8c0], R10 ;  /* 0x02d8c00a080085a7 */ /* 0x000ea4000800007f */
[----:B--2---:R-:W-:Y:S05]  /*19f10*/  @!P0 BRA `(.L_x_10558) ;  /* 0xfffffffc00f08947 */ /* 0x004fea000383ffff */
[----:B------:R-:W-:Y:S05]  /*19f20*/  BRA `(.L_x_10697) ;  /* 0xffffff9c00dc7947 */ /* 0x000fea000383ffff */
.L_x_10567:
[----:B0-----:R0:W1:Y:S02]  /*19f30*/  SYNCS.PHASECHK.TRANS64.TRYWAIT P1, [R8+URZ+0x2d8a0], R7 ;  /* 0x02d8a007080075a7 */ /* 0x001064000802017f */
[----:B-1----:R-:W-:Y:S05]  /*19f40*/  @!P1 NANOSLEEP.SYNCS 0x989680 ;  /* 0x009896800000995d */ /* 0x002fea0003900000 */
[----:B------:R-:W1:Y:S02]  /*19f50*/  @!P1 SYNCS.PHASECHK.TRANS64 P1, [R8+URZ+0x2d8a0], R7 ;  /* 0x02d8a007080095a7 */ /* 0x000e64000802007f */
[----:B-1----:R-:W-:Y:S05]  /*19f60*/  @!P1 BRA `(.L_x_10567) ;  /* 0xfffffffc00f09947 */ /* 0x002fea000383ffff */
[----:B------:R-:W-:Y:S05]  /*19f70*/  BRA `(.L_x_10698) ;  /* 0xffffffa4001c7947 */ /* 0x000fea000383ffff */
.L_x_10574:
[----:B-1----:R1:W2:Y:S02]  /*19f80*/  SYNCS.PHASECHK.TRANS64.TRYWAIT P1, [R8+URZ+0x2d8c0], R7 ;  /* 0x02d8c007080075a7 */ /* 0x0022a4000802017f */
[----:B--2---:R-:W-:Y:S05]  /*19f90*/  @!P1 NANOSLEEP.SYNCS 0x989680 ;  /* 0x009896800000995d */ /* 0x004fea0003900000 */
[----:B------:R-:W2:Y:S02]  /*19fa0*/  @!P1 SYNCS.PHASECHK.TRANS64 P1, [R8+URZ+0x2d8c0], R7 ;  /* 0x02d8c007080095a7 */ /* 0x000ea4000802007f */
[----:B--2---:R-:W-:Y:S05]  /*19fb0*/  @!P1 BRA `(.L_x_10574) ;  /* 0xfffffffc00f09947 */ /* 0x004fea000383ffff */
[----:B------:R-:W-:Y:S05]  /*19fc0*/  BRA `(.L_x_10699) ;  /* 0xffffffa800147947 */ /* 0x000fea000383ffff */
.L_x_10589:
[----:B------:R-:W0:Y:S01]  /*19fd0*/  S2R R20, SR_TID.X ;  /* 0x0000000000147919 */ /* 0x000e220000002100 */
[----:B------:R-:W-:Y:S01]  /*19fe0*/  BSSY B0, `(.L_x_10700) ;  /* 0x000000a000007945 */ /* 0x000fe20003800000 */
[----:B------:R-:W-:Y:S02]  /*19ff0*/  IMAD.MOV.U32 R12, RZ, RZ, RZ ;  /* 0x000000ffff0c7224 */ /* 0x000fe400078e00ff */
[----:B------:R-:W-:Y:S01]  /*1a000*/  IMAD.MOV.U32 R15, RZ, RZ, -0x1 ;  /* 0xffffffffff0f7424 */ /* 0x000fe200078e00ff */
[----:B0-----:R-:W-:-:S04]  /*1a010*/  SHF.R.U32.HI R11, RZ, 0x5, R20 ;  /* 0x00000005ff0b7819 */ /* 0x001fc80000011614 */
[----:B------:R-:W-:-:S05]  /*1a020*/  LOP3.LUT R11, R11, 0x3, RZ, 0xc0, !PT ;  /* 0x000000030b0b7812 */ /* 0x000fca00078ec0ff */
[----:B------:R-:W-:Y:S02]  /*1a030*/  IMAD.MOV.U32 R13, RZ, RZ, R11 ;  /* 0x000000ffff0d7224 */ /* 0x000fe400078e000b */
[----:B------:R-:W-:-:S07]  /*1a040*/  IMAD.MOV.U32 R11, RZ, RZ, 0x1f ;  /* 0x0000001fff0b7424 */ /* 0x000fce00078e00ff */
[----:B-----5:R-:W-:Y:S05]  /*1a050*/  WARPSYNC.COLLECTIVE R15, `(.L_x_10701) ;  /* 0x000000000f087348 */ /* 0x020fea0003c00000 */
[----:B------:R0:W1:Y:S02]  /*1a060*/  SHFL.IDX P6, R14, R13, R12, R11 ;  /* 0x0000000c0d0e7389 */ /* 0x00006400000c000b */
[----:B01---5:R-:W-:Y:S01]  /*1a070*/  ENDCOLLECTIVE ;  /* 0x000000000000791b */ /* 0x023fe20003800000 */
.L_x_10701:
[----:B------:R-:W-:Y:S05]  /*1a080*/  BSYNC B0 ;  /* 0x0000000000007941 */ /* 0x000fea0003800000 */
.L_x_10700:
[----:B------:R-:W-:Y:S05]  /*1a090*/  BRA `(.L_x_10702) ;  /* 0xffffffb400487947 */ /* 0x000fea000383ffff */
.L_x_10592:
[----:B-1----:R1:W2:Y:S02]  /*1a0a0*/  SYNCS.PHASECHK.TRANS64.TRYWAIT P0, [R0+URZ+0x2d840], R5 ;  /* 0x02d84005000075a7 */ /* 0x0022a4000800017f */
[----:B--2---:R-:W-:Y:S05]  /*1a0b0*/  @!P0 NANOSLEEP.SYNCS 0x989680 ;  /* 0x009896800000895d */ /* 0x004fea0003900000 */
[----:B------:R-:W2:Y:S02]  /*1a0c0*/  @!P0 SYNCS.PHASECHK.TRANS64 P0, [R0+URZ+0x2d840], R5 ;  /* 0x02d84005000085a7 */ /* 0x000ea4000800007f */
[----:B--2---:R-:W-:Y:S05]  /*1a0d0*/  @!P0 BRA `(.L_x_10592) ;  /* 0xfffffffc00f08947 */ /* 0x004fea000383ffff */
[----:B------:R-:W-:Y:S05]  /*1a0e0*/  BRA `(.L_x_10703) ;  /* 0xffffffb400ac7947 */ /* 0x000fea000383ffff */
.L_x_10593:
        /* <DEDUP_REMOVED lines=8> */
.L_x_10705:
[----:B------:R-:W-:Y:S05]  /*1a170*/  BSYNC B0 ;  /* 0x0000000000007941 */ /* 0x000fea0003800000 */
.L_x_10704:
        /* <DEDUP_REMOVED lines=8> */
.L_x_10706:
[----:B------:R-:W-:Y:S02]  /*1a200*/  IMAD.MOV.U32 R13, RZ, RZ, R7 ;  /* 0x000000ffff0d7224 */ /* 0x000fe400078e0007 */
[----:B------:R-:W-:Y:S02]  /*1a210*/  IMAD.MOV.U32 R12, RZ, RZ, 0x1 ;  /* 0x00000001ff0c7424 */ /* 0x000fe400078e00ff */
[----:B------:R-:W-:-:S07]  /*1a220*/  IMAD.MOV.U32 R4, RZ, RZ, R14 ;  /* 0x000000ffff047224 */ /* 0x000fce00078e000e */
[----:B------:R-:W-:Y:S05]  /*1a230*/  WARPSYNC.COLLECTIVE R15, `(.L_x_10707) ;  /* 0x000000000f087348 */ /* 0x000fea0003c00000 */
[----:B------:R0:W1:Y:S02]  /*1a240*/  SHFL.IDX P6, R14, R13, R12, R11 ;  /* 0x0000000c0d0e7389 */ /* 0x00006400000c000b */
[----:B01----:R-:W-:Y:S01]  /*1a250*/  ENDCOLLECTIVE ;  /* 0x000000000000791b */ /* 0x003fe20003800000 */
.L_x_10707:
[----:B------:R-:W-:-:S05]  /*1a260*/  @P0 LEA R5, P1, R9, R4, 0x1 ;  /* 0x0000000409050211 */ /* 0x000fca00078208ff */
[----:B------:R-:W-:Y:S01]  /*1a270*/  @P0 IMAD.X R4, RZ, RZ, R6, P1 ;  /* 0x000000ffff040224 */ /* 0x000fe200008e0606 */
[----:B------:R-:W-:Y:S01]  /*1a280*/  ISETP.GE.AND P1, PT, R3, 0x21, PT ;  /* 0x000000210300780c */ /* 0x000fe20003f26270 */
[----:B------:R-:W-:-:S03]  /*1a290*/  @P0 IMAD R6, R8, 0x2, R22 ;  /* 0x0000000208060824 */ /* 0x000fc600078e0216 */
        /* <DEDUP_REMOVED lines=14> */
.L_x_10708:
[----:B------:R-:W-:Y:S02]  /*1a380*/  IMAD.MOV.U32 R13, RZ, RZ, R7 ;  /* 0x000000ffff0d7224 */ /* 0x000fe400078e0007 */
[----:B------:R-:W-:Y:S02]  /*1a390*/  IMAD.MOV.U32 R12, RZ, RZ, 0x2 ;  /* 0x00000002ff0c7424 */ /* 0x000fe400078e00ff */
[----:B------:R-:W-:-:S07]  /*1a3a0*/  IMAD.MOV.U32 R4, RZ, RZ, R14 ;  /* 0x000000ffff047224 */ /* 0x000fce00078e000e */
[----:B------:R-:W-:Y:S05]  /*1a3b0*/  WARPSYNC.COLLECTIVE R15, `(.L_x_10709) ;  /* 0x000000000f087348 */ /* 0x000fea0003c00000 */
[----:B------:R0:W1:Y:S02]  /*1a3c0*/  SHFL.IDX P6, R14, R13, R12, R11 ;  /* 0x0000000c0d0e7389 */ /* 0x00006400000c000b */
[----:B01----:R-:W-:Y:S01]  /*1a3d0*/  ENDCOLLECTIVE ;  /* 0x000000000000791b */ /* 0x003fe20003800000 */
.L_x_10709:
[----:B------:R-:W-:-:S05]  /*1a3e0*/  @P1 LEA R5, P0, R9, R4, 0x1 ;  /* 0x0000000409051211 */ /* 0x000fca00078008ff */
[----:B------:R-:W-:Y:S02]  /*1a3f0*/  @P1 IMAD.X R4, RZ, RZ, R6, P0 ;  /* 0x000000ffff041224 */ /* 0x000fe400000e0606 */
        /* <DEDUP_REMOVED lines=16> */
.L_x_10710:
[----:B------:R-:W-:Y:S02]  /*1a500*/  IMAD.MOV.U32 R13, RZ, RZ, R7 ;  /* 0x000000ffff0d7224 */ /* 0x000fe400078e0007 */
[----:B------:R-:W-:Y:S02]  /*1a510*/  IMAD.MOV.U32 R12, RZ, RZ, 0x3 ;  /* 0x00000003ff0c7424 */ /* 0x000fe400078e00ff */
[----:B------:R-:W-:-:S07]  /*1a520*/  IMAD.MOV.U32 R4, RZ, RZ, R14 ;  /* 0x000000ffff047224 */ /* 0x000fce00078e000e */
[----:B------:R-:W-:Y:S05]  /*1a530*/  WARPSYNC.COLLECTIVE R15, `(.L_x_10711) ;  /* 0x000000000f087348 */ /* 0x000fea0003c00000 */
[----:B------:R0:W1:Y:S02]  /*1a540*/  SHFL.IDX P6, R14, R13, R12, R11 ;  /* 0x0000000c0d0e7389 */ /* 0x00006400000c000b */
[----:B01----:R-:W-:Y:S01]  /*1a550*/  ENDCOLLECTIVE ;  /* 0x000000000000791b */ /* 0x003fe20003800000 */
.L_x_10711:
[----:B------:R-:W-:-:S05]  /*1a560*/  @P1 LEA R5, P0, R9, R4, 0x1 ;  /* 0x0000000409051211 */ /* 0x000fca00078008ff */
[----:B------:R-:W-:Y:S02]  /*1a570*/  @P1 IMAD.X R4, RZ, RZ, R6, P0 ;  /* 0x000000ffff041224 */ /* 0x000fe400000e0606 */
[----:B------:R-:W-:-:S03]  /*1a580*/  @P1 IMAD R6, R8, 0x2, R22 ;  /* 0x0000000208061824 */ /* 0x000fc600078e0216 */
        /* <DEDUP_REMOVED lines=8> */
.L_x_10712:
        /* <DEDUP_REMOVED lines=8> */
.L_x_10598:
[----:B------:R0:W5:Y:S01]  /*1a690*/  LDL R8, [R1+0x30] ;  /* 0x0000300001087983 */ /* 0x0001620000100800 */
[----:B------:R-:W-:Y:S02]  /*1a6a0*/  IMAD.MOV.U32 R13, RZ, RZ, R4 ;  /* 0x000000ffff0d7224 */ /* 0x000fe400078e0004 */
[----:B------:R-:W-:Y:S02]  /*1a6b0*/  IMAD.MOV.U32 R12, RZ, RZ, RZ ;  /* 0x000000ffff0c7224 */ /* 0x000fe400078e00ff */
[----:B------:R-:W-:Y:S02]  /*1a6c0*/  IMAD.MOV.U32 R11, RZ, RZ, 0x1c1f ;  /* 0x00001c1fff0b7424 */ /* 0x000fe400078e00ff */
[----:B------:R-:W-:Y:S02]  /*1a6d0*/  IMAD.MOV.U32 R15, RZ, RZ, -0x1 ;  /* 0xffffffffff0f7424 */ /* 0x000fe400078e00ff */
[----:B-----5:R-:W-:Y:S02]  /*1a6e0*/  IMAD R0, R21, R9, RZ ;  /* 0x0000000915007224 */ /* 0x020fe400078e02ff */
[----:B0-----:R-:W-:-:S07]  /*1a6f0*/  IMAD R17, R17, 0xc0, R20 ;  /* 0x000000c011117824 */ /* 0x001fce00078e0214 */
[----:B------:R-:W-:Y:S05]  /*1a700*/  WARPSYNC.COLLECTIVE R15, `(.L_x_10714) ;  /* 0x000000000f087348 */ /* 0x000fea0003c00000 */
[----:B------:R0:W1:Y:S02]  /*1a710*/  SHFL.IDX P6, R14, R13, R12, R11 ;  /* 0x0000000c0d0e7389 */ /* 0x00006400000c000b */
[----:B01----:R-:W-:Y:S01]  /*1a720*/  ENDCOLLECTIVE ;  /* 0x000000000000791b */ /* 0x003fe20003800000 */
.L_x_10714:
[C---:B------:R-:W-:Y:S01]  /*1a730*/  VIADD R9, R17.reuse, 0x20 ;  /* 0x0000002011097836 */ /* 0x040fe20000000000 */
[----:B------:R-:W-:Y:S01]  /*1a740*/  ISETP.GE.AND P3, PT, R17, R0, PT ;  /* 0x000000001100720c */ /* 0x000fe20003f66270 */
[----:B------:R-:W-:Y:S02]  /*1a750*/  IMAD.MOV.U32 R13, RZ, RZ, R5 ;  /* 0x000000ffff0d7224 */ /* 0x000fe400078e0005 */
[----:B------:R-:W-:-:S10]  /*1a760*/  IMAD.MOV.U32 R2, RZ, RZ, R14 ;  /* 0x000000ffff027224 */ /* 0x000fd400078e000e */
[----:B------:R-:W-:Y:S05]  /*1a770*/  WARPSYNC.COLLECTIVE R15, `(.L_x_10715) ;  /* 0x000000000f087348 */ /* 0x000fea0003c00000 */
[----:B------:R0:W1:Y:S02]  /*1a780*/  SHFL.IDX P6, R14, R13, R12, R11 ;  /* 0x0000000c0d0e7389 */ /* 0x00006400000c000b */
[----:B01----:R-:W-:Y:S01]  /*1a790*/  ENDCOLLECTIVE ;  /* 0x000000000000791b */ /* 0x003fe20003800000 */
.L_x_10715:
[----:B------:R-:W-:Y:S02]  /*1a7a0*/  IMAD.MOV.U32 R13, RZ, RZ, R4 ;  /* 0x000000ffff0d7224 */ /* 0x000fe400078e0004 */
[----:B------:R-:W-:Y:S02]  /*1a7b0*/  IMAD.MOV.U32 R12, RZ, RZ, 0x1 ;  /* 0x00000001ff0c7424 */ /* 0x000fe400078e00ff */
[----:B------:R-:W-:-:S07]  /*1a7c0*/  IMAD.MOV.U32 R3, RZ, RZ, R14 ;  /* 0x000000ffff037224 */ /* 0x000fce00078e000e */
[----:B------:R-:W-:Y:S05]  /*1a7d0*/  WARPSYNC.COLLECTIVE R15, `(.L_x_10716) ;  /* 0x000000000f087348 */ /* 0x000fea0003c00000 */
[----:B------:R0:W1:Y:S02]  /*1a7e0*/  SHFL.IDX P6, R14, R13, R12, R11 ;  /* 0x0000000c0d0e7389 */ /* 0x00006400000c000b */
[----:B01----:R-:W-:Y:S01]  /*1a7f0*/  ENDCOLLECTIVE ;  /* 0x000000000000791b */ /* 0x003fe20003800000 */
.L_x_10716:
        /* <DEDUP_REMOVED lines=17> */
.L_x_10717:
[----:B------:R-:W-:Y:S02]  /*1a910*/  IMAD.MOV.U32 R13, RZ, RZ, R4 ;  /* 0x000000ffff0d7224 */ /* 0x000fe400078e0004 */
[----:B------:R-:W-:Y:S02]  /*1a920*/  IMAD.MOV.U32 R12, RZ, RZ, 0x2 ;  /* 0x00000002ff0c7424 */ /* 0x000fe400078e00ff */
[----:B------:R-:W-:-:S07]  /*1a930*/  IMAD.MOV.U32 R3, RZ, RZ, R14 ;  /* 0x000000ffff037224 */ /* 0x000fce00078e000e */
[----:B------:R-:W-:Y:S05]  /*1a940*/  WARPSYNC.COLLECTIVE R15, `(.L_x_10718) ;  /* 0x000000000f087348 */ /* 0x000fea0003c00000 */
[----:B------:R0:W1:Y:S02]  /*1a950*/  SHFL.IDX P6, R14, R13, R12, R11 ;  /* 0x0000000c0d0e7389 */ /* 0x00006400000c000b */
[----:B01----:R-:W-:Y:S01]  /*1a960*/  ENDCOLLECTIVE ;  /* 0x000000000000791b */ /* 0x003fe20003800000 */
.L_x_10718:
        /* <DEDUP_REMOVED lines=18> */
.L_x_10719:
[----:B------:R-:W-:Y:S02]  /*1aa90*/  IMAD.MOV.U32 R13, RZ, RZ, R4 ;  /* 0x000000ffff0d7224 */ /* 0x000fe400078e0004 */
[----:B------:R-:W-:Y:S02]  /*1aaa0*/  IMAD.MOV.U32 R12, RZ, RZ, 0x3 ;  /* 0x00000003ff0c7424 */ /* 0x000fe400078e00ff */
[----:B------:R-:W-:-:S07]  /*1aab0*/  IMAD.MOV.U32 R3, RZ, RZ, R14 ;  /* 0x000000ffff037224 */ /* 0x000fce00078e000e */
[----:B------:R-:W-:Y:S05]  /*1aac0*/  WARPSYNC.COLLECTIVE R15, `(.L_x_10720) ;  /* 0x000000000f087348 */ /* 0x000fea0003c00000 */
[----:B------:R0:W1:Y:S02]  /*1aad0*/  SHFL.IDX P6, R14, R13, R12, R11 ;  /* 0x0000000c0d0e7389 */ /* 0x00006400000c000b */
[----:B01----:R-:W-:Y:S01]  /*1aae0*/  ENDCOLLECTIVE ;  /* 0x000000000000791b */ /* 0x003fe20003800000 */
.L_x_10720:
[----:B------:R-:W-:-:S05]  /*1aaf0*/  @!P3 LEA R3, P4, R10, R3, 0x1 ;  /* 0x000000030a03b211 */ /* 0x000fca00078808ff */
[----:B------:R-:W-:-:S05]  /*1ab00*/  @!P3 IMAD.X R2, RZ, RZ, R2, P4 ;  /* 0x000000ffff02b224 */ /* 0x000fca00020e0602 */
[----:B------:R-:W-:Y:S01]  /*1ab10*/  @!P3 LOP3.LUT R3, R3, R2, RZ, 0x3c, !PT ;  /* 0x000000020303b212 */ /* 0x000fe200078e3cff */
[----:B------:R-:W-:-:S03]  /*1ab20*/  IMAD.MOV.U32 R13, RZ, RZ, R5 ;  /* 0x000000ffff0d7224 */ /* 0x000fc600078e0005 */
[----:B------:R-:W-:-:S04]  /*1ab30*/  @!P3 LOP3.LUT R2, R3, R2, RZ, 0x3c, !PT ;  /* 0x000000020302b212 */ /* 0x000fc800078e3cff */
[----:B------:R-:W-:Y:S01]  /*1ab40*/  @!P3 LOP3.LUT R3, R3, R2, RZ, 0x3c, !PT ;  /* 0x000000020303b212 */ /* 0x000fe200078e3cff */
[----:B------:R-:W-:-:S07]  /*1ab50*/  IMAD.MOV.U32 R4, RZ, RZ, R14 ;  /* 0x000000ffff047224 */ /* 0x000fce00078e000e */
[----:B------:R-:W-:Y:S05]  /*1ab60*/  WARPSYNC.COLLECTIVE R15, `(.L_x_10721) ;  /* 0x000000000f087348 */ /* 0x000fea0003c00000 */
[----:B------:R0:W1:Y:S02]  /*1ab70*/  SHFL.IDX P6, R14, R13, R12, R11 ;  /* 0x0000000c0d0e7389 */ /* 0x00006400000c000b */
[----:B01----:R-:W-:Y:S01]  /*1ab80*/  ENDCOLLECTIVE ;  /* 0x000000000000791b */ /* 0x003fe20003800000 */
.L_x_10721:
[----:B------:R-:W-:Y:S01]  /*1ab90*/  @!PT LDS RZ, [RZ] ;  /* 0x00000000fffff984 */ /* 0x000fe20000000800 */
[----:B------:R-:W-:Y:S01]  /*1aba0*/  @!PT LDS RZ, [RZ] ;  /* 0x00000000fffff984 */ /* 0x000fe20000000800 */
[----:B------:R-:W-:Y:S01]  /*1abb0*/  @!PT LDS RZ, [RZ] ;  /* 0x00000000fffff984 */ /* 0x000fe20000000800 */
[----:B------:R-:W-:Y:S04]  /*1abc0*/  @!P3 LDGSTS.E.BYPASS.LTC128B.128 [R8+0xd400], desc[UR42][R2.64], !P0 ;  /* 0x0d4000000208bfae */ /* 0x000fe8000c101d6a */
[----:B------:R-:W-:Y:S04]  /*1abd0*/  @!P3 LDGSTS.E.BYPASS.LTC128B.128 [R8+0x10400], desc[UR42][R2.64+0x40], !P1 ;  /* 0x104000400208bfae */ /* 0x000fe8000c901d6a */
[----:B------:R0:W-:Y:S01]  /*1abe0*/  @!P3 LDGSTS.E.BYPASS.LTC128B.128 [R8+0x13400], desc[UR42][R2.64+0x80], !P2 ;  /* 0x134000800208bfae */ /* 0x0001e2000d101d6a */
[----:B------:R-:W-:Y:S02]  /*1abf0*/  IMAD.MOV.U32 R13, RZ, RZ, R6 ;  /* 0x000000ffff0d7224 */ /* 0x000fe400078e0006 */
[----:B------:R-:W-:-:S02]  /*1ac00*/  IMAD.MOV.U32 R12, RZ, RZ, RZ ;  /* 0x000000ffff0c7224 */ /* 0x000fc400078e00ff */
[----:B0-----:R-:W-:Y:S02]  /*1ac10*/  VIADD R2, R17, 0x60 ;  /* 0x0000006011027836 */ /* 0x001fe40000000000 */
[----:B------:R-:W-:-:S07]  /*1ac20*/  IMAD.MOV.U32 R5, RZ, RZ, R14 ;  /* 0x000000ffff057224 */ /* 0x000fce00078e000e */
[----:B------:R-:W-:Y:S05]  /*1ac30*/  WARPSYNC.COLLECTIVE R15, `(.L_x_10722) ;  /* 0x000000000f087348 */ /* 0x000fea0003c00000 */
[----:B------:R0:W1:Y:S02]  /*1ac40*/  SHFL.IDX P6, R14, R13, R12, R11 ;  /* 0x0000000c0d0e7389 */ /* 0x00006400000c000b */
[----:B01----:R-:W-:Y:S01]  /*1ac50*/  ENDCOLLECTIVE ;  /* 0x000000000000791b */ /* 0x003fe20003800000 */
.L_x_10722:
[----:B------:R-:W-:-:S13]  /*1ac60*/  ISETP.GE.AND P3, PT, R2, R0, PT ;  /* 0x000000000200720c */ /* 0x000fda0003f66270 */
[----:B------:R-:W-:Y:S01]  /*1ac70*/  @!P3 LEA R2, P4, R10, R5, 0x1 ;  /* 0x000000050a02b211 */ /* 0x000fe200078808ff */
[----:B------:R-:W-:-:S04]  /*1ac80*/  IMAD.MOV.U32 R13, RZ, RZ, R7 ;  /* 0x000000ffff0d7224 */ /* 0x000fc800078e0007 */
[----:B------:R-:W-:-:S05]  /*1ac90*/  @!P3 IMAD.X R3, RZ, RZ, R4, P4 ;  /* 0x000000ffff03b224 */ /* 0x000fca00020e0604 */
        /* <DEDUP_REMOVED lines=12> */
.L_x_10723:
[----:B------:R-:W-:Y:S02]  /*1ad60*/  IMAD.MOV.U32 R13, RZ, RZ, R6 ;  /* 0x000000ffff0d7224 */ /* 0x000fe400078e0006 */
[----:B------:R-:W-:Y:S02]  /*1ad70*/  IMAD.MOV.U32 R12, RZ, RZ, 0x1 ;  /* 0x00000001ff0c7424 */ /* 0x000fe400078e00ff */
[----:B------:R-:W-:-:S07]  /*1ad80*/  IMAD.MOV.U32 R3, RZ, RZ, R14 ;  /* 0x000000ffff037224 */ /* 0x000fce00078e000e */
[----:B------:R-:W-:Y:S05]  /*1ad90*/  WARPSYNC.COLLECTIVE R15, `(.L_x_10724) ;  /* 0x000000000f087348 */ /* 0x000fea0003c00000 */
[----:B------:R0:W1:Y:S02]  /*1ada0*/  SHFL.IDX P6, R14, R13, R12, R11 ;  /* 0x0000000c0d0e7389 */ /* 0x00006400000c000b */
[----:B01----:R-:W-:Y:S01]  /*1adb0*/  ENDCOLLECTIVE ;  /* 0x000000000000791b */ /* 0x003fe20003800000 */
.L_x_10724:
        /* <DEDUP_REMOVED lines=10> */
.L_x_10725:
[----:B------:R-:W-:Y:S01]  /*1ae60*/  @!PT LDS RZ, [RZ] ;  /* 0x00000000fffff984 */ /* 0x000fe20000000800 */
[----:B------:R-:W-:Y:S01]  /*1ae70*/  @!PT LDS RZ, [RZ] ;  /* 0x00000000fffff984 */ /* 0x000fe20000000800 */
[----:B------:R-:W-:Y:S01]  /*1ae80*/  @!PT LDS RZ, [RZ] ;  /* 0x00000000fffff984 */ /* 0x000fe20000000800 */
[----:B------:R-:W-:Y:S04]  /*1ae90*/  @!P3 LDGSTS.E.BYPASS.LTC128B.128 [R8+0xe400], desc[UR42][R2.64], !P0 ;  /* 0x0e4000000208bfae */ /* 0x000fe8000c101d6a */
[----:B------:R-:W-:Y:S04]  /*1aea0*/  @!P3 LDGSTS.E.BYPASS.LTC128B.128 [R8+0x11400], desc[UR42][R2.64+0x40], !P1 ;  /* 0x114000400208bfae */ /* 0x000fe8000c901d6a */
[----:B------:R0:W-:Y:S02]  /*1aeb0*/  @!P3 LDGSTS.E.BYPASS.LTC128B.128 [R8+0x14400], desc[UR42][R2.64+0x80], !P2 ;  /* 0x144000800208bfae */ /* 0x0001e4000d101d6a */
[----:B0-----:R-:W-:Y:S01]  /*1aec0*/  IMAD.MOV.U32 R2, RZ, RZ, R14 ;  /* 0x000000ffff027224 */ /* 0x001fe200078e000e */
[----:B------:R-:W-:Y:S06]  /*1aed0*/  BRA `(.L_x_10726) ;  /* 0xffffffb800a07947 */ /* 0x000fec000383ffff */
.L_x_10601:
[----:B-1----:R1:W2:Y:S02]  /*1aee0*/  SYNCS.PHASECHK.TRANS64.TRYWAIT P0, [R22+URZ+0x2d820], R0 ;  /* 0x02d82000160075a7 */ /* 0x0022a4000800017f */
[----:B--2---:R-:W-:Y:S05]  /*1aef0*/  @!P0 NANOSLEEP.SYNCS 0x989680 ;  /* 0x009896800000895d */ /* 0x004fea0003900000 */
[----:B------:R-:W2:Y:S02]  /*1af00*/  @!P0 SYNCS.PHASECHK.TRANS64 P0, [R22+URZ+0x2d820], R0 ;  /* 0x02d82000160085a7 */ /* 0x000ea4000800007f */
[----:B--2---:R-:W-:Y:S05]  /*1af10*/  @!P0 BRA `(.L_x_10601) ;  /* 0xfffffffc00f08947 */ /* 0x004fea000383ffff */
[----:B------:R-:W-:Y:S05]  /*1af20*/  BRA `(.L_x_10727) ;  /* 0xffffffbc00087947 */ /* 0x000fea000383ffff */
.L_x_10606:
[----:B0-----:R0:W1:Y:S02]  /*1af30*/  SYNCS.PHASECHK.TRANS64.TRYWAIT P0, [R5+URZ+0x2d840], R0 ;  /* 0x02d84000050075a7 */ /* 0x001064000800017f */
[----:B-1----:R-:W-:Y:S05]  /*1af40*/  @!P0 NANOSLEEP.SYNCS 0x989680 ;  /* 0x009896800000895d */ /* 0x002fea0003900000 */
[----:B------:R-:W1:Y:S02]  /*1af50*/  @!P0 SYNCS.PHASECHK.TRANS64 P0, [R5+URZ+0x2d840], R0 ;  /* 0x02d84000050085a7 */ /* 0x000e64000800007f */
[----:B-1----:R-:W-:Y:S05]  /*1af60*/  @!P0 BRA `(.L_x_10606) ;  /* 0xfffffffc00f08947 */ /* 0x002fea000383ffff */
[----:B------:R-:W-:Y:S05]  /*1af70*/  BRA `(.L_x_10728) ;  /* 0xffffffbc00fc7947 */ /* 0x000fea000383ffff */
.L_x_10607:
        /* <DEDUP_REMOVED lines=8> */
.L_x_10730:
[----:B------:R-:W-:Y:S05]  /*1b000*/  BSYNC B1 ;  /* 0x0000000000017941 */ /* 0x000fea0003800000 */
.L_x_10729:
        /* <DEDUP_REMOVED lines=13> */
.L_x_10731:
        /* <DEDUP_REMOVED lines=8> */
.L_x_10732:
[----:B------:R-:W-:-:S05]  /*1b160*/  IMAD.SHL.U32 R0, R20, 0x2, RZ ;  /* 0x0000000214007824 */ /* 0x000fca00078e00ff */
        /* <DEDUP_REMOVED lines=13> */
.L_x_10733:
[----:B------:R-:W-:Y:S02]  /*1b240*/  IMAD.MOV.U32 R13, RZ, RZ, R7 ;  /* 0x000000ffff0d7224 */ /* 0x000fe400078e0007 */
[----:B------:R-:W-:Y:S02]  /*1b250*/  IMAD.MOV.U32 R12, RZ, RZ, 0x2 ;  /* 0x00000002ff0c7424 */ /* 0x000fe400078e00ff */
[----:B------:R-:W-:-:S07]  /*1b260*/  IMAD.MOV.U32 R2, RZ, RZ, R14 ;  /* 0x000000ffff027224 */ /* 0x000fce00078e000e */
[----:B------:R-:W-:Y:S05]  /*1b270*/  WARPSYNC.COLLECTIVE R15, `(.L_x_10734) ;  /* 0x000000000f087348 */ /* 0x000fea0003c00000 */
[----:B------:R0:W1:Y:S02]  /*1b280*/  SHFL.IDX P6, R14, R13, R12, R11 ;  /* 0x0000000c0d0e7389 */ /* 0x00006400000c000b */
[----:B01----:R-:W-:Y:S01]  /*1b290*/  ENDCOLLECTIVE ;  /* 0x000000000000791b */ /* 0x003fe20003800000 */
.L_x_10734:
        /* <DEDUP_REMOVED lines=13> */
.L_x_10735:
[----:B------:R-:W-:Y:S02]  /*1b370*/  IMAD.MOV.U32 R13, RZ, RZ, R7 ;  /* 0x000000ffff0d7224 */ /* 0x000fe400078e0007 */
[----:B------:R-:W-:Y:S02]  /*1b380*/  IMAD.MOV.U32 R12, RZ, RZ, 0x3 ;  /* 0x00000003ff0c7424 */ /* 0x000fe400078e00ff */
[----:B------:R-:W-:-:S07]  /*1b390*/  IMAD.MOV.U32 R2, RZ, RZ, R14 ;  /* 0x000000ffff027224 */ /* 0x000fce00078e000e */
[----:B------:R-:W-:Y:S05]  /*1b3a0*/  WARPSYNC.COLLECTIVE R15, `(.L_x_10736) ;  /* 0x000000000f087348 */ /* 0x000fea0003c00000 */
[----:B------:R0:W1:Y:S02]  /*1b3b0*/  SHFL.IDX P6, R14, R13, R12, R11 ;  /* 0x0000000c0d0e7389 */ /* 0x00006400000c000b */
[----:B01----:R-:W-:Y:S01]  /*1b3c0*/  ENDCOLLECTIVE ;  /* 0x000000000000791b */ /* 0x003fe20003800000 */
.L_x_10736:
        /* <DEDUP_REMOVED lines=14> */
.L_x_10737:
[----:B------:R-:W-:Y:S01]  /*1b4b0*/  IMAD.MOV.U32 R2, RZ, RZ, R14 ;  /* 0x000000ffff027224 */ /* 0x000fe200078e000e */
[----:B------:R-:W-:Y:S06]  /*1b4c0*/  BRA `(.L_x_10738) ;  /* 0xffffffbc00887947 */ /* 0x000fec000383ffff */
.L_x_10612:
[----:B-1----:R1:W2:Y:S02]  /*1b4d0*/  SYNCS.PHASECHK.TRANS64.TRYWAIT P0, [R5+URZ+0x2d860], R2 ;  /* 0x02d86002050075a7 */ /* 0x0022a4000800017f */
[----:B--2---:R-:W-:Y:S05]  /*1b4e0*/  @!P0 NANOSLEEP.SYNCS 0x989680 ;  /* 0x009896800000895d */ /* 0x004fea0003900000 */
[----:B------:R-:W2:Y:S02]  /*1b4f0*/  @!P0 SYNCS.PHASECHK.TRANS64 P0, [R5+URZ+0x2d860], R2 ;  /* 0x02d86002050085a7 */ /* 0x000ea4000800007f */
[----:B--2---:R-:W-:Y:S05]  /*1b500*/  @!P0 BRA `(.L_x_10612) ;  /* 0xfffffffc00f08947 */ /* 0x004fea000383ffff */
[----:B------:R-:W-:Y:S05]  /*1b510*/  BRA `(.L_x_10739) ;  /* 0xffffffbc00ec7947 */ /* 0x000fea000383ffff */
.L_x_10613:
        /* <DEDUP_REMOVED lines=8> */
.L_x_10741:
[----:B------:R-:W-:Y:S05]  /*1b5a0*/  BSYNC B1 ;  /* 0x0000000000017941 */ /* 0x000fea0003800000 */
.L_x_10740:
        /* <DEDUP_REMOVED lines=9> */
.L_x_10742:
[----:B------:R-:W-:Y:S02]  /*1b640*/  IMAD.MOV.U32 R13, RZ, RZ, R25 ;  /* 0x000000ffff0d7224 */ /* 0x000fe400078e0019 */
[----:B------:R-:W-:Y:S02]  /*1b650*/  IMAD.MOV.U32 R12, RZ, RZ, 0x1 ;  /* 0x00000001ff0c7424 */ /* 0x000fe400078e00ff */
[----:B------:R-:W-:-:S07]  /*1b660*/  IMAD.MOV.U32 R2, RZ, RZ, R14 ;  /* 0x000000ffff027224 */ /* 0x000fce00078e000e */
[----:B------:R-:W-:Y:S05]  /*1b670*/  WARPSYNC.COLLECTIVE R15, `(.L_x_10743) ;  /* 0x000000000f087348 */ /* 0x000fea0003c00000 */
[----:B------:R0:W1:Y:S02]  /*1b680*/  SHFL.IDX P6, R14, R13, R12, R11 ;  /* 0x0000000c0d0e7389 */ /* 0x00006400000c000b */
[----:B01----:R-:W-:Y:S01]  /*1b690*/  ENDCOLLECTIVE ;  /* 0x000000000000791b */ /* 0x003fe20003800000 */
.L_x_10743:
        /* <DEDUP_REMOVED lines=16> */
.L_x_10744:
[----:B------:R-:W-:Y:S02]  /*1b7a0*/  IMAD.MOV.U32 R13, RZ, RZ, R25 ;  /* 0x000000ffff0d7224 */ /* 0x000fe400078e0019 */
[----:B------:R-:W-:Y:S02]  /*1b7b0*/  IMAD.MOV.U32 R12, RZ, RZ, 0x2 ;  /* 0x00000002ff0c7424 */ /* 0x000fe400078e00ff */
[----:B------:R-:W-:-:S07]  /*1b7c0*/  IMAD.MOV.U32 R2, RZ, RZ, R14 ;  /* 0x000000ffff027224 */ /* 0x000fce00078e000e */
[----:B------:R-:W-:Y:S05]  /*1b7d0*/  WARPSYNC.COLLECTIVE R15, `(.L_x_10745) ;  /* 0x000000000f087348 */ /* 0x000fea0003c00000 */
[----:B------:R0:W1:Y:S02]  /*1b7e0*/  SHFL.IDX P6, R14, R13, R12, R11 ;  /* 0x0000000c0d0e7389 */ /* 0x00006400000c000b */
[----:B01----:R-:W-:Y:S01]  /*1b7f0*/  ENDCOLLECTIVE ;  /* 0x000000000000791b */ /* 0x003fe20003800000 */
.L_x_10745:
        /* <DEDUP_REMOVED lines=16> */
.L_x_10746:
[----:B------:R-:W-:Y:S02]  /*1b900*/  IMAD.MOV.U32 R13, RZ, RZ, R25 ;  /* 0x000000ffff0d7224 */ /* 0x000fe400078e0019 */
[----:B------:R-:W-:Y:S02]  /*1b910*/  IMAD.MOV.U32 R12, RZ, RZ, 0x3 ;  /* 0x00000003ff0c7424 */ /* 0x000fe400078e00ff */
[----:B------:R-:W-:-:S07]  /*1b920*/  IMAD.MOV.U32 R2, RZ, RZ, R14 ;  /* 0x000000ffff027224 */ /* 0x000fce00078e000e */
[----:B------:R-:W-:Y:S05]  /*1b930*/  WARPSYNC.COLLECTIVE R15, `(.L_x_10747) ;  /* 0x000000000f087348 */ /* 0x000fea0003c00000 */
[----:B------:R0:W1:Y:S02]  /*1b940*/  SHFL.IDX P6, R14, R13, R12, R11 ;  /* 0x0000000c0d0e7389 */ /* 0x00006400000c000b */
[----:B01----:R-:W-:Y:S01]  /*1b950*/  ENDCOLLECTIVE ;  /* 0x000000000000791b */ /* 0x003fe20003800000 */
.L_x_10747:
        /* <DEDUP_REMOVED lines=13> */
.L_x_10748:
        /* <DEDUP_REMOVED lines=8> */
.L_x_10621:
[----:B-1----:R1:W2:Y:S02]  /*1bab0*/  SYNCS.PHASECHK.TRANS64.TRYWAIT P0, [R0+URZ+0x2d860], R3 ;  /* 0x02d86003000075a7 */ /* 0x0022a4000800017f */
[----:B--2---:R-:W-:Y:S05]  /*1bac0*/  @!P0 NANOSLEEP.SYNCS 0x989680 ;  /* 0x009896800000895d */ /* 0x004fea0003900000 */
[----:B------:R-:W2:Y:S02]  /*1bad0*/  @!P0 SYNCS.PHASECHK.TRANS64 P0, [R0+URZ+0x2d860], R3 ;  /* 0x02d86003000085a7 */ /* 0x000ea4000800007f */
[----:B--2---:R-:W-:Y:S05]  /*1bae0*/  @!P0 BRA `(.L_x_10621) ;  /* 0xfffffffc00f08947 */ /* 0x004fea000383ffff */
[----:B------:R-:W-:Y:S05]  /*1baf0*/  BRA `(.L_x_10750) ;  /* 0xffffffc000747947 */ /* 0x000fea000383ffff */
.L_x_10622:
[----:B------:R-:W-:Y:S01]  /*1bb00*/  BSSY B0, `(.L_x_10751) ;  /* 0x0000008000007945 */ /* 0x000fe20003800000 */
[----:B------:R-:W-:Y:S02]  /*1bb10*/  IMAD.MOV.U32 R13, RZ, RZ, R25 ;  /* 0x000000ffff0d7224 */ /* 0x000fe400078e0019 */
[----:B------:R-:W-:Y:S02]  /*1bb20*/  IMAD.MOV.U32 R12, RZ, RZ, RZ ;  /* 0x000000ffff0c7224 */ /* 0x000fe400078e00ff */
[----:B------:R-:W-:Y:S02]  /*1bb30*/  IMAD.MOV.U32 R11, RZ, RZ, 0x1c1f ;  /* 0x00001c1fff0b7424 */ /* 0x000fe400078e00ff */
[----:B------:R-:W-:-:S07]  /*1bb40*/  IMAD.MOV.U32 R15, RZ, RZ, -0x1 ;  /* 0xffffffffff0f7424 */ /* 0x000fce00078e00ff */
[----:B01---5:R-:W-:Y:S05]  /*1bb50*/  WARPSYNC.COLLECTIVE R15, `(.L_x_10752) ;  /* 0x000000000f087348 */ /* 0x023fea0003c00000 */
[----:B------:R2:W3:Y:S02]  /*1bb60*/  SHFL.IDX P6, R14, R13, R12, R11 ;  /* 0x0000000c0d0e7389 */ /* 0x0004e400000c000b */
[----:B0123-5:R-:W-:Y:S01]  /*1bb70*/  ENDCOLLECTIVE ;  /* 0x000000000000791b */ /* 0x02ffe20003800000 */
.L_x_10752:
[----:B------:R-:W-:Y:S05]  /*1bb80*/  BSYNC B0 ;  /* 0x0000000000007941 */ /* 0x000fea0003800000 */
.L_x_10751:
[----:B------:R-:W0:Y:S01]  /*1bb90*/  S2R R2, SR_TID.X ;  /* 0x0000000000027919 */ /* 0x000e220000002100 */
[----:B------:R-:W-:Y:S02]  /*1bba0*/  IMAD.MOV.U32 R13, RZ, RZ, R24 ;  /* 0x000000ffff0d7224 */ /* 0x000fe400078e0018 */
        /* <DEDUP_REMOVED lines=8> */
.L_x_10753:
[----:B------:R-:W-:Y:S01]  /*1bc30*/  ULDC UR4, c[0x0][0x2f4] ;  /* 0x0000bd0000047ab9 */ /* 0x000fe20000000800 */
[----:B------:R-:W-:Y:S02]  /*1bc40*/  IMAD.MOV.U32 R13, RZ, RZ, R25 ;  /* 0x000000ffff0d7224 */ /* 0x000fe400078e0019 */
[----:B------:R-:W-:Y:S02]  /*1bc50*/  IMAD.MOV.U32 R12, RZ, RZ, 0x1 ;  /* 0x00000001ff0c7424 */ /* 0x000fe400078e00ff */
        /* <DEDUP_REMOVED lines=14> */
.L_x_10754:
        /* <DEDUP_REMOVED lines=14> */
.L_x_10755:
[----:B------:R-:W-:Y:S02]  /*1be20*/  IMAD.MOV.U32 R13, RZ, RZ, R25 ;  /* 0x000000ffff0d7224 */ /* 0x000fe400078e0019 */
[----:B------:R-:W-:Y:S01]  /*1be30*/  IMAD.MOV.U32 R12, RZ, RZ, 0x2 ;  /* 0x00000002ff0c7424 */ /* 0x000fe200078e00ff */
[----:B------:R-:W-:-:S13]  /*1be40*/  IADD3 R2, P4, R14, R5, RZ ;  /* 0x000000050e027210 */ /* 0x000fda0007f9e0ff */
[----:B------:R-:W-:Y:S05]  /*1be50*/  WARPSYNC.COLLECTIVE R15, `(.L_x_10756) ;  /* 0x000000000f087348 */ /* 0x000fea0003c00000 */
[----:B------:R0:W1:Y:S02]  /*1be60*/  SHFL.IDX P6, R14, R13, R12, R11 ;  /* 0x0000000c0d0e7389 */ /* 0x00006400000c000b */
[----:B01----:R-:W-:Y:S01]  /*1be70*/  ENDCOLLECTIVE ;  /* 0x000000000000791b */ /* 0x003fe20003800000 */
.L_x_10756:
        /* <DEDUP_REMOVED lines=15> */
.L_x_10757:
[----:B------:R-:W-:Y:S02]  /*1bf70*/  IMAD.MOV.U32 R13, RZ, RZ, R25 ;  /* 0x000000ffff0d7224 */ /* 0x000fe400078e0019 */
[----:B------:R-:W-:Y:S01]  /*1bf80*/  IMAD.MOV.U32 R12, RZ, RZ, 0x3 ;  /* 0x00000003ff0c7424 */ /* 0x000fe200078e00ff */
[----:B------:R-:W-:-:S13]  /*1bf90*/  IADD3 R2, P4, R14, R5, RZ ;  /* 0x000000050e027210 */ /* 0x000fda0007f9e0ff */
[----:B------:R-:W-:Y:S05]  /*1bfa0*/  WARPSYNC.COLLECTIVE R15, `(.L_x_10758) ;  /* 0x000000000f087348 */ /* 0x000fea0003c00000 */
[----:B------:R0:W1:Y:S02]  /*1bfb0*/  SHFL.IDX P6, R14, R13, R12, R11 ;  /* 0x0000000c0d0e7389 */ /* 0x00006400000c000b */
[----:B01----:R-:W-:Y:S01]  /*1bfc0*/  ENDCOLLECTIVE ;  /* 0x000000000000791b */ /* 0x003fe20003800000 */
.L_x_10758:
        /* <DEDUP_REMOVED lines=14> */
.L_x_10759:
[----:B------:R-:W-:Y:S05]  /*1c0b0*/  BRA `(.L_x_10760) ;  /* 0xffffffbc00d47947 */ /* 0x000fea000383ffff */
.L_x_10627:
        /* <DEDUP_REMOVED lines=8> */
.L_x_10762:
[----:B------:R-:W-:Y:S05]  /*1c140*/  BSYNC B0 ;  /* 0x0000000000007941 */ /* 0x000fea0003800000 */
.L_x_10761:
        /* <DEDUP_REMOVED lines=9> */
.L_x_10763:
[----:B------:R-:W-:Y:S02]  /*1c1e0*/  ULDC UR4, c[0x0][0xc3c] ;  /* 0x00030f0000047ab9 */ /* 0x000fe40000000800 */
[----:B------:R-:W-:-:S13]  /*1c1f0*/  ISETP.GE.OR P1, PT, R5, UR4, !P0 ;  /* 0x0000000405007c0c */ /* 0x000fda000c726670 */
[----:B------:R-:W0:Y:S01]  /*1c200*/  @!P1 LDC.64 R2, c[0x0][0xc80] ;  /* 0x00032000ff029b82 */ /* 0x000e220000000a00 */
[----:B------:R-:W-:Y:S02]  /*1c210*/  IMAD.MOV.U32 R11, RZ, RZ, RZ ;  /* 0x000000ffff0b7224 */ /* 0x000fe400078e00ff */
        /* <DEDUP_REMOVED lines=14> */
.L_x_10764:
[----:B------:R-:W-:Y:S01]  /*1c300*/  IMAD.MOV.U32 R12, RZ, RZ, 0x2 ;  /* 0x00000002ff0c7424 */ /* 0x000fe200078e00ff */
[----:B------:R-:W-:-:S05]  /*1c310*/  SEL R5, R14, RZ, P1 ;  /* 0x000000ff0e057207 */ /* 0x000fca0000800000 */
[----:B------:R-:W-:-:S04]  /*1c320*/  IMAD.IADD R5, R2, 0x1, R5 ;  /* 0x0000000102057824 */ /* 0x000fc800078e0205 */
[----:B------:R-:W-:-:S07]  /*1c330*/  IMAD.MOV.U32 R13, RZ, RZ, R5 ;  /* 0x000000ffff0d7224 */ /* 0x000fce00078e0005 */
[----:B------:R-:W-:Y:S05]  /*1c340*/  WARPSYNC.COLLECTIVE R15, `(.L_x_10765) ;  /* 0x000000000f087348 */ /* 0x000fea0003c00000 */
[----:B------:R0:W1:Y:S02]  /*1c350*/  SHFL.UP P6, R14, R13, R12, R11 ;  /* 0x0400000c0d0e7389 */ /* 0x00006400000c000b */
[----:B01----:R-:W-:Y:S01]  /*1c360*/  ENDCOLLECTIVE ;  /* 0x000000000000791b */ /* 0x003fe20003800000 */
.L_x_10765:
[----:B------:R-:W-:Y:S01]  /*1c370*/  IMAD.MOV.U32 R12, RZ, RZ, 0x4 ;  /* 0x00000004ff0c7424 */ /* 0x000fe200078e00ff */
[----:B------:R-:W-:-:S05]  /*1c380*/  SEL R6, R14, RZ, P2 ;  /* 0x000000ff0e067207 */ /* 0x000fca0001000000 */
[----:B------:R-:W-:-:S04]  /*1c390*/  IMAD.IADD R6, R5, 0x1, R6 ;  /* 0x0000000105067824 */ /* 0x000fc800078e0206 */
[----:B------:R-:W-:-:S07]  /*1c3a0*/  IMAD.MOV.U32 R13, RZ, RZ, R6 ;  /* 0x000000ffff0d7224 */ /* 0x000fce00078e0006 */
[----:B------:R-:W-:Y:S05]  /*1c3b0*/  WARPSYNC.COLLECTIVE R15, `(.L_x_10766) ;  /* 0x000000000f087348 */ /* 0x000fea0003c00000 */
[----:B------:R0:W1:Y:S02]  /*1c3c0*/  SHFL.UP P6, R14, R13, R12, R11 ;  /* 0x0400000c0d0e7389 */ /* 0x00006400000c000b */
[----:B01----:R-:W-:Y:S01]  /*1c3d0*/  ENDCOLLECTIVE ;  /* 0x000000000000791b */ /* 0x003fe20003800000 */
.L_x_10766:
[----:B------:R-:W-:Y:S01]  /*1c3e0*/  IMAD.MOV.U32 R12, RZ, RZ, 0x8 ;  /* 0x00000008ff0c7424 */ /* 0x000fe200078e00ff */
[----:B------:R-:W-:-:S05]  /*1c3f0*/  SEL R7, R14, RZ, P3 ;  /* 0x000000ff0e077207 */ /* 0x000fca0001800000 */
[----:B------:R-:W-:-:S04]  /*1c400*/  IMAD.IADD R7, R6, 0x1, R7 ;  /* 0x0000000106077824 */ /* 0x000fc800078e0207 */
[----:B------:R-:W-:-:S07]  /*1c410*/  IMAD.MOV.U32 R13, RZ, RZ, R7 ;  /* 0x000000ffff0d7224 */ /* 0x000fce00078e0007 */
[----:B------:R-:W-:Y:S05]  /*1c420*/  WARPSYNC.COLLECTIVE R15, `(.L_x_10767) ;  /* 0x000000000f087348 */ /* 0x000fea0003c00000 */
[----:B------:R0:W1:Y:S02]  /*1c430*/  SHFL.UP P6, R14, R13, R12, R11 ;  /* 0x0400000c0d0e7389 */ /* 0x00006400000c000b */
[----:B01----:R-:W-:Y:S01]  /*1c440*/  ENDCOLLECTIVE ;  /* 0x000000000000791b */ /* 0x003fe20003800000 */
.L_x_10767:
[----:B------:R-:W-:Y:S01]  /*1c450*/  IMAD.MOV.U32 R12, RZ, RZ, 0x10 ;  /* 0x00000010ff0c7424 */ /* 0x000fe200078e00ff */
[----:B------:R-:W-:-:S05]  /*1c460*/  SEL R14, R14, RZ, P4 ;  /* 0x000000ff0e0e7207 */ /* 0x000fca0002000000 */
[----:B------:R-:W-:-:S04]  /*1c470*/  IMAD.IADD R5, R7, 0x1, R14 ;  /* 0x0000000107057824 */ /* 0x000fc800078e020e */
[----:B------:R-:W-:-:S07]  /*1c480*/  IMAD.MOV.U32 R13, RZ, RZ, R5 ;  /* 0x000000ffff0d7224 */ /* 0x000fce00078e0005 */
[----:B------:R-:W-:Y:S05]  /*1c490*/  WARPSYNC.COLLECTIVE R15, `(.L_x_10768) ;  /* 0x000000000f087348 */ /* 0x000fea0003c00000 */
[----:B------:R0:W1:Y:S02]  /*1c4a0*/  SHFL.UP P6, R14, R13, R12, R11 ;  /* 0x0400000c0d0e7389 */ /* 0x00006400000c000b */
[----:B01----:R-:W-:Y:S01]  /*1c4b0*/  ENDCOLLECTIVE ;  /* 0x000000000000791b */ /* 0x003fe20003800000 */
.L_x_10768:
        /* <DEDUP_REMOVED lines=8> */
.L_x_10769:
[----:B------:R-:W-:Y:S05]  /*1c540*/  BRA `(.L_x_10770) ;  /* 0xffffffbc00f07947 */ /* 0x000fea000383ffff */
.L_x_10632:
        /* <DEDUP_REMOVED lines=8> */
.L_x_10772:
[----:B------:R-:W-:Y:S05]  /*1c5d0*/  BSYNC B0 ;  /* 0x0000000000007941 */ /* 0x000fea0003800000 */
.L_x_10771:
        /* <DEDUP_REMOVED lines=8> */
.L_x_10773:
[----:B------:R-:W-:Y:S01]  /*1c660*/  IMAD.MOV.U32 R12, RZ, RZ, 0x4 ;  /* 0x00000004ff0c7424 */ /* 0x000fe200078e00ff */
[----:B------:R-:W-:-:S05]  /*1c670*/  SEL R14, R14, RZ, P2 ;  /* 0x000000ff0e0e7207 */ /* 0x000fca0001000000 */
[----:B------:R-:W-:-:S04]  /*1c680*/  IMAD.IADD R3, R13, 0x1, R14 ;  /* 0x000000010d037824 */ /* 0x000fc800078e020e */
[----:B------:R-:W-:-:S07]  /*1c690*/  IMAD.MOV.U32 R13, RZ, RZ, R3 ;  /* 0x000000ffff0d7224 */ /* 0x000fce00078e0003 */
[----:B------:R-:W-:Y:S05]  /*1c6a0*/  WARPSYNC.COLLECTIVE R15, `(.L_x_10774) ;  /* 0x000000000f087348 */ /* 0x000fea0003c00000 */
[----:B------:R0:W1:Y:S02]  /*1c6b0*/  SHFL.UP P6, R14, R13, R12, R11 ;  /* 0x0400000c0d0e7389 */ /* 0x00006400000c000b */
[----:B01----:R-:W-:Y:S01]  /*1c6c0*/  ENDCOLLECTIVE ;  /* 0x000000000000791b */ /* 0x003fe20003800000 */
.L_x_10774:
[----:B------:R-:W-:Y:S01]  /*1c6d0*/  IMAD.MOV.U32 R12, RZ, RZ, 0x8 ;  /* 0x00000008ff0c7424 */ /* 0x000fe200078e00ff */
[----:B------:R-:W-:-:S05]  /*1c6e0*/  SEL R14, R14, RZ, P3 ;  /* 0x000000ff0e0e7207 */ /* 0x000fca0001800000 */
[----:B------:R-:W-:-:S04]  /*1c6f0*/  IMAD.IADD R5, R3, 0x1, R14 ;  /* 0x0000000103057824 */ /* 0x000fc800078e020e */
[----:B------:R-:W-:-:S07]  /*1c700*/  IMAD.MOV.U32 R13, RZ, RZ, R5 ;  /* 0x000000ffff0d7224 */ /* 0x000fce00078e0005 */
[----:B------:R-:W-:Y:S05]  /*1c710*/  WARPSYNC.COLLECTIVE R15, `(.L_x_10775) ;  /* 0x000000000f087348 */ /* 0x000fea0003c00000 */
[----:B------:R0:W1:Y:S02]  /*1c720*/  SHFL.UP P6, R14, R13, R12, R11 ;  /* 0x0400000c0d0e7389 */ /* 0x00006400000c000b */
[----:B01----:R-:W-:Y:S01]  /*1c730*/  ENDCOLLECTIVE ;  /* 0x000000000000791b */ /* 0x003fe20003800000 */
.L_x_10775:
[----:B------:R-:W-:Y:S01]  /*1c740*/  IMAD.MOV.U32 R12, RZ, RZ, 0x10 ;  /* 0x00000010ff0c7424 */ /* 0x000fe200078e00ff */
[----:B------:R-:W-:-:S05]  /*1c750*/  SEL R6, R14, RZ, P4 ;  /* 0x000000ff0e067207 */ /* 0x000fca0002000000 */
[----:B------:R-:W-:-:S04]  /*1c760*/  IMAD.IADD R6, R5, 0x1, R6 ;  /* 0x0000000105067824 */ /* 0x000fc800078e0206 */
[----:B------:R-:W-:-:S07]  /*1c770*/  IMAD.MOV.U32 R13, RZ, RZ, R6 ;  /* 0x000000ffff0d7224 */ /* 0x000fce00078e0006 */
[----:B------:R-:W-:Y:S05]  /*1c780*/  WARPSYNC.COLLECTIVE R15, `(.L_x_10776) ;  /* 0x000000000f087348 */ /* 0x000fea0003c00000 */
[----:B------:R0:W1:Y:S02]  /*1c790*/  SHFL.UP P6, R14, R13, R12, R11 ;  /* 0x0400000c0d0e7389 */ /* 0x00006400000c000b */
[----:B01----:R-:W-:Y:S01]  /*1c7a0*/  ENDCOLLECTIVE ;  /* 0x000000000000791b */ /* 0x003fe20003800000 */
.L_x_10776:
        /* <DEDUP_REMOVED lines=8> */
.L_x_10777:
[----:B------:R-:W-:Y:S05]  /*1c830*/  BRA `(.L_x_10778) ;  /* 0xffffffbc00d07947 */ /* 0x000fea000383ffff */
.L_x_10634:
[----:B------:R-:W-:Y:S01]  /*1c840*/  BSSY B0, `(.L_x_10779) ;  /* 0x0000006000007945 */ /* 0x000fe20003800000 */
[----:B------:R-:W-:Y:S01]  /*1c850*/  PLOP3.LUT P6, PT, P6, PT, PT, 0x8, 0x0 ;  /* 0x000000000000781c */ /* 0x000fe200037ce170 */
[----:B------:R-:W-:-:S12]  /*1c860*/  IMAD.MOV.U32 R15, RZ, RZ, -0x1 ;  /* 0xffffffffff0f7424 */ /* 0x000fd800078e00ff */
[----:B0----5:R-:W-:Y:S05]  /*1c870*/  WARPSYNC.COLLECTIVE R15, `(.L_x_10780) ;  /* 0x000000000f087348 */ /* 0x021fea0003c00000 */
[----:B------:R-:W-:Y:S01]  /*1c880*/  VOTE.ANY R14, PT, P6 ;  /* 0x00000000000e7806 */ /* 0x000fe200030e0100 */
[----:B0----5:R-:W-:Y:S06]  /*1c890*/  ENDCOLLECTIVE ;  /* 0x000000000000791b */ /* 0x021fec0003800000 */
.L_x_10780:
[----:B------:R-:W-:Y:S05]  /*1c8a0*/  BSYNC B0 ;  /* 0x0000000000007941 */ /* 0x000fea0003800000 */
.L_x_10779:
        /* <DEDUP_REMOVED lines=9> */
.L_x_10781:
[----:B------:R-:W-:Y:S01]  /*1c940*/  IMAD.MOV.U32 R17, RZ, RZ, R14 ;  /* 0x000000ffff117224 */ /* 0x000fe200078e000e */
[----:B------:R-:W-:Y:S06]  /*1c950*/  BRA `(.L_x_10782) ;  /* 0xffffffbc00c07947 */ /* 0x000fec000383ffff */
.L_x_10636:
[----:B------:R-:W-:Y:S01]  /*1c960*/  BSSY B0, `(.L_x_10783) ;  /* 0x0000007000007945 */ /* 0x000fe20003800000 */
[----:B------:R-:W-:Y:S02]  /*1c970*/  IMAD.MOV.U32 R13, RZ, RZ, R3 ;  /* 0x000000ffff0d7224 */ /* 0x000fe400078e0003 */
[----:B------:R-:W-:Y:S02]  /*1c980*/  IMAD.MOV.U32 R11, RZ, RZ, 0x1f ;  /* 0x0000001fff0b7424 */ /* 0x000fe400078e00ff */
[----:B------:R-:W-:-:S07]  /*1c990*/  IMAD.MOV.U32 R15, RZ, RZ, -0x1 ;  /* 0xffffffffff0f7424 */ /* 0x000fce00078e00ff */
[----:B012---:R-:W-:Y:S05]  /*1c9a0*/  WARPSYNC.COLLECTIVE R15, `(.L_x_10784) ;  /* 0x000000000f087348 */ /* 0x007fea0003c00000 */
[----:B------:R3:W4:Y:S02]  /*1c9b0*/  SHFL.IDX P6, R14, R13, R12, R11 ;  /* 0x0000000c0d0e7389 */ /* 0x00072400000c000b */
[----:B01234-:R-:W-:Y:S01]  /*1c9c0*/  ENDCOLLECTIVE ;  /* 0x000000000000791b */ /* 0x01ffe20003800000 */
.L_x_10784:
[----:B------:R-:W-:Y:S05]  /*1c9d0*/  BSYNC B0 ;  /* 0x0000000000007941 */ /* 0x000fea0003800000 */
.L_x_10783:
[----:B------:R-:W-:Y:S05]  /*1c9e0*/  BRA `(.L_x_10635) ;  /* 0xffffffbc00b87947 */ /* 0x000fea000383ffff */
.L_x_10640:
[----:B0-----:R0:W3:Y:S02]  /*1c9f0*/  SYNCS.PHASECHK.TRANS64.TRYWAIT P0, [R5+URZ+0x2d820], R0 ;  /* 0x02d82000050075a7 */ /* 0x0010e4000800017f */
[----:B---3--:R-:W-:Y:S05]  /*1ca00*/  @!P0 NANOSLEEP.SYNCS 0x989680 ;  /* 0x009896800000895d */ /* 0x008fea0003900000 */
[----:B------:R-:W3:Y:S02]  /*1ca10*/  @!P0 SYNCS.PHASECHK.TRANS64 P0, [R5+URZ+0x2d820], R0 ;  /* 0x02d82000050085a7 */ /* 0x000ee4000800007f */
[----:B---3--:R-:W-:Y:S05]  /*1ca20*/  @!P0 BRA `(.L_x_10640) ;  /* 0xfffffffc00f08947 */ /* 0x008fea000383ffff */
[----:B------:R-:W-:Y:S05]  /*1ca30*/  BRA `(.L_x_10785) ;  /* 0xffffffc000a47947 */ /* 0x000fea000383ffff */
.L_x_10641:
        /* <DEDUP_REMOVED lines=8> */
[----:B012-4-:R-:W-:Y:S05]  /*1cac0*/  WARPSYNC.COLLECTIVE R15, `(.L_x_10787) ;  /* 0x000000000f087348 */ /* 0x017fea0003c00000 */
[----:B------:R3:W0:Y:S02]  /*1cad0*/  SHFL.IDX P6, R14, R13, R12, R11 ;  /* 0x0000000c0d0e7389 */ /* 0x00062400000c000b */
[----:B01234-:R-:W-:Y:S01]  /*1cae0*/  ENDCOLLECTIVE ;  /* 0x000000000000791b */ /* 0x01ffe20003800000 */
.L_x_10787:
[----:B------:R-:W-:Y:S05]  /*1caf0*/  BSYNC B0 ;  /* 0x0000000000007941 */ /* 0x000fea0003800000 */
.L_x_10786:
[----:B------:R-:W-:Y:S05]  /*1cb00*/  BRA `(.L_x_10788) ;  /* 0xffffffc0008c7947 */ /* 0x000fea000383ffff */
.L_x_10642:
[----:B------:R-:W-:Y:S01]  /*1cb10*/  BSSY B0, `(.L_x_10789) ;  /* 0x0000006000007945 */ /* 0x000fe20003800000 */
[----:B------:R-:W-:-:S07]  /*1cb20*/  IMAD.MOV.U32 R15, RZ, RZ, -0x1 ;  /* 0xffffffffff0f7424 */ /* 0x000fce00078e00ff */
[----:B012-4-:R-:W-:Y:S05]  /*1cb30*/  WARPSYNC.COLLECTIVE R15, `(.L_x_10790) ;  /* 0x000000000f0c7348 */ /* 0x017fea0003c00000 */
[----:B------:R-:W-:Y:S02]  /*1cb40*/  ELECT P6, UR62, PT ;  /* 0x00000000003e782f */ /* 0x000fe400038c0000 */
[----:B------:R-:W-:Y:S01]  /*1cb50*/  MOV R14, UR62 ;  /* 0x0000003e000e7c02 */ /* 0x000fe20008000f00 */
[----:B012-4-:R-:W-:Y:S10]  /*1cb60*/  ENDCOLLECTIVE ;  /* 0x000000000000791b */ /* 0x017ff40003800000 */
.L_x_10790:
[----:B------:R-:W-:Y:S05]  /*1cb70*/  BSYNC B0 ;  /* 0x0000000000007941 */ /* 0x000fea0003800000 */
.L_x_10789:
[----:B------:R-:W-:Y:S05]  /*1cb80*/  BRA `(.L_x_10791) ;  /* 0xffffffc000807947 */ /* 0x000fea000383ffff */
.L_x_10644:
[----:B0-----:R0:W3:Y:S02]  /*1cb90*/  SYNCS.PHASECHK.TRANS64.TRYWAIT P1, [R3+URZ+0x2d840], R2 ;  /* 0x02d84002030075a7 */ /* 0x0010e4000802017f */
[----:B---3--:R-:W-:Y:S05]  /*1cba0*/  @!P1 NANOSLEEP.SYNCS 0x989680 ;  /* 0x009896800000995d */ /* 0x008fea0003900000 */
[----:B------:R-:W3:Y:S02]  /*1cbb0*/  @!P1 SYNCS.PHASECHK.TRANS64 P1, [R3+URZ+0x2d840], R2 ;  /* 0x02d84002030095a7 */ /* 0x000ee4000802007f */
[----:B---3--:R-:W-:Y:S05]  /*1cbc0*/  @!P1 BRA `(.L_x_10644) ;  /* 0xfffffffc00f09947 */ /* 0x008fea000383ffff */
[----:B------:R-:W-:Y:S05]  /*1cbd0*/  BRA `(.L_x_10792) ;  /* 0xffffffc000a47947 */ /* 0x000fea000383ffff */
.L_x_10646:
[----:B---3--:R3:W0:Y:S02]  /*1cbe0*/  SYNCS.PHASECHK.TRANS64.TRYWAIT P1, [R5+URZ+0x2d840], R0 ;  /* 0x02d84000050075a7 */ /* 0x008624000802017f */
[----:B0-----:R-:W-:Y:S05]  /*1cbf0*/  @!P1 NANOSLEEP.SYNCS 0x989680 ;  /* 0x009896800000995d */ /* 0x001fea0003900000 */
[----:B------:R-:W0:Y:S02]  /*1cc00*/  @!P1 SYNCS.PHASECHK.TRANS64 P1, [R5+URZ+0x2d840], R0 ;  /* 0x02d84000050095a7 */ /* 0x000e24000802007f */
[----:B0-----:R-:W-:Y:S05]  /*1cc10*/  @!P1 BRA `(.L_x_10646) ;  /* 0xfffffffc00f09947 */ /* 0x001fea000383ffff */
[----:B------:R-:W-:Y:S05]  /*1cc20*/  BRA `(.L_x_10793) ;  /* 0xffffffc000b47947 */ /* 0x000fea000383ffff */
.L_x_10648:
[----:B------:R0:W0:Y:S02]  /*1cc30*/  SYNCS.PHASECHK.TRANS64.TRYWAIT P1, [R3+URZ+0x2d860], R2 ;  /* 0x02d86002030075a7 */ /* 0x000024000802017f */
[----:B0-----:R-:W-:Y:S05]  /*1cc40*/  @!P1 NANOSLEEP.SYNCS 0x989680 ;  /* 0x009896800000995d */ /* 0x001fea0003900000 */
[----:B------:R-:W0:Y:S02]  /*1cc50*/  @!P1 SYNCS.PHASECHK.TRANS64 P1, [R3+URZ+0x2d860], R2 ;  /* 0x02d86002030095a7 */ /* 0x000e24000802007f */
[----:B0-----:R-:W-:Y:S05]  /*1cc60*/  @!P1 BRA `(.L_x_10648) ;  /* 0xfffffffc00f09947 */ /* 0x001fea000383ffff */
[----:B------:R-:W-:Y:S05]  /*1cc70*/  BRA `(.L_x_10794) ;  /* 0xffffffc000b07947 */ /* 0x000fea000383ffff */
.L_x_10795:
        /* <DEDUP_REMOVED lines=16> */
.L_x_15854:


//--------------------- .text._ZN7cutlass13device_kernelIN5flash11enable_sm90INS1_16FlashAttnFwdSm90INS1_25CollectiveMainloopFwdSm90ILi2EN4cute5tupleIJNS5_1CILi1EEES8_S8_EEENS6_IJNS7_ILi192EEENS7_ILi128EEENS7_ILi96EEEEEELi96ENS_10bfloat16_tEfNS_4arch4Sm90ELb0ELb1ELb0ELb0ELb1ELb0ELb0ELb0ELb1ELb1ELb0ELb0EEENS1_21CollectiveEpilogueFwdINS6_IJSA_SC_SB_EEES9_SE_SG_Li384ELb0ELb1ELb0ELb0EEENS1_30DynamicPersistentTileSchedulerILi384ELi128ELb0ELb1ELb1EEEEEEEEEvNT_6ParamsE --------------------------
	.section	.text._ZN7cutlass13device_kernelIN5flash11enable_sm90INS1_16FlashAttnFwdSm90INS1_25CollectiveMainloopFwdSm90ILi2EN4cute5tupleIJNS5_1CILi1EEES8_S8_EEENS6_IJNS7_ILi192EEENS7_ILi128EEENS7_ILi96EEEEEELi96ENS_10bfloat16_tEfNS_4arch4Sm90ELb0ELb1ELb0ELb0ELb1ELb0ELb0ELb0ELb1ELb1ELb0ELb0EEENS1_21CollectiveEpilogueFwdINS6_IJSA_SC_SB_EEES9_SE_SG_Li384ELb0ELb1ELb0ELb0EEENS1_30DynamicPersistentTileSchedulerILi384ELi128ELb0ELb1ELb1EEEEEEEEEvNT_6ParamsE,"ax",@progbits
	.align	128
.text._ZN7cutlass13device_kernelIN5flash11enable_sm90INS1_16FlashAttnFwdSm90INS1_25CollectiveMainloopFwdSm90ILi2EN4cute5tupleIJNS5_1CILi1EEES8_S8_EEENS6_IJNS7_ILi192EEENS7_ILi128EEENS7_ILi96EEEEEELi96ENS_10bfloat16_tEfNS_4arch4Sm90ELb0ELb1ELb0ELb0ELb1ELb0ELb0ELb0ELb1ELb1ELb0ELb0EEENS1_21CollectiveEpilogueFwdINS6_IJSA_SC_SB_EEES9_SE_SG_Li384ELb0ELb1ELb0ELb0EEENS1_30DynamicPersistentTileSchedulerILi384ELi128ELb0ELb1ELb1EEEEEEEEEvNT_6ParamsE:
        .type           _ZN7cutlass13device_kernelIN5flash11enable_sm90INS1_16FlashAttnFwdSm90INS1_25CollectiveMainloopFwdSm90ILi2EN4cute5tupleIJNS5_1CILi1EEES8_S8_EEENS6_IJNS7_ILi192EEENS7_ILi128EEENS7_ILi96EEEEEELi96ENS_10bfloat16_tEfNS_4arch4Sm90ELb0ELb1ELb0ELb0ELb1ELb0ELb0ELb0ELb1ELb1ELb0ELb0EEENS1_21CollectiveEpilogueFwdINS6_IJSA_SC_SB_EEES9_SE_SG_Li384ELb0ELb1ELb0ELb0EEENS1_30DynamicPersistentTileSchedulerILi384ELi128ELb0ELb1ELb1EEEEEEEEEvNT_6ParamsE,@function
        .size           _ZN7cutlass13device_kernelIN5flash11enable_sm90INS1_16FlashAttnFwdSm90INS1_25CollectiveMainloopFwdSm90ILi2EN4cute5tupleIJNS5_1CILi1EEES8_S8_EEENS6_IJNS7_ILi192EEENS7_ILi128EEENS7_ILi96EEEEEELi96ENS_10bfloat16_tEfNS_4arch4Sm90ELb0ELb1ELb0ELb0ELb1ELb0ELb0ELb0ELb1ELb1ELb0ELb0EEENS1_21CollectiveEpilogueFwdINS6_IJSA_SC_SB_EEES9_SE_SG_Li384ELb0ELb1ELb0ELb0EEENS1_30DynamicPersistentTileSchedulerILi384ELi128ELb0ELb1ELb1EEEEEEEEEvNT_6ParamsE,(.L_x_15855 - _ZN7cutlass13device_kernelIN5flash11enable_sm90INS1_16FlashAttnFwdSm90INS1_25CollectiveMainloopFwdSm90ILi2EN4cute5tupleIJNS5_1CILi1EEES8_S8_EEENS6_IJNS7_ILi192EEENS7_ILi128EEENS7_ILi96EEEEEELi96ENS_10bfloat16_tEfNS_4arch4Sm90ELb0ELb1ELb0ELb0ELb1ELb0ELb0ELb0ELb1ELb1ELb0ELb0EEENS1_21CollectiveEpilogueFwdINS6_IJSA_SC_SB_EEES9_SE_SG_Li384ELb0ELb1ELb0ELb0EEENS1_30DynamicPersistentTileSchedulerILi384ELi128ELb0ELb1ELb1EEEEEEEEEvNT_6ParamsE)
        .other          _ZN7cutlass13device_kernelIN5flash11enable_sm90INS1_16FlashAttnFwdSm90INS1_25CollectiveMainloopFwdSm90ILi2EN4cute5tupleIJNS5_1CILi1EEES8_S8_EEENS6_IJNS7_ILi192EEENS7_ILi128EEENS7_ILi96EEEEEELi96ENS_10bfloat16_tEfNS_4arch4Sm90ELb0ELb1ELb0ELb0ELb1ELb0ELb0ELb0ELb1ELb1ELb0ELb0EEENS1_21CollectiveEpilogueFwdINS6_IJSA_SC_SB_EEES9_SE_SG_Li384ELb0ELb1ELb0ELb0EEENS1_30DynamicPersistentTileSchedulerILi384ELi128ELb0ELb1ELb1EEEEEEEEEvNT_6ParamsE,@"STO_CUDA_ENTRY STV_DEFAULT"
_ZN7cutlass13device_kernelIN5flash11enable_sm90INS1_16FlashAttnFwdSm90INS1_25CollectiveMainloopFwdSm90ILi2EN4cute5tupleIJNS5_1CILi1EEES8_S8_EEENS6_IJNS7_ILi192EEENS7_ILi128EEENS7_ILi96EEEEEELi96ENS_10bfloat16_tEfNS_4arch4Sm90ELb0ELb1ELb0ELb0ELb1ELb0ELb0ELb0ELb1ELb1ELb0ELb0EEENS1_21CollectiveEpilogueFwdINS6_IJSA_SC_SB_EEES9_SE_SG_Li384ELb0ELb1ELb0ELb0EEENS1_30DynamicPersistentTileSchedulerILi384ELi128ELb0ELb1ELb1EEEEEEEEEvNT_6ParamsE:
        /* <DEDUP_REMOVED lines=45> */
.L_x_10796:
        /* <DEDUP_REMOVED lines=22> */
.L_x_10797:
        /* <DEDUP_REMOVED lines=18> */
.L_x_10798:
        /* <DEDUP_REMOVED lines=22> */
.L_x_10799:
        /* <DEDUP_REMOVED lines=23> */
.L_x_10800:
        /* <DEDUP_REMOVED lines=8> */
.L_x_10802:
        /* <DEDUP_REMOVED lines=27> */
[----:B------:R-:W-:Y:S01]  /*0a50*/  LOP3.LUT R6, R146, 0xffffff80, RZ, 0xc0, !PT ;  /* 0xffffff8092067812 */ /* 0x000fe200078ec0ff */
[C---:B------:R-:W-:Y:S01]  /*0a60*/  IMAD.IADD R4, R151.reuse, 0x1, -R4 ;  /* 0x0000000197047824 */ /* 0x040fe200078e0a04 */
[----:B------:R-:W-:Y:S02]  /*0a70*/  LEA.HI R2, R2, R5, RZ, 0x1 ;  /* 0x0000000502027211 */ /* 0x000fe400078f08ff */
[----:B------:R-:W-:Y:S01]  /*0a80*/  SHF.R.S32.HI R146, RZ, 0x7, R146 ;  /* 0x00000007ff927819 */ /* 0x000fe20000011492 */
[----:B------:R-:W-:Y:S01]  /*0a90*/  IMAD.IADD R145, R151, 0x1, -R6 ;  /* 0x0000000197917824 */ /* 0x000fe200078e0a06 */
[----:B------:R-:W-:-:S02]  /*0aa0*/  SHF.R.S32.HI R3, RZ, 0x1f, R4 ;  /* 0x0000001fff037819 */ /* 0x000fc40000011404 */
[----:B------:R-:W-:Y:S01]  /*0ab0*/  LOP3.LUT R2, R2, 0x1ffffffe, RZ, 0xc0, !PT ;  /* 0x1ffffffe02027812 */ /* 0x000fe200078ec0ff */
[----:B0-----:R-:W-:Y:S01]  /*0ac0*/  ULEA UR40, UR41, UR40, 0x18 ;  /* 0x0000002829287291 */ /* 0x001fe2000f8ec03f */
[----:B------:R-:W-:Y:S02]  /*0ad0*/  LEA.HI R3, R3, R4, RZ, 0x3 ;  /* 0x0000000403037211 */ /* 0x000fe400078f18ff */
[----:B------:R-:W-:Y:S01]  /*0ae0*/  SHF.R.S32.HI R8, RZ, 0x1f, R145 ;  /* 0x0000001fff087819 */ /* 0x000fe20000011491 */
[----:B------:R-:W-:Y:S01]  /*0af0*/  IMAD.IADD R2, R5, 0x1, -R2 ;  /* 0x0000000105027824 */ /* 0x000fe200078e0a02 */
[C---:B------:R-:W-:Y:S01]  /*0b00*/  LOP3.LUT R5, R3.reuse, 0xfffffff8, RZ, 0xc0, !PT ;  /* 0xfffffff803057812 */ /* 0x040fe200078ec0ff */
[----:B------:R-:W-:Y:S01]  /*0b10*/  IMAD.SHL.U32 R3, R3, 0x40, RZ ;  /* 0x0000004003037824 */ /* 0x000fe200078e00ff */
[----:B------:R-:W-:Y:S01]  /*0b20*/  LEA.HI R6, R0, R151, RZ, 0x5 ;  /* 0x0000009700067211 */ /* 0x000fe200078f28ff */
[----:B------:R-:W-:Y:S01]  /*0b30*/  IMAD.SHL.U32 R2, R2, 0x8, RZ ;  /* 0x0000000802027824 */ /* 0x000fe200078e00ff */
[----:B------:R-:W-:Y:S01]  /*0b40*/  LEA.HI R9, R8, R145, RZ, 0x2 ;  /* 0x0000009108097211 */ /* 0x000fe200078f10ff */
[----:B------:R-:W-:Y:S01]  /*0b50*/  IMAD.IADD R5, R4, 0x1, -R5 ;  /* 0x0000000104057824 */ /* 0x000fe200078e0a05 */
[----:B------:R-:W-:-:S02]  /*0b60*/  SHF.R.S32.HI R6, RZ, 0x5, R6 ;  /* 0x00000005ff067819 */ /* 0x000fc40000011406 */
[--C-:B------:R-:W-:Y:S02]  /*0b70*/  SHF.R.S32.HI R7, RZ, 0x2, R9.reuse ;  /* 0x00000002ff077819 */ /* 0x100fe40000011409 */
[----:B------:R-:W-:Y:S01]  /*0b80*/  SHF.R.S32.HI R10, RZ, 0x1f, R9 ;  /* 0x0000001fff0a7819 */ /* 0x000fe20000011409 */
[----:B------:R-:W-:Y:S01]  /*0b90*/  IMAD R13, R6, 0x10, R4 ;  /* 0x00000010060d7824 */ /* 0x000fe200078e0204 */
[C---:B------:R-:W-:Y:S01]  /*0ba0*/  R2P PR, R5.reuse, 0x6 ;  /* 0x0000000605007804 */ /* 0x040fe20000000000 */
[----:B------:R-:W-:Y:S01]  /*0bb0*/  IMAD.SHL.U32 R5, R5, 0x40, RZ ;  /* 0x0000004005057824 */ /* 0x000fe200078e00ff */
[----:B------:R-:W-:Y:S01]  /*0bc0*/  LEA.HI R10, R10, R7, RZ, 0x3 ;  /* 0x000000070a0a7211 */ /* 0x000fe200078f18ff */
[----:B------:R-:W-:Y:S01]  /*0bd0*/  IMAD.HI R4, R146, 0x55555556, RZ ;  /* 0x5555555692047827 */ /* 0x000fe200078e02ff */
[----:B------:R-:W-:Y:S02]  /*0be0*/  LOP3.LUT R3, R3, 0x7ffffe00, RZ, 0xc0, !PT ;  /* 0x7ffffe0003037812 */ /* 0x000fe400078ec0ff */
[----:B------:R-:W-:Y:S01]  /*0bf0*/  LOP3.LUT R5, R5, 0x1c0, RZ, 0xc0, !PT ;  /* 0x000001c005057812 */ /* 0x000fe200078ec0ff */
[--C-:B------:R-:W-:Y:S01]  /*0c00*/  IMAD.U32 R148, R13, 0x20, R2.reuse ;  /* 0x000000200d947824 */ /* 0x100fe200078e0002 */
[----:B------:R-:W-:Y:S01]  /*0c10*/  LOP3.LUT R10, R10, 0xfffffff8, RZ, 0xc0, !PT ;  /* 0xfffffff80a0a7812 */ /* 0x000fe200078ec0ff */
[----:B------:R-:W-:Y:S01]  /*0c20*/  IMAD R3, R6, 0x400, R3 ;  /* 0x0000040006037824 */ /* 0x000fe200078e0203 */
[----:B------:R-:W-:-:S02]  /*0c30*/  LOP3.LUT R2, R5, 0x8, R2, 0xf8, !PT ;  /* 0x0000000805027812 */ /* 0x000fc400078ef802 */
[----:B------:R-:W-:Y:S01]  /*0c40*/  SHF.R.U32.HI R5, RZ, 0x3, R5 ;  /* 0x00000003ff057819 */ /* 0x000fe20000011605 */
[----:B------:R-:W-:Y:S01]  /*0c50*/  IMAD.IADD R11, R7, 0x1, -R10 ;  /* 0x00000001070b7824 */ /* 0x000fe200078e0a0a */
[----:B------:R-:W-:Y:S02]  /*0c60*/  LEA.HI R0, R0, R151, RZ, 0x2 ;  /* 0x0000009700007211 */ /* 0x000fe400078f10ff */
[----:B------:R-:W-:Y:S02]  /*0c70*/  LEA.HI R7, R4, R4, RZ, 0x1 ;  /* 0x0000000404077211 */ /* 0x000fe400078f08ff */
[----:B------:R-:W-:Y:S02]  /*0c80*/  LOP3.LUT R2, R2, R5, RZ, 0x3c, !PT ;  /* 0x0000000502027212 */ /* 0x000fe400078e3cff */
[----:B------:R-:W-:Y:S01]  /*0c90*/  LOP3.LUT R4, R0, 0xfffffffc, RZ, 0xc0, !PT ;  /* 0xfffffffc00047812 */ /* 0x000fe200078ec0ff */
[----:B------:R-:W-:Y:S01]  /*0ca0*/  IMAD R7, R7, -0x3, R146 ;  /* 0xfffffffd07077824 */ /* 0x000fe200078e0292 */
[----:B------:R-:W-:Y:S01]  /*0cb0*/  LEA.HI R8, R8, R145, RZ, 0x5 ;  /* 0x0000009108087211 */ /* 0x000fe200078f28ff */
[----:B------:R-:W-:Y:S01]  /*0cc0*/  IMAD.IADD R2, R3, 0x1, R2 ;  /* 0x0000000103027824 */ /* 0x000fe200078e0202 */
[----:B------:R-:W-:Y:S01]  /*0cd0*/  SHF.R.S32.HI R144, RZ, 0x2, R0 ;  /* 0x00000002ff907819 */ /* 0x000fe20000011400 */
[----:B------:R-:W-:Y:S01]  /*0ce0*/  IMAD.IADD R143, R151, 0x1, -R4 ;  /* 0x00000001978f7824 */ /* 0x000fe200078e0a04 */
[----:B------:R-:W-:-:S02]  /*0cf0*/  SHF.R.S32.HI R8, RZ, 0x5, R8 ;  /* 0x00000005ff087819 */ /* 0x000fc40000011408 */
[----:B------:R-:W-:Y:S01]  /*0d00*/  LEA R17, R2, UR40, 0x1 ;  /* 0x0000002802117c11 */ /* 0x000fe2000f8e08ff */
[C---:B------:R-:W-:Y:S01]  /*0d10*/  IMAD.SHL.U32 R140, R143.reuse, 0x8, RZ ;  /* 0x000000088f8c7824 */ /* 0x040fe200078e00ff */
[----:B------:R-:W-:Y:S01]  /*0d20*/  LEA.HI R3, R143, R143, RZ, 0x1 ;  /* 0x0000008f8f037211 */ /* 0x000fe200078f08ff */
[----:B------:R-:W-:Y:S01]  /*0d30*/  IMAD R8, R8, 0x10, R11 ;  /* 0x0000001008087824 */ /* 0x000fe200078e020b */
[----:B------:R-:W-:Y:S01]  /*0d40*/  SEL R18, R18, 0xffffffc0, !P2 ;  /* 0xffffffc012127807 */ /* 0x000fe20005000000 */
[----:B------:R-:W-:Y:S01]  /*0d50*/  VIADD R22, R17, 0x21800 ;  /* 0x0002180011167836 */ /* 0x000fe20000000000 */
[----:B------:R-:W-:Y:S01]  /*0d60*/  LOP3.LUT R0, R3, 0x1ffffffe, RZ, 0xc0, !PT ;  /* 0x1ffffffe03007812 */ /* 0x000fe200078ec0ff */
[C---:B------:R-:W-:Y:S01]  /*0d70*/  VIADD R141, R140.reuse, 0x20 ;  /* 0x000000208c8d7836 */ /* 0x040fe20000000000 */
[----:B------:R-:W-:Y:S01]  /*0d80*/  LOP3.LUT R16, R9, 0x7ffffffc, RZ, 0xc0, !PT ;  /* 0x7ffffffc09107812 */ /* 0x000fe200078ec0ff */
[----:B------:R-:W-:Y:S02]  /*0d90*/  VIADD R142, R140, 0x40 ;  /* 0x000000408c8e7836 */ /* 0x000fe40000000000 */
[----:B------:R-:W-:Y:S01]  /*0da0*/  VIADD R23, R17, 0x21820 ;  /* 0x0002182011177836 */ /* 0x000fe20000000000 */
[----:B------:R-:W-:Y:S01]  /*0db0*/  SHF.R.S32.HI R150, RZ, 0x1f, R141 ;  /* 0x0000001fff967819 */ /* 0x000fe2000001148d */
[----:B------:R-:W-:Y:S01]  /*0dc0*/  IMAD R147, R7, 0x40, R8 ;  /* 0x0000004007937824 */ /* 0x000fe200078e0208 */
[----:B------:R-:W-:Y:S01]  /*0dd0*/  SHF.R.S32.HI R149, RZ, 0x1f, R142 ;  /* 0x0000001fff957819 */ /* 0x000fe2000001148e */
[----:B------:R-:W-:-:S02]  /*0de0*/  IMAD.IADD R0, R143, 0x1, -R0 ;  /* 0x000000018f007824 */ /* 0x000fc400078e0a00 */
[C---:B------:R-:W-:Y:S02]  /*0df0*/  @P1 VIADD R23, R22.reuse, 0xffffffe0 ;  /* 0xffffffe016171836 */ /* 0x040fe40000000000 */
[----:B------:R-:W-:Y:S02]  /*0e00*/  IMAD.IADD R22, R22, 0x1, R18 ;  /* 0x0000000116167824 */ /* 0x000fe400078e0212 */
[----:B------:R-:W-:Y:S02]  /*0e10*/  IMAD.IADD R16, R145, 0x1, -R16 ;  /* 0x0000000191107824 */ /* 0x000fe400078e0a10 */
[----:B------:R-:W-:Y:S02]  /*0e20*/  IMAD R137, R0, 0x8, R147 ;  /* 0x0000000800897824 */ /* 0x000fe400078e0293 */
[----:B------:R-:W-:Y:S02]  /*0e30*/  IMAD.IADD R18, R18, 0x1, R23 ;  /* 0x0000000112127824 */ /* 0x000fe400078e0217 */
[----:B------:R-:W-:-:S07]  /*0e40*/  VIADD R136, R23, 0x6000 ;  /* 0x0000600017887836 */ /* 0x000fce0000000000 */
.L_x_10899:
        /* <DEDUP_REMOVED lines=21> */
.L_x_10803:
[----:B------:R-:W-:Y:S01]  /*0fa0*/  ULDC UR7, c[0x0][0xc54] ;  /* 0x0003150000077ab9 */ /* 0x000fe20000000800 */
[----:B------:R-:W-:Y:S01]  /*0fb0*/  UMOV UR6, UR9 ;  /* 0x0000000900067c82 */ /* 0x000fe20008000000 */
[----:B------:R-:W-:-:S11]  /*0fc0*/  UISETP.NE.AND UP0, UPT, UR7, 0x1, UPT ;  /* 0x000000010700788c */ /* 0x000fd6000bf05270 */
[----:B------:R-:W-:Y:S02]  /*0fd0*/  @UP0 ULDC.64 UR10, c[0x0][0xc58] ;  /* 0x00031600000a0ab9 */ /* 0x000fe40000000a00 */
[----:B------:R-:W-:-:S04]  /*0fe0*/  UIMAD.WIDE.U32 UR4, UR9, UR10, URZ ;  /* 0x0000000a090472a5 */ /* 0x000fc8000f8e003f */
[----:B------:R-:W-:-:S04]  /*0ff0*/  @UP0 USHF.R.U32.HI UR6, URZ, UR11, UR5 ;  /* 0x0000000b3f060299 */ /* 0x000fc80008011605 */
[----:B------:R-:W-:-:S12]  /*1000*/  UIMAD UR4, UR6, UR7, URZ ;  /* 0x00000007060472a4 */ /* 0x000fd8000f8e023f */
.L_x_10804:
        /* <DEDUP_REMOVED lines=9> */
[----:B------:R-:W-:-:S02]  /*10a0*/  UIMAD UR39, UR39, 0xc0, URZ ;  /* 0x000000c0272778a4 */ /* 0x000fc4000f8e023f */
        /* <DEDUP_REMOVED lines=41> */
.L_x_10806:
[----:B------:R-:W-:-:S11]  /*1340*/  UISETP.NE.AND UP0, UPT, UR5, 0x1, UPT ;  /* 0x000000010500788c */ /* 0x000fd6000bf05270 */
[----:B------:R-:W-:Y:S02]  /*1350*/  @UP0 ULDC.64 UR10, c[0x0][0x9e8] ;  /* 0x00027a00000a0ab9 */ /* 0x000fe40000000a00 */
[----:B------:R-:W-:-:S04]  /*1360*/  UIMAD.WIDE.U32 UR8, UR4, UR10, URZ ;  /* 0x0000000a040872a5 */ /* 0x000fc8000f8e003f */
[----:B------:R-:W-:-:S12]  /*1370*/  @UP0 USHF.R.U32.HI UR4, URZ, UR11, UR9 ;  /* 0x0000000b3f040299 */ /* 0x000fd80008011609 */
.L_x_10807:
[----:B------:R-:W-:-:S06]  /*1380*/  UIMAD UR4, UR4, UR5, UR5 ;  /* 0x00000005040472a4 */ /* 0x000fcc000f8e0205 */
[----:B------:R-:W-:-:S07]  /*1390*/  VIMNMX R0, R0, UR4, PT ;  /* 0x0000000400007c48 */ /* 0x000fce000bfe0100 */
.L_x_10805:
        /* <DEDUP_REMOVED lines=32> */
.L_x_10809:
[----:B------:R-:W-:-:S11]  /*15a0*/  UISETP.NE.AND UP0, UPT, UR5, 0x1, UPT ;  /* 0x000000010500788c */ /* 0x000fd6000bf05270 */
[----:B------:R-:W-:Y:S02]  /*15b0*/  @UP0 ULDC.64 UR10, c[0x0][0x9e8] ;  /* 0x00027a00000a0ab9 */ /* 0x000fe40000000a00 */
[----:B------:R-:W-:-:S04]  /*15c0*/  UIMAD.WIDE.U32 UR6, UR4, UR10, URZ ;  /* 0x0000000a040672a5 */ /* 0x000fc8000f8e003f */
[----:B------:R-:W-:-:S12]  /*15d0*/  @UP0 USHF.R.U32.HI UR4, URZ, UR11, UR7 ;  /* 0x0000000b3f040299 */ /* 0x000fd80008011607 */
.L_x_10810:
[----:B------:R-:W-:-:S04]  /*15e0*/  UIMAD UR4, UR4, UR5, URZ ;  /* 0x00000005040472a4 */ /* 0x000fc8000f8e023f */
[----:B------:R-:W-:-:S04]  /*15f0*/  UISETP.LT.AND UP0, UPT, UR8, UR4, UPT ;  /* 0x000000040800728c */ /* 0x000fc8000bf01270 */
[----:B------:R-:W-:-:S12]  /*1600*/  USEL UR8, UR8, UR4, !UP0 ;  /* 0x0000000408087287 */ /* 0x000fd8000c000000 */
.L_x_10808:
[----:B------:R-:W-:Y:S01]  /*1610*/  USHF.R.S32.HI UR4, URZ, 0x1f, UR8 ;  /* 0x0000001f3f047899 */ /* 0x000fe20008011408 */
[----:B------:R-:W-:Y:S02]  /*1620*/  PLOP3.LUT P0, PT, PT, PT, PT, 0x80, 0x0 ;  /* 0x000000000000781c */ /* 0x000fe40003f0f070 */
[----:B------:R-:W-:Y:S01]  /*1630*/  CS2R R36, SRZ ;  /* 0x0000000000247805 */ /* 0x000fe2000001ff00 */
[----:B------:R-:W-:Y:S01]  /*1640*/  IMAD.MOV.U32 R48, RZ, RZ, RZ ;  /* 0x000000ffff307224 */ /* 0x000fe200078e00ff */
[----:B------:R-:W-:Y:S01]  /*1650*/  ULEA.HI UR4, UR4, UR8, URZ, 0x7 ;  /* 0x0000000804047291 */ /* 0x000fe2000f8f383f */
[----:B------:R-:W-:Y:S01]  /*1660*/  CS2R R30, SRZ ;  /* 0x00000000001e7805 */ /* 0x000fe2000001ff00 */
[----:B------:R-:W-:Y:S01]  /*1670*/  IMAD.MOV.U32 R133, RZ, RZ, RZ ;  /* 0x000000ffff857224 */ /* 0x000fe200078e00ff */
[----:B------:R-:W-:Y:S01]  /*1680*/  CS2R R28, SRZ ;  /* 0x00000000001c7805 */ /* 0x000fe2000001ff00 */
[----:B------:R-:W-:Y:S01]  /*1690*/  USHF.R.S32.HI UR4, URZ, 0x7, UR4 ;  /* 0x000000073f047899 */ /* 0x000fe20008011404 */
[----:B------:R-:W-:Y:S01]  /*16a0*/  IMAD.MOV.U32 R44, RZ, RZ, RZ ;  /* 0x000000ffff2c7224 */ /* 0x000fe200078e00ff */
[----:B------:R-:W-:Y:S01]  /*16b0*/  CS2R R26, SRZ ;  /* 0x00000000001a7805 */ /* 0x000fe2000001ff00 */
[----:B------:R-:W-:Y:S01]  /*16c0*/  IMAD.MOV.U32 R129, RZ, RZ, RZ ;  /* 0x000000ffff817224 */ /* 0x000fe200078e00ff */
[----:B------:R-:W-:Y:S01]  /*16d0*/  UISETP.LT.AND UP0, UPT, URZ, UR4, UPT ;  /* 0x000000043f00728c */ /* 0x000fe2000bf01270 */
[----:B------:R-:W-:Y:S01]  /*16e0*/  IMAD.MOV.U32 R46, RZ, RZ, RZ ;  /* 0x000000ffff2e7224 */ /* 0x000fe200078e00ff */
[----:B------:R-:W-:Y:S01]  /*16f0*/  CS2R R122, SRZ ;  /* 0x00000000007a7805 */ /* 0x000fe2000001ff00 */
[----:B------:R-:W-:Y:S01]  /*1700*/  IMAD.MOV.U32 R125, RZ, RZ, RZ ;  /* 0x000000ffff7d7224 */ /* 0x000fe200078e00ff */
        /* <DEDUP_REMOVED lines=20> */
[----:B------:R-:W-:Y:S06]  /*1850*/  @!P1 BRA `(.L_x_10811) ;  /* 0x000000c800309947 */ /* 0x000fec0003800000 */
[----:B------:R-:W0:Y:S02]  /*1860*/  SHFL.IDX PT, R0, R146, RZ, 0x1f ;  /* 0x00001fff92007589 */ /* 0x000e2400000e0000 */
[----:B0-----:R-:W-:-:S13]  /*1870*/  R2UR UR43, R0 ;  /* 0x00000000002b72ca */ /* 0x001fda00000e0000 */
[----:B------:R-:W-:-:S04]  /*1880*/  UIMAD.WIDE UR4, UR43, 0x55555556, URZ ;  /* 0x555555562b0478a5 */ /* 0x000fc8000f8e023f */
[----:B------:R-:W-:Y:S02]  /*1890*/  ULEA.HI UR54, UR5, UR5, URZ, 0x1 ;  /* 0x0000000505367291 */ /* 0x000fe4000f8f083f */
[----:B------:R-:W-:Y:S02]  /*18a0*/  UIADD3 UR5, UR40, 0x21800, URZ ;  /* 0x0002180028057890 */ /* 0x000fe4000fffe03f */
[----:B------:R-:W-:Y:S02]  /*18b0*/  UIMAD UR54, UR54, -0x3, UR43 ;  /* 0xfffffffd363678a4 */ /* 0x000fe4000f8e022b */
[----:B------:R-:W-:Y:S02]  /*18c0*/  ULOP3.LUT UP0, URZ, UR5, 0x3ff, URZ, 0xc0, !UPT ;  /* 0x000003ff053f7892 */ /* 0x000fe4000f80c03f */
[----:B------:R-:W-:Y:S02]  /*18d0*/  ULEA UR4, UR54, UR40, 0xc ;  /* 0x0000002836047291 */ /* 0x000fe4000f8e603f */
[----:B------:R-:W-:-:S02]  /*18e0*/  ULEA UR5, UR54, UR5, 0xd ;  /* 0x0000000536057291 */ /* 0x000fc4000f8e683f */
[----:B------:R-:W-:Y:S01]  /*18f0*/  PLOP3.LUT P0, PT, PT, PT, UP0, 0x80, 0x0 ;  /* 0x000000000000781c */ /* 0x000fe20003f0f008 */
[----:B------:R-:W-:Y:S02]  /*1900*/  UIADD3 UR4, UR4, 0xc400, URZ ;  /* 0x0000c40004047890 */ /* 0x000fe4000fffe03f */
[----:B------:R-:W-:Y:S02]  /*1910*/  USHF.R.U32.HI UR5, URZ, 0x4, UR5 ;  /* 0x000000043f057899 */ /* 0x000fe40008011605 */
[----:B------:R-:W-:Y:S02]  /*1920*/  USHF.R.U32.HI UR4, URZ, 0x4, UR4 ;  /* 0x000000043f047899 */ /* 0x000fe40008011604 */
[----:B------:R-:W-:Y:S02]  /*1930*/  ULOP3.LUT UR36, UR5, 0x3fff, URZ, 0xc0, !UPT ;  /* 0x00003fff05247892 */ /* 0x000fe4000f8ec03f */
[----:B------:R-:W-:-:S04]  /*1940*/  ULOP3.LUT UR56, UR4, 0x3fff, URZ, 0xc0, !UPT ;  /* 0x00003fff04387892 */ /* 0x000fc8000f8ec03f */
[----:B------:R-:W-:Y:S08]  /*1950*/  @!P0 BRA `(.L_x_10812) ;  /* 0x0000000000408947 */ /* 0x000ff00003800000 */
        /* <DEDUP_REMOVED lines=16> */
.L_x_10812:
        /* <DEDUP_REMOVED lines=9> */
.L_x_10969:
[----:B------:R-:W-:Y:S05]  /*1af0*/  @!P0 BRA `(.L_x_10814) ;  /* 0x0000000000048947 */ /* 0x000fea0003800000 */
[----:B------:R-:W-:Y:S01]  /*1b00*/  BPT.TRAP 0x1 ;  /* 0x000000040000795c */ /* 0x000fe20000300000 */
.L_x_10814:
[----:B0-----:R-:W-:Y:S02]  /*1b10*/  IMAD.U32 R3, RZ, RZ, UR46 ;  /* 0x0000002eff037e24 */ /* 0x001fe4000f8e00ff */
[----:B------:R-:W-:-:S03]  /*1b20*/  IMAD.U32 R0, RZ, RZ, UR47 ;  /* 0x0000002fff007e24 */ /* 0x000fc6000f8e00ff */
[----:B------:R-:W-:Y:S02]  /*1b30*/  LEA R3, R3, UR40, 0x3 ;  /* 0x0000002803037c11 */ /* 0x000fe4000f8e18ff */
[----:B------:R-:W-:-:S04]  /*1b40*/  SHF.L.U32 R0, R0, 0x1f, RZ ;  /* 0x0000001f00007819 */ /* 0x000fc800000006ff */
[----:B------:R0:W1:Y:S01]  /*1b50*/  SYNCS.PHASECHK.TRANS64.TRYWAIT P1, [R3+URZ+0x2d830], R0 ;  /* 0x02d83000030075a7 */ /* 0x000062000802017f */
[----:B------:R-:W-:Y:S05]  /*1b60*/  @!P0 BRA `(.L_x_10815) ;  /* 0x0000000000048947 */ /* 0x000fea0003800000 */
[----:B------:R-:W-:Y:S01]  /*1b70*/  BPT.TRAP 0x1 ;  /* 0x000000040000795c */ /* 0x000fe20000300000 */
.L_x_10815:
[----:B-1----:R-:W-:Y:S05]  /*1b80*/  @P1 BRA `(.L_x_10816) ;  /* 0x0000000000081947 */ /* 0x002fea0003800000 */
[----:B------:R-:W1:Y:S02]  /*1b90*/  SYNCS.PHASECHK.TRANS64.TRYWAIT P1, [R3+URZ+0x2d830], R0 ;  /* 0x02d83000030075a7 */ /* 0x000e64000802017f */
[----:B-1----:R-:W-:Y:S05]  /*1ba0*/  @!P1 BRA `(.L_x_10817) ;  /* 0x0000012000d09947 */ /* 0x002fea0003800000 */
.L_x_10816:
[----:B------:R-:W-:Y:S05]  /*1bb0*/  WARPSYNC.ALL ;  /* 0x0000000000007948 */ /* 0x000fea0003800000 */
[----:B------:R-:W-:Y:S01]  /*1bc0*/  UIADD3 UR4, UR40, 0x15400, URZ ;  /* 0x0001540028047890 */ /* 0x000fe2000fffe03f */
[----:B------:R-:W-:Y:S01]  /*1bd0*/  WARPGROUP.ARRIVE ;  /* 0x00000000000079c5 */ /* 0x000fe20000000000 */
[----:B------:R-:W-:Y:S01]  /*1be0*/  UMOV UR5, 0x80000020 ;  /* 0x8000002000057882 */ /* 0x000fe20000000000 */
[----:B------:R-:W-:Y:S01]  /*1bf0*/  UMOV UR7, 0x80000020 ;  /* 0x8000002000077882 */ /* 0x000fe20000000000 */
[----:B------:R-:W-:Y:S01]  /*1c00*/  USHF.R.U32.HI UR4, URZ, 0x4, UR4 ;  /* 0x000000043f047899 */ /* 0x000fe20008011604 */
[----:B------:R-:W-:Y:S01]  /*1c10*/  UMOV UR9, 0x80000020 ;  /* 0x8000002000097882 */ /* 0x000fe20000000000 */
[----:B------:R-:W-:-:S02]  /*1c20*/  UMOV UR11, 0x80000020 ;  /* 0x80000020000b7882 */ /* 0x000fc40000000000 */
[----:B------:R-:W-:Y:S01]  /*1c30*/  ULOP3.LUT UR4, UR4, 0x3fff, URZ, 0xc0, !UPT ;  /* 0x00003fff04047892 */ /* 0x000fe2000f8ec03f */
[----:B------:R-:W-:Y:S01]  /*1c40*/  UMOV UR13, 0x80000020 ;  /* 0x80000020000d7882 */ /* 0x000fe20000000000 */
[----:B------:R-:W-:Y:S02]  /*1c50*/  UMOV UR15, 0x80000020 ;  /* 0x80000020000f7882 */ /* 0x000fe40000000000 */
[----:B------:R-:W-:Y:S02]  /*1c60*/  ULOP3.LUT UR32, UR4, 0x10000, URZ, 0xfc, !UPT ;  /* 0x0001000004207892 */ /* 0x000fe4000f8efc3f */
[----:B------:R-:W-:Y:S02]  /*1c70*/  ULOP3.LUT UR4, UR56, 0x10000, URZ, 0xfc, !UPT ;  /* 0x0001000038047892 */ /* 0x000fe4000f8efc3f */
[----:B------:R-:W-:Y:S02]  /*1c80*/  UIMAD UR6, UR46, 0x600, UR32 ;  /* 0x000006002e0678a4 */ /* 0x000fe4000f8e0220 */
[----:B------:R-:W-:-:S02]  /*1c90*/  UIADD3 UR8, UR4, 0x2, URZ ;  /* 0x0000000204087890 */ /* 0x000fc4000fffe03f */
[----:B------:R-:W-:Y:S02]  /*1ca0*/  UIADD3 UR10, UR6, 0x2, URZ ;  /* 0x00000002060a7890 */ /* 0x000fe4000fffe03f */
[----:B------:R-:W-:Y:S02]  /*1cb0*/  UIADD3 UR12, UR4, 0x300, URZ ;  /* 0x00000300040c7890 */ /* 0x000fe4000fffe03f */
[----:B------:R-:W-:Y:S02]  /*1cc0*/  UIADD3 UR14, UR6, 0x200, URZ ;  /* 0x00000200060e7890 */ /* 0x000fe4000fffe03f */
[----:B------:R-:W-:Y:S01]  /*1cd0*/  HGMMA.64x128x16.F32.BF16 R24, gdesc[UR4], RZ, !UPT, gsb0 ;  /* 0x01e00000041879f0 */ /* 0x000fe2000c0018ff */
        /* <DEDUP_REMOVED lines=30> */
.L_x_10818:
        /* <DEDUP_REMOVED lines=9> */
[C---:B------:R-:W-:Y:S01]  /*1f50*/  IMAD R7, R88.reuse, R3, 0x80 ;  /* 0x0000008058077424 */ /* 0x040fe200078e0203 */
[----:B------:R-:W-:Y:S01]  /*1f60*/  ULDC UR14, c[0x0][0x9e0] ;  /* 0x00027800000e7ab9 */ /* 0x000fe20000000800 */
[----:B------:R-:W-:Y:S01]  /*1f70*/  @UP1 ULDC UR7, c[0x0][0x44c] ;  /* 0x0001130000071ab9 */ /* 0x000fe20000000800 */
[----:B------:R-:W1:Y:S01]  /*1f80*/  LDC R139, c[0x0][0x288] ;  /* 0x0000a200ff8b7b82 */ /* 0x000e620000000800 */
[----:B------:R-:W-:Y:S01]  /*1f90*/  VIADD R3, R7, 0x1 ;  /* 0x0000000107037836 */ /* 0x000fe20000000000 */
[----:B------:R-:W-:Y:S01]  /*1fa0*/  LEA R6, R88, 0xffffff80, 0x7 ;  /* 0xffffff8058067811 */ /* 0x000fe200078e38ff */
[----:B------:R-:W-:-:S02]  /*1fb0*/  UIADD3 UR6, UR6, 0x2d840, URZ ;  /* 0x0002d84006067890 */ /* 0x000fc4000fffe03f */
[----:B------:R-:W-:Y:S02]  /*1fc0*/  IMAD R3, R16, -0x2, R3 ;  /* 0xfffffffe10037824 */ /* 0x000fe400078e0203 */
[----:B------:R-:W-:Y:S01]  /*1fd0*/  @P1 IMAD.HI.U32 R2, R0, UR7, RZ ;  /* 0x0000000700021c27 */ /* 0x000fe2000f8e00ff */
[----:B------:R-:W-:Y:S01]  /*1fe0*/  @UP1 ULDC UR7, c[0x0][0x450] ;  /* 0x0001140000071ab9 */ /* 0x000fe20000000800 */
[----:B------:R-:W-:Y:S01]  /*1ff0*/  UPRMT UR6, UR41, 0x654, UR6 ;  /* 0x0000065429067896 */ /* 0x000fe20008000006 */
[----:B------:R-:W-:Y:S02]  /*2000*/  PLOP3.LUT P1, PT, PT, PT, UP0, 0x40, 0x0 ;  /* 0x000000000000781c */ /* 0x000fe40003f2e808 */
[----:B------:R-:W-:Y:S01]  /*2010*/  @P2 SHF.R.U32.HI R0, RZ, UR7, R2 ;  /* 0x00000007ff002c19 */ /* 0x000fe20008011602 */
[----:B0-----:R-:W-:-:S04]  /*2020*/  IMAD R2, R138, UR44, R3 ;  /* 0x0000002c8a027c24 */ /* 0x001fc8000f8e0203 */
[----:B------:R-:W0:Y:S01]  /*2030*/  SHFL.IDX PT, R5, R0, RZ, 0x1c1f ;  /* 0x001c1fff00057589 */ /* 0x000e2200000e0000 */
[----:B------:R-:W-:Y:S01]  /*2040*/  SYNCS.ARRIVE.TRANS64.RED.A1T0 RZ, [UR6], RZ ;  /* 0x000000ffffff79a7 */ /* 0x000fe20008100406 */
[----:B------:R-:W-:Y:S01]  /*2050*/  ULOP3.LUT UR6, URZ, UR35, URZ, 0x33, !UPT ;  /* 0x000000233f067292 */ /* 0x000fe2000f8e333f */
[----:B------:R-:W-:Y:S02]  /*2060*/  IMAD R3, R138, UR44, R7 ;  /* 0x0000002c8a037c24 */ /* 0x000fe4000f8e0207 */
[----:B-1----:R-:W-:Y:S02]  /*2070*/  IMAD.IADD R2, R2, 0x1, -R139 ;  /* 0x0000000102027824 */ /* 0x002fe400078e0a8b */
[----:B------:R-:W-:Y:S02]  /*2080*/  IMAD R8, R16, -0x2, R3 ;  /* 0xfffffffe10087824 */ /* 0x000fe400078e0203 */
        /* <DEDUP_REMOVED lines=19> */
.L_x_10821:
[----:B------:R-:W-:Y:S02]  /*21c0*/  ULDC UR6, c[0x0][0x9e4] ;  /* 0x0002790000067ab9 */ /* 0x000fe40000000800 */
[----:B------:R-:W-:-:S05]  /*21d0*/  IMAD.U32 R11, RZ, RZ, UR6 ;  /* 0x00000006ff0b7e24 */ /* 0x000fca000f8e00ff */
[----:B------:R-:W-:-:S13]  /*21e0*/  ISETP.NE.AND P1, PT, R11, 0x1, PT ;  /* 0x000000010b00780c */ /* 0x000fda0003f25270 */
[----:B------:R-:W0:Y:S02]  /*21f0*/  @P1 LDC.64 R12, c[0x0][0x9e8] ;  /* 0x00027a00ff0c1b82 */ /* 0x000e240000000a00 */
[----:B0-----:R-:W-:-:S05]  /*2200*/  @P1 IMAD.HI.U32 R4, R5, R12, RZ ;  /* 0x0000000c05041227 */ /* 0x001fca00078e00ff */
[----:B------:R-:W-:-:S07]  /*2210*/  @P1 SHF.R.U32.HI R5, RZ, R13, R4 ;  /* 0x0000000dff051219 */ /* 0x000fce0000011604 */
.L_x_10822:
[----:B------:R-:W-:Y:S05]  /*2220*/  BSYNC B0 ;  /* 0x0000000000007941 */ /* 0x000fea0003800000 */
.L_x_10820:
[----:B------:R-:W-:-:S04]  /*2230*/  IMAD R5, R5, R11, -R6 ;  /* 0x0000000b05057224 */ /* 0x000fc800078e0a06 */
[----:B------:R-:W-:-:S05]  /*2240*/  IMAD R5, R16, -0x2, R5 ;  /* 0xfffffffe10057824 */ /* 0x000fca00078e0205 */
[----:B------:R-:W-:Y:S02]  /*2250*/  VIADDMNMX R2, R5, R11, R2, PT ;  /* 0x0000000b05027246 */ /* 0x000fe40003800102 */
[----:B------:R-:W-:-:S07]  /*2260*/  VIMNMX R3, R3, R5, !PT ;  /* 0x0000000503037248 */ /* 0x000fce0007fe0100 */
.L_x_10819:
[C---:B------:R-:W-:Y:S01]  /*2270*/  ISETP.GE.AND P6, PT, R7.reuse, 0xa, PT ;  /* 0x0000000a0700780c */ /* 0x040fe20003fc6270 */
[----:B------:R-:W-:Y:S01]  /*2280*/  UISETP.NE.AND UP0, UPT, UR50, URZ, UPT ;  /* 0x0000003f3200728c */ /* 0x000fe2000bf05270 */
        /* <DEDUP_REMOVED lines=178> */
[----:B------:R-:W-:Y:S02]  /*2db0*/  ISETP.GT.AND P6, PT, R3, 0x79, !P6 ;  /* 0x000000790300780c */ /* 0x000fe400077c4270 */
[----:B------:R-:W0:Y:S02]  /*2dc0*/  SHFL.IDX PT, R3, R0, 0x1, 0x1c1f ;  /* 0x003c1f0000037f89 */ /* 0x000e2400000e0000 */
[----:B------:R-:W-:-:S04]  /*2dd0*/  ISETP.LT.OR P6, PT, R2, 0x7a, P6 ;  /* 0x0000007a0200780c */ /* 0x000fc800037c1670 */
[----:B------:R-:W-:Y:S02]  /*2de0*/  FSEL R85, R85, -INF , !P6 ;  /* 0xff80000055557808 */ /* 0x000fe40007000000 */
[----:B------:R-:W-:Y:S02]  /*2df0*/  PLOP3.LUT P6, PT, PT, PT, UP0, 0x40, 0x0 ;  /* 0x000000000000781c */ /* 0x000fe40003fce808 */
[----:B0-----:R-:W-:Y:S01]  /*2e00*/  VIADDMNMX R4, R3, R9, R8, PT ;  /* 0x0000000903047246 */ /* 0x001fe20003800108 */
[----:B------:R-:W-:-:S10]  /*2e10*/  IMAD.IADD R5, R10, 0x1, R3 ;  /* 0x000000010a057824 */ /* 0x000fd400078e0203 */
        /* <DEDUP_REMOVED lines=15> */
.L_x_10825:
[----:B------:R-:W-:Y:S02]  /*2f10*/  ULDC UR6, c[0x0][0x9e4] ;  /* 0x0002790000067ab9 */ /* 0x000fe40000000800 */
[----:B------:R-:W-:-:S05]  /*2f20*/  IMAD.U32 R0, RZ, RZ, UR6 ;  /* 0x00000006ff007e24 */ /* 0x000fca000f8e00ff */
[----:B------:R-:W-:-:S13]  /*2f30*/  ISETP.NE.AND P6, PT, R0, 0x1, PT ;  /* 0x000000010000780c */ /* 0x000fda0003fc5270 */
[----:B------:R-:W0:Y:S02]  /*2f40*/  @P6 LDC.64 R2, c[0x0][0x9e8] ;  /* 0x00027a00ff026b82 */ /* 0x000e240000000a00 */
[----:B0-----:R-:W-:-:S05]  /*2f50*/  @P6 IMAD.HI.U32 R2, R7, R2, RZ ;  /* 0x0000000207026227 */ /* 0x001fca00078e00ff */
[----:B------:R-:W-:-:S07]  /*2f60*/  @P6 SHF.R.U32.HI R7, RZ, R3, R2 ;  /* 0x00000003ff076219 */ /* 0x000fce0000011602 */
.L_x_10826:
[----:B------:R-:W-:Y:S05]  /*2f70*/  BSYNC B0 ;  /* 0x0000000000007941 */ /* 0x000fea0003800000 */
.L_x_10824:
[----:B------:R-:W-:-:S04]  /*2f80*/  IMAD R7, R7, R0, -R6 ;  /* 0x0000000007077224 */ /* 0x000fc800078e0a06 */
[----:B------:R-:W-:-:S05]  /*2f90*/  IMAD R7, R16, -0x2, R7 ;  /* 0xfffffffe10077824 */ /* 0x000fca00078e0207 */
[----:B------:R-:W-:Y:S02]  /*2fa0*/  VIADDMNMX R4, R7, R0, R4, PT ;  /* 0x0000000007047246 */ /* 0x000fe40003800104 */
[----:B------:R-:W-:-:S07]  /*2fb0*/  VIMNMX R5, R5, R7, !PT ;  /* 0x0000000705057248 */ /* 0x000fce0007fe0100 */
.L_x_10823:
[----:B------:R-:W-:Y:S01]  /*2fc0*/  ISETP.GT.AND P1, PT, R5, 0x1, !P1 ;  /* 0x000000010500780c */ /* 0x000fe20004f24270 */
[----:B------:R-:W-:Y:S01]  /*2fd0*/  ULDC UR33, c[0x0][0x988] ;  /* 0x0002620000217ab9 */ /* 0x000fe20000000800 */
[----:B------:R-:W-:Y:S01]  /*2fe0*/  LOP3.LUT P6, RZ, R19, 0x4, RZ, 0xc0, !PT ;  /* 0x0000000413ff7812 */ /* 0x000fe200078cc0ff */
        /* <DEDUP_REMOVED lines=10> */
[----:B------:R-:W-:Y:S01]  /*3090*/  FMNMX.FTZ R3, R29, R0, !PT ;  /* 0x000000001d037209 */ /* 0x000fe20007810000 */
[----:B------:R-:W-:Y:S01]  /*30a0*/  UIMAD.WIDE.U32 UR6, UR39, UR6, URZ ;  /* 0x00000006270672a5 */ /* 0x000fe2000f8e003f */
[----:B------:R-:W-:Y:S01]  /*30b0*/  FSEL R31, R31, -INF , !P1 ;  /* 0xff8000001f1f7808 */ /* 0x000fe20004800000 */
[----:B------:R-:W-:Y:S01]  /*30c0*/  @UP1 ULDC UR11, c[0x0][0x450] ;  /* 0x00011400000b1ab9 */ /* 0x000fe20000000800 */
[----:B------:R-:W-:Y:S01]  /*30d0*/  LOP3.LUT P1, RZ, R19, 0x8, RZ, 0xc0, !PT ;  /* 0x0000000813ff7812 */ /* 0x000fe2000782c0ff */
[----:B------:R-:W-:Y:S01]  /*30e0*/  @UP1 USHF.R.U32.HI UR10, URZ, UR11, UR7 ;  /* 0x0000000b3f0a1299 */ /* 0x000fe20008011607 */
[----:B------:R-:W-:-:S02]  /*30f0*/  FMNMX.FTZ R0, R32, R3, !PT ;  /* 0x0000000320007209 */ /* 0x000fc40007810000 */
[----:B------:R-:W-:Y:S01]  /*3100*/  ISETP.GT.AND P1, PT, R5, 0x10, !P1 ;  /* 0x000000100500780c */ /* 0x000fe20004f24270 */
[----:B------:R-:W-:Y:S01]  /*3110*/  UIADD3 UR55, UR55, UR10, URZ ;  /* 0x0000000a37377290 */ /* 0x000fe2000fffe03f */
[----:B------:R-:W-:Y:S02]  /*3120*/  FMNMX.FTZ R3, R33, R0, !PT ;  /* 0x0000000021037209 */ /* 0x000fe40007810000 */
[----:B------:R-:W-:Y:S01]  /*3130*/  ISETP.LT.OR P1, PT, R4, 0x11, P1 ;  /* 0x000000110400780c */ /* 0x000fe20000f21670 */
[----:B------:R-:W-:Y:S01]  /*3140*/  UIADD3 UR14, UR55, UR14, URZ ;  /* 0x0000000e370e7290 */ /* 0x000fe2000fffe03f */
[----:B------:R-:W-:Y:S02]  /*3150*/  ISETP.GT.AND P2, PT, R5, 0x8, !P2 ;  /* 0x000000080500780c */ /* 0x000fe40005744270 */
[----:B------:R-:W-:Y:S02]  /*3160*/  FSEL R34, R34, -INF , !P1 ;  /* 0xff80000022227808 */ /* 0x000fe40004800000 */
[----:B------:R-:W-:-:S02]  /*3170*/  LOP3.LUT P1, RZ, R19, 0x10, RZ, 0xc0, !PT ;  /* 0x0000001013ff7812 */ /* 0x000fc4000782c0ff */
[----:B------:R-:W-:Y:S02]  /*3180*/  FMNMX.FTZ R0, R36, R3, !PT ;  /* 0x0000000324007209 */ /* 0x000fe40007810000 */
[----:B------:R-:W-:Y:S02]  /*3190*/  ISETP.GT.AND P1, PT, R5, 0x11, !P1 ;  /* 0x000000110500780c */ /* 0x000fe40004f24270 */
[C---:B------:R-:W-:Y:S02]  /*31a0*/  ISETP.LT.OR P2, PT, R4.reuse, 0x9, P2 ;  /* 0x000000090400780c */ /* 0x040fe40001741670 */
[----:B------:R-:W-:Y:S02]  /*31b0*/  ISETP.LT.OR P1, PT, R4, 0x12, P1 ;  /* 0x000000120400780c */ /* 0x000fe40000f21670 */
[----:B------:R-:W-:Y:S02]  /*31c0*/  FMNMX.FTZ R3, R37, R0, !PT ;  /* 0x0000000025037209 */ /* 0x000fe40007810000 */
[----:B------:R-:W-:-:S02]  /*31d0*/  FSEL R35, R35, -INF , !P1 ;  /* 0xff80000023237808 */ /* 0x000fc40004800000 */
[----:B------:R-:W-:Y:S02]  /*31e0*/  LOP3.LUT P1, RZ, R19, 0x2000000, RZ, 0xc0, !PT ;  /* 0x0200000013ff7812 */ /* 0x000fe4000782c0ff */
[----:B------:R-:W-:Y:S02]  /*31f0*/  FSEL R30, R30, -INF , !P2 ;  /* 0xff8000001e1e7808 */ /* 0x000fe40005000000 */
[----:B------:R-:W-:Y:S02]  /*3200*/  ISETP.GT.AND P1, PT, R5, 0x18, !P1 ;  /* 0x000000180500780c */ /* 0x000fe40004f24270 */
[----:B------:R-:W-:Y:S02]  /*3210*/  LOP3.LUT P2, RZ, R19, 0x40000, RZ, 0xc0, !PT ;  /* 0x0004000013ff7812 */ /* 0x000fe4000784c0ff */
[----:B------:R-:W-:Y:S02]  /*3220*/  ISETP.LT.OR P1, PT, R4, 0x19, P1 ;  /* 0x000000190400780c */ /* 0x000fe40000f21670 */
[----:B------:R-:W-:-:S02]  /*3230*/  FMNMX.FTZ R0, R40, R3, !PT ;  /* 0x0000000328007209 */ /* 0x000fc40007810000 */
[----:B------:R-:W-:Y:S02]  /*3240*/  FSEL R38, R38, -INF , !P1 ;  /* 0xff80000026267808 */ /* 0x000fe40004800000 */
[----:B------:R-:W-:Y:S02]  /*3250*/  LOP3.LUT P1, RZ, R19, 0x1000000, RZ, 0xc0, !PT ;  /* 0x0100000013ff7812 */ /* 0x000fe4000782c0ff */
[----:B------:R-:W-:Y:S02]  /*3260*/  FMNMX.FTZ R3, R41, R0, !PT ;  /* 0x0000000029037209 */ /* 0x000fe40007810000 */
[----:B------:R-:W-:Y:S02]  /*3270*/  ISETP.GT.AND P1, PT, R5, 0x19, !P1 ;  /* 0x000000190500780c */ /* 0x000fe40004f24270 */
[----:B------:R-:W-:Y:S02]  /*3280*/  LOP3.LUT P6, RZ, R19, 0x20000, RZ, 0xc0, !PT ;  /* 0x0002000013ff7812 */ /* 0x000fe400078cc0ff */
        /* <DEDUP_REMOVED lines=24> */
[----:B------:R-:W-:-:S02]  /*3410*/  LOP3.LUT P1, RZ, R19, 0x100000, RZ, 0xc0, !PT ;  /* 0x0010000013ff7812 */ /* 0x000fc4000782c0ff */
[----:B------:R-:W-:Y:S02]  /*3420*/  FMNMX.FTZ R0, R64, R3, !PT ;  /* 0x0000000340007209 */ /* 0x000fe40007810000 */
        /* <DEDUP_REMOVED lines=27> */
[----:B------:R-:W-:Y:S01]  /*35e0*/  LOP3.LUT P2, RZ, R19, 0x80, RZ, 0xc0, !PT ;  /* 0x0000008013ff7812 */ /* 0x000fe2000784c0ff */
[----:B------:R-:W0:Y:S01]  /*35f0*/  SHFL.BFLY PT, R0, R3, 0x2, 0x1f ;  /* 0x0c401f0003007f89 */ /* 0x000e2200000e0000 */
[----:B------:R-:W-:-:S02]  /*3600*/  FSEL R55, R55, -INF , !P1 ;  /* 0xff80000037377808 */ /* 0x000fc40004800000 */
[C---:B------:R-:W-:Y:S02]  /*3610*/  LOP3.LUT P1, RZ, R19.reuse, 0x8000, RZ, 0xc0, !PT ;  /* 0x0000800013ff7812 */ /* 0x040fe4000782c0ff */
[----:B------:R-:W-:Y:S02]  /*3620*/  LOP3.LUT P6, RZ, R19, 0x40, RZ, 0xc0, !PT ;  /* 0x0000004013ff7812 */ /* 0x000fe400078cc0ff */
[C---:B------:R-:W-:Y:S02]  /*3630*/  ISETP.GT.AND P1, PT, R5.reuse, 0x40, !P1 ;  /* 0x000000400500780c */ /* 0x040fe40004f24270 */
[C---:B------:R-:W-:Y:S02]  /*3640*/  ISETP.GT.AND P3, PT, R5.reuse, 0x70, !P3 ;  /* 0x000000700500780c */ /* 0x040fe40005f64270 */
[----:B------:R-:W-:Y:S02]  /*3650*/  ISETP.LT.OR P1, PT, R4, 0x41, P1 ;  /* 0x000000410400780c */ /* 0x000fe40000f21670 */
[----:B------:R-:W-:-:S02]  /*3660*/  ISETP.GT.AND P4, PT, R5, 0x71, !P4 ;  /* 0x000000710500780c */ /* 0x000fc40006784270 */
[----:B------:R-:W-:Y:S02]  /*3670*/  FSEL R58, R58, -INF , !P1 ;  /* 0xff8000003a3a7808 */ /* 0x000fe40004800000 */
[----:B------:R-:W-:Y:S02]  /*3680*/  LOP3.LUT P1, RZ, R19, 0x4000, RZ, 0xc0, !PT ;  /* 0x0000400013ff7812 */ /* 0x000fe4000782c0ff */
[C---:B------:R-:W-:Y:S02]  /*3690*/  ISETP.LT.OR P3, PT, R4.reuse, 0x71, P3 ;  /* 0x000000710400780c */ /* 0x040fe40001f61670 */
[C---:B------:R-:W-:Y:S02]  /*36a0*/  ISETP.GT.AND P1, PT, R5.reuse, 0x41, !P1 ;  /* 0x000000410500780c */ /* 0x040fe40004f24270 */
[----:B------:R-:W-:Y:S02]  /*36b0*/  ISETP.GT.AND P5, PT, R5, 0x78, !P5 ;  /* 0x000000780500780c */ /* 0x000fe40006fa4270 */
[----:B------:R-:W-:-:S02]  /*36c0*/  ISETP.LT.OR P1, PT, R4, 0x42, P1 ;  /* 0x000000420400780c */ /* 0x000fc40000f21670 */
[----:B0-----:R-:W-:Y:S02]  /*36d0*/  FMNMX.FTZ R6, R3, R0, !PT ;  /* 0x0000000003067209 */ /* 0x001fe40007810000 */
[----:B------:R-:W-:Y:S02]  /*36e0*/  FSEL R59, R59, -INF , !P1 ;  /* 0xff8000003b3b7808 */ /* 0x000fe40004800000 */
[----:B------:R-:W-:Y:S01]  /*36f0*/  LOP3.LUT P1, RZ, R19, 0x2000, RZ, 0xc0, !PT ;  /* 0x0000200013ff7812 */ /* 0x000fe2000782c0ff */
[----:B------:R-:W0:Y:S01]  /*3700*/  SHFL.BFLY PT, R7, R6, 0x1, 0x1f ;  /* 0x0c201f0006077f89 */ /* 0x000e2200000e0000 */
[----:B------:R-:W-:Y:S02]  /*3710*/  ISETP.LT.OR P4, PT, R4, 0x72, P4 ;  /* 0x000000720400780c */ /* 0x000fe40002781670 */
[----:B------:R-:W-:Y:S02]  /*3720*/  ISETP.GT.AND P1, PT, R5, 0x48, !P1 ;  /* 0x000000480500780c */ /* 0x000fe40004f24270 */
[----:B------:R-:W-:-:S02]  /*3730*/  FSEL R82, R82, -INF , !P3 ;  /* 0xff80000052527808 */ /* 0x000fc40005800000 */
[C---:B------:R-:W-:Y:S02]  /*3740*/  ISETP.LT.OR P1, PT, R4.reuse, 0x49, P1 ;  /* 0x000000490400780c */ /* 0x040fe40000f21670 */
[----:B------:R-:W-:Y:S02]  /*3750*/  ISETP.LT.OR P5, PT, R4, 0x79, P5 ;  /* 0x000000790400780c */ /* 0x000fe40002fa1670 */
[----:B------:R-:W-:Y:S02]  /*3760*/  FSEL R62, R62, -INF , !P1 ;  /* 0xff8000003e3e7808 */ /* 0x000fe40004800000 */
[----:B------:R-:W-:Y:S02]  /*3770*/  LOP3.LUT P1, RZ, R19, 0x1000, RZ, 0xc0, !PT ;  /* 0x0000100013ff7812 */ /* 0x000fe4000782c0ff */
[----:B------:R-:W-:Y:S02]  /*3780*/  FSEL R83, R83, -INF , !P4 ;  /* 0xff80000053537808 */ /* 0x000fe40006000000 */
[----:B------:R-:W-:-:S02]  /*3790*/  ISETP.GT.AND P1, PT, R5, 0x49, !P1 ;  /* 0x000000490500780c */ /* 0x000fc40004f24270 */
[----:B------:R-:W-:Y:S02]  /*37a0*/  FSEL R86, R86, -INF , !P5 ;  /* 0xff80000056567808 */ /* 0x000fe40006800000 */
        /* <DEDUP_REMOVED lines=8> */
[----:B------:R-:W-:-:S04]  /*3830*/  LOP3.LUT P1, RZ, R19, 0x400, RZ, 0xc0, !PT ;  /* 0x0000040013ff7812 */ /* 0x000fc8000782c0ff */
        /* <DEDUP_REMOVED lines=11> */
[----:B------:R-:W-:Y:S02]  /*38f0*/  ISETP.GT.AND P1, PT, R5, 0x60, !P2 ;  /* 0x000000600500780c */ /* 0x000fe40005724270 */
[----:B------:R-:W-:Y:S02]  /*3900*/  LOP3.LUT P2, RZ, R19, 0x20, RZ, 0xc0, !PT ;  /* 0x0000002013ff7812 */ /* 0x000fe4000784c0ff */
[----:B------:R-:W-:Y:S02]  /*3910*/  ISETP.LT.OR P1, PT, R4, 0x61, P1 ;  /* 0x000000610400780c */ /* 0x000fe40000f21670 */
[----:B------:R-:W-:Y:S02]  /*3920*/  ISETP.GT.AND P2, PT, R5, 0x69, !P2 ;  /* 0x000000690500780c */ /* 0x000fe40005744270 */
[----:B------:R-:W-:-:S02]  /*3930*/  FSEL R74, R74, -INF , !P1 ;  /* 0xff8000004a4a7808 */ /* 0x000fc40004800000 */
[----:B------:R-:W-:Y:S02]  /*3940*/  ISETP.GT.AND P1, PT, R5, 0x61, !P6 ;  /* 0x000000610500780c */ /* 0x000fe40007724270 */
[----:B------:R-:W-:Y:S02]  /*3950*/  LOP3.LUT P6, RZ, R19, 0x2, RZ, 0xc0, !PT ;  /* 0x0000000213ff7812 */ /* 0x000fe400078cc0ff */
[C---:B------:R-:W-:Y:S02]  /*3960*/  ISETP.LT.OR P1, PT, R4.reuse, 0x62, P1 ;  /* 0x000000620400780c */ /* 0x040fe40000f21670 */
[----:B------:R-:W-:Y:S02]  /*3970*/  ISETP.LT.OR P2, PT, R4, 0x6a, P2 ;  /* 0x0000006a0400780c */ /* 0x000fe40001741670 */
[----:B------:R-:W-:Y:S02]  /*3980*/  FSEL R75, R75, -INF , !P1 ;  /* 0xff8000004b4b7808 */ /* 0x000fe40004800000 */
[----:B------:R-:W-:-:S02]  /*3990*/  FSETP.NEU.FTZ.AND P1, PT, R0, -INF , PT ;  /* 0xff8000000000780b */ /* 0x000fc40003f3d000 */
[----:B------:R-:W-:Y:S02]  /*39a0*/  FSEL R79, R79, -INF , !P2 ;  /* 0xff8000004f4f7808 */ /* 0x000fe40005000000 */
[----:B------:R-:W-:Y:S02]  /*39b0*/  FSEL R9, R9, RZ, P1 ;  /* 0x000000ff09097208 */ /* 0x000fe40000800000 */
[----:B------:R-:W-:Y:S02]  /*39c0*/  ISETP.GT.AND P1, PT, R5, RZ, !P6 ;  /* 0x000000ff0500720c */ /* 0x000fe40007724270 */
[----:B------:R-:W-:Y:S01]  /*39d0*/  LOP3.LUT P6, RZ, R19, 0x1, RZ, 0xc0, !PT ;  /* 0x0000000113ff7812 */ /* 0x000fe200078cc0ff */
[--C-:B------:R-:W-:Y:S01]  /*39e0*/  FFMA.FTZ R10, R28, UR33, -R9.reuse ;  /* 0x000000211c0a7c23 */ /* 0x100fe20008010809 */
[----:B------:R-:W-:Y:S01]  /*39f0*/  ISETP.LT.OR P1, PT, R4, 0x1, P1 ;  /* 0x000000010400780c */ /* 0x000fe20000f21670 */
[--C-:B------:R-:W-:Y:S01]  /*3a00*/  FFMA.FTZ R12, R32, UR33, -R9.reuse ;  /* 0x00000021200c7c23 */ /* 0x100fe20008010809 */
[----:B------:R-:W-:Y:S01]  /*3a10*/  ISETP.GT.AND P6, PT, R5, 0x79, !P6 ;  /* 0x000000790500780c */ /* 0x000fe200077c4270 */
[--C-:B------:R-:W-:Y:S01]  /*3a20*/  FFMA.FTZ R8, R24, UR33, -R9.reuse ;  /* 0x0000002118087c23 */ /* 0x100fe20008010809 */
[----:B------:R-:W-:Y:S01]  /*3a30*/  FSEL R2, R26, -INF , !P1 ;  /* 0xff8000001a027808 */ /* 0x000fe20004800000 */
[--C-:B------:R-:W-:Y:S01]  /*3a40*/  FFMA.FTZ R3, R25, UR33, -R9.reuse ;  /* 0x0000002119037c23 */ /* 0x100fe20008010809 */
[----:B------:R-:W-:Y:S01]  /*3a50*/  LOP3.LUT P1, RZ, R19, 0x4000000, RZ, 0xc0, !PT ;  /* 0x0400000013ff7812 */ /* 0x000fe2000782c0ff */
[--C-:B------:R-:W-:Y:S01]  /*3a60*/  FFMA.FTZ R7, R29, UR33, -R9.reuse ;  /* 0x000000211d077c23 */ /* 0x100fe20008010809 */
[----:B------:R-:W-:Y:S01]  /*3a70*/  FMNMX.FTZ R11, R2, R27, !PT ;  /* 0x0000001b020b7209 */ /* 0x000fe20007810000 */
[----:B------:R-:W-:Y:S01]  /*3a80*/  MUFU.EX2 R8, R8 ;  /* 0x0000000800087308 */ /* 0x000fe20000000800 */
[----:B------:R-:W-:Y:S01]  /*3a90*/  ISETP.GT.AND P1, PT, R5, 0x68, !P1 ;  /* 0x000000680500780c */ /* 0x000fe20004f24270 */
[--C-:B------:R-:W-:Y:S01]  /*3aa0*/  FFMA.FTZ R13, R33, UR33, -R9.reuse ;  /* 0x00000021210d7c23 */ /* 0x100fe20008010809 */
[----:B------:R-:W-:Y:S01]  /*3ab0*/  FMNMX.FTZ R6, R30, R11, !PT ;  /* 0x0000000b1e067209 */ /* 0x000fe20007810000 */
[--C-:B------:R-:W-:Y:S01]  /*3ac0*/  FFMA.FTZ R15, R37, UR33, -R9.reuse ;  /* 0x00000021250f7c23 */ /* 0x100fe20008010809 */
[----:B------:R-:W-:Y:S01]  /*3ad0*/  ISETP.LT.OR P1, PT, R4, 0x69, P1 ;  /* 0x000000690400780c */ /* 0x000fe20000f21670 */
[--C-:B------:R-:W-:Y:S01]  /*3ae0*/  FFMA.FTZ R14, R36, UR33, -R9.reuse ;  /* 0x00000021240e7c23 */ /* 0x100fe20008010809 */
[----:B------:R-:W-:Y:S01]  /*3af0*/  FMNMX.FTZ R11, R31, R6, !PT ;  /* 0x000000061f0b7209 */ /* 0x000fe20007810000 */
[----:B------:R-:W0:Y:S01]  /*3b00*/  MUFU.EX2 R3, R3 ;  /* 0x0000000300037308 */ /* 0x000e220000000800 */
[----:B------:R-:W-:Y:S01]  /*3b10*/  FSEL R78, R78, -INF , !P1 ;  /* 0xff8000004e4e7808 */ /* 0x000fe20004800000 */
        /* <DEDUP_REMOVED lines=26> */
[----:B------:R-:W1:Y:S03]  /*3cc0*/  MUFU.EX2 R10, R10 ;  /* 0x0000000a000a7308 */ /* 0x000e660000000800 */
[----:B------:R-:W-:-:S04]  /*3cd0*/  FMNMX.FTZ R11, R47, R6, !PT ;  /* 0x000000062f0b7209 */ /* 0x000fc80007810000 */
[----:B------:R-:W-:Y:S01]  /*3ce0*/  FMNMX.FTZ R6, R50, R11, !PT ;  /* 0x0000000b32067209 */ /* 0x000fe20007810000 */
[----:B------:R-:W2:Y:S03]  /*3cf0*/  MUFU.EX2 R7, R7 ;  /* 0x0000000700077308 */ /* 0x000ea60000000800 */
[----:B------:R-:W-:-:S04]  /*3d00*/  FMNMX.FTZ R11, R51, R6, !PT ;  /* 0x00000006330b7209 */ /* 0x000fc80007810000 */
[----:B------:R-:W-:Y:S01]  /*3d10*/  FMNMX.FTZ R6, R54, R11, !PT ;  /* 0x0000000b36067209 */ /* 0x000fe20007810000 */
[----:B------:R-:W-:Y:S03]  /*3d20*/  MUFU.EX2 R12, R12 ;  /* 0x0000000c000c7308 */ /* 0x000fe60000000800 */
[----:B------:R-:W-:-:S04]  /*3d30*/  FMNMX.FTZ R11, R55, R6, !PT ;  /* 0x00000006370b7209 */ /* 0x000fc80007810000 */
[----:B------:R-:W-:Y:S01]  /*3d40*/  FMNMX.FTZ R6, R58, R11, !PT ;  /* 0x0000000b3a067209 */ /* 0x000fe20007810000 */
[----:B------:R-:W-:Y:S03]  /*3d50*/  MUFU.EX2 R13, R13 ;  /* 0x0000000d000d7308 */ /* 0x000fe60000000800 */
[----:B------:R-:W-:Y:S01]  /*3d60*/  FMNMX.FTZ R11, R59, R6, !PT ;  /* 0x000000063b0b7209 */ /* 0x000fe20007810000 */
[--C-:B------:R-:W-:Y:S01]  /*3d70*/  FFMA.FTZ R6, R48, UR33, -R9.reuse ;  /* 0x0000002130067c23 */ /* 0x100fe20008010809 */
[----:B------:R-:W-:Y:S02]  /*3d80*/  FFMA.FTZ R48, R73, UR33, -R9 ;  /* 0x0000002149307c23 */ /* 0x000fe40008010809 */
        /* <DEDUP_REMOVED lines=22> */
[----:B------:R-:W-:-:S03]  /*3ef0*/  FFMA.FTZ R32, R60, UR33, -R9 ;  /* 0x000000213c207c23 */ /* 0x000fc60008010809 */
[----:B------:R-:W-:Y:S01]  /*3f00*/  FMNMX.FTZ R4, R86, R11, !PT ;  /* 0x0000000b56047209 */ /* 0x000fe20007810000 */
[----:B------:R-:W-:Y:S03]  /*3f10*/  MUFU.EX2 R6, R6 ;  /* 0x0000000600067308 */ /* 0x000fe60000000800 */
[----:B------:R-:W-:-:S05]  /*3f20*/  FMNMX.FTZ R4, R87, R4, !PT ;  /* 0x0000000457047209 */ /* 0x000fca0007810000 */
[----:B------:R-:W3:Y:S01]  /*3f30*/  SHFL.BFLY PT, R11, R4, 0x2, 0x1f ;  /* 0x0c401f00040b7f89 */ /* 0x000ee200000e0000 */
[----:B------:R-:W-:Y:S08]  /*3f40*/  MUFU.EX2 R29, R29 ;  /* 0x0000001d001d7308 */ /* 0x000ff00000000800 */
[----:B------:R-:W-:Y:S08]  /*3f50*/  MUFU.EX2 R20, R20 ;  /* 0x0000001400147308 */ /* 0x000ff00000000800 */
[----:B------:R-:W-:Y:S01]  /*3f60*/  MUFU.EX2 R5, R5 ;  /* 0x0000000500057308 */ /* 0x000fe20000000800 */
[----:B---3--:R-:W-:-:S07]  /*3f70*/  FMNMX.FTZ R11, R4, R11, !PT ;  /* 0x0000000b040b7209 */ /* 0x008fce0007810000 */
[----:B------:R-:W-:Y:S01]  /*3f80*/  MUFU.EX2 R28, R28 ;  /* 0x0000001c001c7308 */ /* 0x000fe20000000800 */
[----:B------:R-:W3:Y:S07]  /*3f90*/  SHFL.BFLY PT, R4, R11, 0x1, 0x1f ;  /* 0x0c201f000b047f89 */ /* 0x000eee00000e0000 */
[----:B------:R-:W-:Y:S08]  /*3fa0*/  MUFU.EX2 R33, R33 ;  /* 0x0000002100217308 */ /* 0x000ff00000000800 */
[----:B------:R-:W-:Y:S08]  /*3fb0*/  MUFU.EX2 R32, R32 ;  /* 0x0000002000207308 */ /* 0x000ff00000000800 */
[----:B------:R-:W-:Y:S01]  /*3fc0*/  MUFU.EX2 R37, R37 ;  /* 0x0000002500257308 */ /* 0x000fe20000000800 */
[----:B---3--:R-:W-:-:S04]  /*3fd0*/  FMNMX.FTZ R4, R11, R4, !PT ;  /* 0x000000040b047209 */ /* 0x008fc80007810000 */
[C---:B------:R-:W-:Y:S01]  /*3fe0*/  FSETP.NEU.FTZ.AND P1, PT, R4.reuse, -INF , PT ;  /* 0xff8000000400780b */ /* 0x040fe20003f3d000 */
[----:B------:R-:W-:Y:S02]  /*3ff0*/  FMUL.FTZ R60, R4, UR33 ;  /* 0x00000021043c7c20 */ /* 0x000fe40008410000 */
[----:B------:R-:W-:Y:S03]  /*4000*/  MUFU.EX2 R36, R36 ;  /* 0x0000002400247308 */ /* 0x000fe60000000800 */
        /* <DEDUP_REMOVED lines=18> */
[----:B------:R0:W3:Y:S01]  /*4130*/  MUFU.EX2 R68, R11 ;  /* 0x0000000b00447308 */ /* 0x0000e20000000800 */
[--C-:B------:R-:W-:Y:S01]  /*4140*/  FFMA.FTZ R47, R59, UR33, -R60.reuse ;  /* 0x000000213b2f7c23 */ /* 0x100fe2000801083c */
[--C-:B------:R-:W-:Y:S01]  /*4150*/  FFMA.FTZ R51, R63, UR33, -R60.reuse ;  /* 0x000000213f337c23 */ /* 0x100fe2000801083c */
[--C-:B------:R-:W-:Y:S01]  /*4160*/  FFMA.FTZ R70, R70, UR33, -R60.reuse ;  /* 0x0000002146467c23 */ /* 0x100fe2000801083c */
[--C-:B------:R-:W-:Y:S01]  /*4170*/  FFMA.FTZ R71, R71, UR33, -R60.reuse ;  /* 0x0000002147477c23 */ /* 0x100fe2000801083c */
[--C-:B------:R-:W-:Y:S01]  /*4180*/  FFMA.FTZ R74, R74, UR33, -R60.reuse ;  /* 0x000000214a4a7c23 */ /* 0x100fe2000801083c */
[--C-:B------:R-:W-:Y:S01]  /*4190*/  FFMA.FTZ R75, R75, UR33, -R60.reuse ;  /* 0x000000214b4b7c23 */ /* 0x100fe2000801083c */
[--C-:B------:R-:W-:Y:S01]  /*41a0*/  FFMA.FTZ R78, R78, UR33, -R60.reuse ;  /* 0x000000214e4e7c23 */ /* 0x100fe2000801083c */
[----:B------:R4:W5:Y:S01]  /*41b0*/  MUFU.EX2 R69, R64 ;  /* 0x0000004000457308 */ /* 0x0009620000000800 */
[----:B0-----:R-:W-:Y:S01]  /*41c0*/  FADD.FTZ R11, R8, R3 ;  /* 0x00000003080b7221 */ /* 0x001fe20000010000 */
[----:B------:R-:W-:Y:S01]  /*41d0*/  F2FP.BF16.F32.PACK_AB R8, R3, R8 ;  /* 0x000000080308723e */ /* 0x000fe200000010ff */
[--C-:B------:R-:W-:Y:S01]  /*41e0*/  FFMA.FTZ R3, R66, UR33, -R60.reuse ;  /* 0x0000002142037c23 */ /* 0x100fe2000801083c */
[--C-:B------:R-:W-:Y:S01]  /*41f0*/  FFMA.FTZ R79, R79, UR33, -R60.reuse ;  /* 0x000000214f4f7c23 */ /* 0x100fe2000801083c */
[----:B-1----:R-:W-:Y:S01]  /*4200*/  FADD.FTZ R54, R10, R11 ;  /* 0x0000000b0a367221 */ /* 0x002fe20000010000 */
[C---:B--2---:R-:W-:Y:S01]  /*4210*/  F2FP.BF16.F32.PACK_AB R10, R7.reuse, R10 ;  /* 0x0000000a070a723e */ /* 0x044fe200000010ff */
[----:B------:R-:W-:Y:S01]  /*4220*/  FFMA.FTZ R82, R82, UR33, -R60 ;  /* 0x0000002152527c23 */ /* 0x000fe2000801083c */
[----:B------:R0:W1:Y:S01]  /*4230*/  MUFU.EX2 R72, R31 ;  /* 0x0000001f00487308 */ /* 0x0000620000000800 */
[----:B------:R-:W-:Y:S01]  /*4240*/  FADD.FTZ R11, R7, R54 ;  /* 0x00000036070b7221 */ /* 0x000fe20000010000 */
[----:B---3--:R-:W-:Y:S01]  /*4250*/  FADD.FTZ R54, R9, R68 ;  /* 0x0000004409367221 */ /* 0x008fe20000010000 */
[--C-:B----4-:R-:W-:Y:S01]  /*4260*/  FFMA.FTZ R64, R46, UR33, -R60.reuse ;  /* 0x000000212e407c23 */ /* 0x110fe2000801083c */
[--C-:B------:R-:W-:Y:S01]  /*4270*/  FFMA.FTZ R46, R58, UR33, -R60.reuse ;  /* 0x000000213a2e7c23 */ /* 0x100fe2000801083c */
[----:B------:R-:W-:Y:S01]  /*4280*/  FADD.FTZ R58, R12, R11 ;  /* 0x0000000b0c3a7221 */ /* 0x000fe20000010000 */
[----:B------:R-:W-:Y:S01]  /*4290*/  F2FP.BF16.F32.PACK_AB R9, R68, R9 ;  /* 0x000000094409723e */ /* 0x000fe200000010ff */
[----:B------:R-:W-:Y:S01]  /*42a0*/  FFMA.FTZ R83, R83, UR33, -R60 ;  /* 0x0000002153537c23 */ /* 0x000fe2000801083c */
[----:B------:R-:W2:Y:S01]  /*42b0*/  MUFU.EX2 R2, R2 ;  /* 0x0000000200027308 */ /* 0x000ea20000000800 */
[----:B-----5:R-:W-:Y:S01]  /*42c0*/  FADD.FTZ R7, R69, R54 ;  /* 0x0000003645077221 */ /* 0x020fe20000010000 */
[C---:B------:R-:W-:Y:S01]  /*42d0*/  FADD.FTZ R55, R13.reuse, R58 ;  /* 0x0000003a0d377221 */ /* 0x040fe20000010000 */
[--C-:B0-----:R-:W-:Y:S01]  /*42e0*/  FFMA.FTZ R31, R50, UR33, -R60.reuse ;  /* 0x00000021321f7c23 */ /* 0x101fe2000801083c */
[----:B------:R-:W-:Y:S01]  /*42f0*/  FFMA.FTZ R50, R62, UR33, -R60 ;  /* 0x000000213e327c23 */ /* 0x000fe2000801083c */
[----:B------:R-:W-:Y:S01]  /*4300*/  F2FP.BF16.F32.PACK_AB R12, R13, R12 ;  /* 0x0000000c0d0c723e */ /* 0x000fe200000010ff */
[----:B------:R-:W-:Y:S01]  /*4310*/  FADD.FTZ R62, R14, R55 ;  /* 0x000000370e3e7221 */ /* 0x000fe20000010000 */
[C---:B------:R-:W-:Y:S01]  /*4320*/  F2FP.BF16.F32.PACK_AB R14, R15.reuse, R14 ;  /* 0x0000000e0f0e723e */ /* 0x040fe200000010ff */
[----:B------:R-:W0:Y:S01]  /*4330*/  MUFU.EX2 R27, R27 ;  /* 0x0000001b001b7308 */ /* 0x000e220000000800 */
[C---:B-1----:R-:W-:Y:S01]  /*4340*/  FADD.FTZ R7, R72.reuse, R7 ;  /* 0x0000000748077221 */ /* 0x042fe20000010000 */
[----:B------:R-:W-:Y:S01]  /*4350*/  FADD.FTZ R55, R15, R62 ;  /* 0x0000003e0f377221 */ /* 0x000fe20000010000 */
[----:B------:R-:W-:Y:S01]  /*4360*/  F2FP.BF16.F32.PACK_AB R11, R72, R69 ;  /* 0x00000045480b723e */ /* 0x000fe200000010ff */
[--C-:B------:R-:W-:Y:S01]  /*4370*/  FFMA.FTZ R54, R67, UR33, -R60.reuse ;  /* 0x0000002143367c23 */ /* 0x100fe2000801083c */
[--C-:B------:R-:W-:Y:S01]  /*4380*/  FFMA.FTZ R86, R86, UR33, -R60.reuse ;  /* 0x0000002156567c23 */ /* 0x100fe2000801083c */
[----:B------:R-:W-:Y:S01]  /*4390*/  FADD.FTZ R62, R24, R55 ;  /* 0x00000037183e7221 */ /* 0x000fe20000010000 */
[----:B------:R-:W-:Y:S01]  /*43a0*/  FFMA.FTZ R60, R87, UR33, -R60 ;  /* 0x00000021573c7c23 */ /* 0x000fe2000801083c */
[----:B------:R-:W1:Y:S01]  /*43b0*/  MUFU.EX2 R30, R30 ;  /* 0x0000001e001e7308 */ /* 0x000e620000000800 */
[----:B--2---:R-:W-:Y:S01]  /*43c0*/  FADD.FTZ R58, R2, R7 ;  /* 0x00000007023a7221 */ /* 0x004fe20000010000 */
[----:B------:R2:W-:Y:S01]  /*43d0*/  STSM.16.M88.4 [R17+0x21800], R8 ;  /* 0x0218000811007844 */ /* 0x0005e20000000200 */
[----:B------:R-:W-:-:S05]  /*43e0*/  F2FP.BF16.F32.PACK_AB R24, R21, R24 ;  /* 0x000000181518723e */ /* 0x000fca00000010ff */
[----:B------:R-:W3:Y:S01]  /*43f0*/  MUFU.EX2 R35, R35 ;  /* 0x0000002300237308 */ /* 0x000ee20000000800 */
[C---:B0-----:R-:W-:Y:S01]  /*4400*/  FADD.FTZ R7, R27.reuse, R58 ;  /* 0x0000003a1b077221 */ /* 0x041fe20000010000 */
[----:B------:R-:W-:-:S06]  /*4410*/  F2FP.BF16.F32.PACK_AB R13, R27, R2 ;  /* 0x000000021b0d723e */ /* 0x000fcc00000010ff */
[----:B------:R-:W0:Y:S01]  /*4420*/  MUFU.EX2 R39, R39 ;  /* 0x0000002700277308 */ /* 0x000e220000000800 */
[----:B-1----:R-:W-:Y:S01]  /*4430*/  FADD.FTZ R58, R30, R7 ;  /* 0x000000071e3a7221 */ /* 0x002fe20000010000 */
[----:B------:R-:W-:Y:S01]  /*4440*/  FADD.FTZ R7, R21, R62 ;  /* 0x0000003e15077221 */ /* 0x000fe20000010000 */
[----:B--2---:R-:W-:-:S03]  /*4450*/  F2FP.BF16.F32.PACK_AB R10, R5, R20 ;  /* 0x00000014050a723e */ /* 0x004fc600000010ff */
[----:B------:R-:W-:Y:S01]  /*4460*/  FADD.FTZ R62, R26, R7 ;  /* 0x000000071a3e7221 */ /* 0x000fe20000010000 */
[----:B------:R-:W-:Y:S01]  /*4470*/  F2FP.BF16.F32.PACK_AB R26, R25, R26 ;  /* 0x0000001a191a723e */ /* 0x000fe200000010ff */
[----:B------:R-:W1:Y:S01]  /*4480*/  MUFU.EX2 R42, R42 ;  /* 0x0000002a002a7308 */ /* 0x000e620000000800 */
[----:B---3--:R-:W-:Y:S01]  /*4490*/  FADD.FTZ R58, R35, R58 ;  /* 0x0000003a233a7221 */ /* 0x008fe20000010000 */
[----:B------:R-:W-:-:S04]  /*44a0*/  FADD.FTZ R55, R25, R62 ;  /* 0x0000003e19377221 */ /* 0x000fc80000010000 */
[----:B------:R-:W-:Y:S02]  /*44b0*/  FADD.FTZ R62, R6, R55 ;  /* 0x00000037063e7221 */ /* 0x000fe40000010000 */
[----:B------:R-:W2:Y:S01]  /*44c0*/  MUFU.EX2 R64, R64 ;  /* 0x0000004000407308 */ /* 0x000ea20000000800 */
[----:B0-----:R-:W-:-:S07]  /*44d0*/  FADD.FTZ R7, R39, R58 ;  /* 0x0000003a27077221 */ /* 0x001fce0000010000 */
[----:B------:R-:W0:Y:S01]  /*44e0*/  MUFU.EX2 R65, R65 ;  /* 0x0000004100417308 */ /* 0x000e220000000800 */
[C---:B-1----:R-:W-:Y:S01]  /*44f0*/  FADD.FTZ R7, R42.reuse, R7 ;  /* 0x000000072a077221 */ /* 0x042fe20000010000 */
[----:B------:R-:W-:-:S06]  /*4500*/  F2FP.BF16.F32.PACK_AB R25, R42, R39 ;  /* 0x000000272a19723e */ /* 0x000fcc00000010ff */
[----:B------:R-:W1:Y:S01]  /*4510*/  MUFU.EX2 R31, R31 ;  /* 0x0000001f001f7308 */ /* 0x000e620000000800 */
[----:B--2---:R-:W-:Y:S01]  /*4520*/  FADD.FTZ R58, R64, R7 ;  /* 0x00000007403a7221 */ /* 0x004fe20000010000 */
[----:B------:R-:W-:-:S04]  /*4530*/  FADD.FTZ R7, R29, R62 ;  /* 0x0000003e1d077221 */ /* 0x000fc80000010000 */
[----:B------:R-:W-:Y:S02]  /*4540*/  FADD.FTZ R62, R20, R7 ;  /* 0x00000007143e7221 */ /* 0x000fe40000010000 */
[----:B------:R-:W2:Y:S01]  /*4550*/  MUFU.EX2 R34, R34 ;  /* 0x0000002200227308 */ /* 0x000ea20000000800 */
[----:B0-----:R-:W-:Y:S01]  /*4560*/  FADD.FTZ R58, R65, R58 ;  /* 0x0000003a413a7221 */ /* 0x001fe20000010000 */
[----:B------:R-:W-:Y:S01]  /*4570*/  FADD.FTZ R15, R5, R62 ;  /* 0x0000003e050f7221 */ /* 0x000fe20000010000 */
[----:B------:R-:W-:-:S03]  /*4580*/  F2FP.BF16.F32.PACK_AB R27, R65, R64 ;  /* 0x00000040411b723e */ /* 0x000fc600000010ff */
[----:B------:R-:W-:Y:S01]  /*4590*/  FADD.FTZ R8, R28, R15 ;  /* 0x0000000f1c087221 */ /* 0x000fe20000010000 */
[----:B------:R-:W-:Y:S01]  /*45a0*/  F2FP.BF16.F32.PACK_AB R15, R35, R30 ;  /* 0x0000001e230f723e */ /* 0x000fe200000010ff */
[----:B------:R-:W0:Y:S01]  /*45b0*/  MUFU.EX2 R38, R38 ;  /* 0x0000002600267308 */ /* 0x000e220000000800 */
[----:B-1----:R-:W-:Y:S01]  /*45c0*/  FADD.FTZ R7, R31, R58 ;  /* 0x0000003a1f077221 */ /* 0x002fe20000010000 */
[C---:B------:R-:W-:Y:S01]  /*45d0*/  FADD.FTZ R9, R33.reuse, R8 ;  /* 0x0000000821097221 */ /* 0x040fe20000010000 */
[----:B------:R-:W-:Y:S01]  /*45e0*/  F2FP.BF16.F32.PACK_AB R28, R33, R28 ;  /* 0x0000001c211c723e */ /* 0x000fe200000010ff */
[----:B------:R1:W-:Y:S01]  /*45f0*/  STSM.16.M88.4 [R23], R12 ;  /* 0x0000000c17007844 */ /* 0x0003e20000000200 */
[C---:B------:R-:W-:Y:S01]  /*4600*/  F2FP.BF16.F32.PACK_AB R30, R37.reuse, R32 ;  /* 0x00000020251e723e */ /* 0x040fe200000010ff */
[----:B------:R-:W-:Y:S02]  /*4610*/  FADD.FTZ R8, R32, R9 ;  /* 0x0000000920087221 */ /* 0x000fe40000010000 */
[----:B------:R-:W3:Y:S01]  /*4620*/  MUFU.EX2 R43, R43 ;  /* 0x0000002b002b7308 */ /* 0x000ee20000000800 */
[----:B--2---:R-:W-:Y:S01]  /*4630*/  FADD.FTZ R7, R34, R7 ;  /* 0x0000000722077221 */ /* 0x004fe20000010000 */
[----:B------:R-:W-:Y:S01]  /*4640*/  FADD.FTZ R9, R37, R8 ;  /* 0x0000000825097221 */ /* 0x000fe20000010000 */
[----:B------:R-:W-:Y:S01]  /*4650*/  F2FP.BF16.F32.PACK_AB R8, R29, R6 ;  /* 0x000000061d08723e */ /* 0x000fe200000010ff */
[----:B------:R2:W-:Y:S02]  /*4660*/  STSM.16.M88.4 [R22], R24 ;  /* 0x0000001816007844 */ /* 0x0005e40000000200 */
[----:B------:R-:W-:Y:S01]  /*4670*/  FADD.FTZ R6, R36, R9 ;  /* 0x0000000924067221 */ /* 0x000fe20000010000 */
[----:B------:R-:W-:Y:S01]  /*4680*/  F2FP.BF16.F32.PACK_AB R9, R34, R31 ;  /* 0x0000001f2209723e */ /* 0x000fe200000010ff */
[----:B------:R-:W4:Y:S01]  /*4690*/  MUFU.EX2 R46, R46 ;  /* 0x0000002e002e7308 */ /* 0x000f220000000800 */
[----:B0-----:R-:W-:Y:S01]  /*46a0*/  FADD.FTZ R2, R38, R7 ;  /* 0x0000000726027221 */ /* 0x001fe20000010000 */
[C---:B------:R-:W-:Y:S01]  /*46b0*/  FADD.FTZ R5, R45.reuse, R6 ;  /* 0x000000062d057221 */ /* 0x040fe20000010000 */
[----:B-1----:R-:W-:-:S05]  /*46c0*/  F2FP.BF16.F32.PACK_AB R12, R45, R36 ;  /* 0x000000242d0c723e */ /* 0x002fca00000010ff */
[----:B------:R-:W0:Y:S01]  /*46d0*/  MUFU.EX2 R47, R47 ;  /* 0x0000002f002f7308 */ /* 0x000e220000000800 */
[C---:B---3--:R-:W-:Y:S01]  /*46e0*/  FADD.FTZ R7, R43.reuse, R2 ;  /* 0x000000022b077221 */ /* 0x048fe20000010000 */
[----:B------:R-:W-:-:S05]  /*46f0*/  F2FP.BF16.F32.PACK_AB R11, R43, R38 ;  /* 0x000000262b0b723e */ /* 0x000fca00000010ff */
[----:B------:R1:W-:Y:S01]  /*4700*/  STSM.16.M88.4 [R18], R8 ;  /* 0x0000000812007844 */ /* 0x0003e20000000200 */
[----:B------:R-:W3:Y:S01]  /*4710*/  MUFU.EX2 R50, R50 ;  /* 0x0000003200327308 */ /* 0x000ee20000000800 */
[----:B----4-:R-:W-:-:S07]  /*4720*/  FADD.FTZ R2, R46, R7 ;  /* 0x000000072e027221 */ /* 0x010fce0000010000 */
[----:B------:R-:W4:Y:S01]  /*4730*/  MUFU.EX2 R51, R51 ;  /* 0x0000003300337308 */ /* 0x000f220000000800 */
[C---:B0-----:R-:W-:Y:S01]  /*4740*/  FADD.FTZ R7, R47.reuse, R2 ;  /* 0x000000022f077221 */ /* 0x041fe20000010000 */
[----:B------:R-:W-:-:S06]  /*4750*/  F2FP.BF16.F32.PACK_AB R29, R47, R46 ;  /* 0x0000002e2f1d723e */ /* 0x000fcc00000010ff */
[----:B------:R-:W0:Y:S01]  /*4760*/  MUFU.EX2 R44, R44 ;  /* 0x0000002c002c7308 */ /* 0x000e220000000800 */
[----:B---3--:R-:W-:-:S07]  /*4770*/  FADD.FTZ R2, R50, R7 ;  /* 0x0000000732027221 */ /* 0x008fce0000010000 */
[----:B------:R-:W3:Y:S01]  /*4780*/  MUFU.EX2 R3, R3 ;  /* 0x0000000300037308 */ /* 0x000ee20000000800 */
[C---:B----4-:R-:W-:Y:S01]  /*4790*/  FADD.FTZ R2, R51.reuse, R2 ;  /* 0x0000000233027221 */ /* 0x050fe20000010000 */
[----:B------:R-:W-:-:S05]  /*47a0*/  F2FP.BF16.F32.PACK_AB R31, R51, R50 ;  /* 0x00000032331f723e */ /* 0x000fca00000010ff */
[----:B------:R4:W-:Y:S01]  /*47b0*/  STSM.16.M88.4 [R17+0x27800], R28 ;  /* 0x0278001c11007844 */ /* 0x0009e20000000200 */
[----:B------:R-:W5:Y:S01]  /*47c0*/  MUFU.EX2 R54, R54 ;  /* 0x0000003600367308 */ /* 0x000f620000000800 */
[----:B0-----:R-:W-:-:S07]  /*47d0*/  FADD.FTZ R6, R44, R5 ;  /* 0x000000052c067221 */ /* 0x001fce0000010000 */
[----:B------:R-:W0:Y:S01]  /*47e0*/  MUFU.EX2 R70, R70 ;  /* 0x0000004600467308 */ /* 0x000e220000000800 */
[----:B---3--:R-:W-:-:S07]  /*47f0*/  FADD.FTZ R5, R3, R2 ;  /* 0x0000000203057221 */ /* 0x008fce0000010000 */
[----:B------:R-:W3:Y:S01]  /*4800*/  MUFU.EX2 R53, R53 ;  /* 0x0000003500357308 */ /* 0x000ee20000000800 */
[C---:B-----5:R-:W-:Y:S01]  /*4810*/  FADD.FTZ R5, R54.reuse, R5 ;  /* 0x0000000536057221 */ /* 0x060fe20000010000 */
[----:B------:R-:W-:-:S06]  /*4820*/  F2FP.BF16.F32.PACK_AB R13, R54, R3 ;  /* 0x00000003360d723e */ /* 0x000fcc00000010ff */
[----:B------:R-:W5:Y:S01]  /*4830*/  MUFU.EX2 R71, R71 ;  /* 0x0000004700477308 */ /* 0x000f620000000800 */
[----:B0-----:R-:W-:-:S07]  /*4840*/  FADD.FTZ R2, R70, R5 ;  /* 0x0000000546027221 */ /* 0x001fce0000010000 */
[----:B------:R-:W0:Y:S01]  /*4850*/  MUFU.EX2 R41, R41 ;  /* 0x0000002900297308 */ /* 0x000e220000000800 */
[C---:B---3--:R-:W-:Y:S01]  /*4860*/  F2FP.BF16.F32.PACK_AB R14, R53.reuse, R44 ;  /* 0x0000002c350e723e */ /* 0x048fe200000010ff */
[----:B------:R-:W-:-:S06]  /*4870*/  FADD.FTZ R6, R53, R6 ;  /* 0x0000000635067221 */ /* 0x000fcc0000010000 */
[----:B------:R-:W2:Y:S01]  /*4880*/  MUFU.EX2 R48, R48 ;  /* 0x0000003000307308 */ /* 0x000ea20000000800 */
[C---:B-----5:R-:W-:Y:S01]  /*4890*/  F2FP.BF16.F32.PACK_AB R15, R71.reuse, R70 ;  /* 0x00000046470f723e */ /* 0x060fe200000010ff */
[----:B------:R-:W-:-:S04]  /*48a0*/  FADD.FTZ R3, R71, R2 ;  /* 0x0000000247037221 */ /* 0x000fc80000010000 */
[----:B------:R4:W-:Y:S02]  /*48b0*/  STSM.16.M88.4 [R136], R12 ;  /* 0x0000000c88007844 */ /* 0x0009e40000000200 */
[----:B------:R-:W-:Y:S01]  /*48c0*/  MUFU.EX2 R52, R52 ;  /* 0x0000003400347308 */ /* 0x000fe20000000800 */
[----:B0-----:R-:W-:-:S07]  /*48d0*/  FADD.FTZ R7, R41, R6 ;  /* 0x0000000629077221 */ /* 0x001fce0000010000 */
[----:B------:R-:W0:Y:S01]  /*48e0*/  MUFU.EX2 R57, R57 ;  /* 0x0000003900397308 */ /* 0x000e220000000800 */
[C---:B--2---:R-:W-:Y:S01]  /*48f0*/  F2FP.BF16.F32.PACK_AB R24, R48.reuse, R41 ;  /* 0x000000293018723e */ /* 0x044fe200000010ff */
[----:B------:R-:W-:-:S06]  /*4900*/  FADD.FTZ R7, R48, R7 ;  /* 0x0000000730077221 */ /* 0x000fcc0000010000 */
[----:B------:R-:W2:Y:S08]  /*4910*/  MUFU.EX2 R74, R74 ;  /* 0x0000004a004a7308 */ /* 0x000eb00000000800 */
[----:B------:R-:W3:Y:S01]  /*4920*/  MUFU.EX2 R75, R75 ;  /* 0x0000004b004b7308 */ /* 0x000ee20000000800 */
[----:B0-----:R-:W-:-:S07]  /*4930*/  F2FP.BF16.F32.PACK_AB R26, R57, R52 ;  /* 0x00000034391a723e */ /* 0x001fce00000010ff */
[----:B------:R-:W0:Y:S01]  /*4940*/  MUFU.EX2 R78, R78 ;  /* 0x0000004e004e7308 */ /* 0x000e220000000800 */
[----:B--2---:R-:W-:-:S07]  /*4950*/  FADD.FTZ R2, R74, R3 ;  /* 0x000000034a027221 */ /* 0x004fce0000010000 */
[----:B------:R-:W2:Y:S01]  /*4960*/  MUFU.EX2 R79, R79 ;  /* 0x0000004f004f7308 */ /* 0x000ea20000000800 */
[C---:B---3--:R-:W-:Y:S01]  /*4970*/  F2FP.BF16.F32.PACK_AB R25, R75.reuse, R74 ;  /* 0x0000004a4b19723e */ /* 0x048fe200000010ff */
[----:B------:R-:W-:Y:S01]  /*4980*/  FADD.FTZ R3, R75, R2 ;  /* 0x000000024b037221 */ /* 0x000fe20000010000 */
[----:B------:R-:W-:-:S05]  /*4990*/  FADD.FTZ R2, R52, R7 ;  /* 0x0000000734027221 */ /* 0x000fca0000010000 */
[----:B------:R-:W-:Y:S01]  /*49a0*/  MUFU.EX2 R40, R40 ;  /* 0x0000002800287308 */ /* 0x000fe20000000800 */
[----:B0-----:R-:W-:Y:S01]  /*49b0*/  FADD.FTZ R6, R78, R3 ;  /* 0x000000034e067221 */ /* 0x001fe20000010000 */
[----:B------:R-:W-:-:S06]  /*49c0*/  FADD.FTZ R3, R57, R2 ;  /* 0x0000000239037221 */ /* 0x000fcc0000010000 */
[----:B------:R-:W1:Y:S01]  /*49d0*/  MUFU.EX2 R49, R49 ;  /* 0x0000003100317308 */ /* 0x000e620000000800 */
[C---:B--2---:R-:W-:Y:S01]  /*49e0*/  F2FP.BF16.F32.PACK_AB R27, R79.reuse, R78 ;  /* 0x0000004e4f1b723e */ /* 0x044fe200000010ff */
[----:B------:R-:W-:-:S04]  /*49f0*/  FADD.FTZ R7, R79, R6 ;  /* 0x000000064f077221 */ /* 0x000fc80000010000 */
[----:B------:R4:W-:Y:S02]  /*4a00*/  STSM.16.M88.4 [R22+0x6000], R24 ;  /* 0x0060001816007844 */ /* 0x0009e40000000200 */
[----:B------:R-:W-:Y:S08]  /*4a10*/  MUFU.EX2 R56, R56 ;  /* 0x0000003800387308 */ /* 0x000ff00000000800 */
[----:B------:R-:W0:Y:S01]  /*4a20*/  MUFU.EX2 R61, R61 ;  /* 0x0000003d003d7308 */ /* 0x000e220000000800 */
[----:B-1----:R-:W-:Y:S01]  /*4a30*/  F2FP.BF16.F32.PACK_AB R8, R49, R40 ;  /* 0x000000283108723e */ /* 0x002fe200000010ff */
[----:B------:R-:W-:-:S04]  /*4a40*/  FADD.FTZ R40, R40, R3 ;  /* 0x0000000328287221 */ /* 0x000fc80000010000 */
[----:B------:R-:W-:Y:S02]  /*4a50*/  FADD.FTZ R49, R49, R40 ;  /* 0x0000002831317221 */ /* 0x000fe40000010000 */
[----:B------:R-:W-:Y:S08]  /*4a60*/  MUFU.EX2 R82, R82 ;  /* 0x0000005200527308 */ /* 0x000ff00000000800 */
[----:B------:R-:W1:Y:S01]  /*4a70*/  MUFU.EX2 R83, R83 ;  /* 0x0000005300537308 */ /* 0x000e620000000800 */
[----:B0-----:R-:W-:Y:S01]  /*4a80*/  F2FP.BF16.F32.PACK_AB R10, R61, R56 ;  /* 0x000000383d0a723e */ /* 0x001fe200000010ff */
[----:B------:R-:W-:-:S04]  /*4a90*/  FADD.FTZ R56, R56, R49 ;  /* 0x0000003138387221 */ /* 0x000fc80000010000 */
[----:B------:R-:W-:Y:S02]  /*4aa0*/  FADD.FTZ R3, R61, R56 ;  /* 0x000000383d037221 */ /* 0x000fe40000010000 */
[----:B------:R-:W0:Y:S08]  /*4ab0*/  MUFU.EX2 R86, R86 ;  /* 0x0000005600567308 */ /* 0x000e300000000800 */
[----:B------:R-:W2:Y:S01]  /*4ac0*/  MUFU.EX2 R5, R60 ;  /* 0x0000003c00057308 */ /* 0x000ea20000000800 */
[----:B-1----:R-:W-:Y:S01]  /*4ad0*/  F2FP.BF16.F32.PACK_AB R9, R83, R82 ;  /* 0x000000525309723e */ /* 0x002fe200000010ff */
[----:B------:R-:W-:Y:S01]  /*4ae0*/  FADD.FTZ R82, R82, R7 ;  /* 0x0000000752527221 */ /* 0x000fe20000010000 */
[----:B------:R-:W-:-:S03]  /*4af0*/  VIADD R7, R88, 0xfffffffe ;  /* 0xfffffffe58077836 */ /* 0x000fc60000000000 */
[----:B------:R-:W-:-:S04]  /*4b00*/  FADD.FTZ R83, R83, R82 ;  /* 0x0000005253537221 */ /* 0x000fc80000010000 */
[----:B0-----:R-:W-:Y:S01]  /*4b10*/  FADD.FTZ R2, R86, R83 ;  /* 0x0000005356027221 */ /* 0x001fe20000010000 */
[----:B--2---:R-:W-:-:S03]  /*4b20*/  F2FP.BF16.F32.PACK_AB R11, R5, R86 ;  /* 0x00000056050b723e */ /* 0x004fc600000010ff */
[----:B------:R-:W-:Y:S02]  /*4b30*/  FADD.FTZ R2, R5, R2 ;  /* 0x0000000205027221 */ /* 0x000fe40000010000 */
[----:B------:R4:W-:Y:S01]  /*4b40*/  STSM.16.M88.4 [R18+0x6000], R8 ;  /* 0x0060000812007844 */ /* 0x0009e20000000200 */
[----:B------:R0:W-:Y:S06]  /*4b50*/  MEMBAR.ALL.CTA ;  /* 0x0000000000007992 */ /* 0x0001ec0000008000 */
[----:B0-----:R-:W0:Y:S02]  /*4b60*/  FENCE.VIEW.ASYNC.S ;  /* 0x00000000000073c6 */ /* 0x001e240000000000 */
[----:B0-----:R-:W-:Y:S01]  /*4b70*/  NOP ;  /* 0x0000000000007918 */ /* 0x001fe20000000000 */
[----:B------:R-:W-:Y:S05]  /*4b80*/  @P1 BRA `(.L_x_10827) ;  /* 0x00000000004c1947 */ /* 0x000fea0003800000 */
        /* <DEDUP_REMOVED lines=11> */
.L_x_10828:
[----:B------:R-:W-:Y:S02]  /*4c40*/  ULDC UR18, c[0x0][0x9e4] ;  /* 0x0002790000127ab9 */ /* 0x000fe40000000800 */
[----:B------:R-:W-:-:S11]  /*4c50*/  UISETP.NE.AND UP0, UPT, UR18, 0x1, UPT ;  /* 0x000000011200788c */ /* 0x000fd6000bf05270 */
[----:B------:R-:W-:Y:S02]  /*4c60*/  @UP0 ULDC.64 UR6, c[0x0][0x9e8] ;  /* 0x00027a0000060ab9 */ /* 0x000fe40000000a00 */
[----:B------:R-:W-:-:S04]  /*4c70*/  UIMAD.WIDE.U32 UR10, UR15, UR6, URZ ;  /* 0x000000060f0a72a5 */ /* 0x000fc8000f8e003f */
[----:B------:R-:W-:-:S12]  /*4c80*/  @UP0 USHF.R.U32.HI UR15, URZ, UR7, UR11 ;  /* 0x000000073f0f0299 */ /* 0x000fd8000801160b */
.L_x_10829:
[----:B------:R-:W-:-:S04]  /*4c90*/  UIMAD UR15, UR15, UR18, UR18 ;  /* 0x000000120f0f72a4 */ /* 0x000fc8000f8e0212 */
[----:B------:R-:W-:-:S04]  /*4ca0*/  UISETP.LT.AND UP0, UPT, UR14, UR15, UPT ;  /* 0x0000000f0e00728c */ /* 0x000fc8000bf01270 */
[----:B------:R-:W-:-:S12]  /*4cb0*/  USEL UR14, UR14, UR15, UP0 ;  /* 0x0000000f0e0e7287 */ /* 0x000fd80008000000 */
.L_x_10827:
        /* <DEDUP_REMOVED lines=38> */
[----:B------:R-:W-:Y:S01]  /*4f20*/  ULDC UR33, c[0x0][0x988] ;  /* 0x0002620000217ab9 */ /* 0x000fe20000000800 */
[----:B------:R-:W-:-:S05]  /*4f30*/  ULDC UR55, c[0x0][0x9e0] ;  /* 0x0002780000377ab9 */ /* 0x000fca0000000800 */
.L_x_10849:
[----:B------:R-:W-:Y:S01]  /*4f40*/  ISETP.NE.AND P2, PT, RZ, UR43, PT ;  /* 0x0000002bff007c0c */ /* 0x000fe2000bf45270 */
[----:B------:R-:W-:-:S04]  /*4f50*/  UISETP.NE.AND UP0, UPT, UR57, 0x1, UPT ;  /* 0x000000013900788c */ /* 0x000fc8000bf05270 */
[----:B------:R-:W-:-:S04]  /*4f60*/  USEL UR47, URZ, 0x1, UP0 ;  /* 0x000000013f2f7887 */ /* 0x000fc80008000000 */
[----:B------:R-:W-:-:S04]  /*4f70*/  ULOP3.LUT UR47, UR28, UR47, URZ, 0x3c, !UPT ;  /* 0x0000002f1c2f7292 */ /* 0x000fc8000f8e3c3f */
[----:B------:R-:W-:Y:S08]  /*4f80*/  @P2 BRA `(.L_x_10831) ;  /* 0x0000000000382947 */ /* 0x000ff00003800000 */
[----:B------:R-:W-:Y:S05]  /*4f90*/  @!P0 BRA `(.L_x_10832) ;  /* 0x0000000000048947 */ /* 0x000fea0003800000 */
[----:B------:R-:W-:Y:S01]  /*4fa0*/  BPT.TRAP 0x1 ;  /* 0x000000040000795c */ /* 0x000fe20000300000 */
.L_x_10832:
        /* <DEDUP_REMOVED lines=9> */
.L_x_10833:
[----:B-1----:R-:W-:Y:S05]  /*5040*/  @P1 BRA `(.L_x_10831) ;  /* 0x0000000000081947 */ /* 0x002fea0003800000 */
[----:B------:R-:W1:Y:S02]  /*5050*/  SYNCS.PHASECHK.TRANS64.TRYWAIT P1, [UR6+0x2d830], R0 ;  /* 0x02d83000ff0075a7 */ /* 0x000e640008020146 */
[----:B-1----:R-:W-:Y:S05]  /*5060*/  @!P1 BRA `(.L_x_10834) ;  /* 0x000000ec00b49947 */ /* 0x002fea0003800000 */
.L_x_10831:
[----:B------:R-:W2:Y:S01]  /*5070*/  S2R R4, SR_TID.X ;  /* 0x0000000000047919 */ /* 0x000ea20000002100 */
        /* <DEDUP_REMOVED lines=15> */
[----:B--2---:R-:W-:-:S05]  /*5170*/  SHF.R.U32.HI R4, RZ, 0x7, R4 ;  /* 0x00000007ff047819 */ /* 0x004fca0000011604 */
[----:B01----:R-:W-:-:S05]  /*5180*/  VIADD R0, R4, 0x8 ;  /* 0x0000000804007836 */ /* 0x003fca0000000000 */
[----:B------:R0:W-:Y:S06]  /*5190*/  BAR.SYNC.DEFER_BLOCKING R0, 0x100 ;  /* 0x000400000000751d */ /* 0x0001ec0000010000 */
[----:B----4-:R-:W-:-:S06]  /*51a0*/  WARPGROUP.ARRIVE ;  /* 0x00000000000079c5 */ /* 0x010fcc0000000000 */
        /* <DEDUP_REMOVED lines=20> */
.L_x_10836:
[----:B------:R-:W-:Y:S01]  /*52f0*/  ULEA UR6, UR57, UR40, 0x3 ;  /* 0x0000002839067291 */ /* 0x000fe2000f8e183f */
[----:B------:R-:W-:-:S05]  /*5300*/  IMAD.U32 R0, RZ, RZ, UR28 ;  /* 0x0000001cff007e24 */ /* 0x000fca000f8e00ff */
[----:B------:R-:W-:-:S04]  /*5310*/  SHF.L.U32 R0, R0, 0x1f, RZ ;  /* 0x0000001f00007819 */ /* 0x000fc800000006ff */
[----:B------:R0:W1:Y:S01]  /*5320*/  SYNCS.PHASECHK.TRANS64.TRYWAIT P1, [UR6+0x2d850], R0 ;  /* 0x02d85000ff0075a7 */ /* 0x0000620008020146 */
[----:B------:R-:W-:Y:S05]  /*5330*/  @!P0 BRA `(.L_x_10837) ;  /* 0x0000000000048947 */ /* 0x000fea0003800000 */
[----:B------:R-:W-:Y:S01]  /*5340*/  BPT.TRAP 0x1 ;  /* 0x000000040000795c */ /* 0x000fe20000300000 */
.L_x_10837:
[----:B-1----:R-:W-:Y:S05]  /*5350*/  @P1 BRA `(.L_x_10835) ;  /* 0x0000000000081947 */ /* 0x002fea0003800000 */
[----:B------:R-:W1:Y:S02]  /*5360*/  SYNCS.PHASECHK.TRANS64.TRYWAIT P1, [UR6+0x2d850], R0 ;  /* 0x02d85000ff0075a7 */ /* 0x000e640008020146 */
[----:B-1----:R-:W-:Y:S05]  /*5370*/  @!P1 BRA `(.L_x_10838) ;  /* 0x000000ec00089947 */ /* 0x002fea0003800000 */
.L_x_10835:
[----:B------:R-:W-:Y:S01]  /*5380*/  UIADD3 UR6, UR40, 0x400, URZ ;  /* 0x0000040028067890 */ /* 0x000fe2000fffe03f */
[----:B------:R-:W-:Y:S01]  /*5390*/  WARPGROUP.ARRIVE ;  /* 0x00000000000079c5 */ /* 0x000fe20000000000 */
[----:B------:R-:W-:-:S05]  /*53a0*/  ULEA UR7, UR54, UR40, 0xd ;  /* 0x0000002836077291 */ /* 0x000fca000f8e683f */
[----:B------:R-:W2:Y:S01]  /*53b0*/  S2R R8, SR_TID.X ;  /* 0x0000000000087919 */ /* 0x000ea20000002100 */
[----:B------:R-:W-:Y:S02]  /*53c0*/  USHF.R.U32.HI UR6, URZ, 0x4, UR6 ;  /* 0x000000043f067899 */ /* 0x000fe40008011606 */
[----:B------:R-:W-:Y:S02]  /*53d0*/  UIADD3 UR7, UR7, 0x21800, URZ ;  /* 0x0002180007077890 */ /* 0x000fe4000fffe03f */
[----:B------:R-:W-:Y:S02]  /*53e0*/  ULOP3.LUT UR6, UR6, 0x3fff, URZ, 0xc0, !UPT ;  /* 0x00003fff06067892 */ /* 0x000fe4000f8ec03f */
[----:B------:R-:W-:Y:S02]  /*53f0*/  USHF.R.U32.HI UR7, URZ, 0x4, UR7 ;  /* 0x000000043f077899 */ /* 0x000fe40008011607 */
[----:B------:R-:W-:Y:S02]  /*5400*/  ULOP3.LUT UR10, UR6, 0x2000000, URZ, 0xfc, !UPT ;  /* 0x02000000060a7892 */ /* 0x000fe4000f8efc3f */
[----:B------:R-:W-:-:S02]  /*5410*/  ULOP3.LUT UR6, UR7, 0x3fff, URZ, 0xc0, !UPT ;  /* 0x00003fff07067892 */ /* 0x000fc4000f8ec03f */
[----:B------:R-:W-:Y:S02]  /*5420*/  UIMAD UR7, UR57, 0x600, UR10 ;  /* 0x00000600390778a4 */ /* 0x000fe4000f8e020a */
[----:B------:R-:W-:Y:S01]  /*5430*/  ULOP3.LUT UR6, UR6, 0x10000, URZ, 0xfc, !UPT ;  /* 0x0001000006067892 */ /* 0x000fe2000f8efc3f */
[----:B------:R-:W-:Y:S01]  /*5440*/  UMOV UR31, 0x80000020 ;  /* 0x80000020001f7882 */ /* 0x000fe20000000000 */
[----:B------:R-:W-:-:S03]  /*5450*/  UMOV UR29, 0x40000040 ;  /* 0x40000040001d7882 */ /* 0x000fc60000000000 */
[----:B------:R-:W-:Y:S02]  /*5460*/  UMOV UR30, UR7 ;  /* 0x00000007001e7c82 */ /* 0x000fe40008000000 */
[----:B------:R-:W-:Y:S02]  /*5470*/  UMOV UR28, UR6 ;  /* 0x00000006001c7c82 */ /* 0x000fe40008000000 */
[----:B------:R-:W-:Y:S01]  /*5480*/  HGMMA.64x96x16.F32.BF16 R88, gdesc[UR28].tnspB, R88, gsb0 ;  /* 0x416000001c5879f0 */ /* 0x000fe20008001858 */
[----:B------:R-:W-:Y:S02]  /*5490*/  UIADD3 UR30, UR7, 0x40, URZ ;  /* 0x00000040071e7890 */ /* 0x000fe4000fffe03f */
[----:B------:R-:W-:Y:S01]  /*54a0*/  UIADD3 UR28, UR6, 0x2, URZ ;  /* 0x00000002061c7890 */ /* 0x000fe2000fffe03f */
[----:B------:R-:W-:Y:S01]  /*54b0*/  UMOV UR31, 0x80000020 ;  /* 0x80000020001f7882 */ /* 0x000fe20000000000 */
[----:B------:R-:W-:Y:S01]  /*54c0*/  UMOV UR29, 0x40000040 ;  /* 0x40000040001d7882 */ /* 0x000fe20000000000 */
[----:B--2---:R-:W-:-:S02]  /*54d0*/  SHF.R.U32.HI R4, RZ, 0x7, R8 ;  /* 0x00000007ff047819 */ /* 0x004fc40000011608 */
[----:B------:R-:W-:-:S03]  /*54e0*/  ISETP.GE.U32.AND P1, PT, R8, 0x180, PT ;  /* 0x000001800800780c */ /* 0x000fc60003f26070 */
[----:B01----:R-:W-:-:S05]  /*54f0*/  VIADD R0, R4, 0x9 ;  /* 0x0000000904007836 */ /* 0x003fca0000000000 */
        /* <DEDUP_REMOVED lines=50> */
.L_x_10839:
[----:B------:R-:W-:Y:S01]  /*5820*/  UISETP.NE.AND UP1, UPT, UR51, URZ, UPT ;  /* 0x0000003f3300728c */ /* 0x000fe2000bf25270 */
[----:B------:R-:W-:Y:S01]  /*5830*/  VIADD R4, R137, UR39 ;  /* 0x0000002789047c36 */ /* 0x000fe20008000000 */
[----:B------:R-:W1:Y:S01]  /*5840*/  LDC R138, c[0x0][0x2f0] ;  /* 0x0000bc00ff8a7b82 */ /* 0x000e620000000800 */
[----:B------:R-:W-:Y:S02]  /*5850*/  ULEA UR6, UR46, UR40, 0x3 ;  /* 0x000000282e067291 */ /* 0x000fe4000f8e183f */
[----:B------:R-:W-:Y:S01]  /*5860*/  UISETP.NE.AND UP0, UPT, UR50, URZ, UPT ;  /* 0x0000003f3200728c */ /* 0x000fe2000bf05270 */
[----:B------:R-:W-:Y:S01]  /*5870*/  PLOP3.LUT P1, PT, PT, PT, UP1, 0x80, 0x0 ;  /* 0x000000000000781c */ /* 0x000fe20003f2f018 */
[----:B------:R-:W-:Y:S01]  /*5880*/  UIADD3 UR6, UR6, 0x2d840, URZ ;  /* 0x0002d84006067890 */ /* 0x000fe2000fffe03f */
[----:B------:R-:W-:Y:S02]  /*5890*/  PLOP3.LUT P2, PT, PT, PT, UP1, 0x80, 0x0 ;  /* 0x000000000000781c */ /* 0x000fe40003f4f018 */
[----:B------:R-:W2:Y:S01]  /*58a0*/  LDC R139, c[0x0][0x288] ;  /* 0x0000a200ff8b7b82 */ /* 0x000ea20000000800 */
[----:B------:R-:W-:Y:S01]  /*58b0*/  @UP1 ULDC UR7, c[0x0][0x44c] ;  /* 0x0001130000071ab9 */ /* 0x000fe20000000800 */
[----:B------:R-:W-:-:S07]  /*58c0*/  UPRMT UR6, UR41, 0x654, UR6 ;  /* 0x0000065429067896 */ /* 0x000fce0008000006 */
[----:B0-----:R-:W-:Y:S01]  /*58d0*/  @P1 IMAD.HI.U32 R0, R4, UR7, RZ ;  /* 0x0000000704001c27 */ /* 0x001fe2000f8e00ff */
[----:B------:R-:W-:Y:S01]  /*58e0*/  @UP1 ULDC UR7, c[0x0][0x450] ;  /* 0x0001140000071ab9 */ /* 0x000fe20000000800 */
[----:B------:R-:W-:Y:S01]  /*58f0*/  PLOP3.LUT P1, PT, PT, PT, UP0, 0x40, 0x0 ;  /* 0x000000000000781c */ /* 0x000fe20003f2e808 */
[----:B------:R-:W-:Y:S01]  /*5900*/  SYNCS.ARRIVE.TRANS64.RED.A1T0 RZ, [UR6], RZ ;  /* 0x000000ffffff79a7 */ /* 0x000fe20008100406 */
[----:B------:R-:W-:Y:S01]  /*5910*/  ULOP3.LUT UR6, URZ, UR35, URZ, 0x33, !UPT ;  /* 0x000000233f067292 */ /* 0x000fe2000f8e333f */
[----:B------:R-:W-:Y:S01]  /*5920*/  @P2 SHF.R.U32.HI R4, RZ, UR7, R0 ;  /* 0x00000007ff042c19 */ /* 0x000fe20008011600 */
[----:B------:R-:W-:-:S04]  /*5930*/  IMAD.SHL.U32 R0, R7, 0x80, RZ ;  /* 0x0000008007007824 */ /* 0x000fc800078e00ff */
[----:B------:R-:W0:Y:S01]  /*5940*/  SHFL.IDX PT, R13, R4, RZ, 0x1c1f ;  /* 0x001c1fff040d7589 */ /* 0x000e2200000e0000 */
[----:B------:R-:W-:-:S05]  /*5950*/  IADD3 R9, -R0, 0x1, RZ ;  /* 0x0000000100097810 */ /* 0x000fca0007ffe1ff */
[----:B------:R-:W-:-:S04]  /*5960*/  IMAD R9, R16, -0x2, R9 ;  /* 0xfffffffe10097824 */ /* 0x000fc800078e0209 */
[----:B-1----:R-:W-:-:S04]  /*5970*/  IMAD R8, R138, UR44, R9 ;  /* 0x0000002c8a087c24 */ /* 0x002fc8000f8e0209 */
[----:B--2---:R-:W-:-:S04]  /*5980*/  IMAD.IADD R8, R8, 0x1, -R139 ;  /* 0x0000000108087824 */ /* 0x004fc800078e0a8b */
[C---:B------:R-:W-:Y:S02]  /*5990*/  VIADD R11, R8.reuse, UR55 ;  /* 0x00000037080b7c36 */ /* 0x040fe40008000000 */
[----:B------:R-:W-:Y:S02]  /*59a0*/  VIADD R10, R8, UR6 ;  /* 0x00000006080a7c36 */ /* 0x000fe40008000000 */
[----:B0-----:R-:W-:Y:S02]  /*59b0*/  IMAD.IADD R9, R11, 0x1, R13 ;  /* 0x000000010b097824 */ /* 0x001fe400078e020d */
        /* <DEDUP_REMOVED lines=15> */
.L_x_10842:
[----:B------:R-:W-:-:S05]  /*5ab0*/  IMAD.U32 R14, RZ, RZ, UR34 ;  /* 0x00000022ff0e7e24 */ /* 0x000fca000f8e00ff */
[----:B------:R-:W-:-:S13]  /*5ac0*/  ISETP.NE.AND P1, PT, R14, 0x1, PT ;  /* 0x000000010e00780c */ /* 0x000fda0003f25270 */
[----:B------:R-:W0:Y:S02]  /*5ad0*/  @P1 LDC.64 R12, c[0x0][0x9e8] ;  /* 0x00027a00ff0c1b82 */ /* 0x000e240000000a00 */
[----:B0-----:R-:W-:-:S05]  /*5ae0*/  @P1 IMAD.HI.U32 R12, R15, R12, RZ ;  /* 0x0000000c0f0c1227 */ /* 0x001fca00078e00ff */
[----:B------:R-:W-:-:S07]  /*5af0*/  @P1 SHF.R.U32.HI R15, RZ, R13, R12 ;  /* 0x0000000dff0f1219 */ /* 0x000fce000001160c */
.L_x_10843:
[----:B------:R-:W-:Y:S05]  /*5b00*/  BSYNC B0 ;  /* 0x0000000000007941 */ /* 0x000fea0003800000 */
.L_x_10841:
[----:B------:R-:W-:-:S04]  /*5b10*/  IMAD R15, R15, R14, -R0 ;  /* 0x0000000e0f0f7224 */ /* 0x000fc800078e0a00 */
[----:B------:R-:W-:-:S05]  /*5b20*/  IMAD R15, R16, -0x2, R15 ;  /* 0xfffffffe100f7824 */ /* 0x000fca00078e020f */
[----:B------:R-:W-:Y:S02]  /*5b30*/  VIADDMNMX R9, R15, R14, R9, PT ;  /* 0x0000000e0f097246 */ /* 0x000fe40003800109 */
[----:B------:R-:W-:-:S07]  /*5b40*/  VIMNMX R8, R8, R15, !PT ;  /* 0x0000000f08087248 */ /* 0x000fce0007fe0100 */
.L_x_10840:
[----:B------:R-:W-:Y:S01]  /*5b50*/  ISETP.GT.AND P1, PT, R7, -0x1, PT ;  /* 0xffffffff0700780c */ /* 0x000fe20003f24270 */
[----:B------:R-:W0:Y:S01]  /*5b60*/  SHFL.IDX PT, R4, R4, 0x1, 0x1c1f ;  /* 0x003c1f0004047f89 */ /* 0x000e2200000e0000 */
[----:B------:R-:W-:Y:S02]  /*5b70*/  UISETP.NE.AND UP0, UPT, UR50, URZ, UPT ;  /* 0x0000003f3200728c */ /* 0x000fe4000bf05270 */
[C---:B------:R-:W-:Y:S02]  /*5b80*/  ISETP.GT.AND P3, PT, R8.reuse, 0x8, P1 ;  /* 0x000000080800780c */ /* 0x040fe40000f64270 */
[C---:B------:R-:W-:Y:S02]  /*5b90*/  ISETP.GT.AND P6, PT, R8.reuse, RZ, P1 ;  /* 0x000000ff0800720c */ /* 0x040fe40000fc4270 */
        /* <DEDUP_REMOVED lines=10> */
[----:B------:R-:W-:Y:S01]  /*5c40*/  ISETP.GT.AND P5, PT, R8, 0x9, P1 ;  /* 0x000000090800780c */ /* 0x000fe20000fa4270 */
[----:B------:R-:W-:Y:S01]  /*5c50*/  IMAD.IADD R10, R10, 0x1, R4 ;  /* 0x000000010a0a7824 */ /* 0x000fe200078e0204 */
        /* <DEDUP_REMOVED lines=99> */
.L_x_10846:
[----:B------:R-:W-:-:S05]  /*6290*/  IMAD.U32 R4, RZ, RZ, UR34 ;  /* 0x00000022ff047e24 */ /* 0x000fca000f8e00ff */
[----:B------:R-:W-:-:S13]  /*62a0*/  ISETP.NE.AND P2, PT, R4, 0x1, PT ;  /* 0x000000010400780c */ /* 0x000fda0003f45270 */
[----:B------:R-:W0:Y:S02]  /*62b0*/  @P2 LDC.64 R8, c[0x0][0x9e8] ;  /* 0x00027a00ff082b82 */ /* 0x000e240000000a00 */
[----:B0-----:R-:W-:-:S05]  /*62c0*/  @P2 IMAD.HI.U32 R8, R13, R8, RZ ;  /* 0x000000080d082227 */ /* 0x001fca00078e00ff */
[----:B------:R-:W-:-:S07]  /*62d0*/  @P2 SHF.R.U32.HI R13, RZ, R9, R8 ;  /* 0x00000009ff0d2219 */ /* 0x000fce0000011608 */
.L_x_10847:
[----:B------:R-:W-:Y:S05]  /*62e0*/  BSYNC B0 ;  /* 0x0000000000007941 */ /* 0x000fea0003800000 */
.L_x_10845:
[----:B------:R-:W-:-:S04]  /*62f0*/  IMAD R13, R13, R4, -R0 ;  /* 0x000000040d0d7224 */ /* 0x000fc800078e0a00 */
[----:B------:R-:W-:-:S05]  /*6300*/  IMAD R13, R16, -0x2, R13 ;  /* 0xfffffffe100d7824 */ /* 0x000fca00078e020d */
[----:B------:R-:W-:Y:S02]  /*6310*/  VIADDMNMX R11, R13, R4, R11, PT ;  /* 0x000000040d0b7246 */ /* 0x000fe4000380010b */
[----:B------:R-:W-:-:S07]  /*6320*/  VIMNMX R10, R10, R13, !PT ;  /* 0x0000000d0a0a7248 */ /* 0x000fce0007fe0100 */
.L_x_10844:
        /* <DEDUP_REMOVED lines=31> */
[----:B------:R-:W-:Y:S02]  /*6520*/  FMNMX.FTZ R20, R26, R5, !PT ;  /* 0x000000051a147209 */ /* 0x000fe40007810000 */
[----:B------:R-:W-:Y:S02]  /*6530*/  FMNMX.FTZ R0, R56, R9, !PT ;  /* 0x0000000938007209 */ /* 0x000fe40007810000 */
[----:B------:R-:W-:Y:S02]  /*6540*/  ISETP.LT.OR P3, PT, R11, 0xa, P3 ;  /* 0x0000000a0b00780c */ /* 0x000fe40001f61670 */
[----:B------:R-:W-:Y:S02]  /*6550*/  FMNMX.FTZ R9, R57, R0, !PT ;  /* 0x0000000039097209 */ /* 0x000fe40007810000 */
[----:B------:R-:W-:-:S02]  /*6560*/  FSEL R30, R30, -INF , !P5 ;  /* 0xff8000001e1e7808 */ /* 0x000fc40006800000 */
[----:B------:R-:W-:Y:S02]  /*6570*/  FMNMX.FTZ R0, R60, R9, !PT ;  /* 0x000000093c007209 */ /* 0x000fe40007810000 */
[----:B------:R-:W-:Y:S02]  /*6580*/  FMNMX.FTZ R21, R27, R20, !PT ;  /* 0x000000141b157209 */ /* 0x000fe40007810000 */
[----:B------:R-:W-:Y:S02]  /*6590*/  FMNMX.FTZ R9, R61, R0, !PT ;  /* 0x000000003d097209 */ /* 0x000fe40007810000 */
[----:B------:R-:W-:Y:S02]  /*65a0*/  ISETP.GT.AND P2, PT, R10, 0x11, P1 ;  /* 0x000000110a00780c */ /* 0x000fe40000f44270 */
[----:B------:R-:W-:Y:S02]  /*65b0*/  FMNMX.FTZ R0, R64, R9, !PT ;  /* 0x0000000940007209 */ /* 0x000fe40007810000 */
[----:B------:R-:W-:-:S02]  /*65c0*/  FSEL R31, R31, -INF , !P3 ;  /* 0xff8000001f1f7808 */ /* 0x000fc40005800000 */
[----:B------:R-:W-:Y:S02]  /*65d0*/  FMNMX.FTZ R9, R65, R0, !PT ;  /* 0x0000000041097209 */ /* 0x000fe40007810000 */
[----:B------:R-:W-:Y:S02]  /*65e0*/  FMNMX.FTZ R20, R30, R21, !PT ;  /* 0x000000151e147209 */ /* 0x000fe40007810000 */
[----:B------:R-:W-:Y:S02]  /*65f0*/  FMNMX.FTZ R0, R68, R9, !PT ;  /* 0x0000000944007209 */ /* 0x000fe40007810000 */
[----:B------:R-:W-:Y:S02]  /*6600*/  ISETP.GT.AND P5, PT, R10, 0x18, P1 ;  /* 0x000000180a00780c */ /* 0x000fe40000fa4270 */
[----:B------:R-:W-:Y:S02]  /*6610*/  FMNMX.FTZ R9, R69, R0, !PT ;  /* 0x0000000045097209 */ /* 0x000fe40007810000 */
[----:B------:R-:W-:-:S02]  /*6620*/  ISETP.LT.OR P2, PT, R11, 0x12, P2 ;  /* 0x000000120b00780c */ /* 0x000fc40001741670 */
[----:B------:R-:W-:Y:S02]  /*6630*/  FMNMX.FTZ R0, R72, R9, !PT ;  /* 0x0000000948007209 */ /* 0x000fe40007810000 */
[----:B------:R-:W-:Y:S02]  /*6640*/  FMNMX.FTZ R21, R31, R20, !PT ;  /* 0x000000141f157209 */ /* 0x000fe40007810000 */
        /* <DEDUP_REMOVED lines=14> */
[----:B------:R-:W-:Y:S01]  /*6730*/  ISETP.GT.AND P5, PT, R10, 0x28, P1 ;  /* 0x000000280a00780c */ /* 0x000fe20000fa4270 */
[----:B------:R-:W0:Y:S01]  /*6740*/  SHFL.BFLY PT, R9, R4, 0x2, 0x1f ;  /* 0x0c401f0004097f89 */ /* 0x000e2200000e0000 */
[----:B------:R-:W-:-:S02]  /*6750*/  ISETP.LT.OR P2, PT, R11, 0x22, P2 ;  /* 0x000000220b00780c */ /* 0x000fc40001741670 */
[C---:B------:R-:W-:Y:S02]  /*6760*/  ISETP.GT.AND P3, PT, R10.reuse, 0x29, P1 ;  /* 0x000000290a00780c */ /* 0x040fe40000f64270 */
[----:B------:R-:W-:Y:S02]  /*6770*/  ISETP.LT.OR P5, PT, R11, 0x29, P5 ;  /* 0x000000290b00780c */ /* 0x000fe40002fa1670 */
[----:B------:R-:W-:Y:S02]  /*6780*/  FSEL R43, R43, -INF , !P2 ;  /* 0xff8000002b2b7808 */ /* 0x000fe40005000000 */
[----:B------:R-:W-:Y:S02]  /*6790*/  ISETP.GT.AND P2, PT, R10, 0x30, P1 ;  /* 0x000000300a00780c */ /* 0x000fe40000f44270 */
[----:B------:R-:W-:Y:S02]  /*67a0*/  FSEL R46, R46, -INF , !P5 ;  /* 0xff8000002e2e7808 */ /* 0x000fe40006800000 */
[----:B------:R-:W-:-:S02]  /*67b0*/  ISETP.LT.OR P3, PT, R11, 0x2a, P3 ;  /* 0x0000002a0b00780c */ /* 0x000fc40001f61670 */
[C---:B------:R-:W-:Y:S02]  /*67c0*/  ISETP.GT.AND P5, PT, R10.reuse, 0x31, P1 ;  /* 0x000000310a00780c */ /* 0x040fe40000fa4270 */
[----:B------:R-:W-:Y:S02]  /*67d0*/  ISETP.LT.OR P2, PT, R11, 0x31, P2 ;  /* 0x000000310b00780c */ /* 0x000fe40001741670 */
[----:B------:R-:W-:Y:S02]  /*67e0*/  FSEL R47, R47, -INF , !P3 ;  /* 0xff8000002f2f7808 */ /* 0x000fe40005800000 */
[----:B------:R-:W-:Y:S02]  /*67f0*/  ISETP.GT.AND P4, PT, R10, 0x38, P1 ;  /* 0x000000380a00780c */ /* 0x000fe40000f84270 */
[----:B------:R-:W-:Y:S02]  /*6800*/  FSEL R50, R50, -INF , !P2 ;  /* 0xff80000032327808 */ /* 0x000fe40005000000 */
[----:B0-----:R-:W-:-:S02]  /*6810*/  FMNMX.FTZ R9, R4, R9, !PT ;  /* 0x0000000904097209 */ /* 0x001fc40007810000 */
[C---:B------:R-:W-:Y:S02]  /*6820*/  ISETP.LT.OR P5, PT, R11.reuse, 0x32, P5 ;  /* 0x000000320b00780c */ /* 0x040fe40002fa1670 */
[C---:B------:R-:W-:Y:S01]  /*6830*/  ISETP.GT.AND P3, PT, R10.reuse, 0x39, P1 ;  /* 0x000000390a00780c */ /* 0x040fe20000f64270 */
[----:B------:R-:W0:Y:S01]  /*6840*/  SHFL.BFLY PT, R0, R9, 0x1, 0x1f ;  /* 0x0c201f0009007f89 */ /* 0x000e2200000e0000 */
[----:B------:R-:W-:Y:S02]  /*6850*/  ISETP.LT.OR P4, PT, R11, 0x39, P4 ;  /* 0x000000390b00780c */ /* 0x000fe40002781670 */
[----:B------:R-:W-:Y:S02]  /*6860*/  FSEL R51, R51, -INF , !P5 ;  /* 0xff80000033337808 */ /* 0x000fe40006800000 */
[----:B------:R-:W-:Y:S02]  /*6870*/  ISETP.GT.AND P2, PT, R10, 0x40, P1 ;  /* 0x000000400a00780c */ /* 0x000fe40000f44270 */
[----:B------:R-:W-:-:S02]  /*6880*/  FSEL R54, R54, -INF , !P4 ;  /* 0xff80000036367808 */ /* 0x000fc40006000000 */
[C---:B------:R-:W-:Y:S02]  /*6890*/  ISETP.LT.OR P3, PT, R11.reuse, 0x3a, P3 ;  /* 0x0000003a0b00780c */ /* 0x040fe40001f61670 */
[C---:B------:R-:W-:Y:S02]  /*68a0*/  ISETP.GT.AND P5, PT, R10.reuse, 0x41, P1 ;  /* 0x000000410a00780c */ /* 0x040fe40000fa4270 */
[----:B------:R-:W-:Y:S02]  /*68b0*/  ISETP.LT.OR P2, PT, R11, 0x41, P2 ;  /* 0x000000410b00780c */ /* 0x000fe40001741670 */
[----:B------:R-:W-:Y:S02]  /*68c0*/  FSEL R55, R55, -INF , !P3 ;  /* 0xff80000037377808 */ /* 0x000fe40005800000 */
[----:B------:R-:W-:Y:S02]  /*68d0*/  ISETP.GT.AND P4, PT, R10, 0x48, P1 ;  /* 0x000000480a00780c */ /* 0x000fe40000f84270 */
[----:B------:R-:W-:-:S02]  /*68e0*/  FSEL R58, R58, -INF , !P2 ;  /* 0xff8000003a3a7808 */ /* 0x000fc40005000000 */
[----:B------:R-:W-:Y:S02]  /*68f0*/  ISETP.LT.OR P5, PT, R11, 0x42, P5 ;  /* 0x000000420b00780c */ /* 0x000fe40002fa1670 */
[----:B------:R-:W-:Y:S02]  /*6900*/  ISETP.GT.AND P3, PT, R10, 0x49, P1 ;  /* 0x000000490a00780c */ /* 0x000fe40000f64270 */
[----:B0-----:R-:W-:Y:S02]  /*6910*/  FMNMX.FTZ R0, R9, R0, !PT ;  /* 0x0000000009007209 */ /* 0x001fe40007810000 */
[----:B------:R-:W-:Y:S02]  /*6920*/  ISETP.LT.OR P4, PT, R11, 0x49, P4 ;  /* 0x000000490b00780c */ /* 0x000fe40002781670 */
[C---:B------:R-:W-:Y:S01]  /*6930*/  FSETP.NEU.FTZ.AND P6, PT, R0.reuse, -INF , PT ;  /* 0xff8000000000780b */ /* 0x040fe20003fdd000 */
[----:B------:R-:W-:Y:S01]  /*6940*/  FMUL.FTZ R8, R0, UR33 ;  /* 0x0000002100087c20 */ /* 0x000fe20008410000 */
[----:B------:R-:W-:-:S02]  /*6950*/  FSEL R59, R59, -INF , !P5 ;  /* 0xff8000003b3b7808 */ /* 0x000fc40006800000 */
[----:B------:R-:W-:Y:S02]  /*6960*/  ISETP.GT.AND P2, PT, R10, 0x50, P1 ;  /* 0x000000500a00780c */ /* 0x000fe40000f44270 */
[----:B------:R-:W-:Y:S02]  /*6970*/  FSEL R4, R8, RZ, P6 ;  /* 0x000000ff08047208 */ /* 0x000fe40003000000 */
[----:B------:R-:W-:Y:S02]  /*6980*/  FSEL R62, R62, -INF , !P4 ;  /* 0xff8000003e3e7808 */ /* 0x000fe40006000000 */
[----:B------:R-:W-:Y:S01]  /*6990*/  ISETP.LT.OR P3, PT, R11, 0x4a, P3 ;  /* 0x0000004a0b00780c */ /* 0x000fe20001f61670 */
        /* <DEDUP_REMOVED lines=11> */
[----:B------:R-:W-:Y:S01]  /*6a50*/  ISETP.GT.AND P5, PT, R10, 0x51, P1 ;  /* 0x000000510a00780c */ /* 0x000fe20000fa4270 */
[----:B------:R-:W-:Y:S01]  /*6a60*/  MUFU.EX2 R20, R36 ;  /* 0x0000002400147308 */ /* 0x000fe20000000800 */
        /* <DEDUP_REMOVED lines=10> */
[----:B------:R-:W-:Y:S01]  /*6b10*/  ISETP.GT.AND P4, PT, R10, 0x58, P1 ;  /* 0x000000580a00780c */ /* 0x000fe20000f84270 */
[--C-:B------:R-:W-:Y:S01]  /*6b20*/  FFMA.FTZ R52, R52, UR33, -R4.reuse ;  /* 0x0000002134347c23 */ /* 0x100fe20008010804 */
[----:B------:R-:W-:Y:S01]  /*6b30*/  FMNMX.FTZ R28, R46, R29, !PT ;  /* 0x0000001d2e1c7209 */ /* 0x000fe20007810000 */
[--C-:B------:R-:W-:Y:S01]  /*6b40*/  FFMA.FTZ R56, R56, UR33, -R4.reuse ;  /* 0x0000002138387c23 */ /* 0x100fe20008010804 */
[----:B------:R-:W-:Y:S01]  /*6b50*/  FSEL R66, R66, -INF , !P2 ;  /* 0xff80000042427808 */ /* 0x000fe20005000000 */
[----:B------:R-:W-:Y:S01]  /*6b60*/  FFMA.FTZ R85, R85, UR33, -R4 ;  /* 0x0000002155557c23 */ /* 0x000fe20008010804 */
[----:B------:R-:W-:Y:S01]  /*6b70*/  FMNMX.FTZ R29, R47, R28, !PT ;  /* 0x0000001c2f1d7209 */ /* 0x000fe20007810000 */
[----:B------:R-:W-:Y:S01]  /*6b80*/  MUFU.EX2 R8, R8 ;  /* 0x0000000800087308 */ /* 0x000fe20000000800 */
[----:B------:R-:W-:-:S02]  /*6b90*/  ISETP.LT.OR P5, PT, R11, 0x52, P5 ;  /* 0x000000520b00780c */ /* 0x000fc40002fa1670 */
[----:B------:R-:W-:Y:S01]  /*6ba0*/  FMNMX.FTZ R32, R50, R29, !PT ;  /* 0x0000001d32207209 */ /* 0x000fe20007810000 */
[----:B------:R-:W-:Y:S01]  /*6bb0*/  FFMA.FTZ R29, R45, UR33, -R4 ;  /* 0x000000212d1d7c23 */ /* 0x000fe20008010804 */
[----:B------:R-:W-:Y:S02]  /*6bc0*/  ISETP.GT.AND P3, PT, R10, 0x59, P1 ;  /* 0x000000590a00780c */ /* 0x000fe40000f64270 */
[----:B------:R-:W-:Y:S01]  /*6bd0*/  FMNMX.FTZ R33, R51, R32, !PT ;  /* 0x0000002033217209 */ /* 0x000fe20007810000 */
[----:B------:R0:W-:Y:S01]  /*6be0*/  MUFU.EX2 R28, R44 ;  /* 0x0000002c001c7308 */ /* 0x0001e20000000800 */
[----:B------:R-:W-:Y:S02]  /*6bf0*/  ISETP.LT.OR P4, PT, R11, 0x59, P4 ;  /* 0x000000590b00780c */ /* 0x000fe40002781670 */
[----:B------:R-:W-:Y:S02]  /*6c00*/  FMNMX.FTZ R32, R54, R33, !PT ;  /* 0x0000002136207209 */ /* 0x000fe40007810000 */
[----:B------:R-:W-:-:S02]  /*6c10*/  FSEL R67, R67, -INF , !P5 ;  /* 0xff80000043437808 */ /* 0x000fc40006800000 */
[----:B------:R-:W-:Y:S01]  /*6c20*/  FMNMX.FTZ R33, R55, R32, !PT ;  /* 0x0000002037217209 */ /* 0x000fe20007810000 */
[----:B------:R-:W-:Y:S01]  /*6c30*/  MUFU.EX2 R9, R9 ;  /* 0x0000000900097308 */ /* 0x000fe20000000800 */
[----:B------:R-:W-:Y:S01]  /*6c40*/  ISETP.GT.AND P2, PT, R10, 0x60, P1 ;  /* 0x000000600a00780c */ /* 0x000fe20000f44270 */
        /* <DEDUP_REMOVED lines=10> */
[----:B------:R-:W-:Y:S01]  /*6cf0*/  FFMA.FTZ R65, R81, UR33, -R4 ;  /* 0x0000002151417c23 */ /* 0x000fe20008010804 */
[----:B------:R-:W-:-:S02]  /*6d00*/  ISETP.GT.AND P5, PT, R10, 0x61, P1 ;  /* 0x000000610a00780c */ /* 0x000fc40000fa4270 */
[----:B------:R-:W-:Y:S01]  /*6d10*/  FMNMX.FTZ R37, R63, R36, !PT ;  /* 0x000000243f257209 */ /* 0x000fe20007810000 */
[----:B------:R-:W-:Y:S01]  /*6d20*/  MUFU.EX2 R12, R12 ;  /* 0x0000000c000c7308 */ /* 0x000fe20000000800 */
[----:B------:R-:W-:Y:S01]  /*6d30*/  ISETP.GT.AND P4, PT, R10, 0x68, P1 ;  /* 0x000000680a00780c */ /* 0x000fe20000f84270 */
[--C-:B0-----:R-:W-:Y:S01]  /*6d40*/  FFMA.FTZ R48, R64, UR33, -R4.reuse ;  /* 0x0000002140307c23 */ /* 0x101fe20008010804 */
[----:B------:R-:W-:Y:S01]  /*6d50*/  FMNMX.FTZ R40, R66, R37, !PT ;  /* 0x0000002542287209 */ /* 0x000fe20007810000 */
[--C-:B------:R-:W-:Y:S01]  /*6d60*/  FFMA.FTZ R37, R53, UR33, -R4.reuse ;  /* 0x0000002135257c23 */ /* 0x100fe20008010804 */
[----:B------:R-:W-:Y:S01]  /*6d70*/  ISETP.LT.OR P2, PT, R11, 0x61, P2 ;  /* 0x000000610b00780c */ /* 0x000fe20001741670 */
[--C-:B------:R-:W-:Y:S01]  /*6d80*/  FFMA.FTZ R53, R69, UR33, -R4.reuse ;  /* 0x0000002145357c23 */ /* 0x100fe20008010804 */
[----:B------:R-:W-:Y:S01]  /*6d90*/  FMNMX.FTZ R41, R67, R40, !PT ;  /* 0x0000002843297209 */ /* 0x000fe20007810000 */
[----:B------:R0:W-:Y:S01]  /*6da0*/  MUFU.EX2 R36, R52 ;  /* 0x0000003400247308 */ /* 0x0001e20000000800 */
[----:B------:R-:W-:Y:S01]  /*6db0*/  FSEL R71, R71, -INF , !P3 ;  /* 0xff80000047477808 */ /* 0x000fe20005800000 */
[----:B------:R-:W-:Y:S01]  /*6dc0*/  FFMA.FTZ R64, R80, UR33, -R4 ;  /* 0x0000002150407c23 */ /* 0x000fe20008010804 */
[----:B------:R-:W-:-:S02]  /*6dd0*/  FMNMX.FTZ R40, R70, R41, !PT ;  /* 0x0000002946287209 */ /* 0x000fc40007810000 */
[C---:B------:R-:W-:Y:S02]  /*6de0*/  ISETP.LT.OR P5, PT, R11.reuse, 0x62, P5 ;  /* 0x000000620b00780c */ /* 0x040fe40002fa1670 */
[----:B------:R-:W-:Y:S01]  /*6df0*/  ISETP.LT.OR P4, PT, R11, 0x69, P4 ;  /* 0x000000690b00780c */ /* 0x000fe20002781670 */
[----:B------:R-:W-:Y:S01]  /*6e00*/  MUFU.EX2 R13, R13 ;  /* 0x0000000d000d7308 */ /* 0x000fe20000000800 */
[----:B------:R-:W-:Y:S01]  /*6e10*/  FSEL R74, R74, -INF , !P2 ;  /* 0xff8000004a4a7808 */ /* 0x000fe20005000000 */
[--C-:B0-----:R-:W-:Y:S01]  /*6e20*/  FFMA.FTZ R52, R68, UR33, -R4.reuse ;  /* 0x0000002144347c23 */ /* 0x101fe20008010804 */
[----:B------:R-:W-:Y:S01]  /*6e30*/  FMNMX.FTZ R41, R71, R40, !PT ;  /* 0x0000002847297209 */ /* 0x000fe20007810000 */
[----:B------:R-:W-:Y:S01]  /*6e40*/  FFMA.FTZ R68, R84, UR33, -R4 ;  /* 0x0000002154447c23 */ /* 0x000fe20008010804 */
[----:B------:R-:W-:Y:S02]  /*6e50*/  FSEL R75, R75, -INF , !P5 ;  /* 0xff8000004b4b7808 */ /* 0x000fe40006800000 */
[----:B------:R-:W-:Y:S01]  /*6e60*/  FSEL R78, R78, -INF , !P4 ;  /* 0xff8000004e4e7808 */ /* 0x000fe20006000000 */
[----:B------:R0:W-:Y:S01]  /*6e70*/  MUFU.EX2 R40, R56 ;  /* 0x0000003800287308 */ /* 0x0001e20000000800 */
[----:B------:R-:W-:-:S02]  /*6e80*/  ISETP.GT.AND P3, PT, R10, 0x69, P1 ;  /* 0x000000690a00780c */ /* 0x000fc40000f64270 */
[C---:B------:R-:W-:Y:S02]  /*6e90*/  ISETP.GT.AND P2, PT, R10.reuse, 0x70, P1 ;  /* 0x000000700a00780c */ /* 0x040fe40000f44270 */
[C---:B------:R-:W-:Y:S02]  /*6ea0*/  ISETP.GT.AND P5, PT, R10.reuse, 0x71, P1 ;  /* 0x000000710a00780c */ /* 0x040fe40000fa4270 */
[C---:B------:R-:W-:Y:S01]  /*6eb0*/  ISETP.GT.AND P4, PT, R10.reuse, 0x78, P1 ;  /* 0x000000780a00780c */ /* 0x040fe20000f84270 */
[----:B------:R-:W-:Y:S01]  /*6ec0*/  MUFU.EX2 R14, R14 ;  /* 0x0000000e000e7308 */ /* 0x000fe20000000800 */
[----:B------:R-:W-:Y:S01]  /*6ed0*/  ISETP.GT.AND P1, PT, R10, 0x79, P1 ;  /* 0x000000790a00780c */ /* 0x000fe20000f24270 */
[--C-:B0-----:R-:W-:Y:S01]  /*6ee0*/  FFMA.FTZ R56, R72, UR33, -R4.reuse ;  /* 0x0000002148387c23 */ /* 0x101fe20008010804 */
[----:B------:R-:W-:Y:S01]  /*6ef0*/  FMNMX.FTZ R10, R74, R41, !PT ;  /* 0x000000294a0a7209 */ /* 0x000fe20007810000 */
[--C-:B------:R-:W-:Y:S01]  /*6f00*/  FFMA.FTZ R41, R57, UR33, -R4.reuse ;  /* 0x0000002139297c23 */ /* 0x100fe20008010804 */
[----:B------:R-:W-:Y:S01]  /*6f10*/  ISETP.LT.OR P3, PT, R11, 0x6a, P3 ;  /* 0x0000006a0b00780c */ /* 0x000fe20001f61670 */
[----:B------:R-:W-:Y:S01]  /*6f20*/  FFMA.FTZ R57, R73, UR33, -R4 ;  /* 0x0000002149397c23 */ /* 0x000fe20008010804 */
[----:B------:R-:W-:Y:S01]  /*6f30*/  FMNMX.FTZ R45, R75, R10, !PT ;  /* 0x0000000a4b2d7209 */ /* 0x000fe20007810000 */
[----:B------:R-:W-:Y:S01]  /*6f40*/  MUFU.EX2 R15, R15 ;  /* 0x0000000f000f7308 */ /* 0x000fe20000000800 */
[----:B------:R-:W-:-:S02]  /*6f50*/  ISETP.LT.OR P2, PT, R11, 0x71, P2 ;  /* 0x000000710b00780c */ /* 0x000fc40001741670 */
[----:B------:R-:W-:Y:S02]  /*6f60*/  FSEL R79, R79, -INF , !P3 ;  /* 0xff8000004f4f7808 */ /* 0x000fe40005800000 */
[----:B------:R-:W-:Y:S02]  /*6f70*/  FMNMX.FTZ R10, R78, R45, !PT ;  /* 0x0000002d4e0a7209 */ /* 0x000fe40007810000 */
[----:B------:R-:W-:Y:S01]  /*6f80*/  ISETP.LT.OR P5, PT, R11, 0x72, P5 ;  /* 0x000000720b00780c */ /* 0x000fe20002fa1670 */
[----:B------:R-:W-:Y:S01]  /*6f90*/  MUFU.EX2 R21, R21 ;  /* 0x0000001500157308 */ /* 0x000fe20000000800 */
[----:B------:R-:W-:Y:S02]  /*6fa0*/  FSEL R82, R82, -INF , !P2 ;  /* 0xff80000052527808 */ /* 0x000fe40005000000 */
[----:B------:R-:W-:Y:S02]  /*6fb0*/  FMNMX.FTZ R45, R79, R10, !PT ;  /* 0x0000000a4f2d7209 */ /* 0x000fe40007810000 */
[----:B------:R-:W-:-:S02]  /*6fc0*/  ISETP.LT.OR P4, PT, R11, 0x79, P4 ;  /* 0x000000790b00780c */ /* 0x000fc40002781670 */
[----:B------:R-:W-:Y:S01]  /*6fd0*/  FSEL R83, R83, -INF , !P5 ;  /* 0xff80000053537808 */ /* 0x000fe20006800000 */
[----:B------:R-:W-:Y:S01]  /*6fe0*/  MUFU.EX2 R25, R25 ;  /* 0x0000001900197308 */ /* 0x000fe20000000800 */
[----:B------:R-:W-:Y:S01]  /*6ff0*/  FMNMX.FTZ R10, R82, R45, !PT ;  /* 0x0000002d520a7209 */ /* 0x000fe20007810000 */
[--C-:B------:R-:W-:Y:S01]  /*7000*/  FFMA.FTZ R45, R61, UR33, -R4.reuse ;  /* 0x000000213d2d7c23 */ /* 0x100fe20008010804 */
[----:B------:R-:W-:Y:S01]  /*7010*/  ISETP.LT.OR P1, PT, R11, 0x7a, P1 ;  /* 0x0000007a0b00780c */ /* 0x000fe20000f21670 */
[----:B------:R-:W-:Y:S01]  /*7020*/  FFMA.FTZ R61, R77, UR33, -R4 ;  /* 0x000000214d3d7c23 */ /* 0x000fe20008010804 */
[----:B------:R-:W-:Y:S02]  /*7030*/  FSEL R86, R86, -INF , !P4 ;  /* 0xff80000056567808 */ /* 0x000fe40006000000 */
[----:B------:R-:W-:Y:S01]  /*7040*/  FMNMX.FTZ R11, R83, R10, !PT ;  /* 0x0000000a530b7209 */ /* 0x000fe20007810000 */
[----:B------:R-:W-:Y:S01]  /*7050*/  MUFU.EX2 R29, R29 ;  /* 0x0000001d001d7308 */ /* 0x000fe20000000800 */
[----:B------:R-:W-:-:S02]  /*7060*/  FSEL R87, R87, -INF , !P1 ;  /* 0xff80000057577808 */ /* 0x000fc40004800000 */
[----:B------:R-:W-:Y:S02]  /*7070*/  FMNMX.FTZ R10, R86, R11, !PT ;  /* 0x0000000b560a7209 */ /* 0x000fe40007810000 */
[----:B------:R-:W-:Y:S02]  /*7080*/  FSEL R69, R0, RZ, P6 ;  /* 0x000000ff00457208 */ /* 0x000fe40003000000 */
[----:B------:R-:W-:Y:S01]  /*7090*/  FMNMX.FTZ R10, R87, R10, !PT ;  /* 0x0000000a570a7209 */ /* 0x000fe20007810000 */
[----:B------:R-:W-:Y:S02]  /*70a0*/  MUFU.EX2 R33, R33 ;  /* 0x0000002100217308 */ /* 0x000fe40000000800 */
[----:B------:R-:W-:Y:S02]  /*70b0*/  FADD.FTZ R6, -R69, R6 ;  /* 0x0000000645067221 */ /* 0x000fe40000010100 */
[----:B------:R-:W0:Y:S02]  /*70c0*/  SHFL.BFLY PT, R11, R10, 0x2, 0x1f ;  /* 0x0c401f000a0b7f89 */ /* 0x000e2400000e0000 */
[----:B------:R-:W-:-:S02]  /*70d0*/  FMUL.FTZ R6, R6, UR33 ;  /* 0x0000002106067c20 */ /* 0x000fc40008410000 */
[----:B------:R-:W-:Y:S08]  /*70e0*/  MUFU.EX2 R69, R85 ;  /* 0x0000005500457308 */ /* 0x000ff00000000800 */
[----:B------:R-:W1:Y:S08]  /*70f0*/  MUFU.EX2 R6, R6 ;  /* 0x0000000600067308 */ /* 0x000e700000000800 */
        /* <DEDUP_REMOVED lines=21> */
[--C-:B------:R-:W-:Y:S01]  /*7250*/  FFMA.FTZ R76, R35, UR33, -R72.reuse ;  /* 0x00000021234c7c23 */ /* 0x100fe20008010848 */
[----:B------:R-:W-:Y:S01]  /*7260*/  FFMA.FTZ R30, R50, UR33, -R72 ;  /* 0x00000021321e7c23 */ /* 0x000fe20008010848 */
[----:B------:R-:W-:Y:S01]  /*7270*/  FMUL.FTZ R5, R46, UR33 ;  /* 0x000000212e057c20 */ /* 0x000fe20008410000 */
[----:B-1----:R-:W-:Y:S01]  /*7280*/  FFMA.FTZ R50, R6, R3, R8 ;  /* 0x0000000306327223 */ /* 0x002fe20000010008 */
        /* <DEDUP_REMOVED lines=8> */
[----:B------:R-:W-:Y:S01]  /*7310*/  FADD.FTZ R50, R12, R47 ;  /* 0x0000002f0c327221 */ /* 0x000fe20000010000 */
        /* <DEDUP_REMOVED lines=11> */
[----:B------:R-:W-:-:S05]  /*73d0*/  FFMA.FTZ R59, R79, UR33, -R72 ;  /* 0x000000214f3b7c23 */ /* 0x000fca0008010848 */
[----:B------:R-:W2:Y:S01]  /*73e0*/  MUFU.EX2 R77, R77 ;  /* 0x0000004d004d7308 */ /* 0x000ea20000000800 */
[----:B0-----:R-:W-:-:S04]  /*73f0*/  FFMA.FTZ R3, R5, R2, R10 ;  /* 0x0000000205037223 */ /* 0x001fc8000001000a */
[----:B------:R-:W-:Y:S01]  /*7400*/  FADD.FTZ R2, R80, R3 ;  /* 0x0000000350027221 */ /* 0x000fe20000010000 */
[----:B------:R-:W-:Y:S01]  /*7410*/  FADD.FTZ R3, R13, R50 ;  /* 0x000000320d037221 */ /* 0x000fe20000010000 */
[----:B------:R-:W-:Y:S01]  /*7420*/  FFMA.FTZ R50, R67, UR33, -R72 ;  /* 0x0000002143327c23 */ /* 0x000fe20008010848 */
        /* <DEDUP_REMOVED lines=12> */
[----:B------:R-:W-:-:S06]  /*74f0*/  FFMA.FTZ R51, R70, UR33, -R72 ;  /* 0x0000002146337c23 */ /* 0x000fcc0008010848 */
        /* <DEDUP_REMOVED lines=26> */
[----:B------:R-:W-:-:S03]  /*76a0*/  FFMA.FTZ R55, R78, UR33, -R72 ;  /* 0x000000214e377c23 */ /* 0x000fc60008010848 */
        /* <DEDUP_REMOVED lines=18> */
[----:B------:R-:W-:-:S04]  /*77d0*/  FFMA.FTZ R66, R83, UR33, -R72 ;  /* 0x0000002153427c23 */ /* 0x000fc80008010848 */
        /* <DEDUP_REMOVED lines=45> */
.L_x_10848:
        /* <DEDUP_REMOVED lines=18> */
[----:B------:R-:W-:Y:S01]  /*7bd0*/  SYNCS.ARRIVE.TRANS64.RED.A1T0 RZ, [UR6], RZ ;  /* 0x000000ffffff79a7 */ /* 0x000fe20008100406 */
[----:B------:R-:W-:Y:S01]  /*7be0*/  F2FP.BF16.F32.PACK_AB R25, R42, R26 ;  /* 0x0000001a2a19723e */ /* 0x000fe200000010ff */
[----:B------:R0:W-:Y:S01]  /*7bf0*/  STSM.16.M88.4 [R17+0x21800], R8 ;  /* 0x0218000811007844 */ /* 0x0001e20000000200 */
[----:B------:R-:W-:Y:S01]  /*7c00*/  F2FP.BF16.F32.PACK_AB R26, R29, R28 ;  /* 0x0000001c1d1a723e */ /* 0x000fe200000010ff */
[----:B------:R-:W-:Y:S01]  /*7c10*/  FMUL.FTZ R96, R96, R6 ;  /* 0x0000000660607220 */ /* 0x000fe20000410000 */
        /* <DEDUP_REMOVED lines=42> */
[----:B------:R-:W-:Y:S01]  /*7ec0*/  ISETP.GT.AND P1, PT, R7, UR56, PT ;  /* 0x0000003807007c0c */ /* 0x000fe2000bf24270 */
[-C--:B------:R-:W-:Y:S01]  /*7ed0*/  FMUL.FTZ R128, R128, R6.reuse ;  /* 0x0000000680807220 */ /* 0x080fe20000410000 */
        /* <DEDUP_REMOVED lines=10> */
[----:B-1----:R-:W1:Y:S01]  /*7f80*/  FENCE.VIEW.ASYNC.S ;  /* 0x00000000000073c6 */ /* 0x002e620000000000 */
        /* <DEDUP_REMOVED lines=25> */
[----:B------:R-:W-:Y:S01]  /*8120*/  IMAD.MOV.U32 R6, RZ, RZ, R0 ;  /* 0x000000ffff067224 */ /* 0x000fe200078e0000 */
[----:B-1----:R-:W-:Y:S01]  /*8130*/  NOP ;  /* 0x0000000000007918 */ /* 0x002fe20000000000 */
[----:B0-----:R-:W-:Y:S05]  /*8140*/  @P1 BRA `(.L_x_10849) ;  /* 0xffffffcc007c1947 */ /* 0x001fea000383ffff */
.L_x_10830:
        /* <DEDUP_REMOVED lines=15> */
[----:B----4-:R-:W0:Y:S01]  /*8240*/  LDC R10, c[0x0][0x9e4] ;  /* 0x00027900ff0a7b82 */ /* 0x010e220000000800 */
[----:B------:R-:W-:Y:S02]  /*8250*/  LOP3.LUT R5, RZ, R5, RZ, 0x33, !PT ;  /* 0x00000005ff057212 */ /* 0x000fe400078e33ff */
[----:B0-----:R-:W-:-:S13]  /*8260*/  ISETP.NE.AND P1, PT, R10, 0x1, PT ;  /* 0x000000010a00780c */ /* 0x001fda0003f25270 */
[----:B------:R-:W0:Y:S02]  /*8270*/  @P1 LDC.64 R8, c[0x0][0x9e8] ;  /* 0x00027a00ff081b82 */ /* 0x000e240000000a00 */
[----:B0-----:R-:W-:-:S05]  /*8280*/  @P1 IMAD.HI.U32 R8, R5, R8, RZ ;  /* 0x0000000805081227 */ /* 0x001fca00078e00ff */
[----:B------:R-:W-:-:S04]  /*8290*/  @P1 SHF.R.U32.HI R5, RZ, R9, R8 ;  /* 0x00000009ff051219 */ /* 0x000fc80000011608 */
[----:B------:R-:W-:Y:S01]  /*82a0*/  LOP3.LUT R5, RZ, R5, RZ, 0x33, !PT ;  /* 0x00000005ff057212 */ /* 0x000fe200078e33ff */
[----:B------:R-:W-:Y:S06]  /*82b0*/  BRA `(.L_x_10852) ;  /* 0x0000000000147947 */ /* 0x000fec0003800000 */
.L_x_10851:
[----:B----4-:R-:W0:Y:S02]  /*82c0*/  LDC R10, c[0x0][0x9e4] ;  /* 0x00027900ff0a7b82 */ /* 0x010e240000000800 */
[----:B0-----:R-:W-:-:S13]  /*82d0*/  ISETP.NE.AND P1, PT, R10, 0x1, PT ;  /* 0x000000010a00780c */ /* 0x001fda0003f25270 */
[----:B------:R-:W0:Y:S02]  /*82e0*/  @P1 LDC.64 R8, c[0x0][0x9e8] ;  /* 0x00027a00ff081b82 */ /* 0x000e240000000a00 */
[----:B0-----:R-:W-:-:S05]  /*82f0*/  @P1 IMAD.HI.U32 R8, R5, R8, RZ ;  /* 0x0000000805081227 */ /* 0x001fca00078e00ff */
[----:B------:R-:W-:-:S07]  /*8300*/  @P1 SHF.R.U32.HI R5, RZ, R9, R8 ;  /* 0x00000009ff051219 */ /* 0x000fce0000011608 */
.L_x_10852:
[----:B------:R-:W-:-:S05]  /*8310*/  IMAD R5, R5, R10, RZ ;  /* 0x0000000a05057224 */ /* 0x000fca00078e02ff */
[----:B------:R-:W-:-:S07]  /*8320*/  VIMNMX R6, R6, R5, !PT ;  /* 0x0000000506067248 */ /* 0x000fce0007fe0100 */
.L_x_10850:
[----:B------:R-:W-:-:S05]  /*8330*/  VIADD R6, R6, 0x7f ;  /* 0x0000007f06067836 */ /* 0x000fca0000000000 */
[----:B------:R-:W-:-:S04]  /*8340*/  SHF.R.S32.HI R5, RZ, 0x1f, R6 ;  /* 0x0000001fff057819 */ /* 0x000fc80000011406 */
[----:B------:R-:W-:-:S04]  /*8350*/  LEA.HI R5, R5, R6, RZ, 0x7 ;  /* 0x0000000605057211 */ /* 0x000fc800078f38ff */
[----:B------:R-:W-:-:S04]  /*8360*/  SHF.R.S32.HI R5, RZ, 0x7, R5 ;  /* 0x00000007ff057819 */ /* 0x000fc80000011405 */
[----:B----4-:R-:W-:-:S04]  /*8370*/  VIMNMX R8, R5, UR37, !PT ;  /* 0x0000002505087c48 */ /* 0x010fc8000ffe0100 */
[----:B------:R-:W-:-:S13]  /*8380*/  ISETP.GE.AND P1, PT, R7, R8, PT ;  /* 0x000000080700720c */ /* 0x000fda0003f26270 */
[----:B------:R-:W-:Y:S05]  /*8390*/  @!P1 BRA `(.L_x_10853) ;  /* 0x0000002000449947 */ /* 0x000fea0003800000 */
[----:B------:R-:W-:Y:S01]  /*83a0*/  IMAD.MOV.U32 R11, RZ, RZ, R4 ;  /* 0x000000ffff0b7224 */ /* 0x000fe200078e0004 */
[----:B------:R-:W-:Y:S01]  /*83b0*/  UMOV UR28, UR47 ;  /* 0x0000002f001c7c82 */ /* 0x000fe20008000000 */
[----:B------:R-:W-:Y:S01]  /*83c0*/  IMAD.MOV.U32 R9, RZ, RZ, R0 ;  /* 0x000000ffff097224 */ /* 0x000fe200078e0000 */
[----:B------:R-:W-:Y:S01]  /*83d0*/  UMOV UR34, UR46 ;  /* 0x0000002e00227c82 */ /* 0x000fe20008000000 */
[----:B------:R-:W-:Y:S01]  /*83e0*/  IMAD.MOV.U32 R5, RZ, RZ, R7 ;  /* 0x000000ffff057224 */ /* 0x000fe200078e0007 */
[----:B------:R-:W-:-:S06]  /*83f0*/  ULDC UR33, c[0x0][0x988] ;  /* 0x0002620000217ab9 */ /* 0x000fcc0000000800 */
.L_x_10864:
[----:B------:R-:W-:Y:S01]  /*8400*/  ISETP.NE.AND P2, PT, RZ, UR43, PT ;  /* 0x0000002bff007c0c */ /* 0x000fe2000bf45270 */
[----:B------:R-:W-:-:S04]  /*8410*/  UISETP.NE.AND UP0, UPT, UR34, 0x1, UPT ;  /* 0x000000012200788c */ /* 0x000fc8000bf05270 */
[----:B------:R-:W-:-:S04]  /*8420*/  USEL UR47, URZ, 0x1, UP0 ;  /* 0x000000013f2f7887 */ /* 0x000fc80008000000 */
[----:B------:R-:W-:-:S04]  /*8430*/  ULOP3.LUT UR47, UR28, UR47, URZ, 0x3c, !UPT ;  /* 0x0000002f1c2f7292 */ /* 0x000fc8000f8e3c3f */
[----:B------:R-:W-:Y:S08]  /*8440*/  @P2 BRA `(.L_x_10854) ;  /* 0x0000000000382947 */ /* 0x000ff00003800000 */
[----:B------:R-:W-:Y:S05]  /*8450*/  @!P0 BRA `(.L_x_10855) ;  /* 0x0000000000048947 */ /* 0x000fea0003800000 */
[----:B------:R-:W-:Y:S01]  /*8460*/  BPT.TRAP 0x1 ;  /* 0x000000040000795c */ /* 0x000fe20000300000 */
.L_x_10855:
        /* <DEDUP_REMOVED lines=9> */
.L_x_10856:
[----:B-1----:R-:W-:Y:S05]  /*8500*/  @P1 BRA `(.L_x_10854) ;  /* 0x0000000000081947 */ /* 0x002fea0003800000 */
[----:B------:R-:W1:Y:S02]  /*8510*/  SYNCS.PHASECHK.TRANS64.TRYWAIT P1, [UR6+0x2d830], R0 ;  /* 0x02d83000ff0075a7 */ /* 0x000e640008020146 */
[----:B-1----:R-:W-:Y:S05]  /*8520*/  @!P1 BRA `(.L_x_10857) ;  /* 0x000000b800b49947 */ /* 0x002fea0003800000 */
.L_x_10854:
        /* <DEDUP_REMOVED lines=40> */
.L_x_10859:
[----:B------:R-:W-:Y:S01]  /*87b0*/  ULEA UR6, UR34, UR40, 0x3 ;  /* 0x0000002822067291 */ /* 0x000fe2000f8e183f */
[----:B------:R-:W-:-:S05]  /*87c0*/  IMAD.U32 R0, RZ, RZ, UR28 ;  /* 0x0000001cff007e24 */ /* 0x000fca000f8e00ff */
[----:B------:R-:W-:-:S04]  /*87d0*/  SHF.L.U32 R0, R0, 0x1f, RZ ;  /* 0x0000001f00007819 */ /* 0x000fc800000006ff */
[----:B------:R0:W1:Y:S01]  /*87e0*/  SYNCS.PHASECHK.TRANS64.TRYWAIT P1, [UR6+0x2d850], R0 ;  /* 0x02d85000ff0075a7 */ /* 0x0000620008020146 */
[----:B------:R-:W-:Y:S05]  /*87f0*/  @!P0 BRA `(.L_x_10860) ;  /* 0x0000000000048947 */ /* 0x000fea0003800000 */
[----:B------:R-:W-:Y:S01]  /*8800*/  BPT.TRAP 0x1 ;  /* 0x000000040000795c */ /* 0x000fe20000300000 */
.L_x_10860:
[----:B-1----:R-:W-:Y:S05]  /*8810*/  @P1 BRA `(.L_x_10858) ;  /* 0x0000000000081947 */ /* 0x002fea0003800000 */
[----:B------:R-:W1:Y:S02]  /*8820*/  SYNCS.PHASECHK.TRANS64.TRYWAIT P1, [UR6+0x2d850], R0 ;  /* 0x02d85000ff0075a7 */ /* 0x000e640008020146 */
[----:B-1----:R-:W-:Y:S05]  /*8830*/  @!P1 BRA `(.L_x_10861) ;  /* 0x000000b800089947 */ /* 0x002fea0003800000 */
.L_x_10858:
[----:B------:R-:W-:Y:S01]  /*8840*/  UIADD3 UR6, UR40, 0x400, URZ ;  /* 0x0000040028067890 */ /* 0x000fe2000fffe03f */
[----:B------:R-:W-:Y:S01]  /*8850*/  WARPGROUP.ARRIVE ;  /* 0x00000000000079c5 */ /* 0x000fe20000000000 */
[----:B------:R-:W-:Y:S01]  /*8860*/  UMOV UR29, 0x40000040 ;  /* 0x40000040001d7882 */ /* 0x000fe20000000000 */
[----:B------:R-:W-:Y:S01]  /*8870*/  UMOV UR31, 0x80000020 ;  /* 0x80000020001f7882 */ /* 0x000fe20000000000 */
[----:B------:R-:W-:-:S03]  /*8880*/  USHF.R.U32.HI UR6, URZ, 0x4, UR6 ;  /* 0x000000043f067899 */ /* 0x000fc60008011606 */
[----:B------:R-:W2:Y:S01]  /*8890*/  S2R R6, SR_TID.X ;  /* 0x0000000000067919 */ /* 0x000ea20000002100 */
        /* <DEDUP_REMOVED lines=64> */
.L_x_10862:
        /* <DEDUP_REMOVED lines=78> */
[----:B------:R-:W-:Y:S01]  /*9180*/  FMUL.FTZ R9, R0, UR33 ;  /* 0x0000002100097c20 */ /* 0x000fe20008410000 */
[----:B------:R-:W-:Y:S02]  /*9190*/  FADD.FTZ R6, -R4, R11 ;  /* 0x0000000b04067221 */ /* 0x000fe40000010100 */
[----:B------:R0:W-:Y:S01]  /*91a0*/  MUFU.EX2 R7, R14 ;  /* 0x0000000e00077308 */ /* 0x0001e20000000800 */
[--C-:B------:R-:W-:Y:S01]  /*91b0*/  FFMA.FTZ R10, R24, UR33, -R9.reuse ;  /* 0x00000021180a7c23 */ /* 0x100fe20008010809 */
[--C-:B------:R-:W-:Y:S01]  /*91c0*/  FFMA.FTZ R15, R33, UR33, -R9.reuse ;  /* 0x00000021210f7c23 */ /* 0x100fe20008010809 */
[----:B------:R-:W-:Y:S01]  /*91d0*/  FMUL.FTZ R6, R6, UR33 ;  /* 0x0000002106067c20 */ /* 0x000fe20008410000 */
[--C-:B------:R-:W-:Y:S01]  /*91e0*/  FFMA.FTZ R11, R25, UR33, -R9.reuse ;  /* 0x00000021190b7c23 */ /* 0x100fe20008010809 */
[--C-:B------:R-:W-:Y:S01]  /*91f0*/  FFMA.FTZ R12, R28, UR33, -R9.reuse ;  /* 0x000000211c0c7c23 */ /* 0x100fe20008010809 */
[--C-:B------:R-:W-:Y:S01]  /*9200*/  FFMA.FTZ R13, R29, UR33, -R9.reuse ;  /* 0x000000211d0d7c23 */ /* 0x100fe20008010809 */
[--C-:B------:R-:W-:Y:S01]  /*9210*/  FFMA.FTZ R20, R36, UR33, -R9.reuse ;  /* 0x0000002124147c23 */ /* 0x100fe20008010809 */
[----:B------:R-:W1:Y:S01]  /*9220*/  MUFU.EX2 R10, R10 ;  /* 0x0000000a000a7308 */ /* 0x000e620000000800 */
[--C-:B0-----:R-:W-:Y:S01]  /*9230*/  FFMA.FTZ R14, R32, UR33, -R9.reuse ;  /* 0x00000021200e7c23 */ /* 0x101fe20008010809 */
        /* <DEDUP_REMOVED lines=25> */
[--C-:B------:R-:W-:Y:S01]  /*93d0*/  FFMA.FTZ R57, R69, UR33, -R9.reuse ;  /* 0x0000002145397c23 */ /* 0x100fe20008010809 */
[--C-:B------:R-:W-:Y:S01]  /*93e0*/  FFMA.FTZ R60, R72, UR33, -R9.reuse ;  /* 0x00000021483c7c23 */ /* 0x100fe20008010809 */
[--C-:B------:R-:W-:Y:S01]  /*93f0*/  FFMA.FTZ R61, R73, UR33, -R9.reuse ;  /* 0x00000021493d7c23 */ /* 0x100fe20008010809 */
[--C-:B------:R-:W-:Y:S01]  /*9400*/  FFMA.FTZ R64, R76, UR33, -R9.reuse ;  /* 0x000000214c407c23 */ /* 0x100fe20008010809 */
[--C-:B------:R-:W-:Y:S01]  /*9410*/  FFMA.FTZ R65, R77, UR33, -R9.reuse ;  /* 0x000000214d417c23 */ /* 0x100fe20008010809 */
[----:B------:R-:W3:Y:S01]  /*9420*/  MUFU.EX2 R139, R139 ;  /* 0x0000008b008b7308 */ /* 0x000ee20000000800 */
[--C-:B------:R-:W-:Y:S01]  /*9430*/  FFMA.FTZ R68, R80, UR33, -R9.reuse ;  /* 0x0000002150447c23 */ /* 0x100fe20008010809 */
[--C-:B------:R-:W-:Y:S01]  /*9440*/  FFMA.FTZ R69, R81, UR33, -R9.reuse ;  /* 0x0000002151457c23 */ /* 0x100fe20008010809 */
[--C-:B------:R-:W-:Y:S01]  /*9450*/  FFMA.FTZ R72, R84, UR33, -R9.reuse ;  /* 0x0000002154487c23 */ /* 0x100fe20008010809 */
[----:B------:R-:W-:Y:S01]  /*9460*/  FFMA.FTZ R9, R85, UR33, -R9 ;  /* 0x0000002155097c23 */ /* 0x000fe20008010809 */
[----:B------:R-:W-:Y:S01]  /*9470*/  FFMA.FTZ R85, R35, UR33, -R32 ;  /* 0x0000002123557c23 */ /* 0x000fe20008010820 */
[----:B-1----:R-:W-:Y:S01]  /*9480*/  FFMA.FTZ R34, R7, R3, R10 ;  /* 0x0000000307227223 */ /* 0x002fe2000001000a */
[----:B0-----:R-:W-:Y:S01]  /*9490*/  FFMA.FTZ R2, R6, R2, R33 ;  /* 0x0000000206027223 */ /* 0x001fe20000010021 */
[----:B------:R-:W0:Y:S01]  /*94a0*/  MUFU.EX2 R12, R12 ;  /* 0x0000000c000c7308 */ /* 0x000e220000000800 */
[----:B------:R-:W-:Y:S01]  /*94b0*/  FFMA.FTZ R30, R38, UR33, -R32 ;  /* 0x00000021261e7c23 */ /* 0x000fe20008010820 */
[----:B--2---:R-:W-:Y:S01]  /*94c0*/  FADD.FTZ R3, R11, R34 ;  /* 0x000000220b037221 */ /* 0x004fe20000010000 */
[--C-:B------:R-:W-:Y:S01]  /*94d0*/  FFMA.FTZ R84, R39, UR33, -R32.reuse ;  /* 0x0000002127547c23 */ /* 0x100fe20008010820 */
[--C-:B------:R-:W-:Y:S01]  /*94e0*/  FFMA.FTZ R31, R42, UR33, -R32.reuse ;  /* 0x000000212a1f7c23 */ /* 0x100fe20008010820 */
[--C-:B------:R-:W-:Y:S01]  /*94f0*/  FFMA.FTZ R81, R43, UR33, -R32.reuse ;  /* 0x000000212b517c23 */ /* 0x100fe20008010820 */
[--C-:B------:R-:W-:Y:S01]  /*9500*/  FFMA.FTZ R38, R46, UR33, -R32.reuse ;  /* 0x000000212e267c23 */ /* 0x100fe20008010820 */
[----:B------:R-:W-:Y:S01]  /*9510*/  FFMA.FTZ R80, R47, UR33, -R32 ;  /* 0x000000212f507c23 */ /* 0x000fe20008010820 */
[----:B------:R-:W1:Y:S01]  /*9520*/  MUFU.EX2 R26, R26 ;  /* 0x0000001a001a7308 */ /* 0x000e620000000800 */
[----:B---3--:R-:W-:Y:S01]  /*9530*/  FADD.FTZ R35, R139, R2 ;  /* 0x000000028b237221 */ /* 0x008fe20000010000 */
[--C-:B------:R-:W-:Y:S01]  /*9540*/  FFMA.FTZ R39, R50, UR33, -R32.reuse ;  /* 0x0000002132277c23 */ /* 0x100fe20008010820 */
[--C-:B------:R-:W-:Y:S01]  /*9550*/  FFMA.FTZ R77, R51, UR33, -R32.reuse ;  /* 0x00000021334d7c23 */ /* 0x100fe20008010820 */
[--C-:B------:R-:W-:Y:S01]  /*9560*/  FFMA.FTZ R42, R54, UR33, -R32.reuse ;  /* 0x00000021362a7c23 */ /* 0x100fe20008010820 */
[--C-:B------:R-:W-:Y:S01]  /*9570*/  FFMA.FTZ R76, R55, UR33, -R32.reuse ;  /* 0x00000021374c7c23 */ /* 0x100fe20008010820 */
[--C-:B------:R-:W-:Y:S01]  /*9580*/  FFMA.FTZ R43, R58, UR33, -R32.reuse ;  /* 0x000000213a2b7c23 */ /* 0x100fe20008010820 */
[--C-:B------:R-:W-:Y:S01]  /*9590*/  FFMA.FTZ R46, R59, UR33, -R32.reuse ;  /* 0x000000213b2e7c23 */ /* 0x100fe20008010820 */
[----:B------:R-:W2:Y:S01]  /*95a0*/  MUFU.EX2 R13, R13 ;  /* 0x0000000d000d7308 */ /* 0x000ea20000000800 */
[----:B0-----:R-:W-:Y:S01]  /*95b0*/  FADD.FTZ R2, R12, R3 ;  /* 0x000000030c027221 */ /* 0x001fe20000010000 */
[--C-:B------:R-:W-:Y:S01]  /*95c0*/  FFMA.FTZ R47, R62, UR33, -R32.reuse ;  /* 0x000000213e2f7c23 */ /* 0x100fe20008010820 */
[--C-:B------:R-:W-:Y:S01]  /*95d0*/  FFMA.FTZ R73, R63, UR33, -R32.reuse ;  /* 0x000000213f497c23 */ /* 0x100fe20008010820 */
[--C-:B------:R-:W-:Y:S01]  /*95e0*/  FFMA.FTZ R50, R66, UR33, -R32.reuse ;  /* 0x0000002142327c23 */ /* 0x100fe20008010820 */
[--C-:B------:R-:W-:Y:S01]  /*95f0*/  FFMA.FTZ R54, R67, UR33, -R32.reuse ;  /* 0x0000002143367c23 */ /* 0x100fe20008010820 */
[--C-:B------:R-:W-:Y:S01]  /*9600*/  FFMA.FTZ R55, R70, UR33, -R32.reuse ;  /* 0x0000002146377c23 */ /* 0x100fe20008010820 */
[--C-:B------:R-:W-:Y:S01]  /*9610*/  FFMA.FTZ R66, R71, UR33, -R32.reuse ;  /* 0x0000002147427c23 */ /* 0x100fe20008010820 */
[----:B------:R-:W0:Y:S01]  /*9620*/  MUFU.EX2 R138, R138 ;  /* 0x0000008a008a7308 */ /* 0x000e220000000800 */
[----:B-1----:R-:W-:Y:S01]  /*9630*/  FADD.FTZ R35, R26, R35 ;  /* 0x000000231a237221 */ /* 0x002fe20000010000 */
[--C-:B------:R-:W-:Y:S01]  /*9640*/  FFMA.FTZ R51, R74, UR33, -R32.reuse ;  /* 0x000000214a337c23 */ /* 0x100fe20008010820 */
[--C-:B------:R-:W-:Y:S01]  /*9650*/  FFMA.FTZ R62, R75, UR33, -R32.reuse ;  /* 0x000000214b3e7c23 */ /* 0x100fe20008010820 */
[--C-:B------:R-:W-:Y:S01]  /*9660*/  FFMA.FTZ R58, R78, UR33, -R32.reuse ;  /* 0x000000214e3a7c23 */ /* 0x100fe20008010820 */
[--C-:B------:R-:W-:Y:S01]  /*9670*/  FFMA.FTZ R63, R79, UR33, -R32.reuse ;  /* 0x000000214f3f7c23 */ /* 0x100fe20008010820 */
[--C-:B------:R-:W-:Y:S01]  /*9680*/  FFMA.FTZ R59, R82, UR33, -R32.reuse ;  /* 0x00000021523b7c23 */ /* 0x100fe20008010820 */
[----:B------:R-:W-:Y:S01]  /*9690*/  FFMA.FTZ R67, R83, UR33, -R32 ;  /* 0x0000002153437c23 */ /* 0x000fe20008010820 */
        /* <DEDUP_REMOVED lines=118> */
.L_x_10863:
        /* <DEDUP_REMOVED lines=22> */
[-C--:B------:R-:W-:Y:S01]  /*9f60*/  FMUL.FTZ R96, R96, R7.reuse ;  /* 0x0000000760607220 */ /* 0x080fe20000410000 */
[----:B------:R-:W-:Y:S01]  /*9f70*/  F2FP.BF16.F32.PACK_AB R26, R29, R28 ;  /* 0x0000001c1d1a723e */ /* 0x000fe200000010ff */
[----:B------:R0:W-:Y:S01]  /*9f80*/  STSM.16.M88.4 [R23], R12 ;  /* 0x0000000c17007844 */ /* 0x0001e20000000200 */
[----:B------:R-:W-:Y:S01]  /*9f90*/  F2FP.BF16.F32.PACK_AB R27, R80, R38 ;  /* 0x00000026501b723e */ /* 0x000fe200000010ff */
[----:B------:R-:W-:Y:S01]  /*9fa0*/  FMUL.FTZ R97, R97, R7 ;  /* 0x0000000761617220 */ /* 0x000fe20000410000 */
[----:B------:R-:W-:Y:S01]  /*9fb0*/  F2FP.BF16.F32.PACK_AB R37, R77, R39 ;  /* 0x000000274d25723e */ /* 0x000fe200000010ff */
[-C--:B------:R-:W-:Y:S01]  /*9fc0*/  FMUL.FTZ R100, R100, R7.reuse ;  /* 0x0000000764647220 */ /* 0x080fe20000410000 */
[----:B------:R-:W-:Y:S01]  /*9fd0*/  F2FP.BF16.F32.PACK_AB R44, R45, R44 ;  /* 0x0000002c2d2c723e */ /* 0x000fe200000010ff */
[----:B------:R1:W-:Y:S01]  /*9fe0*/  STSM.16.M88.4 [R22], R24 ;  /* 0x0000001816007844 */ /* 0x0003e20000000200 */
[----:B------:R-:W-:Y:S01]  /*9ff0*/  F2FP.BF16.F32.PACK_AB R38, R41, R40 ;  /* 0x000000282926723e */ /* 0x000fe200000010ff */
[-C--:B------:R-:W-:Y:S01]  /*a000*/  FMUL.FTZ R101, R101, R7.reuse ;  /* 0x0000000765657220 */ /* 0x080fe20000410000 */
[----:B------:R-:W-:Y:S01]  /*a010*/  F2FP.BF16.F32.PACK_AB R39, R76, R42 ;  /* 0x0000002a4c27723e */ /* 0x000fe200000010ff */
[----:B------:R-:W-:Y:S01]  /*a020*/  FMUL.FTZ R104, R104, R7 ;  /* 0x0000000768687220 */ /* 0x000fe20000410000 */
        /* <DEDUP_REMOVED lines=9> */
[-C--:B------:R-:W-:Y:S01]  /*a0c0*/  FMUL.FTZ R112, R112, R7.reuse ;  /* 0x0000000770707220 */ /* 0x080fe20000410000 */
[----:B------:R-:W-:Y:S01]  /*a0d0*/  F2FP.BF16.F32.PACK_AB R60, R61, R60 ;  /* 0x0000003c3d3c723e */ /* 0x000fe200000010ff */
[----:B------:R1:W-:Y:S01]  /*a0e0*/  STSM.16.M88.4 [R17+0x27800], R44 ;  /* 0x0278002c11007844 */ /* 0x0003e20000000200 */
[----:B------:R-:W-:Y:S01]  /*a0f0*/  F2FP.BF16.F32.PACK_AB R54, R57, R56 ;  /* 0x000000383936723e */ /* 0x000fe200000010ff */
[----:B------:R-:W-:Y:S01]  /*a100*/  FMUL.FTZ R113, R113, R7 ;  /* 0x0000000771717220 */ /* 0x000fe20000410000 */
        /* <DEDUP_REMOVED lines=8> */
[----:B0-----:R-:W-:Y:S01]  /*a190*/  F2FP.BF16.F32.PACK_AB R12, R69, R68 ;  /* 0x00000044450c723e */ /* 0x001fe200000010ff */
[----:B------:R-:W-:Y:S01]  /*a1a0*/  FMUL.FTZ R121, R121, R7 ;  /* 0x0000000779797220 */ /* 0x000fe20000410000 */
[----:B------:R-:W-:Y:S01]  /*a1b0*/  F2FP.BF16.F32.PACK_AB R13, R67, R59 ;  /* 0x0000003b430d723e */ /* 0x000fe200000010ff */
[----:B------:R1:W-:Y:S01]  /*a1c0*/  STSM.16.M88.4 [R22+0x6000], R60 ;  /* 0x0060003c16007844 */ /* 0x0003e20000000200 */
[----:B------:R-:W-:Y:S01]  /*a1d0*/  F2FP.BF16.F32.PACK_AB R14, R9, R72 ;  /* 0x00000048090e723e */ /* 0x000fe200000010ff */
[-C--:B------:R-:W-:Y:S01]  /*a1e0*/  FMUL.FTZ R124, R124, R7.reuse ;  /* 0x000000077c7c7220 */ /* 0x080fe20000410000 */
[----:B------:R-:W-:Y:S01]  /*a1f0*/  F2FP.BF16.F32.PACK_AB R15, R71, R70 ;  /* 0x00000046470f723e */ /* 0x000fe200000010ff */
[-C--:B------:R-:W-:Y:S01]  /*a200*/  FMUL.FTZ R125, R125, R7.reuse ;  /* 0x000000077d7d7220 */ /* 0x080fe20000410000 */
[----:B------:R-:W-:Y:S01]  /*a210*/  ISETP.GT.AND P1, PT, R5, R8, PT ;  /* 0x000000080500720c */ /* 0x000fe20003f24270 */
        /* <DEDUP_REMOVED lines=38> */
[----:B0-----:R-:W-:Y:S01]  /*a480*/  NOP ;  /* 0x0000000000007918 */ /* 0x001fe20000000000 */
[----:B-1----:R-:W-:Y:S05]  /*a490*/  @P1 BRA `(.L_x_10864) ;  /* 0xffffffdc00d81947 */ /* 0x002fea000383ffff */
[----:B------:R-:W-:-:S07]  /*a4a0*/  IMAD.MOV.U32 R7, RZ, RZ, R5 ;  /* 0x000000ffff077224 */ /* 0x000fce00078e0005 */
.L_x_10853:
        /* <DEDUP_REMOVED lines=11> */
.L_x_10884:
[----:B------:R-:W-:Y:S01]  /*a560*/  ISETP.NE.AND P2, PT, RZ, UR43, PT ;  /* 0x0000002bff007c0c */ /* 0x000fe2000bf45270 */
[----:B------:R-:W-:-:S04]  /*a570*/  UISETP.NE.AND UP0, UPT, UR56, 0x1, UPT ;  /* 0x000000013800788c */ /* 0x000fc8000bf05270 */
[----:B------:R-:W-:-:S04]  /*a580*/  USEL UR47, URZ, 0x1, UP0 ;  /* 0x000000013f2f7887 */ /* 0x000fc80008000000 */
[----:B------:R-:W-:-:S04]  /*a590*/  ULOP3.LUT UR47, UR28, UR47, URZ, 0x3c, !UPT ;  /* 0x0000002f1c2f7292 */ /* 0x000fc8000f8e3c3f */
[----:B------:R-:W-:Y:S08]  /*a5a0*/  @P2 BRA `(.L_x_10866) ;  /* 0x0000000000382947 */ /* 0x000ff00003800000 */
[----:B------:R-:W-:Y:S05]  /*a5b0*/  @!P0 BRA `(.L_x_10867) ;  /* 0x0000000000048947 */ /* 0x000fea0003800000 */
[----:B------:R-:W-:Y:S01]  /*a5c0*/  BPT.TRAP 0x1 ;  /* 0x000000040000795c */ /* 0x000fe20000300000 */
.L_x_10867:
        /* <DEDUP_REMOVED lines=9> */
.L_x_10868:
[----:B-1----:R-:W-:Y:S05]  /*a660*/  @P1 BRA `(.L_x_10866) ;  /* 0x0000000000081947 */ /* 0x002fea0003800000 */
[----:B------:R-:W1:Y:S02]  /*a670*/  SYNCS.PHASECHK.TRANS64.TRYWAIT P1, [UR6+0x2d830], R0 ;  /* 0x02d83000ff0075a7 */ /* 0x000e640008020146 */
[----:B-1----:R-:W-:Y:S05]  /*a680*/  @!P1 BRA `(.L_x_10869) ;  /* 0x00000098008c9947 */ /* 0x002fea0003800000 */
.L_x_10866:
        /* <DEDUP_REMOVED lines=40> */
.L_x_10871:
[----:B------:R-:W-:Y:S01]  /*a910*/  ULEA UR6, UR56, UR40, 0x3 ;  /* 0x0000002838067291 */ /* 0x000fe2000f8e183f */
[----:B------:R-:W-:-:S05]  /*a920*/  IMAD.U32 R0, RZ, RZ, UR28 ;  /* 0x0000001cff007e24 */ /* 0x000fca000f8e00ff */
[----:B------:R-:W-:-:S04]  /*a930*/  SHF.L.U32 R0, R0, 0x1f, RZ ;  /* 0x0000001f00007819 */ /* 0x000fc800000006ff */
[----:B------:R0:W1:Y:S01]  /*a940*/  SYNCS.PHASECHK.TRANS64.TRYWAIT P1, [UR6+0x2d850], R0 ;  /* 0x02d85000ff0075a7 */ /* 0x0000620008020146 */
[----:B------:R-:W-:Y:S05]  /*a950*/  @!P0 BRA `(.L_x_10872) ;  /* 0x0000000000048947 */ /* 0x000fea0003800000 */
[----:B------:R-:W-:Y:S01]  /*a960*/  BPT.TRAP 0x1 ;  /* 0x000000040000795c */ /* 0x000fe20000300000 */
.L_x_10872:
[----:B-1----:R-:W-:Y:S05]  /*a970*/  @P1 BRA `(.L_x_10870) ;  /* 0x0000000000081947 */ /* 0x002fea0003800000 */
[----:B------:R-:W1:Y:S02]  /*a980*/  SYNCS.PHASECHK.TRANS64.TRYWAIT P1, [UR6+0x2d850], R0 ;  /* 0x02d85000ff0075a7 */ /* 0x000e640008020146 */
[----:B-1----:R-:W-:Y:S05]  /*a990*/  @!P1 BRA `(.L_x_10873) ;  /* 0x0000009400e09947 */ /* 0x002fea0003800000 */
.L_x_10870:
        /* <DEDUP_REMOVED lines=70> */
.L_x_10874:
[----:B------:R-:W-:Y:S01]  /*ae00*/  UISETP.NE.AND UP1, UPT, UR51, URZ, UPT ;  /* 0x0000003f3300728c */ /* 0x000fe2000bf25270 */
[----:B------:R-:W-:Y:S01]  /*ae10*/  VIADD R4, R137, UR39 ;  /* 0x0000002789047c36 */ /* 0x000fe20008000000 */
[----:B------:R-:W1:Y:S01]  /*ae20*/  LDC R12, c[0x0][0x2f0] ;  /* 0x0000bc00ff0c7b82 */ /* 0x000e620000000800 */
[----:B------:R-:W-:Y:S02]  /*ae30*/  ULEA UR6, UR46, UR40, 0x3 ;  /* 0x000000282e067291 */ /* 0x000fe4000f8e183f */
[----:B------:R-:W-:Y:S01]  /*ae40*/  UISETP.NE.AND UP0, UPT, UR50, URZ, UPT ;  /* 0x0000003f3200728c */ /* 0x000fe2000bf05270 */
[----:B------:R-:W-:Y:S01]  /*ae50*/  PLOP3.LUT P1, PT, PT, PT, UP1, 0x80, 0x0 ;  /* 0x000000000000781c */ /* 0x000fe20003f2f018 */
[----:B------:R-:W-:Y:S01]  /*ae60*/  UIADD3 UR6, UR6, 0x2d840, URZ ;  /* 0x0002d84006067890 */ /* 0x000fe2000fffe03f */
[----:B------:R-:W-:-:S03]  /*ae70*/  PLOP3.LUT P2, PT, PT, PT, UP1, 0x80, 0x0 ;  /* 0x000000000000781c */ /* 0x000fc60003f4f018 */
        /* <DEDUP_REMOVED lines=13> */
[----:B------:R-:W-:-:S04]  /*af50*/  VIADD R9, R9, -UR54 ;  /* 0x8000003609097c36 */ /* 0x000fc80008000000 */
[C---:B------:R-:W-:Y:S02]  /*af60*/  VIADD R11, R9.reuse, UR35 ;  /* 0x00000023090b7c36 */ /* 0x040fe40008000000 */
[----:B------:R-:W-:Y:S02]  /*af70*/  VIADD R10, R9, UR6 ;  /* 0x00000006090a7c36 */ /* 0x000fe40008000000 */
[----:B0-----:R-:W-:Y:S02]  /*af80*/  IMAD.IADD R9, R11, 0x1, R13 ;  /* 0x000000010b097824 */ /* 0x001fe400078e020d */
        /* <DEDUP_REMOVED lines=15> */
.L_x_10877:
[----:B------:R-:W-:-:S05]  /*b080*/  IMAD.U32 R20, RZ, RZ, UR34 ;  /* 0x00000022ff147e24 */ /* 0x000fca000f8e00ff */
[----:B------:R-:W-:-:S13]  /*b090*/  ISETP.NE.AND P1, PT, R20, 0x1, PT ;  /* 0x000000011400780c */ /* 0x000fda0003f25270 */
[----:B------:R-:W0:Y:S02]  /*b0a0*/  @P1 LDC.64 R14, c[0x0][0x9e8] ;  /* 0x00027a00ff0e1b82 */ /* 0x000e240000000a00 */
[----:B0-----:R-:W-:-:S05]  /*b0b0*/  @P1 IMAD.HI.U32 R14, R13, R14, RZ ;  /* 0x0000000e0d0e1227 */ /* 0x001fca00078e00ff */
[----:B------:R-:W-:-:S07]  /*b0c0*/  @P1 SHF.R.U32.HI R13, RZ, R15, R14 ;  /* 0x0000000fff0d1219 */ /* 0x000fce000001160e */
.L_x_10878:
[----:B------:R-:W-:Y:S05]  /*b0d0*/  BSYNC B0 ;  /* 0x0000000000007941 */ /* 0x000fea0003800000 */
.L_x_10876:
[----:B------:R-:W-:-:S04]  /*b0e0*/  IMAD R13, R13, R20, -R0 ;  /* 0x000000140d0d7224 */ /* 0x000fc800078e0a00 */
[----:B------:R-:W-:-:S05]  /*b0f0*/  IMAD R13, R16, -0x2, R13 ;  /* 0xfffffffe100d7824 */ /* 0x000fca00078e020d */
[----:B------:R-:W-:Y:S02]  /*b100*/  VIADDMNMX R9, R13, R20, R9, PT ;  /* 0x000000140d097246 */ /* 0x000fe40003800109 */
[----:B------:R-:W-:-:S07]  /*b110*/  VIMNMX R8, R8, R13, !PT ;  /* 0x0000000d08087248 */ /* 0x000fce0007fe0100 */
.L_x_10875:
        /* <DEDUP_REMOVED lines=116> */
.L_x_10881:
[----:B------:R-:W-:-:S05]  /*b860*/  IMAD.U32 R4, RZ, RZ, UR34 ;  /* 0x00000022ff047e24 */ /* 0x000fca000f8e00ff */
[----:B------:R-:W-:-:S13]  /*b870*/  ISETP.NE.AND P2, PT, R4, 0x1, PT ;  /* 0x000000010400780c */ /* 0x000fda0003f45270 */
[----:B------:R-:W0:Y:S02]  /*b880*/  @P2 LDC.64 R8, c[0x0][0x9e8] ;  /* 0x00027a00ff082b82 */ /* 0x000e240000000a00 */
[----:B0-----:R-:W-:-:S05]  /*b890*/  @P2 IMAD.HI.U32 R8, R13, R8, RZ ;  /* 0x000000080d082227 */ /* 0x001fca00078e00ff */
[----:B------:R-:W-:-:S07]  /*b8a0*/  @P2 SHF.R.U32.HI R13, RZ, R9, R8 ;  /* 0x00000009ff0d2219 */ /* 0x000fce0000011608 */
.L_x_10882:
[----:B------:R-:W-:Y:S05]  /*b8b0*/  BSYNC B0 ;  /* 0x0000000000007941 */ /* 0x000fea0003800000 */
.L_x_10880:
[----:B------:R-:W-:-:S04]  /*b8c0*/  IMAD R13, R13, R4, -R0 ;  /* 0x000000040d0d7224 */ /* 0x000fc800078e0a00 */
[----:B------:R-:W-:-:S05]  /*b8d0*/  IMAD R13, R16, -0x2, R13 ;  /* 0xfffffffe100d7824 */ /* 0x000fca00078e020d */
[----:B------:R-:W-:Y:S02]  /*b8e0*/  VIADDMNMX R11, R13, R4, R11, PT ;  /* 0x000000040d0b7246 */ /* 0x000fe4000380010b */
[----:B------:R-:W-:-:S07]  /*b8f0*/  VIMNMX R10, R10, R13, !PT ;  /* 0x0000000d0a0a7248 */ /* 0x000fce0007fe0100 */
.L_x_10879:
        /* <DEDUP_REMOVED lines=115> */
[----:B------:R0:W-:Y:S01]  /*c030*/  MUFU.EX2 R20, R36 ;  /* 0x0000002400147308 */ /* 0x0001e20000000800 */
        /* <DEDUP_REMOVED lines=23> */
[----:B------:R-:W-:Y:S01]  /*c1b0*/  MUFU.EX2 R28, R44 ;  /* 0x0000002c001c7308 */ /* 0x000fe20000000800 */
[----:B------:R-:W-:Y:S02]  /*c1c0*/  ISETP.LT.OR P5, PT, R11, 0x59, P5 ;  /* 0x000000590b00780c */ /* 0x000fe40002fa1670 */
[----:B------:R-:W-:Y:S02]  /*c1d0*/  FMNMX.FTZ R32, R54, R33, !PT ;  /* 0x0000002136207209 */ /* 0x000fe40007810000 */
[----:B------:R-:W-:-:S02]  /*c1e0*/  FSEL R67, R67, -INF , !P3 ;  /* 0xff80000043437808 */ /* 0x000fc40005800000 */
[----:B------:R-:W-:Y:S01]  /*c1f0*/  FMNMX.FTZ R33, R55, R32, !PT ;  /* 0x0000002037217209 */ /* 0x000fe20007810000 */
[----:B------:R-:W-:Y:S01]  /*c200*/  MUFU.EX2 R9, R9 ;  /* 0x0000000900097308 */ /* 0x000fe20000000800 */
[----:B------:R-:W-:Y:S02]  /*c210*/  ISETP.GT.AND P2, PT, R10, 0x60, P1 ;  /* 0x000000600a00780c */ /* 0x000fe40000f44270 */
[----:B0-----:R-:W-:Y:S01]  /*c220*/  FMNMX.FTZ R36, R58, R33, !PT ;  /* 0x000000213a247209 */ /* 0x001fe20007810000 */
[--C-:B------:R-:W-:Y:S01]  /*c230*/  FFMA.FTZ R33, R49, UR33, -R4.reuse ;  /* 0x0000002131217c23 */ /* 0x100fe20008010804 */
[----:B------:R-:W-:Y:S01]  /*c240*/  FSEL R70, R70, -INF , !P5 ;  /* 0xff80000046467808 */ /* 0x000fe20006800000 */
[--C-:B------:R-:W-:Y:S01]  /*c250*/  FFMA.FTZ R49, R65, UR33, -R4.reuse ;  /* 0x0000002141317c23 */ /* 0x100fe20008010804 */
[----:B------:R-:W-:Y:S01]  /*c260*/  FMNMX.FTZ R37, R59, R36, !PT ;  /* 0x000000243b257209 */ /* 0x000fe20007810000 */
[----:B------:R0:W-:Y:S01]  /*c270*/  MUFU.EX2 R32, R48 ;  /* 0x0000003000207308 */ /* 0x0001e20000000800 */
[----:B------:R-:W-:Y:S01]  /*c280*/  ISETP.LT.OR P4, PT, R11, 0x5a, P4 ;  /* 0x0000005a0b00780c */ /* 0x000fe20002781670 */
[----:B------:R-:W-:Y:S01]  /*c290*/  FFMA.FTZ R65, R81, UR33, -R4 ;  /* 0x0000002151417c23 */ /* 0x000fe20008010804 */
[----:B------:R-:W-:-:S02]  /*c2a0*/  FMNMX.FTZ R36, R62, R37, !PT ;  /* 0x000000253e247209 */ /* 0x000fc40007810000 */
[----:B------:R-:W-:Y:S02]  /*c2b0*/  ISETP.GT.AND P3, PT, R10, 0x61, P1 ;  /* 0x000000610a00780c */ /* 0x000fe40000f64270 */
[----:B------:R-:W-:Y:S01]  /*c2c0*/  FMNMX.FTZ R37, R63, R36, !PT ;  /* 0x000000243f257209 */ /* 0x000fe20007810000 */
[----:B------:R-:W-:Y:S01]  /*c2d0*/  MUFU.EX2 R12, R12 ;  /* 0x0000000c000c7308 */ /* 0x000fe20000000800 */
[----:B------:R-:W-:Y:S01]  /*c2e0*/  ISETP.LT.OR P2, PT, R11, 0x61, P2 ;  /* 0x000000610b00780c */ /* 0x000fe20001741670 */
[--C-:B0-----:R-:W-:Y:S01]  /*c2f0*/  FFMA.FTZ R48, R64, UR33, -R4.reuse ;  /* 0x0000002140307c23 */ /* 0x101fe20008010804 */
[----:B------:R-:W-:Y:S01]  /*c300*/  FMNMX.FTZ R40, R66, R37, !PT ;  /* 0x0000002542287209 */ /* 0x000fe20007810000 */
[--C-:B------:R-:W-:Y:S01]  /*c310*/  FFMA.FTZ R37, R53, UR33, -R4.reuse ;  /* 0x0000002135257c23 */ /* 0x100fe20008010804 */
[----:B------:R-:W-:Y:S01]  /*c320*/  FSEL R71, R71, -INF , !P4 ;  /* 0xff80000047477808 */ /* 0x000fe20006000000 */
[--C-:B------:R-:W-:Y:S01]  /*c330*/  FFMA.FTZ R53, R69, UR33, -R4.reuse ;  /* 0x0000002145357c23 */ /* 0x100fe20008010804 */
[----:B------:R-:W-:Y:S01]  /*c340*/  FMNMX.FTZ R41, R67, R40, !PT ;  /* 0x0000002843297209 */ /* 0x000fe20007810000 */
[----:B------:R0:W-:Y:S01]  /*c350*/  MUFU.EX2 R36, R52 ;  /* 0x0000003400247308 */ /* 0x0001e20000000800 */
[----:B------:R-:W-:Y:S01]  /*c360*/  ISETP.GT.AND P5, PT, R10, 0x68, P1 ;  /* 0x000000680a00780c */ /* 0x000fe20000fa4270 */
[----:B------:R-:W-:Y:S01]  /*c370*/  FFMA.FTZ R64, R80, UR33, -R4 ;  /* 0x0000002150407c23 */ /* 0x000fe20008010804 */
[----:B------:R-:W-:-:S02]  /*c380*/  FMNMX.FTZ R40, R70, R41, !PT ;  /* 0x0000002946287209 */ /* 0x000fc40007810000 */
[----:B------:R-:W-:Y:S02]  /*c390*/  FSEL R74, R74, -INF , !P2 ;  /* 0xff8000004a4a7808 */ /* 0x000fe40005000000 */
[----:B------:R-:W-:Y:S01]  /*c3a0*/  ISETP.LT.OR P3, PT, R11, 0x62, P3 ;  /* 0x000000620b00780c */ /* 0x000fe20001f61670 */
[----:B------:R-:W-:Y:S01]  /*c3b0*/  MUFU.EX2 R13, R13 ;  /* 0x0000000d000d7308 */ /* 0x000fe20000000800 */
[----:B------:R-:W-:Y:S01]  /*c3c0*/  FMNMX.FTZ R41, R71, R40, !PT ;  /* 0x0000002847297209 */ /* 0x000fe20007810000 */
[--C-:B0-----:R-:W-:Y:S01]  /*c3d0*/  FFMA.FTZ R52, R68, UR33, -R4.reuse ;  /* 0x0000002144347c23 */ /* 0x101fe20008010804 */
[----:B------:R-:W-:Y:S01]  /*c3e0*/  ISETP.GT.AND P4, PT, R10, 0x69, P1 ;  /* 0x000000690a00780c */ /* 0x000fe20000f84270 */
[--C-:B------:R-:W-:Y:S01]  /*c3f0*/  FFMA.FTZ R68, R84, UR33, -R4.reuse ;  /* 0x0000002154447c23 */ /* 0x100fe20008010804 */
[----:B------:R-:W-:Y:S02]  /*c400*/  ISETP.LT.OR P5, PT, R11, 0x69, P5 ;  /* 0x000000690b00780c */ /* 0x000fe40002fa1670 */
[----:B------:R-:W-:Y:S01]  /*c410*/  FSEL R75, R75, -INF , !P3 ;  /* 0xff8000004b4b7808 */ /* 0x000fe20005800000 */
[----:B------:R0:W-:Y:S01]  /*c420*/  MUFU.EX2 R40, R56 ;  /* 0x0000003800287308 */ /* 0x0001e20000000800 */
[----:B------:R-:W-:Y:S01]  /*c430*/  FMNMX.FTZ R44, R74, R41, !PT ;  /* 0x000000294a2c7209 */ /* 0x000fe20007810000 */
[--C-:B------:R-:W-:Y:S01]  /*c440*/  FFMA.FTZ R41, R57, UR33, -R4.reuse ;  /* 0x0000002139297c23 */ /* 0x100fe20008010804 */
[----:B------:R-:W-:Y:S01]  /*c450*/  ISETP.GT.AND P2, PT, R10, 0x70, P1 ;  /* 0x000000700a00780c */ /* 0x000fe20000f44270 */
[----:B------:R-:W-:Y:S01]  /*c460*/  FFMA.FTZ R57, R73, UR33, -R4 ;  /* 0x0000002149397c23 */ /* 0x000fe20008010804 */
[----:B------:R-:W-:-:S02]  /*c470*/  FSEL R78, R78, -INF , !P5 ;  /* 0xff8000004e4e7808 */ /* 0x000fc40006800000 */
[----:B------:R-:W-:Y:S01]  /*c480*/  ISETP.LT.OR P4, PT, R11, 0x6a, P4 ;  /* 0x0000006a0b00780c */ /* 0x000fe20002781670 */
[----:B------:R-:W-:Y:S01]  /*c490*/  MUFU.EX2 R14, R14 ;  /* 0x0000000e000e7308 */ /* 0x000fe20000000800 */
[----:B------:R-:W-:Y:S01]  /*c4a0*/  FMNMX.FTZ R45, R75, R44, !PT ;  /* 0x0000002c4b2d7209 */ /* 0x000fe20007810000 */
[--C-:B------:R-:W-:Y:S01]  /*c4b0*/  FFMA.FTZ R44, R60, UR33, -R4.reuse ;  /* 0x000000213c2c7c23 */ /* 0x100fe20008010804 */
[----:B------:R-:W-:Y:S01]  /*c4c0*/  ISETP.GT.AND P3, PT, R10, 0x71, P1 ;  /* 0x000000710a00780c */ /* 0x000fe20000f64270 */
[--C-:B0-----:R-:W-:Y:S01]  /*c4d0*/  FFMA.FTZ R56, R72, UR33, -R4.reuse ;  /* 0x0000002148387c23 */ /* 0x101fe20008010804 */
[----:B------:R-:W-:Y:S01]  /*c4e0*/  ISETP.GT.AND P5, PT, R10, 0x78, P1 ;  /* 0x000000780a00780c */ /* 0x000fe20000fa4270 */
[----:B------:R-:W-:Y:S01]  /*c4f0*/  FFMA.FTZ R60, R76, UR33, -R4 ;  /* 0x000000214c3c7c23 */ /* 0x000fe20008010804 */
[----:B------:R-:W-:Y:S01]  /*c500*/  ISETP.GT.AND P1, PT, R10, 0x79, P1 ;  /* 0x000000790a00780c */ /* 0x000fe20000f24270 */
        /* <DEDUP_REMOVED lines=183> */
.L_x_10883:
        /* <DEDUP_REMOVED lines=106> */
.L_x_10865:
[----:B------:R-:W-:Y:S06]  /*d720*/  BAR.ARV 0x8, 0x200 ;  /* 0x0208000000007b1d */ /* 0x000fec0000002000 */
[----:B------:R-:W-:Y:S05]  /*d730*/  @!P0 BRA `(.L_x_10885) ;  /* 0x0000000000048947 */ /* 0x000fea0003800000 */
[----:B------:R-:W-:Y:S01]  /*d740*/  BPT.TRAP 0x1 ;  /* 0x000000040000795c */ /* 0x000fe20000300000 */
.L_x_10885:
[----:B------:R-:W-:Y:S01]  /*d750*/  ULEA UR8, UR46, UR40, 0x3 ;  /* 0x000000282e087291 */ /* 0x000fe2000f8e183f */
[----:B------:R-:W-:-:S05]  /*d760*/  IMAD.U32 R5, RZ, RZ, UR47 ;  /* 0x0000002fff057e24 */ /* 0x000fca000f8e00ff */
[----:B------:R-:W-:-:S04]  /*d770*/  SHF.L.U32 R5, R5, 0x1f, RZ ;  /* 0x0000001f05057819 */ /* 0x000fc800000006ff */
[----:B------:R0:W1:Y:S01]  /*d780*/  SYNCS.PHASECHK.TRANS64.TRYWAIT P1, [UR8+0x2d850], R5 ;  /* 0x02d85005ff0075a7 */ /* 0x0000620008020148 */
[----:B------:R-:W-:Y:S05]  /*d790*/  @!P0 BRA `(.L_x_10886) ;  /* 0x0000000000048947 */ /* 0x000fea0003800000 */
[----:B------:R-:W-:Y:S01]  /*d7a0*/  BPT.TRAP 0x1 ;  /* 0x000000040000795c */ /* 0x000fe20000300000 */
.L_x_10886:
[----:B-1----:R-:W-:Y:S05]  /*d7b0*/  @P1 BRA `(.L_x_10887) ;  /* 0x0000000000081947 */ /* 0x002fea0003800000 */
[----:B------:R-:W1:Y:S02]  /*d7c0*/  SYNCS.PHASECHK.TRANS64.TRYWAIT P1, [UR8+0x2d850], R5 ;  /* 0x02d85005ff0075a7 */ /* 0x000e640008020148 */
[----:B-1----:R-:W-:Y:S05]  /*d7d0*/  @!P1 BRA `(.L_x_10888) ;  /* 0x0000006800689947 */ /* 0x002fea0003800000 */
.L_x_10887:
        /* <DEDUP_REMOVED lines=11> */
[----:B------:R-:W-:Y:S01]  /*d890*/  IMAD.U32 R12, RZ, RZ, UR33 ;  /* 0x00000021ff0c7e24 */ /* 0x000fe2000f8e00ff */
[----:B------:R-:W-:Y:S01]  /*d8a0*/  ULOP3.LUT UR9, UR40, 0x2000000, URZ, 0xfc, !UPT ;  /* 0x0200000028097892 */ /* 0x000fe2000f8efc3f */
[----:B------:R-:W-:-:S02]  /*d8b0*/  IMAD.MOV.U32 R36, RZ, RZ, -0x800000 ;  /* 0xff800000ff247424 */ /* 0x000fc400078e00ff */
[----:B------:R-:W-:Y:S01]  /*d8c0*/  IMAD.MOV.U32 R37, RZ, RZ, -0x800000 ;  /* 0xff800000ff257424 */ /* 0x000fe200078e00ff */
[----:B------:R-:W-:-:S07]  /*d8d0*/  UIMAD UR9, UR46, 0x600, UR9 ;  /* 0x000006002e0978a4 */ /* 0x000fce000f8e0209 */
[----:B------:R-:W-:Y:S02]  /*d8e0*/  UMOV UR6, UR9 ;  /* 0x0000000900067c82 */ /* 0x000fe40008000000 */
[----:B------:R-:W-:Y:S01]  /*d8f0*/  HGMMA.64x96x16.F32.BF16 R88, gdesc[UR4].tnspB, R88, gsb0 ;  /* 0x41600000045879f0 */ /* 0x000fe20008001858 */
[----:B------:R-:W-:Y:S01]  /*d900*/  UIADD3 UR4, UR36, 0x2, URZ ;  /* 0x0000000224047890 */ /* 0x000fe2000fffe03f */
[----:B-1----:R-:W-:Y:S01]  /*d910*/  FADD.FTZ R6, R6, R3 ;  /* 0x0000000306067221 */ /* 0x002fe20000010000 */
[----:B------:R-:W-:Y:S01]  /*d920*/  UIADD3 UR6, UR9, 0x40, URZ ;  /* 0x0000004009067890 */ /* 0x000fe2000fffe03f */
[----:B------:R-:W-:Y:S01]  /*d930*/  IMAD.U32 R3, RZ, RZ, UR33 ;  /* 0x00000021ff037e24 */ /* 0x000fe2000f8e00ff */
[----:B------:R-:W-:Y:S01]  /*d940*/  UMOV UR5, 0x40000040 ;  /* 0x4000004000057882 */ /* 0x000fe20000000000 */
[----:B------:R-:W-:Y:S01]  /*d950*/  UMOV UR7, 0x80000020 ;  /* 0x8000002000077882 */ /* 0x000fe20000000000 */
[----:B0-----:R-:W-:Y:S01]  /*d960*/  FADD.FTZ R7, R5, R2 ;  /* 0x0000000205077221 */ /* 0x001fe20000010000 */
        /* <DEDUP_REMOVED lines=65> */
.L_x_10889:
        /* <DEDUP_REMOVED lines=23> */
[----:B------:R-:W-:Y:S01]  /*def0*/  USEL UR4, URZ, 0x1, UP0 ;  /* 0x000000013f047887 */ /* 0x000fe20008000000 */
        /* <DEDUP_REMOVED lines=29> */
[----:B------:R-:W-:Y:S01]  /*e0d0*/  PLOP3.LUT P0, PT, PT, PT, PT, 0x8, 0x0 ;  /* 0x000000000000781c */ /* 0x000fe20003f0e170 */
[----:B------:R-:W-:Y:S01]  /*e0e0*/  FMUL.FTZ R48, R135, R48 ;  /* 0x0000003087307220 */ /* 0x000fe20000410000 */
[----:B------:R-:W-:-:S02]  /*e0f0*/  UIADD3 UR48, UR48, 0x1, URZ ;  /* 0x0000000130307890 */ /* 0x000fc4000fffe03f */
[----:B------:R-:W-:Y:S02]  /*e100*/  USEL UR46, UR46, URZ, UP0 ;  /* 0x0000003f2e2e7287 */ /* 0x000fe40008000000 */
[----:B------:R-:W-:-:S12]  /*e110*/  ULOP3.LUT UR47, UR47, UR4, URZ, 0x3c, !UPT ;  /* 0x000000042f2f7292 */ /* 0x000fd8000f8e3c3f */
.L_x_10811:
        /* <DEDUP_REMOVED lines=10> */
[----:B------:R-:W-:-:S07]  /*e1c0*/  IMAD R3, R144, 0x20, R140 ;  /* 0x0000002090037824 */ /* 0x000fce00078e028c */
[----:B------:R-:W-:Y:S01]  /*e1d0*/  BAR.SYNC.DEFER_BLOCKING 0x1, 0x180 ;  /* 0x0046000000007b1d */ /* 0x000fe20000010000 */
[----:B------:R-:W-:Y:S01]  /*e1e0*/  USHF.R.S32.HI UR10, URZ, 0x1f, UR38 ;  /* 0x0000001f3f0a7899 */ /* 0x000fe20008011426 */
[----:B------:R-:W-:Y:S01]  /*e1f0*/  VIADD R52, R137, UR39 ;  /* 0x0000002789347c36 */ /* 0x000fe20008000000 */
[----:B------:R-:W-:Y:S01]  /*e200*/  USHF.R.S32.HI UR12, URZ, 0x1f, UR45 ;  /* 0x0000001f3f0c7899 */ /* 0x000fe2000801142d */
[----:B------:R-:W-:-:S04]  /*e210*/  F2FP.BF16.F32.PACK_AB R6, R93, R6 ;  /* 0x000000065d06723e */ /* 0x000fc800000010ff */
[----:B------:R-:W1:Y:S01]  /*e220*/  LDC R0, c[0x0][0xbe8] ;  /* 0x0002fa00ff007b82 */ /* 0x000e620000000800 */
[----:B------:R-:W-:Y:S01]  /*e230*/  ULDC.64 UR8, c[0x0][0xb90] ;  /* 0x0002e40000087ab9 */ /* 0x000fe20000000a00 */
[----:B------:R-:W-:Y:S02]  /*e240*/  F2FP.BF16.F32.PACK_AB R26, R125, R26 ;  /* 0x0000001a7d1a723e */ /* 0x000fe400000010ff */
[----:B------:R-:W-:Y:S02]  /*e250*/  F2FP.BF16.F32.PACK_AB R27, R46, R27 ;  /* 0x0000001b2e1b723e */ /* 0x000fe400000010ff */
[----:B------:R-:W-:Y:S02]  /*e260*/  F2FP.BF16.F32.PACK_AB R28, R129, R28 ;  /* 0x0000001c811c723e */ /* 0x000fe400000010ff */
[----:B------:R-:W-:Y:S02]  /*e270*/  F2FP.BF16.F32.PACK_AB R29, R44, R29 ;  /* 0x0000001d2c1d723e */ /* 0x000fe400000010ff */
[----:B------:R-:W-:-:S02]  /*e280*/  F2FP.BF16.F32.PACK_AB R30, R133, R30 ;  /* 0x0000001e851e723e */ /* 0x000fc400000010ff */
[----:B------:R-:W-:Y:S01]  /*e290*/  F2FP.BF16.F32.PACK_AB R31, R48, R31 ;  /* 0x0000001f301f723e */ /* 0x000fe200000010ff */
[----:B------:R-:W-:Y:S01]  /*e2a0*/  UMOV UR6, UR40 ;  /* 0x0000002800067c82 */ /* 0x000fe20008000000 */
[----:B0-----:R-:W-:Y:S01]  /*e2b0*/  UMOV UR7, UR5 ;  /* 0x0000000500077c82 */ /* 0x001fe20008000000 */
[----:B------:R-:W-:Y:S01]  /*e2c0*/  UIMAD UR5, UR10, UR8, URZ ;  /* 0x000000080a0572a4 */ /* 0x000fe2000f8e023f */
[----:B------:R-:W-:Y:S02]  /*e2d0*/  IMAD.U32 R40, RZ, RZ, UR6 ;  /* 0x00000006ff287e24 */ /* 0x000fe4000f8e00ff */
[----:B------:R-:W-:Y:S01]  /*e2e0*/  IMAD.U32 R41, RZ, RZ, UR7 ;  /* 0x00000007ff297e24 */ /* 0x000fe2000f8e00ff */
[----:B------:R-:W-:Y:S02]  /*e2f0*/  UIMAD.WIDE.U32 UR6, UR38, UR8, URZ ;  /* 0x00000008260672a5 */ /* 0x000fe4000f8e003f */
[----:B------:R-:W-:Y:S01]  /*e300*/  UIMAD UR5, UR38, UR9, UR5 ;  /* 0x00000009260572a4 */ /* 0x000fe2000f8e0205 */
[----:B------:R-:W-:-:S02]  /*e310*/  IMAD.WIDE R4, R148, 0x2, R40 ;  /* 0x0000000294047825 */ /* 0x000fc400078e0228 */
[----:B------:R-:W-:Y:S01]  /*e320*/  ULDC.64 UR8, c[0x0][0xb98] ;  /* 0x0002e60000087ab9 */ /* 0x000fe20000000a00 */
[----:B------:R-:W-:Y:S01]  /*e330*/  UIADD3 UR7, UR7, UR5, URZ ;  /* 0x0000000507077290 */ /* 0x000fe2000fffe03f */
[----:B------:R-:W-:Y:S01]  /*e340*/  IMAD.WIDE R40, R3, 0x2, R40 ;  /* 0x0000000203287825 */ /* 0x000fe200078e0228 */
[C---:B------:R-:W-:Y:S01]  /*e350*/  IADD3 R35, P1, R4.reuse, 0x6000, RZ ;  /* 0x0000600004237810 */ /* 0x040fe20007f3e0ff */
[----:B------:R-:W-:Y:S01]  /*e360*/  UIMAD UR5, UR12, UR8, URZ ;  /* 0x000000080c0572a4 */ /* 0x000fe2000f8e023f */
[C---:B------:R-:W-:Y:S01]  /*e370*/  LOP3.LUT R3, R4.reuse, 0x180, RZ, 0xc0, !PT ;  /* 0x0000018004037812 */ /* 0x040fe200078ec0ff */
[----:B------:R-:W-:Y:S01]  /*e380*/  UIMAD.WIDE.U32 UR6, UR45, UR8, UR6 ;  /* 0x000000082d0672a5 */ /* 0x000fe2000f8e0006 */
[----:B------:R-:W-:Y:S01]  /*e390*/  IADD3 R8, P3, R4, 0x3000, RZ ;  /* 0x0000300004087810 */ /* 0x000fe20007f7e0ff */
[--C-:B------:R-:W-:Y:S01]  /*e3a0*/  IMAD.X R25, RZ, RZ, R5.reuse, P1 ;  /* 0x000000ffff197224 */ /* 0x100fe200008e0605 */
[----:B-1----:R-:W-:Y:S01]  /*e3b0*/  ISETP.NE.AND P1, PT, R0, 0x1, PT ;  /* 0x000000010000780c */ /* 0x002fe20003f25270 */
[----:B------:R-:W-:Y:S01]  /*e3c0*/  UIMAD UR5, UR45, UR9, UR5 ;  /* 0x000000092d0572a4 */ /* 0x000fe2000f8e0205 */
[----:B------:R-:W-:Y:S01]  /*e3d0*/  SHF.R.U64 R3, R3, 0x3, RZ ;  /* 0x0000000303037819 */ /* 0x000fe200000012ff */
[----:B------:R-:W-:Y:S01]  /*e3e0*/  IMAD.X R13, RZ, RZ, R5, P3 ;  /* 0x000000ffff0d7224 */ /* 0x000fe200018e0605 */
[C---:B------:R-:W-:Y:S01]  /*e3f0*/  IADD3 R21, P4, R4.reuse, 0x20, RZ ;  /* 0x0000002004157810 */ /* 0x040fe20007f9e0ff */
[----:B------:R-:W-:Y:S01]  /*e400*/  ULDC.64 UR8, c[0x0][0xae8] ;  /* 0x0002ba0000087ab9 */ /* 0x000fe20000000a00 */
[----:B------:R-:W-:-:S02]  /*e410*/  IADD3 R15, P0, R4, 0x6020, RZ ;  /* 0x00006020040f7810 */ /* 0x000fc40007f1e0ff */
[----:B------:R-:W-:Y:S01]  /*e420*/  IADD3 R33, P2, R4, 0x3020, RZ ;  /* 0x0000302004217810 */ /* 0x000fe20007f5e0ff */
[--C-:B------:R-:W-:Y:S01]  /*e430*/  IMAD.X R9, RZ, RZ, R5.reuse, P4 ;  /* 0x000000ffff097224 */ /* 0x100fe200020e0605 */
[----:B------:R-:W-:Y:S02]  /*e440*/  LOP3.LUT R4, R3, R4, RZ, 0x3c, !PT ;  /* 0x0000000403047212 */ /* 0x000fe400078e3cff */
[----:B------:R-:W-:Y:S01]  /*e450*/  LOP3.LUT R12, R35, 0x180, RZ, 0xc0, !PT ;  /* 0x00000180230c7812 */ /* 0x000fe200078ec0ff */
[----:B------:R-:W0:Y:S01]  /*e460*/  @P1 LDC R45, c[0x0][0xbec] ;  /* 0x0002fb00ff2d1b82 */ /* 0x000e220000000800 */
[----:B------:R-:W-:Y:S01]  /*e470*/  LOP3.LUT R3, R8, 0x180, RZ, 0xc0, !PT ;  /* 0x0000018008037812 */ /* 0x000fe200078ec0ff */
[----:B------:R-:W-:Y:S01]  /*e480*/  IMAD.X R11, RZ, RZ, R5, P2 ;  /* 0x000000ffff0b7224 */ /* 0x000fe200010e0605 */
[----:B------:R-:W-:Y:S02]  /*e490*/  LOP3.LUT R2, R21, 0x180, RZ, 0xc0, !PT ;  /* 0x0000018015027812 */ /* 0x000fe400078ec0ff */
[----:B------:R-:W-:-:S02]  /*e4a0*/  SHF.R.U64 R12, R12, 0x3, RZ ;  /* 0x000000030c0c7819 */ /* 0x000fc400000012ff */
[----:B------:R-:W-:Y:S01]  /*e4b0*/  SHF.R.U64 R3, R3, 0x3, RZ ;  /* 0x0000000303037819 */ /* 0x000fe200000012ff */
[----:B------:R-:W1:Y:S01]  /*e4c0*/  @P1 LDC R50, c[0x0][0xbf0] ;  /* 0x0002fc00ff321b82 */ /* 0x000e620000000800 */
[----:B------:R-:W-:Y:S02]  /*e4d0*/  SHF.R.U64 R2, R2, 0x3, RZ ;  /* 0x0000000302027819 */ /* 0x000fe400000012ff */
[----:B------:R-:W-:Y:S02]  /*e4e0*/  IADD3 R43, P5, R40, 0x7800, RZ ;  /* 0x00007800282b7810 */ /* 0x000fe40007fbe0ff */
[----:B------:R-:W-:Y:S02]  /*e4f0*/  LOP3.LUT R24, R12, R35, RZ, 0x3c, !PT ;  /* 0x000000230c187212 */ /* 0x000fe400078e3cff */
[----:B------:R-:W-:Y:S02]  /*e500*/  LOP3.LUT R14, R15, 0x180, RZ, 0xc0, !PT ;  /* 0x000001800f0e7812 */ /* 0x000fe400078ec0ff */
[----:B------:R-:W-:-:S02]  /*e510*/  LOP3.LUT R12, R3, R8, RZ, 0x3c, !PT ;  /* 0x00000008030c7212 */ /* 0x000fc400078e3cff */
[----:B------:R-:W-:Y:S02]  /*e520*/  LOP3.LUT R8, R2, R21, RZ, 0x3c, !PT ;  /* 0x0000001502087212 */ /* 0x000fe400078e3cff */
[----:B------:R-:W-:Y:S02]  /*e530*/  LOP3.LUT R2, R43, 0x180, RZ, 0xc0, !PT ;  /* 0x000001802b027812 */ /* 0x000fe400078ec0ff */
[----:B------:R-:W-:Y:S01]  /*e540*/  SHF.R.U64 R14, R14, 0x3, RZ ;  /* 0x000000030e0e7819 */ /* 0x000fe200000012ff */
[----:B0-----:R-:W-:Y:S01]  /*e550*/  @P1 IMAD.HI.U32 R45, R52, R45, RZ ;  /* 0x0000002d342d1227 */ /* 0x001fe200078e00ff */
[----:B------:R-:W-:Y:S02]  /*e560*/  SHF.R.U64 R2, R2, 0x3, RZ ;  /* 0x0000000302027819 */ /* 0x000fe400000012ff */
[----:B------:R-:W-:Y:S01]  /*e570*/  LOP3.LUT R14, R14, R15, RZ, 0x3c, !PT ;  /* 0x0000000f0e0e7212 */ /* 0x000fe200078e3cff */
[----:B------:R-:W-:Y:S01]  /*e580*/  IMAD.X R15, RZ, RZ, R5, P0 ;  /* 0x000000ffff0f7224 */ /* 0x000fe200000e0605 */
[----:B------:R-:W-:-:S02]  /*e590*/  IADD3 R39, P0, R40, 0x1800, RZ ;  /* 0x0000180028277810 */ /* 0x000fc40007f1e0ff */
[----:B------:R-:W-:Y:S01]  /*e5a0*/  LOP3.LUT R2, R2, R43, RZ, 0x3c, !PT ;  /* 0x0000002b02027212 */ /* 0x000fe200078e3cff */
[----:B------:R-:W-:Y:S01]  /*e5b0*/  IMAD.MOV.U32 R43, RZ, RZ, R52 ;  /* 0x000000ffff2b7224 */ /* 0x000fe200078e0034 */
[----:B-1----:R-:W-:Y:S02]  /*e5c0*/  @P1 SHF.R.U32.HI R43, RZ, R50, R45 ;  /* 0x00000032ff2b1219 */ /* 0x002fe4000001162d */
[----:B------:R-:W-:Y:S02]  /*e5d0*/  LOP3.LUT R38, R39, 0x180, RZ, 0xc0, !PT ;  /* 0x0000018027267812 */ /* 0x000fe400078ec0ff */
[----:B------:R-:W-:Y:S01]  /*e5e0*/  MOV R47, R4 ;  /* 0x00000004002f7202 */ /* 0x000fe20000000f00 */
[----:B------:R-:W-:Y:S01]  /*e5f0*/  IMAD.MOV R45, RZ, RZ, -R43 ;  /* 0x000000ffff2d7224 */ /* 0x000fe200078e0a2b */
[----:B------:R-:W-:Y:S02]  /*e600*/  LOP3.LUT R10, R33, 0x180, RZ, 0xc0, !PT ;  /* 0x00000180210a7812 */ /* 0x000fe400078ec0ff */
[----:B------:R-:W-:-:S02]  /*e610*/  F2FP.BF16.F32.PACK_AB R4, R42, R7 ;  /* 0x000000072a04723e */ /* 0x000fc400000010ff */
[----:B------:R-:W-:Y:S02]  /*e620*/  SHF.R.U64 R38, R38, 0x3, RZ ;  /* 0x0000000326267819 */ /* 0x000fe400000012ff */
[----:B------:R-:W-:Y:S02]  /*e630*/  F2FP.BF16.F32.PACK_AB R5, R91, R90 ;  /* 0x0000005a5b05723e */ /* 0x000fe400000010ff */
[----:B------:R-:W-:Y:S02]  /*e640*/  F2FP.BF16.F32.PACK_AB R7, R95, R94 ;  /* 0x0000005e5f07723e */ /* 0x000fe400000010ff */
[----:B------:R-:W-:Y:S01]  /*e650*/  MOV R57, R14 ;  /* 0x0000000e00397202 */ /* 0x000fe20000000f00 */
[----:B------:R-:W-:Y:S01]  /*e660*/  IMAD R15, R0, R45, R52 ;  /* 0x0000002d000f7224 */ /* 0x000fe200078e0234 */
[----:B------:R-:W-:Y:S01]  /*e670*/  SHF.R.U64 R10, R10, 0x3, RZ ;  /* 0x000000030a0a7819 */ /* 0x000fe200000012ff */
[----:B------:R0:W-:Y:S01]  /*e680*/  STSM.16.M88.4 [R47], R4 ;  /* 0x000000042f007844 */ /* 0x0001e20000000200 */
[----:B------:R-:W-:Y:S01]  /*e690*/  LOP3.LUT R38, R38, R39, RZ, 0x3c, !PT ;  /* 0x0000002726267212 */ /* 0x000fe200078e3cff */
[----:B------:R-:W-:Y:S01]  /*e6a0*/  IMAD.X R39, RZ, RZ, R41, P0 ;  /* 0x000000ffff277224 */ /* 0x000fe200000e0629 */
[----:B------:R-:W-:Y:S01]  /*e6b0*/  MOV R62, R24 ;  /* 0x00000018003e7202 */ /* 0x000fe20000000f00 */
[----:B------:R-:W-:Y:S01]  /*e6c0*/  IMAD.U32 R25, RZ, RZ, UR5 ;  /* 0x00000005ff197e24 */ /* 0x000fe2000f8e00ff */
[----:B------:R-:W-:Y:S01]  /*e6d0*/  SHF.R.S32.HI R14, RZ, 0x1f, R43 ;  /* 0x0000001fff0e7819 */ /* 0x000fe2000001142b */
[----:B------:R-:W-:Y:S01]  /*e6e0*/  ULDC UR5, c[0x0][0xa88] ;  /* 0x0002a20000057ab9 */ /* 0x000fe20000000800 */
[----:B------:R-:W-:Y:S01]  /*e6f0*/  LOP3.LUT R10, R10, R33, RZ, 0x3c, !PT ;  /* 0x000000210a0a7212 */ /* 0x000fe200078e3cff */
[----:B------:R-:W-:Y:S01]  /*e700*/  IMAD R56, R0, UR5, RZ ;  /* 0x0000000500387c24 */ /* 0x000fe2000f8e02ff */
[----:B------:R-:W-:-:S02]  /*e710*/  IADD3 R33, P3, R40, 0x4800, RZ ;  /* 0x0000480028217810 */ /* 0x000fc40007f7e0ff */
[----:B------:R-:W-:Y:S02]  /*e720*/  IADD3 R35, P2, R40, 0x3000, RZ ;  /* 0x0000300028237810 */ /* 0x000fe40007f5e0ff */
[----:B------:R-:W-:Y:S02]  /*e730*/  LOP3.LUT R32, R33, 0x180, RZ, 0xc0, !PT ;  /* 0x0000018021207812 */ /* 0x000fe400078ec0ff */
[----:B------:R-:W-:Y:S02]  /*e740*/  LOP3.LUT R34, R35, 0x180, RZ, 0xc0, !PT ;  /* 0x0000018023227812 */ /* 0x000fe400078ec0ff */
[----:B0-----:R-:W-:Y:S02]  /*e750*/  IADD3 R4, P0, R43, UR6, RZ ;  /* 0x000000062b047c10 */ /* 0x001fe4000ff1e0ff */
[----:B------:R-:W-:Y:S02]  /*e760*/  SHF.R.S32.HI R6, RZ, 0x1f, R15 ;  /* 0x0000001fff067819 */ /* 0x000fe4000001140f */
[----:B------:R-:W-:Y:S01]  /*e770*/  IADD3.X R5, R14, UR7, R25, P0, !PT ;  /* 0x000000070e057c10 */ /* 0x000fe200087fe419 */
[----:B------:R-:W-:Y:S01]  /*e780*/  ULDC.64 UR6, c[0x0][0xb88] ;  /* 0x0002e20000067ab9 */ /* 0x000fe20000000a00 */
[----:B------:R-:W-:Y:S01]  /*e790*/  SHF.R.U64 R32, R32, 0x3, RZ ;  /* 0x0000000320207819 */ /* 0x000fe200000012ff */
[----:B------:R-:W-:Y:S01]  /*e7a0*/  IMAD R6, R6, UR6, RZ ;  /* 0x0000000606067c24 */ /* 0x000fe2000f8e02ff */
[----:B------:R-:W-:Y:S01]  /*e7b0*/  MOV R63, R10 ;  /* 0x0000000a003f7202 */ /* 0x000fe20000000f00 */
[----:B------:R-:W-:Y:S01]  /*e7c0*/  IMAD.WIDE.U32 R4, R15, UR6, R4 ;  /* 0x000000060f047c25 */ /* 0x000fe2000f8e0004 */
[----:B------:R-:W-:-:S02]  /*e7d0*/  SHF.R.U64 R34, R34, 0x3, RZ ;  /* 0x0000000322227819 */ /* 0x000fc400000012ff */
[----:B------:R-:W-:Y:S01]  /*e7e0*/  LOP3.LUT R32, R32, R33, RZ, 0x3c, !PT ;  /* 0x0000002120207212 */ /* 0x000fe200078e3cff */
[----:B------:R-:W-:Y:S01]  /*e7f0*/  IMAD R15, R15, UR7, R6 ;  /* 0x000000070f0f7c24 */ /* 0x000fe2000f8e0206 */
[----:B------:R-:W-:Y:S01]  /*e800*/  ULDC.64 UR6, c[0x0][0xb50] ;  /* 0x0002d40000067ab9 */ /* 0x000fe20000000a00 */
[----:B------:R-:W-:Y:S01]  /*e810*/  VIADD R11, R147, UR39 ;  /* 0x00000027930b7c36 */ /* 0x000fe20008000000 */
[----:B------:R-:W-:Y:S01]  /*e820*/  LOP3.LUT P0, RZ, R145, 0x3, RZ, 0xc0, !PT ;  /* 0x0000000391ff7812 */ /* 0x000fe2000780c0ff */
[----:B------:R-:W-:Y:S01]  /*e830*/  IMAD.X R33, RZ, RZ, R41, P3 ;  /* 0x000000ffff217224 */ /* 0x000fe200018e0629 */
[----:B------:R-:W-:Y:S01]  /*e840*/  LEA R42, P3, R4, UR6, 0x2 ;  /* 0x00000006042a7c11 */ /* 0x000fe2000f8610ff */
[----:B------:R-:W-:Y:S01]  /*e850*/  VIADD R7, R11, 0x8 ;  /* 0x000000080b077836 */ /* 0x000fe20000000000 */
[----:B------:R-:W-:Y:S01]  /*e860*/  LOP3.LUT R34, R34, R35, RZ, 0x3c, !PT ;  /* 0x0000002322227212 */ /* 0x000fe200078e3cff */
[----:B------:R-:W-:Y:S01]  /*e870*/  IMAD.IADD R5, R5, 0x1, R15 ;  /* 0x0000000105057824 */ /* 0x000fe200078e020f */
[----:B------:R-:W-:Y:S01]  /*e880*/  MOV R53, R8 ;  /* 0x0000000800357202 */ /* 0x000fe20000000f00 */
        /* <DEDUP_REMOVED lines=10> */
[----:B------:R-:W-:Y:S01]  /*e930*/  F2FP.BF16.F32.PACK_AB R7, R103, R102 ;  /* 0x000000666707723e */ /* 0x000fe200000010ff */
[----:B------:R-:W1:Y:S01]  /*e940*/  SHFL.IDX PT, R61, R43, 0x1, 0x1c1f ;  /* 0x003c1f002b3d7f89 */ /* 0x000e6200000e0000 */
[----:B------:R-:W-:-:S02]  /*e950*/  MOV R52, R12 ;  /* 0x0000000c00347202 */ /* 0x000fc40000000f00 */
[----:B------:R-:W-:Y:S01]  /*e960*/  F2FP.BF16.F32.PACK_AB R8, R105, R104 ;  /* 0x000000686908723e */ /* 0x000fe200000010ff */
[----:B------:R-:W-:Y:S01]  /*e970*/  STSM.16.M88.4 [R53], R4 ;  /* 0x0000000435007844 */ /* 0x000fe20000000200 */
        /* <DEDUP_REMOVED lines=8> */
[----:B------:R-:W-:Y:S02]  /*ea00*/  F2FP.BF16.F32.PACK_AB R24, R121, R120 ;  /* 0x000000787918723e */ /* 0x000fe400000010ff */
[----:B------:R-:W-:Y:S01]  /*ea10*/  F2FP.BF16.F32.PACK_AB R25, R123, R122 ;  /* 0x0000007a7b19723e */ /* 0x000fe200000010ff */
[----:B------:R2:W-:Y:S01]  /*ea20*/  STSM.16.M88.4 [R63], R12 ;  /* 0x0000000c3f007844 */ /* 0x0005e20000000200 */
[C---:B------:R-:W-:Y:S02]  /*ea30*/  LOP3.LUT R3, R40.reuse, 0x180, RZ, 0xc0, !PT ;  /* 0x0000018028037812 */ /* 0x040fe400078ec0ff */
[----:B------:R-:W-:Y:S01]  /*ea40*/  IADD3 R21, P4, R40, 0x6000, RZ ;  /* 0x0000600028157810 */ /* 0x000fe20007f9e0ff */
[----:B------:R3:W-:Y:S01]  /*ea50*/  STSM.16.M88.4 [R62], R24 ;  /* 0x000000183e007844 */ /* 0x0007e20000000200 */
[----:B------:R-:W-:Y:S01]  /*ea60*/  SHF.R.U64 R3, R3, 0x3, RZ ;  /* 0x0000000303037819 */ /* 0x000fe200000012ff */
[----:B------:R-:W-:Y:S01]  /*ea70*/  UIMAD UR5, UR10, UR8, URZ ;  /* 0x000000080a0572a4 */ /* 0x000fe2000f8e023f */
[----:B------:R-:W-:Y:S01]  /*ea80*/  LOP3.LUT R20, R21, 0x180, RZ, 0xc0, !PT ;  /* 0x0000018015147812 */ /* 0x000fe200078ec0ff */
[----:B------:R4:W-:Y:S01]  /*ea90*/  STSM.16.M88.4 [R57], R28 ;  /* 0x0000001c39007844 */ /* 0x0009e20000000200 */
[----:B------:R-:W-:Y:S01]  /*eaa0*/  LOP3.LUT R40, R3, R40, RZ, 0x3c, !PT ;  /* 0x0000002803287212 */ /* 0x000fe200078e3cff */
[--C-:B------:R-:W-:Y:S01]  /*eab0*/  IMAD.X R3, RZ, RZ, R41.reuse, P5 ;  /* 0x000000ffff037224 */ /* 0x100fe200028e0629 */
[----:B--2---:R-:W2:Y:S08]  /*eac0*/  @P1 LDC R15, c[0x0][0xbec] ;  /* 0x0002fb00ff0f1b82 */ /* 0x004eb00000000800 */
[----:B------:R-:W-:Y:S08]  /*ead0*/  BAR.SYNC.DEFER_BLOCKING 0x1, 0x180 ;  /* 0x0046000000007b1d */ /* 0x000ff00000010000 */
[----:B---3--:R-:W3:Y:S01]  /*eae0*/  @P1 LDC R25, c[0x0][0xbf0] ;  /* 0x0002fc00ff191b82 */ /* 0x008ee20000000800 */
[----:B------:R-:W-:Y:S01]  /*eaf0*/  IMAD R12, R143, 0x60, R144 ;  /* 0x000000608f0c7824 */ /* 0x000fe200078e0290 */
[----:B------:R-:W-:Y:S01]  /*eb00*/  UIMAD.WIDE.U32 UR6, UR38, UR8, URZ ;  /* 0x00000008260672a5 */ /* 0x000fe2000f8e003f */
[----:B------:R-:W-:Y:S01]  /*eb10*/  SHF.R.U64 R20, R20, 0x3, RZ ;  /* 0x0000000314147819 */ /* 0x000fe200000012ff */
[----:B------:R-:W-:Y:S01]  /*eb20*/  ULDC.64 UR10, c[0x0][0xaf0] ;  /* 0x0002bc00000a7ab9 */ /* 0x000fe20000000a00 */
[----:B------:R-:W-:Y:S01]  /*eb30*/  VIADD R14, R12, UR39 ;  /* 0x000000270c0e7c36 */ /* 0x000fe20008000000 */
[----:B------:R-:W-:Y:S01]  /*eb40*/  UIMAD UR5, UR38, UR9, UR5 ;  /* 0x00000009260572a4 */ /* 0x000fe2000f8e0205 */
[----:B------:R-:W-:Y:S01]  /*eb50*/  LOP3.LUT R20, R20, R21, RZ, 0x3c, !PT ;  /* 0x0000001514147212 */ /* 0x000fe200078e3cff */
[----:B------:R-:W-:Y:S01]  /*eb60*/  UIMAD UR8, UR12, UR10, URZ ;  /* 0x0000000a0c0872a4 */ /* 0x000fe2000f8e023f */
[----:B------:R-:W-:Y:S01]  /*eb70*/  IMAD.MOV.U32 R13, RZ, RZ, R14 ;  /* 0x000000ffff0d7224 */ /* 0x000fe200078e000e */
[----:B------:R-:W-:Y:S01]  /*eb80*/  UIADD3 UR7, UR7, UR5, URZ ;  /* 0x0000000507077290 */ /* 0x000fe2000fffe03f */
[----:B------:R-:W-:Y:S01]  /*eb90*/  IMAD.X R21, RZ, RZ, R41, P4 ;  /* 0x000000ffff157224 */ /* 0x000fe200020e0629 */
[----:B0-----:R4:W-:Y:S04]  /*eba0*/  @!P2 ST.E desc[UR52][R58.64], R36 ;  /* 0x000000243a00a985 */ /* 0x0019e8000c101934 */
[----:B-1----:R4:W-:Y:S04]  /*ebb0*/  @!P0 ST.E desc[UR52][R60.64], R37 ;  /* 0x000000253c008985 */ /* 0x0029e8000c101934 */
[----:B------:R2:W5:Y:S01]  /*ebc0*/  LD.E.128 R8, desc[UR52][R2.64] ;  /* 0x0000003402087980 */ /* 0x000562000c101d00 */
[----:B------:R-:W-:-:S02]  /*ebd0*/  UIMAD UR5, UR45, UR11, UR8 ;  /* 0x0000000b2d0572a4 */ /* 0x000fc4000f8e0208 */
[----:B------:R-:W-:Y:S01]  /*ebe0*/  UIMAD.WIDE.U32 UR6, UR45, UR10, UR6 ;  /* 0x0000000a2d0672a5 */ /* 0x000fe2000f8e0006 */
[----:B------:R-:W5:Y:S01]  /*ebf0*/  LD.E.128 R40, desc[UR52][R40.64] ;  /* 0x0000003428287980 */ /* 0x000f62000c101d00 */
[----:B------:R-:W-:-:S03]  /*ec00*/  ULDC.64 UR8, c[0x0][0xae0] ;  /* 0x0002b80000087ab9 */ /* 0x000fc60000000a00 */
[----:B------:R-:W5:Y:S01]  /*ec10*/  LD.E.128 R44, desc[UR52][R38.64] ;  /* 0x00000034262c7980 */ /* 0x000f62000c101d00 */
[----:B--2---:R-:W-:-:S03]  /*ec20*/  @P1 IMAD.HI.U32 R2, R14, R15, RZ ;  /* 0x0000000f0e021227 */ /* 0x004fc600078e00ff */
[----:B------:R-:W5:Y:S02]  /*ec30*/  LD.E.128 R48, desc[UR52][R34.64] ;  /* 0x0000003422307980 */ /* 0x000f64000c101d00 */
[----:B---3--:R-:W-:Y:S01]  /*ec40*/  @P1 SHF.R.U32.HI R13, RZ, R25, R2 ;  /* 0x00000019ff0d1219 */ /* 0x008fe20000011602 */
[----:B------:R-:W-:Y:S01]  /*ec50*/  UIADD3 UR5, UR7, UR5, URZ ;  /* 0x0000000507057290 */ /* 0x000fe2000fffe03f */
[----:B------:R-:W5:Y:S02]  /*ec60*/  LD.E.128 R4, desc[UR52][R32.64] ;  /* 0x0000003420047980 */ /* 0x000f64000c101d00 */
[--C-:B------:R-:W-:Y:S01]  /*ec70*/  SHF.R.S32.HI R12, RZ, 0x1f, R13.reuse ;  /* 0x0000001fff0c7819 */ /* 0x100fe2000001140d */
[----:B------:R-:W-:Y:S01]  /*ec80*/  IMAD.MOV R15, RZ, RZ, -R13 ;  /* 0x000000ffff0f7224 */ /* 0x000fe200078e0a0d */
[----:B------:R0:W5:Y:S01]  /*ec90*/  LD.E.128 R52, desc[UR52][R20.64] ;  /* 0x0000003414347980 */ /* 0x000162000c101d00 */
[----:B------:R-:W-:Y:S02]  /*eca0*/  IMAD.U32 R3, RZ, RZ, UR7 ;  /* 0x00000007ff037e24 */ /* 0x000fe4000f8e00ff */
[----:B------:R-:W-:Y:S01]  /*ecb0*/  IMAD R15, R0, R15, R14 ;  /* 0x0000000f000f7224 */ /* 0x000fe200078e020e */
[----:B------:R-:W-:Y:S01]  /*ecc0*/  @!PT LDS RZ, [RZ] ;  /* 0x00000000fffff984 */ /* 0x000fe20000000800 */
[----:B------:R-:W-:Y:S01]  /*ecd0*/  @!PT LDS RZ, [RZ] ;  /* 0x00000000fffff984 */ /* 0x000fe20000000800 */
[----:B------:R-:W-:Y:S01]  /*ece0*/  @!PT LDS RZ, [RZ] ;  /* 0x00000000fffff984 */ /* 0x000fe20000000800 */
[----:B------:R-:W-:Y:S01]  /*ecf0*/  @!PT LDS RZ, [RZ] ;  /* 0x00000000fffff984 */ /* 0x000fe20000000800 */
[----:B------:R1:W-:Y:S06]  /*ed00*/  MEMBAR.ALL.CTA ;  /* 0x0000000000007992 */ /* 0x0003ec0000008000 */
[----:B-1----:R-:W1:Y:S01]  /*ed10*/  FENCE.VIEW.ASYNC.S ;  /* 0x00000000000073c6 */ /* 0x002e620000000000 */
[----:B------:R-:W-:Y:S01]  /*ed20*/  IMAD.U32 R2, RZ, RZ, UR6 ;  /* 0x00000006ff027e24 */ /* 0x000fe2000f8e00ff */
[----:B------:R-:W-:Y:S01]  /*ed30*/  ULDC.64 UR6, c[0x0][0xad8] ;  /* 0x0002b60000067ab9 */ /* 0x000fe20000000a00 */
[----:B------:R-:W-:-:S02]  /*ed40*/  IMAD.U32 R3, RZ, RZ, UR5 ;  /* 0x00000005ff037e24 */ /* 0x000fc4000f8e00ff */
[----:B------:R-:W-:Y:S01]  /*ed50*/  IMAD R12, R12, UR8, RZ ;  /* 0x000000080c0c7c24 */ /* 0x000fe2000f8e02ff */
[----:B------:R-:W-:Y:S01]  /*ed60*/  SHF.R.S32.HI R0, RZ, 0x1f, R15 ;  /* 0x0000001fff007819 */ /* 0x000fe2000001140f */
[----:B------:R-:W-:-:S04]  /*ed70*/  IMAD.WIDE.U32 R2, R13, UR8, R2 ;  /* 0x000000080d027c25 */ /* 0x000fc8000f8e0002 */
[----:B0-----:R-:W-:Y:S02]  /*ed80*/  IMAD R21, R13, UR9, R12 ;  /* 0x000000090d157c24 */ /* 0x001fe4000f8e020c */
[----:B------:R-:W-:Y:S02]  /*ed90*/  IMAD R0, R0, UR6, RZ ;  /* 0x0000000600007c24 */ /* 0x000fe4000f8e02ff */
[----:B------:R-:W-:Y:S02]  /*eda0*/  IMAD.IADD R3, R3, 0x1, R21 ;  /* 0x0000000103037824 */ /* 0x000fe400078e0215 */
        /* <DEDUP_REMOVED lines=8> */
[----:B------:R-:W-:-:S04]  /*ee30*/  LEA R0, P1, R2, UR6, 0x1 ;  /* 0x0000000602007c11 */ /* 0x000fc8000f8208ff */
[----:B------:R-:W-:Y:S01]  /*ee40*/  LEA.HI.X R24, R2, UR7, R3, 0x1, P1 ;  /* 0x0000000702187c11 */ /* 0x000fe200088f0c03 */
[----:B-1----:R4:W0:Y:S01]  /*ee50*/  SHFL.IDX PT, R12, R0, RZ, 0x1c1f ;  /* 0x001c1fff000c7589 */ /* 0x00282200000e0000 */
[----:B------:R-:W-:Y:S01]  /*ee60*/  BSSY B1, `(.L_x_10892) ;  /* 0x0000010000017945 */ /* 0x000fe20003800000 */
[----:B------:R-:W-:Y:S02]  /*ee70*/  SYNCS.ARRIVE.TRANS64.RED.A1T0 RZ, [UR5], RZ ;  /* 0x000000ffffff79a7 */ /* 0x000fe40008100405 */
[----:B------:R4:W1:Y:S01]  /*ee80*/  SHFL.IDX PT, R13, R24, RZ, 0x1c1f ;  /* 0x001c1fff180d7589 */ /* 0x00086200000e0000 */
[----:B------:R-:W-:Y:S05]  /*ee90*/  @P0 BRA `(.L_x_10893) ;  /* 0x0000000000300947 */ /* 0x000fea0003800000 */
[----:B------:R-:W-:Y:S02]  /*eea0*/  ULDC UR5, c[0x0][0xac8] ;  /* 0x0002b20000057ab9 */ /* 0x000fe40000000800 */
[----:B------:R-:W-:Y:S02]  /*eeb0*/  ISETP.GE.AND P1, PT, R141, UR5, PT ;  /* 0x000000058d007c0c */ /* 0x000fe4000bf26270 */
[----:B------:R-:W-:Y:S02]  /*eec0*/  ISETP.GE.AND P2, PT, R142, UR5, PT ;  /* 0x000000058e007c0c */ /* 0x000fe4000bf46270 */
[----:B------:R-:W-:-:S09]  /*eed0*/  ISETP.GE.AND P0, PT, R140, UR5, PT ;  /* 0x000000058c007c0c */ /* 0x000fd2000bf06270 */
[CC--:B0-----:R-:W-:Y:S02]  /*eee0*/  @!P1 LEA R14, P3, R141.reuse, R12.reuse, 0x1 ;  /* 0x0000000c8d0e9211 */ /* 0x0c1fe400078608ff */
[----:B------:R-:W-:Y:S02]  /*eef0*/  @!P2 LEA R20, P4, R142, R12, 0x1 ;  /* 0x0000000c8e14a211 */ /* 0x000fe400078808ff */
[----:B-1----:R-:W-:Y:S01]  /*ef00*/  @!P0 IMAD.WIDE R2, R140, 0x2, R12 ;  /* 0x000000028c028825 */ /* 0x002fe200078e020c */
[-C--:B------:R-:W-:Y:S02]  /*ef10*/  @!P1 LEA.HI.X R15, R141, R13.reuse, R150, 0x1, P3 ;  /* 0x0000000d8d0f9211 */ /* 0x080fe400018f0c96 */
[----:B------:R-:W-:Y:S02]  /*ef20*/  @!P2 LEA.HI.X R21, R142, R13, R149, 0x1, P4 ;  /* 0x0000000d8e15a211 */ /* 0x000fe400020f0c95 */
[----:B-----5:R2:W-:Y:S04]  /*ef30*/  @!P0 ST.E.128 desc[UR52][R2.64], R40 ;  /* 0x0000002802008985 */ /* 0x0205e8000c101d34 */
[----:B------:R2:W-:Y:S04]  /*ef40*/  @!P1 ST.E.128 desc[UR52][R14.64], R48 ;  /* 0x000000300e009985 */ /* 0x0005e8000c101d34 */
[----:B------:R2:W-:Y:S02]  /*ef50*/  @!P2 ST.E.128 desc[UR52][R20.64], R52 ;  /* 0x000000341400a985 */ /* 0x0005e4000c101d34 */
.L_x_10893:
[----:B------:R-:W-:Y:S05]  /*ef60*/  BSYNC B1 ;  /* 0x0000000000017941 */ /* 0x000fea0003800000 */
.L_x_10892:
[----:B--2---:R-:W-:Y:S01]  /*ef70*/  VIADD R3, R25, 0x60 ;  /* 0x0000006019037836 */ /* 0x004fe20000000000 */
[----:B-1----:R1:W2:Y:S04]  /*ef80*/  SHFL.IDX PT, R13, R24, 0x1, 0x1c1f ;  /* 0x003c1f00180d7f89 */ /* 0x0022a800000e0000 */
[----:B------:R-:W-:Y:S01]  /*ef90*/  ISETP.GE.AND P0, PT, R3, R56, PT ;  /* 0x000000380300720c */ /* 0x000fe20003f06270 */
[----:B0-----:R1:W0:-:S12]  /*efa0*/  SHFL.IDX PT, R12, R0, 0x1, 0x1c1f ;  /* 0x003c1f00000c7f89 */ /* 0x00121800000e0000 */
[----:B-1----:R-:W-:Y:S05]  /*efb0*/  @P0 BRA `(.L_x_10894) ;  /* 0x0000000800240947 */ /* 0x002fea0003800000 */
[----:B------:R-:W-:Y:S02]  /*efc0*/  ULDC UR5, c[0x0][0xac8] ;  /* 0x0002b20000057ab9 */ /* 0x000fe40000000800 */
[----:B------:R-:W-:Y:S02]  /*efd0*/  ISETP.GE.AND P2, PT, R141, UR5, PT ;  /* 0x000000058d007c0c */ /* 0x000fe4000bf46270 */
[----:B------:R-:W-:-:S11]  /*efe0*/  ISETP.GE.AND P1, PT, R140, UR5, PT ;  /* 0x000000058c007c0c */ /* 0x000fd6000bf26270 */
[C---:B0-----:R-:W-:Y:S02]  /*eff0*/  @!P2 LEA R14, P0, R141.reuse, R12, 0x1 ;  /* 0x0000000c8d0ea211 */ /* 0x041fe400078008ff */
[----:B--2---:R-:W-:Y:S02]  /*f000*/  @!P1 IMAD.WIDE R2, R140, 0x2, R12 ;  /* 0x000000028c029825 */ /* 0x004fe400078e020c */
[----:B------:R-:W-:Y:S02]  /*f010*/  @!P2 LEA.HI.X R15, R141, R13, R150, 0x1, P0 ;  /* 0x0000000d8d0fa211 */ /* 0x000fe400000f0c96 */
[----:B------:R-:W-:Y:S01]  /*f020*/  ISETP.GE.AND P0, PT, R142, UR5, PT ;  /* 0x000000058e007c0c */ /* 0x000fe2000bf06270 */
[----:B-----5:R1:W-:Y:S04]  /*f030*/  @!P1 ST.E.128 desc[UR52][R2.64], R44 ;  /* 0x0000002c02009985 */ /* 0x0203e8000c101d34 */
[----:B------:R1:W-:Y:S08]  /*f040*/  @!P2 ST.E.128 desc[UR52][R14.64], R4 ;  /* 0x000000040e00a985 */ /* 0x0003f0000c101d34 */
[----:B------:R-:W-:Y:S05]  /*f050*/  @P0 BRA `(.L_x_10894) ;  /* 0x0000000400fc0947 */ /* 0x000fea0003800000 */
[----:B-1----:R-:W-:-:S04]  /*f060*/  LEA R2, P0, R142, R12, 0x1 ;  /* 0x0000000c8e027211 */ /* 0x002fc800078008ff */
[----:B------:R-:W-:-:S05]  /*f070*/  LEA.HI.X R3, R142, R13, R149, 0x1, P0 ;  /* 0x0000000d8e037211 */ /* 0x000fca00000f0c95 */
[----:B------:R3:W-:Y:S01]  /*f080*/  ST.E.128 desc[UR52][R2.64], R8 ;  /* 0x0000000802007985 */ /* 0x0007e2000c101d34 */
[----:B------:R-:W-:Y:S05]  /*f090*/  BRA `(.L_x_10894) ;  /* 0x0000000400ec7947 */ /* 0x000fea0003800000 */
.L_x_10891:
        /* <DEDUP_REMOVED lines=50> */
.L_x_10896:
[----:B------:R-:W-:Y:S05]  /*f3c0*/  BSYNC B1 ;  /* 0x0000000000017941 */ /* 0x000fea0003800000 */
.L_x_10895:
        /* <DEDUP_REMOVED lines=19> */
[----:B------:R-:W-:Y:S02]  /*f500*/  IMAD R7, R8, R7, R6 ;  /* 0x0000000708077224 */ /* 0x000fe400078e0206 */
[----:B------:R-:W-:Y:S02]  /*f510*/  IMAD R0, R0, UR8, RZ ;  /* 0x0000000800007c24 */ /* 0x000fe4000f8e02ff */
[----:B------:R-:W-:Y:S01]  /*f520*/  IMAD.U32 R2, RZ, RZ, UR6 ;  /* 0x00000006ff027e24 */ /* 0x000fe2000f8e00ff */
[----:B------:R-:W-:Y:S01]  /*f530*/  ULDC.64 UR6, c[0x0][0xad8] ;  /* 0x0002b60000067ab9 */ /* 0x000fe20000000a00 */
[----:B------:R-:W-:Y:S01]  /*f540*/  IMAD.U32 R3, RZ, RZ, UR5 ;  /* 0x00000005ff037e24 */ /* 0x000fe2000f8e00ff */
[----:B------:R-:W-:Y:S01]  /*f550*/  ULDC UR5, c[0x0][0xa88] ;  /* 0x0002a20000057ab9 */ /* 0x000fe20000000800 */
[C---:B------:R-:W-:Y:S01]  /*f560*/  IMAD R9, R5.reuse, UR9, R0 ;  /* 0x0000000905097c24 */ /* 0x040fe2000f8e0200 */
[----:B------:R-:W-:Y:S01]  /*f570*/  SHF.R.S32.HI R0, RZ, 0x1f, R7 ;  /* 0x0000001fff007819 */ /* 0x000fe20000011407 */
[----:B------:R-:W-:-:S04]  /*f580*/  IMAD.WIDE.U32 R2, R5, UR8, R2 ;  /* 0x0000000805027c25 */ /* 0x000fc8000f8e0002 */
[----:B------:R-:W-:Y:S02]  /*f590*/  IMAD R0, R0, UR6, RZ ;  /* 0x0000000600007c24 */ /* 0x000fe4000f8e02ff */
[----:B------:R-:W-:Y:S02]  /*f5a0*/  IMAD.IADD R3, R3, 0x1, R9 ;  /* 0x0000000103037824 */ /* 0x000fe400078e0209 */
[C---:B------:R-:W-:Y:S02]  /*f5b0*/  IMAD R5, R7.reuse, UR7, R0 ;  /* 0x0000000707057c24 */ /* 0x040fe4000f8e0200 */
[----:B------:R-:W-:Y:S01]  /*f5c0*/  IMAD.WIDE.U32 R2, R7, UR6, R2 ;  /* 0x0000000607027c25 */ /* 0x000fe2000f8e0002 */
[----:B------:R-:W-:-:S03]  /*f5d0*/  ULDC.64 UR6, c[0x0][0xa80] ;  /* 0x0002a00000067ab9 */ /* 0x000fc60000000a00 */
[----:B------:R-:W-:Y:S01]  /*f5e0*/  IMAD R7, R8, UR5, RZ ;  /* 0x0000000508077c24 */ /* 0x000fe2000f8e02ff */
[----:B------:R-:W-:Y:S01]  /*f5f0*/  LEA R4, P1, R2, UR6, 0x1 ;  /* 0x0000000602047c11 */ /* 0x000fe2000f8208ff */
[----:B------:R-:W-:Y:S02]  /*f600*/  VIADD R0, R144, UR39 ;  /* 0x0000002790007c36 */ /* 0x000fe40008000000 */
[----:B------:R-:W-:-:S03]  /*f610*/  IMAD.IADD R3, R3, 0x1, R5 ;  /* 0x0000000103037824 */ /* 0x000fc600078e0205 */
[----:B------:R-:W-:Y:S02]  /*f620*/  ISETP.GE.AND P0, PT, R0, R7, PT ;  /* 0x000000070000720c */ /* 0x000fe40003f06270 */
[----:B------:R-:W-:Y:S02]  /*f630*/  LEA.HI.X R5, R2, UR7, R3, 0x1, P1 ;  /* 0x0000000702057c11 */ /* 0x000fe400088f0c03 */
[----:B------:R0:W1:Y:S04]  /*f640*/  SHFL.IDX PT, R2, R4, RZ, 0x1c1f ;  /* 0x001c1fff04027589 */ /* 0x00006800000e0000 */
[----:B------:R0:W2:Y:S05]  /*f650*/  SHFL.IDX PT, R3, R5, RZ, 0x1c1f ;  /* 0x001c1fff05037589 */ /* 0x0000aa00000e0000 */
[----:B------:R-:W-:Y:S05]  /*f660*/  @P0 BRA `(.L_x_10898) ;  /* 0x0000000000300947 */ /* 0x000fea0003800000 */
[----:B------:R-:W-:Y:S02]  /*f670*/  ULDC UR5, c[0x0][0xac8] ;  /* 0x0002b20000057ab9 */ /* 0x000fe40000000800 */
[----:B------:R-:W-:Y:S02]  /*f680*/  ISETP.GE.AND P3, PT, R141, UR5, PT ;  /* 0x000000058d007c0c */ /* 0x000fe4000bf66270 */
[----:B------:R-:W-:Y:S02]  /*f690*/  ISETP.GE.AND P4, PT, R142, UR5, PT ;  /* 0x000000058e007c0c */ /* 0x000fe4000bf86270 */
[----:B------:R-:W-:-:S09]  /*f6a0*/  ISETP.GE.AND P2, PT, R140, UR5, PT ;  /* 0x000000058c007c0c */ /* 0x000fd2000bf46270 */
[CC--:B-1----:R-:W-:Y:S02]  /*f6b0*/  @!P3 LEA R10, P0, R141.reuse, R2.reuse, 0x1 ;  /* 0x000000028d0ab211 */ /* 0x0c2fe400078008ff */
[----:B------:R-:W-:Y:S02]  /*f6c0*/  @!P4 LEA R12, P1, R142, R2, 0x1 ;  /* 0x000000028e0cc211 */ /* 0x000fe400078208ff */
[----:B--2---:R-:W-:Y:S01]  /*f6d0*/  @!P2 IMAD.WIDE R8, R140, 0x2, R2 ;  /* 0x000000028c08a825 */ /* 0x004fe200078e0202 */
[-C--:B------:R-:W-:Y:S02]  /*f6e0*/  @!P3 LEA.HI.X R11, R141, R3.reuse, R150, 0x1, P0 ;  /* 0x000000038d0bb211 */ /* 0x080fe400000f0c96 */
[----:B------:R-:W-:Y:S02]  /*f6f0*/  @!P4 LEA.HI.X R13, R142, R3, R149, 0x1, P1 ;  /* 0x000000038e0dc211 */ /* 0x000fe400008f0c95 */
[----:B------:R3:W-:Y:S04]  /*f700*/  @!P2 ST.E.128 desc[UR52][R8.64], RZ ;  /* 0x000000ff0800a985 */ /* 0x0007e8000c101d34 */
[----:B------:R3:W-:Y:S04]  /*f710*/  @!P3 ST.E.128 desc[UR52][R10.64], RZ ;  /* 0x000000ff0a00b985 */ /* 0x0007e8000c101d34 */
[----:B------:R3:W-:Y:S02]  /*f720*/  @!P4 ST.E.128 desc[UR52][R12.64], RZ ;  /* 0x000000ff0c00c985 */ /* 0x0007e4000c101d34 */
.L_x_10898:
[----:B------:R-:W-:Y:S05]  /*f730*/  BSYNC B1 ;  /* 0x0000000000017941 */ /* 0x000fea0003800000 */
.L_x_10897:
[----:B------:R-:W-:Y:S01]  /*f740*/  VIADD R0, R0, 0x60 ;  /* 0x0000006000007836 */ /* 0x000fe20000000000 */
[----:B--2---:R2:W4:Y:S04]  /*f750*/  SHFL.IDX PT, R3, R5, 0x1, 0x1c1f ;  /* 0x003c1f0005037f89 */ /* 0x00452800000e0000 */
[----:B------:R-:W-:Y:S01]  /*f760*/  ISETP.GE.AND P0, PT, R0, R7, PT ;  /* 0x000000070000720c */ /* 0x000fe20003f06270 */
[----:B-1----:R2:W1:-:S12]  /*f770*/  SHFL.IDX PT, R2, R4, 0x1, 0x1c1f ;  /* 0x003c1f0004027f89 */ /* 0x00245800000e0000 */
[----:B--2---:R-:W-:Y:S05]  /*f780*/  @P0 BRA `(.L_x_10894) ;  /* 0x0000000000300947 */ /* 0x004fea0003800000 */
[----:B------:R-:W-:Y:S02]  /*f790*/  ULDC UR5, c[0x0][0xac8] ;  /* 0x0002b20000057ab9 */ /* 0x000fe40000000800 */
[----:B------:R-:W-:Y:S02]  /*f7a0*/  ISETP.GE.AND P3, PT, R141, UR5, PT ;  /* 0x000000058d007c0c */ /* 0x000fe4000bf66270 */
[----:B------:R-:W-:Y:S02]  /*f7b0*/  ISETP.GE.AND P4, PT, R142, UR5, PT ;  /* 0x000000058e007c0c */ /* 0x000fe4000bf86270 */
[----:B------:R-:W-:-:S09]  /*f7c0*/  ISETP.GE.AND P2, PT, R140, UR5, PT ;  /* 0x000000058c007c0c */ /* 0x000fd2000bf46270 */
[CC--:B-1----:R-:W-:Y:S02]  /*f7d0*/  @!P3 LEA R6, P0, R141.reuse, R2.reuse, 0x1 ;  /* 0x000000028d06b211 */ /* 0x0c2fe400078008ff */
[----:B---3--:R-:W-:Y:S02]  /*f7e0*/  @!P4 LEA R8, P1, R142, R2, 0x1 ;  /* 0x000000028e08c211 */ /* 0x008fe400078208ff */
[----:B0---4-:R-:W-:Y:S01]  /*f7f0*/  @!P2 IMAD.WIDE R4, R140, 0x2, R2 ;  /* 0x000000028c04a825 */ /* 0x011fe200078e0202 */
[-C--:B------:R-:W-:Y:S02]  /*f800*/  @!P3 LEA.HI.X R7, R141, R3.reuse, R150, 0x1, P0 ;  /* 0x000000038d07b211 */ /* 0x080fe400000f0c96 */
[----:B------:R-:W-:Y:S02]  /*f810*/  @!P4 LEA.HI.X R9, R142, R3, R149, 0x1, P1 ;  /* 0x000000038e09c211 */ /* 0x000fe400008f0c95 */
[----:B------:R0:W-:Y:S04]  /*f820*/  @!P2 ST.E.128 desc[UR52][R4.64], RZ ;  /* 0x000000ff0400a985 */ /* 0x0001e8000c101d34 */
[----:B------:R0:W-:Y:S04]  /*f830*/  @!P3 ST.E.128 desc[UR52][R6.64], RZ ;  /* 0x000000ff0600b985 */ /* 0x0001e8000c101d34 */
[----:B------:R0:W-:Y:S02]  /*f840*/  @!P4 ST.E.128 desc[UR52][R8.64], RZ ;  /* 0x000000ff0800c985 */ /* 0x0001e4000c101d34 */
.L_x_10894:
[----:B------:R-:W-:Y:S05]  /*f850*/  BSYNC B0 ;  /* 0x0000000000007941 */ /* 0x000fea0003800000 */
.L_x_10890:
[----:B------:R-:W-:Y:S02]  /*f860*/  ULDC UR5, c[0x0][0xc38] ;  /* 0x00030e0000057ab9 */ /* 0x000fe40000000800 */
[----:B------:R-:W-:-:S06]  /*f870*/  UISETP.GE.AND UP0, UPT, UR4, UR5, UPT ;  /* 0x000000050400728c */ /* 0x000fcc000bf06270 */
[----:B------:R-:W-:-:S13]  /*f880*/  PLOP3.LUT P0, PT, PT, PT, UP0, 0x80, 0x0 ;  /* 0x000000000000781c */ /* 0x000fda0003f0f008 */
[----:B------:R-:W-:Y:S05]  /*f890*/  @!P0 BRA `(.L_x_10899) ;  /* 0xffffff14006c8947 */ /* 0x000fea000383ffff */
[----:B------:R-:W-:Y:S05]  /*f8a0*/  EXIT ;  /* 0x000000000000794d */ /* 0x000fea0003800000 */
.L_x_10801:
[----:B------:R-:W-:-:S08]  /*f8b0*/  NOP ;  /* 0x0000000000007918 */ /* 0x000fd00000000000 */
[----:B------:R-:W0:-:S00]  /*f8c0*/  USETMAXREG.DEALLOC.CTAPOOL 0x20 ;  /* 0x00000020000079c8 */ /* 0x000e0000080e0500 */
[----:B0-----:R-:W-:-:S06]  /*f8d0*/  LOP3.LUT R0, R0, 0x3, RZ, 0xc0, !PT ;  /* 0x0000000300007812 */ /* 0x001fcc00078ec0ff */
[----:B------:R-:W0:Y:S01]  /*f8e0*/  S2UR UR10, SR_CTAID.X ;  /* 0x00000000000a79c3 */ /* 0x000e220000002500 */
[----:B------:R-:W-:Y:S01]  /*f8f0*/  LOP3.LUT R19, R19, 0xfffff7ff, RZ, 0xc0, !PT ;  /* 0xfffff7ff13137812 */ /* 0x000fe200078ec0ff */
[----:B------:R-:W-:Y:S01]  /*f900*/  STL [R1+0x14], RZ ;  /* 0x000014ff01007387 */ /* 0x000fe20000100800 */
        /* <DEDUP_REMOVED lines=17> */
[----:B------:R-:W-:Y:S01]  /*fa20*/  IMAD.MOV.U32 R26, RZ, RZ, 0x1 ;  /* 0x00000001ff1a7424 */ /* 0x000fe200078e00ff */
[----:B------:R-:W-:Y:S01]  /*fa30*/  ULDC UR37, c[0x0][0x448] ;  /* 0x0001120000257ab9 */ /* 0x000fe20000000800 */
[----:B------:R-:W-:Y:S01]  /*fa40*/  ULDC UR4, c[0x0][0x424] ;  /* 0x0001090000047ab9 */ /* 0x000fe20000000800 */
[----:B------:R-:W-:Y:S01]  /*fa50*/  UISETP.NE.AND.EX UP0, UPT, UR5, URZ, UPT, UP0 ;  /* 0x0000003f0500728c */ /* 0x000fe2000bf05300 */
[----:B------:R-:W-:Y:S01]  /*fa60*/  IMAD.MOV.U32 R23, RZ, RZ, RZ ;  /* 0x000000ffff177224 */ /* 0x000fe200078e00ff */
[----:B------:R-:W-:Y:S01]  /*fa70*/  UIMAD UR37, UR37, UR38, URZ ;  /* 0x00000026252572a4 */ /* 0x000fe2000f8e023f */
[----:B------:R-:W-:Y:S01]  /*fa80*/  UMOV UR5, 0x400 ;  /* 0x0000040000057882 */ /* 0x000fe20000000000 */
[----:B------:R-:W-:Y:S01]  /*fa90*/  USEL UR4, UR4, 0x1, UP0 ;  /* 0x0000000104047887 */ /* 0x000fe20008000000 */
[----:B------:R-:W-:Y:S01]  /*faa0*/  ULDC UR46, c[0x0][0xc] ;  /* 0x00000300002e7ab9 */ /* 0x000fe20000000800 */
[----:B------:R-:W-:-:S02]  /*fab0*/  ULOP3.LUT UR47, UR42, 0x2, URZ, 0xfc, !UPT ;  /* 0x000000022a2f7892 */ /* 0x000fc4000f8efc3f */
[----:B------:R-:W-:-:S04]  /*fac0*/  UIMAD UR36, UR4, UR6, URZ ;  /* 0x00000006042472a4 */ /* 0x000fc8000f8e023f */
[----:B------:R-:W-:Y:S02]  /*fad0*/  UIADD3 UR4, UR36, 0x7f, URZ ;  /* 0x0000007f24047890 */ /* 0x000fe4000fffe03f */
[----:B------:R-:W-:Y:S02]  /*fae0*/  UIADD3 UR48, UR36, 0x1, -UR38 ;  /* 0x0000000124307890 */ /* 0x000fe4000fffe826 */
[----:B-1----:R-:W-:Y:S02]  /*faf0*/  ULEA UR8, UR8, UR5, 0x18 ;  /* 0x0000000508087291 */ /* 0x002fe4000f8ec03f */
[----:B------:R-:W-:Y:S01]  /*fb00*/  USHF.R.S32.HI UR5, URZ, 0x1f, UR4 ;  /* 0x0000001f3f057899 */ /* 0x000fe20008011404 */
[C---:B0-----:R-:W-:Y:S01]  /*fb10*/  IMAD.SHL.U32 R0, R7.reuse, 0x8, RZ ;  /* 0x0000000807007824 */ /* 0x041fe200078e00ff */
[----:B------:R-:W-:Y:S01]  /*fb20*/  LOP3.LUT R6, R7, 0x7f, RZ, 0xc0, !PT ;  /* 0x0000007f07067812 */ /* 0x000fe200078ec0ff */
[----:B------:R-:W-:Y:S01]  /*fb30*/  UIADD3 UR38, UR36, -UR38, URZ ;  /* 0x8000002624267290 */ /* 0x000fe2000fffe03f */
[----:B------:R-:W-:Y:S01]  /*fb40*/  IMAD.U32 R16, RZ, RZ, UR8 ;  /* 0x00000008ff107e24 */ /* 0x000fe2000f8e00ff */
[----:B------:R-:W-:Y:S01]  /*fb50*/  ULEA.HI UR5, UR5, UR4, URZ, 0x7 ;  /* 0x0000000405057291 */ /* 0x000fe2000f8f383f */
[----:B------:R-:W-:-:S02]  /*fb60*/  LOP3.LUT R2, R0, 0xd8, RZ, 0xc0, !PT ;  /* 0x000000d800027812 */ /* 0x000fc400078ec0ff */
[----:B------:R-:W-:Y:S01]  /*fb70*/  LOP3.LUT R4, R0, 0x18, RZ, 0xc0, !PT ;  /* 0x0000001800047812 */ /* 0x000fe200078ec0ff */
[----:B------:R-:W-:Y:S01]  /*fb80*/  USHF.R.S32.HI UR39, URZ, 0x7, UR5 ;  /* 0x000000073f277899 */ /* 0x000fe20008011405 */
[----:B------:R-:W-:Y:S01]  /*fb90*/  LOP3.LUT R3, R2, 0x18, R7, 0x78, !PT ;  /* 0x0000001802037812 */ /* 0x000fe200078e7807 */
[----:B------:R-:W-:-:S03]  /*fba0*/  IMAD.U32 R2, RZ, RZ, UR10 ;  /* 0x0000000aff027e24 */ /* 0x000fc6000f8e00ff */
[----:B------:R-:W-:Y:S02]  /*fbb0*/  LOP3.LUT R5, R3, 0x320, R0, 0xf8, !PT ;  /* 0x0000032003057812 */ /* 0x000fe400078ef800 */
[----:B------:R-:W-:Y:S01]  /*fbc0*/  LOP3.LUT R0, R4, 0x20, RZ, 0xfc, !PT ;  /* 0x0000002004007812 */ /* 0x000fe200078efcff */
[----:B------:R0:W-:Y:S03]  /*fbd0*/  STL [R1+0x10], R2 ;  /* 0x0000100201007387 */ /* 0x0001e60000100800 */
[C---:B------:R-:W-:Y:S01]  /*fbe0*/  ISETP.GE.AND P0, PT, R0.reuse, UR7, PT ;  /* 0x0000000700007c0c */ /* 0x040fe2000bf06270 */
[----:B------:R1:W-:Y:S01]  /*fbf0*/  STL [R1+0x14], RZ ;  /* 0x000014ff01007387 */ /* 0x0003e20000100800 */
[----:B------:R-:W-:Y:S02]  /*fc00*/  ISETP.GE.AND P1, PT, R0, UR9, PT ;  /* 0x0000000900007c0c */ /* 0x000fe4000bf26270 */
[----:B0-----:R-:W-:-:S09]  /*fc10*/  SHF.R.U32.HI R2, RZ, 0x2, R6 ;  /* 0x00000002ff027819 */ /* 0x001fd20000011606 */
[----:B------:R-:W-:Y:S02]  /*fc20*/  @P0 LOP3.LUT R19, R19, 0x2, RZ, 0xfc, !PT ;  /* 0x0000000213130812 */ /* 0x000fe400078efcff */
[----:B------:R-:W-:Y:S02]  /*fc30*/  ISETP.GE.AND P0, PT, R0, UR7, PT ;  /* 0x0000000700007c0c */ /* 0x000fe4000bf06270 */
[----:B------:R-:W-:Y:S02]  /*fc40*/  LOP3.LUT R19, R19, 0xfffffdff, RZ, 0xc0, !PT ;  /* 0xfffffdff13137812 */ /* 0x000fe400078ec0ff */
[----:B------:R-:W-:Y:S02]  /*fc50*/  LOP3.LUT R0, R4, 0x40, RZ, 0xfc, !PT ;  /* 0x0000004004007812 */ /* 0x000fe400078efcff */
[----:B------:R-:W-:Y:S02]  /*fc60*/  @P1 LOP3.LUT R19, R19, 0x200, RZ, 0xfc, !PT ;  /* 0x0000020013131812 */ /* 0x000fe400078efcff */
[----:B------:R-:W-:-:S02]  /*fc70*/  ISETP.GE.AND P2, PT, R0, UR7, PT ;  /* 0x0000000700007c0c */ /* 0x000fc4000bf46270 */
[----:B------:R-:W-:Y:S02]  /*fc80*/  LOP3.LUT R19, R19, 0xffffffef, RZ, 0xc0, !PT ;  /* 0xffffffef13137812 */ /* 0x000fe400078ec0ff */
[C---:B------:R-:W-:Y:S02]  /*fc90*/  ISETP.GE.AND P1, PT, R0.reuse, UR9, PT ;  /* 0x0000000900007c0c */ /* 0x040fe4000bf26270 */
[----:B------:R-:W-:Y:S02]  /*fca0*/  @P0 LOP3.LUT R19, R19, 0x10, RZ, 0xfc, !PT ;  /* 0x0000001013130812 */ /* 0x000fe400078efcff */
[----:B------:R-:W-:Y:S01]  /*fcb0*/  ISETP.GE.AND P0, PT, R0, UR7, PT ;  /* 0x0000000700007c0c */ /* 0x000fe2000bf06270 */
[----:B------:R-:W-:Y:S01]  /*fcc0*/  IMAD.SHL.U32 R0, R7, 0x20, RZ ;  /* 0x0000002007007824 */ /* 0x000fe200078e00ff */
[----:B------:R-:W-:-:S04]  /*fcd0*/  LOP3.LUT R19, R19, 0xfffffffe, RZ, 0xc0, !PT ;  /* 0xfffffffe13137812 */ /* 0x000fc800078ec0ff */
[----:B------:R-:W-:Y:S02]  /*fce0*/  @P2 LOP3.LUT R19, R19, 0x1, RZ, 0xfc, !PT ;  /* 0x0000000113132812 */ /* 0x000fe400078efcff */
[----:B------:R-:W-:Y:S02]  /*fcf0*/  LOP3.LUT R0, R0, 0x60, RZ, 0xc0, !PT ;  /* 0x0000006000007812 */ /* 0x000fe400078ec0ff */
[----:B------:R-:W-:Y:S02]  /*fd00*/  LOP3.LUT R19, R19, 0xfffffeff, RZ, 0xc0, !PT ;  /* 0xfffffeff13137812 */ /* 0x000fe400078ec0ff */
[----:B------:R-:W-:Y:S02]  /*fd10*/  ISETP.GE.AND P2, PT, R4, UR7, PT ;  /* 0x0000000704007c0c */ /* 0x000fe4000bf46270 */
[----:B------:R-:W-:Y:S02]  /*fd20*/  @P1 LOP3.LUT R19, R19, 0x100, RZ, 0xfc, !PT ;  /* 0x0000010013131812 */ /* 0x000fe400078efcff */
[----:B------:R-:W-:Y:S01]  /*fd30*/  LOP3.LUT R2, R2, R0, RZ, 0xfc, !PT ;  /* 0x0000000002027212 */ /* 0x000fe200078efcff */
[----:B------:R-:W-:Y:S01]  /*fd40*/  IMAD R0, R5, 0x2, R16 ;  /* 0x0000000205007824 */ /* 0x000fe200078e0210 */
[----:B------:R-:W-:-:S02]  /*fd50*/  LOP3.LUT R19, R19, 0xfffffff7, RZ, 0xc0, !PT ;  /* 0xfffffff713137812 */ /* 0x000fc400078ec0ff */
[C---:B------:R-:W-:Y:S02]  /*fd60*/  ISETP.GE.AND P1, PT, R4.reuse, UR7, PT ;  /* 0x0000000704007c0c */ /* 0x040fe4000bf26270 */
[----:B------:R-:W-:Y:S01]  /*fd70*/  @P0 LOP3.LUT R19, R19, 0x8, RZ, 0xfc, !PT ;  /* 0x0000000813130812 */ /* 0x000fe200078efcff */
[----:B------:R1:W-:Y:S01]  /*fd80*/  STL [R1+0xc], R0 ;  /* 0x00000c0001007387 */ /* 0x0003e20000100800 */
[----:B------:R-:W-:Y:S02]  /*fd90*/  ISETP.GE.AND P0, PT, R4, UR9, PT ;  /* 0x0000000904007c0c */ /* 0x000fe4000bf06270 */
[----:B------:R-:W-:-:S04]  /*fda0*/  LOP3.LUT R19, R19, 0xfffffffb, RZ, 0xc0, !PT ;  /* 0xfffffffb13137812 */ /* 0x000fc800078ec0ff */
[----:B------:R-:W-:-:S04]  /*fdb0*/  @P2 LOP3.LUT R19, R19, 0x4, RZ, 0xfc, !PT ;  /* 0x0000000413132812 */ /* 0x000fc800078efcff */
[----:B------:R-:W-:-:S04]  /*fdc0*/  LOP3.LUT R19, R19, 0xfffffbff, RZ, 0xc0, !PT ;  /* 0xfffffbff13137812 */ /* 0x000fc800078ec0ff */
[----:B------:R-:W-:-:S04]  /*fdd0*/  LOP3.LUT R19, R19, 0xffffffdf, RZ, 0xc0, !PT ;  /* 0xffffffdf13137812 */ /* 0x000fc800078ec0ff */
[----:B------:R-:W-:-:S04]  /*fde0*/  @P1 LOP3.LUT R19, R19, 0x20, RZ, 0xfc, !PT ;  /* 0x0000002013131812 */ /* 0x000fc800078efcff */
[----:B-1----:R-:W-:-:S07]  /*fdf0*/  @P0 LOP3.LUT R19, R19, 0x400, RZ, 0xfc, !PT ;  /* 0x0000040013130812 */ /* 0x002fce00078efcff */
.L_x_10955:
[----:B--2---:R-:W2:Y:S01]  /*fe00*/  LDL R0, [R1+0x10] ;  /* 0x0000100001007983 */ /* 0x004ea20000100800 */
[----:B------:R-:W-:Y:S02]  /*fe10*/  ULDC UR7, c[0x0][0xc60] ;  /* 0x0003180000077ab9 */ /* 0x000fe40000000800 */
[----:B------:R-:W-:-:S11]  /*fe20*/  UISETP.NE.AND UP0, UPT, UR7, 0x1, UPT ;  /* 0x000000010700788c */ /* 0x000fd6000bf05270 */
[----:B------:R-:W-:Y:S01]  /*fe30*/  @UP0 ULDC UR4, c[0x0][0xc64] ;  /* 0x0003190000040ab9 */ /* 0x000fe20000000800 */
[----:B------:R-:W-:Y:S01]  /*fe40*/  @UP0 ULDC UR8, c[0x0][0xc68] ;  /* 0x00031a0000080ab9 */ /* 0x000fe20000000800 */
[C---:B--2---:R-:W-:Y:S02]  /*fe50*/  R2UR UR40, R0.reuse ;  /* 0x00000000002872ca */ /* 0x044fe400000e0000 */
[----:B------:R-:W-:-:S11]  /*fe60*/  R2UR UR6, R0 ;  /* 0x00000000000672ca */ /* 0x000fd600000e0000 */
[----:B------:R-:W-:-:S04]  /*fe70*/  UIMAD.WIDE.U32 UR4, UR40, UR4, URZ ;  /* 0x00000004280472a5 */ /* 0x000fc8000f8e003f */
[----:B------:R-:W-:-:S03]  /*fe80*/  @UP0 USHF.R.U32.HI UR40, URZ, UR8, UR5 ;  /* 0x000000083f280299 */ /* 0x000fc60008011605 */
[----:B------:R-:W-:Y:S02]  /*fe90*/  ULDC UR4, c[0x0][0xc78] ;  /* 0x00031e0000047ab9 */ /* 0x000fe40000000800 */
[----:B------:R-:W-:Y:S02]  /*fea0*/  UISETP.GE.AND UP0, UPT, UR40, UR4, UPT ;  /* 0x000000042800728c */ /* 0x000fe4000bf06270 */
[----:B------:R-:W-:-:S04]  /*feb0*/  UIADD3 UR4, -UR40, URZ, URZ ;  /* 0x0000003f28047290 */ /* 0x000fc8000fffe13f */
[----:B------:R-:W-:Y:S01]  /*fec0*/  PLOP3.LUT P0, PT, PT, PT, UP0, 0x40, 0x0 ;  /* 0x000000000000781c */ /* 0x000fe20003f0e808 */
[----:B------:R-:W-:-:S12]  /*fed0*/  UIMAD UR7, UR7, UR4, UR6 ;  /* 0x00000004070772a4 */ /* 0x000fd8000f8e0206 */
[----:B0--3--:R-:W-:Y:S05]  /*fee0*/  @P0 BRA `(.L_x_10901) ;  /* 0x0000000000200947 */ /* 0x009fea0003800000 */
        /* <DEDUP_REMOVED lines=8> */
.L_x_10901:
[----:B------:R-:W-:Y:S01]  /*ff70*/  ULDC UR8, c[0x0][0xc54] ;  /* 0x0003150000087ab9 */ /* 0x000fe20000000800 */
[----:B------:R-:W-:Y:S01]  /*ff80*/  UMOV UR6, UR7 ;  /* 0x0000000700067c82 */ /* 0x000fe20008000000 */
[----:B------:R-:W-:-:S11]  /*ff90*/  UISETP.NE.AND UP0, UPT, UR8, 0x1, UPT ;  /* 0x000000010800788c */ /* 0x000fd6000bf05270 */
[----:B------:R-:W-:Y:S02]  /*ffa0*/  @UP0 ULDC.64 UR10, c[0x0][0xc58] ;  /* 0x00031600000a0ab9 */ /* 0x000fe40000000a00 */
[----:B------:R-:W-:-:S04]  /*ffb0*/  UIMAD.WIDE.U32 UR4, UR7, UR10, URZ ;  /* 0x0000000a070472a5 */ /* 0x000fc8000f8e003f */
[----:B------:R-:W-:-:S04]  /*ffc0*/  @UP0 USHF.R.U32.HI UR6, URZ, UR11, UR5 ;  /* 0x0000000b3f060299 */ /* 0x000fc80008011605 */
[----:B------:R-:W-:-:S12]  /*ffd0*/  UIMAD UR4, UR6, UR8, URZ ;  /* 0x00000008060472a4 */ /* 0x000fd8000f8e023f */
.L_x_10902:
        /* <DEDUP_REMOVED lines=13> */
[----:B------:R-:W-:Y:S01]  /*100b0*/  PLOP3.LUT P0, PT, PT, PT, UP0, 0x80, 0x0 ;  /* 0x000000000000781c */ /* 0x000fe20003f0f008 */
[----:B------:R-:W-:-:S03]  /*100c0*/  @UP1 USHF.R.U32.HI UR41, URZ, UR7, UR5 ;  /* 0x000000073f291299 */ /* 0x000fc60008011605 */
[----:B------:R-:W-:Y:S02]  /*100d0*/  @UP0 ULDC.64 UR4, c[0x0][0xa28] ;  /* 0x00028a0000040ab9 */ /* 0x000fe40000000a00 */
[----:B------:R-:W-:-:S06]  /*100e0*/  @UP0 UIMAD.WIDE UR4, UR41, 0x4, UR4 ;  /* 0x00000004290408a5 */ /* 0x000fcc000f8e0204 */
[----:B------:R-:W-:Y:S01]  /*100f0*/  IMAD.U32 R2, RZ, RZ, UR4 ;  /* 0x00000004ff027e24 */ /* 0x000fe2000f8e00ff */
[----:B------:R-:W-:Y:S01]  /*10100*/  ULOP3.LUT UR6, URZ, UR6, URZ, 0x33, !UPT ;  /* 0x000000063f067292 */ /* 0x000fe2000f8e333f */
[----:B------:R-:W-:Y:S01]  /*10110*/  IMAD.U32 R3, RZ, RZ, UR5 ;  /* 0x00000005ff037e24 */ /* 0x000fe2000f8e00ff */
[----:B------:R-:W-:Y:S01]  /*10120*/  ULDC UR5, c[0x0][0x448] ;  /* 0x0001120000057ab9 */ /* 0x000fe20000000800 */
[----:B------:R-:W-:-:S03]  /*10130*/  ULDC UR4, c[0x0][0xc3c] ;  /* 0x00030f0000047ab9 */ /* 0x000fc60000000800 */
[----:B------:R-:W2:Y:S01]  /*10140*/  @P0 LDG.E R18, desc[UR52][R2.64] ;  /* 0x0000003402120981 */ /* 0x000ea2000c1e1900 */
[----:B------:R-:W-:Y:S02]  /*10150*/  UISETP.NE.AND UP2, UPT, UR5, 0x1, UPT ;  /* 0x000000010500788c */ /* 0x000fe4000bf45270 */
[----:B------:R-:W-:Y:S02]  /*10160*/  UIADD3 UR6, UR6, UR4, URZ ;  /* 0x0000000406067290 */ /* 0x000fe4000fffe03f */
[----:B------:R-:W-:Y:S02]  /*10170*/  UP2UR UR49, UPR, URZ, 0x4 ;  /* 0x000000043f317883 */ /* 0x000fe40008000000 */
[----:B------:R-:W-:-:S04]  /*10180*/  UIMAD UR43, UR6, 0xc0, URZ ;  /* 0x000000c0062b78a4 */ /* 0x000fc8000f8e023f */
        /* <DEDUP_REMOVED lines=9> */
[----:B------:R-:W-:Y:S01]  /*10220*/  PLOP3.LUT P0, PT, PT, PT, UP0, 0x40, 0x0 ;  /* 0x000000000000781c */ /* 0x000fe20003f0e808 */
[----:B--2---:R0:W-:-:S12]  /*10230*/  STL [R1+0x8], R18 ;  /* 0x0000081201007387 */ /* 0x0041d80000100800 */
        /* <DEDUP_REMOVED lines=11> */
.L_x_10904:
[----:B------:R-:W-:-:S11]  /*102f0*/  UISETP.NE.AND UP1, UPT, UR5, 0x1, UPT ;  /* 0x000000010500788c */ /* 0x000fd6000bf25270 */
[----:B------:R-:W-:Y:S02]  /*10300*/  @UP1 ULDC.64 UR10, c[0x0][0x9e8] ;  /* 0x00027a00000a1ab9 */ /* 0x000fe40000000a00 */
[----:B------:R-:W-:-:S04]  /*10310*/  UIMAD.WIDE.U32 UR6, UR8, UR10, URZ ;  /* 0x0000000a080672a5 */ /* 0x000fc8000f8e003f */
[----:B------:R-:W-:-:S12]  /*10320*/  @UP1 USHF.R.U32.HI UR8, URZ, UR11, UR7 ;  /* 0x0000000b3f081299 */ /* 0x000fd80008011607 */
.L_x_10905:
[----:B------:R-:W-:-:S04]  /*10330*/  UIMAD UR8, UR8, UR5, UR5 ;  /* 0x00000005080872a4 */ /* 0x000fc8000f8e0205 */
[----:B------:R-:W-:-:S04]  /*10340*/  UISETP.LT.AND UP1, UPT, UR4, UR8, UPT ;  /* 0x000000080400728c */ /* 0x000fc8000bf21270 */
[----:B------:R-:W-:-:S12]  /*10350*/  USEL UR4, UR4, UR8, UP1 ;  /* 0x0000000804047287 */ /* 0x000fd80008800000 */
.L_x_10903:
        /* <DEDUP_REMOVED lines=27> */
.L_x_10907:
[----:B------:R-:W-:-:S11]  /*10510*/  UISETP.NE.AND UP0, UPT, UR5, 0x1, UPT ;  /* 0x000000010500788c */ /* 0x000fd6000bf05270 */
[----:B------:R-:W-:Y:S02]  /*10520*/  @UP0 ULDC.64 UR10, c[0x0][0x9e8] ;  /* 0x00027a00000a0ab9 */ /* 0x000fe40000000a00 */
[----:B------:R-:W-:-:S04]  /*10530*/  UIMAD.WIDE.U32 UR6, UR4, UR10, URZ ;  /* 0x0000000a040672a5 */ /* 0x000fc8000f8e003f */
[----:B------:R-:W-:-:S12]  /*10540*/  @UP0 USHF.R.U32.HI UR4, URZ, UR11, UR7 ;  /* 0x0000000b3f040299 */ /* 0x000fd80008011607 */
.L_x_10908:
[----:B------:R-:W-:-:S04]  /*10550*/  UIMAD UR4, UR4, UR5, URZ ;  /* 0x00000005040472a4 */ /* 0x000fc8000f8e023f */
[----:B------:R-:W-:-:S04]  /*10560*/  UISETP.LT.AND UP0, UPT, UR8, UR4, UPT ;  /* 0x000000040800728c */ /* 0x000fc8000bf01270 */
[----:B------:R-:W-:-:S12]  /*10570*/  USEL UR8, UR8, UR4, !UP0 ;  /* 0x0000000408087287 */ /* 0x000fd8000c000000 */
.L_x_10906:
        /* <DEDUP_REMOVED lines=24> */
[----:B-1----:R-:W-:-:S05]  /*10700*/  IADD3 R0, R0, UR46, R7 ;  /* 0x0000002e00007c10 */ /* 0x002fca000fffe007 */
[----:B------:R1:W-:Y:S01]  /*10710*/  STL [R1+0x10], R0 ;  /* 0x0000100001007387 */ /* 0x0003e20000100800 */
[----:B------:R-:W-:Y:S05]  /*10720*/  BRA `(.L_x_10911) ;  /* 0x00000030007c7947 */ /* 0x000fea0003800000 */
.L_x_10910:
        /* <DEDUP_REMOVED lines=20> */
.L_x_10913:
[----:B------:R-:W-:Y:S05]  /*10870*/  BSYNC B6 ;  /* 0x0000000000067941 */ /* 0x000fea0003800000 */
.L_x_10912:
        /* <DEDUP_REMOVED lines=20> */
.L_x_10916:
        /* <DEDUP_REMOVED lines=15> */
.L_x_10915:
[----:B------:R-:W-:Y:S05]  /*10ab0*/  BSYNC B6 ;  /* 0x0000000000067941 */ /* 0x000fea0003800000 */
.L_x_10914:
[----:B------:R-:W-:Y:S01]  /*10ac0*/  ULDC.64 UR4, c[0x0][0x9f8] ;  /* 0x00027e0000047ab9 */ /* 0x000fe20000000a00 */
[----:B------:R-:W-:Y:S01]  /*10ad0*/  IMAD.U32 R17, RZ, RZ, UR41 ;  /* 0x00000029ff117e24 */ /* 0x000fe2000f8e00ff */
[----:B------:R-:W-:Y:S01]  /*10ae0*/  UISETP.NE.U32.AND UP0, UPT, UR4, URZ, UPT ;  /* 0x0000003f0400728c */ /* 0x000fe2000bf05070 */
[----:B------:R-:W1:Y:S03]  /*10af0*/  LDC R10, c[0x0][0x430] ;  /* 0x00010c00ff0a7b82 */ /* 0x000e660000000800 */
[----:B------:R-:W-:-:S06]  /*10b00*/  UISETP.NE.AND.EX UP0, UPT, UR5, URZ, UPT, UP0 ;  /* 0x0000003f0500728c */ /* 0x000fcc000bf05300 */
[----:B------:R-:W-:-:S05]  /*10b10*/  PLOP3.LUT P0, PT, PT, PT, UP0, 0x80, 0x0 ;  /* 0x000000000000781c */ /* 0x000fca0003f0f008 */
[----:B------:R-:W-:Y:S02]  /*10b20*/  @UP0 ULDC.64 UR4, c[0x0][0x9f8] ;  /* 0x00027e0000040ab9 */ /* 0x000fe40000000a00 */
[----:B------:R-:W-:-:S06]  /*10b30*/  @UP0 UIMAD.WIDE UR4, UR41, 0x4, UR4 ;  /* 0x00000004290408a5 */ /* 0x000fcc000f8e0204 */
[----:B------:R-:W-:Y:S01]  /*10b40*/  IMAD.U32 R2, RZ, RZ, UR4 ;  /* 0x00000004ff027e24 */ /* 0x000fe2000f8e00ff */
[----:B------:R-:W-:Y:S01]  /*10b50*/  ULDC UR4, c[0x0][0xc48] ;  /* 0x0003120000047ab9 */ /* 0x000fe20000000800 */
[----:B------:R-:W-:-:S05]  /*10b60*/  IMAD.U32 R3, RZ, RZ, UR5 ;  /* 0x00000005ff037e24 */ /* 0x000fca000f8e00ff */
[----:B------:R-:W2:Y:S01]  /*10b70*/  @P0 LDG.E R17, desc[UR52][R2.64] ;  /* 0x0000003402110981 */ /* 0x000ea2000c1e1900 */
[----:B------:R-:W-:Y:S01]  /*10b80*/  UMOV UR5, 0xffffffff ;  /* 0xffffffff00057882 */ /* 0x000fe20000000000 */
[----:B------:R-:W-:Y:S02]  /*10b90*/  IMAD.U32 R22, RZ, RZ, UR4 ;  /* 0x00000004ff167e24 */ /* 0x000fe4000f8e00ff */
[----:B--2---:R2:W-:Y:S01]  /*10ba0*/  STL [R1], R17 ;  /* 0x0000001101007387 */ /* 0x0045e20000100800 */
[----:B-1----:R-:W-:Y:S05]  /*10bb0*/  BRA.DIV UR5, `(.L_x_10917) ;  /* 0x0000003605887947 */ /* 0x002fea000b800000 */
.L_x_10971:
[----:B------:R-:W1:Y:S01]  /*10bc0*/  S2R R3, SR_TID.X ;  /* 0x0000000000037919 */ /* 0x000e620000002100 */
[----:B------:R-:W-:Y:S01]  /*10bd0*/  UIADD3 UR4, UR44, -0x1, URZ ;  /* 0xffffffff2c047890 */ /* 0x000fe2000fffe03f */
[----:B------:R-:W-:Y:S01]  /*10be0*/  ISETP.NE.AND P1, PT, R10, 0x1, PT ;  /* 0x000000010a00780c */ /* 0x000fe20003f25270 */
[----:B------:R-:W3:Y:S01]  /*10bf0*/  S2R R0, SR_TID.X ;  /* 0x0000000000007919 */ /* 0x000ee20000002100 */
[----:B------:R-:W-:-:S03]  /*10c00*/  SHF.R.S32.HI R11, RZ, 0x1f, R17 ;  /* 0x0000001fff0b7819 */ /* 0x000fc60000011411 */
[----:B------:R-:W-:Y:S01]  /*10c10*/  IMAD.U32 R8, RZ, RZ, UR4 ;  /* 0x00000004ff087e24 */ /* 0x000fe2000f8e00ff */
[----:B------:R-:W-:Y:S01]  /*10c20*/  LOP3.LUT R19, R19, 0xffffff7f, RZ, 0xc0, !PT ;  /* 0xffffff7f13137812 */ /* 0x000fe200078ec0ff */
[----:B------:R4:W-:Y:S02]  /*10c30*/  STL [R1+0x4], R11 ;  /* 0x0000040b01007387 */ /* 0x0009e40000100800 */
[----:B------:R-:W-:-:S04]  /*10c40*/  IMAD.SHL.U32 R8, R8, 0x80, RZ ;  /* 0x0000008008087824 */ /* 0x000fc800078e00ff */
[----:B------:R-:W0:Y:S01]  /*10c50*/  @P1 LDC R9, c[0x0][0x438] ;  /* 0x00010e00ff091b82 */ /* 0x000e220000000800 */
[----:B------:R-:W-:Y:S01]  /*10c60*/  @P1 LOP3.LUT R19, R19, 0x80, RZ, 0xfc, !PT ;  /* 0x0000008013131812 */ /* 0x000fe200078efcff */
[----:B-1----:R-:W-:Y:S01]  /*10c70*/  IMAD.SHL.U32 R3, R3, 0x20, RZ ;  /* 0x0000002003037824 */ /* 0x002fe200078e00ff */
[----:B---3--:R-:W-:-:S04]  /*10c80*/  LOP3.LUT R0, R0, 0x7f, RZ, 0xc0, !PT ;  /* 0x0000007f00007812 */ /* 0x008fc800078ec0ff */
[----:B------:R-:W-:Y:S02]  /*10c90*/  LOP3.LUT R3, R3, 0x60, RZ, 0xc0, !PT ;  /* 0x0000006003037812 */ /* 0x000fe400078ec0ff */
[----:B------:R-:W-:-:S04]  /*10ca0*/  SHF.R.U32.HI R0, RZ, 0x2, R0 ;  /* 0x00000002ff007819 */ /* 0x000fc80000011600 */
[----:B------:R-:W-:Y:S02]  /*10cb0*/  LOP3.LUT R6, R8, R0, R3, 0xfe, !PT ;  /* 0x0000000008067212 */ /* 0x000fe400078efe03 */
[----:B------:R-:W1:Y:S02]  /*10cc0*/  @P1 LDC R3, c[0x0][0x434] ;  /* 0x00010d00ff031b82 */ /* 0x000e640000000800 */
[C---:B------:R-:W-:Y:S01]  /*10cd0*/  ISETP.GE.AND P0, PT, R6.reuse, UR36, PT ;  /* 0x0000002406007c0c */ /* 0x040fe2000bf06270 */
[----:B------:R-:W-:-:S04]  /*10ce0*/  IMAD.IADD R6, R6, 0x1, R18 ;  /* 0x0000000106067824 */ /* 0x000fc800078e0212 */
[----:B------:R-:W-:-:S08]  /*10cf0*/  IMAD.MOV.U32 R7, RZ, RZ, R6 ;  /* 0x000000ffff077224 */ /* 0x000fd000078e0006 */
[----:B------:R-:W3:Y:S01]  /*10d00*/  @!P0 LDC.64 R4, c[0x0][0x428] ;  /* 0x00010a00ff048b82 */ /* 0x000ee20000000a00 */
[----:B-1----:R-:W-:-:S05]  /*10d10*/  @P1 IMAD.HI.U32 R0, R6, R3, RZ ;  /* 0x0000000306001227 */ /* 0x002fca00078e00ff */
[----:B0-----:R-:W-:-:S04]  /*10d20*/  @P1 SHF.R.U32.HI R7, RZ, R9, R0 ;  /* 0x00000009ff071219 */ /* 0x001fc80000011600 */
[--C-:B------:R-:W-:Y:S01]  /*10d30*/  @!P0 SHF.R.S32.HI R3, RZ, 0x1f, R7.reuse ;  /* 0x0000001fff038819 */ /* 0x100fe20000011407 */
[----:B------:R-:W-:Y:S02]  /*10d40*/  @!P0 IMAD.MOV.U32 R2, RZ, RZ, R7 ;  /* 0x000000ffff028224 */ /* 0x000fe400078e0007 */
[-C--:B---3--:R-:W-:Y:S02]  /*10d50*/  @!P0 IMAD R0, R11, R4.reuse, RZ ;  /* 0x000000040b008224 */ /* 0x088fe400078e02ff */
[----:B------:R-:W-:-:S04]  /*10d60*/  @!P0 IMAD.WIDE.U32 R2, R17, R4, R2 ;  /* 0x0000000411028225 */ /* 0x000fc800078e0002 */
[----:B------:R-:W-:Y:S02]  /*10d70*/  @!P0 IMAD R0, R17, R5, R0 ;  /* 0x0000000511008224 */ /* 0x000fe400078e0200 */
[----:B------:R-:W0:Y:S02]  /*10d80*/  @!P0 LDC.64 R4, c[0x0][0x418] ;  /* 0x00010600ff048b82 */ /* 0x000e240000000a00 */
[----:B------:R-:W-:Y:S02]  /*10d90*/  @!P0 IMAD.IADD R0, R3, 0x1, R0 ;  /* 0x0000000103008824 */ /* 0x000fe400078e0200 */
[----:B------:R-:W-:Y:S01]  /*10da0*/  IMAD R3, RZ, RZ, -UR41 ;  /* 0x80000029ff037e24 */ /* 0x000fe2000f8e02ff */
[----:B0-----:R-:W-:-:S04]  /*10db0*/  @!P0 LEA R4, P1, R2, R4, 0x2 ;  /* 0x0000000402048211 */ /* 0x001fc800078210ff */
[----:B------:R-:W-:Y:S01]  /*10dc0*/  @!P0 LEA.HI.X R5, R2, R5, R0, 0x2, P1 ;  /* 0x0000000502058211 */ /* 0x000fe200008f1400 */
[----:B------:R-:W-:Y:S02]  /*10dd0*/  IMAD.U32 R2, RZ, RZ, UR47 ;  /* 0x0000002fff027e24 */ /* 0x000fe4000f8e00ff */
[----:B------:R-:W-:-:S03]  /*10de0*/  IMAD.MOV.U32 R0, RZ, RZ, RZ ;  /* 0x000000ffff007224 */ /* 0x000fc600078e00ff */
[----:B------:R-:W-:Y:S01]  /*10df0*/  ISETP.NE.AND P2, PT, R2, 0x3, PT ;  /* 0x000000030200780c */ /* 0x000fe20003f45270 */
[----:B------:R-:W-:Y:S01]  /*10e00*/  IMAD R22, R22, R3, UR40 ;  /* 0x0000002816167e24 */ /* 0x000fe2000f8e0203 */
[----:B------:R-:W-:Y:S01]  /*10e10*/  LOP3.LUT R19, R19, 0xffffffbf, RZ, 0xc0, !PT ;  /* 0xffffffbf13137812 */ /* 0x000fe200078ec0ff */
[----:B------:R-:W-:Y:S01]  /*10e20*/  IMAD.MOV R3, RZ, RZ, -R7 ;  /* 0x000000ffff037224 */ /* 0x000fe200078e0a07 */
[----:B------:R0:W5:Y:S01]  /*10e30*/  @!P0 LDG.E R0, desc[UR52][R4.64] ;  /* 0x0000003404008981 */ /* 0x000162000c1e1900 */
[----:B------:R-:W-:Y:S01]  /*10e40*/  IMAD.U32 R24, RZ, RZ, UR4 ;  /* 0x00000004ff187e24 */ /* 0x000fe2000f8e00ff */
[----:B------:R-:W-:-:S07]  /*10e50*/  SHF.R.S32.HI R29, RZ, 0x1f, R22 ;  /* 0x0000001fff1d7819 */ /* 0x000fce0000011416 */
[----:B------:R-:W-:Y:S01]  /*10e60*/  @P2 LOP3.LUT R19, R19, 0x40, RZ, 0xfc, !PT ;  /* 0x0000004013132812 */ /* 0x000fe200078efcff */
[----:B0-----:R-:W-:Y:S01]  /*10e70*/  IMAD R5, R10, R3, R6 ;  /* 0x000000030a057224 */ /* 0x001fe200078e0206 */
[----:B----4-:R-:W-:Y:S06]  /*10e80*/  @!P2 BRA `(.L_x_10918) ;  /* 0x000000000004a947 */ /* 0x010fec0003800000 */
[----:B------:R-:W-:Y:S01]  /*10e90*/  BPT.TRAP 0x1 ;  /* 0x000000040000795c */ /* 0x000fe20000300000 */
.L_x_10918:
        /* <DEDUP_REMOVED lines=18> */
[----:B--2---:R-:W-:Y:S01]  /*10fc0*/  LEA R17, P0, R2, UR4, 0x1 ;  /* 0x0000000402117c11 */ /* 0x004fe2000f8008ff */
[----:B------:R-:W-:-:S05]  /*10fd0*/  IMAD.IADD R6, R3, 0x1, R6 ;  /* 0x0000000103067824 */ /* 0x000fca00078e0206 */
[----:B------:R-:W-:Y:S01]  /*10fe0*/  LEA.HI.X R18, R2, UR5, R6, 0x1, P0 ;  /* 0x0000000502127c11 */ /* 0x000fe200080f0c06 */
[----:B------:R-:W-:Y:S01]  /*10ff0*/  IMAD R6, R23, 0x8, R16 ;  /* 0x0000000817067824 */ /* 0x000fe200078e0210 */
[----:B------:R-:W-:-:S04]  /*11000*/  SHF.L.U32 R2, R26, 0x1f, RZ ;  /* 0x0000001f1a027819 */ /* 0x000fc800000006ff */
[----:B------:R-:W0:Y:S02]  /*11010*/  SYNCS.PHASECHK.TRANS64.TRYWAIT P0, [R6+URZ+0x2d840], R2 ;  /* 0x02d84002060075a7 */ /* 0x000e24000800017f */
[----:B0-----:R-:W-:Y:S05]  /*11020*/  @!P0 BRA `(.L_x_10920) ;  /* 0x0000003000988947 */ /* 0x001fea0003800000 */
.L_x_10972:
[----:B------:R-:W-:Y:S05]  /*11030*/  BSYNC B0 ;  /* 0x0000000000007941 */ /* 0x000fea0003800000 */
.L_x_10919:
[----:B------:R-:W1:Y:S01]  /*11040*/  S2R R9, SR_TID.X ;  /* 0x0000000000097919 */ /* 0x000e620000002100 */
[----:B------:R-:W-:Y:S01]  /*11050*/  ULDC.64 UR4, c[0x0][0x300] ;  /* 0x0000c00000047ab9 */ /* 0x000fe20000000a00 */
[C---:B------:R-:W-:Y:S01]  /*11060*/  LOP3.LUT P4, RZ, R19.reuse, 0x4, RZ, 0xc0, !PT ;  /* 0x0000000413ff7812 */ /* 0x040fe2000788c0ff */
        /* <DEDUP_REMOVED lines=15> */
[----:B------:R-:W-:Y:S01]  /*11160*/  ULDC.64 UR4, c[0x0][0x2e8] ;  /* 0x0000ba0000047ab9 */ /* 0x000fe20000000a00 */
[----:B-1----:R-:W-:Y:S02]  /*11170*/  LOP3.LUT R9, R9, 0x7f, RZ, 0xc0, !PT ;  /* 0x0000007f09097812 */ /* 0x002fe400078ec0ff */
[----:B------:R-:W-:Y:S01]  /*11180*/  IMAD.IADD R0, R3, 0x1, R0 ;  /* 0x0000000103007824 */ /* 0x000fe200078e0200 */
[----:B------:R-:W-:Y:S01]  /*11190*/  LEA R4, P0, R2, UR4, 0x1 ;  /* 0x0000000402047c11 */ /* 0x000fe2000f8008ff */
[----:B------:R-:W-:Y:S01]  /*111a0*/  UMOV UR4, 0xffffffff ;  /* 0xffffffff00047882 */ /* 0x000fe20000000000 */
[----:B------:R-:W-:-:S02]  /*111b0*/  SHF.R.U32.HI R10, RZ, 0x2, R9 ;  /* 0x00000002ff0a7819 */ /* 0x000fc40000011609 */
[----:B------:R-:W0:Y:S01]  /*111c0*/  S2R R9, SR_TID.X ;  /* 0x0000000000097919 */ /* 0x000e220000002100 */
[----:B------:R-:W-:Y:S02]  /*111d0*/  LEA.HI.X R0, R2, UR5, R0, 0x1, P0 ;  /* 0x0000000502007c11 */ /* 0x000fe400080f0c00 */
[----:B------:R-:W-:-:S04]  /*111e0*/  IADD3 R5, -R10, UR36, -R8 ;  /* 0x000000240a057c10 */ /* 0x000fc8000fffe908 */
[----:B------:R-:W-:Y:S01]  /*111f0*/  ISETP.GE.AND P0, PT, R5, 0x1, PT ;  /* 0x000000010500780c */ /* 0x000fe20003f06270 */
[C---:B0-----:R-:W-:Y:S02]  /*11200*/  IMAD.SHL.U32 R10, R9.reuse, 0x8, RZ ;  /* 0x00000008090a7824 */ /* 0x041fe400078e00ff */
[----:B------:R-:W-:-:S03]  /*11210*/  IMAD.SHL.U32 R11, R9, 0x8, RZ ;  /* 0x00000008090b7824 */ /* 0x000fc600078e00ff */
[----:B------:R-:W-:-:S04]  /*11220*/  LOP3.LUT R10, R10, 0xd8, RZ, 0xc0, !PT ;  /* 0x000000d80a0a7812 */ /* 0x000fc800078ec0ff */
[----:B------:R-:W-:Y:S01]  /*11230*/  LOP3.LUT R10, R10, 0x18, R9, 0x78, !PT ;  /* 0x000000180a0a7812 */ /* 0x000fe200078e7809 */
[----:B------:R-:W-:-:S03]  /*11240*/  IMAD.SHL.U32 R9, R9, 0x8, RZ ;  /* 0x0000000809097824 */ /* 0x000fc600078e00ff */
[----:B------:R-:W-:Y:S02]  /*11250*/  LOP3.LUT R10, R10, 0x320, R11, 0xf8, !PT ;  /* 0x000003200a0a7812 */ /* 0x000fe400078ef80b */
[----:B------:R-:W-:-:S03]  /*11260*/  LOP3.LUT R9, R9, 0x18, RZ, 0xc0, !PT ;  /* 0x0000001809097812 */ /* 0x000fc600078ec0ff */
[----:B------:R-:W-:Y:S01]  /*11270*/  IMAD R7, R23, 0x3000, R10 ;  /* 0x0000300017077824 */ /* 0x000fe200078e020a */
[----:B------:R-:W-:Y:S06]  /*11280*/  BRA.DIV UR4, `(.L_x_10921) ;  /* 0x0000003204147947 */ /* 0x000fec000b800000 */
        /* <DEDUP_REMOVED lines=37> */
.L_x_10982:
[----:B------:R-:W-:-:S13]  /*114e0*/  ISETP.GE.AND P0, PT, R5, 0x61, PT ;  /* 0x000000610500780c */ /* 0x000fda0003f06270 */
[----:B0-----:R-:W-:Y:S01]  /*114f0*/  @P0 LEA R2, P1, R9, R14, 0x1 ;  /* 0x0000000e09020211 */ /* 0x001fe200078208ff */
        /* <DEDUP_REMOVED lines=10> */
.L_x_10922:
        /* <DEDUP_REMOVED lines=11> */
.L_x_10923:
        /* <DEDUP_REMOVED lines=14> */
[----:B-1----:R-:W-:Y:S02]  /*11730*/  IMAD.U32 R6, RZ, RZ, UR8 ;  /* 0x00000008ff067e24 */ /* 0x002fe4000f8e00ff */
        /* <DEDUP_REMOVED lines=8> */
.L_x_10925:
[----:B------:R-:W-:Y:S05]  /*117c0*/  BSYNC B6 ;  /* 0x0000000000067941 */ /* 0x000fea0003800000 */
.L_x_10924:
[----:B------:R2:W5:Y:S01]  /*117d0*/  LDL R10, [R1+0xc] ;  /* 0x00000c00010a7983 */ /* 0x0005620000100800 */
[----:B------:R-:W-:Y:S01]  /*117e0*/  UISETP.NE.AND UP0, UPT, UR49, URZ, UPT ;  /* 0x0000003f3100728c */ /* 0x000fe2000bf05270 */
[----:B------:R-:W0:Y:S01]  /*117f0*/  S2R R20, SR_TID.X ;  /* 0x0000000000147919 */ /* 0x000e220000002100 */
[----:B------:R-:W-:Y:S01]  /*11800*/  R2UR UR6, R29 ;  /* 0x000000001d0672ca */ /* 0x000fe200000e0000 */
[----:B------:R-:W-:-:S03]  /*11810*/  ULDC.64 UR8, c[0x0][0x2d8] ;  /* 0x0000b60000087ab9 */ /* 0x000fc60000000a00 */
[----:B------:R-:W-:Y:S01]  /*11820*/  PLOP3.LUT P0, PT, PT, PT, UP0, 0x80, 0x0 ;  /* 0x000000000000781c */ /* 0x000fe20003f0f008 */
[----:B------:R-:W-:Y:S01]  /*11830*/  ULDC UR12, c[0x0][0x448] ;  /* 0x00011200000c7ab9 */ /* 0x000fe20000000800 */
[----:B------:R-:W-:Y:S01]  /*11840*/  R2UR UR7, R22 ;  /* 0x00000000160772ca */ /* 0x000fe200000e0000 */
[----:B------:R-:W-:Y:S01]  /*11850*/  ULDC.64 UR10, c[0x0][0x280] ;  /* 0x0000a000000a7ab9 */ /* 0x000fe20000000a00 */
[C---:B------:R-:W-:Y:S01]  /*11860*/  LOP3.LUT P3, RZ, R19.reuse, 0x400, RZ, 0xc0, !PT ;  /* 0x0000040013ff7812 */ /* 0x040fe2000786c0ff */
[----:B------:R-:W-:Y:S01]  /*11870*/  @UP0 ULDC UR4, c[0x0][0x44c] ;  /* 0x0001130000040ab9 */ /* 0x000fe20000000800 */
[----:B------:R-:W-:Y:S01]  /*11880*/  @UP0 ULDC UR13, c[0x0][0x44c] ;  /* 0x00011300000d0ab9 */ /* 0x000fe20000000800 */
[C---:B------:R-:W-:Y:S02]  /*11890*/  LOP3.LUT P4, RZ, R19.reuse, 0x200, RZ, 0xc0, !PT ;  /* 0x0000020013ff7812 */ /* 0x040fe4000788c0ff */
[----:B------:R-:W-:Y:S02]  /*118a0*/  LOP3.LUT P5, RZ, R19, 0x100, RZ, 0xc0, !PT ;  /* 0x0000010013ff7812 */ /* 0x000fe400078ac0ff */
[C---:B0-----:R-:W-:Y:S01]  /*118b0*/  LOP3.LUT R2, R20.reuse, 0x7f, RZ, 0xc0, !PT ;  /* 0x0000007f14027812 */ /* 0x041fe200078ec0ff */
[----:B------:R-:W-:-:S03]  /*118c0*/  IMAD.SHL.U32 R20, R20, 0x20, RZ ;  /* 0x0000002014147824 */ /* 0x000fc600078e00ff */
[----:B------:R-:W-:Y:S02]  /*118d0*/  SHF.R.U32.HI R2, RZ, 0x2, R2 ;  /* 0x00000002ff027819 */ /* 0x000fe40000011602 */
[----:B------:R-:W-:-:S04]  /*118e0*/  LOP3.LUT R20, R20, 0x60, RZ, 0xc0, !PT ;  /* 0x0000006014147812 */ /* 0x000fc800078ec0ff */
[----:B------:R-:W-:-:S05]  /*118f0*/  LOP3.LUT R2, R2, R20, RZ, 0xfc, !PT ;  /* 0x0000001402027212 */ /* 0x000fca00078efcff */
[----:B-1----:R-:W-:-:S04]  /*11900*/  VIADD R6, R2, UR43 ;  /* 0x0000002b02067c36 */ /* 0x002fc80008000000 */
[----:B------:R-:W-:Y:S01]  /*11910*/  @P0 IMAD.HI.U32 R0, R6, UR4, RZ ;  /* 0x0000000406000c27 */ /* 0x000fe2000f8e00ff */
[----:B------:R-:W-:Y:S01]  /*11920*/  PLOP3.LUT P0, PT, PT, PT, UP0, 0x80, 0x0 ;  /* 0x000000000000781c */ /* 0x000fe20003f0f008 */
[----:B------:R-:W-:Y:S02]  /*11930*/  @UP0 ULDC UR4, c[0x0][0x450] ;  /* 0x0001140000040ab9 */ /* 0x000fe40000000800 */
[----:B------:R-:W-:Y:S01]  /*11940*/  IMAD.MOV.U32 R3, RZ, RZ, R6 ;  /* 0x000000ffff037224 */ /* 0x000fe200078e0006 */
[----:B------:R-:W-:-:S09]  /*11950*/  UIMAD UR6, UR6, UR8, URZ ;  /* 0x00000008060672a4 */ /* 0x000fd2000f8e023f */
[----:B------:R-:W-:Y:S02]  /*11960*/  @P0 SHF.R.U32.HI R3, RZ, UR4, R0 ;  /* 0x00000004ff030c19 */ /* 0x000fe40008011600 */
[----:B------:R-:W-:Y:S01]  /*11970*/  R2UR UR4, R22 ;  /* 0x00000000160472ca */ /* 0x000fe200000e0000 */
[----:B------:R-:W-:Y:S02]  /*11980*/  UIMAD UR7, UR7, UR9, UR6 ;  /* 0x00000009070772a4 */ /* 0x000fe4000f8e0206 */
[----:B------:R-:W-:Y:S01]  /*11990*/  USHF.R.S32.HI UR6, URZ, 0x1f, UR41 ;  /* 0x0000001f3f067899 */ /* 0x000fe20008011429 */
[----:B------:R-:W-:-:S09]  /*119a0*/  SHF.R.S32.HI R0, RZ, 0x1f, R3 ;  /* 0x0000001fff007819 */ /* 0x000fd20000011403 */
[----:B------:R-:W-:-:S03]  /*119b0*/  UIMAD.WIDE.U32 UR4, UR4, UR8, URZ ;  /* 0x00000008040472a5 */ /* 0x000fc6000f8e003f */
[----:B------:R-:W-:Y:S01]  /*119c0*/  ULDC.64 UR8, c[0x0][0x2e0] ;  /* 0x0000b80000087ab9 */ /* 0x000fe20000000a00 */
[----:B------:R-:W-:Y:S02]  /*119d0*/  UIADD3 UR5, UR5, UR7, URZ ;  /* 0x0000000705057290 */ /* 0x000fe4000fffe03f */
[----:B------:R-:W-:Y:S02]  /*119e0*/  UIMAD UR6, UR6, UR8, URZ ;  /* 0x00000008060672a4 */ /* 0x000fe4000f8e023f */
[----:B------:R-:W-:Y:S02]  /*119f0*/  UIMAD.WIDE.U32 UR4, UR41, UR8, UR4 ;  /* 0x00000008290472a5 */ /* 0x000fe4000f8e0004 */
[----:B------:R-:W-:-:S03]  /*11a00*/  UIMAD UR6, UR41, UR9, UR6 ;  /* 0x00000009290672a4 */ /* 0x000fc6000f8e0206 */
[----:B------:R-:W-:Y:S02]  /*11a10*/  ULDC.64 UR8, c[0x0][0x2d0] ;  /* 0x0000b40000087ab9 */ /* 0x000fe40000000a00 */
[----:B------:R-:W-:Y:S01]  /*11a20*/  IMAD R0, R0, UR8, RZ ;  /* 0x0000000800007c24 */ /* 0x000fe2000f8e02ff */
[----:B------:R-:W-:Y:S01]  /*11a30*/  UIADD3 UR5, UR5, UR6, URZ ;  /* 0x0000000605057290 */ /* 0x000fe2000fffe03f */
[----:B------:R-:W-:Y:S02]  /*11a40*/  IMAD.U32 R4, RZ, RZ, UR8 ;  /* 0x00000008ff047e24 */ /* 0x000fe4000f8e00ff */
[C---:B------:R-:W-:Y:S01]  /*11a50*/  IMAD R5, R3.reuse, UR9, R0 ;  /* 0x0000000903057c24 */ /* 0x040fe2000f8e0200 */
[----:B------:R-:W-:Y:S01]  /*11a60*/  ULDC.64 UR6, c[0x0][0x2c8] ;  /* 0x0000b20000067ab9 */ /* 0x000fe20000000a00 */
[----:B------:R-:W-:Y:S02]  /*11a70*/  IMAD.MOV R0, RZ, RZ, -R3 ;  /* 0x000000ffff007224 */ /* 0x000fe400078e0a03 */
[----:B------:R-:W-:-:S04]  /*11a80*/  IMAD.WIDE.U32 R2, R3, R4, UR4 ;  /* 0x0000000403027e25 */ /* 0x000fc8000f8e0004 */
[----:B------:R-:W-:Y:S02]  /*11a90*/  IMAD R0, R0, UR12, R6 ;  /* 0x0000000c00007c24 */ /* 0x000fe4000f8e0206 */
[----:B------:R-:W-:-:S03]  /*11aa0*/  IMAD.IADD R3, R3, 0x1, R5 ;  /* 0x0000000103037824 */ /* 0x000fc600078e0205 */
[----:B------:R-:W-:Y:S01]  /*11ab0*/  SHF.R.S32.HI R5, RZ, 0x1f, R0 ;  /* 0x0000001fff057819 */ /* 0x000fe20000011400 */
[----:B------:R-:W-:-:S04]  /*11ac0*/  IMAD.WIDE.U32 R2, R0, UR6, R2 ;  /* 0x0000000600027c25 */ /* 0x000fc8000f8e0002 */
[----:B------:R-:W-:-:S04]  /*11ad0*/  IMAD R5, R5, UR6, RZ ;  /* 0x0000000605057c24 */ /* 0x000fc8000f8e02ff */
[----:B------:R-:W-:Y:S01]  /*11ae0*/  IMAD R5, R0, UR7, R5 ;  /* 0x0000000700057c24 */ /* 0x000fe2000f8e0205 */
[----:B------:R-:W-:-:S03]  /*11af0*/  LEA R0, P0, R2, UR10, 0x1 ;  /* 0x0000000a02007c11 */ /* 0x000fc6000f8008ff */
[----:B------:R-:W-:-:S05]  /*11b00*/  IMAD.IADD R5, R3, 0x1, R5 ;  /* 0x0000000103057824 */ /* 0x000fca00078e0205 */
[----:B------:R-:W-:Y:S02]  /*11b10*/  LEA.HI.X R5, R2, UR11, R5, 0x1, P0 ;  /* 0x0000000b02057c11 */ /* 0x000fe400080f0c05 */
[----:B------:R-:W-:Y:S01]  /*11b20*/  PLOP3.LUT P0, PT, PT, PT, UP0, 0x80, 0x0 ;  /* 0x000000000000781c */ /* 0x000fe20003f0f008 */
[----:B------:R-:W-:-:S12]  /*11b30*/  VIADD R6, R6, 0x80 ;  /* 0x0000008006067836 */ /* 0x000fd80000000000 */
[----:B------:R-:W-:Y:S01]  /*11b40*/  @P0 IMAD.HI.U32 R3, R6, UR13, RZ ;  /* 0x0000000d06030c27 */ /* 0x000fe2000f8e00ff */
[----:B------:R-:W-:Y:S01]  /*11b50*/  PLOP3.LUT P0, PT, PT, PT, UP0, 0x80, 0x0 ;  /* 0x000000000000781c */ /* 0x000fe20003f0f008 */
[----:B------:R-:W-:Y:S02]  /*11b60*/  @UP0 ULDC UR13, c[0x0][0x450] ;  /* 0x00011400000d0ab9 */ /* 0x000fe40000000800 */
[----:B------:R-:W-:Y:S01]  /*11b70*/  IMAD.MOV.U32 R2, RZ, RZ, R6 ;  /* 0x000000ffff027224 */ /* 0x000fe200078e0006 */
[----:B------:R-:W0:Y:S09]  /*11b80*/  S2R R20, SR_TID.X ;  /* 0x0000000000147919 */ /* 0x000e320000002100 */
[----:B------:R-:W-:-:S05]  /*11b90*/  @P0 SHF.R.U32.HI R2, RZ, UR13, R3 ;  /* 0x0000000dff020c19 */ /* 0x000fca0008011603 */
[----:B------:R-:W-:-:S04]  /*11ba0*/  IMAD.MOV R3, RZ, RZ, -R2 ;  /* 0x000000ffff037224 */ /* 0x000fc800078e0a02 */
[----:B------:R-:W-:Y:S01]  /*11bb0*/  IMAD R6, R3, UR12, R6 ;  /* 0x0000000c03067c24 */ /* 0x000fe2000f8e0206 */
[----:B------:R-:W-:-:S05]  /*11bc0*/  SHF.R.S32.HI R3, RZ, 0x1f, R2 ;  /* 0x0000001fff037819 */ /* 0x000fca0000011402 */
[----:B------:R-:W-:-:S04]  /*11bd0*/  IMAD R3, R3, UR8, RZ ;  /* 0x0000000803037c24 */ /* 0x000fc8000f8e02ff */
[C---:B------:R-:W-:Y:S02]  /*11be0*/  IMAD R7, R2.reuse, UR9, R3 ;  /* 0x0000000902077c24 */ /* 0x040fe4000f8e0203 */
[----:B------:R-:W-:Y:S01]  /*11bf0*/  IMAD.WIDE.U32 R2, R2, R4, UR4 ;  /* 0x0000000402027e25 */ /* 0x000fe2000f8e0004 */
[----:B------:R-:W-:-:S03]  /*11c00*/  SHF.R.S32.HI R4, RZ, 0x1f, R6 ;  /* 0x0000001fff047819 */ /* 0x000fc60000011406 */
[----:B------:R-:W-:Y:S02]  /*11c10*/  IMAD.IADD R3, R3, 0x1, R7 ;  /* 0x0000000103037824 */ /* 0x000fe400078e0207 */
[----:B------:R-:W-:Y:S02]  /*11c20*/  IMAD R4, R4, UR6, RZ ;  /* 0x0000000604047c24 */ /* 0x000fe4000f8e02ff */
[----:B------:R-:W-:-:S04]  /*11c30*/  IMAD.WIDE.U32 R2, R6, UR6, R2 ;  /* 0x0000000606027c25 */ /* 0x000fc8000f8e0002 */
[----:B------:R-:W-:Y:S01]  /*11c40*/  IMAD R7, R6, UR7, R4 ;  /* 0x0000000706077c24 */ /* 0x000fe2000f8e0204 */
[----:B0-----:R-:W-:-:S03]  /*11c50*/  LOP3.LUT R21, R20, 0x7f, RZ, 0xc0, !PT ;  /* 0x0000007f14157812 */ /* 0x001fc600078ec0ff */
[----:B------:R-:W-:Y:S01]  /*11c60*/  IMAD.IADD R6, R3, 0x1, R7 ;  /* 0x0000000103067824 */ /* 0x000fe200078e0207 */
[----:B------:R-:W-:Y:S01]  /*11c70*/  LEA R7, P0, R2, UR10, 0x1 ;  /* 0x0000000a02077c11 */ /* 0x000fe2000f8008ff */
[----:B------:R-:W-:Y:S01]  /*11c80*/  IMAD.SHL.U32 R20, R20, 0x8, RZ ;  /* 0x0000000814147824 */ /* 0x000fe200078e00ff */
[----:B------:R-:W-:Y:S02]  /*11c90*/  UMOV UR4, 0xffffffff ;  /* 0xffffffff00047882 */ /* 0x000fe40000000000 */
[----:B------:R-:W-:Y:S02]  /*11ca0*/  LEA.HI.X R6, R2, UR11, R6, 0x1, P0 ;  /* 0x0000000b02067c11 */ /* 0x000fe400080f0c06 */
[----:B------:R-:W-:Y:S02]  /*11cb0*/  LOP3.LUT R20, R20, 0x18, RZ, 0xc0, !PT ;  /* 0x0000001814147812 */ /* 0x000fe400078ec0ff */
[----:B------:R-:W-:Y:S01]  /*11cc0*/  SHF.R.U32.HI R21, RZ, 0x2, R21 ;  /* 0x00000002ff157819 */ /* 0x000fe20000011615 */
[----:B--2---:R-:W-:Y:S06]  /*11cd0*/  BRA.DIV UR4, `(.L_x_10926) ;  /* 0x0000002a04e47947 */ /* 0x004fec000b800000 */
[----:B------:R-:W0:Y:S01]  /*11ce0*/  SHFL.IDX PT, R3, R0, RZ, 0x1c1f ;  /* 0x001c1fff00037589 */ /* 0x000e2200000e0000 */
[----:B------:R-:W-:-:S03]  /*11cf0*/  VIADD R4, R21, UR43 ;  /* 0x0000002b15047c36 */ /* 0x000fc60008000000 */
        /* <DEDUP_REMOVED lines=9> */
[----:B-----5:R-:W-:Y:S04]  /*11d90*/  @!P0 LDGSTS.E.BYPASS.LTC128B.128 [R10+0xc400], desc[UR52][R2.64], !P3 ;  /* 0x0c400000020a8fae */ /* 0x020fe8000d901d74 */
[----:B------:R-:W-:Y:S04]  /*11da0*/  @!P0 LDGSTS.E.BYPASS.LTC128B.128 [R10+0xf400], desc[UR52][R2.64+0x40], !P4 ;  /* 0x0f400040020a8fae */ /* 0x000fe8000e101d74 */
[----:B------:R0:W-:Y:S01]  /*11db0*/  @!P0 LDGSTS.E.BYPASS.LTC128B.128 [R10+0x12400], desc[UR52][R2.64+0x80], !P5 ;  /* 0x12400080020a8fae */ /* 0x0001e2000e901d74 */
[----:B------:R-:W-:Y:S01]  /*11dc0*/  ISETP.GE.AND P0, PT, R8, UR37, PT ;  /* 0x0000002508007c0c */ /* 0x000fe2000bf06270 */
        /* <DEDUP_REMOVED lines=11> */
[----:B------:R-:W-:-:S03]  /*11e80*/  ISETP.GE.AND P0, PT, R8, UR37, PT ;  /* 0x0000002508007c0c */ /* 0x000fc6000bf06270 */
[----:B0-----:R-:W0:Y:S04]  /*11e90*/  SHFL.IDX PT, R3, R0, 0x2, 0x1c1f ;  /* 0x005c1f0000037f89 */ /* 0x001e2800000e0000 */
[----:B------:R-:W1:Y:S04]  /*11ea0*/  SHFL.IDX PT, R2, R5, 0x2, 0x1c1f ;  /* 0x005c1f0005027f89 */ /* 0x000e6800000e0000 */
[----:B------:R-:W2:Y:S04]  /*11eb0*/  SHFL.IDX PT, R0, R0, 0x3, 0x1c1f ;  /* 0x007c1f0000007f89 */ /* 0x000ea800000e0000 */
[----:B------:R-:W3:Y:S01]  /*11ec0*/  SHFL.IDX PT, R5, R5, 0x3, 0x1c1f ;  /* 0x007c1f0005057f89 */ /* 0x000ee200000e0000 */
        /* <DEDUP_REMOVED lines=9> */
[----:B------:R-:W-:-:S13]  /*11f60*/  ISETP.GE.AND P0, PT, R2, UR37, PT ;  /* 0x0000002502007c0c */ /* 0x000fda000bf06270 */
[----:B--2---:R-:W-:Y:S02]  /*11f70*/  @!P0 LEA R8, P1, R20, R0, 0x1 ;  /* 0x0000000014088211 */ /* 0x004fe400078208ff */
[----:B------:R-:W-:Y:S03]  /*11f80*/  SHFL.IDX PT, R0, R6, RZ, 0x1c1f ;  /* 0x001c1fff06007589 */ /* 0x000fe600000e0000 */
[----:B---3--:R-:W-:Y:S01]  /*11f90*/  @!P0 IMAD.X R9, RZ, RZ, R5, P1 ;  /* 0x000000ffff098224 */ /* 0x008fe200008e0605 */
[----:B------:R-:W-:Y:S01]  /*11fa0*/  SHFL.IDX PT, R6, R6, 0x1, 0x1c1f ;  /* 0x003c1f0006067f89 */ /* 0x000fe200000e0000 */
[----:B------:R-:W-:Y:S02]  /*11fb0*/  @!P0 IMAD.MOV.U32 R2, RZ, RZ, R8 ;  /* 0x000000ffff028224 */ /* 0x000fe400078e0008 */
[----:B------:R-:W-:-:S05]  /*11fc0*/  @!P0 IMAD.MOV.U32 R3, RZ, RZ, R9 ;  /* 0x000000ffff038224 */ /* 0x000fca00078e0009 */
[----:B------:R-:W-:Y:S04]  /*11fd0*/  @!P0 LDGSTS.E.BYPASS.LTC128B.128 [R10+0xdc00], desc[UR52][R2.64], !P3 ;  /* 0x0dc00000020a8fae */ /* 0x000fe8000d901d74 */
[----:B------:R-:W-:Y:S04]  /*11fe0*/  @!P0 LDGSTS.E.BYPASS.LTC128B.128 [R10+0x10c00], desc[UR52][R2.64+0x40], !P4 ;  /* 0x10c00040020a8fae */ /* 0x000fe8000e101d74 */
[----:B------:R0:W-:Y:S04]  /*11ff0*/  @!P0 LDGSTS.E.BYPASS.LTC128B.128 [R10+0x13c00], desc[UR52][R2.64+0x80], !P5 ;  /* 0x13c00080020a8fae */ /* 0x0001e8000e901d74 */
[----:B0-----:R-:W0:Y:S01]  /*12000*/  SHFL.IDX PT, R2, R7, RZ, 0x1c1f ;  /* 0x001c1fff07027589 */ /* 0x001e2200000e0000 */
[----:B------:R-:W-:-:S05]  /*12010*/  VIADD R3, R4, 0x80 ;  /* 0x0000008004037836 */ /* 0x000fca0000000000 */
[----:B------:R-:W-:-:S13]  /*12020*/  ISETP.GE.AND P0, PT, R3, UR37, PT ;  /* 0x0000002503007c0c */ /* 0x000fda000bf06270 */
[----:B0-----:R-:W-:-:S05]  /*12030*/  @!P0 LEA R5, P1, R20, R2, 0x1 ;  /* 0x0000000214058211 */ /* 0x001fca00078208ff */
[----:B------:R-:W-:Y:S02]  /*12040*/  @!P0 IMAD.X R0, RZ, RZ, R0, P1 ;  /* 0x000000ffff008224 */ /* 0x000fe400008e0600 */
[----:B------:R-:W-:Y:S02]  /*12050*/  @!P0 IMAD.MOV.U32 R2, RZ, RZ, R5 ;  /* 0x000000ffff028224 */ /* 0x000fe400078e0005 */
[----:B------:R-:W-:-:S05]  /*12060*/  @!P0 IMAD.MOV.U32 R3, RZ, RZ, R0 ;  /* 0x000000ffff038224 */ /* 0x000fca00078e0000 */
[----:B------:R0:W-:Y:S04]  /*12070*/  @!P0 LDGSTS.E.BYPASS.LTC128B.128 [R10+0xe400], desc[UR52][R2.64], !P3 ;  /* 0x0e400000020a8fae */ /* 0x0001e8000d901d74 */
[----:B------:R0:W-:Y:S04]  /*12080*/  @!P0 LDGSTS.E.BYPASS.LTC128B.128 [R10+0x11400], desc[UR52][R2.64+0x40], !P4 ;  /* 0x11400040020a8fae */ /* 0x0001e8000e101d74 */
[----:B------:R0:W-:Y:S02]  /*12090*/  @!P0 LDGSTS.E.BYPASS.LTC128B.128 [R10+0x14400], desc[UR52][R2.64+0x80], !P5 ;  /* 0x14400080020a8fae */ /* 0x0001e4000e901d74 */
.L_x_10995:
[----:B------:R-:W-:-:S05]  /*120a0*/  VIADD R4, R4, 0xa0 ;  /* 0x000000a004047836 */ /* 0x000fca0000000000 */
[----:B------:R-:W-:-:S13]  /*120b0*/  ISETP.GE.AND P0, PT, R4, UR37, PT ;  /* 0x0000002504007c0c */ /* 0x000fda000bf06270 */
[----:B0-----:R-:W-:-:S05]  /*120c0*/  @!P0 LEA R2, P1, R20, R14, 0x1 ;  /* 0x0000000e14028211 */ /* 0x001fca00078208ff */
[----:B------:R-:W-:-:S05]  /*120d0*/  @!P0 IMAD.X R3, RZ, RZ, R6, P1 ;  /* 0x000000ffff038224 */ /* 0x000fca00008e0606 */
        /* <DEDUP_REMOVED lines=8> */
.L_x_10927:
        /* <DEDUP_REMOVED lines=18> */
.L_x_10996:
[----:B------:R-:W-:Y:S05]  /*12280*/  BSYNC B0 ;  /* 0x0000000000007941 */ /* 0x000fea0003800000 */
.L_x_10928:
        /* <DEDUP_REMOVED lines=9> */
.L_x_10943:
[----:B------:R-:W2:Y:S01]  /*12320*/  LDL R8, [R1+0x8] ;  /* 0x0000080001087983 */ /* 0x000ea20000100800 */
[----:B------:R-:W1:Y:S03]  /*12330*/  LDC R4, c[0x0][0x430] ;  /* 0x00010c00ff047b82 */ /* 0x000e660000000800 */
[----:B------:R-:W3:Y:S04]  /*12340*/  LDL R6, [R1+0x4] ;  /* 0x0000040001067983 */ /* 0x000ee80000100800 */
[----:B------:R-:W4:Y:S01]  /*12350*/  LDL R7, [R1] ;  /* 0x0000000001077983 */ /* 0x000f220000100800 */
[----:B0-----:R-:W0:Y:S01]  /*12360*/  S2R R3, SR_TID.X ;  /* 0x0000000000037919 */ /* 0x001e220000002100 */
        /* <DEDUP_REMOVED lines=13> */
[----:B0-----:R-:W-:Y:S01]  /*12440*/  @P0 SHF.R.U32.HI R4, RZ, R2, R3 ;  /* 0x00000002ff040219 */ /* 0x001fe20000011603 */
        /* <DEDUP_REMOVED lines=24> */
.L_x_10931:
[----:B------:R-:W-:Y:S01]  /*125d0*/  IMAD R6, R23, 0x8, R16 ;  /* 0x0000000817067824 */ /* 0x000fe200078e0210 */
[----:B------:R-:W-:Y:S01]  /*125e0*/  SHF.L.U32 R0, R26, 0x1f, RZ ;  /* 0x0000001f1a007819 */ /* 0x000fe200000006ff */
[----:B------:R-:W-:Y:S03]  /*125f0*/  BSSY B1, `(.L_x_10932) ;  /* 0x0000003000017945 */ /* 0x000fe60003800000 */
[----:B------:R-:W0:Y:S02]  /*12600*/  SYNCS.PHASECHK.TRANS64.TRYWAIT P0, [R6+URZ+0x2d840], R0 ;  /* 0x02d84000060075a7 */ /* 0x000e24000800017f */
[----:B0-----:R-:W-:Y:S05]  /*12610*/  @!P0 BRA `(.L_x_10933) ;  /* 0x0000002800b48947 */ /* 0x001fea0003800000 */
.L_x_10997:
[----:B------:R-:W-:Y:S05]  /*12620*/  BSYNC B1 ;  /* 0x0000000000017941 */ /* 0x000fea0003800000 */
.L_x_10932:
[----:B------:R-:W1:Y:S01]  /*12630*/  S2R R12, SR_TID.X ;  /* 0x00000000000c7919 */ /* 0x000e620000002100 */
[----:B------:R-:W-:Y:S01]  /*12640*/  SHF.R.S32.HI R21, RZ, 0x1f, R5 ;  /* 0x0000001fff157819 */ /* 0x000fe20000011405 */
[----:B------:R-:W-:Y:S01]  /*12650*/  ULDC.64 UR4, c[0x0][0x300] ;  /* 0x0000c00000047ab9 */ /* 0x000fe20000000a00 */
[----:B------:R-:W-:Y:S01]  /*12660*/  LOP3.LUT P3, RZ, R19, 0x4, RZ, 0xc0, !PT ;  /* 0x0000000413ff7812 */ /* 0x000fe2000786c0ff */
[----:B------:R-:W-:Y:S01]  /*12670*/  IMAD.WIDE.U32 R2, R5, UR4, RZ ;  /* 0x0000000405027c25 */ /* 0x000fe2000f8e00ff */
[C---:B------:R-:W-:Y:S02]  /*12680*/  LOP3.LUT P2, RZ, R19.reuse, 0x2, RZ, 0xc0, !PT ;  /* 0x0000000213ff7812 */ /* 0x040fe4000784c0ff */
[----:B------:R-:W-:Y:S01]  /*12690*/  LOP3.LUT P1, RZ, R19, 0x1, RZ, 0xc0, !PT ;  /* 0x0000000113ff7812 */ /* 0x000fe2000782c0ff */
        /* <DEDUP_REMOVED lines=10> */
[----:B-1----:R-:W-:Y:S02]  /*12740*/  IMAD.SHL.U32 R8, R12, 0x8, RZ ;  /* 0x000000080c087824 */ /* 0x002fe400078e00ff */
[C---:B------:R-:W-:Y:S02]  /*12750*/  IMAD R0, R22.reuse, UR5, R0 ;  /* 0x0000000516007c24 */ /* 0x040fe4000f8e0200 */
[----:B------:R-:W-:Y:S01]  /*12760*/  IMAD.WIDE.U32 R2, R22, UR4, R2 ;  /* 0x0000000416027c25 */ /* 0x000fe2000f8e0002 */
[----:B------:R-:W-:Y:S01]  /*12770*/  LOP3.LUT R8, R8, 0xd8, RZ, 0xc0, !PT ;  /* 0x000000d808087812 */ /* 0x000fe200078ec0ff */
[----:B------:R-:W-:-:S02]  /*12780*/  ULDC.64 UR4, c[0x0][0x2e8] ;  /* 0x0000ba0000047ab9 */ /* 0x000fc40000000a00 */
[----:B------:R-:W-:Y:S01]  /*12790*/  IMAD.SHL.U32 R11, R12, 0x8, RZ ;  /* 0x000000080c0b7824 */ /* 0x000fe200078e00ff */
[----:B------:R-:W-:Y:S01]  /*127a0*/  LOP3.LUT R8, R8, 0x18, R12, 0x78, !PT ;  /* 0x0000001808087812 */ /* 0x000fe200078e780c */
[----:B------:R-:W-:Y:S01]  /*127b0*/  IMAD.IADD R0, R0, 0x1, R3 ;  /* 0x0000000100007824 */ /* 0x000fe200078e0203 */
[----:B------:R-:W-:Y:S01]  /*127c0*/  LEA R7, P0, R2, UR4, 0x1 ;  /* 0x0000000402077c11 */ /* 0x000fe2000f8008ff */
[----:B------:R-:W-:Y:S01]  /*127d0*/  UMOV UR4, 0xffffffff ;  /* 0xffffffff00047882 */ /* 0x000fe20000000000 */
[----:B------:R-:W-:Y:S02]  /*127e0*/  LOP3.LUT R8, R8, 0x320, R11, 0xf8, !PT ;  /* 0x0000032008087812 */ /* 0x000fe400078ef80b */
[----:B------:R-:W-:-:S03]  /*127f0*/  LEA.HI.X R10, R2, UR5, R0, 0x1, P0 ;  /* 0x00000005020a7c11 */ /* 0x000fc600080f0c00 */
[----:B------:R-:W-:Y:S01]  /*12800*/  IMAD R8, R23, 0x3000, R8 ;  /* 0x0000300017087824 */ /* 0x000fe200078e0208 */
[----:B------:R-:W-:Y:S06]  /*12810*/  BRA.DIV UR4, `(.L_x_10934) ;  /* 0x0000002a04487947 */ /* 0x000fec000b800000 */
[----:B------:R-:W0:Y:S01]  /*12820*/  S2R R3, SR_TID.X ;  /* 0x0000000000037919 */ /* 0x000e220000002100 */
        /* <DEDUP_REMOVED lines=27> */
.L_x_11007:
        /* <DEDUP_REMOVED lines=10> */
.L_x_10935:
        /* <DEDUP_REMOVED lines=11> */
.L_x_10936:
[----:B------:R1:W-:Y:S01]  /*12b30*/  SYNCS.ARRIVE.TRANS64.A1T0 RZ, [R6+URZ+0x2d830], RZ ;  /* 0x02d830ff06ff79a7 */ /* 0x0003e2000810003f */
[----:B------:R-:W-:Y:S05]  /*12b40*/  @!P2 BRA `(.L_x_10937) ;  /* 0x000000000004a947 */ /* 0x000fea0003800000 */
[----:B------:R-:W-:Y:S01]  /*12b50*/  BPT.TRAP 0x1 ;  /* 0x000000040000795c */ /* 0x000fe20000300000 */
.L_x_10937:
[----:B------:R-:W-:Y:S01]  /*12b60*/  SHF.L.U32 R2, R20, 0x1f, RZ ;  /* 0x0000001f14027819 */ /* 0x000fe200000006ff */
[----:B-1----:R-:W-:Y:S01]  /*12b70*/  IMAD R6, R9, 0x8, R16 ;  /* 0x0000000809067824 */ /* 0x002fe200078e0210 */
[----:B------:R-:W-:Y:S03]  /*12b80*/  BSSY B1, `(.L_x_10938) ;  /* 0x0000003000017945 */ /* 0x000fe60003800000 */
[----:B------:R-:W1:Y:S02]  /*12b90*/  SYNCS.PHASECHK.TRANS64.TRYWAIT P0, [R6+URZ+0x2d860], R2 ;  /* 0x02d86002060075a7 */ /* 0x000e64000800017f */
[----:B-1----:R-:W-:Y:S05]  /*12ba0*/  @!P0 BRA `(.L_x_10939) ;  /* 0x0000002800a88947 */ /* 0x002fea0003800000 */
.L_x_11008:
[----:B------:R-:W-:Y:S05]  /*12bb0*/  BSYNC B1 ;  /* 0x0000000000017941 */ /* 0x000fea0003800000 */
.L_x_10938:
[----:B------:R-:W0:Y:S01]  /*12bc0*/  S2R R3, SR_TID.X ;  /* 0x0000000000037919 */ /* 0x000e220000002100 */
[----:B-1----:R-:W-:Y:S01]  /*12bd0*/  IMAD.MOV.U32 R2, RZ, RZ, -0x80 ;  /* 0xffffff80ff027424 */ /* 0x002fe200078e00ff */
[----:B------:R-:W-:Y:S01]  /*12be0*/  UMOV UR4, 0xffffffff ;  /* 0xffffffff00047882 */ /* 0x000fe20000000000 */
[C---:B------:R-:W-:Y:S02]  /*12bf0*/  LOP3.LUT P3, RZ, R19.reuse, 0x20, RZ, 0xc0, !PT ;  /* 0x0000002013ff7812 */ /* 0x040fe4000786c0ff */
[----:B------:R-:W-:Y:S01]  /*12c00*/  IMAD R2, R28, R2, UR36 ;  /* 0x000000241c027e24 */ /* 0x000fe2000f8e0202 */
[C---:B------:R-:W-:Y:S02]  /*12c10*/  LOP3.LUT P2, RZ, R19.reuse, 0x10, RZ, 0xc0, !PT ;  /* 0x0000001013ff7812 */ /* 0x040fe4000784c0ff */
[----:B------:R-:W-:Y:S01]  /*12c20*/  LOP3.LUT P1, RZ, R19, 0x8, RZ, 0xc0, !PT ;  /* 0x0000000813ff7812 */ /* 0x000fe2000782c0ff */
[C---:B0-----:R-:W-:Y:S02]  /*12c30*/  IMAD.SHL.U32 R7, R3.reuse, 0x8, RZ ;  /* 0x0000000803077824 */ /* 0x041fe400078e00ff */
[----:B------:R-:W-:-:S03]  /*12c40*/  IMAD.SHL.U32 R8, R3, 0x8, RZ ;  /* 0x0000000803087824 */ /* 0x000fc600078e00ff */
[----:B------:R-:W-:-:S04]  /*12c50*/  LOP3.LUT R7, R7, 0xd8, RZ, 0xc0, !PT ;  /* 0x000000d807077812 */ /* 0x000fc800078ec0ff */
[----:B------:R-:W-:Y:S02]  /*12c60*/  LOP3.LUT R7, R7, 0x18, R3, 0x78, !PT ;  /* 0x0000001807077812 */ /* 0x000fe400078e7803 */
[----:B------:R-:W-:Y:S02]  /*12c70*/  LOP3.LUT R3, R3, 0x7f, RZ, 0xc0, !PT ;  /* 0x0000007f03037812 */ /* 0x000fe400078ec0ff */
[----:B------:R-:W-:Y:S02]  /*12c80*/  LOP3.LUT R7, R7, 0x320, R8, 0xf8, !PT ;  /* 0x0000032007077812 */ /* 0x000fe400078ef808 */
[----:B------:R-:W-:-:S03]  /*12c90*/  SHF.R.U32.HI R3, RZ, 0x2, R3 ;  /* 0x00000002ff037819 */ /* 0x000fc60000011603 */
[----:B------:R-:W-:Y:S02]  /*12ca0*/  IMAD R7, R9, 0x3000, R7 ;  /* 0x0000300009077824 */ /* 0x000fe400078e0207 */
[----:B------:R-:W-:Y:S01]  /*12cb0*/  IMAD.IADD R8, R2, 0x1, -R3 ;  /* 0x0000000102087824 */ /* 0x000fe200078e0a03 */
[----:B------:R-:W-:Y:S06]  /*12cc0*/  BRA.DIV UR4, `(.L_x_10940) ;  /* 0x0000002a04747947 */ /* 0x000fec000b800000 */
[----:B------:R-:W0:Y:S01]  /*12cd0*/  SHFL.IDX PT, R2, R17, RZ, 0x1c1f ;  /* 0x001c1fff11027589 */ /* 0x000e2200000e0000 */
        /* <DEDUP_REMOVED lines=33> */
.L_x_11018:
        /* <DEDUP_REMOVED lines=31> */
.L_x_10941:
        /* <DEDUP_REMOVED lines=11> */
.L_x_10942:
        /* <DEDUP_REMOVED lines=8> */
.L_x_10930:
        /* <DEDUP_REMOVED lines=16> */
[----:B0-----:R-:W-:-:S05]  /*13310*/  IADD3 R0, R0, UR46, R7 ;  /* 0x0000002e00007c10 */ /* 0x001fca000fffe007 */
[----:B------:R1:W-:Y:S02]  /*13320*/  STL [R1+0x10], R0 ;  /* 0x0000100001007387 */ /* 0x0003e40000100800 */
.L_x_10945:
[----:B------:R-:W-:Y:S05]  /*13330*/  BSYNC B0 ;  /* 0x0000000000007941 */ /* 0x000fea0003800000 */
.L_x_10944:
[----:B-1----:R-:W-:-:S05]  /*13340*/  IMAD.U32 R0, RZ, RZ, UR47 ;  /* 0x0000002fff007e24 */ /* 0x002fca000f8e00ff */
[----:B------:R-:W-:-:S13]  /*13350*/  ISETP.NE.AND P0, PT, R0, 0x3, PT ;  /* 0x000000030000780c */ /* 0x000fda0003f05270 */
[----:B------:R-:W-:Y:S05]  /*13360*/  @!P0 BRA `(.L_x_10946) ;  /* 0x0000000000048947 */ /* 0x000fea0003800000 */
[----:B------:R-:W-:Y:S01]  /*13370*/  BPT.TRAP 0x1 ;  /* 0x000000040000795c */ /* 0x000fe20000300000 */
.L_x_10946:
[----:B------:R-:W-:Y:S01]  /*13380*/  IMAD R4, R23, 0x8, R16 ;  /* 0x0000000817047824 */ /* 0x000fe200078e0210 */
[----:B0-----:R-:W-:Y:S01]  /*13390*/  SHF.L.U32 R3, R26, 0x1f, RZ ;  /* 0x0000001f1a037819 */ /* 0x001fe200000006ff */
[----:B------:R-:W-:Y:S03]  /*133a0*/  BSSY B0, `(.L_x_10947) ;  /* 0x0000003000007945 */ /* 0x000fe60003800000 */
[----:B------:R-:W0:Y:S02]  /*133b0*/  SYNCS.PHASECHK.TRANS64.TRYWAIT P0, [R4+URZ+0x2d860], R3 ;  /* 0x02d86003040075a7 */ /* 0x000e24000800017f */
[----:B0-----:R-:W-:Y:S05]  /*133c0*/  @!P0 BRA `(.L_x_10948) ;  /* 0x0000002800188947 */ /* 0x001fea0003800000 */
.L_x_11019:
[----:B------:R-:W-:Y:S05]  /*133d0*/  BSYNC B0 ;  /* 0x0000000000007941 */ /* 0x000fea0003800000 */
.L_x_10947:
[----:B------:R-:W1:Y:S01]  /*133e0*/  S2R R7, SR_TID.X ;  /* 0x0000000000077919 */ /* 0x000e620000002100 */
[----:B------:R-:W-:Y:S01]  /*133f0*/  IMAD.MOV.U32 R5, RZ, RZ, -0x80 ;  /* 0xffffff80ff057424 */ /* 0x000fe200078e00ff */
[----:B------:R-:W-:Y:S01]  /*13400*/  UMOV UR4, 0xffffffff ;  /* 0xffffffff00047882 */ /* 0x000fe20000000000 */
[C---:B------:R-:W-:Y:S02]  /*13410*/  LOP3.LUT P4, RZ, R19.reuse, 0x20, RZ, 0xc0, !PT ;  /* 0x0000002013ff7812 */ /* 0x040fe4000788c0ff */
[----:B------:R-:W-:Y:S01]  /*13420*/  IMAD R5, R24, R5, UR36 ;  /* 0x0000002418057e24 */ /* 0x000fe2000f8e0205 */
[C---:B------:R-:W-:Y:S02]  /*13430*/  LOP3.LUT P3, RZ, R19.reuse, 0x10, RZ, 0xc0, !PT ;  /* 0x0000001013ff7812 */ /* 0x040fe4000786c0ff */
[----:B------:R-:W-:Y:S01]  /*13440*/  LOP3.LUT P1, RZ, R19, 0x8, RZ, 0xc0, !PT ;  /* 0x0000000813ff7812 */ /* 0x000fe2000782c0ff */
[C---:B-1----:R-:W-:Y:S01]  /*13450*/  IMAD.SHL.U32 R0, R7.reuse, 0x8, RZ ;  /* 0x0000000807007824 */ /* 0x042fe200078e00ff */
[C---:B------:R-:W-:Y:S01]  /*13460*/  LOP3.LUT R6, R7.reuse, 0x7f, RZ, 0xc0, !PT ;  /* 0x0000007f07067812 */ /* 0x040fe200078ec0ff */
[----:B------:R-:W-:-:S03]  /*13470*/  IMAD.SHL.U32 R2, R7, 0x8, RZ ;  /* 0x0000000807027824 */ /* 0x000fc600078e00ff */
[----:B------:R-:W-:Y:S02]  /*13480*/  LOP3.LUT R0, R0, 0xd8, RZ, 0xc0, !PT ;  /* 0x000000d800007812 */ /* 0x000fe400078ec0ff */
[----:B------:R-:W-:Y:S02]  /*13490*/  SHF.R.U32.HI R6, RZ, 0x2, R6 ;  /* 0x00000002ff067819 */ /* 0x000fe40000011606 */
[----:B------:R-:W-:-:S03]  /*134a0*/  LOP3.LUT R0, R0, 0x18, R7, 0x78, !PT ;  /* 0x0000001800007812 */ /* 0x000fc600078e7807 */
[----:B------:R-:W-:Y:S01]  /*134b0*/  IMAD.IADD R5, R5, 0x1, -R6 ;  /* 0x0000000105057824 */ /* 0x000fe200078e0a06 */
[----:B------:R-:W-:-:S05]  /*134c0*/  LOP3.LUT R0, R0, 0x320, R2, 0xf8, !PT ;  /* 0x0000032000007812 */ /* 0x000fca00078ef802 */
[----:B------:R-:W-:Y:S01]  /*134d0*/  IMAD R7, R23, 0x3000, R0 ;  /* 0x0000300017077824 */ /* 0x000fe200078e0200 */
[----:B------:R-:W-:Y:S06]  /*134e0*/  BRA.DIV UR4, `(.L_x_10949) ;  /* 0x0000002604e47947 */ /* 0x000fec000b800000 */
[----:B------:R-:W1:Y:S01]  /*134f0*/  S2R R2, SR_TID.X ;  /* 0x0000000000027919 */ /* 0x000e620000002100 */
[----:B------:R-:W2:Y:S04]  /*13500*/  SHFL.IDX PT, R14, R17, RZ, 0x1c1f ;  /* 0x001c1fff110e7589 */ /* 0x000ea800000e0000 */
[----:B------:R-:W0:Y:S01]  /*13510*/  SHFL.IDX PT, R0, R18, RZ, 0x1c1f ;  /* 0x001c1fff12007589 */ /* 0x000e2200000e0000 */
[----:B-1----:R-:W-:-:S05]  /*13520*/  IMAD.SHL.U32 R2, R2, 0x8, RZ ;  /* 0x0000000802027824 */ /* 0x002fca00078e00ff */
[----:B------:R-:W-:-:S05]  /*13530*/  LOP3.LUT R2, R2, 0x18, RZ, 0xc0, !PT ;  /* 0x0000001802027812 */ /* 0x000fca00078ec0ff */
[----:B------:R-:W-:-:S05]  /*13540*/  IMAD.SHL.U32 R6, R2, 0x2, RZ ;  /* 0x0000000202067824 */ /* 0x000fca00078e00ff */
[----:B--2---:R-:W-:Y:S02]  /*13550*/  IADD3 R2, P0, R14, R6, RZ ;  /* 0x000000060e027210 */ /* 0x004fe40007f1e0ff */
[----:B------:R-:W1:Y:S03]  /*13560*/  SHFL.IDX PT, R14, R17, 0x1, 0x1c1f ;  /* 0x003c1f00110e7f89 */ /* 0x000e6600000e0000 */
[----:B0-----:R-:W-:Y:S01]  /*13570*/  IMAD.X R3, RZ, RZ, R0, P0 ;  /* 0x000000ffff037224 */ /* 0x001fe200000e0600 */
[----:B------:R-:W-:Y:S01]  /*13580*/  ISETP.LT.OR P0, PT, R5, 0x1, P4 ;  /* 0x000000010500780c */ /* 0x000fe20002701670 */
[----:B------:R-:W-:Y:S02]  /*13590*/  IMAD R0, R7, 0x2, R16 ;  /* 0x0000000207007824 */ /* 0x000fe400078e0210 */
[----:B------:R-:W-:Y:S10]  /*135a0*/  SHFL.IDX PT, R7, R18, 0x3, 0x1c1f ;  /* 0x007c1f0012077f89 */ /* 0x000ff400000e0000 */
        /* <DEDUP_REMOVED lines=25> */
.L_x_11029:
        /* <DEDUP_REMOVED lines=13> */
.L_x_10950:
        /* <DEDUP_REMOVED lines=11> */
.L_x_10951:
[----:B------:R2:W-:Y:S01]  /*138c0*/  SYNCS.ARRIVE.TRANS64.A1T0 RZ, [R4+URZ+0x2d850], RZ ;  /* 0x02d850ff04ff79a7 */ /* 0x0005e2000810003f */
[----:B------:R-:W-:-:S05]  /*138d0*/  VIADD R23, R23, 0x1 ;  /* 0x0000000117177836 */ /* 0x000fca0000000000 */
[----:B------:R-:W-:-:S04]  /*138e0*/  ISETP.NE.AND P0, PT, R23, 0x2, PT ;  /* 0x000000021700780c */ /* 0x000fc80003f05270 */
[----:B------:R-:W-:Y:S02]  /*138f0*/  SEL R3, RZ, 0x1, P0 ;  /* 0x00000001ff037807 */ /* 0x000fe40000000000 */
[----:B------:R-:W-:Y:S02]  /*13900*/  SEL R23, R23, RZ, P0 ;  /* 0x000000ff17177207 */ /* 0x000fe40000000000 */
[----:B--2---:R-:W-:-:S07]  /*13910*/  LOP3.LUT R26, R26, R3, RZ, 0x3c, !PT ;  /* 0x000000031a1a7212 */ /* 0x004fce00078e3cff */
.L_x_10911:
[----:B------:R-:W-:Y:S05]  /*13920*/  BSYNC B7 ;  /* 0x0000000000077941 */ /* 0x000fea0003800000 */
.L_x_10909:
[----:B------:R2:W5:Y:S01]  /*13930*/  LDL R2, [R1+0x10] ;  /* 0x0000100001027983 */ /* 0x0005620000100800 */
[----:B------:R-:W-:-:S13]  /*13940*/  LOP3.LUT P0, RZ, R19, 0x800, RZ, 0xc0, !PT ;  /* 0x0000080013ff7812 */ /* 0x000fda000780c0ff */
[----:B--2---:R-:W-:Y:S05]  /*13950*/  @!P0 BRA `(.L_x_10952) ;  /* 0x0000000000288947 */ /* 0x004fea0003800000 */
[----:B------:R-:W-:Y:S05]  /*13960*/  WARPSYNC.ALL ;  /* 0x0000000000007948 */ /* 0x000fea0003800000 */
[----:B------:R-:W2:Y:S08]  /*13970*/  S2UR UR5, SR_CgaCtaId ;  /* 0x00000000000579c3 */ /* 0x000eb00000008800 */
[----:B------:R-:W-:Y:S06]  /*13980*/  BAR.SYNC.DEFER_BLOCKING 0x5, 0x200 ;  /* 0x0148000000007b1d */ /* 0x000fec0000010000 */
[----:B------:R-:W-:-:S02]  /*13990*/  UMOV UR4, 0x400 ;  /* 0x0000040000047882 */ /* 0x000fc40000000000 */
[----:B--2---:R-:W-:-:S06]  /*139a0*/  ULEA UR4, UR5, UR4, 0x18 ;  /* 0x0000000405047291 */ /* 0x004fcc000f8ec03f */
[----:B------:R-:W-:-:S05]  /*139b0*/  IMAD.U32 R16, RZ, RZ, UR4 ;  /* 0x00000004ff107e24 */ /* 0x000fca000f8e00ff */
[----:B-----5:R-:W2:Y:S04]  /*139c0*/  LDS R2, [R16+0x2d8d0] ;  /* 0x02d8d00010027984 */ /* 0x020ea80000000800 */
[----:B--2---:R2:W-:Y:S01]  /*139d0*/  STL [R1+0x10], R2 ;  /* 0x0000100201007387 */ /* 0x0045e20000100800 */
[----:B------:R-:W-:Y:S06]  /*139e0*/  BAR.ARV 0x4, 0x200 ;  /* 0x0108000000007b1d */ /* 0x000fec0000002000 */
[----:B------:R-:W-:Y:S05]  /*139f0*/  BRA `(.L_x_10953) ;  /* 0x00000000002c7947 */ /* 0x000fea0003800000 */
.L_x_10952:
[----:B------:R-:W-:-:S03]  /*13a00*/  UMOV UR4, 0xffffffff ;  /* 0xffffffff00047882 */ /* 0x000fc60000000000 */
[----:B------:R-:W-:Y:S05]  /*13a10*/  BRA.DIV UR4, `(.L_x_10954) ;  /* 0x0000002604fc7947 */ /* 0x000fea000b800000 */
[----:B-----5:R2:W3:Y:S02]  /*13a20*/  SHFL.IDX PT, R14, R2, RZ, 0x1f ;  /* 0x00001fff020e7589 */ /* 0x0204e400000e0000 */
.L_x_11032:
[----:B------:R-:W4:Y:S01]  /*13a30*/  @!P2 S2R R3, SR_CgaCtaId ;  /* 0x000000000003a919 */ /* 0x000f220000008800 */
[----:B------:R-:W-:Y:S05]  /*13a40*/  WARPSYNC.ALL ;  /* 0x0000000000007948 */ /* 0x000fea0003800000 */
[----:B------:R-:W-:Y:S01]  /*13a50*/  BAR.SYNC.DEFER_BLOCKING 0x4, 0x200 ;  /* 0x0108000000007b1d */ /* 0x000fe20000010000 */
[----:B-1----:R-:W-:-:S05]  /*13a60*/  @!P2 MOV R0, 0x400 ;  /* 0x000004000000a802 */ /* 0x002fca0000000f00 */
[----:B---3--:R3:W-:Y:S01]  /*13a70*/  STL [R1+0x10], R14 ;  /* 0x0000100e01007387 */ /* 0x0087e20000100800 */
[----:B----4-:R-:W-:-:S05]  /*13a80*/  @!P2 LEA R16, R3, R0, 0x18 ;  /* 0x000000000310a211 */ /* 0x010fca00078ec0ff */
[----:B------:R3:W-:Y:S01]  /*13a90*/  @!P2 STS [R16+0x2d8d0], R2 ;  /* 0x02d8d0021000a388 */ /* 0x0007e20000000800 */
[----:B------:R-:W-:Y:S06]  /*13aa0*/  BAR.ARV 0x5, 0x200 ;  /* 0x0148000000007b1d */ /* 0x000fec0000002000 */
.L_x_10953:
[----:B-1----:R-:W4:Y:S01]  /*13ab0*/  LDL R0, [R1+0x10] ;  /* 0x0000100001007983 */ /* 0x002f220000100800 */
[----:B------:R-:W-:Y:S02]  /*13ac0*/  ULDC UR4, c[0x0][0xc38] ;  /* 0x00030e0000047ab9 */ /* 0x000fe40000000800 */
[----:B----4-:R-:W-:-:S13]  /*13ad0*/  ISETP.GE.AND P0, PT, R0, UR4, PT ;  /* 0x0000000400007c0c */ /* 0x010fda000bf06270 */
[----:B------:R-:W-:Y:S05]  /*13ae0*/  @!P0 BRA `(.L_x_10955) ;  /* 0xffffffc000c48947 */ /* 0x000fea000383ffff */
.L_x_10900:
[----:B------:R-:W4:Y:S01]  /*13af0*/  LDL.LU R0, [R1+0x14] ;  /* 0x0000140001007983 */ /* 0x000f220000300800 */
[----:B------:R-:W-:Y:S01]  /*13b00*/  BSSY B0, `(.L_x_10956) ;  /* 0x000000b000007945 */ /* 0x000fe20003800000 */
[----:B------:R-:W1:Y:S01]  /*13b10*/  S2R R5, SR_CgaCtaId ;  /* 0x0000000000057919 */ /* 0x000e620000008800 */
[----:B----4-:R-:W-:-:S05]  /*13b20*/  VIADD R0, R0, 0x1 ;  /* 0x0000000100007836 */ /* 0x010fca0000000000 */
[----:B--23--:R-:W-:-:S04]  /*13b30*/  LEA.HI R2, R0, R0, RZ, 0x1 ;  /* 0x0000000000027211 */ /* 0x00cfc800078f08ff */
[----:B------:R-:W-:Y:S02]  /*13b40*/  LOP3.LUT R3, R2, 0xfffffffe, RZ, 0xc0, !PT ;  /* 0xfffffffe02037812 */ /* 0x000fe400078ec0ff */
[----:B------:R-:W-:-:S03]  /*13b50*/  MOV R2, 0x400 ;  /* 0x0000040000027802 */ /* 0x000fc60000000f00 */
[----:B------:R-:W-:Y:S01]  /*13b60*/  IMAD.IADD R0, R0, 0x1, -R3 ;  /* 0x0000000100007824 */ /* 0x000fe200078e0a03 */
[----:B-1----:R-:W-:-:S04]  /*13b70*/  LEA R4, R5, R2, 0x18 ;  /* 0x0000000205047211 */ /* 0x002fc800078ec0ff */
[----:B------:R-:W-:-:S04]  /*13b80*/  SHF.L.U32 R0, R0, 0x1f, RZ ;  /* 0x0000001f00007819 */ /* 0x000fc800000006ff */
[----:B------:R-:W1:Y:S02]  /*13b90*/  SYNCS.PHASECHK.TRANS64.TRYWAIT P0, [R4+URZ+0x2d820], R0 ;  /* 0x02d82000040075a7 */ /* 0x000e64000800017f */
[----:B-1----:R-:W-:Y:S05]  /*13ba0*/  @!P0 BRA `(.L_x_10957) ;  /* 0x0000002400c08947 */ /* 0x002fea0003800000 */
.L_x_11033:
[----:B------:R-:W-:Y:S05]  /*13bb0*/  BSYNC B0 ;  /* 0x0000000000007941 */ /* 0x000fea0003800000 */
.L_x_10956:
[----:B------:R-:W-:-:S03]  /*13bc0*/  UMOV UR4, 0xffffffff ;  /* 0xffffffff00047882 */ /* 0x000fc60000000000 */
[----:B------:R-:W-:Y:S05]  /*13bd0*/  BRA.DIV UR4, `(.L_x_10958) ;  /* 0x0000002604c87947 */ /* 0x000fea000b800000 */
[----:B-1----:R-:W1:Y:S02]  /*13be0*/  S2R R0, SR_TID.X ;  /* 0x0000000000007919 */ /* 0x002e640000002100 */
[----:B-1----:R-:W-:-:S04]  /*13bf0*/  SHF.R.U32.HI R0, RZ, 0x5, R0 ;  /* 0x00000005ff007819 */ /* 0x002fc80000011600 */
[----:B------:R-:W-:-:S05]  /*13c00*/  LOP3.LUT R0, R0, 0x3, RZ, 0xc0, !PT ;  /* 0x0000000300007812 */ /* 0x000fca00078ec0ff */
[----:B------:R1:W2:Y:S02]  /*13c10*/  SHFL.IDX PT, R14, R0, RZ, 0x1f ;  /* 0x00001fff000e7589 */ /* 0x0002a400000e0000 */
.L_x_11036:
[----:B--2---:R-:W-:Y:S01]  /*13c20*/  ISETP.NE.AND P0, PT, R14, RZ, PT ;  /* 0x000000ff0e00720c */ /* 0x004fe20003f05270 */
[----:B------:R-:W-:-:S12]  /*13c30*/  BSSY B0, `(.L_x_10959) ;  /* 0x0000024000007945 */ /* 0x000fd80003800000 */
[----:B------:R-:W-:Y:S05]  /*13c40*/  @P0 BRA `(.L_x_10960) ;  /* 0x0000000000880947 */ /* 0x000fea0003800000 */
[----:B------:R-:W-:-:S03]  /*13c50*/  UMOV UR4, 0xffffffff ;  /* 0xffffffff00047882 */ /* 0x000fc60000000000 */
[----:B------:R-:W-:Y:S05]  /*13c60*/  BRA.DIV UR4, `(.L_x_10961) ;  /* 0x0000002604d87947 */ /* 0x000fea000b800000 */
[----:B------:R-:W-:-:S13]  /*13c70*/  ELECT P6, URZ, PT ;  /* 0x00000000003f782f */ /* 0x000fda00038c0000 */
.L_x_11039:
[----:B------:R-:W-:Y:S05]  /*13c80*/  @!P6 BRA `(.L_x_10960) ;  /* 0x000000000078e947 */ /* 0x000fea0003800000 */
[----:B------:R-:W-:-:S06]  /*13c90*/  ULOP3.LUT UR4, UR42, 0x2, URZ, 0xfc, !UPT ;  /* 0x000000022a047892 */ /* 0x000fcc000f8efc3f */
[----:B-1----:R-:W-:-:S05]  /*13ca0*/  IMAD.U32 R0, RZ, RZ, UR4 ;  /* 0x00000004ff007e24 */ /* 0x002fca000f8e00ff */
[----:B------:R-:W-:-:S13]  /*13cb0*/  ISETP.NE.AND P0, PT, R0, 0x3, PT ;  /* 0x000000030000780c */ /* 0x000fda0003f05270 */
[----:B------:R-:W-:Y:S05]  /*13cc0*/  @!P0 BRA `(.L_x_10962) ;  /* 0x0000000000048947 */ /* 0x000fea0003800000 */
[----:B------:R-:W-:Y:S01]  /*13cd0*/  BPT.TRAP 0x1 ;  /* 0x000000040000795c */ /* 0x000fe20000300000 */
.L_x_10962:
[C---:B------:R-:W-:Y:S01]  /*13ce0*/  IMAD R5, R23.reuse, 0x8, R4 ;  /* 0x0000000817057824 */ /* 0x040fe200078e0204 */
[----:B------:R-:W-:Y:S01]  /*13cf0*/  SHF.L.U32 R0, R26, 0x1f, RZ ;  /* 0x0000001f1a007819 */ /* 0x000fe200000006ff */
[----:B------:R-:W-:-:S03]  /*13d00*/  VIADD R23, R23, 0x1 ;  /* 0x0000000117177836 */ /* 0x000fc60000000000 */
[----:B------:R-:W1:Y:S02]  /*13d10*/  SYNCS.PHASECHK.TRANS64.TRYWAIT P1, [R5+URZ+0x2d840], R0 ;  /* 0x02d84000050075a7 */ /* 0x000e64000802017f */
[----:B------:R-:W-:-:S04]  /*13d20*/  ISETP.NE.AND P2, PT, R23, 0x2, PT ;  /* 0x000000021700780c */ /* 0x000fc80003f45270 */
[----:B------:R-:W-:Y:S01]  /*13d30*/  SEL R3, RZ, 0x1, P2 ;  /* 0x00000001ff037807 */ /* 0x000fe20001000000 */
[----:B-1----:R-:W-:Y:S08]  /*13d40*/  @!P1 BRA `(.L_x_10963) ;  /* 0x0000002400c09947 */ /* 0x002ff00003800000 */
.L_x_11040:
[----:B------:R-:W-:Y:S02]  /*13d50*/  SEL R23, R23, RZ, P2 ;  /* 0x000000ff17177207 */ /* 0x000fe40001000000 */
[----:B------:R-:W-:Y:S01]  /*13d60*/  LOP3.LUT R2, R26, R3, RZ, 0x3c, !PT ;  /* 0x000000031a027212 */ /* 0x000fe200078e3cff */
[----:B------:R-:W-:Y:S06]  /*13d70*/  @!P0 BRA `(.L_x_10964) ;  /* 0x0000000000048947 */ /* 0x000fec0003800000 */
[----:B------:R-:W-:Y:S01]  /*13d80*/  BPT.TRAP 0x1 ;  /* 0x000000040000795c */ /* 0x000fe20000300000 */
.L_x_10964:
[----:B------:R-:W-:Y:S01]  /*13d90*/  IMAD R23, R23, 0x8, R4 ;  /* 0x0000000817177824 */ /* 0x000fe200078e0204 */
[----:B------:R-:W-:-:S04]  /*13da0*/  SHF.L.U32 R2, R2, 0x1f, RZ ;  /* 0x0000001f02027819 */ /* 0x000fc800000006ff */
[----:B------:R-:W2:Y:S02]  /*13db0*/  SYNCS.PHASECHK.TRANS64.TRYWAIT P1, [R23+URZ+0x2d840], R2 ;  /* 0x02d84002170075a7 */ /* 0x000ea4000802017f */
[----:B--2---:R-:W-:Y:S05]  /*13dc0*/  @!P1 BRA `(.L_x_10965) ;  /* 0x0000002400b49947 */ /* 0x004fea0003800000 */
.L_x_11041:
[----:B------:R-:W-:Y:S05]  /*13dd0*/  @!P0 BRA `(.L_x_10966) ;  /* 0x0000000000048947 */ /* 0x000fea0003800000 */
[----:B------:R-:W-:Y:S01]  /*13de0*/  BPT.TRAP 0x1 ;  /* 0x000000040000795c */ /* 0x000fe20000300000 */
.L_x_10966:
[----:B------:R-:W3:Y:S02]  /*13df0*/  SYNCS.PHASECHK.TRANS64.TRYWAIT P1, [R5+URZ+0x2d860], R0 ;  /* 0x02d86000050075a7 */ /* 0x000ee4000802017f */
[----:B---3--:R-:W-:Y:S05]  /*13e00*/  @!P1 BRA `(.L_x_10967) ;  /* 0x0000002400b89947 */ /* 0x008fea0003800000 */
.L_x_11042:
[----:B------:R-:W-:Y:S05]  /*13e10*/  @!P0 BRA `(.L_x_10968) ;  /* 0x0000000000048947 */ /* 0x000fea0003800000 */
[----:B------:R-:W-:Y:S01]  /*13e20*/  BPT.TRAP 0x1 ;  /* 0x000000040000795c */ /* 0x000fe20000300000 */
.L_x_10968:
[----:B----4-:R4:W0:Y:S02]  /*13e30*/  SYNCS.PHASECHK.TRANS64.TRYWAIT P0, [R23+URZ+0x2d860], R2 ;  /* 0x02d86002170075a7 */ /* 0x010824000800017f */
[----:B0-----:R-:W-:Y:S05]  /*13e40*/  @!P0 NANOSLEEP.SYNCS 0x989680 ;  /* 0x009896800000895d */ /* 0x001fea0003900000 */
[----:B------:R-:W0:Y:S02]  /*13e50*/  @!P0 SYNCS.PHASECHK.TRANS64 P0, [R23+URZ+0x2d860], R2 ;  /* 0x02d86002170085a7 */ /* 0x000e24000800007f */
[----:B0-----:R-:W-:Y:S05]  /*13e60*/  @!P0 BRA `(.L_x_10968) ;  /* 0xfffffffc00f08947 */ /* 0x001fea000383ffff */
.L_x_10960:
[----:B------:R-:W-:Y:S05]  /*13e70*/  BSYNC B0 ;  /* 0x0000000000007941 */ /* 0x000fea0003800000 */
.L_x_10959:
[----:B------:R-:W-:Y:S05]  /*13e80*/  EXIT ;  /* 0x000000000000794d */ /* 0x000fea0003800000 */
.L_x_10813:
[----:B0-----:R-:W-:-:S04]  /*13e90*/  IMAD.U32 R3, RZ, RZ, UR40 ;  /* 0x00000028ff037e24 */ /* 0x001fc8000f8e00ff */
[----:B------:R0:W1:Y:S03]  /*13ea0*/  SYNCS.PHASECHK.TRANS64.TRYWAIT P1, [R3+URZ+0x2d800], R0 ;  /* 0x02d80000030075a7 */ /* 0x000066000802017f */
[----:B-1----:R-:W-:Y:S05]  /*13eb0*/  @!P1 NANOSLEEP.SYNCS 0x989680 ;  /* 0x009896800000995d */ /* 0x002fea0003900000 */
[----:B------:R-:W1:Y:S02]  /*13ec0*/  @!P1 SYNCS.PHASECHK.TRANS64 P1, [R3+URZ+0x2d800], R0 ;  /* 0x02d80000030095a7 */ /* 0x000e64000802007f */
[----:B-1----:R-:W-:Y:S05]  /*13ed0*/  @!P1 BRA `(.L_x_10813) ;  /* 0xfffffffc00ec9947 */ /* 0x002fea000383ffff */
[----:B------:R-:W-:Y:S05]  /*13ee0*/  BRA `(.L_x_10969) ;  /* 0xfffffedc00007947 */ /* 0x000fea000383ffff */
.L_x_10817:
[----:B-1----:R1:W2:Y:S02]  /*13ef0*/  SYNCS.PHASECHK.TRANS64.TRYWAIT P1, [R3+URZ+0x2d830], R0 ;  /* 0x02d83000030075a7 */ /* 0x0022a4000802017f */
[----:B--2---:R-:W-:Y:S05]  /*13f00*/  @!P1 NANOSLEEP.SYNCS 0x989680 ;  /* 0x009896800000995d */ /* 0x004fea0003900000 */
[----:B------:R-:W2:Y:S02]  /*13f10*/  @!P1 SYNCS.PHASECHK.TRANS64 P1, [R3+URZ+0x2d830], R0 ;  /* 0x02d83000030095a7 */ /* 0x000ea4000802007f */
[----:B--2---:R-:W-:Y:S05]  /*13f20*/  @!P1 BRA `(.L_x_10817) ;  /* 0xfffffffc00f09947 */ /* 0x004fea000383ffff */
[----:B------:R-:W-:Y:S05]  /*13f30*/  BRA `(.L_x_10816) ;  /* 0xfffffedc001c7947 */ /* 0x000fea000383ffff */
.L_x_10834:
[----:B-1--4-:R-:W-:-:S04]  /*13f40*/  IMAD.U32 R9, RZ, RZ, UR6 ;  /* 0x00000006ff097e24 */ /* 0x012fc8000f8e00ff */
[----:B------:R1:W2:Y:S03]  /*13f50*/  SYNCS.PHASECHK.TRANS64.TRYWAIT P1, [R9+URZ+0x2d830], R0 ;  /* 0x02d83000090075a7 */ /* 0x0002a6000802017f */
[----:B--2---:R-:W-:Y:S05]  /*13f60*/  @!P1 NANOSLEEP.SYNCS 0x989680 ;  /* 0x009896800000995d */ /* 0x004fea0003900000 */
[----:B------:R-:W2:Y:S02]  /*13f70*/  @!P1 SYNCS.PHASECHK.TRANS64 P1, [R9+URZ+0x2d830], R0 ;  /* 0x02d83000090095a7 */ /* 0x000ea4000802007f */
[----:B--2---:R-:W-:Y:S05]  /*13f80*/  @!P1 BRA `(.L_x_10834) ;  /* 0xfffffffc00ec9947 */ /* 0x004fea000383ffff */
[----:B------:R-:W-:Y:S05]  /*13f90*/  BRA `(.L_x_10831) ;  /* 0xffffff1000347947 */ /* 0x000fea000383ffff */
.L_x_10838:
[----:B-1----:R-:W-:-:S04]  /*13fa0*/  IMAD.U32 R9, RZ, RZ, UR6 ;  /* 0x00000006ff097e24 */ /* 0x002fc8000f8e00ff */
[----:B------:R1:W2:Y:S03]  /*13fb0*/  SYNCS.PHASECHK.TRANS64.TRYWAIT P1, [R9+URZ+0x2d850], R0 ;  /* 0x02d85000090075a7 */ /* 0x0002a6000802017f */
[----:B--2---:R-:W-:Y:S05]  /*13fc0*/  @!P1 NANOSLEEP.SYNCS 0x989680 ;  /* 0x009896800000995d */ /* 0x004fea0003900000 */
[----:B------:R-:W2:Y:S02]  /*13fd0*/  @!P1 SYNCS.PHASECHK.TRANS64 P1, [R9+URZ+0x2d850], R0 ;  /* 0x02d85000090095a7 */ /* 0x000ea4000802007f */
[----:B--2---:R-:W-:Y:S05]  /*13fe0*/  @!P1 BRA `(.L_x_10838) ;  /* 0xfffffffc00ec9947 */ /* 0x004fea000383ffff */
[----:B------:R-:W-:Y:S05]  /*13ff0*/  BRA `(.L_x_10835) ;  /* 0xffffff1000e07947 */ /* 0x000fea000383ffff */
.L_x_10857:
[----:B-1----:R-:W-:-:S04]  /*14000*/  IMAD.U32 R7, RZ, RZ, UR6 ;  /* 0x00000006ff077e24 */ /* 0x002fc8000f8e00ff */
[----:B------:R1:W2:Y:S03]  /*14010*/  SYNCS.PHASECHK.TRANS64.TRYWAIT P1, [R7+URZ+0x2d830], R0 ;  /* 0x02d83000070075a7 */ /* 0x0002a6000802017f */
[----:B--2---:R-:W-:Y:S05]  /*14020*/  @!P1 NANOSLEEP.SYNCS 0x989680 ;  /* 0x009896800000995d */ /* 0x004fea0003900000 */
[----:B------:R-:W2:Y:S02]  /*14030*/  @!P1 SYNCS.PHASECHK.TRANS64 P1, [R7+URZ+0x2d830], R0 ;  /* 0x02d83000070095a7 */ /* 0x000ea4000802007f */
[----:B--2---:R-:W-:Y:S05]  /*14040*/  @!P1 BRA `(.L_x_10857) ;  /* 0xfffffffc00ec9947 */ /* 0x004fea000383ffff */
[----:B------:R-:W-:Y:S05]  /*14050*/  BRA `(.L_x_10854) ;  /* 0xffffff4400347947 */ /* 0x000fea000383ffff */
.L_x_10861:
[----:B-1----:R-:W-:-:S04]  /*14060*/  IMAD.U32 R7, RZ, RZ, UR6 ;  /* 0x00000006ff077e24 */ /* 0x002fc8000f8e00ff */
[----:B------:R1:W2:Y:S03]  /*14070*/  SYNCS.PHASECHK.TRANS64.TRYWAIT P1, [R7+URZ+0x2d850], R0 ;  /* 0x02d85000070075a7 */ /* 0x0002a6000802017f */
[----:B--2---:R-:W-:Y:S05]  /*14080*/  @!P1 NANOSLEEP.SYNCS 0x989680 ;  /* 0x009896800000995d */ /* 0x004fea0003900000 */
[----:B------:R-:W2:Y:S02]  /*14090*/  @!P1 SYNCS.PHASECHK.TRANS64 P1, [R7+URZ+0x2d850], R0 ;  /* 0x02d85000070095a7 */ /* 0x000ea4000802007f */
[----:B--2---:R-:W-:Y:S05]  /*140a0*/  @!P1 BRA `(.L_x_10861) ;  /* 0xfffffffc00ec9947 */ /* 0x004fea000383ffff */
[----:B------:R-:W-:Y:S05]  /*140b0*/  BRA `(.L_x_10858) ;  /* 0xffffff4400e07947 */ /* 0x000fea000383ffff */
.L_x_10869:
[----:B-1----:R-:W-:-:S04]  /*140c0*/  IMAD.U32 R9, RZ, RZ, UR6 ;  /* 0x00000006ff097e24 */ /* 0x002fc8000f8e00ff */
[----:B------:R1:W2:Y:S03]  /*140d0*/  SYNCS.PHASECHK.TRANS64.TRYWAIT P1, [R9+URZ+0x2d830], R0 ;  /* 0x02d83000090075a7 */ /* 0x0002a6000802017f */
[----:B--2---:R-:W-:Y:S05]  /*140e0*/  @!P1 NANOSLEEP.SYNCS 0x989680 ;  /* 0x009896800000995d */ /* 0x004fea0003900000 */
[----:B------:R-:W2:Y:S02]  /*140f0*/  @!P1 SYNCS.PHASECHK.TRANS64 P1, [R9+URZ+0x2d830], R0 ;  /* 0x02d83000090095a7 */ /* 0x000ea4000802007f */
[----:B--2---:R-:W-:Y:S05]  /*14100*/  @!P1 BRA `(.L_x_10869) ;  /* 0xfffffffc00ec9947 */ /* 0x004fea000383ffff */
[----:B------:R-:W-:Y:S05]  /*14110*/  BRA `(.L_x_10866) ;  /* 0xffffff64005c7947 */ /* 0x000fea000383ffff */
.L_x_10873:
[----:B-1----:R-:W-:-:S04]  /*14120*/  IMAD.U32 R9, RZ, RZ, UR6 ;  /* 0x00000006ff097e24 */ /* 0x002fc8000f8e00ff */
[----:B------:R1:W2:Y:S03]  /*14130*/  SYNCS.PHASECHK.TRANS64.TRYWAIT P1, [R9+URZ+0x2d850], R0 ;  /* 0x02d85000090075a7 */ /* 0x0002a6000802017f */
[----:B--2---:R-:W-:Y:S05]  /*14140*/  @!P1 NANOSLEEP.SYNCS 0x989680 ;  /* 0x009896800000995d */ /* 0x004fea0003900000 */
[----:B------:R-:W2:Y:S02]  /*14150*/  @!P1 SYNCS.PHASECHK.TRANS64 P1, [R9+URZ+0x2d850], R0 ;  /* 0x02d85000090095a7 */ /* 0x000ea4000802007f */
[----:B--2---:R-:W-:Y:S05]  /*14160*/  @!P1 BRA `(.L_x_10873) ;  /* 0xfffffffc00ec9947 */ /* 0x004fea000383ffff */
[----:B------:R-:W-:Y:S05]  /*14170*/  BRA `(.L_x_10870) ;  /* 0xffffff6800087947 */ /* 0x000fea000383ffff */
.L_x_10888:
[----:B-1----:R-:W-:-:S04]  /*14180*/  IMAD.U32 R6, RZ, RZ, UR8 ;  /* 0x00000008ff067e24 */ /* 0x002fc8000f8e00ff */
[----:B------:R1:W2:Y:S03]  /*14190*/  SYNCS.PHASECHK.TRANS64.TRYWAIT P1, [R6+URZ+0x2d850], R5 ;  /* 0x02d85005060075a7 */ /* 0x0002a6000802017f */
[----:B--2---:R-:W-:Y:S05]  /*141a0*/  @!P1 NANOSLEEP.SYNCS 0x989680 ;  /* 0x009896800000995d */ /* 0x004fea0003900000 */
[----:B------:R-:W2:Y:S02]  /*141b0*/  @!P1 SYNCS.PHASECHK.TRANS64 P1, [R6+URZ+0x2d850], R5 ;  /* 0x02d85005060095a7 */ /* 0x000ea4000802007f */
[----:B--2---:R-:W-:Y:S05]  /*141c0*/  @!P1 BRA `(.L_x_10888) ;  /* 0xfffffffc00ec9947 */ /* 0x004fea000383ffff */
[----:B------:R-:W-:Y:S05]  /*141d0*/  BRA `(.L_x_10887) ;  /* 0xffffff9400807947 */ /* 0x000fea000383ffff */
.L_x_10917:
[----:B------:R-:W1:Y:S01]  /*141e0*/  S2R R20, SR_TID.X ;  /* 0x0000000000147919 */ /* 0x000e620000002100 */
        /* <DEDUP_REMOVED lines=9> */
.L_x_10970:
[----:B------:R-:W-:Y:S05]  /*14280*/  BRA `(.L_x_10971) ;  /* 0xffffffc8004c7947 */ /* 0x000fea000383ffff */
.L_x_10920:
[----:B0-----:R0:W1:Y:S02]  /*14290*/  SYNCS.PHASECHK.TRANS64.TRYWAIT P0, [R6+URZ+0x2d840], R2 ;  /* 0x02d84002060075a7 */ /* 0x001064000800017f */
[----:B-1----:R-:W-:Y:S05]  /*142a0*/  @!P0 NANOSLEEP.SYNCS 0x989680 ;  /* 0x009896800000895d */ /* 0x002fea0003900000 */
[----:B------:R-:W1:Y:S02]  /*142b0*/  @!P0 SYNCS.PHASECHK.TRANS64 P0, [R6+URZ+0x2d840], R2 ;  /* 0x02d84002060085a7 */ /* 0x000e64000800007f */
[----:B-1----:R-:W-:Y:S05]  /*142c0*/  @!P0 BRA `(.L_x_10920) ;  /* 0xfffffffc00f08947 */ /* 0x002fea000383ffff */
[----:B------:R-:W-:Y:S05]  /*142d0*/  BRA `(.L_x_10972) ;  /* 0xffffffcc00547947 */ /* 0x000fea000383ffff */
.L_x_10921:
        /* <DEDUP_REMOVED lines=8> */
.L_x_10974:
[----:B------:R-:W-:Y:S05]  /*14360*/  BSYNC B0 ;  /* 0x0000000000007941 */ /* 0x000fea0003800000 */
.L_x_10973:
        /* <DEDUP_REMOVED lines=9> */
.L_x_10975:
[----:B------:R-:W-:Y:S02]  /*14400*/  IMAD.MOV.U32 R13, RZ, RZ, R0 ;  /* 0x000000ffff0d7224 */ /* 0x000fe400078e0000 */
[----:B------:R-:W-:Y:S02]  /*14410*/  IMAD.MOV.U32 R12, RZ, RZ, 0x1 ;  /* 0x00000001ff0c7424 */ /* 0x000fe400078e00ff */
[----:B------:R-:W-:-:S07]  /*14420*/  IMAD.MOV.U32 R3, RZ, RZ, R14 ;  /* 0x000000ffff037224 */ /* 0x000fce00078e000e */
[----:B------:R-:W-:Y:S05]  /*14430*/  WARPSYNC.COLLECTIVE R15, `(.L_x_10976) ;  /* 0x000000000f087348 */ /* 0x000fea0003c00000 */
[----:B------:R0:W1:Y:S02]  /*14440*/  SHFL.IDX P6, R14, R13, R12, R11 ;  /* 0x0000000c0d0e7389 */ /* 0x00006400000c000b */
[----:B01----:R-:W-:Y:S01]  /*14450*/  ENDCOLLECTIVE ;  /* 0x000000000000791b */ /* 0x003fe20003800000 */
.L_x_10976:
        /* <DEDUP_REMOVED lines=17> */
.L_x_10977:
[----:B------:R-:W-:Y:S02]  /*14570*/  @P0 IMAD R8, R7, 0x2, R16 ;  /* 0x0000000207080824 */ /* 0x000fe400078e0210 */
[----:B------:R-:W-:Y:S02]  /*14580*/  IMAD.MOV.U32 R13, RZ, RZ, R0 ;  /* 0x000000ffff0d7224 */ /* 0x000fe400078e0000 */
[----:B------:R-:W-:Y:S02]  /*14590*/  IMAD.MOV.U32 R12, RZ, RZ, 0x2 ;  /* 0x00000002ff0c7424 */ /* 0x000fe400078e00ff */
[----:B------:R-:W-:-:S07]  /*145a0*/  IMAD.MOV.U32 R3, RZ, RZ, R14 ;  /* 0x000000ffff037224 */ /* 0x000fce00078e000e */
[----:B------:R-:W-:Y:S05]  /*145b0*/  WARPSYNC.COLLECTIVE R15, `(.L_x_10978) ;  /* 0x000000000f087348 */ /* 0x000fea0003c00000 */
[----:B------:R0:W1:Y:S02]  /*145c0*/  SHFL.IDX P6, R14, R13, R12, R11 ;  /* 0x0000000c0d0e7389 */ /* 0x00006400000c000b */
[----:B01----:R-:W-:Y:S01]  /*145d0*/  ENDCOLLECTIVE ;  /* 0x000000000000791b */ /* 0x003fe20003800000 */
.L_x_10978:
        /* <DEDUP_REMOVED lines=17> */
.L_x_10979:
[----:B------:R-:W-:Y:S02]  /*146f0*/  @P0 IMAD R8, R7, 0x2, R16 ;  /* 0x0000000207080824 */ /* 0x000fe400078e0210 */
[----:B------:R-:W-:Y:S02]  /*14700*/  IMAD.MOV.U32 R13, RZ, RZ, R0 ;  /* 0x000000ffff0d7224 */ /* 0x000fe400078e0000 */
[----:B------:R-:W-:Y:S02]  /*14710*/  IMAD.MOV.U32 R12, RZ, RZ, 0x3 ;  /* 0x00000003ff0c7424 */ /* 0x000fe400078e00ff */
[----:B------:R-:W-:-:S07]  /*14720*/  IMAD.MOV.U32 R3, RZ, RZ, R14 ;  /* 0x000000ffff037224 */ /* 0x000fce00078e000e */
[----:B------:R-:W-:Y:S05]  /*14730*/  WARPSYNC.COLLECTIVE R15, `(.L_x_10980) ;  /* 0x000000000f087348 */ /* 0x000fea0003c00000 */
[----:B------:R0:W1:Y:S02]  /*14740*/  SHFL.IDX P6, R14, R13, R12, R11 ;  /* 0x0000000c0d0e7389 */ /* 0x00006400000c000b */
[----:B01----:R-:W-:Y:S01]  /*14750*/  ENDCOLLECTIVE ;  /* 0x000000000000791b */ /* 0x003fe20003800000 */
.L_x_10980:
        /* <DEDUP_REMOVED lines=16> */
.L_x_10981:
[----:B------:R-:W-:Y:S05]  /*14860*/  BRA `(.L_x_10982) ;  /* 0xffffffcc001c7947 */ /* 0x000fea000383ffff */
.L_x_10926:
[----:B------:R-:W-:Y:S02]  /*14870*/  IMAD.MOV.U32 R13, RZ, RZ, R5 ;  /* 0x000000ffff0d7224 */ /* 0x000fe400078e0005 */
[----:B------:R-:W-:Y:S02]  /*14880*/  IMAD.MOV.U32 R12, RZ, RZ, RZ ;  /* 0x000000ffff0c7224 */ /* 0x000fe400078e00ff */
[----:B------:R-:W-:Y:S02]  /*14890*/  IMAD.MOV.U32 R11, RZ, RZ, 0x1c1f ;  /* 0x00001c1fff0b7424 */ /* 0x000fe400078e00ff */
[----:B------:R-:W-:Y:S02]  /*148a0*/  IMAD.MOV.U32 R15, RZ, RZ, -0x1 ;  /* 0xffffffffff0f7424 */ /* 0x000fe400078e00ff */
[----:B------:R-:W-:-:S07]  /*148b0*/  VIADD R4, R21, UR43 ;  /* 0x0000002b15047c36 */ /* 0x000fce0008000000 */
[----:B-----5:R-:W-:Y:S05]  /*148c0*/  WARPSYNC.COLLECTIVE R15, `(.L_x_10983) ;  /* 0x000000000f087348 */ /* 0x020fea0003c00000 */
[----:B------:R0:W1:Y:S02]  /*148d0*/  SHFL.IDX P6, R14, R13, R12, R11 ;  /* 0x0000000c0d0e7389 */ /* 0x00006400000c000b */
[----:B01---5:R-:W-:Y:S01]  /*148e0*/  ENDCOLLECTIVE ;  /* 0x000000000000791b */ /* 0x023fe20003800000 */
.L_x_10983:
[C---:B------:R-:W-:Y:S01]  /*148f0*/  VIADD R8, R4.reuse, 0x20 ;  /* 0x0000002004087836 */ /* 0x040fe20000000000 */
[----:B------:R-:W-:Y:S01]  /*14900*/  ISETP.GE.AND P0, PT, R4, UR37, PT ;  /* 0x0000002504007c0c */ /* 0x000fe2000bf06270 */
[----:B------:R-:W-:Y:S02]  /*14910*/  IMAD.MOV.U32 R13, RZ, RZ, R0 ;  /* 0x000000ffff0d7224 */ /* 0x000fe400078e0000 */
[----:B------:R-:W-:-:S10]  /*14920*/  IMAD.MOV.U32 R2, RZ, RZ, R14 ;  /* 0x000000ffff027224 */ /* 0x000fd400078e000e */
[----:B------:R-:W-:Y:S05]  /*14930*/  WARPSYNC.COLLECTIVE R15, `(.L_x_10984) ;  /* 0x000000000f087348 */ /* 0x000fea0003c00000 */
[----:B------:R0:W1:Y:S02]  /*14940*/  SHFL.IDX P6, R14, R13, R12, R11 ;  /* 0x0000000c0d0e7389 */ /* 0x00006400000c000b */
[----:B01----:R-:W-:Y:S01]  /*14950*/  ENDCOLLECTIVE ;  /* 0x000000000000791b */ /* 0x003fe20003800000 */
.L_x_10984:
[----:B------:R-:W-:Y:S02]  /*14960*/  IMAD.MOV.U32 R13, RZ, RZ, R5 ;  /* 0x000000ffff0d7224 */ /* 0x000fe400078e0005 */
[----:B------:R-:W-:Y:S02]  /*14970*/  IMAD.MOV.U32 R12, RZ, RZ, 0x1 ;  /* 0x00000001ff0c7424 */ /* 0x000fe400078e00ff */
[----:B------:R-:W-:-:S07]  /*14980*/  IMAD.MOV.U32 R3, RZ, RZ, R14 ;  /* 0x000000ffff037224 */ /* 0x000fce00078e000e */
[----:B------:R-:W-:Y:S05]  /*14990*/  WARPSYNC.COLLECTIVE R15, `(.L_x_10985) ;  /* 0x000000000f087348 */ /* 0x000fea0003c00000 */
[----:B------:R0:W1:Y:S02]  /*149a0*/  SHFL.IDX P6, R14, R13, R12, R11 ;  /* 0x0000000c0d0e7389 */ /* 0x00006400000c000b */
[----:B01----:R-:W-:Y:S01]  /*149b0*/  ENDCOLLECTIVE ;  /* 0x000000000000791b */ /* 0x003fe20003800000 */
.L_x_10985:
        /* <DEDUP_REMOVED lines=17> */
.L_x_10986:
[----:B------:R-:W-:Y:S02]  /*14ad0*/  IMAD.MOV.U32 R13, RZ, RZ, R5 ;  /* 0x000000ffff0d7224 */ /* 0x000fe400078e0005 */
[----:B------:R-:W-:Y:S02]  /*14ae0*/  IMAD.MOV.U32 R12, RZ, RZ, 0x2 ;  /* 0x00000002ff0c7424 */ /* 0x000fe400078e00ff */
[----:B------:R-:W-:-:S07]  /*14af0*/  IMAD.MOV.U32 R3, RZ, RZ, R14 ;  /* 0x000000ffff037224 */ /* 0x000fce00078e000e */
[----:B------:R-:W-:Y:S05]  /*14b00*/  WARPSYNC.COLLECTIVE R15, `(.L_x_10987) ;  /* 0x000000000f087348 */ /* 0x000fea0003c00000 */
[----:B------:R0:W1:Y:S02]  /*14b10*/  SHFL.IDX P6, R14, R13, R12, R11 ;  /* 0x0000000c0d0e7389 */ /* 0x00006400000c000b */
[----:B01----:R-:W-:Y:S01]  /*14b20*/  ENDCOLLECTIVE ;  /* 0x000000000000791b */ /* 0x003fe20003800000 */
.L_x_10987:
        /* <DEDUP_REMOVED lines=13> */
[----:B------:R-:W-:Y:S01]  /*14c00*/  ISETP.GE.AND P0, PT, R2, UR37, PT ;  /* 0x0000002502007c0c */ /* 0x000fe2000bf06270 */
[----:B------:R-:W-:-:S12]  /*14c10*/  IMAD.MOV.U32 R2, RZ, RZ, R14 ;  /* 0x000000ffff027224 */ /* 0x000fd800078e000e */
[----:B------:R-:W-:Y:S05]  /*14c20*/  WARPSYNC.COLLECTIVE R15, `(.L_x_10988) ;  /* 0x000000000f087348 */ /* 0x000fea0003c00000 */
[----:B------:R0:W1:Y:S02]  /*14c30*/  SHFL.IDX P6, R14, R13, R12, R11 ;  /* 0x0000000c0d0e7389 */ /* 0x00006400000c000b */
[----:B01----:R-:W-:Y:S01]  /*14c40*/  ENDCOLLECTIVE ;  /* 0x000000000000791b */ /* 0x003fe20003800000 */
.L_x_10988:
[----:B------:R-:W-:Y:S02]  /*14c50*/  IMAD.MOV.U32 R13, RZ, RZ, R5 ;  /* 0x000000ffff0d7224 */ /* 0x000fe400078e0005 */
[----:B------:R-:W-:Y:S02]  /*14c60*/  IMAD.MOV.U32 R12, RZ, RZ, 0x3 ;  /* 0x00000003ff0c7424 */ /* 0x000fe400078e00ff */
[----:B------:R-:W-:-:S07]  /*14c70*/  IMAD.MOV.U32 R3, RZ, RZ, R14 ;  /* 0x000000ffff037224 */ /* 0x000fce00078e000e */
[----:B------:R-:W-:Y:S05]  /*14c80*/  WARPSYNC.COLLECTIVE R15, `(.L_x_10989) ;  /* 0x000000000f087348 */ /* 0x000fea0003c00000 */
[----:B------:R0:W1:Y:S02]  /*14c90*/  SHFL.IDX P6, R14, R13, R12, R11 ;  /* 0x0000000c0d0e7389 */ /* 0x00006400000c000b */
[----:B01----:R-:W-:Y:S01]  /*14ca0*/  ENDCOLLECTIVE ;  /* 0x000000000000791b */ /* 0x003fe20003800000 */
.L_x_10989:
        /* <DEDUP_REMOVED lines=10> */
.L_x_10990:
        /* <DEDUP_REMOVED lines=13> */
.L_x_10991:
[----:B------:R-:W-:-:S13]  /*14e20*/  ISETP.GE.AND P0, PT, R2, UR37, PT ;  /* 0x0000002502007c0c */ /* 0x000fda000bf06270 */
[----:B------:R-:W-:Y:S01]  /*14e30*/  @!P0 LEA R8, P1, R20, R0, 0x1 ;  /* 0x0000000014088211 */ /* 0x000fe200078208ff */
[----:B------:R-:W-:Y:S02]  /*14e40*/  VIADD R0, R4, 0x80 ;  /* 0x0000008004007836 */ /* 0x000fe40000000000 */
[----:B------:R-:W-:Y:S02]  /*14e50*/  IMAD.MOV.U32 R13, RZ, RZ, R7 ;  /* 0x000000ffff0d7224 */ /* 0x000fe400078e0007 */
        /* <DEDUP_REMOVED lines=14> */
.L_x_10992:
[----:B------:R-:W-:Y:S02]  /*14f40*/  IMAD.MOV.U32 R13, RZ, RZ, R6 ;  /* 0x000000ffff0d7224 */ /* 0x000fe400078e0006 */
[----:B------:R-:W-:Y:S02]  /*14f50*/  IMAD.MOV.U32 R12, RZ, RZ, 0x1 ;  /* 0x00000001ff0c7424 */ /* 0x000fe400078e00ff */
[----:B------:R-:W-:-:S07]  /*14f60*/  IMAD.MOV.U32 R2, RZ, RZ, R14 ;  /* 0x000000ffff027224 */ /* 0x000fce00078e000e */
[----:B------:R-:W-:Y:S05]  /*14f70*/  WARPSYNC.COLLECTIVE R15, `(.L_x_10993) ;  /* 0x000000000f087348 */ /* 0x000fea0003c00000 */
[----:B------:R0:W1:Y:S02]  /*14f80*/  SHFL.IDX P6, R14, R13, R12, R11 ;  /* 0x0000000c0d0e7389 */ /* 0x00006400000c000b */
[----:B01----:R-:W-:Y:S01]  /*14f90*/  ENDCOLLECTIVE ;  /* 0x000000000000791b */ /* 0x003fe20003800000 */
.L_x_10993:
        /* <DEDUP_REMOVED lines=15> */
.L_x_10994:
[----:B------:R-:W-:Y:S05]  /*15090*/  BRA `(.L_x_10995) ;  /* 0xffffffd000007947 */ /* 0x000fea000383ffff */
.L_x_10929:
[----:B0-----:R0:W1:Y:S02]  /*150a0*/  SYNCS.PHASECHK.TRANS64.TRYWAIT P0, [R16+URZ+0x2d820], R3 ;  /* 0x02d82003100075a7 */ /* 0x001064000800017f */
[----:B-1----:R-:W-:Y:S05]  /*150b0*/  @!P0 NANOSLEEP.SYNCS 0x989680 ;  /* 0x009896800000895d */ /* 0x002fea0003900000 */
[----:B------:R-:W1:Y:S02]  /*150c0*/  @!P0 SYNCS.PHASECHK.TRANS64 P0, [R16+URZ+0x2d820], R3 ;  /* 0x02d82003100085a7 */ /* 0x000e64000800007f */
[----:B-1----:R-:W-:Y:S05]  /*150d0*/  @!P0 BRA `(.L_x_10929) ;  /* 0xfffffffc00f08947 */ /* 0x002fea000383ffff */
[----:B------:R-:W-:Y:S05]  /*150e0*/  BRA `(.L_x_10996) ;  /* 0xffffffd000647947 */ /* 0x000fea000383ffff */
.L_x_10933:
[----:B0-----:R0:W1:Y:S02]  /*150f0*/  SYNCS.PHASECHK.TRANS64.TRYWAIT P0, [R6+URZ+0x2d840], R0 ;  /* 0x02d84000060075a7 */ /* 0x001064000800017f */
[----:B-1----:R-:W-:Y:S05]  /*15100*/  @!P0 NANOSLEEP.SYNCS 0x989680 ;  /* 0x009896800000895d */ /* 0x002fea0003900000 */
[----:B------:R-:W1:Y:S02]  /*15110*/  @!P0 SYNCS.PHASECHK.TRANS64 P0, [R6+URZ+0x2d840], R0 ;  /* 0x02d84000060085a7 */ /* 0x000e64000800007f */
[----:B-1----:R-:W-:Y:S05]  /*15120*/  @!P0 BRA `(.L_x_10933) ;  /* 0xfffffffc00f08947 */ /* 0x002fea000383ffff */
[----:B------:R-:W-:Y:S05]  /*15130*/  BRA `(.L_x_10997) ;  /* 0xffffffd400387947 */ /* 0x000fea000383ffff */
.L_x_10934:
        /* <DEDUP_REMOVED lines=8> */
.L_x_10999:
[----:B------:R-:W-:Y:S05]  /*151c0*/  BSYNC B1 ;  /* 0x0000000000017941 */ /* 0x000fea0003800000 */
.L_x_10998:
        /* <DEDUP_REMOVED lines=10> */
.L_x_11000:
        /* <DEDUP_REMOVED lines=8> */
.L_x_11001:
        /* <DEDUP_REMOVED lines=14> */
.L_x_11002:
[----:B------:R-:W-:Y:S02]  /*153d0*/  IMAD.MOV.U32 R13, RZ, RZ, R10 ;  /* 0x000000ffff0d7224 */ /* 0x000fe400078e000a */
[----:B------:R-:W-:Y:S02]  /*153e0*/  IMAD.MOV.U32 R12, RZ, RZ, 0x2 ;  /* 0x00000002ff0c7424 */ /* 0x000fe400078e00ff */
[----:B------:R-:W-:-:S07]  /*153f0*/  IMAD.MOV.U32 R2, RZ, RZ, R14 ;  /* 0x000000ffff027224 */ /* 0x000fce00078e000e */
[----:B------:R-:W-:Y:S05]  /*15400*/  WARPSYNC.COLLECTIVE R15, `(.L_x_11003) ;  /* 0x000000000f087348 */ /* 0x000fea0003c00000 */
[----:B------:R0:W1:Y:S02]  /*15410*/  SHFL.IDX P6, R14, R13, R12, R11 ;  /* 0x0000000c0d0e7389 */ /* 0x00006400000c000b */
[----:B01----:R-:W-:Y:S01]  /*15420*/  ENDCOLLECTIVE ;  /* 0x000000000000791b */ /* 0x003fe20003800000 */
.L_x_11003:
        /* <DEDUP_REMOVED lines=13> */
.L_x_11004:
[----:B------:R-:W-:Y:S02]  /*15500*/  IMAD.MOV.U32 R13, RZ, RZ, R10 ;  /* 0x000000ffff0d7224 */ /* 0x000fe400078e000a */
[----:B------:R-:W-:Y:S02]  /*15510*/  IMAD.MOV.U32 R12, RZ, RZ, 0x3 ;  /* 0x00000003ff0c7424 */ /* 0x000fe400078e00ff */
[----:B------:R-:W-:-:S07]  /*15520*/  IMAD.MOV.U32 R2, RZ, RZ, R14 ;  /* 0x000000ffff027224 */ /* 0x000fce00078e000e */
[----:B------:R-:W-:Y:S05]  /*15530*/  WARPSYNC.COLLECTIVE R15, `(.L_x_11005) ;  /* 0x000000000f087348 */ /* 0x000fea0003c00000 */
[----:B------:R0:W1:Y:S02]  /*15540*/  SHFL.IDX P6, R14, R13, R12, R11 ;  /* 0x0000000c0d0e7389 */ /* 0x00006400000c000b */
[----:B01----:R-:W-:Y:S01]  /*15550*/  ENDCOLLECTIVE ;  /* 0x000000000000791b */ /* 0x003fe20003800000 */
.L_x_11005:
        /* <DEDUP_REMOVED lines=13> */
.L_x_11006:
[----:B------:R-:W-:Y:S01]  /*15630*/  IMAD.MOV.U32 R2, RZ, RZ, R14 ;  /* 0x000000ffff027224 */ /* 0x000fe200078e000e */
[----:B------:R-:W-:Y:S06]  /*15640*/  BRA `(.L_x_11007) ;  /* 0xffffffd000e47947 */ /* 0x000fec000383ffff */
.L_x_10939:
[----:B-1----:R1:W2:Y:S02]  /*15650*/  SYNCS.PHASECHK.TRANS64.TRYWAIT P0, [R6+URZ+0x2d860], R2 ;  /* 0x02d86002060075a7 */ /* 0x0022a4000800017f */
[----:B--2---:R-:W-:Y:S05]  /*15660*/  @!P0 NANOSLEEP.SYNCS 0x989680 ;  /* 0x009896800000895d */ /* 0x004fea0003900000 */
[----:B------:R-:W2:Y:S02]  /*15670*/  @!P0 SYNCS.PHASECHK.TRANS64 P0, [R6+URZ+0x2d860], R2 ;  /* 0x02d86002060085a7 */ /* 0x000ea4000800007f */
[----:B--2---:R-:W-:Y:S05]  /*15680*/  @!P0 BRA `(.L_x_10939) ;  /* 0xfffffffc00f08947 */ /* 0x004fea000383ffff */
[----:B------:R-:W-:Y:S05]  /*15690*/  BRA `(.L_x_11008) ;  /* 0xffffffd400447947 */ /* 0x000fea000383ffff */
.L_x_10940:
        /* <DEDUP_REMOVED lines=8> */
.L_x_11010:
[----:B------:R-:W-:Y:S05]  /*15720*/  BSYNC B1 ;  /* 0x0000000000017941 */ /* 0x000fea0003800000 */
.L_x_11009:
        /* <DEDUP_REMOVED lines=9> */
.L_x_11011:
[----:B------:R-:W-:Y:S02]  /*157c0*/  IMAD.MOV.U32 R13, RZ, RZ, R18 ;  /* 0x000000ffff0d7224 */ /* 0x000fe400078e0012 */
[----:B------:R-:W-:Y:S02]  /*157d0*/  IMAD.MOV.U32 R12, RZ, RZ, 0x1 ;  /* 0x00000001ff0c7424 */ /* 0x000fe400078e00ff */
[----:B------:R-:W-:-:S07]  /*157e0*/  IMAD.MOV.U32 R2, RZ, RZ, R14 ;  /* 0x000000ffff027224 */ /* 0x000fce00078e000e */
[----:B------:R-:W-:Y:S05]  /*157f0*/  WARPSYNC.COLLECTIVE R15, `(.L_x_11012) ;  /* 0x000000000f087348 */ /* 0x000fea0003c00000 */
[----:B------:R0:W1:Y:S02]  /*15800*/  SHFL.IDX P6, R14, R13, R12, R11 ;  /* 0x0000000c0d0e7389 */ /* 0x00006400000c000b */
[----:B01----:R-:W-:Y:S01]  /*15810*/  ENDCOLLECTIVE ;  /* 0x000000000000791b */ /* 0x003fe20003800000 */
.L_x_11012:
        /* <DEDUP_REMOVED lines=16> */
.L_x_11013:
[----:B------:R-:W-:Y:S02]  /*15920*/  IMAD.MOV.U32 R13, RZ, RZ, R18 ;  /* 0x000000ffff0d7224 */ /* 0x000fe400078e0012 */
[----:B------:R-:W-:Y:S02]  /*15930*/  IMAD.MOV.U32 R12, RZ, RZ, 0x2 ;  /* 0x00000002ff0c7424 */ /* 0x000fe400078e00ff */
[----:B------:R-:W-:-:S07]  /*15940*/  IMAD.MOV.U32 R2, RZ, RZ, R14 ;  /* 0x000000ffff027224 */ /* 0x000fce00078e000e */
[----:B------:R-:W-:Y:S05]  /*15950*/  WARPSYNC.COLLECTIVE R15, `(.L_x_11014) ;  /* 0x000000000f087348 */ /* 0x000fea0003c00000 */
[----:B------:R0:W1:Y:S02]  /*15960*/  SHFL.IDX P6, R14, R13, R12, R11 ;  /* 0x0000000c0d0e7389 */ /* 0x00006400000c000b */
[----:B01----:R-:W-:Y:S01]  /*15970*/  ENDCOLLECTIVE ;  /* 0x000000000000791b */ /* 0x003fe20003800000 */
.L_x_11014:
        /* <DEDUP_REMOVED lines=16> */
.L_x_11015:
[----:B------:R-:W-:Y:S02]  /*15a80*/  IMAD.MOV.U32 R13, RZ, RZ, R18 ;  /* 0x000000ffff0d7224 */ /* 0x000fe400078e0012 */
[----:B------:R-:W-:Y:S02]  /*15a90*/  IMAD.MOV.U32 R12, RZ, RZ, 0x3 ;  /* 0x00000003ff0c7424 */ /* 0x000fe400078e00ff */
[----:B------:R-:W-:-:S07]  /*15aa0*/  IMAD.MOV.U32 R2, RZ, RZ, R14 ;  /* 0x000000ffff027224 */ /* 0x000fce00078e000e */
[----:B------:R-:W-:Y:S05]  /*15ab0*/  WARPSYNC.COLLECTIVE R15, `(.L_x_11016) ;  /* 0x000000000f087348 */ /* 0x000fea0003c00000 */
[----:B------:R0:W1:Y:S02]  /*15ac0*/  SHFL.IDX P6, R14, R13, R12, R11 ;  /* 0x0000000c0d0e7389 */ /* 0x00006400000c000b */
[----:B01----:R-:W-:Y:S01]  /*15ad0*/  ENDCOLLECTIVE ;  /* 0x000000000000791b */ /* 0x003fe20003800000 */
.L_x_11016:
        /* <DEDUP_REMOVED lines=13> */
.L_x_11017:
        /* <DEDUP_REMOVED lines=8> */
.L_x_10948:
[----:B0-----:R0:W1:Y:S02]  /*15c30*/  SYNCS.PHASECHK.TRANS64.TRYWAIT P0, [R4+URZ+0x2d860], R3 ;  /* 0x02d86003040075a7 */ /* 0x001064000800017f */
[----:B-1----:R-:W-:Y:S05]  /*15c40*/  @!P0 NANOSLEEP.SYNCS 0x989680 ;  /* 0x009896800000895d */ /* 0x002fea0003900000 */
[----:B------:R-:W1:Y:S02]  /*15c50*/  @!P0 SYNCS.PHASECHK.TRANS64 P0, [R4+URZ+0x2d860], R3 ;  /* 0x02d86003040085a7 */ /* 0x000e64000800007f */
[----:B-1----:R-:W-:Y:S05]  /*15c60*/  @!P0 BRA `(.L_x_10948) ;  /* 0xfffffffc00f08947 */ /* 0x002fea000383ffff */
[----:B------:R-:W-:Y:S05]  /*15c70*/  BRA `(.L_x_11019) ;  /* 0xffffffd400d47947 */ /* 0x000fea000383ffff */
.L_x_10949:
        /* <DEDUP_REMOVED lines=8> */
.L_x_11021:
[----:B------:R-:W-:Y:S05]  /*15d00*/  BSYNC B0 ;  /* 0x0000000000007941 */ /* 0x000fea0003800000 */
.L_x_11020:
[----:B------:R-:W0:Y:S01]  /*15d10*/  S2R R2, SR_TID.X ;  /* 0x0000000000027919 */ /* 0x000e220000002100 */
[----:B------:R-:W-:Y:S02]  /*15d20*/  IMAD.MOV.U32 R13, RZ, RZ, R17 ;  /* 0x000000ffff0d7224 */ /* 0x000fe400078e0011 */
[----:B------:R-:W-:Y:S02]  /*15d30*/  IMAD.MOV.U32 R12, RZ, RZ, RZ ;  /* 0x000000ffff0c7224 */ /* 0x000fe400078e00ff */
[----:B------:R-:W-:Y:S02]  /*15d40*/  IMAD.MOV.U32 R11, RZ, RZ, 0x1c1f ;  /* 0x00001c1fff0b7424 */ /* 0x000fe400078e00ff */
[----:B------:R-:W-:Y:S02]  /*15d50*/  IMAD.MOV.U32 R15, RZ, RZ, -0x1 ;  /* 0xffffffffff0f7424 */ /* 0x000fe400078e00ff */
[----:B------:R-:W-:-:S07]  /*15d60*/  IMAD.MOV.U32 R0, RZ, RZ, R14 ;  /* 0x000000ffff007224 */ /* 0x000fce00078e000e */
[----:B0-----:R-:W-:Y:S05]  /*15d70*/  WARPSYNC.COLLECTIVE R15, `(.L_x_11022) ;  /* 0x000000000f087348 */ /* 0x001fea0003c00000 */
[----:B------:R1:W2:Y:S02]  /*15d80*/  SHFL.IDX P6, R14, R13, R12, R11 ;  /* 0x0000000c0d0e7389 */ /* 0x0002a400000c000b */
[----:B012---:R-:W-:Y:S01]  /*15d90*/  ENDCOLLECTIVE ;  /* 0x000000000000791b */ /* 0x007fe20003800000 */
.L_x_11022:
        /* <DEDUP_REMOVED lines=9> */
.L_x_11023:
[----:B------:R-:W-:Y:S01]  /*15e30*/  IMAD.X R3, RZ, RZ, R0, P0 ;  /* 0x000000ffff037224 */ /* 0x000fe200000e0600 */
[----:B------:R-:W-:Y:S01]  /*15e40*/  ISETP.LT.OR P0, PT, R5, 0x1, P4 ;  /* 0x000000010500780c */ /* 0x000fe20002701670 */
[----:B------:R-:W-:Y:S02]  /*15e50*/  IMAD R0, R7, 0x2, R16 ;  /* 0x0000000207007824 */ /* 0x000fe400078e0210 */
        /* <DEDUP_REMOVED lines=13> */
.L_x_11024:
[----:B------:R-:W-:Y:S02]  /*15f30*/  IMAD.MOV.U32 R13, RZ, RZ, R18 ;  /* 0x000000ffff0d7224 */ /* 0x000fe400078e0012 */
[----:B------:R-:W-:Y:S01]  /*15f40*/  IMAD.MOV.U32 R12, RZ, RZ, 0x2 ;  /* 0x00000002ff0c7424 */ /* 0x000fe200078e00ff */
[----:B------:R-:W-:-:S13]  /*15f50*/  IADD3 R2, P0, R14, R6, RZ ;  /* 0x000000060e027210 */ /* 0x000fda0007f1e0ff */
[----:B------:R-:W-:Y:S05]  /*15f60*/  WARPSYNC.COLLECTIVE R15, `(.L_x_11025) ;  /* 0x000000000f087348 */ /* 0x000fea0003c00000 */
[----:B------:R0:W1:Y:S02]  /*15f70*/  SHFL.IDX P6, R14, R13, R12, R11 ;  /* 0x0000000c0d0e7389 */ /* 0x00006400000c000b */
[----:B01----:R-:W-:Y:S01]  /*15f80*/  ENDCOLLECTIVE ;  /* 0x000000000000791b */ /* 0x003fe20003800000 */
.L_x_11025:
        /* <DEDUP_REMOVED lines=15> */
.L_x_11026:
[----:B------:R-:W-:Y:S02]  /*16080*/  IMAD.MOV.U32 R13, RZ, RZ, R18 ;  /* 0x000000ffff0d7224 */ /* 0x000fe400078e0012 */
[----:B------:R-:W-:Y:S01]  /*16090*/  IMAD.MOV.U32 R12, RZ, RZ, 0x3 ;  /* 0x00000003ff0c7424 */ /* 0x000fe200078e00ff */
[----:B------:R-:W-:-:S13]  /*160a0*/  IADD3 R2, P0, R14, R6, RZ ;  /* 0x000000060e027210 */ /* 0x000fda0007f1e0ff */
[----:B------:R-:W-:Y:S05]  /*160b0*/  WARPSYNC.COLLECTIVE R15, `(.L_x_11027) ;  /* 0x000000000f087348 */ /* 0x000fea0003c00000 */
[----:B------:R0:W1:Y:S02]  /*160c0*/  SHFL.IDX P6, R14, R13, R12, R11 ;  /* 0x0000000c0d0e7389 */ /* 0x00006400000c000b */
[----:B01----:R-:W-:Y:S01]  /*160d0*/  ENDCOLLECTIVE ;  /* 0x000000000000791b */ /* 0x003fe20003800000 */
.L_x_11027:
        /* <DEDUP_REMOVED lines=12> */
.L_x_11028:
[----:B------:R-:W-:Y:S01]  /*161a0*/  @!PT LDS RZ, [RZ] ;  /* 0x00000000fffff984 */ /* 0x000fe20000000800 */
[----:B------:R-:W-:Y:S01]  /*161b0*/  @!PT LDS RZ, [RZ] ;  /* 0x00000000fffff984 */ /* 0x000fe20000000800 */
[----:B------:R-:W-:Y:S01]  /*161c0*/  @!PT LDS RZ, [RZ] ;  /* 0x00000000fffff984 */ /* 0x000fe20000000800 */
[----:B------:R0:W-:Y:S01]  /*161d0*/  LDGSTS.E.BYPASS.LTC128B.128 [R0+0x3400], desc[UR52][R2.64+0x40], !P0 ;  /* 0x0340004002007fae */ /* 0x0001e2000c101d74 */
[----:B------:R-:W-:-:S13]  /*161e0*/  ISETP.LT.OR P0, PT, R5, 0x41, P1 ;  /* 0x000000410500780c */ /* 0x000fda0000f01670 */
[----:B------:R0:W-:Y:S01]  /*161f0*/  LDGSTS.E.BYPASS.LTC128B.128 [R0+0x5400], desc[UR52][R2.64+0x80], !P0 ;  /* 0x0540008002007fae */ /* 0x0001e2000c101d74 */
[----:B------:R-:W-:Y:S05]  /*16200*/  BRA `(.L_x_11029) ;  /* 0xffffffd4004c7947 */ /* 0x000fea000383ffff */
.L_x_10954:
[----:B------:R-:W-:Y:S01]  /*16210*/  BSSY B0, `(.L_x_11030) ;  /* 0x0000008000007945 */ /* 0x000fe20003800000 */
[----:B-----5:R-:W-:Y:S02]  /*16220*/  IMAD.MOV.U32 R13, RZ, RZ, R2 ;  /* 0x000000ffff0d7224 */ /* 0x020fe400078e0002 */
[----:B------:R-:W-:Y:S02]  /*16230*/  IMAD.MOV.U32 R12, RZ, RZ, RZ ;  /* 0x000000ffff0c7224 */ /* 0x000fe400078e00ff */
[----:B------:R-:W-:Y:S02]  /*16240*/  IMAD.MOV.U32 R11, RZ, RZ, 0x1f ;  /* 0x0000001fff0b7424 */ /* 0x000fe400078e00ff */
[----:B------:R-:W-:-:S07]  /*16250*/  IMAD.MOV.U32 R15, RZ, RZ, -0x1 ;  /* 0xffffffffff0f7424 */ /* 0x000fce00078e00ff */
[----:B01----:R-:W-:Y:S05]  /*16260*/  WARPSYNC.COLLECTIVE R15, `(.L_x_11031) ;  /* 0x000000000f087348 */ /* 0x003fea0003c00000 */
[----:B------:R2:W3:Y:S02]  /*16270*/  SHFL.IDX P6, R14, R13, R12, R11 ;  /* 0x0000000c0d0e7389 */ /* 0x0004e400000c000b */
[----:B0123--:R-:W-:Y:S01]  /*16280*/  ENDCOLLECTIVE ;  /* 0x000000000000791b */ /* 0x00ffe20003800000 */
.L_x_11031:
[----:B------:R-:W-:Y:S05]  /*16290*/  BSYNC B0 ;  /* 0x0000000000007941 */ /* 0x000fea0003800000 */
.L_x_11030:
[----:B------:R-:W-:Y:S05]  /*162a0*/  BRA `(.L_x_11032) ;  /* 0xffffffd400e07947 */ /* 0x000fea000383ffff */
.L_x_10957:
[----:B-1----:R1:W2:Y:S02]  /*162b0*/  SYNCS.PHASECHK.TRANS64.TRYWAIT P0, [R4+URZ+0x2d820], R0 ;  /* 0x02d82000040075a7 */ /* 0x0022a4000800017f */
[----:B--2---:R-:W-:Y:S05]  /*162c0*/  @!P0 NANOSLEEP.SYNCS 0x989680 ;  /* 0x009896800000895d */ /* 0x004fea0003900000 */
[----:B------:R-:W2:Y:S02]  /*162d0*/  @!P0 SYNCS.PHASECHK.TRANS64 P0, [R4+URZ+0x2d820], R0 ;  /* 0x02d82000040085a7 */ /* 0x000ea4000800007f */
[----:B--2---:R-:W-:Y:S05]  /*162e0*/  @!P0 BRA `(.L_x_10957) ;  /* 0xfffffffc00f08947 */ /* 0x004fea000383ffff */
[----:B------:R-:W-:Y:S05]  /*162f0*/  BRA `(.L_x_11033) ;  /* 0xffffffd8002c7947 */ /* 0x000fea000383ffff */
.L_x_10958:
        /* <DEDUP_REMOVED lines=11> */
.L_x_11035:
[----:B------:R-:W-:Y:S05]  /*163b0*/  BSYNC B0 ;  /* 0x0000000000007941 */ /* 0x000fea0003800000 */
.L_x_11034:
[----:B------:R-:W-:Y:S05]  /*163c0*/  BRA `(.L_x_11036) ;  /* 0xffffffd800147947 */ /* 0x000fea000383ffff */
.L_x_10961:
[----:B------:R-:W-:Y:S01]  /*163d0*/  BSSY B1, `(.L_x_11037) ;  /* 0x0000006000017945 */ /* 0x000fe20003800000 */
[----:B------:R-:W-:-:S07]  /*163e0*/  IMAD.MOV.U32 R15, RZ, RZ, -0x1 ;  /* 0xffffffffff0f7424 */ /* 0x000fce00078e00ff */
[----:B01----:R-:W-:Y:S05]  /*163f0*/  WARPSYNC.COLLECTIVE R15, `(.L_x_11038) ;  /* 0x000000000f0c7348 */ /* 0x003fea0003c00000 */
[----:B------:R-:W-:Y:S02]  /*16400*/  ELECT P6, UR62, PT ;  /* 0x00000000003e782f */ /* 0x000fe400038c0000 */
[----:B------:R-:W-:Y:S01]  /*16410*/  MOV R14, UR62 ;  /* 0x0000003e000e7c02 */ /* 0x000fe20008000f00 */
[----:B01----:R-:W-:Y:S10]  /*16420*/  ENDCOLLECTIVE ;  /* 0x000000000000791b */ /* 0x003ff40003800000 */
.L_x_11038:
[----:B------:R-:W-:Y:S05]  /*16430*/  BSYNC B1 ;  /* 0x0000000000017941 */ /* 0x000fea0003800000 */
.L_x_11037:
[----:B------:R-:W-:Y:S05]  /*16440*/  BRA `(.L_x_11039) ;  /* 0xffffffd8000c7947 */ /* 0x000fea000383ffff */
.L_x_10963:
[----:B-1----:R1:W2:Y:S02]  /*16450*/  SYNCS.PHASECHK.TRANS64.TRYWAIT P1, [R5+URZ+0x2d840], R0 ;  /* 0x02d84000050075a7 */ /* 0x0022a4000802017f */
[----:B--2---:R-:W-:Y:S05]  /*16460*/  @!P1 NANOSLEEP.SYNCS 0x989680 ;  /* 0x009896800000995d */ /* 0x004fea0003900000 */
[----:B------:R-:W2:Y:S02]  /*16470*/  @!P1 SYNCS.PHASECHK.TRANS64 P1, [R5+URZ+0x2d840], R0 ;  /* 0x02d84000050095a7 */ /* 0x000ea4000802007f */
[----:B--2---:R-:W-:Y:S05]  /*16480*/  @!P1 BRA `(.L_x_10963) ;  /* 0xfffffffc00f09947 */ /* 0x004fea000383ffff */
[----:B------:R-:W-:Y:S05]  /*16490*/  BRA `(.L_x_11040) ;  /* 0xffffffd8002c7947 */ /* 0x000fea000383ffff */
.L_x_10965:
[----:B--2---:R2:W3:Y:S02]  /*164a0*/  SYNCS.PHASECHK.TRANS64.TRYWAIT P1, [R23+URZ+0x2d840], R2 ;  /* 0x02d84002170075a7 */ /* 0x0044e4000802017f */
[----:B---3--:R-:W-:Y:S05]  /*164b0*/  @!P1 NANOSLEEP.SYNCS 0x989680 ;  /* 0x009896800000995d */ /* 0x008fea0003900000 */
[----:B------:R-:W3:Y:S02]  /*164c0*/  @!P1 SYNCS.PHASECHK.TRANS64 P1, [R23+URZ+0x2d840], R2 ;  /* 0x02d84002170095a7 */ /* 0x000ee4000802007f */
[----:B---3--:R-:W-:Y:S05]  /*164d0*/  @!P1 BRA `(.L_x_10965) ;  /* 0xfffffffc00f09947 */ /* 0x008fea000383ffff */
[----:B------:R-:W-:Y:S05]  /*164e0*/  BRA `(.L_x_11041) ;  /* 0xffffffd800387947 */ /* 0x000fea000383ffff */
.L_x_10967:
[----:B---3--:R3:W4:Y:S02]  /*164f0*/  SYNCS.PHASECHK.TRANS64.TRYWAIT P1, [R5+URZ+0x2d860], R0 ;  /* 0x02d86000050075a7 */ /* 0x008724000802017f */
[----:B----4-:R-:W-:Y:S05]  /*16500*/  @!P1 NANOSLEEP.SYNCS 0x989680 ;  /* 0x009896800000995d */ /* 0x010fea0003900000 */
[----:B------:R-:W4:Y:S02]  /*16510*/  @!P1 SYNCS.PHASECHK.TRANS64 P1, [R5+URZ+0x2d860], R0 ;  /* 0x02d86000050095a7 */ /* 0x000f24000802007f */
[----:B----4-:R-:W-:Y:S05]  /*16520*/  @!P1 BRA `(.L_x_10967) ;  /* 0xfffffffc00f09947 */ /* 0x010fea000383ffff */
[----:B------:R-:W-:Y:S05]  /*16530*/  BRA `(.L_x_11042) ;  /* 0xffffffd800347947 */ /* 0x000fea000383ffff */
.L_x_11043:
        /* <DEDUP_REMOVED lines=12> */
.L_x_15855:


//--------------------- .text._ZN7cutlass13device_kernelIN5flash11enable_sm90INS1_16FlashAttnFwdSm90INS1_25CollectiveMainloopFwdSm90ILi2EN4cute5tupleIJNS5_1CILi1EEES8_S8_EEENS6_IJNS7_ILi192EEENS7_ILi128EEENS7_ILi96EEEEEELi96ENS_10bfloat16_tEfNS_4arch4Sm90ELb0ELb1ELb0ELb1ELb1ELb0ELb0ELb0ELb1ELb1ELb0ELb0EEENS1_21CollectiveEpilogueFwdINS6_IJSA_SC_SB_EEES9_SE_SG_Li384ELb1ELb1ELb0ELb0EEENS1_36VarlenDynamicPersistentTileSchedulerILi192ELi128ELi384ELi128ELb0ELb1ELb1ELb1ELb0ELb1EEEEEEEEEvNT_6ParamsE --------------------------
	.section	.text._ZN7cutlass13device_kernelIN5flash11enable_sm90INS1_16FlashAttnFwdSm90INS1_25CollectiveMainloopFwdSm90ILi2EN4cute5tupleIJNS5_1CILi1EEES8_S8_EEENS6_IJNS7_ILi192EEENS7_ILi128EEENS7_ILi96EEEEEELi96ENS_10bfloat16_tEfNS_4arch4Sm90ELb0ELb1ELb0ELb1ELb1ELb0ELb0ELb0ELb1ELb1ELb0ELb0EEENS1_21CollectiveEpilogueFwdINS6_IJSA_SC_SB_EEES9_SE_SG_Li384ELb1ELb1ELb0ELb0EEENS1_36VarlenDynamicPersistentTileSchedulerILi192ELi128ELi384ELi128ELb0ELb1ELb1ELb1ELb0ELb1EEEEEEEEEvNT_6ParamsE,"ax",@progbits
	.align	128
.text._ZN7cutlass13device_kernelIN5flash11enable_sm90INS1_16FlashAttnFwdSm90INS1_25CollectiveMainloopFwdSm90ILi2EN4cute5tupleIJNS5_1CILi1EEES8_S8_EEENS6_IJNS7_ILi192EEENS7_ILi128EEENS7_ILi96EEEEEELi96ENS_10bfloat16_tEfNS_4arch4Sm90ELb0ELb1ELb0ELb1ELb1ELb0ELb0ELb0ELb1ELb1ELb0ELb0EEENS1_21CollectiveEpilogueFwdINS6_IJSA_SC_SB_EEES9_SE_SG_Li384ELb1ELb1ELb0ELb0EEENS1_36VarlenDynamicPersistentTileSchedulerILi192ELi128ELi384ELi128ELb0ELb1ELb1ELb1ELb0ELb1EEEEEEEEEvNT_6ParamsE:
        .type           _ZN7cutlass13device_kernelIN5flash11enable_sm90INS1_16FlashAttnFwdSm90INS1_25CollectiveMainloopFwdSm90ILi2EN4cute5tupleIJNS5_1CILi1EEES8_S8_EEENS6_IJNS7_ILi192EEENS7_ILi128EEENS7_ILi96EEEEEELi96ENS_10bfloat16_tEfNS_4arch4Sm90ELb0ELb1ELb0ELb1ELb1ELb0ELb0ELb0ELb1ELb1ELb0ELb0EEENS1_21CollectiveEpilogueFwdINS6_IJSA_SC_SB_EEES9_SE_SG_Li384ELb1ELb1ELb0ELb0EEENS1_36VarlenDynamicPersistentTileSchedulerILi192ELi128ELi384ELi128ELb0ELb1ELb1ELb1ELb0ELb1EEEEEEEEEvNT_6ParamsE,@function
        .size           _ZN7cutlass13device_kernelIN5flash11enable_sm90INS1_16FlashAttnFwdSm90INS1_25CollectiveMainloopFwdSm90ILi2EN4cute5tupleIJNS5_1CILi1EEES8_S8_EEENS6_IJNS7_ILi192EEENS7_ILi128EEENS7_ILi96EEEEEELi96ENS_10bfloat16_tEfNS_4arch4Sm90ELb0ELb1ELb0ELb1ELb1ELb0ELb0ELb0ELb1ELb1ELb0ELb0EEENS1_21CollectiveEpilogueFwdINS6_IJSA_SC_SB_EEES9_SE_SG_Li384ELb1ELb1ELb0ELb0EEENS1_36VarlenDynamicPersistentTileSchedulerILi192ELi128ELi384ELi128ELb0ELb1ELb1ELb1ELb0ELb1EEEEEEEEEvNT_6ParamsE,(.L_x_15856 - _ZN7cutlass13device_kernelIN5flash11enable_sm90INS1_16FlashAttnFwdSm90INS1_25CollectiveMainloopFwdSm90ILi2EN4cute5tupleIJNS5_1CILi1EEES8_S8_EEENS6_IJNS7_ILi192EEENS7_ILi128EEENS7_ILi96EEEEEELi96ENS_10bfloat16_tEfNS_4arch4Sm90ELb0ELb1ELb0ELb1ELb1ELb0ELb0ELb0ELb1ELb1ELb0ELb0EEENS1_21CollectiveEpilogueFwdINS6_IJSA_SC_SB_EEES9_SE_SG_Li384ELb1ELb1ELb0ELb0EEENS1_36VarlenDynamicPersistentTileSchedulerILi192ELi128ELi384ELi128ELb0ELb1ELb1ELb1ELb0ELb1EEEEEEEEEvNT_6ParamsE)
        .other          _ZN7cutlass13device_kernelIN5flash11enable_sm90INS1_16FlashAttnFwdSm90INS1_25CollectiveMainloopFwdSm90ILi2EN4cute5tupleIJNS5_1CILi1EEES8_S8_EEENS6_IJNS7_ILi192EEENS7_ILi128EEENS7_ILi96EEEEEELi96ENS_10bfloat16_tEfNS_4arch4Sm90ELb0ELb1ELb0ELb1ELb1ELb0ELb0ELb0ELb1ELb1ELb0ELb0EEENS1_21CollectiveEpilogueFwdINS6_IJSA_SC_SB_EEES9_SE_SG_Li384ELb1ELb1ELb0ELb0EEENS1_36VarlenDynamicPersistentTileSchedulerILi192ELi128ELi384ELi128ELb0ELb1ELb1ELb1ELb0ELb1EEEEEEEEEvNT_6ParamsE,@"STO_CUDA_ENTRY STV_DEFAULT"
_ZN7cutlass13device_kernelIN5flash11enable_sm90INS1_16FlashAttnFwdSm90INS1_25CollectiveMainloopFwdSm90ILi2EN4cute5tupleIJNS5_1CILi1EEES8_S8_EEENS6_IJNS7_ILi192EEENS7_ILi128EEENS7_ILi96EEEEEELi96ENS_10bfloat16_tEfNS_4arch4Sm90ELb0ELb1ELb0ELb1ELb1ELb0ELb0ELb0ELb1ELb1ELb0ELb0EEENS1_21CollectiveEpilogueFwdINS6_IJSA_SC_SB_EEES9_SE_SG_Li384ELb1ELb1ELb0ELb0EEENS1_36VarlenDynamicPersistentTileSchedulerILi192ELi128ELi384ELi128ELb0ELb1ELb1ELb1ELb0ELb1EEEEEEEEEvNT_6ParamsE:
        /* <DEDUP_REMOVED lines=45> */
.L_x_11044:
        /* <DEDUP_REMOVED lines=22> */
.L_x_11045:
        /* <DEDUP_REMOVED lines=18> */
.L_x_11046:
        /* <DEDUP_REMOVED lines=22> */
.L_x_11047:
        /* <DEDUP_REMOVED lines=23> */
.L_x_11048:
        /* <DEDUP_REMOVED lines=8> */
.L_x_11050:
        /* <DEDUP_REMOVED lines=18> */
[----:B------:R-:W-:Y:S01]  /*09c0*/  VIADD R150, R2, 0xffffff80 ;  /* 0xffffff8002967836 */ /* 0x000fe20000000000 */
[----:B------:R-:W-:Y:S01]  /*09d0*/  R2UR UR5, R9 ;  /* 0x00000000090572ca */ /* 0x000fe200000e0000 */
[----:B------:R-:W-:Y:S01]  /*09e0*/  IMAD.MOV.U32 R18, RZ, RZ, 0x40 ;  /* 0x00000040ff127424 */ /* 0x000fe200078e00ff */
[----:B------:R-:W-:Y:S01]  /*09f0*/  R2UR UR7, R10 ;  /* 0x000000000a0772ca */ /* 0x000fe200000e0000 */
[----:B------:R-:W-:Y:S01]  /*0a00*/  ULOP3.LUT UR50, UR43, 0x1, URZ, 0xfc, !UPT ;  /* 0x000000012b327892 */ /* 0x000fe2000f8efc3f */
[----:B------:R-:W-:Y:S01]  /*0a10*/  SHF.R.S32.HI R3, RZ, 0x1f, R150 ;  /* 0x0000001fff037819 */ /* 0x000fe20000011496 */
[----:B------:R-:W-:Y:S01]  /*0a20*/  UMOV UR49, URZ ;  /* 0x0000003f00317c82 */ /* 0x000fe20008000000 */
[----:B------:R-:W-:Y:S01]  /*0a30*/  R2UR UR6, R11 ;  /* 0x000000000b0672ca */ /* 0x000fe200000e0000 */
[----:B------:R-:W-:Y:S01]  /*0a40*/  UMOV UR48, URZ ;  /* 0x0000003f00307c82 */ /* 0x000fe20008000000 */
[CC--:B------:R-:W-:Y:S01]  /*0a50*/  LEA.HI R145, R3.reuse, R150.reuse, RZ, 0x7 ;  /* 0x0000009603917211 */ /* 0x0c0fe200078f38ff */
[----:B------:R-:W-:Y:S01]  /*0a60*/  UMOV UR47, URZ ;  /* 0x0000003f002f7c82 */ /* 0x000fe20008000000 */
[----:B------:R-:W-:-:S02]  /*0a70*/  LEA.HI R0, R3, R150, RZ, 0x4 ;  /* 0x0000009603007211 */ /* 0x000fc400078f20ff */
[----:B------:R-:W-:Y:S02]  /*0a80*/  LOP3.LUT R7, R145, 0xffffff80, RZ, 0xc0, !PT ;  /* 0xffffff8091077812 */ /* 0x000fe400078ec0ff */
[----:B------:R-:W-:Y:S02]  /*0a90*/  LOP3.LUT R5, R0, 0xfffffff0, RZ, 0xc0, !PT ;  /* 0xfffffff000057812 */ /* 0x000fe400078ec0ff */
[----:B------:R-:W-:Y:S01]  /*0aa0*/  LEA.HI R4, R3, R150, RZ, 0x5 ;  /* 0x0000009603047211 */ /* 0x000fe200078f28ff */
[C---:B------:R-:W-:Y:S01]  /*0ab0*/  IMAD.IADD R144, R150.reuse, 0x1, -R7 ;  /* 0x0000000196907824 */ /* 0x040fe200078e0a07 */
[----:B------:R-:W-:Y:S01]  /*0ac0*/  SHF.R.S32.HI R7, RZ, 0x4, R0 ;  /* 0x00000004ff077819 */ /* 0x000fe20000011400 */
[----:B------:R-:W-:Y:S01]  /*0ad0*/  IMAD.IADD R5, R150, 0x1, -R5 ;  /* 0x0000000196057824 */ /* 0x000fe200078e0a05 */
[----:B------:R-:W-:Y:S02]  /*0ae0*/  SHF.R.S32.HI R6, RZ, 0x5, R4 ;  /* 0x00000005ff067819 */ /* 0x000fe40000011404 */
[----:B------:R-:W-:-:S02]  /*0af0*/  LEA.HI R2, R0, R7, RZ, 0x1 ;  /* 0x0000000700027211 */ /* 0x000fc400078f08ff */
[--C-:B------:R-:W-:Y:S01]  /*0b00*/  SHF.R.S32.HI R0, RZ, 0x1f, R5.reuse ;  /* 0x0000001fff007819 */ /* 0x100fe20000011405 */
[----:B------:R-:W-:Y:S01]  /*0b10*/  IMAD R12, R6, 0x10, R5 ;  /* 0x00000010060c7824 */ /* 0x000fe200078e0205 */
[----:B------:R-:W-:Y:S02]  /*0b20*/  LOP3.LUT R2, R2, 0x1ffffffe, RZ, 0xc0, !PT ;  /* 0x1ffffffe02027812 */ /* 0x000fe400078ec0ff */
[----:B------:R-:W-:Y:S02]  /*0b30*/  LEA.HI R0, R0, R5, RZ, 0x3 ;  /* 0x0000000500007211 */ /* 0x000fe400078f18ff */
[----:B------:R-:W-:Y:S01]  /*0b40*/  SHF.R.S32.HI R145, RZ, 0x7, R145 ;  /* 0x00000007ff917819 */ /* 0x000fe20000011491 */
[----:B------:R-:W-:Y:S01]  /*0b50*/  IMAD.IADD R2, R7, 0x1, -R2 ;  /* 0x0000000107027824 */ /* 0x000fe200078e0a02 */
[----:B------:R-:W-:Y:S01]  /*0b60*/  LEA.HI R143, R3, R150, RZ, 0x2 ;  /* 0x00000096038f7211 */ /* 0x000fe200078f10ff */
[C---:B------:R-:W-:Y:S01]  /*0b70*/  IMAD.SHL.U32 R4, R0.reuse, 0x40, RZ ;  /* 0x0000004000047824 */ /* 0x040fe200078e00ff */
[----:B------:R-:W-:Y:S01]  /*0b80*/  LOP3.LUT R0, R0, 0xfffffff8, RZ, 0xc0, !PT ;  /* 0xfffffff800007812 */ /* 0x000fe200078ec0ff */
[----:B------:R-:W-:Y:S01]  /*0b90*/  IMAD.SHL.U32 R3, R2, 0x8, RZ ;  /* 0x0000000802037824 */ /* 0x000fe200078e00ff */
[----:B------:R-:W-:-:S02]  /*0ba0*/  SHF.R.S32.HI R9, RZ, 0x1f, R144 ;  /* 0x0000001fff097819 */ /* 0x000fc40000011490 */
[----:B------:R-:W-:Y:S01]  /*0bb0*/  LOP3.LUT R4, R4, 0x7ffffe00, RZ, 0xc0, !PT ;  /* 0x7ffffe0004047812 */ /* 0x000fe200078ec0ff */
[----:B------:R-:W-:Y:S01]  /*0bc0*/  IMAD.IADD R0, R5, 0x1, -R0 ;  /* 0x0000000105007824 */ /* 0x000fe200078e0a00 */
[-C--:B------:R-:W-:Y:S01]  /*0bd0*/  LEA.HI R8, R9, R144.reuse, RZ, 0x2 ;  /* 0x0000009009087211 */ /* 0x080fe200078f10ff */
[----:B------:R-:W-:Y:S01]  /*0be0*/  IMAD.HI R5, R145, 0x55555556, RZ ;  /* 0x5555555691057827 */ /* 0x000fe200078e02ff */
[----:B------:R-:W-:Y:S02]  /*0bf0*/  LEA.HI R9, R9, R144, RZ, 0x5 ;  /* 0x0000009009097211 */ /* 0x000fe400078f28ff */
[----:B------:R-:W-:Y:S01]  /*0c00*/  SHF.R.S32.HI R10, RZ, 0x2, R8 ;  /* 0x00000002ff0a7819 */ /* 0x000fe20000011408 */
[----:B------:R-:W-:Y:S01]  /*0c10*/  IMAD R6, R6, 0x400, R4 ;  /* 0x0000040006067824 */ /* 0x000fe200078e0204 */
[----:B------:R-:W-:Y:S01]  /*0c20*/  SHF.R.S32.HI R11, RZ, 0x1f, R8 ;  /* 0x0000001fff0b7819 */ /* 0x000fe20000011408 */
[----:B------:R-:W-:Y:S01]  /*0c30*/  IMAD.SHL.U32 R4, R0, 0x40, RZ ;  /* 0x0000004000047824 */ /* 0x000fe200078e00ff */
[----:B------:R-:W-:Y:S01]  /*0c40*/  LEA.HI R2, R5, R5, RZ, 0x1 ;  /* 0x0000000505027211 */ /* 0x000fe200078f08ff */
[----:B------:R-:W-:Y:S01]  /*0c50*/  IMAD.U32 R147, R12, 0x20, R3 ;  /* 0x000000200c937824 */ /* 0x000fe200078e0003 */
[----:B------:R-:W-:-:S02]  /*0c60*/  LOP3.LUT R5, R143, 0xfffffffc, RZ, 0xc0, !PT ;  /* 0xfffffffc8f057812 */ /* 0x000fc400078ec0ff */
[----:B------:R-:W-:Y:S01]  /*0c70*/  LOP3.LUT R4, R4, 0x1c0, RZ, 0xc0, !PT ;  /* 0x000001c004047812 */ /* 0x000fe200078ec0ff */
[----:B------:R-:W-:Y:S01]  /*0c80*/  IMAD R2, R2, -0x3, R145 ;  /* 0xfffffffd02027824 */ /* 0x000fe200078e0291 */
[----:B------:R-:W-:Y:S01]  /*0c90*/  LEA.HI R11, R11, R10, RZ, 0x3 ;  /* 0x0000000a0b0b7211 */ /* 0x000fe200078f18ff */
[----:B------:R-:W-:Y:S01]  /*0ca0*/  IMAD.IADD R142, R150, 0x1, -R5 ;  /* 0x00000001968e7824 */ /* 0x000fe200078e0a05 */
[----:B------:R-:W-:Y:S02]  /*0cb0*/  LOP3.LUT R3, R4, 0x8, R3, 0xf8, !PT ;  /* 0x0000000804037812 */ /* 0x000fe400078ef803 */
[----:B------:R-:W-:Y:S01]  /*0cc0*/  SHF.R.U32.HI R4, RZ, 0x3, R4 ;  /* 0x00000003ff047819 */ /* 0x000fe20000011604 */
[----:B------:R-:W-:Y:S01]  /*0cd0*/  IMAD.SHL.U32 R138, R142, 0x8, RZ ;  /* 0x000000088e8a7824 */ /* 0x000fe200078e00ff */
[----:B------:R-:W-:Y:S02]  /*0ce0*/  LOP3.LUT R11, R11, 0xfffffff8, RZ, 0xc0, !PT ;  /* 0xfffffff80b0b7812 */ /* 0x000fe400078ec0ff */
[----:B------:R-:W-:Y:S01]  /*0cf0*/  LOP3.LUT R3, R3, R4, RZ, 0x3c, !PT ;  /* 0x0000000403037212 */ /* 0x000fe200078e3cff */
[----:B------:R-:W-:Y:S01]  /*0d00*/  VIADD R140, R138, 0x20 ;  /* 0x000000208a8c7836 */ /* 0x000fe20000000000 */
[----:B------:R-:W-:Y:S01]  /*0d10*/  R2P PR, R0, 0x6 ;  /* 0x0000000600007804 */ /* 0x000fe20000000000 */
[----:B------:R-:W-:Y:S01]  /*0d20*/  IMAD.IADD R10, R10, 0x1, -R11 ;  /* 0x000000010a0a7824 */ /* 0x000fe200078e0a0b */
[----:B------:R-:W-:Y:S01]  /*0d30*/  SHF.R.S32.HI R9, RZ, 0x5, R9 ;  /* 0x00000005ff097819 */ /* 0x000fe20000011409 */
[----:B------:R-:W-:Y:S01]  /*0d40*/  IMAD.IADD R3, R6, 0x1, R3 ;  /* 0x0000000106037824 */ /* 0x000fe200078e0203 */
[----:B------:R-:W-:Y:S01]  /*0d50*/  LEA.HI R0, R142, R142, RZ, 0x1 ;  /* 0x0000008e8e007211 */ /* 0x000fe200078f08ff */
[----:B------:R-:W-:Y:S01]  /*0d60*/  VIADD R141, R138, 0x40 ;  /* 0x000000408a8d7836 */ /* 0x000fe20000000000 */
[----:B------:R-:W-:Y:S01]  /*0d70*/  SEL R18, R18, 0xffffffc0, !P2 ;  /* 0xffffffc012127807 */ /* 0x000fe20005000000 */
[----:B------:R-:W-:Y:S01]  /*0d80*/  IMAD R9, R9, 0x10, R10 ;  /* 0x0000001009097824 */ /* 0x000fe200078e020a */
[----:B------:R-:W-:-:S02]  /*0d90*/  LEA R17, R3, UR41, 0x1 ;  /* 0x0000002903117c11 */ /* 0x000fc4000f8e08ff */
[----:B------:R-:W-:Y:S01]  /*0da0*/  LOP3.LUT R5, R0, 0x1ffffffe, RZ, 0xc0, !PT ;  /* 0x1ffffffe00057812 */ /* 0x000fe200078ec0ff */
[----:B------:R-:W-:Y:S01]  /*0db0*/  IMAD R146, R2, 0x40, R9 ;  /* 0x0000004002927824 */ /* 0x000fe200078e0209 */
[----:B------:R-:W-:Y:S01]  /*0dc0*/  LOP3.LUT R3, R8, 0x7ffffffc, RZ, 0xc0, !PT ;  /* 0x7ffffffc08037812 */ /* 0x000fe200078ec0ff */
[C---:B------:R-:W-:Y:S01]  /*0dd0*/  VIADD R19, R17.reuse, 0x21800 ;  /* 0x0002180011137836 */ /* 0x040fe20000000000 */
[----:B------:R-:W-:Y:S01]  /*0de0*/  SHF.R.S32.HI R143, RZ, 0x2, R143 ;  /* 0x00000002ff8f7819 */ /* 0x000fe2000001148f */
[----:B------:R-:W-:Y:S01]  /*0df0*/  VIADD R22, R17, 0x21820 ;  /* 0x0002182011167836 */ /* 0x000fe20000000000 */
[----:B------:R-:W-:Y:S01]  /*0e00*/  SHF.R.S32.HI R149, RZ, 0x1f, R140 ;  /* 0x0000001fff957819 */ /* 0x000fe2000001148c */
[----:B------:R-:W-:Y:S01]  /*0e10*/  IMAD.IADD R5, R142, 0x1, -R5 ;  /* 0x000000018e057824 */ /* 0x000fe200078e0a05 */
[----:B------:R-:W-:Y:S01]  /*0e20*/  SHF.R.S32.HI R148, RZ, 0x1f, R141 ;  /* 0x0000001fff947819 */ /* 0x000fe2000001148d */
[C---:B------:R-:W-:Y:S02]  /*0e30*/  @P1 VIADD R22, R19.reuse, 0xffffffe0 ;  /* 0xffffffe013161836 */ /* 0x040fe40000000000 */
[----:B------:R-:W-:-:S02]  /*0e40*/  IMAD.IADD R19, R19, 0x1, R18 ;  /* 0x0000000113137824 */ /* 0x000fc400078e0212 */
[----:B------:R-:W-:Y:S02]  /*0e50*/  IMAD.IADD R16, R144, 0x1, -R3 ;  /* 0x0000000190107824 */ /* 0x000fe400078e0a03 */
[----:B------:R-:W-:Y:S02]  /*0e60*/  IMAD R137, R5, 0x8, R146 ;  /* 0x0000000805897824 */ /* 0x000fe400078e0292 */
[----:B------:R-:W-:Y:S02]  /*0e70*/  IMAD.IADD R18, R18, 0x1, R22 ;  /* 0x0000000112127824 */ /* 0x000fe400078e0216 */
[----:B------:R-:W-:-:S07]  /*0e80*/  VIADD R136, R22, 0x6000 ;  /* 0x0000600016887836 */ /* 0x000fce0000000000 */
.L_x_11150:
        /* <DEDUP_REMOVED lines=12> */
[----:B01----:R-:W-:Y:S02]  /*0f50*/  IMAD.U32 R2, RZ, RZ, UR8 ;  /* 0x00000008ff027e24 */ /* 0x003fe4000f8e00ff */
[----:B----4-:R-:W-:Y:S01]  /*0f60*/  IMAD.U32 R3, RZ, RZ, UR9 ;  /* 0x00000009ff037e24 */ /* 0x010fe2000f8e00ff */
[----:B------:R-:W-:-:S04]  /*0f70*/  @UP1 UIMAD.WIDE UR8, UR6, 0x4, UR10 ;  /* 0x00000004060818a5 */ /* 0x000fc8000f8e020a */
[----:B--2---:R-:W2:Y:S02]  /*0f80*/  @P0 LDG.E R2, desc[UR54][R2.64] ;  /* 0x0000003602020981 */ /* 0x004ea4000c1e1900 */
        /* <DEDUP_REMOVED lines=16> */
[----:B------:R-:W-:-:S14]  /*1090*/  @P2 BRA `(.L_x_11051) ;  /* 0x0000000000382947 */ /* 0x000fdc0003800000 */
        /* <DEDUP_REMOVED lines=14> */
.L_x_11051:
        /* <DEDUP_REMOVED lines=9> */
.L_x_11052:
        /* <DEDUP_REMOVED lines=13> */
.L_x_11053:
[----:B------:R-:W-:Y:S01]  /*12e0*/  ULDC UR6, c[0x0][0x448] ;  /* 0x0001120000067ab9 */ /* 0x000fe20000000800 */
[----:B------:R-:W-:Y:S02]  /*12f0*/  UIMAD UR38, UR5, 0xc0, URZ ;  /* 0x000000c0052678a4 */ /* 0x000fe4000f8e023f */
        /* <DEDUP_REMOVED lines=27> */
.L_x_11055:
[----:B------:R-:W-:-:S11]  /*14b0*/  UISETP.NE.AND UP0, UPT, UR5, 0x1, UPT ;  /* 0x000000010500788c */ /* 0x000fd6000bf05270 */
[----:B------:R-:W-:Y:S02]  /*14c0*/  @UP0 ULDC.64 UR8, c[0x0][0x9e8] ;  /* 0x00027a0000080ab9 */ /* 0x000fe40000000a00 */
[----:B------:R-:W-:-:S04]  /*14d0*/  UIMAD.WIDE.U32 UR6, UR4, UR8, URZ ;  /* 0x00000008040672a5 */ /* 0x000fc8000f8e003f */
[----:B------:R-:W-:-:S12]  /*14e0*/  @UP0 USHF.R.U32.HI UR4, URZ, UR9, UR7 ;  /* 0x000000093f040299 */ /* 0x000fd80008011607 */
.L_x_11056:
[----:B------:R-:W-:-:S06]  /*14f0*/  UIMAD UR4, UR4, UR5, UR5 ;  /* 0x00000005040472a4 */ /* 0x000fcc000f8e0205 */
[----:B------:R-:W-:-:S07]  /*1500*/  VIMNMX R0, R0, UR4, PT ;  /* 0x0000000400007c48 */ /* 0x000fce000bfe0100 */
.L_x_11054:
        /* <DEDUP_REMOVED lines=32> */
.L_x_11058:
[----:B------:R-:W-:-:S11]  /*1710*/  UISETP.NE.AND UP0, UPT, UR5, 0x1, UPT ;  /* 0x000000010500788c */ /* 0x000fd6000bf05270 */
[----:B------:R-:W-:Y:S02]  /*1720*/  @UP0 ULDC.64 UR10, c[0x0][0x9e8] ;  /* 0x00027a00000a0ab9 */ /* 0x000fe40000000a00 */
[----:B------:R-:W-:-:S04]  /*1730*/  UIMAD.WIDE.U32 UR6, UR4, UR10, URZ ;  /* 0x0000000a040672a5 */ /* 0x000fc8000f8e003f */
[----:B------:R-:W-:-:S12]  /*1740*/  @UP0 USHF.R.U32.HI UR4, URZ, UR11, UR7 ;  /* 0x0000000b3f040299 */ /* 0x000fd80008011607 */
.L_x_11059:
[----:B------:R-:W-:-:S04]  /*1750*/  UIMAD UR4, UR4, UR5, URZ ;  /* 0x00000005040472a4 */ /* 0x000fc8000f8e023f */
[----:B------:R-:W-:-:S04]  /*1760*/  UISETP.LT.AND UP0, UPT, UR9, UR4, UPT ;  /* 0x000000040900728c */ /* 0x000fc8000bf01270 */
[----:B------:R-:W-:-:S12]  /*1770*/  USEL UR9, UR9, UR4, !UP0 ;  /* 0x0000000409097287 */ /* 0x000fd8000c000000 */
.L_x_11057:
        /* <DEDUP_REMOVED lines=9> */
[----:B------:R-:W-:Y:S01]  /*1810*/  CS2R R26, SRZ ;  /* 0x00000000001a7805 */ /* 0x000fe2000001ff00 */
[----:B------:R-:W-:Y:S01]  /*1820*/  IMAD.MOV.U32 R126, RZ, RZ, RZ ;  /* 0x000000ffff7e7224 */ /* 0x000fe200078e00ff */
[----:B------:R-:W-:Y:S01]  /*1830*/  CS2R R122, SRZ ;  /* 0x00000000007a7805 */ /* 0x000fe2000001ff00 */
[----:B------:R-:W-:Y:S01]  /*1840*/  UISETP.LT.AND UP0, UPT, URZ, UR4, UPT ;  /* 0x000000043f00728c */ /* 0x000fe2000bf01270 */
[----:B------:R-:W-:Y:S01]  /*1850*/  IMAD.MOV.U32 R125, RZ, RZ, RZ ;  /* 0x000000ffff7d7224 */ /* 0x000fe200078e00ff */
[----:B------:R-:W-:-:S02]  /*1860*/  CS2R R120, SRZ ;  /* 0x0000000000787805 */ /* 0x000fc4000001ff00 */
[----:B------:R-:W-:Y:S01]  /*1870*/  CS2R R118, SRZ ;  /* 0x0000000000767805 */ /* 0x000fe2000001ff00 */
[----:B------:R-:W-:Y:S01]  /*1880*/  USEL UR36, URZ, UR4, !UP0 ;  /* 0x000000043f247287 */ /* 0x000fe2000c000000 */
[----:B------:R-:W-:Y:S02]  /*1890*/  CS2R R116, SRZ ;  /* 0x0000000000747805 */ /* 0x000fe4000001ff00 */
[----:B------:R-:W-:Y:S02]  /*18a0*/  CS2R R114, SRZ ;  /* 0x0000000000727805 */ /* 0x000fe4000001ff00 */
[----:B------:R-:W-:Y:S02]  /*18b0*/  CS2R R112, SRZ ;  /* 0x0000000000707805 */ /* 0x000fe4000001ff00 */
[----:B------:R-:W-:Y:S02]  /*18c0*/  CS2R R110, SRZ ;  /* 0x00000000006e7805 */ /* 0x000fe4000001ff00 */
[----:B------:R-:W-:-:S02]  /*18d0*/  CS2R R108, SRZ ;  /* 0x00000000006c7805 */ /* 0x000fc4000001ff00 */
[----:B------:R-:W-:Y:S02]  /*18e0*/  ISETP.GT.AND P1, PT, R88, UR36, PT ;  /* 0x0000002458007c0c */ /* 0x000fe4000bf24270 */
        /* <DEDUP_REMOVED lines=9> */
[----:B------:R-:W-:Y:S02]  /*1980*/  IMAD.MOV.U32 R89, RZ, RZ, RZ ;  /* 0x000000ffff597224 */ /* 0x000fe400078e00ff */
        /* <DEDUP_REMOVED lines=34> */
.L_x_11061:
        /* <DEDUP_REMOVED lines=9> */
.L_x_11243:
[----:B------:R-:W-:Y:S05]  /*1c40*/  @!P0 BRA `(.L_x_11063) ;  /* 0x0000000000048947 */ /* 0x000fea0003800000 */
[----:B------:R-:W-:Y:S01]  /*1c50*/  BPT.TRAP 0x1 ;  /* 0x000000040000795c */ /* 0x000fe20000300000 */
.L_x_11063:
[----:B0-----:R-:W-:Y:S02]  /*1c60*/  IMAD.U32 R3, RZ, RZ, UR47 ;  /* 0x0000002fff037e24 */ /* 0x001fe4000f8e00ff */
[----:B------:R-:W-:-:S03]  /*1c70*/  IMAD.U32 R0, RZ, RZ, UR48 ;  /* 0x00000030ff007e24 */ /* 0x000fc6000f8e00ff */
[----:B------:R-:W-:Y:S02]  /*1c80*/  LEA R3, R3, UR41, 0x3 ;  /* 0x0000002903037c11 */ /* 0x000fe4000f8e18ff */
[----:B------:R-:W-:-:S04]  /*1c90*/  SHF.L.U32 R0, R0, 0x1f, RZ ;  /* 0x0000001f00007819 */ /* 0x000fc800000006ff */
[----:B------:R0:W1:Y:S01]  /*1ca0*/  SYNCS.PHASECHK.TRANS64.TRYWAIT P1, [R3+URZ+0x2d830], R0 ;  /* 0x02d83000030075a7 */ /* 0x000062000802017f */
[----:B------:R-:W-:Y:S05]  /*1cb0*/  @!P0 BRA `(.L_x_11064) ;  /* 0x0000000000048947 */ /* 0x000fea0003800000 */
[----:B------:R-:W-:Y:S01]  /*1cc0*/  BPT.TRAP 0x1 ;  /* 0x000000040000795c */ /* 0x000fe20000300000 */
.L_x_11064:
[----:B-1----:R-:W-:Y:S05]  /*1cd0*/  @P1 BRA `(.L_x_11065) ;  /* 0x0000000000081947 */ /* 0x002fea0003800000 */
[----:B------:R-:W1:Y:S02]  /*1ce0*/  SYNCS.PHASECHK.TRANS64.TRYWAIT P1, [R3+URZ+0x2d830], R0 ;  /* 0x02d83000030075a7 */ /* 0x000e64000802017f */
[----:B-1----:R-:W-:Y:S05]  /*1cf0*/  @!P1 BRA `(.L_x_11066) ;  /* 0x0000013c00149947 */ /* 0x002fea0003800000 */
.L_x_11065:
        /* <DEDUP_REMOVED lines=49> */
.L_x_11067:
        /* <DEDUP_REMOVED lines=46> */
.L_x_11070:
[----:B------:R-:W-:Y:S02]  /*22f0*/  ULDC UR6, c[0x0][0x9e4] ;  /* 0x0002790000067ab9 */ /* 0x000fe40000000800 */
[----:B------:R-:W-:-:S05]  /*2300*/  IMAD.U32 R11, RZ, RZ, UR6 ;  /* 0x00000006ff0b7e24 */ /* 0x000fca000f8e00ff */
[----:B------:R-:W-:-:S13]  /*2310*/  ISETP.NE.AND P1, PT, R11, 0x1, PT ;  /* 0x000000010b00780c */ /* 0x000fda0003f25270 */
[----:B------:R-:W0:Y:S02]  /*2320*/  @P1 LDC.64 R12, c[0x0][0x9e8] ;  /* 0x00027a00ff0c1b82 */ /* 0x000e240000000a00 */
[----:B0-----:R-:W-:-:S05]  /*2330*/  @P1 IMAD.HI.U32 R4, R5, R12, RZ ;  /* 0x0000000c05041227 */ /* 0x001fca00078e00ff */
[----:B------:R-:W-:-:S07]  /*2340*/  @P1 SHF.R.U32.HI R5, RZ, R13, R4 ;  /* 0x0000000dff051219 */ /* 0x000fce0000011604 */
.L_x_11071:
[----:B------:R-:W-:Y:S05]  /*2350*/  BSYNC B0 ;  /* 0x0000000000007941 */ /* 0x000fea0003800000 */
.L_x_11069:
[----:B------:R-:W-:-:S04]  /*2360*/  IMAD R5, R5, R11, -R8 ;  /* 0x0000000b05057224 */ /* 0x000fc800078e0a08 */
[----:B------:R-:W-:-:S05]  /*2370*/  IMAD R5, R16, -0x2, R5 ;  /* 0xfffffffe10057824 */ /* 0x000fca00078e0205 */
[----:B------:R-:W-:Y:S02]  /*2380*/  VIADDMNMX R2, R5, R11, R2, PT ;  /* 0x0000000b05027246 */ /* 0x000fe40003800102 */
[----:B------:R-:W-:-:S07]  /*2390*/  VIMNMX R3, R3, R5, !PT ;  /* 0x0000000503037248 */ /* 0x000fce0007fe0100 */
.L_x_11068:
[C---:B------:R-:W-:Y:S01]  /*23a0*/  ISETP.GE.AND P6, PT, R6.reuse, 0xa, PT ;  /* 0x0000000a0600780c */ /* 0x040fe20003fc6270 */
[----:B------:R-:W0:Y:S01]  /*23b0*/  SHFL.IDX PT, R0, R0, 0x1, 0x1c1f ;  /* 0x003c1f0000007f89 */ /* 0x000e2200000e0000 */
[C---:B------:R-:W-:Y:S01]  /*23c0*/  ISETP.GE.AND P1, PT, R6.reuse, 0x2, PT ;  /* 0x000000020600780c */ /* 0x040fe20003f26270 */
[----:B------:R-:W-:Y:S01]  /*23d0*/  UISETP.NE.AND UP0, UPT, UR51, URZ, UPT ;  /* 0x0000003f3300728c */ /* 0x000fe2000bf05270 */
        /* <DEDUP_REMOVED lines=198> */
.L_x_11074:
[----:B------:R-:W-:Y:S02]  /*3040*/  ULDC UR6, c[0x0][0x9e4] ;  /* 0x0002790000067ab9 */ /* 0x000fe40000000800 */
[----:B------:R-:W-:-:S05]  /*3050*/  IMAD.U32 R4, RZ, RZ, UR6 ;  /* 0x00000006ff047e24 */ /* 0x000fca000f8e00ff */
[----:B------:R-:W-:-:S13]  /*3060*/  ISETP.NE.AND P6, PT, R4, 0x1, PT ;  /* 0x000000010400780c */ /* 0x000fda0003fc5270 */
[----:B------:R-:W0:Y:S02]  /*3070*/  @P6 LDC.64 R6, c[0x0][0x9e8] ;  /* 0x00027a00ff066b82 */ /* 0x000e240000000a00 */
[----:B0-----:R-:W-:-:S05]  /*3080*/  @P6 IMAD.HI.U32 R0, R9, R6, RZ ;  /* 0x0000000609006227 */ /* 0x001fca00078e00ff */
[----:B------:R-:W-:-:S07]  /*3090*/  @P6 SHF.R.U32.HI R9, RZ, R7, R0 ;  /* 0x00000007ff096219 */ /* 0x000fce0000011600 */
.L_x_11075:
[----:B------:R-:W-:Y:S05]  /*30a0*/  BSYNC B0 ;  /* 0x0000000000007941 */ /* 0x000fea0003800000 */
.L_x_11073:
[----:B------:R-:W-:-:S04]  /*30b0*/  IMAD R9, R9, R4, -R8 ;  /* 0x0000000409097224 */ /* 0x000fc800078e0a08 */
[----:B------:R-:W-:-:S05]  /*30c0*/  IMAD R9, R16, -0x2, R9 ;  /* 0xfffffffe10097824 */ /* 0x000fca00078e0209 */
[----:B------:R-:W-:Y:S02]  /*30d0*/  VIADDMNMX R2, R9, R4, R2, PT ;  /* 0x0000000409027246 */ /* 0x000fe40003800102 */
[----:B------:R-:W-:-:S07]  /*30e0*/  VIMNMX R3, R3, R9, !PT ;  /* 0x0000000903037248 */ /* 0x000fce0007fe0100 */
.L_x_11072:
        /* <DEDUP_REMOVED lines=215> */
[----:B------:R-:W-:Y:S01]  /*3e60*/  MUFU.EX2 R12, R12 ;  /* 0x0000000c000c7308 */ /* 0x000fe20000000800 */
[----:B------:R-:W-:Y:S01]  /*3e70*/  FMNMX.FTZ R7, R59, R6, !PT ;  /* 0x000000063b077209 */ /* 0x000fe20007810000 */
[--C-:B------:R-:W-:Y:S01]  /*3e80*/  FFMA.FTZ R6, R48, UR33, -R20.reuse ;  /* 0x0000002130067c23 */ /* 0x100fe20008010814 */
[----:B------:R-:W-:Y:S02]  /*3e90*/  FFMA.FTZ R48, R73, UR33, -R20 ;  /* 0x0000002149307c23 */ /* 0x000fe40008010814 */
[----:B------:R-:W-:-:S03]  /*3ea0*/  FMNMX.FTZ R28, R62, R7, !PT ;  /* 0x000000073e1c7209 */ /* 0x000fc60007810000 */
[----:B------:R-:W-:Y:S01]  /*3eb0*/  MUFU.EX2 R13, R13 ;  /* 0x0000000d000d7308 */ /* 0x000fe20000000800 */
        /* <DEDUP_REMOVED lines=12> */
[----:B------:R-:W-:-:S03]  /*3f80*/  FFMA.FTZ R32, R56, UR33, -R20 ;  /* 0x0000002138207c23 */ /* 0x000fc60008010814 */
        /* <DEDUP_REMOVED lines=8> */
[----:B------:R-:W-:Y:S01]  /*4010*/  FMNMX.FTZ R7, R87, R36, !PT ;  /* 0x0000002457077209 */ /* 0x000fe20007810000 */
[----:B------:R-:W-:-:S04]  /*4020*/  FFMA.FTZ R36, R64, UR33, -R20 ;  /* 0x0000002140247c23 */ /* 0x000fc80008010814 */
[----:B------:R-:W3:Y:S02]  /*4030*/  SHFL.BFLY PT, R40, R7, 0x2, 0x1f ;  /* 0x0c401f0007287f89 */ /* 0x000ee400000e0000 */
[----:B------:R-:W-:Y:S08]  /*4040*/  MUFU.EX2 R6, R6 ;  /* 0x0000000600067308 */ /* 0x000ff00000000800 */
[----:B------:R-:W-:Y:S08]  /*4050*/  MUFU.EX2 R29, R29 ;  /* 0x0000001d001d7308 */ /* 0x000ff00000000800 */
[----:B------:R-:W-:Y:S01]  /*4060*/  MUFU.EX2 R28, R28 ;  /* 0x0000001c001c7308 */ /* 0x000fe20000000800 */
[----:B---3--:R-:W-:Y:S01]  /*4070*/  FMNMX.FTZ R11, R7, R40, !PT ;  /* 0x00000028070b7209 */ /* 0x008fe20007810000 */
[----:B------:R-:W-:-:S06]  /*4080*/  FFMA.FTZ R40, R80, UR33, -R20 ;  /* 0x0000002150287c23 */ /* 0x000fcc0008010814 */
[----:B------:R-:W-:Y:S01]  /*4090*/  MUFU.EX2 R3, R3 ;  /* 0x0000000300037308 */ /* 0x000fe20000000800 */
[----:B------:R-:W3:Y:S07]  /*40a0*/  SHFL.BFLY PT, R56, R11, 0x1, 0x1f ;  /* 0x0c201f000b387f89 */ /* 0x000eee00000e0000 */
[----:B------:R-:W-:Y:S08]  /*40b0*/  MUFU.EX2 R32, R32 ;  /* 0x0000002000207308 */ /* 0x000ff00000000800 */
[----:B------:R-:W-:Y:S08]  /*40c0*/  MUFU.EX2 R33, R33 ;  /* 0x0000002100217308 */ /* 0x000ff00000000800 */
[----:B------:R-:W-:Y:S01]  /*40d0*/  MUFU.EX2 R2, R2 ;  /* 0x0000000200027308 */ /* 0x000fe20000000800 */
[----:B---3--:R-:W-:Y:S01]  /*40e0*/  FMNMX.FTZ R7, R11, R56, !PT ;  /* 0x000000380b077209 */ /* 0x008fe20007810000 */
[----:B------:R-:W-:-:S03]  /*40f0*/  FFMA.FTZ R56, R84, UR33, -R20 ;  /* 0x0000002154387c23 */ /* 0x000fc60008010814 */
        /* <DEDUP_REMOVED lines=17> */
[----:B0-----:R-:W-:Y:S01]  /*4210*/  FADD.FTZ R55, R8, R5 ;  /* 0x0000000508377221 */ /* 0x001fe20000010000 */
[--C-:B------:R-:W-:Y:S01]  /*4220*/  FFMA.FTZ R30, R38, UR33, -R20.reuse ;  /* 0x00000021261e7c23 */ /* 0x100fe20008010814 */
[--C-:B------:R-:W-:Y:S01]  /*4230*/  FFMA.FTZ R38, R54, UR33, -R20.reuse ;  /* 0x0000002136267c23 */ /* 0x100fe20008010814 */
[--C-:B------:R-:W-:Y:S01]  /*4240*/  FFMA.FTZ R34, R51, UR33, -R20.reuse ;  /* 0x0000002133227c23 */ /* 0x100fe20008010814 */
[----:B------:R0:W3:Y:S01]  /*4250*/  MUFU.EX2 R64, R60 ;  /* 0x0000003c00407308 */ /* 0x0000e20000000800 */
[----:B-1----:R-:W-:Y:S01]  /*4260*/  FADD.FTZ R54, R10, R55 ;  /* 0x000000370a367221 */ /* 0x002fe20000010000 */
[----:B--2---:R-:W-:Y:S01]  /*4270*/  F2FP.BF16.F32.PACK_AB R10, R9, R10 ;  /* 0x0000000a090a723e */ /* 0x004fe200000010ff */
[--C-:B------:R-:W-:Y:S01]  /*4280*/  FFMA.FTZ R51, R63, UR33, -R20.reuse ;  /* 0x000000213f337c23 */ /* 0x100fe20008010814 */
[----:B------:R-:W-:Y:S01]  /*4290*/  F2FP.BF16.F32.PACK_AB R8, R5, R8 ;  /* 0x000000080508723e */ /* 0x000fe200000010ff */
[--C-:B------:R-:W-:Y:S01]  /*42a0*/  FFMA.FTZ R5, R66, UR33, -R20.reuse ;  /* 0x0000002142057c23 */ /* 0x100fe20008010814 */
[--C-:B------:R-:W-:Y:S01]  /*42b0*/  FFMA.FTZ R70, R70, UR33, -R20.reuse ;  /* 0x0000002146467c23 */ /* 0x100fe20008010814 */
[--C-:B------:R-:W-:Y:S01]  /*42c0*/  FFMA.FTZ R71, R71, UR33, -R20.reuse ;  /* 0x0000002147477c23 */ /* 0x100fe20008010814 */
[----:B------:R1:W2:Y:S01]  /*42d0*/  MUFU.EX2 R68, R65 ;  /* 0x0000004100447308 */ /* 0x0002a20000000800 */
[--C-:B0-----:R-:W-:Y:S01]  /*42e0*/  FFMA.FTZ R60, R46, UR33, -R20.reuse ;  /* 0x000000212e3c7c23 */ /* 0x101fe20008010814 */
[--C-:B------:R-:W-:Y:S01]  /*42f0*/  FFMA.FTZ R46, R58, UR33, -R20.reuse ;  /* 0x000000213a2e7c23 */ /* 0x100fe20008010814 */
[--C-:B------:R-:W-:Y:S01]  /*4300*/  FFMA.FTZ R74, R74, UR33, -R20.reuse ;  /* 0x000000214a4a7c23 */ /* 0x100fe20008010814 */
[--C-:B------:R-:W-:Y:S01]  /*4310*/  FFMA.FTZ R75, R75, UR33, -R20.reuse ;  /* 0x000000214b4b7c23 */ /* 0x100fe20008010814 */
[--C-:B------:R-:W-:Y:S01]  /*4320*/  FFMA.FTZ R78, R78, UR33, -R20.reuse ;  /* 0x000000214e4e7c23 */ /* 0x100fe20008010814 */
[--C-:B------:R-:W-:Y:S01]  /*4330*/  FFMA.FTZ R79, R79, UR33, -R20.reuse ;  /* 0x000000214f4f7c23 */ /* 0x100fe20008010814 */
[--C-:B------:R-:W-:Y:S01]  /*4340*/  FFMA.FTZ R82, R82, UR33, -R20.reuse ;  /* 0x0000002152527c23 */ /* 0x100fe20008010814 */
[----:B------:R0:W4:Y:S01]  /*4350*/  MUFU.EX2 R69, R31 ;  /* 0x0000001f00457308 */ /* 0x0001220000000800 */
[--C-:B-1----:R-:W-:Y:S01]  /*4360*/  FFMA.FTZ R65, R47, UR33, -R20.reuse ;  /* 0x000000212f417c23 */ /* 0x102fe20008010814 */
[----:B------:R-:W-:Y:S01]  /*4370*/  FFMA.FTZ R47, R59, UR33, -R20 ;  /* 0x000000213b2f7c23 */ /* 0x000fe20008010814 */
[----:B------:R-:W-:Y:S01]  /*4380*/  FADD.FTZ R59, R9, R54 ;  /* 0x00000036093b7221 */ /* 0x000fe20000010000 */
[----:B---3--:R-:W-:Y:S01]  /*4390*/  FADD.FTZ R55, R11, R64 ;  /* 0x000000400b377221 */ /* 0x008fe20000010000 */
[----:B------:R-:W-:Y:S01]  /*43a0*/  F2FP.BF16.F32.PACK_AB R9, R64, R11 ;  /* 0x0000000b4009723e */ /* 0x000fe200000010ff */
[--C-:B------:R-:W-:Y:S01]  /*43b0*/  FFMA.FTZ R54, R67, UR33, -R20.reuse ;  /* 0x0000002143367c23 */ /* 0x100fe20008010814 */
[--C-:B------:R-:W-:Y:S01]  /*43c0*/  FFMA.FTZ R83, R83, UR33, -R20.reuse ;  /* 0x0000002153537c23 */ /* 0x100fe20008010814 */
[----:B------:R-:W1:Y:S01]  /*43d0*/  MUFU.EX2 R4, R4 ;  /* 0x0000000400047308 */ /* 0x000e620000000800 */
[--C-:B0-----:R-:W-:Y:S01]  /*43e0*/  FFMA.FTZ R31, R50, UR33, -R20.reuse ;  /* 0x00000021321f7c23 */ /* 0x101fe20008010814 */
[--C-:B------:R-:W-:Y:S01]  /*43f0*/  FFMA.FTZ R50, R62, UR33, -R20.reuse ;  /* 0x000000213e327c23 */ /* 0x100fe20008010814 */
[----:B------:R-:W-:Y:S01]  /*4400*/  FADD.FTZ R62, R12, R59 ;  /* 0x0000003b0c3e7221 */ /* 0x000fe20000010000 */
[----:B--2---:R-:W-:Y:S01]  /*4410*/  FADD.FTZ R58, R68, R55 ;  /* 0x00000037443a7221 */ /* 0x004fe20000010000 */
[C---:B------:R-:W-:Y:S01]  /*4420*/  F2FP.BF16.F32.PACK_AB R12, R13.reuse, R12 ;  /* 0x0000000c0d0c723e */ /* 0x040fe200000010ff */
[----:B------:R-:W-:Y:S01]  /*4430*/  FFMA.FTZ R86, R86, UR33, -R20 ;  /* 0x0000002156567c23 */ /* 0x000fe20008010814 */
[----:B------:R-:W-:Y:S01]  /*4440*/  FADD.FTZ R59, R13, R62 ;  /* 0x0000003e0d3b7221 */ /* 0x000fe20000010000 */
[----:B------:R-:W0:Y:S01]  /*4450*/  MUFU.EX2 R27, R27 ;  /* 0x0000001b001b7308 */ /* 0x000e220000000800 */
[C---:B----4-:R-:W-:Y:S01]  /*4460*/  FADD.FTZ R55, R69.reuse, R58 ;  /* 0x0000003a45377221 */ /* 0x050fe20000010000 */
[----:B------:R-:W-:Y:S01]  /*4470*/  F2FP.BF16.F32.PACK_AB R11, R69, R68 ;  /* 0x00000044450b723e */ /* 0x000fe200000010ff */
[----:B------:R-:W-:Y:S01]  /*4480*/  FADD.FTZ R62, R14, R59 ;  /* 0x0000003b0e3e7221 */ /* 0x000fe20000010000 */
[----:B------:R-:W-:Y:S01]  /*4490*/  F2FP.BF16.F32.PACK_AB R14, R15, R14 ;  /* 0x0000000e0f0e723e */ /* 0x000fe200000010ff */
[----:B------:R-:W-:-:S02]  /*44a0*/  FFMA.FTZ R20, R87, UR33, -R20 ;  /* 0x0000002157147c23 */ /* 0x000fc40008010814 */
[----:B------:R-:W-:Y:S01]  /*44b0*/  FADD.FTZ R59, R15, R62 ;  /* 0x0000003e0f3b7221 */ /* 0x000fe20000010000 */
[----:B------:R-:W2:Y:S01]  /*44c0*/  MUFU.EX2 R30, R30 ;  /* 0x0000001e001e7308 */ /* 0x000ea20000000800 */
[----:B-1----:R-:W-:Y:S01]  /*44d0*/  FADD.FTZ R58, R4, R55 ;  /* 0x00000037043a7221 */ /* 0x002fe20000010000 */
[----:B------:R1:W-:Y:S01]  /*44e0*/  STSM.16.M88.4 [R17+0x21800], R8 ;  /* 0x0218000811007844 */ /* 0x0003e20000000200 */
[----:B------:R-:W-:Y:S01]  /*44f0*/  FADD.FTZ R62, R24, R59 ;  /* 0x0000003b183e7221 */ /* 0x000fe20000010000 */
[----:B------:R-:W-:-:S04]  /*4500*/  F2FP.BF16.F32.PACK_AB R24, R21, R24 ;  /* 0x000000181518723e */ /* 0x000fc800000010ff */
[----:B------:R-:W3:Y:S01]  /*4510*/  MUFU.EX2 R35, R35 ;  /* 0x0000002300237308 */ /* 0x000ee20000000800 */
[----:B0-----:R-:W-:-:S07]  /*4520*/  FADD.FTZ R55, R27, R58 ;  /* 0x0000003a1b377221 */ /* 0x001fce0000010000 */
[----:B------:R-:W0:Y:S01]  /*4530*/  MUFU.EX2 R39, R39 ;  /* 0x0000002700277308 */ /* 0x000e220000000800 */
[----:B--2---:R-:W-:Y:S01]  /*4540*/  FADD.FTZ R58, R30, R55 ;  /* 0x000000371e3a7221 */ /* 0x004fe20000010000 */
[----:B------:R-:W-:Y:S01]  /*4550*/  FADD.FTZ R55, R21, R62 ;  /* 0x0000003e15377221 */ /* 0x000fe20000010000 */
[----:B-1----:R-:W-:-:S03]  /*4560*/  F2FP.BF16.F32.PACK_AB R10, R3, R28 ;  /* 0x0000001c030a723e */ /* 0x002fc600000010ff */
        /* <DEDUP_REMOVED lines=14> */
[----:B------:R-:W-:Y:S01]  /*4650*/  FADD.FTZ R62, R28, R55 ;  /* 0x000000371c3e7221 */ /* 0x000fe20000010000 */
[----:B------:R-:W-:Y:S01]  /*4660*/  F2FP.BF16.F32.PACK_AB R28, R33, R32 ;  /* 0x00000020211c723e */ /* 0x000fe200000010ff */
[----:B------:R-:W2:Y:S01]  /*4670*/  MUFU.EX2 R34, R34 ;  /* 0x0000002200227308 */ /* 0x000ea20000000800 */
[----:B0-----:R-:W-:Y:S01]  /*4680*/  FADD.FTZ R58, R65, R58 ;  /* 0x0000003a413a7221 */ /* 0x001fe20000010000 */
[----:B------:R-:W-:-:S04]  /*4690*/  FADD.FTZ R15, R3, R62 ;  /* 0x0000003e030f7221 */ /* 0x000fc80000010000 */
[----:B------:R-:W-:Y:S01]  /*46a0*/  FADD.FTZ R8, R32, R15 ;  /* 0x0000000f20087221 */ /* 0x000fe20000010000 */
[----:B------:R-:W-:Y:S01]  /*46b0*/  F2FP.BF16.F32.PACK_AB R15, R35, R30 ;  /* 0x0000001e230f723e */ /* 0x000fe200000010ff */
[----:B------:R-:W0:Y:S01]  /*46c0*/  MUFU.EX2 R38, R38 ;  /* 0x0000002600267308 */ /* 0x000e220000000800 */
[----:B-1----:R-:W-:Y:S01]  /*46d0*/  FADD.FTZ R13, R31, R58 ;  /* 0x0000003a1f0d7221 */ /* 0x002fe20000010000 */
[----:B------:R-:W-:Y:S01]  /*46e0*/  FADD.FTZ R11, R33, R8 ;  /* 0x00000008210b7221 */ /* 0x000fe20000010000 */
[----:B------:R-:W-:-:S03]  /*46f0*/  F2FP.BF16.F32.PACK_AB R30, R37, R2 ;  /* 0x00000002251e723e */ /* 0x000fc600000010ff */
[----:B------:R-:W-:Y:S02]  /*4700*/  FADD.FTZ R8, R2, R11 ;  /* 0x0000000b02087221 */ /* 0x000fe40000010000 */
[----:B------:R-:W1:Y:S01]  /*4710*/  MUFU.EX2 R43, R43 ;  /* 0x0000002b002b7308 */ /* 0x000e620000000800 */
[----:B--2---:R-:W-:Y:S01]  /*4720*/  FADD.FTZ R9, R34, R13 ;  /* 0x0000000d22097221 */ /* 0x004fe20000010000 */
[----:B------:R-:W-:Y:S01]  /*4730*/  F2FP.BF16.F32.PACK_AB R13, R27, R4 ;  /* 0x000000041b0d723e */ /* 0x000fe200000010ff */
[----:B------:R-:W-:Y:S01]  /*4740*/  FADD.FTZ R11, R37, R8 ;  /* 0x00000008250b7221 */ /* 0x000fe20000010000 */
[----:B------:R-:W-:Y:S02]  /*4750*/  F2FP.BF16.F32.PACK_AB R8, R29, R6 ;  /* 0x000000061d08723e */ /* 0x000fe400000010ff */
[----:B------:R-:W-:Y:S01]  /*4760*/  F2FP.BF16.F32.PACK_AB R27, R65, R60 ;  /* 0x0000003c411b723e */ /* 0x000fe200000010ff */
[----:B------:R-:W-:Y:S01]  /*4770*/  FADD.FTZ R6, R36, R11 ;  /* 0x0000000b24067221 */ /* 0x000fe20000010000 */
[----:B------:R-:W2:Y:S01]  /*4780*/  MUFU.EX2 R46, R46 ;  /* 0x0000002e002e7308 */ /* 0x000ea20000000800 */
[----:B0-----:R-:W-:Y:S01]  /*4790*/  FADD.FTZ R4, R38, R9 ;  /* 0x0000000926047221 */ /* 0x001fe20000010000 */
[----:B------:R0:W-:Y:S04]  /*47a0*/  STSM.16.M88.4 [R22], R12 ;  /* 0x0000000c16007844 */ /* 0x0001e80000000200 */
[----:B------:R3:W-:Y:S02]  /*47b0*/  STSM.16.M88.4 [R19], R24 ;  /* 0x0000001813007844 */ /* 0x0007e40000000200 */
[----:B------:R-:W4:Y:S01]  /*47c0*/  MUFU.EX2 R47, R47 ;  /* 0x0000002f002f7308 */ /* 0x000f220000000800 */
[C---:B-1----:R-:W-:Y:S01]  /*47d0*/  FADD.FTZ R9, R43.reuse, R4 ;  /* 0x000000042b097221 */ /* 0x042fe20000010000 */
[----:B------:R-:W-:-:S06]  /*47e0*/  F2FP.BF16.F32.PACK_AB R11, R43, R38 ;  /* 0x000000262b0b723e */ /* 0x000fcc00000010ff */
[----:B------:R-:W1:Y:S01]  /*47f0*/  MUFU.EX2 R50, R50 ;  /* 0x0000003200327308 */ /* 0x000e620000000800 */
[----:B--2---:R-:W-:-:S07]  /*4800*/  FADD.FTZ R4, R46, R9 ;  /* 0x000000092e047221 */ /* 0x004fce0000010000 */
[----:B------:R-:W2:Y:S01]  /*4810*/  MUFU.EX2 R45, R45 ;  /* 0x0000002d002d7308 */ /* 0x000ea20000000800 */
[C---:B----4-:R-:W-:Y:S01]  /*4820*/  FADD.FTZ R9, R47.reuse, R4 ;  /* 0x000000042f097221 */ /* 0x050fe20000010000 */
[----:B------:R-:W-:-:S06]  /*4830*/  F2FP.BF16.F32.PACK_AB R29, R47, R46 ;  /* 0x0000002e2f1d723e */ /* 0x000fcc00000010ff */
[----:B------:R-:W4:Y:S01]  /*4840*/  MUFU.EX2 R51, R51 ;  /* 0x0000003300337308 */ /* 0x000f220000000800 */
[----:B-1----:R-:W-:Y:S01]  /*4850*/  FADD.FTZ R4, R50, R9 ;  /* 0x0000000932047221 */ /* 0x002fe20000010000 */
[----:B------:R-:W-:-:S05]  /*4860*/  F2FP.BF16.F32.PACK_AB R9, R34, R31 ;  /* 0x0000001f2209723e */ /* 0x000fca00000010ff */
[----:B------:R1:W-:Y:S01]  /*4870*/  STSM.16.M88.4 [R18], R8 ;  /* 0x0000000812007844 */ /* 0x0003e20000000200 */
[----:B------:R-:W5:Y:S01]  /*4880*/  MUFU.EX2 R44, R44 ;  /* 0x0000002c002c7308 */ /* 0x000f620000000800 */
[C---:B--2---:R-:W-:Y:S01]  /*4890*/  FADD.FTZ R3, R45.reuse, R6 ;  /* 0x000000062d037221 */ /* 0x044fe20000010000 */
[----:B0-----:R-:W-:Y:S01]  /*48a0*/  F2FP.BF16.F32.PACK_AB R12, R45, R36 ;  /* 0x000000242d0c723e */ /* 0x001fe200000010ff */
[----:B------:R-:W-:-:S05]  /*48b0*/  VIADD R6, R88, 0xfffffffe ;  /* 0xfffffffe58067836 */ /* 0x000fca0000000000 */
[----:B------:R-:W0:Y:S01]  /*48c0*/  MUFU.EX2 R5, R5 ;  /* 0x0000000500057308 */ /* 0x000e220000000800 */
[C---:B----4-:R-:W-:Y:S01]  /*48d0*/  FADD.FTZ R4, R51.reuse, R4 ;  /* 0x0000000433047221 */ /* 0x050fe20000010000 */
[----:B------:R-:W-:-:S05]  /*48e0*/  F2FP.BF16.F32.PACK_AB R31, R51, R50 ;  /* 0x00000032331f723e */ /* 0x000fca00000010ff */
[----:B------:R2:W-:Y:S01]  /*48f0*/  STSM.16.M88.4 [R17+0x27800], R28 ;  /* 0x0278001c11007844 */ /* 0x0005e20000000200 */
[----:B------:R-:W4:Y:S01]  /*4900*/  MUFU.EX2 R54, R54 ;  /* 0x0000003600367308 */ /* 0x000f220000000800 */
[----:B-----5:R-:W-:-:S07]  /*4910*/  FADD.FTZ R2, R44, R3 ;  /* 0x000000032c027221 */ /* 0x020fce0000010000 */
[----:B------:R-:W5:Y:S01]  /*4920*/  MUFU.EX2 R53, R53 ;  /* 0x0000003500357308 */ /* 0x000f620000000800 */
[----:B0-----:R-:W-:-:S07]  /*4930*/  FADD.FTZ R3, R5, R4 ;  /* 0x0000000405037221 */ /* 0x001fce0000010000 */
[----:B------:R-:W0:Y:S01]  /*4940*/  MUFU.EX2 R70, R70 ;  /* 0x0000004600467308 */ /* 0x000e220000000800 */
[C---:B----4-:R-:W-:Y:S01]  /*4950*/  F2FP.BF16.F32.PACK_AB R13, R54.reuse, R5 ;  /* 0x00000005360d723e */ /* 0x050fe200000010ff */
[----:B------:R-:W-:-:S06]  /*4960*/  FADD.FTZ R3, R54, R3 ;  /* 0x0000000336037221 */ /* 0x000fcc0000010000 */
[----:B------:R-:W4:Y:S01]  /*4970*/  MUFU.EX2 R71, R71 ;  /* 0x0000004700477308 */ /* 0x000f220000000800 */
[C---:B-----5:R-:W-:Y:S01]  /*4980*/  FADD.FTZ R4, R53.reuse, R2 ;  /* 0x0000000235047221 */ /* 0x060fe20000010000 */
[----:B------:R-:W-:-:S06]  /*4990*/  F2FP.BF16.F32.PACK_AB R14, R53, R44 ;  /* 0x0000002c350e723e */ /* 0x000fcc00000010ff */
[----:B------:R-:W5:Y:S01]  /*49a0*/  MUFU.EX2 R41, R41 ;  /* 0x0000002900297308 */ /* 0x000f620000000800 */
[----:B0-----:R-:W-:-:S07]  /*49b0*/  FADD.FTZ R2, R70, R3 ;  /* 0x0000000346027221 */ /* 0x001fce0000010000 */
[----:B------:R-:W3:Y:S01]  /*49c0*/  MUFU.EX2 R48, R48 ;  /* 0x0000003000307308 */ /* 0x000ee20000000800 */
[C---:B----4-:R-:W-:Y:S01]  /*49d0*/  F2FP.BF16.F32.PACK_AB R15, R71.reuse, R70 ;  /* 0x00000046470f723e */ /* 0x050fe200000010ff */
[----:B------:R-:W-:-:S04]  /*49e0*/  FADD.FTZ R3, R71, R2 ;  /* 0x0000000247037221 */ /* 0x000fc80000010000 */
[----:B------:R2:W-:Y:S02]  /*49f0*/  STSM.16.M88.4 [R136], R12 ;  /* 0x0000000c88007844 */ /* 0x0005e40000000200 */
[----:B------:R-:W-:Y:S01]  /*4a00*/  MUFU.EX2 R52, R52 ;  /* 0x0000003400347308 */ /* 0x000fe20000000800 */
[----:B-----5:R-:W-:-:S07]  /*4a10*/  FADD.FTZ R21, R41, R4 ;  /* 0x0000000429157221 */ /* 0x020fce0000010000 */
[----:B------:R-:W0:Y:S01]  /*4a20*/  MUFU.EX2 R57, R57 ;  /* 0x0000003900397308 */ /* 0x000e220000000800 */
[C---:B---3--:R-:W-:Y:S01]  /*4a30*/  F2FP.BF16.F32.PACK_AB R24, R48.reuse, R41 ;  /* 0x000000293018723e */ /* 0x048fe200000010ff */
[----:B------:R-:W-:-:S06]  /*4a40*/  FADD.FTZ R21, R48, R21 ;  /* 0x0000001530157221 */ /* 0x000fcc0000010000 */
[----:B------:R-:W3:Y:S08]  /*4a50*/  MUFU.EX2 R74, R74 ;  /* 0x0000004a004a7308 */ /* 0x000ef00000000800 */
[----:B------:R-:W4:Y:S01]  /*4a60*/  MUFU.EX2 R75, R75 ;  /* 0x0000004b004b7308 */ /* 0x000f220000000800 */
[----:B0-----:R-:W-:-:S07]  /*4a70*/  F2FP.BF16.F32.PACK_AB R26, R57, R52 ;  /* 0x00000034391a723e */ /* 0x001fce00000010ff */
[----:B------:R-:W0:Y:S01]  /*4a80*/  MUFU.EX2 R78, R78 ;  /* 0x0000004e004e7308 */ /* 0x000e220000000800 */
[----:B---3--:R-:W-:-:S07]  /*4a90*/  FADD.FTZ R2, R74, R3 ;  /* 0x000000034a027221 */ /* 0x008fce0000010000 */
[----:B------:R-:W3:Y:S01]  /*4aa0*/  MUFU.EX2 R79, R79 ;  /* 0x0000004f004f7308 */ /* 0x000ee20000000800 */
[C---:B----4-:R-:W-:Y:S01]  /*4ab0*/  F2FP.BF16.F32.PACK_AB R25, R75.reuse, R74 ;  /* 0x0000004a4b19723e */ /* 0x050fe200000010ff */
[----:B------:R-:W-:Y:S01]  /*4ac0*/  FADD.FTZ R3, R75, R2 ;  /* 0x000000024b037221 */ /* 0x000fe20000010000 */
[----:B------:R-:W-:-:S05]  /*4ad0*/  FADD.FTZ R2, R52, R21 ;  /* 0x0000001534027221 */ /* 0x000fca0000010000 */
[----:B------:R-:W-:Y:S01]  /*4ae0*/  MUFU.EX2 R40, R40 ;  /* 0x0000002800287308 */ /* 0x000fe20000000800 */
[----:B0-----:R-:W-:Y:S01]  /*4af0*/  FADD.FTZ R4, R78, R3 ;  /* 0x000000034e047221 */ /* 0x001fe20000010000 */
[----:B------:R-:W-:-:S06]  /*4b00*/  FADD.FTZ R3, R57, R2 ;  /* 0x0000000239037221 */ /* 0x000fcc0000010000 */
[----:B------:R-:W1:Y:S01]  /*4b10*/  MUFU.EX2 R49, R49 ;  /* 0x0000003100317308 */ /* 0x000e620000000800 */
[C---:B---3--:R-:W-:Y:S01]  /*4b20*/  F2FP.BF16.F32.PACK_AB R27, R79.reuse, R78 ;  /* 0x0000004e4f1b723e */ /* 0x048fe200000010ff */
        /* <DEDUP_REMOVED lines=13> */
[----:B------:R-:W3:Y:S01]  /*4c00*/  MUFU.EX2 R5, R20 ;  /* 0x0000001400057308 */ /* 0x000ee20000000800 */
[----:B-1----:R-:W-:Y:S01]  /*4c10*/  F2FP.BF16.F32.PACK_AB R9, R83, R82 ;  /* 0x000000525309723e */ /* 0x002fe200000010ff */
[----:B------:R-:W-:-:S04]  /*4c20*/  FADD.FTZ R82, R82, R21 ;  /* 0x0000001552527221 */ /* 0x000fc80000010000 */
[----:B------:R-:W-:-:S04]  /*4c30*/  FADD.FTZ R83, R83, R82 ;  /* 0x0000005253537221 */ /* 0x000fc80000010000 */
[----:B0-----:R-:W-:Y:S01]  /*4c40*/  FADD.FTZ R2, R86, R83 ;  /* 0x0000005356027221 */ /* 0x001fe20000010000 */
[----:B---3--:R-:W-:-:S03]  /*4c50*/  F2FP.BF16.F32.PACK_AB R11, R5, R86 ;  /* 0x00000056050b723e */ /* 0x008fc600000010ff */
        /* <DEDUP_REMOVED lines=17> */
.L_x_11077:
[----:B------:R-:W-:Y:S02]  /*4d70*/  ULDC UR18, c[0x0][0x9e4] ;  /* 0x0002790000127ab9 */ /* 0x000fe40000000800 */
[----:B------:R-:W-:-:S11]  /*4d80*/  UISETP.NE.AND UP0, UPT, UR18, 0x1, UPT ;  /* 0x000000011200788c */ /* 0x000fd6000bf05270 */
[----:B------:R-:W-:Y:S02]  /*4d90*/  @UP0 ULDC.64 UR6, c[0x0][0x9e8] ;  /* 0x00027a0000060ab9 */ /* 0x000fe40000000a00 */
[----:B------:R-:W-:-:S04]  /*4da0*/  UIMAD.WIDE.U32 UR10, UR15, UR6, URZ ;  /* 0x000000060f0a72a5 */ /* 0x000fc8000f8e003f */
[----:B------:R-:W-:-:S12]  /*4db0*/  @UP0 USHF.R.U32.HI UR15, URZ, UR7, UR11 ;  /* 0x000000073f0f0299 */ /* 0x000fd8000801160b */
.L_x_11078:
[----:B------:R-:W-:-:S04]  /*4dc0*/  UIMAD UR15, UR15, UR18, UR18 ;  /* 0x000000120f0f72a4 */ /* 0x000fc8000f8e0212 */
[----:B------:R-:W-:-:S04]  /*4dd0*/  UISETP.LT.AND UP0, UPT, UR14, UR15, UPT ;  /* 0x0000000f0e00728c */ /* 0x000fc8000bf01270 */
[----:B------:R-:W-:-:S12]  /*4de0*/  USEL UR14, UR14, UR15, UP0 ;  /* 0x0000000f0e0e7287 */ /* 0x000fd80008000000 */
.L_x_11076:
        /* <DEDUP_REMOVED lines=40> */
.L_x_11098:
[----:B------:R-:W-:Y:S01]  /*5070*/  ISETP.NE.AND P2, PT, RZ, UR45, PT ;  /* 0x0000002dff007c0c */ /* 0x000fe2000bf45270 */
[----:B------:R-:W-:-:S04]  /*5080*/  UISETP.NE.AND UP0, UPT, UR58, 0x1, UPT ;  /* 0x000000013a00788c */ /* 0x000fc8000bf05270 */
[----:B------:R-:W-:-:S04]  /*5090*/  USEL UR48, URZ, 0x1, UP0 ;  /* 0x000000013f307887 */ /* 0x000fc80008000000 */
[----:B------:R-:W-:-:S04]  /*50a0*/  ULOP3.LUT UR48, UR28, UR48, URZ, 0x3c, !UPT ;  /* 0x000000301c307292 */ /* 0x000fc8000f8e3c3f */
[----:B------:R-:W-:Y:S08]  /*50b0*/  @P2 BRA `(.L_x_11080) ;  /* 0x0000000000382947 */ /* 0x000ff00003800000 */
[----:B------:R-:W-:Y:S05]  /*50c0*/  @!P0 BRA `(.L_x_11081) ;  /* 0x0000000000048947 */ /* 0x000fea0003800000 */
[----:B------:R-:W-:Y:S01]  /*50d0*/  BPT.TRAP 0x1 ;  /* 0x000000040000795c */ /* 0x000fe20000300000 */
.L_x_11081:
        /* <DEDUP_REMOVED lines=9> */
.L_x_11082:
[----:B-1----:R-:W-:Y:S05]  /*5170*/  @P1 BRA `(.L_x_11080) ;  /* 0x0000000000081947 */ /* 0x002fea0003800000 */
[----:B------:R-:W1:Y:S02]  /*5180*/  SYNCS.PHASECHK.TRANS64.TRYWAIT P1, [UR6+0x2d830], R0 ;  /* 0x02d83000ff0075a7 */ /* 0x000e640008020146 */
[----:B-1----:R-:W-:Y:S05]  /*5190*/  @!P1 BRA `(.L_x_11083) ;  /* 0x0000010800009947 */ /* 0x002fea0003800000 */
.L_x_11080:
[----:B-1----:R-:W1:Y:S01]  /*51a0*/  S2R R7, SR_TID.X ;  /* 0x0000000000077919 */ /* 0x002e620000002100 */
        /* <DEDUP_REMOVED lines=15> */
[----:B-1----:R-:W-:-:S05]  /*52a0*/  SHF.R.U32.HI R7, RZ, 0x7, R7 ;  /* 0x00000007ff077819 */ /* 0x002fca0000011607 */
[----:B0-----:R-:W-:-:S05]  /*52b0*/  VIADD R0, R7, 0x8 ;  /* 0x0000000807007836 */ /* 0x001fca0000000000 */
[----:B------:R0:W-:Y:S06]  /*52c0*/  BAR.SYNC.DEFER_BLOCKING R0, 0x100 ;  /* 0x000400000000751d */ /* 0x0001ec0000010000 */
[----:B--2---:R-:W-:-:S06]  /*52d0*/  WARPGROUP.ARRIVE ;  /* 0x00000000000079c5 */ /* 0x004fcc0000000000 */
        /* <DEDUP_REMOVED lines=20> */
.L_x_11085:
[----:B------:R-:W-:Y:S01]  /*5420*/  ULEA UR6, UR58, UR41, 0x3 ;  /* 0x000000293a067291 */ /* 0x000fe2000f8e183f */
[----:B------:R-:W-:-:S05]  /*5430*/  IMAD.U32 R0, RZ, RZ, UR28 ;  /* 0x0000001cff007e24 */ /* 0x000fca000f8e00ff */
[----:B------:R-:W-:-:S04]  /*5440*/  SHF.L.U32 R0, R0, 0x1f, RZ ;  /* 0x0000001f00007819 */ /* 0x000fc800000006ff */
[----:B------:R0:W1:Y:S01]  /*5450*/  SYNCS.PHASECHK.TRANS64.TRYWAIT P1, [UR6+0x2d850], R0 ;  /* 0x02d85000ff0075a7 */ /* 0x0000620008020146 */
[----:B------:R-:W-:Y:S05]  /*5460*/  @!P0 BRA `(.L_x_11086) ;  /* 0x0000000000048947 */ /* 0x000fea0003800000 */
[----:B------:R-:W-:Y:S01]  /*5470*/  BPT.TRAP 0x1 ;  /* 0x000000040000795c */ /* 0x000fe20000300000 */
.L_x_11086:
[----:B-1----:R-:W-:Y:S05]  /*5480*/  @P1 BRA `(.L_x_11084) ;  /* 0x0000000000081947 */ /* 0x002fea0003800000 */
[----:B------:R-:W1:Y:S02]  /*5490*/  SYNCS.PHASECHK.TRANS64.TRYWAIT P1, [UR6+0x2d850], R0 ;  /* 0x02d85000ff0075a7 */ /* 0x000e640008020146 */
[----:B-1----:R-:W-:Y:S05]  /*54a0*/  @!P1 BRA `(.L_x_11087) ;  /* 0x0000010400549947 */ /* 0x002fea0003800000 */
.L_x_11084:
[----:B------:R-:W-:Y:S01]  /*54b0*/  UIADD3 UR6, UR41, 0x400, URZ ;  /* 0x0000040029067890 */ /* 0x000fe2000fffe03f */
[----:B------:R-:W-:Y:S01]  /*54c0*/  WARPGROUP.ARRIVE ;  /* 0x00000000000079c5 */ /* 0x000fe20000000000 */
[----:B------:R-:W-:-:S05]  /*54d0*/  ULEA UR7, UR53, UR41, 0xd ;  /* 0x0000002935077291 */ /* 0x000fca000f8e683f */
[----:B------:R-:W1:Y:S01]  /*54e0*/  S2R R8, SR_TID.X ;  /* 0x0000000000087919 */ /* 0x000e620000002100 */
        /* <DEDUP_REMOVED lines=70> */
.L_x_11088:
[----:B------:R-:W-:Y:S01]  /*5950*/  UISETP.NE.AND UP1, UPT, UR52, URZ, UPT ;  /* 0x0000003f3400728c */ /* 0x000fe2000bf25270 */
[----:B------:R-:W-:Y:S01]  /*5960*/  VIADD R7, R137, UR38 ;  /* 0x0000002689077c36 */ /* 0x000fe20008000000 */
[----:B------:R-:W-:Y:S01]  /*5970*/  ULEA UR6, UR47, UR41, 0x3 ;  /* 0x000000292f067291 */ /* 0x000fe2000f8e183f */
[----:B------:R-:W-:Y:S01]  /*5980*/  IMAD.U32 R8, RZ, RZ, UR46 ;  /* 0x0000002eff087e24 */ /* 0x000fe2000f8e00ff */
[----:B------:R-:W-:Y:S02]  /*5990*/  UISETP.NE.AND UP0, UPT, UR51, URZ, UPT ;  /* 0x0000003f3300728c */ /* 0x000fe4000bf05270 */
        /* <DEDUP_REMOVED lines=14> */
[----:B------:R-:W-:-:S05]  /*5a80*/  IMAD R9, R16, -0x2, R9 ;  /* 0xfffffffe10097824 */ /* 0x000fca00078e0209 */
[----:B------:R-:W-:-:S05]  /*5a90*/  IADD3 R9, -R8, UR37, R9 ;  /* 0x0000002508097c10 */ /* 0x000fca000fffe109 */
[C---:B------:R-:W-:Y:S02]  /*5aa0*/  VIADD R11, R9.reuse, UR56 ;  /* 0x00000038090b7c36 */ /* 0x040fe40008000000 */
[----:B------:R-:W-:Y:S02]  /*5ab0*/  VIADD R10, R9, UR6 ;  /* 0x00000006090a7c36 */ /* 0x000fe40008000000 */
[----:B0-----:R-:W-:Y:S02]  /*5ac0*/  IMAD.IADD R9, R11, 0x1, R15 ;  /* 0x000000010b097824 */ /* 0x001fe400078e020f */
        /* <DEDUP_REMOVED lines=15> */
.L_x_11091:
[----:B------:R-:W-:-:S05]  /*5bc0*/  IMAD.U32 R14, RZ, RZ, UR34 ;  /* 0x00000022ff0e7e24 */ /* 0x000fca000f8e00ff */
[----:B------:R-:W-:-:S13]  /*5bd0*/  ISETP.NE.AND P1, PT, R14, 0x1, PT ;  /* 0x000000010e00780c */ /* 0x000fda0003f25270 */
[----:B------:R-:W0:Y:S02]  /*5be0*/  @P1 LDC.64 R12, c[0x0][0x9e8] ;  /* 0x00027a00ff0c1b82 */ /* 0x000e240000000a00 */
[----:B0-----:R-:W-:-:S05]  /*5bf0*/  @P1 IMAD.HI.U32 R12, R15, R12, RZ ;  /* 0x0000000c0f0c1227 */ /* 0x001fca00078e00ff */
[----:B------:R-:W-:-:S07]  /*5c00*/  @P1 SHF.R.U32.HI R15, RZ, R13, R12 ;  /* 0x0000000dff0f1219 */ /* 0x000fce000001160c */
.L_x_11092:
[----:B------:R-:W-:Y:S05]  /*5c10*/  BSYNC B0 ;  /* 0x0000000000007941 */ /* 0x000fea0003800000 */
.L_x_11090:
[----:B------:R-:W-:-:S04]  /*5c20*/  IMAD R15, R15, R14, -R0 ;  /* 0x0000000e0f0f7224 */ /* 0x000fc800078e0a00 */
[----:B------:R-:W-:-:S05]  /*5c30*/  IMAD R15, R16, -0x2, R15 ;  /* 0xfffffffe100f7824 */ /* 0x000fca00078e020f */
[----:B------:R-:W-:Y:S02]  /*5c40*/  VIADDMNMX R9, R15, R14, R9, PT ;  /* 0x0000000e0f097246 */ /* 0x000fe40003800109 */
[----:B------:R-:W-:-:S07]  /*5c50*/  VIMNMX R8, R8, R15, !PT ;  /* 0x0000000f08087248 */ /* 0x000fce0007fe0100 */
.L_x_11089:
        /* <DEDUP_REMOVED lines=116> */
.L_x_11095:
[----:B------:R-:W-:-:S05]  /*63a0*/  IMAD.U32 R12, RZ, RZ, UR34 ;  /* 0x00000022ff0c7e24 */ /* 0x000fca000f8e00ff */
[----:B------:R-:W-:-:S13]  /*63b0*/  ISETP.NE.AND P2, PT, R12, 0x1, PT ;  /* 0x000000010c00780c */ /* 0x000fda0003f45270 */
[----:B------:R-:W0:Y:S02]  /*63c0*/  @P2 LDC.64 R8, c[0x0][0x9e8] ;  /* 0x00027a00ff082b82 */ /* 0x000e240000000a00 */
[----:B0-----:R-:W-:-:S05]  /*63d0*/  @P2 IMAD.HI.U32 R8, R7, R8, RZ ;  /* 0x0000000807082227 */ /* 0x001fca00078e00ff */
[----:B------:R-:W-:-:S07]  /*63e0*/  @P2 SHF.R.U32.HI R7, RZ, R9, R8 ;  /* 0x00000009ff072219 */ /* 0x000fce0000011608 */
.L_x_11096:
[----:B------:R-:W-:Y:S05]  /*63f0*/  BSYNC B0 ;  /* 0x0000000000007941 */ /* 0x000fea0003800000 */
.L_x_11094:
[----:B------:R-:W-:-:S04]  /*6400*/  IMAD R7, R7, R12, -R0 ;  /* 0x0000000c07077224 */ /* 0x000fc800078e0a00 */
[----:B------:R-:W-:-:S05]  /*6410*/  IMAD R7, R16, -0x2, R7 ;  /* 0xfffffffe10077824 */ /* 0x000fca00078e0207 */
[----:B------:R-:W-:Y:S02]  /*6420*/  VIADDMNMX R11, R7, R12, R11, PT ;  /* 0x0000000c070b7246 */ /* 0x000fe4000380010b */
[----:B------:R-:W-:-:S07]  /*6430*/  VIMNMX R10, R10, R7, !PT ;  /* 0x000000070a0a7248 */ /* 0x000fce0007fe0100 */
.L_x_11093:
        /* <DEDUP_REMOVED lines=92> */
[C---:B------:R-:W-:Y:S02]  /*6a00*/  ISETP.LT.OR P3, PT, R11.reuse, 0x42, P3 ;  /* 0x000000420b00780c */ /* 0x040fe40001f61670 */
        /* <DEDUP_REMOVED lines=36> */
[----:B------:R-:W-:Y:S01]  /*6c50*/  FFMA.FTZ R56, R56, UR33, -R7 ;  /* 0x0000002138387c23 */ /* 0x000fe20008010807 */
[----:B------:R-:W-:Y:S01]  /*6c60*/  FSEL R66, R66, -INF , !P2 ;  /* 0xff80000042427808 */ /* 0x000fe20005000000 */
[----:B------:R-:W-:Y:S01]  /*6c70*/  MUFU.EX2 R8, R8 ;  /* 0x0000000800087308 */ /* 0x000fe20000000800 */
[----:B------:R-:W-:-:S02]  /*6c80*/  FMNMX.FTZ R29, R47, R28, !PT ;  /* 0x0000001c2f1d7209 */ /* 0x000fc40007810000 */
[----:B------:R-:W-:Y:S02]  /*6c90*/  ISETP.LT.OR P3, PT, R11, 0x52, P3 ;  /* 0x000000520b00780c */ /* 0x000fe40001f61670 */
        /* <DEDUP_REMOVED lines=9> */
[----:B------:R-:W-:Y:S02]  /*6d30*/  FMNMX.FTZ R33, R55, R32, !PT ;  /* 0x0000002037217209 */ /* 0x000fe40007810000 */
[----:B------:R-:W-:Y:S02]  /*6d40*/  ISETP.GT.AND P2, PT, R10, 0x60, P1 ;  /* 0x000000600a00780c */ /* 0x000fe40000f44270 */
[----:B0-----:R-:W-:Y:S01]  /*6d50*/  FMNMX.FTZ R36, R58, R33, !PT ;  /* 0x000000213a247209 */ /* 0x001fe20007810000 */
[--C-:B------:R-:W-:Y:S01]  /*6d60*/  FFMA.FTZ R33, R49, UR33, -R7.reuse ;  /* 0x0000002131217c23 */ /* 0x100fe20008010807 */
[----:B------:R-:W-:Y:S01]  /*6d70*/  FSEL R70, R70, -INF , !P5 ;  /* 0xff80000046467808 */ /* 0x000fe20006800000 */
[----:B------:R0:W-:Y:S01]  /*6d80*/  MUFU.EX2 R32, R48 ;  /* 0x0000003000207308 */ /* 0x0001e20000000800 */
[----:B------:R-:W-:Y:S01]  /*6d90*/  FMNMX.FTZ R37, R59, R36, !PT ;  /* 0x000000243b257209 */ /* 0x000fe20007810000 */
[--C-:B------:R-:W-:Y:S01]  /*6da0*/  FFMA.FTZ R49, R65, UR33, -R7.reuse ;  /* 0x0000002141317c23 */ /* 0x100fe20008010807 */
[----:B------:R-:W-:Y:S01]  /*6db0*/  ISETP.LT.OR P4, PT, R11, 0x5a, P4 ;  /* 0x0000005a0b00780c */ /* 0x000fe20002781670 */
[----:B------:R-:W-:Y:S01]  /*6dc0*/  FFMA.FTZ R65, R81, UR33, -R7 ;  /* 0x0000002151417c23 */ /* 0x000fe20008010807 */
[----:B------:R-:W-:-:S02]  /*6dd0*/  FMNMX.FTZ R36, R62, R37, !PT ;  /* 0x000000253e247209 */ /* 0x000fc40007810000 */
[----:B------:R-:W-:Y:S01]  /*6de0*/  ISETP.GT.AND P3, PT, R10, 0x61, P1 ;  /* 0x000000610a00780c */ /* 0x000fe20000f64270 */
[----:B------:R-:W-:Y:S01]  /*6df0*/  MUFU.EX2 R12, R12 ;  /* 0x0000000c000c7308 */ /* 0x000fe20000000800 */
[----:B------:R-:W-:Y:S01]  /*6e00*/  FMNMX.FTZ R37, R63, R36, !PT ;  /* 0x000000243f257209 */ /* 0x000fe20007810000 */
[--C-:B0-----:R-:W-:Y:S01]  /*6e10*/  FFMA.FTZ R48, R64, UR33, -R7.reuse ;  /* 0x0000002140307c23 */ /* 0x101fe20008010807 */
[----:B------:R-:W-:Y:S01]  /*6e20*/  ISETP.LT.OR P2, PT, R11, 0x61, P2 ;  /* 0x000000610b00780c */ /* 0x000fe20001741670 */
[--C-:B------:R-:W-:Y:S01]  /*6e30*/  FFMA.FTZ R64, R80, UR33, -R7.reuse ;  /* 0x0000002150407c23 */ /* 0x100fe20008010807 */
[----:B------:R-:W-:Y:S01]  /*6e40*/  FMNMX.FTZ R40, R66, R37, !PT ;  /* 0x0000002542287209 */ /* 0x000fe20007810000 */
[--C-:B------:R-:W-:Y:S01]  /*6e50*/  FFMA.FTZ R37, R53, UR33, -R7.reuse ;  /* 0x0000002135257c23 */ /* 0x100fe20008010807 */
[----:B------:R-:W-:Y:S01]  /*6e60*/  FSEL R71, R71, -INF , !P4 ;  /* 0xff80000047477808 */ /* 0x000fe20006000000 */
[----:B------:R0:W-:Y:S01]  /*6e70*/  MUFU.EX2 R36, R52 ;  /* 0x0000003400247308 */ /* 0x0001e20000000800 */
[----:B------:R-:W-:Y:S01]  /*6e80*/  FMNMX.FTZ R41, R67, R40, !PT ;  /* 0x0000002843297209 */ /* 0x000fe20007810000 */
[--C-:B------:R-:W-:Y:S01]  /*6e90*/  FFMA.FTZ R53, R69, UR33, -R7.reuse ;  /* 0x0000002145357c23 */ /* 0x100fe20008010807 */
[----:B------:R-:W-:Y:S01]  /*6ea0*/  ISETP.GT.AND P5, PT, R10, 0x68, P1 ;  /* 0x000000680a00780c */ /* 0x000fe20000fa4270 */
[----:B------:R-:W-:Y:S01]  /*6eb0*/  FFMA.FTZ R69, R85, UR33, -R7 ;  /* 0x0000002155457c23 */ /* 0x000fe20008010807 */
[----:B------:R-:W-:-:S02]  /*6ec0*/  FMNMX.FTZ R40, R70, R41, !PT ;  /* 0x0000002946287209 */ /* 0x000fc40007810000 */
[----:B------:R-:W-:Y:S01]  /*6ed0*/  FSEL R74, R74, -INF , !P2 ;  /* 0xff8000004a4a7808 */ /* 0x000fe20005000000 */
[----:B------:R-:W-:Y:S01]  /*6ee0*/  MUFU.EX2 R13, R13 ;  /* 0x0000000d000d7308 */ /* 0x000fe20000000800 */
[----:B------:R-:W-:Y:S01]  /*6ef0*/  ISETP.LT.OR P3, PT, R11, 0x62, P3 ;  /* 0x000000620b00780c */ /* 0x000fe20001f61670 */
[--C-:B0-----:R-:W-:Y:S01]  /*6f00*/  FFMA.FTZ R52, R68, UR33, -R7.reuse ;  /* 0x0000002144347c23 */ /* 0x101fe20008010807 */
[----:B------:R-:W-:Y:S01]  /*6f10*/  FMNMX.FTZ R41, R71, R40, !PT ;  /* 0x0000002847297209 */ /* 0x000fe20007810000 */
[----:B------:R-:W-:Y:S01]  /*6f20*/  FFMA.FTZ R68, R84, UR33, -R7 ;  /* 0x0000002154447c23 */ /* 0x000fe20008010807 */
[----:B------:R-:W-:Y:S02]  /*6f30*/  ISETP.GT.AND P4, PT, R10, 0x69, P1 ;  /* 0x000000690a00780c */ /* 0x000fe40000f84270 */
[----:B------:R-:W-:Y:S01]  /*6f40*/  ISETP.LT.OR P5, PT, R11, 0x69, P5 ;  /* 0x000000690b00780c */ /* 0x000fe20002fa1670 */
[----:B------:R0:W-:Y:S01]  /*6f50*/  MUFU.EX2 R40, R56 ;  /* 0x0000003800287308 */ /* 0x0001e20000000800 */
[----:B------:R-:W-:-:S02]  /*6f60*/  FSEL R75, R75, -INF , !P3 ;  /* 0xff8000004b4b7808 */ /* 0x000fc40005800000 */
[----:B------:R-:W-:Y:S01]  /*6f70*/  FMNMX.FTZ R44, R74, R41, !PT ;  /* 0x000000294a2c7209 */ /* 0x000fe20007810000 */
[--C-:B------:R-:W-:Y:S01]  /*6f80*/  FFMA.FTZ R41, R57, UR33, -R7.reuse ;  /* 0x0000002139297c23 */ /* 0x100fe20008010807 */
[----:B------:R-:W-:Y:S01]  /*6f90*/  ISETP.GT.AND P2, PT, R10, 0x70, P1 ;  /* 0x000000700a00780c */ /* 0x000fe20000f44270 */
[--C-:B------:R-:W-:Y:S01]  /*6fa0*/  FFMA.FTZ R57, R73, UR33, -R7.reuse ;  /* 0x0000002149397c23 */ /* 0x100fe20008010807 */
[----:B------:R-:W-:Y:S01]  /*6fb0*/  FSEL R78, R78, -INF , !P5 ;  /* 0xff8000004e4e7808 */ /* 0x000fe20006800000 */
[----:B------:R-:W-:Y:S01]  /*6fc0*/  MUFU.EX2 R14, R14 ;  /* 0x0000000e000e7308 */ /* 0x000fe20000000800 */
[----:B------:R-:W-:Y:S01]  /*6fd0*/  ISETP.LT.OR P4, PT, R11, 0x6a, P4 ;  /* 0x0000006a0b00780c */ /* 0x000fe20002781670 */
[--C-:B0-----:R-:W-:Y:S01]  /*6fe0*/  FFMA.FTZ R56, R72, UR33, -R7.reuse ;  /* 0x0000002148387c23 */ /* 0x101fe20008010807 */
[----:B------:R-:W-:Y:S01]  /*6ff0*/  FMNMX.FTZ R45, R75, R44, !PT ;  /* 0x0000002c4b2d7209 */ /* 0x000fe20007810000 */
[--C-:B------:R-:W-:Y:S01]  /*7000*/  FFMA.FTZ R44, R60, UR33, -R7.reuse ;  /* 0x000000213c2c7c23 */ /* 0x100fe20008010807 */
[----:B------:R-:W-:Y:S01]  /*7010*/  ISETP.GT.AND P3, PT, R10, 0x71, P1 ;  /* 0x000000710a00780c */ /* 0x000fe20000f64270 */
[----:B------:R-:W-:Y:S01]  /*7020*/  FFMA.FTZ R60, R76, UR33, -R7 ;  /* 0x000000214c3c7c23 */ /* 0x000fe20008010807 */
[C---:B------:R-:W-:Y:S01]  /*7030*/  ISETP.GT.AND P5, PT, R10.reuse, 0x78, P1 ;  /* 0x000000780a00780c */ /* 0x040fe20000fa4270 */
[----:B------:R-:W-:Y:S01]  /*7040*/  MUFU.EX2 R15, R15 ;  /* 0x0000000f000f7308 */ /* 0x000fe20000000800 */
[----:B------:R-:W-:-:S02]  /*7050*/  ISETP.GT.AND P1, PT, R10, 0x79, P1 ;  /* 0x000000790a00780c */ /* 0x000fc40000f24270 */
[----:B------:R-:W-:Y:S02]  /*7060*/  ISETP.LT.OR P2, PT, R11, 0x71, P2 ;  /* 0x000000710b00780c */ /* 0x000fe40001741670 */
[----:B------:R-:W-:Y:S02]  /*7070*/  FSEL R79, R79, -INF , !P4 ;  /* 0xff8000004f4f7808 */ /* 0x000fe40006000000 */
[----:B------:R-:W-:Y:S01]  /*7080*/  FMNMX.FTZ R10, R78, R45, !PT ;  /* 0x0000002d4e0a7209 */ /* 0x000fe20007810000 */
[----:B------:R-:W-:Y:S01]  /*7090*/  MUFU.EX2 R21, R21 ;  /* 0x0000001500157308 */ /* 0x000fe20000000800 */
[----:B------:R-:W-:Y:S02]  /*70a0*/  ISETP.LT.OR P3, PT, R11, 0x72, P3 ;  /* 0x000000720b00780c */ /* 0x000fe40001f61670 */
[----:B------:R-:W-:Y:S02]  /*70b0*/  FSEL R82, R82, -INF , !P2 ;  /* 0xff80000052527808 */ /* 0x000fe40005000000 */
[----:B------:R-:W-:-:S02]  /*70c0*/  FMNMX.FTZ R45, R79, R10, !PT ;  /* 0x0000000a4f2d7209 */ /* 0x000fc40007810000 */
[----:B------:R-:W-:Y:S01]  /*70d0*/  ISETP.LT.OR P5, PT, R11, 0x79, P5 ;  /* 0x000000790b00780c */ /* 0x000fe20002fa1670 */
[----:B------:R-:W-:Y:S01]  /*70e0*/  MUFU.EX2 R25, R25 ;  /* 0x0000001900197308 */ /* 0x000fe20000000800 */
[----:B------:R-:W-:Y:S02]  /*70f0*/  FSEL R83, R83, -INF , !P3 ;  /* 0xff80000053537808 */ /* 0x000fe40005800000 */
[----:B------:R-:W-:Y:S01]  /*7100*/  FMNMX.FTZ R10, R82, R45, !PT ;  /* 0x0000002d520a7209 */ /* 0x000fe20007810000 */
[--C-:B------:R-:W-:Y:S01]  /*7110*/  FFMA.FTZ R45, R61, UR33, -R7.reuse ;  /* 0x000000213d2d7c23 */ /* 0x100fe20008010807 */
[----:B------:R-:W-:Y:S01]  /*7120*/  ISETP.LT.OR P1, PT, R11, 0x7a, P1 ;  /* 0x0000007a0b00780c */ /* 0x000fe20000f21670 */
[----:B------:R-:W-:Y:S01]  /*7130*/  FFMA.FTZ R61, R77, UR33, -R7 ;  /* 0x000000214d3d7c23 */ /* 0x000fe20008010807 */
[----:B------:R-:W-:Y:S01]  /*7140*/  FSEL R86, R86, -INF , !P5 ;  /* 0xff80000056567808 */ /* 0x000fe20006800000 */
[----:B------:R-:W-:Y:S01]  /*7150*/  MUFU.EX2 R29, R29 ;  /* 0x0000001d001d7308 */ /* 0x000fe20000000800 */
[----:B------:R-:W-:-:S02]  /*7160*/  FMNMX.FTZ R11, R83, R10, !PT ;  /* 0x0000000a530b7209 */ /* 0x000fc40007810000 */
[----:B------:R-:W-:Y:S02]  /*7170*/  FSEL R87, R87, -INF , !P1 ;  /* 0xff80000057577808 */ /* 0x000fe40004800000 */
[----:B------:R-:W-:Y:S02]  /*7180*/  FMNMX.FTZ R10, R86, R11, !PT ;  /* 0x0000000b560a7209 */ /* 0x000fe40007810000 */
[----:B------:R-:W-:Y:S01]  /*7190*/  FSEL R72, R0, RZ, P6 ;  /* 0x000000ff00487208 */ /* 0x000fe20003000000 */
[----:B------:R-:W-:Y:S01]  /*71a0*/  MUFU.EX2 R33, R33 ;  /* 0x0000002100217308 */ /* 0x000fe20000000800 */
[----:B------:R-:W-:-:S03]  /*71b0*/  FMNMX.FTZ R10, R87, R10, !PT ;  /* 0x0000000a570a7209 */ /* 0x000fc60007810000 */
[----:B------:R-:W-:Y:S02]  /*71c0*/  FADD.FTZ R72, -R72, R5 ;  /* 0x0000000548487221 */ /* 0x000fe40000010100 */
[----:B------:R-:W0:Y:S02]  /*71d0*/  SHFL.BFLY PT, R11, R10, 0x2, 0x1f ;  /* 0x0c401f000a0b7f89 */ /* 0x000e2400000e0000 */
[----:B------:R-:W-:Y:S01]  /*71e0*/  FMUL.FTZ R5, R72, UR33 ;  /* 0x0000002148057c20 */ /* 0x000fe20008410000 */
        /* <DEDUP_REMOVED lines=20> */
[----:B------:R-:W-:Y:S01]  /*7330*/  FFMA.FTZ R77, R31, UR33, -R72 ;  /* 0x000000211f4d7c23 */ /* 0x000fe20008010848 */
[----:B------:R-:W-:Y:S01]  /*7340*/  FADD.FTZ R4, -R35, R4 ;  /* 0x0000000423047221 */ /* 0x000fe20000010100 */
[--C-:B------:R-:W-:Y:S01]  /*7350*/  FFMA.FTZ R34, R34, UR33, -R72.reuse ;  /* 0x0000002122227c23 */ /* 0x100fe20008010848 */
[----:B------:R-:W-:Y:S01]  /*7360*/  MUFU.EX2 R10, R10 ;  /* 0x0000000a000a7308 */ /* 0x000fe20000000800 */
[----:B------:R-:W-:Y:S01]  /*7370*/  FFMA.FTZ R30, R50, UR33, -R72 ;  /* 0x00000021321e7c23 */ /* 0x000fe20008010848 */
[----:B------:R-:W-:Y:S01]  /*7380*/  FMUL.FTZ R4, R4, UR33 ;  /* 0x0000002104047c20 */ /* 0x000fe20008410000 */
[----:B-1----:R-:W-:Y:S01]  /*7390*/  FFMA.FTZ R50, R5, R3, R8 ;  /* 0x0000000305327223 */ /* 0x002fe20000010008 */
[--C-:B------:R-:W-:Y:S01]  /*73a0*/  FFMA.FTZ R31, R38, UR33, -R72.reuse ;  /* 0x00000021261f7c23 */ /* 0x100fe20008010848 */
[--C-:B------:R-:W-:Y:S01]  /*73b0*/  FFMA.FTZ R73, R39, UR33, -R72.reuse ;  /* 0x0000002127497c23 */ /* 0x100fe20008010848 */
[----:B------:R-:W-:Y:S01]  /*73c0*/  FFMA.FTZ R39, R47, UR33, -R72 ;  /* 0x000000212f277c23 */ /* 0x000fe20008010848 */
[----:B------:R-:W-:Y:S01]  /*73d0*/  FADD.FTZ R47, R9, R50 ;  /* 0x00000032092f7221 */ /* 0x000fe20000010000 */
[----:B------:R-:W0:Y:S01]  /*73e0*/  MUFU.EX2 R4, R4 ;  /* 0x0000000400047308 */ /* 0x000e220000000800 */
[--C-:B------:R-:W-:Y:S01]  /*73f0*/  FFMA.FTZ R26, R42, UR33, -R72.reuse ;  /* 0x000000212a1a7c23 */ /* 0x100fe20008010848 */
[--C-:B------:R-:W-:Y:S01]  /*7400*/  FFMA.FTZ R38, R51, UR33, -R72.reuse ;  /* 0x0000002133267c23 */ /* 0x100fe20008010848 */
[----:B------:R-:W-:Y:S01]  /*7410*/  FADD.FTZ R50, R12, R47 ;  /* 0x0000002f0c327221 */ /* 0x000fe20000010000 */
        /* <DEDUP_REMOVED lines=14> */
[----:B------:R-:W-:-:S06]  /*7500*/  FFMA.FTZ R59, R79, UR33, -R72 ;  /* 0x000000214f3b7c23 */ /* 0x000fcc0008010848 */
[----:B------:R-:W0:Y:S01]  /*7510*/  MUFU.EX2 R77, R77 ;  /* 0x0000004d004d7308 */ /* 0x000e220000000800 */
[----:B-1----:R-:W-:Y:S01]  /*7520*/  FADD.FTZ R2, R80, R3 ;  /* 0x0000000350027221 */ /* 0x002fe20000010000 */
[----:B------:R-:W-:Y:S01]  /*7530*/  FADD.FTZ R3, R13, R50 ;  /* 0x000000320d037221 */ /* 0x000fe20000010000 */
[----:B------:R-:W-:-:S05]  /*7540*/  FFMA.FTZ R50, R67, UR33, -R72 ;  /* 0x0000002143327c23 */ /* 0x000fca0008010848 */
        /* <DEDUP_REMOVED lines=15> */
[----:B------:R1:W-:Y:S01]  /*7640*/  MUFU.EX2 R35, R54 ;  /* 0x0000003600237308 */ /* 0x0003e20000000800 */
[----:B--2---:R-:W-:-:S07]  /*7650*/  FADD.FTZ R55, R26, R55 ;  /* 0x000000371a377221 */ /* 0x004fce0000010000 */
[----:B------:R-:W2:Y:S01]  /*7660*/  MUFU.EX2 R27, R27 ;  /* 0x0000001b001b7308 */ /* 0x000ea20000000800 */
[----:B-1----:R-:W-:-:S04]  /*7670*/  FADD.FTZ R54, R20, R3 ;  /* 0x0000000314367221 */ /* 0x002fc80000010000 */
[----:B------:R-:W-:-:S03]  /*7680*/  FADD.FTZ R3, R21, R54 ;  /* 0x0000003615037221 */ /* 0x000fc60000010000 */
[----:B------:R-:W1:Y:S01]  /*7690*/  MUFU.EX2 R39, R39 ;  /* 0x0000002700277308 */ /* 0x000e620000000800 */
[----:B------:R-:W-:-:S04]  /*76a0*/  FADD.FTZ R2, R24, R3 ;  /* 0x0000000318027221 */ /* 0x000fc80000010000 */
[----:B------:R-:W-:Y:S01]  /*76b0*/  FADD.FTZ R3, R25, R2 ;  /* 0x0000000219037221 */ /* 0x000fe20000010000 */
[----:B0-----:R-:W-:Y:S02]  /*76c0*/  FADD.FTZ R2, R42, R55 ;  /* 0x000000372a027221 */ /* 0x001fe40000010000 */
[----:B------:R-:W0:Y:S01]  /*76d0*/  MUFU.EX2 R30, R30 ;  /* 0x0000001e001e7308 */ /* 0x000e220000000800 */
[----:B------:R-:W-:Y:S01]  /*76e0*/  FADD.FTZ R54, R28, R3 ;  /* 0x000000031c367221 */ /* 0x000fe20000010000 */
[----:B--2---:R-:W-:-:S03]  /*76f0*/  FADD.FTZ R2, R27, R2 ;  /* 0x000000021b027221 */ /* 0x004fc60000010000 */
[----:B------:R-:W-:Y:S01]  /*7700*/  FADD.FTZ R3, R29, R54 ;  /* 0x000000361d037221 */ /* 0x000fe20000010000 */
[----:B------:R-:W-:Y:S02]  /*7710*/  FFMA.FTZ R54, R74, UR33, -R72 ;  /* 0x000000214a367c23 */ /* 0x000fe40008010848 */
        /* <DEDUP_REMOVED lines=10> */
[----:B------:R-:W-:Y:S01]  /*77c0*/  FADD.FTZ R58, R40, R3 ;  /* 0x00000003283a7221 */ /* 0x000fe20000010000 */
[----:B------:R-:W-:Y:S02]  /*77d0*/  FFMA.FTZ R55, R78, UR33, -R72 ;  /* 0x000000214e377c23 */ /* 0x000fe40008010848 */
[----:B------:R-:W-:Y:S01]  /*77e0*/  FADD.FTZ R2, R35, R2 ;  /* 0x0000000223027221 */ /* 0x000fe20000010000 */
[----:B------:R-:W-:Y:S02]  /*77f0*/  FADD.FTZ R67, R41, R58 ;  /* 0x0000003a29437221 */ /* 0x000fe40000010000 */
[----:B------:R-:W2:Y:S01]  /*7800*/  MUFU.EX2 R84, R84 ;  /* 0x0000005400547308 */ /* 0x000ea20000000800 */
[----:B-1----:R-:W-:-:S07]  /*7810*/  FADD.FTZ R2, R85, R2 ;  /* 0x0000000255027221 */ /* 0x002fce0000010000 */
[----:B------:R-:W1:Y:S01]  /*7820*/  MUFU.EX2 R46, R46 ;  /* 0x0000002e002e7308 */ /* 0x000e620000000800 */
[----:B0-----:R-:W-:Y:S01]  /*7830*/  FADD.FTZ R3, R43, R2 ;  /* 0x000000022b037221 */ /* 0x001fe20000010000 */
[----:B------:R-:W-:-:S06]  /*7840*/  FADD.FTZ R2, R44, R67 ;  /* 0x000000432c027221 */ /* 0x000fcc0000010000 */
[----:B------:R-:W0:Y:S01]  /*7850*/  MUFU.EX2 R81, R81 ;  /* 0x0000005100517308 */ /* 0x000e220000000800 */
[----:B--2---:R-:W-:-:S07]  /*7860*/  FADD.FTZ R3, R84, R3 ;  /* 0x0000000354037221 */ /* 0x004fce0000010000 */
[----:B------:R-:W2:Y:S01]  /*7870*/  MUFU.EX2 R47, R47 ;  /* 0x0000002f002f7308 */ /* 0x000ea20000000800 */
[----:B-1----:R-:W-:Y:S01]  /*7880*/  FADD.FTZ R58, R46, R3 ;  /* 0x000000032e3a7221 */ /* 0x002fe20000010000 */
[----:B------:R-:W-:-:S04]  /*7890*/  FADD.FTZ R3, R45, R2 ;  /* 0x000000022d037221 */ /* 0x000fc80000010000 */
[----:B------:R-:W-:Y:S02]  /*78a0*/  FADD.FTZ R66, R48, R3 ;  /* 0x0000000330427221 */ /* 0x000fe40000010000 */
[----:B------:R-:W1:Y:S01]  /*78b0*/  MUFU.EX2 R50, R50 ;  /* 0x0000003200327308 */ /* 0x000e620000000800 */
[----:B0-----:R-:W-:Y:S01]  /*78c0*/  FADD.FTZ R2, R81, R58 ;  /* 0x0000003a51027221 */ /* 0x001fe20000010000 */
[----:B------:R-:W-:Y:S01]  /*78d0*/  FADD.FTZ R67, R49, R66 ;  /* 0x0000004231437221 */ /* 0x000fe20000010000 */
[--C-:B------:R-:W-:Y:S01]  /*78e0*/  FFMA.FTZ R58, R82, UR33, -R72.reuse ;  /* 0x00000021523a7c23 */ /* 0x100fe20008010848 */
[--C-:B------:R-:W-:Y:S02]  /*78f0*/  FFMA.FTZ R66, R83, UR33, -R72.reuse ;  /* 0x0000002153427c23 */ /* 0x100fe40008010848 */
[----:B------:R-:W-:Y:S01]  /*7900*/  FADD.FTZ R70, R52, R67 ;  /* 0x0000004334467221 */ /* 0x000fe20000010000 */
[----:B------:R-:W-:Y:S01]  /*7910*/  FFMA.FTZ R67, R86, UR33, -R72 ;  /* 0x0000002156437c23 */ /* 0x000fe20008010848 */
[----:B------:R-:W0:Y:S01]  /*7920*/  MUFU.EX2 R51, R51 ;  /* 0x0000003300337308 */ /* 0x000e220000000800 */
[----:B--2---:R-:W-:-:S07]  /*7930*/  FADD.FTZ R3, R47, R2 ;  /* 0x000000022f037221 */ /* 0x004fce0000010000 */
[----:B------:R-:W2:Y:S01]  /*7940*/  MUFU.EX2 R63, R63 ;  /* 0x0000003f003f7308 */ /* 0x000ea20000000800 */
[----:B-1----:R-:W-:Y:S01]  /*7950*/  FADD.FTZ R2, R50, R3 ;  /* 0x0000000332027221 */ /* 0x002fe20000010000 */
[----:B------:R-:W-:Y:S01]  /*7960*/  FADD.FTZ R3, R53, R70 ;  /* 0x0000004635037221 */ /* 0x000fe20000010000 */
[----:B------:R-:W-:-:S05]  /*7970*/  FFMA.FTZ R70, R87, UR33, -R72 ;  /* 0x0000002157467c23 */ /* 0x000fca0008010848 */
        /* <DEDUP_REMOVED lines=36> */
.L_x_11097:
        /* <DEDUP_REMOVED lines=26> */
[-C--:B------:R-:W-:Y:S01]  /*7d60*/  FMUL.FTZ R97, R97, R5.reuse ;  /* 0x0000000561617220 */ /* 0x080fe20000410000 */
[----:B------:R-:W-:Y:S01]  /*7d70*/  F2FP.BF16.F32.PACK_AB R40, R41, R40 ;  /* 0x000000282928723e */ /* 0x000fe200000010ff */
[----:B------:R0:W-:Y:S01]  /*7d80*/  STSM.16.M88.4 [R19], R24 ;  /* 0x0000001813007844 */ /* 0x0001e20000000200 */
        /* <DEDUP_REMOVED lines=19> */
[----:B------:R0:W-:Y:S01]  /*7ec0*/  STSM.16.M88.4 [R17+0x27800], R40 ;  /* 0x0278002811007844 */ /* 0x0001e20000000200 */
        /* <DEDUP_REMOVED lines=57> */
.L_x_11079:
        /* <DEDUP_REMOVED lines=24> */
.L_x_11100:
[----:B------:R-:W-:Y:S02]  /*83e0*/  ULDC UR15, c[0x0][0x9e4] ;  /* 0x00027900000f7ab9 */ /* 0x000fe40000000800 */
[----:B------:R-:W-:-:S11]  /*83f0*/  UISETP.NE.AND UP0, UPT, UR15, 0x1, UPT ;  /* 0x000000010f00788c */ /* 0x000fd6000bf05270 */
[----:B------:R-:W-:Y:S02]  /*8400*/  @UP0 ULDC.64 UR6, c[0x0][0x9e8] ;  /* 0x00027a0000060ab9 */ /* 0x000fe40000000a00 */
[----:B------:R-:W-:-:S04]  /*8410*/  UIMAD.WIDE.U32 UR10, UR14, UR6, URZ ;  /* 0x000000060e0a72a5 */ /* 0x000fc8000f8e003f */
[----:B------:R-:W-:-:S12]  /*8420*/  @UP0 USHF.R.U32.HI UR14, URZ, UR7, UR11 ;  /* 0x000000073f0e0299 */ /* 0x000fd8000801160b */
.L_x_11101:
[----:B------:R-:W-:-:S04]  /*8430*/  UIMAD UR14, UR14, UR15, URZ ;  /* 0x0000000f0e0e72a4 */ /* 0x000fc8000f8e023f */
[----:B------:R-:W-:-:S04]  /*8440*/  UISETP.LT.AND UP0, UPT, UR35, UR14, UPT ;  /* 0x0000000e2300728c */ /* 0x000fc8000bf01270 */
[----:B------:R-:W-:-:S12]  /*8450*/  USEL UR35, UR35, UR14, !UP0 ;  /* 0x0000000e23237287 */ /* 0x000fd8000c000000 */
.L_x_11099:
        /* <DEDUP_REMOVED lines=8> */
[----:B--2---:R-:W-:Y:S01]  /*84e0*/  IMAD.MOV.U32 R8, RZ, RZ, R7 ;  /* 0x000000ffff087224 */ /* 0x004fe200078e0007 */
[----:B------:R-:W-:Y:S01]  /*84f0*/  UMOV UR28, UR48 ;  /* 0x00000030001c7c82 */ /* 0x000fe20008000000 */
[----:B------:R-:W-:Y:S01]  /*8500*/  IMAD.MOV.U32 R5, RZ, RZ, R0 ;  /* 0x000000ffff057224 */ /* 0x000fe200078e0000 */
[----:B------:R-:W-:Y:S01]  /*8510*/  UMOV UR35, UR47 ;  /* 0x0000002f00237c82 */ /* 0x000fe20008000000 */
[----:B------:R-:W-:Y:S01]  /*8520*/  IMAD.MOV.U32 R4, RZ, RZ, R6 ;  /* 0x000000ffff047224 */ /* 0x000fe200078e0006 */
[----:B------:R-:W-:-:S06]  /*8530*/  ULDC UR33, c[0x0][0x988] ;  /* 0x0002620000217ab9 */ /* 0x000fcc0000000800 */
.L_x_11113:
[----:B------:R-:W-:Y:S01]  /*8540*/  ISETP.NE.AND P2, PT, RZ, UR45, PT ;  /* 0x0000002dff007c0c */ /* 0x000fe2000bf45270 */
[----:B------:R-:W-:-:S04]  /*8550*/  UISETP.NE.AND UP0, UPT, UR35, 0x1, UPT ;  /* 0x000000012300788c */ /* 0x000fc8000bf05270 */
[----:B------:R-:W-:-:S04]  /*8560*/  USEL UR48, URZ, 0x1, UP0 ;  /* 0x000000013f307887 */ /* 0x000fc80008000000 */
[----:B------:R-:W-:-:S04]  /*8570*/  ULOP3.LUT UR48, UR28, UR48, URZ, 0x3c, !UPT ;  /* 0x000000301c307292 */ /* 0x000fc8000f8e3c3f */
[----:B------:R-:W-:Y:S08]  /*8580*/  @P2 BRA `(.L_x_11103) ;  /* 0x0000000000382947 */ /* 0x000ff00003800000 */
[----:B------:R-:W-:Y:S05]  /*8590*/  @!P0 BRA `(.L_x_11104) ;  /* 0x0000000000048947 */ /* 0x000fea0003800000 */
[----:B------:R-:W-:Y:S01]  /*85a0*/  BPT.TRAP 0x1 ;  /* 0x000000040000795c */ /* 0x000fe20000300000 */
.L_x_11104:
        /* <DEDUP_REMOVED lines=9> */
.L_x_11105:
[----:B-1----:R-:W-:Y:S05]  /*8640*/  @P1 BRA `(.L_x_11103) ;  /* 0x0000000000081947 */ /* 0x002fea0003800000 */
[----:B------:R-:W1:Y:S02]  /*8650*/  SYNCS.PHASECHK.TRANS64.TRYWAIT P1, [UR6+0x2d830], R0 ;  /* 0x02d83000ff0075a7 */ /* 0x000e640008020146 */
[----:B-1----:R-:W-:Y:S05]  /*8660*/  @!P1 BRA `(.L_x_11106) ;  /* 0x000000d000fc9947 */ /* 0x002fea0003800000 */
.L_x_11103:
        /* <DEDUP_REMOVED lines=40> */
.L_x_11108:
[----:B------:R-:W-:Y:S01]  /*88f0*/  ULEA UR6, UR35, UR41, 0x3 ;  /* 0x0000002923067291 */ /* 0x000fe2000f8e183f */
[----:B------:R-:W-:-:S05]  /*8900*/  IMAD.U32 R0, RZ, RZ, UR28 ;  /* 0x0000001cff007e24 */ /* 0x000fca000f8e00ff */
[----:B------:R-:W-:-:S04]  /*8910*/  SHF.L.U32 R0, R0, 0x1f, RZ ;  /* 0x0000001f00007819 */ /* 0x000fc800000006ff */
[----:B------:R0:W1:Y:S01]  /*8920*/  SYNCS.PHASECHK.TRANS64.TRYWAIT P1, [UR6+0x2d850], R0 ;  /* 0x02d85000ff0075a7 */ /* 0x0000620008020146 */
[----:B------:R-:W-:Y:S05]  /*8930*/  @!P0 BRA `(.L_x_11109) ;  /* 0x0000000000048947 */ /* 0x000fea0003800000 */
[----:B------:R-:W-:Y:S01]  /*8940*/  BPT.TRAP 0x1 ;  /* 0x000000040000795c */ /* 0x000fe20000300000 */
.L_x_11109:
[----:B-1----:R-:W-:Y:S05]  /*8950*/  @P1 BRA `(.L_x_11107) ;  /* 0x0000000000081947 */ /* 0x002fea0003800000 */
[----:B------:R-:W1:Y:S02]  /*8960*/  SYNCS.PHASECHK.TRANS64.TRYWAIT P1, [UR6+0x2d850], R0 ;  /* 0x02d85000ff0075a7 */ /* 0x000e640008020146 */
[----:B-1----:R-:W-:Y:S05]  /*8970*/  @!P1 BRA `(.L_x_11110) ;  /* 0x000000d000509947 */ /* 0x002fea0003800000 */
.L_x_11107:
[----:B------:R-:W-:Y:S01]  /*8980*/  UIADD3 UR6, UR41, 0x400, URZ ;  /* 0x0000040029067890 */ /* 0x000fe2000fffe03f */
[----:B------:R-:W-:Y:S01]  /*8990*/  WARPGROUP.ARRIVE ;  /* 0x00000000000079c5 */ /* 0x000fe20000000000 */
[----:B------:R-:W-:Y:S01]  /*89a0*/  UMOV UR29, 0x40000040 ;  /* 0x40000040001d7882 */ /* 0x000fe20000000000 */
[----:B------:R-:W-:Y:S01]  /*89b0*/  UMOV UR31, 0x80000020 ;  /* 0x80000020001f7882 */ /* 0x000fe20000000000 */
[----:B------:R-:W-:-:S03]  /*89c0*/  USHF.R.U32.HI UR6, URZ, 0x4, UR6 ;  /* 0x000000043f067899 */ /* 0x000fc60008011606 */
[----:B-1----:R-:W1:Y:S01]  /*89d0*/  S2R R7, SR_TID.X ;  /* 0x0000000000077919 */ /* 0x002e620000002100 */
        /* <DEDUP_REMOVED lines=64> */
.L_x_11111:
        /* <DEDUP_REMOVED lines=151> */
[----:B------:R-:W-:-:S03]  /*9750*/  FFMA.FTZ R70, R87, UR33, -R8 ;  /* 0x0000002157467c23 */ /* 0x000fc60008010808 */
[----:B------:R-:W1:Y:S01]  /*9760*/  MUFU.EX2 R11, R11 ;  /* 0x0000000b000b7308 */ /* 0x000e620000000800 */
[----:B0-----:R-:W-:-:S07]  /*9770*/  FADD.FTZ R46, R10, R3 ;  /* 0x000000030a2e7221 */ /* 0x001fce0000010000 */
[----:B------:R-:W0:Y:S01]  /*9780*/  MUFU.EX2 R27, R27 ;  /* 0x0000001b001b7308 */ /* 0x000e220000000800 */
[----:B--2---:R-:W-:-:S07]  /*9790*/  FADD.FTZ R2, R139, R2 ;  /* 0x000000028b027221 */ /* 0x004fce0000010000 */
[----:B------:R-:W2:Y:S01]  /*97a0*/  MUFU.EX2 R85, R85 ;  /* 0x0000005500557308 */ /* 0x000ea20000000800 */
[----:B-1----:R-:W-:-:S04]  /*97b0*/  FADD.FTZ R3, R11, R46 ;  /* 0x0000002e0b037221 */ /* 0x002fc80000010000 */
[----:B------:R-:W-:-:S03]  /*97c0*/  FADD.FTZ R46, R12, R3 ;  /* 0x000000030c2e7221 */ /* 0x000fc60000010000 */
        /* <DEDUP_REMOVED lines=34> */
[----:B------:R-:W-:-:S06]  /*99f0*/  FFMA.FTZ R51, R74, UR33, -R8 ;  /* 0x000000214a337c23 */ /* 0x000fcc0008010808 */
        /* <DEDUP_REMOVED lines=84> */
.L_x_11112:
        /* <DEDUP_REMOVED lines=30> */
[----:B------:R-:W-:Y:S01]  /*a120*/  STSM.16.M88.4 [R19], R44 ;  /* 0x0000002c13007844 */ /* 0x000fe20000000200 */
        /* <DEDUP_REMOVED lines=12> */
[----:B0-----:R-:W-:Y:S01]  /*a1f0*/  F2FP.BF16.F32.PACK_AB R14, R64, R61 ;  /* 0x0000003d400e723e */ /* 0x001fe200000010ff */
[----:B------:R-:W-:Y:S01]  /*a200*/  FMUL.FTZ R115, R115, R5 ;  /* 0x0000000573737220 */ /* 0x000fe20000410000 */
[----:B------:R-:W-:Y:S01]  /*a210*/  F2FP.BF16.F32.PACK_AB R8, R52, R49 ;  /* 0x000000313408723e */ /* 0x000fe200000010ff */
[----:B------:R-:W-:Y:S01]  /*a220*/  STSM.16.M88.4 [R17+0x27800], R28 ;  /* 0x0278001c11007844 */ /* 0x000fe20000000200 */
        /* <DEDUP_REMOVED lines=22> */
[----:B------:R-:W-:Y:S01]  /*a390*/  FMUL.FTZ R135, R135, R5 ;  /* 0x0000000587877220 */ /* 0x000fe20000410000 */
[----:B------:R1:W-:Y:S01]  /*a3a0*/  STSM.16.M88.4 [R18+0x6000], R64 ;  /* 0x0060004012007844 */ /* 0x0003e20000000200 */
[-C--:B------:R-:W-:Y:S01]  /*a3b0*/  FMUL.FTZ R88, R88, R6.reuse ;  /* 0x0000000658587220 */ /* 0x080fe20000410000 */
[-C--:B------:R-:W-:Y:S01]  /*a3c0*/  FMUL.FTZ R89, R89, R6.reuse ;  /* 0x0000000659597220 */ /* 0x080fe20000410000 */
[-C--:B------:R-:W-:Y:S01]  /*a3d0*/  FMUL.FTZ R92, R92, R6.reuse ;  /* 0x000000065c5c7220 */ /* 0x080fe20000410000 */
[----:B------:R-:W-:Y:S01]  /*a3e0*/  @!PT LDS RZ, [RZ] ;  /* 0x00000000fffff984 */ /* 0x000fe20000000800 */
[----:B------:R-:W-:Y:S01]  /*a3f0*/  @!PT LDS RZ, [RZ] ;  /* 0x00000000fffff984 */ /* 0x000fe20000000800 */
[----:B------:R-:W-:Y:S01]  /*a400*/  @!PT LDS RZ, [RZ] ;  /* 0x00000000fffff984 */ /* 0x000fe20000000800 */
[----:B------:R-:W-:Y:S01]  /*a410*/  @!PT LDS RZ, [RZ] ;  /* 0x00000000fffff984 */ /* 0x000fe20000000800 */
[----:B------:R2:W-:Y:S06]  /*a420*/  MEMBAR.ALL.CTA ;  /* 0x0000000000007992 */ /* 0x0005ec0000008000 */
[----:B--2---:R-:W2:Y:S01]  /*a430*/  FENCE.VIEW.ASYNC.S ;  /* 0x00000000000073c6 */ /* 0x004ea20000000000 */
        /* <DEDUP_REMOVED lines=22> */
[----:B0-----:R-:W-:Y:S02]  /*a5a0*/  IMAD.MOV.U32 R8, RZ, RZ, R7 ;  /* 0x000000ffff087224 */ /* 0x001fe400078e0007 */
[----:B------:R-:W-:Y:S01]  /*a5b0*/  IMAD.MOV.U32 R5, RZ, RZ, R0 ;  /* 0x000000ffff057224 */ /* 0x000fe200078e0000 */
[----:B--2---:R-:W-:Y:S01]  /*a5c0*/  NOP ;  /* 0x0000000000007918 */ /* 0x004fe20000000000 */
[----:B-1----:R-:W-:Y:S05]  /*a5d0*/  @P1 BRA `(.L_x_11113) ;  /* 0xffffffdc00d81947 */ /* 0x002fea000383ffff */
[----:B------:R-:W-:-:S07]  /*a5e0*/  IMAD.MOV.U32 R6, RZ, RZ, R4 ;  /* 0x000000ffff067224 */ /* 0x000fce00078e0004 */
.L_x_11102:
        /* <DEDUP_REMOVED lines=10> */
.L_x_11133:
[----:B------:R-:W-:Y:S01]  /*a690*/  ISETP.NE.AND P2, PT, RZ, UR45, PT ;  /* 0x0000002dff007c0c */ /* 0x000fe2000bf45270 */
[----:B------:R-:W-:-:S04]  /*a6a0*/  UISETP.NE.AND UP0, UPT, UR56, 0x1, UPT ;  /* 0x000000013800788c */ /* 0x000fc8000bf05270 */
[----:B------:R-:W-:-:S04]  /*a6b0*/  USEL UR48, URZ, 0x1, UP0 ;  /* 0x000000013f307887 */ /* 0x000fc80008000000 */
[----:B------:R-:W-:-:S04]  /*a6c0*/  ULOP3.LUT UR48, UR28, UR48, URZ, 0x3c, !UPT ;  /* 0x000000301c307292 */ /* 0x000fc8000f8e3c3f */
[----:B------:R-:W-:Y:S08]  /*a6d0*/  @P2 BRA `(.L_x_11115) ;  /* 0x0000000000382947 */ /* 0x000ff00003800000 */
[----:B------:R-:W-:Y:S05]  /*a6e0*/  @!P0 BRA `(.L_x_11116) ;  /* 0x0000000000048947 */ /* 0x000fea0003800000 */
[----:B------:R-:W-:Y:S01]  /*a6f0*/  BPT.TRAP 0x1 ;  /* 0x000000040000795c */ /* 0x000fe20000300000 */
.L_x_11116:
        /* <DEDUP_REMOVED lines=9> */
.L_x_11117:
[----:B-1----:R-:W-:Y:S05]  /*a790*/  @P1 BRA `(.L_x_11115) ;  /* 0x0000000000081947 */ /* 0x002fea0003800000 */
[----:B------:R-:W1:Y:S02]  /*a7a0*/  SYNCS.PHASECHK.TRANS64.TRYWAIT P1, [UR6+0x2d830], R0 ;  /* 0x02d83000ff0075a7 */ /* 0x000e640008020146 */
[----:B-1----:R-:W-:Y:S05]  /*a7b0*/  @!P1 BRA `(.L_x_11118) ;  /* 0x000000b000d89947 */ /* 0x002fea0003800000 */
.L_x_11115:
        /* <DEDUP_REMOVED lines=40> */
.L_x_11120:
[----:B------:R-:W-:Y:S01]  /*aa40*/  ULEA UR6, UR56, UR41, 0x3 ;  /* 0x0000002938067291 */ /* 0x000fe2000f8e183f */
[----:B------:R-:W-:-:S05]  /*aa50*/  IMAD.U32 R0, RZ, RZ, UR28 ;  /* 0x0000001cff007e24 */ /* 0x000fca000f8e00ff */
[----:B------:R-:W-:-:S04]  /*aa60*/  SHF.L.U32 R0, R0, 0x1f, RZ ;  /* 0x0000001f00007819 */ /* 0x000fc800000006ff */
[----:B------:R0:W1:Y:S01]  /*aa70*/  SYNCS.PHASECHK.TRANS64.TRYWAIT P1, [UR6+0x2d850], R0 ;  /* 0x02d85000ff0075a7 */ /* 0x0000620008020146 */
[----:B------:R-:W-:Y:S05]  /*aa80*/  @!P0 BRA `(.L_x_11121) ;  /* 0x0000000000048947 */ /* 0x000fea0003800000 */
[----:B------:R-:W-:Y:S01]  /*aa90*/  BPT.TRAP 0x1 ;  /* 0x000000040000795c */ /* 0x000fe20000300000 */
.L_x_11121:
[----:B-1----:R-:W-:Y:S05]  /*aaa0*/  @P1 BRA `(.L_x_11119) ;  /* 0x0000000000081947 */ /* 0x002fea0003800000 */
[----:B------:R-:W1:Y:S02]  /*aab0*/  SYNCS.PHASECHK.TRANS64.TRYWAIT P1, [UR6+0x2d850], R0 ;  /* 0x02d85000ff0075a7 */ /* 0x000e640008020146 */
[----:B-1----:R-:W-:Y:S05]  /*aac0*/  @!P1 BRA `(.L_x_11122) ;  /* 0x000000b0002c9947 */ /* 0x002fea0003800000 */
.L_x_11119:
        /* <DEDUP_REMOVED lines=70> */
.L_x_11123:
        /* <DEDUP_REMOVED lines=39> */
.L_x_11126:
[----:B------:R-:W-:-:S05]  /*b1a0*/  IMAD.U32 R14, RZ, RZ, UR34 ;  /* 0x00000022ff0e7e24 */ /* 0x000fca000f8e00ff */
[----:B------:R-:W-:-:S13]  /*b1b0*/  ISETP.NE.AND P1, PT, R14, 0x1, PT ;  /* 0x000000010e00780c */ /* 0x000fda0003f25270 */
[----:B------:R-:W0:Y:S02]  /*b1c0*/  @P1 LDC.64 R12, c[0x0][0x9e8] ;  /* 0x00027a00ff0c1b82 */ /* 0x000e240000000a00 */
[----:B0-----:R-:W-:-:S05]  /*b1d0*/  @P1 IMAD.HI.U32 R12, R15, R12, RZ ;  /* 0x0000000c0f0c1227 */ /* 0x001fca00078e00ff */
[----:B------:R-:W-:-:S07]  /*b1e0*/  @P1 SHF.R.U32.HI R15, RZ, R13, R12 ;  /* 0x0000000dff0f1219 */ /* 0x000fce000001160c */
.L_x_11127:
[----:B------:R-:W-:Y:S05]  /*b1f0*/  BSYNC B0 ;  /* 0x0000000000007941 */ /* 0x000fea0003800000 */
.L_x_11125:
[----:B------:R-:W-:-:S04]  /*b200*/  IMAD R15, R15, R14, -R0 ;  /* 0x0000000e0f0f7224 */ /* 0x000fc800078e0a00 */
[----:B------:R-:W-:-:S05]  /*b210*/  IMAD R15, R16, -0x2, R15 ;  /* 0xfffffffe100f7824 */ /* 0x000fca00078e020f */
[----:B------:R-:W-:Y:S02]  /*b220*/  VIADDMNMX R9, R15, R14, R9, PT ;  /* 0x0000000e0f097246 */ /* 0x000fe40003800109 */
[----:B------:R-:W-:-:S07]  /*b230*/  VIMNMX R8, R8, R15, !PT ;  /* 0x0000000f08087248 */ /* 0x000fce0007fe0100 */
.L_x_11124:
        /* <DEDUP_REMOVED lines=116> */
.L_x_11130:
[----:B------:R-:W-:-:S05]  /*b980*/  IMAD.U32 R12, RZ, RZ, UR34 ;  /* 0x00000022ff0c7e24 */ /* 0x000fca000f8e00ff */
[----:B------:R-:W-:-:S13]  /*b990*/  ISETP.NE.AND P2, PT, R12, 0x1, PT ;  /* 0x000000010c00780c */ /* 0x000fda0003f45270 */
[----:B------:R-:W0:Y:S02]  /*b9a0*/  @P2 LDC.64 R8, c[0x0][0x9e8] ;  /* 0x00027a00ff082b82 */ /* 0x000e240000000a00 */
[----:B0-----:R-:W-:-:S05]  /*b9b0*/  @P2 IMAD.HI.U32 R8, R7, R8, RZ ;  /* 0x0000000807082227 */ /* 0x001fca00078e00ff */
[----:B------:R-:W-:-:S07]  /*b9c0*/  @P2 SHF.R.U32.HI R7, RZ, R9, R8 ;  /* 0x00000009ff072219 */ /* 0x000fce0000011608 */
.L_x_11131:
[----:B------:R-:W-:Y:S05]  /*b9d0*/  BSYNC B0 ;  /* 0x0000000000007941 */ /* 0x000fea0003800000 */
.L_x_11129:
[----:B------:R-:W-:-:S04]  /*b9e0*/  IMAD R7, R7, R12, -R0 ;  /* 0x0000000c07077224 */ /* 0x000fc800078e0a00 */
[----:B------:R-:W-:-:S05]  /*b9f0*/  IMAD R7, R16, -0x2, R7 ;  /* 0xfffffffe10077824 */ /* 0x000fca00078e0207 */
[----:B------:R-:W-:Y:S02]  /*ba00*/  VIADDMNMX R11, R7, R12, R11, PT ;  /* 0x0000000c070b7246 */ /* 0x000fe4000380010b */
[----:B------:R-:W-:-:S07]  /*ba10*/  VIMNMX R10, R10, R7, !PT ;  /* 0x000000070a0a7248 */ /* 0x000fce0007fe0100 */
.L_x_11128:
        /* <DEDUP_REMOVED lines=376> */
.L_x_11132:
        /* <DEDUP_REMOVED lines=106> */
.L_x_11114:
[----:B------:R-:W-:Y:S06]  /*d840*/  BAR.ARV 0x8, 0x200 ;  /* 0x0208000000007b1d */ /* 0x000fec0000002000 */
[----:B------:R-:W-:Y:S05]  /*d850*/  @!P0 BRA `(.L_x_11134) ;  /* 0x0000000000048947 */ /* 0x000fea0003800000 */
[----:B------:R-:W-:Y:S01]  /*d860*/  BPT.TRAP 0x1 ;  /* 0x000000040000795c */ /* 0x000fe20000300000 */
.L_x_11134:
[----:B------:R-:W-:Y:S01]  /*d870*/  ULEA UR8, UR47, UR41, 0x3 ;  /* 0x000000292f087291 */ /* 0x000fe2000f8e183f */
[----:B------:R-:W-:-:S05]  /*d880*/  IMAD.U32 R4, RZ, RZ, UR48 ;  /* 0x00000030ff047e24 */ /* 0x000fca000f8e00ff */
[----:B------:R-:W-:-:S04]  /*d890*/  SHF.L.U32 R4, R4, 0x1f, RZ ;  /* 0x0000001f04047819 */ /* 0x000fc800000006ff */
[----:B------:R0:W1:Y:S01]  /*d8a0*/  SYNCS.PHASECHK.TRANS64.TRYWAIT P1, [UR8+0x2d850], R4 ;  /* 0x02d85004ff0075a7 */ /* 0x0000620008020148 */
[----:B------:R-:W-:Y:S05]  /*d8b0*/  @!P0 BRA `(.L_x_11135) ;  /* 0x0000000000048947 */ /* 0x000fea0003800000 */
[----:B------:R-:W-:Y:S01]  /*d8c0*/  BPT.TRAP 0x1 ;  /* 0x000000040000795c */ /* 0x000fe20000300000 */
.L_x_11135:
[----:B-1----:R-:W-:Y:S05]  /*d8d0*/  @P1 BRA `(.L_x_11136) ;  /* 0x0000000000081947 */ /* 0x002fea0003800000 */
[----:B------:R-:W1:Y:S02]  /*d8e0*/  SYNCS.PHASECHK.TRANS64.TRYWAIT P1, [UR8+0x2d850], R4 ;  /* 0x02d85004ff0075a7 */ /* 0x000e640008020148 */
[----:B-1----:R-:W-:Y:S05]  /*d8f0*/  @!P1 BRA `(.L_x_11137) ;  /* 0x0000008000b89947 */ /* 0x002fea0003800000 */
.L_x_11136:
[----:B------:R-:W-:Y:S01]  /*d900*/  UIADD3 UR41, UR41, 0x400, URZ ;  /* 0x0000040029297890 */ /* 0x000fe2000fffe03f */
[----:B------:R-:W-:Y:S01]  /*d910*/  WARPGROUP.ARRIVE ;  /* 0x00000000000079c5 */ /* 0x000fe20000000000 */
[----:B------:R-:W-:Y:S01]  /*d920*/  ULOP3.LUT UR44, UR44, 0x10000, URZ, 0xfc, !UPT ;  /* 0x000100002c2c7892 */ /* 0x000fe2000f8efc3f */
[----:B01----:R-:W0:Y:S01]  /*d930*/  SHFL.BFLY PT, R4, R3, 0x2, 0x1f ;  /* 0x0c401f0003047f89 */ /* 0x003e2200000e0000 */
[----:B------:R-:W-:Y:S01]  /*d940*/  USHF.R.U32.HI UR41, URZ, 0x4, UR41 ;  /* 0x000000043f297899 */ /* 0x000fe20008011629 */
[----:B--2---:R-:W-:Y:S01]  /*d950*/  IMAD.MOV.U32 R10, RZ, RZ, RZ ;  /* 0x000000ffff0a7224 */ /* 0x004fe200078e00ff */
[----:B------:R-:W-:Y:S01]  /*d960*/  UMOV UR5, 0x40000040 ;  /* 0x4000004000057882 */ /* 0x000fe20000000000 */
[----:B------:R-:W-:Y:S01]  /*d970*/  UMOV UR7, 0x80000020 ;  /* 0x8000002000077882 */ /* 0x000fe20000000000 */
[----:B------:R-:W-:Y:S01]  /*d980*/  ULOP3.LUT UR41, UR41, 0x3fff, URZ, 0xc0, !UPT ;  /* 0x00003fff29297892 */ /* 0x000fe2000f8ec03f */
[----:B------:R-:W1:Y:S01]  /*d990*/  SHFL.BFLY PT, R5, R2, 0x2, 0x1f ;  /* 0x0c401f0002057f89 */ /* 0x000e6200000e0000 */
[----:B------:R-:W-:Y:S01]  /*d9a0*/  UMOV UR4, UR44 ;  /* 0x0000002c00047c82 */ /* 0x000fe20008000000 */
[----:B------:R-:W-:Y:S01]  /*d9b0*/  IMAD.U32 R15, RZ, RZ, UR33 ;  /* 0x00000021ff0f7e24 */ /* 0x000fe2000f8e00ff */
[----:B------:R-:W-:-:S04]  /*d9c0*/  ULOP3.LUT UR9, UR41, 0x2000000, URZ, 0xfc, !UPT ;  /* 0x0200000029097892 */ /* 0x000fc8000f8efc3f */
[----:B------:R-:W-:-:S07]  /*d9d0*/  UIMAD UR9, UR47, 0x600, UR9 ;  /* 0x000006002f0978a4 */ /* 0x000fce000f8e0209 */
[----:B------:R-:W-:Y:S02]  /*d9e0*/  UMOV UR6, UR9 ;  /* 0x0000000900067c82 */ /* 0x000fe40008000000 */
[----:B------:R-:W-:Y:S01]  /*d9f0*/  HGMMA.64x96x16.F32.BF16 R88, gdesc[UR4].tnspB, R88, gsb0 ;  /* 0x41600000045879f0 */ /* 0x000fe20008001858 */
[----:B------:R-:W-:Y:S01]  /*da00*/  UIADD3 UR4, UR44, 0x2, URZ ;  /* 0x000000022c047890 */ /* 0x000fe2000fffe03f */
[----:B0-----:R-:W-:Y:S01]  /*da10*/  FADD.FTZ R4, R4, R3 ;  /* 0x0000000304047221 */ /* 0x001fe20000010000 */
[----:B------:R-:W-:Y:S01]  /*da20*/  UIADD3 UR6, UR9, 0x40, URZ ;  /* 0x0000004009067890 */ /* 0x000fe2000fffe03f */
[----:B------:R-:W-:Y:S01]  /*da30*/  IMAD.MOV.U32 R3, RZ, RZ, -0x800000 ;  /* 0xff800000ff037424 */ /* 0x000fe200078e00ff */
[----:B------:R-:W-:Y:S01]  /*da40*/  UMOV UR5, 0x40000040 ;  /* 0x4000004000057882 */ /* 0x000fe20000000000 */
[----:B------:R-:W-:Y:S01]  /*da50*/  UMOV UR7, 0x80000020 ;  /* 0x8000002000077882 */ /* 0x000fe20000000000 */
[----:B-1----:R-:W-:Y:S01]  /*da60*/  FADD.FTZ R6, R5, R2 ;  /* 0x0000000205067221 */ /* 0x002fe20000010000 */
[----:B------:R-:W-:Y:S01]  /*da70*/  IMAD.MOV.U32 R2, RZ, RZ, -0x800000 ;  /* 0xff800000ff027424 */ /* 0x000fe200078e00ff */
[----:B------:R-:W0:Y:S04]  /*da80*/  SHFL.BFLY PT, R5, R4, 0x1, 0x1f ;  /* 0x0c201f0004057f89 */ /* 0x000e2800000e0000 */
[----:B------:R-:W1:Y:S01]  /*da90*/  SHFL.BFLY PT, R9, R6, 0x1, 0x1f ;  /* 0x0c201f0006097f89 */ /* 0x000e6200000e0000 */
[----:B0-----:R-:W-:Y:S01]  /*daa0*/  FADD.FTZ R12, R4, R5 ;  /* 0x00000005040c7221 */ /* 0x001fe20000010000 */
[----:B------:R-:W-:-:S02]  /*dab0*/  IMAD.MOV.U32 R5, RZ, RZ, RZ ;  /* 0x000000ffff057224 */ /* 0x000fc400078e00ff */
        /* <DEDUP_REMOVED lines=62> */
.L_x_11138:
        /* <DEDUP_REMOVED lines=10> */
[----:B------:R-:W-:Y:S01]  /*df40*/  USEL UR4, URZ, 0x1, UP0 ;  /* 0x000000013f047887 */ /* 0x000fe20008000000 */
        /* <DEDUP_REMOVED lines=47> */
.L_x_11060:
        /* <DEDUP_REMOVED lines=11> */
[----:B------:R-:W0:Y:S08]  /*e2f0*/  S2UR UR4, SR_SWINHI ;  /* 0x00000000000479c3 */ /* 0x000e300000002f00 */
[----:B------:R-:W-:Y:S01]  /*e300*/  BAR.SYNC.DEFER_BLOCKING 0x1, 0x180 ;  /* 0x0046000000007b1d */ /* 0x000fe20000010000 */
[----:B------:R-:W-:Y:S02]  /*e310*/  F2FP.BF16.F32.PACK_AB R6, R93, R92 ;  /* 0x0000005c5d06723e */ /* 0x000fe400000010ff */
[----:B------:R-:W-:-:S02]  /*e320*/  F2FP.BF16.F32.PACK_AB R26, R125, R26 ;  /* 0x0000001a7d1a723e */ /* 0x000fc400000010ff */
[----:B------:R-:W-:-:S03]  /*e330*/  F2FP.BF16.F32.PACK_AB R27, R27, R126 ;  /* 0x0000007e1b1b723e */ /* 0x000fc600000010ff */
[----:B------:R-:W1:Y:S01]  /*e340*/  LDC R41, c[0x0][0xbe8] ;  /* 0x0002fa00ff297b82 */ /* 0x000e620000000800 */
[----:B------:R-:W-:Y:S01]  /*e350*/  UMOV UR8, UR41 ;  /* 0x0000002900087c82 */ /* 0x000fe20008000000 */
[----:B0-----:R-:W-:Y:S01]  /*e360*/  UMOV UR9, UR4 ;  /* 0x0000000400097c82 */ /* 0x001fe20008000000 */
[----:B------:R-:W-:Y:S02]  /*e370*/  IMAD.U32 R20, RZ, RZ, UR8 ;  /* 0x00000008ff147e24 */ /* 0x000fe4000f8e00ff */
[----:B------:R-:W-:Y:S01]  /*e380*/  IMAD.U32 R21, RZ, RZ, UR9 ;  /* 0x00000009ff157e24 */ /* 0x000fe2000f8e00ff */
[----:B------:R-:W-:Y:S02]  /*e390*/  ULDC.64 UR8, c[0x0][0xc00] ;  /* 0x0003000000087ab9 */ /* 0x000fe40000000a00 */
[----:B------:R-:W-:Y:S01]  /*e3a0*/  UISETP.NE.U32.AND UP0, UPT, UR8, URZ, UPT ;  /* 0x0000003f0800728c */ /* 0x000fe2000bf05070 */
[----:B------:R-:W-:-:S03]  /*e3b0*/  IMAD.WIDE R4, R147, 0x2, R20 ;  /* 0x0000000293047825 */ /* 0x000fc600078e0214 */
[----:B------:R-:W-:Y:S01]  /*e3c0*/  UISETP.NE.AND.EX UP0, UPT, UR9, URZ, UPT, UP0 ;  /* 0x0000003f0900728c */ /* 0x000fe2000bf05300 */
[C---:B------:R-:W-:Y:S02]  /*e3d0*/  LOP3.LUT R7, R4.reuse, 0x180, RZ, 0xc0, !PT ;  /* 0x0000018004077812 */ /* 0x040fe400078ec0ff */
[----:B------:R-:W-:Y:S01]  /*e3e0*/  ULDC.64 UR8, c[0x0][0xc00] ;  /* 0x0003000000087ab9 */ /* 0x000fe20000000a00 */
[C---:B------:R-:W-:Y:S01]  /*e3f0*/  IADD3 R9, P0, R4.reuse, 0x6020, RZ ;  /* 0x0000602004097810 */ /* 0x040fe20007f1e0ff */
[----:B------:R-:W-:Y:S01]  /*e400*/  UIMAD.WIDE UR8, UR39, 0x4, UR8 ;  /* 0x00000004270878a5 */ /* 0x000fe2000f8e0208 */
[----:B------:R-:W-:Y:S02]  /*e410*/  SHF.R.U64 R7, R7, 0x3, RZ ;  /* 0x0000000307077819 */ /* 0x000fe400000012ff */
[C---:B------:R-:W-:Y:S02]  /*e420*/  IADD3 R11, P1, R4.reuse, 0x6000, RZ ;  /* 0x00006000040b7810 */ /* 0x040fe40007f3e0ff */
[----:B------:R-:W-:-:S02]  /*e430*/  IADD3 R33, P2, R4, 0x3020, RZ ;  /* 0x0000302004217810 */ /* 0x000fc40007f5e0ff */
[C---:B------:R-:W-:Y:S02]  /*e440*/  IADD3 R31, P3, R4.reuse, 0x3000, RZ ;  /* 0x00003000041f7810 */ /* 0x040fe40007f7e0ff */
[----:B------:R-:W-:Y:S01]  /*e450*/  IADD3 R29, P4, R4, 0x20, RZ ;  /* 0x00000020041d7810 */ /* 0x000fe20007f9e0ff */
[--C-:B------:R-:W-:Y:S01]  /*e460*/  IMAD.X R13, RZ, RZ, R5.reuse, P2 ;  /* 0x000000ffff0d7224 */ /* 0x100fe200010e0605 */
[----:B------:R-:W-:Y:S01]  /*e470*/  LOP3.LUT R4, R7, R4, RZ, 0x3c, !PT ;  /* 0x0000000407047212 */ /* 0x000fe200078e3cff */
[--C-:B------:R-:W-:Y:S01]  /*e480*/  IMAD.X R15, RZ, RZ, R5.reuse, P3 ;  /* 0x000000ffff0f7224 */ /* 0x100fe200018e0605 */
[----:B------:R-:W-:Y:S01]  /*e490*/  LOP3.LUT R8, R9, 0x180, RZ, 0xc0, !PT ;  /* 0x0000018009087812 */ /* 0x000fe200078ec0ff */
[----:B------:R-:W-:Y:S01]  /*e4a0*/  IMAD.X R25, RZ, RZ, R5, P4 ;  /* 0x000000ffff197224 */ /* 0x000fe200020e0605 */
[----:B------:R-:W-:Y:S02]  /*e4b0*/  LOP3.LUT R10, R11, 0x180, RZ, 0xc0, !PT ;  /* 0x000001800b0a7812 */ /* 0x000fe400078ec0ff */
[----:B------:R-:W-:-:S02]  /*e4c0*/  MOV R28, R4 ;  /* 0x00000004001c7202 */ /* 0x000fc40000000f00 */
[----:B------:R-:W-:Y:S02]  /*e4d0*/  F2FP.BF16.F32.PACK_AB R4, R89, R0 ;  /* 0x000000005904723e */ /* 0x000fe400000010ff */
[----:B------:R-:W-:Y:S02]  /*e4e0*/  LOP3.LUT R0, R29, 0x180, RZ, 0xc0, !PT ;  /* 0x000001801d007812 */ /* 0x000fe400078ec0ff */
[----:B------:R-:W-:Y:S02]  /*e4f0*/  SHF.R.U64 R8, R8, 0x3, RZ ;  /* 0x0000000308087819 */ /* 0x000fe400000012ff */
[----:B------:R-:W-:Y:S02]  /*e500*/  SHF.R.U64 R10, R10, 0x3, RZ ;  /* 0x000000030a0a7819 */ /* 0x000fe400000012ff */
[----:B------:R-:W-:Y:S02]  /*e510*/  LOP3.LUT R14, R31, 0x180, RZ, 0xc0, !PT ;  /* 0x000001801f0e7812 */ /* 0x000fe400078ec0ff */
[----:B------:R-:W-:-:S02]  /*e520*/  LOP3.LUT R12, R33, 0x180, RZ, 0xc0, !PT ;  /* 0x00000180210c7812 */ /* 0x000fc400078ec0ff */
[----:B------:R-:W-:Y:S02]  /*e530*/  SHF.R.U64 R0, R0, 0x3, RZ ;  /* 0x0000000300007819 */ /* 0x000fe400000012ff */
[----:B------:R-:W-:Y:S01]  /*e540*/  LOP3.LUT R8, R8, R9, RZ, 0x3c, !PT ;  /* 0x0000000908087212 */ /* 0x000fe200078e3cff */
[--C-:B------:R-:W-:Y:S01]  /*e550*/  IMAD.X R9, RZ, RZ, R5.reuse, P0 ;  /* 0x000000ffff097224 */ /* 0x100fe200000e0605 */
[----:B------:R-:W-:Y:S01]  /*e560*/  LOP3.LUT R10, R10, R11, RZ, 0x3c, !PT ;  /* 0x0000000b0a0a7212 */ /* 0x000fe200078e3cff */
[----:B------:R-:W-:Y:S01]  /*e570*/  IMAD.X R11, RZ, RZ, R5, P1 ;  /* 0x000000ffff0b7224 */ /* 0x000fe200008e0605 */
[----:B------:R-:W-:Y:S02]  /*e580*/  SHF.R.U64 R14, R14, 0x3, RZ ;  /* 0x000000030e0e7819 */ /* 0x000fe400000012ff */
[----:B------:R-:W-:Y:S02]  /*e590*/  SHF.R.U64 R12, R12, 0x3, RZ ;  /* 0x000000030c0c7819 */ /* 0x000fe400000012ff */
[----:B------:R-:W-:Y:S01]  /*e5a0*/  LOP3.LUT R24, R0, R29, RZ, 0x3c, !PT ;  /* 0x0000001d00187212 */ /* 0x000fe200078e3cff */
[----:B------:R-:W-:Y:S01]  /*e5b0*/  IMAD.U32 R29, RZ, RZ, UR9 ;  /* 0x00000009ff1d7e24 */ /* 0x000fe2000f8e00ff */
[----:B------:R-:W-:-:S02]  /*e5c0*/  F2FP.BF16.F32.PACK_AB R5, R91, R90 ;  /* 0x0000005a5b05723e */ /* 0x000fc400000010ff */
[----:B------:R-:W-:Y:S02]  /*e5d0*/  F2FP.BF16.F32.PACK_AB R7, R95, R94 ;  /* 0x0000005e5f07723e */ /* 0x000fe400000010ff */
[----:B------:R-:W-:Y:S02]  /*e5e0*/  LOP3.LUT R14, R14, R31, RZ, 0x3c, !PT ;  /* 0x0000001f0e0e7212 */ /* 0x000fe400078e3cff */
[----:B------:R-:W-:Y:S01]  /*e5f0*/  MOV R30, R8 ;  /* 0x00000008001e7202 */ /* 0x000fe20000000f00 */
[----:B------:R0:W-:Y:S01]  /*e600*/  STSM.16.M88.4 [R28], R4 ;  /* 0x000000041c007844 */ /* 0x0001e20000000200 */
[----:B------:R-:W-:Y:S02]  /*e610*/  MOV R31, R10 ;  /* 0x0000000a001f7202 */ /* 0x000fe40000000f00 */
[----:B------:R-:W-:Y:S02]  /*e620*/  LOP3.LUT R12, R12, R33, RZ, 0x3c, !PT ;  /* 0x000000210c0c7212 */ /* 0x000fe400078e3cff */
[----:B------:R-:W-:-:S02]  /*e630*/  MOV R25, R24 ;  /* 0x0000001800197202 */ /* 0x000fc40000000f00 */
[----:B------:R-:W-:Y:S02]  /*e640*/  F2FP.BF16.F32.PACK_AB R8, R97, R96 ;  /* 0x000000606108723e */ /* 0x000fe400000010ff */
[----:B------:R-:W-:Y:S02]  /*e650*/  F2FP.BF16.F32.PACK_AB R9, R99, R98 ;  /* 0x000000626309723e */ /* 0x000fe400000010ff */
[----:B------:R-:W-:Y:S02]  /*e660*/  F2FP.BF16.F32.PACK_AB R10, R101, R100 ;  /* 0x00000064650a723e */ /* 0x000fe400000010ff */
[----:B------:R-:W-:Y:S02]  /*e670*/  F2FP.BF16.F32.PACK_AB R11, R103, R102 ;  /* 0x00000066670b723e */ /* 0x000fe400000010ff */
[----:B------:R-:W-:Y:S01]  /*e680*/  MOV R32, R12 ;  /* 0x0000000c00207202 */ /* 0x000fe20000000f00 */
[----:B0-----:R-:W-:Y:S01]  /*e690*/  IMAD.U32 R28, RZ, RZ, UR8 ;  /* 0x00000008ff1c7e24 */ /* 0x001fe2000f8e00ff */
[----:B------:R-:W-:Y:S01]  /*e6a0*/  MOV R33, R14 ;  /* 0x0000000e00217202 */ /* 0x000fe20000000f00 */
[----:B------:R0:W-:Y:S01]  /*e6b0*/  STSM.16.M88.4 [R25], R8 ;  /* 0x0000000819007844 */ /* 0x0001e20000000200 */
[----:B------:R-:W-:Y:S01]  /*e6c0*/  F2FP.BF16.F32.PACK_AB R4, R105, R104 ;  /* 0x000000686904723e */ /* 0x000fe200000010ff */
[----:B------:R-:W-:Y:S01]  /*e6d0*/  ULDC.64 UR8, c[0x0][0xc08] ;  /* 0x0003020000087ab9 */ /* 0x000fe20000000a00 */
[----:B------:R-:W-:-:S02]  /*e6e0*/  F2FP.BF16.F32.PACK_AB R5, R107, R106 ;  /* 0x0000006a6b05723e */ /* 0x000fc400000010ff */
[----:B------:R-:W-:Y:S02]  /*e6f0*/  F2FP.BF16.F32.PACK_AB R6, R109, R108 ;  /* 0x0000006c6d06723e */ /* 0x000fe400000010ff */
[----:B------:R-:W-:Y:S02]  /*e700*/  F2FP.BF16.F32.PACK_AB R7, R111, R110 ;  /* 0x0000006e6f07723e */ /* 0x000fe400000010ff */
[----:B------:R-:W-:Y:S02]  /*e710*/  F2FP.BF16.F32.PACK_AB R12, R113, R112 ;  /* 0x00000070710c723e */ /* 0x000fe400000010ff */
[----:B------:R-:W-:Y:S01]  /*e720*/  F2FP.BF16.F32.PACK_AB R13, R115, R114 ;  /* 0x00000072730d723e */ /* 0x000fe200000010ff */
[----:B------:R2:W-:Y:S01]  /*e730*/  STSM.16.M88.4 [R33], R4 ;  /* 0x0000000421007844 */ /* 0x0005e20000000200 */
[----:B------:R-:W-:Y:S02]  /*e740*/  F2FP.BF16.F32.PACK_AB R14, R117, R116 ;  /* 0x00000074750e723e */ /* 0x000fe400000010ff */
[----:B------:R-:W-:-:S02]  /*e750*/  F2FP.BF16.F32.PACK_AB R15, R119, R118 ;  /* 0x00000076770f723e */ /* 0x000fc400000010ff */
[----:B------:R-:W-:Y:S02]  /*e760*/  F2FP.BF16.F32.PACK_AB R24, R121, R120 ;  /* 0x000000787918723e */ /* 0x000fe400000010ff */
[----:B0-----:R-:W-:Y:S01]  /*e770*/  F2FP.BF16.F32.PACK_AB R25, R123, R122 ;  /* 0x0000007a7b19723e */ /* 0x001fe200000010ff */
[----:B------:R-:W-:Y:S01]  /*e780*/  STSM.16.M88.4 [R32], R12 ;  /* 0x0000000c20007844 */ /* 0x000fe20000000200 */
[----:B------:R-:W-:Y:S02]  /*e790*/  F2FP.BF16.F32.PACK_AB R8, R129, R128 ;  /* 0x000000808108723e */ /* 0x000fe400000010ff */
[----:B------:R-:W-:Y:S01]  /*e7a0*/  F2FP.BF16.F32.PACK_AB R9, R131, R130 ;  /* 0x000000828309723e */ /* 0x000fe200000010ff */
[----:B------:R-:W-:Y:S01]  /*e7b0*/  STSM.16.M88.4 [R31], R24 ;  /* 0x000000181f007844 */ /* 0x000fe20000000200 */
[----:B------:R-:W-:Y:S02]  /*e7c0*/  F2FP.BF16.F32.PACK_AB R10, R133, R132 ;  /* 0x00000084850a723e */ /* 0x000fe400000010ff */
[----:B------:R-:W-:-:S02]  /*e7d0*/  F2FP.BF16.F32.PACK_AB R11, R135, R134 ;  /* 0x00000086870b723e */ /* 0x000fc400000010ff */
[----:B------:R-:W-:-:S03]  /*e7e0*/  PLOP3.LUT P0, PT, PT, PT, UP0, 0x80, 0x0 ;  /* 0x000000000000781c */ /* 0x000fc60003f0f008 */
[----:B------:R0:W-:Y:S01]  /*e7f0*/  STSM.16.M88.4 [R30], R8 ;  /* 0x000000081e007844 */ /* 0x0001e20000000200 */
[----:B------:R-:W-:Y:S09]  /*e800*/  BAR.SYNC.DEFER_BLOCKING 0x1, 0x180 ;  /* 0x0046000000007b1d */ /* 0x000ff20000010000 */
[----:B------:R-:W3:Y:S01]  /*e810*/  @P0 LDG.E R0, desc[UR54][R28.64] ;  /* 0x000000361c000981 */ /* 0x000ee2000c1e1900 */
[----:B------:R-:W-:Y:S01]  /*e820*/  UISETP.NE.U32.AND UP1, UPT, UR8, URZ, UPT ;  /* 0x0000003f0800728c */ /* 0x000fe2000bf25070 */
[----:B-1----:R-:W-:Y:S01]  /*e830*/  ISETP.NE.AND P1, PT, R41, 0x1, PT ;  /* 0x000000012900780c */ /* 0x002fe20003f25270 */
[----:B------:R-:W-:Y:S01]  /*e840*/  ULDC UR10, c[0x0][0xa88] ;  /* 0x0002a200000a7ab9 */ /* 0x000fe20000000800 */
[----:B------:R-:W-:Y:S01]  /*e850*/  UMOV UR4, URZ ;  /* 0x0000003f00047c82 */ /* 0x000fe20008000000 */
[----:B------:R-:W-:-:S06]  /*e860*/  UISETP.NE.AND.EX UP1, UPT, UR9, URZ, UPT, UP1 ;  /* 0x0000003f0900728c */ /* 0x000fcc000bf25310 */
[----:B------:R-:W-:-:S04]  /*e870*/  PLOP3.LUT P2, PT, PT, PT, UP1, 0x80, 0x0 ;  /* 0x000000000000781c */ /* 0x000fc80003f4f018 */
[----:B--2---:R-:W1:Y:S01]  /*e880*/  @P1 LDC R5, c[0x0][0xbec] ;  /* 0x0002fb00ff051b82 */ /* 0x004e620000000800 */
[----:B------:R-:W-:Y:S02]  /*e890*/  @UP1 ULDC.64 UR8, c[0x0][0xc08] ;  /* 0x0003020000081ab9 */ /* 0x000fe40000000a00 */
[----:B------:R-:W-:-:S05]  /*e8a0*/  @UP1 UIMAD.WIDE UR8, UR39, 0x4, UR8 ;  /* 0x00000004270818a5 */ /* 0x000fca000f8e0208 */
[----:B------:R-:W2:Y:S01]  /*e8b0*/  @P1 LDC R6, c[0x0][0xbf0] ;  /* 0x0002fc00ff061b82 */ /* 0x000ea20000000800 */
[----:B0-----:R-:W-:Y:S02]  /*e8c0*/  IMAD.U32 R8, RZ, RZ, UR8 ;  /* 0x00000008ff087e24 */ /* 0x001fe4000f8e00ff */
[----:B------:R-:W-:Y:S01]  /*e8d0*/  IMAD.U32 R9, RZ, RZ, UR9 ;  /* 0x00000009ff097e24 */ /* 0x000fe2000f8e00ff */
[----:B---3--:R-:W-:Y:S01]  /*e8e0*/  @P0 R2UR UR4, R0 ;  /* 0x00000000000402ca */ /* 0x008fe200000e0000 */
[----:B------:R-:W-:-:S06]  /*e8f0*/  IMAD.U32 R0, RZ, RZ, UR10 ;  /* 0x0000000aff007e24 */ /* 0x000fcc000f8e00ff */
[----:B------:R0:W5:Y:S01]  /*e900*/  @P2 LDG.E R0, desc[UR54][R8.64] ;  /* 0x0000003608002981 */ /* 0x000162000c1e1900 */
[----:B-12---:R-:W-:Y:S07]  /*e910*/  @P2 BRA `(.L_x_11141) ;  /* 0x0000000000102947 */ /* 0x006fee0003800000 */
[----:B------:R-:W-:Y:S05]  /*e920*/  @!P0 BRA `(.L_x_11141) ;  /* 0x00000000000c8947 */ /* 0x000fea0003800000 */
[----:B------:R-:W2:Y:S04]  /*e930*/  LDG.E R7, desc[UR54][R28.64] ;  /* 0x000000361c077981 */ /* 0x000ea8000c1e1900 */
[----:B-----5:R-:W2:Y:S02]  /*e940*/  LDG.E R0, desc[UR54][R28.64+0x4] ;  /* 0x000004361c007981 */ /* 0x020ea4000c1e1900 */
[----:B--2---:R-:W-:-:S07]  /*e950*/  IMAD.IADD R0, R0, 0x1, -R7 ;  /* 0x0000000100007824 */ /* 0x004fce00078e0a07 */
.L_x_11141:
[----:B0-----:R-:W-:Y:S01]  /*e960*/  VIADD R8, R137, UR38 ;  /* 0x0000002689087c36 */ /* 0x001fe20008000000 */
[----:B------:R-:W-:Y:S01]  /*e970*/  USHF.R.S32.HI UR9, URZ, 0x1f, UR4 ;  /* 0x0000001f3f097899 */ /* 0x000fe20008011404 */
[----:B-----5:R-:W-:Y:S01]  /*e980*/  IMAD R43, R0, R41, RZ ;  /* 0x00000029002b7224 */ /* 0x020fe200078e02ff */
[----:B------:R-:W-:Y:S01]  /*e990*/  USHF.R.S32.HI UR16, URZ, 0x1f, UR40 ;  /* 0x0000001f3f107899 */ /* 0x000fe20008011428 */
[----:B------:R-:W-:Y:S01]  /*e9a0*/  @P1 IMAD.HI.U32 R5, R8, R5, RZ ;  /* 0x0000000508051227 */ /* 0x000fe200078e00ff */
[----:B------:R-:W-:Y:S01]  /*e9b0*/  ULDC.64 UR14, c[0x0][0xb90] ;  /* 0x0002e400000e7ab9 */ /* 0x000fe20000000a00 */
[----:B------:R-:W-:Y:S01]  /*e9c0*/  UMOV UR8, UR4 ;  /* 0x0000000400087c82 */ /* 0x000fe20008000000 */
[----:B------:R-:W-:Y:S01]  /*e9d0*/  UIMAD UR12, UR16, UR14, URZ ;  /* 0x0000000e100c72a4 */ /* 0x000fe2000f8e023f */
[----:B------:R-:W-:Y:S01]  /*e9e0*/  IMAD.MOV.U32 R4, RZ, RZ, R8 ;  /* 0x000000ffff047224 */ /* 0x000fe200078e0008 */
[----:B------:R-:W-:Y:S01]  /*e9f0*/  UIMAD.WIDE.U32 UR10, UR40, UR14, UR8 ;  /* 0x0000000e280a72a5 */ /* 0x000fe2000f8e0008 */
[----:B------:R-:W-:Y:S01]  /*ea00*/  @P1 SHF.R.U32.HI R4, RZ, R6, R5 ;  /* 0x00000006ff041219 */ /* 0x000fe20000011605 */
[----:B------:R-:W-:Y:S01]  /*ea10*/  USHF.R.S32.HI UR8, URZ, 0x1f, UR39 ;  /* 0x0000001f3f087899 */ /* 0x000fe20008011427 */
[----:B------:R-:W-:Y:S01]  /*ea20*/  IMAD R5, R143, 0x20, R138 ;  /* 0x000000208f057824 */ /* 0x000fe200078e028a */
[----:B------:R-:W-:Y:S01]  /*ea30*/  UIMAD UR12, UR40, UR15, UR12 ;  /* 0x0000000f280c72a4 */ /* 0x000fe2000f8e020c */
[----:B------:R-:W0:Y:S01]  /*ea40*/  @P1 LDC R45, c[0x0][0xbec] ;  /* 0x0002fb00ff2d1b82 */ /* 0x000e220000000800 */
[----:B------:R-:W-:Y:S01]  /*ea50*/  USEL UR18, UR8, URZ, !UP0 ;  /* 0x0000003f08127287 */ /* 0x000fe2000c000000 */
[----:B------:R-:W-:Y:S01]  /*ea60*/  IMAD.MOV R6, RZ, RZ, -R4 ;  /* 0x000000ffff067224 */ /* 0x000fe200078e0a04 */
[----:B------:R-:W-:Y:S01]  /*ea70*/  ULDC.64 UR14, c[0x0][0xb98] ;  /* 0x0002e600000e7ab9 */ /* 0x000fe20000000a00 */
[----:B------:R-:W-:Y:S01]  /*ea80*/  USEL UR17, UR39, URZ, !UP0 ;  /* 0x0000003f27117287 */ /* 0x000fe2000c000000 */
[----:B------:R-:W-:Y:S01]  /*ea90*/  IMAD.WIDE R20, R5, 0x2, R20 ;  /* 0x0000000205147825 */ /* 0x000fe200078e0214 */
[----:B------:R-:W-:-:S02]  /*eaa0*/  UIMAD UR8, UR18, UR14, URZ ;  /* 0x0000000e120872a4 */ /* 0x000fc4000f8e023f */
[----:B------:R-:W-:Y:S01]  /*eab0*/  UIADD3 UR11, UR11, UR12, URZ ;  /* 0x0000000c0b0b7290 */ /* 0x000fe2000fffe03f */
[----:B------:R-:W-:Y:S01]  /*eac0*/  IMAD R7, R41, R6, R8 ;  /* 0x0000000629077224 */ /* 0x000fe200078e0208 */
[----:B------:R-:W-:Y:S01]  /*ead0*/  UIMAD UR8, UR17, UR15, UR8 ;  /* 0x0000000f110872a4 */ /* 0x000fe2000f8e0208 */
[----:B------:R-:W-:Y:S01]  /*eae0*/  IADD3 R9, P2, R20, 0x1800, RZ ;  /* 0x0000180014097810 */ /* 0x000fe20007f5e0ff */
[----:B------:R-:W-:Y:S01]  /*eaf0*/  UIMAD.WIDE.U32 UR10, UR17, UR14, UR10 ;  /* 0x0000000e110a72a5 */ /* 0x000fe2000f8e000a */
[----:B------:R-:W-:Y:S01]  /*eb00*/  SHF.R.S32.HI R6, RZ, 0x1f, R4 ;  /* 0x0000001fff067819 */ /* 0x000fe20000011404 */
[----:B------:R-:W-:Y:S01]  /*eb10*/  ULDC.64 UR12, c[0x0][0xb88] ;  /* 0x0002e200000c7ab9 */ /* 0x000fe20000000a00 */
[----:B------:R-:W-:Y:S01]  /*eb20*/  SHF.R.S32.HI R5, RZ, 0x1f, R7 ;  /* 0x0000001fff057819 */ /* 0x000fe20000011407 */
[----:B------:R-:W-:Y:S01]  /*eb30*/  IMAD.U32 R11, RZ, RZ, UR8 ;  /* 0x00000008ff0b7e24 */ /* 0x000fe2000f8e00ff */
[----:B------:R-:W-:Y:S02]  /*eb40*/  LOP3.LUT R8, R9, 0x180, RZ, 0xc0, !PT ;  /* 0x0000018009087812 */ /* 0x000fe400078ec0ff */
[----:B------:R-:W-:Y:S01]  /*eb50*/  IADD3 R4, P0, R4, UR10, RZ ;  /* 0x0000000a04047c10 */ /* 0x000fe2000ff1e0ff */
[----:B------:R-:W-:Y:S01]  /*eb60*/  IMAD R10, R5, UR12, RZ ;  /* 0x0000000c050a7c24 */ /* 0x000fe2000f8e02ff */
[----:B------:R-:W-:-:S02]  /*eb70*/  SHF.R.U64 R8, R8, 0x3, RZ ;  /* 0x0000000308087819 */ /* 0x000fc400000012ff */
[----:B------:R-:W-:Y:S01]  /*eb80*/  IADD3.X R5, R6, UR11, R11, P0, !PT ;  /* 0x0000000b06057c10 */ /* 0x000fe200087fe40b */
[----:B------:R-:W-:Y:S01]  /*eb90*/  ULDC.64 UR10, c[0x0][0xb50] ;  /* 0x0002d400000a7ab9 */ /* 0x000fe20000000a00 */
[----:B------:R-:W-:Y:S01]  /*eba0*/  LOP3.LUT R6, R8, R9, RZ, 0x3c, !PT ;  /* 0x0000000908067212 */ /* 0x000fe200078e3cff */
[C---:B------:R-:W-:Y:S01]  /*ebb0*/  IMAD R9, R7.reuse, UR13, R10 ;  /* 0x0000000d07097c24 */ /* 0x040fe2000f8e020a */
[C---:B------:R-:W-:Y:S01]  /*ebc0*/  IADD3 R25, P6, R20.reuse, 0x3000, RZ ;  /* 0x0000300014197810 */ /* 0x040fe20007fde0ff */
[----:B------:R-:W-:Y:S01]  /*ebd0*/  IMAD.WIDE.U32 R4, R7, UR12, R4 ;  /* 0x0000000c07047c25 */ /* 0x000fe2000f8e0004 */
[----:B------:R-:W-:Y:S01]  /*ebe0*/  ULDC.64 UR12, c[0x0][0xaa0] ;  /* 0x0002a800000c7ab9 */ /* 0x000fe20000000a00 */
[----:B------:R-:W-:Y:S02]  /*ebf0*/  IADD3 R13, P5, R20, 0x4800, RZ ;  /* 0x00004800140d7810 */ /* 0x000fe40007fbe0ff */
[----:B------:R-:W-:Y:S01]  /*ec00*/  IMAD.IADD R5, R5, 0x1, R9 ;  /* 0x0000000105057824 */ /* 0x000fe200078e0209 */
[----:B------:R-:W-:Y:S01]  /*ec10*/  LEA R8, P0, R4, UR10, 0x2 ;  /* 0x0000000a04087c11 */ /* 0x000fe2000f8010ff */
[----:B------:R-:W-:Y:S01]  /*ec20*/  VIADD R10, R146, UR38 ;  /* 0x00000026920a7c36 */ /* 0x000fe20008000000 */
[----:B------:R-:W-:Y:S01]  /*ec30*/  IADD3 R33, P4, R20, 0x6000, RZ ;  /* 0x0000600014217810 */ /* 0x000fe20007f9e0ff */
[----:B------:R-:W-:Y:S01]  /*ec40*/  IMAD.X R7, RZ, RZ, R21, P2 ;  /* 0x000000ffff077224 */ /* 0x000fe200010e0615 */
[----:B------:R-:W-:Y:S01]  /*ec50*/  LEA.HI.X R4, R4, UR11, R5, 0x2, P0 ;  /* 0x0000000b04047c11 */ /* 0x000fe200080f1405 */
[----:B------:R-:W-:Y:S01]  /*ec60*/  SHFL.IDX PT, R36, R8, RZ, 0x1c1f ;  /* 0x001c1fff08247589 */ /* 0x000fe200000e0000 */
[----:B------:R-:W-:Y:S01]  /*ec70*/  LOP3.LUT P0, RZ, R144, 0x3, RZ, 0xc0, !PT ;  /* 0x0000000390ff7812 */ /* 0x000fe2000780c0ff */
[----:B------:R-:W-:Y:S01]  /*ec80*/  VIADD R0, R10, 0x8 ;  /* 0x000000080a007836 */ /* 0x000fe20000000000 */
[----:B------:R-:W-:Y:S01]  /*ec90*/  IADD3 R5, P3, R20, 0x7800, RZ ;  /* 0x0000780014057810 */ /* 0x000fe20007f7e0ff */
[----:B------:R-:W1:Y:S01]  /*eca0*/  SHFL.IDX PT, R37, R4, RZ, 0x1c1f ;  /* 0x001c1fff04257589 */ /* 0x000e6200000e0000 */
[----:B------:R-:W-:-:S02]  /*ecb0*/  ISETP.GE.OR P2, PT, R10, R43, P0 ;  /* 0x0000002b0a00720c */ /* 0x000fc40000746670 */
[----:B------:R-:W-:Y:S01]  /*ecc0*/  ISETP.GE.OR P0, PT, R0, R43, P0 ;  /* 0x0000002b0000720c */ /* 0x000fe20000706670 */
[----:B------:R-:W-:Y:S01]  /*ecd0*/  SHFL.IDX PT, R38, R8, 0x1, 0x1c1f ;  /* 0x003c1f0008267f89 */ /* 0x000fe200000e0000 */
[----:B------:R-:W-:Y:S01]  /*ece0*/  LOP3.LUT R0, R5, 0x180, RZ, 0xc0, !PT ;  /* 0x0000018005007812 */ /* 0x000fe200078ec0ff */
[----:B------:R-:W-:Y:S01]  /*ecf0*/  UIMAD UR10, UR9, UR12, URZ ;  /* 0x0000000c090a72a4 */ /* 0x000fe2000f8e023f */
[----:B------:R-:W-:Y:S01]  /*ed00*/  LOP3.LUT R9, R20, 0x180, RZ, 0xc0, !PT ;  /* 0x0000018014097812 */ /* 0x000fe200078ec0ff */
[----:B------:R-:W2:Y:S01]  /*ed10*/  SHFL.IDX PT, R39, R4, 0x1, 0x1c1f ;  /* 0x003c1f0004277f89 */ /* 0x000ea200000e0000 */
[----:B------:R-:W-:Y:S01]  /*ed20*/  SHF.R.U64 R0, R0, 0x3, RZ ;  /* 0x0000000300007819 */ /* 0x000fe200000012ff */
[----:B------:R-:W-:Y:S01]  /*ed30*/  UIMAD.WIDE.U32 UR8, UR4, UR12, URZ ;  /* 0x0000000c040872a5 */ /* 0x000fe2000f8e003f */
[----:B------:R-:W-:Y:S01]  /*ed40*/  LOP3.LUT R24, R25, 0x180, RZ, 0xc0, !PT ;  /* 0x0000018019187812 */ /* 0x000fe200078ec0ff */
[----:B------:R-:W-:Y:S01]  /*ed50*/  IMAD.X R29, RZ, RZ, R21, P3 ;  /* 0x000000ffff1d7224 */ /* 0x000fe200018e0615 */
[----:B------:R-:W-:-:S02]  /*ed60*/  LOP3.LUT R28, R0, R5, RZ, 0x3c, !PT ;  /* 0x00000005001c7212 */ /* 0x000fc400078e3cff */
[----:B------:R-:W-:Y:S02]  /*ed70*/  LOP3.LUT R12, R13, 0x180, RZ, 0xc0, !PT ;  /* 0x000001800d0c7812 */ /* 0x000fe400078ec0ff */
[----:B------:R-:W-:Y:S01]  /*ed80*/  LOP3.LUT R32, R33, 0x180, RZ, 0xc0, !PT ;  /* 0x0000018021207812 */ /* 0x000fe200078ec0ff */
[----:B-1----:R1:W-:Y:S01]  /*ed90*/  @!P2 ST.E desc[UR54][R36.64], R3 ;  /* 0x000000032400a985 */ /* 0x0023e2000c101936 */
[----:B------:R-:W-:Y:S01]  /*eda0*/  IMAD R0, R142, 0x60, R143 ;  /* 0x000000608e007824 */ /* 0x000fe200078e028f */
[----:B------:R-:W-:Y:S01]  /*edb0*/  UIMAD UR10, UR4, UR13, UR10 ;  /* 0x0000000d040a72a4 */ /* 0x000fe2000f8e020a */
[----:B------:R-:W-:Y:S02]  /*edc0*/  SHF.R.U64 R9, R9, 0x3, RZ ;  /* 0x0000000309097819 */ /* 0x000fe400000012ff */
[----:B------:R-:W-:Y:S01]  /*edd0*/  ULDC.64 UR12, c[0x0][0xae8] ;  /* 0x0002ba00000c7ab9 */ /* 0x000fe20000000a00 */
[----:B------:R-:W-:Y:S02]  /*ede0*/  SHF.R.U64 R24, R24, 0x3, RZ ;  /* 0x0000000318187819 */ /* 0x000fe400000012ff */
[----:B------:R-:W-:-:S02]  /*edf0*/  SHF.R.U64 R12, R12, 0x3, RZ ;  /* 0x000000030c0c7819 */ /* 0x000fc400000012ff */
[----:B------:R-:W-:Y:S01]  /*ee00*/  SHF.R.U64 R32, R32, 0x3, RZ ;  /* 0x0000000320207819 */ /* 0x000fe200000012ff */
[----:B-1----:R-:W1:Y:S01]  /*ee10*/  @P1 LDC R3, c[0x0][0xbf0] ;  /* 0x0002fc00ff031b82 */ /* 0x002e620000000800 */
[----:B------:R-:W-:Y:S01]  /*ee20*/  VIADD R36, R0, UR38 ;  /* 0x0000002600247c36 */ /* 0x000fe20008000000 */
[----:B------:R-:W-:Y:S01]  /*ee30*/  UIADD3 UR9, UR9, UR10, URZ ;  /* 0x0000000a09097290 */ /* 0x000fe2000fffe03f */
[----:B------:R-:W-:Y:S01]  /*ee40*/  LOP3.LUT R20, R9, R20, RZ, 0x3c, !PT ;  /* 0x0000001409147212 */ /* 0x000fe200078e3cff */
[----:B------:R-:W-:Y:S01]  /*ee50*/  UIMAD UR4, UR16, UR12, URZ ;  /* 0x0000000c100472a4 */ /* 0x000fe2000f8e023f */
[----:B0-----:R-:W-:Y:S01]  /*ee60*/  @P1 IMAD.HI.U32 R0, R36, R45, RZ ;  /* 0x0000002d24001227 */ /* 0x001fe200078e00ff */
[----:B------:R-:W-:Y:S01]  /*ee70*/  UIMAD.WIDE.U32 UR8, UR40, UR12, UR8 ;  /* 0x0000000c280872a5 */ /* 0x000fe2000f8e0008 */
[----:B------:R-:W-:Y:S01]  /*ee80*/  LOP3.LUT R24, R24, R25, RZ, 0x3c, !PT ;  /* 0x0000001918187212 */ /* 0x000fe200078e3cff */
[----:B------:R-:W-:Y:S01]  /*ee90*/  UIMAD UR4, UR40, UR13, UR4 ;  /* 0x0000000d280472a4 */ /* 0x000fe2000f8e0204 */
[----:B------:R-:W-:Y:S01]  /*eea0*/  LOP3.LUT R12, R12, R13, RZ, 0x3c, !PT ;  /* 0x0000000d0c0c7212 */ /* 0x000fe200078e3cff */
[----:B--2---:R0:W-:Y:S01]  /*eeb0*/  @!P0 ST.E desc[UR54][R38.64], R2 ;  /* 0x0000000226008985 */ /* 0x0041e2000c101936 */
[----:B------:R-:W-:Y:S01]  /*eec0*/  LOP3.LUT R32, R32, R33, RZ, 0x3c, !PT ;  /* 0x0000002120207212 */ /* 0x000fe200078e3cff */
[--C-:B------:R-:W-:Y:S01]  /*eed0*/  IMAD.X R25, RZ, RZ, R21.reuse, P6 ;  /* 0x000000ffff197224 */ /* 0x100fe200030e0615 */
[----:B------:R-:W-:Y:S01]  /*eee0*/  ULDC.64 UR10, c[0x0][0xaf0] ;  /* 0x0002bc00000a7ab9 */ /* 0x000fe20000000a00 */
[--C-:B------:R-:W-:Y:S01]  /*eef0*/  IMAD.X R13, RZ, RZ, R21.reuse, P5 ;  /* 0x000000ffff0d7224 */ /* 0x100fe200028e0615 */
[----:B------:R2:W5:Y:S01]  /*ef00*/  LD.E.128 R8, desc[UR54][R20.64] ;  /* 0x0000003614087980 */ /* 0x000562000c101d00 */
[----:B------:R-:W-:Y:S01]  /*ef10*/  IMAD.X R33, RZ, RZ, R21, P4 ;  /* 0x000000ffff217224 */ /* 0x000fe200020e0615 */
[----:B------:R-:W-:-:S02]  /*ef20*/  UIADD3 UR9, UR9, UR4, URZ ;  /* 0x0000000409097290 */ /* 0x000fc4000fffe03f */
[----:B------:R-:W-:Y:S01]  /*ef30*/  UIMAD UR4, UR18, UR10, URZ ;  /* 0x0000000a120472a4 */ /* 0x000fe2000f8e023f */
[----:B------:R-:W5:Y:S04]  /*ef40*/  LD.E.128 R4, desc[UR54][R6.64] ;  /* 0x0000003606047980 */ /* 0x000f68000c101d00 */
[----:B------:R-:W5:Y:S01]  /*ef50*/  LD.E.128 R24, desc[UR54][R24.64] ;  /* 0x0000003618187980 */ /* 0x000f62000c101d00 */
[----:B--2---:R-:W-:Y:S01]  /*ef60*/  IMAD.MOV.U32 R21, RZ, RZ, R36 ;  /* 0x000000ffff157224 */ /* 0x004fe200078e0024 */
[----:B-1----:R-:W-:Y:S01]  /*ef70*/  @P1 SHF.R.U32.HI R21, RZ, R3, R0 ;  /* 0x00000003ff151219 */ /* 0x002fe20000011600 */
[----:B------:R-:W-:Y:S01]  /*ef80*/  UIMAD UR4, UR17, UR11, UR4 ;  /* 0x0000000b110472a4 */ /* 0x000fe2000f8e0204 */
[----:B------:R-:W5:Y:S01]  /*ef90*/  LD.E.128 R12, desc[UR54][R12.64] ;  /* 0x000000360c0c7980 */ /* 0x000f62000c101d00 */
[----:B------:R-:W-:Y:S01]  /*efa0*/  UIMAD.WIDE.U32 UR8, UR17, UR10, UR8 ;  /* 0x0000000a110872a5 */ /* 0x000fe2000f8e0008 */
[--C-:B------:R-:W-:Y:S01]  /*efb0*/  SHF.R.S32.HI R0, RZ, 0x1f, R21.reuse ;  /* 0x0000001fff007819 */ /* 0x100fe20000011415 */
[----:B------:R-:W-:Y:S01]  /*efc0*/  IMAD.MOV R20, RZ, RZ, -R21 ;  /* 0x000000ffff147224 */ /* 0x000fe200078e0a15 */
[----:B------:R-:W-:Y:S01]  /*efd0*/  ULDC.64 UR10, c[0x0][0xae0] ;  /* 0x0002b800000a7ab9 */ /* 0x000fe20000000a00 */
[----:B------:R-:W-:Y:S01]  /*efe0*/  UIADD3 UR4, UR9, UR4, URZ ;  /* 0x0000000409047290 */ /* 0x000fe2000fffe03f */
[----:B------:R-:W5:Y:S01]  /*eff0*/  LD.E.128 R32, desc[UR54][R32.64] ;  /* 0x0000003620207980 */ /* 0x000f62000c101d00 */
[----:B------:R-:W-:-:S02]  /*f000*/  IMAD R0, R0, UR10, RZ ;  /* 0x0000000a00007c24 */ /* 0x000fc4000f8e02ff */
[----:B------:R-:W-:Y:S01]  /*f010*/  IMAD R37, R41, R20, R36 ;  /* 0x0000001429257224 */ /* 0x000fe200078e0224 */
[----:B------:R-:W5:Y:S01]  /*f020*/  LD.E.128 R28, desc[UR54][R28.64] ;  /* 0x000000361c1c7980 */ /* 0x000f62000c101d00 */
[----:B0-----:R-:W-:Y:S02]  /*f030*/  IMAD R39, R21, UR11, R0 ;  /* 0x0000000b15277c24 */ /* 0x001fe4000f8e0200 */
[----:B------:R-:W-:Y:S01]  /*f040*/  IMAD.U32 R3, RZ, RZ, UR9 ;  /* 0x00000009ff037e24 */ /* 0x000fe2000f8e00ff */
[----:B------:R-:W-:Y:S01]  /*f050*/  SHF.R.S32.HI R0, RZ, 0x1f, R37 ;  /* 0x0000001fff007819 */ /* 0x000fe20000011425 */
        /* <DEDUP_REMOVED lines=8> */
[----:B0-----:R-:W0:Y:S01]  /*f0e0*/  FENCE.VIEW.ASYNC.S ;  /* 0x00000000000073c6 */ /* 0x001e220000000000 */
[----:B------:R-:W-:-:S02]  /*f0f0*/  IMAD R0, R0, UR8, RZ ;  /* 0x0000000800007c24 */ /* 0x000fc4000f8e02ff */
[----:B------:R-:W-:-:S04]  /*f100*/  IMAD.WIDE.U32 R2, R21, UR10, R2 ;  /* 0x0000000a15027c25 */ /* 0x000fc8000f8e0002 */
[----:B------:R-:W-:Y:S02]  /*f110*/  IMAD.IADD R3, R3, 0x1, R39 ;  /* 0x0000000103037824 */ /* 0x000fe400078e0227 */
[----:B------:R-:W-:Y:S02]  /*f120*/  IMAD R21, R37, UR9, R0 ;  /* 0x0000000925157c24 */ /* 0x000fe4000f8e0200 */
[----:B------:R-:W-:Y:S01]  /*f130*/  VIADD R0, R143, UR38 ;  /* 0x000000268f007c36 */ /* 0x000fe20008000000 */
[----:B------:R-:W-:Y:S01]  /*f140*/  UIADD3 UR4, UR41, 0x2d820, URZ ;  /* 0x0002d82029047890 */ /* 0x000fe2000fffe03f */
[----:B------:R-:W-:Y:S01]  /*f150*/  IMAD.WIDE.U32 R2, R37, UR8, R2 ;  /* 0x0000000825027c25 */ /* 0x000fe2000f8e0002 */
[----:B------:R-:W-:Y:S02]  /*f160*/  ULDC.64 UR8, c[0x0][0xa80] ;  /* 0x0002a00000087ab9 */ /* 0x000fe40000000a00 */
        /* <DEDUP_REMOVED lines=15> */
[C---:B------:R-:W-:Y:S02]  /*f260*/  @!P2 LEA R38, P4, R141.reuse, R20, 0x1 ;  /* 0x000000148d26a211 */ /* 0x040fe400078808ff */
[----:B--2---:R-:W-:Y:S01]  /*f270*/  @!P0 IMAD.WIDE R2, R138, 0x2, R20 ;  /* 0x000000028a028825 */ /* 0x004fe200078e0214 */
[-C--:B------:R-:W-:Y:S02]  /*f280*/  @!P1 LEA.HI.X R37, R140, R21.reuse, R149, 0x1, P3 ;  /* 0x000000158c259211 */ /* 0x080fe400018f0c95 */
[----:B------:R-:W-:Y:S02]  /*f290*/  @!P2 LEA.HI.X R39, R141, R21, R148, 0x1, P4 ;  /* 0x000000158d27a211 */ /* 0x000fe400020f0c94 */
[----:B-----5:R3:W-:Y:S04]  /*f2a0*/  @!P0 ST.E.128 desc[UR54][R2.64], R8 ;  /* 0x0000000802008985 */ /* 0x0207e8000c101d36 */
[----:B------:R3:W-:Y:S04]  /*f2b0*/  @!P1 ST.E.128 desc[UR54][R36.64], R24 ;  /* 0x0000001824009985 */ /* 0x0007e8000c101d36 */
[----:B------:R3:W-:Y:S02]  /*f2c0*/  @!P2 ST.E.128 desc[UR54][R38.64], R32 ;  /* 0x000000202600a985 */ /* 0x0007e4000c101d36 */
.L_x_11143:
[----:B------:R-:W-:Y:S05]  /*f2d0*/  BSYNC B1 ;  /* 0x0000000000017941 */ /* 0x000fea0003800000 */
.L_x_11142:
        /* <DEDUP_REMOVED lines=8> */
[----:B0-----:R-:W-:Y:S02]  /*f360*/  @!P2 LEA R10, P0, R140, R8, 0x1 ;  /* 0x000000088c0aa211 */ /* 0x001fe400078008ff */
[----:B----4-:R-:W-:Y:S02]  /*f370*/  @!P1 IMAD.WIDE R2, R138, 0x2, R8 ;  /* 0x000000028a029825 */ /* 0x010fe400078e0208 */
        /* <DEDUP_REMOVED lines=9> */
.L_x_11140:
        /* <DEDUP_REMOVED lines=32> */
.L_x_11145:
        /* <DEDUP_REMOVED lines=47> */
.L_x_11147:
[----:B------:R-:W-:Y:S05]  /*f900*/  BSYNC B1 ;  /* 0x0000000000017941 */ /* 0x000fea0003800000 */
.L_x_11146:
        /* <DEDUP_REMOVED lines=18> */
[----:B0-----:R-:W-:-:S03]  /*fa30*/  @P0 SHF.R.U32.HI R5, RZ, R3, R2 ;  /* 0x00000003ff050219 */ /* 0x001fc60000011602 */
[----:B------:R-:W-:Y:S01]  /*fa40*/  UIMAD UR4, UR8, UR13, UR4 ;  /* 0x0000000d080472a4 */ /* 0x000fe2000f8e0204 */
[--C-:B------:R-:W-:Y:S01]  /*fa50*/  SHF.R.S32.HI R2, RZ, 0x1f, R5.reuse ;  /* 0x0000001fff027819 */ /* 0x100fe20000011405 */
[----:B------:R-:W-:Y:S01]  /*fa60*/  UIMAD.WIDE.U32 UR8, UR8, UR12, UR10 ;  /* 0x0000000c080872a5 */ /* 0x000fe2000f8e000a */
[----:B------:R-:W-:Y:S02]  /*fa70*/  IMAD.MOV R7, RZ, RZ, -R5 ;  /* 0x000000ffff077224 */ /* 0x000fe400078e0a05 */
[----:B------:R-:W-:Y:S01]  /*fa80*/  ULDC.64 UR10, c[0x0][0xae0] ;  /* 0x0002b800000a7ab9 */ /* 0x000fe20000000a00 */
[----:B------:R-:W-:Y:S01]  /*fa90*/  UIADD3 UR4, UR9, UR4, URZ ;  /* 0x0000000409047290 */ /* 0x000fe2000fffe03f */
[----:B------:R-:W-:Y:S02]  /*faa0*/  IMAD R7, R11, R7, R4 ;  /* 0x000000070b077224 */ /* 0x000fe400078e0204 */
[----:B------:R-:W-:Y:S02]  /*fab0*/  IMAD R6, R2, UR10, RZ ;  /* 0x0000000a02067c24 */ /* 0x000fe4000f8e02ff */
[----:B------:R-:W-:Y:S01]  /*fac0*/  IMAD.U32 R3, RZ, RZ, UR9 ;  /* 0x00000009ff037e24 */ /* 0x000fe2000f8e00ff */
[----:B------:R-:W-:Y:S01]  /*fad0*/  SHF.R.S32.HI R4, RZ, 0x1f, R7 ;  /* 0x0000001fff047819 */ /* 0x000fe20000011407 */
[----:B------:R-:W-:Y:S01]  /*fae0*/  IMAD.U32 R2, RZ, RZ, UR8 ;  /* 0x00000008ff027e24 */ /* 0x000fe2000f8e00ff */
[----:B------:R-:W-:Y:S01]  /*faf0*/  ULDC.64 UR8, c[0x0][0xad8] ;  /* 0x0002b60000087ab9 */ /* 0x000fe20000000a00 */
[----:B------:R-:W-:-:S02]  /*fb00*/  IMAD.U32 R3, RZ, RZ, UR4 ;  /* 0x00000004ff037e24 */ /* 0x000fc4000f8e00ff */
[C---:B------:R-:W-:Y:S02]  /*fb10*/  IMAD R9, R5.reuse, UR11, R6 ;  /* 0x0000000b05097c24 */ /* 0x040fe4000f8e0206 */
[----:B------:R-:W-:-:S04]  /*fb20*/  IMAD.WIDE.U32 R2, R5, UR10, R2 ;  /* 0x0000000a05027c25 */ /* 0x000fc8000f8e0002 */
[----:B------:R-:W-:Y:S02]  /*fb30*/  IMAD R4, R4, UR8, RZ ;  /* 0x0000000804047c24 */ /* 0x000fe4000f8e02ff */
[----:B------:R-:W-:Y:S02]  /*fb40*/  IMAD.IADD R3, R3, 0x1, R9 ;  /* 0x0000000103037824 */ /* 0x000fe400078e0209 */
[----:B-----5:R-:W-:Y:S02]  /*fb50*/  IMAD R11, R0, R11, RZ ;  /* 0x0000000b000b7224 */ /* 0x020fe400078e02ff */
[----:B------:R-:W-:Y:S02]  /*fb60*/  VIADD R0, R143, UR38 ;  /* 0x000000268f007c36 */ /* 0x000fe40008000000 */
[C---:B------:R-:W-:Y:S02]  /*fb70*/  IMAD R5, R7.reuse, UR9, R4 ;  /* 0x0000000907057c24 */ /* 0x040fe4000f8e0204 */
[----:B------:R-:W-:Y:S01]  /*fb80*/  IMAD.WIDE.U32 R2, R7, UR8, R2 ;  /* 0x0000000807027c25 */ /* 0x000fe2000f8e0002 */
[----:B------:R-:W-:Y:S01]  /*fb90*/  ISETP.GE.AND P0, PT, R0, R11, PT ;  /* 0x0000000b0000720c */ /* 0x000fe20003f06270 */
[----:B------:R-:W-:-:S02]  /*fba0*/  ULDC.64 UR8, c[0x0][0xa80] ;  /* 0x0002a00000087ab9 */ /* 0x000fc40000000a00 */
[----:B------:R-:W-:Y:S01]  /*fbb0*/  IMAD.IADD R3, R3, 0x1, R5 ;  /* 0x0000000103037824 */ /* 0x000fe200078e0205 */
[----:B------:R-:W-:-:S04]  /*fbc0*/  LEA R4, P1, R2, UR8, 0x1 ;  /* 0x0000000802047c11 */ /* 0x000fc8000f8208ff */
[----:B------:R-:W-:Y:S02]  /*fbd0*/  LEA.HI.X R5, R2, UR9, R3, 0x1, P1 ;  /* 0x0000000902057c11 */ /* 0x000fe400088f0c03 */
[----:B------:R0:W1:Y:S04]  /*fbe0*/  SHFL.IDX PT, R2, R4, RZ, 0x1c1f ;  /* 0x001c1fff04027589 */ /* 0x00006800000e0000 */
[----:B------:R0:W2:Y:S01]  /*fbf0*/  SHFL.IDX PT, R3, R5, RZ, 0x1c1f ;  /* 0x001c1fff05037589 */ /* 0x0000a200000e0000 */
        /* <DEDUP_REMOVED lines=10> */
[----:B------:R3:W-:Y:S04]  /*fca0*/  @!P2 ST.E.128 desc[UR54][R6.64], RZ ;  /* 0x000000ff0600a985 */ /* 0x0007e8000c101d36 */
[----:B------:R3:W-:Y:S04]  /*fcb0*/  @!P3 ST.E.128 desc[UR54][R8.64], RZ ;  /* 0x000000ff0800b985 */ /* 0x0007e8000c101d36 */
[----:B------:R3:W-:Y:S02]  /*fcc0*/  @!P4 ST.E.128 desc[UR54][R12.64], RZ ;  /* 0x000000ff0c00c985 */ /* 0x0007e4000c101d36 */
.L_x_11149:
[----:B------:R-:W-:Y:S05]  /*fcd0*/  BSYNC B1 ;  /* 0x0000000000017941 */ /* 0x000fea0003800000 */
.L_x_11148:
        /* <DEDUP_REMOVED lines=9> */
[-C--:B-1-3--:R-:W-:Y:S02]  /*fd70*/  @!P3 LEA R6, P0, R140, R2.reuse, 0x1 ;  /* 0x000000028c06b211 */ /* 0x08afe400078008ff */
[C---:B------:R-:W-:Y:S02]  /*fd80*/  @!P4 LEA R8, P1, R141.reuse, R2, 0x1 ;  /* 0x000000028d08c211 */ /* 0x040fe400078208ff */
[----:B0---4-:R-:W-:Y:S01]  /*fd90*/  @!P2 IMAD.WIDE R4, R138, 0x2, R2 ;  /* 0x000000028a04a825 */ /* 0x011fe200078e0202 */
[-C--:B------:R-:W-:Y:S02]  /*fda0*/  @!P3 LEA.HI.X R7, R140, R3.reuse, R149, 0x1, P0 ;  /* 0x000000038c07b211 */ /* 0x080fe400000f0c95 */
[----:B------:R-:W-:Y:S02]  /*fdb0*/  @!P4 LEA.HI.X R9, R141, R3, R148, 0x1, P1 ;  /* 0x000000038d09c211 */ /* 0x000fe400008f0c94 */
[----:B------:R2:W-:Y:S04]  /*fdc0*/  @!P2 ST.E.128 desc[UR54][R4.64], RZ ;  /* 0x000000ff0400a985 */ /* 0x0005e8000c101d36 */
[----:B------:R2:W-:Y:S04]  /*fdd0*/  @!P3 ST.E.128 desc[UR54][R6.64], RZ ;  /* 0x000000ff0600b985 */ /* 0x0005e8000c101d36 */
[----:B------:R2:W-:Y:S02]  /*fde0*/  @!P4 ST.E.128 desc[UR54][R8.64], RZ ;  /* 0x000000ff0800c985 */ /* 0x0005e4000c101d36 */
.L_x_11144:
[----:B------:R-:W-:Y:S05]  /*fdf0*/  BSYNC B0 ;  /* 0x0000000000007941 */ /* 0x000fea0003800000 */
.L_x_11139:
[----:B------:R-:W-:Y:S02]  /*fe00*/  ULDC UR4, c[0x0][0xc3c] ;  /* 0x00030f0000047ab9 */ /* 0x000fe40000000800 */
[----:B------:R-:W-:-:S06]  /*fe10*/  UISETP.GE.AND UP0, UPT, UR6, UR4, UPT ;  /* 0x000000040600728c */ /* 0x000fcc000bf06270 */
[----:B------:R-:W-:-:S13]  /*fe20*/  PLOP3.LUT P0, PT, PT, PT, UP0, 0x80, 0x0 ;  /* 0x000000000000781c */ /* 0x000fda0003f0f008 */
[----:B------:R-:W-:Y:S05]  /*fe30*/  @!P0 BRA `(.L_x_11150) ;  /* 0xffffff1000148947 */ /* 0x000fea000383ffff */
[----:B------:R-:W-:Y:S05]  /*fe40*/  EXIT ;  /* 0x000000000000794d */ /* 0x000fea0003800000 */
.L_x_11049:
        /* <DEDUP_REMOVED lines=16> */
.L_x_11151:
        /* <DEDUP_REMOVED lines=40> */
.L_x_11157:
        /* <DEDUP_REMOVED lines=12> */
.L_x_11156:
[----:B------:R-:W-:Y:S05]  /*10290*/  BSYNC B0 ;  /* 0x0000000000007941 */ /* 0x000fea0003800000 */
.L_x_11155:
        /* <DEDUP_REMOVED lines=20> */
.L_x_11153:
        /* <DEDUP_REMOVED lines=20> */
.L_x_11158:
        /* <DEDUP_REMOVED lines=59> */
.L_x_11154:
[----:B------:R-:W-:Y:S01]  /*108d0*/  ULDC UR4, c[0x0][0xc3c] ;  /* 0x00030f0000047ab9 */ /* 0x000fe20000000800 */
[----:B------:R-:W-:Y:S02]  /*108e0*/  IMAD.MOV.U32 R17, RZ, RZ, RZ ;  /* 0x000000ffff117224 */ /* 0x000fe400078e00ff */
[----:B------:R-:W-:Y:S02]  /*108f0*/  IMAD.U32 R16, RZ, RZ, UR6 ;  /* 0x00000006ff107e24 */ /* 0x000fe4000f8e00ff */
[----:B------:R-:W-:Y:S02]  /*10900*/  IMAD.MOV.U32 R18, RZ, RZ, RZ ;  /* 0x000000ffff127224 */ /* 0x000fe400078e00ff */
[----:B------:R-:W-:-:S07]  /*10910*/  IMAD.U32 R19, RZ, RZ, UR4 ;  /* 0x00000004ff137e24 */ /* 0x000fce000f8e00ff */
.L_x_11159:
[----:B------:R-:W-:-:S13]  /*10920*/  ISETP.NE.AND P0, PT, R5, RZ, PT ;  /* 0x000000ff0500720c */ /* 0x000fda0003f05270 */
[----:B------:R-:W0:Y:S01]  /*10930*/  @!P0 S2R R3, SR_CgaCtaId ;  /* 0x0000000000038919 */ /* 0x000e220000008800 */
[----:B------:R-:W-:-:S04]  /*10940*/  @!P0 MOV R0, 0x400 ;  /* 0x0000040000008802 */ /* 0x000fc80000000f00 */
[----:B0-----:R-:W-:-:S05]  /*10950*/  @!P0 LEA R0, R3, R0, 0x18 ;  /* 0x0000000003008211 */ /* 0x001fca00078ec0ff */
[----:B------:R1:W-:Y:S01]  /*10960*/  @!P0 STS.128 [R0+0x2d8d0], R16 ;  /* 0x02d8d01000008388 */ /* 0x0003e20000000c00 */
[----:B------:R-:W-:Y:S06]  /*10970*/  BAR.ARV 0x5, 0x200 ;  /* 0x0148000000007b1d */ /* 0x000fec0000002000 */
.L_x_11152:
        /* <DEDUP_REMOVED lines=18> */
[C---:B-1----:R-:W-:Y:S02]  /*10aa0*/  IMAD.SHL.U32 R0, R3.reuse, 0x8, RZ ;  /* 0x0000000803007824 */ /* 0x042fe400078e00ff */
[----:B------:R-:W-:Y:S01]  /*10ab0*/  IMAD.SHL.U32 R4, R3, 0x20, RZ ;  /* 0x0000002003047824 */ /* 0x000fe200078e00ff */
[----:B------:R-:W-:Y:S02]  /*10ac0*/  SHF.R.U32.HI R5, RZ, 0x2, R5 ;  /* 0x00000002ff057819 */ /* 0x000fe40000011605 */
[----:B------:R-:W-:Y:S02]  /*10ad0*/  LOP3.LUT R2, R0, 0xd8, RZ, 0xc0, !PT ;  /* 0x000000d800027812 */ /* 0x000fe400078ec0ff */
[----:B------:R-:W-:Y:S02]  /*10ae0*/  LOP3.LUT R6, R4, 0x60, RZ, 0xc0, !PT ;  /* 0x0000006004067812 */ /* 0x000fe400078ec0ff */
[----:B------:R-:W-:-:S02]  /*10af0*/  LOP3.LUT R3, R2, 0x18, R3, 0x78, !PT ;  /* 0x0000001802037812 */ /* 0x000fc400078e7803 */
[----:B------:R-:W-:Y:S02]  /*10b00*/  LOP3.LUT R4, R0, 0x18, RZ, 0xc0, !PT ;  /* 0x0000001800047812 */ /* 0x000fe400078ec0ff */
[----:B------:R-:W-:Y:S02]  /*10b10*/  LOP3.LUT R2, R3, 0x320, R0, 0xf8, !PT ;  /* 0x0000032003027812 */ /* 0x000fe400078ef800 */
[----:B------:R-:W-:Y:S02]  /*10b20*/  LOP3.LUT R0, R5, R6, RZ, 0xfc, !PT ;  /* 0x0000000605007212 */ /* 0x000fe400078efcff */
[----:B------:R-:W-:Y:S01]  /*10b30*/  LOP3.LUT R5, R4, 0x20, RZ, 0xfc, !PT ;  /* 0x0000002004057812 */ /* 0x000fe200078efcff */
[----:B------:R-:W-:Y:S01]  /*10b40*/  IMAD R0, R2, 0x2, R22 ;  /* 0x0000000202007824 */ /* 0x000fe200078e0216 */
[----:B------:R-:W-:-:S04]  /*10b50*/  LOP3.LUT R3, R4, 0x40, RZ, 0xfc, !PT ;  /* 0x0000004004037812 */ /* 0x000fc800078efcff */
[----:B------:R3:W-:Y:S03]  /*10b60*/  STL [R1+0x1c], R0 ;  /* 0x00001c0001007387 */ /* 0x0007e60000100800 */
.L_x_11229:
        /* <DEDUP_REMOVED lines=8> */
[----:B------:R0:W2:Y:S01]  /*10bf0*/  @P0 LDG.E R24, desc[UR54][R2.64] ;  /* 0x0000003602180981 */ /* 0x0000a2000c1e1900 */
        /* <DEDUP_REMOVED lines=12> */
[----:B------:R-:W3:Y:S01]  /*10cc0*/  @P2 LDG.E R0, desc[UR54][R2.64] ;  /* 0x0000003602002981 */ /* 0x000ee2000c1e1900 */
        /* <DEDUP_REMOVED lines=10> */
[----:B-1----:R-:W-:Y:S01]  /*10d70*/  IMAD.U32 R0, RZ, RZ, UR4 ;  /* 0x00000004ff007e24 */ /* 0x002fe2000f8e00ff */
[----:B------:R-:W-:Y:S06]  /*10d80*/  @P1 BRA `(.L_x_11161) ;  /* 0x0000000000181947 */ /* 0x000fec0003800000 */
[----:B------:R-:W-:Y:S02]  /*10d90*/  ULDC UR4, c[0x0][0x288] ;  /* 0x0000a20000047ab9 */ /* 0x000fe40000000800 */
[----:B-----5:R-:W-:Y:S01]  /*10da0*/  IMAD.U32 R28, RZ, RZ, UR4 ;  /* 0x00000004ff1c7e24 */ /* 0x020fe2000f8e00ff */
[----:B------:R-:W-:Y:S06]  /*10db0*/  @!P2 BRA `(.L_x_11161) ;  /* 0x00000000000ca947 */ /* 0x000fec0003800000 */
[----:B0-----:R-:W2:Y:S04]  /*10dc0*/  LDG.E R5, desc[UR54][R2.64] ;  /* 0x0000003602057981 */ /* 0x001ea8000c1e1900 */
[----:B------:R-:W2:Y:S02]  /*10dd0*/  LDG.E R28, desc[UR54][R2.64+0x4] ;  /* 0x00000436021c7981 */ /* 0x000ea4000c1e1900 */
[----:B--2---:R-:W-:-:S07]  /*10de0*/  IMAD.IADD R28, R28, 0x1, -R5 ;  /* 0x000000011c1c7824 */ /* 0x004fce00078e0a05 */
.L_x_11161:
        /* <DEDUP_REMOVED lines=8> */
.L_x_11162:
[----:B------:R-:W-:Y:S02]  /*10e70*/  ULDC.64 UR4, c[0x0][0xa08] ;  /* 0x0002820000047ab9 */ /* 0x000fe40000000a00 */
[----:B------:R-:W-:-:S04]  /*10e80*/  ISETP.NE.U32.AND P0, PT, RZ, UR4, PT ;  /* 0x00000004ff007c0c */ /* 0x000fc8000bf05070 */
[----:B------:R-:W-:-:S13]  /*10e90*/  ISETP.NE.AND.EX P0, PT, RZ, UR5, PT, P0 ;  /* 0x00000005ff007c0c */ /* 0x000fda000bf05300 */
[----:B------:R-:W-:Y:S05]  /*10ea0*/  @!P0 BRA `(.L_x_11163) ;  /* 0x0000000000148947 */ /* 0x000fea0003800000 */
[----:B------:R-:W1:Y:S02]  /*10eb0*/  LDC.64 R2, c[0x0][0xa08] ;  /* 0x00028200ff027b82 */ /* 0x000e640000000a00 */
[----:B-1----:R-:W-:-:S05]  /*10ec0*/  IMAD.WIDE R2, R19, 0x4, R2 ;  /* 0x0000000413027825 */ /* 0x002fca00078e0202 */
[----:B------:R-:W2:Y:S04]  /*10ed0*/  LDG.E R0, desc[UR54][R2.64] ;  /* 0x0000003602007981 */ /* 0x000ea8000c1e1900 */
[----:B0-----:R-:W2:Y:S02]  /*10ee0*/  LDG.E R5, desc[UR54][R2.64+0x4] ;  /* 0x0000043602057981 */ /* 0x001ea4000c1e1900 */
[----:B--2---:R-:W-:-:S07]  /*10ef0*/  IMAD.IADD R0, R5, 0x1, -R0 ;  /* 0x0000000105007824 */ /* 0x004fce00078e0a00 */
.L_x_11163:
[----:B-1----:R-:W1:Y:S01]  /*10f00*/  LDC R2, c[0x0][0x448] ;  /* 0x00011200ff027b82 */ /* 0x002e620000000800 */
[----:B------:R-:W-:Y:S01]  /*10f10*/  IMAD R27, R17, 0xc0, RZ ;  /* 0x000000c0111b7824 */ /* 0x000fe200078e02ff */
[----:B------:R-:W-:Y:S01]  /*10f20*/  LOP3.LUT R23, R23, 0xfffffff7, RZ, 0xc0, !PT ;  /* 0xfffffff717177812 */ /* 0x000fe200078ec0ff */
[----:B-----5:R-:W-:Y:S02]  /*10f30*/  IMAD.IADD R7, R0, 0x1, -R24 ;  /* 0x0000000100077824 */ /* 0x020fe400078e0a18 */
[----:B------:R-:W-:-:S03]  /*10f40*/  VIADD R3, R27, 0xbf ;  /* 0x000000bf1b037836 */ /* 0x000fc60000000000 */
[----:B------:R-:W-:Y:S01]  /*10f50*/  IADD3 R0, R7, 0x1, -R28 ;  /* 0x0000000107007810 */ /* 0x000fe20007ffe81c */
[----:B------:R2:W-:Y:S01]  /*10f60*/  STL [R1+0xc], R7 ;  /* 0x00000c0701007387 */ /* 0x0005e20000100800 */
[----:B-1----:R-:W-:-:S13]  /*10f70*/  ISETP.NE.AND P2, PT, R2, 0x1, PT ;  /* 0x000000010200780c */ /* 0x002fda0003f45270 */
[----:B0-----:R-:W0:Y:S01]  /*10f80*/  @P2 LDC R4, c[0x0][0x44c] ;  /* 0x00011300ff042b82 */ /* 0x001e220000000800 */
[----:B------:R-:W-:-:S07]  /*10f90*/  @P2 LOP3.LUT R23, R23, 0x8, RZ, 0xfc, !PT ;  /* 0x0000000817172812 */ /* 0x000fce00078efcff */
[----:B------:R-:W1:Y:S01]  /*10fa0*/  @P2 LDC R2, c[0x0][0x450] ;  /* 0x00011400ff022b82 */ /* 0x000e620000000800 */
[----:B0-----:R-:W-:-:S05]  /*10fb0*/  @P2 IMAD.HI.U32 R5, R3, R4, RZ ;  /* 0x0000000403052227 */ /* 0x001fca00078e00ff */
[----:B-1----:R-:W-:-:S05]  /*10fc0*/  @P2 SHF.R.U32.HI R3, RZ, R2, R5 ;  /* 0x00000002ff032219 */ /* 0x002fca0000011605 */
[----:B------:R-:W-:Y:S02]  /*10fd0*/  IMAD.IADD R0, R0, 0x1, R3 ;  /* 0x0000000100007824 */ /* 0x000fe400078e0203 */
[----:B------:R-:W0:Y:S02]  /*10fe0*/  LDC.64 R2, c[0x0][0x9e0] ;  /* 0x00027800ff027b82 */ /* 0x000e240000000a00 */
[----:B0-----:R-:W-:Y:S01]  /*10ff0*/  ISETP.GE.AND P1, PT, R3, 0x1, PT ;  /* 0x000000010300780c */ /* 0x001fe20003f26270 */
[----:B------:R-:W-:-:S12]  /*11000*/  IMAD.IADD R2, R0, 0x1, R2 ;  /* 0x0000000100027824 */ /* 0x000fd800078e0202 */
[----:B--2---:R-:W-:Y:S05]  /*11010*/  @!P1 BRA `(.L_x_11164) ;  /* 0x0000000000489947 */ /* 0x004fea0003800000 */
        /* <DEDUP_REMOVED lines=11> */
.L_x_11166:
[----:B------:R-:W-:-:S13]  /*110d0*/  ISETP.NE.AND P0, PT, R3, 0x1, PT ;  /* 0x000000010300780c */ /* 0x000fda0003f05270 */
[----:B------:R-:W0:Y:S02]  /*110e0*/  @P0 LDC.64 R4, c[0x0][0x9e8] ;  /* 0x00027a00ff040b82 */ /* 0x000e240000000a00 */
[----:B0-----:R-:W-:-:S05]  /*110f0*/  @P0 IMAD.HI.U32 R4, R6, R4, RZ ;  /* 0x0000000406040227 */ /* 0x001fca00078e00ff */
[----:B------:R-:W-:-:S07]  /*11100*/  @P0 SHF.R.U32.HI R6, RZ, R5, R4 ;  /* 0x00000005ff060219 */ /* 0x000fce0000011604 */
.L_x_11167:
[----:B------:R-:W-:Y:S05]  /*11110*/  BSYNC B0 ;  /* 0x0000000000007941 */ /* 0x000fea0003800000 */
.L_x_11165:
[----:B------:R-:W-:-:S05]  /*11120*/  IMAD R5, R6, R3, R3 ;  /* 0x0000000306057224 */ /* 0x000fca00078e0203 */
[----:B------:R-:W-:-:S07]  /*11130*/  VIMNMX R2, R2, R5, PT ;  /* 0x0000000502027248 */ /* 0x000fce0003fe0100 */
.L_x_11164:
[----:B------:R-:W0:Y:S01]  /*11140*/  @P2 LDC R0, c[0x0][0x44c] ;  /* 0x00011300ff002b82 */ /* 0x000e220000000800 */
[----:B------:R-:W-:Y:S01]  /*11150*/  VIADD R2, R2, 0x7f ;  /* 0x0000007f02027836 */ /* 0x000fe20000000000 */
[----:B------:R-:W-:-:S06]  /*11160*/  ULDC UR4, c[0x0][0x9dc] ;  /* 0x0002770000047ab9 */ /* 0x000fcc0000000800 */
[----:B------:R-:W1:Y:S01]  /*11170*/  @P2 LDC R4, c[0x0][0x450] ;  /* 0x00011400ff042b82 */ /* 0x000e620000000800 */
[----:B0-----:R-:W-:-:S04]  /*11180*/  @P2 IMAD.HI.U32 R5, R27, R0, RZ ;  /* 0x000000001b052227 */ /* 0x001fc800078e00ff */
[----:B------:R-:W-:Y:S01]  /*11190*/  IMAD.MOV.U32 R0, RZ, RZ, R27 ;  /* 0x000000ffff007224 */ /* 0x000fe200078e001b */
[----:B-1----:R-:W-:Y:S01]  /*111a0*/  @P2 SHF.R.U32.HI R0, RZ, R4, R5 ;  /* 0x00000004ff002219 */ /* 0x002fe20000011605 */
[----:B------:R-:W-:Y:S01]  /*111b0*/  VIADD R4, R7, 0x7f ;  /* 0x0000007f07047836 */ /* 0x000fe20000000000 */
[----:B------:R-:W-:-:S04]  /*111c0*/  SHF.R.S32.HI R5, RZ, 0x1f, R2 ;  /* 0x0000001fff057819 */ /* 0x000fc80000011402 */
[----:B------:R-:W-:Y:S02]  /*111d0*/  LEA.HI R2, R5, R2, RZ, 0x7 ;  /* 0x0000000205027211 */ /* 0x000fe400078f38ff */
[----:B------:R-:W-:Y:S02]  /*111e0*/  SHF.R.S32.HI R5, RZ, 0x1f, R4 ;  /* 0x0000001fff057819 */ /* 0x000fe40000011404 */
[----:B------:R-:W-:Y:S02]  /*111f0*/  SHF.R.S32.HI R2, RZ, 0x7, R2 ;  /* 0x00000007ff027819 */ /* 0x000fe40000011402 */
[----:B------:R-:W-:-:S04]  /*11200*/  LEA.HI R5, R5, R4, RZ, 0x7 ;  /* 0x0000000405057211 */ /* 0x000fc800078f38ff */
[----:B------:R-:W-:-:S04]  /*11210*/  SHF.R.S32.HI R5, RZ, 0x7, R5 ;  /* 0x00000007ff057819 */ /* 0x000fc80000011405 */
[----:B------:R-:W-:Y:S02]  /*11220*/  VIMNMX R26, R5, R2, PT ;  /* 0x00000002051a7248 */ /* 0x000fe40003fe0100 */
[----:B------:R-:W-:-:S03]  /*11230*/  IADD3 R2, R0, R7, -R28 ;  /* 0x0000000700027210 */ /* 0x000fc60007ffe81c */
[----:B------:R0:W-:Y:S02]  /*11240*/  STL [R1+0x28], R26 ;  /* 0x0000281a01007387 */ /* 0x0001e40000100800 */
[----:B------:R-:W-:Y:S01]  /*11250*/  VIADD R0, R2, -UR4 ;  /* 0x8000000402007c36 */ /* 0x000fe20008000000 */
[----:B------:R-:W-:Y:S06]  /*11260*/  @!P1 BRA `(.L_x_11168) ;  /* 0x0000000000449947 */ /* 0x000fec0003800000 */
        /* <DEDUP_REMOVED lines=10> */
.L_x_11170:
[----:B------:R-:W-:-:S13]  /*11310*/  ISETP.NE.AND P0, PT, R3, 0x1, PT ;  /* 0x000000010300780c */ /* 0x000fda0003f05270 */
[----:B------:R-:W1:Y:S02]  /*11320*/  @P0 LDC.64 R4, c[0x0][0x9e8] ;  /* 0x00027a00ff040b82 */ /* 0x000e640000000a00 */
[----:B-1----:R-:W-:-:S05]  /*11330*/  @P0 IMAD.HI.U32 R4, R2, R4, RZ ;  /* 0x0000000402040227 */ /* 0x002fca00078e00ff */
[----:B------:R-:W-:-:S07]  /*11340*/  @P0 SHF.R.U32.HI R2, RZ, R5, R4 ;  /* 0x00000005ff020219 */ /* 0x000fce0000011604 */
.L_x_11171:
[----:B------:R-:W-:Y:S05]  /*11350*/  BSYNC B0 ;  /* 0x0000000000007941 */ /* 0x000fea0003800000 */
.L_x_11169:
[----:B------:R-:W-:-:S05]  /*11360*/  IMAD R3, R2, R3, RZ ;  /* 0x0000000302037224 */ /* 0x000fca00078e02ff */
[----:B------:R-:W-:-:S07]  /*11370*/  VIMNMX R0, R0, R3, !PT ;  /* 0x0000000300007248 */ /* 0x000fce0007fe0100 */
.L_x_11168:
        /* <DEDUP_REMOVED lines=25> */
.L_x_11173:
        /* <DEDUP_REMOVED lines=20> */
.L_x_11176:
[----:B------:R-:W-:Y:S05]  /*11650*/  BSYNC B6 ;  /* 0x0000000000067941 */ /* 0x000fea0003800000 */
.L_x_11175:
        /* <DEDUP_REMOVED lines=20> */
.L_x_11179:
        /* <DEDUP_REMOVED lines=15> */
.L_x_11178:
[----:B------:R-:W-:Y:S05]  /*11890*/  BSYNC B6 ;  /* 0x0000000000067941 */ /* 0x000fea0003800000 */
.L_x_11177:
        /* <DEDUP_REMOVED lines=8> */
[----:B0-----:R-:W-:Y:S01]  /*11920*/  VIADD R26, R26, 0xffffffff ;  /* 0xffffffff1a1a7836 */ /* 0x001fe20000000000 */
[----:B------:R-:W-:Y:S01]  /*11930*/  LOP3.LUT R23, R23, 0xffffffdf, RZ, 0xc0, !PT ;  /* 0xffffffdf17177812 */ /* 0x000fe200078ec0ff */
[----:B------:R-:W-:-:S09]  /*11940*/  ULDC UR4, c[0x0][0x2f4] ;  /* 0x0000bd0000047ab9 */ /* 0x000fd20000000800 */
[----:B------:R-:W0:Y:S02]  /*11950*/  @P0 LDC.64 R2, c[0x0][0x9f8] ;  /* 0x00027e00ff020b82 */ /* 0x000e240000000a00 */
[----:B0-----:R-:W-:-:S05]  /*11960*/  @P0 IMAD.WIDE R2, R19, 0x4, R2 ;  /* 0x0000000413020825 */ /* 0x001fca00078e0202 */
[----:B------:R0:W2:Y:S01]  /*11970*/  @P0 LDG.E R7, desc[UR54][R2.64] ;  /* 0x0000003602070981 */ /* 0x0000a2000c1e1900 */
[----:B-1----:R-:W-:Y:S01]  /*11980*/  ISETP.NE.AND P1, PT, R9, 0x1, PT ;  /* 0x000000010900780c */ /* 0x002fe20003f25270 */
[----:B---3--:R-:W-:Y:S01]  /*11990*/  IMAD.SHL.U32 R21, R21, 0x20, RZ ;  /* 0x0000002015157824 */ /* 0x008fe200078e00ff */
[----:B----4-:R-:W-:Y:S01]  /*119a0*/  LOP3.LUT R20, R20, 0x7f, RZ, 0xc0, !PT ;  /* 0x0000007f14147812 */ /* 0x010fe200078ec0ff */
[----:B------:R-:W-:-:S03]  /*119b0*/  IMAD.SHL.U32 R8, R26, 0x80, RZ ;  /* 0x000000801a087824 */ /* 0x000fc600078e00ff */
[----:B------:R-:W-:Y:S02]  /*119c0*/  SHF.R.U32.HI R20, RZ, 0x2, R20 ;  /* 0x00000002ff147819 */ /* 0x000fe40000011614 */
[----:B------:R-:W-:-:S04]  /*119d0*/  LOP3.LUT R21, R21, 0x60, RZ, 0xc0, !PT ;  /* 0x0000006015157812 */ /* 0x000fc800078ec0ff */
[----:B------:R-:W-:Y:S01]  /*119e0*/  LOP3.LUT R5, R8, R20, R21, 0xfe, !PT ;  /* 0x0000001408057212 */ /* 0x000fe200078efe15 */
[----:B------:R-:W1:Y:S01]  /*119f0*/  @P1 LDC R6, c[0x0][0x434] ;  /* 0x00010d00ff061b82 */ /* 0x000e620000000800 */
[----:B------:R-:W-:-:S07]  /*11a00*/  @P1 LOP3.LUT R23, R23, 0x20, RZ, 0xfc, !PT ;  /* 0x0000002017171812 */ /* 0x000fce00078efcff */
[----:B------:R-:W3:Y:S01]  /*11a10*/  @P1 LDC R0, c[0x0][0x438] ;  /* 0x00010e00ff001b82 */ /* 0x000ee20000000800 */
[----:B------:R-:W-:Y:S01]  /*11a20*/  LOP3.LUT R23, R23, 0xfffffffb, RZ, 0xc0, !PT ;  /* 0xfffffffb17177812 */ /* 0x000fe200078ec0ff */
[----:B------:R-:W-:Y:S01]  /*11a30*/  UMOV UR5, 0xffffffff ;  /* 0xffffffff00057882 */ /* 0x000fe20000000000 */
[C---:B--2---:R-:W-:Y:S01]  /*11a40*/  ISETP.GE.AND P0, PT, R5.reuse, R17, PT ;  /* 0x000000110500720c */ /* 0x044fe20003f06270 */
[----:B------:R-:W-:-:S04]  /*11a50*/  IMAD.IADD R5, R5, 0x1, R24 ;  /* 0x0000000105057824 */ /* 0x000fc800078e0218 */
[----:B-1----:R-:W-:-:S04]  /*11a60*/  @P1 IMAD.HI.U32 R6, R5, R6, RZ ;  /* 0x0000000605061227 */ /* 0x002fc800078e00ff */
[----:B------:R-:W-:Y:S01]  /*11a70*/  IMAD.MOV.U32 R4, RZ, RZ, R5 ;  /* 0x000000ffff047224 */ /* 0x000fe200078e0005 */
[----:B---3--:R-:W-:-:S03]  /*11a80*/  @P1 SHF.R.U32.HI R4, RZ, R0, R6 ;  /* 0x00000000ff041219 */ /* 0x008fc60000011606 */
[----:B0-----:R-:W0:Y:S02]  /*11a90*/  @!P0 LDC.64 R2, c[0x0][0x428] ;  /* 0x00010a00ff028b82 */ /* 0x001e240000000a00 */
[----:B------:R-:W-:-:S04]  /*11aa0*/  IMAD.MOV R0, RZ, RZ, -R4 ;  /* 0x000000ffff007224 */ /* 0x000fc800078e0a04 */
[----:B------:R-:W-:Y:S01]  /*11ab0*/  IMAD R0, R9, R0, R5 ;  /* 0x0000000009007224 */ /* 0x000fe200078e0205 */
[--C-:B------:R-:W-:Y:S01]  /*11ac0*/  @!P0 SHF.R.S32.HI R5, RZ, 0x1f, R4.reuse ;  /* 0x0000001fff058819 */ /* 0x100fe20000011404 */
[----:B------:R-:W1:Y:S01]  /*11ad0*/  S2R R9, SR_TID.X ;  /* 0x0000000000097919 */ /* 0x000e620000002100 */
[----:B------:R-:W-:Y:S01]  /*11ae0*/  SHF.R.S32.HI R6, RZ, 0x1f, R7 ;  /* 0x0000001fff067819 */ /* 0x000fe20000011407 */
[----:B------:R-:W-:Y:S01]  /*11af0*/  STL [R1+0x8], R7 ;  /* 0x0000080701007387 */ /* 0x000fe20000100800 */
[----:B0-----:R-:W-:-:S03]  /*11b00*/  @!P0 IMAD.WIDE.U32 R4, R7, R2, R4 ;  /* 0x0000000207048225 */ /* 0x001fc600078e0004 */
[----:B------:R0:W-:Y:S01]  /*11b10*/  STL [R1+0x18], R6 ;  /* 0x0000180601007387 */ /* 0x0001e20000100800 */
[----:B-1----:R-:W-:-:S05]  /*11b20*/  IMAD.SHL.U32 R17, R9, 0x8, RZ ;  /* 0x0000000809117824 */ /* 0x002fca00078e00ff */
[----:B------:R-:W-:Y:S01]  /*11b30*/  LOP3.LUT R17, R17, 0x18, RZ, 0xc0, !PT ;  /* 0x0000001811117812 */ /* 0x000fe200078ec0ff */
[----:B0-----:R-:W-:-:S04]  /*11b40*/  @!P0 IMAD R6, R6, R2, RZ ;  /* 0x0000000206068224 */ /* 0x001fc800078e02ff */
[----:B------:R-:W-:Y:S02]  /*11b50*/  @!P0 IMAD R6, R7, R3, R6 ;  /* 0x0000000307068224 */ /* 0x000fe400078e0206 */
[----:B------:R-:W0:Y:S01]  /*11b60*/  @!P0 LDC.64 R2, c[0x0][0x418] ;  /* 0x00010600ff028b82 */ /* 0x000e220000000a00 */
[----:B------:R-:W-:Y:S01]  /*11b70*/  ISETP.GE.AND P2, PT, R17, UR4, PT ;  /* 0x0000000411007c0c */ /* 0x000fe2000bf46270 */
[----:B------:R-:W-:Y:S01]  /*11b80*/  @!P0 IMAD.IADD R5, R5, 0x1, R6 ;  /* 0x0000000105058824 */ /* 0x000fe200078e0206 */
[C---:B------:R-:W-:Y:S02]  /*11b90*/  LOP3.LUT R10, R17.reuse, 0x20, RZ, 0xfc, !PT ;  /* 0x00000020110a7812 */ /* 0x040fe400078efcff */
[----:B------:R-:W-:-:S09]  /*11ba0*/  LOP3.LUT R9, R17, 0x40, RZ, 0xfc, !PT ;  /* 0x0000004011097812 */ /* 0x000fd200078efcff */
[----:B------:R-:W-:Y:S02]  /*11bb0*/  @P2 LOP3.LUT R23, R23, 0x4, RZ, 0xfc, !PT ;  /* 0x0000000417172812 */ /* 0x000fe400078efcff */
[----:B0-----:R-:W-:-:S04]  /*11bc0*/  @!P0 LEA R6, P1, R4, R2, 0x2 ;  /* 0x0000000204068211 */ /* 0x001fc800078210ff */
[----:B------:R-:W-:Y:S01]  /*11bd0*/  @!P0 LEA.HI.X R7, R4, R3, R5, 0x2, P1 ;  /* 0x0000000304078211 */ /* 0x000fe200008f1405 */
[----:B------:R-:W-:Y:S01]  /*11be0*/  IMAD.MOV.U32 R3, RZ, RZ, RZ ;  /* 0x000000ffff037224 */ /* 0x000fe200078e00ff */
[----:B------:R-:W-:Y:S02]  /*11bf0*/  ISETP.GE.AND P1, PT, R10, UR4, PT ;  /* 0x000000040a007c0c */ /* 0x000fe4000bf26270 */
[----:B------:R-:W-:-:S03]  /*11c00*/  LOP3.LUT R23, R23, 0xfffffffd, RZ, 0xc0, !PT ;  /* 0xfffffffd17177812 */ /* 0x000fc600078ec0ff */
[----:B------:R0:W5:Y:S01]  /*11c10*/  @!P0 LDG.E R3, desc[UR54][R6.64] ;  /* 0x0000003606038981 */ /* 0x000162000c1e1900 */
[----:B------:R-:W-:Y:S01]  /*11c20*/  ISETP.GE.AND P0, PT, R9, UR4, PT ;  /* 0x0000000409007c0c */ /* 0x000fe2000bf06270 */
[----:B------:R-:W-:-:S06]  /*11c30*/  IMAD.U32 R2, RZ, RZ, UR36 ;  /* 0x00000024ff027e24 */ /* 0x000fcc000f8e00ff */
[----:B------:R-:W-:-:S04]  /*11c40*/  @P1 LOP3.LUT R23, R23, 0x2, RZ, 0xfc, !PT ;  /* 0x0000000217171812 */ /* 0x000fc800078efcff */
[----:B------:R-:W-:-:S04]  /*11c50*/  LOP3.LUT R23, R23, 0xfffffffe, RZ, 0xc0, !PT ;  /* 0xfffffffe17177812 */ /* 0x000fc800078ec0ff */
[----:B------:R-:W-:Y:S01]  /*11c60*/  @P0 LOP3.LUT R23, R23, 0x1, RZ, 0xfc, !PT ;  /* 0x0000000117170812 */ /* 0x000fe200078efcff */
[----:B0-----:R-:W-:Y:S06]  /*11c70*/  BRA.DIV UR5, `(.L_x_11180) ;  /* 0x0000003e05f07947 */ /* 0x001fec000b800000 */
.L_x_11246:
[----:B------:R-:W-:Y:S02]  /*11c80*/  SHF.R.S32.HI R9, RZ, 0x1f, R18 ;  /* 0x0000001fff097819 */ /* 0x000fe40000011412 */
[----:B------:R-:W-:Y:S02]  /*11c90*/  ISETP.NE.AND P0, PT, R2, 0x3, PT ;  /* 0x000000030200780c */ /* 0x000fe40003f05270 */
[----:B------:R-:W-:Y:S01]  /*11ca0*/  LOP3.LUT R23, R23, 0xffffffef, RZ, 0xc0, !PT ;  /* 0xffffffef17177812 */ /* 0x000fe200078ec0ff */
[----:B------:R0:W-:Y:S10]  /*11cb0*/  STL [R1+0x4], R9 ;  /* 0x0000040901007387 */ /* 0x0001f40000100800 */
[----:B------:R-:W-:Y:S01]  /*11cc0*/  @P0 LOP3.LUT R23, R23, 0x10, RZ, 0xfc, !PT ;  /* 0x0000001017170812 */ /* 0x000fe200078efcff */
[----:B0-----:R-:W-:Y:S06]  /*11cd0*/  @!P0 BRA `(.L_x_11181) ;  /* 0x0000000000048947 */ /* 0x001fec0003800000 */
[----:B------:R-:W-:Y:S01]  /*11ce0*/  BPT.TRAP 0x1 ;  /* 0x000000040000795c */ /* 0x000fe20000300000 */
.L_x_11181:
        /* <DEDUP_REMOVED lines=25> */
.L_x_11247:
[----:B------:R-:W-:Y:S05]  /*11e80*/  BSYNC B0 ;  /* 0x0000000000007941 */ /* 0x000fea0003800000 */
.L_x_11182:
[----:B------:R-:W2:Y:S01]  /*11e90*/  LDL R9, [R1+0x4] ;  /* 0x0000040001097983 */ /* 0x000ea20000100800 */
[----:B------:R-:W-:-:S03]  /*11ea0*/  ULDC.64 UR4, c[0x0][0x300] ;  /* 0x0000c00000047ab9 */ /* 0x000fc60000000a00 */
[----:B------:R-:W3:Y:S01]  /*11eb0*/  LDL R13, [R1+0xc] ;  /* 0x00000c00010d7983 */ /* 0x000ee20000100800 */
[----:B------:R-:W-:Y:S01]  /*11ec0*/  IMAD R6, R6, UR4, RZ ;  /* 0x0000000406067c24 */ /* 0x000fe2000f8e02ff */
[C---:B------:R-:W-:Y:S01]  /*11ed0*/  LOP3.LUT P4, RZ, R23.reuse, 0x4, RZ, 0xc0, !PT ;  /* 0x0000000417ff7812 */ /* 0x040fe2000788c0ff */
[C---:B0-----:R-:W-:Y:S01]  /*11ee0*/  IMAD.WIDE.U32 R4, R0.reuse, UR4, RZ ;  /* 0x0000000400047c25 */ /* 0x041fe2000f8e00ff */
[----:B------:R-:W0:Y:S01]  /*11ef0*/  S2R R10, SR_TID.X ;  /* 0x00000000000a7919 */ /* 0x000e220000002100 */
[C---:B------:R-:W-:Y:S02]  /*11f00*/  LOP3.LUT P3, RZ, R23.reuse, 0x2, RZ, 0xc0, !PT ;  /* 0x0000000217ff7812 */ /* 0x040fe4000786c0ff */
        /* <DEDUP_REMOVED lines=9> */
[----:B------:R-:W-:Y:S01]  /*11fa0*/  IMAD.WIDE.U32 R4, R18, UR4, R4 ;  /* 0x0000000412047c25 */ /* 0x000fe2000f8e0004 */
[----:B0-----:R-:W-:-:S04]  /*11fb0*/  LOP3.LUT R12, R10, 0x7f, RZ, 0xc0, !PT ;  /* 0x0000007f0a0c7812 */ /* 0x001fc800078ec0ff */
[----:B------:R-:W-:Y:S01]  /*11fc0*/  SHF.R.U32.HI R12, RZ, 0x2, R12 ;  /* 0x00000002ff0c7819 */ /* 0x000fe2000001160c */
[----:B--2---:R-:W-:Y:S02]  /*11fd0*/  IMAD R6, R9, UR4, RZ ;  /* 0x0000000409067c24 */ /* 0x004fe4000f8e02ff */
[----:B------:R-:W0:Y:S02]  /*11fe0*/  S2R R9, SR_TID.X ;  /* 0x0000000000097919 */ /* 0x000e240000002100 */
[----:B------:R-:W-:Y:S01]  /*11ff0*/  IMAD R6, R18, UR5, R6 ;  /* 0x0000000512067c24 */ /* 0x000fe2000f8e0206 */
[----:B------:R-:W-:Y:S01]  /*12000*/  ULDC.64 UR4, c[0x0][0x2e8] ;  /* 0x0000ba0000047ab9 */ /* 0x000fe20000000a00 */
[----:B---3--:R-:W-:Y:S02]  /*12010*/  IADD3 R3, -R12, R13, -R8 ;  /* 0x0000000d0c037210 */ /* 0x008fe40007ffe908 */
[----:B------:R-:W-:Y:S01]  /*12020*/  IMAD.IADD R6, R5, 0x1, R6 ;  /* 0x0000000105067824 */ /* 0x000fe200078e0206 */
[----:B------:R-:W-:Y:S01]  /*12030*/  LEA R0, P0, R4, UR4, 0x1 ;  /* 0x0000000404007c11 */ /* 0x000fe2000f8008ff */
[----:B------:R-:W-:-:S03]  /*12040*/  UMOV UR4, 0xffffffff ;  /* 0xffffffff00047882 */ /* 0x000fc60000000000 */
[----:B------:R-:W-:Y:S02]  /*12050*/  LEA.HI.X R6, R4, UR5, R6, 0x1, P0 ;  /* 0x0000000504067c11 */ /* 0x000fe400080f0c06 */
        /* <DEDUP_REMOVED lines=48> */
.L_x_11257:
        /* <DEDUP_REMOVED lines=12> */
.L_x_11185:
        /* <DEDUP_REMOVED lines=11> */
.L_x_11186:
[----:B------:R1:W5:Y:S01]  /*124d0*/  LDL.LU R3, [R1] ;  /* 0x0000000001037983 */ /* 0x0003620000300800 */
[----:B------:R1:W-:Y:S02]  /*124e0*/  SYNCS.ARRIVE.TRANS64.A1T0 RZ, [R2+URZ+0x2d830], RZ ;  /* 0x02d830ff02ff79a7 */ /* 0x0003e4000810003f */
[----:B------:R-:W-:Y:S05]  /*124f0*/  WARPSYNC.ALL ;  /* 0x0000000000007948 */ /* 0x000fea0003800000 */
[----:B------:R-:W-:Y:S01]  /*12500*/  ULDC.64 UR4, c[0x0][0x298] ;  /* 0x0000a60000047ab9 */ /* 0x000fe20000000a00 */
[----:B------:R-:W-:Y:S01]  /*12510*/  BSSY B6, `(.L_x_11187) ;  /* 0x000001c000067945 */ /* 0x000fe20003800000 */
[----:B-1----:R-:W-:Y:S01]  /*12520*/  VIADD R2, R22, 0xc400 ;  /* 0x0000c40016027836 */ /* 0x002fe20000000000 */
[----:B------:R-:W-:Y:S04]  /*12530*/  BAR.SYNC.DEFER_BLOCKING 0x8, 0x200 ;  /* 0x0208000000007b1d */ /* 0x000fe80000010000 */
[----:B------:R-:W-:-:S02]  /*12540*/  LOP3.LUT P0, RZ, R2, 0x1bf, RZ, 0xc0, !PT ;  /* 0x000001bf02ff7812 */ /* 0x000fc4000780c0ff */
[----:B-----5:R-:W-:Y:S01]  /*12550*/  SHF.R.S32.HI R0, RZ, 0x1f, R3 ;  /* 0x0000001fff007819 */ /* 0x020fe20000011403 */
[----:B0-----:R-:W-:-:S04]  /*12560*/  IMAD.WIDE.U32 R4, R3, UR4, RZ ;  /* 0x0000000403047c25 */ /* 0x001fc8000f8e00ff */
[----:B------:R-:W-:Y:S01]  /*12570*/  IMAD R0, R0, UR4, RZ ;  /* 0x0000000400007c24 */ /* 0x000fe2000f8e02ff */
[----:B------:R0:W-:Y:S03]  /*12580*/  STL.64 [R1+0x20], R4 ;  /* 0x0000200401007387 */ /* 0x0001e60000100a00 */
[----:B------:R-:W-:-:S04]  /*12590*/  IMAD R0, R3, UR5, R0 ;  /* 0x0000000503007c24 */ /* 0x000fc8000f8e0200 */
[----:B------:R-:W-:-:S05]  /*125a0*/  IMAD.IADD R0, R5, 0x1, R0 ;  /* 0x0000000105007824 */ /* 0x000fca00078e0200 */
[----:B------:R0:W-:Y:S01]  /*125b0*/  STL [R1], R0 ;  /* 0x0000000001007387 */ /* 0x0001e20000100800 */
        /* <DEDUP_REMOVED lines=17> */
.L_x_11188:
[----:B------:R-:W-:Y:S05]  /*126d0*/  BSYNC B6 ;  /* 0x0000000000067941 */ /* 0x000fea0003800000 */
.L_x_11187:
[----:B------:R-:W2:Y:S01]  /*126e0*/  LDL.LU R21, [R1] ;  /* 0x0000000001157983 */ /* 0x000ea20000300800 */
[----:B------:R-:W1:Y:S01]  /*126f0*/  LDC R6, c[0x0][0x448] ;  /* 0x00011200ff067b82 */ /* 0x000e620000000800 */
[----:B------:R-:W-:Y:S01]  /*12700*/  ULDC.64 UR4, c[0x0][0x2d8] ;  /* 0x0000b60000047ab9 */ /* 0x000fe20000000a00 */
[----:B------:R-:W-:Y:S01]  /*12710*/  LOP3.LUT P6, RZ, R23, 0x40, RZ, 0xc0, !PT ;  /* 0x0000004017ff7812 */ /* 0x000fe200078cc0ff */
[----:B------:R-:W2:Y:S01]  /*12720*/  LDL.LU.64 R2, [R1+0x20] ;  /* 0x0000200001027983 */ /* 0x000ea20000300a00 */
[----:B0-----:R-:W-:Y:S01]  /*12730*/  SHF.R.S32.HI R5, RZ, 0x1f, R19 ;  /* 0x0000001fff057819 */ /* 0x001fe20000011413 */
[----:B------:R-:W-:Y:S01]  /*12740*/  ULDC.64 UR6, c[0x0][0x2c8] ;  /* 0x0000b20000067ab9 */ /* 0x000fe20000000a00 */
[----:B------:R-:W-:Y:S01]  /*12750*/  ULDC.64 UR8, c[0x0][0x280] ;  /* 0x0000a00000087ab9 */ /* 0x000fe20000000a00 */
[----:B------:R-:W3:Y:S01]  /*12760*/  LDL R20, [R1+0x4] ;  /* 0x0000040001147983 */ /* 0x000ee20000100800 */
[----:B------:R-:W-:Y:S01]  /*12770*/  SEL R5, R5, RZ, !P6 ;  /* 0x000000ff05057207 */ /* 0x000fe20007000000 */
[----:B------:R-:W0:Y:S01]  /*12780*/  LDC R10, c[0x0][0x448] ;  /* 0x00011200ff0a7b82 */ /* 0x000e220000000800 */
[----:B------:R-:W-:Y:S01]  /*12790*/  SEL R0, R19, RZ, !P6 ;  /* 0x000000ff13007207 */ /* 0x000fe20007000000 */
[----:B------:R-:W4:Y:S01]  /*127a0*/  S2R R13, SR_TID.X ;  /* 0x00000000000d7919 */ /* 0x000f220000002100 */
[----:B-1----:R-:W-:Y:S01]  /*127b0*/  ISETP.NE.AND P6, PT, R6, 0x1, PT ;  /* 0x000000010600780c */ /* 0x002fe20003fc5270 */
[----:B----4-:R-:W-:-:S05]  /*127c0*/  IMAD.SHL.U32 R11, R13, 0x8, RZ ;  /* 0x000000080d0b7824 */ /* 0x010fca00078e00ff */
[----:B------:R-:W-:-:S04]  /*127d0*/  LOP3.LUT R11, R11, 0x18, RZ, 0xc0, !PT ;  /* 0x000000180b0b7812 */ /* 0x000fc800078ec0ff */
[C---:B------:R-:W-:Y:S02]  /*127e0*/  LOP3.LUT R12, R11.reuse, 0x20, RZ, 0xfc, !PT ;  /* 0x000000200b0c7812 */ /* 0x040fe400078efcff */
[----:B------:R-:W-:Y:S01]  /*127f0*/  LOP3.LUT R11, R11, 0x40, RZ, 0xfc, !PT ;  /* 0x000000400b0b7812 */ /* 0x000fe200078efcff */
[----:B--2---:R-:W-:Y:S02]  /*12800*/  IMAD.MOV.U32 R3, RZ, RZ, R21 ;  /* 0x000000ffff037224 */ /* 0x004fe400078e0015 */
[----:B------:R-:W1:Y:S01]  /*12810*/  S2R R21, SR_TID.X ;  /* 0x0000000000157919 */ /* 0x000e620000002100 */
[----:B---3--:R-:W-:Y:S02]  /*12820*/  IMAD R4, R20, UR4, RZ ;  /* 0x0000000414047c24 */ /* 0x008fe4000f8e02ff */
[----:B------:R-:W2:Y:S01]  /*12830*/  S2R R20, SR_TID.X ;  /* 0x0000000000147919 */ /* 0x000ea20000002100 */
[----:B------:R-:W-:-:S04]  /*12840*/  IMAD.WIDE.U32 R2, R18, UR4, R2 ;  /* 0x0000000412027c25 */ /* 0x000fc8000f8e0002 */
[----:B------:R-:W-:Y:S01]  /*12850*/  IMAD R4, R18, UR5, R4 ;  /* 0x0000000512047c24 */ /* 0x000fe2000f8e0204 */
[----:B------:R-:W-:Y:S02]  /*12860*/  ULDC.64 UR4, c[0x0][0x2e0] ;  /* 0x0000b80000047ab9 */ /* 0x000fe40000000a00 */
[----:B------:R-:W-:Y:S02]  /*12870*/  IMAD R5, R5, UR4, RZ ;  /* 0x0000000405057c24 */ /* 0x000fe4000f8e02ff */
[----:B------:R-:W-:Y:S02]  /*12880*/  IMAD.IADD R3, R3, 0x1, R4 ;  /* 0x0000000103037824 */ /* 0x000fe400078e0204 */
[----:B------:R-:W3:Y:S01]  /*12890*/  @P6 LDC R4, c[0x0][0x44c] ;  /* 0x00011300ff046b82 */ /* 0x000ee20000000800 */
[C---:B------:R-:W-:Y:S02]  /*128a0*/  IMAD R5, R0.reuse, UR5, R5 ;  /* 0x0000000500057c24 */ /* 0x040fe4000f8e0205 */
[----:B------:R-:W-:Y:S01]  /*128b0*/  IMAD.WIDE.U32 R2, R0, UR4, R2 ;  /* 0x0000000400027c25 */ /* 0x000fe2000f8e0002 */
[----:B------:R-:W-:-:S03]  /*128c0*/  ULDC.64 UR4, c[0x0][0x2d0] ;  /* 0x0000b40000047ab9 */ /* 0x000fc60000000a00 */
[----:B------:R-:W-:Y:S01]  /*128d0*/  IMAD.IADD R3, R3, 0x1, R5 ;  /* 0x0000000103037824 */ /* 0x000fe200078e0205 */
[----:B------:R-:W4:Y:S01]  /*128e0*/  @P6 LDC R0, c[0x0][0x450] ;  /* 0x00011400ff006b82 */ /* 0x000f220000000800 */
[----:B-1----:R-:W-:Y:S01]  /*128f0*/  IMAD.SHL.U32 R21, R21, 0x20, RZ ;  /* 0x0000002015157824 */ /* 0x002fe200078e00ff */
[----:B--2---:R-:W-:-:S04]  /*12900*/  LOP3.LUT R20, R20, 0x7f, RZ, 0xc0, !PT ;  /* 0x0000007f14147812 */ /* 0x004fc800078ec0ff */
[----:B------:R-:W-:Y:S02]  /*12910*/  LOP3.LUT R21, R21, 0x60, RZ, 0xc0, !PT ;  /* 0x0000006015157812 */ /* 0x000fe400078ec0ff */
[----:B------:R-:W-:-:S04]  /*12920*/  SHF.R.U32.HI R20, RZ, 0x2, R20 ;  /* 0x00000002ff147819 */ /* 0x000fc80000011614 */
[----:B------:R-:W-:Y:S02]  /*12930*/  LOP3.LUT R20, R20, R21, RZ, 0xfc, !PT ;  /* 0x0000001514147212 */ /* 0x000fe400078efcff */
[----:B------:R-:W-:-:S03]  /*12940*/  LOP3.LUT R21, R13, 0x7f, RZ, 0xc0, !PT ;  /* 0x0000007f0d157812 */ /* 0x000fc600078ec0ff */
[----:B------:R-:W-:Y:S01]  /*12950*/  IMAD.IADD R6, R20, 0x1, R27 ;  /* 0x0000000114067824 */ /* 0x000fe200078e021b */
[----:B------:R-:W-:Y:S01]  /*12960*/  SHF.R.U32.HI R21, RZ, 0x2, R21 ;  /* 0x00000002ff157819 */ /* 0x000fe20000011615 */
[----:B------:R-:W-:Y:S02]  /*12970*/  IMAD.SHL.U32 R20, R13, 0x8, RZ ;  /* 0x000000080d147824 */ /* 0x000fe400078e00ff */
[----:B---3--:R-:W-:-:S03]  /*12980*/  @P6 IMAD.HI.U32 R5, R6, R4, RZ ;  /* 0x0000000406056227 */ /* 0x008fc600078e00ff */
[----:B------:R-:W-:Y:S01]  /*12990*/  LOP3.LUT R20, R20, 0x18, RZ, 0xc0, !PT ;  /* 0x0000001814147812 */ /* 0x000fe200078ec0ff */
[----:B------:R-:W-:Y:S01]  /*129a0*/  IMAD.MOV.U32 R4, RZ, RZ, R6 ;  /* 0x000000ffff047224 */ /* 0x000fe200078e0006 */
[----:B----4-:R-:W-:-:S04]  /*129b0*/  @P6 SHF.R.U32.HI R4, RZ, R0, R5 ;  /* 0x00000000ff046219 */ /* 0x010fc80000011605 */
[--C-:B------:R-:W-:Y:S01]  /*129c0*/  SHF.R.S32.HI R0, RZ, 0x1f, R4.reuse ;  /* 0x0000001fff007819 */ /* 0x100fe20000011404 */
[----:B------:R-:W-:-:S04]  /*129d0*/  IMAD.MOV R7, RZ, RZ, -R4 ;  /* 0x000000ffff077224 */ /* 0x000fc800078e0a04 */
[----:B------:R-:W-:-:S04]  /*129e0*/  IMAD R0, R0, UR4, RZ ;  /* 0x0000000400007c24 */ /* 0x000fc8000f8e02ff */
[C---:B------:R-:W-:Y:S02]  /*129f0*/  IMAD R0, R4.reuse, UR5, R0 ;  /* 0x0000000504007c24 */ /* 0x040fe4000f8e0200 */
[----:B------:R-:W-:-:S04]  /*12a00*/  IMAD.WIDE.U32 R4, R4, UR4, R2 ;  /* 0x0000000404047c25 */ /* 0x000fc8000f8e0002 */
[----:B------:R-:W-:Y:S02]  /*12a10*/  IMAD.IADD R5, R5, 0x1, R0 ;  /* 0x0000000105057824 */ /* 0x000fe400078e0200 */
[----:B0-----:R-:W-:-:S04]  /*12a20*/  IMAD R0, R10, R7, R6 ;  /* 0x000000070a007224 */ /* 0x001fc800078e0206 */
        /* <DEDUP_REMOVED lines=12> */
[----:B-1----:R-:W-:-:S05]  /*12af0*/  @P6 SHF.R.U32.HI R6, RZ, R8, R7 ;  /* 0x00000008ff066219 */ /* 0x002fca0000011607 */
[----:B------:R-:W-:Y:S02]  /*12b00*/  IMAD.MOV R7, RZ, RZ, -R6 ;  /* 0x000000ffff077224 */ /* 0x000fe400078e0a06 */
        /* <DEDUP_REMOVED lines=19> */
[----:B------:R-:W2:Y:S01]  /*12c40*/  LDL R11, [R1+0x1c] ;  /* 0x00001c00010b7983 */ /* 0x000ea20000100800 */
[----:B------:R-:W-:Y:S02]  /*12c50*/  IMAD R3, R28, R10, RZ ;  /* 0x0000000a1c037224 */ /* 0x000fe400078e02ff */
[----:B------:R-:W-:Y:S01]  /*12c60*/  IMAD.IADD R2, R21, 0x1, R27 ;  /* 0x0000000115027824 */ /* 0x000fe200078e021b */
[----:B------:R-:W0:Y:S04]  /*12c70*/  SHFL.IDX PT, R5, R4, RZ, 0x1c1f ;  /* 0x001c1fff04057589 */ /* 0x000e2800000e0000 */
[----:B------:R-:W1:Y:S01]  /*12c80*/  SHFL.IDX PT, R6, R0, RZ, 0x1c1f ;  /* 0x001c1fff00067589 */ /* 0x000e6200000e0000 */
[----:B------:R-:W-:-:S13]  /*12c90*/  ISETP.GE.AND P3, PT, R2, R3, PT ;  /* 0x000000030200720c */ /* 0x000fda0003f66270 */
[----:B0-----:R-:W-:-:S05]  /*12ca0*/  @!P3 LEA R5, P4, R20, R5, 0x1 ;  /* 0x000000051405b211 */ /* 0x001fca00078808ff */
[----:B-1----:R-:W-:-:S04]  /*12cb0*/  @!P3 IMAD.X R6, RZ, RZ, R6, P4 ;  /* 0x000000ffff06b224 */ /* 0x002fc800020e0606 */
[----:B------:R-:W-:Y:S02]  /*12cc0*/  @!P3 IMAD.MOV.U32 R7, RZ, RZ, R6 ;  /* 0x000000ffff07b224 */ /* 0x000fe400078e0006 */
[----:B------:R-:W-:Y:S02]  /*12cd0*/  @!P3 IMAD.MOV.U32 R6, RZ, RZ, R5 ;  /* 0x000000ffff06b224 */ /* 0x000fe400078e0005 */
[----:B------:R-:W0:Y:S04]  /*12ce0*/  SHFL.IDX PT, R5, R4, 0x1, 0x1c1f ;  /* 0x003c1f0004057f89 */ /* 0x000e2800000e0000 */
[----:B--2---:R-:W-:Y:S04]  /*12cf0*/  @!P3 LDGSTS.E.BYPASS.LTC128B.128 [R11+0xc400], desc[UR54][R6.64], !P0 ;  /* 0x0c400000060bbfae */ /* 0x004fe8000c101d76 */
[----:B------:R-:W-:Y:S04]  /*12d00*/  @!P3 LDGSTS.E.BYPASS.LTC128B.128 [R11+0xf400], desc[UR54][R6.64+0x40], !P1 ;  /* 0x0f400040060bbfae */ /* 0x000fe8000c901d76 */
[----:B------:R1:W-:Y:S04]  /*12d10*/  @!P3 LDGSTS.E.BYPASS.LTC128B.128 [R11+0x12400], desc[UR54][R6.64+0x80], !P2 ;  /* 0x12400080060bbfae */ /* 0x0003e8000d101d76 */
[----:B-1----:R-:W1:Y:S01]  /*12d20*/  SHFL.IDX PT, R7, R0, 0x1, 0x1c1f ;  /* 0x003c1f0000077f89 */ /* 0x002e6200000e0000 */
[----:B------:R-:W-:-:S05]  /*12d30*/  VIADD R6, R2, 0x20 ;  /* 0x0000002002067836 */ /* 0x000fca0000000000 */
[----:B------:R-:W-:-:S13]  /*12d40*/  ISETP.GE.AND P3, PT, R6, R3, PT ;  /* 0x000000030600720c */ /* 0x000fda0003f66270 */
[----:B0-----:R-:W-:-:S05]  /*12d50*/  @!P3 LEA R5, P4, R20, R5, 0x1 ;  /* 0x000000051405b211 */ /* 0x001fca00078808ff */
[----:B-1----:R-:W-:Y:S02]  /*12d60*/  @!P3 IMAD.X R7, RZ, RZ, R7, P4 ;  /* 0x000000ffff07b224 */ /* 0x002fe400020e0607 */
[----:B------:R-:W-:Y:S02]  /*12d70*/  @!P3 IMAD.MOV.U32 R6, RZ, RZ, R5 ;  /* 0x000000ffff06b224 */ /* 0x000fe400078e0005 */
        /* <DEDUP_REMOVED lines=35> */
.L_x_11270:
[----:B------:R-:W2:Y:S01]  /*12fb0*/  LDL R0, [R1+0x1c] ;  /* 0x00001c0001007983 */ /* 0x000ea20000100800 */
[----:B------:R-:W-:-:S05]  /*12fc0*/  VIADD R2, R2, 0xa0 ;  /* 0x000000a002027836 */ /* 0x000fca0000000000 */
[----:B------:R-:W-:-:S13]  /*12fd0*/  ISETP.GE.AND P3, PT, R2, R3, PT ;  /* 0x000000030200720c */ /* 0x000fda0003f66270 */
[----:B------:R-:W-:-:S05]  /*12fe0*/  @!P3 LEA R2, P4, R20, R9, 0x1 ;  /* 0x000000091402b211 */ /* 0x000fca00078808ff */
        /* <DEDUP_REMOVED lines=9> */
.L_x_11190:
        /* <DEDUP_REMOVED lines=18> */
.L_x_11271:
[----:B------:R-:W-:Y:S05]  /*131a0*/  BSYNC B0 ;  /* 0x0000000000007941 */ /* 0x000fea0003800000 */
.L_x_11191:
[----:B------:R-:W1:Y:S04]  /*131b0*/  LDL.LU R3, [R1+0x28] ;  /* 0x0000280001037983 */ /* 0x000e680000300800 */
[----:B------:R-:W2:Y:S01]  /*131c0*/  LDL R2, [R1+0x10] ;  /* 0x0000100001027983 */ /* 0x000ea20000100800 */
[----:B------:R-:W-:Y:S01]  /*131d0*/  BSSY B0, `(.L_x_11193) ;  /* 0x0000100000007945 */ /* 0x000fe20003800000 */
[----:B-1----:R-:W-:-:S05]  /*131e0*/  VIADD R0, R3, 0xfffffffe ;  /* 0xfffffffe03007836 */ /* 0x002fca0000000000 */
[----:B--2---:R-:W-:-:S13]  /*131f0*/  ISETP.GE.AND P0, PT, R0, R2, PT ;  /* 0x000000020000720c */ /* 0x004fda0003f06270 */
[----:B------:R-:W-:Y:S05]  /*13200*/  @!P0 BRA `(.L_x_11194) ;  /* 0x0000000c00f08947 */ /* 0x000fea0003800000 */
[----:B------:R-:W0:Y:S01]  /*13210*/  S2R R2, SR_TID.X ;  /* 0x0000000000027919 */ /* 0x000e220000002100 */
[----:B------:R-:W-:Y:S01]  /*13220*/  ULDC UR4, c[0x0][0x2f4] ;  /* 0x0000bd0000047ab9 */ /* 0x000fe20000000800 */
[----:B------:R-:W-:Y:S01]  /*13230*/  IMAD.MOV.U32 R20, RZ, RZ, R29 ;  /* 0x000000ffff147224 */ /* 0x000fe200078e001d */
[----:B------:R1:W-:Y:S01]  /*13240*/  STL [R1], R26 ;  /* 0x0000001a01007387 */ /* 0x0003e20000100800 */
[----:B------:R-:W-:Y:S02]  /*13250*/  IMAD.MOV.U32 R10, RZ, RZ, R25 ;  /* 0x000000ffff0a7224 */ /* 0x000fe400078e0019 */
[----:B0-----:R-:W-:-:S05]  /*13260*/  IMAD.SHL.U32 R4, R2, 0x8, RZ ;  /* 0x0000000802047824 */ /* 0x001fca00078e00ff */
[----:B------:R-:W-:-:S04]  /*13270*/  LOP3.LUT R4, R4, 0x18, RZ, 0xc0, !PT ;  /* 0x0000001804047812 */ /* 0x000fc800078ec0ff */
[C---:B------:R-:W-:Y:S02]  /*13280*/  LOP3.LUT R3, R4.reuse, 0x20, RZ, 0xfc, !PT ;  /* 0x0000002004037812 */ /* 0x040fe400078efcff */
[C---:B------:R-:W-:Y:S02]  /*13290*/  LOP3.LUT R2, R4.reuse, 0x40, RZ, 0xfc, !PT ;  /* 0x0000004004027812 */ /* 0x040fe400078efcff */
[----:B------:R-:W-:Y:S02]  /*132a0*/  ISETP.GE.AND P3, PT, R4, UR4, PT ;  /* 0x0000000404007c0c */ /* 0x000fe4000bf66270 */
[----:B------:R-:W-:Y:S02]  /*132b0*/  ISETP.GE.AND P2, PT, R3, UR4, PT ;  /* 0x0000000403007c0c */ /* 0x000fe4000bf46270 */
[----:B-1----:R-:W-:-:S13]  /*132c0*/  ISETP.GE.AND P1, PT, R2, UR4, PT ;  /* 0x0000000402007c0c */ /* 0x002fda000bf26270 */
.L_x_11207:
[----:B------:R-:W2:Y:S01]  /*132d0*/  LDL R8, [R1+0x14] ;  /* 0x0000140001087983 */ /* 0x000ea20000100800 */
[----:B------:R-:W0:Y:S03]  /*132e0*/  LDC R4, c[0x0][0x430] ;  /* 0x00010c00ff047b82 */ /* 0x000e260000000800 */
[----:B------:R-:W3:Y:S04]  /*132f0*/  LDL R7, [R1+0x18] ;  /* 0x0000180001077983 */ /* 0x000ee80000100800 */
[----:B------:R-:W4:Y:S01]  /*13300*/  LDL R6, [R1+0x8] ;  /* 0x0000080001067983 */ /* 0x000f220000100800 */
[----:B------:R-:W1:Y:S01]  /*13310*/  S2R R2, SR_TID.X ;  /* 0x0000000000027919 */ /* 0x000e620000002100 */
        /* <DEDUP_REMOVED lines=13> */
[----:B-1----:R-:W-:-:S05]  /*133f0*/  @P0 SHF.R.U32.HI R2, RZ, R3, R5 ;  /* 0x00000003ff020219 */ /* 0x002fca0000011605 */
[--C-:B------:R-:W-:Y:S01]  /*13400*/  IMAD.MOV R9, RZ, RZ, -R2.reuse ;  /* 0x000000ffff097224 */ /* 0x100fe200078e0a02 */
        /* <DEDUP_REMOVED lines=11> */
[----:B------:R-:W-:Y:S02]  /*134c0*/  IMAD.U32 R6, RZ, RZ, UR36 ;  /* 0x00000024ff067e24 */ /* 0x000fe4000f8e00ff */
[----:B------:R-:W-:-:S03]  /*134d0*/  VIADD R25, R10, 0x1 ;  /* 0x000000010a197836 */ /* 0x000fc60000000000 */
[----:B------:R-:W-:Y:S02]  /*134e0*/  ISETP.NE.AND P4, PT, R6, 0x3, PT ;  /* 0x000000030600780c */ /* 0x000fe40003f85270 */
        /* <DEDUP_REMOVED lines=8> */
.L_x_11195:
[----:B------:R-:W-:Y:S01]  /*13570*/  IMAD R5, R25, 0x8, R22 ;  /* 0x0000000819057824 */ /* 0x000fe200078e0216 */
[----:B------:R-:W-:Y:S01]  /*13580*/  SHF.L.U32 R0, R29, 0x1f, RZ ;  /* 0x0000001f1d007819 */ /* 0x000fe200000006ff */
[----:B------:R-:W-:Y:S03]  /*13590*/  BSSY B1, `(.L_x_11196) ;  /* 0x0000003000017945 */ /* 0x000fe60003800000 */
[----:B------:R-:W0:Y:S02]  /*135a0*/  SYNCS.PHASECHK.TRANS64.TRYWAIT P0, [R5+URZ+0x2d840], R0 ;  /* 0x02d84000050075a7 */ /* 0x000e24000800017f */
[----:B0-----:R-:W-:Y:S05]  /*135b0*/  @!P0 BRA `(.L_x_11197) ;  /* 0x0000003400608947 */ /* 0x001fea0003800000 */
.L_x_11272:
[----:B------:R-:W-:Y:S05]  /*135c0*/  BSYNC B1 ;  /* 0x0000000000017941 */ /* 0x000fea0003800000 */
.L_x_11196:
[----:B------:R-:W2:Y:S01]  /*135d0*/  LDL R4, [R1+0x4] ;  /* 0x0000040001047983 */ /* 0x000ea20000100800 */
[----:B------:R-:W-:Y:S01]  /*135e0*/  SHF.R.S32.HI R21, RZ, 0x1f, R9 ;  /* 0x0000001fff157819 */ /* 0x000fe20000011409 */
[----:B------:R-:W-:Y:S01]  /*135f0*/  ULDC.64 UR4, c[0x0][0x300] ;  /* 0x0000c00000047ab9 */ /* 0x000fe20000000a00 */
[----:B------:R-:W-:Y:S01]  /*13600*/  LOP3.LUT P5, RZ, R23, 0x2, RZ, 0xc0, !PT ;  /* 0x0000000217ff7812 */ /* 0x000fe200078ac0ff */
        /* <DEDUP_REMOVED lines=56> */
.L_x_11282:
        /* <DEDUP_REMOVED lines=11> */
.L_x_11199:
        /* <DEDUP_REMOVED lines=11> */
.L_x_11200:
[----:B------:R1:W-:Y:S01]  /*13af0*/  SYNCS.ARRIVE.TRANS64.A1T0 RZ, [R5+URZ+0x2d830], RZ ;  /* 0x02d830ff05ff79a7 */ /* 0x0003e2000810003f */
[----:B------:R-:W-:Y:S05]  /*13b00*/  @!P5 BRA `(.L_x_11201) ;  /* 0x000000000004d947 */ /* 0x000fea0003800000 */
[----:B------:R-:W-:Y:S01]  /*13b10*/  BPT.TRAP 0x1 ;  /* 0x000000040000795c */ /* 0x000fe20000300000 */
.L_x_11201:
[----:B------:R-:W-:Y:S01]  /*13b20*/  SHF.L.U32 R2, R20, 0x1f, RZ ;  /* 0x0000001f14027819 */ /* 0x000fe200000006ff */
[----:B-1----:R-:W-:Y:S01]  /*13b30*/  IMAD R5, R10, 0x8, R22 ;  /* 0x000000080a057824 */ /* 0x002fe200078e0216 */
[----:B------:R-:W-:Y:S03]  /*13b40*/  BSSY B1, `(.L_x_11202) ;  /* 0x0000003000017945 */ /* 0x000fe60003800000 */
[----:B------:R-:W1:Y:S02]  /*13b50*/  SYNCS.PHASECHK.TRANS64.TRYWAIT P0, [R5+URZ+0x2d860], R2 ;  /* 0x02d86002050075a7 */ /* 0x000e64000800017f */
[----:B-1----:R-:W-:Y:S05]  /*13b60*/  @!P0 BRA `(.L_x_11203) ;  /* 0x00000034005c8947 */ /* 0x002fea0003800000 */
.L_x_11283:
[----:B------:R-:W-:Y:S05]  /*13b70*/  BSYNC B1 ;  /* 0x0000000000017941 */ /* 0x000fea0003800000 */
.L_x_11202:
[----:B------:R-:W2:Y:S04]  /*13b80*/  LDL R11, [R1+0xc] ;  /* 0x00000c00010b7983 */ /* 0x000ea80000100800 */
[----:B0-----:R-:W2:Y:S01]  /*13b90*/  LDL.LU R6, [R1] ;  /* 0x0000000001067983 */ /* 0x001ea20000300800 */
[----:B------:R-:W0:Y:S01]  /*13ba0*/  S2R R12, SR_TID.X ;  /* 0x00000000000c7919 */ /* 0x000e220000002100 */
[----:B------:R-:W-:Y:S01]  /*13bb0*/  UMOV UR4, 0xffffffff ;  /* 0xffffffff00047882 */ /* 0x000fe20000000000 */
[C---:B0-----:R-:W-:Y:S01]  /*13bc0*/  IMAD.SHL.U32 R4, R12.reuse, 0x8, RZ ;  /* 0x000000080c047824 */ /* 0x041fe200078e00ff */
[C---:B------:R-:W-:Y:S01]  /*13bd0*/  LOP3.LUT R3, R12.reuse, 0x7f, RZ, 0xc0, !PT ;  /* 0x0000007f0c037812 */ /* 0x040fe200078ec0ff */
[----:B------:R-:W-:-:S03]  /*13be0*/  IMAD.SHL.U32 R7, R12, 0x8, RZ ;  /* 0x000000080c077824 */ /* 0x000fc600078e00ff */
[----:B------:R-:W-:-:S04]  /*13bf0*/  LOP3.LUT R4, R4, 0xd8, RZ, 0xc0, !PT ;  /* 0x000000d804047812 */ /* 0x000fc800078ec0ff */
[----:B------:R-:W-:Y:S02]  /*13c00*/  LOP3.LUT R4, R4, 0x18, R12, 0x78, !PT ;  /* 0x0000001804047812 */ /* 0x000fe400078e780c */
[----:B------:R-:W-:Y:S02]  /*13c10*/  SHF.R.U32.HI R3, RZ, 0x2, R3 ;  /* 0x00000002ff037819 */ /* 0x000fe40000011603 */
[----:B------:R-:W-:-:S05]  /*13c20*/  LOP3.LUT R4, R4, 0x320, R7, 0xf8, !PT ;  /* 0x0000032004047812 */ /* 0x000fca00078ef807 */
[----:B------:R-:W-:Y:S02]  /*13c30*/  IMAD R4, R10, 0x3000, R4 ;  /* 0x000030000a047824 */ /* 0x000fe400078e0204 */
        /* <DEDUP_REMOVED lines=37> */
.L_x_11293:
        /* <DEDUP_REMOVED lines=32> */
.L_x_11205:
        /* <DEDUP_REMOVED lines=12> */
.L_x_11206:
[----:B------:R-:W2:Y:S01]  /*14150*/  LDL R2, [R1+0x10] ;  /* 0x0000100001027983 */ /* 0x000ea20000100800 */
[----:B------:R1:W-:Y:S01]  /*14160*/  SYNCS.ARRIVE.TRANS64.A1T0 RZ, [R5+URZ+0x2d850], RZ ;  /* 0x02d850ff05ff79a7 */ /* 0x0003e2000810003f */
[C---:B------:R-:W-:Y:S02]  /*14170*/  VIADD R0, R26.reuse, 0xffffffff ;  /* 0xffffffff1a007836 */ /* 0x040fe40000000000 */
[----:B------:R1:W-:Y:S01]  /*14180*/  STL [R1], R26 ;  /* 0x0000001a01007387 */ /* 0x0003e20000100800 */
[----:B------:R-:W-:Y:S02]  /*14190*/  IMAD.MOV.U32 R20, RZ, RZ, R29 ;  /* 0x000000ffff147224 */ /* 0x000fe400078e001d */
[----:B------:R-:W-:Y:S01]  /*141a0*/  IMAD.MOV.U32 R10, RZ, RZ, R25 ;  /* 0x000000ffff0a7224 */ /* 0x000fe200078e0019 */
[----:B--2---:R-:W-:-:S13]  /*141b0*/  ISETP.GT.AND P0, PT, R26, R2, PT ;  /* 0x000000021a00720c */ /* 0x004fda0003f04270 */
[----:B-1----:R-:W-:Y:S05]  /*141c0*/  @P0 BRA `(.L_x_11207) ;  /* 0xfffffff000400947 */ /* 0x002fea000383ffff */
.L_x_11194:
[----:B------:R-:W-:Y:S05]  /*141d0*/  BSYNC B0 ;  /* 0x0000000000007941 */ /* 0x000fea0003800000 */
.L_x_11193:
[----:B------:R-:W1:Y:S01]  /*141e0*/  S2R R2, SR_TID.X ;  /* 0x0000000000027919 */ /* 0x000e620000002100 */
[----:B------:R-:W-:Y:S01]  /*141f0*/  BSSY B0, `(.L_x_11208) ;  /* 0x0000010000007945 */ /* 0x000fe20003800000 */
        /* <DEDUP_REMOVED lines=15> */
.L_x_11209:
[----:B------:R-:W-:Y:S05]  /*142f0*/  BSYNC B0 ;  /* 0x0000000000007941 */ /* 0x000fea0003800000 */
.L_x_11208:
[----:B------:R-:W-:-:S05]  /*14300*/  IMAD.U32 R0, RZ, RZ, UR36 ;  /* 0x00000024ff007e24 */ /* 0x000fca000f8e00ff */
[----:B------:R-:W-:-:S13]  /*14310*/  ISETP.NE.AND P0, PT, R0, 0x3, PT ;  /* 0x000000030000780c */ /* 0x000fda0003f05270 */
[----:B------:R-:W-:Y:S05]  /*14320*/  @!P0 BRA `(.L_x_11210) ;  /* 0x0000000000048947 */ /* 0x000fea0003800000 */
[----:B------:R-:W-:Y:S01]  /*14330*/  BPT.TRAP 0x1 ;  /* 0x000000040000795c */ /* 0x000fe20000300000 */
.L_x_11210:
[----:B------:R-:W2:Y:S01]  /*14340*/  LDL.LU R2, [R1+0xc] ;  /* 0x00000c0001027983 */ /* 0x000ea20000300800 */
[----:B------:R-:W-:Y:S01]  /*14350*/  IMAD R0, R25, 0x8, R22 ;  /* 0x0000000819007824 */ /* 0x000fe200078e0216 */
[----:B------:R-:W-:Y:S01]  /*14360*/  SHF.L.U32 R3, R29, 0x1f, RZ ;  /* 0x0000001f1d037819 */ /* 0x000fe200000006ff */
[----:B------:R-:W-:Y:S03]  /*14370*/  BSSY B0, `(.L_x_11211) ;  /* 0x0000004000007945 */ /* 0x000fe60003800000 */
[----:B------:R-:W1:Y:S01]  /*14380*/  SYNCS.PHASECHK.TRANS64.TRYWAIT P0, [R0+URZ+0x2d860], R3 ;  /* 0x02d86003000075a7 */ /* 0x000e62000800017f */
[----:B--2---:R-:W-:Y:S01]  /*14390*/  IMAD R6, R26, -0x80, R2 ;  /* 0xffffff801a067824 */ /* 0x004fe200078e0202 */
[----:B-1----:R-:W-:Y:S06]  /*143a0*/  @!P0 BRA `(.L_x_11212) ;  /* 0x0000003000c48947 */ /* 0x002fec0003800000 */
.L_x_11294:
[----:B------:R-:W-:Y:S05]  /*143b0*/  BSYNC B0 ;  /* 0x0000000000007941 */ /* 0x000fea0003800000 */
.L_x_11211:
        /* <DEDUP_REMOVED lines=56> */
.L_x_11304:
        /* <DEDUP_REMOVED lines=13> */
.L_x_11214:
        /* <DEDUP_REMOVED lines=11> */
.L_x_11215:
[----:B------:R-:W-:Y:S01]  /*148c0*/  VIADD R25, R25, 0x1 ;  /* 0x0000000119197836 */ /* 0x000fe20000000000 */
[----:B------:R0:W-:Y:S04]  /*148d0*/  SYNCS.ARRIVE.TRANS64.A1T0 RZ, [R0+URZ+0x2d850], RZ ;  /* 0x02d850ff00ff79a7 */ /* 0x0001e8000810003f */
[----:B------:R-:W-:-:S04]  /*148e0*/  ISETP.NE.AND P0, PT, R25, 0x2, PT ;  /* 0x000000021900780c */ /* 0x000fc80003f05270 */
[----:B0-----:R-:W-:Y:S02]  /*148f0*/  SEL R0, RZ, 0x1, P0 ;  /* 0x00000001ff007807 */ /* 0x001fe40000000000 */
[----:B------:R-:W-:Y:S02]  /*14900*/  SEL R25, R25, RZ, P0 ;  /* 0x000000ff19197207 */ /* 0x000fe40000000000 */
[----:B------:R-:W-:-:S07]  /*14910*/  LOP3.LUT R29, R29, R0, RZ, 0x3c, !PT ;  /* 0x000000001d1d7212 */ /* 0x000fce00078e3cff */
.L_x_11174:
[----:B------:R-:W-:Y:S05]  /*14920*/  BSYNC B7 ;  /* 0x0000000000077941 */ /* 0x000fea0003800000 */
.L_x_11172:
        /* <DEDUP_REMOVED lines=11> */
.L_x_11216:
        /* <DEDUP_REMOVED lines=10> */
[----:B------:R1:W2:Y:S01]  /*14a80*/  @!P1 LDG.E R3, desc[UR54][R2.64] ;  /* 0x0000003602039981 */ /* 0x0002a2000c1e1900 */
[C---:B------:R-:W-:Y:S02]  /*14a90*/  ISETP.GE.U32.AND P2, PT, R7.reuse, 0x2, PT ;  /* 0x000000020700780c */ /* 0x040fe40003f46070 */
[C---:B------:R-:W-:Y:S01]  /*14aa0*/  ISETP.GE.U32.AND P3, PT, R7.reuse, 0x4, PT ;  /* 0x000000040700780c */ /* 0x040fe20003f66070 */
[----:B------:R-:W-:Y:S01]  /*14ab0*/  SHFL.IDX PT, R0, R16, RZ, 0x1f ;  /* 0x00001fff10007589 */ /* 0x000fe200000e0000 */
[C---:B------:R-:W-:Y:S02]  /*14ac0*/  ISETP.GE.U32.AND P4, PT, R7.reuse, 0x8, PT ;  /* 0x000000080700780c */ /* 0x040fe40003f86070 */
[C---:B------:R-:W-:Y:S01]  /*14ad0*/  ISETP.GE.U32.AND P5, PT, R7.reuse, 0x10, PT ;  /* 0x000000100700780c */ /* 0x040fe20003fa6070 */
[----:B------:R-:W-:Y:S01]  /*14ae0*/  SHFL.IDX PT, R16, R16, 0x1, 0x1f ;  /* 0x00201f0010107f89 */ /* 0x000fe200000e0000 */
[----:B-1----:R-:W-:Y:S02]  /*14af0*/  IMAD.MOV.U32 R2, RZ, RZ, RZ ;  /* 0x000000ffff027224 */ /* 0x002fe400078e00ff */
        /* <DEDUP_REMOVED lines=18> */
.L_x_11314:
[----:B------:R-:W-:Y:S02]  /*14c20*/  ULDC UR4, c[0x0][0xc38] ;  /* 0x00030e0000047ab9 */ /* 0x000fe40000000800 */
[----:B------:R-:W-:-:S04]  /*14c30*/  IMAD.U32 R4, RZ, RZ, UR4 ;  /* 0x00000004ff047e24 */ /* 0x000fc8000f8e00ff */
[----:B--2---:R-:W-:-:S04]  /*14c40*/  IMAD R5, R14, R4, RZ ;  /* 0x000000040e057224 */ /* 0x004fc800078e02ff */
[----:B------:R-:W-:-:S05]  /*14c50*/  IMAD.IADD R16, R16, 0x1, R5 ;  /* 0x0000000110107824 */ /* 0x000fca00078e0205 */
[----:B------:R-:W-:-:S13]  /*14c60*/  ISETP.GT.AND P6, PT, R16, R0, PT ;  /* 0x000000001000720c */ /* 0x000fda0003fc4270 */
[----:B------:R-:W-:Y:S05]  /*14c70*/  @P6 BRA `(.L_x_11219) ;  /* 0x00000000009c6947 */ /* 0x000fea0003800000 */
.L_x_11224:
[----:B------:R-:W2:Y:S01]  /*14c80*/  LDC R4, c[0x0][0xc3c] ;  /* 0x00030f00ff047b82 */ /* 0x000ea20000000800 */
[----:B------:R-:W-:-:S05]  /*14c90*/  VIADD R19, R19, 0x1f ;  /* 0x0000001f13137836 */ /* 0x000fca0000000000 */
[----:B--2---:R-:W-:-:S13]  /*14ca0*/  ISETP.GE.AND P6, PT, R19, R4, PT ;  /* 0x000000041300720c */ /* 0x004fda0003fc6270 */
[----:B------:R-:W-:Y:S05]  /*14cb0*/  @P6 BRA `(.L_x_11220) ;  /* 0x0000000400d06947 */ /* 0x000fea0003800000 */
[----:B------:R-:W2:Y:S01]  /*14cc0*/  S2R R2, SR_TID.X ;  /* 0x0000000000027919 */ /* 0x000ea20000002100 */
[----:B------:R-:W-:Y:S01]  /*14cd0*/  BSSY B0, `(.L_x_11221) ;  /* 0x0000009000007945 */ /* 0x000fe20003800000 */
[----:B--2---:R-:W-:-:S05]  /*14ce0*/  LOP3.LUT R2, R2, 0x1f, RZ, 0xc0, !PT ;  /* 0x0000001f02027812 */ /* 0x004fca00078ec0ff */
[----:B------:R-:W-:Y:S02]  /*14cf0*/  IMAD.IADD R5, R19, 0x1, R2 ;  /* 0x0000000113057824 */ /* 0x000fe400078e0202 */
[----:B------:R-:W-:-:S03]  /*14d00*/  IMAD.MOV.U32 R2, RZ, RZ, RZ ;  /* 0x000000ffff027224 */ /* 0x000fc600078e00ff */
[----:B------:R-:W-:-:S13]  /*14d10*/  ISETP.GE.OR P6, PT, R5, R4, !P0 ;  /* 0x000000040500720c */ /* 0x000fda00047c6670 */
[----:B------:R-:W-:Y:S05]  /*14d20*/  @P6 BRA `(.L_x_11222) ;  /* 0x00000000000c6947 */ /* 0x000fea0003800000 */
[----:B-1----:R-:W1:Y:S02]  /*14d30*/  LDC.64 R2, c[0x0][0xc80] ;  /* 0x00032000ff027b82 */ /* 0x002e640000000a00 */
[----:B-1----:R-:W-:-:S06]  /*14d40*/  IMAD.WIDE R2, R5, 0x4, R2 ;  /* 0x0000000405027825 */ /* 0x002fcc00078e0202 */
[----:B------:R2:W5:Y:S02]  /*14d50*/  LDG.E R2, desc[UR54][R2.64] ;  /* 0x0000003602027981 */ /* 0x000564000c1e1900 */
.L_x_11222:
[----:B------:R-:W-:Y:S05]  /*14d60*/  BSYNC B0 ;  /* 0x0000000000007941 */ /* 0x000fea0003800000 */
.L_x_11221:
[----:B------:R-:W-:-:S03]  /*14d70*/  UMOV UR4, 0xffffffff ;  /* 0xffffffff00047882 */ /* 0x000fc60000000000 */
[----:B------:R-:W-:Y:S05]  /*14d80*/  BRA.DIV UR4, `(.L_x_11223) ;  /* 0x0000003204f47947 */ /* 0x000fea000b800000 */
[----:B-----5:R-:W3:Y:S02]  /*14d90*/  SHFL.UP PT, R14, R2, 0x1, RZ ;  /* 0x04200000020e7989 */ /* 0x020ee400000e00ff */
[----:B---3--:R-:W-:-:S05]  /*14da0*/  SEL R13, R14, RZ, P1 ;  /* 0x000000ff0e0d7207 */ /* 0x008fca0000800000 */
[----:B------:R-:W-:-:S05]  /*14db0*/  IMAD.IADD R13, R2, 0x1, R13 ;  /* 0x00000001020d7824 */ /* 0x000fca00078e020d */
[----:B------:R-:W3:Y:S02]  /*14dc0*/  SHFL.UP PT, R14, R13, 0x2, RZ ;  /* 0x044000000d0e7989 */ /* 0x000ee400000e00ff */
[----:B---3--:R-:W-:-:S05]  /*14dd0*/  SEL R14, R14, RZ, P2 ;  /* 0x000000ff0e0e7207 */ /* 0x008fca0001000000 */
[----:B-12---:R-:W-:-:S05]  /*14de0*/  IMAD.IADD R3, R13, 0x1, R14 ;  /* 0x000000010d037824 */ /* 0x006fca00078e020e */
        /* <DEDUP_REMOVED lines=10> */
.L_x_11322:
[----:B------:R-:W-:Y:S02]  /*14e90*/  ULDC UR4, c[0x0][0xc38] ;  /* 0x00030e0000047ab9 */ /* 0x000fe40000000800 */
[----:B------:R-:W-:-:S04]  /*14ea0*/  IMAD.U32 R4, RZ, RZ, UR4 ;  /* 0x00000004ff047e24 */ /* 0x000fc8000f8e00ff */
[----:B--2---:R-:W-:-:S04]  /*14eb0*/  IMAD R5, R14, R4, RZ ;  /* 0x000000040e057224 */ /* 0x004fc800078e02ff */
[----:B------:R-:W-:-:S05]  /*14ec0*/  IMAD.IADD R16, R5, 0x1, R16 ;  /* 0x0000000105107824 */ /* 0x000fca00078e0210 */
[----:B------:R-:W-:-:S13]  /*14ed0*/  ISETP.GT.AND P6, PT, R16, R0, PT ;  /* 0x000000001000720c */ /* 0x000fda0003fc4270 */
[----:B------:R-:W-:Y:S05]  /*14ee0*/  @!P6 BRA `(.L_x_11224) ;  /* 0xfffffffc0064e947 */ /* 0x000fea000383ffff */
.L_x_11219:
        /* <DEDUP_REMOVED lines=8> */
.L_x_11326:
[----:B------:R-:W-:Y:S01]  /*14f70*/  ISETP.NE.AND P0, PT, R6, RZ, PT ;  /* 0x000000ff0600720c */ /* 0x000fe20003f05270 */
[----:B------:R-:W-:-:S12]  /*14f80*/  IMAD.MOV.U32 R6, RZ, RZ, RZ ;  /* 0x000000ffff067224 */ /* 0x000fd800078e00ff */
[----:B------:R-:W-:Y:S05]  /*14f90*/  @!P0 BRA `(.L_x_11226) ;  /* 0x0000000000108947 */ /* 0x000fea0003800000 */
[----:B------:R-:W-:Y:S01]  /*14fa0*/  UMOV UR4, 0xffffffff ;  /* 0xffffffff00047882 */ /* 0x000fe20000000000 */
[----:B------:R-:W-:Y:S02]  /*14fb0*/  VIADD R12, R5, 0xffffffff ;  /* 0xffffffff050c7836 */ /* 0x000fe40000000000 */
[----:B------:R-:W-:Y:S05]  /*14fc0*/  BRA.DIV UR4, `(.L_x_11227) ;  /* 0x0000003604687947 */ /* 0x000fea000b800000 */
[----:B------:R4:W0:Y:S02]  /*14fd0*/  SHFL.IDX PT, R6, R3, R12, 0x1f ;  /* 0x00001f0c03067589 */ /* 0x00082400000e0000 */
.L_x_11226:
[----:B-12-4-:R-:W1:Y:S01]  /*14fe0*/  LDC.64 R2, c[0x0][0xc90] ;  /* 0x00032400ff027b82 */ /* 0x016e620000000a00 */
[----:B------:R-:W-:-:S04]  /*14ff0*/  IMAD.IADD R19, R5, 0x1, R19 ;  /* 0x0000000105137824 */ /* 0x000fc800078e0213 */
[----:B-1----:R-:W-:-:S05]  /*15000*/  IMAD.WIDE R2, R19, 0x4, R2 ;  /* 0x0000000413027825 */ /* 0x002fca00078e0202 */
[----:B------:R1:W3:Y:S01]  /*15010*/  LDG.E R7, desc[UR54][R2.64] ;  /* 0x0000003602077981 */ /* 0x0002e2000c1e1900 */
[----:B0-----:R-:W-:-:S04]  /*15020*/  IMAD R16, R6, R4, R16 ;  /* 0x0000000406107224 */ /* 0x001fc800078e0210 */
[----:B------:R-:W-:Y:S02]  /*15030*/  IMAD.IADD R0, R0, 0x1, -R16 ;  /* 0x0000000100007824 */ /* 0x000fe400078e0a10 */
[----:B-1----:R-:W-:Y:S02]  /*15040*/  IMAD.MOV.U32 R2, RZ, RZ, RZ ;  /* 0x000000ffff027224 */ /* 0x002fe400078e00ff */
[----:B---3--:R-:W-:-:S05]  /*15050*/  IMAD R5, R17, R7, RZ ;  /* 0x0000000711057224 */ /* 0x008fca00078e02ff */
        /* <DEDUP_REMOVED lines=47> */
[C---:B------:R-:W-:Y:S01]  /*15350*/  LOP3.LUT R0, R5.reuse, R4, RZ, 0x3c, !PT ;  /* 0x0000000405007212 */ /* 0x040fe200078e3cff */
[----:B------:R-:W-:-:S03]  /*15360*/  IMAD.IADD R5, R5, 0x1, R6 ;  /* 0x0000000105057824 */ /* 0x000fc600078e0206 */
[----:B------:R-:W-:-:S07]  /*15370*/  ISETP.GE.AND P2, PT, R0, RZ, PT ;  /* 0x000000ff0000720c */ /* 0x000fce0003f46270 */
[----:B------:R-:W-:-:S06]  /*15380*/  @P0 VIADD R2, R2, 0x1 ;  /* 0x0000000102020836 */ /* 0x000fcc0000000000 */
[----:B------:R-:W-:Y:S01]  /*15390*/  @!P2 IMAD.MOV R2, RZ, RZ, -R2 ;  /* 0x000000ffff02a224 */ /* 0x000fe200078e0a02 */
[----:B------:R-:W-:Y:S01]  /*153a0*/  @!P1 LOP3.LUT R2, RZ, R4, RZ, 0x33, !PT ;  /* 0x00000004ff029212 */ /* 0x000fe200078e33ff */
[----:B------:R-:W-:-:S04]  /*153b0*/  IMAD.MOV R4, RZ, RZ, -R4 ;  /* 0x000000ffff047224 */ /* 0x000fc800078e0a04 */
[----:B------:R-:W-:Y:S01]  /*153c0*/  IMAD R18, R2, R4, R5 ;  /* 0x0000000402127224 */ /* 0x000fe200078e0205 */
[----:B------:R-:W-:-:S05]  /*153d0*/  LOP3.LUT R2, RZ, R2, RZ, 0x33, !PT ;  /* 0x00000002ff027212 */ /* 0x000fca00078e33ff */
[----:B------:R-:W-:Y:S01]  /*153e0*/  IMAD.IADD R17, R17, 0x1, R2 ;  /* 0x0000000111117824 */ /* 0x000fe200078e0202 */
[----:B------:R-:W-:Y:S06]  /*153f0*/  BRA `(.L_x_11228) ;  /* 0x00000000001c7947 */ /* 0x000fec0003800000 */
.L_x_11220:
[----:B------:R-:W-:Y:S01]  /*15400*/  UMOV UR4, URZ ;  /* 0x0000003f00047c82 */ /* 0x000fe20008000000 */
[----:B------:R-:W-:Y:S01]  /*15410*/  UMOV UR5, URZ ;  /* 0x0000003f00057c82 */ /* 0x000fe20008000000 */
[----:B------:R-:W-:Y:S01]  /*15420*/  ULDC UR6, c[0x0][0xc3c] ;  /* 0x00030f0000067ab9 */ /* 0x000fe20000000800 */
[----:B------:R-:W-:Y:S02]  /*15430*/  IMAD.MOV.U32 R16, RZ, RZ, R0 ;  /* 0x000000ffff107224 */ /* 0x000fe400078e0000 */
[----:B------:R-:W-:Y:S02]  /*15440*/  IMAD.U32 R17, RZ, RZ, UR4 ;  /* 0x00000004ff117e24 */ /* 0x000fe4000f8e00ff */
[----:B------:R-:W-:Y:S02]  /*15450*/  IMAD.U32 R18, RZ, RZ, UR5 ;  /* 0x00000005ff127e24 */ /* 0x000fe4000f8e00ff */
[----:B------:R-:W-:-:S07]  /*15460*/  IMAD.U32 R19, RZ, RZ, UR6 ;  /* 0x00000006ff137e24 */ /* 0x000fce000f8e00ff */
.L_x_11228:
[----:B------:R-:W2:Y:S01]  /*15470*/  S2R R0, SR_TID.X ;  /* 0x0000000000007919 */ /* 0x000ea20000002100 */
[----:B------:R-:W-:Y:S05]  /*15480*/  WARPSYNC.ALL ;  /* 0x0000000000007948 */ /* 0x000fea0003800000 */
[----:B------:R-:W-:Y:S01]  /*15490*/  BAR.SYNC.DEFER_BLOCKING 0x4, 0x200 ;  /* 0x0108000000007b1d */ /* 0x000fe20000010000 */
[----:B--2---:R-:W-:-:S04]  /*154a0*/  LOP3.LUT R0, R0, 0x1f, RZ, 0xc0, !PT ;  /* 0x0000001f00007812 */ /* 0x004fc800078ec0ff */
[----:B------:R-:W-:-:S13]  /*154b0*/  ISETP.NE.AND P0, PT, R0, RZ, PT ;  /* 0x000000ff0000720c */ /* 0x000fda0003f05270 */
[----:B-1----:R-:W1:Y:S01]  /*154c0*/  @!P0 S2R R3, SR_CgaCtaId ;  /* 0x0000000000038919 */ /* 0x002e620000008800 */
[----:B------:R-:W-:-:S04]  /*154d0*/  @!P0 MOV R0, 0x400 ;  /* 0x0000040000008802 */ /* 0x000fc80000000f00 */
[----:B-1----:R-:W-:-:S05]  /*154e0*/  @!P0 LEA R22, R3, R0, 0x18 ;  /* 0x0000000003168211 */ /* 0x002fca00078ec0ff */
[----:B------:R3:W-:Y:S01]  /*154f0*/  @!P0 STS.128 [R22+0x2d8d0], R16 ;  /* 0x02d8d01016008388 */ /* 0x0007e20000000c00 */
[----:B------:R-:W-:Y:S06]  /*15500*/  BAR.ARV 0x5, 0x200 ;  /* 0x0148000000007b1d */ /* 0x000fec0000002000 */
.L_x_11217:
[----:B------:R-:W-:Y:S02]  /*15510*/  ULDC UR4, c[0x0][0xc3c] ;  /* 0x00030f0000047ab9 */ /* 0x000fe40000000800 */
[----:B--2---:R-:W-:-:S13]  /*15520*/  ISETP.GE.AND P0, PT, R19, UR4, PT ;  /* 0x0000000413007c0c */ /* 0x004fda000bf06270 */
[----:B------:R-:W-:Y:S05]  /*15530*/  @!P0 BRA `(.L_x_11229) ;  /* 0xffffffb4008c8947 */ /* 0x000fea000383ffff */
[----:B------:R-:W-:Y:S05]  /*15540*/  BSYNC B8 ;  /* 0x0000000000087941 */ /* 0x000fea0003800000 */
.L_x_11160:
        /* <DEDUP_REMOVED lines=12> */
.L_x_11329:
[----:B------:R-:W-:Y:S05]  /*15610*/  BSYNC B0 ;  /* 0x0000000000007941 */ /* 0x000fea0003800000 */
.L_x_11230:
[----:B------:R-:W-:-:S03]  /*15620*/  UMOV UR4, 0xffffffff ;  /* 0xffffffff00047882 */ /* 0x000fc60000000000 */
[----:B------:R-:W-:Y:S05]  /*15630*/  BRA.DIV UR4, `(.L_x_11232) ;  /* 0x0000003204087947 */ /* 0x000fea000b800000 */
[----:B-1----:R-:W1:Y:S02]  /*15640*/  S2R R0, SR_TID.X ;  /* 0x0000000000007919 */ /* 0x002e640000002100 */
[----:B-1----:R-:W-:-:S04]  /*15650*/  SHF.R.U32.HI R0, RZ, 0x5, R0 ;  /* 0x00000005ff007819 */ /* 0x002fc80000011600 */
[----:B------:R-:W-:-:S05]  /*15660*/  LOP3.LUT R0, R0, 0x3, RZ, 0xc0, !PT ;  /* 0x0000000300007812 */ /* 0x000fca00078ec0ff */
[----:B------:R1:W2:Y:S02]  /*15670*/  SHFL.IDX PT, R14, R0, RZ, 0x1f ;  /* 0x00001fff000e7589 */ /* 0x0002a400000e0000 */
.L_x_11332:
[----:B--2---:R-:W-:Y:S01]  /*15680*/  ISETP.NE.AND P0, PT, R14, RZ, PT ;  /* 0x000000ff0e00720c */ /* 0x004fe20003f05270 */
[----:B------:R-:W-:-:S12]  /*15690*/  BSSY B0, `(.L_x_11233) ;  /* 0x0000024000007945 */ /* 0x000fd80003800000 */
[----:B------:R-:W-:Y:S05]  /*156a0*/  @P0 BRA `(.L_x_11234) ;  /* 0x0000000000880947 */ /* 0x000fea0003800000 */
[----:B------:R-:W-:-:S03]  /*156b0*/  UMOV UR4, 0xffffffff ;  /* 0xffffffff00047882 */ /* 0x000fc60000000000 */
[----:B------:R-:W-:Y:S05]  /*156c0*/  BRA.DIV UR4, `(.L_x_11235) ;  /* 0x0000003204187947 */ /* 0x000fea000b800000 */
[----:B------:R-:W-:-:S13]  /*156d0*/  ELECT P6, URZ, PT ;  /* 0x00000000003f782f */ /* 0x000fda00038c0000 */
.L_x_11335:
[----:B------:R-:W-:Y:S05]  /*156e0*/  @!P6 BRA `(.L_x_11234) ;  /* 0x000000000078e947 */ /* 0x000fea0003800000 */
[----:B------:R-:W-:-:S06]  /*156f0*/  ULOP3.LUT UR4, UR43, 0x2, URZ, 0xfc, !UPT ;  /* 0x000000022b047892 */ /* 0x000fcc000f8efc3f */
[----:B-1----:R-:W-:-:S05]  /*15700*/  IMAD.U32 R0, RZ, RZ, UR4 ;  /* 0x00000004ff007e24 */ /* 0x002fca000f8e00ff */
[----:B------:R-:W-:-:S13]  /*15710*/  ISETP.NE.AND P0, PT, R0, 0x3, PT ;  /* 0x000000030000780c */ /* 0x000fda0003f05270 */
[----:B------:R-:W-:Y:S05]  /*15720*/  @!P0 BRA `(.L_x_11236) ;  /* 0x0000000000048947 */ /* 0x000fea0003800000 */
[----:B------:R-:W-:Y:S01]  /*15730*/  BPT.TRAP 0x1 ;  /* 0x000000040000795c */ /* 0x000fe20000300000 */
.L_x_11236:
[----:B------:R-:W-:Y:S01]  /*15740*/  IMAD R3, R25, 0x8, R5 ;  /* 0x0000000819037824 */ /* 0x000fe200078e0205 */
[----:B------:R-:W-:Y:S01]  /*15750*/  SHF.L.U32 R2, R29, 0x1f, RZ ;  /* 0x0000001f1d027819 */ /* 0x000fe200000006ff */
[----:B------:R-:W-:-:S03]  /*15760*/  VIADD R25, R25, 0x1 ;  /* 0x0000000119197836 */ /* 0x000fc60000000000 */
[----:B------:R-:W1:Y:S02]  /*15770*/  SYNCS.PHASECHK.TRANS64.TRYWAIT P1, [R3+URZ+0x2d840], R2 ;  /* 0x02d84002030075a7 */ /* 0x000e64000802017f */
[----:B------:R-:W-:-:S04]  /*15780*/  ISETP.NE.AND P2, PT, R25, 0x2, PT ;  /* 0x000000021900780c */ /* 0x000fc80003f45270 */
[----:B------:R-:W-:Y:S01]  /*15790*/  SEL R0, RZ, 0x1, P2 ;  /* 0x00000001ff007807 */ /* 0x000fe20001000000 */
[----:B-1----:R-:W-:Y:S08]  /*157a0*/  @!P1 BRA `(.L_x_11237) ;  /* 0x0000003000009947 */ /* 0x002ff00003800000 */
.L_x_11336:
[----:B------:R-:W-:Y:S02]  /*157b0*/  SEL R25, R25, RZ, P2 ;  /* 0x000000ff19197207 */ /* 0x000fe40001000000 */
[----:B------:R-:W-:Y:S01]  /*157c0*/  LOP3.LUT R0, R29, R0, RZ, 0x3c, !PT ;  /* 0x000000001d007212 */ /* 0x000fe200078e3cff */
[----:B------:R-:W-:Y:S06]  /*157d0*/  @!P0 BRA `(.L_x_11238) ;  /* 0x0000000000048947 */ /* 0x000fec0003800000 */
[----:B------:R-:W-:Y:S01]  /*157e0*/  BPT.TRAP 0x1 ;  /* 0x000000040000795c */ /* 0x000fe20000300000 */
.L_x_11238:
[----:B------:R-:W-:Y:S01]  /*157f0*/  IMAD R25, R25, 0x8, R5 ;  /* 0x0000000819197824 */ /* 0x000fe200078e0205 */
[----:B------:R-:W-:-:S04]  /*15800*/  SHF.L.U32 R0, R0, 0x1f, RZ ;  /* 0x0000001f00007819 */ /* 0x000fc800000006ff */
[----:B------:R-:W2:Y:S02]  /*15810*/  SYNCS.PHASECHK.TRANS64.TRYWAIT P1, [R25+URZ+0x2d840], R0 ;  /* 0x02d84000190075a7 */ /* 0x000ea4000802017f */
[----:B--2---:R-:W-:Y:S05]  /*15820*/  @!P1 BRA `(.L_x_11239) ;  /* 0x0000002c00f49947 */ /* 0x004fea0003800000 */
.L_x_11337:
[----:B------:R-:W-:Y:S05]  /*15830*/  @!P0 BRA `(.L_x_11240) ;  /* 0x0000000000048947 */ /* 0x000fea0003800000 */
[----:B------:R-:W-:Y:S01]  /*15840*/  BPT.TRAP 0x1 ;  /* 0x000000040000795c */ /* 0x000fe20000300000 */
.L_x_11240:
[----:B------:R-:W4:Y:S02]  /*15850*/  SYNCS.PHASECHK.TRANS64.TRYWAIT P1, [R3+URZ+0x2d860], R2 ;  /* 0x02d86002030075a7 */ /* 0x000f24000802017f */
[----:B----4-:R-:W-:Y:S05]  /*15860*/  @!P1 BRA `(.L_x_11241) ;  /* 0x0000002c00f89947 */ /* 0x010fea0003800000 */
.L_x_11338:
[----:B------:R-:W-:Y:S05]  /*15870*/  @!P0 BRA `(.L_x_11242) ;  /* 0x0000000000048947 */ /* 0x000fea0003800000 */
[----:B------:R-:W-:Y:S01]  /*15880*/  BPT.TRAP 0x1 ;  /* 0x000000040000795c */ /* 0x000fe20000300000 */
.L_x_11242:
[----:B------:R0:W0:Y:S02]  /*15890*/  SYNCS.PHASECHK.TRANS64.TRYWAIT P0, [R25+URZ+0x2d860], R0 ;  /* 0x02d86000190075a7 */ /* 0x000024000800017f */
[----:B0-----:R-:W-:Y:S05]  /*158a0*/  @!P0 NANOSLEEP.SYNCS 0x989680 ;  /* 0x009896800000895d */ /* 0x001fea0003900000 */
[----:B------:R-:W0:Y:S02]  /*158b0*/  @!P0 SYNCS.PHASECHK.TRANS64 P0, [R25+URZ+0x2d860], R0 ;  /* 0x02d86000190085a7 */ /* 0x000e24000800007f */
[----:B0-----:R-:W-:Y:S05]  /*158c0*/  @!P0 BRA `(.L_x_11242) ;  /* 0xfffffffc00f08947 */ /* 0x001fea000383ffff */
.L_x_11234:
[----:B------:R-:W-:Y:S05]  /*158d0*/  BSYNC B0 ;  /* 0x0000000000007941 */ /* 0x000fea0003800000 */
.L_x_11233:
[----:B------:R-:W-:Y:S05]  /*158e0*/  EXIT ;  /* 0x000000000000794d */ /* 0x000fea0003800000 */
.L_x_11062:
[----:B0-----:R-:W-:-:S04]  /*158f0*/  IMAD.U32 R3, RZ, RZ, UR41 ;  /* 0x00000029ff037e24 */ /* 0x001fc8000f8e00ff */
[----:B------:R0:W1:Y:S03]  /*15900*/  SYNCS.PHASECHK.TRANS64.TRYWAIT P1, [R3+URZ+0x2d800], R0 ;  /* 0x02d80000030075a7 */ /* 0x000066000802017f */
[----:B-1----:R-:W-:Y:S05]  /*15910*/  @!P1 NANOSLEEP.SYNCS 0x989680 ;  /* 0x009896800000995d */ /* 0x002fea0003900000 */
[----:B------:R-:W1:Y:S02]  /*15920*/  @!P1 SYNCS.PHASECHK.TRANS64 P1, [R3+URZ+0x2d800], R0 ;  /* 0x02d80000030095a7 */ /* 0x000e64000802007f */
[----:B-1----:R-:W-:Y:S05]  /*15930*/  @!P1 BRA `(.L_x_11062) ;  /* 0xfffffffc00ec9947 */ /* 0x002fea000383ffff */
[----:B------:R-:W-:Y:S05]  /*15940*/  BRA `(.L_x_11243) ;  /* 0xfffffec000bc7947 */ /* 0x000fea000383ffff */
.L_x_11066:
[----:B-1----:R1:W2:Y:S02]  /*15950*/  SYNCS.PHASECHK.TRANS64.TRYWAIT P1, [R3+URZ+0x2d830], R0 ;  /* 0x02d83000030075a7 */ /* 0x0022a4000802017f */
[----:B--2---:R-:W-:Y:S05]  /*15960*/  @!P1 NANOSLEEP.SYNCS 0x989680 ;  /* 0x009896800000995d */ /* 0x004fea0003900000 */
[----:B------:R-:W2:Y:S02]  /*15970*/  @!P1 SYNCS.PHASECHK.TRANS64 P1, [R3+URZ+0x2d830], R0 ;  /* 0x02d83000030095a7 */ /* 0x000ea4000802007f */
[----:B--2---:R-:W-:Y:S05]  /*15980*/  @!P1 BRA `(.L_x_11066) ;  /* 0xfffffffc00f09947 */ /* 0x004fea000383ffff */
[----:B------:R-:W-:Y:S05]  /*15990*/  BRA `(.L_x_11065) ;  /* 0xfffffec000d87947 */ /* 0x000fea000383ffff */
.L_x_11083:
[----:B-1----:R-:W-:-:S04]  /*159a0*/  IMAD.U32 R7, RZ, RZ, UR6 ;  /* 0x00000006ff077e24 */ /* 0x002fc8000f8e00ff */
[----:B------:R1:W3:Y:S03]  /*159b0*/  SYNCS.PHASECHK.TRANS64.TRYWAIT P1, [R7+URZ+0x2d830], R0 ;  /* 0x02d83000070075a7 */ /* 0x0002e6000802017f */
[----:B---3--:R-:W-:Y:S05]  /*159c0*/  @!P1 NANOSLEEP.SYNCS 0x989680 ;  /* 0x009896800000995d */ /* 0x008fea0003900000 */
[----:B------:R-:W3:Y:S02]  /*159d0*/  @!P1 SYNCS.PHASECHK.TRANS64 P1, [R7+URZ+0x2d830], R0 ;  /* 0x02d83000070095a7 */ /* 0x000ee4000802007f */
[----:B---3--:R-:W-:Y:S05]  /*159e0*/  @!P1 BRA `(.L_x_11083) ;  /* 0xfffffffc00ec9947 */ /* 0x008fea000383ffff */
[----:B------:R-:W-:Y:S05]  /*159f0*/  BRA `(.L_x_11080) ;  /* 0xfffffef400e87947 */ /* 0x000fea000383ffff */
.L_x_11087:
[----:B-1----:R-:W-:-:S04]  /*15a00*/  IMAD.U32 R7, RZ, RZ, UR6 ;  /* 0x00000006ff077e24 */ /* 0x002fc8000f8e00ff */
[----:B------:R1:W2:Y:S03]  /*15a10*/  SYNCS.PHASECHK.TRANS64.TRYWAIT P1, [R7+URZ+0x2d850], R0 ;  /* 0x02d85000070075a7 */ /* 0x0002a6000802017f */
[----:B--2---:R-:W-:Y:S05]  /*15a20*/  @!P1 NANOSLEEP.SYNCS 0x989680 ;  /* 0x009896800000995d */ /* 0x004fea0003900000 */
[----:B------:R-:W2:Y:S02]  /*15a30*/  @!P1 SYNCS.PHASECHK.TRANS64 P1, [R7+URZ+0x2d850], R0 ;  /* 0x02d85000070095a7 */ /* 0x000ea4000802007f */
[----:B--2---:R-:W-:Y:S05]  /*15a40*/  @!P1 BRA `(.L_x_11087) ;  /* 0xfffffffc00ec9947 */ /* 0x004fea000383ffff */
[----:B------:R-:W-:Y:S05]  /*15a50*/  BRA `(.L_x_11084) ;  /* 0xfffffef800947947 */ /* 0x000fea000383ffff */
.L_x_11106:
[----:B-1----:R-:W-:-:S04]  /*15a60*/  IMAD.U32 R7, RZ, RZ, UR6 ;  /* 0x00000006ff077e24 */ /* 0x002fc8000f8e00ff */
[----:B------:R1:W2:Y:S03]  /*15a70*/  SYNCS.PHASECHK.TRANS64.TRYWAIT P1, [R7+URZ+0x2d830], R0 ;  /* 0x02d83000070075a7 */ /* 0x0002a6000802017f */
[----:B--2---:R-:W-:Y:S05]  /*15a80*/  @!P1 NANOSLEEP.SYNCS 0x989680 ;  /* 0x009896800000995d */ /* 0x004fea0003900000 */
[----:B------:R-:W2:Y:S02]  /*15a90*/  @!P1 SYNCS.PHASECHK.TRANS64 P1, [R7+URZ+0x2d830], R0 ;  /* 0x02d83000070095a7 */ /* 0x000ea4000802007f */
[----:B--2---:R-:W-:Y:S05]  /*15aa0*/  @!P1 BRA `(.L_x_11106) ;  /* 0xfffffffc00ec9947 */ /* 0x004fea000383ffff */
[----:B------:R-:W-:Y:S05]  /*15ab0*/  BRA `(.L_x_11103) ;  /* 0xffffff2800ec7947 */ /* 0x000fea000383ffff */
.L_x_11110:
[----:B-1----:R-:W-:-:S04]  /*15ac0*/  IMAD.U32 R7, RZ, RZ, UR6 ;  /* 0x00000006ff077e24 */ /* 0x002fc8000f8e00ff */
[----:B------:R1:W2:Y:S03]  /*15ad0*/  SYNCS.PHASECHK.TRANS64.TRYWAIT P1, [R7+URZ+0x2d850], R0 ;  /* 0x02d85000070075a7 */ /* 0x0002a6000802017f */
[----:B--2---:R-:W-:Y:S05]  /*15ae0*/  @!P1 NANOSLEEP.SYNCS 0x989680 ;  /* 0x009896800000995d */ /* 0x004fea0003900000 */
[----:B------:R-:W2:Y:S02]  /*15af0*/  @!P1 SYNCS.PHASECHK.TRANS64 P1, [R7+URZ+0x2d850], R0 ;  /* 0x02d85000070095a7 */ /* 0x000ea4000802007f */
[----:B--2---:R-:W-:Y:S05]  /*15b00*/  @!P1 BRA `(.L_x_11110) ;  /* 0xfffffffc00ec9947 */ /* 0x004fea000383ffff */
[----:B------:R-:W-:Y:S05]  /*15b10*/  BRA `(.L_x_11107) ;  /* 0xffffff2c00987947 */ /* 0x000fea000383ffff */
.L_x_11118:
[----:B-1----:R-:W-:-:S04]  /*15b20*/  IMAD.U32 R7, RZ, RZ, UR6 ;  /* 0x00000006ff077e24 */ /* 0x002fc8000f8e00ff */
[----:B------:R1:W3:Y:S03]  /*15b30*/  SYNCS.PHASECHK.TRANS64.TRYWAIT P1, [R7+URZ+0x2d830], R0 ;  /* 0x02d83000070075a7 */ /* 0x0002e6000802017f */
[----:B---3--:R-:W-:Y:S05]  /*15b40*/  @!P1 NANOSLEEP.SYNCS 0x989680 ;  /* 0x009896800000995d */ /* 0x008fea0003900000 */
[----:B------:R-:W3:Y:S02]  /*15b50*/  @!P1 SYNCS.PHASECHK.TRANS64 P1, [R7+URZ+0x2d830], R0 ;  /* 0x02d83000070095a7 */ /* 0x000ee4000802007f */
[----:B---3--:R-:W-:Y:S05]  /*15b60*/  @!P1 BRA `(.L_x_11118) ;  /* 0xfffffffc00ec9947 */ /* 0x008fea000383ffff */
[----:B------:R-:W-:Y:S05]  /*15b70*/  BRA `(.L_x_11115) ;  /* 0xffffff4c00107947 */ /* 0x000fea000383ffff */
.L_x_11122:
[----:B-1----:R-:W-:-:S04]  /*15b80*/  IMAD.U32 R7, RZ, RZ, UR6 ;  /* 0x00000006ff077e24 */ /* 0x002fc8000f8e00ff */
[----:B------:R1:W2:Y:S03]  /*15b90*/  SYNCS.PHASECHK.TRANS64.TRYWAIT P1, [R7+URZ+0x2d850], R0 ;  /* 0x02d85000070075a7 */ /* 0x0002a6000802017f */
[----:B--2---:R-:W-:Y:S05]  /*15ba0*/  @!P1 NANOSLEEP.SYNCS 0x989680 ;  /* 0x009896800000995d */ /* 0x004fea0003900000 */
[----:B------:R-:W2:Y:S02]  /*15bb0*/  @!P1 SYNCS.PHASECHK.TRANS64 P1, [R7+URZ+0x2d850], R0 ;  /* 0x02d85000070095a7 */ /* 0x000ea4000802007f */
[----:B--2---:R-:W-:Y:S05]  /*15bc0*/  @!P1 BRA `(.L_x_11122) ;  /* 0xfffffffc00ec9947 */ /* 0x004fea000383ffff */
[----:B------:R-:W-:Y:S05]  /*15bd0*/  BRA `(.L_x_11119) ;  /* 0xffffff4c00bc7947 */ /* 0x000fea000383ffff */
.L_x_11137:
[----:B-1----:R-:W-:-:S04]  /*15be0*/  IMAD.U32 R5, RZ, RZ, UR8 ;  /* 0x00000008ff057e24 */ /* 0x002fc8000f8e00ff */
[----:B------:R1:W3:Y:S03]  /*15bf0*/  SYNCS.PHASECHK.TRANS64.TRYWAIT P1, [R5+URZ+0x2d850], R4 ;  /* 0x02d85004050075a7 */ /* 0x0002e6000802017f */
[----:B---3--:R-:W-:Y:S05]  /*15c00*/  @!P1 NANOSLEEP.SYNCS 0x989680 ;  /* 0x009896800000995d */ /* 0x008fea0003900000 */
[----:B------:R-:W3:Y:S02]  /*15c10*/  @!P1 SYNCS.PHASECHK.TRANS64 P1, [R5+URZ+0x2d850], R4 ;  /* 0x02d85004050095a7 */ /* 0x000ee4000802007f */
[----:B---3--:R-:W-:Y:S05]  /*15c20*/  @!P1 BRA `(.L_x_11137) ;  /* 0xfffffffc00ec9947 */ /* 0x008fea000383ffff */
[----:B------:R-:W-:Y:S05]  /*15c30*/  BRA `(.L_x_11136) ;  /* 0xffffff7c00307947 */ /* 0x000fea000383ffff */
.L_x_11180:
        /* <DEDUP_REMOVED lines=11> */
.L_x_11245:
[----:B------:R-:W-:Y:S05]  /*15cf0*/  BSYNC B0 ;  /* 0x0000000000007941 */ /* 0x000fea0003800000 */
.L_x_11244:
[----:B------:R-:W-:Y:S05]  /*15d00*/  BRA `(.L_x_11246) ;  /* 0xffffffbc00dc7947 */ /* 0x000fea000383ffff */
.L_x_11183:
[----:B0-----:R0:W1:Y:S02]  /*15d10*/  SYNCS.PHASECHK.TRANS64.TRYWAIT P0, [R2+URZ+0x2d840], R4 ;  /* 0x02d84004020075a7 */ /* 0x001064000800017f */
[----:B-1----:R-:W-:Y:S05]  /*15d20*/  @!P0 NANOSLEEP.SYNCS 0x989680 ;  /* 0x009896800000895d */ /* 0x002fea0003900000 */
[----:B------:R-:W1:Y:S02]  /*15d30*/  @!P0 SYNCS.PHASECHK.TRANS64 P0, [R2+URZ+0x2d840], R4 ;  /* 0x02d84004020085a7 */ /* 0x000e64000800007f */
[----:B-1----:R-:W-:Y:S05]  /*15d40*/  @!P0 BRA `(.L_x_11183) ;  /* 0xfffffffc00f08947 */ /* 0x002fea000383ffff */
[----:B------:R-:W-:Y:S05]  /*15d50*/  BRA `(.L_x_11247) ;  /* 0xffffffc000487947 */ /* 0x000fea000383ffff */
.L_x_11184:
        /* <DEDUP_REMOVED lines=8> */
.L_x_11249:
[----:B------:R-:W-:Y:S05]  /*15de0*/  BSYNC B0 ;  /* 0x0000000000007941 */ /* 0x000fea0003800000 */
.L_x_11248:
        /* <DEDUP_REMOVED lines=9> */
.L_x_11250:
[----:B------:R-:W-:Y:S02]  /*15e80*/  IMAD.MOV.U32 R13, RZ, RZ, R6 ;  /* 0x000000ffff0d7224 */ /* 0x000fe400078e0006 */
[----:B------:R-:W-:Y:S02]  /*15e90*/  IMAD.MOV.U32 R12, RZ, RZ, 0x1 ;  /* 0x00000001ff0c7424 */ /* 0x000fe400078e00ff */
[----:B------:R-:W-:-:S07]  /*15ea0*/  IMAD.MOV.U32 R5, RZ, RZ, R14 ;  /* 0x000000ffff057224 */ /* 0x000fce00078e000e */
[----:B------:R-:W-:Y:S05]  /*15eb0*/  WARPSYNC.COLLECTIVE R15, `(.L_x_11251) ;  /* 0x000000000f087348 */ /* 0x000fea0003c00000 */
[----:B------:R0:W1:Y:S02]  /*15ec0*/  SHFL.IDX P6, R14, R13, R12, R11 ;  /* 0x0000000c0d0e7389 */ /* 0x00006400000c000b */
[----:B01----:R-:W-:Y:S01]  /*15ed0*/  ENDCOLLECTIVE ;  /* 0x000000000000791b */ /* 0x003fe20003800000 */
.L_x_11251:
        /* <DEDUP_REMOVED lines=17> */
.L_x_11252:
[----:B------:R-:W-:Y:S02]  /*15ff0*/  @P1 IMAD R8, R7, 0x2, R22 ;  /* 0x0000000207081824 */ /* 0x000fe400078e0216 */
[----:B------:R-:W-:Y:S02]  /*16000*/  IMAD.MOV.U32 R13, RZ, RZ, R6 ;  /* 0x000000ffff0d7224 */ /* 0x000fe400078e0006 */
[----:B------:R-:W-:Y:S02]  /*16010*/  IMAD.MOV.U32 R12, RZ, RZ, 0x2 ;  /* 0x00000002ff0c7424 */ /* 0x000fe400078e00ff */
[----:B------:R-:W-:-:S07]  /*16020*/  IMAD.MOV.U32 R5, RZ, RZ, R14 ;  /* 0x000000ffff057224 */ /* 0x000fce00078e000e */
[----:B------:R-:W-:Y:S05]  /*16030*/  WARPSYNC.COLLECTIVE R15, `(.L_x_11253) ;  /* 0x000000000f087348 */ /* 0x000fea0003c00000 */
[----:B------:R0:W1:Y:S02]  /*16040*/  SHFL.IDX P6, R14, R13, R12, R11 ;  /* 0x0000000c0d0e7389 */ /* 0x00006400000c000b */
[----:B01----:R-:W-:Y:S01]  /*16050*/  ENDCOLLECTIVE ;  /* 0x000000000000791b */ /* 0x003fe20003800000 */
.L_x_11253:
        /* <DEDUP_REMOVED lines=17> */
.L_x_11254:
[----:B------:R-:W-:Y:S02]  /*16170*/  @P1 IMAD R8, R7, 0x2, R22 ;  /* 0x0000000207081824 */ /* 0x000fe400078e0216 */
[----:B------:R-:W-:Y:S02]  /*16180*/  IMAD.MOV.U32 R13, RZ, RZ, R6 ;  /* 0x000000ffff0d7224 */ /* 0x000fe400078e0006 */
[----:B------:R-:W-:Y:S02]  /*16190*/  IMAD.MOV.U32 R12, RZ, RZ, 0x3 ;  /* 0x00000003ff0c7424 */ /* 0x000fe400078e00ff */
[----:B------:R-:W-:-:S07]  /*161a0*/  IMAD.MOV.U32 R5, RZ, RZ, R14 ;  /* 0x000000ffff057224 */ /* 0x000fce00078e000e */
[----:B------:R-:W-:Y:S05]  /*161b0*/  WARPSYNC.COLLECTIVE R15, `(.L_x_11255) ;  /* 0x000000000f087348 */ /* 0x000fea0003c00000 */
[----:B------:R0:W1:Y:S02]  /*161c0*/  SHFL.IDX P6, R14, R13, R12, R11 ;  /* 0x0000000c0d0e7389 */ /* 0x00006400000c000b */
[----:B01----:R-:W-:Y:S01]  /*161d0*/  ENDCOLLECTIVE ;  /* 0x000000000000791b */ /* 0x003fe20003800000 */
.L_x_11255:
        /* <DEDUP_REMOVED lines=10> */
.L_x_11256:
        /* <DEDUP_REMOVED lines=8> */
.L_x_11189:
[----:B------:R-:W-:Y:S02]  /*16300*/  IMAD.IADD R2, R21, 0x1, R27 ;  /* 0x0000000115027824 */ /* 0x000fe400078e021b */
[----:B------:R0:W5:Y:S01]  /*16310*/  LDL R27, [R1+0x1c] ;  /* 0x00001c00011b7983 */ /* 0x0001620000100800 */
[----:B------:R-:W-:Y:S02]  /*16320*/  IMAD.MOV.U32 R13, RZ, RZ, R0 ;  /* 0x000000ffff0d7224 */ /* 0x000fe400078e0000 */
[----:B------:R-:W-:Y:S02]  /*16330*/  IMAD.MOV.U32 R12, RZ, RZ, RZ ;  /* 0x000000ffff0c7224 */ /* 0x000fe400078e00ff */
[----:B------:R-:W-:Y:S02]  /*16340*/  IMAD.MOV.U32 R11, RZ, RZ, 0x1c1f ;  /* 0x00001c1fff0b7424 */ /* 0x000fe400078e00ff */
[----:B------:R-:W-:Y:S02]  /*16350*/  IMAD.MOV.U32 R15, RZ, RZ, -0x1 ;  /* 0xffffffffff0f7424 */ /* 0x000fe400078e00ff */
[----:B0-----:R-:W-:-:S07]  /*16360*/  IMAD R3, R28, R10, RZ ;  /* 0x0000000a1c037224 */ /* 0x001fce00078e02ff */
[----:B-----5:R-:W-:Y:S05]  /*16370*/  WARPSYNC.COLLECTIVE R15, `(.L_x_11258) ;  /* 0x000000000f087348 */ /* 0x020fea0003c00000 */
[----:B------:R0:W1:Y:S02]  /*16380*/  SHFL.IDX P6, R14, R13, R12, R11 ;  /* 0x0000000c0d0e7389 */ /* 0x00006400000c000b */
[----:B01---5:R-:W-:Y:S01]  /*16390*/  ENDCOLLECTIVE ;  /* 0x000000000000791b */ /* 0x023fe20003800000 */
.L_x_11258:
[----:B------:R-:W-:Y:S02]  /*163a0*/  IMAD.MOV.U32 R13, RZ, RZ, R4 ;  /* 0x000000ffff0d7224 */ /* 0x000fe400078e0004 */
[----:B------:R-:W-:-:S07]  /*163b0*/  IMAD.MOV.U32 R6, RZ, RZ, R14 ;  /* 0x000000ffff067224 */ /* 0x000fce00078e000e */
[----:B------:R-:W-:Y:S05]  /*163c0*/  WARPSYNC.COLLECTIVE R15, `(.L_x_11259) ;  /* 0x000000000f087348 */ /* 0x000fea0003c00000 */
[----:B------:R0:W1:Y:S02]  /*163d0*/  SHFL.IDX P6, R14, R13, R12, R11 ;  /* 0x0000000c0d0e7389 */ /* 0x00006400000c000b */
[----:B01----:R-:W-:Y:S01]  /*163e0*/  ENDCOLLECTIVE ;  /* 0x000000000000791b */ /* 0x003fe20003800000 */
.L_x_11259:
[----:B------:R-:W-:Y:S01]  /*163f0*/  ISETP.GE.AND P3, PT, R2, R3, PT ;  /* 0x000000030200720c */ /* 0x000fe20003f66270 */
[----:B------:R-:W-:Y:S02]  /*16400*/  IMAD.MOV.U32 R13, RZ, RZ, R0 ;  /* 0x000000ffff0d7224 */ /* 0x000fe400078e0000 */
[----:B------:R-:W-:Y:S02]  /*16410*/  IMAD.MOV.U32 R12, RZ, RZ, 0x1 ;  /* 0x00000001ff0c7424 */ /* 0x000fe400078e00ff */
[----:B------:R-:W-:-:S08]  /*16420*/  IMAD.MOV.U32 R5, RZ, RZ, R14 ;  /* 0x000000ffff057224 */ /* 0x000fd000078e000e */
[----:B------:R-:W-:Y:S05]  /*16430*/  WARPSYNC.COLLECTIVE R15, `(.L_x_11260) ;  /* 0x000000000f087348 */ /* 0x000fea0003c00000 */
[----:B------:R0:W1:Y:S02]  /*16440*/  SHFL.IDX P6, R14, R13, R12, R11 ;  /* 0x0000000c0d0e7389 */ /* 0x00006400000c000b */
[----:B01----:R-:W-:Y:S01]  /*16450*/  ENDCOLLECTIVE ;  /* 0x000000000000791b */ /* 0x003fe20003800000 */
.L_x_11260:
[----:B------:R-:W-:-:S05]  /*16460*/  @!P3 LEA R5, P4, R20, R5, 0x1 ;  /* 0x000000051405b211 */ /* 0x000fca00078808ff */
[----:B------:R-:W-:-:S04]  /*16470*/  @!P3 IMAD.X R6, RZ, RZ, R6, P4 ;  /* 0x000000ffff06b224 */ /* 0x000fc800020e0606 */
        /* <DEDUP_REMOVED lines=14> */
.L_x_11261:
[----:B------:R-:W-:Y:S01]  /*16560*/  ISETP.GE.AND P3, PT, R10, R3, PT ;  /* 0x000000030a00720c */ /* 0x000fe20003f66270 */
[----:B------:R-:W-:Y:S02]  /*16570*/  IMAD.MOV.U32 R13, RZ, RZ, R0 ;  /* 0x000000ffff0d7224 */ /* 0x000fe400078e0000 */
[----:B------:R-:W-:Y:S02]  /*16580*/  IMAD.MOV.U32 R12, RZ, RZ, 0x2 ;  /* 0x00000002ff0c7424 */ /* 0x000fe400078e00ff */
[----:B------:R-:W-:-:S08]  /*16590*/  IMAD.MOV.U32 R5, RZ, RZ, R14 ;  /* 0x000000ffff057224 */ /* 0x000fd000078e000e */
[----:B------:R-:W-:Y:S05]  /*165a0*/  WARPSYNC.COLLECTIVE R15, `(.L_x_11262) ;  /* 0x000000000f087348 */ /* 0x000fea0003c00000 */
[----:B------:R0:W1:Y:S02]  /*165b0*/  SHFL.IDX P6, R14, R13, R12, R11 ;  /* 0x0000000c0d0e7389 */ /* 0x00006400000c000b */
[----:B01----:R-:W-:Y:S01]  /*165c0*/  ENDCOLLECTIVE ;  /* 0x000000000000791b */ /* 0x003fe20003800000 */
.L_x_11262:
        /* <DEDUP_REMOVED lines=14> */
.L_x_11263:
        /* <DEDUP_REMOVED lines=8> */
.L_x_11264:
[----:B------:R-:W-:Y:S01]  /*16730*/  @!P3 LEA R5, P4, R20, R5, 0x1 ;  /* 0x000000051405b211 */ /* 0x000fe200078808ff */
[----:B------:R-:W-:Y:S02]  /*16740*/  IMAD.MOV.U32 R13, RZ, RZ, R4 ;  /* 0x000000ffff0d7224 */ /* 0x000fe400078e0004 */
[----:B------:R-:W-:-:S10]  /*16750*/  IMAD.MOV.U32 R0, RZ, RZ, R14 ;  /* 0x000000ffff007224 */ /* 0x000fd400078e000e */
[----:B------:R-:W-:Y:S05]  /*16760*/  WARPSYNC.COLLECTIVE R15, `(.L_x_11265) ;  /* 0x000000000f087348 */ /* 0x000fea0003c00000 */
[----:B------:R0:W1:Y:S02]  /*16770*/  SHFL.IDX P6, R14, R13, R12, R11 ;  /* 0x0000000c0d0e7389 */ /* 0x00006400000c000b */
[----:B01----:R-:W-:Y:S01]  /*16780*/  ENDCOLLECTIVE ;  /* 0x000000000000791b */ /* 0x003fe20003800000 */
.L_x_11265:
        /* <DEDUP_REMOVED lines=16> */
.L_x_11266:
        /* <DEDUP_REMOVED lines=16> */
.L_x_11267:
[----:B------:R-:W-:Y:S02]  /*16990*/  IMAD.MOV.U32 R13, RZ, RZ, R8 ;  /* 0x000000ffff0d7224 */ /* 0x000fe400078e0008 */
[----:B------:R-:W-:Y:S02]  /*169a0*/  IMAD.MOV.U32 R12, RZ, RZ, 0x1 ;  /* 0x00000001ff0c7424 */ /* 0x000fe400078e00ff */
[----:B------:R-:W-:-:S07]  /*169b0*/  IMAD.MOV.U32 R4, RZ, RZ, R14 ;  /* 0x000000ffff047224 */ /* 0x000fce00078e000e */
[----:B------:R-:W-:Y:S05]  /*169c0*/  WARPSYNC.COLLECTIVE R15, `(.L_x_11268) ;  /* 0x000000000f087348 */ /* 0x000fea0003c00000 */
[----:B------:R0:W1:Y:S02]  /*169d0*/  SHFL.IDX P6, R14, R13, R12, R11 ;  /* 0x0000000c0d0e7389 */ /* 0x00006400000c000b */
[----:B01----:R-:W-:Y:S01]  /*169e0*/  ENDCOLLECTIVE ;  /* 0x000000000000791b */ /* 0x003fe20003800000 */
.L_x_11268:
[----:B------:R-:W-:-:S05]  /*169f0*/  @!P3 LEA R4, P4, R20, R4, 0x1 ;  /* 0x000000041404b211 */ /* 0x000fca00078808ff */
[----:B------:R-:W-:-:S04]  /*16a00*/  @!P3 IMAD.X R0, RZ, RZ, R0, P4 ;  /* 0x000000ffff00b224 */ /* 0x000fc800020e0600 */
        /* <DEDUP_REMOVED lines=12> */
.L_x_11269:
[----:B------:R-:W-:Y:S01]  /*16ad0*/  IMAD.MOV.U32 R9, RZ, RZ, R14 ;  /* 0x000000ffff097224 */ /* 0x000fe200078e000e */
[----:B------:R-:W-:Y:S06]  /*16ae0*/  BRA `(.L_x_11270) ;  /* 0xffffffc400307947 */ /* 0x000fec000383ffff */
.L_x_11192:
[----:B-1----:R1:W2:Y:S02]  /*16af0*/  SYNCS.PHASECHK.TRANS64.TRYWAIT P0, [R22+URZ+0x2d820], R0 ;  /* 0x02d82000160075a7 */ /* 0x0022a4000800017f */
[----:B--2---:R-:W-:Y:S05]  /*16b00*/  @!P0 NANOSLEEP.SYNCS 0x989680 ;  /* 0x009896800000895d */ /* 0x004fea0003900000 */
[----:B------:R-:W2:Y:S02]  /*16b10*/  @!P0 SYNCS.PHASECHK.TRANS64 P0, [R22+URZ+0x2d820], R0 ;  /* 0x02d82000160085a7 */ /* 0x000ea4000800007f */
[----:B--2---:R-:W-:Y:S05]  /*16b20*/  @!P0 BRA `(.L_x_11192) ;  /* 0xfffffffc00f08947 */ /* 0x004fea000383ffff */
[----:B------:R-:W-:Y:S05]  /*16b30*/  BRA `(.L_x_11271) ;  /* 0xffffffc400987947 */ /* 0x000fea000383ffff */
.L_x_11197:
[----:B0-----:R0:W1:Y:S02]  /*16b40*/  SYNCS.PHASECHK.TRANS64.TRYWAIT P0, [R5+URZ+0x2d840], R0 ;  /* 0x02d84000050075a7 */ /* 0x001064000800017f */
[----:B-1----:R-:W-:Y:S05]  /*16b50*/  @!P0 NANOSLEEP.SYNCS 0x989680 ;  /* 0x009896800000895d */ /* 0x002fea0003900000 */
[----:B------:R-:W1:Y:S02]  /*16b60*/  @!P0 SYNCS.PHASECHK.TRANS64 P0, [R5+URZ+0x2d840], R0 ;  /* 0x02d84000050085a7 */ /* 0x000e64000800007f */
[----:B-1----:R-:W-:Y:S05]  /*16b70*/  @!P0 BRA `(.L_x_11197) ;  /* 0xfffffffc00f08947 */ /* 0x002fea000383ffff */
[----:B------:R-:W-:Y:S05]  /*16b80*/  BRA `(.L_x_11272) ;  /* 0xffffffc8008c7947 */ /* 0x000fea000383ffff */
.L_x_11198:
        /* <DEDUP_REMOVED lines=8> */
.L_x_11274:
[----:B------:R-:W-:Y:S05]  /*16c10*/  BSYNC B1 ;  /* 0x0000000000017941 */ /* 0x000fea0003800000 */
.L_x_11273:
        /* <DEDUP_REMOVED lines=13> */
.L_x_11275:
        /* <DEDUP_REMOVED lines=8> */
.L_x_11276:
        /* <DEDUP_REMOVED lines=14> */
.L_x_11277:
[----:B------:R-:W-:Y:S02]  /*16e50*/  IMAD.MOV.U32 R13, RZ, RZ, R7 ;  /* 0x000000ffff0d7224 */ /* 0x000fe400078e0007 */
[----:B------:R-:W-:Y:S02]  /*16e60*/  IMAD.MOV.U32 R12, RZ, RZ, 0x2 ;  /* 0x00000002ff0c7424 */ /* 0x000fe400078e00ff */
[----:B------:R-:W-:-:S07]  /*16e70*/  IMAD.MOV.U32 R2, RZ, RZ, R14 ;  /* 0x000000ffff027224 */ /* 0x000fce00078e000e */
[----:B------:R-:W-:Y:S05]  /*16e80*/  WARPSYNC.COLLECTIVE R15, `(.L_x_11278) ;  /* 0x000000000f087348 */ /* 0x000fea0003c00000 */
[----:B------:R0:W1:Y:S02]  /*16e90*/  SHFL.IDX P6, R14, R13, R12, R11 ;  /* 0x0000000c0d0e7389 */ /* 0x00006400000c000b */
[----:B01----:R-:W-:Y:S01]  /*16ea0*/  ENDCOLLECTIVE ;  /* 0x000000000000791b */ /* 0x003fe20003800000 */
.L_x_11278:
        /* <DEDUP_REMOVED lines=13> */
.L_x_11279:
[----:B------:R-:W-:Y:S02]  /*16f80*/  IMAD.MOV.U32 R13, RZ, RZ, R7 ;  /* 0x000000ffff0d7224 */ /* 0x000fe400078e0007 */
[----:B------:R-:W-:Y:S02]  /*16f90*/  IMAD.MOV.U32 R12, RZ, RZ, 0x3 ;  /* 0x00000003ff0c7424 */ /* 0x000fe400078e00ff */
[----:B------:R-:W-:-:S07]  /*16fa0*/  IMAD.MOV.U32 R2, RZ, RZ, R14 ;  /* 0x000000ffff027224 */ /* 0x000fce00078e000e */
[----:B------:R-:W-:Y:S05]  /*16fb0*/  WARPSYNC.COLLECTIVE R15, `(.L_x_11280) ;  /* 0x000000000f087348 */ /* 0x000fea0003c00000 */
[----:B------:R0:W1:Y:S02]  /*16fc0*/  SHFL.IDX P6, R14, R13, R12, R11 ;  /* 0x0000000c0d0e7389 */ /* 0x00006400000c000b */
[----:B01----:R-:W-:Y:S01]  /*16fd0*/  ENDCOLLECTIVE ;  /* 0x000000000000791b */ /* 0x003fe20003800000 */
.L_x_11280:
        /* <DEDUP_REMOVED lines=14> */
.L_x_11281:
[----:B------:R-:W-:Y:S01]  /*170c0*/  IMAD.MOV.U32 R2, RZ, RZ, R14 ;  /* 0x000000ffff027224 */ /* 0x000fe200078e000e */
[----:B------:R-:W-:Y:S06]  /*170d0*/  BRA `(.L_x_11282) ;  /* 0xffffffc8002c7947 */ /* 0x000fec000383ffff */
.L_x_11203:
[----:B-1----:R1:W2:Y:S02]  /*170e0*/  SYNCS.PHASECHK.TRANS64.TRYWAIT P0, [R5+URZ+0x2d860], R2 ;  /* 0x02d86002050075a7 */ /* 0x0022a4000800017f */
[----:B--2---:R-:W-:Y:S05]  /*170f0*/  @!P0 NANOSLEEP.SYNCS 0x989680 ;  /* 0x009896800000895d */ /* 0x004fea0003900000 */
[----:B------:R-:W2:Y:S02]  /*17100*/  @!P0 SYNCS.PHASECHK.TRANS64 P0, [R5+URZ+0x2d860], R2 ;  /* 0x02d86002050085a7 */ /* 0x000ea4000800007f */
[----:B--2---:R-:W-:Y:S05]  /*17110*/  @!P0 BRA `(.L_x_11203) ;  /* 0xfffffffc00f08947 */ /* 0x004fea000383ffff */
[----:B------:R-:W-:Y:S05]  /*17120*/  BRA `(.L_x_11283) ;  /* 0xffffffc800907947 */ /* 0x000fea000383ffff */
.L_x_11204:
        /* <DEDUP_REMOVED lines=8> */
.L_x_11285:
[----:B------:R-:W-:Y:S05]  /*171b0*/  BSYNC B1 ;  /* 0x0000000000017941 */ /* 0x000fea0003800000 */
.L_x_11284:
        /* <DEDUP_REMOVED lines=9> */
.L_x_11286:
[----:B------:R-:W-:Y:S02]  /*17250*/  IMAD.MOV.U32 R13, RZ, RZ, R24 ;  /* 0x000000ffff0d7224 */ /* 0x000fe400078e0018 */
[----:B------:R-:W-:Y:S02]  /*17260*/  IMAD.MOV.U32 R12, RZ, RZ, 0x1 ;  /* 0x00000001ff0c7424 */ /* 0x000fe400078e00ff */
[----:B------:R-:W-:-:S07]  /*17270*/  IMAD.MOV.U32 R2, RZ, RZ, R14 ;  /* 0x000000ffff027224 */ /* 0x000fce00078e000e */
[----:B------:R-:W-:Y:S05]  /*17280*/  WARPSYNC.COLLECTIVE R15, `(.L_x_11287) ;  /* 0x000000000f087348 */ /* 0x000fea0003c00000 */
[----:B------:R0:W1:Y:S02]  /*17290*/  SHFL.IDX P6, R14, R13, R12, R11 ;  /* 0x0000000c0d0e7389 */ /* 0x00006400000c000b */
[----:B01----:R-:W-:Y:S01]  /*172a0*/  ENDCOLLECTIVE ;  /* 0x000000000000791b */ /* 0x003fe20003800000 */
.L_x_11287:
        /* <DEDUP_REMOVED lines=16> */
.L_x_11288:
[----:B------:R-:W-:Y:S02]  /*173b0*/  IMAD.MOV.U32 R13, RZ, RZ, R24 ;  /* 0x000000ffff0d7224 */ /* 0x000fe400078e0018 */
[----:B------:R-:W-:Y:S02]  /*173c0*/  IMAD.MOV.U32 R12, RZ, RZ, 0x2 ;  /* 0x00000002ff0c7424 */ /* 0x000fe400078e00ff */
[----:B------:R-:W-:-:S07]  /*173d0*/  IMAD.MOV.U32 R2, RZ, RZ, R14 ;  /* 0x000000ffff027224 */ /* 0x000fce00078e000e */
[----:B------:R-:W-:Y:S05]  /*173e0*/  WARPSYNC.COLLECTIVE R15, `(.L_x_11289) ;  /* 0x000000000f087348 */ /* 0x000fea0003c00000 */
[----:B------:R0:W1:Y:S02]  /*173f0*/  SHFL.IDX P6, R14, R13, R12, R11 ;  /* 0x0000000c0d0e7389 */ /* 0x00006400000c000b */
[----:B01----:R-:W-:Y:S01]  /*17400*/  ENDCOLLECTIVE ;  /* 0x000000000000791b */ /* 0x003fe20003800000 */
.L_x_11289:
        /* <DEDUP_REMOVED lines=16> */
.L_x_11290:
[----:B------:R-:W-:Y:S02]  /*17510*/  IMAD.MOV.U32 R13, RZ, RZ, R24 ;  /* 0x000000ffff0d7224 */ /* 0x000fe400078e0018 */
[----:B------:R-:W-:Y:S02]  /*17520*/  IMAD.MOV.U32 R12, RZ, RZ, 0x3 ;  /* 0x00000003ff0c7424 */ /* 0x000fe400078e00ff */
[----:B------:R-:W-:-:S07]  /*17530*/  IMAD.MOV.U32 R2, RZ, RZ, R14 ;  /* 0x000000ffff027224 */ /* 0x000fce00078e000e */
[----:B------:R-:W-:Y:S05]  /*17540*/  WARPSYNC.COLLECTIVE R15, `(.L_x_11291) ;  /* 0x000000000f087348 */ /* 0x000fea0003c00000 */
[----:B------:R0:W1:Y:S02]  /*17550*/  SHFL.IDX P6, R14, R13, R12, R11 ;  /* 0x0000000c0d0e7389 */ /* 0x00006400000c000b */
[----:B01----:R-:W-:Y:S01]  /*17560*/  ENDCOLLECTIVE ;  /* 0x000000000000791b */ /* 0x003fe20003800000 */
.L_x_11291:
        /* <DEDUP_REMOVED lines=13> */
.L_x_11292:
        /* <DEDUP_REMOVED lines=8> */
.L_x_11212:
[----:B-1----:R1:W2:Y:S02]  /*176c0*/  SYNCS.PHASECHK.TRANS64.TRYWAIT P0, [R0+URZ+0x2d860], R3 ;  /* 0x02d86003000075a7 */ /* 0x0022a4000800017f */
[----:B--2---:R-:W-:Y:S05]  /*176d0*/  @!P0 NANOSLEEP.SYNCS 0x989680 ;  /* 0x009896800000895d */ /* 0x004fea0003900000 */
[----:B------:R-:W2:Y:S02]  /*176e0*/  @!P0 SYNCS.PHASECHK.TRANS64 P0, [R0+URZ+0x2d860], R3 ;  /* 0x02d86003000085a7 */ /* 0x000ea4000800007f */
[----:B--2---:R-:W-:Y:S05]  /*176f0*/  @!P0 BRA `(.L_x_11212) ;  /* 0xfffffffc00f08947 */ /* 0x004fea000383ffff */
[----:B------:R-:W-:Y:S05]  /*17700*/  BRA `(.L_x_11294) ;  /* 0xffffffcc00287947 */ /* 0x000fea000383ffff */
.L_x_11213:
        /* <DEDUP_REMOVED lines=8> */
.L_x_11296:
[----:B------:R-:W-:Y:S05]  /*17790*/  BSYNC B0 ;  /* 0x0000000000007941 */ /* 0x000fea0003800000 */
.L_x_11295:
        /* <DEDUP_REMOVED lines=10> */
.L_x_11297:
        /* <DEDUP_REMOVED lines=17> */
.L_x_11298:
        /* <DEDUP_REMOVED lines=14> */
.L_x_11299:
[----:B------:R-:W-:Y:S02]  /*17a30*/  IMAD.MOV.U32 R13, RZ, RZ, R24 ;  /* 0x000000ffff0d7224 */ /* 0x000fe400078e0018 */
[----:B------:R-:W-:Y:S01]  /*17a40*/  IMAD.MOV.U32 R12, RZ, RZ, 0x2 ;  /* 0x00000002ff0c7424 */ /* 0x000fe200078e00ff */
[----:B------:R-:W-:-:S13]  /*17a50*/  IADD3 R2, P4, R14, R5, RZ ;  /* 0x000000050e027210 */ /* 0x000fda0007f9e0ff */
[----:B------:R-:W-:Y:S05]  /*17a60*/  WARPSYNC.COLLECTIVE R15, `(.L_x_11300) ;  /* 0x000000000f087348 */ /* 0x000fea0003c00000 */
[----:B------:R0:W1:Y:S02]  /*17a70*/  SHFL.IDX P6, R14, R13, R12, R11 ;  /* 0x0000000c0d0e7389 */ /* 0x00006400000c000b */
[----:B01----:R-:W-:Y:S01]  /*17a80*/  ENDCOLLECTIVE ;  /* 0x000000000000791b */ /* 0x003fe20003800000 */
.L_x_11300:
        /* <DEDUP_REMOVED lines=15> */
.L_x_11301:
[----:B------:R-:W-:Y:S02]  /*17b80*/  IMAD.MOV.U32 R13, RZ, RZ, R24 ;  /* 0x000000ffff0d7224 */ /* 0x000fe400078e0018 */
[----:B------:R-:W-:Y:S01]  /*17b90*/  IMAD.MOV.U32 R12, RZ, RZ, 0x3 ;  /* 0x00000003ff0c7424 */ /* 0x000fe200078e00ff */
[----:B------:R-:W-:-:S13]  /*17ba0*/  IADD3 R2, P4, R14, R5, RZ ;  /* 0x000000050e027210 */ /* 0x000fda0007f9e0ff */
[----:B------:R-:W-:Y:S05]  /*17bb0*/  WARPSYNC.COLLECTIVE R15, `(.L_x_11302) ;  /* 0x000000000f087348 */ /* 0x000fea0003c00000 */
[----:B------:R0:W1:Y:S02]  /*17bc0*/  SHFL.IDX P6, R14, R13, R12, R11 ;  /* 0x0000000c0d0e7389 */ /* 0x00006400000c000b */
[----:B01----:R-:W-:Y:S01]  /*17bd0*/  ENDCOLLECTIVE ;  /* 0x000000000000791b */ /* 0x003fe20003800000 */
.L_x_11302:
        /* <DEDUP_REMOVED lines=14> */
.L_x_11303:
[----:B------:R-:W-:Y:S05]  /*17cc0*/  BRA `(.L_x_11304) ;  /* 0xffffffc8009c7947 */ /* 0x000fea000383ffff */
.L_x_11218:
        /* <DEDUP_REMOVED lines=8> */
.L_x_11306:
[----:B------:R-:W-:Y:S05]  /*17d50*/  BSYNC B0 ;  /* 0x0000000000007941 */ /* 0x000fea0003800000 */
.L_x_11305:
        /* <DEDUP_REMOVED lines=9> */
.L_x_11307:
        /* <DEDUP_REMOVED lines=18> */
.L_x_11308:
[----:B------:R-:W-:Y:S01]  /*17f10*/  IMAD.MOV.U32 R12, RZ, RZ, 0x2 ;  /* 0x00000002ff0c7424 */ /* 0x000fe200078e00ff */
[----:B------:R-:W-:-:S05]  /*17f20*/  SEL R5, R14, RZ, P1 ;  /* 0x000000ff0e057207 */ /* 0x000fca0000800000 */
[----:B------:R-:W-:-:S04]  /*17f30*/  IMAD.IADD R4, R2, 0x1, R5 ;  /* 0x0000000102047824 */ /* 0x000fc800078e0205 */
[----:B------:R-:W-:-:S07]  /*17f40*/  IMAD.MOV.U32 R13, RZ, RZ, R4 ;  /* 0x000000ffff0d7224 */ /* 0x000fce00078e0004 */
[----:B------:R-:W-:Y:S05]  /*17f50*/  WARPSYNC.COLLECTIVE R15, `(.L_x_11309) ;  /* 0x000000000f087348 */ /* 0x000fea0003c00000 */
[----:B------:R0:W1:Y:S02]  /*17f60*/  SHFL.UP P6, R14, R13, R12, R11 ;  /* 0x0400000c0d0e7389 */ /* 0x00006400000c000b */
[----:B01----:R-:W-:Y:S01]  /*17f70*/  ENDCOLLECTIVE ;  /* 0x000000000000791b */ /* 0x003fe20003800000 */
.L_x_11309:
[----:B------:R-:W-:Y:S01]  /*17f80*/  IMAD.MOV.U32 R12, RZ, RZ, 0x4 ;  /* 0x00000004ff0c7424 */ /* 0x000fe200078e00ff */
[----:B------:R-:W-:-:S05]  /*17f90*/  SEL R5, R14, RZ, P2 ;  /* 0x000000ff0e057207 */ /* 0x000fca0001000000 */
[----:B------:R-:W-:-:S04]  /*17fa0*/  IMAD.IADD R5, R4, 0x1, R5 ;  /* 0x0000000104057824 */ /* 0x000fc800078e0205 */
[----:B------:R-:W-:-:S07]  /*17fb0*/  IMAD.MOV.U32 R13, RZ, RZ, R5 ;  /* 0x000000ffff0d7224 */ /* 0x000fce00078e0005 */
[----:B------:R-:W-:Y:S05]  /*17fc0*/  WARPSYNC.COLLECTIVE R15, `(.L_x_11310) ;  /* 0x000000000f087348 */ /* 0x000fea0003c00000 */
[----:B------:R0:W1:Y:S02]  /*17fd0*/  SHFL.UP P6, R14, R13, R12, R11 ;  /* 0x0400000c0d0e7389 */ /* 0x00006400000c000b */
[----:B01----:R-:W-:Y:S01]  /*17fe0*/  ENDCOLLECTIVE ;  /* 0x000000000000791b */ /* 0x003fe20003800000 */
.L_x_11310:
[----:B------:R-:W-:Y:S01]  /*17ff0*/  IMAD.MOV.U32 R12, RZ, RZ, 0x8 ;  /* 0x00000008ff0c7424 */ /* 0x000fe200078e00ff */
[----:B------:R-:W-:-:S05]  /*18000*/  SEL R6, R14, RZ, P3 ;  /* 0x000000ff0e067207 */ /* 0x000fca0001800000 */
[----:B------:R-:W-:-:S04]  /*18010*/  IMAD.IADD R6, R5, 0x1, R6 ;  /* 0x0000000105067824 */ /* 0x000fc800078e0206 */
[----:B------:R-:W-:-:S07]  /*18020*/  IMAD.MOV.U32 R13, RZ, RZ, R6 ;  /* 0x000000ffff0d7224 */ /* 0x000fce00078e0006 */
[----:B------:R-:W-:Y:S05]  /*18030*/  WARPSYNC.COLLECTIVE R15, `(.L_x_11311) ;  /* 0x000000000f087348 */ /* 0x000fea0003c00000 */
[----:B------:R0:W1:Y:S02]  /*18040*/  SHFL.UP P6, R14, R13, R12, R11 ;  /* 0x0400000c0d0e7389 */ /* 0x00006400000c000b */
[----:B01----:R-:W-:Y:S01]  /*18050*/  ENDCOLLECTIVE ;  /* 0x000000000000791b */ /* 0x003fe20003800000 */
.L_x_11311:
[----:B------:R-:W-:Y:S01]  /*18060*/  IMAD.MOV.U32 R12, RZ, RZ, 0x10 ;  /* 0x00000010ff0c7424 */ /* 0x000fe200078e00ff */
[----:B------:R-:W-:-:S05]  /*18070*/  SEL R3, R14, RZ, P4 ;  /* 0x000000ff0e037207 */ /* 0x000fca0002000000 */
[----:B------:R-:W-:-:S04]  /*18080*/  IMAD.IADD R4, R6, 0x1, R3 ;  /* 0x0000000106047824 */ /* 0x000fc800078e0203 */
[----:B------:R-:W-:-:S07]  /*18090*/  IMAD.MOV.U32 R13, RZ, RZ, R4 ;  /* 0x000000ffff0d7224 */ /* 0x000fce00078e0004 */
[----:B------:R-:W-:Y:S05]  /*180a0*/  WARPSYNC.COLLECTIVE R15, `(.L_x_11312) ;  /* 0x000000000f087348 */ /* 0x000fea0003c00000 */
[----:B------:R0:W1:Y:S02]  /*180b0*/  SHFL.UP P6, R14, R13, R12, R11 ;  /* 0x0400000c0d0e7389 */ /* 0x00006400000c000b */
[----:B01----:R-:W-:Y:S01]  /*180c0*/  ENDCOLLECTIVE ;  /* 0x000000000000791b */ /* 0x003fe20003800000 */
.L_x_11312:
        /* <DEDUP_REMOVED lines=8> */
.L_x_11313:
[----:B------:R-:W-:Y:S05]  /*18150*/  BRA `(.L_x_11314) ;  /* 0xffffffc800b07947 */ /* 0x000fea000383ffff */
.L_x_11223:
        /* <DEDUP_REMOVED lines=8> */
.L_x_11316:
[----:B------:R-:W-:Y:S05]  /*181e0*/  BSYNC B0 ;  /* 0x0000000000007941 */ /* 0x000fea0003800000 */
.L_x_11315:
        /* <DEDUP_REMOVED lines=8> */
.L_x_11317:
[----:B------:R-:W-:Y:S01]  /*18270*/  IMAD.MOV.U32 R12, RZ, RZ, 0x4 ;  /* 0x00000004ff0c7424 */ /* 0x000fe200078e00ff */
[----:B------:R-:W-:-:S05]  /*18280*/  SEL R14, R14, RZ, P2 ;  /* 0x000000ff0e0e7207 */ /* 0x000fca0001000000 */
[----:B------:R-:W-:-:S04]  /*18290*/  IMAD.IADD R3, R13, 0x1, R14 ;  /* 0x000000010d037824 */ /* 0x000fc800078e020e */
[----:B------:R-:W-:-:S07]  /*182a0*/  IMAD.MOV.U32 R13, RZ, RZ, R3 ;  /* 0x000000ffff0d7224 */ /* 0x000fce00078e0003 */
[----:B------:R-:W-:Y:S05]  /*182b0*/  WARPSYNC.COLLECTIVE R15, `(.L_x_11318) ;  /* 0x000000000f087348 */ /* 0x000fea0003c00000 */
[----:B------:R0:W1:Y:S02]  /*182c0*/  SHFL.UP P6, R14, R13, R12, R11 ;  /* 0x0400000c0d0e7389 */ /* 0x00006400000c000b */
[----:B01----:R-:W-:Y:S01]  /*182d0*/  ENDCOLLECTIVE ;  /* 0x000000000000791b */ /* 0x003fe20003800000 */
.L_x_11318:
[----:B------:R-:W-:Y:S01]  /*182e0*/  IMAD.MOV.U32 R12, RZ, RZ, 0x8 ;  /* 0x00000008ff0c7424 */ /* 0x000fe200078e00ff */
[----:B------:R-:W-:-:S05]  /*182f0*/  SEL R4, R14, RZ, P3 ;  /* 0x000000ff0e047207 */ /* 0x000fca0001800000 */
[----:B------:R-:W-:-:S04]  /*18300*/  IMAD.IADD R4, R3, 0x1, R4 ;  /* 0x0000000103047824 */ /* 0x000fc800078e0204 */
[----:B------:R-:W-:-:S07]  /*18310*/  IMAD.MOV.U32 R13, RZ, RZ, R4 ;  /* 0x000000ffff0d7224 */ /* 0x000fce00078e0004 */
[----:B------:R-:W-:Y:S05]  /*18320*/  WARPSYNC.COLLECTIVE R15, `(.L_x_11319) ;  /* 0x000000000f087348 */ /* 0x000fea0003c00000 */
[----:B------:R0:W1:Y:S02]  /*18330*/  SHFL.UP P6, R14, R13, R12, R11 ;  /* 0x0400000c0d0e7389 */ /* 0x00006400000c000b */
[----:B01----:R-:W-:Y:S01]  /*18340*/  ENDCOLLECTIVE ;  /* 0x000000000000791b */ /* 0x003fe20003800000 */
.L_x_11319:
[----:B------:R-:W-:Y:S01]  /*18350*/  IMAD.MOV.U32 R12, RZ, RZ, 0x10 ;  /* 0x00000010ff0c7424 */ /* 0x000fe200078e00ff */
[----:B------:R-:W-:-:S05]  /*18360*/  SEL R5, R14, RZ, P4 ;  /* 0x000000ff0e057207 */ /* 0x000fca0002000000 */
[----:B------:R-:W-:-:S04]  /*18370*/  IMAD.IADD R5, R4, 0x1, R5 ;  /* 0x0000000104057824 */ /* 0x000fc800078e0205 */
[----:B------:R-:W-:-:S07]  /*18380*/  IMAD.MOV.U32 R13, RZ, RZ, R5 ;  /* 0x000000ffff0d7224 */ /* 0x000fce00078e0005 */
[----:B------:R-:W-:Y:S05]  /*18390*/  WARPSYNC.COLLECTIVE R15, `(.L_x_11320) ;  /* 0x000000000f087348 */ /* 0x000fea0003c00000 */
[----:B------:R0:W1:Y:S02]  /*183a0*/  SHFL.UP P6, R14, R13, R12, R11 ;  /* 0x0400000c0d0e7389 */ /* 0x00006400000c000b */
[----:B01----:R-:W-:Y:S01]  /*183b0*/  ENDCOLLECTIVE ;  /* 0x000000000000791b */ /* 0x003fe20003800000 */
.L_x_11320:
        /* <DEDUP_REMOVED lines=8> */
.L_x_11321:
[----:B------:R-:W-:Y:S05]  /*18440*/  BRA `(.L_x_11322) ;  /* 0xffffffc800907947 */ /* 0x000fea000383ffff */
.L_x_11225:
[----:B------:R-:W-:Y:S01]  /*18450*/  BSSY B0, `(.L_x_11323) ;  /* 0x0000006000007945 */ /* 0x000fe20003800000 */
[----:B------:R-:W-:Y:S01]  /*18460*/  PLOP3.LUT P6, PT, P6, PT, PT, 0x8, 0x0 ;  /* 0x000000000000781c */ /* 0x000fe200037ce170 */
[----:B------:R-:W-:-:S12]  /*18470*/  IMAD.MOV.U32 R15, RZ, RZ, -0x1 ;  /* 0xffffffffff0f7424 */ /* 0x000fd800078e00ff */
[----:B01----:R-:W-:Y:S05]  /*18480*/  WARPSYNC.COLLECTIVE R15, `(.L_x_11324) ;  /* 0x000000000f087348 */ /* 0x003fea0003c00000 */
[----:B------:R-:W-:Y:S01]  /*18490*/  VOTE.ANY R14, PT, P6 ;  /* 0x00000000000e7806 */ /* 0x000fe200030e0100 */
[----:B01----:R-:W-:Y:S06]  /*184a0*/  ENDCOLLECTIVE ;  /* 0x000000000000791b */ /* 0x003fec0003800000 */
.L_x_11324:
[----:B------:R-:W-:Y:S05]  /*184b0*/  BSYNC B0 ;  /* 0x0000000000007941 */ /* 0x000fea0003800000 */
.L_x_11323:
        /* <DEDUP_REMOVED lines=9> */
.L_x_11325:
[----:B------:R-:W-:Y:S01]  /*18550*/  IMAD.MOV.U32 R17, RZ, RZ, R14 ;  /* 0x000000ffff117224 */ /* 0x000fe200078e000e */
[----:B------:R-:W-:Y:S06]  /*18560*/  BRA `(.L_x_11326) ;  /* 0xffffffc800807947 */ /* 0x000fec000383ffff */
.L_x_11227:
[----:B------:R-:W-:Y:S01]  /*18570*/  BSSY B0, `(.L_x_11327) ;  /* 0x0000007000007945 */ /* 0x000fe20003800000 */
[----:B------:R-:W-:Y:S02]  /*18580*/  IMAD.MOV.U32 R13, RZ, RZ, R3 ;  /* 0x000000ffff0d7224 */ /* 0x000fe400078e0003 */
[----:B------:R-:W-:Y:S02]  /*18590*/  IMAD.MOV.U32 R11, RZ, RZ, 0x1f ;  /* 0x0000001fff0b7424 */ /* 0x000fe400078e00ff */
[----:B------:R-:W-:-:S07]  /*185a0*/  IMAD.MOV.U32 R15, RZ, RZ, -0x1 ;  /* 0xffffffffff0f7424 */ /* 0x000fce00078e00ff */
[----:B0123--:R-:W-:Y:S05]  /*185b0*/  WARPSYNC.COLLECTIVE R15, `(.L_x_11328) ;  /* 0x000000000f087348 */ /* 0x00ffea0003c00000 */
[----:B------:R4:W0:Y:S02]  /*185c0*/  SHFL.IDX P6, R14, R13, R12, R11 ;  /* 0x0000000c0d0e7389 */ /* 0x00082400000c000b */
[----:B01234-:R-:W-:Y:S01]  /*185d0*/  ENDCOLLECTIVE ;  /* 0x000000000000791b */ /* 0x01ffe20003800000 */
.L_x_11328:
[----:B------:R-:W-:Y:S05]  /*185e0*/  BSYNC B0 ;  /* 0x0000000000007941 */ /* 0x000fea0003800000 */
.L_x_11327:
[----:B------:R-:W-:Y:S01]  /*185f0*/  IMAD.MOV.U32 R6, RZ, RZ, R14 ;  /* 0x000000ffff067224 */ /* 0x000fe200078e000e */
[----:B------:R-:W-:Y:S06]  /*18600*/  BRA `(.L_x_11226) ;  /* 0xffffffc800747947 */ /* 0x000fec000383ffff */
.L_x_11231:
[----:B-1----:R1:W2:Y:S02]  /*18610*/  SYNCS.PHASECHK.TRANS64.TRYWAIT P0, [R5+URZ+0x2d820], R0 ;  /* 0x02d82000050075a7 */ /* 0x0022a4000800017f */
[----:B--2---:R-:W-:Y:S05]  /*18620*/  @!P0 NANOSLEEP.SYNCS 0x989680 ;  /* 0x009896800000895d */ /* 0x004fea0003900000 */
[----:B------:R-:W2:Y:S02]  /*18630*/  @!P0 SYNCS.PHASECHK.TRANS64 P0, [R5+URZ+0x2d820], R0 ;  /* 0x02d82000050085a7 */ /* 0x000ea4000800007f */
[----:B--2---:R-:W-:Y:S05]  /*18640*/  @!P0 BRA `(.L_x_11231) ;  /* 0xfffffffc00f08947 */ /* 0x004fea000383ffff */
[----:B------:R-:W-:Y:S05]  /*18650*/  BRA `(.L_x_11329) ;  /* 0xffffffcc00ec7947 */ /* 0x000fea000383ffff */
.L_x_11232:
        /* <DEDUP_REMOVED lines=11> */
.L_x_11331:
[----:B------:R-:W-:Y:S05]  /*18710*/  BSYNC B0 ;  /* 0x0000000000007941 */ /* 0x000fea0003800000 */
.L_x_11330:
[----:B------:R-:W-:Y:S05]  /*18720*/  BRA `(.L_x_11332) ;  /* 0xffffffcc00d47947 */ /* 0x000fea000383ffff */
.L_x_11235:
[----:B------:R-:W-:Y:S01]  /*18730*/  BSSY B1, `(.L_x_11333) ;  /* 0x0000006000017945 */ /* 0x000fe20003800000 */
[----:B------:R-:W-:-:S07]  /*18740*/  IMAD.MOV.U32 R15, RZ, RZ, -0x1 ;  /* 0xffffffffff0f7424 */ /* 0x000fce00078e00ff */
[----:B01-3--:R-:W-:Y:S05]  /*18750*/  WARPSYNC.COLLECTIVE R15, `(.L_x_11334) ;  /* 0x000000000f0c7348 */ /* 0x00bfea0003c00000 */
[----:B------:R-:W-:Y:S02]  /*18760*/  ELECT P6, UR62, PT ;  /* 0x00000000003e782f */ /* 0x000fe400038c0000 */
[----:B------:R-:W-:Y:S01]  /*18770*/  MOV R14, UR62 ;  /* 0x0000003e000e7c02 */ /* 0x000fe20008000f00 */
[----:B01-3--:R-:W-:Y:S10]  /*18780*/  ENDCOLLECTIVE ;  /* 0x000000000000791b */ /* 0x00bff40003800000 */
.L_x_11334:
[----:B------:R-:W-:Y:S05]  /*18790*/  BSYNC B1 ;  /* 0x0000000000017941 */ /* 0x000fea0003800000 */
.L_x_11333:
[----:B------:R-:W-:Y:S05]  /*187a0*/  BRA `(.L_x_11335) ;  /* 0xffffffcc00cc7947 */ /* 0x000fea000383ffff */
.L_x_11237:
[----:B-1----:R1:W2:Y:S02]  /*187b0*/  SYNCS.PHASECHK.TRANS64.TRYWAIT P1, [R3+URZ+0x2d840], R2 ;  /* 0x02d84002030075a7 */ /* 0x0022a4000802017f */
[----:B--2---:R-:W-:Y:S05]  /*187c0*/  @!P1 NANOSLEEP.SYNCS 0x989680 ;  /* 0x009896800000995d */ /* 0x004fea0003900000 */
[----:B------:R-:W2:Y:S02]  /*187d0*/  @!P1 SYNCS.PHASECHK.TRANS64 P1, [R3+URZ+0x2d840], R2 ;  /* 0x02d84002030095a7 */ /* 0x000ea4000802007f */
[----:B--2---:R-:W-:Y:S05]  /*187e0*/  @!P1 BRA `(.L_x_11237) ;  /* 0xfffffffc00f09947 */ /* 0x004fea000383ffff */
[----:B------:R-:W-:Y:S05]  /*187f0*/  BRA `(.L_x_11336) ;  /* 0xffffffcc00ec7947 */ /* 0x000fea000383ffff */
.L_x_11239:
[----:B--2---:R2:W4:Y:S02]  /*18800*/  SYNCS.PHASECHK.TRANS64.TRYWAIT P1, [R25+URZ+0x2d840], R0 ;  /* 0x02d84000190075a7 */ /* 0x004524000802017f */
[----:B----4-:R-:W-:Y:S05]  /*18810*/  @!P1 NANOSLEEP.SYNCS 0x989680 ;  /* 0x009896800000995d */ /* 0x010fea0003900000 */
[----:B------:R-:W4:Y:S02]  /*18820*/  @!P1 SYNCS.PHASECHK.TRANS64 P1, [R25+URZ+0x2d840], R0 ;  /* 0x02d84000190095a7 */ /* 0x000f24000802007f */
[----:B----4-:R-:W-:Y:S05]  /*18830*/  @!P1 BRA `(.L_x_11239) ;  /* 0xfffffffc00f09947 */ /* 0x010fea000383ffff */
[----:B------:R-:W-:Y:S05]  /*18840*/  BRA `(.L_x_11337) ;  /* 0xffffffcc00f87947 */ /* 0x000fea000383ffff */
.L_x_11241:
[----:B----4-:R4:W0:Y:S02]  /*18850*/  SYNCS.PHASECHK.TRANS64.TRYWAIT P1, [R3+URZ+0x2d860], R2 ;  /* 0x02d86002030075a7 */ /* 0x010824000802017f */
[----:B0-----:R-:W-:Y:S05]  /*18860*/  @!P1 NANOSLEEP.SYNCS 0x989680 ;  /* 0x009896800000995d */ /* 0x001fea0003900000 */
[----:B------:R-:W0:Y:S02]  /*18870*/  @!P1 SYNCS.PHASECHK.TRANS64 P1, [R3+URZ+0x2d860], R2 ;  /* 0x02d86002030095a7 */ /* 0x000e24000802007f */
[----:B0-----:R-:W-:Y:S05]  /*18880*/  @!P1 BRA `(.L_x_11241) ;  /* 0xfffffffc00f09947 */ /* 0x001fea000383ffff */
[----:B------:R-:W-:Y:S05]  /*18890*/  BRA `(.L_x_11338) ;  /* 0xffffffcc00f47947 */ /* 0x000fea000383ffff */
.L_x_11339:
        /* <DEDUP_REMOVED lines=14> */
.L_x_15856:


//--------------------- .text._ZN7cutlass13device_kernelIN5flash11enable_sm90INS1_16FlashAttnFwdSm90INS1_25CollectiveMainloopFwdSm90ILi2EN4cute5tupleIJNS5_1CILi1EEES8_S8_EEENS6_IJNS7_ILi192EEENS7_ILi128EEENS7_ILi96EEEEEELi96ENS_10bfloat16_tEfNS_4arch4Sm90ELb0ELb1ELb0ELb1ELb1ELb1ELb0ELb0ELb1ELb1ELb0ELb0EEENS1_21CollectiveEpilogueFwdINS6_IJSA_SC_SB_EEES9_SE_SG_Li384ELb1ELb1ELb0ELb0EEENS1_36VarlenDynamicPersistentTileSchedulerILi192ELi128ELi384ELi128ELb0ELb1ELb1ELb1ELb0ELb1EEEEEEEEEvNT_6ParamsE --------------------------
	.section	.text._ZN7cutlass13device_kernelIN5flash11enable_sm90INS1_16FlashAttnFwdSm90INS1_25CollectiveMainloopFwdSm90ILi2EN4cute5tupleIJNS5_1CILi1EEES8_S8_EEENS6_IJNS7_ILi192EEENS7_ILi128EEENS7_ILi96EEEEEELi96ENS_10bfloat16_tEfNS_4arch4Sm90ELb0ELb1ELb0ELb1ELb1ELb1ELb0ELb0ELb1ELb1ELb0ELb0EEENS1_21CollectiveEpilogueFwdINS6_IJSA_SC_SB_EEES9_SE_SG_Li384ELb1ELb1ELb0ELb0EEENS1_36VarlenDynamicPersistentTileSchedulerILi192ELi128ELi384ELi128ELb0ELb1ELb1ELb1ELb0ELb1EEEEEEEEEvNT_6ParamsE,"ax",@progbits
	.align	128
.text._ZN7cutlass13device_kernelIN5flash11enable_sm90INS1_16FlashAttnFwdSm90INS1_25CollectiveMainloopFwdSm90ILi2EN4cute5tupleIJNS5_1CILi1EEES8_S8_EEENS6_IJNS7_ILi192EEENS7_ILi128EEENS7_ILi96EEEEEELi96ENS_10bfloat16_tEfNS_4arch4Sm90ELb0ELb1ELb0ELb1ELb1ELb1ELb0ELb0ELb1ELb1ELb0ELb0EEENS1_21CollectiveEpilogueFwdINS6_IJSA_SC_SB_EEES9_SE_SG_Li384ELb1ELb1ELb0ELb0EEENS1_36VarlenDynamicPersistentTileSchedulerILi192ELi128ELi384ELi128ELb0ELb1ELb1ELb1ELb0ELb1EEEEEEEEEvNT_6ParamsE:
        .type           _ZN7cutlass13device_kernelIN5flash11enable_sm90INS1_16FlashAttnFwdSm90INS1_25CollectiveMainloopFwdSm90ILi2EN4cute5tupleIJNS5_1CILi1EEES8_S8_EEENS6_IJNS7_ILi192EEENS7_ILi128EEENS7_ILi96EEEEEELi96ENS_10bfloat16_tEfNS_4arch4Sm90ELb0ELb1ELb0ELb1ELb1ELb1ELb0ELb0ELb1ELb1ELb0ELb0EEENS1_21CollectiveEpilogueFwdINS6_IJSA_SC_SB_EEES9_SE_SG_Li384ELb1ELb1ELb0ELb0EEENS1_36VarlenDynamicPersistentTileSchedulerILi192ELi128ELi384ELi128ELb0ELb1ELb1ELb1ELb0ELb1EEEEEEEEEvNT_6ParamsE,@function
        .size           _ZN7cutlass13device_kernelIN5flash11enable_sm90INS1_16FlashAttnFwdSm90INS1_25CollectiveMainloopFwdSm90ILi2EN4cute5tupleIJNS5_1CILi1EEES8_S8_EEENS6_IJNS7_ILi192EEENS7_ILi128EEENS7_ILi96EEEEEELi96ENS_10bfloat16_tEfNS_4arch4Sm90ELb0ELb1ELb0ELb1ELb1ELb1ELb0ELb0ELb1ELb1ELb0ELb0EEENS1_21CollectiveEpilogueFwdINS6_IJSA_SC_SB_EEES9_SE_SG_Li384ELb1ELb1ELb0ELb0EEENS1_36VarlenDynamicPersistentTileSchedulerILi192ELi128ELi384ELi128ELb0ELb1ELb1ELb1ELb0ELb1EEEEEEEEEvNT_6ParamsE,(.L_x_15857 - _ZN7cutlass13device_kernelIN5flash11enable_sm90INS1_16FlashAttnFwdSm90INS1_25CollectiveMainloopFwdSm90ILi2EN4cute5tupleIJNS5_1CILi1EEES8_S8_EEENS6_IJNS7_ILi192EEENS7_ILi128EEENS7_ILi96EEEEEELi96ENS_10bfloat16_tEfNS_4arch4Sm90ELb0ELb1ELb0ELb1ELb1ELb1ELb0ELb0ELb1ELb1ELb0ELb0EEENS1_21CollectiveEpilogueFwdINS6_IJSA_SC_SB_EEES9_SE_SG_Li384ELb1ELb1ELb0ELb0EEENS1_36VarlenDynamicPersistentTileSchedulerILi192ELi128ELi384ELi128ELb0ELb1ELb1ELb1ELb0ELb1EEEEEEEEEvNT_6ParamsE)
        .other          _ZN7cutlass13device_kernelIN5flash11enable_sm90INS1_16FlashAttnFwdSm90INS1_25CollectiveMainloopFwdSm90ILi2EN4cute5tupleIJNS5_1CILi1EEES8_S8_EEENS6_IJNS7_ILi192EEENS7_ILi128EEENS7_ILi96EEEEEELi96ENS_10bfloat16_tEfNS_4arch4Sm90ELb0ELb1ELb0ELb1ELb1ELb1ELb0ELb0ELb1ELb1ELb0ELb0EEENS1_21CollectiveEpilogueFwdINS6_IJSA_SC_SB_EEES9_SE_SG_Li384ELb1ELb1ELb0ELb0EEENS1_36VarlenDynamicPersistentTileSchedulerILi192ELi128ELi384ELi128ELb0ELb1ELb1ELb1ELb0ELb1EEEEEEEEEvNT_6ParamsE,@"STO_CUDA_ENTRY STV_DEFAULT"
_ZN7cutlass13device_kernelIN5flash11enable_sm90INS1_16FlashAttnFwdSm90INS1_25CollectiveMainloopFwdSm90ILi2EN4cute5tupleIJNS5_1CILi1EEES8_S8_EEENS6_IJNS7_ILi192EEENS7_ILi128EEENS7_ILi96EEEEEELi96ENS_10bfloat16_tEfNS_4arch4Sm90ELb0ELb1ELb0ELb1ELb1ELb1ELb0ELb0ELb1ELb1ELb0ELb0EEENS1_21CollectiveEpilogueFwdINS6_IJSA_SC_SB_EEES9_SE_SG_Li384ELb1ELb1ELb0ELb0EEENS1_36VarlenDynamicPersistentTileSchedulerILi192ELi128ELi384ELi128ELb0ELb1ELb1ELb1ELb0ELb1EEEEEEEEEvNT_6ParamsE:
        /* <DEDUP_REMOVED lines=18> */
.L_x_11341:
[----:B------:R-:W-:Y:S05]  /*0120*/  BSYNC B0 ;  /* 0x0000000000007941 */ /* 0x000fea0003800000 */
.L_x_11340:
        /* <DEDUP_REMOVED lines=41> */
.L_x_11342:
        /* <DEDUP_REMOVED lines=22> */
.L_x_11343:
        /* <DEDUP_REMOVED lines=18> */
.L_x_11344:
        /* <DEDUP_REMOVED lines=22> */
.L_x_11345:
        /* <DEDUP_REMOVED lines=22> */
.L_x_11346:
        /* <DEDUP_REMOVED lines=8> */
.L_x_11349:
        /* <DEDUP_REMOVED lines=22> */
[----:B------:R-:W-:Y:S01]  /*0ae0*/  IMAD.MOV.U32 R144, RZ, RZ, 0x40 ;  /* 0x00000040ff907424 */ /* 0x000fe200078e00ff */
[----:B------:R-:W-:Y:S01]  /*0af0*/  R2UR UR40, R2 ;  /* 0x00000000022872ca */ /* 0x000fe200000e0000 */
[----:B------:R-:W-:Y:S01]  /*0b00*/  IMAD.MOV.U32 R23, RZ, RZ, RZ ;  /* 0x000000ffff177224 */ /* 0x000fe200078e00ff */
[----:B------:R-:W-:Y:S01]  /*0b10*/  ULOP3.LUT UR39, UR36, 0x1, URZ, 0xfc, !UPT ;  /* 0x0000000124277892 */ /* 0x000fe2000f8efc3f */
[----:B------:R-:W-:-:S10]  /*0b20*/  UMOV UR37, URZ ;  /* 0x0000003f00257c82 */ /* 0x000fd40008000000 */
[----:B------:R-:W-:Y:S01]  /*0b30*/  UIADD3 UR40, UR40, 0xc400, URZ ;  /* 0x0000c40028287890 */ /* 0x000fe2000fffe03f */
[----:B0-----:R-:W-:-:S05]  /*0b40*/  VIADD R15, R0, 0xffffff80 ;  /* 0xffffff80000f7836 */ /* 0x001fca0000000000 */
[----:B------:R-:W-:Y:S02]  /*0b50*/  SHF.R.S32.HI R0, RZ, 0x1f, R15 ;  /* 0x0000001fff007819 */ /* 0x000fe4000001140f */
[-C--:B------:R-:W-:Y:S02]  /*0b60*/  LEA.HI R7, R15, R15.reuse, RZ, 0x1 ;  /* 0x0000000f0f077211 */ /* 0x080fe400078f08ff */
[CC--:B------:R-:W-:Y:S02]  /*0b70*/  LEA.HI R4, R0.reuse, R15.reuse, RZ, 0x4 ;  /* 0x0000000f00047211 */ /* 0x0c0fe400078f20ff */
[----:B------:R-:W-:Y:S02]  /*0b80*/  SHF.R.S32.HI R12, RZ, 0x1, R7 ;  /* 0x00000001ff0c7819 */ /* 0x000fe40000011407 */
[----:B------:R-:W-:Y:S02]  /*0b90*/  LEA.HI R8, R0, R15, RZ, 0x2 ;  /* 0x0000000f00087211 */ /* 0x000fe400078f10ff */
[----:B------:R-:W-:-:S02]  /*0ba0*/  SHF.R.S32.HI R3, RZ, 0x4, R4 ;  /* 0x00000004ff037819 */ /* 0x000fc40000011404 */
[----:B------:R-:W-:Y:S02]  /*0bb0*/  LEA.HI R10, R7, R12, RZ, 0x1 ;  /* 0x0000000c070a7211 */ /* 0x000fe400078f08ff */
[--C-:B------:R-:W-:Y:S02]  /*0bc0*/  SHF.R.S32.HI R9, RZ, 0x2, R8.reuse ;  /* 0x00000002ff097819 */ /* 0x100fe40000011408 */
[----:B------:R-:W-:Y:S02]  /*0bd0*/  SHF.R.S32.HI R6, RZ, 0x1f, R8 ;  /* 0x0000001fff067819 */ /* 0x000fe40000011408 */
[----:B------:R-:W-:Y:S02]  /*0be0*/  LEA.HI R5, R4, R3, RZ, 0x1 ;  /* 0x0000000304057211 */ /* 0x000fe400078f08ff */
[----:B------:R-:W-:Y:S02]  /*0bf0*/  LOP3.LUT R11, R10, 0x7fffffe, RZ, 0xc0, !PT ;  /* 0x07fffffe0a0b7812 */ /* 0x000fe400078ec0ff */
[----:B------:R-:W-:-:S02]  /*0c00*/  LEA.HI R10, R6, R9, RZ, 0x2 ;  /* 0x00000009060a7211 */ /* 0x000fc400078f10ff */
[----:B------:R-:W-:Y:S01]  /*0c10*/  LOP3.LUT R6, R5, 0x1ffffffe, RZ, 0xc0, !PT ;  /* 0x1ffffffe05067812 */ /* 0x000fe200078ec0ff */
[----:B------:R-:W-:Y:S01]  /*0c20*/  IMAD.IADD R12, R12, 0x1, -R11 ;  /* 0x000000010c0c7824 */ /* 0x000fe200078e0a0b */
[----:B------:R-:W-:Y:S02]  /*0c30*/  LOP3.LUT R8, R8, 0xfffffffc, RZ, 0xc0, !PT ;  /* 0xfffffffc08087812 */ /* 0x000fe400078ec0ff */
[----:B------:R-:W-:Y:S01]  /*0c40*/  LOP3.LUT R4, R4, 0xfffffff0, RZ, 0xc0, !PT ;  /* 0xfffffff004047812 */ /* 0x000fe200078ec0ff */
[C---:B------:R-:W-:Y:S01]  /*0c50*/  IMAD.IADD R6, R3.reuse, 0x1, -R6 ;  /* 0x0000000103067824 */ /* 0x040fe200078e0a06 */
[----:B------:R-:W-:Y:S01]  /*0c60*/  LOP3.LUT R10, R10, 0xfffffffc, RZ, 0xc0, !PT ;  /* 0xfffffffc0a0a7812 */ /* 0x000fe200078ec0ff */
[----:B------:R-:W-:Y:S01]  /*0c70*/  IMAD R21, R3, 0x8, R12 ;  /* 0x0000000803157824 */ /* 0x000fe200078e020c */
[-C--:B------:R-:W-:Y:S01]  /*0c80*/  LEA.HI R3, R0, R15.reuse, RZ, 0x7 ;  /* 0x0000000f00037211 */ /* 0x080fe200078f38ff */
[----:B------:R-:W-:Y:S01]  /*0c90*/  IMAD.IADD R8, R15, 0x1, -R8 ;  /* 0x000000010f087824 */ /* 0x000fe200078e0a08 */
[----:B------:R-:W-:Y:S01]  /*0ca0*/  LOP3.LUT R7, R7, 0xfffffffe, RZ, 0xc0, !PT ;  /* 0xfffffffe07077812 */ /* 0x000fe200078ec0ff */
[----:B------:R-:W-:Y:S01]  /*0cb0*/  IMAD.IADD R4, R15, 0x1, -R4 ;  /* 0x000000010f047824 */ /* 0x000fe200078e0a04 */
[----:B------:R-:W-:Y:S01]  /*0cc0*/  LOP3.LUT R5, R3, 0xffffff80, RZ, 0xc0, !PT ;  /* 0xffffff8003057812 */ /* 0x000fe200078ec0ff */
[----:B------:R-:W-:Y:S01]  /*0cd0*/  IMAD.IADD R10, R9, 0x1, -R10 ;  /* 0x00000001090a7824 */ /* 0x000fe200078e0a0a */
[----:B------:R-:W-:Y:S01]  /*0ce0*/  LEA.HI R9, R8, R8, RZ, 0x1 ;  /* 0x0000000808097211 */ /* 0x000fe200078f08ff */
[C---:B------:R-:W-:Y:S01]  /*0cf0*/  IMAD.IADD R16, R15.reuse, 0x1, -R7 ;  /* 0x000000010f107824 */ /* 0x040fe200078e0a07 */
[----:B------:R-:W-:Y:S01]  /*0d00*/  LEA.HI R0, R0, R15, RZ, 0x5 ;  /* 0x0000000f00007211 */ /* 0x000fe200078f28ff */
[----:B------:R-:W-:Y:S01]  /*0d10*/  IMAD.IADD R24, R15, 0x1, -R5 ;  /* 0x000000010f187824 */ /* 0x000fe200078e0a05 */
[----:B------:R-:W-:Y:S01]  /*0d20*/  SHF.R.S32.HI R5, RZ, 0x1f, R4 ;  /* 0x0000001fff057819 */ /* 0x000fe20000011404 */
[C---:B------:R-:W-:Y:S01]  /*0d30*/  IMAD.SHL.U32 R26, R16.reuse, 0x4, RZ ;  /* 0x00000004101a7824 */ /* 0x040fe200078e00ff */
[----:B------:R-:W-:Y:S01]  /*0d40*/  LOP3.LUT R7, R9, 0x1ffffffe, RZ, 0xc0, !PT ;  /* 0x1ffffffe09077812 */ /* 0x000fe200078ec0ff */
[----:B------:R-:W-:Y:S01]  /*0d50*/  IMAD.SHL.U32 R16, R16, 0x8, RZ ;  /* 0x0000000810107824 */ /* 0x000fe200078e00ff */
[----:B------:R-:W-:Y:S01]  /*0d60*/  SHF.R.S32.HI R9, RZ, 0x1f, R24 ;  /* 0x0000001fff097819 */ /* 0x000fe20000011418 */
[----:B------:R-:W-:Y:S01]  /*0d70*/  VIADD R17, R26, 0x20 ;  /* 0x000000201a117836 */ /* 0x000fe20000000000 */
[----:B------:R-:W-:Y:S01]  /*0d80*/  LEA.HI R5, R5, R4, RZ, 0x3 ;  /* 0x0000000405057211 */ /* 0x000fe200078f18ff */
[----:B------:R-:W-:Y:S01]  /*0d90*/  IMAD.IADD R14, R8, 0x1, -R7 ;  /* 0x00000001080e7824 */ /* 0x000fe200078e0a07 */
[-C--:B------:R-:W-:Y:S01]  /*0da0*/  LEA.HI R11, R9, R24.reuse, RZ, 0x2 ;  /* 0x00000018090b7211 */ /* 0x080fe200078f10ff */
[C---:B------:R-:W-:Y:S01]  /*0db0*/  VIADD R18, R26.reuse, 0x10 ;  /* 0x000000101a127836 */ /* 0x040fe20000000000 */
[----:B------:R-:W-:Y:S01]  /*0dc0*/  LOP3.LUT R7, R5, 0xfffffff8, RZ, 0xc0, !PT ;  /* 0xfffffff805077812 */ /* 0x000fe200078ec0ff */
[----:B------:R-:W-:Y:S01]  /*0dd0*/  IMAD.IADD R12, R26, 0x1, R17 ;  /* 0x000000011a0c7824 */ /* 0x000fe200078e0211 */
[--C-:B------:R-:W-:Y:S01]  /*0de0*/  SHF.R.S32.HI R8, RZ, 0x2, R11.reuse ;  /* 0x00000002ff087819 */ /* 0x100fe2000001140b */
[----:B------:R-:W-:Y:S01]  /*0df0*/  STL [R1+0x18], R26 ;  /* 0x0000181a01007387 */ /* 0x000fe20000100800 */
[----:B------:R-:W-:Y:S01]  /*0e00*/  SHF.R.S32.HI R13, RZ, 0x1f, R11 ;  /* 0x0000001fff0d7819 */ /* 0x000fe2000001140b */
[----:B------:R-:W-:Y:S01]  /*0e10*/  IMAD.IADD R7, R4, 0x1, -R7 ;  /* 0x0000000104077824 */ /* 0x000fe200078e0a07 */
[----:B------:R-:W-:Y:S01]  /*0e20*/  LEA.HI R9, R9, R24, RZ, 0x5 ;  /* 0x0000001809097211 */ /* 0x000fe200078f28ff */
[----:B------:R-:W-:Y:S01]  /*0e30*/  IMAD.IADD R4, R26, 0x1, R18 ;  /* 0x000000011a047824 */ /* 0x000fe200078e0212 */
[----:B------:R-:W-:Y:S01]  /*0e40*/  LEA.HI R13, R13, R8, RZ, 0x3 ;  /* 0x000000080d0d7211 */ /* 0x000fe200078f18ff */
[----:B------:R0:W-:Y:S01]  /*0e50*/  STL [R1+0x50], R18 ;  /* 0x0000501201007387 */ /* 0x0001e20000100800 */
[----:B------:R-:W-:Y:S01]  /*0e60*/  IMAD.SHL.U32 R5, R5, 0x40, RZ ;  /* 0x0000004005057824 */ /* 0x000fe200078e00ff */
[----:B------:R-:W-:Y:S01]  /*0e70*/  SHF.R.S32.HI R9, RZ, 0x5, R9 ;  /* 0x00000005ff097819 */ /* 0x000fe20000011409 */
[C---:B------:R-:W-:Y:S01]  /*0e80*/  VIADD R137, R16.reuse, 0x30 ;  /* 0x0000003010897836 */ /* 0x040fe20000000000 */
[----:B------:R1:W-:Y:S01]  /*0e90*/  STL [R1+0x4c], R17 ;  /* 0x00004c1101007387 */ /* 0x0003e20000100800 */
[----:B------:R-:W-:Y:S01]  /*0ea0*/  LOP3.LUT R13, R13, 0xfffffff8, RZ, 0xc0, !PT ;  /* 0xfffffff80d0d7812 */ /* 0x000fe200078ec0ff */
[C---:B------:R-:W-:Y:S01]  /*0eb0*/  VIADD R136, R16.reuse, 0x40 ;  /* 0x0000004010887836 */ /* 0x040fe20000000000 */
[----:B------:R-:W-:Y:S01]  /*0ec0*/  SHF.R.S32.HI R15, RZ, 0x1f, R4 ;  /* 0x0000001fff0f7819 */ /* 0x000fe20000011404 */
[----:B------:R-:W-:Y:S01]  /*0ed0*/  VIADD R138, R16, 0x50 ;  /* 0x00000050108a7836 */ /* 0x000fe20000000000 */
[----:B------:R-:W-:Y:S01]  /*0ee0*/  LOP3.LUT R5, R5, 0x7ffffe00, RZ, 0xc0, !PT ;  /* 0x7ffffe0005057812 */ /* 0x000fe200078ec0ff */
[----:B------:R-:W-:Y:S01]  /*0ef0*/  IMAD.SHL.U32 R10, R10, 0x40, RZ ;  /* 0x000000400a0a7824 */ /* 0x000fe200078e00ff */
[----:B0-----:R-:W-:Y:S01]  /*0f00*/  SHF.R.S32.HI R18, RZ, 0x7, R3 ;  /* 0x00000007ff127819 */ /* 0x001fe20000011403 */
[----:B------:R-:W-:Y:S01]  /*0f10*/  IMAD.SHL.U32 R3, R6, 0x8, RZ ;  /* 0x0000000806037824 */ /* 0x000fe200078e00ff */
[----:B------:R-:W-:Y:S01]  /*0f20*/  LEA.HI R15, R15, R4, RZ, 0x3 ;  /* 0x000000040f0f7211 */ /* 0x000fe200078f18ff */
[----:B------:R-:W-:Y:S01]  /*0f30*/  VIADD R6, R26, 0x18 ;  /* 0x000000181a067836 */ /* 0x000fe20000000000 */
[----:B-1----:R-:W-:-:S02]  /*0f40*/  SHF.R.S32.HI R17, RZ, 0x1f, R12 ;  /* 0x0000001fff117819 */ /* 0x002fc4000001140c */
[----:B------:R-:W-:Y:S01]  /*0f50*/  SHF.R.S32.HI R4, RZ, 0x5, R0 ;  /* 0x00000005ff047819 */ /* 0x000fe20000011400 */
[----:B------:R-:W-:Y:S01]  /*0f60*/  IMAD.SHL.U32 R0, R7, 0x40, RZ ;  /* 0x0000004007007824 */ /* 0x000fe200078e00ff */
[----:B------:R-:W-:Y:S01]  /*0f70*/  LEA.HI R20, R17, R12, RZ, 0x3 ;  /* 0x0000000c11147211 */ /* 0x000fe200078f18ff */
[----:B------:R-:W-:Y:S01]  /*0f80*/  IMAD.IADD R12, R8, 0x1, -R13 ;  /* 0x00000001080c7824 */ /* 0x000fe200078e0a0d */
[----:B------:R-:W-:Y:S01]  /*0f90*/  R2P PR, R7, 0x6 ;  /* 0x0000000607007804 */ /* 0x000fe20000000000 */
[----:B------:R-:W-:Y:S01]  /*0fa0*/  IMAD.HI R8, R18, 0x55555556, RZ ;  /* 0x5555555612087827 */ /* 0x000fe200078e02ff */
[----:B------:R-:W-:Y:S02]  /*0fb0*/  LOP3.LUT R0, R0, 0x1c0, RZ, 0xc0, !PT ;  /* 0x000001c000007812 */ /* 0x000fe400078ec0ff */
[----:B------:R-:W-:Y:S01]  /*0fc0*/  SHF.R.S32.HI R7, RZ, 0x3, R15 ;  /* 0x00000003ff077819 */ /* 0x000fe2000001140f */
[----:B------:R-:W-:Y:S01]  /*0fd0*/  IMAD R9, R9, 0x10, R12 ;  /* 0x0000001009097824 */ /* 0x000fe200078e020c */
[----:B------:R-:W-:Y:S01]  /*0fe0*/  LEA.HI R8, R8, R8, RZ, 0x1 ;  /* 0x0000000808087211 */ /* 0x000fe200078f08ff */
[----:B------:R-:W-:Y:S01]  /*0ff0*/  IMAD R4, R4, 0x400, R5 ;  /* 0x0000040004047824 */ /* 0x000fe200078e0205 */
[----:B------:R-:W-:-:S02]  /*1000*/  LOP3.LUT R3, R0, 0x8, R3, 0xf8, !PT ;  /* 0x0000000800037812 */ /* 0x000fc400078ef803 */
[----:B------:R-:W-:Y:S01]  /*1010*/  SHF.R.U32.HI R0, RZ, 0x3, R0 ;  /* 0x00000003ff007819 */ /* 0x000fe20000011600 */
[----:B------:R-:W-:Y:S01]  /*1020*/  IMAD R8, R8, -0x3, R18 ;  /* 0xfffffffd08087824 */ /* 0x000fe200078e0212 */
[----:B------:R-:W-:Y:S02]  /*1030*/  SEL R144, R144, 0xffffffc0, !P2 ;  /* 0xffffffc090907807 */ /* 0x000fe40005000000 */
[----:B------:R-:W-:Y:S02]  /*1040*/  CS2R R18, SRZ ;  /* 0x0000000000127805 */ /* 0x000fe4000001ff00 */
[----:B------:R-:W-:Y:S01]  /*1050*/  LOP3.LUT R3, R3, R0, RZ, 0x3c, !PT ;  /* 0x0000000003037212 */ /* 0x000fe200078e3cff */
[----:B------:R-:W-:Y:S01]  /*1060*/  IMAD R5, R8, 0x40, R9 ;  /* 0x0000004008057824 */ /* 0x000fe200078e0209 */
[----:B------:R-:W-:Y:S01]  /*1070*/  LOP3.LUT R142, R11, 0x7ffffffc, RZ, 0xc0, !PT ;  /* 0x7ffffffc0b8e7812 */ /* 0x000fe200078ec0ff */
[----:B------:R-:W-:Y:S01]  /*1080*/  VIADD R0, R26, 0x8 ;  /* 0x000000081a007836 */ /* 0x000fe20000000000 */
[----:B------:R-:W-:Y:S01]  /*1090*/  SHF.R.S32.HI R17, RZ, 0x1f, R16 ;  /* 0x0000001fff117819 */ /* 0x000fe20000011410 */
[----:B------:R-:W-:Y:S01]  /*10a0*/  IMAD.IADD R3, R4, 0x1, R3 ;  /* 0x0000000104037824 */ /* 0x000fe200078e0203 */
[----:B------:R-:W-:Y:S01]  /*10b0*/  STL [R1+0x78], R5 ;  /* 0x0000780501007387 */ /* 0x000fe20000100800 */
[----:B------:R-:W-:-:S02]  /*10c0*/  VIADD R4, R26, 0x28 ;  /* 0x000000281a047836 */ /* 0x000fc40000000000 */
[----:B------:R-:W-:Y:S01]  /*10d0*/  IMAD R143, R3, 0x2, R2 ;  /* 0x00000002038f7824 */ /* 0x000fe200078e0202 */
[----:B------:R-:W-:Y:S01]  /*10e0*/  STL [R1], RZ ;  /* 0x000000ff01007387 */ /* 0x000fe20000100800 */
[----:B------:R-:W-:Y:S02]  /*10f0*/  IMAD.IADD R142, R24, 0x1, -R142 ;  /* 0x00000001188e7824 */ /* 0x000fe400078e0a8e */
[C---:B------:R-:W-:Y:S01]  /*1100*/  VIADD R145, R143.reuse, 0x21800 ;  /* 0x000218008f917836 */ /* 0x040fe20000000000 */
[----:B------:R0:W-:Y:S01]  /*1110*/  STL [R1+0x5c], R0 ;  /* 0x00005c0001007387 */ /* 0x0001e20000100800 */
[----:B------:R-:W-:Y:S02]  /*1120*/  VIADD R3, R143, 0x21820 ;  /* 0x000218208f037836 */ /* 0x000fe40000000000 */
[C---:B------:R-:W-:Y:S01]  /*1130*/  @P1 VIADD R3, R145.reuse, 0xffffffe0 ;  /* 0xffffffe091031836 */ /* 0x040fe20000000000 */
[----:B------:R1:W-:Y:S01]  /*1140*/  STL [R1+0x58], R6 ;  /* 0x0000580601007387 */ /* 0x0003e20000100800 */
[----:B------:R-:W-:-:S02]  /*1150*/  IMAD.IADD R145, R145, 0x1, R144 ;  /* 0x0000000191917824 */ /* 0x000fc400078e0290 */
[----:B------:R-:W-:Y:S01]  /*1160*/  IMAD.IADD R144, R144, 0x1, R3 ;  /* 0x0000000190907824 */ /* 0x000fe200078e0203 */
[----:B------:R2:W-:Y:S01]  /*1170*/  STL [R1+0x60], R4 ;  /* 0x0000600401007387 */ /* 0x0005e20000100800 */
[----:B0-----:R-:W-:Y:S02]  /*1180*/  SHF.R.S32.HI R0, RZ, 0x1f, R137 ;  /* 0x0000001fff007819 */ /* 0x001fe40000011489 */
[----:B-1----:R-:W-:-:S03]  /*1190*/  LOP3.LUT R6, R10, 0xc0, RZ, 0xc0, !PT ;  /* 0x000000c00a067812 */ /* 0x002fc600078ec0ff */
[----:B------:R0:W-:Y:S01]  /*11a0*/  STL [R1+0x48], R0 ;  /* 0x0000480001007387 */ /* 0x0001e20000100800 */
[----:B--2---:R-:W-:-:S05]  /*11b0*/  SHF.R.S32.HI R4, RZ, 0x1f, R136 ;  /* 0x0000001fff047819 */ /* 0x004fca0000011488 */
[----:B------:R1:W-:Y:S01]  /*11c0*/  STL [R1+0x44], R4 ;  /* 0x0000440401007387 */ /* 0x0003e20000100800 */
[----:B0-----:R-:W-:-:S05]  /*11d0*/  SHF.R.S32.HI R0, RZ, 0x1f, R138 ;  /* 0x0000001fff007819 */ /* 0x001fca000001148a */
[----:B------:R0:W-:Y:S01]  /*11e0*/  STL [R1+0x40], R0 ;  /* 0x0000400001007387 */ /* 0x0001e20000100800 */
[----:B-1----:R-:W-:-:S03]  /*11f0*/  IMAD.SHL.U32 R4, R21, 0x20, RZ ;  /* 0x0000002015047824 */ /* 0x002fc600078e00ff */
[----:B------:R1:W-:Y:S04]  /*1200*/  STL [R1+0x14], R6 ;  /* 0x0000140601007387 */ /* 0x0003e80000100800 */
[----:B------:R2:W-:Y:S01]  /*1210*/  STL [R1+0x24], R4 ;  /* 0x0000240401007387 */ /* 0x0005e20000100800 */
[----:B0-----:R-:W-:-:S03]  /*1220*/  LOP3.LUT R0, R6, 0x8, R16, 0xf8, !PT ;  /* 0x0000000806007812 */ /* 0x001fc600078ef810 */
[----:B------:R-:W-:Y:S01]  /*1230*/  STL [R1+0x30], R7 ;  /* 0x0000300701007387 */ /* 0x000fe20000100800 */
[----:B-1----:R-:W-:-:S04]  /*1240*/  SHF.R.U32.HI R6, RZ, 0x3, R6 ;  /* 0x00000003ff067819 */ /* 0x002fc80000011606 */
[----:B------:R-:W-:Y:S01]  /*1250*/  LOP3.LUT R0, R0, R6, RZ, 0x3c, !PT ;  /* 0x0000000600007212 */ /* 0x000fe200078e3cff */
[----:B------:R0:W-:Y:S04]  /*1260*/  STL [R1+0x20], R6 ;  /* 0x0000200601007387 */ /* 0x0001e80000100800 */
[----:B--2---:R-:W-:Y:S02]  /*1270*/  IMAD.IADD R4, R4, 0x1, R0 ;  /* 0x0000000104047824 */ /* 0x004fe400078e0200 */
[----:B------:R-:W-:Y:S01]  /*1280*/  IMAD R0, R14, 0x8, R5 ;  /* 0x000000080e007824 */ /* 0x000fe200078e0205 */
[----:B0-----:R-:W-:-:S05]  /*1290*/  SHF.R.S32.HI R6, RZ, 0x3, R20 ;  /* 0x00000003ff067819 */ /* 0x001fca0000011414 */
[----:B------:R-:W-:Y:S04]  /*12a0*/  STL [R1+0x34], R6 ;  /* 0x0000340601007387 */ /* 0x000fe80000100800 */
[----:B------:R-:W-:Y:S04]  /*12b0*/  STL [R1+0x6c], R4 ;  /* 0x00006c0401007387 */ /* 0x000fe80000100800 */
[----:B------:R-:W-:Y:S04]  /*12c0*/  STL [R1+0x38], R3 ;  /* 0x0000380301007387 */ /* 0x000fe80000100800 */
[----:B------:R0:W-:Y:S02]  /*12d0*/  STL [R1+0x64], R0 ;  /* 0x0000640001007387 */ /* 0x0001e40000100800 */
[----:B0-----:R-:W-:-:S05]  /*12e0*/  VIADD R0, R3, 0x6000 ;  /* 0x0000600003007836 */ /* 0x001fca0000000000 */
[----:B------:R0:W-:Y:S02]  /*12f0*/  STL [R1+0x3c], R0 ;  /* 0x00003c0001007387 */ /* 0x0001e40000100800 */
.L_x_11566:
[----:B------:R-:W-:Y:S05]  /*1300*/  YIELD ;  /* 0x0000000000007946 */ /* 0x000fea0003800000 */
[----:B------:R-:W-:Y:S01]  /*1310*/  ULDC.64 UR4, c[0x0][0xa28] ;  /* 0x00028a0000047ab9 */ /* 0x000fe20000000a00 */
[----:B0--34-:R-:W1:Y:S01]  /*1320*/  LDC.64 R6, c[0x0][0xa08] ;  /* 0x00028200ff067b82 */ /* 0x019e620000000a00 */
[----:B------:R-:W-:Y:S01]  /*1330*/  ISETP.NE.U32.AND P1, PT, RZ, UR4, PT ;  /* 0x00000004ff007c0c */ /* 0x000fe2000bf25070 */
[----:B0-----:R-:W-:Y:S02]  /*1340*/  IMAD.MOV.U32 R0, RZ, RZ, RZ ;  /* 0x000000ffff007224 */ /* 0x001fe400078e00ff */
[----:B------:R-:W-:Y:S01]  /*1350*/  IMAD.MOV.U32 R86, RZ, RZ, RZ ;  /* 0x000000ffff567224 */ /* 0x000fe200078e00ff */
[----:B------:R-:W-:Y:S01]  /*1360*/  ISETP.NE.AND.EX P1, PT, RZ, UR5, PT, P1 ;  /* 0x00000005ff007c0c */ /* 0x000fe2000bf25310 */
[----:B------:R-:W-:-:S02]  /*1370*/  ULDC.64 UR4, c[0x0][0xa18] ;  /* 0x0002860000047ab9 */ /* 0x000fc40000000a00 */
[----:B------:R-:W-:-:S04]  /*1380*/  ISETP.NE.U32.AND P2, PT, RZ, UR4, PT ;  /* 0x00000004ff007c0c */ /* 0x000fc8000bf45070 */
[----:B------:R-:W-:Y:S01]  /*1390*/  ISETP.NE.AND.EX P2, PT, RZ, UR5, PT, P2 ;  /* 0x00000005ff007c0c */ /* 0x000fe2000bf45320 */
[----:B------:R-:W-:Y:S02]  /*13a0*/  ULDC.64 UR4, c[0x0][0xa08] ;  /* 0x0002820000047ab9 */ /* 0x000fe40000000a00 */
[----:B------:R-:W-:-:S03]  /*13b0*/  ISETP.NE.U32.AND P0, PT, RZ, UR4, PT ;  /* 0x00000004ff007c0c */ /* 0x000fc6000bf05070 */
[----:B------:R-:W0:Y:S01]  /*13c0*/  @P1 LDC.64 R4, c[0x0][0xa28] ;  /* 0x00028a00ff041b82 */ /* 0x000e220000000a00 */
[----:B------:R-:W-:Y:S01]  /*13d0*/  ISETP.NE.AND.EX P0, PT, RZ, UR5, PT, P0 ;  /* 0x00000005ff007c0c */ /* 0x000fe2000bf05300 */
[----:B-1----:R-:W-:-:S06]  /*13e0*/  IMAD.WIDE R10, R35, 0x4, R6 ;  /* 0x00000004230a7825 */ /* 0x002fcc00078e0206 */
[----:B------:R-:W1:Y:S01]  /*13f0*/  @P2 LDC.64 R8, c[0x0][0xa18] ;  /* 0x00028600ff082b82 */ /* 0x000e620000000a00 */
[----:B------:R-:W-:Y:S02]  /*1400*/  ULDC UR4, c[0x0][0x288] ;  /* 0x0000a20000047ab9 */ /* 0x000fe40000000800 */
[----:B------:R-:W-:Y:S01]  /*1410*/  IMAD.U32 R140, RZ, RZ, UR4 ;  /* 0x00000004ff8c7e24 */ /* 0x000fe2000f8e00ff */
[----:B------:R-:W-:Y:S02]  /*1420*/  ULDC.64 UR4, c[0x0][0x418] ;  /* 0x0001060000047ab9 */ /* 0x000fe40000000a00 */
[----:B--2---:R2:W5:Y:S01]  /*1430*/  @P0 LDG.E R86, desc[UR52][R10.64] ;  /* 0x000000340a560981 */ /* 0x004562000c1e1900 */
[----:B0-----:R-:W-:-:S05]  /*1440*/  @P1 IMAD.WIDE R4, R35, 0x4, R4 ;  /* 0x0000000423041825 */ /* 0x001fca00078e0204 */
        /* <DEDUP_REMOVED lines=22> */
.L_x_11351:
[----:B------:R-:W-:Y:S01]  /*15b0*/  ULDC.64 UR4, c[0x0][0xa20] ;  /* 0x0002880000047ab9 */ /* 0x000fe20000000a00 */
[----:B------:R0:W-:Y:S01]  /*15c0*/  STL [R1+0x70], R34 ;  /* 0x0000702201007387 */ /* 0x0001e20000100800 */
[----:B------:R-:W-:-:S03]  /*15d0*/  ISETP.NE.U32.AND P1, PT, RZ, UR4, PT ;  /* 0x00000004ff007c0c */ /* 0x000fc6000bf25070 */
[----:B------:R0:W-:Y:S01]  /*15e0*/  STL [R1+0x74], R35 ;  /* 0x0000742301007387 */ /* 0x0001e20000100800 */
[----:B------:R-:W-:-:S13]  /*15f0*/  ISETP.NE.AND.EX P1, PT, RZ, UR5, PT, P1 ;  /* 0x00000005ff007c0c */ /* 0x000fda000bf25310 */
[----:B0-----:R-:W-:Y:S05]  /*1600*/  @!P1 BRA `(.L_x_11352) ;  /* 0x0000000000109947 */ /* 0x001fea0003800000 */
[----:B------:R-:W0:Y:S02]  /*1610*/  LDC.64 R4, c[0x0][0xa20] ;  /* 0x00028800ff047b82 */ /* 0x000e240000000a00 */
[----:B0-----:R-:W-:-:S05]  /*1620*/  IMAD.WIDE R4, R35, 0x4, R4 ;  /* 0x0000000423047825 */ /* 0x001fca00078e0204 */
[----:B------:R0:W5:Y:S01]  /*1630*/  LDG.E R27, desc[UR52][R4.64] ;  /* 0x00000034041b7981 */ /* 0x000162000c1e1900 */
[----:B------:R-:W-:Y:S05]  /*1640*/  BRA `(.L_x_11353) ;  /* 0x0000000000107947 */ /* 0x000fea0003800000 */
.L_x_11352:
[----:B------:R-:W-:Y:S05]  /*1650*/  @!P0 BRA `(.L_x_11353) ;  /* 0x00000000000c8947 */ /* 0x000fea0003800000 */
[----:B------:R-:W2:Y:S04]  /*1660*/  LDG.E R4, desc[UR52][R10.64] ;  /* 0x000000340a047981 */ /* 0x000ea8000c1e1900 */
[----:B------:R-:W2:Y:S02]  /*1670*/  LDG.E R27, desc[UR52][R10.64+0x4] ;  /* 0x000004340a1b7981 */ /* 0x000ea4000c1e1900 */
[----:B--2---:R-:W-:-:S07]  /*1680*/  IMAD.IADD R27, R27, 0x1, -R4 ;  /* 0x000000011b1b7824 */ /* 0x004fce00078e0a04 */
.L_x_11353:
[----:B------:R-:W-:Y:S01]  /*1690*/  ULDC.64 UR4, c[0x0][0xa10] ;  /* 0x0002840000047ab9 */ /* 0x000fe20000000a00 */
[----:B0-----:R-:W0:Y:S01]  /*16a0*/  LDC R4, c[0x0][0x448] ;  /* 0x00011200ff047b82 */ /* 0x001e220000000800 */
[----:B------:R-:W-:-:S04]  /*16b0*/  ISETP.NE.U32.AND P0, PT, RZ, UR4, PT ;  /* 0x00000004ff007c0c */ /* 0x000fc8000bf05070 */
[----:B------:R-:W-:Y:S01]  /*16c0*/  ISETP.NE.AND.EX P0, PT, RZ, UR5, PT, P0 ;  /* 0x00000005ff007c0c */ /* 0x000fe2000bf05300 */
[----:B------:R-:W-:Y:S02]  /*16d0*/  ULDC.64 UR4, c[0x0][0xa30] ;  /* 0x00028c0000047ab9 */ /* 0x000fe40000000a00 */
[----:B------:R-:W-:-:S04]  /*16e0*/  ISETP.NE.U32.AND P1, PT, RZ, UR4, PT ;  /* 0x00000004ff007c0c */ /* 0x000fc8000bf25070 */
[----:B------:R-:W-:-:S06]  /*16f0*/  ISETP.NE.AND.EX P1, PT, RZ, UR5, PT, P1 ;  /* 0x00000005ff007c0c */ /* 0x000fcc000bf25310 */
[----:B------:R-:W1:Y:S08]  /*1700*/  @P0 LDC.64 R6, c[0x0][0xa10] ;  /* 0x00028400ff060b82 */ /* 0x000e700000000a00 */
[----:B------:R-:W2:Y:S01]  /*1710*/  @P1 LDC.64 R8, c[0x0][0xa30] ;  /* 0x00028c00ff081b82 */ /* 0x000ea20000000a00 */
[----:B-1----:R-:W-:-:S05]  /*1720*/  @P0 IMAD.WIDE R6, R35, 0x4, R6 ;  /* 0x0000000423060825 */ /* 0x002fca00078e0206 */
[----:B------:R-:W3:Y:S04]  /*1730*/  @P0 LDG.E R3, desc[UR52][R6.64] ;  /* 0x0000003406030981 */ /* 0x000ee8000c1e1900 */
[----:B------:R1:W3:Y:S01]  /*1740*/  @P0 LDG.E R10, desc[UR52][R6.64+0x4] ;  /* 0x00000434060a0981 */ /* 0x0002e2000c1e1900 */
[----:B-----5:R-:W-:Y:S02]  /*1750*/  IMAD.MOV.U32 R98, RZ, RZ, R27 ;  /* 0x000000ffff627224 */ /* 0x020fe400078e001b */
[----:B--2---:R-:W-:-:S05]  /*1760*/  @P1 IMAD.WIDE R8, R35, 0x4, R8 ;  /* 0x0000000423081825 */ /* 0x004fca00078e0208 */
[----:B------:R2:W5:Y:S01]  /*1770*/  @P1 LDG.E R98, desc[UR52][R8.64] ;  /* 0x0000003408621981 */ /* 0x000562000c1e1900 */
[----:B0-----:R-:W-:Y:S01]  /*1780*/  ISETP.NE.AND P1, PT, R4, 0x1, PT ;  /* 0x000000010400780c */ /* 0x001fe20003f25270 */
[----:B------:R-:W-:Y:S01]  /*1790*/  IMAD R14, R33, 0xc0, RZ ;  /* 0x000000c0210e7824 */ /* 0x000fe200078e02ff */
[----:B------:R-:W0:Y:S01]  /*17a0*/  LDC.64 R4, c[0x0][0x9e0] ;  /* 0x00027800ff047b82 */ /* 0x000e220000000a00 */
[----:B------:R-:W-:Y:S02]  /*17b0*/  IMAD.IADD R13, R27, 0x1, -R0 ;  /* 0x000000011b0d7824 */ /* 0x000fe400078e0a00 */
[----:B------:R-:W-:Y:S01]  /*17c0*/  VIADD R0, R14, 0xbf ;  /* 0x000000bf0e007836 */ /* 0x000fe20000000000 */
[----:B------:R4:W-:Y:S03]  /*17d0*/  STL [R1+0x28], R14 ;  /* 0x0000280e01007387 */ /* 0x0009e60000100800 */
[----:B-1----:R-:W-:-:S04]  /*17e0*/  IMAD.MOV.U32 R6, RZ, RZ, R0 ;  /* 0x000000ffff067224 */ /* 0x002fc800078e0000 */
[----:B------:R-:W1:Y:S08]  /*17f0*/  @P1 LDC R11, c[0x0][0x44c] ;  /* 0x00011300ff0b1b82 */ /* 0x000e700000000800 */
[----:B------:R-:W2:Y:S01]  /*1800*/  @P1 LDC R12, c[0x0][0x450] ;  /* 0x00011400ff0c1b82 */ /* 0x000ea20000000800 */
[----:B0-----:R-:W-:Y:S01]  /*1810*/  ISETP.GE.AND P2, PT, R5, 0x1, PT ;  /* 0x000000010500780c */ /* 0x001fe20003f46270 */
[----:B---3--:R-:W-:-:S02]  /*1820*/  @P0 IMAD.IADD R24, R10, 0x1, -R3 ;  /* 0x000000010a180824 */ /* 0x008fc400078e0a03 */
[----:B-1----:R-:W-:-:S04]  /*1830*/  @P1 IMAD.HI.U32 R3, R0, R11, RZ ;  /* 0x0000000b00031227 */ /* 0x002fc800078e00ff */
[----:B------:R-:W-:Y:S01]  /*1840*/  IMAD.IADD R141, R13, 0x1, R24 ;  /* 0x000000010d8d7824 */ /* 0x000fe200078e0218 */
[----:B--2---:R-:W-:-:S03]  /*1850*/  @P1 SHF.R.U32.HI R6, RZ, R12, R3 ;  /* 0x0000000cff061219 */ /* 0x004fc60000011603 */
[C---:B------:R-:W-:Y:S01]  /*1860*/  VIADD R0, R141.reuse, 0x7f ;  /* 0x0000007f8d007836 */ /* 0x040fe20000000000 */
[----:B------:R-:W-:-:S04]  /*1870*/  IADD3 R7, R141, 0x1, -R140 ;  /* 0x000000018d077810 */ /* 0x000fc80007ffe88c */
[----:B------:R-:W-:Y:S01]  /*1880*/  SHF.R.S32.HI R3, RZ, 0x1f, R0 ;  /* 0x0000001fff037819 */ /* 0x000fe20000011400 */
[----:B------:R-:W-:-:S03]  /*1890*/  IMAD.IADD R9, R7, 0x1, R6 ;  /* 0x0000000107097824 */ /* 0x000fc600078e0206 */
[----:B------:R-:W-:Y:S01]  /*18a0*/  LEA.HI R3, R3, R0, RZ, 0x7 ;  /* 0x0000000003037211 */ /* 0x000fe200078f38ff */
[----:B------:R-:W-:-:S03]  /*18b0*/  IMAD.IADD R4, R9, 0x1, R4 ;  /* 0x0000000109047824 */ /* 0x000fc600078e0204 */
[----:B------:R-:W-:Y:S01]  /*18c0*/  SHF.R.S32.HI R102, RZ, 0x7, R3 ;  /* 0x00000007ff667819 */ /* 0x000fe20000011403 */
[----:B----4-:R-:W-:Y:S06]  /*18d0*/  @!P2 BRA `(.L_x_11354) ;  /* 0x000000000048a947 */ /* 0x010fec0003800000 */
        /* <DEDUP_REMOVED lines=11> */
.L_x_11356:
[----:B------:R-:W-:-:S13]  /*1990*/  ISETP.NE.AND P0, PT, R5, 0x1, PT ;  /* 0x000000010500780c */ /* 0x000fda0003f05270 */
[----:B------:R-:W0:Y:S02]  /*19a0*/  @P0 LDC.64 R6, c[0x0][0x9e8] ;  /* 0x00027a00ff060b82 */ /* 0x000e240000000a00 */
[----:B0-----:R-:W-:-:S05]  /*19b0*/  @P0 IMAD.HI.U32 R6, R0, R6, RZ ;  /* 0x0000000600060227 */ /* 0x001fca00078e00ff */
[----:B------:R-:W-:-:S07]  /*19c0*/  @P0 SHF.R.U32.HI R0, RZ, R7, R6 ;  /* 0x00000007ff000219 */ /* 0x000fce0000011606 */
.L_x_11357:
[----:B------:R-:W-:Y:S05]  /*19d0*/  BSYNC B0 ;  /* 0x0000000000007941 */ /* 0x000fea0003800000 */
.L_x_11355:
[----:B------:R-:W-:-:S05]  /*19e0*/  IMAD R3, R0, R5, R5 ;  /* 0x0000000500037224 */ /* 0x000fca00078e0205 */
[----:B------:R-:W-:-:S07]  /*19f0*/  VIMNMX R4, R4, R3, PT ;  /* 0x0000000304047248 */ /* 0x000fce0003fe0100 */
.L_x_11354:
        /* <DEDUP_REMOVED lines=20> */
.L_x_11360:
[----:B------:R-:W-:-:S13]  /*1b40*/  ISETP.NE.AND P0, PT, R5, 0x1, PT ;  /* 0x000000010500780c */ /* 0x000fda0003f05270 */
[----:B------:R-:W0:Y:S02]  /*1b50*/  @P0 LDC.64 R6, c[0x0][0x9e8] ;  /* 0x00027a00ff060b82 */ /* 0x000e240000000a00 */
[----:B0-----:R-:W-:-:S05]  /*1b60*/  @P0 IMAD.HI.U32 R6, R0, R6, RZ ;  /* 0x0000000600060227 */ /* 0x001fca00078e00ff */
[----:B------:R-:W-:-:S07]  /*1b70*/  @P0 SHF.R.U32.HI R0, RZ, R7, R6 ;  /* 0x00000007ff000219 */ /* 0x000fce0000011606 */
.L_x_11361:
[----:B------:R-:W-:Y:S05]  /*1b80*/  BSYNC B0 ;  /* 0x0000000000007941 */ /* 0x000fea0003800000 */
.L_x_11359:
[----:B------:R-:W-:-:S05]  /*1b90*/  IMAD R0, R0, R5, RZ ;  /* 0x0000000500007224 */ /* 0x000fca00078e02ff */
[----:B------:R-:W-:-:S07]  /*1ba0*/  VIMNMX R3, R3, R0, !PT ;  /* 0x0000000003037248 */ /* 0x000fce0007fe0100 */
.L_x_11358:
        /* <DEDUP_REMOVED lines=43> */
.L_x_11364:
[----:B------:R-:W-:Y:S05]  /*1e60*/  BSYNC B6 ;  /* 0x0000000000067941 */ /* 0x000fea0003800000 */
.L_x_11363:
        /* <DEDUP_REMOVED lines=20> */
.L_x_11366:
[----:B------:R-:W-:Y:S05]  /*1fb0*/  BSYNC B6 ;  /* 0x0000000000067941 */ /* 0x000fea0003800000 */
.L_x_11365:
[----:B------:R-:W2:Y:S01]  /*1fc0*/  LDL.64 R38, [R1+0x18] ;  /* 0x0000180001267983 */ /* 0x000ea20000100a00 */
[----:B------:R-:W-:-:S03]  /*1fd0*/  ULDC.64 UR4, c[0x0][0x9f8] ;  /* 0x00027e0000047ab9 */ /* 0x000fc60000000a00 */
[----:B------:R-:W2:Y:S01]  /*1fe0*/  LDL.64 R20, [R1+0x18] ;  /* 0x0000180001147983 */ /* 0x000ea20000100a00 */
[----:B------:R-:W-:Y:S01]  /*1ff0*/  ISETP.NE.U32.AND P0, PT, RZ, UR4, PT ;  /* 0x00000004ff007c0c */ /* 0x000fe2000bf05070 */
[----:B------:R-:W-:Y:S01]  /*2000*/  IMAD.MOV.U32 R0, RZ, RZ, R35 ;  /* 0x000000ffff007224 */ /* 0x000fe200078e0023 */
[----:B------:R-:W0:Y:S01]  /*2010*/  LDC.64 R8, c[0x0][0x408] ;  /* 0x00010200ff087b82 */ /* 0x000e220000000a00 */
[----:B------:R-:W1:Y:S01]  /*2020*/  S2R R28, SR_TID.X ;  /* 0x00000000001c7919 */ /* 0x000e620000002100 */
[----:B------:R-:W-:-:S06]  /*2030*/  ISETP.NE.AND.EX P0, PT, RZ, UR5, PT, P0 ;  /* 0x00000005ff007c0c */ /* 0x000fcc000bf05300 */
[----:B------:R-:W3:Y:S08]  /*2040*/  LDC R29, c[0x0][0x3f4] ;  /* 0x0000fd00ff1d7b82 */ /* 0x000ef00000000800 */
[----:B------:R-:W4:Y:S08]  /*2050*/  @P0 LDC.64 R4, c[0x0][0x9f8] ;  /* 0x00027e00ff040b82 */ /* 0x000f300000000a00 */
[----:B------:R-:W3:Y:S01]  /*2060*/  LDC.64 R10, c[0x0][0x3f8] ;  /* 0x0000fe00ff0a7b82 */ /* 0x000ee20000000a00 */
[----:B-1----:R-:W-:Y:S01]  /*2070*/  VIADD R37, R28, 0xffffff80 ;  /* 0xffffff801c257836 */ /* 0x002fe20000000000 */
[----:B------:R-:W-:Y:S01]  /*2080*/  SHF.R.U32.HI R31, RZ, 0x7, R28 ;  /* 0x00000007ff1f7819 */ /* 0x000fe2000001161c */
[----:B----4-:R-:W-:-:S05]  /*2090*/  @P0 IMAD.WIDE R4, R35, 0x4, R4 ;  /* 0x0000000423040825 */ /* 0x010fca00078e0204 */
[----:B------:R1:W4:Y:S01]  /*20a0*/  @P0 LDG.E R0, desc[UR52][R4.64] ;  /* 0x0000003404000981 */ /* 0x000322000c1e1900 */
[----:B------:R-:W-:Y:S01]  /*20b0*/  ISETP.NE.AND P6, PT, R31, 0x1, PT ;  /* 0x000000011f00780c */ /* 0x000fe20003fc5270 */
[----:B------:R-:W-:Y:S01]  /*20c0*/  IMAD.IADD R86, R86, 0x1, R27 ;  /* 0x0000000156567824 */ /* 0x000fe200078e021b */
[----:B------:R-:W-:Y:S02]  /*20d0*/  SHF.R.S32.HI R3, RZ, 0x1f, R37 ;  /* 0x0000001fff037819 */ /* 0x000fe40000011425 */
[-C--:B------:R-:W-:Y:S02]  /*20e0*/  LEA.HI R36, R37, R37.reuse, RZ, 0x1 ;  /* 0x0000002525247211 */ /* 0x080fe400078f08ff */
[----:B------:R-:W-:Y:S01]  /*20f0*/  LEA.HI R6, R3, R37, RZ, 0x2 ;  /* 0x0000002503067211 */ /* 0x000fe200078f10ff */
[----:B------:R-:W-:Y:S01]  /*2100*/  VIADD R3, R16, 0x10 ;  /* 0x0000001010037836 */ /* 0x000fe20000000000 */
[----:B------:R-:W-:Y:S02]  /*2110*/  SHF.R.S32.HI R36, RZ, 0x1, R36 ;  /* 0x00000001ff247819 */ /* 0x000fe40000011424 */
[----:B------:R-:W-:-:S02]  /*2120*/  SHF.R.S32.HI R74, RZ, 0x2, R6 ;  /* 0x00000002ff4a7819 */ /* 0x000fc40000011406 */
[----:B------:R-:W-:Y:S01]  /*2130*/  SHF.R.S32.HI R7, RZ, 0x1f, R6 ;  /* 0x0000001fff077819 */ /* 0x000fe20000011406 */
[----:B------:R-:W-:Y:S05]  /*2140*/  @!P6 WARPSYNC.ALL ;  /* 0x000000000000e948 */ /* 0x000fea0003800000 */
[----:B------:R-:W-:Y:S01]  /*2150*/  ULDC UR4, c[0x0][0x2f4] ;  /* 0x0000bd0000047ab9 */ /* 0x000fe20000000800 */
[----:B------:R-:W-:Y:S01]  /*2160*/  LEA.HI R7, R7, R74, RZ, 0x2 ;  /* 0x0000004a07077211 */ /* 0x000fe200078f10ff */
[--C-:B0-----:R-:W-:Y:S01]  /*2170*/  IMAD.WIDE.U32 R72, R36, R8, R16.reuse ;  /* 0x0000000824487225 */ /* 0x101fe200078e0010 */
[----:B------:R-:W-:Y:S02]  /*2180*/  ISETP.GE.AND P1, PT, R3, UR4, PT ;  /* 0x0000000403007c0c */ /* 0x000fe4000bf26270 */
[----:B------:R-:W-:Y:S01]  /*2190*/  ISETP.GE.AND P0, PT, R16, UR4, PT ;  /* 0x0000000410007c0c */ /* 0x000fe2000bf06270 */
[----:B---3--:R-:W-:Y:S01]  /*21a0*/  IMAD.WIDE.U32 R68, R36, R10, R16 ;  /* 0x0000000a24447225 */ /* 0x008fe200078e0010 */
[----:B-1----:R-:W-:-:S02]  /*21b0*/  SEL R5, RZ, 0xffffffff, P1 ;  /* 0xffffffffff057807 */ /* 0x002fc40000800000 */
[----:B------:R-:W-:Y:S02]  /*21c0*/  SEL R4, RZ, 0x1, P0 ;  /* 0x00000001ff047807 */ /* 0x000fe40000000000 */
[----:B------:R-:W-:Y:S01]  /*21d0*/  SHF.R.S32.HI R13, RZ, 0x1f, R36 ;  /* 0x0000001fff0d7819 */ /* 0x000fe20000011424 */
[----:B------:R-:W-:Y:S01]  /*21e0*/  IMAD.SHL.U32 R5, R5, 0x2, RZ ;  /* 0x0000000205057824 */ /* 0x000fe200078e00ff */
[----:B------:R-:W-:Y:S02]  /*21f0*/  LOP3.LUT R7, R7, 0xfffffffc, RZ, 0xc0, !PT ;  /* 0xfffffffc07077812 */ /* 0x000fe400078ec0ff */
[----:B------:R-:W-:Y:S01]  /*2200*/  ISETP.GE.AND P1, PT, R137, UR4, PT ;  /* 0x0000000489007c0c */ /* 0x000fe2000bf26270 */
[----:B------:R-:W-:Y:S01]  /*2210*/  IMAD R6, R13, R8, RZ ;  /* 0x000000080d067224 */ /* 0x000fe200078e02ff */
[----:B------:R-:W-:Y:S01]  /*2220*/  LOP3.LUT R5, R5, 0x2, R4, 0xe2, !PT ;  /* 0x0000000205057812 */ /* 0x000fe200078ee204 */
[----:B------:R-:W-:Y:S01]  /*2230*/  VIADD R4, R16, 0x20 ;  /* 0x0000002010047836 */ /* 0x000fe20000000000 */
[----:B------:R-:W-:Y:S01]  /*2240*/  LOP3.LUT R22, R22, 0xfffffffb, RZ, 0xc0, !PT ;  /* 0xfffffffb16167812 */ /* 0x000fe200078ec0ff */
[----:B------:R-:W-:Y:S01]  /*2250*/  IMAD.IADD R74, R74, 0x1, -R7 ;  /* 0x000000014a4a7824 */ /* 0x000fe200078e0a07 */
[----:B------:R-:W-:Y:S01]  /*2260*/  SEL R7, RZ, 0x8, P1 ;  /* 0x00000008ff077807 */ /* 0x000fe20000800000 */
[----:B------:R-:W-:Y:S01]  /*2270*/  IMAD R15, R36, R9, R6 ;  /* 0x00000009240f7224 */ /* 0x000fe200078e0206 */
[----:B------:R-:W-:-:S02]  /*2280*/  ISETP.GE.AND P0, PT, R4, UR4, PT ;  /* 0x0000000404007c0c */ /* 0x000fc4000bf06270 */
[----:B------:R-:W-:Y:S01]  /*2290*/  ISETP.GE.AND P2, PT, R3, R29, PT ;  /* 0x0000001d0300720c */ /* 0x000fe20003f46270 */
[----:B------:R-:W-:Y:S01]  /*22a0*/  IMAD.IADD R73, R73, 0x1, R15 ;  /* 0x0000000149497824 */ /* 0x000fe200078e020f */
[----:B------:R-:W-:Y:S02]  /*22b0*/  SEL R6, RZ, 0x4, P0 ;  /* 0x00000004ff067807 */ /* 0x000fe40000000000 */
[----:B------:R-:W-:Y:S02]  /*22c0*/  ISETP.GE.AND P0, PT, R136, UR4, PT ;  /* 0x0000000488007c0c */ /* 0x000fe4000bf06270 */
[----:B------:R-:W-:Y:S02]  /*22d0*/  LOP3.LUT R5, R7, R5, R6, 0xfe, !PT ;  /* 0x0000000507057212 */ /* 0x000fe400078efe06 */
[----:B------:R-:W-:Y:S02]  /*22e0*/  SEL R6, RZ, 0x10, P0 ;  /* 0x00000010ff067807 */ /* 0x000fe40000000000 */
[----:B------:R-:W-:-:S02]  /*22f0*/  LOP3.LUT P0, RZ, R74, 0x2, RZ, 0xc0, !PT ;  /* 0x000000024aff7812 */ /* 0x000fc4000780c0ff */
[----:B------:R-:W-:Y:S01]  /*2300*/  LOP3.LUT R30, R5, R6, RZ, 0xfc, !PT ;  /* 0x00000006051e7212 */ /* 0x000fe200078efcff */
[----:B------:R-:W-:Y:S01]  /*2310*/  IMAD R6, R13, R10, RZ ;  /* 0x0000000a0d067224 */ /* 0x000fe200078e02ff */
[----:B------:R-:W-:Y:S01]  /*2320*/  ISETP.GE.AND P1, PT, R4, R29, PT ;  /* 0x0000001d0400720c */ /* 0x000fe20003f26270 */
[----:B--2---:R-:W-:-:S08]  /*2330*/  IMAD.MOV.U32 R20, RZ, RZ, R38 ;  /* 0x000000ffff147224 */ /* 0x004fd000078e0026 */
[----:B------:R-:W-:Y:S01]  /*2340*/  @P0 LOP3.LUT R22, R22, 0x4, RZ, 0xfc, !PT ;  /* 0x0000000416160812 */ /* 0x000fe200078efcff */
[----:B------:R-:W-:Y:S01]  /*2350*/  IMAD R13, R36, R11, R6 ;  /* 0x0000000b240d7224 */ /* 0x000fe200078e0206 */
[----:B------:R-:W-:Y:S02]  /*2360*/  ISETP.GE.AND P0, PT, R16, R29, PT ;  /* 0x0000001d1000720c */ /* 0x000fe40003f06270 */
[----:B------:R-:W-:-:S05]  /*2370*/  SHF.R.S32.HI R21, RZ, 0x1f, R20 ;  /* 0x0000001fff157819 */ /* 0x000fca0000011414 */
[----:B------:R0:W-:Y:S01]  /*2380*/  STL [R1+0x1c], R21 ;  /* 0x00001c1501007387 */ /* 0x0001e20000100800 */
[C---:B------:R-:W-:Y:S01]  /*2390*/  SEL R5, R29.reuse, RZ, P0 ;  /* 0x000000ff1d057207 */ /* 0x040fe20000000000 */
[C-C-:B------:R-:W-:Y:S02]  /*23a0*/  IMAD.WIDE.U32 R70, R36.reuse, R8, R20.reuse ;  /* 0x0000000824467225 */ /* 0x140fe400078e0014 */
[----:B------:R-:W2:Y:S01]  /*23b0*/  LDL R35, [R1+0x14] ;  /* 0x0000140001237983 */ /* 0x000ea20000100800 */
[C---:B------:R-:W-:Y:S01]  /*23c0*/  SEL R12, R29.reuse, RZ, P2 ;  /* 0x000000ff1d0c7207 */ /* 0x040fe20001000000 */
[----:B------:R-:W-:Y:S02]  /*23d0*/  IMAD.WIDE.U32 R66, R36, R10, R20 ;  /* 0x0000000a24427225 */ /* 0x000fe400078e0014 */
[----:B------:R-:W3:Y:S01]  /*23e0*/  LDL R28, [R1+0x20] ;  /* 0x00002000011c7983 */ /* 0x000ee20000100800 */
[----:B------:R-:W-:Y:S01]  /*23f0*/  SEL R7, R29, RZ, P1 ;  /* 0x000000ff1d077207 */ /* 0x000fe20000800000 */
[----:B------:R-:W-:-:S02]  /*2400*/  IMAD.IADD R71, R15, 0x1, R71 ;  /* 0x000000010f477824 */ /* 0x000fc400078e0247 */
[----:B------:R-:W3:Y:S01]  /*2410*/  LDL R32, [R1+0x24] ;  /* 0x0000240001207983 */ /* 0x000ee20000100800 */
[----:B------:R-:W-:Y:S02]  /*2420*/  IMAD.IADD R69, R69, 0x1, R13 ;  /* 0x0000000145457824 */ /* 0x000fe400078e020d */
[----:B------:R-:W-:Y:S02]  /*2430*/  IMAD.IADD R67, R13, 0x1, R67 ;  /* 0x000000010d437824 */ /* 0x000fe400078e0243 */
[----:B------:R-:W-:Y:S02]  /*2440*/  IMAD.IADD R6, R16, 0x1, R5 ;  /* 0x0000000110067824 */ /* 0x000fe400078e0205 */
[----:B------:R-:W-:Y:S02]  /*2450*/  IMAD.IADD R13, R3, 0x1, R12 ;  /* 0x00000001030d7824 */ /* 0x000fe400078e020c */
[----:B------:R-:W-:Y:S01]  /*2460*/  IMAD.IADD R15, R4, 0x1, R7 ;  /* 0x00000001040f7824 */ /* 0x000fe200078e0207 */
[----:B------:R-:W-:-:S02]  /*2470*/  SHF.R.S32.HI R7, RZ, 0x1f, R6 ;  /* 0x0000001fff077819 */ /* 0x000fc40000011406 */
[----:B------:R-:W-:Y:S02]  /*2480*/  SHF.R.S32.HI R14, RZ, 0x1f, R13 ;  /* 0x0000001fff0e7819 */ /* 0x000fe4000001140d */
[----:B------:R-:W-:Y:S02]  /*2490*/  SHF.R.S32.HI R20, RZ, 0x1f, R15 ;  /* 0x0000001fff147819 */ /* 0x000fe4000001140f */
[CC--:B------:R-:W-:Y:S02]  /*24a0*/  LEA.HI R5, R7.reuse, R6.reuse, RZ, 0x3 ;  /* 0x0000000607057211 */ /* 0x0c0fe400078f18ff */
[----:B------:R-:W-:Y:S02]  /*24b0*/  LEA.HI R12, R7, R6, RZ, 0x5 ;  /* 0x00000006070c7211 */ /* 0x000fe400078f28ff */
[----:B------:R-:W-:Y:S02]  /*24c0*/  LEA.HI R6, R14, R13, RZ, 0x3 ;  /* 0x0000000d0e067211 */ /* 0x000fe400078f18ff */
[----:B------:R-:W-:-:S02]  /*24d0*/  LEA.HI R7, R20, R15, RZ, 0x3 ;  /* 0x0000000f14077211 */ /* 0x000fc400078f18ff */
[----:B------:R-:W-:Y:S02]  /*24e0*/  LEA.HI R14, R14, R13, RZ, 0x5 ;  /* 0x0000000d0e0e7211 */ /* 0x000fe400078f28ff */
[----:B------:R-:W-:Y:S01]  /*24f0*/  LEA.HI R20, R20, R15, RZ, 0x5 ;  /* 0x0000000f14147211 */ /* 0x000fe200078f28ff */
[----:B------:R-:W-:Y:S01]  /*2500*/  IMAD.SHL.U32 R13, R12, 0x80, RZ ;  /* 0x000000800c0d7824 */ /* 0x000fe200078e00ff */
[----:B------:R-:W-:Y:S01]  /*2510*/  LOP3.LUT R22, R22, 0xfffffffe, RZ, 0xc0, !PT ;  /* 0xfffffffe16167812 */ /* 0x000fe200078ec0ff */
[----:B------:R-:W-:Y:S02]  /*2520*/  IMAD.SHL.U32 R15, R14, 0x80, RZ ;  /* 0x000000800e0f7824 */ /* 0x000fe400078e00ff */
[----:B0-----:R-:W-:Y:S01]  /*2530*/  IMAD.SHL.U32 R21, R20, 0x80, RZ ;  /* 0x0000008014157824 */ /* 0x001fe200078e00ff */
[----:B------:R-:W-:Y:S02]  /*2540*/  @P2 LOP3.LUT R22, R22, 0x1, RZ, 0xfc, !PT ;  /* 0x0000000116162812 */ /* 0x000fe400078efcff */
[----:B-----5:R-:W-:-:S02]  /*2550*/  SHF.R.S32.HI R27, RZ, 0x1f, R98 ;  /* 0x0000001fff1b7819 */ /* 0x020fc40000011462 */
[----:B------:R-:W-:Y:S02]  /*2560*/  LOP3.LUT R13, R13, 0xfffff000, RZ, 0xc0, !PT ;  /* 0xfffff0000d0d7812 */ /* 0x000fe400078ec0ff */
[----:B------:R-:W-:Y:S02]  /*2570*/  LOP3.LUT R15, R15, 0xfffff000, RZ, 0xc0, !PT ;  /* 0xfffff0000f0f7812 */ /* 0x000fe400078ec0ff */
[----:B------:R-:W-:Y:S02]  /*2580*/  LOP3.LUT R21, R21, 0xfffff000, RZ, 0xc0, !PT ;  /* 0xfffff00015157812 */ /* 0x000fe400078ec0ff */
[----:B------:R-:W-:-:S04]  /*2590*/  LOP3.LUT R22, R22, 0xfffffffd, RZ, 0xc0, !PT ;  /* 0xfffffffd16167812 */ /* 0x000fc800078ec0ff */
[----:B------:R-:W-:Y:S02]  /*25a0*/  @P1 LOP3.LUT R22, R22, 0x2, RZ, 0xfc, !PT ;  /* 0x0000000216161812 */ /* 0x000fe400078efcff */
[----:B------:R-:W-:Y:S01]  /*25b0*/  ISETP.GE.AND P1, PT, R138, UR4, PT ;  /* 0x000000048a007c0c */ /* 0x000fe2000bf26270 */
[----:B------:R-:W-:-:S04]  /*25c0*/  IMAD.WIDE.U32 R68, R98, R10, R68 ;  /* 0x0000000a62447225 */ /* 0x000fc800078e0044 */
[----:B------:R-:W-:-:S04]  /*25d0*/  IMAD.WIDE.U32 R66, R98, R10, R66 ;  /* 0x0000000a62427225 */ /* 0x000fc800078e0042 */
[----:B------:R-:W-:Y:S01]  /*25e0*/  IMAD.SHL.U32 R100, R29, 0x2, RZ ;  /* 0x000000021d647824 */ /* 0x000fe200078e00ff */
[----:B------:R-:W-:Y:S01]  /*25f0*/  SEL R29, RZ, 0x20, P1 ;  /* 0x00000020ff1d7807 */ /* 0x000fe20000800000 */
[-C--:B------:R-:W-:Y:S01]  /*2600*/  IMAD.WIDE.U32 R72, R98, R8.reuse, R72 ;  /* 0x0000000862487225 */ /* 0x080fe200078e0048 */
[----:B------:R-:W-:Y:S02]  /*2610*/  SHF.L.U64.HI R90, R8, 0x7, R9 ;  /* 0x00000007085a7819 */ /* 0x000fe40000010209 */
[----:B------:R-:W-:Y:S01]  /*2620*/  LOP3.LUT R29, R30, R29, RZ, 0xfc, !PT ;  /* 0x0000001d1e1d7212 */ /* 0x000fe200078efcff */
[----:B------:R-:W-:Y:S01]  /*2630*/  IMAD.WIDE.U32 R70, R98, R8, R70 ;  /* 0x0000000862467225 */ /* 0x000fe200078e0046 */
[----:B------:R-:W-:Y:S02]  /*2640*/  SHF.L.U64.HI R91, R10, 0x7, R11 ;  /* 0x000000070a5b7819 */ /* 0x000fe4000001020b */
[----:B----4-:R-:W-:Y:S01]  /*2650*/  SHF.R.S32.HI R87, RZ, 0x1f, R0 ;  /* 0x0000001fff577819 */ /* 0x010fe20000011400 */
[----:B------:R-:W-:Y:S01]  /*2660*/  VIADD R101, R31, 0x8 ;  /* 0x000000081f657836 */ /* 0x000fe20000000000 */
[----:B------:R-:W-:-:S02]  /*2670*/  LOP3.LUT R30, R30, 0x1, RZ, 0xc0, !PT ;  /* 0x000000011e1e7812 */ /* 0x000fc400078ec0ff */
[----:B------:R-:W-:Y:S01]  /*2680*/  LOP3.LUT R31, R29, 0x2, RZ, 0xc0, !PT ;  /* 0x000000021d1f7812 */ /* 0x000fe200078ec0ff */
[----:B------:R-:W-:Y:S01]  /*2690*/  @!P6 BAR.SYNC.DEFER_BLOCKING 0x9, 0x100 ;  /* 0x024400000000eb1d */ /* 0x000fe20000010000 */
[C---:B--2---:R-:W-:Y:S02]  /*26a0*/  LOP3.LUT R12, R35.reuse, 0x18, R5, 0xf8, !PT ;  /* 0x00000018230c7812 */ /* 0x044fe400078ef805 */
[C---:B------:R-:W-:Y:S02]  /*26b0*/  LOP3.LUT R14, R35.reuse, 0x18, R6, 0xf8, !PT ;  /* 0x00000018230e7812 */ /* 0x040fe400078ef806 */
[----:B------:R-:W-:Y:S02]  /*26c0*/  LOP3.LUT R20, R35, 0x18, R7, 0xf8, !PT ;  /* 0x0000001823147812 */ /* 0x000fe400078ef807 */
[-C--:B---3--:R-:W-:Y:S02]  /*26d0*/  LOP3.LUT R12, R12, R28.reuse, RZ, 0x3c, !PT ;  /* 0x0000001c0c0c7212 */ /* 0x088fe400078e3cff */
[----:B------:R-:W-:-:S02]  /*26e0*/  LOP3.LUT R14, R14, R28, RZ, 0x3c, !PT ;  /* 0x0000001c0e0e7212 */ /* 0x000fc400078e3cff */
[----:B------:R-:W-:Y:S01]  /*26f0*/  LOP3.LUT R20, R20, R28, RZ, 0x3c, !PT ;  /* 0x0000001c14147212 */ /* 0x000fe200078e3cff */
[C---:B------:R-:W-:Y:S01]  /*2700*/  IMAD R28, R27.reuse, R8, RZ ;  /* 0x000000081b1c7224 */ /* 0x040fe200078e02ff */
[--C-:B------:R-:W-:Y:S02]  /*2710*/  IADD3 R97, R12, R13, R32.reuse ;  /* 0x0000000d0c617210 */ /* 0x100fe40007ffe020 */
[--C-:B------:R-:W-:Y:S02]  /*2720*/  IADD3 R96, R14, R15, R32.reuse ;  /* 0x0000000f0e607210 */ /* 0x100fe40007ffe020 */
[----:B------:R-:W-:Y:S01]  /*2730*/  IADD3 R95, R20, R21, R32 ;  /* 0x00000015145f7210 */ /* 0x000fe20007ffe020 */
[----:B------:R-:W-:Y:S01]  /*2740*/  IMAD R27, R27, R10, RZ ;  /* 0x0000000a1b1b7224 */ /* 0x000fe200078e02ff */
[----:B------:R-:W-:-:S03]  /*2750*/  LEA.HI R32, R37, R37, RZ, 0x1 ;  /* 0x0000002525207211 */ /* 0x000fc600078f08ff */
[----:B------:R-:W-:Y:S01]  /*2760*/  IMAD R27, R98, R11, R27 ;  /* 0x0000000b621b7224 */ /* 0x000fe200078e021b */
[----:B------:R-:W-:Y:S01]  /*2770*/  LOP3.LUT R32, R32, 0xfffffffe, RZ, 0xc0, !PT ;  /* 0xfffffffe20207812 */ /* 0x000fe200078ec0ff */
[----:B------:R-:W-:Y:S01]  /*2780*/  IMAD R77, R98, R9, R28 ;  /* 0x00000009624d7224 */ /* 0x000fe200078e021c */
[----:B------:R-:W-:Y:S01]  /*2790*/  LOP3.LUT R21, R5, 0xfffffff8, RZ, 0xc0, !PT ;  /* 0xfffffff805157812 */ /* 0x000fe200078ec0ff */
[----:B------:R-:W-:Y:S01]  /*27a0*/  IMAD.IADD R78, R69, 0x1, R27 ;  /* 0x00000001454e7824 */ /* 0x000fe200078e021b */
[----:B------:R-:W-:Y:S01]  /*27b0*/  LOP3.LUT R28, R7, 0xfffffff8, RZ, 0xc0, !PT ;  /* 0xfffffff8071c7812 */ /* 0x000fe200078ec0ff */
[----:B------:R-:W-:Y:S02]  /*27c0*/  IMAD.IADD R32, R37, 0x1, -R32 ;  /* 0x0000000125207824 */ /* 0x000fe400078e0a20 */
[----:B------:R-:W-:Y:S01]  /*27d0*/  IMAD.IADD R76, R27, 0x1, R67 ;  /* 0x000000011b4c7824 */ /* 0x000fe200078e0243 */
[----:B------:R-:W-:Y:S01]  /*27e0*/  LOP3.LUT R27, R6, 0xfffffff8, RZ, 0xc0, !PT ;  /* 0xfffffff8061b7812 */ /* 0x000fe200078ec0ff */
[----:B------:R-:W-:Y:S01]  /*27f0*/  IMAD.SHL.U32 R9, R10, 0x80, RZ ;  /* 0x000000800a097824 */ /* 0x000fe200078e00ff */
[----:B------:R-:W-:Y:S01]  /*2800*/  SHF.R.S32.HI R10, RZ, 0x1f, R34 ;  /* 0x0000001fff0a7819 */ /* 0x000fe20000011422 */
[----:B------:R-:W-:Y:S01]  /*2810*/  IMAD R20, R32, 0xc0, R36 ;  /* 0x000000c020147824 */ /* 0x000fe200078e0224 */
[----:B------:R-:W-:Y:S01]  /*2820*/  SHF.R.S32.HI R94, RZ, 0x1f, R21 ;  /* 0x0000001fff5e7819 */ /* 0x000fe20000011415 */
[----:B------:R-:W-:Y:S01]  /*2830*/  IMAD.IADD R79, R73, 0x1, R77 ;  /* 0x00000001494f7824 */ /* 0x000fe200078e024d */
[----:B------:R-:W-:Y:S01]  /*2840*/  SHF.R.S32.HI R93, RZ, 0x1f, R27 ;  /* 0x0000001fff5d7819 */ /* 0x000fe2000001141b */
[----:B------:R-:W-:Y:S01]  /*2850*/  IMAD.SHL.U32 R8, R8, 0x80, RZ ;  /* 0x0000008008087824 */ /* 0x000fe200078e00ff */
[----:B------:R-:W-:Y:S01]  /*2860*/  SHF.R.S32.HI R92, RZ, 0x1f, R28 ;  /* 0x0000001fff5c7819 */ /* 0x000fe2000001141c */
[----:B------:R-:W-:Y:S01]  /*2870*/  IMAD.IADD R77, R77, 0x1, R71 ;  /* 0x000000014d4d7824 */ /* 0x000fe200078e0247 */
[----:B------:R-:W-:-:S07]  /*2880*/  LOP3.LUT R32, R29, 0x4, RZ, 0xc0, !PT ;  /* 0x000000041d207812 */ /* 0x000fce00078ec0ff */
.L_x_11425:
[----:B0-2---:R-:W2:Y:S01]  /*2890*/  LDL R35, [R1+0x6c] ;  /* 0x00006c0001237983 */ /* 0x005ea20000100800 */
        /* <DEDUP_REMOVED lines=21> */
[----:B---3--:R-:W-:Y:S02]  /*29f0*/  @!P1 LEA R12, P2, R14, R12, 0x2 ;  /* 0x0000000c0e0c9211 */ /* 0x008fe400078410ff */
[----:B------:R-:W-:Y:S02]  /*2a00*/  LOP3.LUT P3, RZ, R74, 0x2, RZ, 0xc0, !PT ;  /* 0x000000024aff7812 */ /* 0x000fe4000786c0ff */
[----:B------:R-:W-:Y:S02]  /*2a10*/  @!P1 LEA.HI.X R13, R14, R13, R11, 0x2, P2 ;  /* 0x0000000d0e0d9211 */ /* 0x000fe400010f140b */
[----:B------:R-:W-:Y:S01]  /*2a20*/  ISETP.GE.AND P2, PT, R99, 0x1, PT ;  /* 0x000000016300780c */ /* 0x000fe20003f46270 */
[----:B------:R-:W-:Y:S01]  /*2a30*/  IMAD.MOV R14, RZ, RZ, -R36 ;  /* 0x000000ffff0e7224 */ /* 0x000fe200078e0a24 */
[----:B------:R-:W-:Y:S05]  /*2a40*/  YIELD ;  /* 0x0000000000007946 */ /* 0x000fea0003800000 */
[----:B------:R-:W-:Y:S01]  /*2a50*/  BSSY B0, `(.L_x_11367) ;  /* 0x000045b000007945 */ /* 0x000fe20003800000 */
[----:B------:R0:W5:Y:S01]  /*2a60*/  @!P1 LDG.E R80, desc[UR52][R12.64] ;  /* 0x000000340c509981 */ /* 0x000162000c1e1900 */
[----:B------:R-:W-:Y:S01]  /*2a70*/  IMAD R81, R81, R14, R40 ;  /* 0x0000000e51517224 */ /* 0x000fe200078e0228 */
[----:B------:R-:W-:Y:S01]  /*2a80*/  ISETP.GT.AND P1, PT, R25, R75, PT ;  /* 0x0000004b1900720c */ /* 0x000fe20003f24270 */
[----:B--2---:R-:W-:-:S04]  /*2a90*/  IMAD R65, R19, 0x3000, R35 ;  /* 0x0000300013417824 */ /* 0x004fc800078e0223 */
[C---:B------:R-:W-:Y:S02]  /*2aa0*/  VIADD R11, R65.reuse, 0x10 ;  /* 0x00000010410b7836 */ /* 0x040fe40000000000 */
        /* <DEDUP_REMOVED lines=9> */
[-C--:B------:R-:W-:Y:S02]  /*2b40*/  IMAD R36, R90, R25.reuse, RZ ;  /* 0x000000195a247224 */ /* 0x080fe400078e02ff */
[----:B------:R-:W-:Y:S01]  /*2b50*/  IMAD R11, R81, UR5, R14 ;  /* 0x00000005510b7c24 */ /* 0x000fe2000f8e020e */
[----:B------:R-:W-:Y:S01]  /*2b60*/  ULDC.64 UR4, c[0x0][0x310] ;  /* 0x0000c40000047ab9 */ /* 0x000fe20000000a00 */
[----:B------:R-:W-:Y:S02]  /*2b70*/  IMAD R14, R91, R25, RZ ;  /* 0x000000195b0e7224 */ /* 0x000fe400078e02ff */
[----:B------:R-:W-:Y:S02]  /*2b80*/  IMAD R15, R83, UR4, RZ ;  /* 0x00000004530f7c24 */ /* 0x000fe4000f8e02ff */
[----:B------:R-:W-:-:S02]  /*2b90*/  IMAD.IADD R13, R13, 0x1, R11 ;  /* 0x000000010d0d7824 */ /* 0x000fc400078e020b */
[C---:B------:R-:W-:Y:S02]  /*2ba0*/  IMAD R15, R80.reuse, UR5, R15 ;  /* 0x00000005500f7c24 */ /* 0x040fe4000f8e020f */
[----:B------:R-:W-:Y:S01]  /*2bb0*/  IMAD.WIDE.U32 R12, R80, UR4, R12 ;  /* 0x00000004500c7c25 */ /* 0x000fe2000f8e000c */
[----:B------:R-:W-:-:S03]  /*2bc0*/  ULDC.64 UR4, c[0x0][0x308] ;  /* 0x0000c20000047ab9 */ /* 0x000fc60000000a00 */
[----:B------:R-:W-:Y:S02]  /*2bd0*/  IMAD R11, R10, UR4, RZ ;  /* 0x000000040a0b7c24 */ /* 0x000fe4000f8e02ff */
[----:B------:R-:W-:Y:S02]  /*2be0*/  IMAD.IADD R13, R13, 0x1, R15 ;  /* 0x000000010d0d7824 */ /* 0x000fe400078e020f */
[C---:B------:R-:W-:Y:S01]  /*2bf0*/  IMAD R15, R34.reuse, UR5, R11 ;  /* 0x00000005220f7c24 */ /* 0x040fe2000f8e020b */
[----:B------:R-:W-:Y:S01]  /*2c00*/  SHF.R.S32.HI R11, RZ, 0x1f, R25 ;  /* 0x0000001fff0b7819 */ /* 0x000fe20000011419 */
[----:B------:R-:W-:Y:S01]  /*2c10*/  IMAD.WIDE.U32 R12, R34, UR4, R12 ;  /* 0x00000004220c7c25 */ /* 0x000fe2000f8e000c */
[----:B------:R-:W-:-:S03]  /*2c20*/  ULDC.64 UR4, c[0x0][0x2e8] ;  /* 0x0000ba0000047ab9 */ /* 0x000fc60000000a00 */
[----:B------:R-:W-:Y:S01]  /*2c30*/  IMAD.IADD R13, R13, 0x1, R15 ;  /* 0x000000010d0d7824 */ /* 0x000fe200078e020f */
[C---:B------:R-:W-:Y:S01]  /*2c40*/  LEA R60, P2, R12.reuse, UR4, 0x1 ;  /* 0x000000040c3c7c11 */ /* 0x040fe2000f8408ff */
[----:B------:R-:W-:Y:S01]  /*2c50*/  ULDC.U8 UR4, c[0x0][0x410] ;  /* 0x0001040000047ab9 */ /* 0x000fe20000000000 */
[----:B------:R-:W-:Y:S02]  /*2c60*/  IMAD R35, R11, R9, R14 ;  /* 0x000000090b237224 */ /* 0x000fe400078e020e */
[----:B------:R-:W-:Y:S01]  /*2c70*/  LEA.HI.X R62, R12, UR5, R13, 0x1, P2 ;  /* 0x000000050c3e7c11 */ /* 0x000fe200090f0c0d */
[----:B------:R-:W-:Y:S01]  /*2c80*/  IMAD R84, R25, -0x80, R24 ;  /* 0xffffff8019547824 */ /* 0x000fe200078e0218 */
[----:B------:R-:W-:Y:S01]  /*2c90*/  ISETP.NE.AND P2, PT, RZ, UR4, PT ;  /* 0x00000004ff007c0c */ /* 0x000fe2000bf45270 */
[----:B------:R-:W-:-:S03]  /*2ca0*/  IMAD.WIDE.U32 R14, R9, R25, RZ ;  /* 0x00000019090e7225 */ /* 0x000fc600078e00ff */
[----:B------:R-:W-:Y:S01]  /*2cb0*/  VIMNMX R84, R84, 0x80, PT ;  /* 0x0000008054547848 */ /* 0x000fe20003fe0100 */
[----:B------:R-:W-:Y:S02]  /*2cc0*/  IMAD R37, R11, R8, R36 ;  /* 0x000000080b257224 */ /* 0x000fe400078e0224 */
[----:B------:R-:W-:-:S04]  /*2cd0*/  IMAD.WIDE.U32 R12, R8, R25, RZ ;  /* 0x00000019080c7225 */ /* 0x000fc800078e00ff */
[----:B------:R-:W-:Y:S02]  /*2ce0*/  IMAD.IADD R11, R15, 0x1, R35 ;  /* 0x000000010f0b7824 */ /* 0x000fe400078e0223 */
[----:B------:R-:W-:Y:S01]  /*2cf0*/  IMAD.IADD R35, R13, 0x1, R37 ;  /* 0x000000010d237824 */ /* 0x000fe200078e0225 */
[----:B------:R-:W-:Y:S06]  /*2d00*/  @!P2 BRA `(.L_x_11369) ;  /* 0x0000001c0090a947 */ /* 0x000fec0003800000 */
[----:B------:R-:W0:Y:S01]  /*2d10*/  S2R R38, SR_TID.X ;  /* 0x0000000000267919 */ /* 0x000e220000002100 */
        /* <DEDUP_REMOVED lines=12> */
[----:B0-----:R-:W-:-:S05]  /*2de0*/  VIADD R39, R38, 0xffffff80 ;  /* 0xffffff8026277836 */ /* 0x001fca0000000000 */
[----:B------:R-:W-:-:S04]  /*2df0*/  LEA.HI R38, R39, R39, RZ, 0x1 ;  /* 0x0000002727267211 */ /* 0x000fc800078f08ff */
[----:B------:R-:W-:-:S04]  /*2e00*/  SHF.R.S32.HI R38, RZ, 0x1, R38 ;  /* 0x00000001ff267819 */ /* 0x000fc80000011426 */
[----:B------:R-:W-:Y:S02]  /*2e10*/  ISETP.GE.AND P3, PT, R38, R84, PT ;  /* 0x000000542600720c */ /* 0x000fe40003f66270 */
[----:B------:R-:W-:-:S11]  /*2e20*/  CS2R R38, SRZ ;  /* 0x0000000000267805 */ /* 0x000fd6000001ff00 */
[----:B------:R-:W-:Y:S05]  /*2e30*/  @P3 BRA `(.L_x_11371) ;  /* 0x0000000000b83947 */ /* 0x000fea0003800000 */
[----:B------:R-:W2:Y:S04]  /*2e40*/  LDL.64 R104, [R1+0x18] ;  /* 0x0000180001687983 */ /* 0x000ea80000100a00 */
[----:B------:R-:W3:Y:S04]  /*2e50*/  LDL R89, [R1+0x5c] ;  /* 0x00005c0001597983 */ /* 0x000ee80000100800 */
[----:B------:R-:W4:Y:S04]  /*2e60*/  LDL R88, [R1+0x50] ;  /* 0x0000500001587983 */ /* 0x000f280000100800 */
        /* <DEDUP_REMOVED lines=43> */
.L_x_11371:
[----:B------:R-:W-:Y:S05]  /*3120*/  BSYNC B1 ;  /* 0x0000000000017941 */ /* 0x000fea0003800000 */
.L_x_11370:
        /* <DEDUP_REMOVED lines=52> */
.L_x_11372:
[----:B------:R-:W2:Y:S01]  /*3470*/  LDL R11, [R1] ;  /* 0x00000000010b7983 */ /* 0x000ea20000100800 */
[----:B------:R-:W-:Y:S01]  /*3480*/  IMAD R35, R19, 0x8, R2 ;  /* 0x0000000813237824 */ /* 0x000fe200078e0202 */
[----:B------:R-:W-:Y:S01]  /*3490*/  BSSY B1, `(.L_x_11373) ;  /* 0x0000004000017945 */ /* 0x000fe20003800000 */
[----:B--2---:R-:W-:-:S04]  /*34a0*/  SHF.L.U32 R85, R11, 0x1f, RZ ;  /* 0x0000001f0b557819 */ /* 0x004fc800000006ff */
[----:B------:R-:W0:Y:S02]  /*34b0*/  SYNCS.PHASECHK.TRANS64.TRYWAIT P4, [R35+URZ+0x2d890], R85 ;  /* 0x02d89055230075a7 */ /* 0x000e24000808017f */
[----:B0-----:R-:W-:Y:S05]  /*34c0*/  @!P4 BRA `(.L_x_11374) ;  /* 0x000001f400c8c947 */ /* 0x001fea0003800000 */
.L_x_11705:
[----:B------:R-:W-:Y:S05]  /*34d0*/  BSYNC B1 ;  /* 0x0000000000017941 */ /* 0x000fea0003800000 */
.L_x_11373:
[----:B------:R-:W-:-:S03]  /*34e0*/  UMOV UR4, 0xffffffff ;  /* 0xffffffff00047882 */ /* 0x000fc60000000000 */
[----:B------:R-:W-:Y:S05]  /*34f0*/  BRA.DIV UR4, `(.L_x_11375) ;  /* 0x000001f604d07947 */ /* 0x000fea000b800000 */
[----:B------:R-:W1:Y:S04]  /*3500*/  SHFL.IDX PT, R62, R62, RZ, 0x1e1f ;  /* 0x001e1fff3e3e7589 */ /* 0x000e6800000e0000 */
[----:B------:R2:W3:Y:S02]  /*3510*/  SHFL.IDX PT, R11, R60, RZ, 0x1e1f ;  /* 0x001e1fff3c0b7589 */ /* 0x0004e400000e0000 */
.L_x_11709:
[----:B------:R-:W-:Y:S05]  /*3520*/  @P3 BRA `(.L_x_11376) ;  /* 0x0000003800b43947 */ /* 0x000fea0003800000 */
[----:B------:R-:W-:Y:S01]  /*3530*/  ISETP.NE.AND P3, PT, R30, RZ, PT ;  /* 0x000000ff1e00720c */ /* 0x000fe20003f65270 */
[----:B------:R-:W-:-:S12]  /*3540*/  BSSY B1, `(.L_x_11377) ;  /* 0x0000037000017945 */ /* 0x000fd80003800000 */
[----:B------:R-:W-:Y:S05]  /*3550*/  @!P3 BRA `(.L_x_11378) ;  /* 0x0000000000d4b947 */ /* 0x000fea0003800000 */
[----:B------:R-:W4:Y:S01]  /*3560*/  LDL.64 R126, [R1+0x18] ;  /* 0x00001800017e7983 */ /* 0x000f220000100a00 */
[C---:B--23--:R-:W-:Y:S01]  /*3570*/  LEA R60, P3, R16.reuse, R11, 0x1 ;  /* 0x0000000b103c7211 */ /* 0x04cfe200078608ff */
[----:B------:R-:W-:Y:S02]  /*3580*/  BSSY B2, `(.L_x_11379) ;  /* 0x0000031000027945 */ /* 0x000fe40003800000 */
[----:B------:R2:W3:Y:S01]  /*3590*/  LDS.128 R12, [R65+0x15000] ;  /* 0x01500000410c7984 */ /* 0x0004e20000000c00 */
[----:B-1----:R-:W-:Y:S02]  /*35a0*/  LEA.HI.X R61, R16, R62, R17, 0x1, P3 ;  /* 0x0000003e103d7211 */ /* 0x002fe400018f0c11 */
[----:B----4-:R-:W-:-:S13]  /*35b0*/  ISETP.GE.AND P3, PT, R126, R99, PT ;  /* 0x000000637e00720c */ /* 0x010fda0003f66270 */
[----:B--23--:R-:W-:Y:S05]  /*35c0*/  @P3 BRA `(.L_x_11380) ;  /* 0x0000000000b03947 */ /* 0x00cfea0003800000 */
[--C-:B------:R-:W-:Y:S02]  /*35d0*/  SHF.R.U64 R56, R56, 0x10, R57.reuse ;  /* 0x0000001038387819 */ /* 0x100fe40000001239 */
[----:B------:R-:W-:Y:S02]  /*35e0*/  SHF.R.U32.HI R109, RZ, 0x10, R57 ;  /* 0x00000010ff6d7819 */ /* 0x000fe40000011639 */
[----:B------:R-:W-:Y:S01]  /*35f0*/  SHF.R.U64 R57, R58, 0x10, R59 ;  /* 0x000000103a397819 */ /* 0x000fe2000000123b */
[----:B------:R-:W-:Y:S01]  /*3600*/  IMAD.U32 R58, R13, 0x10000, RZ ;  /* 0x000100000d3a7824 */ /* 0x000fe200078e00ff */
[----:B------:R-:W-:Y:S02]  /*3610*/  PRMT R56, R88, 0x5432, R56 ;  /* 0x0000543258387816 */ /* 0x000fe40000000038 */
[----:B------:R-:W-:Y:S02]  /*3620*/  PRMT R57, R111, 0x5410, R57 ;  /* 0x000054106f397816 */ /* 0x000fe40000000039 */
[----:B------:R-:W-:-:S02]  /*3630*/  SHF.R.U32.HI R110, RZ, 0x10, R59 ;  /* 0x00000010ff6e7819 */ /* 0x000fc4000001163b */
[----:B------:R-:W-:Y:S02]  /*3640*/  LOP3.LUT R112, R13, 0xffff0000, RZ, 0xc0, !PT ;  /* 0xffff00000d707812 */ /* 0x000fe400078ec0ff */
[----:B------:R-:W-:Y:S02]  /*3650*/  LOP3.LUT R59, R57, 0xffff0000, RZ, 0xc0, !PT ;  /* 0xffff0000393b7812 */ /* 0x000fe400078ec0ff */
[C---:B------:R-:W-:Y:S01]  /*3660*/  LOP3.LUT R111, R56.reuse, 0xffff0000, RZ, 0xc0, !PT ;  /* 0xffff0000386f7812 */ /* 0x040fe200078ec0ff */
[----:B------:R-:W-:Y:S02]  /*3670*/  IMAD.U32 R56, R56, 0x10000, RZ ;  /* 0x0001000038387824 */ /* 0x000fe400078e00ff */
[C---:B------:R-:W-:Y:S02]  /*3680*/  FMUL.FTZ R13, R112.reuse, R59 ;  /* 0x0000003b700d7220 */ /* 0x040fe40000410000 */
[-C--:B------:R-:W-:Y:S02]  /*3690*/  FMUL.FTZ R112, R112, R111.reuse ;  /* 0x0000006f70707220 */ /* 0x080fe40000410000 */
[----:B------:R-:W-:Y:S01]  /*36a0*/  FFMA.FTZ R13, R58, R111, -R13 ;  /* 0x0000006f3a0d7223 */ /* 0x000fe2000001080d */
[----:B------:R-:W-:-:S02]  /*36b0*/  IMAD.U32 R111, R14, 0x10000, RZ ;  /* 0x000100000e6f7824 */ /* 0x000fc400078e00ff */
[----:B------:R-:W-:Y:S01]  /*36c0*/  FFMA.FTZ R58, R58, R59, R112 ;  /* 0x0000003b3a3a7223 */ /* 0x000fe20000010070 */
[----:B------:R-:W-:Y:S02]  /*36d0*/  PRMT R59, R113, 0x5410, R109 ;  /* 0x00005410713b7816 */ /* 0x000fe4000000006d */
[----:B------:R-:W-:Y:S02]  /*36e0*/  PRMT R109, R89, 0x5432, R110 ;  /* 0x00005432596d7816 */ /* 0x000fe4000000006e */
[----:B------:R-:W-:Y:S01]  /*36f0*/  LOP3.LUT R113, R14, 0xffff0000, RZ, 0xc0, !PT ;  /* 0xffff00000e717812 */ /* 0x000fe200078ec0ff */
[C---:B------:R-:W-:Y:S01]  /*3700*/  IMAD.U32 R112, R59.reuse, 0x10000, RZ ;  /* 0x000100003b707824 */ /* 0x040fe200078e00ff */
[----:B------:R-:W-:Y:S01]  /*3710*/  LOP3.LUT R59, R59, 0xffff0000, RZ, 0xc0, !PT ;  /* 0xffff00003b3b7812 */ /* 0x000fe200078ec0ff */
[C---:B------:R-:W-:Y:S01]  /*3720*/  IMAD.U32 R110, R109.reuse, 0x10000, RZ ;  /* 0x000100006d6e7824 */ /* 0x040fe200078e00ff */
[----:B------:R-:W-:Y:S02]  /*3730*/  LOP3.LUT R109, R109, 0xffff0000, RZ, 0xc0, !PT ;  /* 0xffff00006d6d7812 */ /* 0x000fe400078ec0ff */
[----:B------:R-:W-:Y:S01]  /*3740*/  F2FP.BF16.F32.PACK_AB R13, R58, R13 ;  /* 0x0000000d3a0d723e */ /* 0x000fe200000010ff */
        /* <DEDUP_REMOVED lines=8> */
[----:B------:R-:W-:-:S03]  /*37d0*/  FMUL.FTZ R110, R110, R59 ;  /* 0x0000003b6e6e7220 */ /* 0x000fc60000410000 */
[C---:B------:R-:W-:Y:S01]  /*37e0*/  FFMA.FTZ R15, R112.reuse, R59, -R15 ;  /* 0x0000003b700f7223 */ /* 0x040fe2000001080f */
[----:B------:R-:W-:Y:S01]  /*37f0*/  FFMA.FTZ R110, R112, R109, R110 ;  /* 0x0000006d706e7223 */ /* 0x000fe2000001006e */
[----:B------:R-:W-:Y:S01]  /*3800*/  IMAD.U32 R112, R57, 0x10000, RZ ;  /* 0x0001000039707824 */ /* 0x000fe200078e00ff */
[C---:B------:R-:W-:Y:S01]  /*3810*/  LOP3.LUT R57, R12.reuse, 0xffff0000, RZ, 0xc0, !PT ;  /* 0xffff00000c397812 */ /* 0x040fe200078ec0ff */
[----:B------:R-:W-:Y:S02]  /*3820*/  IMAD.U32 R59, R12, 0x10000, RZ ;  /* 0x000100000c3b7824 */ /* 0x000fe400078e00ff */
[----:B------:R-:W-:Y:S02]  /*3830*/  F2FP.BF16.F32.PACK_AB R15, R110, R15 ;  /* 0x0000000f6e0f723e */ /* 0x000fe400000010ff */
[C---:B------:R-:W-:Y:S01]  /*3840*/  FMUL.FTZ R12, R57.reuse, R112 ;  /* 0x00000070390c7220 */ /* 0x040fe20000410000 */
[----:B------:R-:W-:-:S03]  /*3850*/  FMUL.FTZ R57, R57, R56 ;  /* 0x0000003839397220 */ /* 0x000fc60000410000 */
[C---:B------:R-:W-:Y:S01]  /*3860*/  FFMA.FTZ R12, R59.reuse, R56, -R12 ;  /* 0x000000383b0c7223 */ /* 0x040fe2000001080c */
[----:B------:R-:W-:-:S05]  /*3870*/  FFMA.FTZ R57, R59, R112, R57 ;  /* 0x000000703b397223 */ /* 0x000fca0000010039 */
[----:B------:R-:W-:-:S07]  /*3880*/  F2FP.BF16.F32.PACK_AB R12, R57, R12 ;  /* 0x0000000c390c723e */ /* 0x000fce00000010ff */
.L_x_11380:
[----:B------:R-:W-:Y:S05]  /*3890*/  BSYNC B2 ;  /* 0x0000000000027941 */ /* 0x000fea0003800000 */
.L_x_11379:
[----:B------:R4:W-:Y:S02]  /*38a0*/  ST.E.128 desc[UR52][R60.64], R12 ;  /* 0x0000000c3c007985 */ /* 0x0009e4000c101d34 */
.L_x_11378:
[----:B------:R-:W-:Y:S05]  /*38b0*/  BSYNC B1 ;  /* 0x0000000000017941 */ /* 0x000fea0003800000 */
.L_x_11377:
[----:B------:R-:W-:Y:S01]  /*38c0*/  ISETP.NE.AND P3, PT, R31, RZ, PT ;  /* 0x000000ff1f00720c */ /* 0x000fe20003f65270 */
[----:B------:R-:W-:-:S12]  /*38d0*/  BSSY B1, `(.L_x_11381) ;  /* 0x000003a000017945 */ /* 0x000fd80003800000 */
[----:B------:R-:W-:Y:S05]  /*38e0*/  @!P3 BRA `(.L_x_11382) ;  /* 0x0000000000e0b947 */ /* 0x000fea0003800000 */
[----:B----4-:R-:W4:Y:S04]  /*38f0*/  LDL R12, [R1+0x30] ;  /* 0x00003000010c7983 */ /* 0x010f280000100800 */
[----:B------:R-:W5:Y:S01]  /*3900*/  LDL R58, [R1+0x5c] ;  /* 0x00005c00013a7983 */ /* 0x000f620000100800 */
[----:B---3--:R-:W-:Y:S01]  /*3910*/  IMAD.MOV.U32 R56, RZ, RZ, R11 ;  /* 0x000000ffff387224 */ /* 0x008fe200078e000b */
[----:B------:R-:W-:Y:S01]  /*3920*/  BSSY B2, `(.L_x_11383) ;  /* 0x0000033000027945 */ /* 0x000fe20003800000 */
[----:B-1----:R-:W-:Y:S02]  /*3930*/  IMAD.MOV.U32 R57, RZ, RZ, R62 ;  /* 0x000000ffff397224 */ /* 0x002fe400078e003e */
[----:B----4-:R-:W-:Y:S02]  /*3940*/  IMAD.SHL.U32 R59, R12, 0x8, RZ ;  /* 0x000000080c3b7824 */ /* 0x010fe400078e00ff */
[----:B------:R1:W3:Y:S01]  /*3950*/  LDS.128 R12, [R64+0x15000] ;  /* 0x01500000400c7984 */ /* 0x0002e20000000c00 */
[----:B-----5:R-:W-:Y:S01]  /*3960*/  ISETP.GE.AND P3, PT, R58, R99, PT ;  /* 0x000000633a00720c */ /* 0x020fe20003f66270 */
[----:B------:R-:W-:-:S12]  /*3970*/  IMAD.WIDE R56, R59, 0x2, R56 ;  /* 0x000000023b387825 */ /* 0x000fd800078e0238 */
[----:B-1----:R-:W-:Y:S05]  /*3980*/  @P3 BRA `(.L_x_11384) ;  /* 0x0000000000b03947 */ /* 0x002fea0003800000 */
[----:B------:R-:W-:Y:S02]  /*3990*/  SHF.R.U64 R59, R52, 0x10, R53 ;  /* 0x00000010343b7819 */ /* 0x000fe40000001235 */
[----:B------:R-:W-:Y:S02]  /*39a0*/  SHF.R.U64 R52, R54, 0x10, R55 ;  /* 0x0000001036347819 */ /* 0x000fe40000001237 */
[----:B------:R-:W-:Y:S02]  /*39b0*/  PRMT R120, R120, 0x5410, R59 ;  /* 0x0000541078787816 */ /* 0x000fe4000000003b */
[----:B------:R-:W-:Y:S02]  /*39c0*/  PRMT R52, R63, 0x5432, R52 ;  /* 0x000054323f347816 */ /* 0x000fe40000000034 */
[----:B------:R-:W-:Y:S02]  /*39d0*/  SHF.R.U32.HI R58, RZ, 0x10, R53 ;  /* 0x00000010ff3a7819 */ /* 0x000fe40000011635 */
[----:B------:R-:W-:-:S02]  /*39e0*/  SHF.R.U32.HI R53, RZ, 0x10, R55 ;  /* 0x00000010ff357819 */ /* 0x000fc40000011637 */
[C---:B---3--:R-:W-:Y:S01]  /*39f0*/  LOP3.LUT R55, R13.reuse, 0xffff0000, RZ, 0xc0, !PT ;  /* 0xffff00000d377812 */ /* 0x048fe200078ec0ff */
[----:B------:R-:W-:Y:S01]  /*3a00*/  IMAD.U32 R13, R13, 0x10000, RZ ;  /* 0x000100000d0d7824 */ /* 0x000fe200078e00ff */
[C---:B--2---:R-:W-:Y:S01]  /*3a10*/  LOP3.LUT R60, R52.reuse, 0xffff0000, RZ, 0xc0, !PT ;  /* 0xffff0000343c7812 */ /* 0x044fe200078ec0ff */
[----:B------:R-:W-:Y:S01]  /*3a20*/  IMAD.U32 R52, R52, 0x10000, RZ ;  /* 0x0001000034347824 */ /* 0x000fe200078e00ff */
[C---:B------:R-:W-:Y:S01]  /*3a30*/  LOP3.LUT R54, R120.reuse, 0xffff0000, RZ, 0xc0, !PT ;  /* 0xffff000078367812 */ /* 0x040fe200078ec0ff */
[----:B------:R-:W-:Y:S01]  /*3a40*/  IMAD.U32 R120, R120, 0x10000, RZ ;  /* 0x0001000078787824 */ /* 0x000fe200078e00ff */
[----:B------:R-:W-:Y:S01]  /*3a50*/  PRMT R53, R124, 0x5410, R53 ;  /* 0x000054107c357816 */ /* 0x000fe20000000035 */
[----:B------:R-:W-:Y:S01]  /*3a60*/  FMUL.FTZ R110, R55, R60 ;  /* 0x0000003c376e7220 */ /* 0x000fe20000410000 */
[----:B------:R-:W-:Y:S01]  /*3a70*/  PRMT R121, R121, 0x5410, R58 ;  /* 0x0000541079797816 */ /* 0x000fe2000000003a */
[-C--:B------:R-:W-:Y:S01]  /*3a80*/  FMUL.FTZ R55, R55, R54.reuse ;  /* 0x0000003637377220 */ /* 0x080fe20000410000 */
[C---:B------:R-:W-:Y:S01]  /*3a90*/  LOP3.LUT R58, R14.reuse, 0xffff0000, RZ, 0xc0, !PT ;  /* 0xffff00000e3a7812 */ /* 0x040fe200078ec0ff */
[----:B------:R-:W-:Y:S01]  /*3aa0*/  FFMA.FTZ R54, R13, R54, -R110 ;  /* 0x000000360d367223 */ /* 0x000fe2000001086e */
[----:B------:R-:W-:-:S02]  /*3ab0*/  IMAD.U32 R14, R14, 0x10000, RZ ;  /* 0x000100000e0e7824 */ /* 0x000fc400078e00ff */
[----:B------:R-:W-:Y:S01]  /*3ac0*/  FFMA.FTZ R13, R13, R60, R55 ;  /* 0x0000003c0d0d7223 */ /* 0x000fe20000010037 */
[C---:B------:R-:W-:Y:S01]  /*3ad0*/  IMAD.U32 R55, R53.reuse, 0x10000, RZ ;  /* 0x0001000035377824 */ /* 0x040fe200078e00ff */
[----:B------:R-:W-:Y:S01]  /*3ae0*/  LOP3.LUT R53, R53, 0xffff0000, RZ, 0xc0, !PT ;  /* 0xffff000035357812 */ /* 0x000fe200078ec0ff */
[C---:B------:R-:W-:Y:S01]  /*3af0*/  IMAD.U32 R59, R121.reuse, 0x10000, RZ ;  /* 0x00010000793b7824 */ /* 0x040fe200078e00ff */
[----:B------:R-:W-:Y:S01]  /*3b00*/  LOP3.LUT R121, R121, 0xffff0000, RZ, 0xc0, !PT ;  /* 0xffff000079797812 */ /* 0x000fe200078ec0ff */
[C---:B------:R-:W-:Y:S01]  /*3b10*/  FMUL.FTZ R61, R58.reuse, R55 ;  /* 0x000000373a3d7220 */ /* 0x040fe20000410000 */
[----:B------:R-:W-:Y:S02]  /*3b20*/  IMAD.U32 R60, R15, 0x10000, RZ ;  /* 0x000100000f3c7824 */ /* 0x000fe400078e00ff */
[-C--:B------:R-:W-:Y:S01]  /*3b30*/  FMUL.FTZ R58, R58, R59.reuse ;  /* 0x0000003b3a3a7220 */ /* 0x080fe20000410000 */
[----:B------:R-:W-:Y:S01]  /*3b40*/  F2FP.BF16.F32.PACK_AB R13, R13, R54 ;  /* 0x000000360d0d723e */ /* 0x000fe200000010ff */
[----:B------:R-:W-:-:S02]  /*3b50*/  FFMA.FTZ R61, R14, R59, -R61 ;  /* 0x0000003b0e3d7223 */ /* 0x000fc4000001083d */
[----:B------:R-:W-:Y:S01]  /*3b60*/  FFMA.FTZ R58, R14, R55, R58 ;  /* 0x000000370e3a7223 */ /* 0x000fe2000001003a */
[----:B------:R-:W-:Y:S01]  /*3b70*/  LOP3.LUT R14, R15, 0xffff0000, RZ, 0xc0, !PT ;  /* 0xffff00000f0e7812 */ /* 0x000fe200078ec0ff */
[----:B------:R-:W-:-:S04]  /*3b80*/  IMAD.U32 R55, R12, 0x10000, RZ ;  /* 0x000100000c377824 */ /* 0x000fc800078e00ff */
[C---:B------:R-:W-:Y:S01]  /*3b90*/  FMUL.FTZ R15, R14.reuse, R53 ;  /* 0x000000350e0f7220 */ /* 0x040fe20000410000 */
[----:B------:R-:W-:-:S03]  /*3ba0*/  FMUL.FTZ R14, R14, R121 ;  /* 0x000000790e0e7220 */ /* 0x000fc60000410000 */
[C---:B------:R-:W-:Y:S01]  /*3bb0*/  FFMA.FTZ R15, R60.reuse, R121, -R15 ;  /* 0x000000793c0f7223 */ /* 0x040fe2000001080f */
[----:B------:R-:W-:Y:S01]  /*3bc0*/  FFMA.FTZ R14, R60, R53, R14 ;  /* 0x000000353c0e7223 */ /* 0x000fe2000001000e */
[----:B------:R-:W-:-:S04]  /*3bd0*/  LOP3.LUT R53, R12, 0xffff0000, RZ, 0xc0, !PT ;  /* 0xffff00000c357812 */ /* 0x000fc800078ec0ff */
[----:B------:R-:W-:Y:S01]  /*3be0*/  F2FP.BF16.F32.PACK_AB R15, R14, R15 ;  /* 0x0000000f0e0f723e */ /* 0x000fe200000010ff */
[C---:B------:R-:W-:Y:S01]  /*3bf0*/  FMUL.FTZ R12, R53.reuse, R52 ;  /* 0x00000034350c7220 */ /* 0x040fe20000410000 */
[-C--:B------:R-:W-:Y:S01]  /*3c00*/  FMUL.FTZ R53, R53, R120.reuse ;  /* 0x0000007835357220 */ /* 0x080fe20000410000 */
[----:B------:R-:W-:Y:S02]  /*3c10*/  F2FP.BF16.F32.PACK_AB R14, R58, R61 ;  /* 0x0000003d3a0e723e */ /* 0x000fe400000010ff */
[C---:B------:R-:W-:Y:S01]  /*3c20*/  FFMA.FTZ R120, R55.reuse, R120, -R12 ;  /* 0x0000007837787223 */ /* 0x040fe2000001080c */
[----:B------:R-:W-:-:S05]  /*3c30*/  FFMA.FTZ R53, R55, R52, R53 ;  /* 0x0000003437357223 */ /* 0x000fca0000010035 */
[----:B------:R-:W-:-:S07]  /*3c40*/  F2FP.BF16.F32.PACK_AB R12, R53, R120 ;  /* 0x00000078350c723e */ /* 0x000fce00000010ff */
.L_x_11384:
[----:B------:R-:W-:Y:S05]  /*3c50*/  BSYNC B2 ;  /* 0x0000000000027941 */ /* 0x000fea0003800000 */
.L_x_11383:
[----:B---3--:R1:W-:Y:S02]  /*3c60*/  ST.E.128 desc[UR52][R56.64], R12 ;  /* 0x0000000c38007985 */ /* 0x0083e4000c101d34 */
.L_x_11382:
[----:B------:R-:W-:Y:S05]  /*3c70*/  BSYNC B1 ;  /* 0x0000000000017941 */ /* 0x000fea0003800000 */
.L_x_11381:
[----:B------:R-:W-:Y:S01]  /*3c80*/  ISETP.NE.AND P3, PT, R32, RZ, PT ;  /* 0x000000ff2000720c */ /* 0x000fe20003f65270 */
[----:B------:R-:W-:-:S12]  /*3c90*/  BSSY B1, `(.L_x_11385) ;  /* 0x000003a000017945 */ /* 0x000fd80003800000 */
[----:B------:R-:W-:Y:S05]  /*3ca0*/  @!P3 BRA `(.L_x_11386) ;  /* 0x0000000000e0b947 */ /* 0x000fea0003800000 */
[----:B-1--4-:R-:W4:Y:S04]  /*3cb0*/  LDL R12, [R1+0x34] ;  /* 0x00003400010c7983 */ /* 0x012f280000100800 */
[----:B------:R-:W5:Y:S01]  /*3cc0*/  LDL R54, [R1+0x50] ;  /* 0x0000500001367983 */ /* 0x000f620000100800 */
[----:B---3--:R-:W-:Y:S01]  /*3cd0*/  IMAD.MOV.U32 R52, RZ, RZ, R11 ;  /* 0x000000ffff347224 */ /* 0x008fe200078e000b */
[----:B------:R-:W-:Y:S01]  /*3ce0*/  BSSY B2, `(.L_x_11387) ;  /* 0x0000033000027945 */ /* 0x000fe20003800000 */
[----:B------:R-:W-:Y:S02]  /*3cf0*/  IMAD.MOV.U32 R53, RZ, RZ, R62 ;  /* 0x000000ffff357224 */ /* 0x000fe400078e003e */
[----:B----4-:R-:W-:Y:S02]  /*3d00*/  IMAD.SHL.U32 R55, R12, 0x8, RZ ;  /* 0x000000080c377824 */ /* 0x010fe400078e00ff */
[----:B------:R1:W3:Y:S01]  /*3d10*/  LDS.128 R12, [R65+0x17000] ;  /* 0x01700000410c7984 */ /* 0x0002e20000000c00 */
[----:B-----5:R-:W-:Y:S01]  /*3d20*/  ISETP.GE.AND P3, PT, R54, R99, PT ;  /* 0x000000633600720c */ /* 0x020fe20003f66270 */
[----:B------:R-:W-:-:S12]  /*3d30*/  IMAD.WIDE R52, R55, 0x2, R52 ;  /* 0x0000000237347825 */ /* 0x000fd800078e0234 */
[----:B-1----:R-:W-:Y:S05]  /*3d40*/  @P3 BRA `(.L_x_11388) ;  /* 0x0000000000b03947 */ /* 0x002fea0003800000 */
[--C-:B------:R-:W-:Y:S01]  /*3d50*/  SHF.R.U64 R55, R48, 0x10, R49.reuse ;  /* 0x0000001030377819 */ /* 0x100fe20000001231 */
[----:B---3--:R-:W-:Y:S01]  /*3d60*/  IMAD.U32 R57, R13, 0x10000, RZ ;  /* 0x000100000d397824 */ /* 0x008fe200078e00ff */
[----:B------:R-:W-:Y:S02]  /*3d70*/  SHF.R.U32.HI R48, RZ, 0x10, R49 ;  /* 0x00000010ff307819 */ /* 0x000fe40000011631 */
[--C-:B------:R-:W-:Y:S02]  /*3d80*/  SHF.R.U64 R49, R50, 0x10, R51.reuse ;  /* 0x0000001032317819 */ /* 0x100fe40000001233 */
[----:B------:R-:W-:Y:S01]  /*3d90*/  SHF.R.U32.HI R54, RZ, 0x10, R51 ;  /* 0x00000010ff367819 */ /* 0x000fe20000011633 */
[----:B------:R-:W-:Y:S01]  /*3da0*/  IMAD.U32 R51, R14, 0x10000, RZ ;  /* 0x000100000e337824 */ /* 0x000fe200078e00ff */
[----:B------:R-:W-:Y:S02]  /*3db0*/  PRMT R122, R122, 0x5410, R49 ;  /* 0x000054107a7a7816 */ /* 0x000fe40000000031 */
[----:B------:R-:W-:-:S02]  /*3dc0*/  PRMT R118, R118, 0x5410, R55 ;  /* 0x0000541076767816 */ /* 0x000fc40000000037 */
[----:B------:R-:W-:Y:S01]  /*3dd0*/  LOP3.LUT R56, R13, 0xffff0000, RZ, 0xc0, !PT ;  /* 0xffff00000d387812 */ /* 0x000fe200078ec0ff */
[----:B------:R-:W-:Y:S01]  /*3de0*/  IMAD.U32 R13, R12, 0x10000, RZ ;  /* 0x000100000c0d7824 */ /* 0x000fe200078e00ff */
[C---:B------:R-:W-:Y:S01]  /*3df0*/  LOP3.LUT R49, R122.reuse, 0xffff0000, RZ, 0xc0, !PT ;  /* 0xffff00007a317812 */ /* 0x040fe200078ec0ff */
[----:B------:R-:W-:Y:S01]  /*3e00*/  IMAD.U32 R122, R122, 0x10000, RZ ;  /* 0x000100007a7a7824 */ /* 0x000fe200078e00ff */
[----:B------:R-:W-:Y:S02]  /*3e10*/  PRMT R123, R123, 0x5410, R54 ;  /* 0x000054107b7b7816 */ /* 0x000fe40000000036 */
[----:B------:R-:W-:Y:S01]  /*3e20*/  LOP3.LUT R58, R118, 0xffff0000, RZ, 0xc0, !PT ;  /* 0xffff0000763a7812 */ /* 0x000fe200078ec0ff */
[-C--:B--2---:R-:W-:Y:S01]  /*3e30*/  FMUL.FTZ R60, R56, R49.reuse ;  /* 0x00000031383c7220 */ /* 0x084fe20000410000 */
[----:B------:R-:W-:Y:S01]  /*3e40*/  PRMT R119, R119, 0x5410, R48 ;  /* 0x0000541077777816 */ /* 0x000fe20000000030 */
[----:B------:R-:W-:Y:S01]  /*3e50*/  IMAD.U32 R54, R123, 0x10000, RZ ;  /* 0x000100007b367824 */ /* 0x000fe200078e00ff */
[----:B------:R-:W-:Y:S01]  /*3e60*/  LOP3.LUT R14, R14, 0xffff0000, RZ, 0xc0, !PT ;  /* 0xffff00000e0e7812 */ /* 0x000fe200078ec0ff */
[-C--:B------:R-:W-:Y:S01]  /*3e70*/  FMUL.FTZ R56, R56, R58.reuse ;  /* 0x0000003a38387220 */ /* 0x080fe20000410000 */
[----:B------:R-:W-:Y:S01]  /*3e80*/  FFMA.FTZ R48, R57, R58, -R60 ;  /* 0x0000003a39307223 */ /* 0x000fe2000001083c */
[----:B------:R-:W-:Y:S01]  /*3e90*/  IMAD.U32 R55, R119, 0x10000, RZ ;  /* 0x0001000077377824 */ /* 0x000fe200078e00ff */
[----:B------:R-:W-:Y:S01]  /*3ea0*/  LOP3.LUT R50, R15, 0xffff0000, RZ, 0xc0, !PT ;  /* 0xffff00000f327812 */ /* 0x000fe200078ec0ff */
[CC--:B------:R-:W-:Y:S01]  /*3eb0*/  FMUL.FTZ R58, R14.reuse, R54.reuse ;  /* 0x000000360e3a7220 */ /* 0x0c0fe20000410000 */
[----:B------:R-:W-:Y:S01]  /*3ec0*/  FFMA.FTZ R49, R57, R49, R56 ;  /* 0x0000003139317223 */ /* 0x000fe20000010038 */
[-C--:B------:R-:W-:Y:S01]  /*3ed0*/  FMUL.FTZ R56, R14, R55.reuse ;  /* 0x000000370e387220 */ /* 0x080fe20000410000 */
[----:B------:R-:W-:Y:S01]  /*3ee0*/  LOP3.LUT R123, R123, 0xffff0000, RZ, 0xc0, !PT ;  /* 0xffff00007b7b7812 */ /* 0x000fe200078ec0ff */
[----:B------:R-:W-:Y:S01]  /*3ef0*/  IMAD.U32 R118, R118, 0x10000, RZ ;  /* 0x0001000076767824 */ /* 0x000fe200078e00ff */
[----:B------:R-:W-:Y:S01]  /*3f00*/  LOP3.LUT R119, R119, 0xffff0000, RZ, 0xc0, !PT ;  /* 0xffff000077777812 */ /* 0x000fe200078ec0ff */
[C---:B------:R-:W-:Y:S01]  /*3f10*/  FFMA.FTZ R14, R51.reuse, R55, -R58 ;  /* 0x00000037330e7223 */ /* 0x040fe2000001083a */
[----:B------:R-:W-:Y:S01]  /*3f20*/  LOP3.LUT R12, R12, 0xffff0000, RZ, 0xc0, !PT ;  /* 0xffff00000c0c7812 */ /* 0x000fe200078ec0ff */
[----:B------:R-:W-:Y:S01]  /*3f30*/  FFMA.FTZ R51, R51, R54, R56 ;  /* 0x0000003633337223 */ /* 0x000fe20000010038 */
[----:B------:R-:W-:-:S02]  /*3f40*/  IMAD.U32 R15, R15, 0x10000, RZ ;  /* 0x000100000f0f7824 */ /* 0x000fc400078e00ff */
        /* <DEDUP_REMOVED lines=8> */
[----:B------:R-:W-:Y:S02]  /*3fd0*/  F2FP.BF16.F32.PACK_AB R13, R49, R48 ;  /* 0x00000030310d723e */ /* 0x000fe400000010ff */
[----:B------:R-:W-:-:S02]  /*3fe0*/  F2FP.BF16.F32.PACK_AB R15, R15, R54 ;  /* 0x000000360f0f723e */ /* 0x000fc400000010ff */
[----:B------:R-:W-:Y:S02]  /*3ff0*/  F2FP.BF16.F32.PACK_AB R14, R51, R14 ;  /* 0x0000000e330e723e */ /* 0x000fe400000010ff */
[----:B------:R-:W-:-:S07]  /*4000*/  F2FP.BF16.F32.PACK_AB R12, R55, R50 ;  /* 0x00000032370c723e */ /* 0x000fce00000010ff */
.L_x_11388:
[----:B------:R-:W-:Y:S05]  /*4010*/  BSYNC B2 ;  /* 0x0000000000027941 */ /* 0x000fea0003800000 */
.L_x_11387:
[----:B---3--:R1:W-:Y:S02]  /*4020*/  ST.E.128 desc[UR52][R52.64], R12 ;  /* 0x0000000c34007985 */ /* 0x0083e4000c101d34 */
.L_x_11386:
[----:B------:R-:W-:Y:S05]  /*4030*/  BSYNC B1 ;  /* 0x0000000000017941 */ /* 0x000fea0003800000 */
.L_x_11385:
[----:B------:R-:W-:Y:S01]  /*4040*/  LOP3.LUT P3, RZ, R29, 0x8, RZ, 0xc0, !PT ;  /* 0x000000081dff7812 */ /* 0x000fe2000786c0ff */
[----:B------:R-:W-:-:S12]  /*4050*/  BSSY B1, `(.L_x_11389) ;  /* 0x0000039000017945 */ /* 0x000fd80003800000 */
[----:B------:R-:W-:Y:S05]  /*4060*/  @!P3 BRA `(.L_x_11390) ;  /* 0x0000000000dcb947 */ /* 0x000fea0003800000 */
[----:B-1--4-:R-:W4:Y:S04]  /*4070*/  LDL R12, [R1+0x48] ;  /* 0x00004800010c7983 */ /* 0x012f280000100800 */
[----:B------:R-:W5:Y:S01]  /*4080*/  LDL R50, [R1+0x58] ;  /* 0x0000580001327983 */ /* 0x000f620000100800 */
[C---:B---3--:R-:W-:Y:S01]  /*4090*/  LEA R48, P3, R137.reuse, R11, 0x1 ;  /* 0x0000000b89307211 */ /* 0x048fe200078608ff */
[----:B------:R-:W-:Y:S03]  /*40a0*/  BSSY B2, `(.L_x_11391) ;  /* 0x0000032000027945 */ /* 0x000fe60003800000 */
[----:B----4-:R-:W-:Y:S02]  /*40b0*/  LEA.HI.X R49, R137, R62, R12, 0x1, P3 ;  /* 0x0000003e89317211 */ /* 0x010fe400018f0c0c */
[----:B------:R1:W3:Y:S01]  /*40c0*/  LDS.128 R12, [R64+0x17000] ;  /* 0x01700000400c7984 */ /* 0x0002e20000000c00 */
[----:B-----5:R-:W-:-:S13]  /*40d0*/  ISETP.GE.AND P3, PT, R50, R99, PT ;  /* 0x000000633200720c */ /* 0x020fda0003f66270 */
        /* <DEDUP_REMOVED lines=25> */
[----:B------:R-:W-:Y:S01]  /*4270*/  LOP3.LUT R115, R115, 0xffff0000, RZ, 0xc0, !PT ;  /* 0xffff000073737812 */ /* 0x000fe200078ec0ff */
[----:B------:R-:W-:Y:S01]  /*4280*/  FFMA.FTZ R47, R47, R52, R55 ;  /* 0x000000342f2f7223 */ /* 0x000fe20000010037 */
[----:B------:R-:W-:-:S02]  /*4290*/  IMAD.U32 R116, R116, 0x10000, RZ ;  /* 0x0001000074747824 */ /* 0x000fc400078e00ff */
[----:B------:R-:W-:Y:S01]  /*42a0*/  FMUL.FTZ R55, R46, R51 ;  /* 0x000000332e377220 */ /* 0x000fe20000410000 */
[----:B------:R-:W-:Y:S02]  /*42b0*/  IMAD.U32 R114, R114, 0x10000, RZ ;  /* 0x0001000072727824 */ /* 0x000fe400078e00ff */
[C---:B------:R-:W-:Y:S01]  /*42c0*/  FMUL.FTZ R46, R14.reuse, R117 ;  /* 0x000000750e2e7220 */ /* 0x040fe20000410000 */
[----:B------:R-:W-:Y:S01]  /*42d0*/  FMUL.FTZ R50, R14, R115 ;  /* 0x000000730e327220 */ /* 0x000fe20000410000 */
[C---:B------:R-:W-:Y:S01]  /*42e0*/  FFMA.FTZ R57, R44.reuse, R51, -R57 ;  /* 0x000000332c397223 */ /* 0x040fe20000010839 */
[----:B------:R-:W-:Y:S01]  /*42f0*/  FMUL.FTZ R14, R45, R116 ;  /* 0x000000742d0e7220 */ /* 0x000fe20000410000 */
[----:B------:R-:W-:Y:S02]  /*4300*/  IMAD.U32 R15, R15, 0x10000, RZ ;  /* 0x000100000f0f7824 */ /* 0x000fe400078e00ff */
[----:B------:R-:W-:Y:S01]  /*4310*/  FFMA.FTZ R44, R44, R53, R55 ;  /* 0x000000352c2c7223 */ /* 0x000fe20000010037 */
        /* <DEDUP_REMOVED lines=10> */
.L_x_11392:
[----:B------:R-:W-:Y:S05]  /*43c0*/  BSYNC B2 ;  /* 0x0000000000027941 */ /* 0x000fea0003800000 */
.L_x_11391:
[----:B---3--:R1:W-:Y:S02]  /*43d0*/  ST.E.128 desc[UR52][R48.64], R12 ;  /* 0x0000000c30007985 */ /* 0x0083e4000c101d34 */
.L_x_11390:
[----:B------:R-:W-:Y:S05]  /*43e0*/  BSYNC B1 ;  /* 0x0000000000017941 */ /* 0x000fea0003800000 */
.L_x_11389:
        /* <DEDUP_REMOVED lines=11> */
[----:B------:R-:W-:Y:S02]  /*44a0*/  SHF.R.U64 R42, R42, 0x10, R43 ;  /* 0x000000102a2a7819 */ /* 0x000fe4000000122b */
[----:B------:R-:W-:Y:S02]  /*44b0*/  SHF.R.U64 R46, R40, 0x10, R41 ;  /* 0x00000010282e7819 */ /* 0x000fe40000001229 */
[----:B------:R-:W-:Y:S02]  /*44c0*/  SHF.R.U32.HI R47, RZ, 0x10, R43 ;  /* 0x00000010ff2f7819 */ /* 0x000fe4000001162b */
[----:B------:R-:W-:Y:S02]  /*44d0*/  PRMT R107, R107, 0x5410, R42 ;  /* 0x000054106b6b7816 */ /* 0x000fe4000000002a */
[----:B------:R-:W-:Y:S02]  /*44e0*/  PRMT R105, R105, 0x5410, R46 ;  /* 0x0000541069697816 */ /* 0x000fe4000000002e */
[----:B------:R-:W-:Y:S01]  /*44f0*/  SHF.R.U32.HI R49, RZ, 0x10, R41 ;  /* 0x00000010ff317819 */ /* 0x000fe20000011629 */
[----:B---3--:R-:W-:Y:S01]  /*4500*/  IMAD.U32 R41, R14, 0x10000, RZ ;  /* 0x000100000e297824 */ /* 0x008fe200078e00ff */
[----:B------:R-:W-:-:S02]  /*4510*/  PRMT R108, R108, 0x5410, R47 ;  /* 0x000054106c6c7816 */ /* 0x000fc4000000002f */
[----:B------:R-:W-:Y:S02]  /*4520*/  LOP3.LUT R42, R13, 0xffff0000, RZ, 0xc0, !PT ;  /* 0xffff00000d2a7812 */ /* 0x000fe400078ec0ff */
[----:B------:R-:W-:Y:S01]  /*4530*/  LOP3.LUT R47, R107, 0xffff0000, RZ, 0xc0, !PT ;  /* 0xffff00006b2f7812 */ /* 0x000fe200078ec0ff */
[----:B------:R-:W-:Y:S01]  /*4540*/  IMAD.U32 R50, R108, 0x10000, RZ ;  /* 0x000100006c327824 */ /* 0x000fe200078e00ff */
[----:B------:R-:W-:Y:S01]  /*4550*/  LOP3.LUT R46, R105, 0xffff0000, RZ, 0xc0, !PT ;  /* 0xffff0000692e7812 */ /* 0x000fe200078ec0ff */
[----:B------:R-:W-:Y:S01]  /*4560*/  IMAD.U32 R107, R107, 0x10000, RZ ;  /* 0x000100006b6b7824 */ /* 0x000fe200078e00ff */
[----:B------:R-:W-:Y:S01]  /*4570*/  PRMT R106, R106, 0x5410, R49 ;  /* 0x000054106a6a7816 */ /* 0x000fe20000000031 */
[----:B------:R-:W-:Y:S01]  /*4580*/  FMUL.FTZ R52, R42, R47 ;  /* 0x0000002f2a347220 */ /* 0x000fe20000410000 */
[----:B------:R-:W-:Y:S01]  /*4590*/  LOP3.LUT R43, R14, 0xffff0000, RZ, 0xc0, !PT ;  /* 0xffff00000e2b7812 */ /* 0x000fe200078ec0ff */
[C---:B------:R-:W-:Y:S01]  /*45a0*/  IMAD.U32 R14, R15.reuse, 0x10000, RZ ;  /* 0x000100000f0e7824 */ /* 0x040fe200078e00ff */
[----:B------:R-:W-:Y:S01]  /*45b0*/  LOP3.LUT R40, R15, 0xffff0000, RZ, 0xc0, !PT ;  /* 0xffff00000f287812 */ /* 0x000fe200078ec0ff */
[----:B------:R-:W-:-:S02]  /*45c0*/  IMAD.U32 R15, R13, 0x10000, RZ ;  /* 0x000100000d0f7824 */ /* 0x000fc400078e00ff */
[----:B------:R-:W-:Y:S01]  /*45d0*/  FMUL.FTZ R42, R42, R46 ;  /* 0x0000002e2a2a7220 */ /* 0x000fe20000410000 */
[----:B------:R-:W-:Y:S02]  /*45e0*/  IMAD.U32 R48, R106, 0x10000, RZ ;  /* 0x000100006a307824 */ /* 0x000fe400078e00ff */
[----:B------:R-:W-:Y:S01]  /*45f0*/  FMUL.FTZ R54, R43, R50 ;  /* 0x000000322b367220 */ /* 0x000fe20000410000 */
[C---:B------:R-:W-:Y:S01]  /*4600*/  FFMA.FTZ R52, R15.reuse, R46, -R52 ;  /* 0x0000002e0f347223 */ /* 0x040fe20000010834 */
[----:B------:R-:W-:Y:S01]  /*4610*/  FFMA.FTZ R47, R15, R47, R42 ;  /* 0x0000002f0f2f7223 */ /* 0x000fe2000001002a */
[-C--:B------:R-:W-:Y:S01]  /*4620*/  FMUL.FTZ R42, R43, R48.reuse ;  /* 0x000000302b2a7220 */ /* 0x080fe20000410000 */
[----:B------:R-:W-:Y:S01]  /*4630*/  IMAD.U32 R13, R12, 0x10000, RZ ;  /* 0x000100000c0d7824 */ /* 0x000fe200078e00ff */
        /* <DEDUP_REMOVED lines=8> */
[----:B------:R-:W-:Y:S01]  /*46c0*/  F2FP.BF16.F32.PACK_AB R47, R47, R52 ;  /* 0x000000342f2f723e */ /* 0x000fe200000010ff */
        /* <DEDUP_REMOVED lines=9> */
[----:B------:R-:W-:-:S07]  /*4760*/  IMAD.MOV.U32 R13, RZ, RZ, R47 ;  /* 0x000000ffff0d7224 */ /* 0x000fce00078e002f */
.L_x_11396:
[----:B------:R-:W-:Y:S05]  /*4770*/  BSYNC B2 ;  /* 0x0000000000027941 */ /* 0x000fea0003800000 */
.L_x_11395:
[----:B---3--:R1:W-:Y:S02]  /*4780*/  ST.E.128 desc[UR52][R44.64], R12 ;  /* 0x0000000c2c007985 */ /* 0x0083e4000c101d34 */
.L_x_11394:
[----:B------:R-:W-:Y:S05]  /*4790*/  BSYNC B1 ;  /* 0x0000000000017941 */ /* 0x000fea0003800000 */
.L_x_11393:
[----:B------:R-:W-:-:S13]  /*47a0*/  LOP3.LUT P3, RZ, R29, 0x20, RZ, 0xc0, !PT ;  /* 0x000000201dff7812 */ /* 0x000fda000786c0ff */
        /* <DEDUP_REMOVED lines=9> */
[----:B------:R-:W-:Y:S01]  /*4840*/  SHF.R.U64 R44, R36, 0x10, R37 ;  /* 0x00000010242c7819 */ /* 0x000fe20000001225 */
[----:B---3--:R-:W-:Y:S01]  /*4850*/  IMAD.U32 R36, R14, 0x10000, RZ ;  /* 0x000100000e247824 */ /* 0x008fe200078e00ff */
        /* <DEDUP_REMOVED lines=44> */
.L_x_11398:
[----:B------:R-:W-:Y:S05]  /*4b20*/  BSYNC B1 ;  /* 0x0000000000017941 */ /* 0x000fea0003800000 */
.L_x_11397:
[----:B---3--:R1:W-:Y:S01]  /*4b30*/  ST.E.128 desc[UR52][R40.64], R12 ;  /* 0x0000000c28007985 */ /* 0x0083e2000c101d34 */
[----:B------:R-:W-:Y:S05]  /*4b40*/  BRA `(.L_x_11376) ;  /* 0x00000024002c7947 */ /* 0x000fea0003800000 */
.L_x_11369:
        /* <DEDUP_REMOVED lines=50> */
.L_x_11400:
[----:B------:R-:W-:Y:S05]  /*4e70*/  BSYNC B1 ;  /* 0x0000000000017941 */ /* 0x000fea0003800000 */
.L_x_11399:
        /* <DEDUP_REMOVED lines=49> */
[----:B------:R-:W-:Y:S06]  /*5190*/  @!P2 BRA `(.L_x_11401) ;  /* 0x000000000004a947 */ /* 0x000fec0003800000 */
[----:B------:R-:W-:Y:S01]  /*51a0*/  BPT.TRAP 0x1 ;  /* 0x000000040000795c */ /* 0x000fe20000300000 */
.L_x_11401:
[----:B------:R-:W2:Y:S01]  /*51b0*/  LDL R11, [R1] ;  /* 0x00000000010b7983 */ /* 0x000ea20000100800 */
[----:B------:R-:W-:Y:S01]  /*51c0*/  IMAD R35, R19, 0x8, R2 ;  /* 0x0000000813237824 */ /* 0x000fe200078e0202 */
[----:B------:R-:W-:Y:S01]  /*51d0*/  BSSY B1, `(.L_x_11402) ;  /* 0x0000004000017945 */ /* 0x000fe20003800000 */
[----:B--2---:R-:W-:-:S04]  /*51e0*/  SHF.L.U32 R85, R11, 0x1f, RZ ;  /* 0x0000001f0b557819 */ /* 0x004fc800000006ff */
[----:B------:R-:W0:Y:S02]  /*51f0*/  SYNCS.PHASECHK.TRANS64.TRYWAIT P4, [R35+URZ+0x2d890], R85 ;  /* 0x02d89055230075a7 */ /* 0x000e24000808017f */
[----:B0-----:R-:W-:Y:S05]  /*5200*/  @!P4 BRA `(.L_x_11403) ;  /* 0x000001d800d8c947 */ /* 0x001fea0003800000 */
.L_x_11710:
[----:B------:R-:W-:Y:S05]  /*5210*/  BSYNC B1 ;  /* 0x0000000000017941 */ /* 0x000fea0003800000 */
.L_x_11402:
[----:B------:R-:W-:-:S03]  /*5220*/  UMOV UR4, 0xffffffff ;  /* 0xffffffff00047882 */ /* 0x000fc60000000000 */
[----:B------:R-:W-:Y:S05]  /*5230*/  BRA.DIV UR4, `(.L_x_11404) ;  /* 0x000001da04e07947 */ /* 0x000fea000b800000 */
[----:B------:R1:W2:Y:S04]  /*5240*/  SHFL.IDX PT, R89, R62, RZ, 0x1e1f ;  /* 0x001e1fff3e597589 */ /* 0x0002a800000e0000 */
[----:B------:R1:W3:Y:S02]  /*5250*/  SHFL.IDX PT, R88, R60, RZ, 0x1e1f ;  /* 0x001e1fff3c587589 */ /* 0x0002e400000e0000 */
.L_x_11714:
[----:B------:R-:W-:Y:S05]  /*5260*/  @P3 BRA `(.L_x_11376) ;  /* 0x0000001c00643947 */ /* 0x000fea0003800000 */
[----:B------:R-:W4:Y:S01]  /*5270*/  LDC R11, c[0x0][0x2f4] ;  /* 0x0000bd00ff0b7b82 */ /* 0x000f220000000800 */
[----:B------:R-:W-:Y:S01]  /*5280*/  ISETP.NE.AND P3, PT, R30, RZ, PT ;  /* 0x000000ff1e00720c */ /* 0x000fe20003f65270 */
[----:B------:R-:W-:Y:S01]  /*5290*/  BSSY B1, `(.L_x_11405) ;  /* 0x000007c000017945 */ /* 0x000fe20003800000 */
[----:B----4-:R-:W-:-:S11]  /*52a0*/  IMAD.IADD R104, R11, 0x1, -R100 ;  /* 0x000000010b687824 */ /* 0x010fd600078e0a64 */
[----:B------:R-:W-:Y:S05]  /*52b0*/  @!P3 BRA `(.L_x_11406) ;  /* 0x0000000400e4b947 */ /* 0x000fea0003800000 */
[----:B-1----:R-:W4:Y:S04]  /*52c0*/  LDL R60, [R1+0x14] ;  /* 0x00001400013c7983 */ /* 0x002f280000100800 */
[----:B------:R-:W5:Y:S04]  /*52d0*/  LDL R15, [R1+0x20] ;  /* 0x00002000010f7983 */ /* 0x000f680000100800 */
[----:B------:R-:W2:Y:S01]  /*52e0*/  LDL R14, [R1+0x24] ;  /* 0x00002400010e7983 */ /* 0x000ea20000100800 */
[----:B------:R-:W-:Y:S01]  /*52f0*/  SEL R12, R100, R104, !P0 ;  /* 0x00000068640c7207 */ /* 0x000fe20004000000 */
[----:B------:R-:W-:Y:S01]  /*5300*/  BSSY B2, `(.L_x_11407) ;  /* 0x000006e000027945 */ /* 0x000fe20003800000 */
[----:B------:R-:W-:-:S02]  /*5310*/  ISETP.GE.AND P3, PT, R16, R99, PT ;  /* 0x000000631000720c */ /* 0x000fc40003f66270 */
[----:B------:R-:W-:-:S04]  /*5320*/  SHF.R.S32.HI R13, RZ, 0x1f, R12 ;  /* 0x0000001fff0d7819 */ /* 0x000fc8000001140c */
[----:B------:R-:W-:-:S04]  /*5330*/  LEA.HI R13, R13, R12, RZ, 0x4 ;  /* 0x0000000c0d0d7211 */ /* 0x000fc800078f20ff */
[----:B------:R-:W-:-:S04]  /*5340*/  SHF.R.S32.HI R12, RZ, 0x4, R13 ;  /* 0x00000004ff0c7819 */ /* 0x000fc8000001140d */
[----:B------:R-:W-:-:S04]  /*5350*/  LEA.HI.SX32 R105, R5, R12, 0x1d ;  /* 0x0000000c05697211 */ /* 0x000fc800078feaff */
[----:B------:R-:W-:-:S04]  /*5360*/  SHF.R.S32.HI R12, RZ, 0x1f, R105 ;  /* 0x0000001fff0c7819 */ /* 0x000fc80000011469 */
[----:B------:R-:W-:Y:S01]  /*5370*/  LEA.HI R12, R12, R105, RZ, 0x2 ;  /* 0x000000690c0c7211 */ /* 0x000fe200078f10ff */
[----:B------:R-:W-:-:S04]  /*5380*/  IMAD.SHL.U32 R105, R105, 0x8, RZ ;  /* 0x0000000869697824 */ /* 0x000fc800078e00ff */
[----:B------:R-:W-:-:S05]  /*5390*/  IMAD.SHL.U32 R12, R12, 0x400, RZ ;  /* 0x000004000c0c7824 */ /* 0x000fca00078e00ff */
[----:B------:R-:W-:Y:S02]  /*53a0*/  LOP3.LUT R12, R12, 0x7ffff000, RZ, 0xc0, !PT ;  /* 0x7ffff0000c0c7812 */ /* 0x000fe400078ec0ff */
[----:B----4-:R-:W-:-:S04]  /*53b0*/  LOP3.LUT R13, R60, 0x18, R105, 0xf8, !PT ;  /* 0x000000183c0d7812 */ /* 0x010fc800078ef869 */
[----:B-----5:R-:W-:Y:S01]  /*53c0*/  LOP3.LUT R13, R13, R15, RZ, 0x3c, !PT ;  /* 0x0000000f0d0d7212 */ /* 0x020fe200078e3cff */
[----:B------:R-:W-:-:S03]  /*53d0*/  IMAD R15, R19, 0x3000, R97 ;  /* 0x00003000130f7824 */ /* 0x000fc600078e0261 */
[----:B--2---:R-:W-:-:S05]  /*53e0*/  IADD3 R12, R13, R12, R14 ;  /* 0x0000000c0d0c7210 */ /* 0x004fca0007ffe00e */
[----:B------:R-:W-:Y:S02]  /*53f0*/  IMAD R13, R19, 0x3000, R12 ;  /* 0x00003000130d7824 */ /* 0x000fe400078e020c */
[--C-:B------:R-:W-:Y:S02]  /*5400*/  IMAD R12, R15, 0x2, R2.reuse ;  /* 0x000000020f0c7824 */ /* 0x100fe400078e0202 */
[----:B------:R-:W-:-:S04]  /*5410*/  IMAD R60, R13, 0x2, R2 ;  /* 0x000000020d3c7824 */ /* 0x000fc800078e0202 */
[----:B------:R-:W1:Y:S04]  /*5420*/  LDS.128 R12, [R12+0x15400] ;  /* 0x015400000c0c7984 */ /* 0x000e680000000c00 */
[----:B------:R-:W2:Y:S01]  /*5430*/  LDS.128 R60, [R60+0x15400] ;  /* 0x015400003c3c7984 */ /* 0x000ea20000000c00 */
[----:B------:R-:W-:Y:S05]  /*5440*/  @P3 BRA `(.L_x_11408) ;  /* 0x0000000400643947 */ /* 0x000fea0003800000 */
[--C-:B------:R-:W-:Y:S02]  /*5450*/  SHF.R.U64 R44, R44, 0x10, R45.reuse ;  /* 0x000000102c2c7819 */ /* 0x100fe4000000122d */
[----:B------:R-:W-:Y:S02]  /*5460*/  SHF.R.U32.HI R45, RZ, 0x10, R45 ;  /* 0x00000010ff2d7819 */ /* 0x000fe4000001162d */
[C---:B------:R-:W-:Y:S02]  /*5470*/  PRMT R44, R109.reuse, 0x5432, R44 ;  /* 0x000054326d2c7816 */ /* 0x040fe4000000002c */
[----:B------:R-:W-:Y:S02]  /*5480*/  PRMT R45, R109, 0x5410, R45 ;  /* 0x000054106d2d7816 */ /* 0x000fe4000000002d */
[--C-:B------:R-:W-:Y:S02]  /*5490*/  SHF.R.U64 R46, R46, 0x10, R47.reuse ;  /* 0x000000102e2e7819 */ /* 0x100fe4000000122f */
[----:B------:R-:W-:-:S02]  /*54a0*/  SHF.R.U32.HI R109, RZ, 0x10, R47 ;  /* 0x00000010ff6d7819 */ /* 0x000fc4000001162f */
[--C-:B------:R-:W-:Y:S02]  /*54b0*/  SHF.R.U32.HI R110, RZ, 0x10, R57.reuse ;  /* 0x00000010ff6e7819 */ /* 0x100fe40000011639 */
[----:B------:R-:W-:Y:S02]  /*54c0*/  SHF.R.U64 R47, R56, 0x10, R57 ;  /* 0x00000010382f7819 */ /* 0x000fe40000001239 */
[--C-:B------:R-:W-:Y:S02]  /*54d0*/  SHF.R.U64 R56, R58, 0x10, R59.reuse ;  /* 0x000000103a387819 */ /* 0x100fe4000000123b */
[----:B------:R-:W-:Y:S02]  /*54e0*/  SHF.R.U32.HI R58, RZ, 0x10, R59 ;  /* 0x00000010ff3a7819 */ /* 0x000fe4000001163b */
[----:B------:R-:W-:Y:S01]  /*54f0*/  PRMT R59, R111, 0x5432, R110 ;  /* 0x000054326f3b7816 */ /* 0x000fe2000000006e */
[----:B-1----:R-:W-:Y:S01]  /*5500*/  IMAD.U32 R110, R13, 0x10000, RZ ;  /* 0x000100000d6e7824 */ /* 0x002fe200078e00ff */
[----:B------:R-:W-:-:S02]  /*5510*/  PRMT R57, R106, 0x5432, R46 ;  /* 0x000054326a397816 */ /* 0x000fc4000000002e */
[----:B------:R-:W-:Y:S01]  /*5520*/  PRMT R47, R114, 0x5410, R47 ;  /* 0x00005410722f7816 */ /* 0x000fe2000000002f */
[----:B--2---:R-:W-:Y:S01]  /*5530*/  IMAD.U32 R114, R61, 0x10000, RZ ;  /* 0x000100003d727824 */ /* 0x004fe200078e00ff */
[----:B------:R-:W-:Y:S01]  /*5540*/  PRMT R46, R112, 0x5410, R109 ;  /* 0x00005410702e7816 */ /* 0x000fe2000000006d */
[C---:B------:R-:W-:Y:S01]  /*5550*/  IMAD.U32 R115, R59.reuse, 0x10000, RZ ;  /* 0x000100003b737824 */ /* 0x040fe200078e00ff */
[----:B------:R-:W-:Y:S01]  /*5560*/  LOP3.LUT R59, R59, 0xffff0000, RZ, 0xc0, !PT ;  /* 0xffff00003b3b7812 */ /* 0x000fe200078ec0ff */
[C---:B------:R-:W-:Y:S01]  /*5570*/  IMAD.U32 R109, R45.reuse, 0x10000, RZ ;  /* 0x000100002d6d7824 */ /* 0x040fe200078e00ff */
[----:B------:R-:W-:Y:S01]  /*5580*/  LOP3.LUT R45, R45, 0xffff0000, RZ, 0xc0, !PT ;  /* 0xffff00002d2d7812 */ /* 0x000fe200078ec0ff */
[C---:B------:R-:W-:Y:S01]  /*5590*/  FMUL.FTZ R117, R114.reuse, R115 ;  /* 0x0000007372757220 */ /* 0x040fe20000410000 */
[----:B------:R-:W-:Y:S01]  /*55a0*/  LOP3.LUT R116, R13, 0xffff0000, RZ, 0xc0, !PT ;  /* 0xffff00000d747812 */ /* 0x000fe200078ec0ff */
[-C--:B------:R-:W-:Y:S01]  /*55b0*/  FMUL.FTZ R114, R114, R109.reuse ;  /* 0x0000006d72727220 */ /* 0x080fe20000410000 */
[----:B------:R-:W-:Y:S01]  /*55c0*/  PRMT R58, R108, 0x5432, R58 ;  /* 0x000054326c3a7816 */ /* 0x000fe2000000003a */
[C---:B------:R-:W-:Y:S01]  /*55d0*/  FFMA.FTZ R112, R110.reuse, R109, -R117 ;  /* 0x0000006d6e707223 */ /* 0x040fe20000010875 */
[----:B------:R-:W-:Y:S01]  /*55e0*/  PRMT R56, R107, 0x5432, R56 ;  /* 0x000054326b387816 */ /* 0x000fe20000000038 */
[----:B------:R-:W-:Y:S01]  /*55f0*/  FFMA.FTZ R110, R110, R115, R114 ;  /* 0x000000736e6e7223 */ /* 0x000fe20000010072 */
[----:B------:R-:W-:Y:S01]  /*5600*/  LOP3.LUT R114, R61, 0xffff0000, RZ, 0xc0, !PT ;  /* 0xffff00003d727812 */ /* 0x000fe200078ec0ff */
[C---:B------:R-:W-:Y:S01]  /*5610*/  IMAD.U32 R109, R58.reuse, 0x10000, RZ ;  /* 0x000100003a6d7824 */ /* 0x040fe200078e00ff */
[----:B------:R-:W-:Y:S01]  /*5620*/  LOP3.LUT R58, R58, 0xffff0000, RZ, 0xc0, !PT ;  /* 0xffff00003a3a7812 */ /* 0x000fe200078ec0ff */
[C---:B------:R-:W-:Y:S01]  /*5630*/  IMAD.U32 R61, R46.reuse, 0x10000, RZ ;  /* 0x000100002e3d7824 */ /* 0x040fe200078e00ff */
[----:B------:R-:W-:Y:S01]  /*5640*/  LOP3.LUT R46, R46, 0xffff0000, RZ, 0xc0, !PT ;  /* 0xffff00002e2e7812 */ /* 0x000fe200078ec0ff */
        /* <DEDUP_REMOVED lines=8> */
[C---:B------:R-:W-:Y:S01]  /*56d0*/  FMUL.FTZ R59, R116.reuse, R109 ;  /* 0x0000006d743b7220 */ /* 0x040fe20000410000 */
[-C--:B------:R-:W-:Y:S01]  /*56e0*/  FMUL.FTZ R116, R116, R61.reuse ;  /* 0x0000003d74747220 */ /* 0x080fe20000410000 */
[----:B------:R-:W-:Y:S02]  /*56f0*/  F2FP.BF16.F32.PACK_AB R45, R45, R110 ;  /* 0x0000006e2d2d723e */ /* 0x000fe400000010ff */
[C---:B------:R-:W-:Y:S01]  /*5700*/  FFMA.FTZ R59, R114.reuse, R61, -R59 ;  /* 0x0000003d723b7223 */ /* 0x040fe2000001083b */
[----:B------:R-:W-:Y:S01]  /*5710*/  FFMA.FTZ R61, R114, R109, R116 ;  /* 0x0000006d723d7223 */ /* 0x000fe20000010074 */
[C---:B------:R-:W-:Y:S01]  /*5720*/  FMUL.FTZ R114, R63.reuse, R58 ;  /* 0x0000003a3f727220 */ /* 0x040fe20000410000 */
[----:B------:R-:W-:Y:S01]  /*5730*/  FMUL.FTZ R63, R63, R46 ;  /* 0x0000002e3f3f7220 */ /* 0x000fe20000410000 */
[----:B------:R-:W-:-:S02]  /*5740*/  F2FP.BF16.F32.PACK_AB R13, R13, R112 ;  /* 0x000000700d0d723e */ /* 0x000fc400000010ff */
[C---:B------:R-:W-:Y:S01]  /*5750*/  FFMA.FTZ R114, R15.reuse, R46, -R114 ;  /* 0x0000002e0f727223 */ /* 0x040fe20000010872 */
[----:B------:R-:W-:Y:S01]  /*5760*/  FFMA.FTZ R58, R15, R58, R63 ;  /* 0x0000003a0f3a7223 */ /* 0x000fe2000001003f */
[----:B------:R-:W-:-:S03]  /*5770*/  IMAD.U32 R46, R12, 0x10000, RZ ;  /* 0x000100000c2e7824 */ /* 0x000fc600078e00ff */
[----:B------:R-:W-:Y:S01]  /*5780*/  F2FP.BF16.F32.PACK_AB R15, R114, R59 ;  /* 0x0000003b720f723e */ /* 0x000fe200000010ff */
[C---:B------:R-:W-:Y:S01]  /*5790*/  IMAD.U32 R59, R47.reuse, 0x10000, RZ ;  /* 0x000100002f3b7824 */ /* 0x040fe200078e00ff */
[----:B------:R-:W-:Y:S01]  /*57a0*/  F2FP.BF16.F32.PACK_AB R63, R58, R61 ;  /* 0x0000003d3a3f723e */ /* 0x000fe200000010ff */
[----:B------:R-:W-:Y:S01]  /*57b0*/  IMAD.U32 R58, R60, 0x10000, RZ ;  /* 0x000100003c3a7824 */ /* 0x000fe200078e00ff */
[----:B------:R-:W-:Y:S01]  /*57c0*/  LOP3.LUT R47, R47, 0xffff0000, RZ, 0xc0, !PT ;  /* 0xffff00002f2f7812 */ /* 0x000fe200078ec0ff */
[----:B------:R-:W-:Y:S02]  /*57d0*/  IMAD.U32 R61, R44, 0x10000, RZ ;  /* 0x000100002c3d7824 */ /* 0x000fe400078e00ff */
[C---:B------:R-:W-:Y:S02]  /*57e0*/  FMUL.FTZ R109, R58.reuse, R59 ;  /* 0x0000003b3a6d7220 */ /* 0x040fe40000410000 */
[-C--:B------:R-:W-:Y:S02]  /*57f0*/  FMUL.FTZ R58, R58, R61.reuse ;  /* 0x0000003d3a3a7220 */ /* 0x080fe40000410000 */
[----:B------:R-:W-:-:S02]  /*5800*/  FFMA.FTZ R109, R46, R61, -R109 ;  /* 0x0000003d2e6d7223 */ /* 0x000fc4000001086d */
[----:B------:R-:W-:Y:S01]  /*5810*/  FFMA.FTZ R58, R46, R59, R58 ;  /* 0x0000003b2e3a7223 */ /* 0x000fe2000001003a */
[----:B------:R-:W-:Y:S02]  /*5820*/  LOP3.LUT R46, R60, 0xffff0000, RZ, 0xc0, !PT ;  /* 0xffff00003c2e7812 */ /* 0x000fe400078ec0ff */
[----:B------:R-:W-:Y:S02]  /*5830*/  LOP3.LUT R59, R44, 0xffff0000, RZ, 0xc0, !PT ;  /* 0xffff00002c3b7812 */ /* 0x000fe400078ec0ff */
[----:B------:R-:W-:Y:S01]  /*5840*/  LOP3.LUT R44, R12, 0xffff0000, RZ, 0xc0, !PT ;  /* 0xffff00000c2c7812 */ /* 0x000fe200078ec0ff */
[C---:B------:R-:W-:Y:S02]  /*5850*/  FMUL.FTZ R61, R46.reuse, R47 ;  /* 0x0000002f2e3d7220 */ /* 0x040fe40000410000 */
[-C--:B------:R-:W-:Y:S02]  /*5860*/  FMUL.FTZ R46, R46, R59.reuse ;  /* 0x0000003b2e2e7220 */ /* 0x080fe40000410000 */
[----:B------:R-:W-:Y:S01]  /*5870*/  FFMA.FTZ R12, R44, R59, -R61 ;  /* 0x0000003b2c0c7223 */ /* 0x000fe2000001083d */
[----:B------:R-:W-:-:S02]  /*5880*/  IMAD.U32 R59, R56, 0x10000, RZ ;  /* 0x00010000383b7824 */ /* 0x000fc400078e00ff */
        /* <DEDUP_REMOVED lines=12> */
[----:B------:R-:W-:Y:S02]  /*5950*/  F2FP.BF16.F32.PACK_AB R12, R12, R109 ;  /* 0x0000006d0c0c723e */ /* 0x000fe400000010ff */
[----:B------:R-:W-:Y:S01]  /*5960*/  F2FP.BF16.F32.PACK_AB R60, R47, R58 ;  /* 0x0000003a2f3c723e */ /* 0x000fe200000010ff */
[C---:B------:R-:W-:Y:S01]  /*5970*/  FMUL.FTZ R61, R44.reuse, R59 ;  /* 0x0000003b2c3d7220 */ /* 0x040fe20000410000 */
[----:B------:R-:W-:-:S03]  /*5980*/  FMUL.FTZ R44, R44, R57 ;  /* 0x000000392c2c7220 */ /* 0x000fc60000410000 */
[C---:B------:R-:W-:Y:S01]  /*5990*/  FFMA.FTZ R56, R14.reuse, R57, -R61 ;  /* 0x000000390e387223 */ /* 0x040fe2000001083d */
[----:B------:R-:W-:Y:S01]  /*59a0*/  FFMA.FTZ R59, R14, R59, R44 ;  /* 0x0000003b0e3b7223 */ /* 0x000fe2000001002c */
[----:B------:R-:W-:-:S03]  /*59b0*/  IMAD.MOV.U32 R61, RZ, RZ, R45 ;  /* 0x000000ffff3d7224 */ /* 0x000fc600078e002d */
[----:B------:R-:W-:Y:S02]  /*59c0*/  F2FP.BF16.F32.PACK_AB R14, R56, R115 ;  /* 0x00000073380e723e */ /* 0x000fe400000010ff */
[----:B------:R-:W-:-:S07]  /*59d0*/  F2FP.BF16.F32.PACK_AB R62, R59, R46 ;  /* 0x0000002e3b3e723e */ /* 0x000fce00000010ff */
.L_x_11408:
[----:B------:R-:W-:Y:S05]  /*59e0*/  BSYNC B2 ;  /* 0x0000000000027941 */ /* 0x000fea0003800000 */
.L_x_11407:
[----:B---3--:R-:W-:-:S04]  /*59f0*/  LEA R44, P3, R21, R88, 0x1 ;  /* 0x00000058152c7211 */ /* 0x008fc800078608ff */
[----:B------:R-:W-:Y:S02]  /*5a00*/  LEA.HI.X R45, R21, R89, R94, 0x1, P3 ;  /* 0x00000059152d7211 */ /* 0x000fe400018f0c5e */
[----:B------:R-:W-:-:S03]  /*5a10*/  ISETP.GE.AND P3, PT, R105, R11, PT ;  /* 0x0000000b6900720c */ /* 0x000fc60003f66270 */
[----:B-1----:R1:W-:Y:S10]  /*5a20*/  ST.E.128 desc[UR52][R44.64], R12 ;  /* 0x0000000c2c007985 */ /* 0x0023f4000c101d34 */
[----:B-1----:R-:W-:-:S05]  /*5a30*/  @!P3 IMAD.WIDE R12, R105, 0x2, R88 ;  /* 0x00000002690cb825 */ /* 0x002fca00078e0258 */
[----:B--2---:R4:W-:Y:S02]  /*5a40*/  @!P3 ST.E.128 desc[UR52][R12.64], R60 ;  /* 0x0000003c0c00b985 */ /* 0x0049e4000c101d34 */
.L_x_11406:
[----:B------:R-:W-:Y:S05]  /*5a50*/  BSYNC B1 ;  /* 0x0000000000017941 */ /* 0x000fea0003800000 */
.L_x_11405:
[----:B------:R-:W-:Y:S01]  /*5a60*/  ISETP.NE.AND P3, PT, R31, RZ, PT ;  /* 0x000000ff1f00720c */ /* 0x000fe20003f65270 */
[----:B------:R-:W-:-:S12]  /*5a70*/  BSSY B1, `(.L_x_11409) ;  /* 0x0000081000017945 */ /* 0x000fd80003800000 */
[----:B------:R-:W-:Y:S05]  /*5a80*/  @!P3 BRA `(.L_x_11410) ;  /* 0x0000000400fcb947 */ /* 0x000fea0003800000 */
[----:B------:R-:W5:Y:S04]  /*5a90*/  LDL R44, [R1+0x14] ;  /* 0x00001400012c7983 */ /* 0x000f680000100800 */
[----:B------:R-:W5:Y:S04]  /*5aa0*/  LDL R15, [R1+0x20] ;  /* 0x00002000010f7983 */ /* 0x000f680000100800 */
[----:B------:R-:W5:Y:S01]  /*5ab0*/  LDL R14, [R1+0x24] ;  /* 0x00002400010e7983 */ /* 0x000f620000100800 */
[----:B------:R-:W-:Y:S01]  /*5ac0*/  LOP3.LUT P4, RZ, R22, 0x1, RZ, 0xc0, !PT ;  /* 0x0000000116ff7812 */ /* 0x000fe2000788c0ff */
[----:B------:R-:W-:Y:S01]  /*5ad0*/  BSSY B2, `(.L_x_11411) ;  /* 0x0000076000027945 */ /* 0x000fe20003800000 */
[----:B---3--:R-:W-:-:S02]  /*5ae0*/  LEA R56, P3, R27, R88, 0x1 ;  /* 0x000000581b387211 */ /* 0x008fc400078608ff */
[----:B----4-:R-:W-:Y:S02]  /*5af0*/  SEL R12, R100, R104, !P4 ;  /* 0x00000068640c7207 */ /* 0x010fe40006000000 */
[----:B--2---:R-:W-:Y:S02]  /*5b00*/  LEA.HI.X R57, R27, R89, R93, 0x1, P3 ;  /* 0x000000591b397211 */ /* 0x004fe400018f0c5d */
[----:B------:R-:W-:Y:S02]  /*5b10*/  SHF.R.S32.HI R13, RZ, 0x1f, R12 ;  /* 0x0000001fff0d7819 */ /* 0x000fe4000001140c */
[----:B------:R-:W-:Y:S02]  /*5b20*/  ISETP.GE.AND P3, PT, R3, R99, PT ;  /* 0x000000630300720c */ /* 0x000fe40003f66270 */
[----:B------:R-:W-:-:S04]  /*5b30*/  LEA.HI R13, R13, R12, RZ, 0x4 ;  /* 0x0000000c0d0d7211 */ /* 0x000fc800078f20ff */
[----:B------:R-:W-:-:S04]  /*5b40*/  SHF.R.S32.HI R13, RZ, 0x4, R13 ;  /* 0x00000004ff0d7819 */ /* 0x000fc8000001140d */
[----:B------:R-:W-:-:S04]  /*5b50*/  LEA.HI.SX32 R13, R6, R13, 0x1d ;  /* 0x0000000d060d7211 */ /* 0x000fc800078feaff */
[----:B------:R-:W-:Y:S01]  /*5b60*/  SHF.R.S32.HI R12, RZ, 0x1f, R13 ;  /* 0x0000001fff0c7819 */ /* 0x000fe2000001140d */
[----:B------:R-:W-:-:S03]  /*5b70*/  IMAD.SHL.U32 R58, R13, 0x8, RZ ;  /* 0x000000080d3a7824 */ /* 0x000fc600078e00ff */
[----:B------:R-:W-:-:S05]  /*5b80*/  LEA.HI R13, R12, R13, RZ, 0x2 ;  /* 0x0000000d0c0d7211 */ /* 0x000fca00078f10ff */
[----:B------:R-:W-:-:S05]  /*5b90*/  IMAD.SHL.U32 R13, R13, 0x400, RZ ;  /* 0x000004000d0d7824 */ /* 0x000fca00078e00ff */
[----:B------:R-:W-:Y:S02]  /*5ba0*/  LOP3.LUT R13, R13, 0x7ffff000, RZ, 0xc0, !PT ;  /* 0x7ffff0000d0d7812 */ /* 0x000fe400078ec0ff */
[----:B-----5:R-:W-:-:S04]  /*5bb0*/  LOP3.LUT R12, R44, 0x18, R58, 0xf8, !PT ;  /* 0x000000182c0c7812 */ /* 0x020fc800078ef83a */
        /* <DEDUP_REMOVED lines=12> */
[----:B-12---:R-:W-:Y:S01]  /*5c80*/  IMAD.U32 R60, R13, 0x10000, RZ ;  /* 0x000100000d3c7824 */ /* 0x006fe200078e00ff */
[----:B------:R-:W-:Y:S02]  /*5c90*/  PRMT R59, R127, 0x5410, R59 ;  /* 0x000054107f3b7816 */ /* 0x000fe4000000003b */
[----:B------:R-:W-:Y:S02]  /*5ca0*/  PRMT R61, R128, 0x5410, R61 ;  /* 0x00005410803d7816 */ /* 0x000fe4000000003d */
[----:B------:R-:W-:Y:S01]  /*5cb0*/  LOP3.LUT R13, R13, 0xffff0000, RZ, 0xc0, !PT ;  /* 0xffff00000d0d7812 */ /* 0x000fe200078ec0ff */
[----:B------:R-:W-:Y:S01]  /*5cc0*/  IMAD.U32 R63, R59, 0x10000, RZ ;  /* 0x000100003b3f7824 */ /* 0x000fe200078e00ff */
[C---:B------:R-:W-:Y:S01]  /*5cd0*/  LOP3.LUT R112, R61.reuse, 0xffff0000, RZ, 0xc0, !PT ;  /* 0xffff00003d707812 */ /* 0x040fe200078ec0ff */
[----:B------:R-:W-:Y:S01]  /*5ce0*/  IMAD.U32 R105, R61, 0x10000, RZ ;  /* 0x000100003d697824 */ /* 0x000fe200078e00ff */
[----:B------:R-:W-:Y:S01]  /*5cf0*/  SHF.R.U32.HI R61, RZ, 0x10, R55 ;  /* 0x00000010ff3d7819 */ /* 0x000fe20000011637 */
[----:B------:R-:W-:Y:S01]  /*5d00*/  FMUL.FTZ R109, R110, R63 ;  /* 0x0000003f6e6d7220 */ /* 0x000fe20000410000 */
[----:B------:R-:W-:Y:S01]  /*5d10*/  SHF.R.U64 R42, R42, 0x10, R43 ;  /* 0x000000102a2a7819 */ /* 0x000fe2000000122b */
[-C--:B------:R-:W-:Y:S01]  /*5d20*/  FMUL.FTZ R110, R110, R105.reuse ;  /* 0x000000696e6e7220 */ /* 0x080fe20000410000 */
[----:B------:R-:W-:Y:S01]  /*5d30*/  PRMT R61, R125, 0x5410, R61 ;  /* 0x000054107d3d7816 */ /* 0x000fe2000000003d */
[----:B------:R-:W-:Y:S01]  /*5d40*/  FFMA.FTZ R62, R60, R105, -R109 ;  /* 0x000000693c3e7223 */ /* 0x000fe2000001086d */
[----:B------:R-:W-:Y:S01]  /*5d50*/  SHF.R.U64 R55, R54, 0x10, R55 ;  /* 0x0000001036377819 */ /* 0x000fe20000001237 */
[----:B------:R-:W-:Y:S01]  /*5d60*/  FFMA.FTZ R60, R60, R63, R110 ;  /* 0x0000003f3c3c7223 */ /* 0x000fe2000001006e */
[----:B------:R-:W-:Y:S01]  /*5d70*/  LOP3.LUT R110, R59, 0xffff0000, RZ, 0xc0, !PT ;  /* 0xffff00003b6e7812 */ /* 0x000fe200078ec0ff */
[----:B------:R-:W-:Y:S01]  /*5d80*/  IMAD.U32 R105, R61, 0x10000, RZ ;  /* 0x000100003d697824 */ /* 0x000fe200078e00ff */
[----:B------:R-:W-:-:S02]  /*5d90*/  LOP3.LUT R59, R45, 0xffff0000, RZ, 0xc0, !PT ;  /* 0xffff00002d3b7812 */ /* 0x000fc400078ec0ff */
[----:B------:R-:W-:Y:S02]  /*5da0*/  SHF.R.U32.HI R63, RZ, 0x10, R43 ;  /* 0x00000010ff3f7819 */ /* 0x000fe4000001162b */
[----:B------:R-:W-:Y:S01]  /*5db0*/  PRMT R122, R122, 0x5410, R55 ;  /* 0x000054107a7a7816 */ /* 0x000fe20000000037 */
[C---:B------:R-:W-:Y:S01]  /*5dc0*/  FMUL.FTZ R114, R59.reuse, R110 ;  /* 0x0000006e3b727220 */ /* 0x040fe20000410000 */
[-C--:B------:R-:W-:Y:S01]  /*5dd0*/  FMUL.FTZ R59, R59, R112.reuse ;  /* 0x000000703b3b7220 */ /* 0x080fe20000410000 */
[----:B------:R-:W-:Y:S02]  /*5de0*/  PRMT R63, R126, 0x5410, R63 ;  /* 0x000054107e3f7816 */ /* 0x000fe4000000003f */
[C---:B------:R-:W-:Y:S01]  /*5df0*/  FFMA.FTZ R45, R13.reuse, R112, -R114 ;  /* 0x000000700d2d7223 */ /* 0x040fe20000010872 */
[----:B------:R-:W-:Y:S01]  /*5e00*/  FFMA.FTZ R13, R13, R110, R59 ;  /* 0x0000006e0d0d7223 */ /* 0x000fe2000001003b */
[----:B------:R-:W-:Y:S01]  /*5e10*/  SHF.R.U64 R59, R40, 0x10, R41 ;  /* 0x00000010283b7819 */ /* 0x000fe20000001229 */
[C---:B------:R-:W-:Y:S01]  /*5e20*/  IMAD.U32 R110, R47.reuse, 0x10000, RZ ;  /* 0x000100002f6e7824 */ /* 0x040fe200078e00ff */
[----:B------:R-:W-:Y:S01]  /*5e30*/  LOP3.LUT R47, R47, 0xffff0000, RZ, 0xc0, !PT ;  /* 0xffff00002f2f7812 */ /* 0x000fe200078ec0ff */
[----:B------:R-:W-:Y:S01]  /*5e40*/  IMAD.U32 R41, R63, 0x10000, RZ ;  /* 0x000100003f297824 */ /* 0x000fe200078e00ff */
[----:B------:R-:W-:Y:S01]  /*5e50*/  PRMT R121, R121, 0x5410, R42 ;  /* 0x0000541079797816 */ /* 0x000fe2000000002a */
[----:B------:R-:W-:-:S02]  /*5e60*/  IMAD.U32 R40, R15, 0x10000, RZ ;  /* 0x000100000f287824 */ /* 0x000fc400078e00ff */
[C---:B------:R-:W-:Y:S01]  /*5e70*/  FMUL.FTZ R109, R110.reuse, R105 ;  /* 0x000000696e6d7220 */ /* 0x040fe20000410000 */
[-C--:B------:R-:W-:Y:S01]  /*5e80*/  FMUL.FTZ R110, R110, R41.reuse ;  /* 0x000000296e6e7220 */ /* 0x080fe20000410000 */
[----:B------:R-:W-:Y:S01]  /*5e90*/  LOP3.LUT R15, R15, 0xffff0000, RZ, 0xc0, !PT ;  /* 0xffff00000f0f7812 */ /* 0x000fe200078ec0ff */
[----:B------:R-:W-:Y:S02]  /*5ea0*/  IMAD.U32 R42, R46, 0x10000, RZ ;  /* 0x000100002e2a7824 */ /* 0x000fe400078e00ff */
[C---:B------:R-:W-:Y:S01]  /*5eb0*/  FFMA.FTZ R41, R40.reuse, R41, -R109 ;  /* 0x0000002928297223 */ /* 0x040fe2000001086d */
[----:B------:R-:W-:Y:S01]  /*5ec0*/  FFMA.FTZ R40, R40, R105, R110 ;  /* 0x0000006928287223 */ /* 0x000fe2000001006e */
[----:B------:R-:W-:Y:S02]  /*5ed0*/  SHF.R.U64 R105, R52, 0x10, R53 ;  /* 0x0000001034697819 */ /* 0x000fe40000001235 */
[----:B------:R-:W-:Y:S01]  /*5ee0*/  LOP3.LUT R110, R61, 0xffff0000, RZ, 0xc0, !PT ;  /* 0xffff00003d6e7812 */ /* 0x000fe200078ec0ff */
[----:B------:R-:W-:Y:S01]  /*5ef0*/  IMAD.U32 R61, R44, 0x10000, RZ ;  /* 0x000100002c3d7824 */ /* 0x000fe200078e00ff */
[----:B------:R-:W-:-:S02]  /*5f00*/  LOP3.LUT R52, R63, 0xffff0000, RZ, 0xc0, !PT ;  /* 0xffff00003f347812 */ /* 0x000fc400078ec0ff */
[----:B------:R-:W-:Y:S01]  /*5f10*/  PRMT R53, R124, 0x5410, R59 ;  /* 0x000054107c357816 */ /* 0x000fe2000000003b */
[C---:B------:R-:W-:Y:S01]  /*5f20*/  FMUL.FTZ R112, R47.reuse, R110 ;  /* 0x0000006e2f707220 */ /* 0x040fe20000410000 */
[----:B------:R-:W-:Y:S01]  /*5f30*/  LOP3.LUT R44, R44, 0xffff0000, RZ, 0xc0, !PT ;  /* 0xffff00002c2c7812 */ /* 0x000fe200078ec0ff */
[-C--:B------:R-:W-:Y:S01]  /*5f40*/  FMUL.FTZ R47, R47, R52.reuse ;  /* 0x000000342f2f7220 */ /* 0x080fe20000410000 */
[----:B------:R-:W-:Y:S01]  /*5f50*/  LOP3.LUT R43, R53, 0xffff0000, RZ, 0xc0, !PT ;  /* 0xffff0000352b7812 */ /* 0x000fe200078ec0ff */
[C---:B------:R-:W-:Y:S01]  /*5f60*/  FFMA.FTZ R52, R15.reuse, R52, -R112 ;  /* 0x000000340f347223 */ /* 0x040fe20000010870 */
[C---:B------:R-:W-:Y:S02]  /*5f70*/  IMAD.U32 R59, R12.reuse, 0x10000, RZ ;  /* 0x000100000c3b7824 */ /* 0x040fe400078e00ff */
[----:B------:R-:W-:Y:S01]  /*5f80*/  FFMA.FTZ R15, R15, R110, R47 ;  /* 0x0000006e0f0f7223 */ /* 0x000fe2000001002f */
[----:B------:R-:W-:Y:S01]  /*5f90*/  PRMT R47, R123, 0x5410, R105 ;  /* 0x000054107b2f7816 */ /* 0x000fe20000000069 */
[----:B------:R-:W-:Y:S01]  /*5fa0*/  IMAD.U32 R112, R53, 0x10000, RZ ;  /* 0x0001000035707824 */ /* 0x000fe200078e00ff */
[----:B------:R-:W-:-:S02]  /*5fb0*/  LOP3.LUT R12, R12, 0xffff0000, RZ, 0xc0, !PT ;  /* 0xffff00000c0c7812 */ /* 0x000fc400078ec0ff */
[----:B------:R-:W-:Y:S01]  /*5fc0*/  LOP3.LUT R46, R46, 0xffff0000, RZ, 0xc0, !PT ;  /* 0xffff00002e2e7812 */ /* 0x000fe200078ec0ff */
[C---:B------:R-:W-:Y:S01]  /*5fd0*/  IMAD.U32 R110, R47.reuse, 0x10000, RZ ;  /* 0x000100002f6e7824 */ /* 0x040fe200078e00ff */
[----:B------:R-:W-:Y:S02]  /*5fe0*/  LOP3.LUT R47, R47, 0xffff0000, RZ, 0xc0, !PT ;  /* 0xffff00002f2f7812 */ /* 0x000fe400078ec0ff */
[----:B------:R-:W-:Y:S01]  /*5ff0*/  F2FP.BF16.F32.PACK_AB R45, R45, R62 ;  /* 0x0000003e2d2d723e */ /* 0x000fe200000010ff */
        /* <DEDUP_REMOVED lines=8> */
[----:B------:R-:W-:Y:S01]  /*6080*/  IMAD.U32 R47, R122, 0x10000, RZ ;  /* 0x000100007a2f7824 */ /* 0x000fe200078e00ff */
[----:B------:R-:W-:Y:S01]  /*6090*/  F2FP.BF16.F32.PACK_AB R41, R52, R41 ;  /* 0x000000293429723e */ /* 0x000fe200000010ff */
[----:B------:R-:W-:Y:S01]  /*60a0*/  IMAD.U32 R53, R121, 0x10000, RZ ;  /* 0x0001000079357824 */ /* 0x000fe200078e00ff */
[----:B------:R-:W-:Y:S01]  /*60b0*/  F2FP.BF16.F32.PACK_AB R60, R13, R60 ;  /* 0x0000003c0d3c723e */ /* 0x000fe200000010ff */
[----:B------:R-:W-:-:S02]  /*60c0*/  IMAD.U32 R44, R14, 0x10000, RZ ;  /* 0x000100000e2c7824 */ /* 0x000fc400078e00ff */
[C---:B------:R-:W-:Y:S01]  /*60d0*/  FMUL.FTZ R55, R42.reuse, R47 ;  /* 0x0000002f2a377220 */ /* 0x040fe20000410000 */
[-C--:B------:R-:W-:Y:S01]  /*60e0*/  FMUL.FTZ R54, R42, R53.reuse ;  /* 0x000000352a367220 */ /* 0x080fe20000410000 */
[----:B------:R-:W-:Y:S01]  /*60f0*/  LOP3.LUT R14, R14, 0xffff0000, RZ, 0xc0, !PT ;  /* 0xffff00000e0e7812 */ /* 0x000fe200078ec0ff */
[----:B------:R-:W-:Y:S02]  /*6100*/  IMAD.MOV.U32 R13, RZ, RZ, R45 ;  /* 0x000000ffff0d7224 */ /* 0x000fe400078e002d */
[C---:B------:R-:W-:Y:S01]  /*6110*/  FFMA.FTZ R42, R44.reuse, R53, -R55 ;  /* 0x000000352c2a7223 */ /* 0x040fe20000010837 */
[----:B------:R-:W-:Y:S01]  /*6120*/  FFMA.FTZ R44, R44, R47, R54 ;  /* 0x0000002f2c2c7223 */ /* 0x000fe20000010036 */
[----:B------:R-:W-:Y:S01]  /*6130*/  LOP3.LUT R53, R122, 0xffff0000, RZ, 0xc0, !PT ;  /* 0xffff00007a357812 */ /* 0x000fe200078ec0ff */
[----:B------:R-:W-:Y:S01]  /*6140*/  IMAD.MOV.U32 R45, RZ, RZ, R60 ;  /* 0x000000ffff2d7224 */ /* 0x000fe200078e003c */
[----:B------:R-:W-:Y:S02]  /*6150*/  LOP3.LUT R47, R121, 0xffff0000, RZ, 0xc0, !PT ;  /* 0xffff0000792f7812 */ /* 0x000fe400078ec0ff */
[----:B------:R-:W-:Y:S01]  /*6160*/  F2FP.BF16.F32.PACK_AB R40, R15, R40 ;  /* 0x000000280f28723e */ /* 0x000fe200000010ff */
[C---:B------:R-:W-:Y:S01]  /*6170*/  FMUL.FTZ R55, R46.reuse, R53 ;  /* 0x000000352e377220 */ /* 0x040fe20000410000 */
[----:B------:R-:W-:Y:S01]  /*6180*/  F2FP.BF16.F32.PACK_AB R114, R43, R114 ;  /* 0x000000722b72723e */ /* 0x000fe200000010ff */
[----:B------:R-:W-:Y:S01]  /*6190*/  FMUL.FTZ R46, R46, R47 ;  /* 0x0000002f2e2e7220 */ /* 0x000fe20000410000 */
[----:B------:R-:W-:Y:S01]  /*61a0*/  F2FP.BF16.F32.PACK_AB R61, R12, R61 ;  /* 0x0000003d0c3d723e */ /* 0x000fe200000010ff */
[----:B------:R-:W-:Y:S01]  /*61b0*/  FFMA.FTZ R47, R14, R47, -R55 ;  /* 0x0000002f0e2f7223 */ /* 0x000fe20000010837 */
[----:B------:R-:W-:-:S02]  /*61c0*/  IMAD.MOV.U32 R15, RZ, RZ, R41 ;  /* 0x000000ffff0f7224 */ /* 0x000fc400078e0029 */
[----:B------:R-:W-:Y:S01]  /*61d0*/  FFMA.FTZ R53, R14, R53, R46 ;  /* 0x000000350e357223 */ /* 0x000fe2000001002e */
[----:B------:R-:W-:Y:S01]  /*61e0*/  IMAD.MOV.U32 R12, RZ, RZ, R114 ;  /* 0x000000ffff0c7224 */ /* 0x000fe200078e0072 */
[----:B------:R-:W-:Y:S01]  /*61f0*/  F2FP.BF16.F32.PACK_AB R14, R47, R42 ;  /* 0x0000002a2f0e723e */ /* 0x000fe200000010ff */
[----:B------:R-:W-:Y:S02]  /*6200*/  IMAD.MOV.U32 R47, RZ, RZ, R40 ;  /* 0x000000ffff2f7224 */ /* 0x000fe400078e0028 */
[----:B------:R-:W-:Y:S01]  /*6210*/  F2FP.BF16.F32.PACK_AB R46, R53, R44 ;  /* 0x0000002c352e723e */ /* 0x000fe200000010ff */
[----:B------:R-:W-:-:S07]  /*6220*/  IMAD.MOV.U32 R44, RZ, RZ, R61 ;  /* 0x000000ffff2c7224 */ /* 0x000fce00078e003d */
.L_x_11412:
[----:B------:R-:W-:Y:S05]  /*6230*/  BSYNC B2 ;  /* 0x0000000000027941 */ /* 0x000fea0003800000 */
.L_x_11411:
[----:B------:R-:W-:Y:S01]  /*6240*/  ISETP.GE.AND P3, PT, R58, R11, PT ;  /* 0x0000000b3a00720c */ /* 0x000fe20003f66270 */
[----:B--2---:R2:W-:-:S12]  /*6250*/  ST.E.128 desc[UR52][R56.64], R12 ;  /* 0x0000000c38007985 */ /* 0x0045d8000c101d34 */
[----:B------:R-:W-:-:S05]  /*6260*/  @!P3 IMAD.WIDE R40, R58, 0x2, R88 ;  /* 0x000000023a28b825 */ /* 0x000fca00078e0258 */
[----:B---3--:R2:W-:Y:S02]  /*6270*/  @!P3 ST.E.128 desc[UR52][R40.64], R44 ;  /* 0x0000002c2800b985 */ /* 0x0085e4000c101d34 */
.L_x_11410:
[----:B------:R-:W-:Y:S05]  /*6280*/  BSYNC B1 ;  /* 0x0000000000017941 */ /* 0x000fea0003800000 */
.L_x_11409:
[----:B------:R-:W-:-:S13]  /*6290*/  ISETP.NE.AND P3, PT, R32, RZ, PT ;  /* 0x000000ff2000720c */ /* 0x000fda0003f65270 */
[----:B------:R-:W-:Y:S05]  /*62a0*/  @!P3 BRA `(.L_x_11376) ;  /* 0x0000000c0054b947 */ /* 0x000fea0003800000 */
[----:B--2---:R-:W2:Y:S04]  /*62b0*/  LDL R40, [R1+0x14] ;  /* 0x0000140001287983 */ /* 0x004ea80000100800 */
[----:B------:R-:W5:Y:S04]  /*62c0*/  LDL R15, [R1+0x20] ;  /* 0x00002000010f7983 */ /* 0x000f680000100800 */
[----:B------:R-:W5:Y:S01]  /*62d0*/  LDL R14, [R1+0x24] ;  /* 0x00002400010e7983 */ /* 0x000f620000100800 */
[----:B------:R-:W-:Y:S01]  /*62e0*/  LOP3.LUT P4, RZ, R22, 0x2, RZ, 0xc0, !PT ;  /* 0x0000000216ff7812 */ /* 0x000fe2000788c0ff */
[----:B------:R-:W-:Y:S01]  /*62f0*/  BSSY B1, `(.L_x_11413) ;  /* 0x0000077000017945 */ /* 0x000fe20003800000 */
[----:B---3--:R-:W-:-:S02]  /*6300*/  LEA R44, P3, R28, R88, 0x1 ;  /* 0x000000581c2c7211 */ /* 0x008fc400078608ff */
[----:B------:R-:W-:Y:S02]  /*6310*/  SEL R104, R100, R104, !P4 ;  /* 0x0000006864687207 */ /* 0x000fe40006000000 */
[----:B------:R-:W-:Y:S02]  /*6320*/  LEA.HI.X R45, R28, R89, R92, 0x1, P3 ;  /* 0x000000591c2d7211 */ /* 0x000fe400018f0c5c */
[----:B----4-:R-:W-:Y:S02]  /*6330*/  SHF.R.S32.HI R13, RZ, 0x1f, R104 ;  /* 0x0000001fff0d7819 */ /* 0x010fe40000011468 */
        /* <DEDUP_REMOVED lines=19> */
[----:B------:R-:W-:Y:S01]  /*6470*/  SHF.R.U64 R47, R36, 0x10, R37 ;  /* 0x00000010242f7819 */ /* 0x000fe20000001225 */
[----:B---3--:R-:W-:Y:S01]  /*6480*/  IMAD.U32 R56, R41, 0x10000, RZ ;  /* 0x0001000029387824 */ /* 0x008fe200078e00ff */
[----:B------:R-:W-:Y:S01]  /*6490*/  SHF.R.U32.HI R57, RZ, 0x10, R49 ;  /* 0x00000010ff397819 */ /* 0x000fe20000011631 */
[----:B------:R-:W-:Y:S01]  /*64a0*/  IMAD.U32 R58, R43, 0x10000, RZ ;  /* 0x000100002b3a7824 */ /* 0x000fe200078e00ff */
[----:B------:R-:W-:Y:S01]  /*64b0*/  SHF.R.U32.HI R36, RZ, 0x10, R37 ;  /* 0x00000010ff247819 */ /* 0x000fe20000011625 */
[----:B--2---:R-:W-:Y:S01]  /*64c0*/  IMAD.U32 R54, R15, 0x10000, RZ ;  /* 0x000100000f367824 */ /* 0x004fe200078e00ff */
[----:B------:R-:W-:Y:S01]  /*64d0*/  PRMT R120, R120, 0x5410, R57 ;  /* 0x0000541078787816 */ /* 0x000fe20000000039 */
[----:B------:R-:W-:Y:S01]  /*64e0*/  IMAD.U32 R53, R14, 0x10000, RZ ;  /* 0x000100000e357824 */ /* 0x000fe200078e00ff */
[----:B------:R-:W-:Y:S02]  /*64f0*/  PRMT R111, R111, 0x5410, R36 ;  /* 0x000054106f6f7816 */ /* 0x000fe40000000024 */
[----:B------:R-:W-:-:S02]  /*6500*/  SHF.R.U64 R37, R38, 0x10, R39 ;  /* 0x0000001026257819 */ /* 0x000fc40000001227 */
[----:B------:R-:W-:Y:S01]  /*6510*/  SHF.R.U64 R38, R48, 0x10, R49 ;  /* 0x0000001030267819 */ /* 0x000fe20000001231 */
[----:B------:R-:W-:Y:S01]  /*6520*/  IMAD.U32 R36, R111, 0x10000, RZ ;  /* 0x000100006f247824 */ /* 0x000fe200078e00ff */
[----:B------:R-:W-:Y:S02]  /*6530*/  SHF.R.U64 R48, R50, 0x10, R51 ;  /* 0x0000001032307819 */ /* 0x000fe40000001233 */
[----:B------:R-:W-:Y:S01]  /*6540*/  PRMT R108, R108, 0x5410, R47 ;  /* 0x000054106c6c7816 */ /* 0x000fe2000000002f */
[----:B------:R-:W-:Y:S01]  /*6550*/  IMAD.U32 R47, R120, 0x10000, RZ ;  /* 0x00010000782f7824 */ /* 0x000fe200078e00ff */
[----:B------:R-:W-:Y:S02]  /*6560*/  SHF.R.U32.HI R51, RZ, 0x10, R51 ;  /* 0x00000010ff337819 */ /* 0x000fe40000011633 */
[----:B------:R-:W-:Y:S01]  /*6570*/  SHF.R.U32.HI R52, RZ, 0x10, R39 ;  /* 0x00000010ff347819 */ /* 0x000fe20000011627 */
[----:B------:R-:W-:Y:S01]  /*6580*/  IMAD.U32 R39, R13, 0x10000, RZ ;  /* 0x000100000d277824 */ /* 0x000fe200078e00ff */
[----:B------:R-:W-:-:S02]  /*6590*/  PRMT R119, R119, 0x5410, R38 ;  /* 0x0000541077777816 */ /* 0x000fc40000000026 */
[----:B------:R-:W-:Y:S01]  /*65a0*/  PRMT R113, R113, 0x5410, R48 ;  /* 0x0000541071717816 */ /* 0x000fe20000000030 */
[CC--:B------:R-:W-:Y:S01]  /*65b0*/  FMUL.FTZ R48, R56.reuse, R47.reuse ;  /* 0x0000002f38307220 */ /* 0x0c0fe20000410000 */
        /* <DEDUP_REMOVED lines=18> */
[-C--:B------:R-:W-:Y:S01]  /*66e0*/  FMUL.FTZ R58, R58, R47.reuse ;  /* 0x0000002f3a3a7220 */ /* 0x080fe20000410000 */
[----:B------:R-:W-:Y:S01]  /*66f0*/  LOP3.LUT R48, R107, 0xffff0000, RZ, 0xc0, !PT ;  /* 0xffff00006b307812 */ /* 0x000fe200078ec0ff */
[----:B------:R-:W-:Y:S01]  /*6700*/  FFMA.FTZ R47, R54, R47, -R57 ;  /* 0x0000002f362f7223 */ /* 0x000fe20000010839 */
[----:B------:R-:W-:Y:S01]  /*6710*/  IMAD.U32 R41, R40, 0x10000, RZ ;  /* 0x0001000028297824 */ /* 0x000fe200078e00ff */
[----:B------:R-:W-:Y:S01]  /*6720*/  LOP3.LUT R15, R15, 0xffff0000, RZ, 0xc0, !PT ;  /* 0xffff00000f0f7812 */ /* 0x000fe200078ec0ff */
[----:B------:R-:W-:Y:S01]  /*6730*/  FFMA.FTZ R54, R54, R51, R58 ;  /* 0x0000003336367223 */ /* 0x000fe2000001003a */
[----:B------:R-:W-:Y:S01]  /*6740*/  IMAD.U32 R52, R119, 0x10000, RZ ;  /* 0x0001000077347824 */ /* 0x000fe200078e00ff */
[----:B------:R-:W-:Y:S01]  /*6750*/  LOP3.LUT R40, R40, 0xffff0000, RZ, 0xc0, !PT ;  /* 0xffff000028287812 */ /* 0x000fe200078ec0ff */
[C---:B------:R-:W-:Y:S01]  /*6760*/  FMUL.FTZ R56, R43.reuse, R118 ;  /* 0x000000762b387220 */ /* 0x040fe20000410000 */
[----:B------:R-:W-:Y:S01]  /*6770*/  FMUL.FTZ R58, R43, R48 ;  /* 0x000000302b3a7220 */ /* 0x000fe20000410000 */
[----:B------:R-:W-:Y:S01]  /*6780*/  LOP3.LUT R119, R119, 0xffff0000, RZ, 0xc0, !PT ;  /* 0xffff000077777812 */ /* 0x000fe200078ec0ff */
        /* <DEDUP_REMOVED lines=10> */
[-C--:B------:R-:W-:Y:S01]  /*6830*/  FMUL.FTZ R49, R40, R43.reuse ;  /* 0x0000002b28317220 */ /* 0x080fe20000410000 */
[----:B------:R-:W-:Y:S01]  /*6840*/  LOP3.LUT R55, R14, 0xffff0000, RZ, 0xc0, !PT ;  /* 0xffff00000e377812 */ /* 0x000fe200078ec0ff */
[----:B------:R-:W-:Y:S01]  /*6850*/  FFMA.FTZ R43, R12, R43, -R15 ;  /* 0x0000002b0c2b7223 */ /* 0x000fe2000001080f */
[----:B------:R-:W-:-:S02]  /*6860*/  IMAD.U32 R14, R42, 0x10000, RZ ;  /* 0x000100002a0e7824 */ /* 0x000fc400078e00ff */
[C---:B------:R-:W-:Y:S01]  /*6870*/  FFMA.FTZ R56, R13.reuse, R50, -R56 ;  /* 0x000000320d387223 */ /* 0x040fe20000010838 */
[----:B------:R-:W-:Y:S01]  /*6880*/  FFMA.FTZ R41, R13, R52, R41 ;  /* 0x000000340d297223 */ /* 0x000fe20000010029 */
[C---:B------:R-:W-:Y:S01]  /*6890*/  IMAD.U32 R15, R113.reuse, 0x10000, RZ ;  /* 0x00010000710f7824 */ /* 0x040fe200078e00ff */
[----:B------:R-:W-:Y:S01]  /*68a0*/  LOP3.LUT R42, R42, 0xffff0000, RZ, 0xc0, !PT ;  /* 0xffff00002a2a7812 */ /* 0x000fe200078ec0ff */
[----:B------:R-:W-:Y:S01]  /*68b0*/  IMAD.U32 R13, R106, 0x10000, RZ ;  /* 0x000100006a0d7824 */ /* 0x000fe200078e00ff */
[----:B------:R-:W-:Y:S01]  /*68c0*/  LOP3.LUT R113, R113, 0xffff0000, RZ, 0xc0, !PT ;  /* 0xffff000071717812 */ /* 0x000fe200078ec0ff */
[----:B------:R-:W-:Y:S01]  /*68d0*/  FMUL.FTZ R40, R14, R15 ;  /* 0x0000000f0e287220 */ /* 0x000fe20000410000 */
[----:B------:R-:W-:Y:S01]  /*68e0*/  LOP3.LUT R106, R106, 0xffff0000, RZ, 0xc0, !PT ;  /* 0xffff00006a6a7812 */ /* 0x000fe200078ec0ff */
[----:B------:R-:W-:Y:S01]  /*68f0*/  FMUL.FTZ R14, R14, R13 ;  /* 0x0000000d0e0e7220 */ /* 0x000fe20000410000 */
[----:B------:R-:W-:Y:S01]  /*6900*/  FFMA.FTZ R12, R12, R119, R49 ;  /* 0x000000770c0c7223 */ /* 0x000fe20000010031 */
        /* <DEDUP_REMOVED lines=21> */
.L_x_11414:
[----:B------:R-:W-:Y:S05]  /*6a60*/  BSYNC B1 ;  /* 0x0000000000017941 */ /* 0x000fea0003800000 */
.L_x_11413:
[----:B--2---:R2:W-:Y:S01]  /*6a70*/  ST.E.128 desc[UR52][R44.64], R12 ;  /* 0x0000000c2c007985 */ /* 0x0045e2000c101d34 */
[----:B------:R-:W-:-:S13]  /*6a80*/  ISETP.GE.AND P3, PT, R46, R11, PT ;  /* 0x0000000b2e00720c */ /* 0x000fda0003f66270 */
[----:B------:R-:W-:Y:S05]  /*6a90*/  @P3 BRA `(.L_x_11376) ;  /* 0x0000000400583947 */ /* 0x000fea0003800000 */
[----:B------:R-:W-:-:S05]  /*6aa0*/  IMAD.WIDE R88, R46, 0x2, R88 ;  /* 0x000000022e587825 */ /* 0x000fca00078e0258 */
[----:B---3--:R3:W-:Y:S01]  /*6ab0*/  ST.E.128 desc[UR52][R88.64], R40 ;  /* 0x0000002858007985 */ /* 0x0087e2000c101d34 */
[----:B------:R-:W-:Y:S05]  /*6ac0*/  BRA `(.L_x_11376) ;  /* 0x00000004004c7947 */ /* 0x000fea0003800000 */
.L_x_11368:
[----:B------:R-:W-:-:S06]  /*6ad0*/  UISETP.NE.AND UP0, UPT, UR39, 0x3, UPT ;  /* 0x000000032700788c */ /* 0x000fcc000bf05270 */
[----:B------:R-:W-:-:S13]  /*6ae0*/  PLOP3.LUT P2, PT, PT, PT, UP0, 0x80, 0x0 ;  /* 0x000000000000781c */ /* 0x000fda0003f4f008 */
[----:B------:R-:W-:Y:S05]  /*6af0*/  @!P2 BRA `(.L_x_11415) ;  /* 0x000000000004a947 */ /* 0x000fea0003800000 */
[----:B------:R-:W-:Y:S01]  /*6b00*/  BPT.TRAP 0x1 ;  /* 0x000000040000795c */ /* 0x000fe20000300000 */
.L_x_11415:
[----:B------:R-:W2:Y:S01]  /*6b10*/  LDL R11, [R1] ;  /* 0x00000000010b7983 */ /* 0x000ea20000100800 */
[----:B------:R-:W-:Y:S01]  /*6b20*/  IMAD R35, R19, 0x8, R2 ;  /* 0x0000000813237824 */ /* 0x000fe200078e0202 */
[----:B------:R-:W-:Y:S01]  /*6b30*/  BSSY B1, `(.L_x_11416) ;  /* 0x0000005000017945 */ /* 0x000fe20003800000 */
[----:B------:R-:W-:Y:S02]  /*6b40*/  SHF.R.S32.HI R82, RZ, 0x1f, R81 ;  /* 0x0000001fff527819 */ /* 0x000fe40000011451 */
[----:B--2---:R-:W-:-:S04]  /*6b50*/  SHF.L.U32 R85, R11, 0x1f, RZ ;  /* 0x0000001f0b557819 */ /* 0x004fc800000006ff */
[----:B------:R-:W0:Y:S02]  /*6b60*/  SYNCS.PHASECHK.TRANS64.TRYWAIT P3, [R35+URZ+0x2d890], R85 ;  /* 0x02d89055230075a7 */ /* 0x000e24000806017f */
[----:B0-----:R-:W-:Y:S05]  /*6b70*/  @!P3 BRA `(.L_x_11417) ;  /* 0x000001c000dcb947 */ /* 0x001fea0003800000 */
.L_x_11715:
[----:B------:R-:W-:Y:S05]  /*6b80*/  BSYNC B1 ;  /* 0x0000000000017941 */ /* 0x000fea0003800000 */
.L_x_11416:
[----:B------:R-:W1:Y:S01]  /*6b90*/  S2R R36, SR_TID.X ;  /* 0x0000000000247919 */ /* 0x000e620000002100 */
        /* <DEDUP_REMOVED lines=18> */
[----:B-1----:R-:W-:Y:S01]  /*6cc0*/  VIADD R36, R36, 0xffffff80 ;  /* 0xffffff8024247836 */ /* 0x002fe20000000000 */
[----:B------:R-:W-:Y:S01]  /*6cd0*/  LEA R42, P3, R12, UR4, 0x1 ;  /* 0x000000040c2a7c11 */ /* 0x000fe2000f8608ff */
[----:B------:R-:W-:Y:S01]  /*6ce0*/  IMAD.IADD R11, R13, 0x1, R11 ;  /* 0x000000010d0b7824 */ /* 0x000fe200078e020b */
[----:B------:R-:W-:Y:S02]  /*6cf0*/  UMOV UR4, 0xffffffff ;  /* 0xffffffff00047882 */ /* 0x000fe40000000000 */
[----:B------:R-:W-:Y:S02]  /*6d00*/  LEA.HI R36, R36, R36, RZ, 0x1 ;  /* 0x0000002424247211 */ /* 0x000fe400078f08ff */
[----:B------:R-:W-:Y:S02]  /*6d10*/  LEA.HI.X R13, R12, UR5, R11, 0x1, P3 ;  /* 0x000000050c0d7c11 */ /* 0x000fe400098f0c0b */
[----:B------:R-:W-:-:S04]  /*6d20*/  SHF.R.S32.HI R36, RZ, 0x1, R36 ;  /* 0x00000001ff247819 */ /* 0x000fc80000011424 */
[----:B------:R-:W-:Y:S01]  /*6d30*/  ISETP.GT.AND P3, PT, R84, R36, PT ;  /* 0x000000245400720c */ /* 0x000fe20003f64270 */
[----:B------:R-:W-:-:S12]  /*6d40*/  BRA.DIV UR4, `(.L_x_11418) ;  /* 0x000001c2047c7947 */ /* 0x000fd8000b800000 */
[----:B------:R1:W2:Y:S04]  /*6d50*/  SHFL.IDX PT, R43, R13, RZ, 0x1e1f ;  /* 0x001e1fff0d2b7589 */ /* 0x0002a800000e0000 */
[----:B------:R-:W3:Y:S02]  /*6d60*/  SHFL.IDX PT, R42, R42, RZ, 0x1e1f ;  /* 0x001e1fff2a2a7589 */ /* 0x000ee400000e0000 */
.L_x_11719:
[----:B------:R-:W-:Y:S05]  /*6d70*/  @!P3 BRA `(.L_x_11376) ;  /* 0x0000000000a0b947 */ /* 0x000fea0003800000 */
[----:B-1----:R-:W4:Y:S01]  /*6d80*/  LDL R13, [R1+0x48] ;  /* 0x00004800010d7983 */ /* 0x002f220000100800 */
[----:B------:R-:W-:-:S03]  /*6d90*/  ULDC UR4, c[0x0][0x2f4] ;  /* 0x0000bd0000047ab9 */ /* 0x000fc60000000800 */
[----:B------:R-:W5:Y:S04]  /*6da0*/  LDL R12, [R1+0x44] ;  /* 0x00004400010c7983 */ /* 0x000f680000100800 */
[----:B------:R-:W5:Y:S04]  /*6db0*/  LDL R11, [R1+0x30] ;  /* 0x00003000010b7983 */ /* 0x000f680000100800 */
[----:B------:R-:W5:Y:S01]  /*6dc0*/  LDL R45, [R1+0x34] ;  /* 0x00003400012d7983 */ /* 0x000f620000100800 */
[C---:B------:R-:W-:Y:S02]  /*6dd0*/  ISETP.GE.AND P5, PT, R16.reuse, UR4, PT ;  /* 0x0000000410007c0c */ /* 0x040fe4000bfa6270 */
[----:B------:R-:W-:Y:S01]  /*6de0*/  ISETP.GE.AND P4, PT, R137, UR4, PT ;  /* 0x0000000489007c0c */ /* 0x000fe2000bf86270 */
[----:B------:R-:W5:Y:S10]  /*6df0*/  LDL R44, [R1+0x40] ;  /* 0x00004000012c7983 */ /* 0x000f740000100800 */
[----:B---3--:R-:W-:-:S04]  /*6e00*/  @!P5 LEA R40, P3, R16, R42, 0x1 ;  /* 0x0000002a1028d211 */ /* 0x008fc800078608ff */
[----:B--2---:R-:W-:Y:S02]  /*6e10*/  @!P5 LEA.HI.X R41, R16, R43, R17, 0x1, P3 ;  /* 0x0000002b1029d211 */ /* 0x004fe400018f0c11 */
[----:B------:R-:W-:-:S04]  /*6e20*/  @!P4 LEA R38, P3, R137, R42, 0x1 ;  /* 0x0000002a8926c211 */ /* 0x000fc800078608ff */
[----:B----4-:R-:W-:Y:S02]  /*6e30*/  @!P4 LEA.HI.X R39, R137, R43, R13, 0x1, P3 ;  /* 0x0000002b8927c211 */ /* 0x010fe400018f0c0d */
[----:B------:R-:W-:-:S13]  /*6e40*/  ISETP.GE.AND P3, PT, R136, UR4, PT ;  /* 0x0000000488007c0c */ /* 0x000fda000bf66270 */
[----:B------:R-:W-:-:S04]  /*6e50*/  @!P3 LEA R36, P6, R136, R42, 0x1 ;  /* 0x0000002a8824b211 */ /* 0x000fc800078c08ff */
[----:B-----5:R-:W-:Y:S02]  /*6e60*/  @!P3 LEA.HI.X R37, R136, R43, R12, 0x1, P6 ;  /* 0x0000002b8825b211 */ /* 0x020fe400030f0c0c */
[----:B------:R-:W1:Y:S04]  /*6e70*/  @!P5 LDS.128 R12, [R65+0x15000] ;  /* 0x01500000410cd984 */ /* 0x000e680000000c00 */
        /* <DEDUP_REMOVED lines=24> */
.L_x_11376:
[----:B------:R-:W-:Y:S05]  /*7000*/  BSYNC B0 ;  /* 0x0000000000007941 */ /* 0x000fea0003800000 */
.L_x_11367:
[----:B---3--:R-:W3:Y:S01]  /*7010*/  S2R R11, SR_TID.X ;  /* 0x00000000000b7919 */ /* 0x008ee20000002100 */
        /* <DEDUP_REMOVED lines=8> */
[----:B-----5:R0:W-:Y:S01]  /*70a0*/  BAR.SYNC.DEFER_BLOCKING R101, 0x80 ;  /* 0x000200650000751d */ /* 0x0201e20000010000 */
[----:B---3--:R-:W-:-:S13]  /*70b0*/  LOP3.LUT P3, RZ, R11, 0x7f, RZ, 0xc0, !PT ;  /* 0x0000007f0bff7812 */ /* 0x008fda000786c0ff */
[----:B------:R-:W-:-:S05]  /*70c0*/  @!P3 VIADD R11, R35, 0x2d8a0 ;  /* 0x0002d8a0230bb836 */ /* 0x000fca0000000000 */
[----:B------:R-:W-:-:S04]  /*70d0*/  @!P3 PRMT R11, RZ, 0x654, R11 ;  /* 0x00000654ff0bb816 */ /* 0x000fc8000000000b */
[----:B------:R0:W-:Y:S01]  /*70e0*/  @!P3 SYNCS.ARRIVE.TRANS64.RED.A1T0 RZ, [R11+URZ], RZ ;  /* 0x000000ff0bffb9a7 */ /* 0x0001e2000810043f */
[----:B------:R-:W-:Y:S05]  /*70f0*/  @!P2 BRA `(.L_x_11420) ;  /* 0x000000000004a947 */ /* 0x000fea0003800000 */
[----:B------:R-:W-:Y:S01]  /*7100*/  BPT.TRAP 0x1 ;  /* 0x000000040000795c */ /* 0x000fe20000300000 */
.L_x_11420:
[----:B------:R-:W-:Y:S05]  /*7110*/  BSYNC B0 ;  /* 0x0000000000007941 */ /* 0x000fea0003800000 */
.L_x_11419:
[----:B------:R-:W3:Y:S01]  /*7120*/  SYNCS.PHASECHK.TRANS64.TRYWAIT P2, [R35+URZ+0x2d8b0], R85 ;  /* 0x02d8b055230075a7 */ /* 0x000ee2000804017f */
[----:B------:R-:W-:Y:S04]  /*7130*/  BSSY B0, `(.L_x_11421) ;  /* 0x0000002000007945 */ /* 0x000fe80003800000 */
[----:B---3--:R-:W-:Y:S05]  /*7140*/  @!P2 BRA `(.L_x_11422) ;  /* 0x000001bc00c4a947 */ /* 0x008fea0003800000 */
.L_x_11720:
[----:B------:R-:W-:Y:S05]  /*7150*/  BSYNC B0 ;  /* 0x0000000000007941 */ /* 0x000fea0003800000 */
.L_x_11421:
[----:B-12-4-:R-:W1:Y:S01]  /*7160*/  S2R R14, SR_TID.X ;  /* 0x00000000000e7919 */ /* 0x016e620000002100 */
[----:B------:R-:W-:Y:S01]  /*7170*/  ULDC.64 UR4, c[0x0][0x328] ;  /* 0x0000ca0000047ab9 */ /* 0x000fe20000000a00 */
[----:B------:R-:W-:Y:S01]  /*7180*/  BSSY B0, `(.L_x_11423) ;  /* 0x000003f000007945 */ /* 0x000fe20003800000 */
[----:B------:R-:W-:Y:S02]  /*7190*/  IMAD R82, R82, UR4, RZ ;  /* 0x0000000452527c24 */ /* 0x000fe4000f8e02ff */
[----:B------:R-:W-:-:S04]  /*71a0*/  IMAD.WIDE.U32 R12, R81, UR4, RZ ;  /* 0x00000004510c7c25 */ /* 0x000fc8000f8e00ff */
[----:B------:R-:W-:Y:S01]  /*71b0*/  IMAD R81, R81, UR5, R82 ;  /* 0x0000000551517c24 */ /* 0x000fe2000f8e0252 */
[----:B------:R-:W-:Y:S02]  /*71c0*/  ULDC.64 UR4, c[0x0][0x338] ;  /* 0x0000ce0000047ab9 */ /* 0x000fe40000000a00 */
[----:B------:R-:W-:Y:S02]  /*71d0*/  IMAD R83, R83, UR4, RZ ;  /* 0x0000000453537c24 */ /* 0x000fe4000f8e02ff */
[----:B------:R-:W-:Y:S02]  /*71e0*/  IMAD.IADD R13, R13, 0x1, R81 ;  /* 0x000000010d0d7824 */ /* 0x000fe400078e0251 */
[C---:B------:R-:W-:Y:S02]  /*71f0*/  IMAD R83, R80.reuse, UR5, R83 ;  /* 0x0000000550537c24 */ /* 0x040fe4000f8e0253 */
[----:B------:R-:W-:Y:S01]  /*7200*/  IMAD.WIDE.U32 R12, R80, UR4, R12 ;  /* 0x00000004500c7c25 */ /* 0x000fe2000f8e000c */
[----:B------:R-:W-:-:S03]  /*7210*/  ULDC.64 UR4, c[0x0][0x330] ;  /* 0x0000cc0000047ab9 */ /* 0x000fc60000000a00 */
[----:B0-----:R-:W-:Y:S02]  /*7220*/  IMAD R11, R10, UR4, RZ ;  /* 0x000000040a0b7c24 */ /* 0x001fe4000f8e02ff */
[----:B------:R-:W-:Y:S02]  /*7230*/  IMAD.IADD R13, R13, 0x1, R83 ;  /* 0x000000010d0d7824 */ /* 0x000fe400078e0253 */
[C---:B------:R-:W-:Y:S02]  /*7240*/  IMAD R11, R34.reuse, UR5, R11 ;  /* 0x00000005220b7c24 */ /* 0x040fe4000f8e020b */
[----:B------:R-:W-:Y:S01]  /*7250*/  IMAD.WIDE.U32 R12, R34, UR4, R12 ;  /* 0x00000004220c7c25 */ /* 0x000fe2000f8e000c */
[----:B------:R-:W-:-:S03]  /*7260*/  ULDC.64 UR4, c[0x0][0x318] ;  /* 0x0000c60000047ab9 */ /* 0x000fc60000000a00 */
[----:B-1----:R-:W-:Y:S02]  /*7270*/  VIADD R14, R14, 0xffffff80 ;  /* 0xffffff800e0e7836 */ /* 0x002fe40000000000 */
[----:B------:R-:W-:Y:S01]  /*7280*/  IMAD.IADD R13, R13, 0x1, R11 ;  /* 0x000000010d0d7824 */ /* 0x000fe200078e020b */
[----:B------:R-:W-:Y:S02]  /*7290*/  LEA R11, P2, R12, UR4, 0x1 ;  /* 0x000000040c0b7c11 */ /* 0x000fe4000f8408ff */
[----:B------:R-:W-:Y:S02]  /*72a0*/  LEA.HI R14, R14, R14, RZ, 0x1 ;  /* 0x0000000e0e0e7211 */ /* 0x000fe400078f08ff */
[----:B------:R-:W-:Y:S01]  /*72b0*/  LEA.HI.X R12, R12, UR5, R13, 0x1, P2 ;  /* 0x000000050c0c7c11 */ /* 0x000fe200090f0c0d */
[----:B------:R0:W1:Y:S01]  /*72c0*/  SHFL.IDX PT, R40, R11, RZ, 0x1e1f ;  /* 0x001e1fff0b287589 */ /* 0x00006200000e0000 */
[----:B------:R-:W-:-:S03]  /*72d0*/  SHF.R.S32.HI R14, RZ, 0x1, R14 ;  /* 0x00000001ff0e7819 */ /* 0x000fc6000001140e */
[----:B------:R0:W2:Y:S01]  /*72e0*/  SHFL.IDX PT, R41, R12, RZ, 0x1e1f ;  /* 0x001e1fff0c297589 */ /* 0x0000a200000e0000 */
[----:B------:R-:W-:-:S13]  /*72f0*/  ISETP.GT.AND P2, PT, R84, R14, PT ;  /* 0x0000000e5400720c */ /* 0x000fda0003f44270 */
[----:B0-----:R-:W-:Y:S05]  /*7300*/  @!P2 BRA `(.L_x_11424) ;  /* 0x000000000098a947 */ /* 0x001fea0003800000 */
[----:B------:R-:W4:Y:S01]  /*7310*/  LDL R15, [R1+0x48] ;  /* 0x00004800010f7983 */ /* 0x000f220000100800 */
[----:B------:R-:W-:-:S03]  /*7320*/  ULDC UR4, c[0x0][0x2f4] ;  /* 0x0000bd0000047ab9 */ /* 0x000fc60000000800 */
[----:B------:R-:W5:Y:S04]  /*7330*/  LDL R14, [R1+0x44] ;  /* 0x00004400010e7983 */ /* 0x000f680000100800 */
[----:B------:R-:W3:Y:S04]  /*7340*/  LDL R46, [R1+0x30] ;  /* 0x00003000012e7983 */ /* 0x000ee80000100800 */
[----:B------:R-:W3:Y:S01]  /*7350*/  LDL R45, [R1+0x34] ;  /* 0x00003400012d7983 */ /* 0x000ee20000100800 */
[C---:B------:R-:W-:Y:S02]  /*7360*/  ISETP.GE.AND P5, PT, R16.reuse, UR4, PT ;  /* 0x0000000410007c0c */ /* 0x040fe4000bfa6270 */
[----:B------:R-:W-:Y:S01]  /*7370*/  ISETP.GE.AND P4, PT, R137, UR4, PT ;  /* 0x0000000489007c0c */ /* 0x000fe2000bf86270 */
[----:B------:R-:W3:Y:S10]  /*7380*/  LDL R44, [R1+0x40] ;  /* 0x00004000012c7983 */ /* 0x000ef40000100800 */
[----:B-1----:R-:W-:-:S04]  /*7390*/  @!P5 LEA R42, P2, R16, R40, 0x1 ;  /* 0x00000028102ad211 */ /* 0x002fc800078408ff */
[----:B--2---:R-:W-:Y:S02]  /*73a0*/  @!P5 LEA.HI.X R43, R16, R41, R17, 0x1, P2 ;  /* 0x00000029102bd211 */ /* 0x004fe400010f0c11 */
[----:B------:R-:W-:-:S04]  /*73b0*/  @!P4 LEA R38, P2, R137, R40, 0x1 ;  /* 0x000000288926c211 */ /* 0x000fc800078408ff */
[----:B----4-:R-:W-:Y:S02]  /*73c0*/  @!P4 LEA.HI.X R39, R137, R41, R15, 0x1, P2 ;  /* 0x000000298927c211 */ /* 0x010fe400010f0c0f */
[----:B------:R-:W-:-:S13]  /*73d0*/  ISETP.GE.AND P2, PT, R136, UR4, PT ;  /* 0x0000000488007c0c */ /* 0x000fda000bf46270 */
[----:B------:R-:W-:-:S04]  /*73e0*/  @!P2 LEA R36, P6, R136, R40, 0x1 ;  /* 0x000000288824a211 */ /* 0x000fc800078c08ff */
[----:B-----5:R-:W-:Y:S02]  /*73f0*/  @!P2 LEA.HI.X R37, R136, R41, R14, 0x1, P6 ;  /* 0x000000298825a211 */ /* 0x020fe400030f0c0e */
[----:B------:R-:W0:Y:S04]  /*7400*/  @!P5 LDS.128 R12, [R65] ;  /* 0x00000000410cd984 */ /* 0x000e280000000c00 */
[----:B0-----:R0:W-:Y:S01]  /*7410*/  @!P5 ST.E.128 desc[UR52][R42.64], R12 ;  /* 0x0000000c2a00d985 */ /* 0x0011e2000c101d34 */
[----:B------:R-:W-:-:S13]  /*7420*/  ISETP.GE.AND P5, PT, R3, UR4, PT ;  /* 0x0000000403007c0c */ /* 0x000fda000bfa6270 */
[----:B------:R-:W1:Y:S01]  /*7430*/  @!P5 LDS.128 R12, [R64] ;  /* 0x00000000400cd984 */ /* 0x000e620000000c00 */
[----:B---3--:R-:W-:-:S04]  /*7440*/  @!P5 IMAD.SHL.U32 R11, R46, 0x8, RZ ;  /* 0x000000082e0bd824 */ /* 0x008fc800078e00ff */
        /* <DEDUP_REMOVED lines=18> */
.L_x_11424:
[----:B------:R-:W-:Y:S05]  /*7570*/  BSYNC B0 ;  /* 0x0000000000007941 */ /* 0x000fea0003800000 */
.L_x_11423:
[----:B0-----:R-:W4:Y:S01]  /*7580*/  LDL.LU R12, [R1] ;  /* 0x00000000010c7983 */ /* 0x001f220000300800 */
[----:B------:R-:W-:Y:S02]  /*7590*/  VIADD R19, R19, 0x1 ;  /* 0x0000000113137836 */ /* 0x000fe40000000000 */
[----:B---3--:R-:W-:Y:S01]  /*75a0*/  @!P3 VIADD R35, R35, 0x2d8c0 ;  /* 0x0002d8c02323b836 */ /* 0x008fe20000000000 */
        /* <DEDUP_REMOVED lines=9> */
[----:B------:R-:W-:Y:S02]  /*7640*/  SEL R11, RZ, 0x1, P2 ;  /* 0x00000001ff0b7807 */ /* 0x000fe40001000000 */
[----:B------:R-:W-:Y:S01]  /*7650*/  SEL R19, R19, RZ, P2 ;  /* 0x000000ff13137207 */ /* 0x000fe20001000000 */
[----:B------:R0:W-:Y:S01]  /*7660*/  @!P3 SYNCS.ARRIVE.TRANS64.RED.A1T0 RZ, [R35+URZ], RZ ;  /* 0x000000ff23ffb9a7 */ /* 0x0001e2000810043f */
[----:B----4-:R-:W-:-:S05]  /*7670*/  LOP3.LUT R12, R12, R11, RZ, 0x3c, !PT ;  /* 0x0000000b0c0c7212 */ /* 0x010fca00078e3cff */
[----:B------:R0:W-:Y:S01]  /*7680*/  STL [R1], R12 ;  /* 0x0000000c01007387 */ /* 0x0001e20000100800 */
[----:B------:R-:W-:Y:S05]  /*7690*/  @P1 BRA `(.L_x_11425) ;  /* 0xffffffb0007c1947 */ /* 0x000fea000383ffff */
[----:B0-----:R-:W0:Y:S01]  /*76a0*/  S2R R12, SR_TID.X ;  /* 0x00000000000c7919 */ /* 0x001e220000002100 */
[----:B------:R-:W-:Y:S02]  /*76b0*/  PLOP3.LUT P0, PT, PT, PT, PT, 0x8, 0x0 ;  /* 0x000000000000781c */ /* 0x000fe40003f0e170 */
[----:B0-----:R-:W-:-:S04]  /*76c0*/  SHF.R.U32.HI R12, RZ, 0x7, R12 ;  /* 0x00000007ff0c7819 */ /* 0x001fc8000001160c */
[----:B------:R-:W-:-:S13]  /*76d0*/  ISETP.NE.AND P4, PT, R12, 0x1, PT ;  /* 0x000000010c00780c */ /* 0x000fda0003f85270 */
[----:B------:R-:W-:Y:S06]  /*76e0*/  @!P4 BAR.ARV 0x9, 0x100 ;  /* 0x024400000000cb1d */ /* 0x000fec0000002000 */
.L_x_11362:
[----:B------:R-:W3:Y:S01]  /*76f0*/  LDL R8, [R1+0x28] ;  /* 0x0000280001087983 */ /* 0x000ee20000100800 */
[----:B------:R-:W0:Y:S01]  /*7700*/  LDC R0, c[0x0][0x448] ;  /* 0x00011200ff007b82 */ /* 0x000e220000000800 */
[----:B------:R-:W-:-:S07]  /*7710*/  IADD3 R7, R141, 0x1, -R140 ;  /* 0x000000018d077810 */ /* 0x000fce0007ffe88c */
[----:B------:R-:W4:Y:S01]  /*7720*/  LDC.64 R4, c[0x0][0x9e0] ;  /* 0x00027800ff047b82 */ /* 0x000f220000000a00 */
[----:B0-----:R-:W-:Y:S02]  /*7730*/  ISETP.NE.AND P1, PT, R0, 0x1, PT ;  /* 0x000000010000780c */ /* 0x001fe40003f25270 */
[----:B----4-:R-:W-:-:S11]  /*7740*/  ISETP.GE.AND P2, PT, R5, 0x1, PT ;  /* 0x000000010500780c */ /* 0x010fd60003f46270 */
[----:B------:R-:W0:Y:S08]  /*7750*/  @P1 LDC R3, c[0x0][0x44c] ;  /* 0x00011300ff031b82 */ /* 0x000e300000000800 */
[----:B------:R-:W4:Y:S01]  /*7760*/  @P1 LDC R6, c[0x0][0x450] ;  /* 0x00011400ff061b82 */ /* 0x000f220000000800 */
[----:B---3--:R-:W-:-:S04]  /*7770*/  VIADD R0, R8, 0xbf ;  /* 0x000000bf08007836 */ /* 0x008fc80000000000 */
[----:B0-----:R-:W-:-:S05]  /*7780*/  @P1 IMAD.HI.U32 R3, R0, R3, RZ ;  /* 0x0000000300031227 */ /* 0x001fca00078e00ff */
[----:B----4-:R-:W-:-:S05]  /*7790*/  @P1 SHF.R.U32.HI R0, RZ, R6, R3 ;  /* 0x00000006ff001219 */ /* 0x010fca0000011603 */
[----:B------:R-:W-:Y:S01]  /*77a0*/  IMAD.IADD R3, R7, 0x1, R0 ;  /* 0x0000000107037824 */ /* 0x000fe200078e0200 */
[----:B------:R-:W-:Y:S06]  /*77b0*/  @P0 BRA `(.L_x_11426) ;  /* 0x00000000000c0947 */ /* 0x000fec0003800000 */
[----:B------:R-:W0:Y:S01]  /*77c0*/  FENCE.VIEW.ASYNC.G ;  /* 0x00000000000073c6 */ /* 0x000e220000000100 */
[----:B------:R-:W-:Y:S05]  /*77d0*/  WARPSYNC.ALL ;  /* 0x0000000000007948 */ /* 0x000fea0003800000 */
[----:B0-----:R-:W-:Y:S06]  /*77e0*/  BAR.ARV 0xc, 0x200 ;  /* 0x0308000000007b1d */ /* 0x001fec0000002000 */
.L_x_11426:
        /* <DEDUP_REMOVED lines=13> */
.L_x_11429:
[----:B------:R-:W-:-:S13]  /*78c0*/  ISETP.NE.AND P0, PT, R5, 0x1, PT ;  /* 0x000000010500780c */ /* 0x000fda0003f05270 */
[----:B------:R-:W0:Y:S02]  /*78d0*/  @P0 LDC.64 R6, c[0x0][0x9e8] ;  /* 0x00027a00ff060b82 */ /* 0x000e240000000a00 */
[----:B0-----:R-:W-:-:S05]  /*78e0*/  @P0 IMAD.HI.U32 R6, R0, R6, RZ ;  /* 0x0000000600060227 */ /* 0x001fca00078e00ff */
[----:B------:R-:W-:-:S07]  /*78f0*/  @P0 SHF.R.U32.HI R0, RZ, R7, R6 ;  /* 0x00000007ff000219 */ /* 0x000fce0000011606 */
.L_x_11430:
[----:B------:R-:W-:Y:S05]  /*7900*/  BSYNC B0 ;  /* 0x0000000000007941 */ /* 0x000fea0003800000 */
.L_x_11428:
[----:B------:R-:W-:-:S05]  /*7910*/  IMAD R3, R0, R5, R5 ;  /* 0x0000000500037224 */ /* 0x000fca00078e0205 */
[----:B------:R-:W-:-:S07]  /*7920*/  VIMNMX R4, R4, R3, PT ;  /* 0x0000000304047248 */ /* 0x000fce0003fe0100 */
.L_x_11427:
[----:B------:R-:W0:Y:S01]  /*7930*/  @P1 LDC R0, c[0x0][0x44c] ;  /* 0x00011300ff001b82 */ /* 0x000e220000000800 */
[----:B------:R-:W-:Y:S01]  /*7940*/  VIADD R4, R4, 0x7f ;  /* 0x0000007f04047836 */ /* 0x000fe20000000000 */
[----:B------:R-:W-:-:S04]  /*7950*/  ULDC UR4, c[0x0][0x9dc] ;  /* 0x0002770000047ab9 */ /* 0x000fc80000000800 */
[----:B------:R-:W-:Y:S02]  /*7960*/  SHF.R.S32.HI R3, RZ, 0x1f, R4 ;  /* 0x0000001fff037819 */ /* 0x000fe40000011404 */
[----:B------:R-:W3:Y:S02]  /*7970*/  @P1 LDC R7, c[0x0][0x450] ;  /* 0x00011400ff071b82 */ /* 0x000ee40000000800 */
[----:B------:R-:W-:-:S04]  /*7980*/  LEA.HI R3, R3, R4, RZ, 0x7 ;  /* 0x0000000403037211 */ /* 0x000fc800078f38ff */
[----:B------:R-:W-:-:S04]  /*7990*/  SHF.R.S32.HI R3, RZ, 0x7, R3 ;  /* 0x00000007ff037819 */ /* 0x000fc80000011403 */
[----:B------:R-:W-:Y:S01]  /*79a0*/  VIMNMX R88, R102, R3, PT ;  /* 0x0000000366587248 */ /* 0x000fe20003fe0100 */
[----:B0-----:R-:W-:-:S04]  /*79b0*/  @P1 IMAD.HI.U32 R6, R8, R0, RZ ;  /* 0x0000000008061227 */ /* 0x001fc800078e00ff */
[----:B------:R-:W-:Y:S01]  /*79c0*/  IMAD.MOV.U32 R0, RZ, RZ, R8 ;  /* 0x000000ffff007224 */ /* 0x000fe200078e0008 */
        /* <DEDUP_REMOVED lines=14> */
.L_x_11433:
[----:B------:R-:W-:-:S13]  /*7ab0*/  ISETP.NE.AND P0, PT, R5, 0x1, PT ;  /* 0x000000010500780c */ /* 0x000fda0003f05270 */
[----:B------:R-:W0:Y:S02]  /*7ac0*/  @P0 LDC.64 R6, c[0x0][0x9e8] ;  /* 0x00027a00ff060b82 */ /* 0x000e240000000a00 */
[----:B0-----:R-:W-:-:S05]  /*7ad0*/  @P0 IMAD.HI.U32 R4, R0, R6, RZ ;  /* 0x0000000600040227 */ /* 0x001fca00078e00ff */
[----:B------:R-:W-:-:S07]  /*7ae0*/  @P0 SHF.R.U32.HI R0, RZ, R7, R4 ;  /* 0x00000007ff000219 */ /* 0x000fce0000011604 */
.L_x_11434:
[----:B------:R-:W-:Y:S05]  /*7af0*/  BSYNC B0 ;  /* 0x0000000000007941 */ /* 0x000fea0003800000 */
.L_x_11432:
[----:B------:R-:W-:-:S05]  /*7b00*/  IMAD R0, R0, R5, RZ ;  /* 0x0000000500007224 */ /* 0x000fca00078e02ff */
[----:B------:R-:W-:-:S07]  /*7b10*/  VIMNMX R3, R3, R0, !PT ;  /* 0x0000000003037248 */ /* 0x000fce0007fe0100 */
.L_x_11431:
        /* <DEDUP_REMOVED lines=9> */
[----:B------:R-:W-:Y:S02]  /*7bb0*/  CS2R R126, SRZ ;  /* 0x00000000007e7805 */ /* 0x000fe4000001ff00 */
[----:B------:R-:W-:Y:S02]  /*7bc0*/  CS2R R124, SRZ ;  /* 0x00000000007c7805 */ /* 0x000fe4000001ff00 */
[----:B------:R-:W-:-:S02]  /*7bd0*/  CS2R R122, SRZ ;  /* 0x00000000007a7805 */ /* 0x000fc4000001ff00 */
[----:B------:R-:W-:Y:S02]  /*7be0*/  VIMNMX R4, RZ, R0, !PT ;  /* 0x00000000ff047248 */ /* 0x000fe40007fe0100 */
[----:B------:R-:W-:Y:S02]  /*7bf0*/  CS2R R120, SRZ ;  /* 0x0000000000787805 */ /* 0x000fe4000001ff00 */
[----:B------:R-:W-:Y:S02]  /*7c00*/  CS2R R118, SRZ ;  /* 0x0000000000767805 */ /* 0x000fe4000001ff00 */
[----:B------:R-:W-:Y:S02]  /*7c10*/  CS2R R116, SRZ ;  /* 0x0000000000747805 */ /* 0x000fe4000001ff00 */
[----:B------:R-:W-:Y:S01]  /*7c20*/  ISETP.GT.AND P1, PT, R88, R4, PT ;  /* 0x000000045800720c */ /* 0x000fe20003f24270 */
[----:B------:R0:W-:Y:S01]  /*7c30*/  STL [R1+0x68], R4 ;  /* 0x0000680401007387 */ /* 0x0001e20000100800 */
[----:B------:R-:W-:-:S02]  /*7c40*/  CS2R R114, SRZ ;  /* 0x0000000000727805 */ /* 0x000fc4000001ff00 */
[----:B------:R-:W-:Y:S01]  /*7c50*/  CS2R R112, SRZ ;  /* 0x0000000000707805 */ /* 0x000fe2000001ff00 */
[----:B------:R-:W-:Y:S01]  /*7c60*/  IMAD.MOV.U32 R38, RZ, RZ, RZ ;  /* 0x000000ffff267224 */ /* 0x000fe200078e00ff */
[----:B------:R-:W-:Y:S01]  /*7c70*/  CS2R R26, SRZ ;  /* 0x00000000001a7805 */ /* 0x000fe2000001ff00 */
[----:B------:R-:W-:Y:S01]  /*7c80*/  IMAD.MOV.U32 R109, RZ, RZ, RZ ;  /* 0x000000ffff6d7224 */ /* 0x000fe200078e00ff */
        /* <DEDUP_REMOVED lines=11> */
[----:B------:R-:W-:-:S02]  /*7d40*/  IMAD.MOV.U32 R89, RZ, RZ, RZ ;  /* 0x000000ffff597224 */ /* 0x000fc400078e00ff */
[----:B------:R-:W-:Y:S01]  /*7d50*/  IMAD.MOV.U32 R0, RZ, RZ, RZ ;  /* 0x000000ffff007224 */ /* 0x000fe200078e00ff */
[----:B0-----:R-:W-:Y:S06]  /*7d60*/  @!P1 BRA `(.L_x_11435) ;  /* 0x0000011800f89947 */ /* 0x001fec0003800000 */
        /* <DEDUP_REMOVED lines=9> */
.L_x_11723:
[----:B------:R-:W3:Y:S01]  /*7e00*/  LDL R3, [R1+0xc] ;  /* 0x00000c0001037983 */ /* 0x000ee20000100800 */
[----:B------:R-:W-:Y:S01]  /*7e10*/  BSSY B6, `(.L_x_11437) ;  /* 0x0000020000067945 */ /* 0x000fe20003800000 */
[----:B---3--:R-:W-:-:S05]  /*7e20*/  IMAD.HI R0, R3, 0x55555556, RZ ;  /* 0x5555555603007827 */ /* 0x008fca00078e02ff */
[----:B------:R-:W-:-:S05]  /*7e30*/  LEA.HI R0, R0, R0, RZ, 0x1 ;  /* 0x0000000000007211 */ /* 0x000fca00078f08ff */
[----:B------:R-:W-:Y:S02]  /*7e40*/  IMAD R4, R0, -0x3, R3 ;  /* 0xfffffffd00047824 */ /* 0x000fe400078e0203 */
[----:B------:R-:W-:Y:S02]  /*7e50*/  VIADD R3, R2, 0x21800 ;  /* 0x0002180002037836 */ /* 0x000fe40000000000 */
[----:B------:R-:W-:Y:S01]  /*7e60*/  IMAD R0, R4, 0x1000, R2 ;  /* 0x0000100004007824 */ /* 0x000fe200078e0202 */
[----:B------:R3:W-:Y:S02]  /*7e70*/  STL [R1+0x2c], R4 ;  /* 0x00002c0401007387 */ /* 0x0007e40000100800 */
[----:B------:R-:W-:Y:S01]  /*7e80*/  LOP3.LUT P0, RZ, R3, 0x3ff, RZ, 0xc0, !PT ;  /* 0x000003ff03ff7812 */ /* 0x000fe2000780c0ff */
[----:B------:R-:W-:-:S05]  /*7e90*/  VIADD R0, R0, 0xc400 ;  /* 0x0000c40000007836 */ /* 0x000fca0000000000 */
[----:B------:R-:W-:Y:S01]  /*7ea0*/  SHF.R.U32.HI R0, RZ, 0x4, R0 ;  /* 0x00000004ff007819 */ /* 0x000fe20000011600 */
[----:B---3--:R-:W-:-:S03]  /*7eb0*/  IMAD R4, R4, 0x2000, R3 ;  /* 0x0000200004047824 */ /* 0x008fc600078e0203 */
[----:B------:R-:W-:Y:S02]  /*7ec0*/  LOP3.LUT R146, R0, 0x3fff, RZ, 0xc0, !PT ;  /* 0x00003fff00927812 */ /* 0x000fe400078ec0ff */
[----:B------:R-:W-:-:S04]  /*7ed0*/  SHF.R.U32.HI R4, RZ, 0x4, R4 ;  /* 0x00000004ff047819 */ /* 0x000fc80000011604 */
[----:B------:R-:W-:-:S05]  /*7ee0*/  LOP3.LUT R3, R4, 0x3fff, RZ, 0xc0, !PT ;  /* 0x00003fff04037812 */ /* 0x000fca00078ec0ff */
[----:B------:R3:W-:Y:S01]  /*7ef0*/  STL [R1+0x54], R3 ;  /* 0x0000540301007387 */ /* 0x0007e20000100800 */
[----:B------:R-:W-:Y:S05]  /*7f00*/  @!P0 BRA `(.L_x_11438) ;  /* 0x0000000000408947 */ /* 0x000fea0003800000 */
[----:B------:R-:W-:Y:S01]  /*7f10*/  MOV R0, 0x0 ;  /* 0x0000000000007802 */ /* 0x000fe20000000f00 */
[----:B------:R-:W-:Y:S01]  /*7f20*/  ULDC.64 UR4, c[0x4][0x138] ;  /* 0x01004e0000047ab9 */ /* 0x000fe20000000a00 */
[----:B------:R-:W-:Y:S01]  /*7f30*/  ULDC.64 UR6, c[0x4][0x140] ;  /* 0x0100500000067ab9 */ /* 0x000fe20000000a00 */
[----:B------:R-:W-:Y:S01]  /*7f40*/  IMAD.U32 R4, RZ, RZ, UR4 ;  /* 0x00000004ff047e24 */ /* 0x000fe2000f8e00ff */
[----:B0-----:R0:W4:Y:S01]  /*7f50*/  LDC.64 R14, c[0x4][R0] ;  /* 0x01000000000e7b82 */ /* 0x0011220000000a00 */
        /* <DEDUP_REMOVED lines=10> */
[----:B-12345:R-:W-:Y:S05]  /*8000*/  CALL.ABS.NOINC R14 ;  /* 0x000000000e007343 */ /* 0x03efea0003c00000 */
.L_x_11438:
[----:B------:R-:W-:Y:S05]  /*8010*/  BSYNC B6 ;  /* 0x0000000000067941 */ /* 0x000fea0003800000 */
.L_x_11437:
[----:B------:R-:W-:Y:S02]  /*8020*/  ULDC UR4, c[0x0][0x3f4] ;  /* 0x0000fd0000047ab9 */ /* 0x000fe40000000800 */
[----:B------:R-:W-:-:S13]  /*8030*/  ISETP.LT.AND P0, PT, RZ, UR4, PT ;  /* 0x00000004ff007c0c */ /* 0x000fda000bf01270 */
[----:B------:R-:W-:Y:S05]  /*8040*/  @P0 BRA `(.L_x_11439) ;  /* 0x0000000000400947 */ /* 0x000fea0003800000 */
[----:B------:R-:W-:-:S04]  /*8050*/  ULEA.HI UR4, UR37, UR37, URZ, 0x1 ;  /* 0x0000002525047291 */ /* 0x000fc8000f8f083f */
[----:B------:R-:W-:-:S04]  /*8060*/  ULOP3.LUT UR4, UR4, 0xfffffffe, URZ, 0xc0, !UPT ;  /* 0xfffffffe04047892 */ /* 0x000fc8000f8ec03f */
[----:B------:R-:W-:-:S06]  /*8070*/  UIADD3 UR4, UR37, -UR4, URZ ;  /* 0x8000000425047290 */ /* 0x000fcc000fffe03f */
[----:B---3--:R-:W-:-:S05]  /*8080*/  IMAD.U32 R3, RZ, RZ, UR4 ;  /* 0x00000004ff037e24 */ /* 0x008fca000f8e00ff */
[----:B------:R-:W-:-:S04]  /*8090*/  SHF.L.U32 R3, R3, 0x1f, RZ ;  /* 0x0000001f03037819 */ /* 0x000fc800000006ff */
[----:B------:R3:W4:Y:S03]  /*80a0*/  SYNCS.PHASECHK.TRANS64.TRYWAIT P0, [R2+URZ+0x2d800], R3 ;  /* 0x02d80003020075a7 */ /* 0x000726000800017f */
[----:B----4-:R-:W-:Y:S05]  /*80b0*/  @!P0 NANOSLEEP.SYNCS 0x989680 ;  /* 0x009896800000895d */ /* 0x010fea0003900000 */
[----:B------:R-:W4:Y:S01]  /*80c0*/  @!P0 SYNCS.PHASECHK.TRANS64 P0, [R2+URZ+0x2d800], R3 ;  /* 0x02d80003020085a7 */ /* 0x000f22000800007f */
[----:B------:R-:W-:Y:S04]  /*80d0*/  BSSY B0, `(.L_x_11440) ;  /* 0x0000006000007945 */ /* 0x000fe80003800000 */
[----:B----4-:R-:W-:Y:S05]  /*80e0*/  @P0 BRA `(.L_x_11441) ;  /* 0x0000000000100947 */ /* 0x010fea0003800000 */
.L_x_11442:
[----:B----4-:R4:W0:Y:S02]  /*80f0*/  SYNCS.PHASECHK.TRANS64.TRYWAIT P0, [R2+URZ+0x2d800], R3 ;  /* 0x02d80003020075a7 */ /* 0x010824000800017f */
[----:B0-----:R-:W-:Y:S05]  /*8100*/  @!P0 NANOSLEEP.SYNCS 0x989680 ;  /* 0x009896800000895d */ /* 0x001fea0003900000 */
[----:B------:R-:W0:Y:S02]  /*8110*/  @!P0 SYNCS.PHASECHK.TRANS64 P0, [R2+URZ+0x2d800], R3 ;  /* 0x02d80003020085a7 */ /* 0x000e24000800007f */
[----:B0-----:R-:W-:Y:S05]  /*8120*/  @!P0 BRA `(.L_x_11442) ;  /* 0xfffffffc00f08947 */ /* 0x001fea000383ffff */
.L_x_11441:
[----:B------:R-:W-:Y:S05]  /*8130*/  BSYNC B0 ;  /* 0x0000000000007941 */ /* 0x000fea0003800000 */
.L_x_11440:
[----:B------:R-:W-:Y:S05]  /*8140*/  BRA `(.L_x_11443) ;  /* 0x0000004000c47947 */ /* 0x000fea0003800000 */
.L_x_11439:
[----:B------:R-:W-:Y:S01]  /*8150*/  ULOP3.LUT UP0, URZ, UR40, 0x1bf, URZ, 0xc0, !UPT ;  /* 0x000001bf283f7892 */ /* 0x000fe2000f80c03f */
[----:B-----5:R-:W-:Y:S01]  /*8160*/  SHF.R.S32.HI R0, RZ, 0x1f, R98 ;  /* 0x0000001fff007819 */ /* 0x020fe20000011462 */
[----:B------:R-:W-:Y:S01]  /*8170*/  ULDC.64 UR4, c[0x0][0x3f8] ;  /* 0x0000fe0000047ab9 */ /* 0x000fe20000000a00 */
[----:B------:R-:W-:Y:S01]  /*8180*/  ULDC.64 UR6, c[0x0][0x408] ;  /* 0x0001020000067ab9 */ /* 0x000fe20000000a00 */
[----:B------:R-:W-:Y:S02]  /*8190*/  IMAD.WIDE.U32 R24, R98, UR4, RZ ;  /* 0x0000000462187c25 */ /* 0x000fe4000f8e00ff */
[----:B------:R-:W-:Y:S02]  /*81a0*/  PLOP3.LUT P0, PT, PT, PT, UP0, 0x80, 0x0 ;  /* 0x000000000000781c */ /* 0x000fe40003f0f008 */
[C---:B---3--:R-:W-:Y:S02]  /*81b0*/  IMAD R3, R0.reuse, UR4, RZ ;  /* 0x0000000400037c24 */ /* 0x048fe4000f8e02ff */
        /* <DEDUP_REMOVED lines=11> */
[----:B0-----:R0:W3:Y:S01]  /*8270*/  LDC.64 R14, c[0x4][R0] ;  /* 0x01000000000e7b82 */ /* 0x0010e20000000a00 */
        /* <DEDUP_REMOVED lines=10> */
[----:B-123--:R-:W-:Y:S05]  /*8320*/  CALL.ABS.NOINC R14 ;  /* 0x000000000e007343 */ /* 0x00efea0003c00000 */
.L_x_11444:
[----:B------:R-:W3:Y:S01]  /*8330*/  S2R R20, SR_TID.X ;  /* 0x0000000000147919 */ /* 0x000ee20000002100 */
[----:B------:R-:W-:Y:S01]  /*8340*/  ULDC.U8 UR4, c[0x0][0x410] ;  /* 0x0001040000047ab9 */ /* 0x000fe20000000000 */
[----:B---3--:R-:W-:Y:S02]  /*8350*/  VIADD R21, R20, 0xffffff80 ;  /* 0xffffff8014157836 */ /* 0x008fe40000000000 */
[----:B------:R-:W3:Y:S01]  /*8360*/  LDL R20, [R1+0x28] ;  /* 0x0000280001147983 */ /* 0x000ee20000100800 */
[----:B------:R-:W-:Y:S01]  /*8370*/  ISETP.NE.AND P0, PT, RZ, UR4, PT ;  /* 0x00000004ff007c0c */ /* 0x000fe2000bf05270 */
[----:B------:R-:W-:Y:S01]  /*8380*/  BSSY B0, `(.L_x_11445) ;  /* 0x0000405000007945 */ /* 0x000fe20003800000 */
[----:B------:R-:W-:-:S04]  /*8390*/  LEA.HI R54, R21, R21, RZ, 0x1 ;  /* 0x0000001515367211 */ /* 0x000fc800078f08ff */
[----:B------:R-:W-:-:S05]  /*83a0*/  SHF.R.S32.HI R54, RZ, 0x1, R54 ;  /* 0x00000001ff367819 */ /* 0x000fca0000011436 */
[----:B---3--:R-:W-:Y:S02]  /*83b0*/  IMAD.IADD R10, R54, 0x1, R20 ;  /* 0x00000001360a7824 */ /* 0x008fe400078e0214 */
        /* <DEDUP_REMOVED lines=11> */
[----:B---3--:R-:W-:-:S04]  /*8470*/  @P0 IMAD.HI.U32 R0, R10, R3, RZ ;  /* 0x000000030a000227 */ /* 0x008fc800078e00ff */
[----:B------:R-:W-:Y:S01]  /*8480*/  IMAD.MOV.U32 R3, RZ, RZ, R10 ;  /* 0x000000ffff037224 */ /* 0x000fe200078e000a */
[----:B----4-:R-:W-:-:S04]  /*8490*/  @P0 SHF.R.U32.HI R3, RZ, R5, R0 ;  /* 0x00000005ff030219 */ /* 0x010fc80000011600 */
        /* <DEDUP_REMOVED lines=17> */
[----:B------:R3:W4:Y:S04]  /*85b0*/  SHFL.IDX PT, R3, R13, RZ, 0x1e1f ;  /* 0x001e1fff0d037589 */ /* 0x00072800000e0000 */
[----:B------:R-:W1:Y:S04]  /*85c0*/  SHFL.IDX PT, R0, R0, RZ, 0x1e1f ;  /* 0x001e1fff00007589 */ /* 0x000e6800000e0000 */
[----:B------:R-:W1:Y:S04]  /*85d0*/  SHFL.IDX PT, R5, R5, RZ, 0x1e1f ;  /* 0x001e1fff05057589 */ /* 0x000e6800000e0000 */
[----:B0-----:R3:W0:Y:S02]  /*85e0*/  SHFL.IDX PT, R14, R4, RZ, 0x1e1f ;  /* 0x001e1fff040e7589 */ /* 0x00162400000e0000 */
.L_x_11729:
[----:B------:R-:W-:Y:S01]  /*85f0*/  IMAD R52, R140, R21, RZ ;  /* 0x000000158c347224 */ /* 0x000fe200078e02ff */
[----:B------:R-:W-:Y:S01]  /*8600*/  BSSY B1, `(.L_x_11448) ;  /* 0x000005d000017945 */ /* 0x000fe20003800000 */
[----:B------:R-:W-:Y:S02]  /*8610*/  CS2R R36, SRZ ;  /* 0x0000000000247805 */ /* 0x000fe4000001ff00 */
[----:B------:R-:W-:Y:S02]  /*8620*/  CS2R R34, SRZ ;  /* 0x0000000000227805 */ /* 0x000fe4000001ff00 */
[----:B------:R-:W-:Y:S02]  /*8630*/  CS2R R28, SRZ ;  /* 0x00000000001c7805 */ /* 0x000fe4000001ff00 */
[----:B------:R-:W-:Y:S01]  /*8640*/  ISETP.GE.AND P0, PT, R10, R52, PT ;  /* 0x000000340a00720c */ /* 0x000fe20003f06270 */
[----:B------:R-:W-:Y:S01]  /*8650*/  IMAD R52, R33, -0xc0, R52 ;  /* 0xffffff4021347824 */ /* 0x000fe200078e0234 */
        /* <DEDUP_REMOVED lines=10> */
[----:B------:R-:W3:Y:S01]  /*8700*/  LDL R42, [R1+0x5c] ;  /* 0x00005c00012a7983 */ /* 0x000ee20000100800 */
[----:B------:R-:W-:-:S03]  /*8710*/  ULDC UR4, c[0x0][0x3f4] ;  /* 0x0000fd0000047ab9 */ /* 0x000fc60000000800 */
[----:B--2---:R-:W2:Y:S04]  /*8720*/  LDL R41, [R1+0x50] ;  /* 0x0000500001297983 */ /* 0x004ea80000100800 */
[----:B-1----:R-:W4:Y:S04]  /*8730*/  LDL R40, [R1+0x58] ;  /* 0x0000580001287983 */ /* 0x002f280000100800 */
[----:B------:R-:W4:Y:S04]  /*8740*/  LDL R15, [R1+0x4c] ;  /* 0x00004c00010f7983 */ /* 0x000f280000100800 */
[----:B------:R-:W4:Y:S04]  /*8750*/  LDL.64 R56, [R1+0x18] ;  /* 0x0000180001387983 */ /* 0x000f280000100a00 */
        /* <DEDUP_REMOVED lines=9> */
[C---:B---3--:R-:W-:Y:S01]  /*87f0*/  ISETP.GE.AND P3, PT, R42.reuse, UR4, PT ;  /* 0x000000042a007c0c */ /* 0x048fe2000bf66270 */
[----:B------:R-:W-:Y:S01]  /*8800*/  IMAD.SHL.U32 R9, R42, 0x2, RZ ;  /* 0x000000022a097824 */ /* 0x000fe200078e00ff */
[----:B------:R-:W-:Y:S02]  /*8810*/  SHF.R.S32.HI R4, RZ, 0x1f, R42 ;  /* 0x0000001fff047819 */ /* 0x000fe4000001142a */
[C---:B--2---:R-:W-:Y:S01]  /*8820*/  ISETP.GE.AND P2, PT, R41.reuse, UR4, PT ;  /* 0x0000000429007c0c */ /* 0x044fe2000bf46270 */
[C---:B------:R-:W-:Y:S01]  /*8830*/  IMAD.SHL.U32 R47, R41.reuse, 0x2, RZ ;  /* 0x00000002292f7824 */ /* 0x040fe200078e00ff */
[----:B------:R-:W-:Y:S02]  /*8840*/  SHF.R.S32.HI R8, RZ, 0x1f, R41 ;  /* 0x0000001fff087819 */ /* 0x000fe40000011429 */
[C---:B----4-:R-:W-:Y:S01]  /*8850*/  ISETP.GE.AND P1, PT, R40.reuse, UR4, PT ;  /* 0x0000000428007c0c */ /* 0x050fe2000bf26270 */
[----:B------:R-:W-:Y:S01]  /*8860*/  IMAD.SHL.U32 R43, R40, 0x2, RZ ;  /* 0x00000002282b7824 */ /* 0x000fe200078e00ff */
[----:B------:R-:W-:-:S02]  /*8870*/  SHF.L.U64.HI R20, R41, 0x1, R8 ;  /* 0x0000000129147819 */ /* 0x000fc40000010208 */
[----:B------:R-:W-:Y:S01]  /*8880*/  SHF.L.U64.HI R4, R42, 0x1, R4 ;  /* 0x000000012a047819 */ /* 0x000fe20000010204 */
[C---:B------:R-:W-:Y:S01]  /*8890*/  IMAD.SHL.U32 R7, R15.reuse, 0x2, RZ ;  /* 0x000000020f077824 */ /* 0x040fe200078e00ff */
[-C--:B0-----:R-:W-:Y:S02]  /*88a0*/  @!P3 IADD3 R8, P5, R14, R9.reuse, RZ ;  /* 0x000000090e08b210 */ /* 0x081fe40007fbe0ff */
[----:B------:R-:W-:Y:S02]  /*88b0*/  @!P3 IADD3 R10, P4, R0, R9, RZ ;  /* 0x00000009000ab210 */ /* 0x000fe40007f9e0ff */
[----:B------:R-:W-:Y:S01]  /*88c0*/  ISETP.GE.AND P0, PT, R15, UR4, PT ;  /* 0x000000040f007c0c */ /* 0x000fe2000bf06270 */
[--C-:B------:R-:W-:Y:S01]  /*88d0*/  @!P3 IMAD.X R9, R5, 0x1, R4.reuse, P5 ;  /* 0x000000010509b824 */ /* 0x100fe200028e0604 */
[----:B------:R-:W-:Y:S01]  /*88e0*/  @!P2 IADD3 R46, P5, R14, R47, RZ ;  /* 0x0000002f0e2ea210 */ /* 0x000fe20007fbe0ff */
[----:B------:R-:W-:Y:S01]  /*88f0*/  @!P3 IMAD.X R11, R3, 0x1, R4, P4 ;  /* 0x00000001030bb824 */ /* 0x000fe200020e0604 */
[----:B------:R-:W-:-:S02]  /*8900*/  SHF.R.S32.HI R6, RZ, 0x1f, R40 ;  /* 0x0000001fff067819 */ /* 0x000fc40000011428 */
[----:B------:R-:W-:Y:S01]  /*8910*/  @!P2 IADD3 R48, P4, R0, R47, RZ ;  /* 0x0000002f0030a210 */ /* 0x000fe20007f9e0ff */
[----:B------:R-:W-:Y:S01]  /*8920*/  @!P2 IMAD.X R47, R5, 0x1, R20, P5 ;  /* 0x00000001052fa824 */ /* 0x000fe200028e0614 */
[----:B------:R-:W-:Y:S01]  /*8930*/  SHF.L.U64.HI R6, R40, 0x1, R6 ;  /* 0x0000000128067819 */ /* 0x000fe20000010206 */
[----:B------:R0:W5:Y:S01]  /*8940*/  @!P3 LD.E.64 R32, desc[UR52][R10.64] ;  /* 0x000000340a20b980 */ /* 0x000162000c101b00 */
[-C--:B------:R-:W-:Y:S01]  /*8950*/  @!P1 IADD3 R42, P5, R14, R43.reuse, RZ ;  /* 0x0000002b0e2a9210 */ /* 0x080fe20007fbe0ff */
[----:B------:R-:W-:Y:S01]  /*8960*/  @!P2 IMAD.X R49, R3, 0x1, R20, P4 ;  /* 0x000000010331a824 */ /* 0x000fe200020e0614 */
[----:B------:R-:W-:Y:S01]  /*8970*/  SHF.R.S32.HI R12, RZ, 0x1f, R15 ;  /* 0x0000001fff0c7819 */ /* 0x000fe2000001140f */
[----:B------:R1:W5:Y:S01]  /*8980*/  @!P3 LD.E.64 R34, desc[UR52][R8.64] ;  /* 0x000000340822b980 */ /* 0x000362000c101b00 */
[----:B------:R-:W-:Y:S01]  /*8990*/  @!P1 IADD3 R44, P4, R0, R43, RZ ;  /* 0x0000002b002c9210 */ /* 0x000fe20007f9e0ff */
[----:B------:R-:W-:Y:S01]  /*89a0*/  @!P1 IMAD.X R43, R5, 0x1, R6, P5 ;  /* 0x00000001052b9824 */ /* 0x000fe200028e0606 */
[----:B------:R-:W-:Y:S01]  /*89b0*/  SHF.L.U64.HI R12, R15, 0x1, R12 ;  /* 0x000000010f0c7819 */ /* 0x000fe2000001020c */
[----:B------:R-:W-:Y:S01]  /*89c0*/  IMAD.SHL.U32 R15, R50, 0x2, RZ ;  /* 0x00000002320f7824 */ /* 0x000fe200078e00ff */
[----:B------:R-:W-:Y:S01]  /*89d0*/  @!P0 IADD3 R40, P5, R0, R7, RZ ;  /* 0x0000000700288210 */ /* 0x000fe20007fbe0ff */
[----:B------:R-:W-:Y:S01]  /*89e0*/  @!P1 IMAD.X R45, R3, 0x1, R6, P4 ;  /* 0x00000001032d9824 */ /* 0x000fe200020e0606 */
[----:B------:R-:W-:-:S02]  /*89f0*/  ISETP.GE.AND P4, PT, R56, UR4, PT ;  /* 0x0000000438007c0c */ /* 0x000fc4000bf86270 */
[----:B0-----:R-:W-:Y:S01]  /*8a00*/  CS2R R10, SRZ ;  /* 0x00000000000a7805 */ /* 0x001fe2000001ff00 */
[----:B------:R-:W5:Y:S01]  /*8a10*/  @!P2 LD.E.64 R30, desc[UR52][R48.64] ;  /* 0x00000034301ea980 */ /* 0x000f62000c101b00 */
[--C-:B------:R-:W-:Y:S01]  /*8a20*/  @!P0 IMAD.X R41, R3, 0x1, R12.reuse, P5 ;  /* 0x0000000103298824 */ /* 0x100fe200028e060c */
[----:B------:R-:W-:Y:S02]  /*8a30*/  @!P0 IADD3 R6, P5, R14, R7, RZ ;  /* 0x000000070e068210 */ /* 0x000fe40007fbe0ff */
[----:B-1----:R-:W-:Y:S01]  /*8a40*/  CS2R R8, SRZ ;  /* 0x0000000000087805 */ /* 0x002fe2000001ff00 */
[----:B------:R-:W5:Y:S02]  /*8a50*/  @!P2 LD.E.64 R28, desc[UR52][R46.64] ;  /* 0x000000342e1ca980 */ /* 0x000f64000c101b00 */
[----:B------:R-:W-:Y:S01]  /*8a60*/  @!P0 IMAD.X R7, R5, 0x1, R12, P5 ;  /* 0x0000000105078824 */ /* 0x000fe200028e060c */
[----:B------:R-:W-:Y:S01]  /*8a70*/  ISETP.GE.AND P5, PT, R50, UR4, PT ;  /* 0x0000000432007c0c */ /* 0x000fe2000bfa6270 */
[----:B------:R-:W5:Y:S01]  /*8a80*/  @!P1 LD.E.64 R26, desc[UR52][R44.64] ;  /* 0x000000342c1a9980 */ /* 0x000f62000c101b00 */
[----:B------:R-:W-:-:S02]  /*8a90*/  @!P4 IMAD.MOV.U32 R12, RZ, RZ, R0 ;  /* 0x000000ffff0cc224 */ /* 0x000fc400078e0000 */
[----:B------:R-:W-:Y:S01]  /*8aa0*/  @!P4 IMAD.MOV.U32 R13, RZ, RZ, R3 ;  /* 0x000000ffff0dc224 */ /* 0x000fe200078e0003 */
[----:B------:R-:W5:Y:S01]  /*8ab0*/  @!P1 LD.E.64 R24, desc[UR52][R42.64] ;  /* 0x000000342a189980 */ /* 0x000f62000c101b00 */
[----:B------:R-:W-:Y:S02]  /*8ac0*/  @!P4 IMAD.MOV.U32 R4, RZ, RZ, R14 ;  /* 0x000000ffff04c224 */ /* 0x000fe400078e000e */
[----:B------:R-:W-:-:S04]  /*8ad0*/  @!P4 IMAD.WIDE R12, R56, 0x2, R12 ;  /* 0x00000002380cc825 */ /* 0x000fc800078e020c */
[----:B------:R-:W-:Y:S01]  /*8ae0*/  @!P4 IMAD.WIDE R20, R56, 0x2, R4 ;  /* 0x000000023814c825 */ /* 0x000fe200078e0204 */
[----:B------:R-:W-:Y:S01]  /*8af0*/  SHF.R.S32.HI R4, RZ, 0x1f, R50 ;  /* 0x0000001fff047819 */ /* 0x000fe20000011432 */
[----:B------:R0:W5:Y:S03]  /*8b00*/  @!P4 LD.E.64 R38, desc[UR52][R12.64] ;  /* 0x000000340c26c980 */ /* 0x000166000c101b00 */
[----:B------:R-:W-:Y:S01]  /*8b10*/  SHF.L.U64.HI R4, R50, 0x1, R4 ;  /* 0x0000000132047819 */ /* 0x000fe20000010204 */
[----:B------:R1:W5:Y:S01]  /*8b20*/  @!P4 LD.E.64 R36, desc[UR52][R20.64] ;  /* 0x000000341424c980 */ /* 0x000362000c101b00 */
[----:B------:R-:W-:-:S05]  /*8b30*/  @!P5 IADD3 R50, P4, R0, R15, RZ ;  /* 0x0000000f0032d210 */ /* 0x000fca0007f9e0ff */
[--C-:B------:R-:W-:Y:S01]  /*8b40*/  @!P5 IMAD.X R51, R3, 0x1, R4.reuse, P4 ;  /* 0x000000010333d824 */ /* 0x100fe200020e0604 */
[----:B------:R-:W-:Y:S02]  /*8b50*/  @!P5 IADD3 R14, P4, R14, R15, RZ ;  /* 0x0000000f0e0ed210 */ /* 0x000fe40007f9e0ff */
[----:B0-----:R-:W-:Y:S02]  /*8b60*/  CS2R R12, SRZ ;  /* 0x00000000000c7805 */ /* 0x001fe4000001ff00 */
[----:B-1----:R-:W-:Y:S01]  /*8b70*/  CS2R R20, SRZ ;  /* 0x0000000000147805 */ /* 0x002fe2000001ff00 */
[----:B------:R3:W5:Y:S01]  /*8b80*/  @!P5 LD.E.64 R10, desc[UR52][R50.64] ;  /* 0x00000034320ad980 */ /* 0x000762000c101b00 */
[----:B------:R-:W-:-:S03]  /*8b90*/  @!P5 IMAD.X R15, R5, 0x1, R4, P4 ;  /* 0x00000001050fd824 */ /* 0x000fc600020e0604 */
[----:B------:R3:W5:Y:S04]  /*8ba0*/  @!P0 LD.E.64 R12, desc[UR52][R6.64] ;  /* 0x00000034060c8980 */ /* 0x000768000c101b00 */
[----:B------:R3:W5:Y:S04]  /*8bb0*/  @!P0 LD.E.64 R20, desc[UR52][R40.64] ;  /* 0x0000003428148980 */ /* 0x000768000c101b00 */
[----:B------:R3:W5:Y:S02]  /*8bc0*/  @!P5 LD.E.64 R8, desc[UR52][R14.64] ;  /* 0x000000340e08d980 */ /* 0x000764000c101b00 */
.L_x_11449:
[----:B------:R-:W-:Y:S05]  /*8bd0*/  BSYNC B1 ;  /* 0x0000000000017941 */ /* 0x000fea0003800000 */
.L_x_11448:
[----:B------:R-:W-:Y:S01]  /*8be0*/  ULEA.HI UR4, UR37, UR37, URZ, 0x1 ;  /* 0x0000002525047291 */ /* 0x000fe2000f8f083f */
[----:B----45:R-:W-:Y:S01]  /*8bf0*/  IMAD.MOV.U32 R3, RZ, RZ, R37 ;  /* 0x000000ffff037224 */ /* 0x030fe200078e0025 */
[----:B------:R-:W-:Y:S01]  /*8c00*/  VIMNMX R52, R52, 0xc0, PT ;  /* 0x000000c034347848 */ /* 0x000fe20003fe0100 */
[----:B-1----:R-:W-:Y:S01]  /*8c10*/  IMAD.MOV.U32 R0, RZ, RZ, R36 ;  /* 0x000000ffff007224 */ /* 0x002fe200078e0024 */
[----:B------:R-:W-:Y:S01]  /*8c20*/  ULOP3.LUT UR4, UR4, 0xfffffffe, URZ, 0xc0, !UPT ;  /* 0xfffffffe04047892 */ /* 0x000fe2000f8ec03f */
[----:B------:R-:W-:Y:S01]  /*8c30*/  IMAD.MOV.U32 R4, RZ, RZ, R34 ;  /* 0x000000ffff047224 */ /* 0x000fe200078e0022 */
[----:B0--3--:R-:W-:Y:S01]  /*8c40*/  PRMT R14, R14, 0x5410, R3 ;  /* 0x000054100e0e7816 */ /* 0x009fe20000000003 */
        /* <DEDUP_REMOVED lines=42> */
[----:B------:R-:W-:Y:S01]  /*8ef0*/  PRMT R48, R0, 0x7610, R48 ;  /* 0x0000761000307816 */ /* 0x000fe20000000030 */
[----:B------:R-:W-:Y:S01]  /*8f00*/  IMAD.MOV.U32 R0, RZ, RZ, R10 ;  /* 0x000000ffff007224 */ /* 0x000fe200078e000a */
[----:B------:R-:W-:Y:S01]  /*8f10*/  PRMT R49, R4, 0x7610, R49 ;  /* 0x0000761004317816 */ /* 0x000fe20000000031 */
[----:B------:R-:W-:Y:S01]  /*8f20*/  IMAD.MOV.U32 R4, RZ, RZ, R11 ;  /* 0x000000ffff047224 */ /* 0x000fe200078e000b */
[----:B------:R-:W-:-:S02]  /*8f30*/  PRMT R44, R5, 0x7610, R44 ;  /* 0x00007610052c7816 */ /* 0x000fc4000000002c */
[----:B------:R-:W-:Y:S01]  /*8f40*/  PRMT R45, R6, 0x7610, R45 ;  /* 0x00007610062d7816 */ /* 0x000fe2000000002d */
[----:B0-----:R-:W-:Y:S06]  /*8f50*/  @!P0 BRA `(.L_x_11451) ;  /* 0x000001a400008947 */ /* 0x001fec0003800000 */
.L_x_11730:
[----:B------:R-:W-:Y:S05]  /*8f60*/  BSYNC B1 ;  /* 0x0000000000017941 */ /* 0x000fea0003800000 */
.L_x_11450:
[----:B------:R-:W-:Y:S02]  /*8f70*/  PRMT R40, R0, 0x7610, R40 ;  /* 0x0000761000287816 */ /* 0x000fe40000000028 */
[----:B------:R-:W-:Y:S01]  /*8f80*/  PRMT R41, R4, 0x7610, R41 ;  /* 0x0000761004297816 */ /* 0x000fe20000000029 */
[----:B------:R-:W-:Y:S06]  /*8f90*/  @P1 BRA `(.L_x_11452) ;  /* 0x00000034000c1947 */ /* 0x000fec0003800000 */
[----:B------:R-:W2:Y:S01]  /*8fa0*/  LDL.64 R60, [R1+0x18] ;  /* 0x00001800013c7983 */ /* 0x000ea20000100a00 */
[----:B------:R-:W2:Y:S03]  /*8fb0*/  LDC R4, c[0x0][0x3f4] ;  /* 0x0000fd00ff047b82 */ /* 0x000ea60000000800 */
[----:B------:R-:W0:Y:S04]  /*8fc0*/  LDL R58, [R1+0x6c] ;  /* 0x00006c00013a7983 */ /* 0x000e280000100800 */
[----:B------:R-:W3:Y:S04]  /*8fd0*/  LDL R57, [R1+0x5c] ;  /* 0x00005c0001397983 */ /* 0x000ee80000100800 */
[----:B------:R-:W4:Y:S04]  /*8fe0*/  LDL R55, [R1+0x50] ;  /* 0x0000500001377983 */ /* 0x000f280000100800 */
[----:B------:R-:W5:Y:S04]  /*8ff0*/  LDL R54, [R1+0x58] ;  /* 0x0000580001367983 */ /* 0x000f680000100800 */
[----:B------:R-:W5:Y:S04]  /*9000*/  LDL R7, [R1+0x4c] ;  /* 0x00004c0001077983 */ /* 0x000f680000100800 */
[----:B------:R-:W5:Y:S01]  /*9010*/  LDL R6, [R1+0x60] ;  /* 0x0000600001067983 */ /* 0x000f620000100800 */
[----:B------:R-:W1:Y:S01]  /*9020*/  S2R R5, SR_TID.X ;  /* 0x0000000000057919 */ /* 0x000e620000002100 */
[----:B------:R-:W-:Y:S01]  /*9030*/  BSSY B1, `(.L_x_11453) ;  /* 0x0000041000017945 */ /* 0x000fe20003800000 */
[----:B-1----:R-:W-:-:S05]  /*9040*/  VIADD R5, R5, 0xffffff80 ;  /* 0xffffff8005057836 */ /* 0x002fca0000000000 */
[----:B------:R-:W-:-:S04]  /*9050*/  SHF.R.S32.HI R0, RZ, 0x1f, R5 ;  /* 0x0000001fff007819 */ /* 0x000fc80000011405 */
[----:B------:R-:W-:-:S04]  /*9060*/  LEA.HI R0, R0, R5, RZ, 0x2 ;  /* 0x0000000500007211 */ /* 0x000fc800078f10ff */
[--C-:B------:R-:W-:Y:S02]  /*9070*/  SHF.R.S32.HI R5, RZ, 0x2, R0.reuse ;  /* 0x00000002ff057819 */ /* 0x100fe40000011400 */
[----:B------:R-:W-:-:S04]  /*9080*/  SHF.R.S32.HI R0, RZ, 0x1f, R0 ;  /* 0x0000001fff007819 */ /* 0x000fc80000011400 */
[----:B------:R-:W-:-:S04]  /*9090*/  LEA.HI R0, R0, R5, RZ, 0x2 ;  /* 0x0000000500007211 */ /* 0x000fc800078f10ff */
[----:B------:R-:W-:-:S05]  /*90a0*/  LOP3.LUT R0, R0, 0xfffffffc, RZ, 0xc0, !PT ;  /* 0xfffffffc00007812 */ /* 0x000fca00078ec0ff */
[----:B------:R-:W-:-:S05]  /*90b0*/  IMAD.IADD R5, R5, 0x1, -R0 ;  /* 0x0000000105057824 */ /* 0x000fca00078e0a00 */
[----:B------:R-:W-:Y:S02]  /*90c0*/  LOP3.LUT P0, RZ, R5, 0x2, RZ, 0xc0, !PT ;  /* 0x0000000205ff7812 */ /* 0x000fe4000780c0ff */
[----:B--2---:R-:W-:Y:S01]  /*90d0*/  ISETP.GE.AND P6, PT, R60, R4, PT ;  /* 0x000000043c00720c */ /* 0x004fe20003fc6270 */
[----:B0-----:R-:W-:-:S04]  /*90e0*/  IMAD R3, R58, 0x2, R2 ;  /* 0x000000023a037824 */ /* 0x001fc800078e0202 */
[----:B------:R-:W-:Y:S01]  /*90f0*/  VIADD R0, R3, 0x20 ;  /* 0x0000002003007836 */ /* 0x000fe20000000000 */
[-C--:B---3--:R-:W-:Y:S02]  /*9100*/  ISETP.GE.AND P1, PT, R57, R4.reuse, PT ;  /* 0x000000043900720c */ /* 0x088fe40003f26270 */
[-C--:B----4-:R-:W-:Y:S02]  /*9110*/  ISETP.GE.AND P2, PT, R55, R4.reuse, PT ;  /* 0x000000043700720c */ /* 0x090fe40003f46270 */
[-C--:B-----5:R-:W-:Y:S02]  /*9120*/  ISETP.GE.AND P3, PT, R54, R4.reuse, PT ;  /* 0x000000043600720c */ /* 0x0a0fe40003f66270 */
[-C--:B------:R-:W-:Y:S02]  /*9130*/  ISETP.GE.AND P4, PT, R7, R4.reuse, PT ;  /* 0x000000040700720c */ /* 0x080fe40003f86270 */
[----:B------:R-:W-:Y:S01]  /*9140*/  ISETP.GE.AND P5, PT, R6, R4, PT ;  /* 0x000000040600720c */ /* 0x000fe20003fa6270 */
[----:B------:R-:W-:-:S12]  /*9150*/  @P6 BRA `(.L_x_11454) ;  /* 0x0000000000b86947 */ /* 0x000fd80003800000 */
[----:B------:R-:W0:Y:S01]  /*9160*/  LDS.128 R4, [R3+0xc400] ;  /* 0x00c4000003047984 */ /* 0x000e220000000c00 */
        /* <DEDUP_REMOVED lines=44> */
[----:B------:R0:W-:Y:S02]  /*9430*/  STS.128 [R3+0xc400], R4 ;  /* 0x00c4000403007388 */ /* 0x0001e40000000c00 */
.L_x_11454:
[----:B------:R-:W-:Y:S05]  /*9440*/  BSYNC B1 ;  /* 0x0000000000017941 */ /* 0x000fea0003800000 */
.L_x_11453:
        /* <DEDUP_REMOVED lines=13> */
[----:B------:R-:W-:Y:S02]  /*9520*/  LOP3.LUT R37, R37, 0xffff0000, RZ, 0xc0, !PT ;  /* 0xffff000025257812 */ /* 0x000fe400078ec0ff */
[----:B------:R-:W-:Y:S02]  /*9530*/  PRMT R36, R41, 0x5432, R36 ;  /* 0x0000543229247816 */ /* 0x000fe40000000024 */
[----:B------:R-:W-:Y:S02]  /*9540*/  PRMT R39, R62, 0x5410, R39 ;  /* 0x000054103e277816 */ /* 0x000fe40000000027 */
[C---:B0-----:R-:W-:Y:S01]  /*9550*/  LOP3.LUT R33, R6.reuse, 0xffff0000, RZ, 0xc0, !PT ;  /* 0xffff000006217812 */ /* 0x041fe200078ec0ff */
[----:B------:R-:W-:Y:S01]  /*9560*/  IMAD.U32 R32, R6, 0x10000, RZ ;  /* 0x0001000006207824 */ /* 0x000fe200078e00ff */
[C---:B------:R-:W-:Y:S01]  /*9570*/  LOP3.LUT R35, R7.reuse, 0xffff0000, RZ, 0xc0, !PT ;  /* 0xffff000007237812 */ /* 0x040fe200078ec0ff */
[----:B------:R-:W-:Y:S02]  /*9580*/  IMAD.U32 R34, R7, 0x10000, RZ ;  /* 0x0001000007227824 */ /* 0x000fe400078e00ff */
[C---:B------:R-:W-:Y:S01]  /*9590*/  FMUL.FTZ R57, R33.reuse, R55 ;  /* 0x0000003721397220 */ /* 0x040fe20000410000 */
[----:B------:R-:W-:Y:S01]  /*95a0*/  FMUL.FTZ R56, R33, R38 ;  /* 0x0000002621387220 */ /* 0x000fe20000410000 */
[----:B------:R-:W-:Y:S01]  /*95b0*/  FMUL.FTZ R33, R35, R54 ;  /* 0x0000003623217220 */ /* 0x000fe20000410000 */
[----:B------:R-:W-:-:S02]  /*95c0*/  IMAD.U32 R6, R4, 0x10000, RZ ;  /* 0x0001000004067824 */ /* 0x000fc400078e00ff */
        /* <DEDUP_REMOVED lines=25> */
.L_x_11456:
[----:B------:R-:W-:Y:S05]  /*9760*/  BSYNC B1 ;  /* 0x0000000000017941 */ /* 0x000fea0003800000 */
.L_x_11455:
        /* <DEDUP_REMOVED lines=48> */
.L_x_11458:
[----:B------:R-:W-:Y:S05]  /*9a70*/  BSYNC B1 ;  /* 0x0000000000017941 */ /* 0x000fea0003800000 */
.L_x_11457:
        /* <DEDUP_REMOVED lines=48> */
.L_x_11460:
[----:B------:R-:W-:Y:S05]  /*9d80*/  BSYNC B1 ;  /* 0x0000000000017941 */ /* 0x000fea0003800000 */
.L_x_11459:
        /* <DEDUP_REMOVED lines=48> */
.L_x_11462:
[----:B------:R-:W-:Y:S05]  /*a090*/  BSYNC B1 ;  /* 0x0000000000017941 */ /* 0x000fea0003800000 */
.L_x_11461:
        /* <DEDUP_REMOVED lines=48> */
.L_x_11446:
[----:B------:R-:W3:Y:S01]  /*a3a0*/  LDC R9, c[0x0][0x448] ;  /* 0x00011200ff097b82 */ /* 0x000ee20000000800 */
[----:B------:R-:W-:Y:S01]  /*a3b0*/  ULDC.64 UR4, c[0x0][0x3f8] ;  /* 0x0000fe0000047ab9 */ /* 0x000fe20000000a00 */
[----:B------:R-:W-:Y:S01]  /*a3c0*/  ULDC.64 UR6, c[0x0][0x408] ;  /* 0x0001020000067ab9 */ /* 0x000fe20000000a00 */
        /* <DEDUP_REMOVED lines=8> */
[----:B----4-:R-:W-:Y:S01]  /*a450*/  @P0 SHF.R.U32.HI R3, RZ, R5, R0 ;  /* 0x00000005ff030219 */ /* 0x010fe20000011600 */
        /* <DEDUP_REMOVED lines=19> */
[----:B------:R-:W0:Y:S04]  /*a590*/  SHFL.IDX PT, R0, R0, RZ, 0x1e1f ;  /* 0x001e1fff00007589 */ /* 0x000e2800000e0000 */
[----:B------:R-:W0:Y:S04]  /*a5a0*/  SHFL.IDX PT, R21, R21, RZ, 0x1e1f ;  /* 0x001e1fff15157589 */ /* 0x000e2800000e0000 */
[----:B---3--:R-:W0:Y:S02]  /*a5b0*/  SHFL.IDX PT, R20, R20, RZ, 0x1e1f ;  /* 0x001e1fff14147589 */ /* 0x008e2400000e0000 */
.L_x_11736:
[----:B------:R-:W-:Y:S01]  /*a5c0*/  IMAD R9, R140, R9, RZ ;  /* 0x000000098c097224 */ /* 0x000fe200078e02ff */
[----:B------:R-:W-:Y:S01]  /*a5d0*/  BSSY B1, `(.L_x_11464) ;  /* 0x0000038000017945 */ /* 0x000fe20003800000 */
[----:B------:R-:W-:Y:S02]  /*a5e0*/  CS2R R4, SRZ ;  /* 0x0000000000047805 */ /* 0x000fe4000001ff00 */
[----:B------:R-:W-:Y:S01]  /*a5f0*/  CS2R R6, SRZ ;  /* 0x0000000000067805 */ /* 0x000fe2000001ff00 */
[----:B------:R-:W-:Y:S01]  /*a600*/  IMAD R48, R33, -0xc0, R9 ;  /* 0xffffff4021307824 */ /* 0x000fe200078e0209 */
[----:B------:R-:W-:Y:S02]  /*a610*/  ISETP.GE.AND P0, PT, R10, R9, PT ;  /* 0x000000090a00720c */ /* 0x000fe40003f06270 */
[----:B------:R-:W-:Y:S02]  /*a620*/  CS2R R8, SRZ ;  /* 0x0000000000087805 */ /* 0x000fe4000001ff00 */
[----:B------:R-:W-:-:S02]  /*a630*/  CS2R R10, SRZ ;  /* 0x00000000000a7805 */ /* 0x000fc4000001ff00 */
[----:B------:R-:W-:Y:S02]  /*a640*/  CS2R R12, SRZ ;  /* 0x00000000000c7805 */ /* 0x000fe4000001ff00 */
[----:B0-----:R-:W-:Y:S02]  /*a650*/  CS2R R14, SRZ ;  /* 0x00000000000e7805 */ /* 0x001fe4000001ff00 */
        /* <DEDUP_REMOVED lines=9> */
[----:B------:R-:W2:Y:S01]  /*a6f0*/  LDL R37, [R1+0x30] ;  /* 0x0000300001257983 */ /* 0x000ea20000100800 */
[C---:B------:R-:W-:Y:S01]  /*a700*/  VIADD R5, R16.reuse, 0x20 ;  /* 0x0000002010057836 */ /* 0x040fe20000000000 */
[C---:B------:R-:W-:Y:S01]  /*a710*/  ISETP.GE.AND P2, PT, R16.reuse, UR4, PT ;  /* 0x0000000410007c0c */ /* 0x040fe2000bf46270 */
[----:B------:R-:W-:-:S03]  /*a720*/  VIADD R4, R16, 0x10 ;  /* 0x0000001010047836 */ /* 0x000fc60000000000 */
[----:B------:R-:W-:Y:S02]  /*a730*/  ISETP.GE.AND P4, PT, R5, UR4, PT ;  /* 0x0000000405007c0c */ /* 0x000fe4000bf86270 */
[----:B------:R-:W-:Y:S01]  /*a740*/  ISETP.GE.AND P3, PT, R4, UR4, PT ;  /* 0x0000000404007c0c */ /* 0x000fe2000bf66270 */
[----:B------:R-:W-:-:S06]  /*a750*/  IMAD.MOV.U32 R4, RZ, RZ, R0 ;  /* 0x000000ffff047224 */ /* 0x000fcc00078e0000 */
[----:B------:R-:W-:Y:S02]  /*a760*/  @!P2 IMAD.SHL.U32 R39, R16, 0x2, RZ ;  /* 0x000000021027a824 */ /* 0x000fe400078e00ff */
[----:B----4-:R-:W-:-:S03]  /*a770*/  IMAD.MOV.U32 R5, RZ, RZ, R3 ;  /* 0x000000ffff057224 */ /* 0x010fc600078e0003 */
[----:B------:R-:W-:Y:S02]  /*a780*/  @!P2 IADD3 R38, P1, R20, R39, RZ ;  /* 0x000000271426a210 */ /* 0x000fe40007f3e0ff */
        /* <DEDUP_REMOVED lines=11> */
[----:B---3--:R-:W-:Y:S01]  /*a840*/  @!P4 IMAD.SHL.U32 R47, R36, 0x8, RZ ;  /* 0x00000008242fc824 */ /* 0x008fe200078e00ff */
[----:B------:R-:W-:-:S02]  /*a850*/  @!P2 IADD3 R36, P0, R0, R39, RZ ;  /* 0x000000270024a210 */ /* 0x000fc40007f1e0ff */
[----:B------:R-:W-:Y:S01]  /*a860*/  @!P2 SHF.L.U64.HI R0, R16, 0x1, R17 ;  /* 0x000000011000a819 */ /* 0x000fe20000010211 */
[----:B--2---:R-:W-:Y:S02]  /*a870*/  @!P3 IMAD.SHL.U32 R43, R37, 0x8, RZ ;  /* 0x00000008252bb824 */ /* 0x004fe400078e00ff */
[----:B------:R-:W-:-:S04]  /*a880*/  @!P4 IMAD.WIDE R44, R47, 0x2, R4 ;  /* 0x000000022f2cc825 */ /* 0x000fc800078e0204 */
[C---:B-1----:R-:W-:Y:S01]  /*a890*/  @!P3 IMAD.WIDE R40, R43.reuse, 0x2, R4 ;  /* 0x000000022b28b825 */ /* 0x042fe200078e0204 */
[----:B------:R-:W-:Y:S01]  /*a8a0*/  CS2R R4, SRZ ;  /* 0x0000000000047805 */ /* 0x000fe2000001ff00 */
[----:B------:R0:W5:Y:S02]  /*a8b0*/  @!P4 LD.E.128 R32, desc[UR52][R44.64] ;  /* 0x000000342c20c980 */ /* 0x000164000c101d00 */
[--C-:B------:R-:W-:Y:S02]  /*a8c0*/  @!P3 IMAD.WIDE R42, R43, 0x2, R20.reuse ;  /* 0x000000022b2ab825 */ /* 0x100fe400078e0214 */
[----:B------:R0:W5:Y:S02]  /*a8d0*/  @!P3 LD.E.128 R28, desc[UR52][R40.64] ;  /* 0x00000034281cb980 */ /* 0x000164000c101d00 */
[----:B------:R-:W-:Y:S02]  /*a8e0*/  @!P4 IMAD.WIDE R46, R47, 0x2, R20 ;  /* 0x000000022f2ec825 */ /* 0x000fe400078e0214 */
[----:B------:R0:W5:Y:S02]  /*a8f0*/  @!P3 LD.E.128 R8, desc[UR52][R42.64] ;  /* 0x000000342a08b980 */ /* 0x000164000c101d00 */
[----:B------:R-:W-:-:S02]  /*a900*/  @!P2 IMAD.X R37, R3, 0x1, R0, P0 ;  /* 0x000000010325a824 */ /* 0x000fc400000e0600 */
[----:B------:R-:W-:Y:S01]  /*a910*/  @!P2 IMAD.X R39, R21, 0x1, R0, P1 ;  /* 0x000000011527a824 */ /* 0x000fe200008e0600 */
[----:B------:R0:W5:Y:S04]  /*a920*/  @!P4 LD.E.128 R12, desc[UR52][R46.64] ;  /* 0x000000342e0cc980 */ /* 0x000168000c101d00 */
[----:B------:R0:W5:Y:S04]  /*a930*/  @!P2 LD.E.128 R24, desc[UR52][R36.64] ;  /* 0x000000342418a980 */ /* 0x000168000c101d00 */
[----:B------:R0:W5:Y:S02]  /*a940*/  @!P2 LD.E.128 R4, desc[UR52][R38.64] ;  /* 0x000000342604a980 */ /* 0x000164000c101d00 */
.L_x_11465:
[----:B------:R-:W-:Y:S05]  /*a950*/  BSYNC B1 ;  /* 0x0000000000017941 */ /* 0x000fea0003800000 */
.L_x_11464:
[----:B------:R-:W4:Y:S01]  /*a960*/  S2R R0, SR_TID.X ;  /* 0x0000000000007919 */ /* 0x000f220000002100 */
[----:B------:R-:W-:Y:S01]  /*a970*/  ULEA.HI UR4, UR37, UR37, URZ, 0x1 ;  /* 0x0000002525047291 */ /* 0x000fe2000f8f083f */
[----:B-----5:R-:W-:Y:S01]  /*a980*/  IMAD.MOV.U32 R20, RZ, RZ, R6 ;  /* 0x000000ffff147224 */ /* 0x020fe200078e0006 */
[----:B------:R-:W-:Y:S01]  /*a990*/  VIMNMX R48, R48, 0xc0, PT ;  /* 0x000000c030307848 */ /* 0x000fe20003fe0100 */
[----:B0-----:R-:W-:Y:S01]  /*a9a0*/  IMAD.MOV.U32 R37, RZ, RZ, R13 ;  /* 0x000000ffff257224 */ /* 0x001fe200078e000d */
[----:B------:R-:W-:Y:S01]  /*a9b0*/  ULOP3.LUT UR4, UR4, 0xfffffffe, URZ, 0xc0, !UPT ;  /* 0xfffffffe04047892 */ /* 0x000fe2000f8ec03f */
[----:B------:R-:W-:Y:S01]  /*a9c0*/  BSSY B1, `(.L_x_11466) ;  /* 0x0000036000017945 */ /* 0x000fe20003800000 */
[----:B------:R-:W-:Y:S01]  /*a9d0*/  PRMT R45, R45, 0x5410, R20 ;  /* 0x000054102d2d7816 */ /* 0x000fe20000000014 */
[----:B------:R-:W-:Y:S01]  /*a9e0*/  IMAD.MOV.U32 R20, RZ, RZ, R8 ;  /* 0x000000ffff147224 */ /* 0x000fe200078e0008 */
[----:B------:R-:W-:-:S04]  /*a9f0*/  UIADD3 UR4, UR37, -UR4, URZ ;  /* 0x8000000425047290 */ /* 0x000fc8000fffe03f */
[----:B------:R-:W-:Y:S01]  /*aa00*/  PRMT R51, R20, 0x7610, R51 ;  /* 0x0000761014337816 */ /* 0x000fe20000000033 */
[----:B------:R-:W-:-:S05]  /*aa10*/  IMAD.MOV.U32 R20, RZ, RZ, R11 ;  /* 0x000000ffff147224 */ /* 0x000fca00078e000b */
[----:B------:R-:W-:Y:S01]  /*aa20*/  PRMT R54, R20, 0x7610, R54 ;  /* 0x0000761014367816 */ /* 0x000fe20000000036 */
[----:B------:R-:W-:Y:S02]  /*aa30*/  IMAD.MOV.U32 R20, RZ, RZ, R15 ;  /* 0x000000ffff147224 */ /* 0x000fe400078e000f */
[----:B----4-:R-:W-:Y:S02]  /*aa40*/  VIADD R3, R0, 0xffffff80 ;  /* 0xffffff8000037836 */ /* 0x010fe40000000000 */
[----:B------:R-:W-:-:S03]  /*aa50*/  IMAD.MOV.U32 R0, RZ, RZ, R4 ;  /* 0x000000ffff007224 */ /* 0x000fc600078e0004 */
[----:B------:R-:W-:Y:S01]  /*aa60*/  LEA.HI R36, R3, R3, RZ, 0x1 ;  /* 0x0000000303247211 */ /* 0x000fe200078f08ff */
[----:B------:R-:W-:Y:S01]  /*aa70*/  IMAD.MOV.U32 R3, RZ, RZ, R5 ;  /* 0x000000ffff037224 */ /* 0x000fe200078e0005 */
[----:B------:R-:W-:Y:S01]  /*aa80*/  PRMT R21, R21, 0x5410, R0 ;  /* 0x0000541015157816 */ /* 0x000fe20000000000 */
[----:B------:R-:W-:Y:S01]  /*aa90*/  IMAD.MOV.U32 R0, RZ, RZ, R7 ;  /* 0x000000ffff007224 */ /* 0x000fe200078e0007 */
[----:B------:R-:W-:Y:S02]  /*aaa0*/  SHF.R.S32.HI R36, RZ, 0x1, R36 ;  /* 0x00000001ff247819 */ /* 0x000fe40000011424 */
[----:B------:R-:W-:Y:S01]  /*aab0*/  PRMT R44, R44, 0x5410, R3 ;  /* 0x000054102c2c7816 */ /* 0x000fe20000000003 */
[----:B------:R-:W-:Y:S01]  /*aac0*/  IMAD.U32 R3, RZ, RZ, UR4 ;  /* 0x00000004ff037e24 */ /* 0x000fe2000f8e00ff */
[----:B------:R-:W-:Y:S01]  /*aad0*/  ISETP.GE.AND P1, PT, R36, R48, PT ;  /* 0x000000302400720c */ /* 0x000fe20003f26270 */
[----:B------:R-:W-:Y:S01]  /*aae0*/  IMAD.MOV.U32 R36, RZ, RZ, R9 ;  /* 0x000000ffff247224 */ /* 0x000fe200078e0009 */
[----:B------:R-:W-:Y:S01]  /*aaf0*/  PRMT R46, R46, 0x5410, R0 ;  /* 0x000054102e2e7816 */ /* 0x000fe20000000000 */
[----:B------:R-:W-:Y:S01]  /*ab00*/  IMAD.MOV.U32 R0, RZ, RZ, R10 ;  /* 0x000000ffff007224 */ /* 0x000fe200078e000a */
[----:B------:R-:W-:-:S02]  /*ab10*/  SHF.L.U32 R3, R3, 0x1f, RZ ;  /* 0x0000001f03037819 */ /* 0x000fc400000006ff */
        /* <DEDUP_REMOVED lines=32> */
.L_x_11737:
[----:B------:R-:W-:Y:S05]  /*ad20*/  BSYNC B1 ;  /* 0x0000000000017941 */ /* 0x000fea0003800000 */
.L_x_11466:
[----:B------:R-:W-:Y:S02]  /*ad30*/  PRMT R49, R0, 0x7610, R49 ;  /* 0x0000761000317816 */ /* 0x000fe40000000031 */
[----:B------:R-:W-:Y:S01]  /*ad40*/  PRMT R50, R20, 0x7610, R50 ;  /* 0x0000761014327816 */ /* 0x000fe20000000032 */
[----:B------:R-:W-:Y:S06]  /*ad50*/  @P1 BRA `(.L_x_11452) ;  /* 0x00000014009c1947 */ /* 0x000fec0003800000 */
[----:B------:R3:W5:Y:S01]  /*ad60*/  LDL R75, [R1+0x14] ;  /* 0x00001400014b7983 */ /* 0x0007620000100800 */
[----:B0-----:R-:W0:Y:S03]  /*ad70*/  LDC R3, c[0x0][0x3f4] ;  /* 0x0000fd00ff037b82 */ /* 0x001e260000000800 */
[----:B------:R3:W5:Y:S04]  /*ad80*/  LDL R73, [R1+0x20] ;  /* 0x0000200001497983 */ /* 0x0007680000100800 */
[----:B------:R3:W5:Y:S01]  /*ad90*/  LDL R71, [R1+0x24] ;  /* 0x0000240001477983 */ /* 0x0007620000100800 */
[C---:B------:R-:W-:Y:S01]  /*ada0*/  VIADD R0, R16.reuse, 0x10 ;  /* 0x0000001010007836 */ /* 0x040fe20000000000 */
[----:B------:R-:W-:Y:S01]  /*adb0*/  BSSY B1, `(.L_x_11468) ;  /* 0x0000075000017945 */ /* 0x000fe20003800000 */
[C---:B------:R-:W-:Y:S01]  /*adc0*/  VIADD R20, R16.reuse, 0x20 ;  /* 0x0000002010147836 */ /* 0x040fe20000000000 */
[----:B0-----:R-:W-:-:S02]  /*add0*/  ISETP.GE.AND P0, PT, R16, R3, PT ;  /* 0x000000031000720c */ /* 0x001fc40003f06270 */
[-C--:B------:R-:W-:Y:S02]  /*ade0*/  ISETP.GE.AND P1, PT, R0, R3.reuse, PT ;  /* 0x000000030000720c */ /* 0x080fe40003f26270 */
[----:B------:R-:W-:-:S09]  /*adf0*/  ISETP.GE.AND P2, PT, R20, R3, PT ;  /* 0x000000031400720c */ /* 0x000fd20003f46270 */
[----:B---3--:R-:W-:Y:S05]  /*ae00*/  @P0 BRA `(.L_x_11469) ;  /* 0x0000000400bc0947 */ /* 0x008fea0003800000 */
[----:B------:R-:W0:Y:S01]  /*ae10*/  S2R R36, SR_TID.X ;  /* 0x0000000000247919 */ /* 0x000e220000002100 */
[----:B------:R-:W-:Y:S02]  /*ae20*/  SHF.R.U64 R66, R4, 0x10, R5 ;  /* 0x0000001004427819 */ /* 0x000fe40000001205 */
[--C-:B------:R-:W-:Y:S02]  /*ae30*/  SHF.R.U64 R63, R24, 0x10, R25.reuse ;  /* 0x00000010183f7819 */ /* 0x100fe40000001219 */
[----:B------:R-:W-:Y:S02]  /*ae40*/  PRMT R66, R21, 0x5432, R66 ;  /* 0x0000543215427816 */ /* 0x000fe40000000042 */
[----:B------:R-:W-:Y:S02]  /*ae50*/  SHF.R.U32.HI R65, RZ, 0x10, R25 ;  /* 0x00000010ff417819 */ /* 0x000fe40000011619 */
[----:B------:R-:W-:Y:S01]  /*ae60*/  SHF.R.U64 R25, R26, 0x10, R27 ;  /* 0x000000101a197819 */ /* 0x000fe2000000121b */
[----:B------:R-:W-:Y:S01]  /*ae70*/  IMAD.U32 R67, R66, 0x10000, RZ ;  /* 0x0001000042437824 */ /* 0x000fe200078e00ff */
[----:B------:R-:W-:-:S02]  /*ae80*/  PRMT R63, R59, 0x5410, R63 ;  /* 0x000054103b3f7816 */ /* 0x000fc4000000003f */
[----:B------:R-:W-:Y:S02]  /*ae90*/  SHF.R.U32.HI R27, RZ, 0x10, R27 ;  /* 0x00000010ff1b7819 */ /* 0x000fe4000001161b */
[----:B------:R-:W-:Y:S01]  /*aea0*/  SHF.R.U32.HI R68, RZ, 0x10, R5 ;  /* 0x00000010ff447819 */ /* 0x000fe20000011605 */
[----:B------:R-:W-:Y:S01]  /*aeb0*/  IMAD.U32 R64, R63, 0x10000, RZ ;  /* 0x000100003f407824 */ /* 0x000fe200078e00ff */
[--C-:B------:R-:W-:Y:S02]  /*aec0*/  SHF.R.U64 R26, R6, 0x10, R7.reuse ;  /* 0x00000010061a7819 */ /* 0x100fe40000001207 */
[----:B------:R-:W-:Y:S02]  /*aed0*/  SHF.R.U32.HI R6, RZ, 0x10, R7 ;  /* 0x00000010ff067819 */ /* 0x000fe40000011607 */
[----:B------:R-:W-:Y:S02]  /*aee0*/  PRMT R5, R62, 0x5410, R27 ;  /* 0x000054103e057816 */ /* 0x000fe4000000001b */
[----:B------:R-:W-:-:S02]  /*aef0*/  PRMT R65, R60, 0x5410, R65 ;  /* 0x000054103c417816 */ /* 0x000fc40000000041 */
[----:B------:R-:W-:Y:S02]  /*af00*/  PRMT R68, R44, 0x5432, R68 ;  /* 0x000054322c447816 */ /* 0x000fe40000000044 */
[----:B------:R-:W-:Y:S02]  /*af10*/  PRMT R6, R46, 0x5432, R6 ;  /* 0x000054322e067816 */ /* 0x000fe40000000006 */
[----:B------:R-:W-:Y:S01]  /*af20*/  PRMT R25, R61, 0x5410, R25 ;  /* 0x000054103d197816 */ /* 0x000fe20000000019 */
[----:B------:R-:W-:Y:S01]  /*af30*/  IMAD.U32 R70, R68, 0x10000, RZ ;  /* 0x0001000044467824 */ /* 0x000fe200078e00ff */
[----:B------:R-:W-:Y:S01]  /*af40*/  LOP3.LUT R66, R66, 0xffff0000, RZ, 0xc0, !PT ;  /* 0xffff000042427812 */ /* 0x000fe200078ec0ff */
[----:B0-----:R-:W-:Y:S01]  /*af50*/  VIADD R37, R36, 0xffffff80 ;  /* 0xffffff8024257836 */ /* 0x001fe20000000000 */
[----:B------:R-:W-:Y:S01]  /*af60*/  LOP3.LUT R63, R63, 0xffff0000, RZ, 0xc0, !PT ;  /* 0xffff00003f3f7812 */ /* 0x000fe200078ec0ff */
[----:B------:R-:W-:Y:S01]  /*af70*/  IMAD.U32 R69, R6, 0x10000, RZ ;  /* 0x0001000006457824 */ /* 0x000fe200078e00ff */
[----:B------:R-:W-:-:S02]  /*af80*/  LOP3.LUT R68, R68, 0xffff0000, RZ, 0xc0, !PT ;  /* 0xffff000044447812 */ /* 0x000fc400078ec0ff */
[----:B------:R-:W-:Y:S02]  /*af90*/  LEA.HI R36, R37, R37, RZ, 0x1 ;  /* 0x0000002525247211 */ /* 0x000fe400078f08ff */
[----:B------:R-:W-:Y:S02]  /*afa0*/  PRMT R26, R45, 0x5432, R26 ;  /* 0x000054322d1a7816 */ /* 0x000fe4000000001a */
[----:B------:R-:W-:Y:S02]  /*afb0*/  LOP3.LUT R36, R36, 0xfffffffe, RZ, 0xc0, !PT ;  /* 0xfffffffe24247812 */ /* 0x000fe400078ec0ff */
[----:B------:R-:W-:-:S03]  /*afc0*/  LOP3.LUT R6, R6, 0xffff0000, RZ, 0xc0, !PT ;  /* 0xffff000006067812 */ /* 0x000fc600078ec0ff */
[----:B------:R-:W-:-:S05]  /*afd0*/  IMAD.IADD R36, R37, 0x1, -R36 ;  /* 0x0000000125247824 */ /* 0x000fca00078e0a24 */
[----:B------:R-:W-:Y:S02]  /*afe0*/  LEA.HI R0, R3, R36, RZ, 0x1d ;  /* 0x0000002403007211 */ /* 0x000fe400078fe8ff */
[----:B-----5:R-:W-:Y:S02]  /*aff0*/  LOP3.LUT R36, R75, 0x18, R16, 0xf8, !PT ;  /* 0x000000184b247812 */ /* 0x020fe400078ef810 */
[----:B------:R-:W-:Y:S01]  /*b000*/  SHF.R.S32.HI R37, RZ, 0x1f, R0 ;  /* 0x0000001fff257819 */ /* 0x000fe20000011400 */
[----:B------:R-:W-:Y:S01]  /*b010*/  IMAD.SHL.U32 R20, R0, 0x8, RZ ;  /* 0x0000000800147824 */ /* 0x000fe200078e00ff */
[----:B------:R-:W-:Y:S02]  /*b020*/  LOP3.LUT R36, R36, R73, RZ, 0x3c, !PT ;  /* 0x0000004924247212 */ /* 0x000fe400078e3cff */
[----:B------:R-:W-:Y:S02]  /*b030*/  LEA.HI R37, R37, R0, RZ, 0x2 ;  /* 0x0000000025257211 */ /* 0x000fe400078f10ff */
[----:B------:R-:W-:Y:S01]  /*b040*/  LOP3.LUT R20, R75, 0x18, R20, 0xf8, !PT ;  /* 0x000000184b147812 */ /* 0x000fe200078ef814 */
[----:B------:R-:W-:Y:S01]  /*b050*/  IMAD.IADD R0, R71, 0x1, R36 ;  /* 0x0000000147007824 */ /* 0x000fe200078e0224 */
[----:B------:R-:W-:-:S02]  /*b060*/  SHF.R.S32.HI R37, RZ, 0x2, R37 ;  /* 0x00000002ff257819 */ /* 0x000fc40000011425 */
[----:B------:R-:W-:Y:S02]  /*b070*/  LOP3.LUT R20, R20, R73, RZ, 0x3c, !PT ;  /* 0x0000004914147212 */ /* 0x000fe400078e3cff */
[----:B------:R-:W-:Y:S01]  /*b080*/  LEA R0, R0, UR40, 0x1 ;  /* 0x0000002800007c11 */ /* 0x000fe2000f8e08ff */
[----:B------:R-:W-:-:S04]  /*b090*/  IMAD R37, R37, 0x1800, R71 ;  /* 0x0000180025257824 */ /* 0x000fc800078e0247 */
[----:B--2---:R-:W-:Y:S02]  /*b0a0*/  IMAD.IADD R41, R37, 0x1, R20 ;  /* 0x0000000125297824 */ /* 0x004fe400078e0214 */
[----:B------:R-:W0:Y:S02]  /*b0b0*/  LDS.128 R36, [R0] ;  /* 0x0000000000247984 */ /* 0x000e240000000c00 */
[----:B------:R-:W-:-:S05]  /*b0c0*/  IMAD R20, R41, 0x2, R2 ;  /* 0x0000000229147824 */ /* 0x000fca00078e0202 */
[----:B-1----:R-:W1:Y:S01]  /*b0d0*/  LDS.128 R40, [R20+0xc400] ;  /* 0x00c4000014287984 */ /* 0x002e620000000c00 */
[----:B0-----:R-:W-:Y:S01]  /*b0e0*/  IMAD.U32 R27, R36, 0x10000, RZ ;  /* 0x00010000241b7824 */ /* 0x001fe200078e00ff */
[C---:B------:R-:W-:Y:S01]  /*b0f0*/  LOP3.LUT R4, R38.reuse, 0xffff0000, RZ, 0xc0, !PT ;  /* 0xffff000026047812 */ /* 0x040fe200078ec0ff */
[----:B------:R-:W-:Y:S01]  /*b100*/  IMAD.U32 R7, R38, 0x10000, RZ ;  /* 0x0001000026077824 */ /* 0x000fe200078e00ff */
[C---:B------:R-:W-:Y:S01]  /*b110*/  LOP3.LUT R38, R39.reuse, 0xffff0000, RZ, 0xc0, !PT ;  /* 0xffff000027267812 */ /* 0x040fe200078ec0ff */
[----:B------:R-:W-:Y:S01]  /*b120*/  IMAD.U32 R60, R39, 0x10000, RZ ;  /* 0x00010000273c7824 */ /* 0x000fe200078e00ff */
[----:B------:R-:W-:Y:S01]  /*b130*/  LOP3.LUT R36, R36, 0xffff0000, RZ, 0xc0, !PT ;  /* 0xffff000024247812 */ /* 0x000fe200078ec0ff */
[----:B------:R-:W-:Y:S01]  /*b140*/  IMAD.U32 R59, R37, 0x10000, RZ ;  /* 0x00010000253b7824 */ /* 0x000fe200078e00ff */
[C---:B-1----:R-:W-:Y:S01]  /*b150*/  LOP3.LUT R39, R40.reuse, 0xffff0000, RZ, 0xc0, !PT ;  /* 0xffff000028277812 */ /* 0x042fe200078ec0ff */
[----:B------:R-:W-:Y:S01]  /*b160*/  IMAD.U32 R24, R40, 0x10000, RZ ;  /* 0x0001000028187824 */ /* 0x000fe200078e00ff */
[C---:B------:R-:W-:Y:S01]  /*b170*/  LOP3.LUT R40, R41.reuse, 0xffff0000, RZ, 0xc0, !PT ;  /* 0xffff000029287812 */ /* 0x040fe200078ec0ff */
[----:B------:R-:W-:Y:S01]  /*b180*/  IMAD.U32 R61, R41, 0x10000, RZ ;  /* 0x00010000293d7824 */ /* 0x000fe200078e00ff */
[----:B------:R-:W-:Y:S01]  /*b190*/  LOP3.LUT R37, R37, 0xffff0000, RZ, 0xc0, !PT ;  /* 0xffff000025257812 */ /* 0x000fe200078ec0ff */
[C---:B------:R-:W-:Y:S01]  /*b1a0*/  FMUL.FTZ R72, R24.reuse, R67 ;  /* 0x0000004318487220 */ /* 0x040fe20000410000 */
[-C--:B------:R-:W-:Y:S01]  /*b1b0*/  FMUL.FTZ R74, R24, R64.reuse ;  /* 0x00000040184a7220 */ /* 0x080fe20000410000 */
[C---:B------:R-:W-:Y:S01]  /*b1c0*/  IMAD.U32 R62, R43.reuse, 0x10000, RZ ;  /* 0x000100002b3e7824 */ /* 0x040fe200078e00ff */
[----:B------:R-:W-:Y:S01]  /*b1d0*/  LOP3.LUT R43, R43, 0xffff0000, RZ, 0xc0, !PT ;  /* 0xffff00002b2b7812 */ /* 0x000fe200078ec0ff */
[----:B------:R-:W-:Y:S01]  /*b1e0*/  FFMA.FTZ R24, R27, R64, -R72 ;  /* 0x000000401b187223 */ /* 0x000fe20000010848 */
[----:B------:R-:W-:-:S02]  /*b1f0*/  IMAD.U32 R64, R65, 0x10000, RZ ;  /* 0x0001000041407824 */ /* 0x000fc400078e00ff */
[----:B------:R-:W-:Y:S01]  /*b200*/  FMUL.FTZ R72, R61, R70 ;  /* 0x000000463d487220 */ /* 0x000fe20000410000 */
[----:B------:R-:W-:Y:S01]  /*b210*/  FFMA.FTZ R74, R27, R67, R74 ;  /* 0x000000431b4a7223 */ /* 0x000fe2000001004a */
[----:B------:R-:W-:Y:S02]  /*b220*/  IMAD.U32 R27, R5, 0x10000, RZ ;  /* 0x00010000051b7824 */ /* 0x000fe400078e00ff */
[-C--:B------:R-:W-:Y:S01]  /*b230*/  FMUL.FTZ R76, R61, R64.reuse ;  /* 0x000000403d4c7220 */ /* 0x080fe20000410000 */
[C---:B------:R-:W-:Y:S01]  /*b240*/  FMUL.FTZ R61, R62.reuse, R69 ;  /* 0x000000453e3d7220 */ /* 0x040fe20000410000 */
[----:B------:R-:W-:Y:S01]  /*b250*/  LOP3.LUT R65, R65, 0xffff0000, RZ, 0xc0, !PT ;  /* 0xffff000041417812 */ /* 0x000fe200078ec0ff */
[-C--:B------:R-:W-:Y:S01]  /*b260*/  FMUL.FTZ R62, R62, R27.reuse ;  /* 0x0000001b3e3e7220 */ /* 0x080fe20000410000 */
[----:B------:R-:W-:Y:S01]  /*b270*/  FFMA.FTZ R72, R59, R64, -R72 ;  /* 0x000000403b487223 */ /* 0x000fe20000010848 */
[----:B------:R-:W-:Y:S01]  /*b280*/  FFMA.FTZ R61, R60, R27, -R61 ;  /* 0x0000001b3c3d7223 */ /* 0x000fe2000001083d */
[C---:B------:R-:W-:Y:S01]  /*b290*/  FMUL.FTZ R27, R39.reuse, R66 ;  /* 0x00000042271b7220 */ /* 0x040fe20000410000 */
[----:B------:R-:W-:Y:S01]  /*b2a0*/  FMUL.FTZ R39, R39, R63 ;  /* 0x0000003f27277220 */ /* 0x000fe20000410000 */
[----:B------:R-:W-:Y:S01]  /*b2b0*/  FMUL.FTZ R64, R40, R68 ;  /* 0x0000004428407220 */ /* 0x000fe20000410000 */
[----:B------:R-:W-:Y:S01]  /*b2c0*/  FFMA.FTZ R69, R60, R69, R62 ;  /* 0x000000453c457223 */ /* 0x000fe2000001003e */
[----:B------:R-:W-:Y:S01]  /*b2d0*/  FFMA.FTZ R63, R36, R63, -R27 ;  /* 0x0000003f243f7223 */ /* 0x000fe2000001081b */
[----:B------:R-:W-:Y:S01]  /*b2e0*/  FMUL.FTZ R27, R40, R65 ;  /* 0x00000041281b7220 */ /* 0x000fe20000410000 */
[----:B------:R-:W-:-:S02]  /*b2f0*/  IMAD.U32 R41, R42, 0x10000, RZ ;  /* 0x000100002a297824 */ /* 0x000fc400078e00ff */
[----:B------:R-:W-:Y:S01]  /*b300*/  FFMA.FTZ R65, R37, R65, -R64 ;  /* 0x0000004125417223 */ /* 0x000fe20000010840 */
[----:B------:R-:W-:Y:S02]  /*b310*/  IMAD.U32 R62, R26, 0x10000, RZ ;  /* 0x000100001a3e7824 */ /* 0x000fe400078e00ff */
[----:B------:R-:W-:Y:S01]  /*b320*/  FFMA.FTZ R39, R36, R66, R39 ;  /* 0x0000004224277223 */ /* 0x000fe20000010027 */
[----:B------:R-:W-:Y:S02]  /*b330*/  IMAD.U32 R60, R25, 0x10000, RZ ;  /* 0x00010000193c7824 */ /* 0x000fe400078e00ff */
[----:B------:R-:W-:Y:S01]  /*b340*/  FFMA.FTZ R37, R37, R68, R27 ;  /* 0x0000004425257223 */ /* 0x000fe2000001001b */
[----:B------:R-:W-:Y:S01]  /*b350*/  LOP3.LUT R42, R42, 0xffff0000, RZ, 0xc0, !PT ;  /* 0xffff00002a2a7812 */ /* 0x000fe200078ec0ff */
[C---:B------:R-:W-:Y:S01]  /*b360*/  FMUL.FTZ R36, R41.reuse, R62 ;  /* 0x0000003e29247220 */ /* 0x040fe20000410000 */
[----:B------:R-:W-:Y:S01]  /*b370*/  FMUL.FTZ R40, R41, R60 ;  /* 0x0000003c29287220 */ /* 0x000fe20000410000 */
[----:B------:R-:W-:Y:S01]  /*b380*/  LOP3.LUT R27, R26, 0xffff0000, RZ, 0xc0, !PT ;  /* 0xffff00001a1b7812 */ /* 0x000fe200078ec0ff */
[----:B------:R-:W-:Y:S01]  /*b390*/  FMUL.FTZ R41, R43, R6 ;  /* 0x000000062b297220 */ /* 0x000fe20000410000 */
[----:B------:R-:W-:Y:S01]  /*b3a0*/  LOP3.LUT R25, R25, 0xffff0000, RZ, 0xc0, !PT ;  /* 0xffff000019197812 */ /* 0x000fe200078ec0ff */
[----:B------:R-:W-:Y:S01]  /*b3b0*/  FFMA.FTZ R36, R7, R60, -R36 ;  /* 0x0000003c07247223 */ /* 0x000fe20000010824 */
[----:B------:R-:W-:Y:S01]  /*b3c0*/  LOP3.LUT R5, R5, 0xffff0000, RZ, 0xc0, !PT ;  /* 0xffff000005057812 */ /* 0x000fe200078ec0ff */
[----:B------:R-:W-:Y:S01]  /*b3d0*/  FFMA.FTZ R26, R7, R62, R40 ;  /* 0x0000003e071a7223 */ /* 0x000fe20000010028 */
[C---:B------:R-:W-:Y:S01]  /*b3e0*/  FMUL.FTZ R7, R42.reuse, R27 ;  /* 0x0000001b2a077220 */ /* 0x040fe20000410000 */
[----:B------:R-:W-:Y:S01]  /*b3f0*/  FMUL.FTZ R42, R42, R25 ;  /* 0x000000192a2a7220 */ /* 0x000fe20000410000 */
[----:B------:R-:W-:Y:S01]  /*b400*/  FFMA.FTZ R76, R59, R70, R76 ;  /* 0x000000463b4c7223 */ /* 0x000fe2000001004c */
        /* <DEDUP_REMOVED lines=15> */
.L_x_11469:
[----:B------:R-:W-:Y:S05]  /*b500*/  BSYNC B1 ;  /* 0x0000000000017941 */ /* 0x000fea0003800000 */
.L_x_11468:
[----:B------:R-:W-:Y:S04]  /*b510*/  BSSY B1, `(.L_x_11470) ;  /* 0x0000075000017945 */ /* 0x000fe80003800000 */
[----:B------:R-:W-:Y:S05]  /*b520*/  @P1 BRA `(.L_x_11471) ;  /* 0x0000000400cc1947 */ /* 0x000fea0003800000 */
[----:B0-----:R-:W3:Y:S04]  /*b530*/  LDL R6, [R1+0x50] ;  /* 0x0000500001067983 */ /* 0x001ee80000100800 */
[----:B------:R-:W3:Y:S04]  /*b540*/  LDL.64 R4, [R1+0x18] ;  /* 0x0000180001047983 */ /* 0x000ee80000100a00 */
[----:B------:R-:W4:Y:S01]  /*b550*/  LDL R0, [R1+0x30] ;  /* 0x0000300001007983 */ /* 0x000f220000100800 */
[----:B------:R-:W-:Y:S02]  /*b560*/  SHF.R.U64 R36, R28, 0x10, R29 ;  /* 0x000000101c247819 */ /* 0x000fe4000000121d */
[----:B------:R-:W-:-:S02]  /*b570*/  SHF.R.U64 R28, R8, 0x10, R9 ;  /* 0x00000010081c7819 */ /* 0x000fc40000001209 */
[----:B------:R-:W-:Y:S02]  /*b580*/  SHF.R.U32.HI R9, RZ, 0x10, R9 ;  /* 0x00000010ff097819 */ /* 0x000fe40000011609 */
[----:B------:R-:W-:Y:S02]  /*b590*/  PRMT R55, R55, 0x5410, R36 ;  /* 0x0000541037377816 */ /* 0x000fe40000000024 */
[----:B------:R-:W-:Y:S02]  /*b5a0*/  PRMT R51, R51, 0x5410, R28 ;  /* 0x0000541033337816 */ /* 0x000fe4000000001c */
        /* <DEDUP_REMOVED lines=8> */
[----:B------:R-:W-:Y:S02]  /*b630*/  SHF.R.U32.HI R31, RZ, 0x10, R31 ;  /* 0x00000010ff1f7819 */ /* 0x000fe4000001161f */
[----:B------:R-:W-:Y:S02]  /*b640*/  PRMT R56, R56, 0x5410, R29 ;  /* 0x0000541038387816 */ /* 0x000fe4000000001d */
[----:B------:R-:W-:Y:S02]  /*b650*/  PRMT R53, R53, 0x5410, R8 ;  /* 0x0000541035357816 */ /* 0x000fe40000000008 */
[----:B------:R-:W-:-:S02]  /*b660*/  PRMT R54, R54, 0x5410, R11 ;  /* 0x0000541036367816 */ /* 0x000fc4000000000b */
[----:B------:R-:W-:Y:S02]  /*b670*/  PRMT R58, R58, 0x5410, R31 ;  /* 0x000054103a3a7816 */ /* 0x000fe4000000001f */
[----:B------:R-:W-:Y:S01]  /*b680*/  LOP3.LUT R51, R51, 0xffff0000, RZ, 0xc0, !PT ;  /* 0xffff000033337812 */ /* 0x000fe200078ec0ff */
[----:B------:R-:W-:Y:S01]  /*b690*/  IMAD.U32 R38, R54, 0x10000, RZ ;  /* 0x0001000036267824 */ /* 0x000fe200078e00ff */
[----:B------:R-:W-:Y:S02]  /*b6a0*/  LOP3.LUT R55, R55, 0xffff0000, RZ, 0xc0, !PT ;  /* 0xffff000037377812 */ /* 0x000fe400078ec0ff */
[----:B------:R-:W-:Y:S02]  /*b6b0*/  LOP3.LUT R52, R52, 0xffff0000, RZ, 0xc0, !PT ;  /* 0xffff000034347812 */ /* 0x000fe400078ec0ff */
[----:B------:R-:W-:Y:S02]  /*b6c0*/  PRMT R57, R57, 0x5410, R30 ;  /* 0x0000541039397816 */ /* 0x000fe4000000001e */
[----:B------:R-:W-:Y:S01]  /*b6d0*/  LOP3.LUT R54, R54, 0xffff0000, RZ, 0xc0, !PT ;  /* 0xffff000036367812 */ /* 0x000fe200078ec0ff */
[----:B---3--:R-:W-:Y:S01]  /*b6e0*/  IMAD.IADD R4, R4, 0x1, R6 ;  /* 0x0000000104047824 */ /* 0x008fe200078e0206 */
[----:B----4-:R-:W-:-:S04]  /*b6f0*/  LEA.HI R0, R3, R0, RZ, 0x1d ;  /* 0x0000000003007211 */ /* 0x010fc800078fe8ff */
[----:B------:R-:W-:-:S04]  /*b700*/  SHF.R.S32.HI R5, RZ, 0x1f, R4 ;  /* 0x0000001fff057819 */ /* 0x000fc80000011404 */
[CC--:B------:R-:W-:Y:S02]  /*b710*/  LEA.HI R6, R5.reuse, R4.reuse, RZ, 0x5 ;  /* 0x0000000405067211 */ /* 0x0c0fe400078f28ff */
[----:B------:R-:W-:Y:S02]  /*b720*/  LEA.HI R4, R5, R4, RZ, 0x3 ;  /* 0x0000000405047211 */ /* 0x000fe400078f18ff */
[----:B------:R-:W-:Y:S02]  /*b730*/  SHF.R.S32.HI R5, RZ, 0x1f, R0 ;  /* 0x0000001fff057819 */ /* 0x000fe40000011400 */
[----:B------:R-:W-:Y:S02]  /*b740*/  SHF.R.S32.HI R7, RZ, 0x5, R6 ;  /* 0x00000005ff077819 */ /* 0x000fe40000011406 */
[----:B-----5:R-:W-:Y:S01]  /*b750*/  LOP3.LUT R6, R75, 0x18, R4, 0xf8, !PT ;  /* 0x000000184b067812 */ /* 0x020fe200078ef804 */
[----:B------:R-:W-:Y:S01]  /*b760*/  IMAD.SHL.U32 R4, R0, 0x8, RZ ;  /* 0x0000000800047824 */ /* 0x000fe200078e00ff */
[----:B------:R-:W-:Y:S01]  /*b770*/  LEA.HI R5, R5, R0, RZ, 0x2 ;  /* 0x0000000005057211 */ /* 0x000fe200078f10ff */
[----:B------:R-:W-:Y:S01]  /*b780*/  IMAD R7, R7, 0x1800, R71 ;  /* 0x0000180007077824 */ /* 0x000fe200078e0247 */
[----:B------:R-:W-:-:S02]  /*b790*/  LOP3.LUT R6, R6, R73, RZ, 0x3c, !PT ;  /* 0x0000004906067212 */ /* 0x000fc400078e3cff */
[----:B------:R-:W-:Y:S02]  /*b7a0*/  LOP3.LUT R4, R75, 0x18, R4, 0xf8, !PT ;  /* 0x000000184b047812 */ /* 0x000fe400078ef804 */
[----:B------:R-:W-:Y:S01]  /*b7b0*/  SHF.R.S32.HI R5, RZ, 0x2, R5 ;  /* 0x00000002ff057819 */ /* 0x000fe20000011405 */
[----:B------:R-:W-:Y:S01]  /*b7c0*/  IMAD.IADD R0, R7, 0x1, R6 ;  /* 0x0000000107007824 */ /* 0x000fe200078e0206 */
[----:B------:R-:W-:-:S03]  /*b7d0*/  LOP3.LUT R4, R4, R73, RZ, 0x3c, !PT ;  /* 0x0000004904047212 */ /* 0x000fc600078e3cff */
[----:B------:R-:W-:Y:S01]  /*b7e0*/  IMAD R5, R5, 0x1800, R71 ;  /* 0x0000180005057824 */ /* 0x000fe200078e0247 */
[----:B------:R-:W-:-:S03]  /*b7f0*/  LEA R0, R0, UR40, 0x1 ;  /* 0x0000002800007c11 */ /* 0x000fc6000f8e08ff */
[----:B------:R-:W-:Y:S02]  /*b800*/  IMAD.IADD R25, R5, 0x1, R4 ;  /* 0x0000000105197824 */ /* 0x000fe400078e0204 */
[----:B------:R-:W0:Y:S02]  /*b810*/  LDS.128 R4, [R0] ;  /* 0x0000000000047984 */ /* 0x000e240000000c00 */
[----:B------:R-:W-:-:S05]  /*b820*/  IMAD R20, R25, 0x2, R2 ;  /* 0x0000000219147824 */ /* 0x000fca00078e0202 */
[----:B------:R-:W3:Y:S01]  /*b830*/  LDS.128 R24, [R20+0xc400] ;  /* 0x00c4000014187984 */ /* 0x000ee20000000c00 */
        /* <DEDUP_REMOVED lines=12> */
[C---:B--2---:R-:W-:Y:S01]  /*b900*/  FMUL.FTZ R41, R28.reuse, R39 ;  /* 0x000000271c297220 */ /* 0x044fe20000410000 */
[----:B------:R-:W-:Y:S01]  /*b910*/  FMUL.FTZ R43, R28, R37 ;  /* 0x000000251c2b7220 */ /* 0x000fe20000410000 */
[----:B------:R-:W-:-:S02]  /*b920*/  IMAD.U32 R28, R56, 0x10000, RZ ;  /* 0x00010000381c7824 */ /* 0x000fc400078e00ff */
[----:B-1----:R-:W-:Y:S01]  /*b930*/  FMUL.FTZ R40, R29, R36 ;  /* 0x000000241d287220 */ /* 0x002fe20000410000 */
[----:B------:R-:W-:Y:S02]  /*b940*/  IMAD.U32 R31, R27, 0x10000, RZ ;  /* 0x000100001b1f7824 */ /* 0x000fe400078e00ff */
[C---:B------:R-:W-:Y:S01]  /*b950*/  FFMA.FTZ R41, R8.reuse, R37, -R41 ;  /* 0x0000002508297223 */ /* 0x040fe20000010829 */
[----:B------:R-:W-:Y:S01]  /*b960*/  FFMA.FTZ R43, R8, R39, R43 ;  /* 0x00000027082b7223 */ /* 0x000fe2000001002b */
[----:B------:R-:W-:Y:S02]  /*b970*/  IMAD.U32 R8, R58, 0x10000, RZ ;  /* 0x000100003a087824 */ /* 0x000fe400078e00ff */
[-C--:B------:R-:W-:Y:S01]  /*b980*/  FMUL.FTZ R42, R29, R28.reuse ;  /* 0x0000001c1d2a7220 */ /* 0x080fe20000410000 */
[----:B------:R-:W-:Y:S01]  /*b990*/  FFMA.FTZ R40, R9, R28, -R40 ;  /* 0x0000001c09287223 */ /* 0x000fe20000010828 */
[C---:B------:R-:W-:Y:S01]  /*b9a0*/  FMUL.FTZ R28, R31.reuse, R38 ;  /* 0x000000261f1c7220 */ /* 0x040fe20000410000 */
[----:B------:R-:W-:Y:S01]  /*b9b0*/  FMUL.FTZ R31, R31, R8 ;  /* 0x000000081f1f7220 */ /* 0x000fe20000410000 */
[----:B------:R-:W-:Y:S01]  /*b9c0*/  FFMA.FTZ R42, R9, R36, R42 ;  /* 0x00000024092a7223 */ /* 0x000fe2000001002a */
[----:B------:R-:W-:Y:S01]  /*b9d0*/  LOP3.LUT R56, R56, 0xffff0000, RZ, 0xc0, !PT ;  /* 0xffff000038387812 */ /* 0x000fe200078ec0ff */
[C---:B------:R-:W-:Y:S01]  /*b9e0*/  FMUL.FTZ R9, R24.reuse, R51 ;  /* 0x0000003318097220 */ /* 0x040fe20000410000 */
[C---:B------:R-:W-:Y:S01]  /*b9f0*/  FFMA.FTZ R36, R11.reuse, R8, -R28 ;  /* 0x000000080b247223 */ /* 0x040fe2000001081c */
[----:B------:R-:W-:Y:S01]  /*ba00*/  FFMA.FTZ R38, R11, R38, R31 ;  /* 0x000000260b267223 */ /* 0x000fe2000001001f */
[----:B------:R-:W-:Y:S01]  /*ba10*/  FMUL.FTZ R29, R24, R55 ;  /* 0x00000037181d7220 */ /* 0x000fe20000410000 */
[----:B------:R-:W-:-:S02]  /*ba20*/  IMAD.U32 R30, R26, 0x10000, RZ ;  /* 0x000100001a1e7824 */ /* 0x000fc400078e00ff */
[C---:B------:R-:W-:Y:S01]  /*ba30*/  FFMA.FTZ R8, R4.reuse, R55, -R9 ;  /* 0x0000003704087223 */ /* 0x040fe20000010809 */
[----:B------:R-:W-:Y:S02]  /*ba40*/  IMAD.U32 R11, R53, 0x10000, RZ ;  /* 0x00010000350b7824 */ /* 0x000fe400078e00ff */
[C---:B------:R-:W-:Y:S01]  /*ba50*/  FMUL.FTZ R28, R25.reuse, R52 ;  /* 0x00000034191c7220 */ /* 0x040fe20000410000 */
[-C--:B------:R-:W-:Y:S01]  /*ba60*/  FMUL.FTZ R31, R25, R56.reuse ;  /* 0x00000038191f7220 */ /* 0x080fe20000410000 */
        /* <DEDUP_REMOVED lines=14> */
[C---:B------:R-:W-:Y:S01]  /*bb50*/  FMUL.FTZ R5, R26.reuse, R53 ;  /* 0x000000351a057220 */ /* 0x040fe20000410000 */
[----:B------:R-:W-:Y:S01]  /*bb60*/  F2FP.BF16.F32.PACK_AB R9, R31, R42 ;  /* 0x0000002a1f09723e */ /* 0x000fe200000010ff */
[----:B------:R-:W-:-:S02]  /*bb70*/  FMUL.FTZ R4, R26, R57 ;  /* 0x000000391a047220 */ /* 0x000fc40000410000 */
[-C--:B------:R-:W-:Y:S01]  /*bb80*/  FMUL.FTZ R27, R27, R58.reuse ;  /* 0x0000003a1b1b7220 */ /* 0x080fe20000410000 */
[C---:B------:R-:W-:Y:S01]  /*bb90*/  FFMA.FTZ R26, R6.reuse, R57, -R5 ;  /* 0x00000039061a7223 */ /* 0x040fe20000010805 */
[C---:B------:R-:W-:Y:S01]  /*bba0*/  FFMA.FTZ R11, R7.reuse, R58, -R28 ;  /* 0x0000003a070b7223 */ /* 0x040fe2000001081c */
        /* <DEDUP_REMOVED lines=9> */
[----:B------:R-:W-:-:S05]  /*bc40*/  F2FP.BF16.F32.PACK_AB R11, R27, R38 ;  /* 0x000000261b0b723e */ /* 0x000fca00000010ff */
[----:B------:R3:W-:Y:S02]  /*bc50*/  STS.128 [R20+0xc400], R8 ;  /* 0x00c4000814007388 */ /* 0x0007e40000000c00 */
.L_x_11471:
[----:B------:R-:W-:Y:S05]  /*bc60*/  BSYNC B1 ;  /* 0x0000000000017941 */ /* 0x000fea0003800000 */
.L_x_11470:
[----:B------:R-:W-:Y:S05]  /*bc70*/  @P2 BRA `(.L_x_11452) ;  /* 0x0000000400d42947 */ /* 0x000fea0003800000 */
[----:B0--3--:R-:W3:Y:S04]  /*bc80*/  LDL.64 R4, [R1+0x18] ;  /* 0x0000180001047983 */ /* 0x009ee80000100a00 */
[----:B------:R-:W4:Y:S01]  /*bc90*/  LDL R0, [R1+0x4c] ;  /* 0x00004c0001007983 */ /* 0x000f220000100800 */
[----:B---3--:R-:W-:-:S03]  /*bca0*/  IMAD.MOV.U32 R6, RZ, RZ, R4 ;  /* 0x000000ffff067224 */ /* 0x008fc600078e0004 */
[----:B------:R-:W3:Y:S01]  /*bcb0*/  LDL R4, [R1+0x34] ;  /* 0x0000340001047983 */ /* 0x000ee20000100800 */
[----:B------:R-:W-:Y:S02]  /*bcc0*/  IMAD.MOV.U32 R7, RZ, RZ, R5 ;  /* 0x000000ffff077224 */ /* 0x000fe400078e0005 */
[----:B----4-:R-:W-:-:S05]  /*bcd0*/  IMAD.IADD R0, R6, 0x1, R0 ;  /* 0x0000000106007824 */ /* 0x010fca00078e0200 */
[----:B------:R-:W-:-:S04]  /*bce0*/  SHF.R.S32.HI R5, RZ, 0x1f, R0 ;  /* 0x0000001fff057819 */ /* 0x000fc80000011400 */
[CC--:B------:R-:W-:Y:S02]  /*bcf0*/  LEA.HI R6, R5.reuse, R0.reuse, RZ, 0x5 ;  /* 0x0000000005067211 */ /* 0x0c0fe400078f28ff */
[----:B------:R-:W-:-:S04]  /*bd00*/  LEA.HI R0, R5, R0, RZ, 0x3 ;  /* 0x0000000005007211 */ /* 0x000fc800078f18ff */
[----:B-----5:R-:W-:Y:S02]  /*bd10*/  LOP3.LUT R5, R75, 0x18, R0, 0xf8, !PT ;  /* 0x000000184b057812 */ /* 0x020fe400078ef800 */
[----:B------:R-:W-:Y:S02]  /*bd20*/  SHF.R.S32.HI R6, RZ, 0x5, R6 ;  /* 0x00000005ff067819 */ /* 0x000fe40000011406 */
[----:B------:R-:W-:-:S03]  /*bd30*/  LOP3.LUT R5, R5, R73, RZ, 0x3c, !PT ;  /* 0x0000004905057212 */ /* 0x000fc600078e3cff */
[----:B------:R-:W-:-:S04]  /*bd40*/  IMAD R6, R6, 0x1800, R71 ;  /* 0x0000180006067824 */ /* 0x000fc800078e0247 */
[----:B------:R-:W-:Y:S01]  /*bd50*/  IMAD.IADD R5, R6, 0x1, R5 ;  /* 0x0000000106057824 */ /* 0x000fe200078e0205 */
[----:B------:R-:W-:Y:S02]  /*bd60*/  SHF.R.U64 R24, R32, 0x10, R33 ;  /* 0x0000001020187819 */ /* 0x000fe40000001221 */
[--C-:B------:R-:W-:Y:S02]  /*bd70*/  SHF.R.U64 R26, R12, 0x10, R13.reuse ;  /* 0x000000100c1a7819 */ /* 0x100fe4000000120d */
[----:B------:R-:W-:Y:S02]  /*bd80*/  SHF.R.U32.HI R13, RZ, 0x10, R13 ;  /* 0x00000010ff0d7819 */ /* 0x000fe4000001160d */
[----:B------:R-:W-:Y:S02]  /*bd90*/  SHF.R.U64 R20, R34, 0x10, R35 ;  /* 0x0000001022147819 */ /* 0x000fe40000001223 */
[----:B------:R-:W-:Y:S02]  /*bda0*/  PRMT R47, R47, 0x5410, R24 ;  /* 0x000054102f2f7816 */ /* 0x000fe40000000018 */
[----:B------:R-:W-:-:S02]  /*bdb0*/  PRMT R26, R21, 0x5410, R26 ;  /* 0x00005410151a7816 */ /* 0x000fc4000000001a */
[----:B------:R-:W-:Y:S02]  /*bdc0*/  SHF.R.U32.HI R33, RZ, 0x10, R33 ;  /* 0x00000010ff217819 */ /* 0x000fe40000011621 */
[----:B------:R-:W-:Y:S02]  /*bdd0*/  SHF.R.U64 R12, R14, 0x10, R15 ;  /* 0x000000100e0c7819 */ /* 0x000fe4000000120f */
[----:B------:R-:W-:Y:S01]  /*bde0*/  PRMT R44, R44, 0x5410, R13 ;  /* 0x000054102c2c7816 */ /* 0x000fe2000000000d */
[----:B------:R-:W-:Y:S01]  /*bdf0*/  IMAD.U32 R29, R26, 0x10000, RZ ;  /* 0x000100001a1d7824 */ /* 0x000fe200078e00ff */
[----:B------:R-:W-:Y:S01]  /*be00*/  SHF.R.U32.HI R15, RZ, 0x10, R15 ;  /* 0x00000010ff0f7819 */ /* 0x000fe2000001160f */
[----:B------:R-:W-:Y:S01]  /*be10*/  IMAD.U32 R27, R47, 0x10000, RZ ;  /* 0x000100002f1b7824 */ /* 0x000fe200078e00ff */
[----:B------:R-:W-:Y:S02]  /*be20*/  PRMT R49, R49, 0x5410, R20 ;  /* 0x0000541031317816 */ /* 0x000fe40000000014 */
[----:B------:R-:W-:-:S02]  /*be30*/  SHF.R.U32.HI R35, RZ, 0x10, R35 ;  /* 0x00000010ff237819 */ /* 0x000fc40000011623 */
[----:B------:R-:W-:Y:S01]  /*be40*/  PRMT R48, R48, 0x5410, R33 ;  /* 0x0000541030307816 */ /* 0x000fe20000000021 */
[----:B------:R-:W-:Y:S01]  /*be50*/  IMAD.U32 R28, R44, 0x10000, RZ ;  /* 0x000100002c1c7824 */ /* 0x000fe200078e00ff */
[----:B------:R-:W-:Y:S02]  /*be60*/  PRMT R45, R45, 0x5410, R12 ;  /* 0x000054102d2d7816 */ /* 0x000fe4000000000c */
[----:B------:R-:W-:Y:S02]  /*be70*/  PRMT R46, R46, 0x5410, R15 ;  /* 0x000054102e2e7816 */ /* 0x000fe4000000000f */
[----:B------:R-:W-:-:S03]  /*be80*/  PRMT R50, R50, 0x5410, R35 ;  /* 0x0000541032327816 */ /* 0x000fc60000000023 */
[----:B------:R-:W-:Y:S01]  /*be90*/  IMAD.U32 R30, R46, 0x10000, RZ ;  /* 0x000100002e1e7824 */ /* 0x000fe200078e00ff */
[----:B------:R-:W-:Y:S02]  /*bea0*/  LOP3.LUT R47, R47, 0xffff0000, RZ, 0xc0, !PT ;  /* 0xffff00002f2f7812 */ /* 0x000fe400078ec0ff */
[----:B------:R-:W-:Y:S02]  /*beb0*/  LOP3.LUT R44, R44, 0xffff0000, RZ, 0xc0, !PT ;  /* 0xffff00002c2c7812 */ /* 0x000fe400078ec0ff */
[----:B------:R-:W-:Y:S02]  /*bec0*/  LOP3.LUT R46, R46, 0xffff0000, RZ, 0xc0, !PT ;  /* 0xffff00002e2e7812 */ /* 0x000fe400078ec0ff */
[----:B---3--:R-:W-:-:S04]  /*bed0*/  LEA.HI R3, R3, R4, RZ, 0x1d ;  /* 0x0000000403037211 */ /* 0x008fc800078fe8ff */
[----:B------:R-:W-:Y:S01]  /*bee0*/  SHF.R.S32.HI R4, RZ, 0x1f, R3 ;  /* 0x0000001fff047819 */ /* 0x000fe20000011403 */
[----:B------:R-:W-:-:S03]  /*bef0*/  IMAD.SHL.U32 R0, R3, 0x8, RZ ;  /* 0x0000000803007824 */ /* 0x000fc600078e00ff */
[----:B------:R-:W-:Y:S02]  /*bf00*/  LEA.HI R4, R4, R3, RZ, 0x2 ;  /* 0x0000000304047211 */ /* 0x000fe400078f10ff */
[----:B------:R-:W-:Y:S02]  /*bf10*/  LOP3.LUT R0, R75, 0x18, R0, 0xf8, !PT ;  /* 0x000000184b007812 */ /* 0x000fe400078ef800 */
[----:B------:R-:W-:Y:S02]  /*bf20*/  SHF.R.S32.HI R4, RZ, 0x2, R4 ;  /* 0x00000002ff047819 */ /* 0x000fe40000011404 */
[----:B------:R-:W-:-:S03]  /*bf30*/  LOP3.LUT R3, R0, R73, RZ, 0x3c, !PT ;  /* 0x0000004900037212 */ /* 0x000fc600078e3cff */
[----:B------:R-:W-:-:S04]  /*bf40*/  IMAD R4, R4, 0x1800, R71 ;  /* 0x0000180004047824 */ /* 0x000fc800078e0247 */
[----:B------:R-:W-:-:S04]  /*bf50*/  IMAD.IADD R3, R4, 0x1, R3 ;  /* 0x0000000104037824 */ /* 0x000fc800078e0203 */
[----:B------:R-:W-:Y:S01]  /*bf60*/  IMAD R3, R3, 0x2, R2 ;  /* 0x0000000203037824 */ /* 0x000fe200078e0202 */
[----:B------:R-:W-:-:S04]  /*bf70*/  LEA R0, R5, UR40, 0x1 ;  /* 0x0000002805007c11 */ /* 0x000fc8000f8e08ff */
[----:B------:R-:W0:Y:S04]  /*bf80*/  LDS.128 R8, [R3+0xc400] ;  /* 0x00c4000003087984 */ /* 0x000e280000000c00 */
[----:B------:R-:W3:Y:S01]  /*bf90*/  LDS.128 R4, [R0] ;  /* 0x0000000000047984 */ /* 0x000ee20000000c00 */
[----:B0-----:R-:W-:Y:S02]  /*bfa0*/  IMAD.U32 R20, R8, 0x10000, RZ ;  /* 0x0001000008147824 */ /* 0x001fe400078e00ff */
[----:B------:R-:W-:Y:S02]  /*bfb0*/  IMAD.U32 R21, R9, 0x10000, RZ ;  /* 0x0001000009157824 */ /* 0x000fe400078e00ff */
[----:B---3--:R-:W-:Y:S02]  /*bfc0*/  IMAD.U32 R12, R4, 0x10000, RZ ;  /* 0x00010000040c7824 */ /* 0x008fe400078e00ff */
[C---:B------:R-:W-:Y:S01]  /*bfd0*/  FMUL.FTZ R31, R20.reuse, R29 ;  /* 0x0000001d141f7220 */ /* 0x040fe20000410000 */
[----:B------:R-:W-:Y:S01]  /*bfe0*/  FMUL.FTZ R33, R20, R27 ;  /* 0x0000001b14217220 */ /* 0x000fe20000410000 */
[----:B------:R-:W-:-:S02]  /*bff0*/  IMAD.U32 R20, R48, 0x10000, RZ ;  /* 0x0001000030147824 */ /* 0x000fc400078e00ff */
[----:B------:R-:W-:Y:S01]  /*c000*/  FMUL.FTZ R32, R21, R28 ;  /* 0x0000001c15207220 */ /* 0x000fe20000410000 */
[----:B------:R-:W-:Y:S02]  /*c010*/  IMAD.U32 R13, R5, 0x10000, RZ ;  /* 0x00010000050d7824 */ /* 0x000fe400078e00ff */
[C---:B------:R-:W-:Y:S01]  /*c020*/  FFMA.FTZ R31, R12.reuse, R27, -R31 ;  /* 0x0000001b0c1f7223 */ /* 0x040fe2000001081f */
[----:B------:R-:W-:Y:S02]  /*c030*/  IMAD.U32 R25, R11, 0x10000, RZ ;  /* 0x000100000b197824 */ /* 0x000fe400078e00ff */
[----:B------:R-:W-:Y:S01]  /*c040*/  FFMA.FTZ R33, R12, R29, R33 ;  /* 0x0000001d0c217223 */ /* 0x000fe20000010021 */
[----:B------:R-:W-:Y:S02]  /*c050*/  IMAD.U32 R12, R50, 0x10000, RZ ;  /* 0x00010000320c7824 */ /* 0x000fe400078e00ff */
[-C--:B------:R-:W-:Y:S01]  /*c060*/  FMUL.FTZ R34, R21, R20.reuse ;  /* 0x0000001415227220 */ /* 0x080fe20000410000 */
[----:B------:R-:W-:Y:S01]  /*c070*/  LOP3.LUT R8, R8, 0xffff0000, RZ, 0xc0, !PT ;  /* 0xffff000008087812 */ /* 0x000fe200078ec0ff */
[----:B------:R-:W-:Y:S01]  /*c080*/  FFMA.FTZ R32, R13, R20, -R32 ;  /* 0x000000140d207223 */ /* 0x000fe20000010820 */
[----:B------:R-:W-:Y:S01]  /*c090*/  LOP3.LUT R21, R26, 0xffff0000, RZ, 0xc0, !PT ;  /* 0xffff00001a157812 */ /* 0x000fe200078ec0ff */
[----:B------:R-:W-:Y:S01]  /*c0a0*/  FMUL.FTZ R20, R25, R30 ;  /* 0x0000001e19147220 */ /* 0x000fe20000410000 */
[----:B------:R-:W-:-:S02]  /*c0b0*/  IMAD.U32 R15, R7, 0x10000, RZ ;  /* 0x00010000070f7824 */ /* 0x000fc400078e00ff */
[----:B------:R-:W-:Y:S01]  /*c0c0*/  FMUL.FTZ R25, R25, R12 ;  /* 0x0000000c19197220 */ /* 0x000fe20000410000 */
        /* <DEDUP_REMOVED lines=16> */
[----:B------:R-:W-:Y:S02]  /*c1d0*/  IMAD.U32 R14, R6, 0x10000, RZ ;  /* 0x00010000060e7824 */ /* 0x000fe400078e00ff */
[----:B------:R-:W-:Y:S01]  /*c1e0*/  FMUL.FTZ R21, R24, R15 ;  /* 0x0000000f18157220 */ /* 0x000fe20000410000 */
[C---:B------:R-:W-:Y:S01]  /*c1f0*/  FFMA.FTZ R9, R5.reuse, R48, -R20 ;  /* 0x0000003005097223 */ /* 0x040fe20000010814 */
[----:B------:R-:W-:Y:S01]  /*c200*/  FFMA.FTZ R27, R5, R44, R27 ;  /* 0x0000002c051b7223 */ /* 0x000fe2000001001b */
[----:B------:R-:W-:Y:S01]  /*c210*/  LOP3.LUT R10, R10, 0xffff0000, RZ, 0xc0, !PT ;  /* 0xffff00000a0a7812 */ /* 0x000fe200078ec0ff */
[----:B------:R-:W-:Y:S01]  /*c220*/  FMUL.FTZ R5, R24, R13 ;  /* 0x0000000d18057220 */ /* 0x000fe20000410000 */
[----:B------:R-:W-:-:S02]  /*c230*/  LOP3.LUT R11, R11, 0xffff0000, RZ, 0xc0, !PT ;  /* 0xffff00000b0b7812 */ /* 0x000fc400078ec0ff */
[----:B------:R-:W-:Y:S02]  /*c240*/  LOP3.LUT R45, R45, 0xffff0000, RZ, 0xc0, !PT ;  /* 0xffff00002d2d7812 */ /* 0x000fe400078ec0ff */
[----:B------:R-:W-:Y:S02]  /*c250*/  LOP3.LUT R49, R49, 0xffff0000, RZ, 0xc0, !PT ;  /* 0xffff000031317812 */ /* 0x000fe400078ec0ff */
[----:B------:R-:W-:Y:S01]  /*c260*/  LOP3.LUT R50, R50, 0xffff0000, RZ, 0xc0, !PT ;  /* 0xffff000032327812 */ /* 0x000fe200078ec0ff */
[----:B------:R-:W-:Y:S01]  /*c270*/  FFMA.FTZ R21, R14, R13, -R21 ;  /* 0x0000000d0e157223 */ /* 0x000fe20000010815 */
        /* <DEDUP_REMOVED lines=21> */
.L_x_11452:
[----:B------:R-:W-:Y:S05]  /*c3d0*/  BSYNC B0 ;  /* 0x0000000000007941 */ /* 0x000fea0003800000 */
.L_x_11445:
        /* <DEDUP_REMOVED lines=8> */
.L_x_11443:
[----:B0--3--:R-:W-:-:S05]  /*c460*/  IMAD.U32 R0, RZ, RZ, UR39 ;  /* 0x00000027ff007e24 */ /* 0x009fca000f8e00ff */
[----:B------:R-:W-:-:S13]  /*c470*/  ISETP.NE.AND P0, PT, R0, 0x3, PT ;  /* 0x000000030000780c */ /* 0x000fda0003f05270 */
[----:B------:R-:W-:Y:S05]  /*c480*/  @!P0 BRA `(.L_x_11472) ;  /* 0x0000000000048947 */ /* 0x000fea0003800000 */
[----:B------:R-:W-:Y:S01]  /*c490*/  BPT.TRAP 0x1 ;  /* 0x000000040000795c */ /* 0x000fe20000300000 */
.L_x_11472:
[----:B------:R-:W-:Y:S01]  /*c4a0*/  IMAD R8, R18, 0x8, R2 ;  /* 0x0000000812087824 */ /* 0x000fe200078e0202 */
[----:B--2-4-:R-:W-:-:S04]  /*c4b0*/  SHF.L.U32 R3, R23, 0x1f, RZ ;  /* 0x0000001f17037819 */ /* 0x014fc800000006ff */
[----:B------:R0:W2:Y:S01]  /*c4c0*/  SYNCS.PHASECHK.TRANS64.TRYWAIT P1, [R8+URZ+0x2d830], R3 ;  /* 0x02d83003080075a7 */ /* 0x0000a2000802017f */
[----:B------:R-:W-:Y:S05]  /*c4d0*/  @!P0 BRA `(.L_x_11473) ;  /* 0x0000000000048947 */ /* 0x000fea0003800000 */
[----:B------:R-:W-:Y:S01]  /*c4e0*/  BPT.TRAP 0x1 ;  /* 0x000000040000795c */ /* 0x000fe20000300000 */
.L_x_11473:
[----:B------:R-:W-:Y:S01]  /*c4f0*/  VIADD R0, R2, 0x15400 ;  /* 0x0001540002007836 */ /* 0x000fe20000000000 */
[----:B------:R-:W-:Y:S01]  /*c500*/  LOP3.LUT R146, R146, 0x10000, RZ, 0xfc, !PT ;  /* 0x0001000092927812 */ /* 0x000fe200078efcff */
[----:B------:R-:W-:-:S03]  /*c510*/  IMAD.MOV.U32 R147, RZ, RZ, -0x7fffffe0 ;  /* 0x80000020ff937424 */ /* 0x000fc600078e00ff */
[----:B------:R-:W-:-:S04]  /*c520*/  SHF.R.U32.HI R0, RZ, 0x4, R0 ;  /* 0x00000004ff007819 */ /* 0x000fc80000011600 */
[----:B------:R-:W-:-:S04]  /*c530*/  LOP3.LUT R0, R0, 0x3fff, RZ, 0xc0, !PT ;  /* 0x00003fff00007812 */ /* 0x000fc800078ec0ff */
[----:B------:R-:W-:-:S05]  /*c540*/  LOP3.LUT R0, R0, 0x10000, RZ, 0xfc, !PT ;  /* 0x0001000000007812 */ /* 0x000fca00078efcff */
[----:B------:R3:W-:Y:S01]  /*c550*/  STL [R1+0x10], R0 ;  /* 0x0000100001007387 */ /* 0x0007e20000100800 */
[----:B--2---:R-:W-:Y:S05]  /*c560*/  @P1 BRA `(.L_x_11474) ;  /* 0x0000000000081947 */ /* 0x004fea0003800000 */
[----:B------:R-:W2:Y:S02]  /*c570*/  SYNCS.PHASECHK.TRANS64.TRYWAIT P1, [R8+URZ+0x2d830], R3 ;  /* 0x02d83003080075a7 */ /* 0x000ea4000802017f */
[----:B--2---:R-:W-:Y:S05]  /*c580*/  @!P1 BRA `(.L_x_11475) ;  /* 0x00000170000c9947 */ /* 0x004fea0003800000 */
.L_x_11474:
[----:B---3--:R-:W3:Y:S01]  /*c590*/  LDL R0, [R1+0x10] ;  /* 0x0000100001007983 */ /* 0x008ee20000100800 */
[----:B------:R-:W-:Y:S01]  /*c5a0*/  IMAD.MOV.U32 R5, RZ, RZ, -0x7fffffe0 ;  /* 0x80000020ff057424 */ /* 0x000fe200078e00ff */
[----:B------:R-:W-:Y:S05]  /*c5b0*/  WARPSYNC.ALL ;  /* 0x0000000000007948 */ /* 0x000fea0003800000 */
[C---:B------:R-:W-:Y:S01]  /*c5c0*/  R2UR UR4, R146.reuse ;  /* 0x00000000920472ca */ /* 0x040fe200000e0000 */
[----:B-1---5:R-:W-:Y:S01]  /*c5d0*/  WARPGROUP.ARRIVE ;  /* 0x00000000000079c5 */ /* 0x022fe20000000000 */
[----:B------:R-:W-:Y:S01]  /*c5e0*/  R2UR UR5, R147 ;  /* 0x00000000930572ca */ /* 0x000fe200000e0000 */
[----:B------:R-:W-:Y:S01]  /*c5f0*/  VIADD R156, R146, 0x2 ;  /* 0x00000002929c7836 */ /* 0x000fe20000000000 */
[----:B------:R-:W-:Y:S01]  /*c600*/  R2UR UR7, R5 ;  /* 0x00000000050772ca */ /* 0x000fe200000e0000 */
[----:B------:R-:W-:-:S02]  /*c610*/  IMAD.MOV.U32 R157, RZ, RZ, -0x7fffffe0 ;  /* 0x80000020ff9d7424 */ /* 0x000fc400078e00ff */
[----:B------:R-:W-:Y:S02]  /*c620*/  IMAD.MOV.U32 R7, RZ, RZ, -0x7fffffe0 ;  /* 0x80000020ff077424 */ /* 0x000fe400078e00ff */
[C---:B------:R-:W-:Y:S02]  /*c630*/  VIADD R154, R146.reuse, 0x300 ;  /* 0x00000300929a7836 */ /* 0x040fe40000000000 */
[----:B------:R-:W-:Y:S02]  /*c640*/  IMAD.MOV.U32 R155, RZ, RZ, -0x7fffffe0 ;  /* 0x80000020ff9b7424 */ /* 0x000fe400078e00ff */
[C---:B------:R-:W-:Y:S02]  /*c650*/  VIADD R152, R146.reuse, 0x302 ;  /* 0x0000030292987836 */ /* 0x040fe40000000000 */
[----:B------:R-:W-:Y:S02]  /*c660*/  IMAD.MOV.U32 R153, RZ, RZ, -0x7fffffe0 ;  /* 0x80000020ff997424 */ /* 0x000fe400078e00ff */
[----:B------:R-:W-:-:S02]  /*c670*/  VIADD R150, R146, 0x600 ;  /* 0x0000060092967836 */ /* 0x000fc40000000000 */
[----:B------:R-:W-:Y:S02]  /*c680*/  IMAD.MOV.U32 R151, RZ, RZ, -0x7fffffe0 ;  /* 0x80000020ff977424 */ /* 0x000fe400078e00ff */
[----:B------:R-:W-:Y:S02]  /*c690*/  VIADD R148, R146, 0x602 ;  /* 0x0000060292947836 */ /* 0x000fe40000000000 */
[----:B------:R-:W-:Y:S02]  /*c6a0*/  IMAD.MOV.U32 R149, RZ, RZ, -0x7fffffe0 ;  /* 0x80000020ff957424 */ /* 0x000fe400078e00ff */
[----:B------:R-:W-:Y:S02]  /*c6b0*/  IMAD.MOV.U32 R5, RZ, RZ, -0x7fffffe0 ;  /* 0x80000020ff057424 */ /* 0x000fe400078e00ff */
[----:B---3--:R-:W-:-:S04]  /*c6c0*/  IMAD R4, R18, 0x600, R0 ;  /* 0x0000060012047824 */ /* 0x008fc800078e0200 */
[C---:B------:R-:W-:Y:S01]  /*c6d0*/  VIADD R6, R4.reuse, 0x2 ;  /* 0x0000000204067836 */ /* 0x040fe20000000000 */
[----:B------:R-:W-:-:S13]  /*c6e0*/  R2UR UR6, R4 ;  /* 0x00000000040672ca */ /* 0x000fda00000e0000 */
[----:B------:R-:W-:Y:S01]  /*c6f0*/  HGMMA.64x128x16.F32.BF16 R24, gdesc[UR4], RZ, !UPT, gsb0 ;  /* 0x01e00000041879f0 */ /* 0x000fe2000c0018ff */
[----:B------:R-:W-:Y:S02]  /*c700*/  R2UR UR4, R156 ;  /* 0x000000009c0472ca */ /* 0x000fe400000e0000 */
[----:B------:R-:W-:Y:S02]  /*c710*/  R2UR UR5, R157 ;  /* 0x000000009d0572ca */ /* 0x000fe400000e0000 */
[----:B------:R-:W-:Y:S01]  /*c720*/  R2UR UR6, R6 ;  /* 0x00000000060672ca */ /* 0x000fe200000e0000 */
[----:B------:R-:W-:Y:S01]  /*c730*/  VIADD R6, R4, 0x200 ;  /* 0x0000020004067836 */ /* 0x000fe20000000000 */
[----:B------:R-:W-:Y:S01]  /*c740*/  R2UR UR7, R7 ;  /* 0x00000000070772ca */ /* 0x000fe200000e0000 */
[----:B------:R-:W-:Y:S01]  /*c750*/  IMAD.MOV.U32 R7, RZ, RZ, -0x7fffffe0 ;  /* 0x80000020ff077424 */ /* 0x000fe200078e00ff */
[----:B------:R-:W-:Y:S02]  /*c760*/  WARPGROUP.DEPBAR.LE gsb0, 0x0 ;  /* 0x00008000000079c5 */ /* 0x000fe40000010000 */
[----:B------:R-:W-:-:S09]  /*c770*/  WARPGROUP.ARRIVE ;  /* 0x00000000000079c5 */ /* 0x000fd20000000000 */
[----:B------:R-:W-:Y:S01]  /*c780*/  HGMMA.64x128x16.F32.BF16 R24, gdesc[UR4], R24, gsb0 ;  /* 0x01e00000041879f0 */ /* 0x000fe20008001818 */
        /* <DEDUP_REMOVED lines=12> */
[C---:B------:R-:W-:Y:S01]  /*c850*/  VIADD R6, R4.reuse, 0x400 ;  /* 0x0000040004067836 */ /* 0x040fe20000000000 */
[----:B------:R-:W-:Y:S01]  /*c860*/  R2UR UR7, R7 ;  /* 0x00000000070772ca */ /* 0x000fe200000e0000 */
[----:B------:R-:W-:Y:S02]  /*c870*/  IMAD.MOV.U32 R7, RZ, RZ, -0x7fffffe0 ;  /* 0x80000020ff077424 */ /* 0x000fe400078e00ff */
[----:B------:R-:W-:Y:S01]  /*c880*/  VIADD R4, R4, 0x402 ;  /* 0x0000040204047836 */ /* 0x000fe20000000000 */
[----:B------:R-:W-:-:S02]  /*c890*/  WARPGROUP.DEPBAR.LE gsb0, 0x0 ;  /* 0x00008000000079c5 */ /* 0x000fc40000010000 */
[----:B------:R-:W-:-:S07]  /*c8a0*/  WARPGROUP.ARRIVE ;  /* 0x00000000000079c5 */ /* 0x000fce0000000000 */
        /* <DEDUP_REMOVED lines=16> */
[----:B------:R-:W-:Y:S05]  /*c9b0*/  @!P0 BRA `(.L_x_11476) ;  /* 0x0000000000048947 */ /* 0x000fea0003800000 */
[----:B------:R-:W-:Y:S01]  /*c9c0*/  BPT.TRAP 0x1 ;  /* 0x000000040000795c */ /* 0x000fe20000300000 */
.L_x_11476:
[----:B------:R-:W3:Y:S01]  /*c9d0*/  LDL R4, [R1+0x64] ;  /* 0x0000640001047983 */ /* 0x000ee20000100800 */
[----:B------:R-:W1:Y:S01]  /*c9e0*/  LDC R90, c[0x0][0x448] ;  /* 0x00011200ff5a7b82 */ /* 0x000e620000000800 */
[----:B------:R-:W-:Y:S02]  /*c9f0*/  ULDC.64 UR6, c[0x0][0x9e0] ;  /* 0x0002780000067ab9 */ /* 0x000fe40000000a00 */
[----:B------:R-:W3:Y:S01]  /*ca00*/  LDL R89, [R1+0x28] ;  /* 0x0000280001597983 */ /* 0x000ee20000100800 */
[----:B------:R-:W-:Y:S01]  /*ca10*/  UISETP.GE.AND UP0, UPT, UR7, 0x1, UPT ;  /* 0x000000010700788c */ /* 0x000fe2000bf06270 */
[----:B------:R-:W-:Y:S01]  /*ca20*/  LOP3.LUT R22, R22, 0xffffffdf, RZ, 0xc0, !PT ;  /* 0xffffffdf16167812 */ /* 0x000fe200078ec0ff */
[----:B------:R-:W-:Y:S01]  /*ca30*/  IMAD.U32 R5, RZ, RZ, UR38 ;  /* 0x00000026ff057e24 */ /* 0x000fe2000f8e00ff */
[----:B------:R-:W-:Y:S02]  /*ca40*/  ULDC UR50, c[0x0][0x9dc] ;  /* 0x0002770000327ab9 */ /* 0x000fe40000000800 */
[----:B------:R-:W-:Y:S01]  /*ca50*/  ULOP3.LUT UR4, URZ, UR50, URZ, 0x33, !UPT ;  /* 0x000000323f047292 */ /* 0x000fe2000f8e333f */
[----:B-1----:R-:W-:-:S13]  /*ca60*/  ISETP.NE.AND P1, PT, R90, 0x1, PT ;  /* 0x000000015a00780c */ /* 0x002fda0003f25270 */
[----:B------:R-:W1:Y:S01]  /*ca70*/  @P1 LDC R0, c[0x0][0x44c] ;  /* 0x00011300ff001b82 */ /* 0x000e620000000800 */
[----:B------:R-:W-:-:S07]  /*ca80*/  @P1 LOP3.LUT R22, R22, 0x20, RZ, 0xfc, !PT ;  /* 0x0000002016161812 */ /* 0x000fce00078efcff */
[----:B0-2---:R-:W0:Y:S01]  /*ca90*/  @P1 LDC R3, c[0x0][0x450] ;  /* 0x00011400ff031b82 */ /* 0x005e220000000800 */
[----:B---3--:R-:W-:Y:S01]  /*caa0*/  IMAD.IADD R9, R4, 0x1, R89 ;  /* 0x0000000104097824 */ /* 0x008fe200078e0259 */
[----:B------:R-:W-:-:S03]  /*cab0*/  LEA R4, R88, 0xffffff80, 0x7 ;  /* 0xffffff8058047811 */ /* 0x000fc600078e38ff */
[----:B-1----:R-:W-:-:S05]  /*cac0*/  @P1 IMAD.HI.U32 R0, R9, R0, RZ ;  /* 0x0000000009001227 */ /* 0x002fca00078e00ff */
[----:B0-----:R-:W-:Y:S01]  /*cad0*/  @P1 SHF.R.U32.HI R9, RZ, R3, R0 ;  /* 0x00000003ff091219 */ /* 0x001fe20000011600 */
[----:B------:R-:W-:Y:S01]  /*cae0*/  IMAD.MOV.U32 R3, RZ, RZ, -0x80 ;  /* 0xffffff80ff037424 */ /* 0x000fe200078e00ff */
[----:B------:R-:W-:Y:S01]  /*caf0*/  PLOP3.LUT P1, PT, PT, PT, UP0, 0x40, 0x0 ;  /* 0x000000000000781c */ /* 0x000fe20003f2e808 */
[----:B------:R-:W-:Y:S02]  /*cb00*/  VIADD R0, R8, 0x2d840 ;  /* 0x0002d84008007836 */ /* 0x000fe40000000000 */
[----:B------:R-:W0:Y:S01]  /*cb10*/  SHFL.IDX PT, R10, R9, RZ, 0x1c1f ;  /* 0x001c1fff090a7589 */ /* 0x000e2200000e0000 */
[----:B------:R-:W-:Y:S02]  /*cb20*/  IMAD R8, R88, R3, 0x80 ;  /* 0x0000008058087424 */ /* 0x000fe400078e0203 */
[----:B------:R-:W-:Y:S02]  /*cb30*/  PRMT R0, R5, 0x654, R0 ;  /* 0x0000065405007816 */ /* 0x000fe40000000000 */
[----:B------:R-:W-:-:S02]  /*cb40*/  VIADD R3, R8, 0x1 ;  /* 0x0000000108037836 */ /* 0x000fc40000000000 */
[----:B------:R-:W-:Y:S01]  /*cb50*/  IMAD.IADD R7, R141, 0x1, R8 ;  /* 0x000000018d077824 */ /* 0x000fe200078e0208 */
[----:B------:R1:W-:Y:S01]  /*cb60*/  SYNCS.ARRIVE.TRANS64.RED.A1T0 RZ, [R0+URZ], RZ ;  /* 0x000000ff00ff79a7 */ /* 0x0003e2000810043f */
[C---:B------:R-:W-:Y:S02]  /*cb70*/  IMAD R3, R142.reuse, -0x2, R3 ;  /* 0xfffffffe8e037824 */ /* 0x040fe400078e0203 */
[----:B------:R-:W-:-:S03]  /*cb80*/  IMAD R7, R142, -0x2, R7 ;  /* 0xfffffffe8e077824 */ /* 0x000fc600078e0207 */
[----:B------:R-:W-:-:S05]  /*cb90*/  IADD3 R3, -R140, R3, R141 ;  /* 0x000000038c037210 */ /* 0x000fca0007ffe18d */
[C---:B------:R-:W-:Y:S02]  /*cba0*/  VIADD R6, R3.reuse, UR6 ;  /* 0x0000000603067c36 */ /* 0x040fe40008000000 */
[----:B------:R-:W-:-:S03]  /*cbb0*/  VIADD R5, R3, UR4 ;  /* 0x0000000403057c36 */ /* 0x000fc60008000000 */
[----:B0-----:R-:W-:Y:S01]  /*cbc0*/  VIADDMNMX R3, R10, R6, R7, PT ;  /* 0x000000060a037246 */ /* 0x001fe20003800107 */
[----:B-1----:R-:W-:Y:S01]  /*cbd0*/  IMAD.IADD R0, R5, 0x1, R10 ;  /* 0x0000000105007824 */ /* 0x002fe200078e020a */
        /* <DEDUP_REMOVED lines=13> */
.L_x_11479:
[----:B------:R-:W-:-:S06]  /*ccb0*/  UISETP.NE.AND UP1, UPT, UR7, 0x1, UPT ;  /* 0x000000010700788c */ /* 0x000fcc000bf25270 */
[----:B------:R-:W-:-:S05]  /*ccc0*/  PLOP3.LUT P1, PT, PT, PT, UP1, 0x80, 0x0 ;  /* 0x000000000000781c */ /* 0x000fca0003f2f018 */
[----:B------:R-:W-:-:S08]  /*ccd0*/  @UP1 ULDC.64 UR4, c[0x0][0x9e8] ;  /* 0x00027a0000041ab9 */ /* 0x000fd00000000a00 */
[----:B------:R-:W-:-:S05]  /*cce0*/  @P1 IMAD.HI.U32 R10, R11, UR4, RZ ;  /* 0x000000040b0a1c27 */ /* 0x000fca000f8e00ff */
[----:B------:R-:W-:-:S07]  /*ccf0*/  @P1 SHF.R.U32.HI R11, RZ, UR5, R10 ;  /* 0x00000005ff0b1c19 */ /* 0x000fce000801160a */
.L_x_11480:
[----:B------:R-:W-:Y:S05]  /*cd00*/  BSYNC B0 ;  /* 0x0000000000007941 */ /* 0x000fea0003800000 */
.L_x_11478:
[----:B------:R-:W-:-:S04]  /*cd10*/  IMAD R11, R11, UR7, -R4 ;  /* 0x000000070b0b7c24 */ /* 0x000fc8000f8e0a04 */
[----:B------:R-:W-:-:S05]  /*cd20*/  IMAD R11, R142, -0x2, R11 ;  /* 0xfffffffe8e0b7824 */ /* 0x000fca00078e020b */
[----:B------:R-:W-:Y:S02]  /*cd30*/  VIMNMX R0, R0, R11, !PT ;  /* 0x0000000b00007248 */ /* 0x000fe40007fe0100 */
[----:B------:R-:W-:-:S07]  /*cd40*/  VIADDMNMX R3, R11, UR7, R3, PT ;  /* 0x000000070b037c46 */ /* 0x000fce000b800103 */
.L_x_11477:
[C---:B------:R-:W-:Y:S02]  /*cd50*/  ISETP.GE.AND P2, PT, R8.reuse, 0x9, PT ;  /* 0x000000090800780c */ /* 0x040fe40003f46270 */
[----:B------:R-:W-:Y:S02]  /*cd60*/  ISETP.GE.AND P1, PT, R8, 0x2, PT ;  /* 0x000000020800780c */ /* 0x000fe40003f26270 */
[----:B------:R-:W-:Y:S02]  /*cd70*/  LOP3.LUT R22, R22, 0xfffffffe, RZ, 0xc0, !PT ;  /* 0xfffffffe16167812 */ /* 0x000fe400078ec0ff */
[----:B------:R-:W-:Y:S02]  /*cd80*/  ISETP.GT.AND P3, PT, R0, 0x1, !P1 ;  /* 0x000000010000780c */ /* 0x000fe40004f64270 */
[----:B------:R-:W-:Y:S02]  /*cd90*/  ISETP.GE.AND P4, PT, R8, 0xa, PT ;  /* 0x0000000a0800780c */ /* 0x000fe40003f86270 */
[----:B------:R-:W-:-:S02]  /*cda0*/  ISETP.LT.OR P3, PT, R3, 0x2, P3 ;  /* 0x000000020300780c */ /* 0x000fc40001f61670 */
[----:B------:R-:W-:Y:S02]  /*cdb0*/  ISETP.GE.AND P6, PT, R8, 0x1, PT ;  /* 0x000000010800780c */ /* 0x000fe40003fc6270 */
[----:B------:R-:W-:Y:S02]  /*cdc0*/  @P2 LOP3.LUT R22, R22, 0x1, RZ, 0xfc, !PT ;  /* 0x0000000116162812 */ /* 0x000fe400078efcff */
[----:B------:R-:W-:Y:S02]  /*cdd0*/  ISETP.GT.AND P2, PT, R0, 0x8, !P2 ;  /* 0x000000080000780c */ /* 0x000fe40005744270 */
[----:B------:R-:W-:Y:S02]  /*cde0*/  FSEL R25, R25, -INF , !P3 ;  /* 0xff80000019197808 */ /* 0x000fe40005800000 */
[----:B------:R-:W-:Y:S02]  /*cdf0*/  ISETP.LT.OR P2, PT, R3, 0x9, P2 ;  /* 0x000000090300780c */ /* 0x000fe40001741670 */
[----:B------:R-:W-:-:S02]  /*ce00*/  ISETP.GE.AND P3, PT, R8, 0x11, PT ;  /* 0x000000110800780c */ /* 0x000fc40003f66270 */
[----:B------:R-:W-:Y:S02]  /*ce10*/  LOP3.LUT R22, R22, 0xfffffffd, RZ, 0xc0, !PT ;  /* 0xfffffffd16167812 */ /* 0x000fe400078ec0ff */
[----:B------:R-:W-:Y:S02]  /*ce20*/  FSEL R28, R28, -INF , !P2 ;  /* 0xff8000001c1c7808 */ /* 0x000fe40005000000 */
[----:B------:R-:W-:Y:S02]  /*ce30*/  ISETP.GT.AND P2, PT, R0, 0x9, !P4 ;  /* 0x000000090000780c */ /* 0x000fe40006744270 */
[----:B------:R-:W-:Y:S02]  /*ce40*/  @P4 LOP3.LUT R22, R22, 0x2, RZ, 0xfc, !PT ;  /* 0x0000000216164812 */ /* 0x000fe400078efcff */
[----:B------:R-:W-:Y:S02]  /*ce50*/  ISETP.LT.OR P2, PT, R3, 0xa, P2 ;  /* 0x0000000a0300780c */ /* 0x000fe40001741670 */
[----:B------:R-:W-:-:S02]  /*ce60*/  LOP3.LUT R22, R22, 0xfffffffb, RZ, 0xc0, !PT ;  /* 0xfffffffb16167812 */ /* 0x000fc400078ec0ff */
[----:B------:R-:W-:Y:S02]  /*ce70*/  FSEL R29, R29, -INF , !P2 ;  /* 0xff8000001d1d7808 */ /* 0x000fe40005000000 */
[----:B------:R-:W-:Y:S02]  /*ce80*/  @P3 LOP3.LUT R22, R22, 0x4, RZ, 0xfc, !PT ;  /* 0x0000000416163812 */ /* 0x000fe400078efcff */
[----:B------:R-:W-:Y:S02]  /*ce90*/  ISETP.GT.AND P2, PT, R0, 0x10, !P3 ;  /* 0x000000100000780c */ /* 0x000fe40005f44270 */
[----:B------:R-:W-:Y:S02]  /*cea0*/  ISETP.GE.AND P3, PT, R8, 0x12, PT ;  /* 0x000000120800780c */ /* 0x000fe40003f66270 */
[----:B------:R-:W-:Y:S02]  /*ceb0*/  ISETP.LT.OR P2, PT, R3, 0x11, P2 ;  /* 0x000000110300780c */ /* 0x000fe40001741670 */
[----:B------:R-:W-:-:S02]  /*cec0*/  LOP3.LUT R22, R22, 0xfbffffff, RZ, 0xc0, !PT ;  /* 0xfbffffff16167812 */ /* 0x000fc400078ec0ff */
        /* <DEDUP_REMOVED lines=150> */
[----:B------:R-:W-:-:S04]  /*d830*/  ISETP.GT.AND P5, PT, R0, RZ, !P6 ;  /* 0x000000ff0000720c */ /* 0x000fc800077a4270 */
        /* <DEDUP_REMOVED lines=25> */
.L_x_11483:
[----:B------:R-:W-:-:S06]  /*d9d0*/  UISETP.NE.AND UP1, UPT, UR7, 0x1, UPT ;  /* 0x000000010700788c */ /* 0x000fcc000bf25270 */
[----:B------:R-:W-:-:S05]  /*d9e0*/  PLOP3.LUT P5, PT, PT, PT, UP1, 0x80, 0x0 ;  /* 0x000000000000781c */ /* 0x000fca0003faf018 */
[----:B------:R-:W-:-:S08]  /*d9f0*/  @UP1 ULDC.64 UR4, c[0x0][0x9e8] ;  /* 0x00027a0000041ab9 */ /* 0x000fd00000000a00 */
[----:B------:R-:W-:Y:S01]  /*da00*/  @P5 IMAD.HI.U32 R0, R3, UR4, RZ ;  /* 0x0000000403005c27 */ /* 0x000fe2000f8e00ff */
[----:B------:R-:W-:-:S13]  /*da10*/  PLOP3.LUT P5, PT, PT, PT, UP1, 0x80, 0x0 ;  /* 0x000000000000781c */ /* 0x000fda0003faf018 */
[----:B------:R-:W-:-:S07]  /*da20*/  @P5 SHF.R.U32.HI R3, RZ, UR5, R0 ;  /* 0x00000005ff035c19 */ /* 0x000fce0008011600 */
.L_x_11484:
[----:B------:R-:W-:Y:S05]  /*da30*/  BSYNC B0 ;  /* 0x0000000000007941 */ /* 0x000fea0003800000 */
.L_x_11482:
[----:B------:R-:W-:-:S04]  /*da40*/  IMAD R3, R3, UR7, -R4 ;  /* 0x0000000703037c24 */ /* 0x000fc8000f8e0a04 */
[----:B------:R-:W-:-:S05]  /*da50*/  IMAD R3, R142, -0x2, R3 ;  /* 0xfffffffe8e037824 */ /* 0x000fca00078e0203 */
[----:B------:R-:W-:Y:S02]  /*da60*/  VIMNMX R5, R5, R3, !PT ;  /* 0x0000000305057248 */ /* 0x000fe40007fe0100 */
[----:B------:R-:W-:-:S07]  /*da70*/  VIADDMNMX R6, R3, UR7, R6, PT ;  /* 0x0000000703067c46 */ /* 0x000fce000b800106 */
.L_x_11481:
[----:B------:R-:W-:Y:S01]  /*da80*/  ISETP.GT.AND P1, PT, R5, 0x1, !P1 ;  /* 0x000000010500780c */ /* 0x000fe20004f24270 */
[----:B------:R-:W-:Y:S01]  /*da90*/  ULDC UR51, c[0x0][0x988] ;  /* 0x0002620000337ab9 */ /* 0x000fe20000000800 */
[----:B------:R-:W2:Y:S01]  /*daa0*/  LDL R91, [R1+0x38] ;  /* 0x00003800015b7983 */ /* 0x000ea20000100800 */
[----:B------:R-:W-:Y:S02]  /*dab0*/  LOP3.LUT P5, RZ, R22, 0x4000000, RZ, 0xc0, !PT ;  /* 0x0400000016ff7812 */ /* 0x000fe400078ac0ff */
        /* <DEDUP_REMOVED lines=39> */
[----:B------:R-:W-:-:S02]  /*dd30*/  LOP3.LUT P5, RZ, R22, 0x8000, RZ, 0xc0, !PT ;  /* 0x0000800016ff7812 */ /* 0x000fc400078ac0ff */
        /* <DEDUP_REMOVED lines=36> */
[C---:B------:R-:W-:Y:S01]  /*df80*/  ISETP.GT.AND P6, PT, R5.reuse, RZ, !P6 ;  /* 0x000000ff0500720c */ /* 0x040fe200077c4270 */
[----:B------:R-:W0:Y:S01]  /*df90*/  SHFL.BFLY PT, R3, R0, 0x2, 0x1f ;  /* 0x0c401f0000037f89 */ /* 0x000e2200000e0000 */
[----:B------:R-:W-:Y:S02]  /*dfa0*/  FSEL R50, R50, -INF , !P1 ;  /* 0xff80000032327808 */ /* 0x000fe40004800000 */
[----:B------:R-:W-:Y:S02]  /*dfb0*/  LOP3.LUT P1, RZ, R22, 0x40000, RZ, 0xc0, !PT ;  /* 0x0004000016ff7812 */ /* 0x000fe4000782c0ff */
[----:B------:R-:W-:Y:S02]  /*dfc0*/  ISETP.LT.OR P6, PT, R6, 0x1, P6 ;  /* 0x000000010600780c */ /* 0x000fe400037c1670 */
[----:B------:R-:W-:Y:S02]  /*dfd0*/  ISETP.GT.AND P1, PT, R5, 0x31, !P1 ;  /* 0x000000310500780c */ /* 0x000fe40004f24270 */
[----:B------:R-:W-:-:S02]  /*dfe0*/  FSEL R26, R26, -INF , !P6 ;  /* 0xff8000001a1a7808 */ /* 0x000fc40007000000 */
[----:B------:R-:W-:Y:S02]  /*dff0*/  ISETP.LT.OR P1, PT, R6, 0x32, P1 ;  /* 0x000000320600780c */ /* 0x000fe40000f21670 */
[----:B------:R-:W-:Y:S02]  /*e000*/  FMNMX.FTZ R11, R26, R27, !PT ;  /* 0x0000001b1a0b7209 */ /* 0x000fe40007810000 */
[----:B------:R-:W-:Y:S02]  /*e010*/  FSEL R51, R51, -INF , !P1 ;  /* 0xff80000033337808 */ /* 0x000fe40004800000 */
[----:B------:R-:W-:Y:S02]  /*e020*/  LOP3.LUT P1, RZ, R22, 0x20000, RZ, 0xc0, !PT ;  /* 0x0002000016ff7812 */ /* 0x000fe4000782c0ff */
[C---:B------:R-:W-:Y:S02]  /*e030*/  ISETP.GT.AND P2, PT, R5.reuse, 0x70, !P2 ;  /* 0x000000700500780c */ /* 0x040fe40005744270 */
[----:B------:R-:W-:-:S02]  /*e040*/  ISETP.GT.AND P1, PT, R5, 0x38, !P1 ;  /* 0x000000380500780c */ /* 0x000fc40004f24270 */
[----:B------:R-:W-:Y:S02]  /*e050*/  ISETP.GT.AND P3, PT, R5, 0x71, !P3 ;  /* 0x000000710500780c */ /* 0x000fe40005f64270 */
[----:B------:R-:W-:Y:S02]  /*e060*/  ISETP.LT.OR P1, PT, R6, 0x39, P1 ;  /* 0x000000390600780c */ /* 0x000fe40000f21670 */
[----:B0-----:R-:W-:Y:S02]  /*e070*/  FMNMX.FTZ R8, R0, R3, !PT ;  /* 0x0000000300087209 */ /* 0x001fe40007810000 */
[----:B------:R-:W-:Y:S02]  /*e080*/  FSEL R54, R54, -INF , !P1 ;  /* 0xff80000036367808 */ /* 0x000fe40004800000 */
[----:B------:R-:W-:Y:S01]  /*e090*/  LOP3.LUT P1, RZ, R22, 0x10000, RZ, 0xc0, !PT ;  /* 0x0001000016ff7812 */ /* 0x000fe2000782c0ff */
[----:B------:R-:W0:Y:S01]  /*e0a0*/  SHFL.BFLY PT, R3, R8, 0x1, 0x1f ;  /* 0x0c201f0008037f89 */ /* 0x000e2200000e0000 */
        /* <DEDUP_REMOVED lines=32> */
[C---:B------:R-:W-:Y:S02]  /*e2b0*/  LOP3.LUT P1, RZ, R22.reuse, 0x800, RZ, 0xc0, !PT ;  /* 0x0000080016ff7812 */ /* 0x040fe4000782c0ff */
[----:B------:R-:W-:Y:S02]  /*e2c0*/  LOP3.LUT P5, RZ, R22, 0x8, RZ, 0xc0, !PT ;  /* 0x0000000816ff7812 */ /* 0x000fe400078ac0ff */
[----:B------:R-:W-:Y:S02]  /*e2d0*/  ISETP.GT.AND P1, PT, R5, 0x50, !P1 ;  /* 0x000000500500780c */ /* 0x000fe40004f24270 */
[----:B------:R-:W-:Y:S02]  /*e2e0*/  FMNMX.FTZ R0, R58, R21, !PT ;  /* 0x000000153a007209 */ /* 0x000fe40007810000 */
[----:B------:R-:W-:-:S02]  /*e2f0*/  ISETP.LT.OR P1, PT, R6, 0x51, P1 ;  /* 0x000000510600780c */ /* 0x000fc40000f21670 */
[----:B0-----:R-:W-:Y:S02]  /*e300*/  FMNMX.FTZ R3, R8, R3, !PT ;  /* 0x0000000308037209 */ /* 0x001fe40007810000 */
[----:B------:R-:W-:Y:S02]  /*e310*/  FSEL R66, R66, -INF , !P1 ;  /* 0xff80000042427808 */ /* 0x000fe40004800000 */
[----:B------:R-:W-:Y:S01]  /*e320*/  LOP3.LUT P1, RZ, R22, 0x400, RZ, 0xc0, !PT ;  /* 0x0000040016ff7812 */ /* 0x000fe2000782c0ff */
[----:B------:R-:W-:Y:S01]  /*e330*/  FMUL.FTZ R4, R3, UR51 ;  /* 0x0000003303047c20 */ /* 0x000fe20008410000 */
        /* <DEDUP_REMOVED lines=9> */
[C---:B------:R-:W-:Y:S02]  /*e3d0*/  ISETP.LT.OR P2, PT, R6.reuse, 0x71, P2 ;  /* 0x000000710600780c */ /* 0x040fe40001741670 */
[----:B------:R-:W-:Y:S02]  /*e3e0*/  ISETP.LT.OR P1, PT, R6, 0x59, P1 ;  /* 0x000000590600780c */ /* 0x000fe40000f21670 */
[----:B------:R-:W-:Y:S02]  /*e3f0*/  ISETP.GT.AND P4, PT, R5, 0x78, !P4 ;  /* 0x000000780500780c */ /* 0x000fe40006784270 */
[----:B------:R-:W-:Y:S02]  /*e400*/  FSEL R70, R70, -INF , !P1 ;  /* 0xff80000046467808 */ /* 0x000fe40004800000 */
[----:B------:R-:W-:Y:S02]  /*e410*/  LOP3.LUT P1, RZ, R22, 0x100, RZ, 0xc0, !PT ;  /* 0x0000010016ff7812 */ /* 0x000fe4000782c0ff */
[----:B------:R-:W-:-:S02]  /*e420*/  ISETP.LT.OR P3, PT, R6, 0x72, P3 ;  /* 0x000000720600780c */ /* 0x000fc40001f61670 */
[----:B------:R-:W-:Y:S02]  /*e430*/  ISETP.GT.AND P1, PT, R5, 0x59, !P1 ;  /* 0x000000590500780c */ /* 0x000fe40004f24270 */
[----:B------:R-:W-:Y:S02]  /*e440*/  FSEL R82, R82, -INF , !P2 ;  /* 0xff80000052527808 */ /* 0x000fe40005000000 */
[C---:B------:R-:W-:Y:S02]  /*e450*/  ISETP.LT.OR P1, PT, R6.reuse, 0x5a, P1 ;  /* 0x0000005a0600780c */ /* 0x040fe40000f21670 */
[----:B------:R-:W-:Y:S02]  /*e460*/  ISETP.LT.OR P4, PT, R6, 0x79, P4 ;  /* 0x000000790600780c */ /* 0x000fe40002781670 */
[----:B------:R-:W-:Y:S02]  /*e470*/  FSEL R71, R71, -INF , !P1 ;  /* 0xff80000047477808 */ /* 0x000fe40004800000 */
[----:B------:R-:W-:-:S02]  /*e480*/  LOP3.LUT P1, RZ, R22, 0x80, RZ, 0xc0, !PT ;  /* 0x0000008016ff7812 */ /* 0x000fc4000782c0ff */
[----:B------:R-:W-:Y:S02]  /*e490*/  FSEL R83, R83, -INF , !P3 ;  /* 0xff80000053537808 */ /* 0x000fe40005800000 */
[----:B------:R-:W-:Y:S02]  /*e4a0*/  ISETP.GT.AND P1, PT, R5, 0x60, !P1 ;  /* 0x000000600500780c */ /* 0x000fe40004f24270 */
[----:B------:R-:W-:Y:S02]  /*e4b0*/  FSEL R86, R86, -INF , !P4 ;  /* 0xff80000056567808 */ /* 0x000fe40006000000 */
        /* <DEDUP_REMOVED lines=12> */
[----:B------:R-:W-:-:S04]  /*e580*/  ISETP.LT.OR P1, PT, R6, 0x6a, P1 ;  /* 0x0000006a0600780c */ /* 0x000fc80000f21670 */
[----:B------:R-:W-:Y:S02]  /*e590*/  FSEL R79, R79, -INF , !P1 ;  /* 0xff8000004f4f7808 */ /* 0x000fe40004800000 */
[----:B------:R-:W-:-:S04]  /*e5a0*/  FSETP.NEU.FTZ.AND P1, PT, R3, -INF , PT ;  /* 0xff8000000300780b */ /* 0x000fc80003f3d000 */
[----:B------:R-:W-:Y:S02]  /*e5b0*/  FSEL R4, R4, RZ, P1 ;  /* 0x000000ff04047208 */ /* 0x000fe40000800000 */
[----:B------:R-:W-:-:S03]  /*e5c0*/  ISETP.GT.AND P1, PT, R5, 0x79, !P5 ;  /* 0x000000790500780c */ /* 0x000fc60006f24270 */
        /* <DEDUP_REMOVED lines=15> */
[----:B------:R-:W-:Y:S01]  /*e6c0*/  MUFU.EX2 R7, R7 ;  /* 0x0000000700077308 */ /* 0x000fe20000000800 */
[--C-:B------:R-:W-:Y:S01]  /*e6d0*/  FFMA.FTZ R45, R45, UR51, -R4.reuse ;  /* 0x000000332d2d7c23 */ /* 0x100fe20008010804 */
[----:B------:R-:W-:Y:S01]  /*e6e0*/  FMNMX.FTZ R29, R75, R0, !PT ;  /* 0x000000004b1d7209 */ /* 0x000fe20007810000 */
[--C-:B------:R-:W-:Y:S01]  /*e6f0*/  FFMA.FTZ R53, R53, UR51, -R4.reuse ;  /* 0x0000003335357c23 */ /* 0x100fe20008010804 */
[--C-:B------:R-:W-:Y:S01]  /*e700*/  FFMA.FTZ R14, R37, UR51, -R4.reuse ;  /* 0x00000033250e7c23 */ /* 0x100fe20008010804 */
[--C-:B------:R-:W-:Y:S01]  /*e710*/  FFMA.FTZ R12, R33, UR51, -R4.reuse ;  /* 0x00000033210c7c23 */ /* 0x100fe20008010804 */
[----:B------:R-:W-:Y:S01]  /*e720*/  FMNMX.FTZ R0, R78, R29, !PT ;  /* 0x0000001d4e007209 */ /* 0x000fe20007810000 */
[--C-:B------:R-:W-:Y:S01]  /*e730*/  FFMA.FTZ R37, R44, UR51, -R4.reuse ;  /* 0x000000332c257c23 */ /* 0x100fe20008010804 */
[----:B------:R-:W0:Y:S01]  /*e740*/  MUFU.EX2 R8, R8 ;  /* 0x0000000800087308 */ /* 0x000e220000000800 */
        /* <DEDUP_REMOVED lines=14> */
[----:B------:R-:W-:Y:S01]  /*e830*/  FFMA.FTZ R44, R85, UR51, -R4 ;  /* 0x00000033552c7c23 */ /* 0x000fe20008010804 */
[----:B------:R1:W-:Y:S01]  /*e840*/  MUFU.EX2 R11, R32 ;  /* 0x00000020000b7308 */ /* 0x0003e20000000800 */
[----:B0-----:R-:W-:Y:S01]  /*e850*/  FADD.FTZ R6, R7, R8 ;  /* 0x0000000807067221 */ /* 0x001fe20000010000 */
[----:B------:R-:W-:-:S05]  /*e860*/  FMNMX.FTZ R0, R87, R0, !PT ;  /* 0x0000000057007209 */ /* 0x000fca0007810000 */
[----:B------:R-:W0:Y:S01]  /*e870*/  SHFL.BFLY PT, R5, R0, 0x2, 0x1f ;  /* 0x0c401f0000057f89 */ /* 0x000e2200000e0000 */
[----:B------:R-:W-:Y:S01]  /*e880*/  MUFU.EX2 R15, R40 ;  /* 0x00000028000f7308 */ /* 0x000fe20000000800 */
[--C-:B-1----:R-:W-:Y:S01]  /*e890*/  FFMA.FTZ R32, R56, UR51, -R4.reuse ;  /* 0x0000003338207c23 */ /* 0x102fe20008010804 */
[----:B------:R-:W-:-:S06]  /*e8a0*/  FFMA.FTZ R56, R73, UR51, -R4 ;  /* 0x0000003349387c23 */ /* 0x000fcc0008010804 */
[----:B------:R1:W-:Y:S08]  /*e8b0*/  MUFU.EX2 R36, R41 ;  /* 0x0000002900247308 */ /* 0x0003f00000000800 */
[----:B------:R3:W-:Y:S01]  /*e8c0*/  MUFU.EX2 R21, R49 ;  /* 0x0000003100157308 */ /* 0x0007e20000000800 */
[--C-:B-1----:R-:W-:Y:S01]  /*e8d0*/  FFMA.FTZ R41, R64, UR51, -R4.reuse ;  /* 0x0000003340297c23 */ /* 0x102fe20008010804 */
[----:B------:R-:W-:Y:S01]  /*e8e0*/  FFMA.FTZ R64, R77, UR51, -R4 ;  /* 0x000000334d407c23 */ /* 0x000fe20008010804 */
[----:B0-----:R-:W-:-:S05]  /*e8f0*/  FMNMX.FTZ R5, R0, R5, !PT ;  /* 0x0000000500057209 */ /* 0x001fca0007810000 */
[----:B------:R-:W0:Y:S01]  /*e900*/  MUFU.EX2 R9, R9 ;  /* 0x0000000900097308 */ /* 0x000e220000000800 */
[--C-:B---3--:R-:W-:Y:S01]  /*e910*/  FFMA.FTZ R49, R57, UR51, -R4.reuse ;  /* 0x0000003339317c23 */ /* 0x108fe20008010804 */
[--C-:B------:R-:W-:Y:S01]  /*e920*/  FFMA.FTZ R57, R76, UR51, -R4.reuse ;  /* 0x000000334c397c23 */ /* 0x100fe20008010804 */
[----:B------:R-:W1:Y:S05]  /*e930*/  SHFL.BFLY PT, R0, R5, 0x1, 0x1f ;  /* 0x0c201f0005007f89 */ /* 0x000e6a00000e0000 */
[----:B------:R3:W-:Y:S08]  /*e940*/  MUFU.EX2 R40, R45 ;  /* 0x0000002d00287308 */ /* 0x0007f00000000800 */
[----:B------:R4:W-:Y:S01]  /*e950*/  MUFU.EX2 R25, R53 ;  /* 0x0000003500197308 */ /* 0x0009e20000000800 */
[----:B---3--:R-:W-:-:S07]  /*e960*/  FFMA.FTZ R45, R68, UR51, -R4 ;  /* 0x00000033442d7c23 */ /* 0x008fce0008010804 */
[----:B------:R-:W3:Y:S01]  /*e970*/  MUFU.EX2 R10, R10 ;  /* 0x0000000a000a7308 */ /* 0x000ee20000000800 */
[----:B----4-:R-:W-:Y:S01]  /*e980*/  FFMA.FTZ R53, R72, UR51, -R4 ;  /* 0x0000003348357c23 */ /* 0x010fe20008010804 */
[----:B-1----:R-:W-:-:S04]  /*e990*/  FMNMX.FTZ R0, R5, R0, !PT ;  /* 0x0000000005007209 */ /* 0x002fc80007810000 */
[C---:B------:R-:W-:Y:S01]  /*e9a0*/  FSETP.NEU.FTZ.AND P1, PT, R0.reuse, -INF , PT ;  /* 0xff8000000000780b */ /* 0x040fe20003f3d000 */
[----:B------:R-:W-:Y:S01]  /*e9b0*/  FMUL.FTZ R5, R0, UR51 ;  /* 0x0000003300057c20 */ /* 0x000fe20008410000 */
[----:B------:R-:W1:Y:S04]  /*e9c0*/  MUFU.EX2 R12, R12 ;  /* 0x0000000c000c7308 */ /* 0x000e680000000800 */
[----:B------:R-:W-:-:S04]  /*e9d0*/  FSEL R4, R5, RZ, P1 ;  /* 0x000000ff05047208 */ /* 0x000fc80000800000 */
[----:B------:R-:W4:Y:S01]  /*e9e0*/  MUFU.EX2 R14, R14 ;  /* 0x0000000e000e7308 */ /* 0x000f220000000800 */
[--C-:B------:R-:W-:Y:S01]  /*e9f0*/  FFMA.FTZ R5, R26, UR51, -R4.reuse ;  /* 0x000000331a057c23 */ /* 0x100fe20008010804 */
[--C-:B------:R-:W-:Y:S01]  /*ea00*/  FFMA.FTZ R26, R27, UR51, -R4.reuse ;  /* 0x000000331b1a7c23 */ /* 0x100fe20008010804 */
[--C-:B------:R-:W-:Y:S01]  /*ea10*/  FFMA.FTZ R27, R30, UR51, -R4.reuse ;  /* 0x000000331e1b7c23 */ /* 0x100fe20008010804 */
[--C-:B------:R-:W-:Y:S01]  /*ea20*/  FFMA.FTZ R76, R43, UR51, -R4.reuse ;  /* 0x000000332b4c7c23 */ /* 0x100fe20008010804 */
[--C-:B------:R-:W-:Y:S01]  /*ea30*/  FFMA.FTZ R30, R31, UR51, -R4.reuse ;  /* 0x000000331f1e7c23 */ /* 0x100fe20008010804 */
[----:B------:R-:W-:Y:S01]  /*ea40*/  FFMA.FTZ R43, R59, UR51, -R4 ;  /* 0x000000333b2b7c23 */ /* 0x000fe20008010804 */
[----:B0-----:R-:W-:Y:S01]  /*ea50*/  FADD.FTZ R59, R9, R6 ;  /* 0x00000006093b7221 */ /* 0x001fe20000010000 */
[----:B------:R-:W-:Y:S01]  /*ea60*/  MUFU.EX2 R5, R5 ;  /* 0x0000000500057308 */ /* 0x000fe20000000800 */
[--C-:B------:R-:W-:Y:S01]  /*ea70*/  FFMA.FTZ R31, R34, UR51, -R4.reuse ;  /* 0x00000033221f7c23 */ /* 0x100fe20008010804 */
[--C-:B------:R-:W-:Y:S01]  /*ea80*/  FFMA.FTZ R69, R42, UR51, -R4.reuse ;  /* 0x000000332a457c23 */ /* 0x100fe20008010804 */
[----:B---3--:R-:W-:Y:S01]  /*ea90*/  FADD.FTZ R6, R10, R59 ;  /* 0x0000003b0a067221 */ /* 0x008fe20000010000 */
[--C-:B------:R-:W-:Y:S01]  /*eaa0*/  FFMA.FTZ R42, R58, UR51, -R4.reuse ;  /* 0x000000333a2a7c23 */ /* 0x100fe20008010804 */
[--C-:B------:R-:W-:Y:S01]  /*eab0*/  FFMA.FTZ R80, R47, UR51, -R4.reuse ;  /* 0x000000332f507c23 */ /* 0x100fe20008010804 */
[----:B------:R-:W-:Y:S01]  /*eac0*/  FFMA.FTZ R47, R63, UR51, -R4 ;  /* 0x000000333f2f7c23 */ /* 0x000fe20008010804 */
[----:B------:R-:W-:Y:S01]  /*ead0*/  FADD.FTZ R59, R11, R6 ;  /* 0x000000060b3b7221 */ /* 0x000fe20000010000 */
[----:B------:R-:W0:Y:S01]  /*eae0*/  MUFU.EX2 R26, R26 ;  /* 0x0000001a001a7308 */ /* 0x000e220000000800 */
[--C-:B------:R-:W-:Y:S01]  /*eaf0*/  FFMA.FTZ R68, R35, UR51, -R4.reuse ;  /* 0x0000003323447c23 */ /* 0x100fe20008010804 */
[--C-:B------:R-:W-:Y:S01]  /*eb00*/  FFMA.FTZ R65, R38, UR51, -R4.reuse ;  /* 0x0000003326417c23 */ /* 0x100fe20008010804 */
[----:B-1----:R-:W-:Y:S01]  /*eb10*/  FADD.FTZ R58, R12, R59 ;  /* 0x0000003b0c3a7221 */ /* 0x002fe20000010000 */
[--C-:B------:R-:W-:Y:S01]  /*eb20*/  FFMA.FTZ R72, R39, UR51, -R4.reuse ;  /* 0x0000003327487c23 */ /* 0x100fe20008010804 */
[--C-:B------:R-:W-:Y:S01]  /*eb30*/  FFMA.FTZ R73, R46, UR51, -R4.reuse ;  /* 0x000000332e497c23 */ /* 0x100fe20008010804 */
[----:B------:R-:W-:Y:S01]  /*eb40*/  FFMA.FTZ R34, R50, UR51, -R4 ;  /* 0x0000003332227c23 */ /* 0x000fe20008010804 */
[----:B------:R-:W-:Y:S01]  /*eb50*/  FADD.FTZ R63, R13, R58 ;  /* 0x0000003a0d3f7221 */ /* 0x000fe20000010000 */
[----:B------:R-:W1:Y:S01]  /*eb60*/  MUFU.EX2 R27, R27 ;  /* 0x0000001b001b7308 */ /* 0x000e620000000800 */
[--C-:B------:R-:W-:Y:S01]  /*eb70*/  FFMA.FTZ R35, R51, UR51, -R4.reuse ;  /* 0x0000003333237c23 */ /* 0x100fe20008010804 */
[--C-:B------:R-:W-:Y:S01]  /*eb80*/  FFMA.FTZ R38, R54, UR51, -R4.reuse ;  /* 0x0000003336267c23 */ /* 0x100fe20008010804 */
[----:B----4-:R-:W-:Y:S01]  /*eb90*/  FADD.FTZ R58, R14, R63 ;  /* 0x0000003f0e3a7221 */ /* 0x010fe20000010000 */
[--C-:B------:R-:W-:Y:S01]  /*eba0*/  FFMA.FTZ R39, R55, UR51, -R4.reuse ;  /* 0x0000003337277c23 */ /* 0x100fe20008010804 */
[--C-:B------:R-:W-:Y:S01]  /*ebb0*/  FFMA.FTZ R46, R62, UR51, -R4.reuse ;  /* 0x000000333e2e7c23 */ /* 0x100fe20008010804 */
[----:B------:R-:W-:Y:S01]  /*ebc0*/  FFMA.FTZ R50, R66, UR51, -R4 ;  /* 0x0000003342327c23 */ /* 0x000fe20008010804 */
[----:B------:R-:W-:Y:S01]  /*ebd0*/  FADD.FTZ R63, R15, R58 ;  /* 0x0000003a0f3f7221 */ /* 0x000fe20000010000 */
[----:B------:R-:W3:Y:S01]  /*ebe0*/  MUFU.EX2 R30, R30 ;  /* 0x0000001e001e7308 */ /* 0x000ee20000000800 */
[----:B0-----:R-:W-:Y:S01]  /*ebf0*/  FADD.FTZ R6, R5, R26 ;  /* 0x0000001a05067221 */ /* 0x001fe20000010000 */
[--C-:B------:R-:W-:Y:S01]  /*ec00*/  FFMA.FTZ R51, R67, UR51, -R4.reuse ;  /* 0x0000003343337c23 */ /* 0x100fe20008010804 */
[--C-:B------:R-:W-:Y:S01]  /*ec10*/  FFMA.FTZ R54, R70, UR51, -R4.reuse ;  /* 0x0000003346367c23 */ /* 0x100fe20008010804 */
[--C-:B------:R-:W-:Y:S01]  /*ec20*/  FFMA.FTZ R55, R71, UR51, -R4.reuse ;  /* 0x0000003347377c23 */ /* 0x100fe20008010804 */
[--C-:B------:R-:W-:Y:S01]  /*ec30*/  FFMA.FTZ R74, R74, UR51, -R4.reuse ;  /* 0x000000334a4a7c23 */ /* 0x100fe20008010804 */
[--C-:B------:R-:W-:Y:S01]  /*ec40*/  FFMA.FTZ R75, R75, UR51, -R4.reuse ;  /* 0x000000334b4b7c23 */ /* 0x100fe20008010804 */
[----:B------:R-:W-:Y:S01]  /*ec50*/  FFMA.FTZ R78, R78, UR51, -R4 ;  /* 0x000000334e4e7c23 */ /* 0x000fe20008010804 */
[----:B------:R-:W0:Y:S01]  /*ec60*/  MUFU.EX2 R31, R31 ;  /* 0x0000001f001f7308 */ /* 0x000e220000000800 */
[----:B-1----:R-:W-:Y:S01]  /*ec70*/  FADD.FTZ R59, R27, R6 ;  /* 0x000000061b3b7221 */ /* 0x002fe20000010000 */
[--C-:B------:R-:W-:Y:S01]  /*ec80*/  FFMA.FTZ R79, R79, UR51, -R4.reuse ;  /* 0x000000334f4f7c23 */ /* 0x100fe20008010804 */
[--C-:B------:R-:W-:Y:S01]  /*ec90*/  FFMA.FTZ R82, R82, UR51, -R4.reuse ;  /* 0x0000003352527c23 */ /* 0x100fe20008010804 */
[--C-:B------:R-:W-:Y:S01]  /*eca0*/  FFMA.FTZ R83, R83, UR51, -R4.reuse ;  /* 0x0000003353537c23 */ /* 0x100fe20008010804 */
[--C-:B------:R-:W-:Y:S01]  /*ecb0*/  FFMA.FTZ R86, R86, UR51, -R4.reuse ;  /* 0x0000003356567c23 */ /* 0x100fe20008010804 */
[----:B------:R-:W-:Y:S01]  /*ecc0*/  FFMA.FTZ R87, R87, UR51, -R4 ;  /* 0x0000003357577c23 */ /* 0x000fe20008010804 */
[----:B------:R-:W-:Y:S01]  /*ecd0*/  F2FP.BF16.F32.PACK_AB R4, R8, R7 ;  /* 0x000000070804723e */ /* 0x000fe200000010ff */
[----:B------:R-:W1:Y:S01]  /*ece0*/  MUFU.EX2 R37, R37 ;  /* 0x0000002500257308 */ /* 0x000e620000000800 */
[----:B---3--:R-:W-:Y:S01]  /*ecf0*/  FADD.FTZ R6, R30, R59 ;  /* 0x0000003b1e067221 */ /* 0x008fe20000010000 */
[----:B------:R-:W-:-:S02]  /*ed00*/  F2FP.BF16.F32.PACK_AB R8, R12, R11 ;  /* 0x0000000b0c08723e */ /* 0x000fc400000010ff */
[----:B------:R-:W-:Y:S02]  /*ed10*/  F2FP.BF16.F32.PACK_AB R12, R36, R15 ;  /* 0x0000000f240c723e */ /* 0x000fe400000010ff */
[----:B------:R-:W-:Y:S02]  /*ed20*/  F2FP.BF16.F32.PACK_AB R5, R26, R5 ;  /* 0x000000051a05723e */ /* 0x000fe400000010ff */
[----:B------:R-:W3:Y:S01]  /*ed30*/  MUFU.EX2 R24, R24 ;  /* 0x0000001800187308 */ /* 0x000ee20000000800 */
[----:B0-----:R-:W-:Y:S01]  /*ed40*/  FADD.FTZ R59, R31, R6 ;  /* 0x000000061f3b7221 */ /* 0x001fe20000010000 */
[----:B------:R-:W-:Y:S01]  /*ed50*/  F2FP.BF16.F32.PACK_AB R6, R10, R9 ;  /* 0x000000090a06723e */ /* 0x000fe200000010ff */
[----:B------:R-:W-:-:S05]  /*ed60*/  FADD.FTZ R10, R36, R63 ;  /* 0x0000003f240a7221 */ /* 0x000fca0000010000 */
[----:B------:R-:W0:Y:S01]  /*ed70*/  MUFU.EX2 R68, R68 ;  /* 0x0000004400447308 */ /* 0x000e220000000800 */
[----:B-1----:R-:W-:Y:S01]  /*ed80*/  FADD.FTZ R9, R37, R10 ;  /* 0x0000000a25097221 */ /* 0x002fe20000010000 */
[----:B------:R-:W-:Y:S02]  /*ed90*/  F2FP.BF16.F32.PACK_AB R10, R14, R13 ;  /* 0x0000000d0e0a723e */ /* 0x000fe400000010ff */
[----:B------:R-:W-:Y:S01]  /*eda0*/  ISETP.NE.AND P5, PT, R90, 0x1, PT ;  /* 0x000000015a00780c */ /* 0x000fe20003fa5270 */
[C---:B------:R-:W-:Y:S01]  /*edb0*/  FADD.FTZ R9, R40.reuse, R9 ;  /* 0x0000000928097221 */ /* 0x040fe20000010000 */
[----:B------:R-:W-:Y:S02]  /*edc0*/  F2FP.BF16.F32.PACK_AB R14, R40, R37 ;  /* 0x00000025280e723e */ /* 0x000fe400000010ff */
[----:B------:R-:W1:Y:S01]  /*edd0*/  MUFU.EX2 R65, R65 ;  /* 0x0000004100417308 */ /* 0x000e620000000800 */
[----:B---3--:R-:W-:-:S04]  /*ede0*/  FADD.FTZ R36, R24, R9 ;  /* 0x0000000918247221 */ /* 0x008fc80000010000 */
[----:B------:R-:W-:Y:S02]  /*edf0*/  FADD.FTZ R11, R21, R36 ;  /* 0x00000024150b7221 */ /* 0x000fe40000010000 */
[----:B------:R-:W3:Y:S01]  /*ee00*/  LDL R36, [R1+0x3c] ;  /* 0x00003c0001247983 */ /* 0x000ee20000100800 */
[----:B------:R-:W4:Y:S01]  /*ee10*/  MUFU.EX2 R72, R72 ;  /* 0x0000004800487308 */ /* 0x000f220000000800 */
[C---:B0-----:R-:W-:Y:S01]  /*ee20*/  FADD.FTZ R58, R68.reuse, R59 ;  /* 0x0000003b443a7221 */ /* 0x041fe20000010000 */
[----:B------:R-:W-:-:S06]  /*ee30*/  F2FP.BF16.F32.PACK_AB R9, R68, R31 ;  /* 0x0000001f4409723e */ /* 0x000fcc00000010ff */
[----:B------:R-:W0:Y:S01]  /*ee40*/  MUFU.EX2 R69, R69 ;  /* 0x0000004500457308 */ /* 0x000e220000000800 */
[----:B-1----:R-:W-:-:S07]  /*ee50*/  FADD.FTZ R7, R65, R58 ;  /* 0x0000003a41077221 */ /* 0x002fce0000010000 */
[----:B------:R-:W1:Y:S01]  /*ee60*/  MUFU.EX2 R76, R76 ;  /* 0x0000004c004c7308 */ /* 0x000e620000000800 */
[----:B----4-:R-:W-:-:S07]  /*ee70*/  FADD.FTZ R58, R72, R7 ;  /* 0x00000007483a7221 */ /* 0x010fce0000010000 */
[----:B------:R-:W4:Y:S01]  /*ee80*/  MUFU.EX2 R73, R73 ;  /* 0x0000004900497308 */ /* 0x000f220000000800 */
[----:B0-----:R-:W-:-:S07]  /*ee90*/  FADD.FTZ R7, R69, R58 ;  /* 0x0000003a45077221 */ /* 0x001fce0000010000 */
[----:B------:R-:W0:Y:S01]  /*eea0*/  MUFU.EX2 R20, R20 ;  /* 0x0000001400147308 */ /* 0x000e220000000800 */
[----:B-1----:R-:W-:Y:S01]  /*eeb0*/  FADD.FTZ R26, R76, R7 ;  /* 0x000000074c1a7221 */ /* 0x002fe20000010000 */
[----:B------:R-:W-:-:S06]  /*eec0*/  F2FP.BF16.F32.PACK_AB R7, R30, R27 ;  /* 0x0000001b1e07723e */ /* 0x000fcc00000010ff */
[----:B------:R-:W1:Y:S01]  /*eed0*/  MUFU.EX2 R80, R80 ;  /* 0x0000005000507308 */ /* 0x000e620000000800 */
[----:B----4-:R-:W-:-:S07]  /*eee0*/  FADD.FTZ R13, R73, R26 ;  /* 0x0000001a490d7221 */ /* 0x010fce0000010000 */
[----:B------:R-:W4:Y:S01]  /*eef0*/  MUFU.EX2 R34, R34 ;  /* 0x0000002200227308 */ /* 0x000f220000000800 */
[----:B0-----:R-:W-:Y:S01]  /*ef00*/  FADD.FTZ R26, R20, R11 ;  /* 0x0000000b141a7221 */ /* 0x001fe20000010000 */
[----:B------:R-:W-:Y:S01]  /*ef10*/  F2FP.BF16.F32.PACK_AB R11, R72, R65 ;  /* 0x00000041480b723e */ /* 0x000fe200000010ff */
[----:B------:R-:W-:Y:S02]  /*ef20*/  STSM.16.M88.4 [R143+0x21800], R4 ;  /* 0x021800048f007844 */ /* 0x000fe40000000200 */
[----:B------:R-:W-:-:S03]  /*ef30*/  FADD.FTZ R31, R25, R26 ;  /* 0x0000001a191f7221 */ /* 0x000fc60000010000 */
[----:B------:R-:W0:Y:S01]  /*ef40*/  MUFU.EX2 R35, R35 ;  /* 0x0000002300237308 */ /* 0x000e220000000800 */
[----:B-1----:R-:W-:-:S07]  /*ef50*/  FADD.FTZ R27, R80, R13 ;  /* 0x0000000d501b7221 */ /* 0x002fce0000010000 */
[----:B------:R-:W1:Y:S01]  /*ef60*/  MUFU.EX2 R32, R32 ;  /* 0x0000002000207308 */ /* 0x000e620000000800 */
[----:B----4-:R-:W-:-:S07]  /*ef70*/  FADD.FTZ R26, R34, R27 ;  /* 0x0000001b221a7221 */ /* 0x010fce0000010000 */
[----:B------:R-:W4:Y:S01]  /*ef80*/  MUFU.EX2 R38, R38 ;  /* 0x0000002600267308 */ /* 0x000f220000000800 */
[----:B0-----:R-:W-:-:S07]  /*ef90*/  FADD.FTZ R27, R35, R26 ;  /* 0x0000001a231b7221 */ /* 0x001fce0000010000 */
[----:B------:R-:W0:Y:S01]  /*efa0*/  MUFU.EX2 R49, R49 ;  /* 0x0000003100317308 */ /* 0x000e220000000800 */
[----:B-1----:R-:W-:-:S07]  /*efb0*/  FADD.FTZ R30, R32, R31 ;  /* 0x0000001f201e7221 */ /* 0x002fce0000010000 */
[----:B------:R-:W1:Y:S08]  /*efc0*/  MUFU.EX2 R39, R39 ;  /* 0x0000002700277308 */ /* 0x000e700000000800 */
[----:B------:R-:W5:Y:S08]  /*efd0*/  MUFU.EX2 R60, R60 ;  /* 0x0000003c003c7308 */ /* 0x000f700000000800 */
[----:B------:R-:W5:Y:S01]  /*efe0*/  MUFU.EX2 R42, R42 ;  /* 0x0000002a002a7308 */ /* 0x000f620000000800 */
[----:B----4-:R-:W-:-:S07]  /*eff0*/  FADD.FTZ R26, R38, R27 ;  /* 0x0000001b261a7221 */ /* 0x010fce0000010000 */
[----:B------:R-:W4:Y:S08]  /*f000*/  MUFU.EX2 R61, R61 ;  /* 0x0000003d003d7308 */ /* 0x000f300000000800 */
[----:B------:R-:W4:Y:S01]  /*f010*/  MUFU.EX2 R43, R43 ;  /* 0x0000002b002b7308 */ /* 0x000f220000000800 */
[----:B0-----:R-:W-:Y:S01]  /*f020*/  FADD.FTZ R31, R49, R30 ;  /* 0x0000001e311f7221 */ /* 0x001fe20000010000 */
[----:B------:R-:W-:-:S06]  /*f030*/  F2FP.BF16.F32.PACK_AB R24, R21, R24 ;  /* 0x000000181518723e */ /* 0x000fcc00000010ff */
[----:B------:R-:W0:Y:S01]  /*f040*/  MUFU.EX2 R41, R41 ;  /* 0x0000002900297308 */ /* 0x000e220000000800 */
[----:B-1----:R-:W-:Y:S01]  /*f050*/  FADD.FTZ R21, R39, R26 ;  /* 0x0000001a27157221 */ /* 0x002fe20000010000 */
[----:B--2---:R1:W-:Y:S06]  /*f060*/  STSM.16.M88.4 [R91], R8 ;  /* 0x000000085b007844 */ /* 0x0043ec0000000200 */
[----:B------:R-:W2:Y:S01]  /*f070*/  MUFU.EX2 R46, R46 ;  /* 0x0000002e002e7308 */ /* 0x000ea20000000800 */
[----:B-----5:R-:W-:Y:S01]  /*f080*/  FADD.FTZ R30, R60, R31 ;  /* 0x0000001f3c1e7221 */ /* 0x020fe20000010000 */
[----:B------:R-:W-:-:S02]  /*f090*/  F2FP.BF16.F32.PACK_AB R13, R76, R69 ;  /* 0x000000454c0d723e */ /* 0x000fc400000010ff */
[----:B------:R-:W-:-:S04]  /*f0a0*/  F2FP.BF16.F32.PACK_AB R15, R80, R73 ;  /* 0x00000049500f723e */ /* 0x000fc800000010ff */
[----:B------:R-:W5:Y:S01]  /*f0b0*/  MUFU.EX2 R48, R48 ;  /* 0x0000003000307308 */ /* 0x000f620000000800 */
[----:B-1----:R-:W-:-:S07]  /*f0c0*/  FADD.FTZ R8, R42, R21 ;  /* 0x000000152a087221 */ /* 0x002fce0000010000 */
[----:B------:R-:W1:Y:S01]  /*f0d0*/  MUFU.EX2 R47, R47 ;  /* 0x0000002f002f7308 */ /* 0x000e620000000800 */
[----:B----4-:R-:W-:Y:S01]  /*f0e0*/  FADD.FTZ R30, R61, R30 ;  /* 0x0000001e3d1e7221 */ /* 0x010fe20000010000 */
[----:B------:R-:W-:-:S06]  /*f0f0*/  FADD.FTZ R5, R43, R8 ;  /* 0x000000082b057221 */ /* 0x000fcc0000010000 */
[----:B------:R-:W4:Y:S08]  /*f100*/  MUFU.EX2 R45, R45 ;  /* 0x0000002d002d7308 */ /* 0x000f300000000800 */
[----:B------:R-:W4:Y:S01]  /*f110*/  MUFU.EX2 R50, R50 ;  /* 0x0000003200327308 */ /* 0x000f220000000800 */
[----:B0-----:R-:W-:Y:S01]  /*f120*/  FADD.FTZ R7, R41, R30 ;  /* 0x0000001e29077221 */ /* 0x001fe20000010000 */
[----:B--2---:R-:W-:-:S06]  /*f130*/  FADD.FTZ R8, R46, R5 ;  /* 0x000000052e087221 */ /* 0x004fcc0000010000 */
[----:B------:R-:W0:Y:S08]  /*f140*/  MUFU.EX2 R52, R52 ;  /* 0x0000003400347308 */ /* 0x000e300000000800 */
[----:B------:R-:W2:Y:S01]  /*f150*/  MUFU.EX2 R51, R51 ;  /* 0x0000003300337308 */ /* 0x000ea20000000800 */
[----:B-----5:R-:W-:Y:S01]  /*f160*/  FADD.FTZ R10, R48, R7 ;  /* 0x00000007300a7221 */ /* 0x020fe20000010000 */
[----:B-1----:R-:W-:-:S06]  /*f170*/  FADD.FTZ R9, R47, R8 ;  /* 0x000000082f097221 */ /* 0x002fcc0000010000 */
[----:B------:R-:W1:Y:S08]  /*f180*/  MUFU.EX2 R53, R53 ;  /* 0x0000003500357308 */ /* 0x000e700000000800 */
[----:B------:R-:W5:Y:S01]  /*f190*/  MUFU.EX2 R54, R54 ;  /* 0x0000003600367308 */ /* 0x000f620000000800 */
        /* <DEDUP_REMOVED lines=8> */
[----:B-1----:R-:W-:Y:S01]  /*f220*/  FADD.FTZ R11, R53, R10 ;  /* 0x0000000a350b7221 */ /* 0x002fe20000010000 */
[----:B-----5:R-:W-:-:S06]  /*f230*/  FADD.FTZ R8, R54, R9 ;  /* 0x0000000936087221 */ /* 0x020fcc0000010000 */
[----:B------:R-:W1:Y:S08]  /*f240*/  MUFU.EX2 R64, R64 ;  /* 0x0000004000407308 */ /* 0x000e700000000800 */
[----:B------:R-:W5:Y:S01]  /*f250*/  MUFU.EX2 R75, R75 ;  /* 0x0000004b004b7308 */ /* 0x000f620000000800 */
[----:B----4-:R-:W-:Y:S01]  /*f260*/  FADD.FTZ R10, R56, R11 ;  /* 0x0000000b380a7221 */ /* 0x010fe20000010000 */
[----:B------:R-:W-:-:S06]  /*f270*/  FADD.FTZ R9, R55, R8 ;  /* 0x0000000837097221 */ /* 0x000fcc0000010000 */
[----:B------:R-:W4:Y:S01]  /*f280*/  MUFU.EX2 R78, R78 ;  /* 0x0000004e004e7308 */ /* 0x000f220000000800 */
[----:B------:R-:W-:-:S07]  /*f290*/  F2FP.BF16.F32.PACK_AB R26, R25, R20 ;  /* 0x00000014191a723e */ /* 0x000fce00000010ff */
[----:B------:R-:W4:Y:S01]  /*f2a0*/  MUFU.EX2 R79, R79 ;  /* 0x0000004f004f7308 */ /* 0x000f220000000800 */
[----:B------:R2:W-:Y:S01]  /*f2b0*/  STSM.16.M88.4 [R145], R12 ;  /* 0x0000000c91007844 */ /* 0x0005e20000000200 */
[----:B------:R-:W-:-:S06]  /*f2c0*/  F2FP.BF16.F32.PACK_AB R25, R35, R34 ;  /* 0x000000222319723e */ /* 0x000fcc00000010ff */
[----:B------:R-:W-:Y:S01]  /*f2d0*/  MUFU.EX2 R28, R28 ;  /* 0x0000001c001c7308 */ /* 0x000fe20000000800 */
[----:B------:R-:W-:Y:S01]  /*f2e0*/  F2FP.BF16.F32.PACK_AB R27, R39, R38 ;  /* 0x00000026271b723e */ /* 0x000fe200000010ff */
[----:B0-----:R-:W-:-:S06]  /*f2f0*/  FADD.FTZ R11, R57, R10 ;  /* 0x0000000a390b7221 */ /* 0x001fcc0000010000 */
[----:B------:R-:W0:Y:S01]  /*f300*/  MUFU.EX2 R29, R29 ;  /* 0x0000001d001d7308 */ /* 0x000e220000000800 */
[----:B--2---:R-:W-:-:S07]  /*f310*/  FADD.FTZ R12, R74, R9 ;  /* 0x000000094a0c7221 */ /* 0x004fce0000010000 */
[----:B------:R-:W-:Y:S08]  /*f320*/  MUFU.EX2 R33, R33 ;  /* 0x0000002100217308 */ /* 0x000ff00000000800 */
[----:B------:R-:W2:Y:S08]  /*f330*/  MUFU.EX2 R44, R44 ;  /* 0x0000002c002c7308 */ /* 0x000eb00000000800 */
[----:B------:R-:W-:Y:S08]  /*f340*/  MUFU.EX2 R82, R82 ;  /* 0x0000005200527308 */ /* 0x000ff00000000800 */
[----:B------:R-:W3:Y:S08]  /*f350*/  MUFU.EX2 R83, R83 ;  /* 0x0000005300537308 */ /* 0x000ef00000000800 */
[----:B------:R-:W-:Y:S08]  /*f360*/  MUFU.EX2 R86, R86 ;  /* 0x0000005600567308 */ /* 0x000ff00000000800 */
[----:B------:R-:W3:Y:S01]  /*f370*/  MUFU.EX2 R87, R87 ;  /* 0x0000005700577308 */ /* 0x000ee20000000800 */
[----:B------:R-:W-:Y:S01]  /*f380*/  F2FP.BF16.F32.PACK_AB R4, R49, R32 ;  /* 0x000000203104723e */ /* 0x000fe200000010ff */
[----:B-1----:R-:W-:Y:S01]  /*f390*/  FADD.FTZ R21, R64, R11 ;  /* 0x0000000b40157221 */ /* 0x002fe20000010000 */
[----:B------:R-:W-:-:S02]  /*f3a0*/  F2FP.BF16.F32.PACK_AB R6, R61, R60 ;  /* 0x0000003c3d06723e */ /* 0x000fc400000010ff */
[----:B------:R-:W-:Y:S02]  /*f3b0*/  F2FP.BF16.F32.PACK_AB R5, R43, R42 ;  /* 0x0000002a2b05723e */ /* 0x000fe400000010ff */
[----:B------:R-:W-:Y:S01]  /*f3c0*/  F2FP.BF16.F32.PACK_AB R7, R47, R46 ;  /* 0x0000002e2f07723e */ /* 0x000fe200000010ff */
[----:B------:R1:W-:Y:S01]  /*f3d0*/  STSM.16.M88.4 [R144], R24 ;  /* 0x0000001890007844 */ /* 0x0003e20000000200 */
[C---:B-----5:R-:W-:Y:S01]  /*f3e0*/  FADD.FTZ R11, R75.reuse, R12 ;  /* 0x0000000c4b0b7221 */ /* 0x060fe20000010000 */
[----:B------:R-:W-:Y:S02]  /*f3f0*/  F2FP.BF16.F32.PACK_AB R8, R56, R53 ;  /* 0x000000353808723e */ /* 0x000fe400000010ff */
[----:B------:R5:W-:Y:S01]  /*f400*/  STSM.16.M88.4 [R143+0x27800], R4 ;  /* 0x027800048f007844 */ /* 0x000be20000000200 */
[----:B----4-:R-:W-:Y:S01]  /*f410*/  FADD.FTZ R20, R78, R11 ;  /* 0x0000000b4e147221 */ /* 0x010fe20000010000 */
[----:B------:R-:W-:Y:S02]  /*f420*/  F2FP.BF16.F32.PACK_AB R10, R64, R57 ;  /* 0x00000039400a723e */ /* 0x000fe400000010ff */
[----:B------:R-:W-:-:S02]  /*f430*/  F2FP.BF16.F32.PACK_AB R9, R75, R74 ;  /* 0x0000004a4b09723e */ /* 0x000fc400000010ff */
[----:B------:R-:W-:Y:S01]  /*f440*/  F2FP.BF16.F32.PACK_AB R11, R79, R78 ;  /* 0x0000004e4f0b723e */ /* 0x000fe200000010ff */
[----:B-1----:R-:W1:Y:S01]  /*f450*/  @P5 LDC R24, c[0x0][0x44c] ;  /* 0x00011300ff185b82 */ /* 0x002e620000000800 */
[----:B0-----:R-:W-:Y:S02]  /*f460*/  F2FP.BF16.F32.PACK_AB R12, R29, R28 ;  /* 0x0000001c1d0c723e */ /* 0x001fe400000010ff */
[----:B-----5:R-:W-:Y:S02]  /*f470*/  F2FP.BF16.F32.PACK_AB R4, R48, R41 ;  /* 0x000000293004723e */ /* 0x020fe400000010ff */
[----:B------:R-:W-:Y:S02]  /*f480*/  F2FP.BF16.F32.PACK_AB R6, R52, R45 ;  /* 0x0000002d3406723e */ /* 0x000fe400000010ff */
[----:B------:R-:W-:Y:S01]  /*f490*/  F2FP.BF16.F32.PACK_AB R5, R51, R50 ;  /* 0x000000323305723e */ /* 0x000fe200000010ff */
[----:B------:R-:W0:Y:S01]  /*f4a0*/  @P5 LDC R25, c[0x0][0x450] ;  /* 0x00011400ff195b82 */ /* 0x000e220000000800 */
[----:B------:R-:W-:-:S02]  /*f4b0*/  F2FP.BF16.F32.PACK_AB R7, R55, R54 ;  /* 0x000000363707723e */ /* 0x000fc400000010ff */
[----:B--2---:R-:W-:Y:S02]  /*f4c0*/  F2FP.BF16.F32.PACK_AB R14, R44, R33 ;  /* 0x000000212c0e723e */ /* 0x004fe400000010ff */
[----:B---3--:R-:W-:Y:S02]  /*f4d0*/  F2FP.BF16.F32.PACK_AB R13, R83, R82 ;  /* 0x00000052530d723e */ /* 0x008fe400000010ff */
[----:B------:R-:W-:Y:S01]  /*f4e0*/  F2FP.BF16.F32.PACK_AB R15, R87, R86 ;  /* 0x00000056570f723e */ /* 0x000fe200000010ff */
[----:B------:R2:W-:Y:S04]  /*f4f0*/  STSM.16.M88.4 [R36], R4 ;  /* 0x0000000424007844 */ /* 0x0005e80000000200 */
[----:B------:R3:W-:Y:S04]  /*f500*/  STSM.16.M88.4 [R145+0x6000], R8 ;  /* 0x0060000891007844 */ /* 0x0007e80000000200 */
[----:B------:R3:W-:Y:S01]  /*f510*/  STSM.16.M88.4 [R144+0x6000], R12 ;  /* 0x0060000c90007844 */ /* 0x0007e20000000200 */
[----:B------:R4:W-:Y:S06]  /*f520*/  MEMBAR.ALL.CTA ;  /* 0x0000000000007992 */ /* 0x0009ec0000008000 */
[----:B----4-:R-:W4:Y:S01]  /*f530*/  FENCE.VIEW.ASYNC.S ;  /* 0x00000000000073c6 */ /* 0x010f220000000000 */
[----:B------:R-:W-:Y:S01]  /*f540*/  FADD.FTZ R79, R79, R20 ;  /* 0x000000144f4f7221 */ /* 0x000fe20000010000 */
[----:B------:R-:W-:Y:S01]  /*f550*/  PLOP3.LUT P1, PT, PT, PT, UP0, 0x40, 0x0 ;  /* 0x000000000000781c */ /* 0x000fe20003f2e808 */
[----:B-1----:R-:W-:-:S04]  /*f560*/  @P5 IMAD.HI.U32 R24, R89, R24, RZ ;  /* 0x0000001859185227 */ /* 0x002fc800078e00ff */
[----:B------:R-:W-:Y:S01]  /*f570*/  FADD.FTZ R28, R28, R21 ;  /* 0x000000151c1c7221 */ /* 0x000fe20000010000 */
[----:B------:R-:W-:Y:S01]  /*f580*/  FADD.FTZ R82, R82, R79 ;  /* 0x0000004f52527221 */ /* 0x000fe20000010000 */
[----:B------:R-:W-:Y:S01]  /*f590*/  IMAD.MOV.U32 R20, RZ, RZ, R89 ;  /* 0x000000ffff147224 */ /* 0x000fe200078e0059 */
[----:B0-----:R-:W-:Y:S01]  /*f5a0*/  @P5 SHF.R.U32.HI R20, RZ, R25, R24 ;  /* 0x00000019ff145219 */ /* 0x001fe20000011618 */
[----:B------:R-:W-:Y:S01]  /*f5b0*/  FADD.FTZ R28, R29, R28 ;  /* 0x0000001c1d1c7221 */ /* 0x000fe20000010000 */
[----:B------:R-:W-:-:S03]  /*f5c0*/  FADD.FTZ R83, R83, R82 ;  /* 0x0000005253537221 */ /* 0x000fc60000010000 */
[----:B------:R-:W-:Y:S01]  /*f5d0*/  FADD.FTZ R33, R33, R28 ;  /* 0x0000001c21217221 */ /* 0x000fe20000010000 */
[----:B------:R-:W-:Y:S01]  /*f5e0*/  FADD.FTZ R86, R86, R83 ;  /* 0x0000005356567221 */ /* 0x000fe20000010000 */
[----:B------:R-:W-:Y:S02]  /*f5f0*/  IMAD.IADD R103, R103, 0x1, R20 ;  /* 0x0000000167677824 */ /* 0x000fe400078e0214 */
[----:B------:R-:W-:Y:S01]  /*f600*/  FADD.FTZ R139, R44, R33 ;  /* 0x000000212c8b7221 */ /* 0x000fe20000010000 */
[----:B--2---:R-:W-:Y:S01]  /*f610*/  FADD.FTZ R5, R87, R86 ;  /* 0x0000005657057221 */ /* 0x004fe20000010000 */
[----:B------:R-:W-:Y:S02]  /*f620*/  VIADD R4, R88, 0xfffffffe ;  /* 0xfffffffe58047836 */ /* 0x000fe40000000000 */
[----:B------:R-:W-:Y:S01]  /*f630*/  VIADD R6, R103, UR6 ;  /* 0x0000000667067c36 */ /* 0x000fe20008000000 */
[----:B----4-:R-:W-:Y:S01]  /*f640*/  NOP ;  /* 0x0000000000007918 */ /* 0x010fe20000000000 */
[----:B---3--:R-:W-:Y:S05]  /*f650*/  @P1 BRA `(.L_x_11485) ;  /* 0x0000000000541947 */ /* 0x008fea0003800000 */
[C---:B------:R-:W-:Y:S01]  /*f660*/  ISETP.GT.AND P1, PT, R103.reuse, RZ, PT ;  /* 0x000000ff6700720c */ /* 0x040fe20003f24270 */
[----:B------:R-:W-:Y:S01]  /*f670*/  BSSY B0, `(.L_x_11486) ;  /* 0x0000010000007945 */ /* 0x000fe20003800000 */
[----:B------:R-:W-:-:S11]  /*f680*/  VIADD R7, R103, 0xffffffff ;  /* 0xffffffff67077836 */ /* 0x000fd60000000000 */
[----:B------:R-:W-:Y:S05]  /*f690*/  @P1 BRA `(.L_x_11487) ;  /* 0x0000000000201947 */ /* 0x000fea0003800000 */
[----:B------:R-:W-:Y:S01]  /*f6a0*/  UISETP.NE.AND UP1, UPT, UR7, 0x1, UPT ;  /* 0x000000010700788c */ /* 0x000fe2000bf25270 */
[----:B------:R-:W-:-:S05]  /*f6b0*/  IMAD.MOV R7, RZ, RZ, -R103 ;  /* 0x000000ffff077224 */ /* 0x000fca00078e0a67 */
[----:B------:R-:W-:-:S05]  /*f6c0*/  PLOP3.LUT P1, PT, PT, PT, UP1, 0x80, 0x0 ;  /* 0x000000000000781c */ /* 0x000fca0003f2f018 */
[----:B------:R-:W-:-:S08]  /*f6d0*/  @UP1 ULDC.64 UR4, c[0x0][0x9e8] ;  /* 0x00027a0000041ab9 */ /* 0x000fd00000000a00 */
[----:B------:R-:W-:-:S05]  /*f6e0*/  @P1 IMAD.HI.U32 R8, R7, UR4, RZ ;  /* 0x0000000407081c27 */ /* 0x000fca000f8e00ff */
[----:B------:R-:W-:-:S04]  /*f6f0*/  @P1 SHF.R.U32.HI R7, RZ, UR5, R8 ;  /* 0x00000005ff071c19 */ /* 0x000fc80008011608 */
[----:B------:R-:W-:Y:S01]  /*f700*/  LOP3.LUT R7, RZ, R7, RZ, 0x33, !PT ;  /* 0x00000007ff077212 */ /* 0x000fe200078e33ff */
[----:B------:R-:W-:Y:S06]  /*f710*/  BRA `(.L_x_11488) ;  /* 0x0000000000147947 */ /* 0x000fec0003800000 */
.L_x_11487:
[----:B------:R-:W-:-:S06]  /*f720*/  UISETP.NE.AND UP1, UPT, UR7, 0x1, UPT ;  /* 0x000000010700788c */ /* 0x000fcc000bf25270 */
[----:B------:R-:W-:-:S05]  /*f730*/  PLOP3.LUT P1, PT, PT, PT, UP1, 0x80, 0x0 ;  /* 0x000000000000781c */ /* 0x000fca0003f2f018 */
[----:B------:R-:W-:-:S08]  /*f740*/  @UP1 ULDC.64 UR4, c[0x0][0x9e8] ;  /* 0x00027a0000041ab9 */ /* 0x000fd00000000a00 */
[----:B------:R-:W-:-:S05]  /*f750*/  @P1 IMAD.HI.U32 R8, R7, UR4, RZ ;  /* 0x0000000407081c27 */ /* 0x000fca000f8e00ff */
[----:B------:R-:W-:-:S07]  /*f760*/  @P1 SHF.R.U32.HI R7, RZ, UR5, R8 ;  /* 0x00000005ff071c19 */ /* 0x000fce0008011608 */
.L_x_11488:
[----:B------:R-:W-:Y:S05]  /*f770*/  BSYNC B0 ;  /* 0x0000000000007941 */ /* 0x000fea0003800000 */
.L_x_11486:
[----:B------:R-:W-:-:S04]  /*f780*/  IMAD.U32 R8, RZ, RZ, UR7 ;  /* 0x00000007ff087e24 */ /* 0x000fc8000f8e00ff */
[----:B------:R-:W-:-:S05]  /*f790*/  IMAD R7, R7, R8, UR7 ;  /* 0x0000000707077e24 */ /* 0x000fca000f8e0208 */
[----:B------:R-:W-:-:S07]  /*f7a0*/  VIMNMX R6, R6, R7, PT ;  /* 0x0000000706067248 */ /* 0x000fce0003fe0100 */
.L_x_11485:
[----:B------:R-:W2:Y:S01]  /*f7b0*/  LDL R8, [R1+0x68] ;  /* 0x0000680001087983 */ /* 0x000ea20000100800 */
        /* <DEDUP_REMOVED lines=36> */
[----:B--2---:R-:W-:-:S04]  /*fa00*/  VIMNMX R8, R8, R7, !PT ;  /* 0x0000000708087248 */ /* 0x004fc80007fe0100 */
[----:B------:R-:W-:Y:S01]  /*fa10*/  ISETP.GE.AND P1, PT, R4, R8, PT ;  /* 0x000000080400720c */ /* 0x000fe20003f26270 */
[----:B------:R0:W-:-:S12]  /*fa20*/  STL [R1+0x8], R8 ;  /* 0x0000080801007387 */ /* 0x0001d80000100800 */
[----:B0-----:R-:W-:Y:S05]  /*fa30*/  @!P1 BRA `(.L_x_11489) ;  /* 0x0000003400749947 */ /* 0x001fea0003800000 */
[----:B------:R-:W-:-:S07]  /*fa40*/  IMAD.MOV.U32 R135, RZ, RZ, RZ ;  /* 0x000000ffff877224 */ /* 0x000fce00078e00ff */
.L_x_11509:
[----:B------:R-:W2:Y:S01]  /*fa50*/  LDL R7, [R1+0xc] ;  /* 0x00000c0001077983 */ /* 0x000ea20000100800 */
[----:B------:R-:W-:Y:S01]  /*fa60*/  VIADD R6, R18, 0x1 ;  /* 0x0000000112067836 */ /* 0x000fe20000000000 */
[----:B------:R-:W-:Y:S05]  /*fa70*/  YIELD ;  /* 0x0000000000007946 */ /* 0x000fea0003800000 */
[----:B------:R-:W-:-:S04]  /*fa80*/  ISETP.NE.AND P2, PT, R6, 0x2, PT ;  /* 0x000000020600780c */ /* 0x000fc80003f45270 */
[----:B------:R-:W-:Y:S02]  /*fa90*/  SEL R8, RZ, 0x1, P2 ;  /* 0x00000001ff087807 */ /* 0x000fe40001000000 */
[----:B------:R-:W-:Y:S02]  /*faa0*/  SEL R6, R6, RZ, P2 ;  /* 0x000000ff06067207 */ /* 0x000fe40001000000 */
[----:B--2---:R-:W-:Y:S02]  /*fab0*/  ISETP.NE.AND P1, PT, R7, RZ, PT ;  /* 0x000000ff0700720c */ /* 0x004fe40003f25270 */
[----:B------:R-:W-:-:S11]  /*fac0*/  LOP3.LUT R7, R23, R8, RZ, 0x3c, !PT ;  /* 0x0000000817077212 */ /* 0x000fd600078e3cff */
[----:B------:R-:W-:Y:S05]  /*fad0*/  @P1 BRA `(.L_x_11490) ;  /* 0x0000000000301947 */ /* 0x000fea0003800000 */
[----:B------:R-:W-:Y:S05]  /*fae0*/  @!P0 BRA `(.L_x_11491) ;  /* 0x0000000000048947 */ /* 0x000fea0003800000 */
[----:B------:R-:W-:Y:S01]  /*faf0*/  BPT.TRAP 0x1 ;  /* 0x000000040000795c */ /* 0x000fe20000300000 */
.L_x_11491:
[----:B------:R-:W-:Y:S01]  /*fb00*/  IMAD R9, R6, 0x8, R2 ;  /* 0x0000000806097824 */ /* 0x000fe200078e0202 */
[----:B------:R-:W-:-:S04]  /*fb10*/  SHF.L.U32 R8, R7, 0x1f, RZ ;  /* 0x0000001f07087819 */ /* 0x000fc800000006ff */
[----:B------:R0:W1:Y:S01]  /*fb20*/  SYNCS.PHASECHK.TRANS64.TRYWAIT P2, [R9+URZ+0x2d830], R8 ;  /* 0x02d83008090075a7 */ /* 0x000062000804017f */
[----:B------:R-:W-:Y:S05]  /*fb30*/  @!P0 BRA `(.L_x_11492) ;  /* 0x0000000000048947 */ /* 0x000fea0003800000 */
[----:B------:R-:W-:Y:S01]  /*fb40*/  BPT.TRAP 0x1 ;  /* 0x000000040000795c */ /* 0x000fe20000300000 */
.L_x_11492:
[----:B------:R-:W-:Y:S04]  /*fb50*/  BSSY B0, `(.L_x_11490) ;  /* 0x0000004000007945 */ /* 0x000fe80003800000 */
[----:B-1----:R-:W-:Y:S05]  /*fb60*/  @P2 BRA `(.L_x_11493) ;  /* 0x0000000000082947 */ /* 0x002fea0003800000 */
[----:B------:R-:W1:Y:S02]  /*fb70*/  SYNCS.PHASECHK.TRANS64.TRYWAIT P2, [R9+URZ+0x2d830], R8 ;  /* 0x02d83008090075a7 */ /* 0x000e64000804017f */
[----:B-1----:R-:W-:Y:S05]  /*fb80*/  @!P2 BRA `(.L_x_11494) ;  /* 0x0000013800a0a947 */ /* 0x002fea0003800000 */
.L_x_11493:
[----:B------:R-:W-:Y:S05]  /*fb90*/  BSYNC B0 ;  /* 0x0000000000007941 */ /* 0x000fea0003800000 */
.L_x_11490:
[----:B01----:R-:W2:Y:S01]  /*fba0*/  LDL R8, [R1+0x10] ;  /* 0x0000100001087983 */ /* 0x003ea20000100800 */
[----:B------:R-:W0:Y:S01]  /*fbb0*/  S2R R10, SR_TID.X ;  /* 0x00000000000a7919 */ /* 0x000e220000002100 */
[----:B------:R-:W-:Y:S05]  /*fbc0*/  WARPSYNC.ALL ;  /* 0x0000000000007948 */ /* 0x000fea0003800000 */
[----:B------:R-:W-:Y:S01]  /*fbd0*/  IMAD.MOV.U32 R9, RZ, RZ, -0x7fffffe0 ;  /* 0x80000020ff097424 */ /* 0x000fe200078e00ff */
[----:B0-----:R-:W-:-:S05]  /*fbe0*/  SHF.R.U32.HI R10, RZ, 0x7, R10 ;  /* 0x00000007ff0a7819 */ /* 0x001fca000001160a */
[----:B------:R-:W-:-:S05]  /*fbf0*/  VIADD R20, R10, 0x8 ;  /* 0x000000080a147836 */ /* 0x000fca0000000000 */
[----:B------:R0:W-:Y:S01]  /*fc00*/  BAR.SYNC.DEFER_BLOCKING R20, 0x100 ;  /* 0x000400140000751d */ /* 0x0001e20000010000 */
[----:B------:R-:W-:Y:S02]  /*fc10*/  R2UR UR11, R9 ;  /* 0x00000000090b72ca */ /* 0x000fe400000e0000 */
[----:B------:R-:W-:Y:S02]  /*fc20*/  R2UR UR8, R146 ;  /* 0x00000000920872ca */ /* 0x000fe400000e0000 */
[----:B------:R-:W-:Y:S01]  /*fc30*/  R2UR UR9, R147 ;  /* 0x00000000930972ca */ /* 0x000fe200000e0000 */
[----:B------:R-:W-:Y:S01]  /*fc40*/  WARPGROUP.ARRIVE ;  /* 0x00000000000079c5 */ /* 0x000fe20000000000 */
[----:B------:R-:W-:Y:S01]  /*fc50*/  IMAD.MOV.U32 R13, RZ, RZ, -0x7fffffe0 ;  /* 0x80000020ff0d7424 */ /* 0x000fe200078e00ff */
[----:B------:R-:W-:Y:S02]  /*fc60*/  R2UR UR12, R156 ;  /* 0x000000009c0c72ca */ /* 0x000fe400000e0000 */
[----:B------:R-:W-:-:S02]  /*fc70*/  R2UR UR13, R157 ;  /* 0x000000009d0d72ca */ /* 0x000fc400000e0000 */
[----:B------:R-:W-:Y:S01]  /*fc80*/  R2UR UR15, R13 ;  /* 0x000000000d0f72ca */ /* 0x000fe200000e0000 */
[----:B--2---:R-:W-:-:S05]  /*fc90*/  IMAD R8, R6, 0x600, R8 ;  /* 0x0000060006087824 */ /* 0x004fca00078e0208 */
[----:B------:R-:W-:-:S13]  /*fca0*/  R2UR UR10, R8 ;  /* 0x00000000080a72ca */ /* 0x000fda00000e0000 */
[----:B------:R-:W-:Y:S01]  /*fcb0*/  HGMMA.64x128x16.F32.BF16 R24, gdesc[UR8], RZ, !UPT, gsb0 ;  /* 0x01e00000081879f0 */ /* 0x000fe2000c0018ff */
[----:B------:R-:W-:-:S05]  /*fcc0*/  VIADD R12, R8, 0x2 ;  /* 0x00000002080c7836 */ /* 0x000fca0000000000 */
[----:B------:R-:W-:Y:S01]  /*fcd0*/  R2UR UR14, R12 ;  /* 0x000000000c0e72ca */ /* 0x000fe200000e0000 */
[----:B------:R-:W-:Y:S02]  /*fce0*/  VIADD R10, R8, 0x200 ;  /* 0x00000200080a7836 */ /* 0x000fe40000000000 */
[----:B------:R-:W-:Y:S01]  /*fcf0*/  IMAD.MOV.U32 R11, RZ, RZ, -0x7fffffe0 ;  /* 0x80000020ff0b7424 */ /* 0x000fe200078e00ff */
[----:B------:R-:W-:Y:S02]  /*fd00*/  R2UR UR16, R154 ;  /* 0x000000009a1072ca */ /* 0x000fe400000e0000 */
[----:B------:R-:W-:Y:S02]  /*fd10*/  R2UR UR18, R10 ;  /* 0x000000000a1272ca */ /* 0x000fe400000e0000 */
[----:B------:R-:W-:Y:S02]  /*fd20*/  R2UR UR19, R11 ;  /* 0x000000000b1372ca */ /* 0x000fe400000e0000 */
[----:B------:R-:W-:Y:S01]  /*fd30*/  R2UR UR17, R155 ;  /* 0x000000009b1172ca */ /* 0x000fe200000e0000 */
[----:B------:R-:W-:-:S02]  /*fd40*/  WARPGROUP.DEPBAR.LE gsb0, 0x0 ;  /* 0x00008000000079c5 */ /* 0x000fc40000010000 */
[----:B------:R-:W-:-:S06]  /*fd50*/  WARPGROUP.ARRIVE ;  /* 0x00000000000079c5 */ /* 0x000fcc0000000000 */
[----:B------:R-:W-:Y:S01]  /*fd60*/  HGMMA.64x128x16.F32.BF16 R24, gdesc[UR12], R24, gsb0 ;  /* 0x01e000000c1879f0 */ /* 0x000fe20008001818 */
[----:B------:R-:W-:Y:S01]  /*fd70*/  VIADD R12, R8, 0x202 ;  /* 0x00000202080c7836 */ /* 0x000fe20000000000 */
[----:B------:R-:W-:Y:S02]  /*fd80*/  R2UR UR23, R13 ;  /* 0x000000000d1772ca */ /* 0x000fe400000e0000 */
[----:B------:R-:W-:Y:S02]  /*fd90*/  R2UR UR20, R152 ;  /* 0x00000000981472ca */ /* 0x000fe400000e0000 */
[----:B------:R-:W-:Y:S02]  /*fda0*/  R2UR UR22, R12 ;  /* 0x000000000c1672ca */ /* 0x000fe400000e0000 */
[----:B------:R-:W-:Y:S01]  /*fdb0*/  R2UR UR21, R153 ;  /* 0x00000000991572ca */ /* 0x000fe200000e0000 */
[----:B------:R-:W-:Y:S02]  /*fdc0*/  WARPGROUP.DEPBAR.LE gsb0, 0x0 ;  /* 0x00008000000079c5 */ /* 0x000fe40000010000 */
[----:B------:R-:W-:-:S06]  /*fdd0*/  WARPGROUP.ARRIVE ;  /* 0x00000000000079c5 */ /* 0x000fcc0000000000 */
[----:B------:R-:W-:Y:S01]  /*fde0*/  HGMMA.64x128x16.F32.BF16 R24, gdesc[UR16], R24, gsb0 ;  /* 0x01e00000101879f0 */ /* 0x000fe20008001818 */
        /* <DEDUP_REMOVED lines=24> */
.L_x_11496:
[----:B------:R-:W-:Y:S01]  /*ff70*/  SHF.L.U32 R8, R23, 0x1f, RZ ;  /* 0x0000001f17087819 */ /* 0x000fe200000006ff */
[----:B------:R-:W-:-:S04]  /*ff80*/  IMAD R9, R18, 0x8, R2 ;  /* 0x0000000812097824 */ /* 0x000fc800078e0202 */
[----:B------:R0:W1:Y:S01]  /*ff90*/  SYNCS.PHASECHK.TRANS64.TRYWAIT P1, [R9+URZ+0x2d850], R8 ;  /* 0x02d85008090075a7 */ /* 0x000062000802017f */
[----:B------:R-:W-:Y:S05]  /*ffa0*/  @!P0 BRA `(.L_x_11497) ;  /* 0x0000000000048947 */ /* 0x000fea0003800000 */
[----:B------:R-:W-:Y:S01]  /*ffb0*/  BPT.TRAP 0x1 ;  /* 0x000000040000795c */ /* 0x000fe20000300000 */
.L_x_11497:
[----:B-1----:R-:W-:Y:S05]  /*ffc0*/  @P1 BRA `(.L_x_11495) ;  /* 0x0000000000081947 */ /* 0x002fea0003800000 */
[----:B------:R-:W1:Y:S02]  /*ffd0*/  SYNCS.PHASECHK.TRANS64.TRYWAIT P1, [R9+URZ+0x2d850], R8 ;  /* 0x02d85008090075a7 */ /* 0x000e64000802017f */
[----:B-1----:R-:W-:Y:S05]  /*ffe0*/  @!P1 BRA `(.L_x_11498) ;  /* 0x00000134009c9947 */ /* 0x002fea0003800000 */
.L_x_11495:
[----:B------:R-:W2:Y:S01]  /*fff0*/  LDL R12, [R1+0x2c] ;  /* 0x00002c00010c7983 */ /* 0x000ea20000100800 */
[----:B01----:R-:W-:Y:S01]  /*10000*/  VIADD R8, R2, 0x400 ;  /* 0x0000040002087836 */ /* 0x003fe20000000000 */
[----:B------:R-:W-:Y:S05]  /*10010*/  WARPSYNC.ALL ;  /* 0x0000000000007948 */ /* 0x000fea0003800000 */
[----:B------:R-:W-:Y:S01]  /*10020*/  SHF.R.U32.HI R8, RZ, 0x4, R8 ;  /* 0x00000004ff087819 */ /* 0x000fe20000011608 */
[----:B------:R-:W-:Y:S01]  /*10030*/  IMAD.MOV.U32 R9, RZ, RZ, -0x7fffffe0 ;  /* 0x80000020ff097424 */ /* 0x000fe200078e00ff */
[----:B------:R-:W-:Y:S01]  /*10040*/  WARPGROUP.ARRIVE ;  /* 0x00000000000079c5 */ /* 0x000fe20000000000 */
[----:B------:R-:W-:Y:S01]  /*10050*/  UMOV UR9, 0x40000040 ;  /* 0x4000004000097882 */ /* 0x000fe20000000000 */
[----:B------:R-:W-:Y:S01]  /*10060*/  LOP3.LUT R8, R8, 0x3fff, RZ, 0xc0, !PT ;  /* 0x00003fff08087812 */ /* 0x000fe200078ec0ff */
[----:B------:R-:W-:Y:S01]  /*10070*/  IMAD.MOV.U32 R11, RZ, RZ, -0x7fffffe0 ;  /* 0x80000020ff0b7424 */ /* 0x000fe200078e00ff */
[----:B------:R-:W-:Y:S01]  /*10080*/  R2UR UR11, R9 ;  /* 0x00000000090b72ca */ /* 0x000fe200000e0000 */
[----:B------:R-:W-:Y:S01]  /*10090*/  UMOV UR13, 0x40000040 ;  /* 0x40000040000d7882 */ /* 0x000fe20000000000 */
[----:B------:R-:W-:Y:S01]  /*100a0*/  LOP3.LUT R8, R8, 0x2000000, RZ, 0xfc, !PT ;  /* 0x0200000008087812 */ /* 0x000fe200078efcff */
[----:B------:R-:W-:Y:S01]  /*100b0*/  UMOV UR17, 0x40000040 ;  /* 0x4000004000117882 */ /* 0x000fe20000000000 */
[C---:B------:R-:W-:Y:S01]  /*100c0*/  R2UR UR15, R11.reuse ;  /* 0x000000000b0f72ca */ /* 0x040fe200000e0000 */
[----:B------:R-:W-:Y:S01]  /*100d0*/  UMOV UR21, 0x40000040 ;  /* 0x4000004000157882 */ /* 0x000fe20000000000 */
[C---:B------:R-:W-:Y:S01]  /*100e0*/  R2UR UR19, R11.reuse ;  /* 0x000000000b1372ca */ /* 0x040fe200000e0000 */
[----:B------:R-:W-:Y:S01]  /*100f0*/  IMAD R8, R18, 0x600, R8 ;  /* 0x0000060012087824 */ /* 0x000fe200078e0208 */
[C---:B------:R-:W-:Y:S01]  /*10100*/  R2UR UR23, R11.reuse ;  /* 0x000000000b1772ca */ /* 0x040fe200000e0000 */
[----:B------:R-:W-:Y:S01]  /*10110*/  UMOV UR25, 0x40000040 ;  /* 0x4000004000197882 */ /* 0x000fe20000000000 */
[C---:B------:R-:W-:Y:S01]  /*10120*/  R2UR UR27, R11.reuse ;  /* 0x000000000b1b72ca */ /* 0x040fe200000e0000 */
[C---:B------:R-:W-:Y:S01]  /*10130*/  VIADD R10, R8.reuse, 0x40 ;  /* 0x00000040080a7836 */ /* 0x040fe20000000000 */
[----:B------:R-:W-:Y:S01]  /*10140*/  R2UR UR10, R8 ;  /* 0x00000000080a72ca */ /* 0x000fe200000e0000 */
[----:B------:R-:W-:Y:S01]  /*10150*/  UMOV UR29, 0x40000040 ;  /* 0x40000040001d7882 */ /* 0x000fe20000000000 */
[C---:B------:R-:W-:Y:S01]  /*10160*/  R2UR UR31, R11.reuse ;  /* 0x000000000b1f72ca */ /* 0x040fe200000e0000 */
[----:B------:R-:W-:Y:S01]  /*10170*/  UMOV UR33, 0x40000040 ;  /* 0x4000004000217882 */ /* 0x000fe20000000000 */
[----:B------:R-:W-:Y:S01]  /*10180*/  R2UR UR14, R10 ;  /* 0x000000000a0e72ca */ /* 0x000fe200000e0000 */
[----:B------:R-:W-:Y:S01]  /*10190*/  VIADD R10, R8, 0x80 ;  /* 0x00000080080a7836 */ /* 0x000fe20000000000 */
[----:B------:R-:W-:Y:S01]  /*101a0*/  R2UR UR35, R11 ;  /* 0x000000000b2372ca */ /* 0x000fe200000e0000 */
[----:B------:R-:W-:Y:S01]  /*101b0*/  UMOV UR45, 0x40000040 ;  /* 0x40000040002d7882 */ /* 0x000fe20000000000 */
[----:B------:R-:W-:Y:S01]  /*101c0*/  R2UR UR47, R9 ;  /* 0x00000000092f72ca */ /* 0x000fe200000e0000 */
[----:B------:R-:W0:Y:S01]  /*101d0*/  S2R R13, SR_TID.X ;  /* 0x00000000000d7919 */ /* 0x000e220000002100 */
[----:B------:R-:W-:Y:S01]  /*101e0*/  R2UR UR18, R10 ;  /* 0x000000000a1272ca */ /* 0x000fe200000e0000 */
[----:B------:R-:W-:-:S05]  /*101f0*/  VIADD R10, R8, 0xc0 ;  /* 0x000000c0080a7836 */ /* 0x000fca0000000000 */
[----:B------:R-:W-:Y:S01]  /*10200*/  R2UR UR22, R10 ;  /* 0x000000000a1672ca */ /* 0x000fe200000e0000 */
[----:B------:R-:W-:-:S05]  /*10210*/  VIADD R10, R8, 0x100 ;  /* 0x00000100080a7836 */ /* 0x000fca0000000000 */
[----:B------:R-:W-:Y:S01]  /*10220*/  R2UR UR26, R10 ;  /* 0x000000000a1a72ca */ /* 0x000fe200000e0000 */
[----:B------:R-:W-:-:S05]  /*10230*/  VIADD R10, R8, 0x140 ;  /* 0x00000140080a7836 */ /* 0x000fca0000000000 */
[----:B------:R-:W-:Y:S01]  /*10240*/  R2UR UR30, R10 ;  /* 0x000000000a1e72ca */ /* 0x000fe200000e0000 */
[C---:B------:R-:W-:Y:S02]  /*10250*/  VIADD R10, R8.reuse, 0x180 ;  /* 0x00000180080a7836 */ /* 0x040fe40000000000 */
[----:B------:R-:W-:-:S03]  /*10260*/  VIADD R8, R8, 0x1c0 ;  /* 0x000001c008087836 */ /* 0x000fc60000000000 */
[----:B------:R-:W-:Y:S02]  /*10270*/  R2UR UR34, R10 ;  /* 0x000000000a2272ca */ /* 0x000fe400000e0000 */
[----:B------:R-:W-:Y:S02]  /*10280*/  R2UR UR46, R8 ;  /* 0x00000000082e72ca */ /* 0x000fe400000e0000 */
[----:B0-----:R-:W-:Y:S01]  /*10290*/  ISETP.GE.U32.AND P1, PT, R13, 0x180, PT ;  /* 0x000001800d00780c */ /* 0x001fe20003f26070 */
[----:B--2---:R-:W-:Y:S01]  /*102a0*/  IMAD R8, R12, 0x2000, R2 ;  /* 0x000020000c087824 */ /* 0x004fe200078e0202 */
[----:B------:R-:W-:-:S04]  /*102b0*/  SHF.R.U32.HI R12, RZ, 0x7, R13 ;  /* 0x00000007ff0c7819 */ /* 0x000fc8000001160d */
[----:B------:R-:W-:Y:S01]  /*102c0*/  R2UR UR8, R8 ;  /* 0x00000000080872ca */ /* 0x000fe200000e0000 */
[----:B------:R-:W-:-:S05]  /*102d0*/  VIADD R8, R12, 0x9 ;  /* 0x000000090c087836 */ /* 0x000fca0000000000 */
[----:B------:R-:W-:-:S07]  /*102e0*/  SEL R8, R8, 0x9, !P1 ;  /* 0x0000000908087807 */ /* 0x000fce0004800000 */
[----:B------:R-:W-:-:S04]  /*102f0*/  UIADD3 UR8, UR8, 0x21800, URZ ;  /* 0x0002180008087890 */ /* 0x000fc8000fffe03f */
[----:B------:R-:W-:-:S04]  /*10300*/  USHF.R.U32.HI UR8, URZ, 0x4, UR8 ;  /* 0x000000043f087899 */ /* 0x000fc80008011608 */
[----:B------:R-:W-:-:S04]  /*10310*/  ULOP3.LUT UR8, UR8, 0x3fff, URZ, 0xc0, !UPT ;  /* 0x00003fff08087892 */ /* 0x000fc8000f8ec03f */
[----:B------:R-:W-:-:S04]  /*10320*/  ULOP3.LUT UR8, UR8, 0x10000, URZ, 0xfc, !UPT ;  /* 0x0001000008087892 */ /* 0x000fc8000f8efc3f */
[----:B------:R-:W-:Y:S02]  /*10330*/  UIADD3 UR12, UR8, 0x2, URZ ;  /* 0x00000002080c7890 */ /* 0x000fe4000fffe03f */
[----:B------:R-:W-:Y:S02]  /*10340*/  UIADD3 UR16, UR8, 0x4, URZ ;  /* 0x0000000408107890 */ /* 0x000fe4000fffe03f */
[----:B------:R-:W-:Y:S02]  /*10350*/  UIADD3 UR20, UR8, 0x6, URZ ;  /* 0x0000000608147890 */ /* 0x000fe4000fffe03f */
[----:B------:R-:W-:Y:S01]  /*10360*/  HGMMA.64x96x16.F32.BF16 R88, gdesc[UR8].tnspB, R88, gsb0 ;  /* 0x41600000085879f0 */ /* 0x000fe20008001858 */
[----:B------:R-:W-:Y:S02]  /*10370*/  UIADD3 UR24, UR8, 0x600, URZ ;  /* 0x0000060008187890 */ /* 0x000fe4000fffe03f */
[----:B------:R-:W-:Y:S02]  /*10380*/  UIADD3 UR28, UR8, 0x602, URZ ;  /* 0x00000602081c7890 */ /* 0x000fe4000fffe03f */
[----:B------:R-:W-:-:S02]  /*10390*/  UIADD3 UR32, UR8, 0x604, URZ ;  /* 0x0000060408207890 */ /* 0x000fc4000fffe03f */
[----:B------:R-:W-:Y:S01]  /*103a0*/  UIADD3 UR44, UR8, 0x606, URZ ;  /* 0x00000606082c7890 */ /* 0x000fe2000fffe03f */
        /* <DEDUP_REMOVED lines=25> */
.L_x_11499:
[----:B------:R-:W2:Y:S01]  /*10540*/  LDL R11, [R1+0x28] ;  /* 0x00002800010b7983 */ /* 0x000ea20000100800 */
[----:B0-----:R-:W0:Y:S03]  /*10550*/  LDC R8, c[0x0][0x448] ;  /* 0x00011200ff087b82 */ /* 0x001e260000000800 */
[----:B------:R-:W2:Y:S01]  /*10560*/  LDL R10, [R1+0x64] ;  /* 0x00006400010a7983 */ /* 0x000ea20000100800 */
[----:B0-----:R-:W-:-:S13]  /*10570*/  ISETP.NE.AND P1, PT, R8, 0x1, PT ;  /* 0x000000010800780c */ /* 0x001fda0003f25270 */
[----:B------:R-:W0:Y:S08]  /*10580*/  @P1 LDC R9, c[0x0][0x44c] ;  /* 0x00011300ff091b82 */ /* 0x000e300000000800 */
[----:B------:R-:W1:Y:S01]  /*10590*/  @P1 LDC R8, c[0x0][0x450] ;  /* 0x00011400ff081b82 */ /* 0x000e620000000800 */
[----:B------:R-:W-:Y:S02]  /*105a0*/  UMOV UR50, UR42 ;  /* 0x0000002a00327c82 */ /* 0x000fe40008000000 */
[----:B------:R-:W-:Y:S01]  /*105b0*/  ULOP3.LUT UR8, URZ, UR50, URZ, 0x33, !UPT ;  /* 0x000000323f087292 */ /* 0x000fe2000f8e333f */
[----:B--2---:R-:W-:-:S04]  /*105c0*/  IMAD.IADD R13, R10, 0x1, R11 ;  /* 0x000000010a0d7824 */ /* 0x004fc800078e020b */
[----:B0-----:R-:W-:-:S05]  /*105d0*/  @P1 IMAD.HI.U32 R9, R13, R9, RZ ;  /* 0x000000090d091227 */ /* 0x001fca00078e00ff */
[----:B-1----:R-:W-:Y:S01]  /*105e0*/  @P1 SHF.R.U32.HI R13, RZ, R8, R9 ;  /* 0x00000008ff0d1219 */ /* 0x002fe20000011609 */
[----:B------:R-:W-:Y:S02]  /*105f0*/  IMAD R8, R6, 0x8, R2 ;  /* 0x0000000806087824 */ /* 0x000fe400078e0202 */
[----:B------:R-:W-:Y:S02]  /*10600*/  IMAD.U32 R9, RZ, RZ, UR38 ;  /* 0x00000026ff097e24 */ /* 0x000fe4000f8e00ff */
[----:B------:R-:W-:-:S05]  /*10610*/  VIADD R8, R8, 0x2d840 ;  /* 0x0002d84008087836 */ /* 0x000fca0000000000 */
[----:B------:R-:W-:Y:S01]  /*10620*/  PRMT R8, R9, 0x654, R8 ;  /* 0x0000065409087816 */ /* 0x000fe20000000008 */
[----:B------:R-:W0:Y:S03]  /*10630*/  SHFL.IDX PT, R20, R13, RZ, 0x1c1f ;  /* 0x001c1fff0d147589 */ /* 0x000e2600000e0000 */
[----:B------:R1:W-:Y:S02]  /*10640*/  SYNCS.ARRIVE.TRANS64.RED.A1T0 RZ, [R8+URZ], RZ ;  /* 0x000000ff08ff79a7 */ /* 0x0003e4000810043f */
[----:B-1----:R-:W-:-:S05]  /*10650*/  IMAD.SHL.U32 R8, R4, 0x80, RZ ;  /* 0x0000008004087824 */ /* 0x002fca00078e00ff */
[----:B------:R-:W-:Y:S02]  /*10660*/  IADD3 R9, -R8, 0x1, RZ ;  /* 0x0000000108097810 */ /* 0x000fe40007ffe1ff */
[----:B------:R-:W-:-:S03]  /*10670*/  PLOP3.LUT P1, PT, PT, PT, UP0, 0x40, 0x0 ;  /* 0x000000000000781c */ /* 0x000fc60003f2e808 */
[----:B------:R-:W-:-:S05]  /*10680*/  IMAD R9, R142, -0x2, R9 ;  /* 0xfffffffe8e097824 */ /* 0x000fca00078e0209 */
[----:B------:R-:W-:-:S05]  /*10690*/  IADD3 R11, -R140, R9, R141 ;  /* 0x000000098c0b7210 */ /* 0x000fca0007ffe18d */
[C---:B------:R-:W-:Y:S02]  /*106a0*/  VIADD R12, R11.reuse, UR49 ;  /* 0x000000310b0c7c36 */ /* 0x040fe40008000000 */
[----:B------:R-:W-:Y:S02]  /*106b0*/  VIADD R11, R11, UR8 ;  /* 0x000000080b0b7c36 */ /* 0x000fe40008000000 */
[C---:B0-----:R-:W-:Y:S02]  /*106c0*/  IMAD.IADD R10, R20.reuse, 0x1, R12 ;  /* 0x00000001140a7824 */ /* 0x041fe400078e020c */
        /* <DEDUP_REMOVED lines=14> */
.L_x_11502:
[----:B------:R-:W-:-:S05]  /*107b0*/  IMAD.U32 R21, RZ, RZ, UR41 ;  /* 0x00000029ff157e24 */ /* 0x000fca000f8e00ff */
[----:B------:R-:W-:-:S13]  /*107c0*/  ISETP.NE.AND P1, PT, R21, 0x1, PT ;  /* 0x000000011500780c */ /* 0x000fda0003f25270 */
[----:B------:R-:W0:Y:S02]  /*107d0*/  @P1 LDC.64 R14, c[0x0][0x9e8] ;  /* 0x00027a00ff0e1b82 */ /* 0x000e240000000a00 */
[----:B0-----:R-:W-:-:S05]  /*107e0*/  @P1 IMAD.HI.U32 R14, R20, R14, RZ ;  /* 0x0000000e140e1227 */ /* 0x001fca00078e00ff */
[----:B------:R-:W-:-:S07]  /*107f0*/  @P1 SHF.R.U32.HI R20, RZ, R15, R14 ;  /* 0x0000000fff141219 */ /* 0x000fce000001160e */
.L_x_11503:
[----:B------:R-:W-:Y:S05]  /*10800*/  BSYNC B0 ;  /* 0x0000000000007941 */ /* 0x000fea0003800000 */
.L_x_11501:
[----:B------:R-:W-:-:S04]  /*10810*/  IMAD R20, R20, R21, -R8 ;  /* 0x0000001514147224 */ /* 0x000fc800078e0a08 */
[----:B------:R-:W-:-:S05]  /*10820*/  IMAD R20, R142, -0x2, R20 ;  /* 0xfffffffe8e147824 */ /* 0x000fca00078e0214 */
[----:B------:R-:W-:Y:S02]  /*10830*/  VIMNMX R9, R9, R20, !PT ;  /* 0x0000001409097248 */ /* 0x000fe40007fe0100 */
[----:B------:R-:W-:-:S07]  /*10840*/  VIADDMNMX R10, R20, R21, R10, PT ;  /* 0x00000015140a7246 */ /* 0x000fce000380010a */
.L_x_11500:
[----:B------:R-:W-:Y:S01]  /*10850*/  ISETP.GT.AND P1, PT, R4, -0x1, PT ;  /* 0xffffffff0400780c */ /* 0x000fe20003f24270 */
[----:B------:R-:W0:Y:S03]  /*10860*/  SHFL.IDX PT, R13, R13, 0x1, 0x1c1f ;  /* 0x003c1f000d0d7f89 */ /* 0x000e2600000e0000 */
        /* <DEDUP_REMOVED lines=13> */
[----:B------:R-:W-:Y:S02]  /*10940*/  ISETP.GT.AND P2, PT, R9, 0x10, P1 ;  /* 0x000000100900780c */ /* 0x000fe40000f44270 */
[----:B------:R-:W-:Y:S02]  /*10950*/  FSEL R33, R33, -INF , !P4 ;  /* 0xff80000021217808 */ /* 0x000fe40006000000 */
[----:B------:R-:W-:Y:S02]  /*10960*/  ISETP.GT.AND P4, PT, R9, 0x20, P1 ;  /* 0x000000200900780c */ /* 0x000fe40000f84270 */
[----:B------:R-:W-:-:S02]  /*10970*/  ISETP.LT.OR P3, PT, R10, 0xa, P3 ;  /* 0x0000000a0a00780c */ /* 0x000fc40001f61670 */
[C---:B------:R-:W-:Y:S02]  /*10980*/  ISETP.LT.OR P2, PT, R10.reuse, 0x11, P2 ;  /* 0x000000110a00780c */ /* 0x040fe40001741670 */
[----:B------:R-:W-:Y:S02]  /*10990*/  ISETP.LT.OR P4, PT, R10, 0x21, P4 ;  /* 0x000000210a00780c */ /* 0x000fe40002781670 */
[----:B------:R-:W-:Y:S02]  /*109a0*/  FSEL R29, R29, -INF , !P3 ;  /* 0xff8000001d1d7808 */ /* 0x000fe40005800000 */
[----:B------:R-:W-:Y:S02]  /*109b0*/  FSEL R32, R32, -INF , !P2 ;  /* 0xff80000020207808 */ /* 0x000fe40005000000 */
[C---:B------:R-:W-:Y:S02]  /*109c0*/  ISETP.GT.AND P3, PT, R9.reuse, 0x18, P1 ;  /* 0x000000180900780c */ /* 0x040fe40000f64270 */
[----:B------:R-:W-:-:S02]  /*109d0*/  ISETP.GT.AND P2, PT, R9, 0x19, P1 ;  /* 0x000000190900780c */ /* 0x000fc40000f44270 */
[----:B------:R-:W-:Y:S02]  /*109e0*/  FSEL R40, R40, -INF , !P4 ;  /* 0xff80000028287808 */ /* 0x000fe40006000000 */
[----:B------:R-:W-:Y:S02]  /*109f0*/  ISETP.GT.AND P4, PT, R9, 0x29, P1 ;  /* 0x000000290900780c */ /* 0x000fe40000f84270 */
[C---:B------:R-:W-:Y:S02]  /*10a00*/  ISETP.LT.OR P3, PT, R10.reuse, 0x19, P3 ;  /* 0x000000190a00780c */ /* 0x040fe40001f61670 */
[C---:B------:R-:W-:Y:S02]  /*10a10*/  ISETP.LT.OR P2, PT, R10.reuse, 0x1a, P2 ;  /* 0x0000001a0a00780c */ /* 0x040fe40001741670 */
[----:B------:R-:W-:Y:S02]  /*10a20*/  ISETP.LT.OR P4, PT, R10, 0x2a, P4 ;  /* 0x0000002a0a00780c */ /* 0x000fe40002781670 */
[----:B------:R-:W-:-:S02]  /*10a30*/  FSEL R36, R36, -INF , !P3 ;  /* 0xff80000024247808 */ /* 0x000fc40005800000 */
[----:B------:R-:W-:Y:S02]  /*10a40*/  FSEL R37, R37, -INF , !P2 ;  /* 0xff80000025257808 */ /* 0x000fe40005000000 */
        /* <DEDUP_REMOVED lines=57> */
[----:B------:R-:W-:Y:S02]  /*10de0*/  PLOP3.LUT P4, PT, PT, PT, UP0, 0x40, 0x0 ;  /* 0x000000000000781c */ /* 0x000fe40003f8e808 */
[----:B------:R-:W-:-:S02]  /*10df0*/  ISETP.LT.OR P3, PT, R10, 0x6a, P3 ;  /* 0x0000006a0a00780c */ /* 0x000fc40001f61670 */
[----:B------:R-:W-:Y:S02]  /*10e00*/  ISETP.LT.OR P2, PT, R10, 0x71, P2 ;  /* 0x000000710a00780c */ /* 0x000fe40001741670 */
[----:B------:R-:W-:Y:S02]  /*10e10*/  FSEL R77, R77, -INF , !P3 ;  /* 0xff8000004d4d7808 */ /* 0x000fe40005800000 */
[----:B------:R-:W-:Y:S02]  /*10e20*/  FSEL R80, R80, -INF , !P2 ;  /* 0xff80000050507808 */ /* 0x000fe40005000000 */
[C---:B------:R-:W-:Y:S02]  /*10e30*/  ISETP.GT.AND P3, PT, R9.reuse, 0x78, P1 ;  /* 0x000000780900780c */ /* 0x040fe40000f64270 */
[----:B------:R-:W-:Y:S01]  /*10e40*/  ISETP.GT.AND P2, PT, R9, 0x79, P1 ;  /* 0x000000790900780c */ /* 0x000fe20000f44270 */
[----:B------:R-:W-:Y:S01]  /*10e50*/  IMAD.IADD R9, R11, 0x1, R13 ;  /* 0x000000010b097824 */ /* 0x000fe200078e020d */
[----:B------:R-:W-:-:S02]  /*10e60*/  ISETP.LT.OR P3, PT, R10, 0x79, P3 ;  /* 0x000000790a00780c */ /* 0x000fc40001f61670 */
[----:B------:R-:W-:Y:S02]  /*10e70*/  ISETP.LT.OR P2, PT, R10, 0x7a, P2 ;  /* 0x0000007a0a00780c */ /* 0x000fe40001741670 */
[----:B------:R-:W-:Y:S02]  /*10e80*/  FSEL R84, R84, -INF , !P3 ;  /* 0xff80000054547808 */ /* 0x000fe40005800000 */
[----:B------:R-:W-:Y:S01]  /*10e90*/  FSEL R85, R85, -INF , !P2 ;  /* 0xff80000055557808 */ /* 0x000fe20005000000 */
[----:B------:R-:W-:Y:S08]  /*10ea0*/  @P4 BRA `(.L_x_11504) ;  /* 0x0000000000584947 */ /* 0x000ff00003800000 */
        /* <DEDUP_REMOVED lines=12> */
.L_x_11506:
[----:B------:R-:W-:-:S05]  /*10f70*/  IMAD.U32 R14, RZ, RZ, UR41 ;  /* 0x00000029ff0e7e24 */ /* 0x000fca000f8e00ff */
[----:B------:R-:W-:-:S13]  /*10f80*/  ISETP.NE.AND P2, PT, R14, 0x1, PT ;  /* 0x000000010e00780c */ /* 0x000fda0003f45270 */
[----:B------:R-:W0:Y:S02]  /*10f90*/  @P2 LDC.64 R10, c[0x0][0x9e8] ;  /* 0x00027a00ff0a2b82 */ /* 0x000e240000000a00 */
[----:B0-----:R-:W-:-:S05]  /*10fa0*/  @P2 IMAD.HI.U32 R10, R13, R10, RZ ;  /* 0x0000000a0d0a2227 */ /* 0x001fca00078e00ff */
[----:B------:R-:W-:-:S07]  /*10fb0*/  @P2 SHF.R.U32.HI R13, RZ, R11, R10 ;  /* 0x0000000bff0d2219 */ /* 0x000fce000001160a */
.L_x_11507:
[----:B------:R-:W-:Y:S05]  /*10fc0*/  BSYNC B0 ;  /* 0x0000000000007941 */ /* 0x000fea0003800000 */
.L_x_11505:
[----:B------:R-:W-:-:S04]  /*10fd0*/  IMAD R8, R13, R14, -R8 ;  /* 0x0000000e0d087224 */ /* 0x000fc800078e0a08 */
[----:B------:R-:W-:-:S05]  /*10fe0*/  IMAD R8, R142, -0x2, R8 ;  /* 0xfffffffe8e087824 */ /* 0x000fca00078e0208 */
[----:B------:R-:W-:Y:S02]  /*10ff0*/  VIMNMX R9, R9, R8, !PT ;  /* 0x0000000809097248 */ /* 0x000fe40007fe0100 */
[----:B------:R-:W-:-:S07]  /*11000*/  VIADDMNMX R12, R8, R14, R12, PT ;  /* 0x0000000e080c7246 */ /* 0x000fce000380010c */
.L_x_11504:
[----:B------:R-:W-:Y:S01]  /*11010*/  FMNMX.FTZ R8, R24, R3, !PT ;  /* 0x0000000318087209 */ /* 0x000fe20007810000 */
[----:B------:R-:W-:Y:S01]  /*11020*/  UMOV UR51, UR7 ;  /* 0x0000000700337c82 */ /* 0x000fe20008000000 */
[C---:B------:R-:W-:Y:S02]  /*11030*/  ISETP.GT.AND P4, PT, R9.reuse, 0x1, P1 ;  /* 0x000000010900780c */ /* 0x040fe40000f84270 */
[C---:B------:R-:W-:Y:S02]  /*11040*/  ISETP.GT.AND P2, PT, R9.reuse, 0x8, P1 ;  /* 0x000000080900780c */ /* 0x040fe40000f44270 */
[----:B------:R-:W-:Y:S02]  /*11050*/  ISETP.GT.AND P3, PT, R9, 0x9, P1 ;  /* 0x000000090900780c */ /* 0x000fe40000f64270 */
[----:B------:R-:W-:Y:S02]  /*11060*/  FMNMX.FTZ R8, R25, R8, !PT ;  /* 0x0000000819087209 */ /* 0x000fe40007810000 */
[----:B------:R-:W-:-:S02]  /*11070*/  ISETP.LT.OR P4, PT, R12, 0x2, P4 ;  /* 0x000000020c00780c */ /* 0x000fc40002781670 */
[C---:B------:R-:W-:Y:S02]  /*11080*/  ISETP.LT.OR P2, PT, R12.reuse, 0x9, P2 ;  /* 0x000000090c00780c */ /* 0x040fe40001741670 */
[----:B------:R-:W-:Y:S02]  /*11090*/  ISETP.LT.OR P3, PT, R12, 0xa, P3 ;  /* 0x0000000a0c00780c */ /* 0x000fe40001f61670 */
[----:B------:R-:W-:Y:S02]  /*110a0*/  FMNMX.FTZ R8, R28, R8, !PT ;  /* 0x000000081c087209 */ /* 0x000fe40007810000 */
[----:B------:R-:W-:Y:S02]  /*110b0*/  FSEL R27, R27, -INF , !P4 ;  /* 0xff8000001b1b7808 */ /* 0x000fe40006000000 */
[----:B------:R-:W-:Y:S02]  /*110c0*/  FSEL R30, R30, -INF , !P2 ;  /* 0xff8000001e1e7808 */ /* 0x000fe40005000000 */
[----:B------:R-:W-:-:S02]  /*110d0*/  FSEL R31, R31, -INF , !P3 ;  /* 0xff8000001f1f7808 */ /* 0x000fc40005800000 */
[----:B------:R-:W-:Y:S02]  /*110e0*/  FMNMX.FTZ R8, R29, R8, !PT ;  /* 0x000000081d087209 */ /* 0x000fe40007810000 */
        /* <DEDUP_REMOVED lines=11> */
[C---:B------:R-:W-:Y:S02]  /*111a0*/  ISETP.GT.AND P4, PT, R9.reuse, 0x19, P1 ;  /* 0x000000190900780c */ /* 0x040fe40000f84270 */
[C---:B------:R-:W-:Y:S02]  /*111b0*/  ISETP.GT.AND P2, PT, R9.reuse, 0x20, P1 ;  /* 0x000000200900780c */ /* 0x040fe40000f44270 */
[----:B------:R-:W-:Y:S02]  /*111c0*/  ISETP.GT.AND P3, PT, R9, 0x21, P1 ;  /* 0x000000210900780c */ /* 0x000fe40000f64270 */
[----:B------:R-:W-:Y:S02]  /*111d0*/  FMNMX.FTZ R8, R36, R8, !PT ;  /* 0x0000000824087209 */ /* 0x000fe40007810000 */
[C---:B------:R-:W-:Y:S02]  /*111e0*/  ISETP.LT.OR P4, PT, R12.reuse, 0x1a, P4 ;  /* 0x0000001a0c00780c */ /* 0x040fe40002781670 */
[----:B------:R-:W-:-:S02]  /*111f0*/  ISETP.LT.OR P2, PT, R12, 0x21, P2 ;  /* 0x000000210c00780c */ /* 0x000fc40001741670 */
[----:B------:R-:W-:Y:S02]  /*11200*/  ISETP.LT.OR P3, PT, R12, 0x22, P3 ;  /* 0x000000220c00780c */ /* 0x000fe40001f61670 */
[----:B------:R-:W-:Y:S02]  /*11210*/  FMNMX.FTZ R8, R37, R8, !PT ;  /* 0x0000000825087209 */ /* 0x000fe40007810000 */
[----:B------:R-:W-:Y:S02]  /*11220*/  FSEL R39, R39, -INF , !P4 ;  /* 0xff80000027277808 */ /* 0x000fe40006000000 */
[----:B------:R-:W-:Y:S02]  /*11230*/  FSEL R42, R42, -INF , !P2 ;  /* 0xff8000002a2a7808 */ /* 0x000fe40005000000 */
[----:B------:R-:W-:Y:S02]  /*11240*/  FSEL R43, R43, -INF , !P3 ;  /* 0xff8000002b2b7808 */ /* 0x000fe40005800000 */
[----:B------:R-:W-:-:S02]  /*11250*/  ISETP.GT.AND P4, PT, R9, 0x28, P1 ;  /* 0x000000280900780c */ /* 0x000fc40000f84270 */
[C---:B------:R-:W-:Y:S02]  /*11260*/  ISETP.GT.AND P2, PT, R9.reuse, 0x29, P1 ;  /* 0x000000290900780c */ /* 0x040fe40000f44270 */
[----:B------:R-:W-:Y:S02]  /*11270*/  ISETP.GT.AND P3, PT, R9, 0x30, P1 ;  /* 0x000000300900780c */ /* 0x000fe40000f64270 */
[----:B------:R-:W-:Y:S02]  /*11280*/  FMNMX.FTZ R8, R40, R8, !PT ;  /* 0x0000000828087209 */ /* 0x000fe40007810000 */
[C---:B------:R-:W-:Y:S02]  /*11290*/  ISETP.LT.OR P4, PT, R12.reuse, 0x29, P4 ;  /* 0x000000290c00780c */ /* 0x040fe40002781670 */
[C---:B------:R-:W-:Y:S02]  /*112a0*/  ISETP.LT.OR P2, PT, R12.reuse, 0x2a, P2 ;  /* 0x0000002a0c00780c */ /* 0x040fe40001741670 */
[----:B------:R-:W-:-:S02]  /*112b0*/  ISETP.LT.OR P3, PT, R12, 0x31, P3 ;  /* 0x000000310c00780c */ /* 0x000fc40001f61670 */
[----:B------:R-:W-:Y:S02]  /*112c0*/  FMNMX.FTZ R8, R41, R8, !PT ;  /* 0x0000000829087209 */ /* 0x000fe40007810000 */
[----:B------:R-:W-:Y:S02]  /*112d0*/  FSEL R46, R46, -INF , !P4 ;  /* 0xff8000002e2e7808 */ /* 0x000fe40006000000 */
[----:B------:R-:W-:Y:S02]  /*112e0*/  FSEL R47, R47, -INF , !P2 ;  /* 0xff8000002f2f7808 */ /* 0x000fe40005000000 */
[----:B------:R-:W-:Y:S02]  /*112f0*/  FSEL R50, R50, -INF , !P3 ;  /* 0xff80000032327808 */ /* 0x000fe40005800000 */
[C---:B------:R-:W-:Y:S02]  /*11300*/  ISETP.GT.AND P4, PT, R9.reuse, 0x31, P1 ;  /* 0x000000310900780c */ /* 0x040fe40000f84270 */
[----:B------:R-:W-:-:S02]  /*11310*/  ISETP.GT.AND P2, PT, R9, 0x38, P1 ;  /* 0x000000380900780c */ /* 0x000fc40000f44270 */
[----:B------:R-:W-:Y:S02]  /*11320*/  ISETP.GT.AND P3, PT, R9, 0x39, P1 ;  /* 0x000000390900780c */ /* 0x000fe40000f64270 */
[----:B------:R-:W-:Y:S02]  /*11330*/  FMNMX.FTZ R8, R44, R8, !PT ;  /* 0x000000082c087209 */ /* 0x000fe40007810000 */
[C---:B------:R-:W-:Y:S02]  /*11340*/  ISETP.LT.OR P4, PT, R12.reuse, 0x32, P4 ;  /* 0x000000320c00780c */ /* 0x040fe40002781670 */
[C---:B------:R-:W-:Y:S02]  /*11350*/  ISETP.LT.OR P2, PT, R12.reuse, 0x39, P2 ;  /* 0x000000390c00780c */ /* 0x040fe40001741670 */
[----:B------:R-:W-:Y:S02]  /*11360*/  ISETP.LT.OR P3, PT, R12, 0x3a, P3 ;  /* 0x0000003a0c00780c */ /* 0x000fe40001f61670 */
[----:B------:R-:W-:-:S02]  /*11370*/  FMNMX.FTZ R8, R45, R8, !PT ;  /* 0x000000082d087209 */ /* 0x000fc40007810000 */
[----:B------:R-:W-:Y:S02]  /*11380*/  FSEL R51, R51, -INF , !P4 ;  /* 0xff80000033337808 */ /* 0x000fe40006000000 */
[----:B------:R-:W-:Y:S02]  /*11390*/  FSEL R54, R54, -INF , !P2 ;  /* 0xff80000036367808 */ /* 0x000fe40005000000 */
[----:B------:R-:W-:Y:S02]  /*113a0*/  FSEL R55, R55, -INF , !P3 ;  /* 0xff80000037377808 */ /* 0x000fe40005800000 */
[----:B------:R-:W-:Y:S02]  /*113b0*/  FMNMX.FTZ R8, R48, R8, !PT ;  /* 0x0000000830087209 */ /* 0x000fe40007810000 */
[----:B------:R-:W-:Y:S02]  /*113c0*/  LOP3.LUT R22, R22, 0xdfffffff, RZ, 0xc0, !PT ;  /* 0xdfffffff16167812 */ /* 0x000fe400078ec0ff */
[----:B------:R-:W-:-:S02]  /*113d0*/  ISETP.GT.AND P4, PT, R9, 0x40, P1 ;  /* 0x000000400900780c */ /* 0x000fc40000f84270 */
[C---:B------:R-:W-:Y:S02]  /*113e0*/  ISETP.GT.AND P2, PT, R9.reuse, 0x41, P1 ;  /* 0x000000410900780c */ /* 0x040fe40000f44270 */
[----:B------:R-:W-:Y:S02]  /*113f0*/  ISETP.GT.AND P3, PT, R9, 0x48, P1 ;  /* 0x000000480900780c */ /* 0x000fe40000f64270 */
[----:B------:R-:W-:Y:S02]  /*11400*/  FMNMX.FTZ R8, R49, R8, !PT ;  /* 0x0000000831087209 */ /* 0x000fe40007810000 */
[----:B------:R-:W-:Y:S02]  /*11410*/  @P0 LOP3.LUT R22, R22, 0x20000000, RZ, 0xfc, !PT ;  /* 0x2000000016160812 */ /* 0x000fe400078efcff */
[C---:B------:R-:W-:Y:S02]  /*11420*/  ISETP.LT.OR P4, PT, R12.reuse, 0x41, P4 ;  /* 0x000000410c00780c */ /* 0x040fe40002781670 */
[----:B------:R-:W-:-:S02]  /*11430*/  ISETP.LT.OR P2, PT, R12, 0x42, P2 ;  /* 0x000000420c00780c */ /* 0x000fc40001741670 */
[----:B------:R-:W-:Y:S02]  /*11440*/  ISETP.LT.OR P3, PT, R12, 0x49, P3 ;  /* 0x000000490c00780c */ /* 0x000fe40001f61670 */
[----:B------:R-:W-:Y:S02]  /*11450*/  ISETP.GT.AND P0, PT, R9, 0x61, P1 ;  /* 0x000000610900780c */ /* 0x000fe40000f04270 */
        /* <DEDUP_REMOVED lines=11> */
[----:B------:R-:W-:Y:S02]  /*11510*/  LOP3.LUT R22, R22, 0x7fffffff, RZ, 0xc0, !PT ;  /* 0x7fffffff16167812 */ /* 0x000fe400078ec0ff */
[----:B------:R-:W-:Y:S02]  /*11520*/  FMNMX.FTZ R8, R56, R8, !PT ;  /* 0x0000000838087209 */ /* 0x000fe40007810000 */
[----:B------:R-:W-:Y:S02]  /*11530*/  FSEL R63, R63, -INF , !P4 ;  /* 0xff8000003f3f7808 */ /* 0x000fe40006000000 */
[----:B------:R-:W-:Y:S02]  /*11540*/  FSEL R66, R66, -INF , !P2 ;  /* 0xff80000042427808 */ /* 0x000fe40005000000 */
[----:B------:R-:W-:-:S02]  /*11550*/  FSEL R67, R67, -INF , !P3 ;  /* 0xff80000043437808 */ /* 0x000fc40005800000 */
[C---:B------:R-:W-:Y:S02]  /*11560*/  ISETP.GT.AND P4, PT, R9.reuse, 0x58, P1 ;  /* 0x000000580900780c */ /* 0x040fe40000f84270 */
[C---:B------:R-:W-:Y:S02]  /*11570*/  ISETP.GT.AND P2, PT, R9.reuse, 0x59, P1 ;  /* 0x000000590900780c */ /* 0x040fe40000f44270 */
[C---:B------:R-:W-:Y:S02]  /*11580*/  ISETP.GT.AND P3, PT, R9.reuse, 0x60, P1 ;  /* 0x000000600900780c */ /* 0x040fe40000f64270 */
[----:B------:R-:W-:Y:S02]  /*11590*/  @P0 LOP3.LUT R22, R22, 0x80000000, RZ, 0xfc, !PT ;  /* 0x8000000016160812 */ /* 0x000fe400078efcff */
[----:B------:R-:W-:Y:S02]  /*115a0*/  ISETP.GT.AND P0, PT, R9, RZ, P1 ;  /* 0x000000ff0900720c */ /* 0x000fe40000f04270 */
[----:B------:R-:W-:-:S02]  /*115b0*/  FMNMX.FTZ R8, R57, R8, !PT ;  /* 0x0000000839087209 */ /* 0x000fc40007810000 */
[C---:B------:R-:W-:Y:S02]  /*115c0*/  ISETP.LT.OR P4, PT, R12.reuse, 0x59, P4 ;  /* 0x000000590c00780c */ /* 0x040fe40002781670 */
[C---:B------:R-:W-:Y:S02]  /*115d0*/  ISETP.LT.OR P2, PT, R12.reuse, 0x5a, P2 ;  /* 0x0000005a0c00780c */ /* 0x040fe40001741670 */
[----:B------:R-:W-:Y:S02]  /*115e0*/  ISETP.LT.OR P3, PT, R12, 0x61, P3 ;  /* 0x000000610c00780c */ /* 0x000fe40001f61670 */
[----:B------:R-:W-:Y:S02]  /*115f0*/  FMNMX.FTZ R8, R60, R8, !PT ;  /* 0x000000083c087209 */ /* 0x000fe40007810000 */
[----:B------:R-:W-:Y:S02]  /*11600*/  FSEL R70, R70, -INF , !P4 ;  /* 0xff80000046467808 */ /* 0x000fe40006000000 */
[----:B------:R-:W-:-:S02]  /*11610*/  FSEL R71, R71, -INF , !P2 ;  /* 0xff80000047477808 */ /* 0x000fc40005000000 */
[----:B------:R-:W-:Y:S02]  /*11620*/  FSEL R74, R74, -INF , !P3 ;  /* 0xff8000004a4a7808 */ /* 0x000fe40005800000 */
[C---:B------:R-:W-:Y:S02]  /*11630*/  ISETP.GT.AND P2, PT, R9.reuse, 0x68, P1 ;  /* 0x000000680900780c */ /* 0x040fe40000f44270 */
[C---:B------:R-:W-:Y:S02]  /*11640*/  ISETP.GT.AND P3, PT, R9.reuse, 0x69, P1 ;  /* 0x000000690900780c */ /* 0x040fe40000f64270 */
[C---:B------:R-:W-:Y:S02]  /*11650*/  ISETP.GT.AND P4, PT, R9.reuse, 0x70, P1 ;  /* 0x000000700900780c */ /* 0x040fe40000f84270 */
[C---:B------:R-:W-:Y:S02]  /*11660*/  ISETP.GT.AND P5, PT, R9.reuse, 0x71, P1 ;  /* 0x000000710900780c */ /* 0x040fe40000fa4270 */
[----:B------:R-:W-:-:S02]  /*11670*/  ISETP.GT.AND P6, PT, R9, 0x78, P1 ;  /* 0x000000780900780c */ /* 0x000fc40000fc4270 */
[----:B------:R-:W-:Y:S02]  /*11680*/  FMNMX.FTZ R8, R61, R8, !PT ;  /* 0x000000083d087209 */ /* 0x000fe40007810000 */
[----:B------:R-:W-:Y:S02]  /*11690*/  LOP3.LUT R22, R22, 0xfffffff7, RZ, 0xc0, !PT ;  /* 0xfffffff716167812 */ /* 0x000fe400078ec0ff */
[----:B------:R-:W-:Y:S02]  /*116a0*/  ISETP.GT.AND P1, PT, R9, 0x79, P1 ;  /* 0x000000790900780c */ /* 0x000fe40000f24270 */
[----:B------:R-:W-:Y:S02]  /*116b0*/  FMNMX.FTZ R8, R64, R8, !PT ;  /* 0x0000000840087209 */ /* 0x000fe40007810000 */
[----:B------:R-:W-:Y:S02]  /*116c0*/  @P0 LOP3.LUT R22, R22, 0x8, RZ, 0xfc, !PT ;  /* 0x0000000816160812 */ /* 0x000fe400078efcff */
[----:B------:R-:W-:-:S02]  /*116d0*/  FMNMX.FTZ R8, R65, R8, !PT ;  /* 0x0000000841087209 */ /* 0x000fc40007810000 */
[C---:B------:R-:W-:Y:S02]  /*116e0*/  LOP3.LUT P0, RZ, R22.reuse, 0x80000000, RZ, 0xc0, !PT ;  /* 0x8000000016ff7812 */ /* 0x040fe4000780c0ff */
[----:B------:R-:W-:Y:S02]  /*116f0*/  LOP3.LUT R22, R22, 0xfffffffd, RZ, 0xc0, !PT ;  /* 0xfffffffd16167812 */ /* 0x000fe400078ec0ff */
[----:B------:R-:W-:Y:S02]  /*11700*/  FMNMX.FTZ R8, R68, R8, !PT ;  /* 0x0000000844087209 */ /* 0x000fe40007810000 */
[----:B------:R-:W-:Y:S02]  /*11710*/  @P1 LOP3.LUT R22, R22, 0x2, RZ, 0xfc, !PT ;  /* 0x0000000216161812 */ /* 0x000fe400078efcff */
[----:B------:R-:W-:Y:S02]  /*11720*/  FMNMX.FTZ R8, R69, R8, !PT ;  /* 0x0000000845087209 */ /* 0x000fe40007810000 */
[----:B------:R-:W-:-:S02]  /*11730*/  LOP3.LUT P1, RZ, R22, 0x8, RZ, 0xc0, !PT ;  /* 0x0000000816ff7812 */ /* 0x000fc4000782c0ff */
[----:B------:R-:W-:Y:S02]  /*11740*/  FMNMX.FTZ R8, R72, R8, !PT ;  /* 0x0000000848087209 */ /* 0x000fe40007810000 */
[----:B------:R-:W-:Y:S02]  /*11750*/  ISETP.LT.OR P1, PT, R12, 0x1, P1 ;  /* 0x000000010c00780c */ /* 0x000fe40000f21670 */
[----:B------:R-:W-:Y:S02]  /*11760*/  FMNMX.FTZ R8, R73, R8, !PT ;  /* 0x0000000849087209 */ /* 0x000fe40007810000 */
[----:B------:R-:W-:Y:S02]  /*11770*/  FSEL R26, R26, -INF , !P1 ;  /* 0xff8000001a1a7808 */ /* 0x000fe40004800000 */
        /* <DEDUP_REMOVED lines=12> */
[----:B------:R-:W-:Y:S01]  /*11840*/  ISETP.LT.OR P0, PT, R12, 0x62, P0 ;  /* 0x000000620c00780c */ /* 0x000fe20000701670 */
[----:B------:R-:W0:Y:S01]  /*11850*/  SHFL.BFLY PT, R9, R8, 0x2, 0x1f ;  /* 0x0c401f0008097f89 */ /* 0x000e2200000e0000 */
[----:B------:R-:W-:-:S02]  /*11860*/  FMNMX.FTZ R10, R38, R10, !PT ;  /* 0x0000000a260a7209 */ /* 0x000fc40007810000 */
[----:B------:R-:W-:Y:S02]  /*11870*/  LOP3.LUT R22, R22, 0xffffffef, RZ, 0xc0, !PT ;  /* 0xffffffef16167812 */ /* 0x000fe400078ec0ff */
[----:B------:R-:W-:Y:S02]  /*11880*/  FMNMX.FTZ R10, R39, R10, !PT ;  /* 0x0000000a270a7209 */ /* 0x000fe40007810000 */
[----:B------:R-:W-:Y:S02]  /*11890*/  ISETP.LT.OR P4, PT, R12, 0x71, P4 ;  /* 0x000000710c00780c */ /* 0x000fe40002781670 */
[----:B------:R-:W-:Y:S02]  /*118a0*/  FMNMX.FTZ R10, R42, R10, !PT ;  /* 0x0000000a2a0a7209 */ /* 0x000fe40007810000 */
[----:B------:R-:W-:Y:S02]  /*118b0*/  ISETP.LT.OR P5, PT, R12, 0x72, P5 ;  /* 0x000000720c00780c */ /* 0x000fe40002fa1670 */
[----:B------:R-:W-:-:S02]  /*118c0*/  FMNMX.FTZ R10, R43, R10, !PT ;  /* 0x0000000a2b0a7209 */ /* 0x000fc40007810000 */
[----:B------:R-:W-:Y:S02]  /*118d0*/  @P0 LOP3.LUT R22, R22, 0x10, RZ, 0xfc, !PT ;  /* 0x0000001016160812 */ /* 0x000fe400078efcff */
[----:B------:R-:W-:Y:S02]  /*118e0*/  FMNMX.FTZ R10, R46, R10, !PT ;  /* 0x0000000a2e0a7209 */ /* 0x000fe40007810000 */
[----:B------:R-:W-:Y:S02]  /*118f0*/  ISETP.LT.OR P0, PT, R12, 0x69, P2 ;  /* 0x000000690c00780c */ /* 0x000fe40001701670 */
[----:B------:R-:W-:Y:S02]  /*11900*/  FMNMX.FTZ R10, R47, R10, !PT ;  /* 0x0000000a2f0a7209 */ /* 0x000fe40007810000 */
[----:B------:R-:W-:Y:S02]  /*11910*/  LOP3.LUT P2, RZ, R22, 0x2, RZ, 0xc0, !PT ;  /* 0x0000000216ff7812 */ /* 0x000fe4000784c0ff */
[----:B0-----:R-:W-:-:S02]  /*11920*/  FMNMX.FTZ R8, R8, R9, !PT ;  /* 0x0000000908087209 */ /* 0x001fc40007810000 */
[----:B------:R-:W-:Y:S02]  /*11930*/  FMNMX.FTZ R10, R50, R10, !PT ;  /* 0x0000000a320a7209 */ /* 0x000fe40007810000 */
[----:B------:R-:W-:Y:S01]  /*11940*/  LOP3.LUT R22, R22, 0xfffffffb, RZ, 0xc0, !PT ;  /* 0xfffffffb16167812 */ /* 0x000fe200078ec0ff */
[----:B------:R-:W0:Y:S01]  /*11950*/  SHFL.BFLY PT, R9, R8, 0x1, 0x1f ;  /* 0x0c201f0008097f89 */ /* 0x000e2200000e0000 */
[----:B------:R-:W-:Y:S02]  /*11960*/  FMNMX.FTZ R10, R51, R10, !PT ;  /* 0x0000000a330a7209 */ /* 0x000fe40007810000 */
[----:B------:R-:W-:Y:S02]  /*11970*/  @P0 LOP3.LUT R22, R22, 0x4, RZ, 0xfc, !PT ;  /* 0x0000000416160812 */ /* 0x000fe400078efcff */
[----:B------:R-:W-:Y:S02]  /*11980*/  FMNMX.FTZ R10, R54, R10, !PT ;  /* 0x0000000a360a7209 */ /* 0x000fe40007810000 */
[----:B------:R-:W-:-:S02]  /*11990*/  ISETP.LT.OR P0, PT, R12, 0x6a, P3 ;  /* 0x0000006a0c00780c */ /* 0x000fc40001f01670 */
[----:B------:R-:W-:Y:S02]  /*119a0*/  FMNMX.FTZ R10, R55, R10, !PT ;  /* 0x0000000a370a7209 */ /* 0x000fe40007810000 */
[----:B------:R-:W-:Y:S02]  /*119b0*/  LOP3.LUT R22, R22, 0xbfffffff, RZ, 0xc0, !PT ;  /* 0xbfffffff16167812 */ /* 0x000fe400078ec0ff */
[----:B------:R-:W-:Y:S02]  /*119c0*/  FMNMX.FTZ R10, R58, R10, !PT ;  /* 0x0000000a3a0a7209 */ /* 0x000fe40007810000 */
[----:B------:R-:W-:Y:S02]  /*119d0*/  FSEL R82, R82, -INF , !P4 ;  /* 0xff80000052527808 */ /* 0x000fe40006000000 */
[----:B------:R-:W-:Y:S02]  /*119e0*/  FMNMX.FTZ R10, R59, R10, !PT ;  /* 0x0000000a3b0a7209 */ /* 0x000fe40007810000 */
[----:B------:R-:W-:-:S02]  /*119f0*/  ISETP.LT.OR P6, PT, R12, 0x79, P6 ;  /* 0x000000790c00780c */ /* 0x000fc400037c1670 */
[----:B------:R-:W-:Y:S02]  /*11a00*/  FMNMX.FTZ R10, R62, R10, !PT ;  /* 0x0000000a3e0a7209 */ /* 0x000fe40007810000 */
[----:B------:R-:W-:Y:S02]  /*11a10*/  @P0 LOP3.LUT R22, R22, 0x40000000, RZ, 0xfc, !PT ;  /* 0x4000000016160812 */ /* 0x000fe400078efcff */
[----:B0-----:R-:W-:Y:S02]  /*11a20*/  FMNMX.FTZ R8, R8, R9, !PT ;  /* 0x0000000908087209 */ /* 0x001fe40007810000 */
[----:B------:R-:W-:Y:S02]  /*11a30*/  FMNMX.FTZ R10, R63, R10, !PT ;  /* 0x0000000a3f0a7209 */ /* 0x000fe40007810000 */
[----:B------:R-:W-:Y:S02]  /*11a40*/  FSETP.NEU.FTZ.AND P3, PT, R8, -INF , PT ;  /* 0xff8000000800780b */ /* 0x000fe40003f7d000 */
[----:B------:R-:W-:-:S02]  /*11a50*/  FMNMX.FTZ R10, R66, R10, !PT ;  /* 0x0000000a420a7209 */ /* 0x000fc40007810000 */
[----:B------:R-:W-:Y:S02]  /*11a60*/  FSEL R9, R8, RZ, P3 ;  /* 0x000000ff08097208 */ /* 0x000fe40001800000 */
[----:B------:R-:W-:Y:S02]  /*11a70*/  FMNMX.FTZ R10, R67, R10, !PT ;  /* 0x0000000a430a7209 */ /* 0x000fe40007810000 */
[----:B------:R-:W-:Y:S01]  /*11a80*/  LOP3.LUT P0, RZ, R22, 0x10, RZ, 0xc0, !PT ;  /* 0x0000001016ff7812 */ /* 0x000fe2000780c0ff */
[----:B------:R-:W-:Y:S01]  /*11a90*/  FADD.FTZ R3, -R9, R3 ;  /* 0x0000000309037221 */ /* 0x000fe20000010100 */
[----:B------:R-:W-:Y:S01]  /*11aa0*/  FMNMX.FTZ R10, R70, R10, !PT ;  /* 0x0000000a460a7209 */ /* 0x000fe20007810000 */
[----:B------:R-:W-:Y:S01]  /*11ab0*/  FMUL.FTZ R9, R8, UR51 ;  /* 0x0000003308097c20 */ /* 0x000fe20008410000 */
[----:B------:R-:W-:Y:S02]  /*11ac0*/  FSEL R75, R75, -INF , !P0 ;  /* 0xff8000004b4b7808 */ /* 0x000fe40004000000 */
[----:B------:R-:W-:-:S02]  /*11ad0*/  FMNMX.FTZ R10, R71, R10, !PT ;  /* 0x0000000a470a7209 */ /* 0x000fc40007810000 */
[----:B------:R-:W-:Y:S02]  /*11ae0*/  FSEL R9, R9, RZ, P3 ;  /* 0x000000ff09097208 */ /* 0x000fe40001800000 */
[----:B------:R-:W-:Y:S02]  /*11af0*/  LOP3.LUT P3, RZ, R22, 0x4, RZ, 0xc0, !PT ;  /* 0x0000000416ff7812 */ /* 0x000fe4000786c0ff */
[----:B------:R-:W-:Y:S01]  /*11b00*/  FMNMX.FTZ R10, R74, R10, !PT ;  /* 0x0000000a4a0a7209 */ /* 0x000fe20007810000 */
[--C-:B------:R-:W-:Y:S01]  /*11b10*/  FFMA.FTZ R24, R24, UR51, -R9.reuse ;  /* 0x0000003318187c23 */ /* 0x100fe20008010809 */
[----:B------:R-:W-:Y:S01]  /*11b20*/  LOP3.LUT P0, RZ, R22, 0x40000000, RZ, 0xc0, !PT ;  /* 0x4000000016ff7812 */ /* 0x000fe2000780c0ff */
        /* <DEDUP_REMOVED lines=9> */
[----:B------:R-:W-:Y:S01]  /*11bc0*/  FSEL R83, R83, -INF , !P5 ;  /* 0xff80000053537808 */ /* 0x000fe20006800000 */
[--C-:B------:R-:W-:Y:S01]  /*11bd0*/  FFMA.FTZ R33, R33, UR51, -R9.reuse ;  /* 0x0000003321217c23 */ /* 0x100fe20008010809 */
[----:B------:R-:W-:Y:S01]  /*11be0*/  FMNMX.FTZ R10, R79, R10, !PT ;  /* 0x0000000a4f0a7209 */ /* 0x000fe20007810000 */
[----:B------:R-:W-:Y:S01]  /*11bf0*/  MUFU.EX2 R25, R25 ;  /* 0x0000001900197308 */ /* 0x000fe20000000800 */
[----:B------:R-:W-:Y:S01]  /*11c00*/  ISETP.LT.OR P2, PT, R12, 0x7a, P2 ;  /* 0x0000007a0c00780c */ /* 0x000fe20001741670 */
[----:B------:R-:W-:Y:S01]  /*11c10*/  FMUL.FTZ R12, R3, UR51 ;  /* 0x00000033030c7c20 */ /* 0x000fe20008410000 */
        /* <DEDUP_REMOVED lines=16> */
[--C-:B------:R-:W-:Y:S01]  /*11d20*/  FFMA.FTZ R52, R52, UR51, -R9.reuse ;  /* 0x0000003334347c23 */ /* 0x100fe20008010809 */
[----:B------:R-:W0:Y:S01]  /*11d30*/  SHFL.BFLY PT, R11, R10, 0x2, 0x1f ;  /* 0x0c401f000a0b7f89 */ /* 0x000e2200000e0000 */
        /* <DEDUP_REMOVED lines=19> */
[----:B------:R-:W-:Y:S01]  /*11e70*/  MUFU.EX2 R36, R36 ;  /* 0x0000002400247308 */ /* 0x000fe20000000800 */
[----:B------:R-:W-:-:S02]  /*11e80*/  LOP3.LUT P0, RZ, R22, 0x20000000, RZ, 0xc0, !PT ;  /* 0x2000000016ff7812 */ /* 0x000fc4000780c0ff */
[----:B0-----:R-:W-:-:S05]  /*11e90*/  FMNMX.FTZ R10, R10, R11, !PT ;  /* 0x0000000b0a0a7209 */ /* 0x001fca0007810000 */
        /* <DEDUP_REMOVED lines=10> */
[----:B------:R-:W-:Y:S01]  /*11f40*/  FMUL.FTZ R0, R10, UR51 ;  /* 0x000000330a007c20 */ /* 0x000fe20008410000 */
[----:B------:R-:W-:Y:S04]  /*11f50*/  MUFU.EX2 R48, R48 ;  /* 0x0000003000307308 */ /* 0x000fe80000000800 */
[----:B------:R-:W-:-:S04]  /*11f60*/  FSEL R3, R0, RZ, P1 ;  /* 0x000000ff00037208 */ /* 0x000fc80000800000 */
        /* <DEDUP_REMOVED lines=152> */
.L_x_11508:
[----:B------:R-:W2:Y:S04]  /*128f0*/  LDL R38, [R1+0x38] ;  /* 0x0000380001267983 */ /* 0x000ea80000100800 */
[----:B------:R-:W3:Y:S01]  /*12900*/  LDL R30, [R1+0x3c] ;  /* 0x00003c00011e7983 */ /* 0x000ee20000100800 */
[----:B------:R-:W-:Y:S01]  /*12910*/  F2FP.BF16.F32.PACK_AB R80, R81, R80 ;  /* 0x000000505150723e */ /* 0x000fe200000010ff */
[----:B------:R-:W-:Y:S01]  /*12920*/  IMAD R18, R18, 0x8, R2 ;  /* 0x0000000812127824 */ /* 0x000fe200078e0202 */
[----:B------:R-:W-:Y:S01]  /*12930*/  F2FP.BF16.F32.PACK_AB R81, R83, R82 ;  /* 0x000000525351723e */ /* 0x000fe200000010ff */
[----:B------:R-:W-:Y:S01]  /*12940*/  IMAD.U32 R23, RZ, RZ, UR38 ;  /* 0x00000026ff177e24 */ /* 0x000fe2000f8e00ff */
[----:B------:R-:W-:Y:S01]  /*12950*/  F2FP.BF16.F32.PACK_AB R82, R9, R84 ;  /* 0x000000540952723e */ /* 0x000fe200000010ff */
[----:B------:R-:W-:Y:S01]  /*12960*/  VIADD R18, R18, 0x2d860 ;  /* 0x0002d86012127836 */ /* 0x000fe20000000000 */
[----:B------:R-:W4:Y:S01]  /*12970*/  LDL R9, [R1+0x8] ;  /* 0x0000080001097983 */ /* 0x000f220000100800 */
[----:B------:R-:W-:-:S02]  /*12980*/  F2FP.BF16.F32.PACK_AB R24, R25, R24 ;  /* 0x000000181918723e */ /* 0x000fc400000010ff */
[----:B------:R-:W-:Y:S02]  /*12990*/  F2FP.BF16.F32.PACK_AB R25, R14, R26 ;  /* 0x0000001a0e19723e */ /* 0x000fe400000010ff */
[----:B------:R-:W-:Y:S02]  /*129a0*/  F2FP.BF16.F32.PACK_AB R32, R33, R32 ;  /* 0x000000202120723e */ /* 0x000fe400000010ff */
[----:B------:R-:W-:Y:S02]  /*129b0*/  PRMT R18, R23, 0x654, R18 ;  /* 0x0000065417127816 */ /* 0x000fe40000000012 */
[----:B------:R-:W-:Y:S02]  /*129c0*/  F2FP.BF16.F32.PACK_AB R26, R29, R28 ;  /* 0x0000001c1d1a723e */ /* 0x000fe400000010ff */
[----:B------:R-:W-:Y:S01]  /*129d0*/  F2FP.BF16.F32.PACK_AB R27, R31, R27 ;  /* 0x0000001b1f1b723e */ /* 0x000fe200000010ff */
[----:B------:R0:W-:Y:S01]  /*129e0*/  SYNCS.ARRIVE.TRANS64.RED.A1T0 RZ, [R18+URZ], RZ ;  /* 0x000000ff12ff79a7 */ /* 0x0001e2000810043f */
[----:B------:R-:W-:-:S02]  /*129f0*/  F2FP.BF16.F32.PACK_AB R33, R13, R34 ;  /* 0x000000220d21723e */ /* 0x000fc400000010ff */
[----:B------:R-:W-:Y:S01]  /*12a00*/  F2FP.BF16.F32.PACK_AB R40, R41, R40 ;  /* 0x000000282928723e */ /* 0x000fe200000010ff */
[----:B------:R1:W-:Y:S01]  /*12a10*/  STSM.16.M88.4 [R143+0x21800], R24 ;  /* 0x021800188f007844 */ /* 0x0003e20000000200 */
        /* <DEDUP_REMOVED lines=71> */
[----:B------:R-:W-:Y:S02]  /*12e90*/  IMAD.MOV.U32 R3, RZ, RZ, R8 ;  /* 0x000000ffff037224 */ /* 0x000fe400078e0008 */
[----:B------:R-:W-:Y:S02]  /*12ea0*/  IMAD.MOV.U32 R23, RZ, RZ, R7 ;  /* 0x000000ffff177224 */ /* 0x000fe400078e0007 */
[----:B0-----:R-:W-:Y:S01]  /*12eb0*/  IMAD.MOV.U32 R18, RZ, RZ, R6 ;  /* 0x000000ffff127224 */ /* 0x001fe200078e0006 */
[----:B--2---:R1:W-:Y:S04]  /*12ec0*/  STSM.16.M88.4 [R38], R32 ;  /* 0x0000002026007844 */ /* 0x0043e80000000200 */
[----:B------:R1:W-:Y:S04]  /*12ed0*/  STSM.16.M88.4 [R145], R40 ;  /* 0x0000002891007844 */ /* 0x0003e80000000200 */
[----:B------:R1:W-:Y:S04]  /*12ee0*/  STSM.16.M88.4 [R144], R48 ;  /* 0x0000003090007844 */ /* 0x0003e80000000200 */
[----:B------:R1:W-:Y:S04]  /*12ef0*/  STSM.16.M88.4 [R143+0x27800], R56 ;  /* 0x027800388f007844 */ /* 0x0003e80000000200 */
[----:B---3--:R1:W-:Y:S04]  /*12f00*/  STSM.16.M88.4 [R30], R64 ;  /* 0x000000401e007844 */ /* 0x0083e80000000200 */
[----:B------:R1:W-:Y:S04]  /*12f10*/  STSM.16.M88.4 [R145+0x6000], R72 ;  /* 0x0060004891007844 */ /* 0x0003e80000000200 */
[----:B------:R1:W-:Y:S01]  /*12f20*/  STSM.16.M88.4 [R144+0x6000], R80 ;  /* 0x0060005090007844 */ /* 0x0003e20000000200 */
[----:B------:R-:W-:Y:S01]  /*12f30*/  @!PT LDS RZ, [RZ] ;  /* 0x00000000fffff984 */ /* 0x000fe20000000800 */
[----:B------:R-:W-:Y:S01]  /*12f40*/  @!PT LDS RZ, [RZ] ;  /* 0x00000000fffff984 */ /* 0x000fe20000000800 */
[----:B------:R-:W-:Y:S01]  /*12f50*/  @!PT LDS RZ, [RZ] ;  /* 0x00000000fffff984 */ /* 0x000fe20000000800 */
[----:B------:R-:W-:Y:S01]  /*12f60*/  @!PT LDS RZ, [RZ] ;  /* 0x00000000fffff984 */ /* 0x000fe20000000800 */
[----:B------:R0:W-:Y:S06]  /*12f70*/  MEMBAR.ALL.CTA ;  /* 0x0000000000007992 */ /* 0x0001ec0000008000 */
[----:B0-----:R-:W0:Y:S01]  /*12f80*/  FENCE.VIEW.ASYNC.S ;  /* 0x00000000000073c6 */ /* 0x001e220000000000 */
[C---:B----4-:R-:W-:Y:S01]  /*12f90*/  ISETP.GT.AND P1, PT, R4.reuse, R9, PT ;  /* 0x000000090400720c */ /* 0x050fe20003f24270 */
[----:B------:R-:W-:Y:S01]  /*12fa0*/  VIADD R4, R4, 0xffffffff ;  /* 0xffffffff04047836 */ /* 0x000fe20000000000 */
[----:B0-----:R-:W-:-:S11]  /*12fb0*/  NOP ;  /* 0x0000000000007918 */ /* 0x001fd60000000000 */
[----:B-1----:R-:W-:Y:S05]  /*12fc0*/  @P1 BRA `(.L_x_11509) ;  /* 0xffffffc800a01947 */ /* 0x002fea000383ffff */
[----:B------:R-:W-:Y:S02]  /*12fd0*/  IMAD.MOV.U32 R0, RZ, RZ, R10 ;  /* 0x000000ffff007224 */ /* 0x000fe400078e000a */
[----:B------:R-:W-:Y:S02]  /*12fe0*/  IMAD.MOV.U32 R3, RZ, RZ, R8 ;  /* 0x000000ffff037224 */ /* 0x000fe400078e0008 */
[----:B------:R-:W-:Y:S02]  /*12ff0*/  IMAD.MOV.U32 R18, RZ, RZ, R6 ;  /* 0x000000ffff127224 */ /* 0x000fe400078e0006 */
[----:B------:R-:W-:-:S07]  /*13000*/  IMAD.MOV.U32 R23, RZ, RZ, R7 ;  /* 0x000000ffff177224 */ /* 0x000fce00078e0007 */
.L_x_11489:
[----:B------:R-:W2:Y:S01]  /*13010*/  LDL R6, [R1+0x28] ;  /* 0x0000280001067983 */ /* 0x000ea20000100800 */
[----:B------:R-:W0:Y:S01]  /*13020*/  LDC R7, c[0x0][0x448] ;  /* 0x00011200ff077b82 */ /* 0x000e220000000800 */
[----:B------:R-:W-:Y:S02]  /*13030*/  LOP3.LUT R22, R22, 0xfffffffb, RZ, 0xc0, !PT ;  /* 0xfffffffb16167812 */ /* 0x000fe400078ec0ff */
[----:B------:R-:W-:-:S05]  /*13040*/  IADD3 R9, R141, 0x1, -R140 ;  /* 0x000000018d097810 */ /* 0x000fca0007ffe88c */
        /* <DEDUP_REMOVED lines=9> */
[----:B-1----:R-:W-:-:S03]  /*130e0*/  ISETP.GE.AND P1, PT, R10, 0x1, PT ;  /* 0x000000010a00780c */ /* 0x002fc60003f26270 */
[----:B------:R-:W-:-:S04]  /*130f0*/  IMAD.IADD R6, R9, 0x1, R6 ;  /* 0x0000000109067824 */ /* 0x000fc800078e0206 */
[----:B------:R-:W-:-:S06]  /*13100*/  VIADD R8, R6, -UR50 ;  /* 0x8000003206087c36 */ /* 0x000fcc0008000000 */
        /* <DEDUP_REMOVED lines=13> */
.L_x_11512:
[----:B------:R-:W-:-:S13]  /*131e0*/  ISETP.NE.AND P1, PT, R10, 0x1, PT ;  /* 0x000000010a00780c */ /* 0x000fda0003f25270 */
[----:B------:R-:W0:Y:S02]  /*131f0*/  @P1 LDC.64 R6, c[0x0][0x9e8] ;  /* 0x00027a00ff061b82 */ /* 0x000e240000000a00 */
[----:B0-----:R-:W-:-:S05]  /*13200*/  @P1 IMAD.HI.U32 R6, R9, R6, RZ ;  /* 0x0000000609061227 */ /* 0x001fca00078e00ff */
[----:B------:R-:W-:-:S07]  /*13210*/  @P1 SHF.R.U32.HI R9, RZ, R7, R6 ;  /* 0x00000007ff091219 */ /* 0x000fce0000011606 */
.L_x_11513:
[----:B------:R-:W-:Y:S05]  /*13220*/  BSYNC B0 ;  /* 0x0000000000007941 */ /* 0x000fea0003800000 */
.L_x_11511:
[----:B------:R-:W-:-:S05]  /*13230*/  IMAD R9, R9, R10, RZ ;  /* 0x0000000a09097224 */ /* 0x000fca00078e02ff */
[----:B------:R-:W-:-:S07]  /*13240*/  VIMNMX R8, R8, R9, !PT ;  /* 0x0000000908087248 */ /* 0x000fce0007fe0100 */
.L_x_11510:
[----:B------:R-:W2:Y:S01]  /*13250*/  LDL R6, [R1+0x68] ;  /* 0x0000680001067983 */ /* 0x000ea20000100800 */
[----:B------:R-:W-:-:S05]  /*13260*/  VIADD R8, R8, 0x7f ;  /* 0x0000007f08087836 */ /* 0x000fca0000000000 */
[----:B------:R-:W-:-:S04]  /*13270*/  SHF.R.S32.HI R7, RZ, 0x1f, R8 ;  /* 0x0000001fff077819 */ /* 0x000fc80000011408 */
[----:B------:R-:W-:-:S04]  /*13280*/  LEA.HI R7, R7, R8, RZ, 0x7 ;  /* 0x0000000807077211 */ /* 0x000fc800078f38ff */
[----:B------:R-:W-:-:S04]  /*13290*/  SHF.R.S32.HI R7, RZ, 0x7, R7 ;  /* 0x00000007ff077819 */ /* 0x000fc80000011407 */
[----:B--2---:R-:W-:-:S04]  /*132a0*/  VIMNMX R6, R6, R7, !PT ;  /* 0x0000000706067248 */ /* 0x004fc80007fe0100 */
[----:B------:R-:W-:Y:S01]  /*132b0*/  ISETP.GE.AND P1, PT, R4, R6, PT ;  /* 0x000000060400720c */ /* 0x000fe20003f26270 */
[----:B------:R0:W-:-:S12]  /*132c0*/  STL [R1+0x8], R6 ;  /* 0x0000080601007387 */ /* 0x0001d80000100800 */
[----:B0-----:R-:W-:Y:S05]  /*132d0*/  @!P1 BRA `(.L_x_11514) ;  /* 0x0000002400209947 */ /* 0x001fea0003800000 */
[----:B------:R-:W-:Y:S02]  /*132e0*/  IMAD.MOV.U32 R8, RZ, RZ, R0 ;  /* 0x000000ffff087224 */ /* 0x000fe400078e0000 */
[----:B------:R-:W-:Y:S02]  /*132f0*/  IMAD.MOV.U32 R9, RZ, RZ, R3 ;  /* 0x000000ffff097224 */ /* 0x000fe400078e0003 */
[----:B------:R-:W-:Y:S02]  /*13300*/  IMAD.MOV.U32 R7, RZ, RZ, R23 ;  /* 0x000000ffff077224 */ /* 0x000fe400078e0017 */
[----:B------:R-:W-:-:S07]  /*13310*/  IMAD.MOV.U32 R6, RZ, RZ, R18 ;  /* 0x000000ffff067224 */ /* 0x000fce00078e0012 */
.L_x_11526:
[----:B------:R-:W2:Y:S01]  /*13320*/  LDL R3, [R1+0xc] ;  /* 0x00000c0001037983 */ /* 0x000ea20000100800 */
[----:B------:R-:W-:Y:S01]  /*13330*/  ISETP.NE.AND P1, PT, R6, 0x1, PT ;  /* 0x000000010600780c */ /* 0x000fe20003f25270 */
[----:B------:R-:W-:Y:S05]  /*13340*/  YIELD ;  /* 0x0000000000007946 */ /* 0x000fea0003800000 */
[----:B------:R-:W-:-:S04]  /*13350*/  SEL R0, RZ, 0x1, P1 ;  /* 0x00000001ff007807 */ /* 0x000fc80000800000 */
[----:B------:R-:W-:Y:S02]  /*13360*/  LOP3.LUT R23, R7, R0, RZ, 0x3c, !PT ;  /* 0x0000000007177212 */ /* 0x000fe400078e3cff */
[----:B--2---:R-:W-:-:S13]  /*13370*/  ISETP.NE.AND P1, PT, R3, RZ, PT ;  /* 0x000000ff0300720c */ /* 0x004fda0003f25270 */
[----:B------:R-:W-:Y:S05]  /*13380*/  @P1 BRA `(.L_x_11515) ;  /* 0x00000000003c1947 */ /* 0x000fea0003800000 */
[----:B------:R-:W-:Y:S05]  /*13390*/  @!P0 BRA `(.L_x_11516) ;  /* 0x0000000000048947 */ /* 0x000fea0003800000 */
[----:B------:R-:W-:Y:S01]  /*133a0*/  BPT.TRAP 0x1 ;  /* 0x000000040000795c */ /* 0x000fe20000300000 */
.L_x_11516:
        /* <DEDUP_REMOVED lines=8> */
.L_x_11517:
[----:B------:R-:W-:Y:S04]  /*13430*/  BSSY B0, `(.L_x_11515) ;  /* 0x0000004000007945 */ /* 0x000fe80003800000 */
[----:B-1----:R-:W-:Y:S05]  /*13440*/  @P2 BRA `(.L_x_11518) ;  /* 0x0000000000082947 */ /* 0x002fea0003800000 */
[----:B------:R-:W1:Y:S02]  /*13450*/  SYNCS.PHASECHK.TRANS64.TRYWAIT P2, [R3+URZ+0x2d830], R0 ;  /* 0x02d83000030075a7 */ /* 0x000e64000804017f */
[----:B-1----:R-:W-:Y:S05]  /*13460*/  @!P2 BRA `(.L_x_11519) ;  /* 0x000001000090a947 */ /* 0x002fea0003800000 */
.L_x_11518:
[----:B------:R-:W-:Y:S05]  /*13470*/  BSYNC B0 ;  /* 0x0000000000007941 */ /* 0x000fea0003800000 */
.L_x_11515:
[----:B01----:R-:W2:Y:S01]  /*13480*/  LDL R3, [R1+0x10] ;  /* 0x0000100001037983 */ /* 0x003ea20000100800 */
[----:B------:R-:W0:Y:S01]  /*13490*/  S2R R0, SR_TID.X ;  /* 0x0000000000007919 */ /* 0x000e220000002100 */
[----:B------:R-:W-:Y:S01]  /*134a0*/  VIADD R18, R6, 0x1 ;  /* 0x0000000106127836 */ /* 0x000fe20000000000 */
[----:B------:R-:W-:Y:S05]  /*134b0*/  WARPSYNC.ALL ;  /* 0x0000000000007948 */ /* 0x000fea0003800000 */
[----:B------:R-:W-:-:S04]  /*134c0*/  ISETP.NE.AND P2, PT, R18, 0x2, PT ;  /* 0x000000021200780c */ /* 0x000fc80003f45270 */
[----:B------:R-:W-:Y:S02]  /*134d0*/  SEL R18, R18, RZ, P2 ;  /* 0x000000ff12127207 */ /* 0x000fe40001000000 */
[----:B0-----:R-:W-:-:S05]  /*134e0*/  SHF.R.U32.HI R0, RZ, 0x7, R0 ;  /* 0x00000007ff007819 */ /* 0x001fca0000011600 */
[----:B------:R-:W-:-:S05]  /*134f0*/  VIADD R0, R0, 0x8 ;  /* 0x0000000800007836 */ /* 0x000fca0000000000 */
[----:B------:R0:W-:Y:S01]  /*13500*/  BAR.SYNC.DEFER_BLOCKING R0, 0x100 ;  /* 0x000400000000751d */ /* 0x0001e20000010000 */
[----:B------:R-:W-:Y:S01]  /*13510*/  IMAD.MOV.U32 R11, RZ, RZ, -0x7fffffe0 ;  /* 0x80000020ff0b7424 */ /* 0x000fe200078e00ff */
        /* <DEDUP_REMOVED lines=54> */
.L_x_11521:
[----:B------:R-:W-:Y:S01]  /*13880*/  SHF.L.U32 R0, R7, 0x1f, RZ ;  /* 0x0000001f07007819 */ /* 0x000fe200000006ff */
[----:B------:R-:W-:-:S04]  /*13890*/  IMAD R3, R6, 0x8, R2 ;  /* 0x0000000806037824 */ /* 0x000fc800078e0202 */
[----:B------:R0:W1:Y:S01]  /*138a0*/  SYNCS.PHASECHK.TRANS64.TRYWAIT P1, [R3+URZ+0x2d850], R0 ;  /* 0x02d85000030075a7 */ /* 0x000062000802017f */
[----:B------:R-:W-:Y:S05]  /*138b0*/  @!P0 BRA `(.L_x_11522) ;  /* 0x0000000000048947 */ /* 0x000fea0003800000 */
[----:B------:R-:W-:Y:S01]  /*138c0*/  BPT.TRAP 0x1 ;  /* 0x000000040000795c */ /* 0x000fe20000300000 */
.L_x_11522:
[----:B-1----:R-:W-:Y:S05]  /*138d0*/  @P1 BRA `(.L_x_11520) ;  /* 0x0000000000081947 */ /* 0x002fea0003800000 */
[----:B------:R-:W1:Y:S02]  /*138e0*/  SYNCS.PHASECHK.TRANS64.TRYWAIT P1, [R3+URZ+0x2d850], R0 ;  /* 0x02d85000030075a7 */ /* 0x000e64000802017f */
[----:B-1----:R-:W-:Y:S05]  /*138f0*/  @!P1 BRA `(.L_x_11523) ;  /* 0x000000fc00809947 */ /* 0x002fea0003800000 */
.L_x_11520:
        /* <DEDUP_REMOVED lines=12> */
[C---:B------:R-:W-:Y:S01]  /*139c0*/  R2UR UR15, R13.reuse ;  /* 0x000000000d0f72ca */ /* 0x040fe200000e0000 */
        /* <DEDUP_REMOVED lines=51> */
[C---:B------:R-:W-:Y:S01]  /*13d00*/  VIADD R12, R10.reuse, 0x604 ;  /* 0x000006040a0c7836 */ /* 0x040fe20000000000 */
        /* <DEDUP_REMOVED lines=31> */
.L_x_11524:
        /* <DEDUP_REMOVED lines=125> */
[----:B------:R-:W-:Y:S01]  /*146d0*/  FFMA.FTZ R59, R59, UR51, -R10 ;  /* 0x000000333b3b7c23 */ /* 0x000fe2000801080a */
[--C-:B------:R-:W-:Y:S01]  /*146e0*/  FFMA.FTZ R60, R60, UR51, -R7.reuse ;  /* 0x000000333c3c7c23 */ /* 0x100fe20008010807 */
        /* <DEDUP_REMOVED lines=153> */
.L_x_11525:
[----:B------:R-:W2:Y:S01]  /*15080*/  LDL R46, [R1+0x38] ;  /* 0x00003800012e7983 */ /* 0x000ea20000100800 */
[----:B------:R-:W-:-:S03]  /*15090*/  IMAD R6, R6, 0x8, R2 ;  /* 0x0000000806067824 */ /* 0x000fc600078e0202 */
[----:B------:R-:W3:Y:S01]  /*150a0*/  LDL R38, [R1+0x3c] ;  /* 0x00003c0001267983 */ /* 0x000ee20000100800 */
[----:B------:R-:W-:Y:S01]  /*150b0*/  VIADD R6, R6, 0x2d860 ;  /* 0x0002d86006067836 */ /* 0x000fe20000000000 */
[----:B------:R-:W-:Y:S01]  /*150c0*/  F2FP.BF16.F32.PACK_AB R24, R25, R24 ;  /* 0x000000181918723e */ /* 0x000fe200000010ff */
[----:B------:R-:W-:Y:S01]  /*150d0*/  IMAD.U32 R30, RZ, RZ, UR38 ;  /* 0x00000026ff1e7e24 */ /* 0x000fe2000f8e00ff */
[----:B------:R-:W-:Y:S02]  /*150e0*/  F2FP.BF16.F32.PACK_AB R25, R21, R26 ;  /* 0x0000001a1519723e */ /* 0x000fe400000010ff */
[----:B------:R-:W-:Y:S02]  /*150f0*/  F2FP.BF16.F32.PACK_AB R32, R33, R32 ;  /* 0x000000202120723e */ /* 0x000fe400000010ff */
[----:B------:R-:W-:Y:S02]  /*15100*/  PRMT R6, R30, 0x654, R6 ;  /* 0x000006541e067816 */ /* 0x000fe40000000006 */
[----:B------:R-:W-:-:S02]  /*15110*/  F2FP.BF16.F32.PACK_AB R26, R29, R28 ;  /* 0x0000001c1d1a723e */ /* 0x000fc400000010ff */
[----:B------:R0:W-:Y:S01]  /*15120*/  SYNCS.ARRIVE.TRANS64.RED.A1T0 RZ, [R6+URZ], RZ ;  /* 0x000000ff06ff79a7 */ /* 0x0001e2000810043f */
[----:B------:R-:W-:Y:S02]  /*15130*/  F2FP.BF16.F32.PACK_AB R27, R31, R27 ;  /* 0x0000001b1f1b723e */ /* 0x000fe400000010ff */
[----:B------:R-:W-:Y:S02]  /*15140*/  F2FP.BF16.F32.PACK_AB R33, R20, R34 ;  /* 0x000000221421723e */ /* 0x000fe400000010ff */
[----:B------:R-:W-:Y:S01]  /*15150*/  F2FP.BF16.F32.PACK_AB R40, R41, R40 ;  /* 0x000000282928723e */ /* 0x000fe200000010ff */
[----:B------:R1:W-:Y:S01]  /*15160*/  STSM.16.M88.4 [R143+0x21800], R24 ;  /* 0x021800188f007844 */ /* 0x0003e20000000200 */
[----:B------:R-:W-:Y:S02]  /*15170*/  F2FP.BF16.F32.PACK_AB R34, R37, R36 ;  /* 0x000000242522723e */ /* 0x000fe400000010ff */
[----:B------:R-:W-:Y:S01]  /*15180*/  F2FP.BF16.F32.PACK_AB R35, R39, R35 ;  /* 0x000000232723723e */ /* 0x000fe200000010ff */
[----:B0-----:R-:W4:Y:S01]  /*15190*/  LDL R6, [R1+0x8] ;  /* 0x0000080001067983 */ /* 0x001f220000100800 */
        /* <DEDUP_REMOVED lines=73> */
[----:B------:R-:W-:Y:S01]  /*15630*/  IMAD.MOV.U32 R7, RZ, RZ, R23 ;  /* 0x000000ffff077224 */ /* 0x000fe200078e0017 */
        /* <DEDUP_REMOVED lines=14> */
[----:B------:R-:W-:-:S02]  /*15720*/  VIADD R4, R4, 0xffffffff ;  /* 0xffffffff04047836 */ /* 0x000fc40000000000 */
[----:B------:R-:W-:Y:S01]  /*15730*/  IMAD.MOV.U32 R6, RZ, RZ, R18 ;  /* 0x000000ffff067224 */ /* 0x000fe200078e0012 */
[----:B0-----:R-:W-:-:S09]  /*15740*/  NOP ;  /* 0x0000000000007918 */ /* 0x001fd20000000000 */
[----:B-1----:R-:W-:Y:S05]  /*15750*/  @P1 BRA `(.L_x_11526) ;  /* 0xffffffd800f01947 */ /* 0x002fea000383ffff */
.L_x_11514:
[----:B------:R-:W2:Y:S02]  /*15760*/  LDL R6, [R1+0x68] ;  /* 0x0000680001067983 */ /* 0x000ea40000100800 */
[----:B--2---:R-:W-:-:S13]  /*15770*/  ISETP.GE.AND P1, PT, R4, R6, PT ;  /* 0x000000060400720c */ /* 0x004fda0003f26270 */
[----:B------:R-:W-:Y:S05]  /*15780*/  @!P1 BRA `(.L_x_11527) ;  /* 0x00000034006c9947 */ /* 0x000fea0003800000 */
[----:B------:R-:W-:Y:S02]  /*15790*/  IMAD.MOV.U32 R6, RZ, RZ, R0 ;  /* 0x000000ffff067224 */ /* 0x000fe400078e0000 */
[----:B------:R-:W-:Y:S02]  /*157a0*/  IMAD.MOV.U32 R7, RZ, RZ, R3 ;  /* 0x000000ffff077224 */ /* 0x000fe400078e0003 */
[----:B------:R-:W-:Y:S02]  /*157b0*/  IMAD.MOV.U32 R9, RZ, RZ, R23 ;  /* 0x000000ffff097224 */ /* 0x000fe400078e0017 */
[----:B------:R-:W-:-:S07]  /*157c0*/  IMAD.MOV.U32 R8, RZ, RZ, R18 ;  /* 0x000000ffff087224 */ /* 0x000fce00078e0012 */
.L_x_11547:
        /* <DEDUP_REMOVED lines=9> */
.L_x_11529:
        /* <DEDUP_REMOVED lines=8> */
.L_x_11530:
[----:B------:R-:W-:Y:S04]  /*158e0*/  BSSY B0, `(.L_x_11528) ;  /* 0x0000004000007945 */ /* 0x000fe80003800000 */
[----:B-1----:R-:W-:Y:S05]  /*158f0*/  @P2 BRA `(.L_x_11531) ;  /* 0x0000000000082947 */ /* 0x002fea0003800000 */
[----:B------:R-:W1:Y:S02]  /*15900*/  SYNCS.PHASECHK.TRANS64.TRYWAIT P2, [R3+URZ+0x2d830], R0 ;  /* 0x02d83000030075a7 */ /* 0x000e64000804017f */
[----:B-1----:R-:W-:Y:S05]  /*15910*/  @!P2 BRA `(.L_x_11532) ;  /* 0x000000dc008ca947 */ /* 0x002fea0003800000 */
.L_x_11531:
[----:B------:R-:W-:Y:S05]  /*15920*/  BSYNC B0 ;  /* 0x0000000000007941 */ /* 0x000fea0003800000 */
.L_x_11528:
        /* <DEDUP_REMOVED lines=64> */
.L_x_11534:
[----:B------:R-:W-:Y:S01]  /*15d30*/  SHF.L.U32 R0, R9, 0x1f, RZ ;  /* 0x0000001f09007819 */ /* 0x000fe200000006ff */
[----:B------:R-:W-:-:S04]  /*15d40*/  IMAD R3, R8, 0x8, R2 ;  /* 0x0000000808037824 */ /* 0x000fc800078e0202 */
[----:B------:R0:W1:Y:S01]  /*15d50*/  SYNCS.PHASECHK.TRANS64.TRYWAIT P1, [R3+URZ+0x2d850], R0 ;  /* 0x02d85000030075a7 */ /* 0x000062000802017f */
[----:B------:R-:W-:Y:S05]  /*15d60*/  @!P0 BRA `(.L_x_11535) ;  /* 0x0000000000048947 */ /* 0x000fea0003800000 */
[----:B------:R-:W-:Y:S01]  /*15d70*/  BPT.TRAP 0x1 ;  /* 0x000000040000795c */ /* 0x000fe20000300000 */
.L_x_11535:
[----:B-1----:R-:W-:Y:S05]  /*15d80*/  @P1 BRA `(.L_x_11533) ;  /* 0x0000000000081947 */ /* 0x002fea0003800000 */
[----:B------:R-:W1:Y:S02]  /*15d90*/  SYNCS.PHASECHK.TRANS64.TRYWAIT P1, [R3+URZ+0x2d850], R0 ;  /* 0x02d85000030075a7 */ /* 0x000e64000802017f */
[----:B-1----:R-:W-:Y:S05]  /*15da0*/  @!P1 BRA `(.L_x_11536) ;  /* 0x000000d8007c9947 */ /* 0x002fea0003800000 */
.L_x_11533:
        /* <DEDUP_REMOVED lines=96> */
.L_x_11537:
[----:B------:R-:W2:Y:S01]  /*163b0*/  LDL R10, [R1+0x28] ;  /* 0x00002800010a7983 */ /* 0x000ea20000100800 */
[----:B0-----:R-:W0:Y:S03]  /*163c0*/  LDC R0, c[0x0][0x448] ;  /* 0x00011200ff007b82 */ /* 0x001e260000000800 */
[----:B------:R-:W2:Y:S01]  /*163d0*/  LDL R9, [R1+0x64] ;  /* 0x0000640001097983 */ /* 0x000ea20000100800 */
[----:B0-----:R-:W-:-:S13]  /*163e0*/  ISETP.NE.AND P1, PT, R0, 0x1, PT ;  /* 0x000000010000780c */ /* 0x001fda0003f25270 */
[----:B------:R-:W0:Y:S08]  /*163f0*/  @P1 LDC R3, c[0x0][0x44c] ;  /* 0x00011300ff031b82 */ /* 0x000e300000000800 */
[----:B------:R-:W1:Y:S01]  /*16400*/  @P1 LDC R0, c[0x0][0x450] ;  /* 0x00011400ff001b82 */ /* 0x000e620000000800 */
[----:B------:R-:W-:Y:S01]  /*16410*/  ULOP3.LUT UR8, URZ, UR48, URZ, 0x33, !UPT ;  /* 0x000000303f087292 */ /* 0x000fe2000f8e333f */
[----:B--2---:R-:W-:-:S06]  /*16420*/  IMAD.IADD R12, R9, 0x1, R10 ;  /* 0x00000001090c7824 */ /* 0x004fcc00078e020a */
[----:B------:R-:W2:Y:S01]  /*16430*/  LDC R9, c[0x0][0x9e4] ;  /* 0x00027900ff097b82 */ /* 0x000ea20000000800 */
        /* <DEDUP_REMOVED lines=10> */
[----:B--2---:R-:W-:-:S03]  /*164e0*/  ISETP.GE.AND P3, PT, R9, 0x1, PT ;  /* 0x000000010900780c */ /* 0x004fc60003f66270 */
[----:B------:R-:W-:-:S05]  /*164f0*/  IMAD R3, R142, -0x2, R3 ;  /* 0xfffffffe8e037824 */ /* 0x000fca00078e0203 */
[----:B------:R-:W-:-:S05]  /*16500*/  IADD3 R10, -R140, R3, R141 ;  /* 0x000000038c0a7210 */ /* 0x000fca0007ffe18d */
[C---:B------:R-:W-:Y:S02]  /*16510*/  VIADD R11, R10.reuse, UR43 ;  /* 0x0000002b0a0b7c36 */ /* 0x040fe40008000000 */
[----:B------:R-:W-:Y:S02]  /*16520*/  VIADD R10, R10, UR8 ;  /* 0x000000080a0a7c36 */ /* 0x000fe40008000000 */
[C---:B0-----:R-:W-:Y:S02]  /*16530*/  IMAD.IADD R9, R13.reuse, 0x1, R11 ;  /* 0x000000010d097824 */ /* 0x041fe400078e020b */
        /* <DEDUP_REMOVED lines=14> */
.L_x_11540:
[----:B------:R-:W-:-:S05]  /*16620*/  IMAD.U32 R20, RZ, RZ, UR5 ;  /* 0x00000005ff147e24 */ /* 0x000fca000f8e00ff */
[----:B------:R-:W-:-:S13]  /*16630*/  ISETP.NE.AND P1, PT, R20, 0x1, PT ;  /* 0x000000011400780c */ /* 0x000fda0003f25270 */
[----:B------:R-:W0:Y:S02]  /*16640*/  @P1 LDC.64 R14, c[0x0][0x9e8] ;  /* 0x00027a00ff0e1b82 */ /* 0x000e240000000a00 */
[----:B0-----:R-:W-:-:S05]  /*16650*/  @P1 IMAD.HI.U32 R14, R13, R14, RZ ;  /* 0x0000000e0d0e1227 */ /* 0x001fca00078e00ff */
[----:B------:R-:W-:-:S07]  /*16660*/  @P1 SHF.R.U32.HI R13, RZ, R15, R14 ;  /* 0x0000000fff0d1219 */ /* 0x000fce000001160e */
.L_x_11541:
[----:B------:R-:W-:Y:S05]  /*16670*/  BSYNC B0 ;  /* 0x0000000000007941 */ /* 0x000fea0003800000 */
.L_x_11539:
[----:B------:R-:W-:-:S04]  /*16680*/  IMAD R13, R13, R20, -R0 ;  /* 0x000000140d0d7224 */ /* 0x000fc800078e0a00 */
[----:B------:R-:W-:-:S05]  /*16690*/  IMAD R13, R142, -0x2, R13 ;  /* 0xfffffffe8e0d7824 */ /* 0x000fca00078e020d */
[----:B------:R-:W-:Y:S02]  /*166a0*/  VIMNMX R3, R3, R13, !PT ;  /* 0x0000000d03037248 */ /* 0x000fe40007fe0100 */
[----:B------:R-:W-:-:S07]  /*166b0*/  VIADDMNMX R9, R13, R20, R9, PT ;  /* 0x000000140d097246 */ /* 0x000fce0003800109 */
.L_x_11538:
        /* <DEDUP_REMOVED lines=93> */
[----:B------:R-:W-:Y:S01]  /*16c90*/  ISETP.GT.AND P1, PT, R3, 0x79, P5 ;  /* 0x000000790300780c */ /* 0x000fe20002f24270 */
[--C-:B0-----:R-:W-:Y:S01]  /*16ca0*/  IMAD.IADD R3, R11, 0x1, R12.reuse ;  /* 0x000000010b037824 */ /* 0x101fe200078e020c */
[C---:B------:R-:W-:Y:S02]  /*16cb0*/  ISETP.LT.OR P2, PT, R9.reuse, 0x79, P2 ;  /* 0x000000790900780c */ /* 0x040fe40001741670 */
[----:B------:R-:W-:Y:S01]  /*16cc0*/  ISETP.LT.OR P1, PT, R9, 0x7a, P1 ;  /* 0x0000007a0900780c */ /* 0x000fe20000f21670 */
[----:B------:R-:W-:Y:S01]  /*16cd0*/  IMAD.IADD R9, R10, 0x1, R12 ;  /* 0x000000010a097824 */ /* 0x000fe200078e020c */
[----:B------:R-:W-:-:S02]  /*16ce0*/  FSEL R84, R84, -INF , !P2 ;  /* 0xff80000054547808 */ /* 0x000fc40005000000 */
        /* <DEDUP_REMOVED lines=14> */
.L_x_11544:
[----:B------:R-:W-:-:S05]  /*16dd0*/  IMAD.U32 R13, RZ, RZ, UR5 ;  /* 0x00000005ff0d7e24 */ /* 0x000fca000f8e00ff */
[----:B------:R-:W-:-:S13]  /*16de0*/  ISETP.NE.AND P1, PT, R13, 0x1, PT ;  /* 0x000000010d00780c */ /* 0x000fda0003f25270 */
[----:B------:R-:W0:Y:S02]  /*16df0*/  @P1 LDC.64 R10, c[0x0][0x9e8] ;  /* 0x00027a00ff0a1b82 */ /* 0x000e240000000a00 */
[----:B0-----:R-:W-:-:S05]  /*16e00*/  @P1 IMAD.HI.U32 R10, R12, R10, RZ ;  /* 0x0000000a0c0a1227 */ /* 0x001fca00078e00ff */
[----:B------:R-:W-:-:S07]  /*16e10*/  @P1 SHF.R.U32.HI R12, RZ, R11, R10 ;  /* 0x0000000bff0c1219 */ /* 0x000fce000001160a */
.L_x_11545:
[----:B------:R-:W-:Y:S05]  /*16e20*/  BSYNC B0 ;  /* 0x0000000000007941 */ /* 0x000fea0003800000 */
.L_x_11543:
[----:B------:R-:W-:-:S04]  /*16e30*/  IMAD R0, R12, R13, -R0 ;  /* 0x0000000d0c007224 */ /* 0x000fc800078e0a00 */
[----:B------:R-:W-:-:S05]  /*16e40*/  IMAD R0, R142, -0x2, R0 ;  /* 0xfffffffe8e007824 */ /* 0x000fca00078e0200 */
[----:B------:R-:W-:Y:S02]  /*16e50*/  VIMNMX R9, R9, R0, !PT ;  /* 0x0000000009097248 */ /* 0x000fe40007fe0100 */
[----:B------:R-:W-:-:S07]  /*16e60*/  VIADDMNMX R3, R0, R13, R3, PT ;  /* 0x0000000d00037246 */ /* 0x000fce0003800103 */
.L_x_11542:
        /* <DEDUP_REMOVED lines=8> */
[C---:B------:R-:W-:Y:S02]  /*16ef0*/  ISETP.GT.AND P2, PT, R9.reuse, 0x8, P5 ;  /* 0x000000080900780c */ /* 0x040fe40002f44270 */
[----:B------:R-:W-:Y:S02]  /*16f00*/  ISETP.GT.AND P1, PT, R9, 0x9, P5 ;  /* 0x000000090900780c */ /* 0x000fe40002f24270 */
[----:B------:R-:W-:Y:S02]  /*16f10*/  FMNMX.FTZ R0, R32, R0, !PT ;  /* 0x0000000020007209 */ /* 0x000fe40007810000 */
[C---:B------:R-:W-:Y:S02]  /*16f20*/  ISETP.LT.OR P2, PT, R3.reuse, 0x9, P2 ;  /* 0x000000090300780c */ /* 0x040fe40001741670 */
[----:B------:R-:W-:-:S02]  /*16f30*/  ISETP.LT.OR P1, PT, R3, 0xa, P1 ;  /* 0x0000000a0300780c */ /* 0x000fc40000f21670 */
[----:B------:R-:W-:Y:S02]  /*16f40*/  FMNMX.FTZ R0, R33, R0, !PT ;  /* 0x0000000021007209 */ /* 0x000fe40007810000 */
[----:B------:R-:W-:Y:S02]  /*16f50*/  FSEL R30, R30, -INF , !P2 ;  /* 0xff8000001e1e7808 */ /* 0x000fe40005000000 */
[----:B------:R-:W-:Y:S02]  /*16f60*/  FSEL R31, R31, -INF , !P1 ;  /* 0xff8000001f1f7808 */ /* 0x000fe40004800000 */
[C---:B------:R-:W-:Y:S02]  /*16f70*/  ISETP.GT.AND P2, PT, R9.reuse, 0x10, P5 ;  /* 0x000000100900780c */ /* 0x040fe40002f44270 */
[----:B------:R-:W-:Y:S02]  /*16f80*/  ISETP.GT.AND P1, PT, R9, 0x11, P5 ;  /* 0x000000110900780c */ /* 0x000fe40002f24270 */
[----:B------:R-:W-:-:S02]  /*16f90*/  FMNMX.FTZ R0, R36, R0, !PT ;  /* 0x0000000024007209 */ /* 0x000fc40007810000 */
[C---:B------:R-:W-:Y:S02]  /*16fa0*/  ISETP.LT.OR P2, PT, R3.reuse, 0x11, P2 ;  /* 0x000000110300780c */ /* 0x040fe40001741670 */
[----:B------:R-:W-:Y:S02]  /*16fb0*/  ISETP.LT.OR P1, PT, R3, 0x12, P1 ;  /* 0x000000120300780c */ /* 0x000fe40000f21670 */
[----:B------:R-:W-:Y:S02]  /*16fc0*/  FMNMX.FTZ R0, R37, R0, !PT ;  /* 0x0000000025007209 */ /* 0x000fe40007810000 */
[----:B------:R-:W-:Y:S02]  /*16fd0*/  FSEL R34, R34, -INF , !P2 ;  /* 0xff80000022227808 */ /* 0x000fe40005000000 */
[----:B------:R-:W-:Y:S02]  /*16fe0*/  FSEL R35, R35, -INF , !P1 ;  /* 0xff80000023237808 */ /* 0x000fe40004800000 */
[----:B------:R-:W-:-:S02]  /*16ff0*/  FMNMX.FTZ R0, R40, R0, !PT ;  /* 0x0000000028007209 */ /* 0x000fc40007810000 */
[C---:B------:R-:W-:Y:S02]  /*17000*/  ISETP.GT.AND P2, PT, R9.reuse, 0x18, P5 ;  /* 0x000000180900780c */ /* 0x040fe40002f44270 */
[----:B------:R-:W-:Y:S02]  /*17010*/  ISETP.GT.AND P1, PT, R9, 0x19, P5 ;  /* 0x000000190900780c */ /* 0x000fe40002f24270 */
[----:B------:R-:W-:Y:S02]  /*17020*/  FMNMX.FTZ R0, R41, R0, !PT ;  /* 0x0000000029007209 */ /* 0x000fe40007810000 */
[C---:B------:R-:W-:Y:S02]  /*17030*/  ISETP.LT.OR P2, PT, R3.reuse, 0x19, P2 ;  /* 0x000000190300780c */ /* 0x040fe40001741670 */
[----:B------:R-:W-:Y:S02]  /*17040*/  ISETP.LT.OR P1, PT, R3, 0x1a, P1 ;  /* 0x0000001a0300780c */ /* 0x000fe40000f21670 */
[----:B------:R-:W-:-:S02]  /*17050*/  FMNMX.FTZ R0, R44, R0, !PT ;  /* 0x000000002c007209 */ /* 0x000fc40007810000 */
[----:B------:R-:W-:Y:S02]  /*17060*/  FSEL R38, R38, -INF , !P2 ;  /* 0xff80000026267808 */ /* 0x000fe40005000000 */
[----:B------:R-:W-:Y:S02]  /*17070*/  FSEL R39, R39, -INF , !P1 ;  /* 0xff80000027277808 */ /* 0x000fe40004800000 */
[C---:B------:R-:W-:Y:S02]  /*17080*/  ISETP.GT.AND P2, PT, R9.reuse, 0x20, P5 ;  /* 0x000000200900780c */ /* 0x040fe40002f44270 */
[----:B------:R-:W-:Y:S02]  /*17090*/  ISETP.GT.AND P1, PT, R9, 0x21, P5 ;  /* 0x000000210900780c */ /* 0x000fe40002f24270 */
[----:B------:R-:W-:Y:S02]  /*170a0*/  FMNMX.FTZ R0, R45, R0, !PT ;  /* 0x000000002d007209 */ /* 0x000fe40007810000 */
[----:B------:R-:W-:-:S02]  /*170b0*/  ISETP.LT.OR P2, PT, R3, 0x21, P2 ;  /* 0x000000210300780c */ /* 0x000fc40001741670 */
[----:B------:R-:W-:Y:S02]  /*170c0*/  ISETP.LT.OR P1, PT, R3, 0x22, P1 ;  /* 0x000000220300780c */ /* 0x000fe40000f21670 */
[----:B------:R-:W-:Y:S02]  /*170d0*/  FMNMX.FTZ R0, R48, R0, !PT ;  /* 0x0000000030007209 */ /* 0x000fe40007810000 */
[----:B------:R-:W-:Y:S02]  /*170e0*/  FSEL R42, R42, -INF , !P2 ;  /* 0xff8000002a2a7808 */ /* 0x000fe40005000000 */
[----:B------:R-:W-:Y:S02]  /*170f0*/  FSEL R43, R43, -INF , !P1 ;  /* 0xff8000002b2b7808 */ /* 0x000fe40004800000 */
[C---:B------:R-:W-:Y:S02]  /*17100*/  ISETP.GT.AND P2, PT, R9.reuse, 0x28, P5 ;  /* 0x000000280900780c */ /* 0x040fe40002f44270 */
[----:B------:R-:W-:-:S02]  /*17110*/  ISETP.GT.AND P1, PT, R9, 0x29, P5 ;  /* 0x000000290900780c */ /* 0x000fc40002f24270 */
[----:B------:R-:W-:Y:S02]  /*17120*/  FMNMX.FTZ R0, R49, R0, !PT ;  /* 0x0000000031007209 */ /* 0x000fe40007810000 */
[C---:B------:R-:W-:Y:S02]  /*17130*/  ISETP.LT.OR P2, PT, R3.reuse, 0x29, P2 ;  /* 0x000000290300780c */ /* 0x040fe40001741670 */
[----:B------:R-:W-:Y:S02]  /*17140*/  ISETP.LT.OR P1, PT, R3, 0x2a, P1 ;  /* 0x0000002a0300780c */ /* 0x000fe40000f21670 */
[----:B------:R-:W-:Y:S02]  /*17150*/  FMNMX.FTZ R0, R52, R0, !PT ;  /* 0x0000000034007209 */ /* 0x000fe40007810000 */
[----:B------:R-:W-:Y:S02]  /*17160*/  FSEL R46, R46, -INF , !P2 ;  /* 0xff8000002e2e7808 */ /* 0x000fe40005000000 */
[----:B------:R-:W-:-:S02]  /*17170*/  FSEL R47, R47, -INF , !P1 ;  /* 0xff8000002f2f7808 */ /* 0x000fc40004800000 */
        /* <DEDUP_REMOVED lines=8> */
[----:B------:R-:W-:Y:S02]  /*17200*/  FMNMX.FTZ R0, R57, R0, !PT ;  /* 0x0000000039007209 */ /* 0x000fe40007810000 */
        /* <DEDUP_REMOVED lines=8> */
[----:B------:R-:W-:-:S02]  /*17290*/  ISETP.GT.AND P2, PT, R9, 0x40, P5 ;  /* 0x000000400900780c */ /* 0x000fc40002f44270 */
[----:B------:R-:W-:Y:S02]  /*172a0*/  ISETP.GT.AND P1, PT, R9, 0x41, P5 ;  /* 0x000000410900780c */ /* 0x000fe40002f24270 */
[----:B------:R-:W-:Y:S02]  /*172b0*/  FMNMX.FTZ R0, R64, R0, !PT ;  /* 0x0000000040007209 */ /* 0x000fe40007810000 */
[C---:B------:R-:W-:Y:S02]  /*172c0*/  ISETP.LT.OR P2, PT, R3.reuse, 0x41, P2 ;  /* 0x000000410300780c */ /* 0x040fe40001741670 */
[----:B------:R-:W-:Y:S02]  /*172d0*/  ISETP.LT.OR P1, PT, R3, 0x42, P1 ;  /* 0x000000420300780c */ /* 0x000fe40000f21670 */
[----:B------:R-:W-:Y:S02]  /*172e0*/  FMNMX.FTZ R0, R65, R0, !PT ;  /* 0x0000000041007209 */ /* 0x000fe40007810000 */
[----:B------:R-:W-:-:S02]  /*172f0*/  FSEL R58, R58, -INF , !P2 ;  /* 0xff8000003a3a7808 */ /* 0x000fc40005000000 */
[----:B------:R-:W-:Y:S02]  /*17300*/  FSEL R59, R59, -INF , !P1 ;  /* 0xff8000003b3b7808 */ /* 0x000fe40004800000 */
        /* <DEDUP_REMOVED lines=22> */
[----:B------:R-:W-:-:S02]  /*17470*/  ISETP.GT.AND P4, PT, R9, 0x68, P5 ;  /* 0x000000680900780c */ /* 0x000fc40002f84270 */
[----:B------:R-:W-:Y:S02]  /*17480*/  FMNMX.FTZ R0, R80, R0, !PT ;  /* 0x0000000050007209 */ /* 0x000fe40007810000 */
[----:B------:R-:W-:Y:S02]  /*17490*/  FSEL R70, R70, -INF , !P2 ;  /* 0xff80000046467808 */ /* 0x000fe40005000000 */
[----:B------:R-:W-:Y:S02]  /*174a0*/  FSEL R71, R71, -INF , !P1 ;  /* 0xff80000047477808 */ /* 0x000fe40004800000 */
[C---:B------:R-:W-:Y:S02]  /*174b0*/  ISETP.GT.AND P2, PT, R9.reuse, 0x60, P5 ;  /* 0x000000600900780c */ /* 0x040fe40002f44270 */
[----:B------:R-:W-:Y:S02]  /*174c0*/  ISETP.GT.AND P1, PT, R9, 0x61, P5 ;  /* 0x000000610900780c */ /* 0x000fe40002f24270 */
[----:B------:R-:W-:-:S02]  /*174d0*/  ISETP.LT.OR P4, PT, R3, 0x69, P4 ;  /* 0x000000690300780c */ /* 0x000fc40002781670 */
[----:B------:R-:W-:Y:S02]  /*174e0*/  LOP3.LUT R22, R22, 0xdfffffff, RZ, 0xc0, !PT ;  /* 0xdfffffff16167812 */ /* 0x000fe400078ec0ff */
[----:B------:R-:W-:Y:S02]  /*174f0*/  FMNMX.FTZ R0, R81, R0, !PT ;  /* 0x0000000051007209 */ /* 0x000fe40007810000 */
[C---:B------:R-:W-:Y:S02]  /*17500*/  ISETP.LT.OR P2, PT, R3.reuse, 0x61, P2 ;  /* 0x000000610300780c */ /* 0x040fe40001741670 */
[----:B------:R-:W-:Y:S02]  /*17510*/  ISETP.LT.OR P1, PT, R3, 0x62, P1 ;  /* 0x000000620300780c */ /* 0x000fe40000f21670 */
[----:B------:R-:W-:Y:S02]  /*17520*/  @P0 LOP3.LUT R22, R22, 0x20000000, RZ, 0xfc, !PT ;  /* 0x2000000016160812 */ /* 0x000fe400078efcff */
[----:B------:R-:W-:-:S02]  /*17530*/  FMNMX.FTZ R0, R84, R0, !PT ;  /* 0x0000000054007209 */ /* 0x000fc40007810000 */
[----:B------:R-:W-:Y:S02]  /*17540*/  FSEL R74, R74, -INF , !P2 ;  /* 0xff8000004a4a7808 */ /* 0x000fe40005000000 */
[----:B------:R-:W-:Y:S02]  /*17550*/  FSEL R75, R75, -INF , !P1 ;  /* 0xff8000004b4b7808 */ /* 0x000fe40004800000 */
[C---:B------:R-:W-:Y:S02]  /*17560*/  ISETP.GT.AND P6, PT, R9.reuse, 0x69, P5 ;  /* 0x000000690900780c */ /* 0x040fe40002fc4270 */
[C---:B------:R-:W-:Y:S02]  /*17570*/  ISETP.GT.AND P3, PT, R9.reuse, 0x70, P5 ;  /* 0x000000700900780c */ /* 0x040fe40002f64270 */
[C---:B------:R-:W-:Y:S02]  /*17580*/  ISETP.GT.AND P2, PT, R9.reuse, 0x71, P5 ;  /* 0x000000710900780c */ /* 0x040fe40002f44270 */
[----:B------:R-:W-:-:S02]  /*17590*/  ISETP.GT.AND P1, PT, R9, 0x78, P5 ;  /* 0x000000780900780c */ /* 0x000fc40002f24270 */
[C---:B------:R-:W-:Y:S02]  /*175a0*/  ISETP.GT.AND P0, PT, R9.reuse, RZ, P5 ;  /* 0x000000ff0900720c */ /* 0x040fe40002f04270 */
[----:B------:R-:W-:Y:S02]  /*175b0*/  LOP3.LUT R22, R22, 0xfffffffd, RZ, 0xc0, !PT ;  /* 0xfffffffd16167812 */ /* 0x000fe400078ec0ff */
[----:B------:R-:W-:Y:S02]  /*175c0*/  ISETP.GT.AND P5, PT, R9, 0x79, P5 ;  /* 0x000000790900780c */ /* 0x000fe40002fa4270 */
[----:B------:R-:W-:Y:S02]  /*175d0*/  FMNMX.FTZ R0, R85, R0, !PT ;  /* 0x0000000055007209 */ /* 0x000fe40007810000 */
[----:B------:R-:W-:Y:S02]  /*175e0*/  @P4 LOP3.LUT R22, R22, 0x2, RZ, 0xfc, !PT ;  /* 0x0000000216164812 */ /* 0x000fe400078efcff */
[----:B------:R-:W-:-:S02]  /*175f0*/  ISETP.LT.OR P4, PT, R3, 0x6a, P6 ;  /* 0x0000006a0300780c */ /* 0x000fc40003781670 */
[C---:B------:R-:W-:Y:S02]  /*17600*/  ISETP.LT.OR P3, PT, R3.reuse, 0x71, P3 ;  /* 0x000000710300780c */ /* 0x040fe40001f61670 */
[C---:B------:R-:W-:Y:S02]  /*17610*/  ISETP.LT.OR P2, PT, R3.reuse, 0x72, P2 ;  /* 0x000000720300780c */ /* 0x040fe40001741670 */
[C---:B------:R-:W-:Y:S02]  /*17620*/  ISETP.LT.OR P1, PT, R3.reuse, 0x79, P1 ;  /* 0x000000790300780c */ /* 0x040fe40000f21670 */
[C---:B------:R-:W-:Y:S02]  /*17630*/  ISETP.LT.OR P0, PT, R3.reuse, 0x1, P0 ;  /* 0x000000010300780c */ /* 0x040fe40000701670 */
[----:B------:R-:W-:Y:S02]  /*17640*/  ISETP.LT.OR P5, PT, R3, 0x7a, P5 ;  /* 0x0000007a0300780c */ /* 0x000fe40002fa1670 */
[----:B------:R-:W0:Y:S01]  /*17650*/  SHFL.BFLY PT, R3, R0, 0x2, 0x1f ;  /* 0x0c401f0000037f89 */ /* 0x000e2200000e0000 */
[----:B------:R-:W-:-:S02]  /*17660*/  FSEL R26, R26, -INF , !P0 ;  /* 0xff8000001a1a7808 */ /* 0x000fc40004000000 */
[----:B------:R-:W-:Y:S02]  /*17670*/  FSEL R79, R79, -INF , !P4 ;  /* 0xff8000004f4f7808 */ /* 0x000fe40006000000 */
[----:B------:R-:W-:Y:S02]  /*17680*/  FSEL R82, R82, -INF , !P3 ;  /* 0xff80000052527808 */ /* 0x000fe40005800000 */
[----:B------:R-:W-:Y:S02]  /*17690*/  FSEL R83, R83, -INF , !P2 ;  /* 0xff80000053537808 */ /* 0x000fe40005000000 */
[----:B------:R-:W-:Y:S02]  /*176a0*/  FSEL R86, R86, -INF , !P1 ;  /* 0xff80000056567808 */ /* 0x000fe40004800000 */
[----:B------:R-:W-:Y:S02]  /*176b0*/  FSEL R87, R87, -INF , !P5 ;  /* 0xff80000057577808 */ /* 0x000fe40006800000 */
[----:B------:R-:W-:-:S02]  /*176c0*/  LOP3.LUT P0, RZ, R22, 0x20000000, RZ, 0xc0, !PT ;  /* 0x2000000016ff7812 */ /* 0x000fc4000780c0ff */
[----:B0-----:R-:W-:-:S05]  /*176d0*/  FMNMX.FTZ R3, R0, R3, !PT ;  /* 0x0000000300037209 */ /* 0x001fca0007810000 */
[----:B------:R-:W0:Y:S02]  /*176e0*/  SHFL.BFLY PT, R0, R3, 0x1, 0x1f ;  /* 0x0c201f0003007f89 */ /* 0x000e2400000e0000 */
[----:B0-----:R-:W-:-:S04]  /*176f0*/  FMNMX.FTZ R3, R3, R0, !PT ;  /* 0x0000000003037209 */ /* 0x001fc80007810000 */
[----:B------:R-:W-:-:S04]  /*17700*/  FSETP.NEU.FTZ.AND P6, PT, R3, -INF , PT ;  /* 0xff8000000300780b */ /* 0x000fc80003fdd000 */
[----:B------:R-:W-:-:S05]  /*17710*/  FSEL R0, R3, RZ, P6 ;  /* 0x000000ff03007208 */ /* 0x000fca0003000000 */
[----:B------:R-:W-:Y:S01]  /*17720*/  FADD.FTZ R7, -R0, R7 ;  /* 0x0000000700077221 */ /* 0x000fe20000010100 */
[----:B------:R-:W-:-:S03]  /*17730*/  FMUL.FTZ R0, R3, UR51 ;  /* 0x0000003303007c20 */ /* 0x000fc60008410000 */
[----:B------:R-:W-:Y:S02]  /*17740*/  FMUL.FTZ R10, R7, UR51 ;  /* 0x00000033070a7c20 */ /* 0x000fe40008410000 */
[----:B------:R-:W-:Y:S02]  /*17750*/  FSEL R0, R0, RZ, P6 ;  /* 0x000000ff00007208 */ /* 0x000fe40003000000 */
[----:B------:R-:W-:-:S03]  /*17760*/  LOP3.LUT P6, RZ, R22, 0x2, RZ, 0xc0, !PT ;  /* 0x0000000216ff7812 */ /* 0x000fc600078cc0ff */
        /* <DEDUP_REMOVED lines=32> */
[----:B------:R-:W-:Y:S01]  /*17970*/  FMNMX.FTZ R0, R26, R6, !PT ;  /* 0x000000061a007209 */ /* 0x000fe20007810000 */
[----:B------:R-:W-:Y:S01]  /*17980*/  MUFU.EX2 R24, R24 ;  /* 0x0000001800187308 */ /* 0x000fe20000000800 */
[----:B------:R-:W-:-:S02]  /*17990*/  FSEL R78, R78, -INF , !P6 ;  /* 0xff8000004e4e7808 */ /* 0x000fc40007000000 */
        /* <DEDUP_REMOVED lines=204> */
.L_x_11546:
        /* <DEDUP_REMOVED lines=110> */
.L_x_11527:
[----:B------:R-:W-:Y:S05]  /*18d40*/  WARPSYNC.ALL ;  /* 0x0000000000007948 */ /* 0x000fea0003800000 */
[----:B------:R-:W-:Y:S06]  /*18d50*/  BAR.ARV 0x8, 0x200 ;  /* 0x0208000000007b1d */ /* 0x000fec0000002000 */
[----:B------:R-:W-:Y:S05]  /*18d60*/  @!P0 BRA `(.L_x_11548) ;  /* 0x0000000000048947 */ /* 0x000fea0003800000 */
[----:B------:R-:W-:Y:S01]  /*18d70*/  BPT.TRAP 0x1 ;  /* 0x000000040000795c */ /* 0x000fe20000300000 */
.L_x_11548:
[----:B------:R-:W-:Y:S01]  /*18d80*/  IMAD R11, R18, 0x8, R2 ;  /* 0x00000008120b7824 */ /* 0x000fe200078e0202 */
[----:B------:R-:W-:-:S04]  /*18d90*/  SHF.L.U32 R4, R23, 0x1f, RZ ;  /* 0x0000001f17047819 */ /* 0x000fc800000006ff */
[----:B------:R0:W1:Y:S01]  /*18da0*/  SYNCS.PHASECHK.TRANS64.TRYWAIT P1, [R11+URZ+0x2d850], R4 ;  /* 0x02d850040b0075a7 */ /* 0x000062000802017f */
[----:B------:R-:W-:Y:S05]  /*18db0*/  @!P0 BRA `(.L_x_11549) ;  /* 0x0000000000048947 */ /* 0x000fea0003800000 */
[----:B------:R-:W-:Y:S01]  /*18dc0*/  BPT.TRAP 0x1 ;  /* 0x000000040000795c */ /* 0x000fe20000300000 */
.L_x_11549:
[----:B------:R-:W2:Y:S01]  /*18dd0*/  LDL.LU R6, [R1+0x54] ;  /* 0x0000540001067983 */ /* 0x000ea20000300800 */
[----:B------:R-:W-:Y:S02]  /*18de0*/  VIADD R2, R2, 0x400 ;  /* 0x0000040002027836 */ /* 0x000fe40000000000 */
[----:B------:R-:W-:-:S03]  /*18df0*/  IMAD.MOV.U32 R7, RZ, RZ, 0x40000040 ;  /* 0x40000040ff077424 */ /* 0x000fc600078e00ff */
[----:B------:R-:W-:-:S04]  /*18e00*/  SHF.R.U32.HI R2, RZ, 0x4, R2 ;  /* 0x00000004ff027819 */ /* 0x000fc80000011602 */
[----:B------:R-:W-:-:S04]  /*18e10*/  LOP3.LUT R2, R2, 0x3fff, RZ, 0xc0, !PT ;  /* 0x00003fff02027812 */ /* 0x000fc800078ec0ff */
[----:B------:R-:W-:Y:S02]  /*18e20*/  LOP3.LUT R9, R2, 0x2000000, RZ, 0xfc, !PT ;  /* 0x0200000002097812 */ /* 0x000fe400078efcff */
[----:B--2---:R-:W-:Y:S01]  /*18e30*/  LOP3.LUT R6, R6, 0x10000, RZ, 0xfc, !PT ;  /* 0x0001000006067812 */ /* 0x004fe200078efcff */
[----:B-1----:R-:W-:Y:S06]  /*18e40*/  @P1 BRA `(.L_x_11550) ;  /* 0x0000000000081947 */ /* 0x002fec0003800000 */
[----:B------:R-:W1:Y:S02]  /*18e50*/  SYNCS.PHASECHK.TRANS64.TRYWAIT P1, [R11+URZ+0x2d850], R4 ;  /* 0x02d850040b0075a7 */ /* 0x000e64000802017f */
[----:B-1----:R-:W-:Y:S05]  /*18e60*/  @!P1 BRA `(.L_x_11551) ;  /* 0x000000a800609947 */ /* 0x002fea0003800000 */
.L_x_11550:
[----:B------:R-:W-:Y:S01]  /*18e70*/  IMAD R8, R18, 0x600, R9 ;  /* 0x0000060012087824 */ /* 0x000fe200078e0209 */
[----:B------:R-:W-:Y:S05]  /*18e80*/  WARPSYNC.ALL ;  /* 0x0000000000007948 */ /* 0x000fea0003800000 */
[----:B------:R-:W-:Y:S01]  /*18e90*/  IMAD.MOV.U32 R9, RZ, RZ, -0x7fffffe0 ;  /* 0x80000020ff097424 */ /* 0x000fe200078e00ff */
        /* <DEDUP_REMOVED lines=8> */
[----:B------:R-:W0:Y:S01]  /*18f20*/  SHFL.BFLY PT, R2, R139, 0x2, 0x1f ;  /* 0x0c401f008b027f89 */ /* 0x000e2200000e0000 */
[----:B------:R-:W-:-:S02]  /*18f30*/  IMAD.MOV.U32 R13, RZ, RZ, -0x7fffffe0 ;  /* 0x80000020ff0d7424 */ /* 0x000fc400078e00ff */
[----:B------:R-:W-:Y:S02]  /*18f40*/  IMAD.MOV.U32 R7, RZ, RZ, 0x40000040 ;  /* 0x40000040ff077424 */ /* 0x000fe400078e00ff */
[----:B------:R-:W-:Y:S02]  /*18f50*/  IMAD.MOV.U32 R9, RZ, RZ, -0x7fffffe0 ;  /* 0x80000020ff097424 */ /* 0x000fe400078e00ff */
[----:B------:R-:W-:Y:S02]  /*18f60*/  IMAD.MOV.U32 R20, RZ, RZ, -0x800000 ;  /* 0xff800000ff147424 */ /* 0x000fe400078e00ff */
[----:B------:R-:W-:Y:S02]  /*18f70*/  IMAD.MOV.U32 R21, RZ, RZ, -0x800000 ;  /* 0xff800000ff157424 */ /* 0x000fe400078e00ff */
        /* <DEDUP_REMOVED lines=9> */
[----:B01----:R-:W-:Y:S01]  /*19010*/  FADD.FTZ R4, R2, R139 ;  /* 0x0000008b02047221 */ /* 0x003fe20000010000 */
[----:B------:R-:W-:Y:S01]  /*19020*/  IMAD.MOV.U32 R2, RZ, RZ, RZ ;  /* 0x000000ffff027224 */ /* 0x000fe200078e00ff */
[----:B------:R-:W-:Y:S02]  /*19030*/  WARPGROUP.DEPBAR.LE gsb0, 0x0 ;  /* 0x00008000000079c5 */ /* 0x000fe40000010000 */
[----:B------:R-:W-:-:S06]  /*19040*/  WARPGROUP.ARRIVE ;  /* 0x00000000000079c5 */ /* 0x000fcc0000000000 */
        /* <DEDUP_REMOVED lines=51> */
[----:B------:R-:W-:Y:S02]  /*19380*/  WARPGROUP.DEPBAR.LE gsb0, 0x0 ;  /* 0x00008000000079c5 */ /* 0x000fe40000010000 */
[----:B------:R-:W-:-:S10]  /*19390*/  WARPGROUP.ARRIVE ;  /* 0x00000000000079c5 */ /* 0x000fd40000000000 */
[----:B------:R-:W-:Y:S01]  /*193a0*/  HGMMA.64x96x16.F32.BF16 R88, gdesc[UR4].tnspB, R88, gsb0 ;  /* 0x41600000045879f0 */ /* 0x000fe20008001858 */
[----:B------:R-:W-:Y:S02]  /*193b0*/  R2UR UR4, R6 ;  /* 0x00000000060472ca */ /* 0x000fe400000e0000 */
[----:B------:R-:W-:Y:S01]  /*193c0*/  R2UR UR5, R7 ;  /* 0x00000000070572ca */ /* 0x000fe200000e0000 */
[----:B------:R-:W0:Y:S01]  /*193d0*/  SHFL.BFLY PT, R6, R5, 0x2, 0x1f ;  /* 0x0c401f0005067f89 */ /* 0x000e2200000e0000 */
[----:B------:R-:W-:Y:S02]  /*193e0*/  R2UR UR6, R8 ;  /* 0x00000000080672ca */ /* 0x000fe400000e0000 */
[----:B------:R-:W-:Y:S01]  /*193f0*/  R2UR UR7, R9 ;  /* 0x00000000090772ca */ /* 0x000fe200000e0000 */
[----:B------:R-:W1:Y:S01]  /*19400*/  SHFL.BFLY PT, R7, R4, 0x1, 0x1f ;  /* 0x0c201f0004077f89 */ /* 0x000e6200000e0000 */
[----:B0-----:R-:W-:Y:S01]  /*19410*/  FADD.FTZ R6, R6, R5 ;  /* 0x0000000506067221 */ /* 0x001fe20000010000 */
[----:B------:R-:W-:-:S02]  /*19420*/  IMAD.MOV.U32 R5, RZ, RZ, RZ ;  /* 0x000000ffff057224 */ /* 0x000fc400078e00ff */
[----:B-1----:R-:W-:Y:S02]  /*19430*/  FADD.FTZ R10, R4, R7 ;  /* 0x00000007040a7221 */ /* 0x002fe40000010000 */
[----:B------:R-:W0:Y:S01]  /*19440*/  SHFL.BFLY PT, R9, R6, 0x1, 0x1f ;  /* 0x0c201f0006097f89 */ /* 0x000e2200000e0000 */
[----:B------:R-:W-:Y:S02]  /*19450*/  IMAD.U32 R4, RZ, RZ, UR51 ;  /* 0x00000033ff047e24 */ /* 0x000fe4000f8e00ff */
[----:B------:R-:W-:-:S13]  /*19460*/  FSETP.NE.FTZ.AND P1, PT, R10, RZ, PT ;  /* 0x000000ff0a00720b */ /* 0x000fda0003f35000 */
[----:B------:R-:W1:Y:S01]  /*19470*/  @P1 MUFU.LG2 R7, R10 ;  /* 0x0000000a00071308 */ /* 0x000e620000000c00 */
[----:B------:R-:W-:Y:S01]  /*19480*/  @P1 FMUL.FTZ R4, R4, 0.69314718246459960938 ;  /* 0x3f31721804041820 */ /* 0x000fe20000410000 */
[----:B0-----:R-:W-:-:S06]  /*19490*/  FADD.FTZ R12, R6, R9 ;  /* 0x00000009060c7221 */ /* 0x001fcc0000010000 */
[----:B------:R-:W-:Y:S01]  /*194a0*/  @P1 MUFU.RCP R5, R10 ;  /* 0x0000000a00051308 */ /* 0x000fe20000001000 */
[----:B------:R-:W-:Y:S01]  /*194b0*/  IMAD.U32 R6, RZ, RZ, UR51 ;  /* 0x00000033ff067e24 */ /* 0x000fe2000f8e00ff */
[----:B------:R-:W-:Y:S01]  /*194c0*/  FSETP.NE.FTZ.AND P2, PT, R12, RZ, PT ;  /* 0x000000ff0c00720b */ /* 0x000fe20003f55000 */
[----:B-1----:R-:W-:-:S04]  /*194d0*/  @P1 FMUL.FTZ R7, R7, 0.69314718246459960938 ;  /* 0x3f31721807071820 */ /* 0x002fc80000410000 */
        /* <DEDUP_REMOVED lines=12> */
.L_x_11552:
        /* <DEDUP_REMOVED lines=59> */
.L_x_11435:
[----:B------:R-:W0:Y:S01]  /*19950*/  S2R R2, SR_TID.X ;  /* 0x0000000000027919 */ /* 0x000e220000002100 */
[----:B------:R-:W-:Y:S05]  /*19960*/  WARPSYNC.ALL ;  /* 0x0000000000007948 */ /* 0x000fea0003800000 */
[----:B0-----:R-:W-:-:S05]  /*19970*/  VIADD R54, R2, 0xffffff80 ;  /* 0xffffff8002367836 */ /* 0x001fca0000000000 */
[----:B------:R-:W-:-:S04]  /*19980*/  SHF.R.S32.HI R4, RZ, 0x1f, R54 ;  /* 0x0000001fff047819 */ /* 0x000fc80000011436 */
[----:B------:R-:W-:-:S04]  /*19990*/  LEA.HI R36, R4, R54, RZ, 0x2 ;  /* 0x0000003604247211 */ /* 0x000fc800078f10ff */
[----:B------:R-:W-:-:S05]  /*199a0*/  LOP3.LUT R3, R36, 0xfffffffc, RZ, 0xc0, !PT ;  /* 0xfffffffc24037812 */ /* 0x000fca00078ec0ff */
[----:B------:R-:W-:-:S04]  /*199b0*/  IMAD.IADD R3, R54, 0x1, -R3 ;  /* 0x0000000136037824 */ /* 0x000fc800078e0a03 */
[----:B-1----:R-:W-:-:S04]  /*199c0*/  IMAD.SHL.U32 R40, R3, 0x8, RZ ;  /* 0x0000000803287824 */ /* 0x002fc800078e00ff */
[----:B--2---:R-:W-:Y:S01]  /*199d0*/  VIADD R41, R40, 0x40 ;  /* 0x0000004028297836 */ /* 0x004fe20000000000 */
        /* <DEDUP_REMOVED lines=9> */
[----:B------:R-:W2:Y:S01]  /*19a70*/  LDL R46, [R1+0x74] ;  /* 0x00007400012e7983 */ /* 0x000ea20000100800 */
[----:B------:R-:W3:Y:S01]  /*19a80*/  S2R R5, SR_SWINHI ;  /* 0x0000000000057919 */ /* 0x000ee20000002f00 */
[-C--:B------:R-:W-:Y:S02]  /*19a90*/  LEA.HI R8, R4, R54.reuse, RZ, 0x4 ;  /* 0x0000003604087211 */ /* 0x080fe400078f20ff */
[----:B------:R-:W4:Y:S02]  /*19aa0*/  LDL R55, [R1+0x70] ;  /* 0x0000700001377983 */ /* 0x000f240000100800 */
[----:B------:R-:W-:Y:S01]  /*19ab0*/  SHF.R.S32.HI R9, RZ, 0x4, R8 ;  /* 0x00000004ff097819 */ /* 0x000fe20000011408 */
[----:B------:R-:W-:Y:S05]  /*19ac0*/  WARPSYNC.ALL ;  /* 0x0000000000007948 */ /* 0x000fea0003800000 */
[----:B------:R-:W-:Y:S01]  /*19ad0*/  LEA.HI R10, R8, R9, RZ, 0x1 ;  /* 0x00000009080a7211 */ /* 0x000fe200078f08ff */
[----:B------:R-:W-:Y:S01]  /*19ae0*/  ULDC.64 UR4, c[0x0][0xc00] ;  /* 0x0003000000047ab9 */ /* 0x000fe20000000a00 */
[----:B------:R-:W-:-:S02]  /*19af0*/  LEA.HI R4, R4, R54, RZ, 0x5 ;  /* 0x0000003604047211 */ /* 0x000fc400078f28ff */
[----:B------:R-:W-:Y:S02]  /*19b00*/  LOP3.LUT R8, R8, 0xfffffff0, RZ, 0xc0, !PT ;  /* 0xfffffff008087812 */ /* 0x000fe400078ec0ff */
[----:B------:R-:W-:Y:S02]  /*19b10*/  LOP3.LUT R10, R10, 0x1ffffffe, RZ, 0xc0, !PT ;  /* 0x1ffffffe0a0a7812 */ /* 0x000fe400078ec0ff */
[----:B------:R-:W-:Y:S01]  /*19b20*/  SHF.R.S32.HI R11, RZ, 0x5, R4 ;  /* 0x00000005ff0b7819 */ /* 0x000fe20000011404 */
[----:B------:R-:W-:Y:S01]  /*19b30*/  IMAD.IADD R8, R54, 0x1, -R8 ;  /* 0x0000000136087824 */ /* 0x000fe200078e0a08 */
[----:B------:R-:W-:Y:S01]  /*19b40*/  F2FP.BF16.F32.PACK_AB R6, R93, R6 ;  /* 0x000000065d06723e */ /* 0x000fe200000010ff */
[----:B------:R-:W-:Y:S01]  /*19b50*/  IMAD.IADD R10, R9, 0x1, -R10 ;  /* 0x00000001090a7824 */ /* 0x000fe200078e0a0a */
[----:B------:R-:W-:Y:S01]  /*19b60*/  F2FP.BF16.F32.PACK_AB R7, R42, R7 ;  /* 0x000000072a07723e */ /* 0x000fe200000010ff */
[----:B------:R-:W-:Y:S01]  /*19b70*/  IMAD R11, R11, 0x10, R8 ;  /* 0x000000100b0b7824 */ /* 0x000fe200078e0208 */
[----:B------:R-:W-:Y:S01]  /*19b80*/  F2FP.BF16.F32.PACK_AB R26, R109, R26 ;  /* 0x0000001a6d1a723e */ /* 0x000fe200000010ff */
[----:B------:R-:W-:Y:S01]  /*19b90*/  IMAD.SHL.U32 R10, R10, 0x8, RZ ;  /* 0x000000080a0a7824 */ /* 0x000fe200078e00ff */
[----:B------:R-:W-:-:S02]  /*19ba0*/  F2FP.BF16.F32.PACK_AB R27, R38, R27 ;  /* 0x0000001b261b723e */ /* 0x000fc400000010ff */
[----:B------:R-:W-:Y:S02]  /*19bb0*/  MOV R28, R2 ;  /* 0x00000002001c7202 */ /* 0x000fe40000000f00 */
[----:B---3--:R-:W-:Y:S01]  /*19bc0*/  MOV R29, R5 ;  /* 0x00000005001d7202 */ /* 0x008fe20000000f00 */
[----:B------:R-:W-:-:S04]  /*19bd0*/  IMAD.U32 R5, R11, 0x20, R10 ;  /* 0x000000200b057824 */ /* 0x000fc800078e000a */
[----:B------:R-:W-:-:S03]  /*19be0*/  IMAD.WIDE R4, R5, 0x2, R28 ;  /* 0x0000000205047825 */ /* 0x000fc600078e021c */
[C---:B------:R-:W-:Y:S01]  /*19bf0*/  LOP3.LUT R9, R4.reuse, 0x180, RZ, 0xc0, !PT ;  /* 0x0000018004097812 */ /* 0x040fe200078ec0ff */
[----:B------:R-:W-:Y:S01]  /*19c00*/  BAR.SYNC.DEFER_BLOCKING 0x1, 0x180 ;  /* 0x0046000000007b1d */ /* 0x000fe20000010000 */
[C---:B------:R-:W-:Y:S02]  /*19c10*/  IADD3 R37, P4, R4.reuse, 0x20, RZ ;  /* 0x0000002004257810 */ /* 0x040fe40007f9e0ff */
[C---:B------:R-:W-:Y:S02]  /*19c20*/  IADD3 R47, P0, R4.reuse, 0x6020, RZ ;  /* 0x00006020042f7810 */ /* 0x040fe40007f1e0ff */
[----:B------:R-:W-:Y:S01]  /*19c30*/  SHF.R.U64 R9, R9, 0x3, RZ ;  /* 0x0000000309097819 */ /* 0x000fe200000012ff */
[----:B------:R-:W-:Y:S01]  /*19c40*/  IMAD.X R11, RZ, RZ, R5, P4 ;  /* 0x000000ffff0b7224 */ /* 0x000fe200020e0605 */
[----:B------:R-:W-:Y:S02]  /*19c50*/  LOP3.LUT R8, R37, 0x180, RZ, 0xc0, !PT ;  /* 0x0000018025087812 */ /* 0x000fe400078ec0ff */
[----:B------:R-:W-:-:S02]  /*19c60*/  IADD3 R39, P3, R4, 0x3000, RZ ;  /* 0x0000300004277810 */ /* 0x000fc40007f7e0ff */
[C---:B------:R-:W-:Y:S02]  /*19c70*/  IADD3 R43, P2, R4.reuse, 0x3020, RZ ;  /* 0x00003020042b7810 */ /* 0x040fe40007f5e0ff */
[----:B------:R-:W-:Y:S01]  /*19c80*/  IADD3 R45, P1, R4, 0x6000, RZ ;  /* 0x00006000042d7810 */ /* 0x000fe20007f3e0ff */
[--C-:B------:R-:W-:Y:S01]  /*19c90*/  IMAD.X R13, RZ, RZ, R5.reuse, P3 ;  /* 0x000000ffff0d7224 */ /* 0x100fe200018e0605 */
[----:B------:R-:W-:Y:S01]  /*19ca0*/  LOP3.LUT R4, R9, R4, RZ, 0x3c, !PT ;  /* 0x0000000409047212 */ /* 0x000fe200078e3cff */
[--C-:B------:R-:W-:Y:S01]  /*19cb0*/  IMAD.X R9, RZ, RZ, R5.reuse, P0 ;  /* 0x000000ffff097224 */ /* 0x100fe200000e0605 */
[----:B------:R-:W-:Y:S01]  /*19cc0*/  SHF.R.U64 R8, R8, 0x3, RZ ;  /* 0x0000000308087819 */ /* 0x000fe200000012ff */
[--C-:B------:R-:W-:Y:S01]  /*19cd0*/  IMAD.X R15, RZ, RZ, R5.reuse, P2 ;  /* 0x000000ffff0f7224 */ /* 0x100fe200010e0605 */
[----:B------:R-:W-:Y:S01]  /*19ce0*/  ISETP.NE.U32.AND P0, PT, RZ, UR4, PT ;  /* 0x00000004ff007c0c */ /* 0x000fe2000bf05070 */
[----:B------:R-:W-:Y:S01]  /*19cf0*/  IMAD.X R25, RZ, RZ, R5, P1 ;  /* 0x000000ffff197224 */ /* 0x000fe200008e0605 */
[----:B------:R-:W-:-:S02]  /*19d00*/  LOP3.LUT R10, R8, R37, RZ, 0x3c, !PT ;  /* 0x00000025080a7212 */ /* 0x000fc400078e3cff */
[----:B------:R-:W-:Y:S02]  /*19d10*/  LOP3.LUT R8, R39, 0x180, RZ, 0xc0, !PT ;  /* 0x0000018027087812 */ /* 0x000fe400078ec0ff */
[----:B------:R-:W-:Y:S02]  /*19d20*/  LOP3.LUT R14, R43, 0x180, RZ, 0xc0, !PT ;  /* 0x000001802b0e7812 */ /* 0x000fe400078ec0ff */
[----:B------:R-:W-:Y:S01]  /*19d30*/  ISETP.NE.AND.EX P0, PT, RZ, UR5, PT, P0 ;  /* 0x00000005ff007c0c */ /* 0x000fe2000bf05300 */
[----:B------:R-:W-:Y:S01]  /*19d40*/  ULDC.64 UR4, c[0x0][0xc08] ;  /* 0x0003020000047ab9 */ /* 0x000fe20000000a00 */
[----:B------:R-:W-:Y:S02]  /*19d50*/  LOP3.LUT R24, R45, 0x180, RZ, 0xc0, !PT ;  /* 0x000001802d187812 */ /* 0x000fe400078ec0ff */
[----:B-1----:R-:W-:Y:S02]  /*19d60*/  LOP3.LUT R32, R47, 0x180, RZ, 0xc0, !PT ;  /* 0x000001802f207812 */ /* 0x002fe400078ec0ff */
[----:B------:R-:W-:-:S02]  /*19d70*/  ISETP.NE.U32.AND P2, PT, RZ, UR4, PT ;  /* 0x00000004ff007c0c */ /* 0x000fc4000bf45070 */
[----:B------:R-:W-:Y:S02]  /*19d80*/  SHF.R.U64 R8, R8, 0x3, RZ ;  /* 0x0000000308087819 */ /* 0x000fe400000012ff */
[----:B------:R-:W-:Y:S02]  /*19d90*/  SHF.R.U64 R14, R14, 0x3, RZ ;  /* 0x000000030e0e7819 */ /* 0x000fe400000012ff */
[----:B------:R-:W-:Y:S02]  /*19da0*/  SHF.R.U64 R24, R24, 0x3, RZ ;  /* 0x0000000318187819 */ /* 0x000fe400000012ff */
[----:B------:R-:W-:Y:S02]  /*19db0*/  SHF.R.U64 R32, R32, 0x3, RZ ;  /* 0x0000000320207819 */ /* 0x000fe400000012ff */
[----:B------:R-:W-:Y:S02]  /*19dc0*/  ISETP.NE.AND.EX P2, PT, RZ, UR5, PT, P2 ;  /* 0x00000005ff007c0c */ /* 0x000fe4000bf45320 */
[----:B------:R-:W-:-:S02]  /*19dd0*/  LOP3.LUT R12, R8, R39, RZ, 0x3c, !PT ;  /* 0x00000027080c7212 */ /* 0x000fc400078e3cff */
[----:B------:R-:W-:Y:S02]  /*19de0*/  LOP3.LUT R14, R14, R43, RZ, 0x3c, !PT ;  /* 0x0000002b0e0e7212 */ /* 0x000fe400078e3cff */
[----:B------:R-:W-:Y:S02]  /*19df0*/  LOP3.LUT R24, R24, R45, RZ, 0x3c, !PT ;  /* 0x0000002d18187212 */ /* 0x000fe400078e3cff */
[----:B------:R-:W-:Y:S02]  /*19e00*/  LOP3.LUT R8, R32, R47, RZ, 0x3c, !PT ;  /* 0x0000002f20087212 */ /* 0x000fe400078e3cff */
[----:B------:R-:W-:Y:S02]  /*19e10*/  MOV R32, R4 ;  /* 0x0000000400207202 */ /* 0x000fe40000000f00 */
[----:B------:R-:W-:Y:S02]  /*19e20*/  F2FP.BF16.F32.PACK_AB R4, R89, R0 ;  /* 0x000000005904723e */ /* 0x000fe400000010ff */
[----:B------:R-:W-:-:S02]  /*19e30*/  F2FP.BF16.F32.PACK_AB R5, R91, R90 ;  /* 0x0000005a5b05723e */ /* 0x000fc400000010ff */
[----:B------:R-:W-:Y:S02]  /*19e40*/  MOV R0, R12 ;  /* 0x0000000c00007202 */ /* 0x000fe40000000f00 */
[----:B------:R-:W-:Y:S01]  /*19e50*/  MOV R39, R14 ;  /* 0x0000000e00277202 */ /* 0x000fe20000000f00 */
[----:B------:R1:W-:Y:S01]  /*19e60*/  STSM.16.M88.4 [R32], R4 ;  /* 0x0000000420007844 */ /* 0x0003e20000000200 */
[----:B------:R-:W-:Y:S02]  /*19e70*/  MOV R42, R10 ;  /* 0x0000000a002a7202 */ /* 0x000fe40000000f00 */
[----:B------:R-:W-:Y:S02]  /*19e80*/  MOV R37, R24 ;  /* 0x0000001800257202 */ /* 0x000fe40000000f00 */
[----:B------:R-:W-:Y:S02]  /*19e90*/  F2FP.BF16.F32.PACK_AB R12, R97, R96 ;  /* 0x00000060610c723e */ /* 0x000fe400000010ff */
[----:B------:R-:W-:-:S02]  /*19ea0*/  F2FP.BF16.F32.PACK_AB R13, R99, R30 ;  /* 0x0000001e630d723e */ /* 0x000fc400000010ff */
[----:B------:R-:W-:Y:S02]  /*19eb0*/  F2FP.BF16.F32.PACK_AB R14, R101, R100 ;  /* 0x00000064650e723e */ /* 0x000fe400000010ff */
[----:B------:R-:W-:Y:S02]  /*19ec0*/  F2FP.BF16.F32.PACK_AB R15, R31, R102 ;  /* 0x000000661f0f723e */ /* 0x000fe400000010ff */
[----:B------:R-:W-:Y:S01]  /*19ed0*/  F2FP.BF16.F32.PACK_AB R24, R105, R104 ;  /* 0x000000686918723e */ /* 0x000fe200000010ff */
[----:B------:R-:W2:Y:S01]  /*19ee0*/  LDC.64 R30, c[0x0][0xc00] ;  /* 0x00030000ff1e7b82 */ /* 0x000ea20000000a00 */
[----:B------:R-:W-:Y:S01]  /*19ef0*/  F2FP.BF16.F32.PACK_AB R25, R107, R106 ;  /* 0x0000006a6b19723e */ /* 0x000fe200000010ff */
[----:B------:R3:W-:Y:S01]  /*19f00*/  STSM.16.M88.4 [R42], R12 ;  /* 0x0000000c2a007844 */ /* 0x0007e20000000200 */
[----:B-1----:R-:W-:Y:S02]  /*19f10*/  MOV R32, R8 ;  /* 0x0000000800207202 */ /* 0x002fe40000000f00 */
[----:B------:R-:W-:Y:S01]  /*19f20*/  F2FP.BF16.F32.PACK_AB R4, R113, R112 ;  /* 0x000000707104723e */ /* 0x000fe200000010ff */
[----:B------:R1:W-:Y:S01]  /*19f30*/  STSM.16.M88.4 [R0], R24 ;  /* 0x0000001800007844 */ /* 0x0003e20000000200 */
[----:B------:R-:W-:-:S02]  /*19f40*/  F2FP.BF16.F32.PACK_AB R5, R115, R114 ;  /* 0x000000727305723e */ /* 0x000fc400000010ff */
[----:B------:R-:W-:Y:S02]  /*19f50*/  F2FP.BF16.F32.PACK_AB R6, R117, R116 ;  /* 0x000000747506723e */ /* 0x000fe400000010ff */
[----:B------:R-:W-:Y:S02]  /*19f60*/  F2FP.BF16.F32.PACK_AB R7, R119, R118 ;  /* 0x000000767707723e */ /* 0x000fe400000010ff */
[----:B------:R-:W-:Y:S02]  /*19f70*/  F2FP.BF16.F32.PACK_AB R8, R121, R120 ;  /* 0x000000787908723e */ /* 0x000fe400000010ff */
[----:B------:R-:W-:Y:S01]  /*19f80*/  F2FP.BF16.F32.PACK_AB R9, R123, R122 ;  /* 0x0000007a7b09723e */ /* 0x000fe200000010ff */
[----:B------:R0:W-:Y:S01]  /*19f90*/  STSM.16.M88.4 [R39], R4 ;  /* 0x0000000427007844 */ /* 0x0001e20000000200 */
[----:B------:R-:W-:Y:S01]  /*19fa0*/  F2FP.BF16.F32.PACK_AB R10, R125, R124 ;  /* 0x0000007c7d0a723e */ /* 0x000fe200000010ff */
[----:B------:R-:W-:Y:S01]  /*19fb0*/  ULDC UR4, c[0x0][0xa88] ;  /* 0x0002a20000047ab9 */ /* 0x000fe20000000800 */
[----:B------:R-:W-:Y:S01]  /*19fc0*/  F2FP.BF16.F32.PACK_AB R11, R127, R126 ;  /* 0x0000007e7f0b723e */ /* 0x000fe200000010ff */
[----:B---3--:R-:W-:Y:S01]  /*19fd0*/  IMAD.MOV.U32 R42, RZ, RZ, RZ ;  /* 0x000000ffff2a7224 */ /* 0x008fe200078e00ff */
[----:B------:R-:W-:Y:S01]  /*19fe0*/  F2FP.BF16.F32.PACK_AB R12, R129, R128 ;  /* 0x00000080810c723e */ /* 0x000fe200000010ff */
[----:B-1----:R-:W0:Y:S01]  /*19ff0*/  @P2 LDC.64 R24, c[0x0][0xc08] ;  /* 0x00030200ff182b82 */ /* 0x002e220000000a00 */
[----:B------:R-:W-:Y:S01]  /*1a000*/  F2FP.BF16.F32.PACK_AB R13, R131, R130 ;  /* 0x00000082830d723e */ /* 0x000fe200000010ff */
[----:B------:R1:W-:Y:S01]  /*1a010*/  STSM.16.M88.4 [R37], R8 ;  /* 0x0000000825007844 */ /* 0x0003e20000000200 */
[----:B------:R-:W-:-:S02]  /*1a020*/  F2FP.BF16.F32.PACK_AB R14, R133, R132 ;  /* 0x00000084850e723e */ /* 0x000fc400000010ff */
[----:B------:R-:W-:-:S03]  /*1a030*/  F2FP.BF16.F32.PACK_AB R15, R135, R134 ;  /* 0x00000086870f723e */ /* 0x000fc600000010ff */
[----:B------:R-:W3:Y:S02]  /*1a040*/  LDC R0, c[0x0][0xbe8] ;  /* 0x0002fa00ff007b82 */ /* 0x000ee40000000800 */
[----:B------:R0:W-:Y:S01]  /*1a050*/  STSM.16.M88.4 [R32], R12 ;  /* 0x0000000c20007844 */ /* 0x0001e20000000200 */
[----:B------:R-:W-:Y:S02]  /*1a060*/  IMAD.U32 R47, RZ, RZ, UR4 ;  /* 0x00000004ff2f7e24 */ /* 0x000fe4000f8e00ff */
[----:B--2---:R-:W-:-:S03]  /*1a070*/  IMAD.WIDE R30, R46, 0x4, R30 ;  /* 0x000000042e1e7825 */ /* 0x004fc600078e021e */
[----:B------:R-:W-:Y:S01]  /*1a080*/  BAR.SYNC.DEFER_BLOCKING 0x1, 0x180 ;  /* 0x0046000000007b1d */ /* 0x000fe20000010000 */
[----:B0-----:R-:W-:-:S05]  /*1a090*/  @P2 IMAD.WIDE R4, R46, 0x4, R24 ;  /* 0x000000042e042825 */ /* 0x001fca00078e0218 */
[----:B------:R0:W5:Y:S01]  /*1a0a0*/  @P0 LDG.E R42, desc[UR52][R30.64] ;  /* 0x000000341e2a0981 */ /* 0x000162000c1e1900 */
[----:B---3--:R-:W-:Y:S02]  /*1a0b0*/  ISETP.NE.AND P1, PT, R0, 0x1, PT ;  /* 0x000000010000780c */ /* 0x008fe40003f25270 */
[----:B----4-:R-:W-:Y:S01]  /*1a0c0*/  SHF.R.S32.HI R44, RZ, 0x1f, R55 ;  /* 0x0000001fff2c7819 */ /* 0x010fe20000011437 */
[----:B------:R0:W5:Y:S10]  /*1a0d0*/  @P2 LDG.E R47, desc[UR52][R4.64] ;  /* 0x00000034042f2981 */ /* 0x000174000c1e1900 */
[----:B------:R-:W2:Y:S08]  /*1a0e0*/  @P1 LDC R6, c[0x0][0xbec] ;  /* 0x0002fb00ff061b82 */ /* 0x000eb00000000800 */
[----:B-1----:R-:W1:Y:S01]  /*1a0f0*/  @P1 LDC R9, c[0x0][0xbf0] ;  /* 0x0002fc00ff091b82 */ /* 0x002e620000000800 */
[----:B0-----:R-:W-:Y:S05]  /*1a100*/  @P2 BRA `(.L_x_11555) ;  /* 0x0000000000102947 */ /* 0x001fea0003800000 */
[----:B------:R-:W-:Y:S05]  /*1a110*/  @!P0 BRA `(.L_x_11555) ;  /* 0x00000000000c8947 */ /* 0x000fea0003800000 */
[----:B------:R-:W3:Y:S04]  /*1a120*/  LDG.E R4, desc[UR52][R30.64] ;  /* 0x000000341e047981 */ /* 0x000ee8000c1e1900 */
[----:B-----5:R-:W3:Y:S02]  /*1a130*/  LDG.E R47, desc[UR52][R30.64+0x4] ;  /* 0x000004341e2f7981 */ /* 0x020ee4000c1e1900 */
[----:B---3--:R-:W-:-:S07]  /*1a140*/  IMAD.IADD R47, R47, 0x1, -R4 ;  /* 0x000000012f2f7824 */ /* 0x008fce00078e0a04 */
.L_x_11555:
[----:B------:R-:W3:Y:S01]  /*1a150*/  LDL R5, [R1+0x64] ;  /* 0x0000640001057983 */ /* 0x000ee20000100800 */
[----:B------:R-:W-:Y:S01]  /*1a160*/  ULDC.64 UR4, c[0x0][0xb90] ;  /* 0x0002e40000047ab9 */ /* 0x000fe20000000a00 */
[----:B------:R-:W0:Y:S01]  /*1a170*/  S2R R10, SR_TID.X ;  /* 0x00000000000a7919 */ /* 0x000e220000002100 */
[----:B-----5:R-:W-:Y:S02]  /*1a180*/  SHF.R.S32.HI R43, RZ, 0x1f, R42 ;  /* 0x0000001fff2b7819 */ /* 0x020fe4000001142a */
[----:B------:R-:W-:Y:S01]  /*1a190*/  SHF.R.S32.HI R32, RZ, 0x2, R36 ;  /* 0x00000002ff207819 */ /* 0x000fe20000011424 */
[----:B------:R-:W3:Y:S01]  /*1a1a0*/  LDL.LU R52, [R1+0x28] ;  /* 0x0000280001347983 */ /* 0x000ee20000300800 */
[----:B------:R-:W-:Y:S01]  /*1a1b0*/  IMAD R4, R44, UR4, RZ ;  /* 0x000000042c047c24 */ /* 0x000fe2000f8e02ff */
[----:B------:R-:W-:Y:S01]  /*1a1c0*/  SHF.R.S32.HI R45, RZ, 0x1f, R46 ;  /* 0x0000001fff2d7819 */ /* 0x000fe2000001142e */
[----:B------:R-:W-:Y:S01]  /*1a1d0*/  IMAD R47, R47, R0, RZ ;  /* 0x000000002f2f7224 */ /* 0x000fe200078e02ff */
[----:B------:R-:W4:Y:S01]  /*1a1e0*/  LDL R14, [R1+0x78] ;  /* 0x00007800010e7983 */ /* 0x000f220000100800 */
[----:B------:R-:W-:Y:S01]  /*1a1f0*/  IMAD R11, R55, UR5, R4 ;  /* 0x00000005370b7c24 */ /* 0x000fe2000f8e0204 */
[----:B------:R-:W-:Y:S01]  /*1a200*/  SEL R45, R45, RZ, !P0 ;  /* 0x000000ff2d2d7207 */ /* 0x000fe20004000000 */
[----:B------:R-:W4:Y:S01]  /*1a210*/  @P1 LDC R53, c[0x0][0xbec] ;  /* 0x0002fb00ff351b82 */ /* 0x000f220000000800 */
[----:B------:R-:W-:Y:S01]  /*1a220*/  SEL R46, R46, RZ, !P0 ;  /* 0x000000ff2e2e7207 */ /* 0x000fe20004000000 */
[----:B0-----:R-:W-:-:S05]  /*1a230*/  VIADD R10, R10, 0xffffff80 ;  /* 0xffffff800a0a7836 */ /* 0x001fca0000000000 */
[----:B------:R-:W-:-:S04]  /*1a240*/  SHF.R.S32.HI R26, RZ, 0x1f, R10 ;  /* 0x0000001fff1a7819 */ /* 0x000fc8000001140a */
[----:B------:R-:W-:-:S04]  /*1a250*/  LEA.HI R26, R26, R10, RZ, 0x7 ;  /* 0x0000000a1a1a7211 */ /* 0x000fc800078f38ff */
[----:B------:R-:W-:-:S05]  /*1a260*/  LOP3.LUT R26, R26, 0xffffff80, RZ, 0xc0, !PT ;  /* 0xffffff801a1a7812 */ /* 0x000fca00078ec0ff */
[----:B------:R-:W-:Y:S02]  /*1a270*/  IMAD.IADD R26, R10, 0x1, -R26 ;  /* 0x000000010a1a7824 */ /* 0x000fe400078e0a1a */
[----:B------:R-:W-:Y:S01]  /*1a280*/  IMAD R3, R3, 0x60, R32 ;  /* 0x0000006003037824 */ /* 0x000fe200078e0220 */
[----:B------:R-:W-:Y:S01]  /*1a290*/  BSSY B1, `(.L_x_11556) ;  /* 0x000008b000017945 */ /* 0x000fe20003800000 */
[----:B---3--:R-:W-:Y:S02]  /*1a2a0*/  IMAD.IADD R15, R5, 0x1, R52 ;  /* 0x00000001050f7824 */ /* 0x008fe400078e0234 */
[----:B------:R-:W-:Y:S01]  /*1a2b0*/  IMAD.WIDE.U32 R4, R55, UR4, R42 ;  /* 0x0000000437047c25 */ /* 0x000fe2000f8e002a */
[----:B------:R-:W-:-:S03]  /*1a2c0*/  ULDC.64 UR4, c[0x0][0xb98] ;  /* 0x0002e60000047ab9 */ /* 0x000fc60000000a00 */
[----:B--2---:R-:W-:-:S04]  /*1a2d0*/  @P1 IMAD.HI.U32 R6, R15, R6, RZ ;  /* 0x000000060f061227 */ /* 0x004fc800078e00ff */
[----:B------:R-:W-:Y:S01]  /*1a2e0*/  IMAD.MOV.U32 R7, RZ, RZ, R15 ;  /* 0x000000ffff077224 */ /* 0x000fe200078e000f */
[----:B-1----:R-:W-:Y:S01]  /*1a2f0*/  @P1 SHF.R.U32.HI R7, RZ, R9, R6 ;  /* 0x00000009ff071219 */ /* 0x002fe20000011606 */
[----:B------:R-:W-:Y:S02]  /*1a300*/  IMAD R9, R32, 0x20, R40 ;  /* 0x0000002020097824 */ /* 0x000fe400078e0228 */
[----:B------:R-:W-:Y:S02]  /*1a310*/  IMAD.IADD R5, R5, 0x1, R11 ;  /* 0x0000000105057824 */ /* 0x000fe400078e020b */
        /* <DEDUP_REMOVED lines=18> */
[----:B------:R-:W-:Y:S01]  /*1a440*/  SHFL.IDX PT, R48, R6, RZ, 0x1c1f ;  /* 0x001c1fff06307589 */ /* 0x000fe200000e0000 */
[----:B------:R-:W-:Y:S01]  /*1a450*/  IADD3 R7, P2, R28, 0x1800, RZ ;  /* 0x000018001c077810 */ /* 0x000fe20007f5e0ff */
[----:B----4-:R-:W-:Y:S01]  /*1a460*/  IMAD.IADD R4, R14, 0x1, R52 ;  /* 0x000000010e047824 */ /* 0x010fe200078e0234 */
[----:B------:R-:W-:Y:S01]  /*1a470*/  IADD3 R13, P3, R28, 0x3000, RZ ;  /* 0x000030001c0d7810 */ /* 0x000fe20007f7e0ff */
[----:B------:R-:W0:Y:S01]  /*1a480*/  SHFL.IDX PT, R49, R10, RZ, 0x1c1f ;  /* 0x001c1fff0a317589 */ /* 0x000e2200000e0000 */
[----:B------:R-:W-:Y:S01]  /*1a490*/  LOP3.LUT P0, RZ, R26, 0x3, RZ, 0xc0, !PT ;  /* 0x000000031aff7812 */ /* 0x000fe2000780c0ff */
[----:B------:R-:W-:Y:S01]  /*1a4a0*/  IMAD.X R9, RZ, RZ, R29, P2 ;  /* 0x000000ffff097224 */ /* 0x000fe200010e061d */
[----:B------:R-:W-:Y:S01]  /*1a4b0*/  ULDC.64 UR4, c[0x0][0xaa0] ;  /* 0x0002a80000047ab9 */ /* 0x000fe20000000a00 */
[----:B------:R-:W-:Y:S01]  /*1a4c0*/  SHFL.IDX PT, R50, R6, 0x1, 0x1c1f ;  /* 0x003c1f0006327f89 */ /* 0x000fe200000e0000 */
[----:B------:R-:W-:-:S03]  /*1a4d0*/  ISETP.GE.OR P2, PT, R4, R47, P0 ;  /* 0x0000002f0400720c */ /* 0x000fc60000746670 */
[----:B------:R-:W1:Y:S01]  /*1a4e0*/  SHFL.IDX PT, R51, R10, 0x1, 0x1c1f ;  /* 0x003c1f000a337f89 */ /* 0x000e6200000e0000 */
[----:B------:R-:W-:-:S05]  /*1a4f0*/  VIADD R4, R4, 0x8 ;  /* 0x0000000804047836 */ /* 0x000fca0000000000 */
[----:B------:R-:W-:Y:S01]  /*1a500*/  ISETP.GE.OR P0, PT, R4, R47, P0 ;  /* 0x0000002f0400720c */ /* 0x000fe20000706670 */
[----:B------:R-:W-:-:S03]  /*1a510*/  IMAD R43, R43, UR4, RZ ;  /* 0x000000042b2b7c24 */ /* 0x000fc6000f8e02ff */
[----:B0-----:R0:W-:Y:S01]  /*1a520*/  @!P2 ST.E desc[UR52][R48.64], R20 ;  /* 0x000000143000a985 */ /* 0x0011e2000c101934 */
[----:B------:R-:W-:Y:S01]  /*1a530*/  LOP3.LUT R12, R13, 0x180, RZ, 0xc0, !PT ;  /* 0x000001800d0c7812 */ /* 0x000fe200078ec0ff */
[----:B------:R-:W-:Y:S01]  /*1a540*/  IMAD R43, R42, UR5, R43 ;  /* 0x000000052a2b7c24 */ /* 0x000fe2000f8e022b */
[----:B------:R-:W-:Y:S01]  /*1a550*/  LOP3.LUT R8, R7, 0x180, RZ, 0xc0, !PT ;  /* 0x0000018007087812 */ /* 0x000fe200078ec0ff */
[----:B0-----:R-:W0:Y:S05]  /*1a560*/  @P1 LDC R49, c[0x0][0xbf0] ;  /* 0x0002fc00ff311b82 */ /* 0x001e2a0000000800 */
[----:B-1----:R1:W-:Y:S01]  /*1a570*/  @!P0 ST.E desc[UR52][R50.64], R21 ;  /* 0x0000001532008985 */ /* 0x0023e2000c101934 */
[----:B------:R-:W-:-:S02]  /*1a580*/  SHF.R.U64 R12, R12, 0x3, RZ ;  /* 0x000000030c0c7819 */ /* 0x000fc400000012ff */
[----:B------:R-:W-:Y:S01]  /*1a590*/  SHF.R.U64 R8, R8, 0x3, RZ ;  /* 0x0000000308087819 */ /* 0x000fe200000012ff */
[----:B------:R-:W-:Y:S01]  /*1a5a0*/  IMAD.IADD R48, R52, 0x1, R3 ;  /* 0x0000000134307824 */ /* 0x000fe200078e0203 */
[----:B------:R-:W-:Y:S01]  /*1a5b0*/  LOP3.LUT R12, R12, R13, RZ, 0x3c, !PT ;  /* 0x0000000d0c0c7212 */ /* 0x000fe200078e3cff */
[----:B-1----:R-:W-:Y:S01]  /*1a5c0*/  IMAD.WIDE.U32 R20, R42, UR4, RZ ;  /* 0x000000042a147c25 */ /* 0x002fe2000f8e00ff */
[----:B------:R-:W-:-:S03]  /*1a5d0*/  ULDC.64 UR4, c[0x0][0xae8] ;  /* 0x0002ba0000047ab9 */ /* 0x000fc60000000a00 */
[----:B------:R-:W-:Y:S02]  /*1a5e0*/  IMAD.IADD R21, R21, 0x1, R43 ;  /* 0x0000000115157824 */ /* 0x000fe400078e022b */
[----:B------:R-:W-:Y:S01]  /*1a5f0*/  IMAD R44, R44, UR4, RZ ;  /* 0x000000042c2c7c24 */ /* 0x000fe2000f8e02ff */
[----:B------:R-:W-:Y:S01]  /*1a600*/  IADD3 R25, P5, R28, 0x4800, RZ ;  /* 0x000048001c197810 */ /* 0x000fe20007fbe0ff */
[----:B------:R-:W-:Y:S01]  /*1a610*/  IMAD.X R13, RZ, RZ, R29, P3 ;  /* 0x000000ffff0d7224 */ /* 0x000fe200018e061d */
[----:B------:R-:W-:Y:S01]  /*1a620*/  LOP3.LUT R8, R8, R7, RZ, 0x3c, !PT ;  /* 0x0000000708087212 */ /* 0x000fe200078e3cff */
[C---:B------:R-:W-:Y:S01]  /*1a630*/  IMAD R3, R55.reuse, UR5, R44 ;  /* 0x0000000537037c24 */ /* 0x040fe2000f8e022c */
[C---:B------:R-:W-:Y:S01]  /*1a640*/  IADD3 R31, P4, R28.reuse, 0x6000, RZ ;  /* 0x000060001c1f7810 */ /* 0x040fe20007f9e0ff */
[----:B------:R-:W-:Y:S01]  /*1a650*/  IMAD.WIDE.U32 R20, R55, UR4, R20 ;  /* 0x0000000437147c25 */ /* 0x000fe2000f8e0014 */
[----:B------:R-:W-:Y:S01]  /*1a660*/  IADD3 R7, P3, R28, 0x7800, RZ ;  /* 0x000078001c077810 */ /* 0x000fe20007f7e0ff */
[----:B------:R-:W-:-:S02]  /*1a670*/  ULDC.64 UR4, c[0x0][0xaf0] ;  /* 0x0002bc0000047ab9 */ /* 0x000fc40000000a00 */
[----:B------:R-:W-:Y:S01]  /*1a680*/  @P1 IMAD.HI.U32 R42, R48, R53, RZ ;  /* 0x00000035302a1227 */ /* 0x000fe200078e00ff */
[----:B------:R-:W-:Y:S01]  /*1a690*/  LOP3.LUT R24, R25, 0x180, RZ, 0xc0, !PT ;  /* 0x0000018019187812 */ /* 0x000fe200078ec0ff */
[----:B------:R-:W5:Y:S01]  /*1a6a0*/  LD.E.128 R8, desc[UR52][R8.64] ;  /* 0x0000003408087980 */ /* 0x000f62000c101d00 */
[----:B------:R-:W-:Y:S01]  /*1a6b0*/  LOP3.LUT R30, R31, 0x180, RZ, 0xc0, !PT ;  /* 0x000001801f1e7812 */ /* 0x000fe200078ec0ff */
[----:B------:R-:W-:Y:S01]  /*1a6c0*/  IMAD.IADD R21, R21, 0x1, R3 ;  /* 0x0000000115157824 */ /* 0x000fe200078e0203 */
[----:B------:R-:W-:Y:S01]  /*1a6d0*/  LOP3.LUT R5, R28, 0x180, RZ, 0xc0, !PT ;  /* 0x000001801c057812 */ /* 0x000fe200078ec0ff */
[----:B------:R-:W-:Y:S01]  /*1a6e0*/  IMAD.MOV.U32 R3, RZ, RZ, R48 ;  /* 0x000000ffff037224 */ /* 0x000fe200078e0030 */
[----:B------:R-:W-:Y:S01]  /*1a6f0*/  LOP3.LUT R6, R7, 0x180, RZ, 0xc0, !PT ;  /* 0x0000018007067812 */ /* 0x000fe200078ec0ff */
[----:B------:R-:W5:Y:S01]  /*1a700*/  LD.E.128 R12, desc[UR52][R12.64] ;  /* 0x000000340c0c7980 */ /* 0x000f62000c101d00 */
[----:B0-----:R-:W-:Y:S02]  /*1a710*/  @P1 SHF.R.U32.HI R3, RZ, R49, R42 ;  /* 0x00000031ff031219 */ /* 0x001fe4000001162a */
[----:B------:R-:W-:-:S02]  /*1a720*/  SHF.R.U64 R24, R24, 0x3, RZ ;  /* 0x0000000318187819 */ /* 0x000fc400000012ff */
[----:B------:R-:W-:Y:S02]  /*1a730*/  SHF.R.U64 R30, R30, 0x3, RZ ;  /* 0x000000031e1e7819 */ /* 0x000fe400000012ff */
[----:B------:R-:W-:Y:S01]  /*1a740*/  SHF.R.U64 R5, R5, 0x3, RZ ;  /* 0x0000000305057819 */ /* 0x000fe200000012ff */
[----:B------:R-:W-:Y:S01]  /*1a750*/  IMAD R45, R45, UR4, RZ ;  /* 0x000000042d2d7c24 */ /* 0x000fe2000f8e02ff */
[----:B------:R-:W-:Y:S01]  /*1a760*/  SHF.R.U64 R6, R6, 0x3, RZ ;  /* 0x0000000306067819 */ /* 0x000fe200000012ff */
[----:B------:R-:W-:Y:S01]  /*1a770*/  IMAD.MOV R43, RZ, RZ, -R3 ;  /* 0x000000ffff2b7224 */ /* 0x000fe200078e0a03 */
        /* <DEDUP_REMOVED lines=8> */
[----:B------:R-:W-:Y:S01]  /*1a800*/  SHF.R.S32.HI R42, RZ, 0x1f, R3 ;  /* 0x0000001fff2a7819 */ /* 0x000fe20000011403 */
[C---:B------:R-:W-:Y:S01]  /*1a810*/  IMAD R45, R46.reuse, UR5, R45 ;  /* 0x000000052e2d7c24 */ /* 0x040fe2000f8e022d */
[----:B------:R-:W5:Y:S01]  /*1a820*/  LD.E.128 R24, desc[UR52][R24.64] ;  /* 0x0000003418187980 */ /* 0x000f62000c101d00 */
[----:B------:R-:W-:Y:S01]  /*1a830*/  IMAD.WIDE.U32 R20, R46, UR4, R20 ;  /* 0x000000042e147c25 */ /* 0x000fe2000f8e0014 */
[----:B------:R-:W-:-:S02]  /*1a840*/  ULDC.64 UR4, c[0x0][0xae0] ;  /* 0x0002b80000047ab9 */ /* 0x000fc40000000a00 */
[----:B------:R-:W5:Y:S01]  /*1a850*/  LD.E.128 R4, desc[UR52][R4.64] ;  /* 0x0000003404047980 */ /* 0x000f62000c101d00 */
[----:B------:R-:W-:Y:S02]  /*1a860*/  IMAD R43, R0, R43, R48 ;  /* 0x0000002b002b7224 */ /* 0x000fe400078e0230 */
[----:B------:R-:W-:Y:S01]  /*1a870*/  IMAD.IADD R21, R21, 0x1, R45 ;  /* 0x0000000115157824 */ /* 0x000fe200078e022d */
[----:B------:R-:W5:Y:S01]  /*1a880*/  LD.E.128 R28, desc[UR52][R30.64] ;  /* 0x000000341e1c7980 */ /* 0x000f62000c101d00 */
[----:B------:R-:W-:Y:S01]  /*1a890*/  IMAD R42, R42, UR4, RZ ;  /* 0x000000042a2a7c24 */ /* 0x000fe2000f8e02ff */
[----:B------:R-:W-:Y:S02]  /*1a8a0*/  SHF.R.S32.HI R0, RZ, 0x1f, R43 ;  /* 0x0000001fff007819 */ /* 0x000fe4000001142b */
[----:B------:R-:W5:Y:S01]  /*1a8b0*/  LD.E.128 R36, desc[UR52][R36.64] ;  /* 0x0000003424247980 */ /* 0x000f62000c101d00 */
        /* <DEDUP_REMOVED lines=8> */
[----:B------:R-:W-:-:S03]  /*1a940*/  ULDC.64 UR4, c[0x0][0xad8] ;  /* 0x0002b60000047ab9 */ /* 0x000fc60000000a00 */
[----:B------:R-:W-:Y:S02]  /*1a950*/  IMAD.IADD R21, R21, 0x1, R45 ;  /* 0x0000000115157824 */ /* 0x000fe400078e022d */
[----:B------:R-:W-:Y:S02]  /*1a960*/  IMAD R0, R0, UR4, RZ ;  /* 0x0000000400007c24 */ /* 0x000fe4000f8e02ff */
[----:B------:R-:W-:Y:S02]  /*1a970*/  IMAD.IADD R46, R32, 0x1, R52 ;  /* 0x00000001202e7824 */ /* 0x000fe400078e0234 */
        /* <DEDUP_REMOVED lines=8> */
[----:B------:R-:W-:Y:S01]  /*1aa00*/  PRMT R0, RZ, 0x654, R0 ;  /* 0x00000654ff007816 */ /* 0x000fe20000000000 */
[----:B------:R-:W-:Y:S01]  /*1aa10*/  VIADD R51, R40, 0x20 ;  /* 0x0000002028337836 */ /* 0x000fe20000000000 */
[----:B0-----:R0:W1:Y:S02]  /*1aa20*/  SHFL.IDX PT, R42, R32, RZ, 0x1c1f ;  /* 0x001c1fff202a7589 */ /* 0x00106400000e0000 */
        /* <DEDUP_REMOVED lines=17> */
.L_x_11557:
[----:B------:R-:W-:Y:S05]  /*1ab40*/  BSYNC B1 ;  /* 0x0000000000017941 */ /* 0x000fea0003800000 */
.L_x_11556:
        /* <DEDUP_REMOVED lines=19> */
.L_x_11554:
[----:B------:R-:W2:Y:S01]  /*1ac80*/  LDL R10, [R1+0x74] ;  /* 0x00007400010a7983 */ /* 0x000ea20000100800 */
[----:B------:R-:W-:Y:S01]  /*1ac90*/  ULDC.64 UR4, c[0x0][0xc00] ;  /* 0x0003000000047ab9 */ /* 0x000fe20000000a00 */
[----:B------:R-:W2:Y:S01]  /*1aca0*/  LDC.64 R4, c[0x0][0xc00] ;  /* 0x00030000ff047b82 */ /* 0x000ea20000000a00 */
[----:B------:R-:W-:Y:S01]  /*1acb0*/  ISETP.NE.U32.AND P0, PT, RZ, UR4, PT ;  /* 0x00000004ff007c0c */ /* 0x000fe2000bf05070 */
[----:B------:R-:W-:-:S03]  /*1acc0*/  IMAD.MOV.U32 R0, RZ, RZ, RZ ;  /* 0x000000ffff007224 */ /* 0x000fc600078e00ff */
[----:B------:R-:W-:Y:S01]  /*1acd0*/  ISETP.NE.AND.EX P0, PT, RZ, UR5, PT, P0 ;  /* 0x00000005ff007c0c */ /* 0x000fe2000bf05300 */
[----:B------:R-:W-:Y:S02]  /*1ace0*/  ULDC.64 UR4, c[0x0][0xc08] ;  /* 0x0003020000047ab9 */ /* 0x000fe40000000a00 */
[----:B------:R-:W-:Y:S01]  /*1acf0*/  ISETP.NE.U32.AND P1, PT, RZ, UR4, PT ;  /* 0x00000004ff007c0c */ /* 0x000fe2000bf25070 */
[----:B------:R-:W3:Y:S03]  /*1ad00*/  LDC R27, c[0x0][0xbe8] ;  /* 0x0002fa00ff1b7b82 */ /* 0x000ee60000000800 */
[----:B------:R-:W-:-:S13]  /*1ad10*/  ISETP.NE.AND.EX P1, PT, RZ, UR5, PT, P1 ;  /* 0x00000005ff007c0c */ /* 0x000fda000bf25310 */
[----:B------:R-:W4:Y:S01]  /*1ad20*/  @P1 LDC.64 R6, c[0x0][0xc08] ;  /* 0x00030200ff061b82 */ /* 0x000f220000000a00 */
[----:B------:R-:W-:Y:S02]  /*1ad30*/  ULDC UR4, c[0x0][0xa88] ;  /* 0x0002a20000047ab9 */ /* 0x000fe40000000800 */
[----:B------:R-:W-:Y:S02]  /*1ad40*/  IMAD.U32 R8, RZ, RZ, UR4 ;  /* 0x00000004ff087e24 */ /* 0x000fe4000f8e00ff */
[----:B--2---:R-:W-:-:S04]  /*1ad50*/  IMAD.WIDE R4, R10, 0x4, R4 ;  /* 0x000000040a047825 */ /* 0x004fc800078e0204 */
[----:B----4-:R-:W-:Y:S01]  /*1ad60*/  @P1 IMAD.WIDE R6, R10, 0x4, R6 ;  /* 0x000000040a061825 */ /* 0x010fe200078e0206 */
[----:B------:R2:W5:Y:S04]  /*1ad70*/  @P0 LDG.E R0, desc[UR52][R4.64] ;  /* 0x0000003404000981 */ /* 0x000568000c1e1900 */
[----:B------:R2:W5:Y:S01]  /*1ad80*/  @P1 LDG.E R8, desc[UR52][R6.64] ;  /* 0x0000003406081981 */ /* 0x000562000c1e1900 */
[----:B---3--:R-:W-:Y:S02]  /*1ad90*/  ISETP.NE.AND P2, PT, R27, 0x1, PT ;  /* 0x000000011b00780c */ /* 0x008fe40003f45270 */
[----:B------:R-:W-:Y:S02]  /*1ada0*/  ISETP.GE.AND P3, PT, R54, 0xc0, PT ;  /* 0x000000c03600780c */ /* 0x000fe40003f66270 */
[----:B------:R-:W-:-:S09]  /*1adb0*/  SHF.R.S32.HI R9, RZ, 0x1f, R10 ;  /* 0x0000001fff097819 */ /* 0x000fd2000001140a */
[----:B------:R-:W3:Y:S08]  /*1adc0*/  @P2 LDC R20, c[0x0][0xbec] ;  /* 0x0002fb00ff142b82 */ /* 0x000ef00000000800 */
[----:B------:R-:W4:Y:S01]  /*1add0*/  @P2 LDC R29, c[0x0][0xbf0] ;  /* 0x0002fc00ff1d2b82 */ /* 0x000f220000000800 */
[----:B--2---:R-:W-:Y:S05]  /*1ade0*/  @P1 BRA `(.L_x_11559) ;  /* 0x0000000000101947 */ /* 0x004fea0003800000 */
[----:B------:R-:W-:Y:S05]  /*1adf0*/  @!P0 BRA `(.L_x_11559) ;  /* 0x00000000000c8947 */ /* 0x000fea0003800000 */
[----:B------:R-:W2:Y:S04]  /*1ae00*/  LDG.E R7, desc[UR52][R4.64] ;  /* 0x0000003404077981 */ /* 0x000ea8000c1e1900 */
[----:B-----5:R-:W2:Y:S02]  /*1ae10*/  LDG.E R8, desc[UR52][R4.64+0x4] ;  /* 0x0000043404087981 */ /* 0x020ea4000c1e1900 */
[----:B--2---:R-:W-:-:S07]  /*1ae20*/  IMAD.IADD R8, R8, 0x1, -R7 ;  /* 0x0000000108087824 */ /* 0x004fce00078e0a07 */
.L_x_11559:
[----:B------:R-:W2:Y:S04]  /*1ae30*/  LDL R26, [R1+0x70] ;  /* 0x00007000011a7983 */ /* 0x000ea80000100800 */
[----:B------:R0:W5:Y:S01]  /*1ae40*/  LDL R24, [R1+0x28] ;  /* 0x0000280001187983 */ /* 0x0001620000100800 */
[----:B------:R-:W-:Y:S01]  /*1ae50*/  BSSY B1, `(.L_x_11560) ;  /* 0x000002d000017945 */ /* 0x000fe20003800000 */
[----:B------:R-:W-:Y:S02]  /*1ae60*/  SEL R15, R10, RZ, !P0 ;  /* 0x000000ff0a0f7207 */ /* 0x000fe40004000000 */
[----:B------:R-:W-:Y:S02]  /*1ae70*/  SEL R14, R9, RZ, !P0 ;  /* 0x000000ff090e7207 */ /* 0x000fe40004000000 */
[----:B-----5:R-:W-:-:S02]  /*1ae80*/  SHF.R.S32.HI R13, RZ, 0x1f, R0 ;  /* 0x0000001fff0d7819 */ /* 0x020fc40000011400 */
[----:B--2---:R-:W-:Y:S01]  /*1ae90*/  SHF.R.S32.HI R12, RZ, 0x1f, R26 ;  /* 0x0000001fff0c7819 */ /* 0x004fe2000001141a */
[----:B0-----:R-:W-:Y:S06]  /*1aea0*/  @P3 BRA `(.L_x_11561) ;  /* 0x00000000009c3947 */ /* 0x001fec0003800000 */
        /* <DEDUP_REMOVED lines=39> */
.L_x_11561:
[----:B------:R-:W-:Y:S05]  /*1b120*/  BSYNC B1 ;  /* 0x0000000000017941 */ /* 0x000fea0003800000 */
.L_x_11560:
[----:B------:R-:W-:Y:S01]  /*1b130*/  ULDC.64 UR4, c[0x0][0xaa0] ;  /* 0x0002a80000047ab9 */ /* 0x000fe20000000a00 */
[----:B------:R-:W-:Y:S01]  /*1b140*/  SHF.R.S32.HI R36, RZ, 0x2, R36 ;  /* 0x00000002ff247819 */ /* 0x000fe20000011424 */
[----:B0-----:R-:W-:Y:S01]  /*1b150*/  IMAD R5, R13, UR4, RZ ;  /* 0x000000040d057c24 */ /* 0x001fe2000f8e02ff */
[----:B------:R-:W-:-:S03]  /*1b160*/  SHF.R.S32.HI R10, RZ, 0x1f, R41 ;  /* 0x0000001fff0a7819 */ /* 0x000fc60000011429 */
[C---:B------:R-:W-:Y:S02]  /*1b170*/  IMAD R7, R0.reuse, UR5, R5 ;  /* 0x0000000500077c24 */ /* 0x040fe4000f8e0205 */
[----:B------:R-:W-:Y:S02]  /*1b180*/  IMAD R3, R3, 0x60, R36 ;  /* 0x0000006003037824 */ /* 0x000fe400078e0224 */
[----:B------:R-:W-:Y:S01]  /*1b190*/  IMAD.WIDE.U32 R4, R0, UR4, RZ ;  /* 0x0000000400047c25 */ /* 0x000fe2000f8e00ff */
[----:B------:R-:W-:-:S03]  /*1b1a0*/  ULDC.64 UR4, c[0x0][0xae8] ;  /* 0x0002ba0000047ab9 */ /* 0x000fc60000000a00 */
        /* <DEDUP_REMOVED lines=28> */
[----:B------:R-:W-:Y:S01]  /*1b370*/  VIADD R7, R40, 0x20 ;  /* 0x0000002028077836 */ /* 0x000fe20000000000 */
[C---:B------:R-:W-:Y:S01]  /*1b380*/  LEA R0, P0, R4.reuse, UR4, 0x1 ;  /* 0x0000000404007c11 */ /* 0x040fe2000f8008ff */
[----:B------:R-:W-:Y:S01]  /*1b390*/  IMAD.IADD R3, R5, 0x1, R3 ;  /* 0x0000000105037824 */ /* 0x000fe200078e0203 */
[----:B------:R-:W-:Y:S02]  /*1b3a0*/  UMOV UR4, 0xffffffff ;  /* 0xffffffff00047882 */ /* 0x000fe40000000000 */
[----:B------:R-:W-:Y:S02]  /*1b3b0*/  SHF.R.S32.HI R20, RZ, 0x1f, R7 ;  /* 0x0000001fff147819 */ /* 0x000fe40000011407 */
[----:B------:R-:W-:Y:S01]  /*1b3c0*/  LEA.HI.X R4, R4, UR5, R3, 0x1, P0 ;  /* 0x0000000504047c11 */ /* 0x000fe200080f0c03 */
[----:B------:R-:W-:Y:S06]  /*1b3d0*/  BRA.DIV UR4, `(.L_x_11562) ;  /* 0x0000008604187947 */ /* 0x000fec000b800000 */
[----:B------:R0:W2:Y:S04]  /*1b3e0*/  SHFL.IDX PT, R3, R4, RZ, 0x1c1f ;  /* 0x001c1fff04037589 */ /* 0x0000a800000e0000 */
[----:B------:R0:W3:Y:S02]  /*1b3f0*/  SHFL.IDX PT, R14, R0, RZ, 0x1c1f ;  /* 0x001c1fff000e7589 */ /* 0x0000e400000e0000 */
.L_x_11740:
[----:B------:R-:W-:Y:S01]  /*1b400*/  IMAD R27, R8, R27, RZ ;  /* 0x0000001b081b7224 */ /* 0x000fe200078e02ff */
[----:B------:R-:W-:Y:S01]  /*1b410*/  BSSY B1, `(.L_x_11563) ;  /* 0x0000011000017945 */ /* 0x000fe20003800000 */
[----:B------:R-:W-:-:S05]  /*1b420*/  IMAD.IADD R6, R36, 0x1, R24 ;  /* 0x0000000124067824 */ /* 0x000fca00078e0218 */
        /* <DEDUP_REMOVED lines=8> */
[----:B------:R-:W-:Y:S01]  /*1b4b0*/  @!P4 LEA R24, P1, R41, R14, 0x1 ;  /* 0x0000000e2918c211 */ /* 0x000fe200078208ff */
[----:B------:R-:W-:Y:S01]  /*1b4c0*/  @!P2 IMAD.WIDE R8, R40, 0x2, R14 ;  /* 0x000000022808a825 */ /* 0x000fe200078e020e */
[-C--:B------:R-:W-:Y:S02]  /*1b4d0*/  @!P3 LEA.HI.X R13, R7, R3.reuse, R20, 0x1, P0 ;  /* 0x00000003070db211 */ /* 0x080fe400000f0c14 */
[----:B------:R-:W-:Y:S02]  /*1b4e0*/  @!P4 LEA.HI.X R25, R41, R3, R10, 0x1, P1 ;  /* 0x000000032919c211 */ /* 0x000fe400008f0c0a */
[----:B------:R4:W-:Y:S04]  /*1b4f0*/  @!P2 ST.E.128 desc[UR52][R8.64], RZ ;  /* 0x000000ff0800a985 */ /* 0x0009e8000c101d34 */
[----:B------:R4:W-:Y:S04]  /*1b500*/  @!P3 ST.E.128 desc[UR52][R12.64], RZ ;  /* 0x000000ff0c00b985 */ /* 0x0009e8000c101d34 */
[----:B------:R4:W-:Y:S02]  /*1b510*/  @!P4 ST.E.128 desc[UR52][R24.64], RZ ;  /* 0x000000ff1800c985 */ /* 0x0009e4000c101d34 */
.L_x_11564:
[----:B------:R-:W-:Y:S05]  /*1b520*/  BSYNC B1 ;  /* 0x0000000000017941 */ /* 0x000fea0003800000 */
.L_x_11563:
[----:B------:R-:W-:-:S03]  /*1b530*/  UMOV UR4, 0xffffffff ;  /* 0xffffffff00047882 */ /* 0x000fc60000000000 */
[----:B------:R-:W-:Y:S05]  /*1b540*/  BRA.DIV UR4, `(.L_x_11565) ;  /* 0x0000008204f07947 */ /* 0x000fea000b800000 */
[----:B--2---:R2:W0:Y:S04]  /*1b550*/  SHFL.IDX PT, R3, R4, 0x1, 0x1c1f ;  /* 0x003c1f0004037f89 */ /* 0x00442800000e0000 */
[----:B---3--:R2:W3:Y:S02]  /*1b560*/  SHFL.IDX PT, R14, R0, 0x1, 0x1c1f ;  /* 0x003c1f00000e7f89 */ /* 0x0084e400000e0000 */
.L_x_11744:
        /* <DEDUP_REMOVED lines=9> */
[----:B----4-:R-:W-:Y:S01]  /*1b600*/  @!P4 LEA R8, P1, R41, R14, 0x1 ;  /* 0x0000000e2908c211 */ /* 0x010fe200078208ff */
[----:B------:R-:W-:Y:S01]  /*1b610*/  @!P2 IMAD.WIDE R4, R40, 0x2, R14 ;  /* 0x000000022804a825 */ /* 0x000fe200078e020e */
[-C--:B------:R-:W-:Y:S02]  /*1b620*/  @!P3 LEA.HI.X R7, R7, R3.reuse, R20, 0x1, P0 ;  /* 0x000000030707b211 */ /* 0x080fe400000f0c14 */
[----:B------:R-:W-:Y:S02]  /*1b630*/  @!P4 LEA.HI.X R9, R41, R3, R10, 0x1, P1 ;  /* 0x000000032909c211 */ /* 0x000fe400008f0c0a */
[----:B------:R0:W-:Y:S04]  /*1b640*/  @!P2 ST.E.128 desc[UR52][R4.64], RZ ;  /* 0x000000ff0400a985 */ /* 0x0001e8000c101d34 */
[----:B------:R0:W-:Y:S04]  /*1b650*/  @!P3 ST.E.128 desc[UR52][R6.64], RZ ;  /* 0x000000ff0600b985 */ /* 0x0001e8000c101d34 */
[----:B------:R0:W-:Y:S02]  /*1b660*/  @!P4 ST.E.128 desc[UR52][R8.64], RZ ;  /* 0x000000ff0800c985 */ /* 0x0001e4000c101d34 */
.L_x_11558:
[----:B------:R-:W-:Y:S05]  /*1b670*/  BSYNC B0 ;  /* 0x0000000000007941 */ /* 0x000fea0003800000 */
.L_x_11553:
[----:B------:R-:W-:Y:S02]  /*1b680*/  ULDC UR4, c[0x0][0xc3c] ;  /* 0x00030f0000047ab9 */ /* 0x000fe40000000800 */
[----:B-1----:R-:W-:-:S13]  /*1b690*/  ISETP.GE.AND P0, PT, R35, UR4, PT ;  /* 0x0000000423007c0c */ /* 0x002fda000bf06270 */
[----:B------:R-:W-:Y:S05]  /*1b6a0*/  @!P0 BRA `(.L_x_11566) ;  /* 0xfffffe5c00148947 */ /* 0x000fea000383ffff */
[----:B------:R-:W-:Y:S05]  /*1b6b0*/  BRA `(.L_x_11350) ;  /* 0x0000007400447947 */ /* 0x000fea0003800000 */
.L_x_11348:
        /* <DEDUP_REMOVED lines=16> */
.L_x_11567:
        /* <DEDUP_REMOVED lines=42> */
.L_x_11573:
        /* <DEDUP_REMOVED lines=12> */
.L_x_11572:
[----:B------:R-:W-:Y:S05]  /*1bb20*/  BSYNC B0 ;  /* 0x0000000000007941 */ /* 0x000fea0003800000 */
.L_x_11571:
        /* <DEDUP_REMOVED lines=21> */
.L_x_11569:
        /* <DEDUP_REMOVED lines=16> */
[----:B------:R-:W0:Y:S02]  /*1bd80*/  F2I.FTZ.U32.TRUNC.NTZ R3, R11 ;  /* 0x0000000b00037305 */ /* 0x000e24000021f000 */
[----:B0-----:R-:W-:Y:S01]  /*1bd90*/  IMAD.MOV R11, RZ, RZ, -R3 ;  /* 0x000000ffff0b7224 */ /* 0x001fe200078e0a03 */
[----:B------:R-:W-:Y:S06]  /*1bda0*/  @!P0 BRA `(.L_x_11574) ;  /* 0x0000000000088947 */ /* 0x000fec0003800000 */
[----:B------:R-:W-:-:S05]  /*1bdb0*/  VIADD R9, R15, 0xffffffff ;  /* 0xffffffff0f097836 */ /* 0x000fca0000000000 */
[----:B------:R0:W1:Y:S02]  /*1bdc0*/  SHFL.IDX PT, R16, R6, R9, 0x1f ;  /* 0x00001f0906107589 */ /* 0x00006400000e0000 */
.L_x_11574:
[----:B-1----:R-:W-:Y:S01]  /*1bdd0*/  IMAD R16, R16, UR5, R13 ;  /* 0x0000000510107c24 */ /* 0x002fe2000f8e020d */
[----:B------:R-:W-:Y:S01]  /*1bde0*/  IABS R10, R4 ;  /* 0x00000004000a7213 */ /* 0x000fe20000000000 */
[----:B------:R-:W-:Y:S02]  /*1bdf0*/  IMAD R11, R11, R8, RZ ;  /* 0x000000080b0b7224 */ /* 0x000fe400078e02ff */
[----:B------:R-:W-:Y:S01]  /*1be00*/  IMAD.MOV.U32 R2, RZ, RZ, RZ ;  /* 0x000000ffff027224 */ /* 0x000fe200078e00ff */
[----:B0-----:R-:W-:Y:S01]  /*1be10*/  IADD3 R9, -R16, UR6, RZ ;  /* 0x0000000610097c10 */ /* 0x001fe2000fffe1ff */
[----:B------:R-:W-:Y:S02]  /*1be20*/  IMAD.MOV R10, RZ, RZ, -R10 ;  /* 0x000000ffff0a7224 */ /* 0x000fe400078e0a0a */
[----:B------:R-:W-:Y:S01]  /*1be30*/  IMAD.HI.U32 R2, R3, R11, R2 ;  /* 0x0000000b03027227 */ /* 0x000fe200078e0002 */
[----:B------:R-:W-:-:S05]  /*1be40*/  IABS R6, R9 ;  /* 0x0000000900067213 */ /* 0x000fca0000000000 */
        /* <DEDUP_REMOVED lines=27> */
[----:B------:R-:W-:Y:S01]  /*1c000*/  IMAD R9, R11, R8, RZ ;  /* 0x000000080b097224 */ /* 0x000fe200078e02ff */
[----:B------:R-:W-:-:S03]  /*1c010*/  IABS R11, R4 ;  /* 0x00000004000b7213 */ /* 0x000fc60000000000 */
[----:B------:R-:W-:-:S04]  /*1c020*/  IMAD.HI.U32 R2, R3, R9, R2 ;  /* 0x0000000903027227 */ /* 0x000fc800078e0002 */
[----:B------:R-:W-:Y:S02]  /*1c030*/  IMAD.MOV.U32 R9, RZ, RZ, R11 ;  /* 0x000000ffff097224 */ /* 0x000fe400078e000b */
        /* <DEDUP_REMOVED lines=19> */
.L_x_11570:
[----:B------:R-:W-:Y:S02]  /*1c170*/  IMAD.MOV.U32 R17, RZ, RZ, RZ ;  /* 0x000000ffff117224 */ /* 0x000fe400078e00ff */
[----:B------:R-:W-:Y:S02]  /*1c180*/  IMAD.U32 R16, RZ, RZ, UR6 ;  /* 0x00000006ff107e24 */ /* 0x000fe4000f8e00ff */
[----:B------:R-:W-:-:S07]  /*1c190*/  IMAD.MOV.U32 R18, RZ, RZ, RZ ;  /* 0x000000ffff127224 */ /* 0x000fce00078e00ff */
.L_x_11575:
[----:B------:R-:W-:-:S13]  /*1c1a0*/  ISETP.NE.AND P0, PT, R5, RZ, PT ;  /* 0x000000ff0500720c */ /* 0x000fda0003f05270 */
[----:B------:R-:W0:Y:S01]  /*1c1b0*/  @!P0 S2R R3, SR_CgaCtaId ;  /* 0x0000000000038919 */ /* 0x000e220000008800 */
[----:B------:R-:W-:-:S04]  /*1c1c0*/  @!P0 MOV R0, 0x400 ;  /* 0x0000040000008802 */ /* 0x000fc80000000f00 */
[----:B0-----:R-:W-:-:S05]  /*1c1d0*/  @!P0 LEA R0, R3, R0, 0x18 ;  /* 0x0000000003008211 */ /* 0x001fca00078ec0ff */
[----:B------:R1:W-:Y:S01]  /*1c1e0*/  @!P0 STS.128 [R0+0x2d8d0], R16 ;  /* 0x02d8d01000008388 */ /* 0x0003e20000000c00 */
[----:B------:R-:W-:Y:S06]  /*1c1f0*/  BAR.ARV 0x5, 0x200 ;  /* 0x0148000000007b1d */ /* 0x000fec0000002000 */
.L_x_11568:
[----:B-1----:R-:W-:Y:S01]  /*1c200*/  IMAD.MOV.U32 R0, RZ, RZ, 0x1 ;  /* 0x00000001ff007424 */ /* 0x002fe200078e00ff */
[----:B------:R-:W-:Y:S01]  /*1c210*/  ULDC UR4, c[0x0][0xc3c] ;  /* 0x00030f0000047ab9 */ /* 0x000fe20000000800 */
[----:B------:R-:W-:Y:S01]  /*1c220*/  IMAD.MOV.U32 R25, RZ, RZ, RZ ;  /* 0x000000ffff197224 */ /* 0x000fe200078e00ff */
[----:B0-----:R-:W-:Y:S02]  /*1c230*/  ISETP.GE.AND P0, PT, R19, UR4, PT ;  /* 0x0000000413007c0c */ /* 0x001fe4000bf06270 */
        /* <DEDUP_REMOVED lines=25> */
[----:B------:R-:W-:Y:S01]  /*1c3d0*/  SHF.R.U32.HI R3, RZ, 0x2, R6 ;  /* 0x00000002ff037819 */ /* 0x000fe20000011606 */
[----:B------:R-:W-:-:S02]  /*1c3e0*/  IMAD.MOV.U32 R6, RZ, RZ, 0x1 ;  /* 0x00000001ff067424 */ /* 0x000fc400078e00ff */
[----:B------:R-:W-:Y:S01]  /*1c3f0*/  STL [R1+0x14], R5 ;  /* 0x0000140501007387 */ /* 0x000fe20000100800 */
[----:B------:R-:W-:-:S03]  /*1c400*/  LOP3.LUT R2, R2, 0x60, RZ, 0xc0, !PT ;  /* 0x0000006002027812 */ /* 0x000fc600078ec0ff */
[----:B------:R-:W-:Y:S04]  /*1c410*/  STL [R1+0x4c], RZ ;  /* 0x00004cff01007387 */ /* 0x000fe80000100800 */
[----:B------:R0:W-:Y:S04]  /*1c420*/  STL [R1+0x4], R4 ;  /* 0x0000040401007387 */ /* 0x0001e80000100800 */
[----:B------:R1:W-:Y:S01]  /*1c430*/  STL [R1], R6 ;  /* 0x0000000601007387 */ /* 0x0003e20000100800 */
[----:B0-----:R-:W-:Y:S02]  /*1c440*/  LOP3.LUT R4, R3, R2, RZ, 0xfc, !PT ;  /* 0x0000000203047212 */ /* 0x001fe400078efcff */
[----:B------:R-:W-:-:S02]  /*1c450*/  LOP3.LUT R3, R0, 0x20, RZ, 0xfc, !PT ;  /* 0x0000002000037812 */ /* 0x000fc400078efcff */
[----:B------:R-:W-:Y:S01]  /*1c460*/  LOP3.LUT R2, R0, 0x40, RZ, 0xfc, !PT ;  /* 0x0000004000027812 */ /* 0x000fe200078efcff */
[----:B------:R-:W-:-:S05]  /*1c470*/  IMAD R0, R5, 0x2, R23 ;  /* 0x0000000205007824 */ /* 0x000fca00078e0217 */
[----:B------:R1:W-:Y:S02]  /*1c480*/  STL [R1+0x34], R0 ;  /* 0x0000340001007387 */ /* 0x0003e40000100800 */
.L_x_11693:
[----:B------:R-:W-:Y:S05]  /*1c490*/  YIELD ;  /* 0x0000000000007946 */ /* 0x000fea0003800000 */
[----:B------:R-:W-:Y:S01]  /*1c4a0*/  ULDC.64 UR4, c[0x0][0xa28] ;  /* 0x00028a0000047ab9 */ /* 0x000fe20000000a00 */
[----:B------:R-:W-:Y:S02]  /*1c4b0*/  CS2R R8, SRZ ;  /* 0x0000000000087805 */ /* 0x000fe4000001ff00 */
[----:B------:R-:W-:Y:S01]  /*1c4c0*/  ISETP.NE.U32.AND P0, PT, RZ, UR4, PT ;  /* 0x00000004ff007c0c */ /* 0x000fe2000bf05070 */
[----:B0-----:R-:W0:Y:S01]  /*1c4d0*/  LDC.64 R4, c[0x0][0xa00] ;  /* 0x00028000ff047b82 */ /* 0x001e220000000a00 */
[----:B------:R-:W-:-:S02]  /*1c4e0*/  ULDC.64 UR6, c[0x0][0xa10] ;  /* 0x0002840000067ab9 */ /* 0x000fc40000000a00 */
[----:B------:R-:W-:Y:S01]  /*1c4f0*/  ISETP.NE.AND.EX P0, PT, RZ, UR5, PT, P0 ;  /* 0x00000005ff007c0c */ /* 0x000fe2000bf05300 */
[----:B------:R-:W-:-:S12]  /*1c500*/  ULDC.64 UR4, c[0x0][0xa18] ;  /* 0x0002860000047ab9 */ /* 0x000fd80000000a00 */
[----:B--2---:R-:W2:Y:S02]  /*1c510*/  @P0 LDC.64 R2, c[0x0][0xa28] ;  /* 0x00028a00ff020b82 */ /* 0x004ea40000000a00 */
[----:B--2---:R-:W-:-:S05]  /*1c520*/  @P0 IMAD.WIDE R2, R19, 0x4, R2 ;  /* 0x0000000413020825 */ /* 0x004fca00078e0202 */
[----:B---3--:R2:W3:Y:S01]  /*1c530*/  @P0 LDG.E R9, desc[UR52][R2.64] ;  /* 0x0000003402090981 */ /* 0x0084e2000c1e1900 */
[----:B------:R-:W-:Y:S01]  /*1c540*/  ISETP.NE.U32.AND P0, PT, RZ, UR4, PT ;  /* 0x00000004ff007c0c */ /* 0x000fe2000bf05070 */
[----:B0-----:R-:W-:Y:S01]  /*1c550*/  IMAD.WIDE R4, R19, 0x4, R4 ;  /* 0x0000000413047825 */ /* 0x001fe200078e0204 */
[----:B------:R-:W-:Y:S02]  /*1c560*/  ISETP.NE.U32.AND P1, PT, RZ, UR6, PT ;  /* 0x00000006ff007c0c */ /* 0x000fe4000bf25070 */
[----:B------:R-:W-:Y:S01]  /*1c570*/  ISETP.NE.AND.EX P2, PT, RZ, UR5, PT, P0 ;  /* 0x00000005ff007c0c */ /* 0x000fe2000bf45300 */
[----:B------:R-:W-:Y:S01]  /*1c580*/  ULDC.64 UR4, c[0x0][0xa00] ;  /* 0x0002800000047ab9 */ /* 0x000fe20000000a00 */
[----:B------:R-:W-:Y:S01]  /*1c590*/  ISETP.NE.AND.EX P1, PT, RZ, UR7, PT, P1 ;  /* 0x00000007ff007c0c */ /* 0x000fe2000bf25310 */
[----:B-1----:R-:W-:Y:S01]  /*1c5a0*/  IMAD.MOV.U32 R0, RZ, RZ, RZ ;  /* 0x000000ffff007224 */ /* 0x002fe200078e00ff */
[----:B------:R-:W-:Y:S01]  /*1c5b0*/  ISETP.NE.U32.AND P0, PT, RZ, UR4, PT ;  /* 0x00000004ff007c0c */ /* 0x000fe2000bf05070 */
[----:B--2---:R-:W0:Y:S03]  /*1c5c0*/  LDC.64 R2, c[0x0][0xa10] ;  /* 0x00028400ff027b82 */ /* 0x004e260000000a00 */
[----:B------:R-:W-:-:S05]  /*1c5d0*/  ISETP.NE.AND.EX P0, PT, RZ, UR5, PT, P0 ;  /* 0x00000005ff007c0c */ /* 0x000fca000bf05300 */
[----:B------:R-:W1:Y:S08]  /*1c5e0*/  @P2 LDC.64 R6, c[0x0][0xa18] ;  /* 0x00028600ff062b82 */ /* 0x000e700000000a00 */
[----:B------:R-:W2:Y:S01]  /*1c5f0*/  @P0 LDG.E R8, desc[UR52][R4.64] ;  /* 0x0000003404080981 */ /* 0x000ea2000c1e1900 */
[----:B0-----:R-:W-:-:S05]  /*1c600*/  IMAD.WIDE R2, R19, 0x4, R2 ;  /* 0x0000000413027825 */ /* 0x001fca00078e0202 */
[----:B-----5:R-:W5:Y:S01]  /*1c610*/  @P1 LDG.E R0, desc[UR52][R2.64] ;  /* 0x0000003402001981 */ /* 0x020f62000c1e1900 */
        /* <DEDUP_REMOVED lines=11> */
[----:B------:R-:W-:Y:S02]  /*1c6d0*/  ULDC UR5, c[0x0][0x348] ;  /* 0x0000d20000057ab9 */ /* 0x000fe40000000800 */
[----:B0-----:R-:W-:Y:S02]  /*1c6e0*/  IMAD.U32 R7, RZ, RZ, UR5 ;  /* 0x00000005ff077e24 */ /* 0x001fe4000f8e00ff */
[----:B------:R-:W-:Y:S01]  /*1c6f0*/  IMAD.U32 R6, RZ, RZ, UR4 ;  /* 0x00000004ff067e24 */ /* 0x000fe2000f8e00ff */
[----:B---3--:R0:W-:Y:S04]  /*1c700*/  STL [R1+0x2c], R9 ;  /* 0x00002c0901007387 */ /* 0x0081e80000100800 */
[----:B--2---:R0:W-:Y:S01]  /*1c710*/  STL [R1+0x8], R8 ;  /* 0x0000080801007387 */ /* 0x0041e20000100800 */
[----:B------:R-:W-:Y:S05]  /*1c720*/  @P2 BRA `(.L_x_11577) ;  /* 0x0000000000102947 */ /* 0x000fea0003800000 */
[----:B------:R-:W-:Y:S05]  /*1c730*/  @!P0 BRA `(.L_x_11577) ;  /* 0x00000000000c8947 */ /* 0x000fea0003800000 */
[----:B-----5:R-:W2:Y:S04]  /*1c740*/  LDG.E R29, desc[UR52][R4.64] ;  /* 0x00000034041d7981 */ /* 0x020ea8000c1e1900 */
[----:B------:R-:W2:Y:S02]  /*1c750*/  LDG.E R4, desc[UR52][R4.64+0x4] ;  /* 0x0000043404047981 */ /* 0x000ea4000c1e1900 */
[----:B--2---:R-:W-:-:S07]  /*1c760*/  IMAD.IADD R29, R4, 0x1, -R29 ;  /* 0x00000001041d7824 */ /* 0x004fce00078e0a1d */
.L_x_11577:
        /* <DEDUP_REMOVED lines=8> */
.L_x_11578:
        /* <DEDUP_REMOVED lines=9> */
.L_x_11579:
[----:B-1----:R-:W2:Y:S04]  /*1c880*/  @P1 LDG.E R4, desc[UR52][R2.64] ;  /* 0x0000003402041981 */ /* 0x002ea8000c1e1900 */
[----:B------:R1:W2:Y:S01]  /*1c890*/  @P1 LDG.E R5, desc[UR52][R2.64+0x4] ;  /* 0x0000043402051981 */ /* 0x0002a2000c1e1900 */
[----:B------:R-:W-:Y:S02]  /*1c8a0*/  IMAD R28, R17, 0xc0, RZ ;  /* 0x000000c0111c7824 */ /* 0x000fe400078e02ff */
[----:B-----5:R-:W-:Y:S02]  /*1c8b0*/  IMAD.IADD R6, R6, 0x1, -R9 ;  /* 0x0000000106067824 */ /* 0x020fe400078e0a09 */
[----:B0-----:R-:W-:Y:S01]  /*1c8c0*/  VIADD R8, R28, 0xbf ;  /* 0x000000bf1c087836 */ /* 0x001fe20000000000 */
[----:B-1----:R-:W0:Y:S02]  /*1c8d0*/  LDC R2, c[0x0][0x448] ;  /* 0x00011200ff027b82 */ /* 0x002e240000000800 */
[----:B0-----:R-:W-:-:S13]  /*1c8e0*/  ISETP.NE.AND P2, PT, R2, 0x1, PT ;  /* 0x000000010200780c */ /* 0x001fda0003f45270 */
[----:B------:R-:W0:Y:S08]  /*1c8f0*/  @P2 LDC R3, c[0x0][0x44c] ;  /* 0x00011300ff032b82 */ /* 0x000e300000000800 */
[----:B------:R-:W1:Y:S01]  /*1c900*/  @P2 LDC R2, c[0x0][0x450] ;  /* 0x00011400ff022b82 */ /* 0x000e620000000800 */
[----:B0-----:R-:W-:-:S05]  /*1c910*/  @P2 IMAD.HI.U32 R3, R8, R3, RZ ;  /* 0x0000000308032227 */ /* 0x001fca00078e00ff */
[----:B-1----:R-:W-:Y:S01]  /*1c920*/  @P2 SHF.R.U32.HI R8, RZ, R2, R3 ;  /* 0x00000002ff082219 */ /* 0x002fe20000011603 */
[----:B--2---:R-:W-:-:S04]  /*1c930*/  @P1 IMAD.IADD R7, R5, 0x1, -R4 ;  /* 0x0000000105071824 */ /* 0x004fc800078e0a04 */
[----:B------:R-:W-:-:S04]  /*1c940*/  IMAD.IADD R10, R6, 0x1, R7 ;  /* 0x00000001060a7824 */ /* 0x000fc800078e0207 */
[C---:B------:R-:W-:Y:S01]  /*1c950*/  VIADD R21, R10.reuse, 0x7f ;  /* 0x0000007f0a157836 */ /* 0x040fe20000000000 */
[----:B------:R0:W-:Y:S01]  /*1c960*/  STL [R1+0x24], R10 ;  /* 0x0000240a01007387 */ /* 0x0001e20000100800 */
[----:B------:R-:W-:-:S03]  /*1c970*/  IADD3 R17, R10, 0x1, -R29 ;  /* 0x000000010a117810 */ /* 0x000fc60007ffe81d */
[----:B------:R-:W-:Y:S02]  /*1c980*/  SHF.R.S32.HI R2, RZ, 0x1f, R21 ;  /* 0x0000001fff027819 */ /* 0x000fe40000011415 */
[----:B------:R-:W-:Y:S02]  /*1c990*/  IMAD.IADD R8, R17, 0x1, R8 ;  /* 0x0000000111087824 */ /* 0x000fe400078e0208 */
[----:B------:R-:W-:Y:S02]  /*1c9a0*/  LEA.HI R21, R2, R21, RZ, 0x7 ;  /* 0x0000001502157211 */ /* 0x000fe400078f38ff */
[----:B------:R-:W1:Y:S02]  /*1c9b0*/  LDC.64 R2, c[0x0][0x9e0] ;  /* 0x00027800ff027b82 */ /* 0x000e640000000a00 */
[----:B------:R-:W-:Y:S02]  /*1c9c0*/  SHF.R.S32.HI R21, RZ, 0x7, R21 ;  /* 0x00000007ff157819 */ /* 0x000fe40000011415 */
[----:B-1----:R-:W-:Y:S01]  /*1c9d0*/  ISETP.GE.AND P3, PT, R3, 0x1, PT ;  /* 0x000000010300780c */ /* 0x002fe20003f66270 */
[----:B------:R-:W-:-:S12]  /*1c9e0*/  IMAD.IADD R2, R8, 0x1, R2 ;  /* 0x0000000108027824 */ /* 0x000fd800078e0202 */
[----:B0-----:R-:W-:Y:S05]  /*1c9f0*/  @!P3 BRA `(.L_x_11580) ;  /* 0x000000000048b947 */ /* 0x001fea0003800000 */
        /* <DEDUP_REMOVED lines=11> */
.L_x_11582:
[----:B------:R-:W-:-:S13]  /*1cab0*/  ISETP.NE.AND P0, PT, R3, 0x1, PT ;  /* 0x000000010300780c */ /* 0x000fda0003f05270 */
[----:B------:R-:W0:Y:S02]  /*1cac0*/  @P0 LDC.64 R4, c[0x0][0x9e8] ;  /* 0x00027a00ff040b82 */ /* 0x000e240000000a00 */
[----:B0-----:R-:W-:-:S05]  /*1cad0*/  @P0 IMAD.HI.U32 R4, R9, R4, RZ ;  /* 0x0000000409040227 */ /* 0x001fca00078e00ff */
[----:B------:R-:W-:-:S07]  /*1cae0*/  @P0 SHF.R.U32.HI R9, RZ, R5, R4 ;  /* 0x00000005ff090219 */ /* 0x000fce0000011604 */
.L_x_11583:
[----:B------:R-:W-:Y:S05]  /*1caf0*/  BSYNC B0 ;  /* 0x0000000000007941 */ /* 0x000fea0003800000 */
.L_x_11581:
[----:B------:R-:W-:-:S05]  /*1cb00*/  IMAD R9, R9, R3, R3 ;  /* 0x0000000309097224 */ /* 0x000fca00078e0203 */
[----:B------:R-:W-:-:S07]  /*1cb10*/  VIMNMX R2, R2, R9, PT ;  /* 0x0000000902027248 */ /* 0x000fce0003fe0100 */
.L_x_11580:
        /* <DEDUP_REMOVED lines=20> */
.L_x_11586:
[----:B------:R-:W-:-:S13]  /*1cc60*/  ISETP.NE.AND P0, PT, R3, 0x1, PT ;  /* 0x000000010300780c */ /* 0x000fda0003f05270 */
[----:B------:R-:W0:Y:S02]  /*1cc70*/  @P0 LDC.64 R4, c[0x0][0x9e8] ;  /* 0x00027a00ff040b82 */ /* 0x000e240000000a00 */
[----:B0-----:R-:W-:-:S05]  /*1cc80*/  @P0 IMAD.HI.U32 R4, R9, R4, RZ ;  /* 0x0000000409040227 */ /* 0x001fca00078e00ff */
[----:B------:R-:W-:-:S07]  /*1cc90*/  @P0 SHF.R.U32.HI R9, RZ, R5, R4 ;  /* 0x00000005ff090219 */ /* 0x000fce0000011604 */
.L_x_11587:
[----:B------:R-:W-:Y:S05]  /*1cca0*/  BSYNC B0 ;  /* 0x0000000000007941 */ /* 0x000fea0003800000 */
.L_x_11585:
[----:B------:R-:W-:-:S05]  /*1ccb0*/  IMAD R3, R9, R3, RZ ;  /* 0x0000000309037224 */ /* 0x000fca00078e02ff */
[----:B------:R-:W-:-:S07]  /*1ccc0*/  VIMNMX R8, R8, R3, !PT ;  /* 0x0000000308087248 */ /* 0x000fce0007fe0100 */
.L_x_11584:
[----:B------:R-:W-:Y:S01]  /*1ccd0*/  VIADD R2, R2, 0x7f ;  /* 0x0000007f02027836 */ /* 0x000fe20000000000 */
[----:B------:R-:W-:Y:S04]  /*1cce0*/  BSSY B0, `(.L_x_11588) ;  /* 0x000015d000007945 */ /* 0x000fe80003800000 */
[----:B------:R-:W-:-:S04]  /*1ccf0*/  SHF.R.S32.HI R3, RZ, 0x1f, R2 ;  /* 0x0000001fff037819 */ /* 0x000fc80000011402 */
[----:B------:R-:W-:Y:S02]  /*1cd00*/  LEA.HI R3, R3, R2, RZ, 0x7 ;  /* 0x0000000203037211 */ /* 0x000fe400078f38ff */
[----:B------:R-:W-:Y:S02]  /*1cd10*/  SHF.R.S32.HI R2, RZ, 0x1f, R8 ;  /* 0x0000001fff027819 */ /* 0x000fe40000011408 */
[----:B------:R-:W-:Y:S02]  /*1cd20*/  SHF.R.S32.HI R3, RZ, 0x7, R3 ;  /* 0x00000007ff037819 */ /* 0x000fe40000011403 */
[----:B------:R-:W-:Y:S02]  /*1cd30*/  LEA.HI R2, R2, R8, RZ, 0x7 ;  /* 0x0000000802027211 */ /* 0x000fe400078f38ff */
[----:B------:R-:W-:Y:S02]  /*1cd40*/  VIMNMX R3, R21, R3, PT ;  /* 0x0000000315037248 */ /* 0x000fe40003fe0100 */
[----:B------:R-:W-:-:S03]  /*1cd50*/  SHF.R.S32.HI R2, RZ, 0x7, R2 ;  /* 0x00000007ff027819 */ /* 0x000fc60000011402 */
[----:B------:R-:W-:Y:S01]  /*1cd60*/  IMAD R3, R3, 0x80, -R6 ;  /* 0x0000008003037824 */ /* 0x000fe200078e0a06 */
[----:B------:R-:W-:-:S04]  /*1cd70*/  VIMNMX R2, RZ, R2, !PT ;  /* 0x00000002ff027248 */ /* 0x000fc80007fe0100 */
[----:B------:R-:W-:Y:S01]  /*1cd80*/  VIMNMX R3, R3, R7, PT ;  /* 0x0000000703037248 */ /* 0x000fe20003fe0100 */
[----:B------:R-:W-:-:S05]  /*1cd90*/  IMAD R2, R2, 0x80, -R6 ;  /* 0x0000008002027824 */ /* 0x000fca00078e0a06 */
[----:B------:R-:W-:-:S04]  /*1cda0*/  VIMNMX R4, RZ, R2, !PT ;  /* 0x00000002ff047248 */ /* 0x000fc80007fe0100 */
        /* <DEDUP_REMOVED lines=17> */
.L_x_11747:
[----:B-1----:R-:W-:Y:S02]  /*1cec0*/  ISETP.NE.AND P0, PT, R14, RZ, PT ;  /* 0x000000ff0e00720c */ /* 0x002fe40003f05270 */
[----:B------:R-:W-:-:S11]  /*1ced0*/  PLOP3.LUT P6, PT, PT, PT, PT, 0x8, 0x0 ;  /* 0x000000000000781c */ /* 0x000fd60003fce170 */
[----:B------:R-:W-:Y:S05]  /*1cee0*/  @P0 BRA `(.L_x_11591) ;  /* 0x00000000000c0947 */ /* 0x000fea0003800000 */
[----:B------:R-:W-:-:S03]  /*1cef0*/  UMOV UR4, 0xffffffff ;  /* 0xffffffff00047882 */ /* 0x000fc60000000000 */
[----:B------:R-:W-:Y:S05]  /*1cf00*/  BRA.DIV UR4, `(.L_x_11592) ;  /* 0x0000006a04fc7947 */ /* 0x000fea000b800000 */
[----:B------:R-:W-:-:S13]  /*1cf10*/  ELECT P6, URZ, PT ;  /* 0x00000000003f782f */ /* 0x000fda00038c0000 */
.L_x_11591:
        /* <DEDUP_REMOVED lines=9> */
.L_x_11750:
[----:B------:R-:W-:Y:S05]  /*1cfb0*/  BSYNC B1 ;  /* 0x0000000000017941 */ /* 0x000fea0003800000 */
.L_x_11593:
        /* <DEDUP_REMOVED lines=11> */
.L_x_11751:
[----:B------:R-:W-:Y:S05]  /*1d070*/  BSYNC B2 ;  /* 0x0000000000027941 */ /* 0x000fea0003800000 */
.L_x_11597:
        /* <DEDUP_REMOVED lines=9> */
.L_x_11600:
[----:B------:R-:W-:Y:S05]  /*1d110*/  BSYNC B2 ;  /* 0x0000000000027941 */ /* 0x000fea0003800000 */
.L_x_11599:
        /* <DEDUP_REMOVED lines=12> */
.L_x_11601:
        /* <DEDUP_REMOVED lines=16> */
.L_x_11602:
        /* <DEDUP_REMOVED lines=16> */
.L_x_11603:
        /* <DEDUP_REMOVED lines=13> */
.L_x_11752:
[----:B------:R-:W-:Y:S05]  /*1d4b0*/  BSYNC B2 ;  /* 0x0000000000027941 */ /* 0x000fea0003800000 */
.L_x_11604:
        /* <DEDUP_REMOVED lines=11> */
.L_x_11607:
[----:B------:R-:W-:Y:S05]  /*1d570*/  BSYNC B2 ;  /* 0x0000000000027941 */ /* 0x000fea0003800000 */
.L_x_11606:
        /* <DEDUP_REMOVED lines=8> */
.L_x_11608:
        /* <DEDUP_REMOVED lines=15> */
.L_x_11609:
        /* <DEDUP_REMOVED lines=15> */
.L_x_11610:
        /* <DEDUP_REMOVED lines=10> */
.L_x_11596:
[----:B------:R-:W-:Y:S05]  /*1d880*/  BSYNC B1 ;  /* 0x0000000000017941 */ /* 0x000fea0003800000 */
.L_x_11595:
[----:B0-----:R-:W2:Y:S01]  /*1d890*/  LDL.LU R5, [R1+0x4] ;  /* 0x0000040001057983 */ /* 0x001ea20000300800 */
[----:B------:R-:W-:Y:S01]  /*1d8a0*/  VIADD R27, R27, 0x1 ;  /* 0x000000011b1b7836 */ /* 0x000fe20000000000 */
[----:B------:R-:W-:Y:S01]  /*1d8b0*/  PLOP3.LUT P0, PT, PT, PT, PT, 0x8, 0x0 ;  /* 0x000000000000781c */ /* 0x000fe20003f0e170 */
[----:B------:R-:W-:-:S03]  /*1d8c0*/  VIADD R9, R3, 0xfffffffe ;  /* 0xfffffffe03097836 */ /* 0x000fc60000000000 */
[----:B------:R-:W-:Y:S02]  /*1d8d0*/  ISETP.NE.AND P1, PT, R27, 0x2, PT ;  /* 0x000000021b00780c */ /* 0x000fe40003f25270 */
[----:B------:R-:W-:Y:S02]  /*1d8e0*/  ISETP.GE.AND P2, PT, R9, R4, PT ;  /* 0x000000040900720c */ /* 0x000fe40003f46270 */
[----:B------:R-:W-:Y:S02]  /*1d8f0*/  SEL R3, RZ, 0x1, P1 ;  /* 0x00000001ff037807 */ /* 0x000fe40000800000 */
[----:B------:R-:W-:Y:S02]  /*1d900*/  SEL R27, R27, RZ, P1 ;  /* 0x000000ff1b1b7207 */ /* 0x000fe40000800000 */
[----:B--2---:R-:W-:-:S05]  /*1d910*/  LOP3.LUT R5, R5, R3, RZ, 0x3c, !PT ;  /* 0x0000000305057212 */ /* 0x004fca00078e3cff */
[----:B------:R0:W-:Y:S02]  /*1d920*/  STL [R1+0x4], R5 ;  /* 0x0000040501007387 */ /* 0x0001e40000100800 */
[----:B------:R-:W-:Y:S05]  /*1d930*/  @!P2 BRA `(.L_x_11589) ;  /* 0x00000008005ca947 */ /* 0x000fea0003800000 */
.L_x_11627:
        /* <DEDUP_REMOVED lines=12> */
.L_x_11753:
[----:B------:R-:W-:Y:S05]  /*1da00*/  BSYNC B2 ;  /* 0x0000000000027941 */ /* 0x000fea0003800000 */
.L_x_11613:
        /* <DEDUP_REMOVED lines=9> */
.L_x_11616:
[----:B------:R-:W-:Y:S05]  /*1daa0*/  BSYNC B2 ;  /* 0x0000000000027941 */ /* 0x000fea0003800000 */
.L_x_11615:
        /* <DEDUP_REMOVED lines=11> */
.L_x_11617:
        /* <DEDUP_REMOVED lines=16> */
.L_x_11618:
        /* <DEDUP_REMOVED lines=16> */
.L_x_11619:
        /* <DEDUP_REMOVED lines=13> */
.L_x_11754:
[----:B------:R-:W-:Y:S05]  /*1de30*/  BSYNC B2 ;  /* 0x0000000000027941 */ /* 0x000fea0003800000 */
.L_x_11620:
        /* <DEDUP_REMOVED lines=11> */
.L_x_11623:
[----:B------:R-:W-:Y:S05]  /*1def0*/  BSYNC B2 ;  /* 0x0000000000027941 */ /* 0x000fea0003800000 */
.L_x_11622:
        /* <DEDUP_REMOVED lines=8> */
.L_x_11624:
        /* <DEDUP_REMOVED lines=15> */
.L_x_11625:
        /* <DEDUP_REMOVED lines=15> */
.L_x_11626:
        /* <DEDUP_REMOVED lines=10> */
.L_x_11612:
[----:B------:R-:W-:Y:S05]  /*1e200*/  BSYNC B1 ;  /* 0x0000000000017941 */ /* 0x000fea0003800000 */
.L_x_11611:
        /* <DEDUP_REMOVED lines=10> */
.L_x_11589:
[----:B------:R-:W-:Y:S05]  /*1e2b0*/  BSYNC B0 ;  /* 0x0000000000007941 */ /* 0x000fea0003800000 */
.L_x_11588:
        /* <DEDUP_REMOVED lines=8> */
[----:B---3--:R-:W-:-:S05]  /*1e340*/  @P1 SHF.R.U32.HI R2, RZ, R0, R3 ;  /* 0x00000000ff021219 */ /* 0x008fca0000011603 */
[----:B------:R-:W-:Y:S02]  /*1e350*/  IMAD.IADD R17, R17, 0x1, R2 ;  /* 0x0000000111117824 */ /* 0x000fe400078e0202 */
[----:B------:R-:W2:Y:S02]  /*1e360*/  LDC.64 R2, c[0x0][0x9e0] ;  /* 0x00027800ff027b82 */ /* 0x000ea40000000a00 */
[----:B--2---:R-:W-:Y:S01]  /*1e370*/  ISETP.GE.AND P2, PT, R3, 0x1, PT ;  /* 0x000000010300780c */ /* 0x004fe20003f46270 */
[----:B------:R-:W-:-:S12]  /*1e380*/  IMAD.IADD R2, R17, 0x1, R2 ;  /* 0x0000000111027824 */ /* 0x000fd800078e0202 */
[----:B------:R-:W-:Y:S05]  /*1e390*/  @!P2 BRA `(.L_x_11628) ;  /* 0x000000000048a947 */ /* 0x000fea0003800000 */
[C---:B------:R-:W-:Y:S01]  /*1e3a0*/  ISETP.GT.AND P0, PT, R17.reuse, RZ, PT ;  /* 0x000000ff1100720c */ /* 0x040fe20003f04270 */
[----:B------:R-:W-:Y:S01]  /*1e3b0*/  BSSY B0, `(.L_x_11629) ;  /* 0x000000e000007945 */ /* 0x000fe20003800000 */
[----:B------:R-:W-:-:S11]  /*1e3c0*/  VIADD R0, R17, 0xffffffff ;  /* 0xffffffff11007836 */ /* 0x000fd60000000000 */
[----:B------:R-:W-:Y:S05]  /*1e3d0*/  @P0 BRA `(.L_x_11630) ;  /* 0x00000000001c0947 */ /* 0x000fea0003800000 */
[----:B------:R-:W-:Y:S01]  /*1e3e0*/  ISETP.NE.AND P0, PT, R3, 0x1, PT ;  /* 0x000000010300780c */ /* 0x000fe20003f05270 */
[----:B------:R-:W-:-:S12]  /*1e3f0*/  IMAD.MOV R0, RZ, RZ, -R17 ;  /* 0x000000ffff007224 */ /* 0x000fd800078e0a11 */
[----:B0-----:R-:W0:Y:S02]  /*1e400*/  @P0 LDC.64 R4, c[0x0][0x9e8] ;  /* 0x00027a00ff040b82 */ /* 0x001e240000000a00 */
[----:B0-----:R-:W-:-:S05]  /*1e410*/  @P0 IMAD.HI.U32 R4, R0, R4, RZ ;  /* 0x0000000400040227 */ /* 0x001fca00078e00ff */
[----:B------:R-:W-:-:S04]  /*1e420*/  @P0 SHF.R.U32.HI R0, RZ, R5, R4 ;  /* 0x00000005ff000219 */ /* 0x000fc80000011604 */
[----:B------:R-:W-:Y:S01]  /*1e430*/  LOP3.LUT R0, RZ, R0, RZ, 0x33, !PT ;  /* 0x00000000ff007212 */ /* 0x000fe200078e33ff */
[----:B------:R-:W-:Y:S06]  /*1e440*/  BRA `(.L_x_11631) ;  /* 0x0000000000107947 */ /* 0x000fec0003800000 */
.L_x_11630:
[----:B------:R-:W-:-:S13]  /*1e450*/  ISETP.NE.AND P0, PT, R3, 0x1, PT ;  /* 0x000000010300780c */ /* 0x000fda0003f05270 */
[----:B0-----:R-:W0:Y:S02]  /*1e460*/  @P0 LDC.64 R4, c[0x0][0x9e8] ;  /* 0x00027a00ff040b82 */ /* 0x001e240000000a00 */
[----:B0-----:R-:W-:-:S05]  /*1e470*/  @P0 IMAD.HI.U32 R4, R0, R4, RZ ;  /* 0x0000000400040227 */ /* 0x001fca00078e00ff */
[----:B------:R-:W-:-:S07]  /*1e480*/  @P0 SHF.R.U32.HI R0, RZ, R5, R4 ;  /* 0x00000005ff000219 */ /* 0x000fce0000011604 */
.L_x_11631:
[----:B------:R-:W-:Y:S05]  /*1e490*/  BSYNC B0 ;  /* 0x0000000000007941 */ /* 0x000fea0003800000 */
.L_x_11629:
[----:B------:R-:W-:-:S05]  /*1e4a0*/  IMAD R0, R0, R3, R3 ;  /* 0x0000000300007224 */ /* 0x000fca00078e0203 */
[----:B------:R-:W-:-:S07]  /*1e4b0*/  VIMNMX R2, R2, R0, PT ;  /* 0x0000000002027248 */ /* 0x000fce0003fe0100 */
.L_x_11628:
[----:B------:R-:W-:Y:S01]  /*1e4c0*/  VIADD R2, R2, 0x7f ;  /* 0x0000007f02027836 */ /* 0x000fe20000000000 */
[----:B------:R-:W-:Y:S01]  /*1e4d0*/  ULDC UR4, c[0x0][0x9dc] ;  /* 0x0002770000047ab9 */ /* 0x000fe20000000800 */
[----:B------:R-:W-:-:S03]  /*1e4e0*/  IMAD.MOV.U32 R4, RZ, RZ, R28 ;  /* 0x000000ffff047224 */ /* 0x000fc600078e001c */
[----:B------:R-:W-:-:S04]  /*1e4f0*/  SHF.R.S32.HI R0, RZ, 0x1f, R2 ;  /* 0x0000001fff007819 */ /* 0x000fc80000011402 */
[----:B------:R-:W-:Y:S02]  /*1e500*/  LEA.HI R0, R0, R2, RZ, 0x7 ;  /* 0x0000000200007211 */ /* 0x000fe400078f38ff */
[----:B------:R-:W2:Y:S02]  /*1e510*/  @P1 LDC R2, c[0x0][0x44c] ;  /* 0x00011300ff021b82 */ /* 0x000ea40000000800 */
[----:B------:R-:W-:-:S04]  /*1e520*/  SHF.R.S32.HI R0, RZ, 0x7, R0 ;  /* 0x00000007ff007819 */ /* 0x000fc80000011400 */
[----:B------:R-:W-:Y:S02]  /*1e530*/  VIMNMX R26, R21, R0, PT ;  /* 0x00000000151a7248 */ /* 0x000fe40003fe0100 */
[----:B------:R-:W3:Y:S03]  /*1e540*/  @P1 LDC R0, c[0x0][0x450] ;  /* 0x00011400ff001b82 */ /* 0x000ee60000000800 */
        /* <DEDUP_REMOVED lines=11> */
[----:B0-----:R-:W0:Y:S02]  /*1e600*/  @P0 LDC.64 R4, c[0x0][0x9e8] ;  /* 0x00027a00ff040b82 */ /* 0x001e240000000a00 */
[----:B0-----:R-:W-:-:S05]  /*1e610*/  @P0 IMAD.HI.U32 R4, R2, R4, RZ ;  /* 0x0000000402040227 */ /* 0x001fca00078e00ff */
[----:B------:R-:W-:-:S04]  /*1e620*/  @P0 SHF.R.U32.HI R2, RZ, R5, R4 ;  /* 0x00000005ff020219 */ /* 0x000fc80000011604 */
[----:B------:R-:W-:Y:S01]  /*1e630*/  LOP3.LUT R2, RZ, R2, RZ, 0x33, !PT ;  /* 0x00000002ff027212 */ /* 0x000fe200078e33ff */
[----:B------:R-:W-:Y:S06]  /*1e640*/  BRA `(.L_x_11635) ;  /* 0x0000000000107947 */ /* 0x000fec0003800000 */
.L_x_11634:
[----:B------:R-:W-:-:S13]  /*1e650*/  ISETP.NE.AND P0, PT, R3, 0x1, PT ;  /* 0x000000010300780c */ /* 0x000fda0003f05270 */
[----:B0-----:R-:W0:Y:S02]  /*1e660*/  @P0 LDC.64 R4, c[0x0][0x9e8] ;  /* 0x00027a00ff040b82 */ /* 0x001e240000000a00 */
[----:B0-----:R-:W-:-:S05]  /*1e670*/  @P0 IMAD.HI.U32 R4, R2, R4, RZ ;  /* 0x0000000402040227 */ /* 0x001fca00078e00ff */
[----:B------:R-:W-:-:S07]  /*1e680*/  @P0 SHF.R.U32.HI R2, RZ, R5, R4 ;  /* 0x00000005ff020219 */ /* 0x000fce0000011604 */
.L_x_11635:
[----:B------:R-:W-:Y:S05]  /*1e690*/  BSYNC B0 ;  /* 0x0000000000007941 */ /* 0x000fea0003800000 */
.L_x_11633:
[----:B------:R-:W-:-:S05]  /*1e6a0*/  IMAD R3, R2, R3, RZ ;  /* 0x0000000302037224 */ /* 0x000fca00078e02ff */
[----:B------:R-:W-:-:S07]  /*1e6b0*/  VIMNMX R0, R0, R3, !PT ;  /* 0x0000000300007248 */ /* 0x000fce0007fe0100 */
.L_x_11632:
        /* <DEDUP_REMOVED lines=25> */
.L_x_11637:
        /* <DEDUP_REMOVED lines=20> */
.L_x_11640:
[----:B------:R-:W-:Y:S05]  /*1e990*/  BSYNC B6 ;  /* 0x0000000000067941 */ /* 0x000fea0003800000 */
.L_x_11639:
        /* <DEDUP_REMOVED lines=20> */
.L_x_11643:
        /* <DEDUP_REMOVED lines=15> */
.L_x_11642:
[----:B------:R-:W-:Y:S05]  /*1ebd0*/  BSYNC B6 ;  /* 0x0000000000067941 */ /* 0x000fea0003800000 */
.L_x_11641:
[----:B------:R-:W-:Y:S01]  /*1ebe0*/  ULDC.64 UR4, c[0x0][0x9f8] ;  /* 0x00027e0000047ab9 */ /* 0x000fe20000000a00 */
[----:B------:R-:W2:Y:S01]  /*1ebf0*/  LDL R20, [R1+0x24] ;  /* 0x0000240001147983 */ /* 0x000ea20000100800 */
[----:B------:R-:W-:-:S03]  /*1ec00*/  ISETP.NE.U32.AND P0, PT, RZ, UR4, PT ;  /* 0x00000004ff007c0c */ /* 0x000fc6000bf05070 */
[----:B------:R-:W3:Y:S01]  /*1ec10*/  LDL R17, [R1+0x2c] ;  /* 0x00002c0001117983 */ /* 0x000ee20000100800 */
[----:B------:R-:W-:Y:S01]  /*1ec20*/  ISETP.NE.AND.EX P0, PT, RZ, UR5, PT, P0 ;  /* 0x00000005ff007c0c */ /* 0x000fe2000bf05300 */
[----:B------:R-:W-:Y:S01]  /*1ec30*/  IMAD.MOV.U32 R8, RZ, RZ, R19 ;  /* 0x000000ffff087224 */ /* 0x000fe200078e0013 */
[----:B-1----:R-:W1:Y:S01]  /*1ec40*/  LDC R7, c[0x0][0x430] ;  /* 0x00010c00ff077b82 */ /* 0x002e620000000800 */
[----:B------:R-:W4:Y:S01]  /*1ec50*/  S2R R24, SR_TID.X ;  /* 0x0000000000187919 */ /* 0x000f220000002100 */
[----:B------:R-:W0:Y:S01]  /*1ec60*/  S2R R21, SR_TID.X ;  /* 0x0000000000157919 */ /* 0x000e220000002100 */
[----:B------:R-:W-:Y:S01]  /*1ec70*/  VIADD R26, R26, 0xffffffff ;  /* 0xffffffff1a1a7836 */ /* 0x000fe20000000000 */
[----:B------:R-:W-:-:S07]  /*1ec80*/  ULDC UR4, c[0x0][0x2f4] ;  /* 0x0000bd0000047ab9 */ /* 0x000fce0000000800 */
[----:B------:R-:W4:Y:S02]  /*1ec90*/  @P0 LDC.64 R2, c[0x0][0x9f8] ;  /* 0x00027e00ff020b82 */ /* 0x000f240000000a00 */
[----:B----4-:R-:W-:-:S05]  /*1eca0*/  @P0 IMAD.WIDE R2, R19, 0x4, R2 ;  /* 0x0000000413020825 */ /* 0x010fca00078e0202 */
[----:B------:R4:W4:Y:S01]  /*1ecb0*/  @P0 LDG.E R8, desc[UR52][R2.64] ;  /* 0x0000003402080981 */ /* 0x000922000c1e1900 */
[----:B-1----:R-:W-:Y:S01]  /*1ecc0*/  ISETP.NE.AND P1, PT, R7, 0x1, PT ;  /* 0x000000010700780c */ /* 0x002fe20003f25270 */
[----:B------:R-:W-:Y:S01]  /*1ecd0*/  IMAD.SHL.U32 R24, R24, 0x20, RZ ;  /* 0x0000002018187824 */ /* 0x000fe200078e00ff */
[----:B0-----:R-:W-:Y:S01]  /*1ece0*/  LOP3.LUT R21, R21, 0x7f, RZ, 0xc0, !PT ;  /* 0x0000007f15157812 */ /* 0x001fe200078ec0ff */
[----:B------:R-:W-:Y:S01]  /*1ecf0*/  IMAD.SHL.U32 R10, R26, 0x80, RZ ;  /* 0x000000801a0a7824 */ /* 0x000fe200078e00ff */
[----:B------:R-:W0:Y:S02]  /*1ed00*/  S2R R11, SR_TID.X ;  /* 0x00000000000b7919 */ /* 0x000e240000002100 */
[----:B------:R-:W-:Y:S02]  /*1ed10*/  SHF.R.U32.HI R21, RZ, 0x2, R21 ;  /* 0x00000002ff157819 */ /* 0x000fe40000011615 */
[----:B------:R-:W-:-:S04]  /*1ed20*/  LOP3.LUT R24, R24, 0x60, RZ, 0xc0, !PT ;  /* 0x0000006018187812 */ /* 0x000fc800078ec0ff */
[----:B------:R-:W-:Y:S01]  /*1ed30*/  LOP3.LUT R0, R10, R21, R24, 0xfe, !PT ;  /* 0x000000150a007212 */ /* 0x000fe200078efe18 */
[----:B------:R-:W1:Y:S08]  /*1ed40*/  @P1 LDC R4, c[0x0][0x434] ;  /* 0x00010d00ff041b82 */ /* 0x000e700000000800 */
[----:B------:R-:W4:Y:S01]  /*1ed50*/  @P1 LDC R5, c[0x0][0x438] ;  /* 0x00010e00ff051b82 */ /* 0x000f220000000800 */
[----:B------:R-:W-:Y:S01]  /*1ed60*/  LOP3.LUT R22, R22, 0xfffffff7, RZ, 0xc0, !PT ;  /* 0xfffffff716167812 */ /* 0x000fe200078ec0ff */
[----:B0-----:R-:W-:-:S05]  /*1ed70*/  IMAD.SHL.U32 R11, R11, 0x8, RZ ;  /* 0x000000080b0b7824 */ /* 0x001fca00078e00ff */
[----:B------:R-:W-:-:S04]  /*1ed80*/  LOP3.LUT R11, R11, 0x18, RZ, 0xc0, !PT ;  /* 0x000000180b0b7812 */ /* 0x000fc800078ec0ff */
[----:B------:R-:W-:Y:S01]  /*1ed90*/  LOP3.LUT R12, R11, 0x20, RZ, 0xfc, !PT ;  /* 0x000000200b0c7812 */ /* 0x000fe200078efcff */
[----:B------:R-:W-:Y:S01]  /*1eda0*/  UMOV UR5, 0xffffffff ;  /* 0xffffffff00057882 */ /* 0x000fe20000000000 */
[C---:B--2---:R-:W-:Y:S01]  /*1edb0*/  ISETP.GE.AND P0, PT, R0.reuse, R20, PT ;  /* 0x000000140000720c */ /* 0x044fe20003f06270 */
[----:B---3--:R-:W-:-:S04]  /*1edc0*/  IMAD.IADD R0, R0, 0x1, R17 ;  /* 0x0000000100007824 */ /* 0x008fc800078e0211 */
[----:B-1----:R-:W-:-:S04]  /*1edd0*/  @P1 IMAD.HI.U32 R4, R0, R4, RZ ;  /* 0x0000000400041227 */ /* 0x002fc800078e00ff */
[----:B------:R-:W-:-:S04]  /*1ede0*/  IMAD.MOV.U32 R6, RZ, RZ, R0 ;  /* 0x000000ffff067224 */ /* 0x000fc800078e0000 */
[----:B----4-:R-:W0:Y:S01]  /*1edf0*/  @!P0 LDC.64 R2, c[0x0][0x428] ;  /* 0x00010a00ff028b82 */ /* 0x010e220000000a00 */
[----:B------:R-:W-:-:S05]  /*1ee00*/  @P1 SHF.R.U32.HI R6, RZ, R5, R4 ;  /* 0x00000005ff061219 */ /* 0x000fca0000011604 */
[----:B------:R-:W-:-:S04]  /*1ee10*/  IMAD.MOV R4, RZ, RZ, -R6 ;  /* 0x000000ffff047224 */ /* 0x000fc800078e0a06 */
[----:B------:R-:W-:Y:S01]  /*1ee20*/  IMAD R4, R7, R4, R0 ;  /* 0x0000000407047224 */ /* 0x000fe200078e0200 */
[----:B------:R-:W-:Y:S02]  /*1ee30*/  @!P0 SHF.R.S32.HI R7, RZ, 0x1f, R6 ;  /* 0x0000001fff078819 */ /* 0x000fe40000011406 */
[----:B------:R-:W-:Y:S01]  /*1ee40*/  SHF.R.S32.HI R9, RZ, 0x1f, R8 ;  /* 0x0000001fff097819 */ /* 0x000fe20000011408 */
[CC--:B0-----:R-:W-:Y:S01]  /*1ee50*/  @!P0 IMAD.WIDE.U32 R6, R8.reuse, R2.reuse, R6 ;  /* 0x0000000208068225 */ /* 0x0c1fe200078e0006 */
[----:B------:R0:W-:Y:S03]  /*1ee60*/  STL [R1+0x10], R8 ;  /* 0x0000100801007387 */ /* 0x0001e60000100800 */
[----:B------:R-:W-:Y:S01]  /*1ee70*/  @!P0 IMAD R0, R9, R2, RZ ;  /* 0x0000000209008224 */ /* 0x000fe200078e02ff */
[----:B------:R1:W-:Y:S03]  /*1ee80*/  STL [R1+0x30], R9 ;  /* 0x0000300901007387 */ /* 0x0003e60000100800 */
[----:B------:R-:W-:-:S02]  /*1ee90*/  @!P0 IMAD R0, R8, R3, R0 ;  /* 0x0000000308008224 */ /* 0x000fc400078e0200 */
[----:B------:R-:W0:Y:S01]  /*1eea0*/  @!P0 LDC.64 R2, c[0x0][0x418] ;  /* 0x00010600ff028b82 */ /* 0x000e220000000a00 */
[----:B------:R-:W-:Y:S02]  /*1eeb0*/  IMAD.U32 R5, RZ, RZ, UR38 ;  /* 0x00000026ff057e24 */ /* 0x000fe4000f8e00ff */
[----:B------:R-:W-:-:S03]  /*1eec0*/  @!P0 IMAD.IADD R0, R7, 0x1, R0 ;  /* 0x0000000107008824 */ /* 0x000fc600078e0200 */
[----:B------:R-:W-:Y:S02]  /*1eed0*/  ISETP.NE.AND P2, PT, R5, 0x3, PT ;  /* 0x000000030500780c */ /* 0x000fe40003f45270 */
[----:B0-----:R-:W-:Y:S01]  /*1eee0*/  @!P0 LEA R8, P1, R6, R2, 0x2 ;  /* 0x0000000206088211 */ /* 0x001fe200078210ff */
[----:B------:R-:W-:-:S03]  /*1eef0*/  IMAD.MOV.U32 R2, RZ, RZ, RZ ;  /* 0x000000ffff027224 */ /* 0x000fc600078e00ff */
[----:B-1----:R-:W-:-:S05]  /*1ef00*/  @!P0 LEA.HI.X R9, R6, R3, R0, 0x2, P1 ;  /* 0x0000000306098211 */ /* 0x002fca00008f1400 */
[----:B------:R0:W5:Y:S01]  /*1ef10*/  @!P0 LDG.E R2, desc[UR52][R8.64] ;  /* 0x0000003408028981 */ /* 0x000162000c1e1900 */
[C---:B------:R-:W-:Y:S02]  /*1ef20*/  ISETP.GE.AND P0, PT, R11.reuse, UR4, PT ;  /* 0x000000040b007c0c */ /* 0x040fe4000bf06270 */
[----:B------:R-:W-:Y:S02]  /*1ef30*/  @P2 LOP3.LUT R22, R22, 0x8, RZ, 0xfc, !PT ;  /* 0x0000000816162812 */ /* 0x000fe400078efcff */
[----:B------:R-:W-:Y:S02]  /*1ef40*/  LOP3.LUT R11, R11, 0x40, RZ, 0xfc, !PT ;  /* 0x000000400b0b7812 */ /* 0x000fe400078efcff */
        /* <DEDUP_REMOVED lines=9> */
.L_x_11757:
[----:B------:R-:W-:-:S05]  /*1efe0*/  SHF.R.S32.HI R9, RZ, 0x1f, R18 ;  /* 0x0000001fff097819 */ /* 0x000fca0000011412 */
[----:B------:R0:W-:Y:S01]  /*1eff0*/  STL [R1+0xc], R9 ;  /* 0x00000c0901007387 */ /* 0x0001e20000100800 */
[----:B------:R-:W-:Y:S05]  /*1f000*/  @!P2 BRA `(.L_x_11645) ;  /* 0x000000000004a947 */ /* 0x000fea0003800000 */
[----:B------:R-:W-:Y:S01]  /*1f010*/  BPT.TRAP 0x1 ;  /* 0x000000040000795c */ /* 0x000fe20000300000 */
.L_x_11645:
        /* <DEDUP_REMOVED lines=26> */
.L_x_11758:
[----:B------:R-:W-:Y:S05]  /*1f1c0*/  BSYNC B0 ;  /* 0x0000000000007941 */ /* 0x000fea0003800000 */
.L_x_11646:
[----:B------:R-:W2:Y:S01]  /*1f1d0*/  LDL R7, [R1+0xc] ;  /* 0x00000c0001077983 */ /* 0x000ea20000100800 */
[----:B------:R-:W-:-:S03]  /*1f1e0*/  ULDC.64 UR4, c[0x0][0x300] ;  /* 0x0000c00000047ab9 */ /* 0x000fc60000000a00 */
[----:B------:R-:W3:Y:S04]  /*1f1f0*/  LDL R12, [R1+0x24] ;  /* 0x00002400010c7983 */ /* 0x000ee80000100800 */
[----:B------:R-:W4:Y:S01]  /*1f200*/  LDL R11, [R1+0x14] ;  /* 0x00001400010b7983 */ /* 0x000f220000100800 */
[----:B------:R-:W-:Y:S01]  /*1f210*/  IMAD R3, R3, UR4, RZ ;  /* 0x0000000403037c24 */ /* 0x000fe2000f8e02ff */
[----:B------:R-:W-:Y:S01]  /*1f220*/  LOP3.LUT P4, RZ, R22, 0x4, RZ, 0xc0, !PT ;  /* 0x0000000416ff7812 */ /* 0x000fe2000788c0ff */
[----:B------:R-:W5:Y:S02]  /*1f230*/  S2R R6, SR_TID.X ;  /* 0x0000000000067919 */ /* 0x000f640000002100 */
[----:B------:R-:W-:Y:S01]  /*1f240*/  IMAD R3, R4, UR5, R3 ;  /* 0x0000000504037c24 */ /* 0x000fe2000f8e0203 */
[----:B------:R-:W-:Y:S01]  /*1f250*/  LOP3.LUT P3, RZ, R22, 0x2, RZ, 0xc0, !PT ;  /* 0x0000000216ff7812 */ /* 0x000fe2000786c0ff */
[----:B-1----:R-:W-:Y:S01]  /*1f260*/  IMAD.WIDE.U32 R4, R4, UR4, RZ ;  /* 0x0000000404047c25 */ /* 0x002fe2000f8e00ff */
[----:B0-----:R-:W0:Y:S01]  /*1f270*/  S2R R9, SR_TID.X ;  /* 0x0000000000097919 */ /* 0x001e220000002100 */
[----:B------:R-:W-:Y:S01]  /*1f280*/  ULDC.64 UR4, c[0x0][0x310] ;  /* 0x0000c40000047ab9 */ /* 0x000fe20000000a00 */
[----:B------:R-:W-:Y:S01]  /*1f290*/  LOP3.LUT P2, RZ, R22, 0x1, RZ, 0xc0, !PT ;  /* 0x0000000116ff7812 */ /* 0x000fe2000784c0ff */
[----:B------:R-:W-:-:S02]  /*1f2a0*/  IMAD.IADD R5, R5, 0x1, R3 ;  /* 0x0000000105057824 */ /* 0x000fc400078e0203 */
[----:B------:R-:W-:Y:S02]  /*1f2b0*/  IMAD R8, R8, UR4, RZ ;  /* 0x0000000408087c24 */ /* 0x000fe4000f8e02ff */
[----:B------:R-:W-:-:S04]  /*1f2c0*/  IMAD.WIDE.U32 R4, R2, UR4, R4 ;  /* 0x0000000402047c25 */ /* 0x000fc8000f8e0004 */
[----:B------:R-:W-:Y:S01]  /*1f2d0*/  IMAD R2, R2, UR5, R8 ;  /* 0x0000000502027c24 */ /* 0x000fe2000f8e0208 */
[----:B------:R-:W-:-:S03]  /*1f2e0*/  ULDC.64 UR4, c[0x0][0x308] ;  /* 0x0000c20000047ab9 */ /* 0x000fc60000000a00 */
[----:B------:R-:W-:Y:S02]  /*1f2f0*/  IMAD.IADD R3, R5, 0x1, R2 ;  /* 0x0000000105037824 */ /* 0x000fe400078e0202 */
[----:B------:R-:W-:Y:S01]  /*1f300*/  IMAD.MOV.U32 R2, RZ, RZ, R4 ;  /* 0x000000ffff027224 */ /* 0x000fe200078e0004 */
[----:B-----5:R-:W-:-:S04]  /*1f310*/  LOP3.LUT R6, R6, 0x7f, RZ, 0xc0, !PT ;  /* 0x0000007f06067812 */ /* 0x020fc800078ec0ff */
[----:B------:R-:W-:Y:S01]  /*1f320*/  SHF.R.U32.HI R6, RZ, 0x2, R6 ;  /* 0x00000002ff067819 */ /* 0x000fe20000011606 */
[----:B0-----:R-:W-:-:S05]  /*1f330*/  IMAD.SHL.U32 R9, R9, 0x8, RZ ;  /* 0x0000000809097824 */ /* 0x001fca00078e00ff */
[----:B------:R-:W-:Y:S01]  /*1f340*/  LOP3.LUT R9, R9, 0x18, RZ, 0xc0, !PT ;  /* 0x0000001809097812 */ /* 0x000fe200078ec0ff */
[----:B--2---:R-:W-:-:S04]  /*1f350*/  IMAD R4, R7, UR4, RZ ;  /* 0x0000000407047c24 */ /* 0x004fc8000f8e02ff */
[----:B------:R-:W-:Y:S01]  /*1f360*/  IMAD R7, R18, UR5, R4 ;  /* 0x0000000512077c24 */ /* 0x000fe2000f8e0204 */
[----:B---3--:R-:W-:Y:S01]  /*1f370*/  IADD3 R6, -R6, R12, -R10 ;  /* 0x0000000c06067210 */ /* 0x008fe20007ffe90a */
[----:B------:R-:W-:Y:S01]  /*1f380*/  IMAD.WIDE.U32 R4, R18, UR4, R2 ;  /* 0x0000000412047c25 */ /* 0x000fe2000f8e0002 */
[----:B------:R-:W-:-:S03]  /*1f390*/  ULDC.64 UR4, c[0x0][0x2e8] ;  /* 0x0000ba0000047ab9 */ /* 0x000fc60000000a00 */
[----:B------:R-:W-:Y:S01]  /*1f3a0*/  IMAD.IADD R7, R5, 0x1, R7 ;  /* 0x0000000105077824 */ /* 0x000fe200078e0207 */
[C---:B------:R-:W-:Y:S01]  /*1f3b0*/  LEA R2, P0, R4.reuse, UR4, 0x1 ;  /* 0x0000000404027c11 */ /* 0x040fe2000f8008ff */
[----:B------:R-:W-:Y:S01]  /*1f3c0*/  UMOV UR4, 0xffffffff ;  /* 0xffffffff00047882 */ /* 0x000fe20000000000 */
[----:B----4-:R-:W-:Y:S02]  /*1f3d0*/  IMAD R8, R25, 0x3000, R11 ;  /* 0x0000300019087824 */ /* 0x010fe400078e020b */
[----:B------:R-:W-:Y:S02]  /*1f3e0*/  LEA.HI.X R7, R4, UR5, R7, 0x1, P0 ;  /* 0x0000000504077c11 */ /* 0x000fe400080f0c07 */
[----:B------:R-:W-:Y:S01]  /*1f3f0*/  ISETP.GE.AND P0, PT, R6, 0x1, PT ;  /* 0x000000010600780c */ /* 0x000fe20003f06270 */
[----:B------:R-:W-:-:S12]  /*1f400*/  BRA.DIV UR4, `(.L_x_11648) ;  /* 0x0000004a04887947 */ /* 0x000fd8000b800000 */
[----:B------:R-:W0:Y:S04]  /*1f410*/  SHFL.IDX PT, R3, R2, RZ, 0x1c1f ;  /* 0x001c1fff02037589 */ /* 0x000e2800000e0000 */
[----:B------:R-:W1:Y:S01]  /*1f420*/  SHFL.IDX PT, R4, R7, RZ, 0x1c1f ;  /* 0x001c1fff07047589 */ /* 0x000e6200000e0000 */
[----:B0-----:R-:W-:Y:S01]  /*1f430*/  @P0 LEA R5, P1, R9, R3, 0x1 ;  /* 0x0000000309050211 */ /* 0x001fe200078208ff */
[----:B------:R-:W-:-:S04]  /*1f440*/  @P0 IMAD R3, R8, 0x2, R23 ;  /* 0x0000000208030824 */ /* 0x000fc800078e0217 */
        /* <DEDUP_REMOVED lines=11> */
[----:B0-----:R-:W-:Y:S01]  /*1f500*/  @P1 LEA R5, P0, R9, R3, 0x1 ;  /* 0x0000000309051211 */ /* 0x001fe200078008ff */
[----:B------:R-:W-:-:S04]  /*1f510*/  @P1 IMAD R3, R8, 0x2, R23 ;  /* 0x0000000208031824 */ /* 0x000fc800078e0217 */
        /* <DEDUP_REMOVED lines=12> */
[----:B0-----:R-:W-:Y:S01]  /*1f5e0*/  @P1 LEA R5, P0, R9, R3, 0x1 ;  /* 0x0000000309051211 */ /* 0x001fe200078008ff */
[----:B------:R-:W-:-:S04]  /*1f5f0*/  @P1 IMAD R3, R8, 0x2, R23 ;  /* 0x0000000208031824 */ /* 0x000fc800078e0217 */
[----:B-1----:R-:W-:-:S05]  /*1f600*/  @P1 IMAD.X R4, RZ, RZ, R4, P0 ;  /* 0x000000ffff041224 */ /* 0x002fca00000e0604 */
[----:B------:R-:W-:-:S04]  /*1f610*/  @P1 LOP3.LUT R5, R5, R4, RZ, 0x3c, !PT ;  /* 0x0000000405051212 */ /* 0x000fc800078e3cff */
[----:B------:R-:W-:-:S04]  /*1f620*/  @P1 LOP3.LUT R4, R5, R4, RZ, 0x3c, !PT ;  /* 0x0000000405041212 */ /* 0x000fc800078e3cff */
[----:B------:R-:W-:-:S05]  /*1f630*/  @P1 LOP3.LUT R5, R5, R4, RZ, 0x3c, !PT ;  /* 0x0000000405051212 */ /* 0x000fca00078e3cff */
[----:B------:R0:W-:Y:S04]  /*1f640*/  @P1 LDGSTS.E.BYPASS.LTC128B.128 [R3+0x16400], desc[UR52][R4.64], !P4 ;  /* 0x1640000004031fae */ /* 0x0001e8000e101d74 */
[----:B------:R0:W-:Y:S04]  /*1f650*/  @P1 LDGSTS.E.BYPASS.LTC128B.128 [R3+0x18400], desc[UR52][R4.64+0x40], !P3 ;  /* 0x1840004004031fae */ /* 0x0001e8000d901d74 */
[----:B--23--:R0:W-:Y:S02]  /*1f660*/  @P1 LDGSTS.E.BYPASS.LTC128B.128 [R3+0x1a400], desc[UR52][R4.64+0x80], !P2 ;  /* 0x1a40008004031fae */ /* 0x00c1e4000d101d74 */
.L_x_11768:
[----:B------:R-:W-:-:S13]  /*1f670*/  ISETP.GE.AND P0, PT, R6, 0x61, PT ;  /* 0x000000610600780c */ /* 0x000fda0003f06270 */
[----:B------:R-:W-:Y:S01]  /*1f680*/  @P0 LEA R2, P1, R9, R2, 0x1 ;  /* 0x0000000209020211 */ /* 0x000fe200078208ff */
[----:B------:R-:W-:-:S04]  /*1f690*/  @P0 IMAD R8, R8, 0x2, R23 ;  /* 0x0000000208080824 */ /* 0x000fc800078e0217 */
[----:B01----:R-:W-:-:S05]  /*1f6a0*/  @P0 IMAD.X R3, RZ, RZ, R7, P1 ;  /* 0x000000ffff030224 */ /* 0x003fca00008e0607 */
        /* <DEDUP_REMOVED lines=8> */
.L_x_11649:
        /* <DEDUP_REMOVED lines=11> */
.L_x_11650:
[----:B------:R0:W5:Y:S01]  /*1f7e0*/  LDL.LU R3, [R1+0x8] ;  /* 0x0000080001037983 */ /* 0x0001620000300800 */
[----:B------:R0:W-:Y:S02]  /*1f7f0*/  SYNCS.ARRIVE.TRANS64.A1T0 RZ, [R0+URZ+0x2d830], RZ ;  /* 0x02d830ff00ff79a7 */ /* 0x0001e4000810003f */
        /* <DEDUP_REMOVED lines=8> */
[----:B------:R-:W-:Y:S01]  /*1f880*/  BSSY B6, `(.L_x_11651) ;  /* 0x000001e000067945 */ /* 0x000fe20003800000 */
[----:B-----5:R-:W-:Y:S01]  /*1f890*/  SHF.R.S32.HI R2, RZ, 0x1f, R3 ;  /* 0x0000001fff027819 */ /* 0x020fe20000011403 */
[----:B------:R-:W-:-:S04]  /*1f8a0*/  IMAD.WIDE.U32 R4, R3, UR4, RZ ;  /* 0x0000000403047c25 */ /* 0x000fc8000f8e00ff */
[----:B------:R-:W-:Y:S01]  /*1f8b0*/  IMAD R2, R2, UR4, RZ ;  /* 0x0000000402027c24 */ /* 0x000fe2000f8e02ff */
[----:B------:R0:W-:Y:S03]  /*1f8c0*/  STL.64 [R1+0x38], R4 ;  /* 0x0000380401007387 */ /* 0x0001e60000100a00 */
[----:B------:R-:W-:Y:S01]  /*1f8d0*/  IMAD R0, R3, UR5, R2 ;  /* 0x0000000503007c24 */ /* 0x000fe2000f8e0202 */
[----:B------:R-:W-:-:S03]  /*1f8e0*/  SHF.R.S32.HI R2, RZ, 0x1f, R19 ;  /* 0x0000001fff027819 */ /* 0x000fc60000011413 */
[----:B------:R-:W-:Y:S01]  /*1f8f0*/  IMAD.IADD R3, R5, 0x1, R0 ;  /* 0x0000000105037824 */ /* 0x000fe200078e0200 */
[----:B------:R-:W-:Y:S02]  /*1f900*/  SEL R0, R19, RZ, !P0 ;  /* 0x000000ff13007207 */ /* 0x000fe40004000000 */
[----:B------:R-:W-:Y:S02]  /*1f910*/  SEL R2, R2, RZ, !P0 ;  /* 0x000000ff02027207 */ /* 0x000fe40004000000 */
        /* <DEDUP_REMOVED lines=20> */
.L_x_11652:
[----:B------:R-:W-:Y:S05]  /*1fa60*/  BSYNC B6 ;  /* 0x0000000000067941 */ /* 0x000fea0003800000 */
.L_x_11651:
[----:B0-----:R-:W2:Y:S01]  /*1fa70*/  LDL.LU R0, [R1+0x48] ;  /* 0x0000480001007983 */ /* 0x001ea20000300800 */
[----:B------:R-:W0:Y:S01]  /*1fa80*/  LDC R9, c[0x0][0x448] ;  /* 0x00011200ff097b82 */ /* 0x000e220000000800 */
[----:B------:R-:W-:Y:S01]  /*1fa90*/  ULDC.64 UR4, c[0x0][0x2d8] ;  /* 0x0000b60000047ab9 */ /* 0x000fe20000000a00 */
[----:B------:R-:W-:Y:S01]  /*1faa0*/  ULDC.64 UR6, c[0x0][0x2c8] ;  /* 0x0000b20000067ab9 */ /* 0x000fe20000000a00 */
[----:B------:R-:W3:Y:S01]  /*1fab0*/  LDL.LU R21, [R1+0x40] ;  /* 0x0000400001157983 */ /* 0x000ee20000300800 */
[----:B------:R-:W-:-:S03]  /*1fac0*/  ULDC.64 UR8, c[0x0][0x280] ;  /* 0x0000a00000087ab9 */ /* 0x000fc60000000a00 */
[----:B------:R-:W3:Y:S04]  /*1fad0*/  LDL.LU.64 R2, [R1+0x38] ;  /* 0x0000380001027983 */ /* 0x000ee80000300a00 */
[----:B------:R-:W4:Y:S04]  /*1fae0*/  LDL R20, [R1+0xc] ;  /* 0x00000c0001147983 */ /* 0x000f280000100800 */
[----:B------:R-:W5:Y:S01]  /*1faf0*/  LDL.LU R4, [R1+0x8] ;  /* 0x0000080001047983 */ /* 0x000f620000300800 */
[----:B0-----:R-:W-:-:S13]  /*1fb00*/  ISETP.NE.AND P1, PT, R9, 0x1, PT ;  /* 0x000000010900780c */ /* 0x001fda0003f25270 */
[----:B------:R-:W0:Y:S08]  /*1fb10*/  @P1 LDC R6, c[0x0][0x450] ;  /* 0x00011400ff061b82 */ /* 0x000e300000000800 */
[----:B------:R-:W1:Y:S01]  /*1fb20*/  @P1 LDC R8, c[0x0][0x450] ;  /* 0x00011400ff081b82 */ /* 0x000e620000000800 */
[----:B------:R-:W0:Y:S02]  /*1fb30*/  S2R R11, SR_TID.X ;  /* 0x00000000000b7919 */ /* 0x000e240000002100 */
[----:B0-----:R-:W-:-:S05]  /*1fb40*/  IMAD.SHL.U32 R10, R11, 0x8, RZ ;  /* 0x000000080b0a7824 */ /* 0x001fca00078e00ff */
[----:B------:R-:W-:Y:S01]  /*1fb50*/  LOP3.LUT R10, R10, 0x18, RZ, 0xc0, !PT ;  /* 0x000000180a0a7812 */ /* 0x000fe200078ec0ff */
[----:B--2---:R-:W-:Y:S02]  /*1fb60*/  IMAD.MOV.U32 R5, RZ, RZ, R0 ;  /* 0x000000ffff057224 */ /* 0x004fe400078e0000 */
[----:B---3--:R-:W-:Y:S02]  /*1fb70*/  IMAD.MOV.U32 R3, RZ, RZ, R21 ;  /* 0x000000ffff037224 */ /* 0x008fe400078e0015 */
[----:B------:R-:W0:Y:S01]  /*1fb80*/  S2R R21, SR_TID.X ;  /* 0x0000000000157919 */ /* 0x000e220000002100 */
        /* <DEDUP_REMOVED lines=8> */
[----:B-----5:R-:W-:-:S04]  /*1fc10*/  IMAD.WIDE.U32 R2, R4, UR4, R2 ;  /* 0x0000000404027c25 */ /* 0x020fc8000f8e0002 */
[----:B------:R-:W-:Y:S01]  /*1fc20*/  IMAD R0, R4, UR5, R0 ;  /* 0x0000000504007c24 */ /* 0x000fe2000f8e0200 */
[----:B------:R-:W-:Y:S01]  /*1fc30*/  ULDC.64 UR4, c[0x0][0x2d0] ;  /* 0x0000b40000047ab9 */ /* 0x000fe20000000a00 */
[----:B0-----:R-:W-:Y:S01]  /*1fc40*/  IMAD.SHL.U32 R21, R21, 0x20, RZ ;  /* 0x0000002015157824 */ /* 0x001fe200078e00ff */
[----:B--2---:R-:W-:-:S04]  /*1fc50*/  LOP3.LUT R20, R20, 0x7f, RZ, 0xc0, !PT ;  /* 0x0000007f14147812 */ /* 0x004fc800078ec0ff */
[----:B------:R-:W-:Y:S02]  /*1fc60*/  LOP3.LUT R21, R21, 0x60, RZ, 0xc0, !PT ;  /* 0x0000006015157812 */ /* 0x000fe400078ec0ff */
[----:B------:R-:W-:-:S04]  /*1fc70*/  SHF.R.U32.HI R20, RZ, 0x2, R20 ;  /* 0x00000002ff147819 */ /* 0x000fc80000011614 */
[----:B------:R-:W-:Y:S01]  /*1fc80*/  LOP3.LUT R20, R20, R21, RZ, 0xfc, !PT ;  /* 0x0000001514147212 */ /* 0x000fe200078efcff */
[----:B------:R-:W-:-:S04]  /*1fc90*/  IMAD.IADD R3, R3, 0x1, R0 ;  /* 0x0000000103037824 */ /* 0x000fc800078e0200 */
[----:B------:R-:W-:-:S04]  /*1fca0*/  IMAD.IADD R0, R20, 0x1, R28 ;  /* 0x0000000114007824 */ /* 0x000fc800078e021c */
[----:B---3--:R-:W-:-:S04]  /*1fcb0*/  @P1 IMAD.HI.U32 R5, R0, R5, RZ ;  /* 0x0000000500051227 */ /* 0x008fc800078e00ff */
[----:B------:R-:W-:Y:S01]  /*1fcc0*/  IMAD.MOV.U32 R4, RZ, RZ, R0 ;  /* 0x000000ffff047224 */ /* 0x000fe200078e0000 */
[----:B------:R-:W-:-:S04]  /*1fcd0*/  @P1 SHF.R.U32.HI R4, RZ, R6, R5 ;  /* 0x00000006ff041219 */ /* 0x000fc80000011605 */
        /* <DEDUP_REMOVED lines=11> */
[----:B------:R-:W0:Y:S02]  /*1fd90*/  @P1 LDC R7, c[0x0][0x44c] ;  /* 0x00011300ff071b82 */ /* 0x000e240000000800 */
[----:B------:R-:W-:Y:S01]  /*1fda0*/  IMAD.IADD R6, R5, 0x1, R6 ;  /* 0x0000000105067824 */ /* 0x000fe200078e0206 */
[----:B------:R-:W-:-:S04]  /*1fdb0*/  LEA R5, P0, R4, UR8, 0x1 ;  /* 0x0000000804057c11 */ /* 0x000fc8000f8008ff */
[----:B------:R-:W-:Y:S01]  /*1fdc0*/  LEA.HI.X R4, R4, UR9, R6, 0x1, P0 ;  /* 0x0000000904047c11 */ /* 0x000fe200080f0c06 */
[----:B------:R-:W-:-:S04]  /*1fdd0*/  VIADD R6, R0, 0x80 ;  /* 0x0000008000067836 */ /* 0x000fc80000000000 */
[----:B------:R-:W-:Y:S02]  /*1fde0*/  IMAD.MOV.U32 R0, RZ, RZ, R6 ;  /* 0x000000ffff007224 */ /* 0x000fe400078e0006 */
[----:B0-----:R-:W-:-:S05]  /*1fdf0*/  @P1 IMAD.HI.U32 R7, R6, R7, RZ ;  /* 0x0000000706071227 */ /* 0x001fca00078e00ff */
[----:B-1----:R-:W-:-:S05]  /*1fe00*/  @P1 SHF.R.U32.HI R0, RZ, R8, R7 ;  /* 0x00000008ff001219 */ /* 0x002fca0000011607 */
[----:B------:R-:W-:-:S04]  /*1fe10*/  IMAD.MOV R7, RZ, RZ, -R0 ;  /* 0x000000ffff077224 */ /* 0x000fc800078e0a00 */
[----:B------:R-:W-:Y:S01]  /*1fe20*/  IMAD R6, R9, R7, R6 ;  /* 0x0000000709067224 */ /* 0x000fe200078e0206 */
[----:B------:R-:W-:Y:S01]  /*1fe30*/  SHF.R.S32.HI R7, RZ, 0x1f, R0 ;  /* 0x0000001fff077819 */ /* 0x000fe20000011400 */
[----:B------:R-:W-:-:S04]  /*1fe40*/  IMAD.WIDE.U32 R2, R0, UR4, R2 ;  /* 0x0000000400027c25 */ /* 0x000fc8000f8e0002 */
[----:B------:R-:W-:Y:S02]  /*1fe50*/  IMAD R7, R7, UR4, RZ ;  /* 0x0000000407077c24 */ /* 0x000fe4000f8e02ff */
[C---:B------:R-:W-:Y:S01]  /*1fe60*/  IMAD.SHL.U32 R21, R11.reuse, 0x8, RZ ;  /* 0x000000080b157824 */ /* 0x040fe200078e00ff */
[----:B------:R-:W-:Y:S01]  /*1fe70*/  LOP3.LUT R20, R11, 0x7f, RZ, 0xc0, !PT ;  /* 0x0000007f0b147812 */ /* 0x000fe200078ec0ff */
[----:B------:R-:W-:Y:S01]  /*1fe80*/  IMAD R0, R0, UR5, R7 ;  /* 0x0000000500007c24 */ /* 0x000fe2000f8e0207 */
[----:B------:R-:W-:-:S03]  /*1fe90*/  ULDC UR4, c[0x0][0x2b8] ;  /* 0x0000ae0000047ab9 */ /* 0x000fc60000000800 */
[----:B------:R-:W-:Y:S01]  /*1fea0*/  IMAD.IADD R3, R3, 0x1, R0 ;  /* 0x0000000103037824 */ /* 0x000fe200078e0200 */
[----:B------:R-:W-:-:S05]  /*1feb0*/  SHF.R.S32.HI R0, RZ, 0x1f, R6 ;  /* 0x0000001fff007819 */ /* 0x000fca0000011406 */
[----:B------:R-:W-:Y:S02]  /*1fec0*/  IMAD R0, R0, UR6, RZ ;  /* 0x0000000600007c24 */ /* 0x000fe4000f8e02ff */
[----:B------:R-:W-:Y:S01]  /*1fed0*/  IMAD.WIDE.U32 R2, R6, UR6, R2 ;  /* 0x0000000606027c25 */ /* 0x000fe2000f8e0002 */
[----:B------:R-:W-:-:S03]  /*1fee0*/  LOP3.LUT R21, R21, 0x18, RZ, 0xc0, !PT ;  /* 0x0000001815157812 */ /* 0x000fc600078ec0ff */
[----:B------:R-:W-:Y:S01]  /*1fef0*/  IMAD R6, R6, UR7, R0 ;  /* 0x0000000706067c24 */ /* 0x000fe2000f8e0200 */
[----:B------:R-:W-:-:S03]  /*1ff00*/  LEA R7, P0, R2, UR8, 0x1 ;  /* 0x0000000802077c11 */ /* 0x000fc6000f8008ff */
[----:B------:R-:W-:Y:S01]  /*1ff10*/  IMAD.IADD R6, R3, 0x1, R6 ;  /* 0x0000000103067824 */ /* 0x000fe200078e0206 */
[C---:B------:R-:W-:Y:S02]  /*1ff20*/  LOP3.LUT R12, R21.reuse, 0x20, RZ, 0xfc, !PT ;  /* 0x00000020150c7812 */ /* 0x040fe400078efcff */
[----:B------:R-:W-:Y:S01]  /*1ff30*/  LOP3.LUT R11, R21, 0x40, RZ, 0xfc, !PT ;  /* 0x00000040150b7812 */ /* 0x000fe200078efcff */
[----:B------:R-:W-:Y:S01]  /*1ff40*/  UMOV UR5, 0xffffffff ;  /* 0xffffffff00057882 */ /* 0x000fe20000000000 */
[----:B------:R-:W-:Y:S02]  /*1ff50*/  LEA.HI.X R6, R2, UR9, R6, 0x1, P0 ;  /* 0x0000000902067c11 */ /* 0x000fe400080f0c06 */
[----:B------:R-:W-:Y:S02]  /*1ff60*/  ISETP.GE.AND P0, PT, R10, UR4, PT ;  /* 0x000000040a007c0c */ /* 0x000fe4000bf06270 */
[----:B------:R-:W-:Y:S02]  /*1ff70*/  ISETP.GE.AND P1, PT, R12, UR4, PT ;  /* 0x000000040c007c0c */ /* 0x000fe4000bf26270 */
[----:B------:R-:W-:-:S02]  /*1ff80*/  ISETP.GE.AND P2, PT, R11, UR4, PT ;  /* 0x000000040b007c0c */ /* 0x000fc4000bf46270 */
[----:B------:R-:W-:Y:S01]  /*1ff90*/  SHF.R.U32.HI R20, RZ, 0x2, R20 ;  /* 0x00000002ff147819 */ /* 0x000fe20000011614 */
[----:B------:R-:W-:Y:S10]  /*1ffa0*/  BRA.DIV UR5, `(.L_x_11653) ;  /* 0x0000004605087947 */ /* 0x000ff4000b800000 */
[----:B------:R-:W2:Y:S01]  /*1ffb0*/  LDL R11, [R1+0x34] ;  /* 0x00003400010b7983 */ /* 0x000ea20000100800 */
[----:B------:R-:W-:Y:S02]  /*1ffc0*/  IMAD R0, R29, R9, RZ ;  /* 0x000000091d007224 */ /* 0x000fe400078e02ff */
[----:B------:R-:W-:Y:S01]  /*1ffd0*/  IMAD.IADD R28, R20, 0x1, R28 ;  /* 0x00000001141c7824 */ /* 0x000fe200078e021c */
[----:B------:R-:W0:Y:S04]  /*1ffe0*/  SHFL.IDX PT, R3, R5, RZ, 0x1c1f ;  /* 0x001c1fff05037589 */ /* 0x000e2800000e0000 */
[----:B------:R-:W1:Y:S01]  /*1fff0*/  SHFL.IDX PT, R2, R4, RZ, 0x1c1f ;  /* 0x001c1fff04027589 */ /* 0x000e6200000e0000 */
[----:B------:R-:W-:-:S03]  /*20000*/  ISETP.GE.AND P3, PT, R28, R0, PT ;  /* 0x000000001c00720c */ /* 0x000fc60003f66270 */
[----:B------:R-:W-:Y:S10]  /*20010*/  SHFL.IDX PT, R8, R4, 0x1, 0x1c1f ;  /* 0x003c1f0004087f89 */ /* 0x000ff400000e0000 */
[----:B0-----:R-:W-:-:S05]  /*20020*/  @!P3 LEA R3, P4, R10, R3, 0x1 ;  /* 0x000000030a03b211 */ /* 0x001fca00078808ff */
[----:B-1----:R-:W-:-:S05]  /*20030*/  @!P3 IMAD.X R2, RZ, RZ, R2, P4 ;  /* 0x000000ffff02b224 */ /* 0x002fca00020e0602 */
[----:B------:R-:W-:-:S04]  /*20040*/  @!P3 LOP3.LUT R3, R3, R2, RZ, 0x3c, !PT ;  /* 0x000000020303b212 */ /* 0x000fc800078e3cff */
[----:B------:R-:W-:-:S04]  /*20050*/  @!P3 LOP3.LUT R2, R3, R2, RZ, 0x3c, !PT ;  /* 0x000000020302b212 */ /* 0x000fc800078e3cff */
[----:B------:R-:W-:-:S05]  /*20060*/  @!P3 LOP3.LUT R3, R3, R2, RZ, 0x3c, !PT ;  /* 0x000000020303b212 */ /* 0x000fca00078e3cff */
[----:B--2---:R-:W-:Y:S04]  /*20070*/  @!P3 LDGSTS.E.BYPASS.LTC128B.128 [R11+0xc400], desc[UR52][R2.64], !P0 ;  /* 0x0c400000020bbfae */ /* 0x004fe8000c101d74 */
[----:B------:R-:W-:Y:S04]  /*20080*/  @!P3 LDGSTS.E.BYPASS.LTC128B.128 [R11+0xf400], desc[UR52][R2.64+0x40], !P1 ;  /* 0x0f400040020bbfae */ /* 0x000fe8000c901d74 */
[----:B------:R0:W-:Y:S02]  /*20090*/  @!P3 LDGSTS.E.BYPASS.LTC128B.128 [R11+0x12400], desc[UR52][R2.64+0x80], !P2 ;  /* 0x12400080020bbfae */ /* 0x0001e4000d101d74 */
[----:B0-----:R-:W-:-:S05]  /*200a0*/  VIADD R2, R28, 0x20 ;  /* 0x000000201c027836 */ /* 0x001fca0000000000 */
[----:B------:R-:W-:Y:S02]  /*200b0*/  ISETP.GE.AND P3, PT, R2, R0, PT ;  /* 0x000000000200720c */ /* 0x000fe40003f66270 */
[----:B------:R-:W0:Y:S11]  /*200c0*/  SHFL.IDX PT, R2, R5, 0x1, 0x1c1f ;  /* 0x003c1f0005027f89 */ /* 0x000e3600000e0000 */
[----:B0-----:R-:W-:-:S05]  /*200d0*/  @!P3 LEA R3, P4, R10, R2, 0x1 ;  /* 0x000000020a03b211 */ /* 0x001fca00078808ff */
[----:B------:R-:W-:Y:S02]  /*200e0*/  @!P3 IMAD.X R2, RZ, RZ, R8, P4 ;  /* 0x000000ffff02b224 */ /* 0x000fe400020e0608 */
[----:B------:R-:W-:Y:S03]  /*200f0*/  SHFL.IDX PT, R8, R4, 0x2, 0x1c1f ;  /* 0x005c1f0004087f89 */ /* 0x000fe600000e0000 */
[-C--:B------:R-:W-:Y:S01]  /*20100*/  @!P3 LOP3.LUT R3, R3, R2.reuse, RZ, 0x3c, !PT ;  /* 0x000000020303b212 */ /* 0x080fe200078e3cff */
[----:B------:R-:W-:Y:S03]  /*20110*/  SHFL.IDX PT, R4, R4, 0x3, 0x1c1f ;  /* 0x007c1f0004047f89 */ /* 0x000fe600000e0000 */
[----:B------:R-:W-:-:S04]  /*20120*/  @!P3 LOP3.LUT R2, R3, R2, RZ, 0x3c, !PT ;  /* 0x000000020302b212 */ /* 0x000fc800078e3cff */
[----:B------:R-:W-:-:S05]  /*20130*/  @!P3 LOP3.LUT R3, R3, R2, RZ, 0x3c, !PT ;  /* 0x000000020303b212 */ /* 0x000fca00078e3cff */
[----:B------:R-:W-:Y:S04]  /*20140*/  @!P3 LDGSTS.E.BYPASS.LTC128B.128 [R11+0xcc00], desc[UR52][R2.64], !P0 ;  /* 0x0cc00000020bbfae */ /* 0x000fe8000c101d74 */
[----:B------:R-:W-:Y:S04]  /*20150*/  @!P3 LDGSTS.E.BYPASS.LTC128B.128 [R11+0xfc00], desc[UR52][R2.64+0x40], !P1 ;  /* 0x0fc00040020bbfae */ /* 0x000fe8000c901d74 */
[----:B------:R0:W-:Y:S02]  /*20160*/  @!P3 LDGSTS.E.BYPASS.LTC128B.128 [R11+0x12c00], desc[UR52][R2.64+0x80], !P2 ;  /* 0x12c00080020bbfae */ /* 0x0001e4000d101d74 */
[----:B0-----:R-:W-:-:S05]  /*20170*/  VIADD R2, R28, 0x40 ;  /* 0x000000401c027836 */ /* 0x001fca0000000000 */
[----:B------:R-:W-:Y:S02]  /*20180*/  ISETP.GE.AND P3, PT, R2, R0, PT ;  /* 0x000000000200720c */ /* 0x000fe40003f66270 */
[----:B------:R-:W0:Y:S04]  /*20190*/  SHFL.IDX PT, R2, R5, 0x2, 0x1c1f ;  /* 0x005c1f0005027f89 */ /* 0x000e2800000e0000 */
[----:B------:R-:W1:Y:S07]  /*201a0*/  SHFL.IDX PT, R5, R5, 0x3, 0x1c1f ;  /* 0x007c1f0005057f89 */ /* 0x000e6e00000e0000 */
[----:B0-----:R-:W-:-:S05]  /*201b0*/  @!P3 LEA R3, P4, R10, R2, 0x1 ;  /* 0x000000020a03b211 */ /* 0x001fca00078808ff */
[----:B------:R-:W-:-:S05]  /*201c0*/  @!P3 IMAD.X R2, RZ, RZ, R8, P4 ;  /* 0x000000ffff02b224 */ /* 0x000fca00020e0608 */
        /* <DEDUP_REMOVED lines=8> */
[----:B-1----:R-:W-:-:S05]  /*20250*/  @!P3 LEA R2, P4, R10, R5, 0x1 ;  /* 0x000000050a02b211 */ /* 0x002fca00078808ff */
[----:B------:R-:W-:Y:S02]  /*20260*/  @!P3 IMAD.X R3, RZ, RZ, R4, P4 ;  /* 0x000000ffff03b224 */ /* 0x000fe400020e0604 */
[----:B------:R-:W-:Y:S04]  /*20270*/  SHFL.IDX PT, R4, R6, RZ, 0x1c1f ;  /* 0x001c1fff06047589 */ /* 0x000fe800000e0000 */
[----:B------:R-:W-:Y:S04]  /*20280*/  @!P3 LDGSTS.E.BYPASS.LTC128B.128 [R11+0xdc00], desc[UR52][R2.64], !P0 ;  /* 0x0dc00000020bbfae */ /* 0x000fe8000c101d74 */
[----:B------:R-:W-:Y:S04]  /*20290*/  @!P3 LDGSTS.E.BYPASS.LTC128B.128 [R11+0x10c00], desc[UR52][R2.64+0x40], !P1 ;  /* 0x10c00040020bbfae */ /* 0x000fe8000c901d74 */
[----:B------:R0:W-:Y:S04]  /*202a0*/  @!P3 LDGSTS.E.BYPASS.LTC128B.128 [R11+0x13c00], desc[UR52][R2.64+0x80], !P2 ;  /* 0x13c00080020bbfae */ /* 0x0001e8000d101d74 */
[----:B------:R-:W-:Y:S04]  /*202b0*/  SHFL.IDX PT, R6, R6, 0x1, 0x1c1f ;  /* 0x003c1f0006067f89 */ /* 0x000fe800000e0000 */
[----:B0-----:R-:W0:Y:S01]  /*202c0*/  SHFL.IDX PT, R2, R7, RZ, 0x1c1f ;  /* 0x001c1fff07027589 */ /* 0x001e2200000e0000 */
[----:B------:R-:W-:-:S05]  /*202d0*/  VIADD R3, R28, 0x80 ;  /* 0x000000801c037836 */ /* 0x000fca0000000000 */
[----:B------:R-:W-:-:S13]  /*202e0*/  ISETP.GE.AND P3, PT, R3, R0, PT ;  /* 0x000000000300720c */ /* 0x000fda0003f66270 */
[----:B0-----:R-:W-:-:S05]  /*202f0*/  @!P3 LEA R2, P4, R10, R2, 0x1 ;  /* 0x000000020a02b211 */ /* 0x001fca00078808ff */
[----:B------:R-:W-:-:S05]  /*20300*/  @!P3 IMAD.X R3, RZ, RZ, R4, P4 ;  /* 0x000000ffff03b224 */ /* 0x000fca00020e0604 */
[----:B------:R-:W-:Y:S04]  /*20310*/  @!P3 LDGSTS.E.BYPASS.LTC128B.128 [R11+0xe400], desc[UR52][R2.64], !P0 ;  /* 0x0e400000020bbfae */ /* 0x000fe8000c101d74 */
[----:B------:R-:W-:Y:S04]  /*20320*/  @!P3 LDGSTS.E.BYPASS.LTC128B.128 [R11+0x11400], desc[UR52][R2.64+0x40], !P1 ;  /* 0x11400040020bbfae */ /* 0x000fe8000c901d74 */
[----:B------:R0:W-:Y:S04]  /*20330*/  @!P3 LDGSTS.E.BYPASS.LTC128B.128 [R11+0x14400], desc[UR52][R2.64+0x80], !P2 ;  /* 0x14400080020bbfae */ /* 0x0001e8000d101d74 */
[----:B0-----:R0:W1:Y:S02]  /*20340*/  SHFL.IDX PT, R2, R7, 0x1, 0x1c1f ;  /* 0x003c1f0007027f89 */ /* 0x00106400000e0000 */
.L_x_11781:
        /* <DEDUP_REMOVED lines=13> */
.L_x_11654:
        /* <DEDUP_REMOVED lines=18> */
.L_x_11782:
[----:B------:R-:W-:Y:S05]  /*20540*/  BSYNC B0 ;  /* 0x0000000000007941 */ /* 0x000fea0003800000 */
.L_x_11655:
[----:B------:R-:W1:Y:S04]  /*20550*/  LDL.LU R3, [R1+0x44] ;  /* 0x0000440001037983 */ /* 0x000e680000300800 */
[----:B------:R-:W2:Y:S01]  /*20560*/  LDL R2, [R1+0x28] ;  /* 0x0000280001027983 */ /* 0x000ea20000100800 */
[----:B------:R-:W-:Y:S01]  /*20570*/  BSSY B0, `(.L_x_11657) ;  /* 0x00000f7000007945 */ /* 0x000fe20003800000 */
[----:B-1----:R-:W-:-:S05]  /*20580*/  VIADD R0, R3, 0xfffffffe ;  /* 0xfffffffe03007836 */ /* 0x002fca0000000000 */
[----:B--2---:R-:W-:-:S13]  /*20590*/  ISETP.GE.AND P0, PT, R0, R2, PT ;  /* 0x000000020000720c */ /* 0x004fda0003f06270 */
[----:B------:R-:W-:Y:S05]  /*205a0*/  @!P0 BRA `(.L_x_11658) ;  /* 0x0000000c00cc8947 */ /* 0x000fea0003800000 */
[----:B------:R-:W1:Y:S01]  /*205b0*/  S2R R2, SR_TID.X ;  /* 0x0000000000027919 */ /* 0x000e620000002100 */
[----:B------:R-:W-:Y:S01]  /*205c0*/  ULDC UR4, c[0x0][0x2f4] ;  /* 0x0000bd0000047ab9 */ /* 0x000fe20000000800 */
[----:B------:R-:W-:Y:S01]  /*205d0*/  IMAD.MOV.U32 R10, RZ, RZ, R25 ;  /* 0x000000ffff0a7224 */ /* 0x000fe200078e0019 */
[----:B------:R2:W5:Y:S04]  /*205e0*/  LDL.LU R20, [R1] ;  /* 0x0000000001147983 */ /* 0x0005680000300800 */
[----:B------:R2:W-:Y:S01]  /*205f0*/  STL [R1+0x8], R26 ;  /* 0x0000081a01007387 */ /* 0x0005e20000100800 */
[----:B-1----:R-:W-:-:S05]  /*20600*/  IMAD.SHL.U32 R4, R2, 0x8, RZ ;  /* 0x0000000802047824 */ /* 0x002fca00078e00ff */
[----:B------:R-:W-:-:S04]  /*20610*/  LOP3.LUT R4, R4, 0x18, RZ, 0xc0, !PT ;  /* 0x0000001804047812 */ /* 0x000fc800078ec0ff */
[C---:B------:R-:W-:Y:S02]  /*20620*/  LOP3.LUT R3, R4.reuse, 0x20, RZ, 0xfc, !PT ;  /* 0x0000002004037812 */ /* 0x040fe400078efcff */
[C---:B------:R-:W-:Y:S02]  /*20630*/  LOP3.LUT R2, R4.reuse, 0x40, RZ, 0xfc, !PT ;  /* 0x0000004004027812 */ /* 0x040fe400078efcff */
[----:B------:R-:W-:Y:S02]  /*20640*/  ISETP.GE.AND P3, PT, R4, UR4, PT ;  /* 0x0000000404007c0c */ /* 0x000fe4000bf66270 */
[----:B------:R-:W-:Y:S02]  /*20650*/  ISETP.GE.AND P2, PT, R3, UR4, PT ;  /* 0x0000000403007c0c */ /* 0x000fe4000bf46270 */
[----:B--2---:R-:W-:-:S13]  /*20660*/  ISETP.GE.AND P1, PT, R2, UR4, PT ;  /* 0x0000000402007c0c */ /* 0x004fda000bf26270 */
.L_x_11671:
[----:B------:R-:W2:Y:S01]  /*20670*/  LDL R9, [R1+0x2c] ;  /* 0x00002c0001097983 */ /* 0x000ea20000100800 */
[----:B------:R-:W1:Y:S03]  /*20680*/  LDC R6, c[0x0][0x430] ;  /* 0x00010c00ff067b82 */ /* 0x000e660000000800 */
[----:B------:R-:W3:Y:S04]  /*20690*/  LDL R8, [R1+0x30] ;  /* 0x0000300001087983 */ /* 0x000ee80000100800 */
[----:B0-----:R-:W4:Y:S01]  /*206a0*/  LDL R7, [R1+0x10] ;  /* 0x0000100001077983 */ /* 0x001f220000100800 */
        /* <DEDUP_REMOVED lines=15> */
[--C-:B------:R-:W-:Y:S01]  /*207a0*/  IMAD.MOV R9, RZ, RZ, -R2.reuse ;  /* 0x000000ffff097224 */ /* 0x100fe200078e0a02 */
[----:B------:R-:W-:-:S03]  /*207b0*/  SHF.R.S32.HI R3, RZ, 0x1f, R2 ;  /* 0x0000001fff037819 */ /* 0x000fc60000011402 */
[----:B------:R-:W-:Y:S02]  /*207c0*/  IMAD R9, R6, R9, R4 ;  /* 0x0000000906097224 */ /* 0x000fe400078e0204 */
        /* <DEDUP_REMOVED lines=20> */
.L_x_11659:
[----:B------:R-:W-:Y:S01]  /*20910*/  IMAD R5, R25, 0x8, R23 ;  /* 0x0000000819057824 */ /* 0x000fe200078e0217 */
[----:B------:R-:W-:Y:S01]  /*20920*/  SHF.L.U32 R0, R2, 0x1f, RZ ;  /* 0x0000001f02007819 */ /* 0x000fe200000006ff */
[----:B------:R-:W-:Y:S03]  /*20930*/  BSSY B1, `(.L_x_11660) ;  /* 0x0000003000017945 */ /* 0x000fe60003800000 */
[----:B------:R-:W0:Y:S02]  /*20940*/  SYNCS.PHASECHK.TRANS64.TRYWAIT P0, [R5+URZ+0x2d840], R0 ;  /* 0x02d84000050075a7 */ /* 0x000e24000800017f */
[----:B0-----:R-:W-:Y:S05]  /*20950*/  @!P0 BRA `(.L_x_11661) ;  /* 0x0000004000c48947 */ /* 0x001fea0003800000 */
.L_x_11783:
[----:B------:R-:W-:Y:S05]  /*20960*/  BSYNC B1 ;  /* 0x0000000000017941 */ /* 0x000fea0003800000 */
.L_x_11660:
[----:B------:R-:W2:Y:S04]  /*20970*/  LDL R6, [R1+0xc] ;  /* 0x00000c0001067983 */ /* 0x000ea80000100800 */
[----:B------:R-:W3:Y:S01]  /*20980*/  LDL R4, [R1+0x14] ;  /* 0x0000140001047983 */ /* 0x000ee20000100800 */
[----:B------:R-:W-:Y:S01]  /*20990*/  SHF.R.S32.HI R28, RZ, 0x1f, R9 ;  /* 0x0000001fff1c7819 */ /* 0x000fe20000011409 */
[----:B------:R-:W-:Y:S01]  /*209a0*/  ULDC.64 UR4, c[0x0][0x300] ;  /* 0x0000c00000047ab9 */ /* 0x000fe20000000a00 */
[C---:B------:R-:W-:Y:S01]  /*209b0*/  LOP3.LUT P5, RZ, R22.reuse, 0x2, RZ, 0xc0, !PT ;  /* 0x0000000216ff7812 */ /* 0x040fe200078ac0ff */
        /* <DEDUP_REMOVED lines=50> */
.L_x_11793:
        /* <DEDUP_REMOVED lines=11> */
.L_x_11663:
        /* <DEDUP_REMOVED lines=11> */
.L_x_11664:
[----:B------:R1:W-:Y:S01]  /*20e40*/  SYNCS.ARRIVE.TRANS64.A1T0 RZ, [R5+URZ+0x2d830], RZ ;  /* 0x02d830ff05ff79a7 */ /* 0x0003e2000810003f */
[----:B------:R-:W-:Y:S05]  /*20e50*/  @!P5 BRA `(.L_x_11665) ;  /* 0x000000000004d947 */ /* 0x000fea0003800000 */
[----:B------:R-:W-:Y:S01]  /*20e60*/  BPT.TRAP 0x1 ;  /* 0x000000040000795c */ /* 0x000fe20000300000 */
.L_x_11665:
[----:B------:R-:W-:Y:S01]  /*20e70*/  SHF.L.U32 R2, R20, 0x1f, RZ ;  /* 0x0000001f14027819 */ /* 0x000fe200000006ff */
[----:B-1----:R-:W-:Y:S01]  /*20e80*/  IMAD R5, R10, 0x8, R23 ;  /* 0x000000080a057824 */ /* 0x002fe200078e0217 */
[----:B------:R-:W-:Y:S03]  /*20e90*/  BSSY B1, `(.L_x_11666) ;  /* 0x0000003000017945 */ /* 0x000fe60003800000 */
[----:B------:R-:W1:Y:S02]  /*20ea0*/  SYNCS.PHASECHK.TRANS64.TRYWAIT P0, [R5+URZ+0x2d860], R2 ;  /* 0x02d86002050075a7 */ /* 0x000e64000800017f */
[----:B-1----:R-:W-:Y:S05]  /*20eb0*/  @!P0 BRA `(.L_x_11667) ;  /* 0x0000004000d48947 */ /* 0x002fea0003800000 */
.L_x_11794:
[----:B------:R-:W-:Y:S05]  /*20ec0*/  BSYNC B1 ;  /* 0x0000000000017941 */ /* 0x000fea0003800000 */
.L_x_11666:
        /* <DEDUP_REMOVED lines=45> */
.L_x_11804:
        /* <DEDUP_REMOVED lines=32> */
.L_x_11669:
        /* <DEDUP_REMOVED lines=12> */
.L_x_11670:
[----:B------:R-:W2:Y:S01]  /*21460*/  LDL R2, [R1+0x28] ;  /* 0x0000280001027983 */ /* 0x000ea20000100800 */
[----:B------:R1:W-:Y:S01]  /*21470*/  SYNCS.ARRIVE.TRANS64.A1T0 RZ, [R5+URZ+0x2d850], RZ ;  /* 0x02d850ff05ff79a7 */ /* 0x0003e2000810003f */
[----:B------:R-:W-:Y:S02]  /*21480*/  VIADD R0, R26, 0xffffffff ;  /* 0xffffffff1a007836 */ /* 0x000fe40000000000 */
[----:B------:R1:W5:Y:S01]  /*21490*/  LDL R20, [R1] ;  /* 0x0000000001147983 */ /* 0x0003620000100800 */
[----:B------:R-:W-:-:S03]  /*214a0*/  IMAD.MOV.U32 R10, RZ, RZ, R25 ;  /* 0x000000ffff0a7224 */ /* 0x000fc600078e0019 */
[----:B------:R1:W-:Y:S01]  /*214b0*/  STL [R1+0x8], R26 ;  /* 0x0000081a01007387 */ /* 0x0003e20000100800 */
[----:B--2---:R-:W-:-:S13]  /*214c0*/  ISETP.GT.AND P0, PT, R26, R2, PT ;  /* 0x000000021a00720c */ /* 0x004fda0003f04270 */
[----:B-1----:R-:W-:Y:S05]  /*214d0*/  @P0 BRA `(.L_x_11671) ;  /* 0xfffffff000640947 */ /* 0x002fea000383ffff */
.L_x_11658:
[----:B------:R-:W-:Y:S05]  /*214e0*/  BSYNC B0 ;  /* 0x0000000000007941 */ /* 0x000fea0003800000 */
.L_x_11657:
[----:B------:R-:W1:Y:S01]  /*214f0*/  S2R R2, SR_TID.X ;  /* 0x0000000000027919 */ /* 0x000e620000002100 */
[----:B------:R-:W-:Y:S01]  /*21500*/  BSSY B0, `(.L_x_11672) ;  /* 0x0000010000007945 */ /* 0x000fe20003800000 */
        /* <DEDUP_REMOVED lines=12> */
[----:B0-----:R-:W0:Y:S01]  /*215d0*/  POPC R7, R4 ;  /* 0x0000000400077309 */ /* 0x001e220000000000 */
[----:B--2---:R-:W0:Y:S02]  /*215e0*/  SHFL.IDX PT, R0, R3, R0, 0x1f ;  /* 0x00001f0003007589 */ /* 0x004e2400000e0000 */
[----:B0-----:R-:W-:-:S07]  /*215f0*/  IADD3 R16, R0, UR37, R7 ;  /* 0x0000002500107c10 */ /* 0x001fce000fffe007 */
.L_x_11673:
[----:B------:R-:W-:Y:S05]  /*21600*/  BSYNC B0 ;  /* 0x0000000000007941 */ /* 0x000fea0003800000 */
.L_x_11672:
[----:B------:R-:W-:-:S05]  /*21610*/  IMAD.U32 R0, RZ, RZ, UR38 ;  /* 0x00000026ff007e24 */ /* 0x000fca000f8e00ff */
[----:B------:R-:W-:-:S13]  /*21620*/  ISETP.NE.AND P0, PT, R0, 0x3, PT ;  /* 0x000000030000780c */ /* 0x000fda0003f05270 */
[----:B------:R-:W-:Y:S05]  /*21630*/  @!P0 BRA `(.L_x_11674) ;  /* 0x0000000000048947 */ /* 0x000fea0003800000 */
[----:B------:R-:W-:Y:S01]  /*21640*/  BPT.TRAP 0x1 ;  /* 0x000000040000795c */ /* 0x000fe20000300000 */
.L_x_11674:
        /* <DEDUP_REMOVED lines=8> */
.L_x_11805:
[----:B------:R-:W-:Y:S05]  /*216d0*/  BSYNC B0 ;  /* 0x0000000000007941 */ /* 0x000fea0003800000 */
.L_x_11675:
        /* <DEDUP_REMOVED lines=51> */
.L_x_11815:
        /* <DEDUP_REMOVED lines=13> */
.L_x_11678:
        /* <DEDUP_REMOVED lines=11> */
.L_x_11679:
        /* <DEDUP_REMOVED lines=8> */
.L_x_11638:
[----:B------:R-:W-:Y:S05]  /*21c10*/  BSYNC B7 ;  /* 0x0000000000077941 */ /* 0x000fea0003800000 */
.L_x_11636:
[----:B------:R-:W-:-:S13]  /*21c20*/  LOP3.LUT P0, RZ, R22, 0x10, RZ, 0xc0, !PT ;  /* 0x0000001016ff7812 */ /* 0x000fda000780c0ff */
[----:B------:R-:W-:Y:S05]  /*21c30*/  @!P0 BRA `(.L_x_11680) ;  /* 0x0000000000248947 */ /* 0x000fea0003800000 */
[----:B------:R-:W-:Y:S05]  /*21c40*/  WARPSYNC.ALL ;  /* 0x0000000000007948 */ /* 0x000fea0003800000 */
[----:B------:R-:W3:Y:S08]  /*21c50*/  S2UR UR5, SR_CgaCtaId ;  /* 0x00000000000579c3 */ /* 0x000ef00000008800 */
[----:B------:R-:W-:Y:S06]  /*21c60*/  BAR.SYNC.DEFER_BLOCKING 0x5, 0x200 ;  /* 0x0148000000007b1d */ /* 0x000fec0000010000 */
[----:B------:R-:W-:-:S02]  /*21c70*/  UMOV UR4, 0x400 ;  /* 0x0000040000047882 */ /* 0x000fc40000000000 */
[----:B---3--:R-:W-:-:S06]  /*21c80*/  ULEA UR4, UR5, UR4, 0x18 ;  /* 0x0000000405047291 */ /* 0x008fcc000f8ec03f */
[----:B------:R-:W-:-:S05]  /*21c90*/  IMAD.U32 R23, RZ, RZ, UR4 ;  /* 0x00000004ff177e24 */ /* 0x000fca000f8e00ff */
[----:B------:R3:W4:Y:S01]  /*21ca0*/  LDS.128 R16, [R23+0x2d8d0] ;  /* 0x02d8d00017107984 */ /* 0x0007220000000c00 */
[----:B------:R-:W-:Y:S06]  /*21cb0*/  BAR.ARV 0x4, 0x200 ;  /* 0x0108000000007b1d */ /* 0x000fec0000002000 */
[----:B------:R-:W-:Y:S05]  /*21cc0*/  BRA `(.L_x_11681) ;  /* 0x0000000800cc7947 */ /* 0x000fea0003800000 */
.L_x_11680:
        /* <DEDUP_REMOVED lines=8> */
[----:B--2---:R-:W0:Y:S02]  /*21d50*/  @!P1 LDC.64 R2, c[0x0][0xc80] ;  /* 0x00032000ff029b82 */ /* 0x004e240000000a00 */
        /* <DEDUP_REMOVED lines=27> */
.L_x_11825:
[----:B------:R-:W-:Y:S02]  /*21f10*/  ULDC UR4, c[0x0][0xc38] ;  /* 0x00030e0000047ab9 */ /* 0x000fe40000000800 */
[----:B------:R-:W-:-:S04]  /*21f20*/  IMAD.U32 R4, RZ, RZ, UR4 ;  /* 0x00000004ff047e24 */ /* 0x000fc8000f8e00ff */
[----:B-1----:R-:W-:-:S04]  /*21f30*/  IMAD R5, R14, R4, RZ ;  /* 0x000000040e057224 */ /* 0x002fc800078e02ff */
[----:B------:R-:W-:-:S05]  /*21f40*/  IMAD.IADD R16, R16, 0x1, R5 ;  /* 0x0000000110107824 */ /* 0x000fca00078e0205 */
[----:B------:R-:W-:-:S13]  /*21f50*/  ISETP.GT.AND P6, PT, R16, R0, PT ;  /* 0x000000001000720c */ /* 0x000fda0003fc4270 */
[----:B------:R-:W-:Y:S05]  /*21f60*/  @P6 BRA `(.L_x_11683) ;  /* 0x00000000009c6947 */ /* 0x000fea0003800000 */
.L_x_11688:
        /* <DEDUP_REMOVED lines=14> */
.L_x_11686:
[----:B------:R-:W-:Y:S05]  /*22050*/  BSYNC B0 ;  /* 0x0000000000007941 */ /* 0x000fea0003800000 */
.L_x_11685:
        /* <DEDUP_REMOVED lines=18> */
.L_x_11833:
[----:B------:R-:W-:Y:S02]  /*22180*/  ULDC UR4, c[0x0][0xc38] ;  /* 0x00030e0000047ab9 */ /* 0x000fe40000000800 */
[----:B------:R-:W-:-:S04]  /*22190*/  IMAD.U32 R4, RZ, RZ, UR4 ;  /* 0x00000004ff047e24 */ /* 0x000fc8000f8e00ff */
[----:B-1----:R-:W-:-:S04]  /*221a0*/  IMAD R5, R14, R4, RZ ;  /* 0x000000040e057224 */ /* 0x002fc800078e02ff */
[----:B------:R-:W-:-:S05]  /*221b0*/  IMAD.IADD R16, R5, 0x1, R16 ;  /* 0x0000000105107824 */ /* 0x000fca00078e0210 */
[----:B------:R-:W-:-:S13]  /*221c0*/  ISETP.GT.AND P6, PT, R16, R0, PT ;  /* 0x000000001000720c */ /* 0x000fda0003fc4270 */
[----:B------:R-:W-:Y:S05]  /*221d0*/  @!P6 BRA `(.L_x_11688) ;  /* 0xfffffffc0064e947 */ /* 0x000fea000383ffff */
.L_x_11683:
        /* <DEDUP_REMOVED lines=8> */
.L_x_11837:
[----:B------:R-:W-:Y:S01]  /*22260*/  ISETP.NE.AND P0, PT, R5, RZ, PT ;  /* 0x000000ff0500720c */ /* 0x000fe20003f05270 */
[----:B------:R-:W-:-:S12]  /*22270*/  IMAD.MOV.U32 R5, RZ, RZ, RZ ;  /* 0x000000ffff057224 */ /* 0x000fd800078e00ff */
[----:B------:R-:W-:Y:S05]  /*22280*/  @!P0 BRA `(.L_x_11690) ;  /* 0x0000000000108947 */ /* 0x000fea0003800000 */
[----:B------:R-:W-:Y:S01]  /*22290*/  UMOV UR4, 0xffffffff ;  /* 0xffffffff00047882 */ /* 0x000fe20000000000 */
[----:B------:R-:W-:Y:S02]  /*222a0*/  VIADD R12, R6, 0xffffffff ;  /* 0xffffffff060c7836 */ /* 0x000fe40000000000 */
[----:B------:R-:W-:Y:S05]  /*222b0*/  BRA.DIV UR4, `(.L_x_11691) ;  /* 0x0000004204f87947 */ /* 0x000fea000b800000 */
[----:B------:R3:W4:Y:S02]  /*222c0*/  SHFL.IDX PT, R5, R3, R12, 0x1f ;  /* 0x00001f0c03057589 */ /* 0x00072400000e0000 */
.L_x_11690:
[----:B01-3--:R-:W0:Y:S01]  /*222d0*/  LDC.64 R2, c[0x0][0xc90] ;  /* 0x00032400ff027b82 */ /* 0x00be220000000a00 */
[----:B------:R-:W-:-:S04]  /*222e0*/  IMAD.IADD R19, R6, 0x1, R19 ;  /* 0x0000000106137824 */ /* 0x000fc800078e0213 */
[----:B0-----:R-:W-:-:S05]  /*222f0*/  IMAD.WIDE R2, R19, 0x4, R2 ;  /* 0x0000000413027825 */ /* 0x001fca00078e0202 */
[----:B------:R0:W2:Y:S01]  /*22300*/  LDG.E R7, desc[UR52][R2.64] ;  /* 0x0000003402077981 */ /* 0x0000a2000c1e1900 */
[----:B----4-:R-:W-:Y:S02]  /*22310*/  IMAD R16, R5, R4, R16 ;  /* 0x0000000405107224 */ /* 0x010fe400078e0210 */
[----:B0-----:R-:W-:Y:S02]  /*22320*/  IMAD.MOV.U32 R2, RZ, RZ, RZ ;  /* 0x000000ffff027224 */ /* 0x001fe400078e00ff */
[----:B--2---:R-:W-:-:S05]  /*22330*/  IMAD R6, R17, R7, RZ ;  /* 0x0000000711067224 */ /* 0x004fca00078e02ff */
        /* <DEDUP_REMOVED lines=40> */
[----:B------:R-:W-:-:S05]  /*225c0*/  IABS R3, R5 ;  /* 0x0000000500037213 */ /* 0x000fca0000000000 */
[----:B------:R-:W-:-:S04]  /*225d0*/  IMAD.HI.U32 R2, R2, R3, RZ ;  /* 0x0000000302027227 */ /* 0x000fc800078e00ff */
[----:B------:R-:W-:Y:S01]  /*225e0*/  IMAD R6, R2, R6, R3 ;  /* 0x0000000602067224 */ /* 0x000fe200078e0203 */
[C---:B------:R-:W-:Y:S01]  /*225f0*/  LOP3.LUT R3, R5.reuse, R4, RZ, 0x3c, !PT ;  /* 0x0000000405037212 */ /* 0x040fe200078e3cff */
[----:B------:R-:W-:-:S03]  /*22600*/  IMAD.IADD R5, R5, 0x1, R0 ;  /* 0x0000000105057824 */ /* 0x000fc600078e0200 */
        /* <DEDUP_REMOVED lines=14> */
.L_x_11684:
[----:B------:R-:W-:Y:S01]  /*226f0*/  UMOV UR4, URZ ;  /* 0x0000003f00047c82 */ /* 0x000fe20008000000 */
[----:B------:R-:W-:Y:S01]  /*22700*/  UMOV UR5, URZ ;  /* 0x0000003f00057c82 */ /* 0x000fe20008000000 */
[----:B------:R-:W-:Y:S01]  /*22710*/  ULDC UR6, c[0x0][0xc3c] ;  /* 0x00030f0000067ab9 */ /* 0x000fe20000000800 */
[----:B------:R-:W-:Y:S02]  /*22720*/  IMAD.MOV.U32 R16, RZ, RZ, R0 ;  /* 0x000000ffff107224 */ /* 0x000fe400078e0000 */
[----:B------:R-:W-:Y:S02]  /*22730*/  IMAD.U32 R17, RZ, RZ, UR4 ;  /* 0x00000004ff117e24 */ /* 0x000fe4000f8e00ff */
[----:B------:R-:W-:Y:S02]  /*22740*/  IMAD.U32 R18, RZ, RZ, UR5 ;  /* 0x00000005ff127e24 */ /* 0x000fe4000f8e00ff */
[----:B------:R-:W-:-:S07]  /*22750*/  IMAD.U32 R19, RZ, RZ, UR6 ;  /* 0x00000006ff137e24 */ /* 0x000fce000f8e00ff */
.L_x_11692:
        /* <DEDUP_REMOVED lines=10> */
.L_x_11681:
[----:B------:R-:W-:Y:S02]  /*22800*/  ULDC UR4, c[0x0][0xc3c] ;  /* 0x00030f0000047ab9 */ /* 0x000fe40000000800 */
[----:B----4-:R-:W-:-:S13]  /*22810*/  ISETP.GE.AND P0, PT, R19, UR4, PT ;  /* 0x0000000413007c0c */ /* 0x010fda000bf06270 */
[----:B------:R-:W-:Y:S05]  /*22820*/  @!P0 BRA `(.L_x_11693) ;  /* 0xffffff9c00188947 */ /* 0x000fea000383ffff */
[----:B------:R-:W-:Y:S05]  /*22830*/  BSYNC B8 ;  /* 0x0000000000087941 */ /* 0x000fea0003800000 */
.L_x_11576:
[----:B0-----:R-:W4:Y:S01]  /*22840*/  LDL.LU R0, [R1+0x4c] ;  /* 0x00004c0001007983 */ /* 0x001f220000300800 */
[----:B------:R-:W-:Y:S01]  /*22850*/  BSSY B0, `(.L_x_11694) ;  /* 0x000000b000007945 */ /* 0x000fe20003800000 */
[----:B------:R-:W0:Y:S01]  /*22860*/  S2R R5, SR_CgaCtaId ;  /* 0x0000000000057919 */ /* 0x000e220000008800 */
[----:B----4-:R-:W-:-:S05]  /*22870*/  VIADD R0, R0, 0x1 ;  /* 0x0000000100007836 */ /* 0x010fca0000000000 */
[----:B--2---:R-:W-:-:S04]  /*22880*/  LEA.HI R2, R0, R0, RZ, 0x1 ;  /* 0x0000000000027211 */ /* 0x004fc800078f08ff */
[----:B------:R-:W-:Y:S02]  /*22890*/  LOP3.LUT R3, R2, 0xfffffffe, RZ, 0xc0, !PT ;  /* 0xfffffffe02037812 */ /* 0x000fe400078ec0ff */
[----:B------:R-:W-:-:S03]  /*228a0*/  MOV R2, 0x400 ;  /* 0x0000040000027802 */ /* 0x000fc60000000f00 */
[----:B------:R-:W-:Y:S01]  /*228b0*/  IMAD.IADD R0, R0, 0x1, -R3 ;  /* 0x0000000100007824 */ /* 0x000fe200078e0a03 */
[----:B0-----:R-:W-:-:S04]  /*228c0*/  LEA R5, R5, R2, 0x18 ;  /* 0x0000000205057211 */ /* 0x001fc800078ec0ff */
[----:B------:R-:W-:-:S04]  /*228d0*/  SHF.L.U32 R0, R0, 0x1f, RZ ;  /* 0x0000001f00007819 */ /* 0x000fc800000006ff */
[----:B------:R-:W0:Y:S02]  /*228e0*/  SYNCS.PHASECHK.TRANS64.TRYWAIT P0, [R5+URZ+0x2d820], R0 ;  /* 0x02d82000050075a7 */ /* 0x000e24000800017f */
[----:B0-----:R-:W-:Y:S05]  /*228f0*/  @!P0 BRA `(.L_x_11695) ;  /* 0x0000003c00908947 */ /* 0x001fea0003800000 */
.L_x_11840:
[----:B------:R-:W-:Y:S05]  /*22900*/  BSYNC B0 ;  /* 0x0000000000007941 */ /* 0x000fea0003800000 */
.L_x_11694:
[----:B------:R-:W-:-:S03]  /*22910*/  UMOV UR4, 0xffffffff ;  /* 0xffffffff00047882 */ /* 0x000fc60000000000 */
[----:B------:R-:W-:Y:S05]  /*22920*/  BRA.DIV UR4, `(.L_x_11696) ;  /* 0x0000003e04987947 */ /* 0x000fea000b800000 */
[----:B0-----:R-:W0:Y:S02]  /*22930*/  S2R R0, SR_TID.X ;  /* 0x0000000000007919 */ /* 0x001e240000002100 */
[----:B0-----:R-:W-:-:S04]  /*22940*/  SHF.R.U32.HI R0, RZ, 0x5, R0 ;  /* 0x00000005ff007819 */ /* 0x001fc80000011600 */
[----:B------:R-:W-:-:S05]  /*22950*/  LOP3.LUT R0, R0, 0x3, RZ, 0xc0, !PT ;  /* 0x0000000300007812 */ /* 0x000fca00078ec0ff */
[----:B------:R0:W2:Y:S02]  /*22960*/  SHFL.IDX PT, R14, R0, RZ, 0x1f ;  /* 0x00001fff000e7589 */ /* 0x0000a400000e0000 */
.L_x_11843:
[----:B--2---:R-:W-:-:S13]  /*22970*/  ISETP.NE.AND P0, PT, R14, RZ, PT ;  /* 0x000000ff0e00720c */ /* 0x004fda0003f05270 */
[----:B------:R-:W-:Y:S05]  /*22980*/  @P0 BRA `(.L_x_11350) ;  /* 0x0000000000900947 */ /* 0x000fea0003800000 */
[----:B------:R-:W-:-:S03]  /*22990*/  UMOV UR4, 0xffffffff ;  /* 0xffffffff00047882 */ /* 0x000fc60000000000 */
[----:B------:R-:W-:Y:S05]  /*229a0*/  BRA.DIV UR4, `(.L_x_11697) ;  /* 0x0000003e04ac7947 */ /* 0x000fea000b800000 */
[----:B------:R-:W-:-:S13]  /*229b0*/  ELECT P6, URZ, PT ;  /* 0x00000000003f782f */ /* 0x000fda00038c0000 */
.L_x_11846:
[----:B------:R-:W-:Y:S05]  /*229c0*/  @!P6 BRA `(.L_x_11350) ;  /* 0x000000000080e947 */ /* 0x000fea0003800000 */
[----:B------:R-:W-:-:S06]  /*229d0*/  ULOP3.LUT UR4, UR36, 0x2, URZ, 0xfc, !UPT ;  /* 0x0000000224047892 */ /* 0x000fcc000f8efc3f */
[----:B0-----:R-:W-:-:S05]  /*229e0*/  IMAD.U32 R0, RZ, RZ, UR4 ;  /* 0x00000004ff007e24 */ /* 0x001fca000f8e00ff */
[----:B------:R-:W-:-:S13]  /*229f0*/  ISETP.NE.AND P0, PT, R0, 0x3, PT ;  /* 0x000000030000780c */ /* 0x000fda0003f05270 */
[----:B------:R-:W-:Y:S05]  /*22a00*/  @!P0 BRA `(.L_x_11698) ;  /* 0x0000000000048947 */ /* 0x000fea0003800000 */
[----:B------:R-:W-:Y:S01]  /*22a10*/  BPT.TRAP 0x1 ;  /* 0x000000040000795c */ /* 0x000fe20000300000 */
.L_x_11698:
[----:B------:R-:W2:Y:S01]  /*22a20*/  LDL R0, [R1] ;  /* 0x0000000001007983 */ /* 0x000ea20000100800 */
[C---:B------:R-:W-:Y:S02]  /*22a30*/  IMAD R3, R25.reuse, 0x8, R5 ;  /* 0x0000000819037824 */ /* 0x040fe400078e0205 */
[----:B------:R-:W-:-:S05]  /*22a40*/  VIADD R25, R25, 0x1 ;  /* 0x0000000119197836 */ /* 0x000fca0000000000 */
[----:B------:R-:W-:Y:S02]  /*22a50*/  ISETP.NE.AND P2, PT, R25, 0x2, PT ;  /* 0x000000021900780c */ /* 0x000fe40003f45270 */
[----:B--2---:R-:W-:Y:S02]  /*22a60*/  SHF.L.U32 R2, R0, 0x1f, RZ ;  /* 0x0000001f00027819 */ /* 0x004fe400000006ff */
[----:B------:R-:W-:Y:S02]  /*22a70*/  SEL R0, RZ, 0x1, P2 ;  /* 0x00000001ff007807 */ /* 0x000fe40001000000 */
[----:B------:R-:W0:Y:S02]  /*22a80*/  SYNCS.PHASECHK.TRANS64.TRYWAIT P1, [R3+URZ+0x2d840], R2 ;  /* 0x02d84002030075a7 */ /* 0x000e24000802017f */
[----:B0-----:R-:W-:Y:S05]  /*22a90*/  @!P1 BRA `(.L_x_11699) ;  /* 0x0000003c00909947 */ /* 0x001fea0003800000 */
.L_x_11847:
[----:B------:R-:W2:Y:S01]  /*22aa0*/  LDL.LU R4, [R1] ;  /* 0x0000000001047983 */ /* 0x000ea20000300800 */
[----:B------:R-:W-:Y:S02]  /*22ab0*/  SEL R25, R25, RZ, P2 ;  /* 0x000000ff19197207 */ /* 0x000fe40001000000 */
[----:B--2---:R-:W-:Y:S01]  /*22ac0*/  LOP3.LUT R0, R4, R0, RZ, 0x3c, !PT ;  /* 0x0000000004007212 */ /* 0x004fe200078e3cff */
[----:B------:R-:W-:Y:S06]  /*22ad0*/  @!P0 BRA `(.L_x_11700) ;  /* 0x0000000000048947 */ /* 0x000fec0003800000 */
[----:B------:R-:W-:Y:S01]  /*22ae0*/  BPT.TRAP 0x1 ;  /* 0x000000040000795c */ /* 0x000fe20000300000 */
.L_x_11700:
[----:B------:R-:W-:Y:S01]  /*22af0*/  IMAD R25, R25, 0x8, R5 ;  /* 0x0000000819197824 */ /* 0x000fe200078e0205 */
[----:B------:R-:W-:-:S04]  /*22b00*/  SHF.L.U32 R0, R0, 0x1f, RZ ;  /* 0x0000001f00007819 */ /* 0x000fc800000006ff */
[----:B------:R-:W2:Y:S02]  /*22b10*/  SYNCS.PHASECHK.TRANS64.TRYWAIT P1, [R25+URZ+0x2d840], R0 ;  /* 0x02d84000190075a7 */ /* 0x000ea4000802017f */
[----:B--2---:R-:W-:Y:S05]  /*22b20*/  @!P1 BRA `(.L_x_11701) ;  /* 0x0000003c00809947 */ /* 0x004fea0003800000 */
.L_x_11848:
[----:B------:R-:W-:Y:S05]  /*22b30*/  @!P0 BRA `(.L_x_11702) ;  /* 0x0000000000048947 */ /* 0x000fea0003800000 */
[----:B------:R-:W-:Y:S01]  /*22b40*/  BPT.TRAP 0x1 ;  /* 0x000000040000795c */ /* 0x000fe20000300000 */
.L_x_11702:
[----:B------:R-:W4:Y:S02]  /*22b50*/  SYNCS.PHASECHK.TRANS64.TRYWAIT P1, [R3+URZ+0x2d860], R2 ;  /* 0x02d86002030075a7 */ /* 0x000f24000802017f */
[----:B----4-:R-:W-:Y:S05]  /*22b60*/  @!P1 BRA `(.L_x_11703) ;  /* 0x0000003c00849947 */ /* 0x010fea0003800000 */
.L_x_11849:
[----:B------:R-:W-:Y:S05]  /*22b70*/  @!P0 BRA `(.L_x_11704) ;  /* 0x0000000000048947 */ /* 0x000fea0003800000 */
[----:B------:R-:W-:Y:S01]  /*22b80*/  BPT.TRAP 0x1 ;  /* 0x000000040000795c */ /* 0x000fe20000300000 */
.L_x_11704:
[----:B------:R0:W0:Y:S02]  /*22b90*/  SYNCS.PHASECHK.TRANS64.TRYWAIT P0, [R25+URZ+0x2d860], R0 ;  /* 0x02d86000190075a7 */ /* 0x000024000800017f */
[----:B0-----:R-:W-:Y:S05]  /*22ba0*/  @!P0 NANOSLEEP.SYNCS 0x989680 ;  /* 0x009896800000895d */ /* 0x001fea0003900000 */
[----:B------:R-:W0:Y:S02]  /*22bb0*/  @!P0 SYNCS.PHASECHK.TRANS64 P0, [R25+URZ+0x2d860], R0 ;  /* 0x02d86000190085a7 */ /* 0x000e24000800007f */
[----:B0-----:R-:W-:Y:S05]  /*22bc0*/  @!P0 BRA `(.L_x_11704) ;  /* 0xfffffffc00f08947 */ /* 0x001fea000383ffff */
.L_x_11350:
[----:B------:R-:W-:Y:S05]  /*22bd0*/  BSYNC B9 ;  /* 0x0000000000097941 */ /* 0x000fea0003800000 */
.L_x_11347:
[----:B------:R-:W-:Y:S05]  /*22be0*/  EXIT ;  /* 0x000000000000794d */ /* 0x000fea0003800000 */
.L_x_11374:
[----:B0-----:R0:W1:Y:S02]  /*22bf0*/  SYNCS.PHASECHK.TRANS64.TRYWAIT P4, [R35+URZ+0x2d890], R85 ;  /* 0x02d89055230075a7 */ /* 0x001064000808017f */
[----:B-1----:R-:W-:Y:S05]  /*22c00*/  @!P4 NANOSLEEP.SYNCS 0x989680 ;  /* 0x009896800000c95d */ /* 0x002fea0003900000 */
[----:B------:R-:W1:Y:S02]  /*22c10*/  @!P4 SYNCS.PHASECHK.TRANS64 P4, [R35+URZ+0x2d890], R85 ;  /* 0x02d890552300c5a7 */ /* 0x000e64000808007f */
[----:B-1----:R-:W-:Y:S05]  /*22c20*/  @!P4 BRA `(.L_x_11374) ;  /* 0xfffffffc00f0c947 */ /* 0x002fea000383ffff */
[----:B------:R-:W-:Y:S05]  /*22c30*/  BRA `(.L_x_11705) ;  /* 0xfffffe0800247947 */ /* 0x000fea000383ffff */
.L_x_11375:
        /* <DEDUP_REMOVED lines=8> */
.L_x_11707:
[----:B------:R-:W-:Y:S05]  /*22cc0*/  BSYNC B1 ;  /* 0x0000000000017941 */ /* 0x000fea0003800000 */
.L_x_11706:
        /* <DEDUP_REMOVED lines=8> */
.L_x_11708:
[----:B------:R-:W-:Y:S01]  /*22d50*/  IMAD.MOV.U32 R11, RZ, RZ, R14 ;  /* 0x000000ffff0b7224 */ /* 0x000fe200078e000e */
[----:B------:R-:W-:Y:S06]  /*22d60*/  BRA `(.L_x_11709) ;  /* 0xfffffe0400ec7947 */ /* 0x000fec000383ffff */
.L_x_11403:
[----:B0-----:R0:W1:Y:S02]  /*22d70*/  SYNCS.PHASECHK.TRANS64.TRYWAIT P4, [R35+URZ+0x2d890], R85 ;  /* 0x02d89055230075a7 */ /* 0x001064000808017f */
[----:B-1----:R-:W-:Y:S05]  /*22d80*/  @!P4 NANOSLEEP.SYNCS 0x989680 ;  /* 0x009896800000c95d */ /* 0x002fea0003900000 */
[----:B------:R-:W1:Y:S02]  /*22d90*/  @!P4 SYNCS.PHASECHK.TRANS64 P4, [R35+URZ+0x2d890], R85 ;  /* 0x02d890552300c5a7 */ /* 0x000e64000808007f */
[----:B-1----:R-:W-:Y:S05]  /*22da0*/  @!P4 BRA `(.L_x_11403) ;  /* 0xfffffffc00f0c947 */ /* 0x002fea000383ffff */
[----:B------:R-:W-:Y:S05]  /*22db0*/  BRA `(.L_x_11710) ;  /* 0xfffffe2400147947 */ /* 0x000fea000383ffff */
.L_x_11404:
        /* <DEDUP_REMOVED lines=8> */
.L_x_11712:
[----:B------:R-:W-:Y:S05]  /*22e40*/  BSYNC B1 ;  /* 0x0000000000017941 */ /* 0x000fea0003800000 */
.L_x_11711:
        /* <DEDUP_REMOVED lines=8> */
.L_x_11713:
[----:B------:R-:W-:Y:S01]  /*22ed0*/  IMAD.MOV.U32 R88, RZ, RZ, R14 ;  /* 0x000000ffff587224 */ /* 0x000fe200078e000e */
[----:B------:R-:W-:Y:S06]  /*22ee0*/  BRA `(.L_x_11714) ;  /* 0xfffffe2000dc7947 */ /* 0x000fec000383ffff */
.L_x_11417:
[----:B0-----:R0:W1:Y:S02]  /*22ef0*/  SYNCS.PHASECHK.TRANS64.TRYWAIT P3, [R35+URZ+0x2d890], R85 ;  /* 0x02d89055230075a7 */ /* 0x001064000806017f */
[----:B-1----:R-:W-:Y:S05]  /*22f00*/  @!P3 NANOSLEEP.SYNCS 0x989680 ;  /* 0x009896800000b95d */ /* 0x002fea0003900000 */
[----:B------:R-:W1:Y:S02]  /*22f10*/  @!P3 SYNCS.PHASECHK.TRANS64 P3, [R35+URZ+0x2d890], R85 ;  /* 0x02d890552300b5a7 */ /* 0x000e64000806007f */
[----:B-1----:R-:W-:Y:S05]  /*22f20*/  @!P3 BRA `(.L_x_11417) ;  /* 0xfffffffc00f0b947 */ /* 0x002fea000383ffff */
[----:B------:R-:W-:Y:S05]  /*22f30*/  BRA `(.L_x_11715) ;  /* 0xfffffe3c00107947 */ /* 0x000fea000383ffff */
.L_x_11418:
[----:B------:R-:W-:Y:S01]  /*22f40*/  BSSY B1, `(.L_x_11716) ;  /* 0x0000007000017945 */ /* 0x000fe20003800000 */
[----:B------:R-:W-:Y:S02]  /*22f50*/  IMAD.MOV.U32 R12, RZ, RZ, RZ ;  /* 0x000000ffff0c7224 */ /* 0x000fe400078e00ff */
[----:B------:R-:W-:Y:S02]  /*22f60*/  IMAD.MOV.U32 R11, RZ, RZ, 0x1e1f ;  /* 0x00001e1fff0b7424 */ /* 0x000fe400078e00ff */
[----:B------:R-:W-:-:S07]  /*22f70*/  IMAD.MOV.U32 R15, RZ, RZ, -0x1 ;  /* 0xffffffffff0f7424 */ /* 0x000fce00078e00ff */
[----:B0-----:R-:W-:Y:S05]  /*22f80*/  WARPSYNC.COLLECTIVE R15, `(.L_x_11717) ;  /* 0x000000000f087348 */ /* 0x001fea0003c00000 */
[----:B------:R1:W2:Y:S02]  /*22f90*/  SHFL.IDX P6, R14, R13, R12, R11 ;  /* 0x0000000c0d0e7389 */ /* 0x0002a400000c000b */
[----:B012---:R-:W-:Y:S01]  /*22fa0*/  ENDCOLLECTIVE ;  /* 0x000000000000791b */ /* 0x007fe20003800000 */
.L_x_11717:
[----:B------:R-:W-:Y:S05]  /*22fb0*/  BSYNC B1 ;  /* 0x0000000000017941 */ /* 0x000fea0003800000 */
.L_x_11716:
        /* <DEDUP_REMOVED lines=8> */
.L_x_11718:
[----:B------:R-:W-:Y:S01]  /*23040*/  IMAD.MOV.U32 R42, RZ, RZ, R14 ;  /* 0x000000ffff2a7224 */ /* 0x000fe200078e000e */
[----:B------:R-:W-:Y:S06]  /*23050*/  BRA `(.L_x_11719) ;  /* 0xfffffe3c00447947 */ /* 0x000fec000383ffff */
.L_x_11422:
[----:B---3--:R3:W0:Y:S02]  /*23060*/  SYNCS.PHASECHK.TRANS64.TRYWAIT P2, [R35+URZ+0x2d8b0], R85 ;  /* 0x02d8b055230075a7 */ /* 0x008624000804017f */
[----:B0-----:R-:W-:Y:S05]  /*23070*/  @!P2 NANOSLEEP.SYNCS 0x989680 ;  /* 0x009896800000a95d */ /* 0x001fea0003900000 */
[----:B------:R-:W0:Y:S02]  /*23080*/  @!P2 SYNCS.PHASECHK.TRANS64 P2, [R35+URZ+0x2d8b0], R85 ;  /* 0x02d8b0552300a5a7 */ /* 0x000e24000804007f */
[----:B0-----:R-:W-:Y:S05]  /*23090*/  @!P2 BRA `(.L_x_11422) ;  /* 0xfffffffc00f0a947 */ /* 0x001fea000383ffff */
[----:B------:R-:W-:Y:S05]  /*230a0*/  BRA `(.L_x_11720) ;  /* 0xfffffe4000287947 */ /* 0x000fea000383ffff */
.L_x_11436:
        /* <DEDUP_REMOVED lines=10> */
[----:B-12--5:R-:W-:Y:S05]  /*23150*/  WARPSYNC.COLLECTIVE R15, `(.L_x_11722) ;  /* 0x000000000f087348 */ /* 0x026fea0003c00000 */
[----:B------:R0:W3:Y:S02]  /*23160*/  SHFL.IDX P6, R14, R13, R12, R11 ;  /* 0x0000000c0d0e7389 */ /* 0x0000e400000c000b */
[----:B0123-5:R-:W-:Y:S01]  /*23170*/  ENDCOLLECTIVE ;  /* 0x000000000000791b */ /* 0x02ffe20003800000 */
.L_x_11722:
[----:B------:R-:W-:Y:S05]  /*23180*/  BSYNC B0 ;  /* 0x0000000000007941 */ /* 0x000fea0003800000 */
.L_x_11721:
[----:B------:R0:W-:Y:S01]  /*23190*/  STL [R1+0xc], R14 ;  /* 0x00000c0e01007387 */ /* 0x0001e20000100800 */
[----:B------:R-:W-:Y:S05]  /*231a0*/  BRA `(.L_x_11723) ;  /* 0xfffffe4c00147947 */ /* 0x000fea000383ffff */
.L_x_11447:
[----:B------:R-:W-:Y:S01]  /*231b0*/  BSSY B1, `(.L_x_11724) ;  /* 0x0000007000017945 */ /* 0x000fe20003800000 */
[----:B------:R-:W-:Y:S02]  /*231c0*/  IMAD.MOV.U32 R12, RZ, RZ, RZ ;  /* 0x000000ffff0c7224 */ /* 0x000fe400078e00ff */
[----:B------:R-:W-:Y:S02]  /*231d0*/  IMAD.MOV.U32 R11, RZ, RZ, 0x1e1f ;  /* 0x00001e1fff0b7424 */ /* 0x000fe400078e00ff */
[----:B------:R-:W-:-:S07]  /*231e0*/  IMAD.MOV.U32 R15, RZ, RZ, -0x1 ;  /* 0xffffffffff0f7424 */ /* 0x000fce00078e00ff */
[----:B012---:R-:W-:Y:S05]  /*231f0*/  WARPSYNC.COLLECTIVE R15, `(.L_x_11725) ;  /* 0x000000000f087348 */ /* 0x007fea0003c00000 */
[----:B0-----:R0:W3:Y:S02]  /*23200*/  SHFL.IDX P6, R14, R13, R12, R11 ;  /* 0x0000000c0d0e7389 */ /* 0x0010e400000c000b */
[----:B0123--:R-:W-:Y:S01]  /*23210*/  ENDCOLLECTIVE ;  /* 0x000000000000791b */ /* 0x00ffe20003800000 */
.L_x_11725:
[----:B------:R-:W-:Y:S05]  /*23220*/  BSYNC B1 ;  /* 0x0000000000017941 */ /* 0x000fea0003800000 */
.L_x_11724:
        /* <DEDUP_REMOVED lines=8> */
.L_x_11726:
[----:B------:R-:W-:Y:S02]  /*232b0*/  IMAD.MOV.U32 R13, RZ, RZ, R5 ;  /* 0x000000ffff0d7224 */ /* 0x000fe400078e0005 */
[----:B------:R-:W-:-:S07]  /*232c0*/  IMAD.MOV.U32 R0, RZ, RZ, R14 ;  /* 0x000000ffff007224 */ /* 0x000fce00078e000e */
[----:B------:R-:W-:Y:S05]  /*232d0*/  WARPSYNC.COLLECTIVE R15, `(.L_x_11727) ;  /* 0x000000000f087348 */ /* 0x000fea0003c00000 */
[----:B------:R0:W1:Y:S02]  /*232e0*/  SHFL.IDX P6, R14, R13, R12, R11 ;  /* 0x0000000c0d0e7389 */ /* 0x00006400000c000b */
[----:B01----:R-:W-:Y:S01]  /*232f0*/  ENDCOLLECTIVE ;  /* 0x000000000000791b */ /* 0x003fe20003800000 */
.L_x_11727:
[----:B------:R-:W-:Y:S02]  /*23300*/  IMAD.MOV.U32 R13, RZ, RZ, R4 ;  /* 0x000000ffff0d7224 */ /* 0x000fe400078e0004 */
[----:B------:R-:W-:-:S07]  /*23310*/  IMAD.MOV.U32 R5, RZ, RZ, R14 ;  /* 0x000000ffff057224 */ /* 0x000fce00078e000e */
[----:B------:R-:W-:Y:S05]  /*23320*/  WARPSYNC.COLLECTIVE R15, `(.L_x_11728) ;  /* 0x000000000f087348 */ /* 0x000fea0003c00000 */
[----:B------:R0:W1:Y:S02]  /*23330*/  SHFL.IDX P6, R14, R13, R12, R11 ;  /* 0x0000000c0d0e7389 */ /* 0x00006400000c000b */
[----:B01----:R-:W-:Y:S01]  /*23340*/  ENDCOLLECTIVE ;  /* 0x000000000000791b */ /* 0x003fe20003800000 */
.L_x_11728:
[----:B------:R-:W-:Y:S05]  /*23350*/  BRA `(.L_x_11729) ;  /* 0xfffffe5000a47947 */ /* 0x000fea000383ffff */
.L_x_11451:
[----:B0-----:R0:W1:Y:S02]  /*23360*/  SYNCS.PHASECHK.TRANS64.TRYWAIT P0, [R2+URZ+0x2d800], R3 ;  /* 0x02d80003020075a7 */ /* 0x001064000800017f */
[----:B-1----:R-:W-:Y:S05]  /*23370*/  @!P0 NANOSLEEP.SYNCS 0x989680 ;  /* 0x009896800000895d */ /* 0x002fea0003900000 */
[----:B------:R-:W1:Y:S02]  /*23380*/  @!P0 SYNCS.PHASECHK.TRANS64 P0, [R2+URZ+0x2d800], R3 ;  /* 0x02d80003020085a7 */ /* 0x000e64000800007f */
[----:B-1----:R-:W-:Y:S05]  /*23390*/  @!P0 BRA `(.L_x_11451) ;  /* 0xfffffffc00f08947 */ /* 0x002fea000383ffff */
[----:B------:R-:W-:Y:S05]  /*233a0*/  BRA `(.L_x_11730) ;  /* 0xfffffe5800ec7947 */ /* 0x000fea000383ffff */
.L_x_11463:
[----:B------:R-:W-:Y:S01]  /*233b0*/  BSSY B1, `(.L_x_11731) ;  /* 0x0000007000017945 */ /* 0x000fe20003800000 */
[----:B------:R-:W-:Y:S02]  /*233c0*/  IMAD.MOV.U32 R12, RZ, RZ, RZ ;  /* 0x000000ffff0c7224 */ /* 0x000fe400078e00ff */
[----:B------:R-:W-:Y:S02]  /*233d0*/  IMAD.MOV.U32 R11, RZ, RZ, 0x1e1f ;  /* 0x00001e1fff0b7424 */ /* 0x000fe400078e00ff */
[----:B------:R-:W-:-:S07]  /*233e0*/  IMAD.MOV.U32 R15, RZ, RZ, -0x1 ;  /* 0xffffffffff0f7424 */ /* 0x000fce00078e00ff */
[----:B012---:R-:W-:Y:S05]  /*233f0*/  WARPSYNC.COLLECTIVE R15, `(.L_x_11732) ;  /* 0x000000000f087348 */ /* 0x007fea0003c00000 */
[----:B0-----:R0:W3:Y:S02]  /*23400*/  SHFL.IDX P6, R14, R13, R12, R11 ;  /* 0x0000000c0d0e7389 */ /* 0x0010e400000c000b */
[----:B0123--:R-:W-:Y:S01]  /*23410*/  ENDCOLLECTIVE ;  /* 0x000000000000791b */ /* 0x00ffe20003800000 */
.L_x_11732:
[----:B------:R-:W-:Y:S05]  /*23420*/  BSYNC B1 ;  /* 0x0000000000017941 */ /* 0x000fea0003800000 */
.L_x_11731:
        /* <DEDUP_REMOVED lines=8> */
.L_x_11733:
[----:B------:R-:W-:Y:S02]  /*234b0*/  IMAD.MOV.U32 R13, RZ, RZ, R21 ;  /* 0x000000ffff0d7224 */ /* 0x000fe400078e0015 */
[----:B------:R-:W-:-:S07]  /*234c0*/  IMAD.MOV.U32 R0, RZ, RZ, R14 ;  /* 0x000000ffff007224 */ /* 0x000fce00078e000e */
[----:B------:R-:W-:Y:S05]  /*234d0*/  WARPSYNC.COLLECTIVE R15, `(.L_x_11734) ;  /* 0x000000000f087348 */ /* 0x000fea0003c00000 */
[----:B------:R0:W1:Y:S02]  /*234e0*/  SHFL.IDX P6, R14, R13, R12, R11 ;  /* 0x0000000c0d0e7389 */ /* 0x00006400000c000b */
[----:B01----:R-:W-:Y:S01]  /*234f0*/  ENDCOLLECTIVE ;  /* 0x000000000000791b */ /* 0x003fe20003800000 */
.L_x_11734:
[----:B------:R-:W-:Y:S02]  /*23500*/  IMAD.MOV.U32 R13, RZ, RZ, R20 ;  /* 0x000000ffff0d7224 */ /* 0x000fe400078e0014 */
[----:B------:R-:W-:-:S07]  /*23510*/  IMAD.MOV.U32 R21, RZ, RZ, R14 ;  /* 0x000000ffff157224 */ /* 0x000fce00078e000e */
[----:B------:R-:W-:Y:S05]  /*23520*/  WARPSYNC.COLLECTIVE R15, `(.L_x_11735) ;  /* 0x000000000f087348 */ /* 0x000fea0003c00000 */
[----:B------:R0:W1:Y:S02]  /*23530*/  SHFL.IDX P6, R14, R13, R12, R11 ;  /* 0x0000000c0d0e7389 */ /* 0x00006400000c000b */
[----:B01----:R-:W-:Y:S01]  /*23540*/  ENDCOLLECTIVE ;  /* 0x000000000000791b */ /* 0x003fe20003800000 */
.L_x_11735:
[----:B------:R-:W-:Y:S01]  /*23550*/  IMAD.MOV.U32 R20, RZ, RZ, R14 ;  /* 0x000000ffff147224 */ /* 0x000fe200078e000e */
[----:B------:R-:W-:Y:S06]  /*23560*/  BRA `(.L_x_11736) ;  /* 0xfffffe7000147947 */ /* 0x000fec000383ffff */
.L_x_11467:
[----:B0-----:R0:W3:Y:S02]  /*23570*/  SYNCS.PHASECHK.TRANS64.TRYWAIT P0, [R2+URZ+0x2d800], R3 ;  /* 0x02d80003020075a7 */ /* 0x0010e4000800017f */
[----:B---3--:R-:W-:Y:S05]  /*23580*/  @!P0 NANOSLEEP.SYNCS 0x989680 ;  /* 0x009896800000895d */ /* 0x008fea0003900000 */
[----:B------:R-:W3:Y:S02]  /*23590*/  @!P0 SYNCS.PHASECHK.TRANS64 P0, [R2+URZ+0x2d800], R3 ;  /* 0x02d80003020085a7 */ /* 0x000ee4000800007f */
[----:B---3--:R-:W-:Y:S05]  /*235a0*/  @!P0 BRA `(.L_x_11467) ;  /* 0xfffffffc00f08947 */ /* 0x008fea000383ffff */
[----:B------:R-:W-:Y:S05]  /*235b0*/  BRA `(.L_x_11737) ;  /* 0xfffffe7400d87947 */ /* 0x000fea000383ffff */
.L_x_11475:
[----:B--2---:R2:W4:Y:S02]  /*235c0*/  SYNCS.PHASECHK.TRANS64.TRYWAIT P1, [R8+URZ+0x2d830], R3 ;  /* 0x02d83003080075a7 */ /* 0x004524000802017f */
[----:B----4-:R-:W-:Y:S05]  /*235d0*/  @!P1 NANOSLEEP.SYNCS 0x989680 ;  /* 0x009896800000995d */ /* 0x010fea0003900000 */
[----:B------:R-:W4:Y:S02]  /*235e0*/  @!P1 SYNCS.PHASECHK.TRANS64 P1, [R8+URZ+0x2d830], R3 ;  /* 0x02d83003080095a7 */ /* 0x000f24000802007f */
[----:B----4-:R-:W-:Y:S05]  /*235f0*/  @!P1 BRA `(.L_x_11475) ;  /* 0xfffffffc00f09947 */ /* 0x010fea000383ffff */
[----:B------:R-:W-:Y:S05]  /*23600*/  BRA `(.L_x_11474) ;  /* 0xfffffe8c00e07947 */ /* 0x000fea000383ffff */
.L_x_11494:
[----:B-1----:R1:W2:Y:S02]  /*23610*/  SYNCS.PHASECHK.TRANS64.TRYWAIT P2, [R9+URZ+0x2d830], R8 ;  /* 0x02d83008090075a7 */ /* 0x0022a4000804017f */
[----:B--2---:R-:W-:Y:S05]  /*23620*/  @!P2 NANOSLEEP.SYNCS 0x989680 ;  /* 0x009896800000a95d */ /* 0x004fea0003900000 */
[----:B------:R-:W2:Y:S02]  /*23630*/  @!P2 SYNCS.PHASECHK.TRANS64 P2, [R9+URZ+0x2d830], R8 ;  /* 0x02d830080900a5a7 */ /* 0x000ea4000804007f */
[----:B--2---:R-:W-:Y:S05]  /*23640*/  @!P2 BRA `(.L_x_11494) ;  /* 0xfffffffc00f0a947 */ /* 0x004fea000383ffff */
[----:B------:R-:W-:Y:S05]  /*23650*/  BRA `(.L_x_11493) ;  /* 0xfffffec4004c7947 */ /* 0x000fea000383ffff */
.L_x_11498:
[----:B-1----:R1:W2:Y:S02]  /*23660*/  SYNCS.PHASECHK.TRANS64.TRYWAIT P1, [R9+URZ+0x2d850], R8 ;  /* 0x02d85008090075a7 */ /* 0x0022a4000802017f */
[----:B--2---:R-:W-:Y:S05]  /*23670*/  @!P1 NANOSLEEP.SYNCS 0x989680 ;  /* 0x009896800000995d */ /* 0x004fea0003900000 */
[----:B------:R-:W2:Y:S02]  /*23680*/  @!P1 SYNCS.PHASECHK.TRANS64 P1, [R9+URZ+0x2d850], R8 ;  /* 0x02d85008090095a7 */ /* 0x000ea4000802007f */
[----:B--2---:R-:W-:Y:S05]  /*23690*/  @!P1 BRA `(.L_x_11498) ;  /* 0xfffffffc00f09947 */ /* 0x004fea000383ffff */
[----:B------:R-:W-:Y:S05]  /*236a0*/  BRA `(.L_x_11495) ;  /* 0xfffffec800507947 */ /* 0x000fea000383ffff */
.L_x_11519:
[----:B-1----:R1:W2:Y:S02]  /*236b0*/  SYNCS.PHASECHK.TRANS64.TRYWAIT P2, [R3+URZ+0x2d830], R0 ;  /* 0x02d83000030075a7 */ /* 0x0022a4000804017f */
[----:B--2---:R-:W-:Y:S05]  /*236c0*/  @!P2 NANOSLEEP.SYNCS 0x989680 ;  /* 0x009896800000a95d */ /* 0x004fea0003900000 */
[----:B------:R-:W2:Y:S02]  /*236d0*/  @!P2 SYNCS.PHASECHK.TRANS64 P2, [R3+URZ+0x2d830], R0 ;  /* 0x02d830000300a5a7 */ /* 0x000ea4000804007f */
[----:B--2---:R-:W-:Y:S05]  /*236e0*/  @!P2 BRA `(.L_x_11519) ;  /* 0xfffffffc00f0a947 */ /* 0x004fea000383ffff */
[----:B------:R-:W-:Y:S05]  /*236f0*/  BRA `(.L_x_11518) ;  /* 0xfffffefc005c7947 */ /* 0x000fea000383ffff */
.L_x_11523:
[----:B-1----:R1:W2:Y:S02]  /*23700*/  SYNCS.PHASECHK.TRANS64.TRYWAIT P1, [R3+URZ+0x2d850], R0 ;  /* 0x02d85000030075a7 */ /* 0x0022a4000802017f */
[----:B--2---:R-:W-:Y:S05]  /*23710*/  @!P1 NANOSLEEP.SYNCS 0x989680 ;  /* 0x009896800000995d */ /* 0x004fea0003900000 */
[----:B------:R-:W2:Y:S02]  /*23720*/  @!P1 SYNCS.PHASECHK.TRANS64 P1, [R3+URZ+0x2d850], R0 ;  /* 0x02d85000030095a7 */ /* 0x000ea4000802007f */
[----:B--2---:R-:W-:Y:S05]  /*23730*/  @!P1 BRA `(.L_x_11523) ;  /* 0xfffffffc00f09947 */ /* 0x004fea000383ffff */
[----:B------:R-:W-:Y:S05]  /*23740*/  BRA `(.L_x_11520) ;  /* 0xffffff00006c7947 */ /* 0x000fea000383ffff */
.L_x_11532:
[----:B-1----:R1:W2:Y:S02]  /*23750*/  SYNCS.PHASECHK.TRANS64.TRYWAIT P2, [R3+URZ+0x2d830], R0 ;  /* 0x02d83000030075a7 */ /* 0x0022a4000804017f */
[----:B--2---:R-:W-:Y:S05]  /*23760*/  @!P2 NANOSLEEP.SYNCS 0x989680 ;  /* 0x009896800000a95d */ /* 0x004fea0003900000 */
[----:B------:R-:W2:Y:S02]  /*23770*/  @!P2 SYNCS.PHASECHK.TRANS64 P2, [R3+URZ+0x2d830], R0 ;  /* 0x02d830000300a5a7 */ /* 0x000ea4000804007f */
[----:B--2---:R-:W-:Y:S05]  /*23780*/  @!P2 BRA `(.L_x_11532) ;  /* 0xfffffffc00f0a947 */ /* 0x004fea000383ffff */
[----:B------:R-:W-:Y:S05]  /*23790*/  BRA `(.L_x_11531) ;  /* 0xffffff2000607947 */ /* 0x000fea000383ffff */
.L_x_11536:
[----:B-1----:R1:W2:Y:S02]  /*237a0*/  SYNCS.PHASECHK.TRANS64.TRYWAIT P1, [R3+URZ+0x2d850], R0 ;  /* 0x02d85000030075a7 */ /* 0x0022a4000802017f */
[----:B--2---:R-:W-:Y:S05]  /*237b0*/  @!P1 NANOSLEEP.SYNCS 0x989680 ;  /* 0x009896800000995d */ /* 0x004fea0003900000 */
[----:B------:R-:W2:Y:S02]  /*237c0*/  @!P1 SYNCS.PHASECHK.TRANS64 P1, [R3+URZ+0x2d850], R0 ;  /* 0x02d85000030095a7 */ /* 0x000ea4000802007f */
[----:B--2---:R-:W-:Y:S05]  /*237d0*/  @!P1 BRA `(.L_x_11536) ;  /* 0xfffffffc00f09947 */ /* 0x004fea000383ffff */
[----:B------:R-:W-:Y:S05]  /*237e0*/  BRA `(.L_x_11533) ;  /* 0xffffff2400707947 */ /* 0x000fea000383ffff */
.L_x_11551:
[----:B-1----:R1:W2:Y:S02]  /*237f0*/  SYNCS.PHASECHK.TRANS64.TRYWAIT P1, [R11+URZ+0x2d850], R4 ;  /* 0x02d850040b0075a7 */ /* 0x0022a4000802017f */
[----:B--2---:R-:W-:Y:S05]  /*23800*/  @!P1 NANOSLEEP.SYNCS 0x989680 ;  /* 0x009896800000995d */ /* 0x004fea0003900000 */
[----:B------:R-:W2:Y:S02]  /*23810*/  @!P1 SYNCS.PHASECHK.TRANS64 P1, [R11+URZ+0x2d850], R4 ;  /* 0x02d850040b0095a7 */ /* 0x000ea4000802007f */
[----:B--2---:R-:W-:Y:S05]  /*23820*/  @!P1 BRA `(.L_x_11551) ;  /* 0xfffffffc00f09947 */ /* 0x004fea000383ffff */
[----:B------:R-:W-:Y:S05]  /*23830*/  BRA `(.L_x_11550) ;  /* 0xffffff54008c7947 */ /* 0x000fea000383ffff */
.L_x_11562:
[----:B------:R-:W-:Y:S02]  /*23840*/  IMAD.MOV.U32 R13, RZ, RZ, R4 ;  /* 0x000000ffff0d7224 */ /* 0x000fe400078e0004 */
[----:B------:R-:W-:Y:S02]  /*23850*/  IMAD.MOV.U32 R12, RZ, RZ, RZ ;  /* 0x000000ffff0c7224 */ /* 0x000fe400078e00ff */
[----:B------:R-:W-:Y:S02]  /*23860*/  IMAD.MOV.U32 R11, RZ, RZ, 0x1c1f ;  /* 0x00001c1fff0b7424 */ /* 0x000fe400078e00ff */
[----:B------:R-:W-:-:S07]  /*23870*/  IMAD.MOV.U32 R15, RZ, RZ, -0x1 ;  /* 0xffffffffff0f7424 */ /* 0x000fce00078e00ff */
[----:B-1----:R-:W-:Y:S05]  /*23880*/  WARPSYNC.COLLECTIVE R15, `(.L_x_11738) ;  /* 0x000000000f087348 */ /* 0x002fea0003c00000 */
[----:B------:R0:W2:Y:S02]  /*23890*/  SHFL.IDX P6, R14, R13, R12, R11 ;  /* 0x0000000c0d0e7389 */ /* 0x0000a400000c000b */
[----:B012---:R-:W-:Y:S01]  /*238a0*/  ENDCOLLECTIVE ;  /* 0x000000000000791b */ /* 0x007fe20003800000 */
.L_x_11738:
[----:B------:R-:W-:Y:S02]  /*238b0*/  IMAD.MOV.U32 R13, RZ, RZ, R0 ;  /* 0x000000ffff0d7224 */ /* 0x000fe400078e0000 */
[----:B------:R-:W-:-:S07]  /*238c0*/  IMAD.MOV.U32 R3, RZ, RZ, R14 ;  /* 0x000000ffff037224 */ /* 0x000fce00078e000e */
[----:B------:R-:W-:Y:S05]  /*238d0*/  WARPSYNC.COLLECTIVE R15, `(.L_x_11739) ;  /* 0x000000000f087348 */ /* 0x000fea0003c00000 */
[----:B------:R0:W1:Y:S02]  /*238e0*/  SHFL.IDX P6, R14, R13, R12, R11 ;  /* 0x0000000c0d0e7389 */ /* 0x00006400000c000b */
[----:B01----:R-:W-:Y:S01]  /*238f0*/  ENDCOLLECTIVE ;  /* 0x000000000000791b */ /* 0x003fe20003800000 */
.L_x_11739:
[----:B------:R-:W-:Y:S05]  /*23900*/  BRA `(.L_x_11740) ;  /* 0xffffff7800bc7947 */ /* 0x000fea000383ffff */
.L_x_11565:
        /* <DEDUP_REMOVED lines=8> */
.L_x_11742:
[----:B------:R-:W-:Y:S05]  /*23990*/  BSYNC B1 ;  /* 0x0000000000017941 */ /* 0x000fea0003800000 */
.L_x_11741:
        /* <DEDUP_REMOVED lines=8> */
.L_x_11743:
[----:B------:R-:W-:Y:S05]  /*23a20*/  BRA `(.L_x_11744) ;  /* 0xffffff7800d07947 */ /* 0x000fea000383ffff */
.L_x_11590:
        /* <DEDUP_REMOVED lines=11> */
.L_x_11746:
[----:B------:R-:W-:Y:S05]  /*23ae0*/  BSYNC B1 ;  /* 0x0000000000017941 */ /* 0x000fea0003800000 */
.L_x_11745:
[----:B------:R-:W-:Y:S05]  /*23af0*/  BRA `(.L_x_11747) ;  /* 0xffffff9000f07947 */ /* 0x000fea000383ffff */
.L_x_11592:
[----:B------:R-:W-:Y:S01]  /*23b00*/  BSSY B1, `(.L_x_11748) ;  /* 0x0000006000017945 */ /* 0x000fe20003800000 */
[----:B------:R-:W-:-:S07]  /*23b10*/  IMAD.MOV.U32 R15, RZ, RZ, -0x1 ;  /* 0xffffffffff0f7424 */ /* 0x000fce00078e00ff */
[----:B0-----:R-:W-:Y:S05]  /*23b20*/  WARPSYNC.COLLECTIVE R15, `(.L_x_11749) ;  /* 0x000000000f0c7348 */ /* 0x001fea0003c00000 */
[----:B------:R-:W-:Y:S02]  /*23b30*/  ELECT P6, UR62, PT ;  /* 0x00000000003e782f */ /* 0x000fe400038c0000 */
[----:B------:R-:W-:Y:S01]  /*23b40*/  MOV R14, UR62 ;  /* 0x0000003e000e7c02 */ /* 0x000fe20008000f00 */
[----:B0-----:R-:W-:Y:S10]  /*23b50*/  ENDCOLLECTIVE ;  /* 0x000000000000791b */ /* 0x001ff40003800000 */
.L_x_11749:
[----:B------:R-:W-:Y:S05]  /*23b60*/  BSYNC B1 ;  /* 0x0000000000017941 */ /* 0x000fea0003800000 */
.L_x_11748:
[----:B------:R-:W-:Y:S05]  /*23b70*/  BRA `(.L_x_11591) ;  /* 0xffffff9000e87947 */ /* 0x000fea000383ffff */
.L_x_11594:
[----:B0-----:R0:W1:Y:S02]  /*23b80*/  SYNCS.PHASECHK.TRANS64.TRYWAIT P0, [R23+URZ+0x2d820], R5 ;  /* 0x02d82005170075a7 */ /* 0x001064000800017f */
[----:B-1----:R-:W-:Y:S05]  /*23b90*/  @!P0 NANOSLEEP.SYNCS 0x989680 ;  /* 0x009896800000895d */ /* 0x002fea0003900000 */
[----:B------:R-:W1:Y:S02]  /*23ba0*/  @!P0 SYNCS.PHASECHK.TRANS64 P0, [R23+URZ+0x2d820], R5 ;  /* 0x02d82005170085a7 */ /* 0x000e64000800007f */
[----:B-1----:R-:W-:Y:S05]  /*23bb0*/  @!P0 BRA `(.L_x_11594) ;  /* 0xfffffffc00f08947 */ /* 0x002fea000383ffff */
[----:B------:R-:W-:Y:S05]  /*23bc0*/  BRA `(.L_x_11750) ;  /* 0xffffff9000f87947 */ /* 0x000fea000383ffff */
.L_x_11598:
[----:B-1----:R1:W2:Y:S02]  /*23bd0*/  SYNCS.PHASECHK.TRANS64.TRYWAIT P0, [R9+URZ+0x2d8a0], R8 ;  /* 0x02d8a008090075a7 */ /* 0x0022a4000800017f */
[----:B--2---:R-:W-:Y:S05]  /*23be0*/  @!P0 NANOSLEEP.SYNCS 0x989680 ;  /* 0x009896800000895d */ /* 0x004fea0003900000 */
[----:B------:R-:W2:Y:S02]  /*23bf0*/  @!P0 SYNCS.PHASECHK.TRANS64 P0, [R9+URZ+0x2d8a0], R8 ;  /* 0x02d8a008090085a7 */ /* 0x000ea4000800007f */
[----:B--2---:R-:W-:Y:S05]  /*23c00*/  @!P0 BRA `(.L_x_11598) ;  /* 0xfffffffc00f08947 */ /* 0x004fea000383ffff */
[----:B------:R-:W-:Y:S05]  /*23c10*/  BRA `(.L_x_11751) ;  /* 0xffffff9400147947 */ /* 0x000fea000383ffff */
.L_x_11605:
[----:B0-----:R0:W2:Y:S02]  /*23c20*/  SYNCS.PHASECHK.TRANS64.TRYWAIT P0, [R9+URZ+0x2d8c0], R8 ;  /* 0x02d8c008090075a7 */ /* 0x0010a4000800017f */
[----:B--2---:R-:W-:Y:S05]  /*23c30*/  @!P0 NANOSLEEP.SYNCS 0x989680 ;  /* 0x009896800000895d */ /* 0x004fea0003900000 */
[----:B------:R-:W2:Y:S02]  /*23c40*/  @!P0 SYNCS.PHASECHK.TRANS64 P0, [R9+URZ+0x2d8c0], R8 ;  /* 0x02d8c008090085a7 */ /* 0x000ea4000800007f */
[----:B--2---:R-:W-:Y:S05]  /*23c50*/  @!P0 BRA `(.L_x_11605) ;  /* 0xfffffffc00f08947 */ /* 0x004fea000383ffff */
[----:B------:R-:W-:Y:S05]  /*23c60*/  BRA `(.L_x_11752) ;  /* 0xffffff9800107947 */ /* 0x000fea000383ffff */
.L_x_11614:
[----:B0-----:R0:W1:Y:S02]  /*23c70*/  SYNCS.PHASECHK.TRANS64.TRYWAIT P1, [R8+URZ+0x2d8a0], R7 ;  /* 0x02d8a007080075a7 */ /* 0x001064000802017f */
[----:B-1----:R-:W-:Y:S05]  /*23c80*/  @!P1 NANOSLEEP.SYNCS 0x989680 ;  /* 0x009896800000995d */ /* 0x002fea0003900000 */
[----:B------:R-:W1:Y:S02]  /*23c90*/  @!P1 SYNCS.PHASECHK.TRANS64 P1, [R8+URZ+0x2d8a0], R7 ;  /* 0x02d8a007080095a7 */ /* 0x000e64000802007f */
[----:B-1----:R-:W-:Y:S05]  /*23ca0*/  @!P1 BRA `(.L_x_11614) ;  /* 0xfffffffc00f09947 */ /* 0x002fea000383ffff */
[----:B------:R-:W-:Y:S05]  /*23cb0*/  BRA `(.L_x_11753) ;  /* 0xffffff9c00507947 */ /* 0x000fea000383ffff */
.L_x_11621:
[----:B-1----:R1:W2:Y:S02]  /*23cc0*/  SYNCS.PHASECHK.TRANS64.TRYWAIT P1, [R8+URZ+0x2d8c0], R7 ;  /* 0x02d8c007080075a7 */ /* 0x0022a4000802017f */
[----:B--2---:R-:W-:Y:S05]  /*23cd0*/  @!P1 NANOSLEEP.SYNCS 0x989680 ;  /* 0x009896800000995d */ /* 0x004fea0003900000 */
[----:B------:R-:W2:Y:S02]  /*23ce0*/  @!P1 SYNCS.PHASECHK.TRANS64 P1, [R8+URZ+0x2d8c0], R7 ;  /* 0x02d8c007080095a7 */ /* 0x000ea4000802007f */
[----:B--2---:R-:W-:Y:S05]  /*23cf0*/  @!P1 BRA `(.L_x_11621) ;  /* 0xfffffffc00f09947 */ /* 0x004fea000383ffff */
[----:B------:R-:W-:Y:S05]  /*23d00*/  BRA `(.L_x_11754) ;  /* 0xffffffa000487947 */ /* 0x000fea000383ffff */
.L_x_11644:
        /* <DEDUP_REMOVED lines=11> */
.L_x_11756:
[----:B------:R-:W-:Y:S05]  /*23dc0*/  BSYNC B0 ;  /* 0x0000000000007941 */ /* 0x000fea0003800000 */
.L_x_11755:
[----:B------:R-:W-:Y:S05]  /*23dd0*/  BRA `(.L_x_11757) ;  /* 0xffffffb000807947 */ /* 0x000fea000383ffff */
.L_x_11647:
[----:B-1----:R1:W2:Y:S02]  /*23de0*/  SYNCS.PHASECHK.TRANS64.TRYWAIT P0, [R0+URZ+0x2d840], R5 ;  /* 0x02d84005000075a7 */ /* 0x0022a4000800017f */
[----:B--2---:R-:W-:Y:S05]  /*23df0*/  @!P0 NANOSLEEP.SYNCS 0x989680 ;  /* 0x009896800000895d */ /* 0x004fea0003900000 */
[----:B------:R-:W2:Y:S02]  /*23e00*/  @!P0 SYNCS.PHASECHK.TRANS64 P0, [R0+URZ+0x2d840], R5 ;  /* 0x02d84005000085a7 */ /* 0x000ea4000800007f */
[----:B--2---:R-:W-:Y:S05]  /*23e10*/  @!P0 BRA `(.L_x_11647) ;  /* 0xfffffffc00f08947 */ /* 0x004fea000383ffff */
[----:B------:R-:W-:Y:S05]  /*23e20*/  BRA `(.L_x_11758) ;  /* 0xffffffb000e47947 */ /* 0x000fea000383ffff */
.L_x_11648:
        /* <DEDUP_REMOVED lines=8> */
.L_x_11760:
[----:B------:R-:W-:Y:S05]  /*23eb0*/  BSYNC B0 ;  /* 0x0000000000007941 */ /* 0x000fea0003800000 */
.L_x_11759:
        /* <DEDUP_REMOVED lines=8> */
.L_x_11761:
[----:B------:R-:W-:Y:S02]  /*23f40*/  IMAD.MOV.U32 R13, RZ, RZ, R7 ;  /* 0x000000ffff0d7224 */ /* 0x000fe400078e0007 */
[----:B------:R-:W-:Y:S02]  /*23f50*/  IMAD.MOV.U32 R12, RZ, RZ, 0x1 ;  /* 0x00000001ff0c7424 */ /* 0x000fe400078e00ff */
[----:B------:R-:W-:-:S07]  /*23f60*/  IMAD.MOV.U32 R3, RZ, RZ, R14 ;  /* 0x000000ffff037224 */ /* 0x000fce00078e000e */
[----:B------:R-:W-:Y:S05]  /*23f70*/  WARPSYNC.COLLECTIVE R15, `(.L_x_11762) ;  /* 0x000000000f087348 */ /* 0x000fea0003c00000 */
[----:B------:R0:W1:Y:S02]  /*23f80*/  SHFL.IDX P6, R14, R13, R12, R11 ;  /* 0x0000000c0d0e7389 */ /* 0x00006400000c000b */
[----:B01----:R-:W-:Y:S01]  /*23f90*/  ENDCOLLECTIVE ;  /* 0x000000000000791b */ /* 0x003fe20003800000 */
.L_x_11762:
[----:B------:R-:W-:Y:S01]  /*23fa0*/  @P0 LEA R5, P1, R9, R3, 0x1 ;  /* 0x0000000309050211 */ /* 0x000fe200078208ff */
[----:B------:R-:W-:-:S04]  /*23fb0*/  @P0 IMAD R3, R8, 0x2, R23 ;  /* 0x0000000208030824 */ /* 0x000fc800078e0217 */
        /* <DEDUP_REMOVED lines=16> */
.L_x_11763:
[----:B------:R-:W-:Y:S02]  /*240c0*/  IMAD.MOV.U32 R13, RZ, RZ, R7 ;  /* 0x000000ffff0d7224 */ /* 0x000fe400078e0007 */
[----:B------:R-:W-:Y:S02]  /*240d0*/  IMAD.MOV.U32 R12, RZ, RZ, 0x2 ;  /* 0x00000002ff0c7424 */ /* 0x000fe400078e00ff */
[----:B------:R-:W-:-:S07]  /*240e0*/  IMAD.MOV.U32 R3, RZ, RZ, R14 ;  /* 0x000000ffff037224 */ /* 0x000fce00078e000e */
[----:B------:R-:W-:Y:S05]  /*240f0*/  WARPSYNC.COLLECTIVE R15, `(.L_x_11764) ;  /* 0x000000000f087348 */ /* 0x000fea0003c00000 */
[----:B------:R0:W1:Y:S02]  /*24100*/  SHFL.IDX P6, R14, R13, R12, R11 ;  /* 0x0000000c0d0e7389 */ /* 0x00006400000c000b */
[----:B01----:R-:W-:Y:S01]  /*24110*/  ENDCOLLECTIVE ;  /* 0x000000000000791b */ /* 0x003fe20003800000 */
.L_x_11764:
[----:B------:R-:W-:Y:S01]  /*24120*/  @P1 LEA R5, P0, R9, R3, 0x1 ;  /* 0x0000000309051211 */ /* 0x000fe200078008ff */
[----:B------:R-:W-:-:S04]  /*24130*/  @P1 IMAD R3, R8, 0x2, R23 ;  /* 0x0000000208031824 */ /* 0x000fc800078e0217 */
        /* <DEDUP_REMOVED lines=16> */
.L_x_11765:
[----:B------:R-:W-:Y:S02]  /*24240*/  IMAD.MOV.U32 R13, RZ, RZ, R7 ;  /* 0x000000ffff0d7224 */ /* 0x000fe400078e0007 */
[----:B------:R-:W-:Y:S02]  /*24250*/  IMAD.MOV.U32 R12, RZ, RZ, 0x3 ;  /* 0x00000003ff0c7424 */ /* 0x000fe400078e00ff */
[----:B------:R-:W-:-:S07]  /*24260*/  IMAD.MOV.U32 R3, RZ, RZ, R14 ;  /* 0x000000ffff037224 */ /* 0x000fce00078e000e */
[----:B------:R-:W-:Y:S05]  /*24270*/  WARPSYNC.COLLECTIVE R15, `(.L_x_11766) ;  /* 0x000000000f087348 */ /* 0x000fea0003c00000 */
[----:B------:R0:W1:Y:S02]  /*24280*/  SHFL.IDX P6, R14, R13, R12, R11 ;  /* 0x0000000c0d0e7389 */ /* 0x00006400000c000b */
[----:B01----:R-:W-:Y:S01]  /*24290*/  ENDCOLLECTIVE ;  /* 0x000000000000791b */ /* 0x003fe20003800000 */
.L_x_11766:
[----:B------:R-:W-:Y:S01]  /*242a0*/  @P1 LEA R5, P0, R9, R3, 0x1 ;  /* 0x0000000309051211 */ /* 0x000fe200078008ff */
[----:B------:R-:W-:-:S04]  /*242b0*/  @P1 IMAD R3, R8, 0x2, R23 ;  /* 0x0000000208031824 */ /* 0x000fc800078e0217 */
        /* <DEDUP_REMOVED lines=9> */
.L_x_11767:
        /* <DEDUP_REMOVED lines=8> */
.L_x_11653:
[----:B------:R0:W5:Y:S01]  /*243d0*/  LDL R21, [R1+0x34] ;  /* 0x0000340001157983 */ /* 0x0001620000100800 */
[----:B------:R-:W-:Y:S02]  /*243e0*/  IMAD.MOV.U32 R13, RZ, RZ, R4 ;  /* 0x000000ffff0d7224 */ /* 0x000fe400078e0004 */
[----:B------:R-:W-:Y:S02]  /*243f0*/  IMAD.MOV.U32 R12, RZ, RZ, RZ ;  /* 0x000000ffff0c7224 */ /* 0x000fe400078e00ff */
[----:B------:R-:W-:Y:S02]  /*24400*/  IMAD.MOV.U32 R11, RZ, RZ, 0x1c1f ;  /* 0x00001c1fff0b7424 */ /* 0x000fe400078e00ff */
[----:B------:R-:W-:Y:S02]  /*24410*/  IMAD.MOV.U32 R15, RZ, RZ, -0x1 ;  /* 0xffffffffff0f7424 */ /* 0x000fe400078e00ff */
[----:B------:R-:W-:Y:S02]  /*24420*/  IMAD R0, R29, R9, RZ ;  /* 0x000000091d007224 */ /* 0x000fe400078e02ff */
[----:B0-----:R-:W-:-:S07]  /*24430*/  IMAD.IADD R28, R20, 0x1, R28 ;  /* 0x00000001141c7824 */ /* 0x001fce00078e021c */
[----:B-----5:R-:W-:Y:S05]  /*24440*/  WARPSYNC.COLLECTIVE R15, `(.L_x_11769) ;  /* 0x000000000f087348 */ /* 0x020fea0003c00000 */
[----:B------:R0:W1:Y:S02]  /*24450*/  SHFL.IDX P6, R14, R13, R12, R11 ;  /* 0x0000000c0d0e7389 */ /* 0x00006400000c000b */
[----:B01---5:R-:W-:Y:S01]  /*24460*/  ENDCOLLECTIVE ;  /* 0x000000000000791b */ /* 0x023fe20003800000 */
.L_x_11769:
[C---:B------:R-:W-:Y:S01]  /*24470*/  VIADD R9, R28.reuse, 0x20 ;  /* 0x000000201c097836 */ /* 0x040fe20000000000 */
[----:B------:R-:W-:Y:S01]  /*24480*/  ISETP.GE.AND P3, PT, R28, R0, PT ;  /* 0x000000001c00720c */ /* 0x000fe20003f66270 */
[----:B------:R-:W-:Y:S02]  /*24490*/  IMAD.MOV.U32 R13, RZ, RZ, R5 ;  /* 0x000000ffff0d7224 */ /* 0x000fe400078e0005 */
[----:B------:R-:W-:-:S10]  /*244a0*/  IMAD.MOV.U32 R2, RZ, RZ, R14 ;  /* 0x000000ffff027224 */ /* 0x000fd400078e000e */
[----:B------:R-:W-:Y:S05]  /*244b0*/  WARPSYNC.COLLECTIVE R15, `(.L_x_11770) ;  /* 0x000000000f087348 */ /* 0x000fea0003c00000 */
[----:B------:R0:W1:Y:S02]  /*244c0*/  SHFL.IDX P6, R14, R13, R12, R11 ;  /* 0x0000000c0d0e7389 */ /* 0x00006400000c000b */
[----:B01----:R-:W-:Y:S01]  /*244d0*/  ENDCOLLECTIVE ;  /* 0x000000000000791b */ /* 0x003fe20003800000 */
.L_x_11770:
[----:B------:R-:W-:Y:S02]  /*244e0*/  IMAD.MOV.U32 R13, RZ, RZ, R4 ;  /* 0x000000ffff0d7224 */ /* 0x000fe400078e0004 */
[----:B------:R-:W-:Y:S02]  /*244f0*/  IMAD.MOV.U32 R12, RZ, RZ, 0x1 ;  /* 0x00000001ff0c7424 */ /* 0x000fe400078e00ff */
[----:B------:R-:W-:-:S07]  /*24500*/  IMAD.MOV.U32 R3, RZ, RZ, R14 ;  /* 0x000000ffff037224 */ /* 0x000fce00078e000e */
[----:B------:R-:W-:Y:S05]  /*24510*/  WARPSYNC.COLLECTIVE R15, `(.L_x_11771) ;  /* 0x000000000f087348 */ /* 0x000fea0003c00000 */
[----:B------:R0:W1:Y:S02]  /*24520*/  SHFL.IDX P6, R14, R13, R12, R11 ;  /* 0x0000000c0d0e7389 */ /* 0x00006400000c000b */
[----:B01----:R-:W-:Y:S01]  /*24530*/  ENDCOLLECTIVE ;  /* 0x000000000000791b */ /* 0x003fe20003800000 */
.L_x_11771:
        /* <DEDUP_REMOVED lines=10> */
.L_x_11772:
[----:B------:R-:W-:Y:S02]  /*245e0*/  IMAD.MOV.U32 R13, RZ, RZ, R4 ;  /* 0x000000ffff0d7224 */ /* 0x000fe400078e0004 */
[----:B------:R-:W-:Y:S01]  /*245f0*/  IMAD.MOV.U32 R12, RZ, RZ, 0x2 ;  /* 0x00000002ff0c7424 */ /* 0x000fe200078e00ff */
        /* <DEDUP_REMOVED lines=11> */
.L_x_11773:
        /* <DEDUP_REMOVED lines=10> */
.L_x_11774:
[----:B------:R-:W-:Y:S01]  /*24750*/  @!PT LDS RZ, [RZ] ;  /* 0x00000000fffff984 */ /* 0x000fe20000000800 */
[----:B------:R-:W-:Y:S01]  /*24760*/  @!PT LDS RZ, [RZ] ;  /* 0x00000000fffff984 */ /* 0x000fe20000000800 */
[----:B------:R-:W-:Y:S01]  /*24770*/  @!PT LDS RZ, [RZ] ;  /* 0x00000000fffff984 */ /* 0x000fe20000000800 */
[----:B------:R-:W-:Y:S04]  /*24780*/  @!P3 LDGSTS.E.BYPASS.LTC128B.128 [R21+0xcc00], desc[UR52][R2.64], !P0 ;  /* 0x0cc000000215bfae */ /* 0x000fe8000c101d74 */
[----:B------:R-:W-:Y:S04]  /*24790*/  @!P3 LDGSTS.E.BYPASS.LTC128B.128 [R21+0xfc00], desc[UR52][R2.64+0x40], !P1 ;  /* 0x0fc000400215bfae */ /* 0x000fe8000c901d74 */
[----:B------:R0:W-:Y:S01]  /*247a0*/  @!P3 LDGSTS.E.BYPASS.LTC128B.128 [R21+0x12c00], desc[UR52][R2.64+0x80], !P2 ;  /* 0x12c000800215bfae */ /* 0x0001e2000d101d74 */
[----:B------:R-:W-:Y:S02]  /*247b0*/  IMAD.MOV.U32 R13, RZ, RZ, R4 ;  /* 0x000000ffff0d7224 */ /* 0x000fe400078e0004 */
[----:B------:R-:W-:-:S02]  /*247c0*/  IMAD.MOV.U32 R12, RZ, RZ, 0x3 ;  /* 0x00000003ff0c7424 */ /* 0x000fc400078e00ff */
[----:B0-----:R-:W-:-:S05]  /*247d0*/  VIADD R2, R28, 0x40 ;  /* 0x000000401c027836 */ /* 0x001fca0000000000 */
[----:B------:R-:W-:Y:S01]  /*247e0*/  ISETP.GE.AND P3, PT, R2, R0, PT ;  /* 0x000000000200720c */ /* 0x000fe20003f66270 */
[----:B------:R-:W-:-:S12]  /*247f0*/  IMAD.MOV.U32 R2, RZ, RZ, R14 ;  /* 0x000000ffff027224 */ /* 0x000fd800078e000e */
[----:B------:R-:W-:Y:S05]  /*24800*/  WARPSYNC.COLLECTIVE R15, `(.L_x_11775) ;  /* 0x000000000f087348 */ /* 0x000fea0003c00000 */
[----:B------:R0:W1:Y:S02]  /*24810*/  SHFL.IDX P6, R14, R13, R12, R11 ;  /* 0x0000000c0d0e7389 */ /* 0x00006400000c000b */
[----:B01----:R-:W-:Y:S01]  /*24820*/  ENDCOLLECTIVE ;  /* 0x000000000000791b */ /* 0x003fe20003800000 */
.L_x_11775:
[----:B------:R-:W-:Y:S01]  /*24830*/  @!P3 LEA R3, P4, R10, R2, 0x1 ;  /* 0x000000020a03b211 */ /* 0x000fe200078808ff */
[----:B------:R-:W-:-:S04]  /*24840*/  IMAD.MOV.U32 R13, RZ, RZ, R5 ;  /* 0x000000ffff0d7224 */ /* 0x000fc800078e0005 */
[----:B------:R-:W-:-:S05]  /*24850*/  @!P3 IMAD.X R2, RZ, RZ, R8, P4 ;  /* 0x000000ffff02b224 */ /* 0x000fca00020e0608 */
[----:B------:R-:W-:Y:S01]  /*24860*/  @!P3 LOP3.LUT R3, R3, R2, RZ, 0x3c, !PT ;  /* 0x000000020303b212 */ /* 0x000fe200078e3cff */
[----:B------:R-:W-:-:S03]  /*24870*/  IMAD.MOV.U32 R4, RZ, RZ, R14 ;  /* 0x000000ffff047224 */ /* 0x000fc600078e000e */
[----:B------:R-:W-:-:S07]  /*24880*/  @!P3 LOP3.LUT R2, R3, R2, RZ, 0x3c, !PT ;  /* 0x000000020302b212 */ /* 0x000fce00078e3cff */
[----:B------:R-:W-:Y:S05]  /*24890*/  WARPSYNC.COLLECTIVE R15, `(.L_x_11776) ;  /* 0x000000000f087348 */ /* 0x000fea0003c00000 */
[----:B------:R0:W1:Y:S02]  /*248a0*/  SHFL.IDX P6, R14, R13, R12, R11 ;  /* 0x0000000c0d0e7389 */ /* 0x00006400000c000b */
[----:B01----:R-:W-:Y:S01]  /*248b0*/  ENDCOLLECTIVE ;  /* 0x000000000000791b */ /* 0x003fe20003800000 */
.L_x_11776:
[----:B------:R-:W-:-:S05]  /*248c0*/  @!P3 LOP3.LUT R3, R3, R2, RZ, 0x3c, !PT ;  /* 0x000000020303b212 */ /* 0x000fca00078e3cff */
[----:B------:R-:W-:Y:S01]  /*248d0*/  @!PT LDS RZ, [RZ] ;  /* 0x00000000fffff984 */ /* 0x000fe20000000800 */
[----:B------:R-:W-:Y:S01]  /*248e0*/  @!PT LDS RZ, [RZ] ;  /* 0x00000000fffff984 */ /* 0x000fe20000000800 */
[----:B------:R-:W-:Y:S01]  /*248f0*/  @!PT LDS RZ, [RZ] ;  /* 0x00000000fffff984 */ /* 0x000fe20000000800 */
[----:B------:R0:W-:Y:S04]  /*24900*/  @!P3 LDGSTS.E.BYPASS.LTC128B.128 [R21+0xd400], desc[UR52][R2.64], !P0 ;  /* 0x0d4000000215bfae */ /* 0x0001e8000c101d74 */
[----:B------:R0:W-:Y:S01]  /*24910*/  @!P3 LDGSTS.E.BYPASS.LTC128B.128 [R21+0x10400], desc[UR52][R2.64+0x40], !P1 ;  /* 0x104000400215bfae */ /* 0x0001e2000c901d74 */
[----:B------:R-:W-:Y:S02]  /*24920*/  IMAD.MOV.U32 R13, RZ, RZ, R6 ;  /* 0x000000ffff0d7224 */ /* 0x000fe400078e0006 */
[----:B------:R-:W-:Y:S01]  /*24930*/  IMAD.MOV.U32 R12, RZ, RZ, RZ ;  /* 0x000000ffff0c7224 */ /* 0x000fe200078e00ff */
[----:B------:R0:W-:Y:S01]  /*24940*/  @!P3 LDGSTS.E.BYPASS.LTC128B.128 [R21+0x13400], desc[UR52][R2.64+0x80], !P2 ;  /* 0x134000800215bfae */ /* 0x0001e2000d101d74 */
[----:B------:R-:W-:-:S07]  /*24950*/  IMAD.MOV.U32 R5, RZ, RZ, R14 ;  /* 0x000000ffff057224 */ /* 0x000fce00078e000e */
[----:B0-----:R-:W-:Y:S05]  /*24960*/  WARPSYNC.COLLECTIVE R15, `(.L_x_11777) ;  /* 0x000000000f087348 */ /* 0x001fea0003c00000 */
[----:B------:R1:W2:Y:S02]  /*24970*/  SHFL.IDX P6, R14, R13, R12, R11 ;  /* 0x0000000c0d0e7389 */ /* 0x0002a400000c000b */
[----:B012---:R-:W-:Y:S01]  /*24980*/  ENDCOLLECTIVE ;  /* 0x000000000000791b */ /* 0x007fe20003800000 */
.L_x_11777:
[----:B------:R-:W-:-:S05]  /*24990*/  VIADD R2, R28, 0x60 ;  /* 0x000000601c027836 */ /* 0x000fca0000000000 */
[----:B------:R-:W-:Y:S01]  /*249a0*/  ISETP.GE.AND P3, PT, R2, R0, PT ;  /* 0x000000000200720c */ /* 0x000fe20003f66270 */
[----:B------:R-:W-:-:S12]  /*249b0*/  IMAD.MOV.U32 R13, RZ, RZ, R7 ;  /* 0x000000ffff0d7224 */ /* 0x000fd800078e0007 */
[----:B------:R-:W-:-:S05]  /*249c0*/  @!P3 LEA R2, P4, R10, R5, 0x1 ;  /* 0x000000050a02b211 */ /* 0x000fca00078808ff */
[----:B------:R-:W-:Y:S02]  /*249d0*/  @!P3 IMAD.X R3, RZ, RZ, R4, P4 ;  /* 0x000000ffff03b224 */ /* 0x000fe400020e0604 */
[----:B------:R-:W-:-:S07]  /*249e0*/  IMAD.MOV.U32 R4, RZ, RZ, R14 ;  /* 0x000000ffff047224 */ /* 0x000fce00078e000e */
[----:B------:R-:W-:Y:S05]  /*249f0*/  WARPSYNC.COLLECTIVE R15, `(.L_x_11778) ;  /* 0x000000000f087348 */ /* 0x000fea0003c00000 */
[----:B------:R0:W1:Y:S02]  /*24a00*/  SHFL.IDX P6, R14, R13, R12, R11 ;  /* 0x0000000c0d0e7389 */ /* 0x00006400000c000b */
[----:B01----:R-:W-:Y:S01]  /*24a10*/  ENDCOLLECTIVE ;  /* 0x000000000000791b */ /* 0x003fe20003800000 */
.L_x_11778:
        /* <DEDUP_REMOVED lines=14> */
.L_x_11779:
[----:B------:R-:W-:Y:S01]  /*24b00*/  @!P3 LEA R2, P4, R10, R2, 0x1 ;  /* 0x000000020a02b211 */ /* 0x000fe200078808ff */
[----:B------:R-:W-:-:S04]  /*24b10*/  IMAD.MOV.U32 R13, RZ, RZ, R7 ;  /* 0x000000ffff0d7224 */ /* 0x000fc800078e0007 */
[----:B------:R-:W-:-:S05]  /*24b20*/  @!P3 IMAD.X R3, RZ, RZ, R4, P4 ;  /* 0x000000ffff03b224 */ /* 0x000fca00020e0604 */
[----:B------:R-:W-:Y:S01]  /*24b30*/  @!PT LDS RZ, [RZ] ;  /* 0x00000000fffff984 */ /* 0x000fe20000000800 */
[----:B------:R-:W-:Y:S01]  /*24b40*/  @!PT LDS RZ, [RZ] ;  /* 0x00000000fffff984 */ /* 0x000fe20000000800 */
[----:B------:R-:W-:Y:S01]  /*24b50*/  @!PT LDS RZ, [RZ] ;  /* 0x00000000fffff984 */ /* 0x000fe20000000800 */
[----:B------:R0:W-:Y:S01]  /*24b60*/  @!P3 LDGSTS.E.BYPASS.LTC128B.128 [R21+0xe400], desc[UR52][R2.64], !P0 ;  /* 0x0e4000000215bfae */ /* 0x0001e2000c101d74 */
[----:B------:R-:W-:-:S03]  /*24b70*/  IMAD.MOV.U32 R6, RZ, RZ, R14 ;  /* 0x000000ffff067224 */ /* 0x000fc600078e000e */
[----:B------:R0:W-:Y:S04]  /*24b80*/  @!P3 LDGSTS.E.BYPASS.LTC128B.128 [R21+0x11400], desc[UR52][R2.64+0x40], !P1 ;  /* 0x114000400215bfae */ /* 0x0001e8000c901d74 */
[----:B0-----:R-:W-:Y:S05]  /*24b90*/  WARPSYNC.COLLECTIVE R15, `(.L_x_11780) ;  /* 0x000000000f087348 */ /* 0x001fea0003c00000 */
[----:B------:R1:W2:Y:S02]  /*24ba0*/  SHFL.IDX P6, R14, R13, R12, R11 ;  /* 0x0000000c0d0e7389 */ /* 0x0002a400000c000b */
[----:B012---:R-:W-:Y:S01]  /*24bb0*/  ENDCOLLECTIVE ;  /* 0x000000000000791b */ /* 0x007fe20003800000 */
.L_x_11780:
[----:B------:R-:W-:Y:S01]  /*24bc0*/  @!PT LDS RZ, [RZ] ;  /* 0x00000000fffff984 */ /* 0x000fe20000000800 */
[----:B------:R-:W-:Y:S01]  /*24bd0*/  @!PT LDS RZ, [RZ] ;  /* 0x00000000fffff984 */ /* 0x000fe20000000800 */
[----:B------:R-:W-:Y:S01]  /*24be0*/  @!PT LDS RZ, [RZ] ;  /* 0x00000000fffff984 */ /* 0x000fe20000000800 */
[----:B------:R0:W-:Y:S02]  /*24bf0*/  @!P3 LDGSTS.E.BYPASS.LTC128B.128 [R21+0x14400], desc[UR52][R2.64+0x80], !P2 ;  /* 0x144000800215bfae */ /* 0x0001e4000d101d74 */
[----:B0-----:R-:W-:Y:S01]  /*24c00*/  IMAD.MOV.U32 R2, RZ, RZ, R14 ;  /* 0x000000ffff027224 */ /* 0x001fe200078e000e */
[----:B------:R-:W-:Y:S06]  /*24c10*/  BRA `(.L_x_11781) ;  /* 0xffffffb400cc7947 */ /* 0x000fec000383ffff */
.L_x_11656:
[----:B-1----:R1:W2:Y:S02]  /*24c20*/  SYNCS.PHASECHK.TRANS64.TRYWAIT P0, [R23+URZ+0x2d820], R0 ;  /* 0x02d82000170075a7 */ /* 0x0022a4000800017f */
[----:B--2---:R-:W-:Y:S05]  /*24c30*/  @!P0 NANOSLEEP.SYNCS 0x989680 ;  /* 0x009896800000895d */ /* 0x004fea0003900000 */
[----:B------:R-:W2:Y:S02]  /*24c40*/  @!P0 SYNCS.PHASECHK.TRANS64 P0, [R23+URZ+0x2d820], R0 ;  /* 0x02d82000170085a7 */ /* 0x000ea4000800007f */
[----:B--2---:R-:W-:Y:S05]  /*24c50*/  @!P0 BRA `(.L_x_11656) ;  /* 0xfffffffc00f08947 */ /* 0x004fea000383ffff */
[----:B------:R-:W-:Y:S05]  /*24c60*/  BRA `(.L_x_11782) ;  /* 0xffffffb800347947 */ /* 0x000fea000383ffff */
.L_x_11661:
[----:B0-----:R0:W1:Y:S02]  /*24c70*/  SYNCS.PHASECHK.TRANS64.TRYWAIT P0, [R5+URZ+0x2d840], R0 ;  /* 0x02d84000050075a7 */ /* 0x001064000800017f */
[----:B-1----:R-:W-:Y:S05]  /*24c80*/  @!P0 NANOSLEEP.SYNCS 0x989680 ;  /* 0x009896800000895d */ /* 0x002fea0003900000 */
[----:B------:R-:W1:Y:S02]  /*24c90*/  @!P0 SYNCS.PHASECHK.TRANS64 P0, [R5+URZ+0x2d840], R0 ;  /* 0x02d84000050085a7 */ /* 0x000e64000800007f */
[----:B-1----:R-:W-:Y:S05]  /*24ca0*/  @!P0 BRA `(.L_x_11661) ;  /* 0xfffffffc00f08947 */ /* 0x002fea000383ffff */
[----:B------:R-:W-:Y:S05]  /*24cb0*/  BRA `(.L_x_11783) ;  /* 0xffffffbc00287947 */ /* 0x000fea000383ffff */
.L_x_11662:
        /* <DEDUP_REMOVED lines=8> */
.L_x_11785:
[----:B------:R-:W-:Y:S05]  /*24d40*/  BSYNC B1 ;  /* 0x0000000000017941 */ /* 0x000fea0003800000 */
.L_x_11784:
        /* <DEDUP_REMOVED lines=13> */
.L_x_11786:
        /* <DEDUP_REMOVED lines=8> */
.L_x_11787:
        /* <DEDUP_REMOVED lines=14> */
.L_x_11788:
[----:B------:R-:W-:Y:S02]  /*24f80*/  IMAD.MOV.U32 R13, RZ, RZ, R7 ;  /* 0x000000ffff0d7224 */ /* 0x000fe400078e0007 */
[----:B------:R-:W-:Y:S02]  /*24f90*/  IMAD.MOV.U32 R12, RZ, RZ, 0x2 ;  /* 0x00000002ff0c7424 */ /* 0x000fe400078e00ff */
[----:B------:R-:W-:-:S07]  /*24fa0*/  IMAD.MOV.U32 R2, RZ, RZ, R14 ;  /* 0x000000ffff027224 */ /* 0x000fce00078e000e */
[----:B------:R-:W-:Y:S05]  /*24fb0*/  WARPSYNC.COLLECTIVE R15, `(.L_x_11789) ;  /* 0x000000000f087348 */ /* 0x000fea0003c00000 */
[----:B------:R0:W1:Y:S02]  /*24fc0*/  SHFL.IDX P6, R14, R13, R12, R11 ;  /* 0x0000000c0d0e7389 */ /* 0x00006400000c000b */
[----:B01----:R-:W-:Y:S01]  /*24fd0*/  ENDCOLLECTIVE ;  /* 0x000000000000791b */ /* 0x003fe20003800000 */
.L_x_11789:
        /* <DEDUP_REMOVED lines=13> */
.L_x_11790:
[----:B------:R-:W-:Y:S02]  /*250b0*/  IMAD.MOV.U32 R13, RZ, RZ, R7 ;  /* 0x000000ffff0d7224 */ /* 0x000fe400078e0007 */
[----:B------:R-:W-:Y:S02]  /*250c0*/  IMAD.MOV.U32 R12, RZ, RZ, 0x3 ;  /* 0x00000003ff0c7424 */ /* 0x000fe400078e00ff */
[----:B------:R-:W-:-:S07]  /*250d0*/  IMAD.MOV.U32 R2, RZ, RZ, R14 ;  /* 0x000000ffff027224 */ /* 0x000fce00078e000e */
[----:B------:R-:W-:Y:S05]  /*250e0*/  WARPSYNC.COLLECTIVE R15, `(.L_x_11791) ;  /* 0x000000000f087348 */ /* 0x000fea0003c00000 */
[----:B------:R0:W1:Y:S02]  /*250f0*/  SHFL.IDX P6, R14, R13, R12, R11 ;  /* 0x0000000c0d0e7389 */ /* 0x00006400000c000b */
[----:B01----:R-:W-:Y:S01]  /*25100*/  ENDCOLLECTIVE ;  /* 0x000000000000791b */ /* 0x003fe20003800000 */
.L_x_11791:
        /* <DEDUP_REMOVED lines=14> */
.L_x_11792:
[----:B------:R-:W-:Y:S01]  /*251f0*/  IMAD.MOV.U32 R2, RZ, RZ, R14 ;  /* 0x000000ffff027224 */ /* 0x000fe200078e000e */
[----:B------:R-:W-:Y:S06]  /*25200*/  BRA `(.L_x_11793) ;  /* 0xffffffb800b47947 */ /* 0x000fec000383ffff */
.L_x_11667:
[----:B-1----:R1:W2:Y:S02]  /*25210*/  SYNCS.PHASECHK.TRANS64.TRYWAIT P0, [R5+URZ+0x2d860], R2 ;  /* 0x02d86002050075a7 */ /* 0x0022a4000800017f */
[----:B--2---:R-:W-:Y:S05]  /*25220*/  @!P0 NANOSLEEP.SYNCS 0x989680 ;  /* 0x009896800000895d */ /* 0x004fea0003900000 */
[----:B------:R-:W2:Y:S02]  /*25230*/  @!P0 SYNCS.PHASECHK.TRANS64 P0, [R5+URZ+0x2d860], R2 ;  /* 0x02d86002050085a7 */ /* 0x000ea4000800007f */
[----:B--2---:R-:W-:Y:S05]  /*25240*/  @!P0 BRA `(.L_x_11667) ;  /* 0xfffffffc00f08947 */ /* 0x004fea000383ffff */
[----:B------:R-:W-:Y:S05]  /*25250*/  BRA `(.L_x_11794) ;  /* 0xffffffbc00187947 */ /* 0x000fea000383ffff */
.L_x_11668:
        /* <DEDUP_REMOVED lines=8> */
.L_x_11796:
[----:B------:R-:W-:Y:S05]  /*252e0*/  BSYNC B1 ;  /* 0x0000000000017941 */ /* 0x000fea0003800000 */
.L_x_11795:
        /* <DEDUP_REMOVED lines=9> */
.L_x_11797:
[----:B------:R-:W-:Y:S02]  /*25380*/  IMAD.MOV.U32 R13, RZ, RZ, R24 ;  /* 0x000000ffff0d7224 */ /* 0x000fe400078e0018 */
[----:B------:R-:W-:Y:S02]  /*25390*/  IMAD.MOV.U32 R12, RZ, RZ, 0x1 ;  /* 0x00000001ff0c7424 */ /* 0x000fe400078e00ff */
[----:B------:R-:W-:-:S07]  /*253a0*/  IMAD.MOV.U32 R2, RZ, RZ, R14 ;  /* 0x000000ffff027224 */ /* 0x000fce00078e000e */
[----:B------:R-:W-:Y:S05]  /*253b0*/  WARPSYNC.COLLECTIVE R15, `(.L_x_11798) ;  /* 0x000000000f087348 */ /* 0x000fea0003c00000 */
[----:B------:R0:W1:Y:S02]  /*253c0*/  SHFL.IDX P6, R14, R13, R12, R11 ;  /* 0x0000000c0d0e7389 */ /* 0x00006400000c000b */
[----:B01----:R-:W-:Y:S01]  /*253d0*/  ENDCOLLECTIVE ;  /* 0x000000000000791b */ /* 0x003fe20003800000 */
.L_x_11798:
        /* <DEDUP_REMOVED lines=16> */
.L_x_11799:
[----:B------:R-:W-:Y:S02]  /*254e0*/  IMAD.MOV.U32 R13, RZ, RZ, R24 ;  /* 0x000000ffff0d7224 */ /* 0x000fe400078e0018 */
[----:B------:R-:W-:Y:S02]  /*254f0*/  IMAD.MOV.U32 R12, RZ, RZ, 0x2 ;  /* 0x00000002ff0c7424 */ /* 0x000fe400078e00ff */
[----:B------:R-:W-:-:S07]  /*25500*/  IMAD.MOV.U32 R2, RZ, RZ, R14 ;  /* 0x000000ffff027224 */ /* 0x000fce00078e000e */
[----:B------:R-:W-:Y:S05]  /*25510*/  WARPSYNC.COLLECTIVE R15, `(.L_x_11800) ;  /* 0x000000000f087348 */ /* 0x000fea0003c00000 */
[----:B------:R0:W1:Y:S02]  /*25520*/  SHFL.IDX P6, R14, R13, R12, R11 ;  /* 0x0000000c0d0e7389 */ /* 0x00006400000c000b */
[----:B01----:R-:W-:Y:S01]  /*25530*/  ENDCOLLECTIVE ;  /* 0x000000000000791b */ /* 0x003fe20003800000 */
.L_x_11800:
        /* <DEDUP_REMOVED lines=16> */
.L_x_11801:
[----:B------:R-:W-:Y:S02]  /*25640*/  IMAD.MOV.U32 R13, RZ, RZ, R24 ;  /* 0x000000ffff0d7224 */ /* 0x000fe400078e0018 */
[----:B------:R-:W-:Y:S02]  /*25650*/  IMAD.MOV.U32 R12, RZ, RZ, 0x3 ;  /* 0x00000003ff0c7424 */ /* 0x000fe400078e00ff */
[----:B------:R-:W-:-:S07]  /*25660*/  IMAD.MOV.U32 R2, RZ, RZ, R14 ;  /* 0x000000ffff027224 */ /* 0x000fce00078e000e */
[----:B------:R-:W-:Y:S05]  /*25670*/  WARPSYNC.COLLECTIVE R15, `(.L_x_11802) ;  /* 0x000000000f087348 */ /* 0x000fea0003c00000 */
[----:B------:R0:W1:Y:S02]  /*25680*/  SHFL.IDX P6, R14, R13, R12, R11 ;  /* 0x0000000c0d0e7389 */ /* 0x00006400000c000b */
[----:B01----:R-:W-:Y:S01]  /*25690*/  ENDCOLLECTIVE ;  /* 0x000000000000791b */ /* 0x003fe20003800000 */
.L_x_11802:
        /* <DEDUP_REMOVED lines=13> */
.L_x_11803:
        /* <DEDUP_REMOVED lines=8> */
.L_x_11676:
[----:B-1----:R1:W2:Y:S02]  /*257f0*/  SYNCS.PHASECHK.TRANS64.TRYWAIT P0, [R0+URZ+0x2d860], R3 ;  /* 0x02d86003000075a7 */ /* 0x0022a4000800017f */
[----:B--2---:R-:W-:Y:S05]  /*25800*/  @!P0 NANOSLEEP.SYNCS 0x989680 ;  /* 0x009896800000895d */ /* 0x004fea0003900000 */
[----:B------:R-:W2:Y:S02]  /*25810*/  @!P0 SYNCS.PHASECHK.TRANS64 P0, [R0+URZ+0x2d860], R3 ;  /* 0x02d86003000085a7 */ /* 0x000ea4000800007f */
[----:B--2---:R-:W-:Y:S05]  /*25820*/  @!P0 BRA `(.L_x_11676) ;  /* 0xfffffffc00f08947 */ /* 0x004fea000383ffff */
[----:B------:R-:W-:Y:S05]  /*25830*/  BRA `(.L_x_11805) ;  /* 0xffffffbc00a47947 */ /* 0x000fea000383ffff */
.L_x_11677:
        /* <DEDUP_REMOVED lines=8> */
.L_x_11807:
[----:B------:R-:W-:Y:S05]  /*258c0*/  BSYNC B0 ;  /* 0x0000000000007941 */ /* 0x000fea0003800000 */
.L_x_11806:
        /* <DEDUP_REMOVED lines=10> */
.L_x_11808:
        /* <DEDUP_REMOVED lines=17> */
.L_x_11809:
        /* <DEDUP_REMOVED lines=14> */
.L_x_11810:
[----:B------:R-:W-:Y:S02]  /*25b60*/  IMAD.MOV.U32 R13, RZ, RZ, R24 ;  /* 0x000000ffff0d7224 */ /* 0x000fe400078e0018 */
[----:B------:R-:W-:Y:S01]  /*25b70*/  IMAD.MOV.U32 R12, RZ, RZ, 0x2 ;  /* 0x00000002ff0c7424 */ /* 0x000fe200078e00ff */
[----:B------:R-:W-:-:S13]  /*25b80*/  IADD3 R2, P4, R14, R5, RZ ;  /* 0x000000050e027210 */ /* 0x000fda0007f9e0ff */
[----:B------:R-:W-:Y:S05]  /*25b90*/  WARPSYNC.COLLECTIVE R15, `(.L_x_11811) ;  /* 0x000000000f087348 */ /* 0x000fea0003c00000 */
[----:B------:R0:W1:Y:S02]  /*25ba0*/  SHFL.IDX P6, R14, R13, R12, R11 ;  /* 0x0000000c0d0e7389 */ /* 0x00006400000c000b */
[----:B01----:R-:W-:Y:S01]  /*25bb0*/  ENDCOLLECTIVE ;  /* 0x000000000000791b */ /* 0x003fe20003800000 */
.L_x_11811:
        /* <DEDUP_REMOVED lines=15> */
.L_x_11812:
[----:B------:R-:W-:Y:S02]  /*25cb0*/  IMAD.MOV.U32 R13, RZ, RZ, R24 ;  /* 0x000000ffff0d7224 */ /* 0x000fe400078e0018 */
[----:B------:R-:W-:Y:S01]  /*25cc0*/  IMAD.MOV.U32 R12, RZ, RZ, 0x3 ;  /* 0x00000003ff0c7424 */ /* 0x000fe200078e00ff */
[----:B------:R-:W-:-:S13]  /*25cd0*/  IADD3 R2, P4, R14, R5, RZ ;  /* 0x000000050e027210 */ /* 0x000fda0007f9e0ff */
[----:B------:R-:W-:Y:S05]  /*25ce0*/  WARPSYNC.COLLECTIVE R15, `(.L_x_11813) ;  /* 0x000000000f087348 */ /* 0x000fea0003c00000 */
[----:B------:R0:W1:Y:S02]  /*25cf0*/  SHFL.IDX P6, R14, R13, R12, R11 ;  /* 0x0000000c0d0e7389 */ /* 0x00006400000c000b */
[----:B01----:R-:W-:Y:S01]  /*25d00*/  ENDCOLLECTIVE ;  /* 0x000000000000791b */ /* 0x003fe20003800000 */
.L_x_11813:
        /* <DEDUP_REMOVED lines=14> */
.L_x_11814:
[----:B------:R-:W-:Y:S05]  /*25df0*/  BRA `(.L_x_11815) ;  /* 0xffffffbc00047947 */ /* 0x000fea000383ffff */
.L_x_11682:
[----:B------:R-:W-:Y:S01]  /*25e00*/  BSSY B0, `(.L_x_11816) ;  /* 0x0000008000007945 */ /* 0x000fe20003800000 */
[----:B------:R-:W-:Y:S02]  /*25e10*/  IMAD.MOV.U32 R13, RZ, RZ, R16 ;  /* 0x000000ffff0d7224 */ /* 0x000fe400078e0010 */
[----:B------:R-:W-:Y:S02]  /*25e20*/  IMAD.MOV.U32 R12, RZ, RZ, RZ ;  /* 0x000000ffff0c7224 */ /* 0x000fe400078e00ff */
[----:B------:R-:W-:Y:S02]  /*25e30*/  IMAD.MOV.U32 R11, RZ, RZ, 0x1f ;  /* 0x0000001fff0b7424 */ /* 0x000fe400078e00ff */
[----:B------:R-:W-:-:S07]  /*25e40*/  IMAD.MOV.U32 R15, RZ, RZ, -0x1 ;  /* 0xffffffffff0f7424 */ /* 0x000fce00078e00ff */
[----:B0-2--5:R-:W-:Y:S05]  /*25e50*/  WARPSYNC.COLLECTIVE R15, `(.L_x_11817) ;  /* 0x000000000f087348 */ /* 0x025fea0003c00000 */
[----:B------:R1:W3:Y:S02]  /*25e60*/  SHFL.IDX P6, R14, R13, R12, R11 ;  /* 0x0000000c0d0e7389 */ /* 0x0002e400000c000b */
[----:B0123-5:R-:W-:Y:S01]  /*25e70*/  ENDCOLLECTIVE ;  /* 0x000000000000791b */ /* 0x02ffe20003800000 */
.L_x_11817:
[----:B------:R-:W-:Y:S05]  /*25e80*/  BSYNC B0 ;  /* 0x0000000000007941 */ /* 0x000fea0003800000 */
.L_x_11816:
        /* <DEDUP_REMOVED lines=9> */
.L_x_11818:
        /* <DEDUP_REMOVED lines=18> */
.L_x_11819:
[----:B------:R-:W-:Y:S01]  /*26040*/  IMAD.MOV.U32 R12, RZ, RZ, 0x2 ;  /* 0x00000002ff0c7424 */ /* 0x000fe200078e00ff */
[----:B------:R-:W-:-:S05]  /*26050*/  SEL R5, R14, RZ, P1 ;  /* 0x000000ff0e057207 */ /* 0x000fca0000800000 */
[----:B------:R-:W-:-:S04]  /*26060*/  IMAD.IADD R4, R2, 0x1, R5 ;  /* 0x0000000102047824 */ /* 0x000fc800078e0205 */
[----:B------:R-:W-:-:S07]  /*26070*/  IMAD.MOV.U32 R13, RZ, RZ, R4 ;  /* 0x000000ffff0d7224 */ /* 0x000fce00078e0004 */
[----:B------:R-:W-:Y:S05]  /*26080*/  WARPSYNC.COLLECTIVE R15, `(.L_x_11820) ;  /* 0x000000000f087348 */ /* 0x000fea0003c00000 */
[----:B------:R0:W1:Y:S02]  /*26090*/  SHFL.UP P6, R14, R13, R12, R11 ;  /* 0x0400000c0d0e7389 */ /* 0x00006400000c000b */
[----:B01----:R-:W-:Y:S01]  /*260a0*/  ENDCOLLECTIVE ;  /* 0x000000000000791b */ /* 0x003fe20003800000 */
.L_x_11820:
[----:B------:R-:W-:Y:S01]  /*260b0*/  IMAD.MOV.U32 R12, RZ, RZ, 0x4 ;  /* 0x00000004ff0c7424 */ /* 0x000fe200078e00ff */
[----:B------:R-:W-:-:S05]  /*260c0*/  SEL R5, R14, RZ, P2 ;  /* 0x000000ff0e057207 */ /* 0x000fca0001000000 */
[----:B------:R-:W-:-:S04]  /*260d0*/  IMAD.IADD R5, R4, 0x1, R5 ;  /* 0x0000000104057824 */ /* 0x000fc800078e0205 */
[----:B------:R-:W-:-:S07]  /*260e0*/  IMAD.MOV.U32 R13, RZ, RZ, R5 ;  /* 0x000000ffff0d7224 */ /* 0x000fce00078e0005 */
[----:B------:R-:W-:Y:S05]  /*260f0*/  WARPSYNC.COLLECTIVE R15, `(.L_x_11821) ;  /* 0x000000000f087348 */ /* 0x000fea0003c00000 */
[----:B------:R0:W1:Y:S02]  /*26100*/  SHFL.UP P6, R14, R13, R12, R11 ;  /* 0x0400000c0d0e7389 */ /* 0x00006400000c000b */
[----:B01----:R-:W-:Y:S01]  /*26110*/  ENDCOLLECTIVE ;  /* 0x000000000000791b */ /* 0x003fe20003800000 */
.L_x_11821:
[----:B------:R-:W-:Y:S01]  /*26120*/  IMAD.MOV.U32 R12, RZ, RZ, 0x8 ;  /* 0x00000008ff0c7424 */ /* 0x000fe200078e00ff */
[----:B------:R-:W-:-:S05]  /*26130*/  SEL R6, R14, RZ, P3 ;  /* 0x000000ff0e067207 */ /* 0x000fca0001800000 */
[----:B------:R-:W-:-:S04]  /*26140*/  IMAD.IADD R6, R5, 0x1, R6 ;  /* 0x0000000105067824 */ /* 0x000fc800078e0206 */
[----:B------:R-:W-:-:S07]  /*26150*/  IMAD.MOV.U32 R13, RZ, RZ, R6 ;  /* 0x000000ffff0d7224 */ /* 0x000fce00078e0006 */
[----:B------:R-:W-:Y:S05]  /*26160*/  WARPSYNC.COLLECTIVE R15, `(.L_x_11822) ;  /* 0x000000000f087348 */ /* 0x000fea0003c00000 */
[----:B------:R0:W1:Y:S02]  /*26170*/  SHFL.UP P6, R14, R13, R12, R11 ;  /* 0x0400000c0d0e7389 */ /* 0x00006400000c000b */
[----:B01----:R-:W-:Y:S01]  /*26180*/  ENDCOLLECTIVE ;  /* 0x000000000000791b */ /* 0x003fe20003800000 */
.L_x_11822:
[----:B------:R-:W-:Y:S01]  /*26190*/  IMAD.MOV.U32 R12, RZ, RZ, 0x10 ;  /* 0x00000010ff0c7424 */ /* 0x000fe200078e00ff */
[----:B------:R-:W-:-:S05]  /*261a0*/  SEL R3, R14, RZ, P4 ;  /* 0x000000ff0e037207 */ /* 0x000fca0002000000 */
[----:B------:R-:W-:-:S04]  /*261b0*/  IMAD.IADD R4, R6, 0x1, R3 ;  /* 0x0000000106047824 */ /* 0x000fc800078e0203 */
[----:B------:R-:W-:-:S07]  /*261c0*/  IMAD.MOV.U32 R13, RZ, RZ, R4 ;  /* 0x000000ffff0d7224 */ /* 0x000fce00078e0004 */
[----:B------:R-:W-:Y:S05]  /*261d0*/  WARPSYNC.COLLECTIVE R15, `(.L_x_11823) ;  /* 0x000000000f087348 */ /* 0x000fea0003c00000 */
[----:B------:R0:W1:Y:S02]  /*261e0*/  SHFL.UP P6, R14, R13, R12, R11 ;  /* 0x0400000c0d0e7389 */ /* 0x00006400000c000b */
[----:B01----:R-:W-:Y:S01]  /*261f0*/  ENDCOLLECTIVE ;  /* 0x000000000000791b */ /* 0x003fe20003800000 */
.L_x_11823:
        /* <DEDUP_REMOVED lines=8> */
.L_x_11824:
[----:B------:R-:W-:Y:S05]  /*26280*/  BRA `(.L_x_11825) ;  /* 0xffffffbc00207947 */ /* 0x000fea000383ffff */
.L_x_11687:
        /* <DEDUP_REMOVED lines=8> */
.L_x_11827:
[----:B------:R-:W-:Y:S05]  /*26310*/  BSYNC B0 ;  /* 0x0000000000007941 */ /* 0x000fea0003800000 */
.L_x_11826:
        /* <DEDUP_REMOVED lines=8> */
.L_x_11828:
[----:B------:R-:W-:Y:S01]  /*263a0*/  IMAD.MOV.U32 R12, RZ, RZ, 0x4 ;  /* 0x00000004ff0c7424 */ /* 0x000fe200078e00ff */
[----:B------:R-:W-:-:S05]  /*263b0*/  SEL R14, R14, RZ, P2 ;  /* 0x000000ff0e0e7207 */ /* 0x000fca0001000000 */
[----:B------:R-:W-:-:S04]  /*263c0*/  IMAD.IADD R3, R13, 0x1, R14 ;  /* 0x000000010d037824 */ /* 0x000fc800078e020e */
[----:B------:R-:W-:-:S07]  /*263d0*/  IMAD.MOV.U32 R13, RZ, RZ, R3 ;  /* 0x000000ffff0d7224 */ /* 0x000fce00078e0003 */
[----:B------:R-:W-:Y:S05]  /*263e0*/  WARPSYNC.COLLECTIVE R15, `(.L_x_11829) ;  /* 0x000000000f087348 */ /* 0x000fea0003c00000 */
[----:B------:R0:W1:Y:S02]  /*263f0*/  SHFL.UP P6, R14, R13, R12, R11 ;  /* 0x0400000c0d0e7389 */ /* 0x00006400000c000b */
[----:B01----:R-:W-:Y:S01]  /*26400*/  ENDCOLLECTIVE ;  /* 0x000000000000791b */ /* 0x003fe20003800000 */
.L_x_11829:
[----:B------:R-:W-:Y:S01]  /*26410*/  IMAD.MOV.U32 R12, RZ, RZ, 0x8 ;  /* 0x00000008ff0c7424 */ /* 0x000fe200078e00ff */
[----:B------:R-:W-:-:S05]  /*26420*/  SEL R4, R14, RZ, P3 ;  /* 0x000000ff0e047207 */ /* 0x000fca0001800000 */
[----:B------:R-:W-:-:S04]  /*26430*/  IMAD.IADD R4, R3, 0x1, R4 ;  /* 0x0000000103047824 */ /* 0x000fc800078e0204 */
[----:B------:R-:W-:-:S07]  /*26440*/  IMAD.MOV.U32 R13, RZ, RZ, R4 ;  /* 0x000000ffff0d7224 */ /* 0x000fce00078e0004 */
[----:B------:R-:W-:Y:S05]  /*26450*/  WARPSYNC.COLLECTIVE R15, `(.L_x_11830) ;  /* 0x000000000f087348 */ /* 0x000fea0003c00000 */
[----:B------:R0:W1:Y:S02]  /*26460*/  SHFL.UP P6, R14, R13, R12, R11 ;  /* 0x0400000c0d0e7389 */ /* 0x00006400000c000b */
[----:B01----:R-:W-:Y:S01]  /*26470*/  ENDCOLLECTIVE ;  /* 0x000000000000791b */ /* 0x003fe20003800000 */
.L_x_11830:
[----:B------:R-:W-:Y:S01]  /*26480*/  IMAD.MOV.U32 R12, RZ, RZ, 0x10 ;  /* 0x00000010ff0c7424 */ /* 0x000fe200078e00ff */
[----:B------:R-:W-:-:S05]  /*26490*/  SEL R5, R14, RZ, P4 ;  /* 0x000000ff0e057207 */ /* 0x000fca0002000000 */
[----:B------:R-:W-:-:S04]  /*264a0*/  IMAD.IADD R5, R4, 0x1, R5 ;  /* 0x0000000104057824 */ /* 0x000fc800078e0205 */
[----:B------:R-:W-:-:S07]  /*264b0*/  IMAD.MOV.U32 R13, RZ, RZ, R5 ;  /* 0x000000ffff0d7224 */ /* 0x000fce00078e0005 */
[----:B------:R-:W-:Y:S05]  /*264c0*/  WARPSYNC.COLLECTIVE R15, `(.L_x_11831) ;  /* 0x000000000f087348 */ /* 0x000fea0003c00000 */
[----:B------:R0:W1:Y:S02]  /*264d0*/  SHFL.UP P6, R14, R13, R12, R11 ;  /* 0x0400000c0d0e7389 */ /* 0x00006400000c000b */
[----:B01----:R-:W-:Y:S01]  /*264e0*/  ENDCOLLECTIVE ;  /* 0x000000000000791b */ /* 0x003fe20003800000 */
.L_x_11831:
        /* <DEDUP_REMOVED lines=8> */
.L_x_11832:
[----:B------:R-:W-:Y:S05]  /*26570*/  BRA `(.L_x_11833) ;  /* 0xffffffbc00007947 */ /* 0x000fea000383ffff */
.L_x_11689:
[----:B------:R-:W-:Y:S01]  /*26580*/  BSSY B0, `(.L_x_11834) ;  /* 0x0000006000007945 */ /* 0x000fe20003800000 */
[----:B------:R-:W-:Y:S01]  /*26590*/  PLOP3.LUT P6, PT, P6, PT, PT, 0x8, 0x0 ;  /* 0x000000000000781c */ /* 0x000fe200037ce170 */
[----:B------:R-:W-:-:S12]  /*265a0*/  IMAD.MOV.U32 R15, RZ, RZ, -0x1 ;  /* 0xffffffffff0f7424 */ /* 0x000fd800078e00ff */
[----:B0----5:R-:W-:Y:S05]  /*265b0*/  WARPSYNC.COLLECTIVE R15, `(.L_x_11835) ;  /* 0x000000000f087348 */ /* 0x021fea0003c00000 */
[----:B------:R-:W-:Y:S01]  /*265c0*/  VOTE.ANY R14, PT, P6 ;  /* 0x00000000000e7806 */ /* 0x000fe200030e0100 */
[----:B0----5:R-:W-:Y:S06]  /*265d0*/  ENDCOLLECTIVE ;  /* 0x000000000000791b */ /* 0x021fec0003800000 */
.L_x_11835:
[----:B------:R-:W-:Y:S05]  /*265e0*/  BSYNC B0 ;  /* 0x0000000000007941 */ /* 0x000fea0003800000 */
.L_x_11834:
        /* <DEDUP_REMOVED lines=9> */
.L_x_11836:
[----:B------:R-:W-:Y:S01]  /*26680*/  IMAD.MOV.U32 R17, RZ, RZ, R14 ;  /* 0x000000ffff117224 */ /* 0x000fe200078e000e */
[----:B------:R-:W-:Y:S06]  /*26690*/  BRA `(.L_x_11837) ;  /* 0xffffffb800f07947 */ /* 0x000fec000383ffff */
.L_x_11691:
[----:B------:R-:W-:Y:S01]  /*266a0*/  BSSY B0, `(.L_x_11838) ;  /* 0x0000007000007945 */ /* 0x000fe20003800000 */
[----:B------:R-:W-:Y:S02]  /*266b0*/  IMAD.MOV.U32 R13, RZ, RZ, R3 ;  /* 0x000000ffff0d7224 */ /* 0x000fe400078e0003 */
[----:B------:R-:W-:Y:S02]  /*266c0*/  IMAD.MOV.U32 R11, RZ, RZ, 0x1f ;  /* 0x0000001fff0b7424 */ /* 0x000fe400078e00ff */
[----:B------:R-:W-:-:S07]  /*266d0*/  IMAD.MOV.U32 R15, RZ, RZ, -0x1 ;  /* 0xffffffffff0f7424 */ /* 0x000fce00078e00ff */
[----:B012--5:R-:W-:Y:S05]  /*266e0*/  WARPSYNC.COLLECTIVE R15, `(.L_x_11839) ;  /* 0x000000000f087348 */ /* 0x027fea0003c00000 */
[----:B------:R3:W4:Y:S02]  /*266f0*/  SHFL.IDX P6, R14, R13, R12, R11 ;  /* 0x0000000c0d0e7389 */ /* 0x00072400000c000b */
[----:B012345:R-:W-:Y:S01]  /*26700*/  ENDCOLLECTIVE ;  /* 0x000000000000791b */ /* 0x03ffe20003800000 */
.L_x_11839:
[----:B------:R-:W-:Y:S05]  /*26710*/  BSYNC B0 ;  /* 0x0000000000007941 */ /* 0x000fea0003800000 */
.L_x_11838:
[----:B------:R-:W-:Y:S01]  /*26720*/  IMAD.MOV.U32 R5, RZ, RZ, R14 ;  /* 0x000000ffff057224 */ /* 0x000fe200078e000e */
[----:B------:R-:W-:Y:S06]  /*26730*/  BRA `(.L_x_11690) ;  /* 0xffffffb800e47947 */ /* 0x000fec000383ffff */
.L_x_11695:
[----:B0-----:R0:W2:Y:S02]  /*26740*/  SYNCS.PHASECHK.TRANS64.TRYWAIT P0, [R5+URZ+0x2d820], R0 ;  /* 0x02d82000050075a7 */ /* 0x0010a4000800017f */
[----:B--2---:R-:W-:Y:S05]  /*26750*/  @!P0 NANOSLEEP.SYNCS 0x989680 ;  /* 0x009896800000895d */ /* 0x004fea0003900000 */
[----:B------:R-:W2:Y:S02]  /*26760*/  @!P0 SYNCS.PHASECHK.TRANS64 P0, [R5+URZ+0x2d820], R0 ;  /* 0x02d82000050085a7 */ /* 0x000ea4000800007f */
[----:B--2---:R-:W-:Y:S05]  /*26770*/  @!P0 BRA `(.L_x_11695) ;  /* 0xfffffffc00f08947 */ /* 0x004fea000383ffff */
[----:B------:R-:W-:Y:S05]  /*26780*/  BRA `(.L_x_11840) ;  /* 0xffffffc0005c7947 */ /* 0x000fea000383ffff */
.L_x_11696:
        /* <DEDUP_REMOVED lines=8> */
[----:B01-3-5:R-:W-:Y:S05]  /*26810*/  WARPSYNC.COLLECTIVE R15, `(.L_x_11842) ;  /* 0x000000000f087348 */ /* 0x02bfea0003c00000 */
[----:B------:R2:W4:Y:S02]  /*26820*/  SHFL.IDX P6, R14, R13, R12, R11 ;  /* 0x0000000c0d0e7389 */ /* 0x00052400000c000b */
[----:B012345:R-:W-:Y:S01]  /*26830*/  ENDCOLLECTIVE ;  /* 0x000000000000791b */ /* 0x03ffe20003800000 */
.L_x_11842:
[----:B------:R-:W-:Y:S05]  /*26840*/  BSYNC B0 ;  /* 0x0000000000007941 */ /* 0x000fea0003800000 */
.L_x_11841:
[----:B------:R-:W-:Y:S05]  /*26850*/  BRA `(.L_x_11843) ;  /* 0xffffffc000447947 */ /* 0x000fea000383ffff */
.L_x_11697:
[----:B------:R-:W-:Y:S01]  /*26860*/  BSSY B0, `(.L_x_11844) ;  /* 0x0000006000007945 */ /* 0x000fe20003800000 */
[----:B------:R-:W-:-:S07]  /*26870*/  IMAD.MOV.U32 R15, RZ, RZ, -0x1 ;  /* 0xffffffffff0f7424 */ /* 0x000fce00078e00ff */
[----:B01-3-5:R-:W-:Y:S05]  /*26880*/  WARPSYNC.COLLECTIVE R15, `(.L_x_11845) ;  /* 0x000000000f0c7348 */ /* 0x02bfea0003c00000 */
[----:B------:R-:W-:Y:S02]  /*26890*/  ELECT P6, UR62, PT ;  /* 0x00000000003e782f */ /* 0x000fe400038c0000 */
[----:B------:R-:W-:Y:S01]  /*268a0*/  MOV R14, UR62 ;  /* 0x0000003e000e7c02 */ /* 0x000fe20008000f00 */
[----:B01-3-5:R-:W-:Y:S10]  /*268b0*/  ENDCOLLECTIVE ;  /* 0x000000000000791b */ /* 0x02bff40003800000 */
.L_x_11845:
[----:B------:R-:W-:Y:S05]  /*268c0*/  BSYNC B0 ;  /* 0x0000000000007941 */ /* 0x000fea0003800000 */
.L_x_11844:
[----:B------:R-:W-:Y:S05]  /*268d0*/  BRA `(.L_x_11846) ;  /* 0xffffffc000387947 */ /* 0x000fea000383ffff */
.L_x_11699:
[----:B0-----:R0:W2:Y:S02]  /*268e0*/  SYNCS.PHASECHK.TRANS64.TRYWAIT P1, [R3+URZ+0x2d840], R2 ;  /* 0x02d84002030075a7 */ /* 0x0010a4000802017f */
[----:B--2---:R-:W-:Y:S05]  /*268f0*/  @!P1 NANOSLEEP.SYNCS 0x989680 ;  /* 0x009896800000995d */ /* 0x004fea0003900000 */
[----:B------:R-:W2:Y:S02]  /*26900*/  @!P1 SYNCS.PHASECHK.TRANS64 P1, [R3+URZ+0x2d840], R2 ;  /* 0x02d84002030095a7 */ /* 0x000ea4000802007f */
[----:B--2---:R-:W-:Y:S05]  /*26910*/  @!P1 BRA `(.L_x_11699) ;  /* 0xfffffffc00f09947 */ /* 0x004fea000383ffff */
[----:B------:R-:W-:Y:S05]  /*26920*/  BRA `(.L_x_11847) ;  /* 0xffffffc0005c7947 */ /* 0x000fea000383ffff */
.L_x_11701:
[----:B--2---:R2:W4:Y:S02]  /*26930*/  SYNCS.PHASECHK.TRANS64.TRYWAIT P1, [R25+URZ+0x2d840], R0 ;  /* 0x02d84000190075a7 */ /* 0x004524000802017f */
[----:B----4-:R-:W-:Y:S05]  /*26940*/  @!P1 NANOSLEEP.SYNCS 0x989680 ;  /* 0x009896800000995d */ /* 0x010fea0003900000 */
[----:B------:R-:W4:Y:S02]  /*26950*/  @!P1 SYNCS.PHASECHK.TRANS64 P1, [R25+URZ+0x2d840], R0 ;  /* 0x02d84000190095a7 */ /* 0x000f24000802007f */
[----:B----4-:R-:W-:Y:S05]  /*26960*/  @!P1 BRA `(.L_x_11701) ;  /* 0xfffffffc00f09947 */ /* 0x010fea000383ffff */
[----:B------:R-:W-:Y:S05]  /*26970*/  BRA `(.L_x_11848) ;  /* 0xffffffc0006c7947 */ /* 0x000fea000383ffff */
.L_x_11703:
[----:B----4-:R4:W0:Y:S02]  /*26980*/  SYNCS.PHASECHK.TRANS64.TRYWAIT P1, [R3+URZ+0x2d860], R2 ;  /* 0x02d86002030075a7 */ /* 0x010824000802017f */
[----:B0-----:R-:W-:Y:S05]  /*26990*/  @!P1 NANOSLEEP.SYNCS 0x989680 ;  /* 0x009896800000995d */ /* 0x001fea0003900000 */
[----:B------:R-:W0:Y:S02]  /*269a0*/  @!P1 SYNCS.PHASECHK.TRANS64 P1, [R3+URZ+0x2d860], R2 ;  /* 0x02d86002030095a7 */ /* 0x000e24000802007f */
[----:B0-----:R-:W-:Y:S05]  /*269b0*/  @!P1 BRA `(.L_x_11703) ;  /* 0xfffffffc00f09947 */ /* 0x001fea000383ffff */
[----:B------:R-:W-:Y:S05]  /*269c0*/  BRA `(.L_x_11849) ;  /* 0xffffffc000687947 */ /* 0x000fea000383ffff */
.L_x_11850:
        /* <DEDUP_REMOVED lines=11> */
.L_x_15857:


//--------------------- .text._ZN7cutlass13device_kernelIN5flash11enable_sm90INS1_16FlashAttnFwdSm90INS1_25CollectiveMainloopFwdSm90ILi2EN4cute5tupleIJNS5_1CILi1EEES8_S8_EEENS6_IJNS7_ILi192EEENS7_ILi128EEENS7_ILi96EEEEEELi96ENS_10bfloat16_tEfNS_4arch4Sm90ELb1ELb0ELb0ELb0ELb1ELb0ELb0ELb0ELb1ELb1ELb0ELb0EEENS1_21CollectiveEpilogueFwdINS6_IJSA_SC_SB_EEES9_SE_SG_Li384ELb0ELb1ELb0ELb0EEENS1_30DynamicPersistentTileSchedulerILi384ELi128ELb0ELb1ELb1EEEEEEEEEvNT_6ParamsE --------------------------
	.section	.text._ZN7cutlass13device_kernelIN5flash11enable_sm90INS1_16FlashAttnFwdSm90INS1_25CollectiveMainloopFwdSm90ILi2EN4cute5tupleIJNS5_1CILi1EEES8_S8_EEENS6_IJNS7_ILi192EEENS7_ILi128EEENS7_ILi96EEEEEELi96ENS_10bfloat16_tEfNS_4arch4Sm90ELb1ELb0ELb0ELb0ELb1ELb0ELb0ELb0ELb1ELb1ELb0ELb0EEENS1_21CollectiveEpilogueFwdINS6_IJSA_SC_SB_EEES9_SE_SG_Li384ELb0ELb1ELb0ELb0EEENS1_30DynamicPersistentTileSchedulerILi384ELi128ELb0ELb1ELb1EEEEEEEEEvNT_6ParamsE,"ax",@progbits
	.align	128
.text._ZN7cutlass13device_kernelIN5flash11enable_sm90INS1_16FlashAttnFwdSm90INS1_25CollectiveMainloopFwdSm90ILi2EN4cute5tupleIJNS5_1CILi1EEES8_S8_EEENS6_IJNS7_ILi192EEENS7_ILi128EEENS7_ILi96EEEEEELi96ENS_10bfloat16_tEfNS_4arch4Sm90ELb1ELb0ELb0ELb0ELb1ELb0ELb0ELb0ELb1ELb1ELb0ELb0EEENS1_21CollectiveEpilogueFwdINS6_IJSA_SC_SB_EEES9_SE_SG_Li384ELb0ELb1ELb0ELb0EEENS1_30DynamicPersistentTileSchedulerILi384ELi128ELb0ELb1ELb1EEEEEEEEEvNT_6ParamsE:
        .type           _ZN7cutlass13device_kernelIN5flash11enable_sm90INS1_16FlashAttnFwdSm90INS1_25CollectiveMainloopFwdSm90ILi2EN4cute5tupleIJNS5_1CILi1EEES8_S8_EEENS6_IJNS7_ILi192EEENS7_ILi128EEENS7_ILi96EEEEEELi96ENS_10bfloat16_tEfNS_4arch4Sm90ELb1ELb0ELb0ELb0ELb1ELb0ELb0ELb0ELb1ELb1ELb0ELb0EEENS1_21CollectiveEpilogueFwdINS6_IJSA_SC_SB_EEES9_SE_SG_Li384ELb0ELb1ELb0ELb0EEENS1_30DynamicPersistentTileSchedulerILi384ELi128ELb0ELb1ELb1EEEEEEEEEvNT_6ParamsE,@function
        .size           _ZN7cutlass13device_kernelIN5flash11enable_sm90INS1_16FlashAttnFwdSm90INS1_25CollectiveMainloopFwdSm90ILi2EN4cute5tupleIJNS5_1CILi1EEES8_S8_EEENS6_IJNS7_ILi192EEENS7_ILi128EEENS7_ILi96EEEEEELi96ENS_10bfloat16_tEfNS_4arch4Sm90ELb1ELb0ELb0ELb0ELb1ELb0ELb0ELb0ELb1ELb1ELb0ELb0EEENS1_21CollectiveEpilogueFwdINS6_IJSA_SC_SB_EEES9_SE_SG_Li384ELb0ELb1ELb0ELb0EEENS1_30DynamicPersistentTileSchedulerILi384ELi128ELb0ELb1ELb1EEEEEEEEEvNT_6ParamsE,(.L_x_15858 - _ZN7cutlass13device_kernelIN5flash11enable_sm90INS1_16FlashAttnFwdSm90INS1_25CollectiveMainloopFwdSm90ILi2EN4cute5tupleIJNS5_1CILi1EEES8_S8_EEENS6_IJNS7_ILi192EEENS7_ILi128EEENS7_ILi96EEEEEELi96ENS_10bfloat16_tEfNS_4arch4Sm90ELb1ELb0ELb0ELb0ELb1ELb0ELb0ELb0ELb1ELb1ELb0ELb0EEENS1_21CollectiveEpilogueFwdINS6_IJSA_SC_SB_EEES9_SE_SG_Li384ELb0ELb1ELb0ELb0EEENS1_30DynamicPersistentTileSchedulerILi384ELi128ELb0ELb1ELb1EEEEEEEEEvNT_6ParamsE)
        .other          _ZN7cutlass13device_kernelIN5flash11enable_sm90INS1_16FlashAttnFwdSm90INS1_25CollectiveMainloopFwdSm90ILi2EN4cute5tupleIJNS5_1CILi1EEES8_S8_EEENS6_IJNS7_ILi192EEENS7_ILi128EEENS7_ILi96EEEEEELi96ENS_10bfloat16_tEfNS_4arch4Sm90ELb1ELb0ELb0ELb0ELb1ELb0ELb0ELb0ELb1ELb1ELb0ELb0EEENS1_21CollectiveEpilogueFwdINS6_IJSA_SC_SB_EEES9_SE_SG_Li384ELb0ELb1ELb0ELb0EEENS1_30DynamicPersistentTileSchedulerILi384ELi128ELb0ELb1ELb1EEEEEEEEEvNT_6ParamsE,@"STO_CUDA_ENTRY STV_DEFAULT"
_ZN7cutlass13device_kernelIN5flash11enable_sm90INS1_16FlashAttnFwdSm90INS1_25CollectiveMainloopFwdSm90ILi2EN4cute5tupleIJNS5_1CILi1EEES8_S8_EEENS6_IJNS7_ILi192EEENS7_ILi128EEENS7_ILi96EEEEEELi96ENS_10bfloat16_tEfNS_4arch4Sm90ELb1ELb0ELb0ELb0ELb1ELb0ELb0ELb0ELb1ELb1ELb0ELb0EEENS1_21CollectiveEpilogueFwdINS6_IJSA_SC_SB_EEES9_SE_SG_Li384ELb0ELb1ELb0ELb0EEENS1_30DynamicPersistentTileSchedulerILi384ELi128ELb0ELb1ELb1EEEEEEEEEvNT_6ParamsE:
        /* <DEDUP_REMOVED lines=45> */
.L_x_11851:
        /* <DEDUP_REMOVED lines=22> */
.L_x_11852:
        /* <DEDUP_REMOVED lines=18> */
.L_x_11853:
        /* <DEDUP_REMOVED lines=22> */
.L_x_11854:
        /* <DEDUP_REMOVED lines=23> */
.L_x_11855:
        /* <DEDUP_REMOVED lines=8> */
.L_x_11857:
        /* <DEDUP_REMOVED lines=28> */
[----:B------:R-:W-:Y:S01]  /*0a60*/  IMAD.IADD R5, R148, 0x1, -R5 ;  /* 0x0000000194057824 */ /* 0x000fe200078e0a05 */
[----:B------:R-:W-:Y:S02]  /*0a70*/  LEA.HI R2, R0, R7, RZ, 0x1 ;  /* 0x0000000700027211 */ /* 0x000fe400078f08ff */
[----:B------:R-:W-:Y:S01]  /*0a80*/  LEA.HI R4, R3, R148, RZ, 0x5 ;  /* 0x0000009403047211 */ /* 0x000fe200078f28ff */
        /* <DEDUP_REMOVED lines=9> */
[----:B------:R-:W-:Y:S01]  /*0b20*/  SHF.R.S32.HI R9, RZ, 0x1f, R142 ;  /* 0x0000001fff097819 */ /* 0x000fe2000001148e */
[----:B------:R-:W-:Y:S01]  /*0b30*/  IMAD R10, R4, 0x10, R5 ;  /* 0x00000010040a7824 */ /* 0x000fe200078e0205 */
[----:B------:R-:W-:Y:S01]  /*0b40*/  LEA.HI R3, R3, R148, RZ, 0x2 ;  /* 0x0000009403037211 */ /* 0x000fe200078f10ff */
[----:B------:R-:W-:Y:S01]  /*0b50*/  IMAD.IADD R2, R5, 0x1, -R2 ;  /* 0x0000000105027824 */ /* 0x000fe200078e0a02 */
[----:B------:R-:W-:Y:S01]  /*0b60*/  LEA.HI R6, R9, R142, RZ, 0x2 ;  /* 0x0000008e09067211 */ /* 0x000fe200078f10ff */
[----:B------:R-:W-:Y:S01]  /*0b70*/  IMAD.SHL.U32 R7, R7, 0x8, RZ ;  /* 0x0000000807077824 */ /* 0x000fe200078e00ff */
[----:B------:R-:W-:-:S02]  /*0b80*/  LOP3.LUT R0, R0, 0x7ffffe00, RZ, 0xc0, !PT ;  /* 0x7ffffe0000007812 */ /* 0x000fc400078ec0ff */
[C---:B------:R-:W-:Y:S01]  /*0b90*/  R2P PR, R2.reuse, 0x6 ;  /* 0x0000000602007804 */ /* 0x040fe20000000000 */
[----:B------:R-:W-:Y:S01]  /*0ba0*/  IMAD.SHL.U32 R2, R2, 0x40, RZ ;  /* 0x0000004002027824 */ /* 0x000fe200078e00ff */
[--C-:B------:R-:W-:Y:S01]  /*0bb0*/  SHF.R.S32.HI R8, RZ, 0x2, R6.reuse ;  /* 0x00000002ff087819 */ /* 0x100fe20000011406 */
[----:B------:R-:W-:Y:S01]  /*0bc0*/  IMAD.U32 R145, R10, 0x20, R7 ;  /* 0x000000200a917824 */ /* 0x000fe200078e0007 */
[----:B------:R-:W-:Y:S01]  /*0bd0*/  SHF.R.S32.HI R11, RZ, 0x1f, R6 ;  /* 0x0000001fff0b7819 */ /* 0x000fe20000011406 */
[----:B------:R-:W-:Y:S01]  /*0be0*/  IMAD R0, R4, 0x400, R0 ;  /* 0x0000040004007824 */ /* 0x000fe200078e0200 */
[----:B------:R-:W-:Y:S02]  /*0bf0*/  LOP3.LUT R2, R2, 0x1c0, RZ, 0xc0, !PT ;  /* 0x000001c002027812 */ /* 0x000fe400078ec0ff */
[----:B------:R-:W-:Y:S02]  /*0c00*/  SHF.R.S32.HI R143, RZ, 0x7, R143 ;  /* 0x00000007ff8f7819 */ /* 0x000fe4000001148f */
[----:B------:R-:W-:-:S02]  /*0c10*/  LOP3.LUT R7, R2, 0x8, R7, 0xf8, !PT ;  /* 0x0000000802077812 */ /* 0x000fc400078ef807 */
[----:B------:R-:W-:Y:S01]  /*0c20*/  SHF.R.U32.HI R2, RZ, 0x3, R2 ;  /* 0x00000003ff027819 */ /* 0x000fe20000011602 */
[----:B------:R-:W-:Y:S01]  /*0c30*/  IMAD.HI R4, R143, 0x55555556, RZ ;  /* 0x555555568f047827 */ /* 0x000fe200078e02ff */
[----:B------:R-:W-:Y:S02]  /*0c40*/  LOP3.LUT R5, R3, 0xfffffffc, RZ, 0xc0, !PT ;  /* 0xfffffffc03057812 */ /* 0x000fe400078ec0ff */
[----:B------:R-:W-:Y:S02]  /*0c50*/  LOP3.LUT R7, R7, R2, RZ, 0x3c, !PT ;  /* 0x0000000207077212 */ /* 0x000fe400078e3cff */
[----:B------:R-:W-:Y:S01]  /*0c60*/  LEA.HI R11, R11, R8, RZ, 0x3 ;  /* 0x000000080b0b7211 */ /* 0x000fe200078f18ff */
[----:B------:R-:W-:Y:S01]  /*0c70*/  IMAD.IADD R140, R148, 0x1, -R5 ;  /* 0x00000001948c7824 */ /* 0x000fe200078e0a05 */
[----:B------:R-:W-:Y:S01]  /*0c80*/  LEA.HI R9, R9, R142, RZ, 0x5 ;  /* 0x0000008e09097211 */ /* 0x000fe200078f28ff */
[----:B------:R-:W-:Y:S01]  /*0c90*/  IMAD.IADD R0, R0, 0x1, R7 ;  /* 0x0000000100007824 */ /* 0x000fe200078e0207 */
[----:B------:R-:W-:Y:S01]  /*0ca0*/  LOP3.LUT R11, R11, 0xfffffff8, RZ, 0xc0, !PT ;  /* 0xfffffff80b0b7812 */ /* 0x000fe200078ec0ff */
[----:B------:R-:W-:Y:S01]  /*0cb0*/  IMAD.SHL.U32 R137, R140, 0x8, RZ ;  /* 0x000000088c897824 */ /* 0x000fe200078e00ff */
[----:B------:R-:W-:-:S02]  /*0cc0*/  LEA.HI R4, R4, R4, RZ, 0x1 ;  /* 0x0000000404047211 */ /* 0x000fc400078f08ff */
[----:B------:R-:W-:Y:S01]  /*0cd0*/  SHF.R.S32.HI R9, RZ, 0x5, R9 ;  /* 0x00000005ff097819 */ /* 0x000fe20000011409 */
[----:B------:R-:W-:Y:S01]  /*0ce0*/  IMAD.IADD R8, R8, 0x1, -R11 ;  /* 0x0000000108087824 */ /* 0x000fe200078e0a0b */
[----:B------:R-:W-:Y:S01]  /*0cf0*/  LEA.HI R2, R140, R140, RZ, 0x1 ;  /* 0x0000008c8c027211 */ /* 0x000fe200078f08ff */
[----:B------:R-:W-:Y:S01]  /*0d00*/  IMAD R4, R4, -0x3, R143 ;  /* 0xfffffffd04047824 */ /* 0x000fe200078e028f */
[----:B------:R-:W-:Y:S01]  /*0d10*/  LEA R16, R0, UR40, 0x1 ;  /* 0x0000002800107c11 */ /* 0x000fe2000f8e08ff */
[----:B------:R-:W-:Y:S01]  /*0d20*/  IMAD R9, R9, 0x10, R8 ;  /* 0x0000001009097824 */ /* 0x000fe200078e0208 */
[----:B------:R-:W-:Y:S01]  /*0d30*/  SHF.R.S32.HI R141, RZ, 0x2, R3 ;  /* 0x00000002ff8d7819 */ /* 0x000fe20000011403 */
[----:B------:R-:W-:Y:S01]  /*0d40*/  VIADD R138, R137, 0x20 ;  /* 0x00000020898a7836 */ /* 0x000fe20000000000 */
[----:B------:R-:W-:Y:S01]  /*0d50*/  LOP3.LUT R3, R2, 0x1ffffffe, RZ, 0xc0, !PT ;  /* 0x1ffffffe02037812 */ /* 0x000fe200078ec0ff */
[----:B------:R-:W-:Y:S01]  /*0d60*/  VIADD R18, R16, 0x21800 ;  /* 0x0002180010127836 */ /* 0x000fe20000000000 */
[----:B------:R-:W-:Y:S01]  /*0d70*/  SEL R17, R17, 0xffffffc0, !P2 ;  /* 0xffffffc011117807 */ /* 0x000fe20005000000 */
[----:B------:R-:W-:Y:S01]  /*0d80*/  VIADD R139, R137, 0x40 ;  /* 0x00000040898b7836 */ /* 0x000fe20000000000 */
[----:B------:R-:W-:Y:S01]  /*0d90*/  LOP3.LUT R23, R6, 0x7ffffffc, RZ, 0xc0, !PT ;  /* 0x7ffffffc06177812 */ /* 0x000fe200078ec0ff */
        /* <DEDUP_REMOVED lines=11> */
.L_x_11906:
        /* <DEDUP_REMOVED lines=21> */
.L_x_11858:
[----:B------:R-:W-:Y:S01]  /*0fa0*/  ULDC UR7, c[0x0][0xc54] ;  /* 0x0003150000077ab9 */ /* 0x000fe20000000800 */
[----:B------:R-:W-:Y:S01]  /*0fb0*/  UMOV UR6, UR9 ;  /* 0x0000000900067c82 */ /* 0x000fe20008000000 */
[----:B------:R-:W-:-:S11]  /*0fc0*/  UISETP.NE.AND UP0, UPT, UR7, 0x1, UPT ;  /* 0x000000010700788c */ /* 0x000fd6000bf05270 */
[----:B------:R-:W-:Y:S02]  /*0fd0*/  @UP0 ULDC.64 UR10, c[0x0][0xc58] ;  /* 0x00031600000a0ab9 */ /* 0x000fe40000000a00 */
[----:B------:R-:W-:-:S04]  /*0fe0*/  UIMAD.WIDE.U32 UR4, UR9, UR10, URZ ;  /* 0x0000000a090472a5 */ /* 0x000fc8000f8e003f */
[----:B------:R-:W-:-:S04]  /*0ff0*/  @UP0 USHF.R.U32.HI UR6, URZ, UR11, UR5 ;  /* 0x0000000b3f060299 */ /* 0x000fc80008011605 */
[----:B------:R-:W-:-:S12]  /*1000*/  UIMAD UR4, UR6, UR7, URZ ;  /* 0x00000007060472a4 */ /* 0x000fd8000f8e023f */
.L_x_11859:
[----:B------:R-:W-:Y:S01]  /*1010*/  ULDC.64 UR10, c[0x0][0x418] ;  /* 0x00010600000a7ab9 */ /* 0x000fe20000000a00 */
[----:B------:R-:W-:Y:S01]  /*1020*/  ULOP3.LUT UR6, URZ, UR6, URZ, 0x33, !UPT ;  /* 0x000000063f067292 */ /* 0x000fe2000f8e333f */
[----:B------:R-:W-:Y:S01]  /*1030*/  PLOP3.LUT P0, PT, PT, PT, PT, 0x80, 0x0 ;  /* 0x000000000000781c */ /* 0x000fe20003f0f070 */
[----:B------:R-:W-:Y:S01]  /*1040*/  UISETP.NE.U32.AND UP0, UPT, UR10, URZ, UPT ;  /* 0x0000003f0a00728c */ /* 0x000fe2000bf05070 */
[----:B------:R-:W-:Y:S01]  /*1050*/  IMAD.MOV.U32 R38, RZ, RZ, RZ ;  /* 0x000000ffff267224 */ /* 0x000fe200078e00ff */
[----:B------:R-:W-:Y:S01]  /*1060*/  ULDC UR5, c[0x0][0xc3c] ;  /* 0x00030f0000057ab9 */ /* 0x000fe20000000800 */
[----:B------:R-:W-:Y:S01]  /*1070*/  UIADD3 UR4, UR9, -UR4, URZ ;  /* 0x8000000409047290 */ /* 0x000fe2000fffe03f */
[----:B------:R-:W-:Y:S01]  /*1080*/  IMAD.MOV.U32 R0, RZ, RZ, RZ ;  /* 0x000000ffff007224 */ /* 0x000fe200078e00ff */
[----:B------:R-:W-:Y:S01]  /*1090*/  UISETP.NE.AND.EX UP0, UPT, UR11, URZ, UPT, UP0 ;  /* 0x0000003f0b00728c */ /* 0x000fe2000bf05300 */
[----:B------:R-:W-:Y:S01]  /*10a0*/  IMAD.MOV.U32 R46, RZ, RZ, RZ ;  /* 0x000000ffff2e7224 */ /* 0x000fe200078e00ff */
[----:B------:R-:W-:Y:S01]  /*10b0*/  UIADD3 UR6, UR6, UR5, URZ ;  /* 0x0000000506067290 */ /* 0x000fe2000fffe03f */
[----:B------:R-:W-:Y:S01]  /*10c0*/  CS2R R34, SRZ ;  /* 0x0000000000227805 */ /* 0x000fe2000001ff00 */
[----:B------:R-:W-:Y:S01]  /*10d0*/  ULDC UR11, c[0x0][0x448] ;  /* 0x00011200000b7ab9 */ /* 0x000fe20000000800 */
[----:B------:R-:W-:Y:S01]  /*10e0*/  ULDC UR10, c[0x0][0xc54] ;  /* 0x00031500000a7ab9 */ /* 0x000fe20000000800 */
[----:B------:R-:W-:Y:S01]  /*10f0*/  UISETP.NE.AND UP2, UPT, UR11, 0x1, UPT ;  /* 0x000000010b00788c */ /* 0x000fe2000bf45270 */
[----:B------:R-:W-:Y:S01]  /*1100*/  IMAD.MOV.U32 R133, RZ, RZ, RZ ;  /* 0x000000ffff857224 */ /* 0x000fe200078e00ff */
[----:B------:R-:W-:Y:S01]  /*1110*/  UIMAD UR39, UR6, 0xc0, URZ ;  /* 0x000000c0062778a4 */ /* 0x000fe2000f8e023f */
[----:B------:R-:W-:Y:S01]  /*1120*/  IMAD.MOV.U32 R42, RZ, RZ, RZ ;  /* 0x000000ffff2a7224 */ /* 0x000fe200078e00ff */
[----:B------:R-:W-:Y:S01]  /*1130*/  UIMAD UR10, UR8, UR10, UR4 ;  /* 0x0000000a080a72a4 */ /* 0x000fe2000f8e0204 */
[----:B------:R-:W-:Y:S01]  /*1140*/  CS2R R32, SRZ ;  /* 0x0000000000207805 */ /* 0x000fe2000001ff00 */
[----:B------:R-:W-:Y:S01]  /*1150*/  UIADD3 UR6, UR39, 0xbf, URZ ;  /* 0x000000bf27067890 */ /* 0x000fe2000fffe03f */
[----:B------:R-:W-:Y:S01]  /*1160*/  IMAD.MOV.U32 R129, RZ, RZ, RZ ;  /* 0x000000ffff817224 */ /* 0x000fe200078e00ff */
[----:B------:R-:W-:Y:S01]  /*1170*/  ULDC UR48, c[0x0][0x424] ;  /* 0x0001090000307ab9 */ /* 0x000fe20000000800 */
[----:B------:R-:W-:Y:S01]  /*1180*/  ULDC UR7, c[0x0][0x288] ;  /* 0x0000a20000077ab9 */ /* 0x000fe20000000800 */
[----:B------:R-:W-:Y:S01]  /*1190*/  USEL UR48, UR48, 0x1, UP0 ;  /* 0x0000000130307887 */ /* 0x000fe20008000000 */
[----:B------:R-:W-:Y:S01]  /*11a0*/  IMAD.MOV.U32 R44, RZ, RZ, RZ ;  /* 0x000000ffff2c7224 */ /* 0x000fe200078e00ff */
[----:B------:R-:W-:Y:S01]  /*11b0*/  @UP2 ULDC UR4, c[0x0][0x44c] ;  /* 0x0001130000042ab9 */ /* 0x000fe20000000800 */
[----:B------:R-:W-:Y:S01]  /*11c0*/  UIADD3 UR7, -UR7, 0x80, URZ ;  /* 0x0000008007077890 */ /* 0x000fe2000fffe13f */
[----:B------:R-:W-:Y:S01]  /*11d0*/  CS2R R26, SRZ ;  /* 0x00000000001a7805 */ /* 0x000fe2000001ff00 */
[----:B------:R-:W-:Y:S01]  /*11e0*/  UIMAD.WIDE.U32 UR4, UR6, UR4, URZ ;  /* 0x00000004060472a5 */ /* 0x000fe2000f8e003f */
[----:B------:R-:W-:Y:S01]  /*11f0*/  IMAD.MOV.U32 R125, RZ, RZ, RZ ;  /* 0x000000ffff7d7224 */ /* 0x000fe200078e00ff */
        /* <DEDUP_REMOVED lines=33> */
[----:B------:R-:W-:Y:S01]  /*1410*/  IMAD.MOV.U32 R48, RZ, RZ, RZ ;  /* 0x000000ffff307224 */ /* 0x000fe200078e00ff */
[----:B------:R-:W-:Y:S01]  /*1420*/  CS2R R6, SRZ ;  /* 0x0000000000067805 */ /* 0x000fe2000001ff00 */
[----:B------:R-:W-:Y:S01]  /*1430*/  IMAD.MOV.U32 R93, RZ, RZ, RZ ;  /* 0x000000ffff5d7224 */ /* 0x000fe200078e00ff */
[----:B------:R-:W-:Y:S01]  /*1440*/  CS2R R90, SRZ ;  /* 0x00000000005a7805 */ /* 0x000fe2000001ff00 */
[----:B------:R-:W-:Y:S01]  /*1450*/  @UP1 ULDC UR8, c[0x0][0xc4c] ;  /* 0x0003130000081ab9 */ /* 0x000fe20000000800 */
[----:B------:R-:W-:Y:S01]  /*1460*/  PLOP3.LUT P1, PT, PT, PT, UP0, 0x80, 0x0 ;  /* 0x000000000000781c */ /* 0x000fe20003f2f008 */
[----:B------:R-:W-:Y:S01]  /*1470*/  UIMAD.WIDE.U32 UR4, UR10, UR8, URZ ;  /* 0x000000080a0472a5 */ /* 0x000fe2000f8e003f */
[----:B------:R-:W-:Y:S01]  /*1480*/  CS2R R88, SRZ ;  /* 0x0000000000587805 */ /* 0x000fe2000001ff00 */
[----:B------:R-:W-:-:S02]  /*1490*/  @UP1 ULDC UR6, c[0x0][0xc50] ;  /* 0x0003140000061ab9 */ /* 0x000fc40000000800 */
[----:B------:R-:W-:-:S04]  /*14a0*/  @UP1 USHF.R.U32.HI UR43, URZ, UR6, UR5 ;  /* 0x000000063f2b1299 */ /* 0x000fc80008011605 */
[----:B------:R-:W-:-:S04]  /*14b0*/  UIADD3 UR4, -UR43, URZ, URZ ;  /* 0x0000003f2b047290 */ /* 0x000fc8000fffe13f */
[----:B------:R-:W-:Y:S01]  /*14c0*/  UIMAD UR38, UR38, UR4, UR10 ;  /* 0x00000004262672a4 */ /* 0x000fe2000f8e020a */
[----:B------:R-:W-:Y:S11]  /*14d0*/  @!P1 BRA `(.L_x_11860) ;  /* 0x0000007c00009947 */ /* 0x000ff60003800000 */
[----:B------:R-:W0:Y:S01]  /*14e0*/  SHFL.IDX PT, R0, R143, RZ, 0x1f ;  /* 0x00001fff8f007589 */ /* 0x000e2200000e0000 */
[----:B------:R-:W-:-:S04]  /*14f0*/  UIADD3 UR6, UR40, 0x21800, URZ ;  /* 0x0002180028067890 */ /* 0x000fc8000fffe03f */
[----:B------:R-:W-:-:S06]  /*1500*/  ULOP3.LUT UP0, URZ, UR6, 0x3ff, URZ, 0xc0, !UPT ;  /* 0x000003ff063f7892 */ /* 0x000fcc000f80c03f */
[----:B------:R-:W-:Y:S02]  /*1510*/  PLOP3.LUT P0, PT, PT, PT, UP0, 0x80, 0x0 ;  /* 0x000000000000781c */ /* 0x000fe40003f0f008 */
[----:B0-----:R-:W-:-:S13]  /*1520*/  R2UR UR37, R0 ;  /* 0x00000000002572ca */ /* 0x001fda00000e0000 */
[----:B------:R-:W-:-:S04]  /*1530*/  UIMAD.WIDE UR4, UR37, 0x55555556, URZ ;  /* 0x55555556250478a5 */ /* 0x000fc8000f8e023f */
[----:B------:R-:W-:-:S04]  /*1540*/  ULEA.HI UR5, UR5, UR5, URZ, 0x1 ;  /* 0x0000000505057291 */ /* 0x000fc8000f8f083f */
[----:B------:R-:W-:-:S04]  /*1550*/  UIMAD UR5, UR5, -0x3, UR37 ;  /* 0xfffffffd050578a4 */ /* 0x000fc8000f8e0225 */
[----:B------:R-:W-:Y:S02]  /*1560*/  ULEA UR4, UR5, UR40, 0xc ;  /* 0x0000002805047291 */ /* 0x000fe4000f8e603f */
[----:B------:R-:W-:Y:S02]  /*1570*/  ULEA UR5, UR5, UR6, 0xd ;  /* 0x0000000605057291 */ /* 0x000fe4000f8e683f */
[----:B------:R-:W-:Y:S02]  /*1580*/  UIADD3 UR4, UR4, 0xc400, URZ ;  /* 0x0000c40004047890 */ /* 0x000fe4000fffe03f */
[----:B------:R-:W-:Y:S02]  /*1590*/  USHF.R.U32.HI UR5, URZ, 0x4, UR5 ;  /* 0x000000043f057899 */ /* 0x000fe40008011605 */
[----:B------:R-:W-:Y:S02]  /*15a0*/  USHF.R.U32.HI UR4, URZ, 0x4, UR4 ;  /* 0x000000043f047899 */ /* 0x000fe40008011604 */
[----:B------:R-:W-:-:S02]  /*15b0*/  ULOP3.LUT UR36, UR5, 0x3fff, URZ, 0xc0, !UPT ;  /* 0x00003fff05247892 */ /* 0x000fc4000f8ec03f */
        /* <DEDUP_REMOVED lines=18> */
.L_x_11861:
        /* <DEDUP_REMOVED lines=9> */
.L_x_11970:
[----:B------:R-:W-:Y:S05]  /*1770*/  @!P0 BRA `(.L_x_11863) ;  /* 0x0000000000048947 */ /* 0x000fea0003800000 */
[----:B------:R-:W-:Y:S01]  /*1780*/  BPT.TRAP 0x1 ;  /* 0x000000040000795c */ /* 0x000fe20000300000 */
.L_x_11863:
[----:B0-----:R-:W-:Y:S02]  /*1790*/  IMAD.U32 R0, RZ, RZ, UR44 ;  /* 0x0000002cff007e24 */ /* 0x001fe4000f8e00ff */
[----:B------:R-:W-:-:S03]  /*17a0*/  IMAD.U32 R3, RZ, RZ, UR45 ;  /* 0x0000002dff037e24 */ /* 0x000fc6000f8e00ff */
[----:B------:R-:W-:Y:S02]  /*17b0*/  LEA R0, R0, UR40, 0x3 ;  /* 0x0000002800007c11 */ /* 0x000fe4000f8e18ff */
[----:B------:R-:W-:-:S04]  /*17c0*/  SHF.L.U32 R3, R3, 0x1f, RZ ;  /* 0x0000001f03037819 */ /* 0x000fc800000006ff */
[----:B------:R0:W1:Y:S01]  /*17d0*/  SYNCS.PHASECHK.TRANS64.TRYWAIT P1, [R0+URZ+0x2d830], R3 ;  /* 0x02d83003000075a7 */ /* 0x000062000802017f */
[----:B------:R-:W-:Y:S05]  /*17e0*/  @!P0 BRA `(.L_x_11864) ;  /* 0x0000000000048947 */ /* 0x000fea0003800000 */
[----:B------:R-:W-:Y:S01]  /*17f0*/  BPT.TRAP 0x1 ;  /* 0x000000040000795c */ /* 0x000fe20000300000 */
.L_x_11864:
[----:B-1----:R-:W-:Y:S05]  /*1800*/  @P1 BRA `(.L_x_11865) ;  /* 0x0000000000081947 */ /* 0x002fea0003800000 */
[----:B------:R-:W1:Y:S02]  /*1810*/  SYNCS.PHASECHK.TRANS64.TRYWAIT P1, [R0+URZ+0x2d830], R3 ;  /* 0x02d83003000075a7 */ /* 0x000e64000802017f */
[----:B-1----:R-:W-:Y:S05]  /*1820*/  @!P1 BRA `(.L_x_11866) ;  /* 0x000000d000c49947 */ /* 0x002fea0003800000 */
.L_x_11865:
        /* <DEDUP_REMOVED lines=49> */
.L_x_11867:
[----:B------:R-:W-:Y:S01]  /*1b40*/  UISETP.NE.AND UP0, UPT, UR49, URZ, UPT ;  /* 0x0000003f3100728c */ /* 0x000fe2000bf05270 */
[----:B------:R-:W-:Y:S01]  /*1b50*/  VIADD R7, R136, UR39 ;  /* 0x0000002788077c36 */ /* 0x000fe20008000000 */
[----:B------:R-:W-:Y:S01]  /*1b60*/  ULDC UR11, c[0x0][0x2f0] ;  /* 0x0000bc00000b7ab9 */ /* 0x000fe20000000800 */
[----:B------:R-:W-:Y:S01]  /*1b70*/  ULDC UR14, c[0x0][0x288] ;  /* 0x0000a200000e7ab9 */ /* 0x000fe20000000800 */
[----:B------:R-:W-:Y:S01]  /*1b80*/  IMAD.U32 R5, RZ, RZ, UR11 ;  /* 0x0000000bff057e24 */ /* 0x000fe2000f8e00ff */
[----:B------:R-:W-:Y:S01]  /*1b90*/  ULDC UR33, c[0x0][0x988] ;  /* 0x0002620000217ab9 */ /* 0x000fe20000000800 */
[----:B------:R-:W-:Y:S01]  /*1ba0*/  PLOP3.LUT P1, PT, PT, PT, UP0, 0x80, 0x0 ;  /* 0x000000000000781c */ /* 0x000fe20003f2f008 */
[----:B------:R-:W-:Y:S01]  /*1bb0*/  UMOV UR10, UR39 ;  /* 0x00000027000a7c82 */ /* 0x000fe20008000000 */
[----:B------:R-:W-:Y:S02]  /*1bc0*/  PLOP3.LUT P2, PT, PT, PT, UP0, 0x80, 0x0 ;  /* 0x000000000000781c */ /* 0x000fe40003f4f008 */
[----:B------:R-:W-:-:S02]  /*1bd0*/  CS2R R134, SRZ ;  /* 0x0000000000867805 */ /* 0x000fc4000001ff00 */
        /* <DEDUP_REMOVED lines=8> */
[----:B------:R-:W-:Y:S01]  /*1c60*/  CS2R R120, SRZ ;  /* 0x0000000000787805 */ /* 0x000fe2000001ff00 */
[----:B------:R-:W-:Y:S01]  /*1c70*/  @P1 IMAD.HI.U32 R2, R7, UR6, RZ ;  /* 0x0000000607021c27 */ /* 0x000fe2000f8e00ff */
        /* <DEDUP_REMOVED lines=9> */
[----:B01----:R-:W0:Y:S01]  /*1d10*/  SHFL.IDX PT, R3, R7, 0x1, 0x1c1f ;  /* 0x003c1f0007037f89 */ /* 0x003e2200000e0000 */
[----:B------:R-:W-:Y:S01]  /*1d20*/  UIADD3 UR53, UR53, -0x2, URZ ;  /* 0xfffffffe35357890 */ /* 0x000fe2000fffe03f */
[----:B------:R-:W-:Y:S01]  /*1d30*/  CS2R R108, SRZ ;  /* 0x00000000006c7805 */ /* 0x000fe2000001ff00 */
[----:B------:R-:W-:Y:S01]  /*1d40*/  UIADD3 UR7, UR6, 0x1, URZ ;  /* 0x0000000106077890 */ /* 0x000fe2000fffe03f */
[----:B------:R-:W1:Y:S01]  /*1d50*/  SHFL.IDX PT, R7, R7, RZ, 0x1c1f ;  /* 0x001c1fff07077589 */ /* 0x000e6200000e0000 */
[----:B------:R-:W-:Y:S01]  /*1d60*/  UIMAD UR6, UR48, UR11, UR6 ;  /* 0x0000000b300672a4 */ /* 0x000fe2000f8e0206 */
[----:B------:R-:W-:Y:S01]  /*1d70*/  CS2R R106, SRZ ;  /* 0x00000000006a7805 */ /* 0x000fe2000001ff00 */
[----:B------:R-:W-:Y:S01]  /*1d80*/  UIMAD UR11, UR48, UR11, -UR14 ;  /* 0x0000000b300b72a4 */ /* 0x000fe2000f8e0a0e */
[----:B------:R-:W-:Y:S01]  /*1d90*/  CS2R R104, SRZ ;  /* 0x0000000000687805 */ /* 0x000fe2000001ff00 */
[----:B------:R-:W-:Y:S01]  /*1da0*/  IMAD.U32 R2, RZ, RZ, UR7 ;  /* 0x00000007ff027e24 */ /* 0x000fe2000f8e00ff */
[----:B------:R-:W-:Y:S01]  /*1db0*/  CS2R R102, SRZ ;  /* 0x0000000000667805 */ /* 0x000fe2000001ff00 */
[----:B------:R-:W-:Y:S01]  /*1dc0*/  IMAD.U32 R4, RZ, RZ, UR6 ;  /* 0x00000006ff047e24 */ /* 0x000fe2000f8e00ff */
[----:B------:R-:W-:Y:S01]  /*1dd0*/  R2UR UR6, R0 ;  /* 0x00000000000672ca */ /* 0x000fe200000e0000 */
[C---:B------:R-:W-:Y:S01]  /*1de0*/  IMAD R2, R23.reuse, -0x2, R2 ;  /* 0xfffffffe17027824 */ /* 0x040fe200078e0202 */
[----:B------:R-:W-:Y:S01]  /*1df0*/  CS2R R100, SRZ ;  /* 0x0000000000647805 */ /* 0x000fe2000001ff00 */
[----:B------:R-:W-:Y:S01]  /*1e00*/  IMAD R21, R23, -0x2, R4 ;  /* 0xfffffffe17157824 */ /* 0x000fe200078e0204 */
[----:B------:R-:W-:Y:S01]  /*1e10*/  CS2R R98, SRZ ;  /* 0x0000000000627805 */ /* 0x000fe2000001ff00 */
[----:B------:R-:W-:Y:S01]  /*1e20*/  IMAD R2, R5, UR48, R2 ;  /* 0x0000003005027c24 */ /* 0x000fe2000f8e0202 */
[----:B------:R-:W-:-:S04]  /*1e30*/  CS2R R96, SRZ ;  /* 0x0000000000607805 */ /* 0x000fc8000001ff00 */
[----:B0-----:R-:W-:Y:S01]  /*1e40*/  IADD3 R4, R3, -UR14, R2 ;  /* 0x8000000e03047c10 */ /* 0x001fe2000fffe002 */
[----:B------:R-:W-:Y:S02]  /*1e50*/  VIADD R2, R2, -UR14 ;  /* 0x8000000e02027c36 */ /* 0x000fe40008000000 */
[----:B------:R-:W-:Y:S01]  /*1e60*/  UIADD3 UR6, UR6, 0x2d840, URZ ;  /* 0x0002d84006067890 */ /* 0x000fe2000fffe03f */
[----:B------:R-:W-:Y:S02]  /*1e70*/  VIMNMX R3, R21, R4, PT ;  /* 0x0000000415037248 */ /* 0x000fe40003fe0100 */
[----:B-1----:R-:W-:Y:S01]  /*1e80*/  VIADDMNMX R21, R7, R2, R21, PT ;  /* 0x0000000207157246 */ /* 0x002fe20003800115 */
[----:B------:R-:W-:Y:S01]  /*1e90*/  UPRMT UR6, UR41, 0x654, UR6 ;  /* 0x0000065429067896 */ /* 0x000fe20008000006 */
[C---:B------:R-:W-:Y:S02]  /*1ea0*/  ISETP.GT.AND P1, PT, R3.reuse, RZ, PT ;  /* 0x000000ff0300720c */ /* 0x040fe40003f24270 */
[----:B------:R-:W-:-:S02]  /*1eb0*/  ISETP.GT.AND P2, PT, R3, 0x1, PT ;  /* 0x000000010300780c */ /* 0x000fc40003f44270 */
[----:B------:R-:W-:Y:S02]  /*1ec0*/  ISETP.GT.AND P3, PT, R3, 0x8, PT ;  /* 0x000000080300780c */ /* 0x000fe40003f64270 */
[----:B------:R-:W-:Y:S02]  /*1ed0*/  FSEL R90, R26, -INF , P1 ;  /* 0xff8000001a5a7808 */ /* 0x000fe40000800000 */
[----:B------:R-:W-:Y:S01]  /*1ee0*/  FSEL R88, R27, -INF , P2 ;  /* 0xff8000001b587808 */ /* 0x000fe20001000000 */
[----:B------:R-:W-:Y:S01]  /*1ef0*/  SYNCS.ARRIVE.TRANS64.RED.A1T0 RZ, [UR6], RZ ;  /* 0x000000ffffff79a7 */ /* 0x000fe20008100406 */
[----:B------:R-:W-:Y:S01]  /*1f00*/  ISETP.GT.AND P1, PT, R3, 0x9, PT ;  /* 0x000000090300780c */ /* 0x000fe20003f24270 */
[----:B------:R-:W-:Y:S01]  /*1f10*/  @UP0 ULDC UR6, c[0x0][0x44c] ;  /* 0x0001130000060ab9 */ /* 0x000fe20000000800 */
[----:B------:R-:W-:Y:S01]  /*1f20*/  FSEL R30, R30, -INF , P3 ;  /* 0xff8000001e1e7808 */ /* 0x000fe20001800000 */
[----:B------:R-:W-:Y:S01]  /*1f30*/  UIMAD.WIDE.U32 UR6, UR39, UR6, URZ ;  /* 0x00000006270672a5 */ /* 0x000fe2000f8e003f */
[----:B------:R-:W-:-:S02]  /*1f40*/  FMNMX.FTZ R5, R90, R88, !PT ;  /* 0x000000585a057209 */ /* 0x000fc40007810000 */
[----:B------:R-:W-:Y:S01]  /*1f50*/  ISETP.GT.AND P2, PT, R3, 0x10, PT ;  /* 0x000000100300780c */ /* 0x000fe20003f44270 */
[----:B------:R-:W-:Y:S01]  /*1f60*/  @UP0 USHF.R.U32.HI UR10, URZ, UR15, UR7 ;  /* 0x0000000f3f0a0299 */ /* 0x000fe20008011607 */
[----:B------:R-:W-:Y:S02]  /*1f70*/  FSEL R6, R31, -INF , P1 ;  /* 0xff8000001f067808 */ /* 0x000fe40000800000 */
[----:B------:R-:W-:Y:S01]  /*1f80*/  FMNMX.FTZ R5, R30, R5, !PT ;  /* 0x000000051e057209 */ /* 0x000fe20007810000 */
[----:B------:R-:W-:Y:S01]  /*1f90*/  UIADD3 UR11, UR11, UR10, URZ ;  /* 0x0000000a0b0b7290 */ /* 0x000fe2000fffe03f */
[----:B------:R-:W-:Y:S02]  /*1fa0*/  ISETP.GT.AND P1, PT, R3, 0x11, PT ;  /* 0x000000110300780c */ /* 0x000fe40003f24270 */
[----:B------:R-:W-:Y:S01]  /*1fb0*/  FSEL R34, R34, -INF , P2 ;  /* 0xff80000022227808 */ /* 0x000fe20001000000 */
[----:B------:R-:W-:Y:S01]  /*1fc0*/  USHF.R.S32.HI UR6, URZ, 0x1f, UR11 ;  /* 0x0000001f3f067899 */ /* 0x000fe2000801140b */
[----:B------:R-:W-:-:S02]  /*1fd0*/  FMNMX.FTZ R5, R6, R5, !PT ;  /* 0x0000000506057209 */ /* 0x000fc40007810000 */
[----:B------:R-:W-:Y:S01]  /*1fe0*/  ISETP.GT.AND P2, PT, R3, 0x18, PT ;  /* 0x000000180300780c */ /* 0x000fe20003f44270 */
[----:B------:R-:W-:Y:S01]  /*1ff0*/  ULEA.HI UR6, UR6, UR11, URZ, 0x7 ;  /* 0x0000000b06067291 */ /* 0x000fe2000f8f383f */
[----:B------:R-:W-:Y:S02]  /*2000*/  FSEL R8, R35, -INF , P1 ;  /* 0xff80000023087808 */ /* 0x000fe40000800000 */
[----:B------:R-:W-:Y:S01]  /*2010*/  FMNMX.FTZ R5, R34, R5, !PT ;  /* 0x0000000522057209 */ /* 0x000fe20007810000 */
[----:B------:R-:W-:Y:S01]  /*2020*/  USHF.R.S32.HI UR6, URZ, 0x7, UR6 ;  /* 0x000000073f067899 */ /* 0x000fe20008011406 */
[----:B------:R-:W-:Y:S02]  /*2030*/  ISETP.GT.AND P1, PT, R3, 0x19, PT ;  /* 0x000000190300780c */ /* 0x000fe40003f24270 */
[----:B------:R-:W-:Y:S01]  /*2040*/  FSEL R38, R38, -INF , P2 ;  /* 0xff80000026267808 */ /* 0x000fe20001000000 */
[----:B------:R-:W-:Y:S01]  /*2050*/  UISETP.LT.AND UP0, UPT, URZ, UR6, UPT ;  /* 0x000000063f00728c */ /* 0x000fe2000bf01270 */
[----:B------:R-:W-:-:S02]  /*2060*/  FMNMX.FTZ R5, R8, R5, !PT ;  /* 0x0000000508057209 */ /* 0x000fc40007810000 */
[----:B------:R-:W-:Y:S01]  /*2070*/  ISETP.GT.AND P2, PT, R3, 0x20, PT ;  /* 0x000000200300780c */ /* 0x000fe20003f44270 */
[----:B------:R-:W-:Y:S01]  /*2080*/  USEL UR35, URZ, UR6, !UP0 ;  /* 0x000000063f237287 */ /* 0x000fe2000c000000 */
[----:B------:R-:W-:Y:S02]  /*2090*/  FSEL R10, R39, -INF , P1 ;  /* 0xff800000270a7808 */ /* 0x000fe40000800000 */
[----:B------:R-:W-:Y:S01]  /*20a0*/  FMNMX.FTZ R5, R38, R5, !PT ;  /* 0x0000000526057209 */ /* 0x000fe20007810000 */
[----:B------:R-:W-:Y:S01]  /*20b0*/  UISETP.GE.AND UP0, UPT, UR53, UR35, UPT ;  /* 0x000000233500728c */ /* 0x000fe2000bf06270 */
        /* <DEDUP_REMOVED lines=71> */
[----:B------:R-:W-:Y:S02]  /*2530*/  ISETP.GT.AND P2, PT, R21, 0x1, PT ;  /* 0x000000011500780c */ /* 0x000fe40003f44270 */
[----:B------:R-:W-:Y:S02]  /*2540*/  FMNMX.FTZ R92, R87, R92, !PT ;  /* 0x0000005c575c7209 */ /* 0x000fe40007810000 */
[----:B------:R-:W-:Y:S02]  /*2550*/  ISETP.GT.AND P3, PT, R21, 0x8, PT ;  /* 0x000000081500780c */ /* 0x000fe40003f64270 */
[----:B------:R-:W-:Y:S01]  /*2560*/  FSEL R25, R25, -INF , P2 ;  /* 0xff80000019197808 */ /* 0x000fe20001000000 */
[----:B------:R-:W0:Y:S01]  /*2570*/  SHFL.BFLY PT, R3, R92, 0x2, 0x1f ;  /* 0x0c401f005c037f89 */ /* 0x000e2200000e0000 */
[----:B------:R-:W-:-:S02]  /*2580*/  FSEL R28, R28, -INF , P3 ;  /* 0xff8000001c1c7808 */ /* 0x000fc40001800000 */
        /* <DEDUP_REMOVED lines=8> */
[----:B------:R-:W-:Y:S02]  /*2610*/  CS2R R92, SRZ ;  /* 0x00000000005c7805 */ /* 0x000fe4000001ff00 */
        /* <DEDUP_REMOVED lines=12> */
[----:B------:R-:W-:Y:S02]  /*26e0*/  CS2R R94, SRZ ;  /* 0x00000000005e7805 */ /* 0x000fe4000001ff00 */
[----:B------:R-:W-:Y:S02]  /*26f0*/  FSEL R64, R64, -INF , P2 ;  /* 0xff80000040407808 */ /* 0x000fe40001000000 */
[C---:B------:R-:W-:Y:S01]  /*2700*/  FSETP.NEU.FTZ.AND P1, PT, R3.reuse, -INF , PT ;  /* 0xff8000000300780b */ /* 0x040fe20003f3d000 */
[----:B------:R-:W-:Y:S01]  /*2710*/  FMUL.FTZ R5, R3, UR33 ;  /* 0x0000002103057c20 */ /* 0x000fe20008410000 */
[----:B------:R-:W-:-:S04]  /*2720*/  ISETP.GT.AND P2, PT, R21, 0x58, PT ;  /* 0x000000581500780c */ /* 0x000fc80003f44270 */
[----:B------:R-:W-:Y:S02]  /*2730*/  FSEL R5, R5, RZ, P1 ;  /* 0x000000ff05057208 */ /* 0x000fe40000800000 */
[C---:B------:R-:W-:Y:S02]  /*2740*/  ISETP.GT.AND P1, PT, R21.reuse, RZ, PT ;  /* 0x000000ff1500720c */ /* 0x040fe40003f24270 */
        /* <DEDUP_REMOVED lines=35> */
[----:B------:R-:W-:Y:S01]  /*2980*/  FFMA.FTZ R62, R83, UR33, -R5 ;  /* 0x00000021533e7c23 */ /* 0x000fe20008010805 */
[----:B------:R-:W-:Y:S01]  /*2990*/  ISETP.GT.AND P1, PT, R21, 0x29, PT ;  /* 0x000000291500780c */ /* 0x000fe20003f24270 */
[----:B------:R-:W-:Y:S01]  /*29a0*/  MUFU.EX2 R9, R9 ;  /* 0x0000000900097308 */ /* 0x000fe20000000800 */
[----:B------:R-:W-:-:S02]  /*29b0*/  FMNMX.FTZ R7, R41, R30, !PT ;  /* 0x0000001e29077209 */ /* 0x000fc40007810000 */
[----:B------:R-:W-:Y:S02]  /*29c0*/  CS2R R90, SRZ ;  /* 0x00000000005a7805 */ /* 0x000fe4000001ff00 */
[----:B------:R-:W-:Y:S02]  /*29d0*/  FSEL R45, R45, -INF , P1 ;  /* 0xff8000002d2d7808 */ /* 0x000fe40000800000 */
[----:B------:R-:W-:Y:S01]  /*29e0*/  FMNMX.FTZ R30, R44, R7, !PT ;  /* 0x000000072c1e7209 */ /* 0x000fe20007810000 */
[--C-:B------:R-:W-:Y:S01]  /*29f0*/  FFMA.FTZ R7, R42, UR33, -R5.reuse ;  /* 0x000000212a077c23 */ /* 0x100fe20008010805 */
[----:B------:R-:W-:Y:S01]  /*2a00*/  ISETP.GT.AND P1, PT, R21, 0x31, PT ;  /* 0x000000311500780c */ /* 0x000fe20003f24270 */
[--C-:B------:R-:W-:Y:S01]  /*2a10*/  FFMA.FTZ R42, R66, UR33, -R5.reuse ;  /* 0x00000021422a7c23 */ /* 0x100fe20008010805 */
[----:B------:R-:W-:Y:S01]  /*2a20*/  FMNMX.FTZ R27, R45, R30, !PT ;  /* 0x0000001e2d1b7209 */ /* 0x000fe20007810000 */
[----:B------:R-:W-:Y:S01]  /*2a30*/  FFMA.FTZ R66, R87, UR33, -R5 ;  /* 0x0000002157427c23 */ /* 0x000fe20008010805 */
[----:B------:R-:W-:Y:S01]  /*2a40*/  FSEL R49, R49, -INF , P1 ;  /* 0xff80000031317808 */ /* 0x000fe20000800000 */
[----:B------:R0:W1:Y:S01]  /*2a50*/  MUFU.EX2 R2, R88 ;  /* 0x0000005800027308 */ /* 0x0000620000000800 */
[----:B------:R-:W-:-:S02]  /*2a60*/  FMNMX.FTZ R30, R48, R27, !PT ;  /* 0x0000001b301e7209 */ /* 0x000fc40007810000 */
[----:B------:R-:W-:Y:S02]  /*2a70*/  ISETP.GT.AND P1, PT, R21, 0x39, PT ;  /* 0x000000391500780c */ /* 0x000fe40003f24270 */
[----:B------:R-:W-:Y:S02]  /*2a80*/  FMNMX.FTZ R27, R49, R30, !PT ;  /* 0x0000001e311b7209 */ /* 0x000fe40007810000 */
[----:B------:R-:W-:Y:S01]  /*2a90*/  FSEL R53, R53, -INF , P1 ;  /* 0xff80000035357808 */ /* 0x000fe20000800000 */
[----:B------:R-:W2:Y:S01]  /*2aa0*/  MUFU.EX2 R11, R11 ;  /* 0x0000000b000b7308 */ /* 0x000ea20000000800 */
[----:B------:R-:W-:Y:S01]  /*2ab0*/  FMNMX.FTZ R30, R52, R27, !PT ;  /* 0x0000001b341e7209 */ /* 0x000fe20007810000 */
[--C-:B------:R-:W-:Y:S01]  /*2ac0*/  FFMA.FTZ R27, R46, UR33, -R5.reuse ;  /* 0x000000212e1b7c23 */ /* 0x100fe20008010805 */
[----:B------:R-:W-:Y:S01]  /*2ad0*/  ISETP.GT.AND P1, PT, R21, 0x41, PT ;  /* 0x000000411500780c */ /* 0x000fe20003f24270 */
[----:B------:R-:W-:Y:S01]  /*2ae0*/  FFMA.FTZ R46, R71, UR33, -R5 ;  /* 0x00000021472e7c23 */ /* 0x000fe20008010805 */
[----:B------:R-:W-:-:S02]  /*2af0*/  FMNMX.FTZ R31, R53, R30, !PT ;  /* 0x0000001e351f7209 */ /* 0x000fc40007810000 */
[----:B0-----:R-:W-:Y:S02]  /*2b00*/  CS2R R88, SRZ ;  /* 0x0000000000587805 */ /* 0x001fe4000001ff00 */
[----:B------:R-:W-:Y:S01]  /*2b10*/  FSEL R57, R57, -INF , P1 ;  /* 0xff80000039397808 */ /* 0x000fe20000800000 */
[----:B------:R-:W0:Y:S01]  /*2b20*/  MUFU.EX2 R6, R6 ;  /* 0x0000000600067308 */ /* 0x000e220000000800 */
[----:B------:R-:W-:Y:S02]  /*2b30*/  FMNMX.FTZ R30, R56, R31, !PT ;  /* 0x0000001f381e7209 */ /* 0x000fe40007810000 */
[----:B------:R-:W-:Y:S02]  /*2b40*/  ISETP.GT.AND P1, PT, R21, 0x49, PT ;  /* 0x000000491500780c */ /* 0x000fe40003f24270 */
[----:B------:R-:W-:Y:S02]  /*2b50*/  FMNMX.FTZ R31, R57, R30, !PT ;  /* 0x0000001e391f7209 */ /* 0x000fe40007810000 */
[----:B------:R-:W-:Y:S01]  /*2b60*/  FSEL R61, R61, -INF , P1 ;  /* 0xff8000003d3d7808 */ /* 0x000fe20000800000 */
[----:B------:R3:W-:Y:S01]  /*2b70*/  MUFU.EX2 R30, R35 ;  /* 0x00000023001e7308 */ /* 0x0007e20000000800 */
[----:B------:R-:W-:-:S02]  /*2b80*/  FMNMX.FTZ R20, R60, R31, !PT ;  /* 0x0000001f3c147209 */ /* 0x000fc40007810000 */
[----:B------:R-:W-:Y:S02]  /*2b90*/  ISETP.GT.AND P1, PT, R21, 0x51, PT ;  /* 0x000000511500780c */ /* 0x000fe40003f24270 */
[----:B------:R-:W-:Y:S02]  /*2ba0*/  FMNMX.FTZ R31, R61, R20, !PT ;  /* 0x000000143d1f7209 */ /* 0x000fe40007810000 */
[----:B------:R-:W-:Y:S01]  /*2bb0*/  FSEL R65, R65, -INF , P1 ;  /* 0xff80000041417808 */ /* 0x000fe20000800000 */
[----:B------:R4:W-:Y:S01]  /*2bc0*/  MUFU.EX2 R20, R50 ;  /* 0x0000003200147308 */ /* 0x0009e20000000800 */
[----:B------:R-:W-:Y:S01]  /*2bd0*/  FMNMX.FTZ R34, R64, R31, !PT ;  /* 0x0000001f40227209 */ /* 0x000fe20007810000 */
[--C-:B------:R-:W-:Y:S01]  /*2be0*/  FFMA.FTZ R31, R14, UR33, -R5.reuse ;  /* 0x000000210e1f7c23 */ /* 0x100fe20008010805 */
[----:B------:R-:W-:Y:S02]  /*2bf0*/  ISETP.GT.AND P1, PT, R21, 0x59, PT ;  /* 0x000000591500780c */ /* 0x000fe40003f24270 */
[----:B---3--:R-:W-:Y:S01]  /*2c00*/  FMNMX.FTZ R35, R65, R34, !PT ;  /* 0x0000002241237209 */ /* 0x008fe20007810000 */
[--C-:B------:R-:W-:Y:S01]  /*2c10*/  FFMA.FTZ R34, R54, UR33, -R5.reuse ;  /* 0x0000002136227c23 */ /* 0x100fe20008010805 */
[----:B------:R-:W-:Y:S01]  /*2c20*/  ISETP.GT.AND P2, PT, R21, 0x60, PT ;  /* 0x000000601500780c */ /* 0x000fe20003f44270 */
[--C-:B------:R-:W-:Y:S01]  /*2c30*/  FFMA.FTZ R54, R74, UR33, -R5.reuse ;  /* 0x000000214a367c23 */ /* 0x100fe20008010805 */
[----:B------:R-:W-:Y:S01]  /*2c40*/  FSEL R69, R69, -INF , P1 ;  /* 0xff80000045457808 */ /* 0x000fe20000800000 */
[----:B----4-:R-:W-:Y:S01]  /*2c50*/  FFMA.FTZ R50, R63, UR33, -R5 ;  /* 0x000000213f327c23 */ /* 0x010fe20008010805 */
[----:B------:R-:W-:Y:S01]  /*2c60*/  FMNMX.FTZ R14, R68, R35, !PT ;  /* 0x00000023440e7209 */ /* 0x000fe20007810000 */
[----:B------:R-:W3:Y:S01]  /*2c70*/  MUFU.EX2 R13, R13 ;  /* 0x0000000d000d7308 */ /* 0x000ee20000000800 */
[----:B------:R-:W-:-:S02]  /*2c80*/  ISETP.GT.AND P1, PT, R21, 0x61, PT ;  /* 0x000000611500780c */ /* 0x000fc40003f24270 */
[----:B------:R-:W-:Y:S02]  /*2c90*/  FSEL R72, R72, -INF , P2 ;  /* 0xff80000048487808 */ /* 0x000fe40001000000 */
[----:B------:R-:W-:Y:S02]  /*2ca0*/  FMNMX.FTZ R35, R69, R14, !PT ;  /* 0x0000000e45237209 */ /* 0x000fe40007810000 */
[----:B------:R-:W-:Y:S01]  /*2cb0*/  ISETP.GT.AND P2, PT, R21, 0x68, PT ;  /* 0x000000681500780c */ /* 0x000fe20003f44270 */
[----:B------:R-:W4:Y:S01]  /*2cc0*/  MUFU.EX2 R8, R8 ;  /* 0x0000000800087308 */ /* 0x000f220000000800 */
[----:B------:R-:W-:Y:S02]  /*2cd0*/  FSEL R73, R73, -INF , P1 ;  /* 0xff80000049497808 */ /* 0x000fe40000800000 */
[----:B------:R-:W-:Y:S01]  /*2ce0*/  FMNMX.FTZ R14, R72, R35, !PT ;  /* 0x00000023480e7209 */ /* 0x000fe20007810000 */
[----:B------:R-:W-:Y:S01]  /*2cf0*/  FFMA.FTZ R35, R12, UR33, -R5 ;  /* 0x000000210c237c23 */ /* 0x000fe20008010805 */
        /* <DEDUP_REMOVED lines=15> */
[----:B------:R-:W-:Y:S01]  /*2df0*/  ISETP.GT.AND P1, PT, R21, 0x79, PT ;  /* 0x000000791500780c */ /* 0x000fe20003f24270 */
[----:B------:R-:W-:Y:S01]  /*2e00*/  FFMA.FTZ R21, R4, UR33, -R5 ;  /* 0x0000002104157c23 */ /* 0x000fe20008010805 */
[----:B------:R-:W-:Y:S01]  /*2e10*/  FSEL R84, R84, -INF , P2 ;  /* 0xff80000054547808 */ /* 0x000fe20001000000 */
[----:B------:R-:W-:Y:S01]  /*2e20*/  MUFU.EX2 R26, R26 ;  /* 0x0000001a001a7308 */ /* 0x000fe20000000800 */
[----:B------:R-:W-:-:S02]  /*2e30*/  FMNMX.FTZ R39, R81, R12, !PT ;  /* 0x0000000c51277209 */ /* 0x000fc40007810000 */
[----:B------:R-:W-:Y:S02]  /*2e40*/  FSEL R85, R85, -INF , P1 ;  /* 0xff80000055557808 */ /* 0x000fe40000800000 */
[----:B------:R-:W-:Y:S01]  /*2e50*/  FMNMX.FTZ R4, R84, R39, !PT ;  /* 0x0000002754047209 */ /* 0x000fe20007810000 */
[----:B------:R-:W-:Y:S02]  /*2e60*/  FFMA.FTZ R39, R70, UR33, -R5 ;  /* 0x0000002146277c23 */ /* 0x000fe40008010805 */
[----:B------:R-:W-:Y:S01]  /*2e70*/  MUFU.EX2 R27, R27 ;  /* 0x0000001b001b7308 */ /* 0x000fe20000000800 */
[----:B------:R-:W-:-:S05]  /*2e80*/  FMNMX.FTZ R4, R85, R4, !PT ;  /* 0x0000000455047209 */ /* 0x000fca0007810000 */
[----:B------:R-:W5:Y:S02]  /*2e90*/  SHFL.BFLY PT, R51, R4, 0x2, 0x1f ;  /* 0x0c401f0004337f89 */ /* 0x000f6400000e0000 */
[----:B------:R-:W-:Y:S08]  /*2ea0*/  MUFU.EX2 R31, R31 ;  /* 0x0000001f001f7308 */ /* 0x000ff00000000800 */
[----:B------:R-:W-:Y:S08]  /*2eb0*/  MUFU.EX2 R34, R34 ;  /* 0x0000002200227308 */ /* 0x000ff00000000800 */
[----:B------:R-:W-:Y:S01]  /*2ec0*/  MUFU.EX2 R35, R35 ;  /* 0x0000002300237308 */ /* 0x000fe20000000800 */
[----:B-----5:R-:W-:Y:S01]  /*2ed0*/  FMNMX.FTZ R12, R4, R51, !PT ;  /* 0x00000033040c7209 */ /* 0x020fe20007810000 */
[----:B------:R-:W-:-:S06]  /*2ee0*/  FFMA.FTZ R51, R78, UR33, -R5 ;  /* 0x000000214e337c23 */ /* 0x000fcc0008010805 */
[----:B------:R-:W-:Y:S01]  /*2ef0*/  MUFU.EX2 R38, R38 ;  /* 0x0000002600267308 */ /* 0x000fe20000000800 */
[----:B------:R-:W5:Y:S07]  /*2f00*/  SHFL.BFLY PT, R63, R12, 0x1, 0x1f ;  /* 0x0c201f000c3f7f89 */ /* 0x000f6e00000e0000 */
[----:B------:R-:W-:Y:S08]  /*2f10*/  MUFU.EX2 R21, R21 ;  /* 0x0000001500157308 */ /* 0x000ff00000000800 */
[----:B------:R-:W-:Y:S08]  /*2f20*/  MUFU.EX2 R43, R43 ;  /* 0x0000002b002b7308 */ /* 0x000ff00000000800 */
[----:B------:R-:W-:Y:S01]  /*2f30*/  MUFU.EX2 R50, R50 ;  /* 0x0000003200327308 */ /* 0x000fe20000000800 */
[----:B-----5:R-:W-:Y:S01]  /*2f40*/  FMNMX.FTZ R4, R12, R63, !PT ;  /* 0x0000003f0c047209 */ /* 0x020fe20007810000 */
        /* <DEDUP_REMOVED lines=18> */
[----:B-1----:R-:W-:Y:S01]  /*3070*/  FADD.FTZ R56, R9, R2 ;  /* 0x0000000209387221 */ /* 0x002fe20000010000 */
[--C-:B------:R-:W-:Y:S01]  /*3080*/  FFMA.FTZ R37, R37, UR33, -R67.reuse ;  /* 0x0000002125257c23 */ /* 0x100fe20008010843 */
[--C-:B------:R-:W-:Y:S01]  /*3090*/  FFMA.FTZ R36, R44, UR33, -R67.reuse ;  /* 0x000000212c247c23 */ /* 0x100fe20008010843 */
[--C-:B------:R-:W-:Y:S01]  /*30a0*/  FFMA.FTZ R44, R52, UR33, -R67.reuse ;  /* 0x00000021342c7c23 */ /* 0x100fe20008010843 */
[----:B------:R-:W1:Y:S01]  /*30b0*/  MUFU.EX2 R12, R12 ;  /* 0x0000000c000c7308 */ /* 0x000e620000000800 */
[----:B--2---:R-:W-:Y:S01]  /*30c0*/  FADD.FTZ R71, R11, R56 ;  /* 0x000000380b477221 */ /* 0x004fe20000010000 */
[--C-:B------:R-:W-:Y:S01]  /*30d0*/  FFMA.FTZ R52, R64, UR33, -R67.reuse ;  /* 0x0000002140347c23 */ /* 0x100fe20008010843 */
[--C-:B------:R-:W-:Y:S01]  /*30e0*/  FFMA.FTZ R41, R41, UR33, -R67.reuse ;  /* 0x0000002129297c23 */ /* 0x100fe20008010843 */
[----:B------:R-:W-:Y:S01]  /*30f0*/  FFMA.FTZ R60, R60, UR33, -R67 ;  /* 0x000000213c3c7c23 */ /* 0x000fe20008010843 */
[----:B0-----:R-:W-:Y:S01]  /*3100*/  FADD.FTZ R64, R6, R71 ;  /* 0x0000004706407221 */ /* 0x001fe20000010000 */
[--C-:B------:R-:W-:Y:S01]  /*3110*/  FFMA.FTZ R45, R45, UR33, -R67.reuse ;  /* 0x000000212d2d7c23 */ /* 0x100fe20008010843 */
[--C-:B------:R-:W-:Y:S01]  /*3120*/  FFMA.FTZ R49, R49, UR33, -R67.reuse ;  /* 0x0000002131317c23 */ /* 0x100fe20008010843 */
[----:B------:R-:W0:Y:S01]  /*3130*/  MUFU.EX2 R14, R14 ;  /* 0x0000000e000e7308 */ /* 0x000e220000000800 */
[----:B---3--:R-:W-:Y:S01]  /*3140*/  FADD.FTZ R71, R13, R64 ;  /* 0x000000400d477221 */ /* 0x008fe20000010000 */
[----:B------:R-:W-:Y:S01]  /*3150*/  F2FP.BF16.F32.PACK_AB R9, R2, R9 ;  /* 0x000000090209723e */ /* 0x000fe200000010ff */
[--C-:B------:R-:W-:Y:S01]  /*3160*/  FFMA.FTZ R53, R53, UR33, -R67.reuse ;  /* 0x0000002135357c23 */ /* 0x100fe20008010843 */
[----:B------:R-:W-:Y:S01]  /*3170*/  F2FP.BF16.F32.PACK_AB R11, R6, R11 ;  /* 0x0000000b060b723e */ /* 0x000fe200000010ff */
[--C-:B------:R-:W-:Y:S01]  /*3180*/  FFMA.FTZ R57, R57, UR33, -R67.reuse ;  /* 0x0000002139397c23 */ /* 0x100fe20008010843 */
[----:B----4-:R-:W-:Y:S01]  /*3190*/  F2FP.BF16.F32.PACK_AB R13, R8, R13 ;  /* 0x0000000d080d723e */ /* 0x010fe200000010ff */
[--C-:B------:R-:W-:Y:S01]  /*31a0*/  FFMA.FTZ R61, R61, UR33, -R67.reuse ;  /* 0x000000213d3d7c23 */ /* 0x100fe20008010843 */
        /* <DEDUP_REMOVED lines=14> */
[----:B------:R-:W-:-:S02]  /*3290*/  FFMA.FTZ R67, R85, UR33, -R67 ;  /* 0x0000002155437c23 */ /* 0x000fc40008010843 */
        /* <DEDUP_REMOVED lines=8> */
[----:B------:R2:W-:Y:S01]  /*3320*/  MUFU.EX2 R0, R60 ;  /* 0x0000003c00007308 */ /* 0x0005e20000000800 */
[----:B-1----:R-:W-:-:S07]  /*3330*/  FADD.FTZ R25, R37, R56 ;  /* 0x0000003825197221 */ /* 0x002fce0000010000 */
[----:B------:R-:W1:Y:S01]  /*3340*/  MUFU.EX2 R41, R41 ;  /* 0x0000002900297308 */ /* 0x000e620000000800 */
[----:B--2---:R-:W-:Y:S01]  /*3350*/  FADD.FTZ R60, R8, R71 ;  /* 0x00000047083c7221 */ /* 0x004fe20000010000 */
[----:B0-----:R-:W-:Y:S01]  /*3360*/  FADD.FTZ R2, R32, R25 ;  /* 0x0000001920027221 */ /* 0x001fe20000010000 */
[----:B------:R-:W-:Y:S02]  /*3370*/  F2FP.BF16.F32.PACK_AB R8, R12, R5 ;  /* 0x000000050c08723e */ /* 0x000fe400000010ff */
[----:B------:R-:W-:Y:S01]  /*3380*/  FADD.FTZ R71, R15, R60 ;  /* 0x0000003c0f477221 */ /* 0x000fe20000010000 */
[----:B------:R-:W-:Y:S02]  /*3390*/  F2FP.BF16.F32.PACK_AB R25, R26, R7 ;  /* 0x000000071a19723e */ /* 0x000fe400000010ff */
[----:B------:R-:W0:Y:S01]  /*33a0*/  MUFU.EX2 R36, R36 ;  /* 0x0000002400247308 */ /* 0x000e220000000800 */
[C---:B------:R-:W-:Y:S01]  /*33b0*/  FADD.FTZ R60, R10.reuse, R71 ;  /* 0x000000470a3c7221 */ /* 0x040fe20000010000 */
[----:B------:R-:W-:-:S02]  /*33c0*/  F2FP.BF16.F32.PACK_AB R15, R10, R15 ;  /* 0x0000000f0a0f723e */ /* 0x000fc400000010ff */
[----:B------:R-:W-:Y:S01]  /*33d0*/  F2FP.BF16.F32.PACK_AB R10, R29, R14 ;  /* 0x0000000e1d0a723e */ /* 0x000fe200000010ff */
[----:B------:R-:W-:Y:S01]  /*33e0*/  FADD.FTZ R71, R7, R60 ;  /* 0x0000003c07477221 */ /* 0x000fe20000010000 */
[----:B------:R-:W-:Y:S02]  /*33f0*/  F2FP.BF16.F32.PACK_AB R12, R33, R24 ;  /* 0x00000018210c723e */ /* 0x000fe400000010ff */
[----:B------:R-:W2:Y:S01]  /*3400*/  MUFU.EX2 R45, R45 ;  /* 0x0000002d002d7308 */ /* 0x000ea20000000800 */
[----:B------:R-:W-:Y:S01]  /*3410*/  FADD.FTZ R6, R26, R71 ;  /* 0x000000471a067221 */ /* 0x000fe20000010000 */
[----:B-1----:R-:W-:Y:S01]  /*3420*/  FADD.FTZ R71, R41, R2 ;  /* 0x0000000229477221 */ /* 0x002fe20000010000 */
[----:B------:R1:W-:Y:S01]  /*3430*/  STSM.16.M88.4 [R16+0x21800], R8 ;  /* 0x0218000810007844 */ /* 0x0003e20000000200 */
[----:B------:R-:W-:Y:S01]  /*3440*/  F2FP.BF16.F32.PACK_AB R14, R37, R28 ;  /* 0x0000001c250e723e */ /* 0x000fe200000010ff */
[----:B------:R-:W-:Y:S01]  /*3450*/  FADD.FTZ R75, R27, R6 ;  /* 0x000000061b4b7221 */ /* 0x000fe20000010000 */
[----:B------:R-:W-:-:S02]  /*3460*/  F2FP.BF16.F32.PACK_AB R27, R30, R27 ;  /* 0x0000001b1e1b723e */ /* 0x000fc400000010ff */
[----:B------:R-:W3:Y:S01]  /*3470*/  MUFU.EX2 R40, R40 ;  /* 0x0000002800287308 */ /* 0x000ee20000000800 */
[----:B0-----:R-:W-:Y:S01]  /*3480*/  FADD.FTZ R2, R36, R71 ;  /* 0x0000004724027221 */ /* 0x001fe20000010000 */
[----:B------:R-:W-:Y:S01]  /*3490*/  FADD.FTZ R75, R30, R75 ;  /* 0x0000004b1e4b7221 */ /* 0x000fe20000010000 */
[----:B------:R-:W-:Y:S01]  /*34a0*/  F2FP.BF16.F32.PACK_AB R24, R41, R32 ;  /* 0x000000202918723e */ /* 0x000fe200000010ff */
[----:B------:R0:W-:Y:S01]  /*34b0*/  STSM.16.M88.4 [R19], R12 ;  /* 0x0000000c13007844 */ /* 0x0001e20000000200 */
[----:B------:R-:W-:Y:S01]  /*34c0*/  F2FP.BF16.F32.PACK_AB R29, R31, R20 ;  /* 0x000000141f1d723e */ /* 0x000fe200000010ff */
[----:B------:R-:W-:Y:S01]  /*34d0*/  FADD.FTZ R6, R20, R75 ;  /* 0x0000004b14067221 */ /* 0x000fe20000010000 */
[----:B------:R-:W-:Y:S01]  /*34e0*/  F2FP.BF16.F32.PACK_AB R37, R47, R42 ;  /* 0x0000002a2f25723e */ /* 0x000fe200000010ff */
[----:B------:R-:W4:Y:S01]  /*34f0*/  MUFU.EX2 R49, R49 ;  /* 0x0000003100317308 */ /* 0x000f220000000800 */
[----:B--2---:R-:W-:Y:S01]  /*3500*/  FADD.FTZ R5, R45, R2 ;  /* 0x000000022d057221 */ /* 0x004fe20000010000 */
[----:B------:R-:W-:Y:S01]  /*3510*/  FADD.FTZ R7, R31, R6 ;  /* 0x000000061f077221 */ /* 0x000fe20000010000 */
[----:B------:R-:W-:-:S02]  /*3520*/  F2FP.BF16.F32.PACK_AB R26, R45, R36 ;  /* 0x000000242d1a723e */ /* 0x000fc400000010ff */
[----:B------:R-:W-:Y:S01]  /*3530*/  F2FP.BF16.F32.PACK_AB R31, R35, R34 ;  /* 0x00000022231f723e */ /* 0x000fe200000010ff */
[----:B------:R-:W-:Y:S01]  /*3540*/  FADD.FTZ R6, R34, R7 ;  /* 0x0000000722067221 */ /* 0x000fe20000010000 */
[----:B-1----:R-:W-:Y:S01]  /*3550*/  F2FP.BF16.F32.PACK_AB R9, R21, R38 ;  /* 0x000000261509723e */ /* 0x002fe200000010ff */
[----:B------:R-:W1:Y:S01]  /*3560*/  MUFU.EX2 R44, R44 ;  /* 0x0000002c002c7308 */ /* 0x000e620000000800 */
[----:B---3--:R-:W-:Y:S01]  /*3570*/  FADD.FTZ R2, R40, R5 ;  /* 0x0000000528027221 */ /* 0x008fe20000010000 */
[----:B------:R-:W-:Y:S01]  /*3580*/  FADD.FTZ R7, R35, R6 ;  /* 0x0000000623077221 */ /* 0x000fe20000010000 */
[----:B------:R-:W-:Y:S01]  /*3590*/  F2FP.BF16.F32.PACK_AB R11, R50, R43 ;  /* 0x0000002b320b723e */ /* 0x000fe200000010ff */
[----:B------:R0:W-:Y:S02]  /*35a0*/  STSM.16.M88.4 [R18], R24 ;  /* 0x0000001812007844 */ /* 0x0001e40000000200 */
[----:B------:R-:W-:Y:S02]  /*35b0*/  FADD.FTZ R6, R38, R7 ;  /* 0x0000000726067221 */ /* 0x000fe40000010000 */
[----:B------:R-:W2:Y:S01]  /*35c0*/  MUFU.EX2 R53, R53 ;  /* 0x0000003500357308 */ /* 0x000ea20000000800 */
[----:B----4-:R-:W-:Y:S01]  /*35d0*/  FADD.FTZ R5, R49, R2 ;  /* 0x0000000231057221 */ /* 0x010fe20000010000 */
[----:B------:R-:W-:Y:S01]  /*35e0*/  FADD.FTZ R6, R21, R6 ;  /* 0x0000000615067221 */ /* 0x000fe20000010000 */
[----:B------:R-:W-:-:S05]  /*35f0*/  F2FP.BF16.F32.PACK_AB R28, R49, R40 ;  /* 0x00000028311c723e */ /* 0x000fca00000010ff */
[----:B------:R-:W3:Y:S01]  /*3600*/  MUFU.EX2 R48, R48 ;  /* 0x0000003000307308 */ /* 0x000ee20000000800 */
[----:B-1----:R-:W-:-:S07]  /*3610*/  FADD.FTZ R2, R44, R5 ;  /* 0x000000052c027221 */ /* 0x002fce0000010000 */
[----:B------:R-:W1:Y:S01]  /*3620*/  MUFU.EX2 R57, R57 ;  /* 0x0000003900397308 */ /* 0x000e620000000800 */
[C---:B--2---:R-:W-:Y:S01]  /*3630*/  FADD.FTZ R5, R53.reuse, R2 ;  /* 0x0000000235057221 */ /* 0x044fe20000010000 */
[----:B------:R-:W-:-:S05]  /*3640*/  F2FP.BF16.F32.PACK_AB R30, R53, R44 ;  /* 0x0000002c351e723e */ /* 0x000fca00000010ff */
[----:B------:R0:W-:Y:S01]  /*3650*/  STSM.16.M88.4 [R17], R28 ;  /* 0x0000001c11007844 */ /* 0x0001e20000000200 */
[----:B------:R-:W2:Y:S01]  /*3660*/  MUFU.EX2 R61, R61 ;  /* 0x0000003d003d7308 */ /* 0x000ea20000000800 */
[----:B---3--:R-:W-:-:S07]  /*3670*/  FADD.FTZ R2, R48, R5 ;  /* 0x0000000530027221 */ /* 0x008fce0000010000 */
[----:B------:R-:W3:Y:S01]  /*3680*/  MUFU.EX2 R52, R52 ;  /* 0x0000003400347308 */ /* 0x000ee20000000800 */
[C---:B-1----:R-:W-:Y:S01]  /*3690*/  FADD.FTZ R5, R57.reuse, R2 ;  /* 0x0000000239057221 */ /* 0x042fe20000010000 */
[----:B------:R-:W-:-:S03]  /*36a0*/  F2FP.BF16.F32.PACK_AB R8, R57, R48 ;  /* 0x000000303908723e */ /* 0x000fc600000010ff */
[----:B------:R-:W-:Y:S01]  /*36b0*/  FADD.FTZ R2, R0, R5 ;  /* 0x0000000500027221 */ /* 0x000fe20000010000 */
[----:B------:R-:W-:Y:S02]  /*36c0*/  FADD.FTZ R5, R43, R6 ;  /* 0x000000062b057221 */ /* 0x000fe40000010000 */
[----:B------:R-:W1:Y:S01]  /*36d0*/  MUFU.EX2 R65, R65 ;  /* 0x0000004100417308 */ /* 0x000e620000000800 */
[C---:B--2---:R-:W-:Y:S01]  /*36e0*/  FADD.FTZ R7, R61.reuse, R2 ;  /* 0x000000023d077221 */ /* 0x044fe20000010000 */
[----:B------:R-:W-:Y:S01]  /*36f0*/  FADD.FTZ R5, R50, R5 ;  /* 0x0000000532057221 */ /* 0x000fe20000010000 */
[----:B------:R-:W-:-:S03]  /*3700*/  F2FP.BF16.F32.PACK_AB R10, R61, R0 ;  /* 0x000000003d0a723e */ /* 0x000fc600000010ff */
[----:B------:R-:W-:Y:S02]  /*3710*/  FADD.FTZ R6, R42, R5 ;  /* 0x000000052a067221 */ /* 0x000fe40000010000 */
[----:B------:R-:W2:Y:S01]  /*3720*/  MUFU.EX2 R68, R68 ;  /* 0x0000004400447308 */ /* 0x000ea20000000800 */
[----:B---3--:R-:W-:Y:S01]  /*3730*/  FADD.FTZ R2, R52, R7 ;  /* 0x0000000734027221 */ /* 0x008fe20000010000 */
[----:B------:R-:W-:Y:S01]  /*3740*/  FADD.FTZ R6, R47, R6 ;  /* 0x000000062f067221 */ /* 0x000fe20000010000 */
[----:B------:R0:W-:Y:S05]  /*3750*/  STSM.16.M88.4 [R16+0x27800], R8 ;  /* 0x0278000810007844 */ /* 0x0001ea0000000200 */
[----:B------:R-:W3:Y:S01]  /*3760*/  MUFU.EX2 R39, R39 ;  /* 0x0000002700277308 */ /* 0x000ee20000000800 */
[C---:B-1----:R-:W-:Y:S01]  /*3770*/  FADD.FTZ R5, R65.reuse, R2 ;  /* 0x0000000241057221 */ /* 0x042fe20000010000 */
[----:B------:R-:W-:-:S06]  /*3780*/  F2FP.BF16.F32.PACK_AB R36, R65, R52 ;  /* 0x000000344124723e */ /* 0x000fcc00000010ff */
[----:B------:R-:W1:Y:S01]  /*3790*/  MUFU.EX2 R69, R69 ;  /* 0x0000004500457308 */ /* 0x000e620000000800 */
[----:B--2---:R-:W-:-:S07]  /*37a0*/  FADD.FTZ R2, R68, R5 ;  /* 0x0000000544027221 */ /* 0x004fce0000010000 */
[----:B------:R-:W2:Y:S01]  /*37b0*/  MUFU.EX2 R46, R46 ;  /* 0x0000002e002e7308 */ /* 0x000ea20000000800 */
[----:B---3--:R-:W-:-:S07]  /*37c0*/  FADD.FTZ R5, R39, R6 ;  /* 0x0000000627057221 */ /* 0x008fce0000010000 */
[----:B------:R-:W3:Y:S01]  /*37d0*/  MUFU.EX2 R72, R72 ;  /* 0x0000004800487308 */ /* 0x000ee20000000800 */
[C---:B-1----:R-:W-:Y:S01]  /*37e0*/  FADD.FTZ R7, R69.reuse, R2 ;  /* 0x0000000245077221 */ /* 0x042fe20000010000 */
[----:B------:R-:W-:-:S06]  /*37f0*/  F2FP.BF16.F32.PACK_AB R38, R69, R68 ;  /* 0x000000444526723e */ /* 0x000fcc00000010ff */
[----:B------:R-:W1:Y:S01]  /*3800*/  MUFU.EX2 R54, R54 ;  /* 0x0000003600367308 */ /* 0x000e620000000800 */
[C---:B--2---:R-:W-:Y:S01]  /*3810*/  FADD.FTZ R5, R46.reuse, R5 ;  /* 0x000000052e057221 */ /* 0x044fe20000010000 */
[----:B------:R-:W-:-:S05]  /*3820*/  F2FP.BF16.F32.PACK_AB R39, R46, R39 ;  /* 0x000000272e27723e */ /* 0x000fca00000010ff */
[----:B------:R0:W-:Y:S01]  /*3830*/  STSM.16.M88.4 [R22], R36 ;  /* 0x0000002416007844 */ /* 0x0001e20000000200 */
[----:B------:R-:W2:Y:S01]  /*3840*/  MUFU.EX2 R73, R73 ;  /* 0x0000004900497308 */ /* 0x000ea20000000800 */
[----:B---3--:R-:W-:-:S07]  /*3850*/  FADD.FTZ R0, R72, R7 ;  /* 0x0000000748007221 */ /* 0x008fce0000010000 */
[----:B------:R-:W3:Y:S01]  /*3860*/  MUFU.EX2 R76, R76 ;  /* 0x0000004c004c7308 */ /* 0x000ee20000000800 */
[----:B-1----:R-:W-:-:S07]  /*3870*/  FADD.FTZ R2, R54, R5 ;  /* 0x0000000536027221 */ /* 0x002fce0000010000 */
[----:B------:R-:W1:Y:S01]  /*3880*/  MUFU.EX2 R55, R55 ;  /* 0x0000003700377308 */ /* 0x000e620000000800 */
[C---:B--2---:R-:W-:Y:S01]  /*3890*/  FADD.FTZ R5, R73.reuse, R0 ;  /* 0x0000000049057221 */ /* 0x044fe20000010000 */
[----:B------:R-:W-:-:S06]  /*38a0*/  F2FP.BF16.F32.PACK_AB R48, R73, R72 ;  /* 0x000000484930723e */ /* 0x000fcc00000010ff */
[----:B------:R-:W2:Y:S01]  /*38b0*/  MUFU.EX2 R77, R77 ;  /* 0x0000004d004d7308 */ /* 0x000ea20000000800 */
[----:B---3--:R-:W-:-:S07]  /*38c0*/  FADD.FTZ R0, R76, R5 ;  /* 0x000000054c007221 */ /* 0x008fce0000010000 */
[----:B------:R-:W3:Y:S01]  /*38d0*/  MUFU.EX2 R51, R51 ;  /* 0x0000003300337308 */ /* 0x000ee20000000800 */
[C---:B-1----:R-:W-:Y:S01]  /*38e0*/  FADD.FTZ R2, R55.reuse, R2 ;  /* 0x0000000237027221 */ /* 0x042fe20000010000 */
[----:B------:R-:W-:-:S06]  /*38f0*/  F2FP.BF16.F32.PACK_AB R49, R55, R54 ;  /* 0x000000363731723e */ /* 0x000fcc00000010ff */
[----:B------:R-:W1:Y:S01]  /*3900*/  MUFU.EX2 R80, R80 ;  /* 0x0000005000507308 */ /* 0x000e620000000800 */
[C---:B--2---:R-:W-:Y:S01]  /*3910*/  FADD.FTZ R7, R77.reuse, R0 ;  /* 0x000000004d077221 */ /* 0x044fe20000010000 */
[----:B------:R-:W-:-:S06]  /*3920*/  F2FP.BF16.F32.PACK_AB R50, R77, R76 ;  /* 0x0000004c4d32723e */ /* 0x000fcc00000010ff */
[----:B------:R-:W2:Y:S01]  /*3930*/  MUFU.EX2 R58, R58 ;  /* 0x0000003a003a7308 */ /* 0x000ea20000000800 */
[----:B---3--:R-:W-:-:S07]  /*3940*/  FADD.FTZ R5, R51, R2 ;  /* 0x0000000233057221 */ /* 0x008fce0000010000 */
[----:B------:R-:W3:Y:S01]  /*3950*/  MUFU.EX2 R81, R81 ;  /* 0x0000005100517308 */ /* 0x000ee20000000800 */
[----:B-1----:R-:W-:-:S07]  /*3960*/  FADD.FTZ R2, R80, R7 ;  /* 0x0000000750027221 */ /* 0x002fce0000010000 */
[----:B------:R-:W1:Y:S01]  /*3970*/  MUFU.EX2 R59, R59 ;  /* 0x0000003b003b7308 */ /* 0x000e620000000800 */
[C---:B--2---:R-:W-:Y:S01]  /*3980*/  F2FP.BF16.F32.PACK_AB R51, R58.reuse, R51 ;  /* 0x000000333a33723e */ /* 0x044fe200000010ff */
[----:B------:R-:W-:-:S04]  /*3990*/  FADD.FTZ R0, R58, R5 ;  /* 0x000000053a007221 */ /* 0x000fc80000010000 */
[----:B------:R0:W-:Y:S02]  /*39a0*/  STSM.16.M88.4 [R18+0x6000], R48 ;  /* 0x0060003012007844 */ /* 0x0001e40000000200 */
[----:B------:R-:W2:Y:S01]  /*39b0*/  MUFU.EX2 R62, R62 ;  /* 0x0000003e003e7308 */ /* 0x000ea20000000800 */
[C---:B---3--:R-:W-:Y:S01]  /*39c0*/  FADD.FTZ R7, R81.reuse, R2 ;  /* 0x0000000251077221 */ /* 0x048fe20000010000 */
[----:B------:R-:W-:-:S06]  /*39d0*/  F2FP.BF16.F32.PACK_AB R80, R81, R80 ;  /* 0x000000505150723e */ /* 0x000fcc00000010ff */
[----:B------:R-:W-:Y:S01]  /*39e0*/  MUFU.EX2 R63, R63 ;  /* 0x0000003f003f7308 */ /* 0x000fe20000000800 */
[----:B-1----:R-:W-:-:S07]  /*39f0*/  FADD.FTZ R5, R59, R0 ;  /* 0x000000003b057221 */ /* 0x002fce0000010000 */
[----:B------:R-:W1:Y:S01]  /*3a00*/  MUFU.EX2 R66, R66 ;  /* 0x0000004200427308 */ /* 0x000e620000000800 */
[C---:B--2---:R-:W-:Y:S01]  /*3a10*/  F2FP.BF16.F32.PACK_AB R81, R62.reuse, R59 ;  /* 0x0000003b3e51723e */ /* 0x044fe200000010ff */
[----:B------:R-:W-:-:S06]  /*3a20*/  FADD.FTZ R0, R62, R5 ;  /* 0x000000053e007221 */ /* 0x000fcc0000010000 */
[----:B------:R-:W2:Y:S08]  /*3a30*/  MUFU.EX2 R84, R84 ;  /* 0x0000005400547308 */ /* 0x000eb00000000800 */
[----:B------:R-:W3:Y:S01]  /*3a40*/  MUFU.EX2 R67, R67 ;  /* 0x0000004300437308 */ /* 0x000ee20000000800 */
[----:B-1----:R-:W-:Y:S01]  /*3a50*/  F2FP.BF16.F32.PACK_AB R83, R66, R63 ;  /* 0x0000003f4253723e */ /* 0x002fe200000010ff */
[----:B------:R-:W-:-:S04]  /*3a60*/  FADD.FTZ R63, R63, R0 ;  /* 0x000000003f3f7221 */ /* 0x000fc80000010000 */
[----:B------:R-:W-:Y:S01]  /*3a70*/  FADD.FTZ R0, R66, R63 ;  /* 0x0000003f42007221 */ /* 0x000fe20000010000 */
[----:B--2---:R-:W-:Y:S01]  /*3a80*/  FADD.FTZ R2, R84, R7 ;  /* 0x0000000754027221 */ /* 0x004fe20000010000 */
[----:B---3--:R-:W-:-:S03]  /*3a90*/  F2FP.BF16.F32.PACK_AB R82, R67, R84 ;  /* 0x000000544352723e */ /* 0x008fc600000010ff */
[----:B------:R-:W-:Y:S02]  /*3aa0*/  FADD.FTZ R2, R67, R2 ;  /* 0x0000000243027221 */ /* 0x000fe40000010000 */
[----:B------:R0:W-:Y:S01]  /*3ab0*/  STSM.16.M88.4 [R17+0x6000], R80 ;  /* 0x0060005011007844 */ /* 0x0001e20000000200 */
[----:B------:R1:W-:Y:S06]  /*3ac0*/  MEMBAR.ALL.CTA ;  /* 0x0000000000007992 */ /* 0x0003ec0000008000 */
[----:B-1----:R-:W1:Y:S02]  /*3ad0*/  FENCE.VIEW.ASYNC.S ;  /* 0x00000000000073c6 */ /* 0x002e640000000000 */
[----:B-1----:R-:W-:Y:S01]  /*3ae0*/  NOP ;  /* 0x0000000000007918 */ /* 0x002fe20000000000 */
[----:B------:R-:W-:Y:S05]  /*3af0*/  @!P1 BRA `(.L_x_11868) ;  /* 0x0000002800b09947 */ /* 0x000fea0003800000 */
[----:B------:R-:W-:Y:S01]  /*3b00*/  IMAD.MOV.U32 R6, RZ, RZ, R3 ;  /* 0x000000ffff067224 */ /* 0x000fe200078e0003 */
[----:B------:R-:W-:Y:S01]  /*3b10*/  UMOV UR28, UR45 ;  /* 0x0000002d001c7c82 */ /* 0x000fe20008000000 */
[----:B------:R-:W-:Y:S01]  /*3b20*/  IMAD.MOV.U32 R5, RZ, RZ, R4 ;  /* 0x000000ffff057224 */ /* 0x000fe200078e0004 */
[----:B------:R-:W-:Y:S01]  /*3b30*/  UMOV UR52, UR44 ;  /* 0x0000002c00347c82 */ /* 0x000fe20008000000 */
[----:B------:R-:W-:Y:S01]  /*3b40*/  IMAD.MOV.U32 R135, RZ, RZ, RZ ;  /* 0x000000ffff877224 */ /* 0x000fe200078e00ff */
[----:B------:R-:W-:Y:S01]  /*3b50*/  ULDC UR34, c[0x0][0x288] ;  /* 0x0000a20000227ab9 */ /* 0x000fe20000000800 */
[----:B------:R-:W-:-:S05]  /*3b60*/  ULDC UR33, c[0x0][0x988] ;  /* 0x0002620000217ab9 */ /* 0x000fca0000000800 */
.L_x_11879:
[----:B------:R-:W-:Y:S01]  /*3b70*/  ISETP.NE.AND P2, PT, RZ, UR37, PT ;  /* 0x00000025ff007c0c */ /* 0x000fe2000bf45270 */
[----:B------:R-:W-:-:S04]  /*3b80*/  UISETP.NE.AND UP0, UPT, UR52, 0x1, UPT ;  /* 0x000000013400788c */ /* 0x000fc8000bf05270 */
[----:B------:R-:W-:-:S04]  /*3b90*/  USEL UR45, URZ, 0x1, UP0 ;  /* 0x000000013f2d7887 */ /* 0x000fc80008000000 */
[----:B------:R-:W-:-:S04]  /*3ba0*/  ULOP3.LUT UR45, UR28, UR45, URZ, 0x3c, !UPT ;  /* 0x0000002d1c2d7292 */ /* 0x000fc8000f8e3c3f */
[----:B------:R-:W-:Y:S08]  /*3bb0*/  @P2 BRA `(.L_x_11869) ;  /* 0x0000000000382947 */ /* 0x000ff00003800000 */
[----:B------:R-:W-:Y:S05]  /*3bc0*/  @!P0 BRA `(.L_x_11870) ;  /* 0x0000000000048947 */ /* 0x000fea0003800000 */
[----:B------:R-:W-:Y:S01]  /*3bd0*/  BPT.TRAP 0x1 ;  /* 0x000000040000795c */ /* 0x000fe20000300000 */
.L_x_11870:
        /* <DEDUP_REMOVED lines=9> */
.L_x_11871:
[----:B--2---:R-:W-:Y:S05]  /*3c70*/  @P1 BRA `(.L_x_11869) ;  /* 0x0000000000081947 */ /* 0x004fea0003800000 */
[----:B------:R-:W2:Y:S02]  /*3c80*/  SYNCS.PHASECHK.TRANS64.TRYWAIT P1, [UR6+0x2d830], R3 ;  /* 0x02d83003ff0075a7 */ /* 0x000ea40008020146 */
[----:B--2---:R-:W-:Y:S05]  /*3c90*/  @!P1 BRA `(.L_x_11872) ;  /* 0x000000ac00bc9947 */ /* 0x004fea0003800000 */
.L_x_11869:
        /* <DEDUP_REMOVED lines=17> */
[----:B-1----:R-:W-:-:S05]  /*3db0*/  VIADD R3, R4, 0x8 ;  /* 0x0000000804037836 */ /* 0x002fca0000000000 */
        /* <DEDUP_REMOVED lines=22> */
.L_x_11874:
[----:B------:R-:W-:Y:S01]  /*3f20*/  ULEA UR6, UR52, UR40, 0x3 ;  /* 0x0000002834067291 */ /* 0x000fe2000f8e183f */
[----:B------:R-:W-:-:S05]  /*3f30*/  IMAD.U32 R3, RZ, RZ, UR28 ;  /* 0x0000001cff037e24 */ /* 0x000fca000f8e00ff */
[----:B------:R-:W-:-:S04]  /*3f40*/  SHF.L.U32 R3, R3, 0x1f, RZ ;  /* 0x0000001f03037819 */ /* 0x000fc800000006ff */
[----:B------:R0:W1:Y:S01]  /*3f50*/  SYNCS.PHASECHK.TRANS64.TRYWAIT P1, [UR6+0x2d850], R3 ;  /* 0x02d85003ff0075a7 */ /* 0x0000620008020146 */
[----:B------:R-:W-:Y:S05]  /*3f60*/  @!P0 BRA `(.L_x_11875) ;  /* 0x0000000000048947 */ /* 0x000fea0003800000 */
[----:B------:R-:W-:Y:S01]  /*3f70*/  BPT.TRAP 0x1 ;  /* 0x000000040000795c */ /* 0x000fe20000300000 */
.L_x_11875:
[----:B-1----:R-:W-:Y:S05]  /*3f80*/  @P1 BRA `(.L_x_11873) ;  /* 0x0000000000081947 */ /* 0x002fea0003800000 */
[----:B------:R-:W1:Y:S02]  /*3f90*/  SYNCS.PHASECHK.TRANS64.TRYWAIT P1, [UR6+0x2d850], R3 ;  /* 0x02d85003ff0075a7 */ /* 0x000e640008020146 */
[----:B-1----:R-:W-:Y:S05]  /*3fa0*/  @!P1 BRA `(.L_x_11876) ;  /* 0x000000ac00109947 */ /* 0x002fea0003800000 */
.L_x_11873:
        /* <DEDUP_REMOVED lines=70> */
.L_x_11877:
[----:B------:R-:W-:Y:S01]  /*4410*/  UISETP.NE.AND UP0, UPT, UR49, URZ, UPT ;  /* 0x0000003f3100728c */ /* 0x000fe2000bf05270 */
[----:B------:R-:W-:Y:S01]  /*4420*/  VIADD R4, R136, UR39 ;  /* 0x0000002788047c36 */ /* 0x000fe20008000000 */
[----:B------:R-:W1:Y:S01]  /*4430*/  LDC R10, c[0x0][0x2f0] ;  /* 0x0000bc00ff0a7b82 */ /* 0x000e620000000800 */
[----:B------:R-:W-:-:S03]  /*4440*/  IMAD.MOV.U32 R12, RZ, RZ, -0x2 ;  /* 0xfffffffeff0c7424 */ /* 0x000fc600078e00ff */
        /* <DEDUP_REMOVED lines=9> */
[----:B------:R-:W-:Y:S01]  /*44e0*/  IMAD R3, R23, R12, UR6 ;  /* 0x0000000617037e24 */ /* 0x000fe2000f8e020c */
[----:B------:R-:W-:-:S03]  /*44f0*/  ULEA UR6, UR44, UR40, 0x3 ;  /* 0x000000282c067291 */ /* 0x000fc6000f8e183f */
[----:B-1----:R-:W-:Y:S01]  /*4500*/  IMAD R3, R10, UR48, R3 ;  /* 0x000000300a037c24 */ /* 0x002fe2000f8e0203 */
[----:B------:R-:W-:Y:S01]  /*4510*/  UIADD3 UR6, UR6, 0x2d840, URZ ;  /* 0x0002d84006067890 */ /* 0x000fe2000fffe03f */
[----:B------:R-:W1:Y:S03]  /*4520*/  SHFL.IDX PT, R10, R4, 0x1, 0x1c1f ;  /* 0x003c1f00040a7f89 */ /* 0x000e6600000e0000 */
        /* <DEDUP_REMOVED lines=98> */
[----:B-1----:R-:W-:-:S02]  /*4b50*/  IADD3 R3, R10, -UR34, R3 ;  /* 0x800000220a037c10 */ /* 0x002fc4000fffe003 */
[----:B------:R-:W-:Y:S02]  /*4b60*/  FMNMX.FTZ R9, R85, R8, !PT ;  /* 0x0000000855097209 */ /* 0x000fe40007810000 */
[C---:B------:R-:W-:Y:S02]  /*4b70*/  ISETP.GT.AND P2, PT, R3.reuse, RZ, PT ;  /* 0x000000ff0300720c */ /* 0x040fe40003f44270 */
[C---:B------:R-:W-:Y:S01]  /*4b80*/  ISETP.GT.AND P3, PT, R3.reuse, 0x1, PT ;  /* 0x000000010300780c */ /* 0x040fe20003f64270 */
[----:B------:R-:W0:Y:S01]  /*4b90*/  SHFL.BFLY PT, R8, R9, 0x2, 0x1f ;  /* 0x0c401f0009087f89 */ /* 0x000e2200000e0000 */
[----:B------:R-:W-:Y:S02]  /*4ba0*/  FSEL R26, R26, -INF , P2 ;  /* 0xff8000001a1a7808 */ /* 0x000fe40001000000 */
        /* <DEDUP_REMOVED lines=11> */
[----:B0-----:R-:W-:Y:S02]  /*4c60*/  FMNMX.FTZ R11, R9, R8, !PT ;  /* 0x00000008090b7209 */ /* 0x001fe40007810000 */
[----:B------:R-:W-:Y:S02]  /*4c70*/  FMNMX.FTZ R13, R31, R12, !PT ;  /* 0x0000000c1f0d7209 */ /* 0x000fe40007810000 */
        /* <DEDUP_REMOVED lines=14> */
[----:B0-----:R-:W-:-:S02]  /*4d60*/  FMNMX.FTZ R4, R11, R8, !PT ;  /* 0x000000080b047209 */ /* 0x001fc40007810000 */
[----:B------:R-:W-:Y:S02]  /*4d70*/  FSEL R43, R43, -INF , P3 ;  /* 0xff8000002b2b7808 */ /* 0x000fe40001800000 */
[----:B------:R-:W-:Y:S01]  /*4d80*/  FMNMX.FTZ R20, R42, R15, !PT ;  /* 0x0000000f2a147209 */ /* 0x000fe20007810000 */
[----:B------:R-:W-:Y:S01]  /*4d90*/  FMUL.FTZ R7, R4, UR33 ;  /* 0x0000002104077c20 */ /* 0x000fe20008410000 */
        /* <DEDUP_REMOVED lines=30> */
[----:B------:R1:W-:Y:S01]  /*4f80*/  MUFU.EX2 R14, R36 ;  /* 0x00000024000e7308 */ /* 0x0003e20000000800 */
[----:B------:R-:W-:Y:S01]  /*4f90*/  ISETP.GT.AND P3, PT, R3, 0x41, PT ;  /* 0x000000410300780c */ /* 0x000fe20003f64270 */
[--C-:B------:R-:W-:Y:S01]  /*4fa0*/  FFMA.FTZ R44, R44, UR33, -R7.reuse ;  /* 0x000000212c2c7c23 */ /* 0x100fe20008010807 */
[----:B------:R-:W-:Y:S01]  /*4fb0*/  FSEL R58, R58, -INF , P2 ;  /* 0xff8000003a3a7808 */ /* 0x000fe20001000000 */
[--C-:B------:R-:W-:Y:S01]  /*4fc0*/  FFMA.FTZ R56, R56, UR33, -R7.reuse ;  /* 0x0000002138387c23 */ /* 0x100fe20008010807 */
[----:B------:R-:W-:Y:S01]  /*4fd0*/  FMNMX.FTZ R25, R55, R24, !PT ;  /* 0x0000001837197209 */ /* 0x000fe20007810000 */
[--C-:B------:R-:W-:Y:S01]  /*4fe0*/  FFMA.FTZ R60, R60, UR33, -R7.reuse ;  /* 0x000000213c3c7c23 */ /* 0x100fe20008010807 */
[----:B------:R-:W-:Y:S01]  /*4ff0*/  ISETP.GT.AND P2, PT, R3, 0x48, PT ;  /* 0x000000480300780c */ /* 0x000fe20003f44270 */
[----:B------:R-:W-:Y:S01]  /*5000*/  MUFU.EX2 R20, R40 ;  /* 0x0000002800147308 */ /* 0x000fe20000000800 */
[----:B------:R-:W-:Y:S01]  /*5010*/  FSEL R59, R59, -INF , P3 ;  /* 0xff8000003b3b7808 */ /* 0x000fe20001800000 */
[--C-:B------:R-:W-:Y:S01]  /*5020*/  FFMA.FTZ R21, R41, UR33, -R7.reuse ;  /* 0x0000002129157c23 */ /* 0x100fe20008010807 */
        /* <DEDUP_REMOVED lines=20> */
[----:B0-----:R-:W-:Y:S01]  /*5170*/  FMNMX.FTZ R32, R66, R29, !PT ;  /* 0x0000001d42207209 */ /* 0x001fe20007810000 */
[--C-:B------:R-:W-:Y:S01]  /*5180*/  FFMA.FTZ R29, R49, UR33, -R7.reuse ;  /* 0x00000021311d7c23 */ /* 0x100fe20008010807 */
[----:B------:R-:W-:Y:S01]  /*5190*/  ISETP.GT.AND P3, PT, R3, 0x59, PT ;  /* 0x000000590300780c */ /* 0x000fe20003f64270 */
[--C-:B------:R-:W-:Y:S01]  /*51a0*/  FFMA.FTZ R49, R65, UR33, -R7.reuse ;  /* 0x0000002141317c23 */ /* 0x100fe20008010807 */
[----:B------:R-:W-:Y:S01]  /*51b0*/  FSEL R70, R70, -INF , P2 ;  /* 0xff80000046467808 */ /* 0x000fe20001000000 */
[----:B------:R-:W-:Y:S01]  /*51c0*/  MUFU.EX2 R10, R10 ;  /* 0x0000000a000a7308 */ /* 0x000fe20000000800 */
[----:B------:R-:W-:Y:S01]  /*51d0*/  FMNMX.FTZ R33, R67, R32, !PT ;  /* 0x0000002043217209 */ /* 0x000fe20007810000 */
[----:B------:R-:W-:Y:S01]  /*51e0*/  FFMA.FTZ R65, R81, UR33, -R7 ;  /* 0x0000002151417c23 */ /* 0x000fe20008010807 */
[----:B------:R-:W-:-:S02]  /*51f0*/  ISETP.GT.AND P2, PT, R3, 0x60, PT ;  /* 0x000000600300780c */ /* 0x000fc40003f44270 */
[----:B------:R-:W-:Y:S02]  /*5200*/  FSEL R71, R71, -INF , P3 ;  /* 0xff80000047477808 */ /* 0x000fe40001800000 */
[----:B------:R-:W-:Y:S01]  /*5210*/  FMNMX.FTZ R32, R70, R33, !PT ;  /* 0x0000002146207209 */ /* 0x000fe20007810000 */
[----:B------:R-:W-:Y:S01]  /*5220*/  MUFU.EX2 R11, R11 ;  /* 0x0000000b000b7308 */ /* 0x000fe20000000800 */
[----:B------:R-:W-:Y:S02]  /*5230*/  ISETP.GT.AND P3, PT, R3, 0x61, PT ;  /* 0x000000610300780c */ /* 0x000fe40003f64270 */
[----:B------:R-:W-:Y:S02]  /*5240*/  FSEL R74, R74, -INF , P2 ;  /* 0xff8000004a4a7808 */ /* 0x000fe40001000000 */
[----:B------:R-:W-:Y:S02]  /*5250*/  FMNMX.FTZ R33, R71, R32, !PT ;  /* 0x0000002047217209 */ /* 0x000fe40007810000 */
[----:B------:R-:W-:Y:S01]  /*5260*/  ISETP.GT.AND P2, PT, R3, 0x68, PT ;  /* 0x000000680300780c */ /* 0x000fe20003f44270 */
[----:B------:R0:W-:Y:S01]  /*5270*/  MUFU.EX2 R32, R52 ;  /* 0x0000003400207308 */ /* 0x0001e20000000800 */
[----:B------:R-:W-:-:S02]  /*5280*/  FSEL R75, R75, -INF , P3 ;  /* 0xff8000004b4b7808 */ /* 0x000fc40001800000 */
[----:B-1----:R-:W-:Y:S01]  /*5290*/  FMNMX.FTZ R36, R74, R33, !PT ;  /* 0x000000214a247209 */ /* 0x002fe20007810000 */
[--C-:B------:R-:W-:Y:S01]  /*52a0*/  FFMA.FTZ R33, R53, UR33, -R7.reuse ;  /* 0x0000002135217c23 */ /* 0x100fe20008010807 */
[----:B------:R-:W-:Y:S01]  /*52b0*/  ISETP.GT.AND P3, PT, R3, 0x69, PT ;  /* 0x000000690300780c */ /* 0x000fe20003f64270 */
[--C-:B------:R-:W-:Y:S01]  /*52c0*/  FFMA.FTZ R53, R69, UR33, -R7.reuse ;  /* 0x0000002145357c23 */ /* 0x100fe20008010807 */
[----:B------:R-:W-:Y:S01]  /*52d0*/  FSEL R78, R78, -INF , P2 ;  /* 0xff8000004e4e7808 */ /* 0x000fe20001000000 */
[----:B------:R-:W-:Y:S01]  /*52e0*/  MUFU.EX2 R13, R13 ;  /* 0x0000000d000d7308 */ /* 0x000fe20000000800 */
[----:B------:R-:W-:Y:S01]  /*52f0*/  FMNMX.FTZ R37, R75, R36, !PT ;  /* 0x000000244b257209 */ /* 0x000fe20007810000 */
[--C-:B0-----:R-:W-:Y:S01]  /*5300*/  FFMA.FTZ R52, R68, UR33, -R7.reuse ;  /* 0x0000002144347c23 */ /* 0x101fe20008010807 */
[----:B------:R-:W-:Y:S01]  /*5310*/  ISETP.GT.AND P2, PT, R3, 0x70, PT ;  /* 0x000000700300780c */ /* 0x000fe20003f44270 */
[----:B------:R-:W-:Y:S01]  /*5320*/  FFMA.FTZ R68, R84, UR33, -R7 ;  /* 0x0000002154447c23 */ /* 0x000fe20008010807 */
[----:B------:R-:W-:-:S02]  /*5330*/  FSEL R79, R79, -INF , P3 ;  /* 0xff8000004f4f7808 */ /* 0x000fc40001800000 */
        /* <DEDUP_REMOVED lines=8> */
[----:B------:R-:W-:Y:S01]  /*53c0*/  FMNMX.FTZ R40, R82, R37, !PT ;  /* 0x0000002552287209 */ /* 0x000fe20007810000 */
[--C-:B------:R-:W-:Y:S01]  /*53d0*/  FFMA.FTZ R37, R57, UR33, -R7.reuse ;  /* 0x0000002139257c23 */ /* 0x100fe20008010807 */
[----:B------:R-:W-:Y:S01]  /*53e0*/  ISETP.GT.AND P3, PT, R3, 0x79, PT ;  /* 0x000000790300780c */ /* 0x000fe20003f64270 */
[--C-:B------:R-:W-:Y:S01]  /*53f0*/  FFMA.FTZ R57, R73, UR33, -R7.reuse ;  /* 0x0000002149397c23 */ /* 0x100fe20008010807 */
[----:B------:R-:W-:Y:S01]  /*5400*/  FSEL R86, R86, -INF , P2 ;  /* 0xff80000056567808 */ /* 0x000fe20001000000 */
[----:B------:R-:W-:Y:S01]  /*5410*/  MUFU.EX2 R21, R21 ;  /* 0x0000001500157308 */ /* 0x000fe20000000800 */
[----:B------:R-:W-:Y:S01]  /*5420*/  FMNMX.FTZ R3, R83, R40, !PT ;  /* 0x0000002853037209 */ /* 0x000fe20007810000 */
[----:B0-----:R-:W-:Y:S01]  /*5430*/  FFMA.FTZ R56, R72, UR33, -R7 ;  /* 0x0000002148387c23 */ /* 0x001fe20008010807 */
[----:B------:R-:W-:Y:S02]  /*5440*/  FSEL R87, R87, -INF , P3 ;  /* 0xff80000057577808 */ /* 0x000fe40001800000 */
[----:B------:R-:W-:-:S03]  /*5450*/  FMNMX.FTZ R40, R86, R3, !PT ;  /* 0x0000000356287209 */ /* 0x000fc60007810000 */
[----:B------:R-:W-:Y:S01]  /*5460*/  MUFU.EX2 R25, R25 ;  /* 0x0000001900197308 */ /* 0x000fe20000000800 */
[----:B------:R-:W-:-:S05]  /*5470*/  FMNMX.FTZ R3, R87, R40, !PT ;  /* 0x0000002857037209 */ /* 0x000fca0007810000 */
[----:B------:R-:W0:Y:S02]  /*5480*/  SHFL.BFLY PT, R44, R3, 0x2, 0x1f ;  /* 0x0c401f00032c7f89 */ /* 0x000e2400000e0000 */
[----:B------:R1:W-:Y:S08]  /*5490*/  MUFU.EX2 R40, R60 ;  /* 0x0000003c00287308 */ /* 0x0003f00000000800 */
[----:B------:R2:W-:Y:S01]  /*54a0*/  MUFU.EX2 R28, R48 ;  /* 0x00000030001c7308 */ /* 0x0005e20000000800 */
[----:B-1----:R-:W-:-:S07]  /*54b0*/  FFMA.FTZ R60, R76, UR33, -R7 ;  /* 0x000000214c3c7c23 */ /* 0x002fce0008010807 */
[----:B------:R-:W-:Y:S01]  /*54c0*/  MUFU.EX2 R29, R29 ;  /* 0x0000001d001d7308 */ /* 0x000fe20000000800 */
[--C-:B--2---:R-:W-:Y:S01]  /*54d0*/  FFMA.FTZ R48, R64, UR33, -R7.reuse ;  /* 0x0000002140307c23 */ /* 0x104fe20008010807 */
[--C-:B------:R-:W-:Y:S01]  /*54e0*/  FFMA.FTZ R64, R80, UR33, -R7.reuse ;  /* 0x0000002150407c23 */ /* 0x100fe20008010807 */
[----:B------:R-:W-:Y:S01]  /*54f0*/  FFMA.FTZ R7, R85, UR33, -R7 ;  /* 0x0000002155077c23 */ /* 0x000fe20008010807 */
[----:B0-----:R-:W-:-:S04]  /*5500*/  FMNMX.FTZ R44, R3, R44, !PT ;  /* 0x0000002c032c7209 */ /* 0x001fc80007810000 */
        /* <DEDUP_REMOVED lines=12> */
[--C-:B------:R-:W-:Y:S01]  /*55d0*/  FFMA.FTZ R31, R34, UR33, -R72.reuse ;  /* 0x00000021221f7c23 */ /* 0x100fe20008010848 */
[--C-:B------:R-:W-:Y:S01]  /*55e0*/  FFMA.FTZ R73, R35, UR33, -R72.reuse ;  /* 0x0000002123497c23 */ /* 0x100fe20008010848 */
[----:B------:R-:W-:Y:S01]  /*55f0*/  FSEL R34, R4, RZ, P1 ;  /* 0x000000ff04227208 */ /* 0x000fe20000800000 */
[--C-:B------:R-:W-:Y:S01]  /*5600*/  FFMA.FTZ R35, R51, UR33, -R72.reuse ;  /* 0x0000002133237c23 */ /* 0x100fe20008010848 */
[----:B------:R-:W-:Y:S01]  /*5610*/  FSEL R51, R3, RZ, P2 ;  /* 0x000000ff03337208 */ /* 0x000fe20001000000 */
[--C-:B------:R-:W-:Y:S01]  /*5620*/  FFMA.FTZ R44, R30, UR33, -R72.reuse ;  /* 0x000000211e2c7c23 */ /* 0x100fe20008010848 */
[--C-:B------:R-:W-:Y:S01]  /*5630*/  FFMA.FTZ R30, R38, UR33, -R72.reuse ;  /* 0x00000021261e7c23 */ /* 0x100fe20008010848 */
[----:B------:R-:W-:Y:S01]  /*5640*/  FADD.FTZ R5, -R34, R5 ;  /* 0x0000000522057221 */ /* 0x000fe20000010100 */
[----:B------:R-:W-:Y:S01]  /*5650*/  FFMA.FTZ R38, R43, UR33, -R72 ;  /* 0x000000212b267c23 */ /* 0x000fe20008010848 */
[----:B------:R-:W-:Y:S01]  /*5660*/  FADD.FTZ R51, -R51, R6 ;  /* 0x0000000633337221 */ /* 0x000fe20000010100 */
[--C-:B------:R-:W-:Y:S01]  /*5670*/  FFMA.FTZ R69, R26, UR33, -R72.reuse ;  /* 0x000000211a457c23 */ /* 0x100fe20008010848 */
[----:B------:R-:W-:Y:S01]  /*5680*/  FMUL.FTZ R43, R5, UR33 ;  /* 0x00000021052b7c20 */ /* 0x000fe20008410000 */
        /* <DEDUP_REMOVED lines=20> */
[----:B------:R-:W-:-:S06]  /*57d0*/  FFMA.FTZ R58, R82, UR33, -R72 ;  /* 0x00000021523a7c23 */ /* 0x000fcc0008010848 */
[----:B------:R-:W1:Y:S01]  /*57e0*/  MUFU.EX2 R5, R5 ;  /* 0x0000000500057308 */ /* 0x000e620000000800 */
[----:B0-----:R-:W-:-:S04]  /*57f0*/  FFMA.FTZ R2, R6, R2, R8 ;  /* 0x0000000206027223 */ /* 0x001fc80000010008 */
[----:B------:R-:W-:-:S03]  /*5800*/  FADD.FTZ R51, R9, R2 ;  /* 0x0000000209337221 */ /* 0x000fc60000010000 */
[----:B------:R-:W0:Y:S08]  /*5810*/  MUFU.EX2 R77, R77 ;  /* 0x0000004d004d7308 */ /* 0x000e300000000800 */
[----:B------:R-:W2:Y:S01]  /*5820*/  MUFU.EX2 R76, R76 ;  /* 0x0000004c004c7308 */ /* 0x000ea20000000800 */
[----:B-1----:R-:W-:-:S07]  /*5830*/  FFMA.FTZ R0, R5, R0, R69 ;  /* 0x0000000005007223 */ /* 0x002fce0000010045 */
[----:B------:R-:W1:Y:S01]  /*5840*/  MUFU.EX2 R31, R31 ;  /* 0x0000001f001f7308 */ /* 0x000e620000000800 */
[----:B0-----:R-:W-:Y:S01]  /*5850*/  FADD.FTZ R55, R77, R0 ;  /* 0x000000004d377221 */ /* 0x001fe20000010000 */
[----:B------:R-:W-:-:S03]  /*5860*/  FADD.FTZ R0, R10, R51 ;  /* 0x000000330a007221 */ /* 0x000fc60000010000 */
[----:B------:R-:W-:Y:S01]  /*5870*/  FADD.FTZ R55, R44, R55 ;  /* 0x000000372c377221 */ /* 0x000fe20000010000 */
        /* <DEDUP_REMOVED lines=8> */
[----:B0-----:R-:W-:Y:S01]  /*5900*/  FADD.FTZ R55, R73, R0 ;  /* 0x0000000049377221 */ /* 0x001fe20000010000 */
[----:B------:R-:W-:Y:S01]  /*5910*/  FADD.FTZ R0, R14, R51 ;  /* 0x000000330e007221 */ /* 0x000fe20000010000 */
[--C-:B------:R-:W-:Y:S01]  /*5920*/  FFMA.FTZ R51, R70, UR33, -R72.reuse ;  /* 0x0000002146337c23 */ /* 0x100fe20008010848 */
[----:B------:R-:W-:-:S04]  /*5930*/  FFMA.FTZ R70, R86, UR33, -R72 ;  /* 0x0000002156467c23 */ /* 0x000fc80008010848 */
[----:B------:R-:W0:Y:S01]  /*5940*/  MUFU.EX2 R45, R45 ;  /* 0x0000002d002d7308 */ /* 0x000e220000000800 */
[----:B--2---:R-:W-:Y:S01]  /*5950*/  FADD.FTZ R2, R30, R55 ;  /* 0x000000371e027221 */ /* 0x004fe20000010000 */
[----:B------:R-:W-:-:S04]  /*5960*/  FADD.FTZ R55, R15, R0 ;  /* 0x000000000f377221 */ /* 0x000fc80000010000 */
[----:B------:R-:W-:Y:S02]  /*5970*/  FADD.FTZ R0, R20, R55 ;  /* 0x0000003714007221 */ /* 0x000fe40000010000 */
[----:B------:R-:W2:Y:S01]  /*5980*/  MUFU.EX2 R38, R38 ;  /* 0x0000002600267308 */ /* 0x000ea20000000800 */
[----:B-1----:R-:W-:Y:S01]  /*5990*/  FADD.FTZ R2, R39, R2 ;  /* 0x0000000227027221 */ /* 0x002fe20000010000 */
[----:B------:R-:W-:-:S06]  /*59a0*/  FADD.FTZ R59, R21, R0 ;  /* 0x00000000153b7221 */ /* 0x000fcc0000010000 */
[----:B------:R-:W1:Y:S01]  /*59b0*/  MUFU.EX2 R27, R27 ;  /* 0x0000001b001b7308 */ /* 0x000e620000000800 */
[----:B0-----:R-:W-:Y:S01]  /*59c0*/  FADD.FTZ R55, R45, R2 ;  /* 0x000000022d377221 */ /* 0x001fe20000010000 */
[----:B------:R-:W-:-:S06]  /*59d0*/  FADD.FTZ R2, R24, R59 ;  /* 0x0000003b18027221 */ /* 0x000fcc0000010000 */
[----:B------:R-:W0:Y:S01]  /*59e0*/  MUFU.EX2 R47, R47 ;  /* 0x0000002f002f7308 */ /* 0x000e220000000800 */
[----:B--2---:R-:W-:Y:S01]  /*59f0*/  FADD.FTZ R0, R38, R55 ;  /* 0x0000003726007221 */ /* 0x004fe20000010000 */
[----:B------:R-:W-:-:S06]  /*5a00*/  FADD.FTZ R55, R25, R2 ;  /* 0x0000000219377221 */ /* 0x000fcc0000010000 */
[----:B------:R-:W2:Y:S01]  /*5a10*/  MUFU.EX2 R26, R26 ;  /* 0x0000001a001a7308 */ /* 0x000ea20000000800 */
[----:B-1----:R-:W-:-:S07]  /*5a20*/  FADD.FTZ R0, R27, R0 ;  /* 0x000000001b007221 */ /* 0x002fce0000010000 */
[----:B------:R-:W1:Y:S01]  /*5a30*/  MUFU.EX2 R35, R35 ;  /* 0x0000002300237308 */ /* 0x000e620000000800 */
[----:B0-----:R-:W-:Y:S01]  /*5a40*/  FADD.FTZ R59, R47, R0 ;  /* 0x000000002f3b7221 */ /* 0x001fe20000010000 */
[----:B------:R-:W-:-:S04]  /*5a50*/  FADD.FTZ R0, R28, R55 ;  /* 0x000000371c007221 */ /* 0x000fc80000010000 */
[----:B------:R-:W-:Y:S02]  /*5a60*/  FADD.FTZ R55, R29, R0 ;  /* 0x000000001d377221 */ /* 0x000fe40000010000 */
[----:B------:R-:W0:Y:S01]  /*5a70*/  MUFU.EX2 R34, R34 ;  /* 0x0000002200227308 */ /* 0x000e220000000800 */
[----:B--2---:R-:W-:Y:S01]  /*5a80*/  FADD.FTZ R2, R26, R59 ;  /* 0x0000003b1a027221 */ /* 0x004fe20000010000 */
[----:B------:R-:W-:Y:S01]  /*5a90*/  FADD.FTZ R0, R32, R55 ;  /* 0x0000003720007221 */ /* 0x000fe20000010000 */
[----:B------:R-:W-:-:S03]  /*5aa0*/  FFMA.FTZ R55, R78, UR33, -R72 ;  /* 0x000000214e377c23 */ /* 0x000fc60008010848 */
        /* <DEDUP_REMOVED lines=13> */
[----:B------:R2:W3:Y:S01]  /*5b80*/  MUFU.EX2 R43, R62 ;  /* 0x0000003e002b7308 */ /* 0x0004e20000000800 */
[----:B-1----:R-:W-:Y:S01]  /*5b90*/  FADD.FTZ R2, R42, R59 ;  /* 0x0000003b2a027221 */ /* 0x002fe20000010000 */
[----:B------:R-:W-:-:S06]  /*5ba0*/  FFMA.FTZ R59, R79, UR33, -R72 ;  /* 0x000000214f3b7c23 */ /* 0x000fcc0008010848 */
[----:B------:R-:W1:Y:S01]  /*5bb0*/  MUFU.EX2 R80, R80 ;  /* 0x0000005000507308 */ /* 0x000e620000000800 */
[----:B0-----:R-:W-:Y:S01]  /*5bc0*/  FADD.FTZ R2, R81, R2 ;  /* 0x0000000251027221 */ /* 0x001fe20000010000 */
[----:B--2---:R-:W-:-:S06]  /*5bd0*/  FFMA.FTZ R62, R75, UR33, -R72 ;  /* 0x000000214b3e7c23 */ /* 0x004fcc0008010848 */
[----:B------:R-:W0:Y:S01]  /*5be0*/  MUFU.EX2 R50, R50 ;  /* 0x0000003200327308 */ /* 0x000e220000000800 */
[----:B---3--:R-:W-:Y:S01]  /*5bf0*/  FADD.FTZ R67, R43, R2 ;  /* 0x000000022b437221 */ /* 0x008fe20000010000 */
[----:B------:R-:W-:-:S06]  /*5c00*/  FADD.FTZ R2, R52, R71 ;  /* 0x0000004734027221 */ /* 0x000fcc0000010000 */
        /* <DEDUP_REMOVED lines=46> */
.L_x_11878:
[----:B------:R-:W-:Y:S01]  /*5ef0*/  ULEA UR6, UR52, UR40, 0x3 ;  /* 0x0000002834067291 */ /* 0x000fe2000f8e183f */
[----:B------:R-:W-:Y:S01]  /*5f00*/  F2FP.BF16.F32.PACK_AB R8, R9, R8 ;  /* 0x000000080908723e */ /* 0x000fe200000010ff */
[----:B------:R-:W-:Y:S01]  /*5f10*/  UISETP.GT.AND UP0, UPT, UR53, UR35, UPT ;  /* 0x000000233500728c */ /* 0x000fe2000bf04270 */
[----:B------:R-:W-:Y:S01]  /*5f20*/  F2FP.BF16.F32.PACK_AB R10, R11, R10 ;  /* 0x0000000a0b0a723e */ /* 0x000fe200000010ff */
[----:B------:R-:W-:Y:S01]  /*5f30*/  UIADD3 UR6, UR6, 0x2d860, URZ ;  /* 0x0002d86006067890 */ /* 0x000fe2000fffe03f */
[----:B------:R-:W-:Y:S01]  /*5f40*/  F2FP.BF16.F32.PACK_AB R9, R77, R69 ;  /* 0x000000454d09723e */ /* 0x000fe200000010ff */
[----:B------:R-:W-:Y:S01]  /*5f50*/  UMOV UR28, UR45 ;  /* 0x0000002d001c7c82 */ /* 0x000fe20008000000 */
[----:B------:R-:W-:Y:S01]  /*5f60*/  F2FP.BF16.F32.PACK_AB R11, R76, R44 ;  /* 0x0000002c4c0b723e */ /* 0x000fe200000010ff */
[----:B------:R-:W-:Y:S01]  /*5f70*/  UPRMT UR6, UR41, 0x654, UR6 ;  /* 0x0000065429067896 */ /* 0x000fe20008000006 */
[----:B------:R-:W-:Y:S01]  /*5f80*/  F2FP.BF16.F32.PACK_AB R12, R13, R12 ;  /* 0x0000000c0d0c723e */ /* 0x000fe200000010ff */
[----:B------:R-:W-:Y:S01]  /*5f90*/  UMOV UR52, UR44 ;  /* 0x0000002c00347c82 */ /* 0x000fe20008000000 */
[----:B------:R-:W-:Y:S01]  /*5fa0*/  F2FP.BF16.F32.PACK_AB R14, R15, R14 ;  /* 0x0000000e0f0e723e */ /* 0x000fe200000010ff */
[-C--:B------:R-:W-:Y:S01]  /*5fb0*/  FMUL.FTZ R88, R88, R6.reuse ;  /* 0x0000000658587220 */ /* 0x080fe20000410000 */
        /* <DEDUP_REMOVED lines=9> */
[----:B------:R-:W-:Y:S01]  /*6050*/  UIADD3 UR6, UR53, -0x1, URZ ;  /* 0xffffffff35067890 */ /* 0x000fe2000fffe03f */
[----:B------:R-:W-:Y:S01]  /*6060*/  F2FP.BF16.F32.PACK_AB R47, R47, R27 ;  /* 0x0000001b2f2f723e */ /* 0x000fe200000010ff */
[----:B------:R1:W-:Y:S01]  /*6070*/  STSM.16.M88.4 [R19], R12 ;  /* 0x0000000c13007844 */ /* 0x0003e20000000200 */
[----:B------:R-:W-:Y:S01]  /*6080*/  F2FP.BF16.F32.PACK_AB R28, R29, R28 ;  /* 0x0000001c1d1c723e */ /* 0x000fe200000010ff */
[----:B------:R-:W-:Y:S01]  /*6090*/  FMUL.FTZ R93, R93, R6 ;  /* 0x000000065d5d7220 */ /* 0x000fe20000410000 */
[----:B------:R-:W-:Y:S01]  /*60a0*/  F2FP.BF16.F32.PACK_AB R48, R49, R48 ;  /* 0x000000303130723e */ /* 0x000fe200000010ff */
[----:B------:R1:W-:Y:S01]  /*60b0*/  STSM.16.M88.4 [R18], R44 ;  /* 0x0000002c12007844 */ /* 0x0003e20000000200 */
[----:B------:R-:W-:Y:S01]  /*60c0*/  F2FP.BF16.F32.PACK_AB R29, R35, R26 ;  /* 0x0000001a231d723e */ /* 0x000fe200000010ff */
[----:B------:R-:W-:Y:S01]  /*60d0*/  UMOV UR53, UR6 ;  /* 0x0000000600357c82 */ /* 0x000fe20008000000 */
        /* <DEDUP_REMOVED lines=34> */
[----:B------:R-:W-:Y:S01]  /*6300*/  PLOP3.LUT P1, PT, PT, PT, UP0, 0x80, 0x0 ;  /* 0x000000000000781c */ /* 0x000fe20003f2f008 */
[-C--:B------:R-:W-:Y:S01]  /*6310*/  FMUL.FTZ R121, R121, R6.reuse ;  /* 0x0000000679797220 */ /* 0x080fe20000410000 */
[-C--:B------:R-:W-:Y:S01]  /*6320*/  FMUL.FTZ R124, R124, R6.reuse ;  /* 0x000000067c7c7220 */ /* 0x080fe20000410000 */
        /* <DEDUP_REMOVED lines=40> */
[----:B------:R-:W-:-:S05]  /*65b0*/  UMOV UR53, UR6 ;  /* 0x0000000600357c82 */ /* 0x000fca0008000000 */
.L_x_11868:
[----:B------:R-:W-:-:S13]  /*65c0*/  ISETP.LE.AND P1, PT, RZ, UR53, PT ;  /* 0x00000035ff007c0c */ /* 0x000fda000bf23270 */
[----:B------:R-:W-:Y:S05]  /*65d0*/  @!P1 BRA `(.L_x_11880) ;  /* 0x0000002000409947 */ /* 0x000fea0003800000 */
[----:B------:R-:W-:Y:S01]  /*65e0*/  IMAD.MOV.U32 R6, RZ, RZ, R3 ;  /* 0x000000ffff067224 */ /* 0x000fe200078e0003 */
[----:B------:R-:W-:Y:S01]  /*65f0*/  UMOV UR28, UR45 ;  /* 0x0000002d001c7c82 */ /* 0x000fe20008000000 */
[----:B------:R-:W-:Y:S01]  /*6600*/  IMAD.MOV.U32 R5, RZ, RZ, R4 ;  /* 0x000000ffff057224 */ /* 0x000fe200078e0004 */
[----:B------:R-:W-:Y:S01]  /*6610*/  UMOV UR34, UR44 ;  /* 0x0000002c00227c82 */ /* 0x000fe20008000000 */
[----:B------:R-:W-:-:S05]  /*6620*/  ULDC UR33, c[0x0][0x988] ;  /* 0x0002620000217ab9 */ /* 0x000fca0000000800 */
.L_x_11891:
[----:B------:R-:W-:Y:S01]  /*6630*/  ISETP.NE.AND P2, PT, RZ, UR37, PT ;  /* 0x00000025ff007c0c */ /* 0x000fe2000bf45270 */
[----:B------:R-:W-:-:S04]  /*6640*/  UISETP.NE.AND UP0, UPT, UR34, 0x1, UPT ;  /* 0x000000012200788c */ /* 0x000fc8000bf05270 */
[----:B------:R-:W-:-:S04]  /*6650*/  USEL UR45, URZ, 0x1, UP0 ;  /* 0x000000013f2d7887 */ /* 0x000fc80008000000 */
[----:B------:R-:W-:-:S04]  /*6660*/  ULOP3.LUT UR45, UR28, UR45, URZ, 0x3c, !UPT ;  /* 0x0000002d1c2d7292 */ /* 0x000fc8000f8e3c3f */
[----:B------:R-:W-:Y:S08]  /*6670*/  @P2 BRA `(.L_x_11881) ;  /* 0x0000000000382947 */ /* 0x000ff00003800000 */
[----:B------:R-:W-:Y:S05]  /*6680*/  @!P0 BRA `(.L_x_11882) ;  /* 0x0000000000048947 */ /* 0x000fea0003800000 */
[----:B------:R-:W-:Y:S01]  /*6690*/  BPT.TRAP 0x1 ;  /* 0x000000040000795c */ /* 0x000fe20000300000 */
.L_x_11882:
        /* <DEDUP_REMOVED lines=9> */
.L_x_11883:
[----:B--2---:R-:W-:Y:S05]  /*6730*/  @P1 BRA `(.L_x_11881) ;  /* 0x0000000000081947 */ /* 0x004fea0003800000 */
[----:B------:R-:W2:Y:S02]  /*6740*/  SYNCS.PHASECHK.TRANS64.TRYWAIT P1, [UR6+0x2d830], R3 ;  /* 0x02d83003ff0075a7 */ /* 0x000ea40008020146 */
[----:B--2---:R-:W-:Y:S05]  /*6750*/  @!P1 BRA `(.L_x_11884) ;  /* 0x00000084003c9947 */ /* 0x004fea0003800000 */
.L_x_11881:
        /* <DEDUP_REMOVED lines=40> */
.L_x_11886:
[----:B------:R-:W-:Y:S01]  /*69e0*/  ULEA UR6, UR34, UR40, 0x3 ;  /* 0x0000002822067291 */ /* 0x000fe2000f8e183f */
[----:B------:R-:W-:-:S05]  /*69f0*/  IMAD.U32 R3, RZ, RZ, UR28 ;  /* 0x0000001cff037e24 */ /* 0x000fca000f8e00ff */
[----:B------:R-:W-:-:S04]  /*6a00*/  SHF.L.U32 R3, R3, 0x1f, RZ ;  /* 0x0000001f03037819 */ /* 0x000fc800000006ff */
[----:B------:R0:W1:Y:S01]  /*6a10*/  SYNCS.PHASECHK.TRANS64.TRYWAIT P1, [UR6+0x2d850], R3 ;  /* 0x02d85003ff0075a7 */ /* 0x0000620008020146 */
[----:B------:R-:W-:Y:S05]  /*6a20*/  @!P0 BRA `(.L_x_11887) ;  /* 0x0000000000048947 */ /* 0x000fea0003800000 */
[----:B------:R-:W-:Y:S01]  /*6a30*/  BPT.TRAP 0x1 ;  /* 0x000000040000795c */ /* 0x000fe20000300000 */
.L_x_11887:
[----:B-1----:R-:W-:Y:S05]  /*6a40*/  @P1 BRA `(.L_x_11885) ;  /* 0x0000000000081947 */ /* 0x002fea0003800000 */
[----:B------:R-:W1:Y:S02]  /*6a50*/  SYNCS.PHASECHK.TRANS64.TRYWAIT P1, [UR6+0x2d850], R3 ;  /* 0x02d85003ff0075a7 */ /* 0x000e640008020146 */
[----:B-1----:R-:W-:Y:S05]  /*6a60*/  @!P1 BRA `(.L_x_11888) ;  /* 0x0000008000909947 */ /* 0x002fea0003800000 */
.L_x_11885:
        /* <DEDUP_REMOVED lines=70> */
.L_x_11889:
[----:B------:R-:W-:Y:S01]  /*6ed0*/  FMNMX.FTZ R4, R24, R5, !PT ;  /* 0x0000000518047209 */ /* 0x000fe20007810000 */
[----:B------:R-:W-:Y:S01]  /*6ee0*/  ULEA UR6, UR44, UR40, 0x3 ;  /* 0x000000282c067291 */ /* 0x000fe2000f8e183f */
[----:B------:R-:W-:Y:S02]  /*6ef0*/  FMNMX.FTZ R8, R26, R6, !PT ;  /* 0x000000061a087209 */ /* 0x000fe40007810000 */
[----:B0-----:R-:W-:Y:S01]  /*6f00*/  FMNMX.FTZ R3, R25, R4, !PT ;  /* 0x0000000419037209 */ /* 0x001fe20007810000 */
        /* <DEDUP_REMOVED lines=75> */
[--C-:B------:R-:W-:Y:S01]  /*73c0*/  FFMA.FTZ R20, R40, UR33, -R7.reuse ;  /* 0x0000002128147c23 */ /* 0x100fe20008010807 */
[C---:B------:R-:W-:Y:S01]  /*73d0*/  FADD.FTZ R5, -R3.reuse, R6 ;  /* 0x0000000603057221 */ /* 0x040fe20000010100 */
[----:B------:R-:W-:Y:S01]  /*73e0*/  FMUL.FTZ R40, R3, UR33 ;  /* 0x0000002103287c20 */ /* 0x000fe20008410000 */
[--C-:B------:R-:W-:Y:S01]  /*73f0*/  FFMA.FTZ R8, R24, UR33, -R7.reuse ;  /* 0x0000002118087c23 */ /* 0x100fe20008010807 */
[--C-:B------:R-:W-:Y:S01]  /*7400*/  FFMA.FTZ R12, R32, UR33, -R7.reuse ;  /* 0x00000021200c7c23 */ /* 0x100fe20008010807 */
        /* <DEDUP_REMOVED lines=50> */
[--C-:B------:R-:W-:Y:S01]  /*7730*/  FFMA.FTZ R49, R65, UR33, -R7.reuse ;  /* 0x0000002141317c23 */ /* 0x100fe20008010807 */
[--C-:B------:R-:W-:Y:S01]  /*7740*/  FFMA.FTZ R65, R81, UR33, -R7.reuse ;  /* 0x0000002151417c23 */ /* 0x100fe20008010807 */
[----:B------:R-:W-:Y:S01]  /*7750*/  FFMA.FTZ R81, R31, UR33, -R40 ;  /* 0x000000211f517c23 */ /* 0x000fe20008010828 */
[----:B-1----:R-:W-:Y:S01]  /*7760*/  FFMA.FTZ R47, R5, R0, R26 ;  /* 0x00000000052f7223 */ /* 0x002fe2000001001a */
        /* <DEDUP_REMOVED lines=12> */
[----:B------:R-:W-:-:S06]  /*7830*/  FFMA.FTZ R7, R85, UR33, -R7 ;  /* 0x0000002155077c23 */ /* 0x000fcc0008010807 */
        /* <DEDUP_REMOVED lines=127> */
.L_x_11890:
        /* <DEDUP_REMOVED lines=107> */
.L_x_11880:
[----:B------:R-:W-:Y:S06]  /*86e0*/  BAR.ARV 0x8, 0x200 ;  /* 0x0208000000007b1d */ /* 0x000fec0000002000 */
[----:B------:R-:W-:Y:S05]  /*86f0*/  @!P0 BRA `(.L_x_11892) ;  /* 0x0000000000048947 */ /* 0x000fea0003800000 */
[----:B------:R-:W-:Y:S01]  /*8700*/  BPT.TRAP 0x1 ;  /* 0x000000040000795c */ /* 0x000fe20000300000 */
.L_x_11892:
[----:B------:R-:W-:Y:S01]  /*8710*/  ULEA UR8, UR44, UR40, 0x3 ;  /* 0x000000282c087291 */ /* 0x000fe2000f8e183f */
[----:B------:R-:W-:-:S05]  /*8720*/  IMAD.U32 R5, RZ, RZ, UR45 ;  /* 0x0000002dff057e24 */ /* 0x000fca000f8e00ff */
[----:B------:R-:W-:-:S04]  /*8730*/  SHF.L.U32 R5, R5, 0x1f, RZ ;  /* 0x0000001f05057819 */ /* 0x000fc800000006ff */
[----:B------:R1:W2:Y:S01]  /*8740*/  SYNCS.PHASECHK.TRANS64.TRYWAIT P1, [UR8+0x2d850], R5 ;  /* 0x02d85005ff0075a7 */ /* 0x0002a20008020148 */
[----:B------:R-:W-:Y:S05]  /*8750*/  @!P0 BRA `(.L_x_11893) ;  /* 0x0000000000048947 */ /* 0x000fea0003800000 */
[----:B------:R-:W-:Y:S01]  /*8760*/  BPT.TRAP 0x1 ;  /* 0x000000040000795c */ /* 0x000fe20000300000 */
.L_x_11893:
[----:B--2---:R-:W-:Y:S05]  /*8770*/  @P1 BRA `(.L_x_11894) ;  /* 0x0000000000081947 */ /* 0x004fea0003800000 */
[----:B------:R-:W2:Y:S02]  /*8780*/  SYNCS.PHASECHK.TRANS64.TRYWAIT P1, [UR8+0x2d850], R5 ;  /* 0x02d85005ff0075a7 */ /* 0x000ea40008020148 */
[----:B--2---:R-:W-:Y:S05]  /*8790*/  @!P1 BRA `(.L_x_11895) ;  /* 0x00000064005c9947 */ /* 0x004fea0003800000 */
.L_x_11894:
[----:B------:R-:W-:Y:S01]  /*87a0*/  UIADD3 UR40, UR40, 0x400, URZ ;  /* 0x0000040028287890 */ /* 0x000fe2000fffe03f */
[----:B------:R-:W-:Y:S01]  /*87b0*/  WARPGROUP.ARRIVE ;  /* 0x00000000000079c5 */ /* 0x000fe20000000000 */
[----:B------:R-:W-:Y:S01]  /*87c0*/  ULOP3.LUT UR36, UR36, 0x10000, URZ, 0xfc, !UPT ;  /* 0x0001000024247892 */ /* 0x000fe2000f8efc3f */
[----:B-12---:R-:W1:Y:S01]  /*87d0*/  SHFL.BFLY PT, R5, R2, 0x2, 0x1f ;  /* 0x0c401f0002057f89 */ /* 0x006e6200000e0000 */
[----:B------:R-:W-:Y:S01]  /*87e0*/  USHF.R.U32.HI UR40, URZ, 0x4, UR40 ;  /* 0x000000043f287899 */ /* 0x000fe20008011628 */
[----:B------:R-:W-:Y:S01]  /*87f0*/  IMAD.MOV.U32 R46, RZ, RZ, RZ ;  /* 0x000000ffff2e7224 */ /* 0x000fe200078e00ff */
[----:B------:R-:W-:Y:S01]  /*8800*/  UMOV UR5, 0x40000040 ;  /* 0x4000004000057882 */ /* 0x000fe20000000000 */
[----:B------:R-:W-:Y:S01]  /*8810*/  UMOV UR7, 0x80000020 ;  /* 0x8000002000077882 */ /* 0x000fe20000000000 */
[----:B------:R-:W-:Y:S01]  /*8820*/  ULOP3.LUT UR40, UR40, 0x3fff, URZ, 0xc0, !UPT ;  /* 0x00003fff28287892 */ /* 0x000fe2000f8ec03f */
[----:B------:R-:W2:Y:S01]  /*8830*/  SHFL.BFLY PT, R7, R0, 0x2, 0x1f ;  /* 0x0c401f0000077f89 */ /* 0x000ea200000e0000 */
[----:B------:R-:W-:Y:S01]  /*8840*/  UMOV UR4, UR36 ;  /* 0x0000002400047c82 */ /* 0x000fe20008000000 */
[----:B0-----:R-:W-:Y:S01]  /*8850*/  IMAD.MOV.U32 R38, RZ, RZ, -0x800000 ;  /* 0xff800000ff267424 */ /* 0x001fe200078e00ff */
[----:B------:R-:W-:-:S04]  /*8860*/  ULOP3.LUT UR9, UR40, 0x2000000, URZ, 0xfc, !UPT ;  /* 0x0200000028097892 */ /* 0x000fc8000f8efc3f */
[----:B------:R-:W-:-:S07]  /*8870*/  UIMAD UR9, UR44, 0x600, UR9 ;  /* 0x000006002c0978a4 */ /* 0x000fce000f8e0209 */
[----:B------:R-:W-:Y:S02]  /*8880*/  UMOV UR6, UR9 ;  /* 0x0000000900067c82 */ /* 0x000fe40008000000 */
[----:B------:R-:W-:Y:S01]  /*8890*/  HGMMA.64x96x16.F32.BF16 R88, gdesc[UR4].tnspB, R88, gsb0 ;  /* 0x41600000045879f0 */ /* 0x000fe20008001858 */
[----:B------:R-:W-:Y:S01]  /*88a0*/  UIADD3 UR4, UR36, 0x2, URZ ;  /* 0x0000000224047890 */ /* 0x000fe2000fffe03f */
[----:B-1----:R-:W-:Y:S01]  /*88b0*/  FADD.FTZ R5, R5, R2 ;  /* 0x0000000205057221 */ /* 0x002fe20000010000 */
[----:B------:R-:W-:Y:S01]  /*88c0*/  UIADD3 UR6, UR9, 0x40, URZ ;  /* 0x0000004009067890 */ /* 0x000fe2000fffe03f */
[----:B------:R-:W-:Y:S01]  /*88d0*/  IMAD.MOV.U32 R2, RZ, RZ, RZ ;  /* 0x000000ffff027224 */ /* 0x000fe200078e00ff */
[----:B------:R-:W-:Y:S01]  /*88e0*/  UMOV UR5, 0x40000040 ;  /* 0x4000004000057882 */ /* 0x000fe20000000000 */
[----:B------:R-:W-:Y:S01]  /*88f0*/  UMOV UR7, 0x80000020 ;  /* 0x8000002000077882 */ /* 0x000fe20000000000 */
[----:B------:R-:W0:Y:S01]  /*8900*/  SHFL.BFLY PT, R6, R5, 0x1, 0x1f ;  /* 0x0c201f0005067f89 */ /* 0x000e2200000e0000 */
[----:B--2---:R-:W-:Y:S01]  /*8910*/  FADD.FTZ R7, R7, R0 ;  /* 0x0000000007077221 */ /* 0x004fe20000010000 */
[----:B------:R-:W-:-:S04]  /*8920*/  IMAD.MOV.U32 R0, RZ, RZ, -0x800000 ;  /* 0xff800000ff007424 */ /* 0x000fc800078e00ff */
[----:B------:R-:W1:Y:S01]  /*8930*/  SHFL.BFLY PT, R8, R7, 0x1, 0x1f ;  /* 0x0c201f0007087f89 */ /* 0x000e6200000e0000 */
[----:B0-----:R-:W-:Y:S01]  /*8940*/  FADD.FTZ R9, R5, R6 ;  /* 0x0000000605097221 */ /* 0x001fe20000010000 */
[----:B------:R-:W-:-:S04]  /*8950*/  IMAD.U32 R5, RZ, RZ, UR33 ;  /* 0x00000021ff057e24 */ /* 0x000fc8000f8e00ff */
[----:B------:R-:W-:Y:S01]  /*8960*/  FSETP.NE.FTZ.AND P1, PT, R9, RZ, PT ;  /* 0x000000ff0900720b */ /* 0x000fe20003f35000 */
[----:B-1----:R-:W-:Y:S01]  /*8970*/  FADD.FTZ R10, R7, R8 ;  /* 0x00000008070a7221 */ /* 0x002fe20000010000 */
[----:B------:R-:W-:-:S04]  /*8980*/  IMAD.U32 R7, RZ, RZ, UR33 ;  /* 0x00000021ff077e24 */ /* 0x000fc8000f8e00ff */
[----:B------:R-:W-:-:S07]  /*8990*/  FSETP.NE.FTZ.AND P2, PT, R10, RZ, PT ;  /* 0x000000ff0a00720b */ /* 0x000fce0003f55000 */
[----:B------:R-:W0:Y:S01]  /*89a0*/  @P1 MUFU.LG2 R6, R9 ;  /* 0x0000000900061308 */ /* 0x000e220000000c00 */
[----:B------:R-:W-:-:S05]  /*89b0*/  @P1 FMUL.FTZ R5, R5, 0.69314718246459960938 ;  /* 0x3f31721805051820 */ /* 0x000fca0000410000 */
[----:B------:R-:W-:Y:S02]  /*89c0*/  @P2 FMUL.FTZ R7, R7, 0.69314718246459960938 ;  /* 0x3f31721807072820 */ /* 0x000fe40000410000 */
        /* <DEDUP_REMOVED lines=55> */
.L_x_11896:
        /* <DEDUP_REMOVED lines=58> */
.L_x_11860:
        /* <DEDUP_REMOVED lines=23> */
[----:B------:R-:W-:Y:S02]  /*9250*/  F2FP.BF16.F32.PACK_AB R34, R133, R34 ;  /* 0x000000228522723e */ /* 0x000fe400000010ff */
        /* <DEDUP_REMOVED lines=16> */
[C---:B------:R-:W-:Y:S01]  /*9360*/  IADD3 R8, P3, R4.reuse, 0x3000, RZ ;  /* 0x0000300004087810 */ /* 0x040fe20007f7e0ff */
        /* <DEDUP_REMOVED lines=36> */
[----:B------:R-:W-:Y:S01]  /*95b0*/  LOP3.LUT R10, R29, 0x180, RZ, 0xc0, !PT ;  /* 0x000001801d0a7812 */ /* 0x000fe200078ec0ff */
[----:B------:R-:W-:Y:S01]  /*95c0*/  IMAD.MOV R48, RZ, RZ, -R43 ;  /* 0x000000ffff307224 */ /* 0x000fe200078e0a2b */
[----:B------:R-:W-:Y:S02]  /*95d0*/  MOV R47, R4 ;  /* 0x00000004002f7202 */ /* 0x000fe40000000f00 */
[----:B------:R-:W-:-:S02]  /*95e0*/  SHF.R.U64 R36, R36, 0x3, RZ ;  /* 0x0000000324247819 */ /* 0x000fc400000012ff */
[----:B------:R-:W-:Y:S02]  /*95f0*/  F2FP.BF16.F32.PACK_AB R4, R89, R88 ;  /* 0x000000585904723e */ /* 0x000fe400000010ff */
[----:B------:R-:W-:Y:S02]  /*9600*/  F2FP.BF16.F32.PACK_AB R5, R91, R90 ;  /* 0x0000005a5b05723e */ /* 0x000fe400000010ff */
[----:B------:R-:W-:Y:S01]  /*9610*/  MOV R57, R14 ;  /* 0x0000000e00397202 */ /* 0x000fe20000000f00 */
[C---:B------:R-:W-:Y:S01]  /*9620*/  IMAD R15, R39.reuse, R48, R52 ;  /* 0x00000030270f7224 */ /* 0x040fe200078e0234 */
        /* <DEDUP_REMOVED lines=60> */
[C---:B------:R-:W-:Y:S02]  /*99f0*/  IADD3 R21, P4, R40.reuse, 0x6000, RZ ;  /* 0x0000600028157810 */ /* 0x040fe40007f9e0ff */
[----:B------:R-:W-:Y:S01]  /*9a00*/  LOP3.LUT R3, R40, 0x180, RZ, 0xc0, !PT ;  /* 0x0000018028037812 */ /* 0x000fe200078ec0ff */
[----:B------:R3:W-:Y:S01]  /*9a10*/  STSM.16.M88.4 [R62], R24 ;  /* 0x000000183e007844 */ /* 0x0007e20000000200 */
[----:B------:R-:W-:Y:S01]  /*9a20*/  UIMAD UR5, UR10, UR8, URZ ;  /* 0x000000080a0572a4 */ /* 0x000fe2000f8e023f */
[----:B------:R-:W-:-:S02]  /*9a30*/  LOP3.LUT R20, R21, 0x180, RZ, 0xc0, !PT ;  /* 0x0000018015147812 */ /* 0x000fc400078ec0ff */
[----:B------:R-:W-:Y:S01]  /*9a40*/  STSM.16.M88.4 [R57], R32 ;  /* 0x0000002039007844 */ /* 0x000fe20000000200 */
[----:B------:R-:W-:Y:S01]  /*9a50*/  UIMAD.WIDE.U32 UR6, UR38, UR8, URZ ;  /* 0x00000008260672a5 */ /* 0x000fe2000f8e003f */
[----:B------:R-:W-:Y:S01]  /*9a60*/  SHF.R.U64 R3, R3, 0x3, RZ ;  /* 0x0000000303037819 */ /* 0x000fe200000012ff */
[----:B------:R-:W-:Y:S01]  /*9a70*/  ULDC.64 UR10, c[0x0][0xaf0] ;  /* 0x0002bc00000a7ab9 */ /* 0x000fe20000000a00 */
[----:B------:R-:W-:Y:S08]  /*9a80*/  BAR.SYNC.DEFER_BLOCKING 0x1, 0x180 ;  /* 0x0046000000007b1d */ /* 0x000ff00000010000 */
[----:B--2---:R-:W2:Y:S08]  /*9a90*/  @P1 LDC R15, c[0x0][0xbec] ;  /* 0x0002fb00ff0f1b82 */ /* 0x004eb00000000800 */
[----:B---3--:R-:W3:Y:S01]  /*9aa0*/  @P1 LDC R25, c[0x0][0xbf0] ;  /* 0x0002fc00ff191b82 */ /* 0x008ee20000000800 */
[----:B------:R-:W-:Y:S01]  /*9ab0*/  UIMAD UR5, UR38, UR9, UR5 ;  /* 0x00000009260572a4 */ /* 0x000fe2000f8e0205 */
[----:B------:R-:W-:-:S02]  /*9ac0*/  SHF.R.U64 R20, R20, 0x3, RZ ;  /* 0x0000000314147819 */ /* 0x000fc400000012ff */
[----:B------:R-:W-:Y:S01]  /*9ad0*/  LOP3.LUT R40, R3, R40, RZ, 0x3c, !PT ;  /* 0x0000002803287212 */ /* 0x000fe200078e3cff */
[----:B0-----:R0:W-:Y:S01]  /*9ae0*/  @!P2 ST.E desc[UR50][R58.64], R0 ;  /* 0x000000003a00a985 */ /* 0x0011e2000c101932 */
[----:B------:R-:W-:Y:S01]  /*9af0*/  UIMAD UR8, UR12, UR10, URZ ;  /* 0x0000000a0c0872a4 */ /* 0x000fe2000f8e023f */
[----:B------:R-:W-:Y:S01]  /*9b00*/  IMAD.X R3, RZ, RZ, R41, P5 ;  /* 0x000000ffff037224 */ /* 0x000fe200028e0629 */
[----:B------:R-:W-:Y:S01]  /*9b10*/  UIADD3 UR7, UR7, UR5, URZ ;  /* 0x0000000507077290 */ /* 0x000fe2000fffe03f */
[----:B------:R-:W-:Y:S01]  /*9b20*/  LOP3.LUT R20, R20, R21, RZ, 0x3c, !PT ;  /* 0x0000001514147212 */ /* 0x000fe200078e3cff */
[----:B0-----:R-:W-:Y:S01]  /*9b30*/  IMAD R0, R140, 0x60, R141 ;  /* 0x000000608c007824 */ /* 0x001fe200078e028d */
[----:B------:R-:W-:Y:S01]  /*9b40*/  UIMAD UR5, UR43, UR11, UR8 ;  /* 0x0000000b2b0572a4 */ /* 0x000fe2000f8e0208 */
[----:B------:R-:W-:Y:S01]  /*9b50*/  IMAD.X R21, RZ, RZ, R41, P4 ;  /* 0x000000ffff157224 */ /* 0x000fe200020e0629 */
[----:B-1----:R0:W-:Y:S01]  /*9b60*/  @!P0 ST.E desc[UR50][R60.64], R38 ;  /* 0x000000263c008985 */ /* 0x0021e2000c101932 */
[----:B------:R-:W-:Y:S01]  /*9b70*/  VIADD R14, R0, UR39 ;  /* 0x00000027000e7c36 */ /* 0x000fe20008000000 */
[----:B------:R-:W-:Y:S01]  /*9b80*/  UIMAD.WIDE.U32 UR6, UR43, UR10, UR6 ;  /* 0x0000000a2b0672a5 */ /* 0x000fe2000f8e0006 */
[----:B------:R-:W-:-:S02]  /*9b90*/  ULDC.64 UR8, c[0x0][0xae0] ;  /* 0x0002b80000087ab9 */ /* 0x000fc40000000a00 */
[----:B--2---:R-:W-:Y:S01]  /*9ba0*/  @P1 IMAD.HI.U32 R0, R14, R15, RZ ;  /* 0x0000000f0e001227 */ /* 0x004fe200078e00ff */
[----:B------:R1:W5:Y:S03]  /*9bb0*/  LD.E.128 R8, desc[UR50][R2.64] ;  /* 0x0000003202087980 */ /* 0x000366000c101d00 */
[----:B------:R-:W-:Y:S01]  /*9bc0*/  IMAD.MOV.U32 R13, RZ, RZ, R14 ;  /* 0x000000ffff0d7224 */ /* 0x000fe200078e000e */
[----:B---3--:R-:W-:Y:S01]  /*9bd0*/  @P1 SHF.R.U32.HI R13, RZ, R25, R0 ;  /* 0x00000019ff0d1219 */ /* 0x008fe20000011600 */
[----:B------:R-:W-:Y:S01]  /*9be0*/  UIADD3 UR5, UR7, UR5, URZ ;  /* 0x0000000507057290 */ /* 0x000fe2000fffe03f */
[----:B------:R-:W5:Y:S02]  /*9bf0*/  LD.E.128 R40, desc[UR50][R40.64] ;  /* 0x0000003228287980 */ /* 0x000f64000c101d00 */
[--C-:B------:R-:W-:Y:S01]  /*9c00*/  SHF.R.S32.HI R0, RZ, 0x1f, R13.reuse ;  /* 0x0000001fff007819 */ /* 0x100fe2000001140d */
[----:B------:R-:W-:Y:S01]  /*9c10*/  IMAD.MOV R12, RZ, RZ, -R13 ;  /* 0x000000ffff0c7224 */ /* 0x000fe200078e0a0d */
[----:B------:R0:W5:Y:S01]  /*9c20*/  LD.E.128 R44, desc[UR50][R36.64] ;  /* 0x00000032242c7980 */ /* 0x000162000c101d00 */
[----:B-1----:R-:W-:-:S02]  /*9c30*/  IMAD.U32 R3, RZ, RZ, UR7 ;  /* 0x00000007ff037e24 */ /* 0x002fc4000f8e00ff */
[----:B------:R-:W-:Y:S01]  /*9c40*/  IMAD R0, R0, UR8, RZ ;  /* 0x0000000800007c24 */ /* 0x000fe2000f8e02ff */
[----:B------:R0:W5:Y:S01]  /*9c50*/  LD.E.128 R48, desc[UR50][R30.64] ;  /* 0x000000321e307980 */ /* 0x000162000c101d00 */
[----:B------:R-:W-:Y:S02]  /*9c60*/  IMAD R39, R39, R12, R14 ;  /* 0x0000000c27277224 */ /* 0x000fe400078e020e */
[----:B------:R-:W-:Y:S01]  /*9c70*/  IMAD.U32 R2, RZ, RZ, UR6 ;  /* 0x00000006ff027e24 */ /* 0x000fe2000f8e00ff */
[----:B------:R0:W5:Y:S01]  /*9c80*/  LD.E.128 R4, desc[UR50][R28.64] ;  /* 0x000000321c047980 */ /* 0x000162000c101d00 */
[----:B------:R-:W-:Y:S01]  /*9c90*/  IMAD.U32 R3, RZ, RZ, UR5 ;  /* 0x00000005ff037e24 */ /* 0x000fe2000f8e00ff */
[----:B------:R-:W-:Y:S01]  /*9ca0*/  ULDC.64 UR6, c[0x0][0xad8] ;  /* 0x0002b60000067ab9 */ /* 0x000fe20000000a00 */
[C---:B------:R-:W-:Y:S01]  /*9cb0*/  IMAD R15, R13.reuse, UR9, R0 ;  /* 0x000000090d0f7c24 */ /* 0x040fe2000f8e0200 */
[----:B------:R0:W5:Y:S01]  /*9cc0*/  LD.E.128 R52, desc[UR50][R20.64] ;  /* 0x0000003214347980 */ /* 0x000162000c101d00 */
[----:B------:R-:W-:Y:S01]  /*9cd0*/  SHF.R.S32.HI R0, RZ, 0x1f, R39 ;  /* 0x0000001fff007819 */ /* 0x000fe20000011427 */
[----:B------:R-:W-:Y:S01]  /*9ce0*/  IMAD.WIDE.U32 R2, R13, UR8, R2 ;  /* 0x000000080d027c25 */ /* 0x000fe2000f8e0002 */
        /* <DEDUP_REMOVED lines=18> */
[----:B-1----:R0:W1:Y:S01]  /*9e10*/  SHFL.IDX PT, R12, R0, RZ, 0x1c1f ;  /* 0x001c1fff000c7589 */ /* 0x00206200000e0000 */
        /* <DEDUP_REMOVED lines=8> */
[CC--:B-1----:R-:W-:Y:S02]  /*9ea0*/  @!P1 LEA R14, P3, R138.reuse, R12.reuse, 0x1 ;  /* 0x0000000c8a0e9211 */ /* 0x0c2fe400078608ff */
[----:B0-----:R-:W-:Y:S02]  /*9eb0*/  @!P2 LEA R20, P4, R139, R12, 0x1 ;  /* 0x0000000c8b14a211 */ /* 0x001fe400078808ff */
[----:B--2---:R-:W-:Y:S01]  /*9ec0*/  @!P0 IMAD.WIDE R2, R137, 0x2, R12 ;  /* 0x0000000289028825 */ /* 0x004fe200078e020c */
[-C--:B------:R-:W-:Y:S02]  /*9ed0*/  @!P1 LEA.HI.X R15, R138, R13.reuse, R147, 0x1, P3 ;  /* 0x0000000d8a0f9211 */ /* 0x080fe400018f0c93 */
[----:B------:R-:W-:Y:S02]  /*9ee0*/  @!P2 LEA.HI.X R21, R139, R13, R146, 0x1, P4 ;  /* 0x0000000d8b15a211 */ /* 0x000fe400020f0c92 */
[----:B-----5:R3:W-:Y:S04]  /*9ef0*/  @!P0 ST.E.128 desc[UR50][R2.64], R40 ;  /* 0x0000002802008985 */ /* 0x0207e8000c101d32 */
[----:B------:R3:W-:Y:S04]  /*9f00*/  @!P1 ST.E.128 desc[UR50][R14.64], R48 ;  /* 0x000000300e009985 */ /* 0x0007e8000c101d32 */
[----:B------:R3:W-:Y:S02]  /*9f10*/  @!P2 ST.E.128 desc[UR50][R20.64], R52 ;  /* 0x000000341400a985 */ /* 0x0007e4000c101d32 */
.L_x_11900:
[----:B------:R-:W-:Y:S05]  /*9f20*/  BSYNC B1 ;  /* 0x0000000000017941 */ /* 0x000fea0003800000 */
.L_x_11899:
[----:B---3--:R-:W-:Y:S01]  /*9f30*/  VIADD R3, R25, 0x60 ;  /* 0x0000006019037836 */ /* 0x008fe20000000000 */
[----:B--2---:R2:W3:Y:S04]  /*9f40*/  SHFL.IDX PT, R13, R24, 0x1, 0x1c1f ;  /* 0x003c1f00180d7f89 */ /* 0x0044e800000e0000 */
[----:B------:R-:W-:Y:S01]  /*9f50*/  ISETP.GE.AND P0, PT, R3, R56, PT ;  /* 0x000000380300720c */ /* 0x000fe20003f06270 */
[----:B-1----:R2:W1:-:S12]  /*9f60*/  SHFL.IDX PT, R12, R0, 0x1, 0x1c1f ;  /* 0x003c1f00000c7f89 */ /* 0x00245800000e0000 */
[----:B--2---:R-:W-:Y:S05]  /*9f70*/  @P0 BRA `(.L_x_11901) ;  /* 0x0000000800240947 */ /* 0x004fea0003800000 */
[----:B------:R-:W-:Y:S02]  /*9f80*/  ULDC UR5, c[0x0][0xac8] ;  /* 0x0002b20000057ab9 */ /* 0x000fe40000000800 */
[----:B------:R-:W-:Y:S02]  /*9f90*/  ISETP.GE.AND P2, PT, R138, UR5, PT ;  /* 0x000000058a007c0c */ /* 0x000fe4000bf46270 */
[----:B------:R-:W-:-:S11]  /*9fa0*/  ISETP.GE.AND P1, PT, R137, UR5, PT ;  /* 0x0000000589007c0c */ /* 0x000fd6000bf26270 */
[C---:B-1----:R-:W-:Y:S02]  /*9fb0*/  @!P2 LEA R14, P0, R138.reuse, R12, 0x1 ;  /* 0x0000000c8a0ea211 */ /* 0x042fe400078008ff */
[----:B---3--:R-:W-:Y:S02]  /*9fc0*/  @!P1 IMAD.WIDE R2, R137, 0x2, R12 ;  /* 0x0000000289029825 */ /* 0x008fe400078e020c */
        /* <DEDUP_REMOVED lines=9> */
.L_x_11898:
        /* <DEDUP_REMOVED lines=50> */
.L_x_11903:
[----:B------:R-:W-:Y:S05]  /*a380*/  BSYNC B1 ;  /* 0x0000000000017941 */ /* 0x000fea0003800000 */
.L_x_11902:
        /* <DEDUP_REMOVED lines=54> */
.L_x_11905:
[----:B------:R-:W-:Y:S05]  /*a6f0*/  BSYNC B1 ;  /* 0x0000000000017941 */ /* 0x000fea0003800000 */
.L_x_11904:
        /* <DEDUP_REMOVED lines=17> */
.L_x_11901:
[----:B------:R-:W-:Y:S05]  /*a810*/  BSYNC B0 ;  /* 0x0000000000007941 */ /* 0x000fea0003800000 */
.L_x_11897:
[----:B------:R-:W-:Y:S02]  /*a820*/  ULDC UR5, c[0x0][0xc38] ;  /* 0x00030e0000057ab9 */ /* 0x000fe40000000800 */
[----:B------:R-:W-:-:S06]  /*a830*/  UISETP.GE.AND UP0, UPT, UR4, UR5, UPT ;  /* 0x000000050400728c */ /* 0x000fcc000bf06270 */
[----:B------:R-:W-:-:S13]  /*a840*/  PLOP3.LUT P0, PT, PT, PT, UP0, 0x80, 0x0 ;  /* 0x000000000000781c */ /* 0x000fda0003f0f008 */
[----:B------:R-:W-:Y:S05]  /*a850*/  @!P0 BRA `(.L_x_11906) ;  /* 0xffffff64007c8947 */ /* 0x000fea000383ffff */
[----:B------:R-:W-:Y:S05]  /*a860*/  EXIT ;  /* 0x000000000000794d */ /* 0x000fea0003800000 */
.L_x_11856:
        /* <DEDUP_REMOVED lines=61> */
[----:B------:R-:W-:Y:S02]  /*ac40*/  ISETP.GE.AND P1, PT, R0, UR9, PT ;  /* 0x0000000900007c0c */ /* 0x000fe4000bf26270 */
        /* <DEDUP_REMOVED lines=12> */
[----:B------:R-:W-:Y:S02]  /*ad10*/  ISETP.GE.AND P1, PT, R4, UR7, PT ;  /* 0x0000000704007c0c */ /* 0x000fe4000bf26270 */
        /* <DEDUP_REMOVED lines=9> */
.L_x_11956:
        /* <DEDUP_REMOVED lines=23> */
.L_x_11908:
[----:B------:R-:W-:Y:S01]  /*af20*/  ULDC UR8, c[0x0][0xc54] ;  /* 0x0003150000087ab9 */ /* 0x000fe20000000800 */
[----:B------:R-:W-:Y:S01]  /*af30*/  UMOV UR6, UR7 ;  /* 0x0000000700067c82 */ /* 0x000fe20008000000 */
[----:B------:R-:W-:-:S11]  /*af40*/  UISETP.NE.AND UP0, UPT, UR8, 0x1, UPT ;  /* 0x000000010800788c */ /* 0x000fd6000bf05270 */
[----:B------:R-:W-:Y:S02]  /*af50*/  @UP0 ULDC.64 UR10, c[0x0][0xc58] ;  /* 0x00031600000a0ab9 */ /* 0x000fe40000000a00 */
[----:B------:R-:W-:-:S04]  /*af60*/  UIMAD.WIDE.U32 UR4, UR7, UR10, URZ ;  /* 0x0000000a070472a5 */ /* 0x000fc8000f8e003f */
[----:B------:R-:W-:-:S04]  /*af70*/  @UP0 USHF.R.U32.HI UR6, URZ, UR11, UR5 ;  /* 0x0000000b3f060299 */ /* 0x000fc80008011605 */
[----:B------:R-:W-:-:S12]  /*af80*/  UIMAD UR4, UR6, UR8, URZ ;  /* 0x00000008060472a4 */ /* 0x000fd8000f8e023f */
.L_x_11909:
        /* <DEDUP_REMOVED lines=23> */
[----:B------:R-:W-:Y:S01]  /*b100*/  UISETP.NE.AND UP2, UPT, UR5, 0x1, UPT ;  /* 0x000000010500788c */ /* 0x000fe2000bf45270 */
[----:B------:R-:W-:Y:S01]  /*b110*/  BSSY B7, `(.L_x_11910) ;  /* 0x0000346000077945 */ /* 0x000fe20003800000 */
[----:B------:R-:W-:Y:S02]  /*b120*/  UIADD3 UR43, UR43, UR4, URZ ;  /* 0x000000042b2b7290 */ /* 0x000fe4000fffe03f */
[----:B------:R-:W-:Y:S02]  /*b130*/  UP2UR UR47, UPR, URZ, 0x4 ;  /* 0x000000043f2f7883 */ /* 0x000fe40008000000 */
[----:B------:R-:W-:-:S04]  /*b140*/  UIMAD UR6, UR43, 0xc0, URZ ;  /* 0x000000c02b0678a4 */ /* 0x000fc8000f8e023f */
        /* <DEDUP_REMOVED lines=11> */
[----:B------:R-:W-:Y:S01]  /*b200*/  ISETP.LT.AND P0, PT, RZ, UR44, PT ;  /* 0x0000002cff007c0c */ /* 0x000fe2000bf01270 */
[----:B--2---:R0:W-:-:S12]  /*b210*/  STL [R1+0x8], R19 ;  /* 0x0000081301007387 */ /* 0x0041d80000100800 */
        /* <DEDUP_REMOVED lines=19> */
.L_x_11911:
        /* <DEDUP_REMOVED lines=20> */
.L_x_11914:
[----:B------:R-:W-:Y:S05]  /*b490*/  BSYNC B6 ;  /* 0x0000000000067941 */ /* 0x000fea0003800000 */
.L_x_11913:
        /* <DEDUP_REMOVED lines=20> */
.L_x_11917:
        /* <DEDUP_REMOVED lines=15> */
.L_x_11916:
[----:B------:R-:W-:Y:S05]  /*b6d0*/  BSYNC B6 ;  /* 0x0000000000067941 */ /* 0x000fea0003800000 */
.L_x_11915:
        /* <DEDUP_REMOVED lines=16> */
.L_x_11972:
        /* <DEDUP_REMOVED lines=46> */
.L_x_11919:
        /* <DEDUP_REMOVED lines=25> */
.L_x_11973:
[----:B------:R-:W-:Y:S05]  /*bc50*/  BSYNC B0 ;  /* 0x0000000000007941 */ /* 0x000fea0003800000 */
.L_x_11920:
[----:B------:R-:W1:Y:S01]  /*bc60*/  S2R R9, SR_TID.X ;  /* 0x0000000000097919 */ /* 0x000e620000002100 */
[----:B------:R-:W-:Y:S01]  /*bc70*/  ULDC.64 UR4, c[0x0][0x300] ;  /* 0x0000c00000047ab9 */ /* 0x000fe20000000a00 */
[----:B------:R-:W-:Y:S01]  /*bc80*/  LOP3.LUT P4, RZ, R16, 0x4, RZ, 0xc0, !PT ;  /* 0x0000000410ff7812 */ /* 0x000fe2000788c0ff */
[----:B------:R-:W-:Y:S01]  /*bc90*/  IMAD R4, R4, UR4, RZ ;  /* 0x0000000404047c24 */ /* 0x000fe2000f8e02ff */
[C---:B------:R-:W-:Y:S01]  /*bca0*/  LOP3.LUT P3, RZ, R16.reuse, 0x2, RZ, 0xc0, !PT ;  /* 0x0000000210ff7812 */ /* 0x040fe2000786c0ff */
        /* <DEDUP_REMOVED lines=69> */
.L_x_11983:
        /* <DEDUP_REMOVED lines=12> */
.L_x_11923:
        /* <DEDUP_REMOVED lines=11> */
.L_x_11924:
        /* <DEDUP_REMOVED lines=23> */
.L_x_11926:
[----:B------:R-:W-:Y:S05]  /*c3e0*/  BSYNC B6 ;  /* 0x0000000000067941 */ /* 0x000fea0003800000 */
.L_x_11925:
[----:B------:R2:W5:Y:S01]  /*c3f0*/  LDL R10, [R1+0xc] ;  /* 0x00000c00010a7983 */ /* 0x0005620000100800 */
[----:B------:R-:W-:Y:S01]  /*c400*/  UISETP.NE.AND UP0, UPT, UR47, URZ, UPT ;  /* 0x0000003f2f00728c */ /* 0x000fe2000bf05270 */
[----:B-1----:R-:W-:Y:S01]  /*c410*/  IMAD.U32 R6, RZ, RZ, UR43 ;  /* 0x0000002bff067e24 */ /* 0x002fe2000f8e00ff */
[----:B------:R-:W1:Y:S01]  /*c420*/  S2R R20, SR_TID.X ;  /* 0x0000000000147919 */ /* 0x000e620000002100 */
[----:B0-----:R-:W0:Y:S03]  /*c430*/  S2R R2, SR_TID.X ;  /* 0x0000000000027919 */ /* 0x001e260000002100 */
[----:B------:R-:W-:Y:S01]  /*c440*/  PLOP3.LUT P0, PT, PT, PT, UP0, 0x80, 0x0 ;  /* 0x000000000000781c */ /* 0x000fe20003f0f008 */
[----:B------:R-:W-:Y:S01]  /*c450*/  ULDC.64 UR8, c[0x0][0x2d8] ;  /* 0x0000b60000087ab9 */ /* 0x000fe20000000a00 */
[----:B------:R-:W-:-:S03]  /*c460*/  R2UR UR6, R29 ;  /* 0x000000001d0672ca */ /* 0x000fc600000e0000 */
[----:B------:R-:W-:Y:S01]  /*c470*/  @UP0 ULDC UR4, c[0x0][0x44c] ;  /* 0x0001130000040ab9 */ /* 0x000fe20000000800 */
[----:B------:R-:W-:Y:S01]  /*c480*/  R2UR UR7, R22 ;  /* 0x00000000160772ca */ /* 0x000fe200000e0000 */
[----:B------:R-:W-:Y:S01]  /*c490*/  ULDC UR12, c[0x0][0x448] ;  /* 0x00011200000c7ab9 */ /* 0x000fe20000000800 */
[----:B------:R-:W-:Y:S01]  /*c4a0*/  ULDC.64 UR10, c[0x0][0x280] ;  /* 0x0000a000000a7ab9 */ /* 0x000fe20000000a00 */
[----:B------:R-:W-:Y:S01]  /*c4b0*/  @UP0 ULDC UR13, c[0x0][0x44c] ;  /* 0x00011300000d0ab9 */ /* 0x000fe20000000800 */
[C---:B------:R-:W-:Y:S02]  /*c4c0*/  LOP3.LUT P3, RZ, R16.reuse, 0x400, RZ, 0xc0, !PT ;  /* 0x0000040010ff7812 */ /* 0x040fe4000786c0ff */
[C---:B------:R-:W-:Y:S02]  /*c4d0*/  LOP3.LUT P4, RZ, R16.reuse, 0x200, RZ, 0xc0, !PT ;  /* 0x0000020010ff7812 */ /* 0x040fe4000788c0ff */
[----:B------:R-:W-:Y:S01]  /*c4e0*/  LOP3.LUT P5, RZ, R16, 0x100, RZ, 0xc0, !PT ;  /* 0x0000010010ff7812 */ /* 0x000fe200078ac0ff */
[----:B-1----:R-:W-:Y:S01]  /*c4f0*/  IMAD.SHL.U32 R20, R20, 0x20, RZ ;  /* 0x0000002014147824 */ /* 0x002fe200078e00ff */
[----:B0-----:R-:W-:-:S04]  /*c500*/  LOP3.LUT R2, R2, 0x7f, RZ, 0xc0, !PT ;  /* 0x0000007f02027812 */ /* 0x001fc800078ec0ff */
[----:B------:R-:W-:Y:S02]  /*c510*/  LOP3.LUT R20, R20, 0x60, RZ, 0xc0, !PT ;  /* 0x0000006014147812 */ /* 0x000fe400078ec0ff */
[----:B------:R-:W-:-:S04]  /*c520*/  SHF.R.U32.HI R2, RZ, 0x2, R2 ;  /* 0x00000002ff027819 */ /* 0x000fc80000011602 */
[----:B------:R-:W-:-:S05]  /*c530*/  LOP3.LUT R2, R2, R20, RZ, 0xfc, !PT ;  /* 0x0000001402027212 */ /* 0x000fca00078efcff */
[----:B------:R-:W-:-:S04]  /*c540*/  IMAD R6, R6, 0xc0, R2 ;  /* 0x000000c006067824 */ /* 0x000fc800078e0202 */
        /* <DEDUP_REMOVED lines=122> */
.L_x_11996:
        /* <DEDUP_REMOVED lines=12> */
.L_x_11928:
        /* <DEDUP_REMOVED lines=18> */
.L_x_11997:
[----:B------:R-:W-:Y:S05]  /*ced0*/  BSYNC B0 ;  /* 0x0000000000007941 */ /* 0x000fea0003800000 */
.L_x_11929:
        /* <DEDUP_REMOVED lines=9> */
.L_x_11944:
[----:B------:R-:W2:Y:S01]  /*cf70*/  LDL R8, [R1+0x8] ;  /* 0x0000080001087983 */ /* 0x000ea20000100800 */
[----:B------:R-:W0:Y:S03]  /*cf80*/  LDC R4, c[0x0][0x430] ;  /* 0x00010c00ff047b82 */ /* 0x000e260000000800 */
[----:B------:R-:W3:Y:S04]  /*cf90*/  LDL R6, [R1+0x4] ;  /* 0x0000040001067983 */ /* 0x000ee80000100800 */
[----:B------:R-:W4:Y:S01]  /*cfa0*/  LDL R7, [R1] ;  /* 0x0000000001077983 */ /* 0x000f220000100800 */
        /* <DEDUP_REMOVED lines=10> */
[----:B------:R-:W-:Y:S01]  /*d050*/  ULDC.64 UR4, c[0x0][0x428] ;  /* 0x00010a0000047ab9 */ /* 0x000fe20000000a00 */
        /* <DEDUP_REMOVED lines=28> */
.L_x_11932:
[----:B------:R-:W-:Y:S01]  /*d220*/  IMAD R6, R23, 0x8, R17 ;  /* 0x0000000817067824 */ /* 0x000fe200078e0211 */
[----:B------:R-:W-:Y:S01]  /*d230*/  SHF.L.U32 R0, R26, 0x1f, RZ ;  /* 0x0000001f1a007819 */ /* 0x000fe200000006ff */
[----:B------:R-:W-:Y:S03]  /*d240*/  BSSY B1, `(.L_x_11933) ;  /* 0x0000003000017945 */ /* 0x000fe60003800000 */
[----:B------:R-:W0:Y:S02]  /*d250*/  SYNCS.PHASECHK.TRANS64.TRYWAIT P0, [R6+URZ+0x2d840], R0 ;  /* 0x02d84000060075a7 */ /* 0x000e24000800017f */
[----:B0-----:R-:W-:Y:S05]  /*d260*/  @!P0 BRA `(.L_x_11934) ;  /* 0x0000002800888947 */ /* 0x001fea0003800000 */
.L_x_11998:
[----:B------:R-:W-:Y:S05]  /*d270*/  BSYNC B1 ;  /* 0x0000000000017941 */ /* 0x000fea0003800000 */
.L_x_11933:
[----:B------:R-:W1:Y:S01]  /*d280*/  S2R R12, SR_TID.X ;  /* 0x00000000000c7919 */ /* 0x000e620000002100 */
[----:B------:R-:W-:Y:S01]  /*d290*/  SHF.R.S32.HI R21, RZ, 0x1f, R5 ;  /* 0x0000001fff157819 */ /* 0x000fe20000011405 */
[----:B------:R-:W-:Y:S01]  /*d2a0*/  ULDC.64 UR4, c[0x0][0x300] ;  /* 0x0000c00000047ab9 */ /* 0x000fe20000000a00 */
[C---:B------:R-:W-:Y:S01]  /*d2b0*/  LOP3.LUT P3, RZ, R16.reuse, 0x4, RZ, 0xc0, !PT ;  /* 0x0000000410ff7812 */ /* 0x040fe2000786c0ff */
        /* <DEDUP_REMOVED lines=55> */
.L_x_12008:
        /* <DEDUP_REMOVED lines=10> */
.L_x_11936:
        /* <DEDUP_REMOVED lines=11> */
.L_x_11937:
[----:B------:R1:W-:Y:S01]  /*d780*/  SYNCS.ARRIVE.TRANS64.A1T0 RZ, [R6+URZ+0x2d830], RZ ;  /* 0x02d830ff06ff79a7 */ /* 0x0003e2000810003f */
[----:B------:R-:W-:Y:S05]  /*d790*/  @!P2 BRA `(.L_x_11938) ;  /* 0x000000000004a947 */ /* 0x000fea0003800000 */
[----:B------:R-:W-:Y:S01]  /*d7a0*/  BPT.TRAP 0x1 ;  /* 0x000000040000795c */ /* 0x000fe20000300000 */
.L_x_11938:
[----:B------:R-:W-:Y:S01]  /*d7b0*/  SHF.L.U32 R2, R20, 0x1f, RZ ;  /* 0x0000001f14027819 */ /* 0x000fe200000006ff */
[----:B-1----:R-:W-:Y:S01]  /*d7c0*/  IMAD R6, R9, 0x8, R17 ;  /* 0x0000000809067824 */ /* 0x002fe200078e0211 */
[----:B------:R-:W-:Y:S03]  /*d7d0*/  BSSY B1, `(.L_x_11939) ;  /* 0x0000003000017945 */ /* 0x000fe60003800000 */
[----:B------:R-:W1:Y:S02]  /*d7e0*/  SYNCS.PHASECHK.TRANS64.TRYWAIT P0, [R6+URZ+0x2d860], R2 ;  /* 0x02d86002060075a7 */ /* 0x000e64000800017f */
[----:B-1----:R-:W-:Y:S05]  /*d7f0*/  @!P0 BRA `(.L_x_11940) ;  /* 0x00000028007c8947 */ /* 0x002fea0003800000 */
.L_x_12009:
[----:B------:R-:W-:Y:S05]  /*d800*/  BSYNC B1 ;  /* 0x0000000000017941 */ /* 0x000fea0003800000 */
.L_x_11939:
[----:B------:R-:W0:Y:S01]  /*d810*/  S2R R3, SR_TID.X ;  /* 0x0000000000037919 */ /* 0x000e220000002100 */
[----:B-1----:R-:W-:Y:S01]  /*d820*/  IMAD.MOV.U32 R2, RZ, RZ, -0x80 ;  /* 0xffffff80ff027424 */ /* 0x002fe200078e00ff */
[----:B------:R-:W-:Y:S01]  /*d830*/  UMOV UR4, 0xffffffff ;  /* 0xffffffff00047882 */ /* 0x000fe20000000000 */
[----:B------:R-:W-:Y:S02]  /*d840*/  LOP3.LUT P3, RZ, R16, 0x20, RZ, 0xc0, !PT ;  /* 0x0000002010ff7812 */ /* 0x000fe4000786c0ff */
        /* <DEDUP_REMOVED lines=47> */
.L_x_12019:
        /* <DEDUP_REMOVED lines=31> */
.L_x_11942:
        /* <DEDUP_REMOVED lines=11> */
.L_x_11943:
        /* <DEDUP_REMOVED lines=8> */
.L_x_11931:
        /* <DEDUP_REMOVED lines=16> */
[----:B0-----:R-:W-:-:S05]  /*df60*/  IADD3 R0, R0, UR45, R7 ;  /* 0x0000002d00007c10 */ /* 0x001fca000fffe007 */
[----:B------:R0:W-:Y:S02]  /*df70*/  STL [R1+0x10], R0 ;  /* 0x0000100001007387 */ /* 0x0001e40000100800 */
.L_x_11946:
[----:B------:R-:W-:Y:S05]  /*df80*/  BSYNC B0 ;  /* 0x0000000000007941 */ /* 0x000fea0003800000 */
.L_x_11945:
[----:B0-----:R-:W-:-:S05]  /*df90*/  IMAD.U32 R0, RZ, RZ, UR46 ;  /* 0x0000002eff007e24 */ /* 0x001fca000f8e00ff */
[----:B------:R-:W-:-:S13]  /*dfa0*/  ISETP.NE.AND P0, PT, R0, 0x3, PT ;  /* 0x000000030000780c */ /* 0x000fda0003f05270 */
[----:B------:R-:W-:Y:S05]  /*dfb0*/  @!P0 BRA `(.L_x_11947) ;  /* 0x0000000000048947 */ /* 0x000fea0003800000 */
[----:B------:R-:W-:Y:S01]  /*dfc0*/  BPT.TRAP 0x1 ;  /* 0x000000040000795c */ /* 0x000fe20000300000 */
.L_x_11947:
[----:B------:R-:W-:Y:S01]  /*dfd0*/  IMAD R4, R23, 0x8, R17 ;  /* 0x0000000817047824 */ /* 0x000fe200078e0211 */
[----:B------:R-:W-:Y:S01]  /*dfe0*/  SHF.L.U32 R3, R26, 0x1f, RZ ;  /* 0x0000001f1a037819 */ /* 0x000fe200000006ff */
[----:B------:R-:W-:Y:S03]  /*dff0*/  BSSY B0, `(.L_x_11948) ;  /* 0x0000003000007945 */ /* 0x000fe60003800000 */
[----:B------:R-:W0:Y:S02]  /*e000*/  SYNCS.PHASECHK.TRANS64.TRYWAIT P0, [R4+URZ+0x2d860], R3 ;  /* 0x02d86003040075a7 */ /* 0x000e24000800017f */
[----:B0-----:R-:W-:Y:S05]  /*e010*/  @!P0 BRA `(.L_x_11949) ;  /* 0x0000002400ec8947 */ /* 0x001fea0003800000 */
.L_x_12020:
[----:B------:R-:W-:Y:S05]  /*e020*/  BSYNC B0 ;  /* 0x0000000000007941 */ /* 0x000fea0003800000 */
.L_x_11948:
[----:B------:R-:W1:Y:S01]  /*e030*/  S2R R7, SR_TID.X ;  /* 0x0000000000077919 */ /* 0x000e620000002100 */
[----:B------:R-:W-:Y:S01]  /*e040*/  IMAD.MOV.U32 R5, RZ, RZ, -0x80 ;  /* 0xffffff80ff057424 */ /* 0x000fe200078e00ff */
[----:B------:R-:W-:Y:S01]  /*e050*/  UMOV UR4, 0xffffffff ;  /* 0xffffffff00047882 */ /* 0x000fe20000000000 */
[----:B------:R-:W-:Y:S02]  /*e060*/  LOP3.LUT P4, RZ, R16, 0x20, RZ, 0xc0, !PT ;  /* 0x0000002010ff7812 */ /* 0x000fe4000788c0ff */
        /* <DEDUP_REMOVED lines=50> */
.L_x_12030:
        /* <DEDUP_REMOVED lines=13> */
.L_x_11951:
        /* <DEDUP_REMOVED lines=11> */
.L_x_11952:
[----:B------:R0:W-:Y:S01]  /*e510*/  SYNCS.ARRIVE.TRANS64.A1T0 RZ, [R4+URZ+0x2d850], RZ ;  /* 0x02d850ff04ff79a7 */ /* 0x0001e2000810003f */
[----:B------:R-:W-:-:S05]  /*e520*/  VIADD R23, R23, 0x1 ;  /* 0x0000000117177836 */ /* 0x000fca0000000000 */
[----:B------:R-:W-:-:S04]  /*e530*/  ISETP.NE.AND P0, PT, R23, 0x2, PT ;  /* 0x000000021700780c */ /* 0x000fc80003f05270 */
[----:B------:R-:W-:Y:S02]  /*e540*/  SEL R3, RZ, 0x1, P0 ;  /* 0x00000001ff037807 */ /* 0x000fe40000000000 */
[----:B------:R-:W-:Y:S02]  /*e550*/  SEL R23, R23, RZ, P0 ;  /* 0x000000ff17177207 */ /* 0x000fe40000000000 */
[----:B0-----:R-:W-:-:S07]  /*e560*/  LOP3.LUT R26, R26, R3, RZ, 0x3c, !PT ;  /* 0x000000031a1a7212 */ /* 0x001fce00078e3cff */
.L_x_11912:
[----:B------:R-:W-:Y:S05]  /*e570*/  BSYNC B7 ;  /* 0x0000000000077941 */ /* 0x000fea0003800000 */
.L_x_11910:
        /* <DEDUP_REMOVED lines=13> */
.L_x_11953:
[----:B------:R-:W-:-:S03]  /*e650*/  UMOV UR4, 0xffffffff ;  /* 0xffffffff00047882 */ /* 0x000fc60000000000 */
[----:B------:R-:W-:Y:S05]  /*e660*/  BRA.DIV UR4, `(.L_x_11955) ;  /* 0x0000002604d07947 */ /* 0x000fea000b800000 */
[----:B-----5:R2:W3:Y:S02]  /*e670*/  SHFL.IDX PT, R14, R2, RZ, 0x1f ;  /* 0x00001fff020e7589 */ /* 0x0204e400000e0000 */
.L_x_12033:
        /* <DEDUP_REMOVED lines=8> */
.L_x_11954:
[----:B-1----:R-:W4:Y:S01]  /*e700*/  LDL R0, [R1+0x10] ;  /* 0x0000100001007983 */ /* 0x002f220000100800 */
[----:B------:R-:W-:Y:S02]  /*e710*/  ULDC UR4, c[0x0][0xc38] ;  /* 0x00030e0000047ab9 */ /* 0x000fe40000000800 */
[----:B----4-:R-:W-:-:S13]  /*e720*/  ISETP.GE.AND P0, PT, R0, UR4, PT ;  /* 0x0000000400007c0c */ /* 0x010fda000bf06270 */
[----:B------:R-:W-:Y:S05]  /*e730*/  @!P0 BRA `(.L_x_11956) ;  /* 0xffffffc4009c8947 */ /* 0x000fea000383ffff */
.L_x_11907:
        /* <DEDUP_REMOVED lines=12> */
.L_x_12034:
[----:B------:R-:W-:Y:S05]  /*e800*/  BSYNC B0 ;  /* 0x0000000000007941 */ /* 0x000fea0003800000 */
.L_x_11957:
[----:B------:R-:W-:-:S03]  /*e810*/  UMOV UR4, 0xffffffff ;  /* 0xffffffff00047882 */ /* 0x000fc60000000000 */
[----:B------:R-:W-:Y:S05]  /*e820*/  BRA.DIV UR4, `(.L_x_11959) ;  /* 0x00000026049c7947 */ /* 0x000fea000b800000 */
[----:B-1----:R-:W1:Y:S02]  /*e830*/  S2R R0, SR_TID.X ;  /* 0x0000000000007919 */ /* 0x002e640000002100 */
[----:B-1----:R-:W-:-:S04]  /*e840*/  SHF.R.U32.HI R0, RZ, 0x5, R0 ;  /* 0x00000005ff007819 */ /* 0x002fc80000011600 */
[----:B------:R-:W-:-:S05]  /*e850*/  LOP3.LUT R0, R0, 0x3, RZ, 0xc0, !PT ;  /* 0x0000000300007812 */ /* 0x000fca00078ec0ff */
[----:B------:R1:W2:Y:S02]  /*e860*/  SHFL.IDX PT, R14, R0, RZ, 0x1f ;  /* 0x00001fff000e7589 */ /* 0x0002a400000e0000 */
.L_x_12037:
[----:B--2---:R-:W-:Y:S01]  /*e870*/  ISETP.NE.AND P0, PT, R14, RZ, PT ;  /* 0x000000ff0e00720c */ /* 0x004fe20003f05270 */
[----:B------:R-:W-:-:S12]  /*e880*/  BSSY B0, `(.L_x_11960) ;  /* 0x0000024000007945 */ /* 0x000fd80003800000 */
[----:B------:R-:W-:Y:S05]  /*e890*/  @P0 BRA `(.L_x_11961) ;  /* 0x0000000000880947 */ /* 0x000fea0003800000 */
[----:B------:R-:W-:-:S03]  /*e8a0*/  UMOV UR4, 0xffffffff ;  /* 0xffffffff00047882 */ /* 0x000fc60000000000 */
[----:B------:R-:W-:Y:S05]  /*e8b0*/  BRA.DIV UR4, `(.L_x_11962) ;  /* 0x0000002604ac7947 */ /* 0x000fea000b800000 */
[----:B------:R-:W-:-:S13]  /*e8c0*/  ELECT P6, URZ, PT ;  /* 0x00000000003f782f */ /* 0x000fda00038c0000 */
.L_x_12040:
[----:B------:R-:W-:Y:S05]  /*e8d0*/  @!P6 BRA `(.L_x_11961) ;  /* 0x000000000078e947 */ /* 0x000fea0003800000 */
[----:B------:R-:W-:-:S06]  /*e8e0*/  ULOP3.LUT UR4, UR42, 0x2, URZ, 0xfc, !UPT ;  /* 0x000000022a047892 */ /* 0x000fcc000f8efc3f */
[----:B-1----:R-:W-:-:S05]  /*e8f0*/  IMAD.U32 R0, RZ, RZ, UR4 ;  /* 0x00000004ff007e24 */ /* 0x002fca000f8e00ff */
[----:B------:R-:W-:-:S13]  /*e900*/  ISETP.NE.AND P0, PT, R0, 0x3, PT ;  /* 0x000000030000780c */ /* 0x000fda0003f05270 */
[----:B------:R-:W-:Y:S05]  /*e910*/  @!P0 BRA `(.L_x_11963) ;  /* 0x0000000000048947 */ /* 0x000fea0003800000 */
[----:B------:R-:W-:Y:S01]  /*e920*/  BPT.TRAP 0x1 ;  /* 0x000000040000795c */ /* 0x000fe20000300000 */
.L_x_11963:
[C---:B------:R-:W-:Y:S01]  /*e930*/  IMAD R5, R23.reuse, 0x8, R4 ;  /* 0x0000000817057824 */ /* 0x040fe200078e0204 */
[----:B------:R-:W-:Y:S01]  /*e940*/  SHF.L.U32 R0, R26, 0x1f, RZ ;  /* 0x0000001f1a007819 */ /* 0x000fe200000006ff */
[----:B------:R-:W-:-:S03]  /*e950*/  VIADD R23, R23, 0x1 ;  /* 0x0000000117177836 */ /* 0x000fc60000000000 */
[----:B------:R-:W1:Y:S02]  /*e960*/  SYNCS.PHASECHK.TRANS64.TRYWAIT P1, [R5+URZ+0x2d840], R0 ;  /* 0x02d84000050075a7 */ /* 0x000e64000802017f */
[----:B------:R-:W-:-:S04]  /*e970*/  ISETP.NE.AND P2, PT, R23, 0x2, PT ;  /* 0x000000021700780c */ /* 0x000fc80003f45270 */
[----:B------:R-:W-:Y:S01]  /*e980*/  SEL R3, RZ, 0x1, P2 ;  /* 0x00000001ff037807 */ /* 0x000fe20001000000 */
[----:B-1----:R-:W-:Y:S08]  /*e990*/  @!P1 BRA `(.L_x_11964) ;  /* 0x0000002400949947 */ /* 0x002ff00003800000 */
.L_x_12041:
[----:B------:R-:W-:Y:S02]  /*e9a0*/  SEL R23, R23, RZ, P2 ;  /* 0x000000ff17177207 */ /* 0x000fe40001000000 */
[----:B------:R-:W-:Y:S01]  /*e9b0*/  LOP3.LUT R2, R26, R3, RZ, 0x3c, !PT ;  /* 0x000000031a027212 */ /* 0x000fe200078e3cff */
[----:B------:R-:W-:Y:S06]  /*e9c0*/  @!P0 BRA `(.L_x_11965) ;  /* 0x0000000000048947 */ /* 0x000fec0003800000 */
[----:B------:R-:W-:Y:S01]  /*e9d0*/  BPT.TRAP 0x1 ;  /* 0x000000040000795c */ /* 0x000fe20000300000 */
.L_x_11965:
[----:B------:R-:W-:Y:S01]  /*e9e0*/  IMAD R23, R23, 0x8, R4 ;  /* 0x0000000817177824 */ /* 0x000fe200078e0204 */
[----:B------:R-:W-:-:S04]  /*e9f0*/  SHF.L.U32 R2, R2, 0x1f, RZ ;  /* 0x0000001f02027819 */ /* 0x000fc800000006ff */
[----:B------:R-:W2:Y:S02]  /*ea00*/  SYNCS.PHASECHK.TRANS64.TRYWAIT P1, [R23+URZ+0x2d840], R2 ;  /* 0x02d84002170075a7 */ /* 0x000ea4000802017f */
[----:B--2---:R-:W-:Y:S05]  /*ea10*/  @!P1 BRA `(.L_x_11966) ;  /* 0x0000002400889947 */ /* 0x004fea0003800000 */
.L_x_12042:
[----:B------:R-:W-:Y:S05]  /*ea20*/  @!P0 BRA `(.L_x_11967) ;  /* 0x0000000000048947 */ /* 0x000fea0003800000 */
[----:B------:R-:W-:Y:S01]  /*ea30*/  BPT.TRAP 0x1 ;  /* 0x000000040000795c */ /* 0x000fe20000300000 */
.L_x_11967:
[----:B------:R-:W3:Y:S02]  /*ea40*/  SYNCS.PHASECHK.TRANS64.TRYWAIT P1, [R5+URZ+0x2d860], R0 ;  /* 0x02d86000050075a7 */ /* 0x000ee4000802017f */
[----:B---3--:R-:W-:Y:S05]  /*ea50*/  @!P1 BRA `(.L_x_11968) ;  /* 0x00000024008c9947 */ /* 0x008fea0003800000 */
.L_x_12043:
[----:B------:R-:W-:Y:S05]  /*ea60*/  @!P0 BRA `(.L_x_11969) ;  /* 0x0000000000048947 */ /* 0x000fea0003800000 */
[----:B------:R-:W-:Y:S01]  /*ea70*/  BPT.TRAP 0x1 ;  /* 0x000000040000795c */ /* 0x000fe20000300000 */
.L_x_11969:
[----:B----4-:R4:W0:Y:S02]  /*ea80*/  SYNCS.PHASECHK.TRANS64.TRYWAIT P0, [R23+URZ+0x2d860], R2 ;  /* 0x02d86002170075a7 */ /* 0x010824000800017f */
[----:B0-----:R-:W-:Y:S05]  /*ea90*/  @!P0 NANOSLEEP.SYNCS 0x989680 ;  /* 0x009896800000895d */ /* 0x001fea0003900000 */
[----:B------:R-:W0:Y:S02]  /*eaa0*/  @!P0 SYNCS.PHASECHK.TRANS64 P0, [R23+URZ+0x2d860], R2 ;  /* 0x02d86002170085a7 */ /* 0x000e24000800007f */
[----:B0-----:R-:W-:Y:S05]  /*eab0*/  @!P0 BRA `(.L_x_11969) ;  /* 0xfffffffc00f08947 */ /* 0x001fea000383ffff */
.L_x_11961:
[----:B------:R-:W-:Y:S05]  /*eac0*/  BSYNC B0 ;  /* 0x0000000000007941 */ /* 0x000fea0003800000 */
.L_x_11960:
[----:B------:R-:W-:Y:S05]  /*ead0*/  EXIT ;  /* 0x000000000000794d */ /* 0x000fea0003800000 */
.L_x_11862:
[----:B0-----:R-:W-:-:S04]  /*eae0*/  IMAD.U32 R3, RZ, RZ, UR40 ;  /* 0x00000028ff037e24 */ /* 0x001fc8000f8e00ff */
[----:B------:R0:W1:Y:S03]  /*eaf0*/  SYNCS.PHASECHK.TRANS64.TRYWAIT P1, [R3+URZ+0x2d800], R0 ;  /* 0x02d80000030075a7 */ /* 0x000066000802017f */
[----:B-1----:R-:W-:Y:S05]  /*eb00*/  @!P1 NANOSLEEP.SYNCS 0x989680 ;  /* 0x009896800000995d */ /* 0x002fea0003900000 */
[----:B------:R-:W1:Y:S02]  /*eb10*/  @!P1 SYNCS.PHASECHK.TRANS64 P1, [R3+URZ+0x2d800], R0 ;  /* 0x02d80000030095a7 */ /* 0x000e64000802007f */
[----:B-1----:R-:W-:Y:S05]  /*eb20*/  @!P1 BRA `(.L_x_11862) ;  /* 0xfffffffc00ec9947 */ /* 0x002fea000383ffff */
[----:B------:R-:W-:Y:S05]  /*eb30*/  BRA `(.L_x_11970) ;  /* 0xffffff2c000c7947 */ /* 0x000fea000383ffff */
.L_x_11866:
[----:B-1----:R1:W2:Y:S02]  /*eb40*/  SYNCS.PHASECHK.TRANS64.TRYWAIT P1, [R0+URZ+0x2d830], R3 ;  /* 0x02d83003000075a7 */ /* 0x0022a4000802017f */
[----:B--2---:R-:W-:Y:S05]  /*eb50*/  @!P1 NANOSLEEP.SYNCS 0x989680 ;  /* 0x009896800000995d */ /* 0x004fea0003900000 */
[----:B------:R-:W2:Y:S02]  /*eb60*/  @!P1 SYNCS.PHASECHK.TRANS64 P1, [R0+URZ+0x2d830], R3 ;  /* 0x02d83003000095a7 */ /* 0x000ea4000802007f */
[----:B--2---:R-:W-:Y:S05]  /*eb70*/  @!P1 BRA `(.L_x_11866) ;  /* 0xfffffffc00f09947 */ /* 0x004fea000383ffff */
[----:B------:R-:W-:Y:S05]  /*eb80*/  BRA `(.L_x_11865) ;  /* 0xffffff2c00287947 */ /* 0x000fea000383ffff */
.L_x_11872:
[----:B--2---:R-:W-:-:S04]  /*eb90*/  IMAD.U32 R4, RZ, RZ, UR6 ;  /* 0x00000006ff047e24 */ /* 0x004fc8000f8e00ff */
[----:B------:R2:W3:Y:S03]  /*eba0*/  SYNCS.PHASECHK.TRANS64.TRYWAIT P1, [R4+URZ+0x2d830], R3 ;  /* 0x02d83003040075a7 */ /* 0x0004e6000802017f */
[----:B---3--:R-:W-:Y:S05]  /*ebb0*/  @!P1 NANOSLEEP.SYNCS 0x989680 ;  /* 0x009896800000995d */ /* 0x008fea0003900000 */
[----:B------:R-:W3:Y:S02]  /*ebc0*/  @!P1 SYNCS.PHASECHK.TRANS64 P1, [R4+URZ+0x2d830], R3 ;  /* 0x02d83003040095a7 */ /* 0x000ee4000802007f */
[----:B---3--:R-:W-:Y:S05]  /*ebd0*/  @!P1 BRA `(.L_x_11872) ;  /* 0xfffffffc00ec9947 */ /* 0x008fea000383ffff */
[----:B------:R-:W-:Y:S05]  /*ebe0*/  BRA `(.L_x_11869) ;  /* 0xffffff50002c7947 */ /* 0x000fea000383ffff */
.L_x_11876:
[----:B-1----:R-:W-:-:S04]  /*ebf0*/  IMAD.U32 R4, RZ, RZ, UR6 ;  /* 0x00000006ff047e24 */ /* 0x002fc8000f8e00ff */
[----:B------:R1:W2:Y:S03]  /*ec00*/  SYNCS.PHASECHK.TRANS64.TRYWAIT P1, [R4+URZ+0x2d850], R3 ;  /* 0x02d85003040075a7 */ /* 0x0002a6000802017f */
[----:B--2---:R-:W-:Y:S05]  /*ec10*/  @!P1 NANOSLEEP.SYNCS 0x989680 ;  /* 0x009896800000995d */ /* 0x004fea0003900000 */
[----:B------:R-:W2:Y:S02]  /*ec20*/  @!P1 SYNCS.PHASECHK.TRANS64 P1, [R4+URZ+0x2d850], R3 ;  /* 0x02d85003040095a7 */ /* 0x000ea4000802007f */
[----:B--2---:R-:W-:Y:S05]  /*ec30*/  @!P1 BRA `(.L_x_11876) ;  /* 0xfffffffc00ec9947 */ /* 0x004fea000383ffff */
[----:B------:R-:W-:Y:S05]  /*ec40*/  BRA `(.L_x_11873) ;  /* 0xffffff5000d87947 */ /* 0x000fea000383ffff */
.L_x_11884:
[----:B--2---:R-:W-:-:S04]  /*ec50*/  IMAD.U32 R4, RZ, RZ, UR6 ;  /* 0x00000006ff047e24 */ /* 0x004fc8000f8e00ff */
[----:B------:R2:W3:Y:S03]  /*ec60*/  SYNCS.PHASECHK.TRANS64.TRYWAIT P1, [R4+URZ+0x2d830], R3 ;  /* 0x02d83003040075a7 */ /* 0x0004e6000802017f */
[----:B---3--:R-:W-:Y:S05]  /*ec70*/  @!P1 NANOSLEEP.SYNCS 0x989680 ;  /* 0x009896800000995d */ /* 0x008fea0003900000 */
[----:B------:R-:W3:Y:S02]  /*ec80*/  @!P1 SYNCS.PHASECHK.TRANS64 P1, [R4+URZ+0x2d830], R3 ;  /* 0x02d83003040095a7 */ /* 0x000ee4000802007f */
[----:B---3--:R-:W-:Y:S05]  /*ec90*/  @!P1 BRA `(.L_x_11884) ;  /* 0xfffffffc00ec9947 */ /* 0x008fea000383ffff */
[----:B------:R-:W-:Y:S05]  /*eca0*/  BRA `(.L_x_11881) ;  /* 0xffffff7800ac7947 */ /* 0x000fea000383ffff */
.L_x_11888:
[----:B-1----:R-:W-:-:S04]  /*ecb0*/  IMAD.U32 R4, RZ, RZ, UR6 ;  /* 0x00000006ff047e24 */ /* 0x002fc8000f8e00ff */
[----:B------:R1:W2:Y:S03]  /*ecc0*/  SYNCS.PHASECHK.TRANS64.TRYWAIT P1, [R4+URZ+0x2d850], R3 ;  /* 0x02d85003040075a7 */ /* 0x0002a6000802017f */
[----:B--2---:R-:W-:Y:S05]  /*ecd0*/  @!P1 NANOSLEEP.SYNCS 0x989680 ;  /* 0x009896800000995d */ /* 0x004fea0003900000 */
[----:B------:R-:W2:Y:S02]  /*ece0*/  @!P1 SYNCS.PHASECHK.TRANS64 P1, [R4+URZ+0x2d850], R3 ;  /* 0x02d85003040095a7 */ /* 0x000ea4000802007f */
[----:B--2---:R-:W-:Y:S05]  /*ecf0*/  @!P1 BRA `(.L_x_11888) ;  /* 0xfffffffc00ec9947 */ /* 0x004fea000383ffff */
[----:B------:R-:W-:Y:S05]  /*ed00*/  BRA `(.L_x_11885) ;  /* 0xffffff7c00587947 */ /* 0x000fea000383ffff */
.L_x_11895:
[----:B--2---:R-:W-:-:S04]  /*ed10*/  IMAD.U32 R6, RZ, RZ, UR8 ;  /* 0x00000008ff067e24 */ /* 0x004fc8000f8e00ff */
[----:B------:R2:W3:Y:S03]  /*ed20*/  SYNCS.PHASECHK.TRANS64.TRYWAIT P1, [R6+URZ+0x2d850], R5 ;  /* 0x02d85005060075a7 */ /* 0x0004e6000802017f */
[----:B---3--:R-:W-:Y:S05]  /*ed30*/  @!P1 NANOSLEEP.SYNCS 0x989680 ;  /* 0x009896800000995d */ /* 0x008fea0003900000 */
[----:B------:R-:W3:Y:S02]  /*ed40*/  @!P1 SYNCS.PHASECHK.TRANS64 P1, [R6+URZ+0x2d850], R5 ;  /* 0x02d85005060095a7 */ /* 0x000ee4000802007f */
[----:B---3--:R-:W-:Y:S05]  /*ed50*/  @!P1 BRA `(.L_x_11895) ;  /* 0xfffffffc00ec9947 */ /* 0x008fea000383ffff */
[----:B------:R-:W-:Y:S05]  /*ed60*/  BRA `(.L_x_11894) ;  /* 0xffffff98008c7947 */ /* 0x000fea000383ffff */
.L_x_11918:
        /* <DEDUP_REMOVED lines=10> */
.L_x_11971:
[----:B------:R-:W-:Y:S05]  /*ee10*/  BRA `(.L_x_11972) ;  /* 0xffffffc800707947 */ /* 0x000fea000383ffff */
.L_x_11921:
[----:B0-----:R0:W1:Y:S02]  /*ee20*/  SYNCS.PHASECHK.TRANS64.TRYWAIT P0, [R6+URZ+0x2d840], R2 ;  /* 0x02d84002060075a7 */ /* 0x001064000800017f */
[----:B-1----:R-:W-:Y:S05]  /*ee30*/  @!P0 NANOSLEEP.SYNCS 0x989680 ;  /* 0x009896800000895d */ /* 0x002fea0003900000 */
[----:B------:R-:W1:Y:S02]  /*ee40*/  @!P0 SYNCS.PHASECHK.TRANS64 P0, [R6+URZ+0x2d840], R2 ;  /* 0x02d84002060085a7 */ /* 0x000e64000800007f */
[----:B-1----:R-:W-:Y:S05]  /*ee50*/  @!P0 BRA `(.L_x_11921) ;  /* 0xfffffffc00f08947 */ /* 0x002fea000383ffff */
[----:B------:R-:W-:Y:S05]  /*ee60*/  BRA `(.L_x_11973) ;  /* 0xffffffcc00787947 */ /* 0x000fea000383ffff */
.L_x_11922:
        /* <DEDUP_REMOVED lines=8> */
.L_x_11975:
[----:B------:R-:W-:Y:S05]  /*eef0*/  BSYNC B0 ;  /* 0x0000000000007941 */ /* 0x000fea0003800000 */
.L_x_11974:
        /* <DEDUP_REMOVED lines=9> */
.L_x_11976:
[----:B------:R-:W-:Y:S02]  /*ef90*/  IMAD.MOV.U32 R13, RZ, RZ, R0 ;  /* 0x000000ffff0d7224 */ /* 0x000fe400078e0000 */
[----:B------:R-:W-:Y:S02]  /*efa0*/  IMAD.MOV.U32 R12, RZ, RZ, 0x1 ;  /* 0x00000001ff0c7424 */ /* 0x000fe400078e00ff */
[----:B------:R-:W-:-:S07]  /*efb0*/  IMAD.MOV.U32 R3, RZ, RZ, R14 ;  /* 0x000000ffff037224 */ /* 0x000fce00078e000e */
[----:B------:R-:W-:Y:S05]  /*efc0*/  WARPSYNC.COLLECTIVE R15, `(.L_x_11977) ;  /* 0x000000000f087348 */ /* 0x000fea0003c00000 */
[----:B------:R0:W1:Y:S02]  /*efd0*/  SHFL.IDX P6, R14, R13, R12, R11 ;  /* 0x0000000c0d0e7389 */ /* 0x00006400000c000b */
[----:B01----:R-:W-:Y:S01]  /*efe0*/  ENDCOLLECTIVE ;  /* 0x000000000000791b */ /* 0x003fe20003800000 */
.L_x_11977:
        /* <DEDUP_REMOVED lines=17> */
.L_x_11978:
[----:B------:R-:W-:Y:S02]  /*f100*/  @P0 IMAD R8, R7, 0x2, R17 ;  /* 0x0000000207080824 */ /* 0x000fe400078e0211 */
[----:B------:R-:W-:Y:S02]  /*f110*/  IMAD.MOV.U32 R13, RZ, RZ, R0 ;  /* 0x000000ffff0d7224 */ /* 0x000fe400078e0000 */
[----:B------:R-:W-:Y:S02]  /*f120*/  IMAD.MOV.U32 R12, RZ, RZ, 0x2 ;  /* 0x00000002ff0c7424 */ /* 0x000fe400078e00ff */
[----:B------:R-:W-:-:S07]  /*f130*/  IMAD.MOV.U32 R3, RZ, RZ, R14 ;  /* 0x000000ffff037224 */ /* 0x000fce00078e000e */
[----:B------:R-:W-:Y:S05]  /*f140*/  WARPSYNC.COLLECTIVE R15, `(.L_x_11979) ;  /* 0x000000000f087348 */ /* 0x000fea0003c00000 */
[----:B------:R0:W1:Y:S02]  /*f150*/  SHFL.IDX P6, R14, R13, R12, R11 ;  /* 0x0000000c0d0e7389 */ /* 0x00006400000c000b */
[----:B01----:R-:W-:Y:S01]  /*f160*/  ENDCOLLECTIVE ;  /* 0x000000000000791b */ /* 0x003fe20003800000 */
.L_x_11979:
        /* <DEDUP_REMOVED lines=17> */
.L_x_11980:
[----:B------:R-:W-:Y:S02]  /*f280*/  @P0 IMAD R8, R7, 0x2, R17 ;  /* 0x0000000207080824 */ /* 0x000fe400078e0211 */
[----:B------:R-:W-:Y:S02]  /*f290*/  IMAD.MOV.U32 R13, RZ, RZ, R0 ;  /* 0x000000ffff0d7224 */ /* 0x000fe400078e0000 */
[----:B------:R-:W-:Y:S02]  /*f2a0*/  IMAD.MOV.U32 R12, RZ, RZ, 0x3 ;  /* 0x00000003ff0c7424 */ /* 0x000fe400078e00ff */
[----:B------:R-:W-:-:S07]  /*f2b0*/  IMAD.MOV.U32 R3, RZ, RZ, R14 ;  /* 0x000000ffff037224 */ /* 0x000fce00078e000e */
[----:B------:R-:W-:Y:S05]  /*f2c0*/  WARPSYNC.COLLECTIVE R15, `(.L_x_11981) ;  /* 0x000000000f087348 */ /* 0x000fea0003c00000 */
[----:B------:R0:W1:Y:S02]  /*f2d0*/  SHFL.IDX P6, R14, R13, R12, R11 ;  /* 0x0000000c0d0e7389 */ /* 0x00006400000c000b */
[----:B01----:R-:W-:Y:S01]  /*f2e0*/  ENDCOLLECTIVE ;  /* 0x000000000000791b */ /* 0x003fe20003800000 */
.L_x_11981:
        /* <DEDUP_REMOVED lines=16> */
.L_x_11982:
[----:B------:R-:W-:Y:S05]  /*f3f0*/  BRA `(.L_x_11983) ;  /* 0xffffffcc00407947 */ /* 0x000fea000383ffff */
.L_x_11927:
[----:B------:R-:W-:Y:S02]  /*f400*/  IMAD.MOV.U32 R13, RZ, RZ, R5 ;  /* 0x000000ffff0d7224 */ /* 0x000fe400078e0005 */
[----:B------:R-:W-:Y:S02]  /*f410*/  IMAD.MOV.U32 R12, RZ, RZ, RZ ;  /* 0x000000ffff0c7224 */ /* 0x000fe400078e00ff */
[----:B------:R-:W-:Y:S02]  /*f420*/  IMAD.MOV.U32 R11, RZ, RZ, 0x1c1f ;  /* 0x00001c1fff0b7424 */ /* 0x000fe400078e00ff */
[----:B------:R-:W-:Y:S02]  /*f430*/  IMAD.MOV.U32 R15, RZ, RZ, -0x1 ;  /* 0xffffffffff0f7424 */ /* 0x000fe400078e00ff */
[----:B------:R-:W-:-:S07]  /*f440*/  IMAD.U32 R4, RZ, RZ, UR43 ;  /* 0x0000002bff047e24 */ /* 0x000fce000f8e00ff */
[----:B-----5:R-:W-:Y:S05]  /*f450*/  WARPSYNC.COLLECTIVE R15, `(.L_x_11984) ;  /* 0x000000000f087348 */ /* 0x020fea0003c00000 */
[----:B------:R0:W1:Y:S02]  /*f460*/  SHFL.IDX P6, R14, R13, R12, R11 ;  /* 0x0000000c0d0e7389 */ /* 0x00006400000c000b */
[----:B01---5:R-:W-:Y:S01]  /*f470*/  ENDCOLLECTIVE ;  /* 0x000000000000791b */ /* 0x023fe20003800000 */
.L_x_11984:
[----:B------:R-:W-:-:S05]  /*f480*/  IMAD R4, R4, 0xc0, R21 ;  /* 0x000000c004047824 */ /* 0x000fca00078e0215 */
[----:B------:R-:W-:Y:S01]  /*f490*/  ISETP.GE.AND P0, PT, R4, UR37, PT ;  /* 0x0000002504007c0c */ /* 0x000fe2000bf06270 */
[----:B------:R-:W-:Y:S02]  /*f4a0*/  IMAD.MOV.U32 R13, RZ, RZ, R0 ;  /* 0x000000ffff0d7224 */ /* 0x000fe400078e0000 */
[----:B------:R-:W-:-:S10]  /*f4b0*/  IMAD.MOV.U32 R2, RZ, RZ, R14 ;  /* 0x000000ffff027224 */ /* 0x000fd400078e000e */
[----:B------:R-:W-:Y:S05]  /*f4c0*/  WARPSYNC.COLLECTIVE R15, `(.L_x_11985) ;  /* 0x000000000f087348 */ /* 0x000fea0003c00000 */
[----:B------:R0:W1:Y:S02]  /*f4d0*/  SHFL.IDX P6, R14, R13, R12, R11 ;  /* 0x0000000c0d0e7389 */ /* 0x00006400000c000b */
[----:B01----:R-:W-:Y:S01]  /*f4e0*/  ENDCOLLECTIVE ;  /* 0x000000000000791b */ /* 0x003fe20003800000 */
.L_x_11985:
[----:B------:R-:W-:Y:S02]  /*f4f0*/  IMAD.MOV.U32 R13, RZ, RZ, R5 ;  /* 0x000000ffff0d7224 */ /* 0x000fe400078e0005 */
[----:B------:R-:W-:Y:S02]  /*f500*/  IMAD.MOV.U32 R12, RZ, RZ, 0x1 ;  /* 0x00000001ff0c7424 */ /* 0x000fe400078e00ff */
[----:B------:R-:W-:-:S07]  /*f510*/  IMAD.MOV.U32 R3, RZ, RZ, R14 ;  /* 0x000000ffff037224 */ /* 0x000fce00078e000e */
[----:B------:R-:W-:Y:S05]  /*f520*/  WARPSYNC.COLLECTIVE R15, `(.L_x_11986) ;  /* 0x000000000f087348 */ /* 0x000fea0003c00000 */
[----:B------:R0:W1:Y:S02]  /*f530*/  SHFL.IDX P6, R14, R13, R12, R11 ;  /* 0x0000000c0d0e7389 */ /* 0x00006400000c000b */
[----:B01----:R-:W-:Y:S01]  /*f540*/  ENDCOLLECTIVE ;  /* 0x000000000000791b */ /* 0x003fe20003800000 */
.L_x_11986:
        /* <DEDUP_REMOVED lines=18> */
.L_x_11987:
[----:B------:R-:W-:Y:S02]  /*f670*/  IMAD.MOV.U32 R13, RZ, RZ, R5 ;  /* 0x000000ffff0d7224 */ /* 0x000fe400078e0005 */
[----:B------:R-:W-:Y:S02]  /*f680*/  IMAD.MOV.U32 R12, RZ, RZ, 0x2 ;  /* 0x00000002ff0c7424 */ /* 0x000fe400078e00ff */
[----:B------:R-:W-:-:S07]  /*f690*/  IMAD.MOV.U32 R3, RZ, RZ, R14 ;  /* 0x000000ffff037224 */ /* 0x000fce00078e000e */
[----:B------:R-:W-:Y:S05]  /*f6a0*/  WARPSYNC.COLLECTIVE R15, `(.L_x_11988) ;  /* 0x000000000f087348 */ /* 0x000fea0003c00000 */
[----:B------:R0:W1:Y:S02]  /*f6b0*/  SHFL.IDX P6, R14, R13, R12, R11 ;  /* 0x0000000c0d0e7389 */ /* 0x00006400000c000b */
[----:B01----:R-:W-:Y:S01]  /*f6c0*/  ENDCOLLECTIVE ;  /* 0x000000000000791b */ /* 0x003fe20003800000 */
.L_x_11988:
        /* <DEDUP_REMOVED lines=18> */
.L_x_11989:
[----:B------:R-:W-:Y:S02]  /*f7f0*/  IMAD.MOV.U32 R13, RZ, RZ, R5 ;  /* 0x000000ffff0d7224 */ /* 0x000fe400078e0005 */
[----:B------:R-:W-:Y:S02]  /*f800*/  IMAD.MOV.U32 R12, RZ, RZ, 0x3 ;  /* 0x00000003ff0c7424 */ /* 0x000fe400078e00ff */
[----:B------:R-:W-:-:S07]  /*f810*/  IMAD.MOV.U32 R3, RZ, RZ, R14 ;  /* 0x000000ffff037224 */ /* 0x000fce00078e000e */
[----:B------:R-:W-:Y:S05]  /*f820*/  WARPSYNC.COLLECTIVE R15, `(.L_x_11990) ;  /* 0x000000000f087348 */ /* 0x000fea0003c00000 */
[----:B------:R0:W1:Y:S02]  /*f830*/  SHFL.IDX P6, R14, R13, R12, R11 ;  /* 0x0000000c0d0e7389 */ /* 0x00006400000c000b */
[----:B01----:R-:W-:Y:S01]  /*f840*/  ENDCOLLECTIVE ;  /* 0x000000000000791b */ /* 0x003fe20003800000 */
.L_x_11990:
        /* <DEDUP_REMOVED lines=10> */
.L_x_11991:
        /* <DEDUP_REMOVED lines=13> */
.L_x_11992:
        /* <DEDUP_REMOVED lines=18> */
.L_x_11993:
[----:B------:R-:W-:Y:S02]  /*fae0*/  IMAD.MOV.U32 R13, RZ, RZ, R6 ;  /* 0x000000ffff0d7224 */ /* 0x000fe400078e0006 */
[----:B------:R-:W-:Y:S02]  /*faf0*/  IMAD.MOV.U32 R12, RZ, RZ, 0x1 ;  /* 0x00000001ff0c7424 */ /* 0x000fe400078e00ff */
[----:B------:R-:W-:-:S07]  /*fb00*/  IMAD.MOV.U32 R2, RZ, RZ, R14 ;  /* 0x000000ffff027224 */ /* 0x000fce00078e000e */
[----:B------:R-:W-:Y:S05]  /*fb10*/  WARPSYNC.COLLECTIVE R15, `(.L_x_11994) ;  /* 0x000000000f087348 */ /* 0x000fea0003c00000 */
[----:B------:R0:W1:Y:S02]  /*fb20*/  SHFL.IDX P6, R14, R13, R12, R11 ;  /* 0x0000000c0d0e7389 */ /* 0x00006400000c000b */
[----:B01----:R-:W-:Y:S01]  /*fb30*/  ENDCOLLECTIVE ;  /* 0x000000000000791b */ /* 0x003fe20003800000 */
.L_x_11994:
        /* <DEDUP_REMOVED lines=15> */
.L_x_11995:
[----:B------:R-:W-:Y:S05]  /*fc30*/  BRA `(.L_x_11996) ;  /* 0xffffffd0002c7947 */ /* 0x000fea000383ffff */
.L_x_11930:
[----:B0-----:R0:W1:Y:S02]  /*fc40*/  SYNCS.PHASECHK.TRANS64.TRYWAIT P0, [R17+URZ+0x2d820], R0 ;  /* 0x02d82000110075a7 */ /* 0x001064000800017f */
[----:B-1----:R-:W-:Y:S05]  /*fc50*/  @!P0 NANOSLEEP.SYNCS 0x989680 ;  /* 0x009896800000895d */ /* 0x002fea0003900000 */
[----:B------:R-:W1:Y:S02]  /*fc60*/  @!P0 SYNCS.PHASECHK.TRANS64 P0, [R17+URZ+0x2d820], R0 ;  /* 0x02d82000110085a7 */ /* 0x000e64000800007f */
[----:B-1----:R-:W-:Y:S05]  /*fc70*/  @!P0 BRA `(.L_x_11930) ;  /* 0xfffffffc00f08947 */ /* 0x002fea000383ffff */
[----:B------:R-:W-:Y:S05]  /*fc80*/  BRA `(.L_x_11997) ;  /* 0xffffffd000907947 */ /* 0x000fea000383ffff */
.L_x_11934:
[----:B0-----:R0:W1:Y:S02]  /*fc90*/  SYNCS.PHASECHK.TRANS64.TRYWAIT P0, [R6+URZ+0x2d840], R0 ;  /* 0x02d84000060075a7 */ /* 0x001064000800017f */
[----:B-1----:R-:W-:Y:S05]  /*fca0*/  @!P0 NANOSLEEP.SYNCS 0x989680 ;  /* 0x009896800000895d */ /* 0x002fea0003900000 */
[----:B------:R-:W1:Y:S02]  /*fcb0*/  @!P0 SYNCS.PHASECHK.TRANS64 P0, [R6+URZ+0x2d840], R0 ;  /* 0x02d84000060085a7 */ /* 0x000e64000800007f */
[----:B-1----:R-:W-:Y:S05]  /*fcc0*/  @!P0 BRA `(.L_x_11934) ;  /* 0xfffffffc00f08947 */ /* 0x002fea000383ffff */
[----:B------:R-:W-:Y:S05]  /*fcd0*/  BRA `(.L_x_11998) ;  /* 0xffffffd400647947 */ /* 0x000fea000383ffff */
.L_x_11935:
        /* <DEDUP_REMOVED lines=8> */
.L_x_12000:
[----:B------:R-:W-:Y:S05]  /*fd60*/  BSYNC B1 ;  /* 0x0000000000017941 */ /* 0x000fea0003800000 */
.L_x_11999:
        /* <DEDUP_REMOVED lines=10> */
.L_x_12001:
        /* <DEDUP_REMOVED lines=8> */
.L_x_12002:
        /* <DEDUP_REMOVED lines=14> */
.L_x_12003:
[----:B------:R-:W-:Y:S02]  /*ff70*/  IMAD.MOV.U32 R13, RZ, RZ, R10 ;  /* 0x000000ffff0d7224 */ /* 0x000fe400078e000a */
[----:B------:R-:W-:Y:S02]  /*ff80*/  IMAD.MOV.U32 R12, RZ, RZ, 0x2 ;  /* 0x00000002ff0c7424 */ /* 0x000fe400078e00ff */
[----:B------:R-:W-:-:S07]  /*ff90*/  IMAD.MOV.U32 R2, RZ, RZ, R14 ;  /* 0x000000ffff027224 */ /* 0x000fce00078e000e */
[----:B------:R-:W-:Y:S05]  /*ffa0*/  WARPSYNC.COLLECTIVE R15, `(.L_x_12004) ;  /* 0x000000000f087348 */ /* 0x000fea0003c00000 */
[----:B------:R0:W1:Y:S02]  /*ffb0*/  SHFL.IDX P6, R14, R13, R12, R11 ;  /* 0x0000000c0d0e7389 */ /* 0x00006400000c000b */
[----:B01----:R-:W-:Y:S01]  /*ffc0*/  ENDCOLLECTIVE ;  /* 0x000000000000791b */ /* 0x003fe20003800000 */
.L_x_12004:
        /* <DEDUP_REMOVED lines=13> */
.L_x_12005:
[----:B------:R-:W-:Y:S02]  /*100a0*/  IMAD.MOV.U32 R13, RZ, RZ, R10 ;  /* 0x000000ffff0d7224 */ /* 0x000fe400078e000a */
[----:B------:R-:W-:Y:S02]  /*100b0*/  IMAD.MOV.U32 R12, RZ, RZ, 0x3 ;  /* 0x00000003ff0c7424 */ /* 0x000fe400078e00ff */
[----:B------:R-:W-:-:S07]  /*100c0*/  IMAD.MOV.U32 R2, RZ, RZ, R14 ;  /* 0x000000ffff027224 */ /* 0x000fce00078e000e */
[----:B------:R-:W-:Y:S05]  /*100d0*/  WARPSYNC.COLLECTIVE R15, `(.L_x_12006) ;  /* 0x000000000f087348 */ /* 0x000fea0003c00000 */
[----:B------:R0:W1:Y:S02]  /*100e0*/  SHFL.IDX P6, R14, R13, R12, R11 ;  /* 0x0000000c0d0e7389 */ /* 0x00006400000c000b */
[----:B01----:R-:W-:Y:S01]  /*100f0*/  ENDCOLLECTIVE ;  /* 0x000000000000791b */ /* 0x003fe20003800000 */
.L_x_12006:
        /* <DEDUP_REMOVED lines=13> */
.L_x_12007:
[----:B------:R-:W-:Y:S01]  /*101d0*/  IMAD.MOV.U32 R2, RZ, RZ, R14 ;  /* 0x000000ffff027224 */ /* 0x000fe200078e000e */
[----:B------:R-:W-:Y:S06]  /*101e0*/  BRA `(.L_x_12008) ;  /* 0xffffffd400107947 */ /* 0x000fec000383ffff */
.L_x_11940:
[----:B-1----:R1:W2:Y:S02]  /*101f0*/  SYNCS.PHASECHK.TRANS64.TRYWAIT P0, [R6+URZ+0x2d860], R2 ;  /* 0x02d86002060075a7 */ /* 0x0022a4000800017f */
[----:B--2---:R-:W-:Y:S05]  /*10200*/  @!P0 NANOSLEEP.SYNCS 0x989680 ;  /* 0x009896800000895d */ /* 0x004fea0003900000 */
[----:B------:R-:W2:Y:S02]  /*10210*/  @!P0 SYNCS.PHASECHK.TRANS64 P0, [R6+URZ+0x2d860], R2 ;  /* 0x02d86002060085a7 */ /* 0x000ea4000800007f */
[----:B--2---:R-:W-:Y:S05]  /*10220*/  @!P0 BRA `(.L_x_11940) ;  /* 0xfffffffc00f08947 */ /* 0x004fea000383ffff */
[----:B------:R-:W-:Y:S05]  /*10230*/  BRA `(.L_x_12009) ;  /* 0xffffffd400707947 */ /* 0x000fea000383ffff */
.L_x_11941:
        /* <DEDUP_REMOVED lines=8> */
.L_x_12011:
[----:B------:R-:W-:Y:S05]  /*102c0*/  BSYNC B1 ;  /* 0x0000000000017941 */ /* 0x000fea0003800000 */
.L_x_12010:
        /* <DEDUP_REMOVED lines=9> */
.L_x_12012:
[----:B------:R-:W-:Y:S02]  /*10360*/  IMAD.MOV.U32 R13, RZ, RZ, R19 ;  /* 0x000000ffff0d7224 */ /* 0x000fe400078e0013 */
[----:B------:R-:W-:Y:S02]  /*10370*/  IMAD.MOV.U32 R12, RZ, RZ, 0x1 ;  /* 0x00000001ff0c7424 */ /* 0x000fe400078e00ff */
[----:B------:R-:W-:-:S07]  /*10380*/  IMAD.MOV.U32 R2, RZ, RZ, R14 ;  /* 0x000000ffff027224 */ /* 0x000fce00078e000e */
[----:B------:R-:W-:Y:S05]  /*10390*/  WARPSYNC.COLLECTIVE R15, `(.L_x_12013) ;  /* 0x000000000f087348 */ /* 0x000fea0003c00000 */
[----:B------:R0:W1:Y:S02]  /*103a0*/  SHFL.IDX P6, R14, R13, R12, R11 ;  /* 0x0000000c0d0e7389 */ /* 0x00006400000c000b */
[----:B01----:R-:W-:Y:S01]  /*103b0*/  ENDCOLLECTIVE ;  /* 0x000000000000791b */ /* 0x003fe20003800000 */
.L_x_12013:
        /* <DEDUP_REMOVED lines=16> */
.L_x_12014:
[----:B------:R-:W-:Y:S02]  /*104c0*/  IMAD.MOV.U32 R13, RZ, RZ, R19 ;  /* 0x000000ffff0d7224 */ /* 0x000fe400078e0013 */
[----:B------:R-:W-:Y:S02]  /*104d0*/  IMAD.MOV.U32 R12, RZ, RZ, 0x2 ;  /* 0x00000002ff0c7424 */ /* 0x000fe400078e00ff */
[----:B------:R-:W-:-:S07]  /*104e0*/  IMAD.MOV.U32 R2, RZ, RZ, R14 ;  /* 0x000000ffff027224 */ /* 0x000fce00078e000e */
[----:B------:R-:W-:Y:S05]  /*104f0*/  WARPSYNC.COLLECTIVE R15, `(.L_x_12015) ;  /* 0x000000000f087348 */ /* 0x000fea0003c00000 */
[----:B------:R0:W1:Y:S02]  /*10500*/  SHFL.IDX P6, R14, R13, R12, R11 ;  /* 0x0000000c0d0e7389 */ /* 0x00006400000c000b */
[----:B01----:R-:W-:Y:S01]  /*10510*/  ENDCOLLECTIVE ;  /* 0x000000000000791b */ /* 0x003fe20003800000 */
.L_x_12015:
        /* <DEDUP_REMOVED lines=16> */
.L_x_12016:
[----:B------:R-:W-:Y:S02]  /*10620*/  IMAD.MOV.U32 R13, RZ, RZ, R19 ;  /* 0x000000ffff0d7224 */ /* 0x000fe400078e0013 */
[----:B------:R-:W-:Y:S02]  /*10630*/  IMAD.MOV.U32 R12, RZ, RZ, 0x3 ;  /* 0x00000003ff0c7424 */ /* 0x000fe400078e00ff */
[----:B------:R-:W-:-:S07]  /*10640*/  IMAD.MOV.U32 R2, RZ, RZ, R14 ;  /* 0x000000ffff027224 */ /* 0x000fce00078e000e */
[----:B------:R-:W-:Y:S05]  /*10650*/  WARPSYNC.COLLECTIVE R15, `(.L_x_12017) ;  /* 0x000000000f087348 */ /* 0x000fea0003c00000 */
[----:B------:R0:W1:Y:S02]  /*10660*/  SHFL.IDX P6, R14, R13, R12, R11 ;  /* 0x0000000c0d0e7389 */ /* 0x00006400000c000b */
[----:B01----:R-:W-:Y:S01]  /*10670*/  ENDCOLLECTIVE ;  /* 0x000000000000791b */ /* 0x003fe20003800000 */
.L_x_12017:
        /* <DEDUP_REMOVED lines=13> */
.L_x_12018:
        /* <DEDUP_REMOVED lines=8> */
.L_x_11949:
[----:B0-----:R0:W1:Y:S02]  /*107d0*/  SYNCS.PHASECHK.TRANS64.TRYWAIT P0, [R4+URZ+0x2d860], R3 ;  /* 0x02d86003040075a7 */ /* 0x001064000800017f */
[----:B-1----:R-:W-:Y:S05]  /*107e0*/  @!P0 NANOSLEEP.SYNCS 0x989680 ;  /* 0x009896800000895d */ /* 0x002fea0003900000 */
[----:B------:R-:W1:Y:S02]  /*107f0*/  @!P0 SYNCS.PHASECHK.TRANS64 P0, [R4+URZ+0x2d860], R3 ;  /* 0x02d86003040085a7 */ /* 0x000e64000800007f */
[----:B-1----:R-:W-:Y:S05]  /*10800*/  @!P0 BRA `(.L_x_11949) ;  /* 0xfffffffc00f08947 */ /* 0x002fea000383ffff */
[----:B------:R-:W-:Y:S05]  /*10810*/  BRA `(.L_x_12020) ;  /* 0xffffffd800007947 */ /* 0x000fea000383ffff */
.L_x_11950:
        /* <DEDUP_REMOVED lines=8> */
.L_x_12022:
[----:B------:R-:W-:Y:S05]  /*108a0*/  BSYNC B0 ;  /* 0x0000000000007941 */ /* 0x000fea0003800000 */
.L_x_12021:
        /* <DEDUP_REMOVED lines=9> */
.L_x_12023:
        /* <DEDUP_REMOVED lines=9> */
.L_x_12024:
        /* <DEDUP_REMOVED lines=16> */
.L_x_12025:
[----:B------:R-:W-:Y:S02]  /*10ad0*/  IMAD.MOV.U32 R13, RZ, RZ, R19 ;  /* 0x000000ffff0d7224 */ /* 0x000fe400078e0013 */
[----:B------:R-:W-:Y:S01]  /*10ae0*/  IMAD.MOV.U32 R12, RZ, RZ, 0x2 ;  /* 0x00000002ff0c7424 */ /* 0x000fe200078e00ff */
[----:B------:R-:W-:-:S13]  /*10af0*/  IADD3 R2, P0, R14, R6, RZ ;  /* 0x000000060e027210 */ /* 0x000fda0007f1e0ff */
[----:B------:R-:W-:Y:S05]  /*10b00*/  WARPSYNC.COLLECTIVE R15, `(.L_x_12026) ;  /* 0x000000000f087348 */ /* 0x000fea0003c00000 */
[----:B------:R0:W1:Y:S02]  /*10b10*/  SHFL.IDX P6, R14, R13, R12, R11 ;  /* 0x0000000c0d0e7389 */ /* 0x00006400000c000b */
[----:B01----:R-:W-:Y:S01]  /*10b20*/  ENDCOLLECTIVE ;  /* 0x000000000000791b */ /* 0x003fe20003800000 */
.L_x_12026:
        /* <DEDUP_REMOVED lines=15> */
.L_x_12027:
[----:B------:R-:W-:Y:S02]  /*10c20*/  IMAD.MOV.U32 R13, RZ, RZ, R19 ;  /* 0x000000ffff0d7224 */ /* 0x000fe400078e0013 */
[----:B------:R-:W-:Y:S01]  /*10c30*/  IMAD.MOV.U32 R12, RZ, RZ, 0x3 ;  /* 0x00000003ff0c7424 */ /* 0x000fe200078e00ff */
[----:B------:R-:W-:-:S13]  /*10c40*/  IADD3 R2, P0, R14, R6, RZ ;  /* 0x000000060e027210 */ /* 0x000fda0007f1e0ff */
[----:B------:R-:W-:Y:S05]  /*10c50*/  WARPSYNC.COLLECTIVE R15, `(.L_x_12028) ;  /* 0x000000000f087348 */ /* 0x000fea0003c00000 */
[----:B------:R0:W1:Y:S02]  /*10c60*/  SHFL.IDX P6, R14, R13, R12, R11 ;  /* 0x0000000c0d0e7389 */ /* 0x00006400000c000b */
[----:B01----:R-:W-:Y:S01]  /*10c70*/  ENDCOLLECTIVE ;  /* 0x000000000000791b */ /* 0x003fe20003800000 */
.L_x_12028:
        /* <DEDUP_REMOVED lines=12> */
.L_x_12029:
[----:B------:R-:W-:Y:S01]  /*10d40*/  @!PT LDS RZ, [RZ] ;  /* 0x00000000fffff984 */ /* 0x000fe20000000800 */
[----:B------:R-:W-:Y:S01]  /*10d50*/  @!PT LDS RZ, [RZ] ;  /* 0x00000000fffff984 */ /* 0x000fe20000000800 */
[----:B------:R-:W-:Y:S01]  /*10d60*/  @!PT LDS RZ, [RZ] ;  /* 0x00000000fffff984 */ /* 0x000fe20000000800 */
[----:B------:R0:W-:Y:S01]  /*10d70*/  LDGSTS.E.BYPASS.LTC128B.128 [R0+0x3400], desc[UR50][R2.64+0x40], !P0 ;  /* 0x0340004002007fae */ /* 0x0001e2000c101d72 */
[----:B------:R-:W-:-:S13]  /*10d80*/  ISETP.LT.OR P0, PT, R5, 0x41, P1 ;  /* 0x000000410500780c */ /* 0x000fda0000f01670 */
[----:B------:R0:W-:Y:S01]  /*10d90*/  LDGSTS.E.BYPASS.LTC128B.128 [R0+0x5400], desc[UR50][R2.64+0x80], !P0 ;  /* 0x0540008002007fae */ /* 0x0001e2000c101d72 */
[----:B------:R-:W-:Y:S05]  /*10da0*/  BRA `(.L_x_12030) ;  /* 0xffffffd400787947 */ /* 0x000fea000383ffff */
.L_x_11955:
        /* <DEDUP_REMOVED lines=8> */
.L_x_12032:
[----:B------:R-:W-:Y:S05]  /*10e30*/  BSYNC B0 ;  /* 0x0000000000007941 */ /* 0x000fea0003800000 */
.L_x_12031:
[----:B------:R-:W-:Y:S05]  /*10e40*/  BRA `(.L_x_12033) ;  /* 0xffffffd8000c7947 */ /* 0x000fea000383ffff */
.L_x_11958:
[----:B-1----:R1:W2:Y:S02]  /*10e50*/  SYNCS.PHASECHK.TRANS64.TRYWAIT P0, [R4+URZ+0x2d820], R0 ;  /* 0x02d82000040075a7 */ /* 0x0022a4000800017f */
[----:B--2---:R-:W-:Y:S05]  /*10e60*/  @!P0 NANOSLEEP.SYNCS 0x989680 ;  /* 0x009896800000895d */ /* 0x004fea0003900000 */
[----:B------:R-:W2:Y:S02]  /*10e70*/  @!P0 SYNCS.PHASECHK.TRANS64 P0, [R4+URZ+0x2d820], R0 ;  /* 0x02d82000040085a7 */ /* 0x000ea4000800007f */
[----:B--2---:R-:W-:Y:S05]  /*10e80*/  @!P0 BRA `(.L_x_11958) ;  /* 0xfffffffc00f08947 */ /* 0x004fea000383ffff */
[----:B------:R-:W-:Y:S05]  /*10e90*/  BRA `(.L_x_12034) ;  /* 0xffffffd800587947 */ /* 0x000fea000383ffff */
.L_x_11959:
        /* <DEDUP_REMOVED lines=11> */
.L_x_12036:
[----:B------:R-:W-:Y:S05]  /*10f50*/  BSYNC B0 ;  /* 0x0000000000007941 */ /* 0x000fea0003800000 */
.L_x_12035:
[----:B------:R-:W-:Y:S05]  /*10f60*/  BRA `(.L_x_12037) ;  /* 0xffffffd800407947 */ /* 0x000fea000383ffff */
.L_x_11962:
[----:B------:R-:W-:Y:S01]  /*10f70*/  BSSY B1, `(.L_x_12038) ;  /* 0x0000006000017945 */ /* 0x000fe20003800000 */
[----:B------:R-:W-:-:S07]  /*10f80*/  IMAD.MOV.U32 R15, RZ, RZ, -0x1 ;  /* 0xffffffffff0f7424 */ /* 0x000fce00078e00ff */
[----:B01----:R-:W-:Y:S05]  /*10f90*/  WARPSYNC.COLLECTIVE R15, `(.L_x_12039) ;  /* 0x000000000f0c7348 */ /* 0x003fea0003c00000 */
[----:B------:R-:W-:Y:S02]  /*10fa0*/  ELECT P6, UR62, PT ;  /* 0x00000000003e782f */ /* 0x000fe400038c0000 */
[----:B------:R-:W-:Y:S01]  /*10fb0*/  MOV R14, UR62 ;  /* 0x0000003e000e7c02 */ /* 0x000fe20008000f00 */
[----:B01----:R-:W-:Y:S10]  /*10fc0*/  ENDCOLLECTIVE ;  /* 0x000000000000791b */ /* 0x003ff40003800000 */
.L_x_12039:
[----:B------:R-:W-:Y:S05]  /*10fd0*/  BSYNC B1 ;  /* 0x0000000000017941 */ /* 0x000fea0003800000 */
.L_x_12038:
[----:B------:R-:W-:Y:S05]  /*10fe0*/  BRA `(.L_x_12040) ;  /* 0xffffffd800387947 */ /* 0x000fea000383ffff */
.L_x_11964:
[----:B-1----:R1:W2:Y:S02]  /*10ff0*/  SYNCS.PHASECHK.TRANS64.TRYWAIT P1, [R5+URZ+0x2d840], R0 ;  /* 0x02d84000050075a7 */ /* 0x0022a4000802017f */
[----:B--2---:R-:W-:Y:S05]  /*11000*/  @!P1 NANOSLEEP.SYNCS 0x989680 ;  /* 0x009896800000995d */ /* 0x004fea0003900000 */
[----:B------:R-:W2:Y:S02]  /*11010*/  @!P1 SYNCS.PHASECHK.TRANS64 P1, [R5+URZ+0x2d840], R0 ;  /* 0x02d84000050095a7 */ /* 0x000ea4000802007f */
[----:B--2---:R-:W-:Y:S05]  /*11020*/  @!P1 BRA `(.L_x_11964) ;  /* 0xfffffffc00f09947 */ /* 0x004fea000383ffff */
[----:B------:R-:W-:Y:S05]  /*11030*/  BRA `(.L_x_12041) ;  /* 0xffffffd800587947 */ /* 0x000fea000383ffff */
.L_x_11966:
[----:B--2---:R2:W3:Y:S02]  /*11040*/  SYNCS.PHASECHK.TRANS64.TRYWAIT P1, [R23+URZ+0x2d840], R2 ;  /* 0x02d84002170075a7 */ /* 0x0044e4000802017f */
[----:B---3--:R-:W-:Y:S05]  /*11050*/  @!P1 NANOSLEEP.SYNCS 0x989680 ;  /* 0x009896800000995d */ /* 0x008fea0003900000 */
[----:B------:R-:W3:Y:S02]  /*11060*/  @!P1 SYNCS.PHASECHK.TRANS64 P1, [R23+URZ+0x2d840], R2 ;  /* 0x02d84002170095a7 */ /* 0x000ee4000802007f */
[----:B---3--:R-:W-:Y:S05]  /*11070*/  @!P1 BRA `(.L_x_11966) ;  /* 0xfffffffc00f09947 */ /* 0x008fea000383ffff */
[----:B------:R-:W-:Y:S05]  /*11080*/  BRA `(.L_x_12042) ;  /* 0xffffffd800647947 */ /* 0x000fea000383ffff */
.L_x_11968:
[----:B---3--:R3:W4:Y:S02]  /*11090*/  SYNCS.PHASECHK.TRANS64.TRYWAIT P1, [R5+URZ+0x2d860], R0 ;  /* 0x02d86000050075a7 */ /* 0x008724000802017f */
[----:B----4-:R-:W-:Y:S05]  /*110a0*/  @!P1 NANOSLEEP.SYNCS 0x989680 ;  /* 0x009896800000995d */ /* 0x010fea0003900000 */
[----:B------:R-:W4:Y:S02]  /*110b0*/  @!P1 SYNCS.PHASECHK.TRANS64 P1, [R5+URZ+0x2d860], R0 ;  /* 0x02d86000050095a7 */ /* 0x000f24000802007f */
[----:B----4-:R-:W-:Y:S05]  /*110c0*/  @!P1 BRA `(.L_x_11968) ;  /* 0xfffffffc00f09947 */ /* 0x010fea000383ffff */
[----:B------:R-:W-:Y:S05]  /*110d0*/  BRA `(.L_x_12043) ;  /* 0xffffffd800607947 */ /* 0x000fea000383ffff */
.L_x_12044:
        /* <DEDUP_REMOVED lines=10> */
.L_x_15858:


//--------------------- .text._ZN7cutlass13device_kernelIN5flash11enable_sm90INS1_16FlashAttnFwdSm90INS1_25CollectiveMainloopFwdSm90ILi2EN4cute5tupleIJNS5_1CILi1EEES8_S8_EEENS6_IJNS7_ILi192EEENS7_ILi128EEENS7_ILi96EEEEEELi96ENS_10bfloat16_tEfNS_4arch4Sm90ELb1ELb0ELb0ELb1ELb1ELb0ELb0ELb0ELb1ELb1ELb0ELb0EEENS1_21CollectiveEpilogueFwdINS6_IJSA_SC_SB_EEES9_SE_SG_Li384ELb1ELb1ELb0ELb0EEENS1_36VarlenDynamicPersistentTileSchedulerILi192ELi128ELi384ELi128ELb0ELb1ELb1ELb1ELb1ELb1EEEEEEEEEvNT_6ParamsE --------------------------
	.section	.text._ZN7cutlass13device_kernelIN5flash11enable_sm90INS1_16FlashAttnFwdSm90INS1_25CollectiveMainloopFwdSm90ILi2EN4cute5tupleIJNS5_1CILi1EEES8_S8_EEENS6_IJNS7_ILi192EEENS7_ILi128EEENS7_ILi96EEEEEELi96ENS_10bfloat16_tEfNS_4arch4Sm90ELb1ELb0ELb0ELb1ELb1ELb0ELb0ELb0ELb1ELb1ELb0ELb0EEENS1_21CollectiveEpilogueFwdINS6_IJSA_SC_SB_EEES9_SE_SG_Li384ELb1ELb1ELb0ELb0EEENS1_36VarlenDynamicPersistentTileSchedulerILi192ELi128ELi384ELi128ELb0ELb1ELb1ELb1ELb1ELb1EEEEEEEEEvNT_6ParamsE,"ax",@progbits
	.align	128
.text._ZN7cutlass13device_kernelIN5flash11enable_sm90INS1_16FlashAttnFwdSm90INS1_25CollectiveMainloopFwdSm90ILi2EN4cute5tupleIJNS5_1CILi1EEES8_S8_EEENS6_IJNS7_ILi192EEENS7_ILi128EEENS7_ILi96EEEEEELi96ENS_10bfloat16_tEfNS_4arch4Sm90ELb1ELb0ELb0ELb1ELb1ELb0ELb0ELb0ELb1ELb1ELb0ELb0EEENS1_21CollectiveEpilogueFwdINS6_IJSA_SC_SB_EEES9_SE_SG_Li384ELb1ELb1ELb0ELb0EEENS1_36VarlenDynamicPersistentTileSchedulerILi192ELi128ELi384ELi128ELb0ELb1ELb1ELb1ELb1ELb1EEEEEEEEEvNT_6ParamsE:
        .type           _ZN7cutlass13device_kernelIN5flash11enable_sm90INS1_16FlashAttnFwdSm90INS1_25CollectiveMainloopFwdSm90ILi2EN4cute5tupleIJNS5_1CILi1EEES8_S8_EEENS6_IJNS7_ILi192EEENS7_ILi128EEENS7_ILi96EEEEEELi96ENS_10bfloat16_tEfNS_4arch4Sm90ELb1ELb0ELb0ELb1ELb1ELb0ELb0ELb0ELb1ELb1ELb0ELb0EEENS1_21CollectiveEpilogueFwdINS6_IJSA_SC_SB_EEES9_SE_SG_Li384ELb1ELb1ELb0ELb0EEENS1_36VarlenDynamicPersistentTileSchedulerILi192ELi128ELi384ELi128ELb0ELb1ELb1ELb1ELb1ELb1EEEEEEEEEvNT_6ParamsE,@function
        .size           _ZN7cutlass13device_kernelIN5flash11enable_sm90INS1_16FlashAttnFwdSm90INS1_25CollectiveMainloopFwdSm90ILi2EN4cute5tupleIJNS5_1CILi1EEES8_S8_EEENS6_IJNS7_ILi192EEENS7_ILi128EEENS7_ILi96EEEEEELi96ENS_10bfloat16_tEfNS_4arch4Sm90ELb1ELb0ELb0ELb1ELb1ELb0ELb0ELb0ELb1ELb1ELb0ELb0EEENS1_21CollectiveEpilogueFwdINS6_IJSA_SC_SB_EEES9_SE_SG_Li384ELb1ELb1ELb0ELb0EEENS1_36VarlenDynamicPersistentTileSchedulerILi192ELi128ELi384ELi128ELb0ELb1ELb1ELb1ELb1ELb1EEEEEEEEEvNT_6ParamsE,(.L_x_15859 - _ZN7cutlass13device_kernelIN5flash11enable_sm90INS1_16FlashAttnFwdSm90INS1_25CollectiveMainloopFwdSm90ILi2EN4cute5tupleIJNS5_1CILi1EEES8_S8_EEENS6_IJNS7_ILi192EEENS7_ILi128EEENS7_ILi96EEEEEELi96ENS_10bfloat16_tEfNS_4arch4Sm90ELb1ELb0ELb0ELb1ELb1ELb0ELb0ELb0ELb1ELb1ELb0ELb0EEENS1_21CollectiveEpilogueFwdINS6_IJSA_SC_SB_EEES9_SE_SG_Li384ELb1ELb1ELb0ELb0EEENS1_36VarlenDynamicPersistentTileSchedulerILi192ELi128ELi384ELi128ELb0ELb1ELb1ELb1ELb1ELb1EEEEEEEEEvNT_6ParamsE)
        .other          _ZN7cutlass13device_kernelIN5flash11enable_sm90INS1_16FlashAttnFwdSm90INS1_25CollectiveMainloopFwdSm90ILi2EN4cute5tupleIJNS5_1CILi1EEES8_S8_EEENS6_IJNS7_ILi192EEENS7_ILi128EEENS7_ILi96EEEEEELi96ENS_10bfloat16_tEfNS_4arch4Sm90ELb1ELb0ELb0ELb1ELb1ELb0ELb0ELb0ELb1ELb1ELb0ELb0EEENS1_21CollectiveEpilogueFwdINS6_IJSA_SC_SB_EEES9_SE_SG_Li384ELb1ELb1ELb0ELb0EEENS1_36VarlenDynamicPersistentTileSchedulerILi192ELi128ELi384ELi128ELb0ELb1ELb1ELb1ELb1ELb1EEEEEEEEEvNT_6ParamsE,@"STO_CUDA_ENTRY STV_DEFAULT"
_ZN7cutlass13device_kernelIN5flash11enable_sm90INS1_16FlashAttnFwdSm90INS1_25CollectiveMainloopFwdSm90ILi2EN4cute5tupleIJNS5_1CILi1EEES8_S8_EEENS6_IJNS7_ILi192EEENS7_ILi128EEENS7_ILi96EEEEEELi96ENS_10bfloat16_tEfNS_4arch4Sm90ELb1ELb0ELb0ELb1ELb1ELb0ELb0ELb0ELb1ELb1ELb0ELb0EEENS1_21CollectiveEpilogueFwdINS6_IJSA_SC_SB_EEES9_SE_SG_Li384ELb1ELb1ELb0ELb0EEENS1_36VarlenDynamicPersistentTileSchedulerILi192ELi128ELi384ELi128ELb0ELb1ELb1ELb1ELb1ELb1EEEEEEEEEvNT_6ParamsE:
        /* <DEDUP_REMOVED lines=45> */
.L_x_12045:
        /* <DEDUP_REMOVED lines=22> */
.L_x_12046:
        /* <DEDUP_REMOVED lines=18> */
.L_x_12047:
        /* <DEDUP_REMOVED lines=22> */
.L_x_12048:
        /* <DEDUP_REMOVED lines=22> */
.L_x_12049:
        /* <DEDUP_REMOVED lines=8> */
.L_x_12051:
        /* <DEDUP_REMOVED lines=24> */
[----:B------:R-:W-:-:S03]  /*0a10*/  LOP3.LUT R4, R2, 0xfffffff0, RZ, 0xc0, !PT ;  /* 0xfffffff002047812 */ /* 0x000fc600078ec0ff */
[C---:B------:R-:W-:Y:S02]  /*0a20*/  IMAD.IADD R150, R157.reuse, 0x1, -R150 ;  /* 0x000000019d967824 */ /* 0x040fe400078e0a96 */
[----:B------:R-:W-:-:S03]  /*0a30*/  IMAD.IADD R4, R157, 0x1, -R4 ;  /* 0x000000019d047824 */ /* 0x000fc600078e0a04 */
[----:B------:R-:W-:Y:S02]  /*0a40*/  SHF.R.S32.HI R11, RZ, 0x1f, R150 ;  /* 0x0000001fff0b7819 */ /* 0x000fe40000011496 */
[----:B------:R-:W-:Y:S02]  /*0a50*/  SHF.R.S32.HI R3, RZ, 0x1f, R4 ;  /* 0x0000001fff037819 */ /* 0x000fe40000011404 */
[----:B------:R-:W-:Y:S02]  /*0a60*/  LEA.HI R10, R11, R150, RZ, 0x2 ;  /* 0x000000960b0a7211 */ /* 0x000fe400078f10ff */
[----:B------:R-:W-:Y:S02]  /*0a70*/  LEA.HI R5, R0, R157, RZ, 0x5 ;  /* 0x0000009d00057211 */ /* 0x000fe400078f28ff */
[--C-:B------:R-:W-:Y:S02]  /*0a80*/  SHF.R.S32.HI R8, RZ, 0x2, R10.reuse ;  /* 0x00000002ff087819 */ /* 0x100fe4000001140a */
[----:B------:R-:W-:-:S02]  /*0a90*/  SHF.R.S32.HI R9, RZ, 0x1f, R10 ;  /* 0x0000001fff097819 */ /* 0x000fc4000001140a */
[----:B------:R-:W-:Y:S02]  /*0aa0*/  SHF.R.S32.HI R7, RZ, 0x4, R2 ;  /* 0x00000004ff077819 */ /* 0x000fe40000011402 */
[----:B------:R-:W-:Y:S02]  /*0ab0*/  LEA.HI R3, R3, R4, RZ, 0x3 ;  /* 0x0000000403037211 */ /* 0x000fe400078f18ff */
[----:B------:R-:W-:Y:S02]  /*0ac0*/  LEA.HI R6, R9, R8, RZ, 0x3 ;  /* 0x0000000809067211 */ /* 0x000fe400078f18ff */
[----:B------:R-:W-:Y:S02]  /*0ad0*/  SHF.R.S32.HI R9, RZ, 0x5, R5 ;  /* 0x00000005ff097819 */ /* 0x000fe40000011405 */
[----:B------:R-:W-:Y:S02]  /*0ae0*/  LEA.HI R2, R2, R7, RZ, 0x1 ;  /* 0x0000000702027211 */ /* 0x000fe400078f08ff */
[----:B------:R-:W-:-:S02]  /*0af0*/  LOP3.LUT R5, R3, 0xfffffff8, RZ, 0xc0, !PT ;  /* 0xfffffff803057812 */ /* 0x000fc400078ec0ff */
[----:B------:R-:W-:Y:S02]  /*0b00*/  SHF.R.S32.HI R151, RZ, 0x7, R151 ;  /* 0x00000007ff977819 */ /* 0x000fe40000011497 */
[----:B------:R-:W-:Y:S01]  /*0b10*/  LOP3.LUT R2, R2, 0x1ffffffe, RZ, 0xc0, !PT ;  /* 0x1ffffffe02027812 */ /* 0x000fe200078ec0ff */
[----:B------:R-:W-:Y:S01]  /*0b20*/  IMAD.IADD R5, R4, 0x1, -R5 ;  /* 0x0000000104057824 */ /* 0x000fe200078e0a05 */
[----:B------:R-:W-:Y:S01]  /*0b30*/  LOP3.LUT R13, R6, 0xfffffff8, RZ, 0xc0, !PT ;  /* 0xfffffff8060d7812 */ /* 0x000fe200078ec0ff */
[----:B------:R-:W-:-:S04]  /*0b40*/  IMAD.HI R6, R151, 0x55555556, RZ ;  /* 0x5555555697067827 */ /* 0x000fc800078e02ff */
[----:B------:R-:W-:Y:S02]  /*0b50*/  IMAD R14, R9, 0x10, R4 ;  /* 0x00000010090e7824 */ /* 0x000fe400078e0204 */
[----:B------:R-:W-:Y:S02]  /*0b60*/  IMAD.IADD R2, R7, 0x1, -R2 ;  /* 0x0000000107027824 */ /* 0x000fe400078e0a02 */
[----:B------:R-:W-:Y:S02]  /*0b70*/  IMAD.SHL.U32 R4, R5, 0x40, RZ ;  /* 0x0000004005047824 */ /* 0x000fe400078e00ff */
[----:B------:R-:W-:Y:S01]  /*0b80*/  IMAD.IADD R12, R8, 0x1, -R13 ;  /* 0x00000001080c7824 */ /* 0x000fe200078e0a0d */
[----:B------:R-:W-:Y:S01]  /*0b90*/  LEA.HI R8, R6, R6, RZ, 0x1 ;  /* 0x0000000606087211 */ /* 0x000fe200078f08ff */
[----:B------:R-:W-:Y:S01]  /*0ba0*/  IMAD.SHL.U32 R6, R3, 0x40, RZ ;  /* 0x0000004003067824 */ /* 0x000fe200078e00ff */
[----:B------:R-:W-:Y:S01]  /*0bb0*/  LOP3.LUT R4, R4, 0x1c0, RZ, 0xc0, !PT ;  /* 0x000001c004047812 */ /* 0x000fe200078ec0ff */
[----:B------:R-:W-:Y:S01]  /*0bc0*/  IMAD.SHL.U32 R3, R2, 0x8, RZ ;  /* 0x0000000802037824 */ /* 0x000fe200078e00ff */
[----:B------:R-:W-:-:S03]  /*0bd0*/  LEA.HI R0, R0, R157, RZ, 0x2 ;  /* 0x0000009d00007211 */ /* 0x000fc600078f10ff */
[--C-:B------:R-:W-:Y:S01]  /*0be0*/  IMAD.U32 R153, R14, 0x20, R3.reuse ;  /* 0x000000200e997824 */ /* 0x100fe200078e0003 */
[----:B------:R-:W-:Y:S02]  /*0bf0*/  LOP3.LUT R3, R4, 0x8, R3, 0xf8, !PT ;  /* 0x0000000804037812 */ /* 0x000fe400078ef803 */
[----:B------:R-:W-:Y:S02]  /*0c00*/  LOP3.LUT R6, R6, 0x7ffffe00, RZ, 0xc0, !PT ;  /* 0x7ffffe0006067812 */ /* 0x000fe400078ec0ff */
[----:B------:R-:W-:Y:S02]  /*0c10*/  SHF.R.U32.HI R4, RZ, 0x3, R4 ;  /* 0x00000003ff047819 */ /* 0x000fe40000011604 */
[----:B------:R-:W-:Y:S01]  /*0c20*/  LOP3.LUT R2, R0, 0xfffffffc, RZ, 0xc0, !PT ;  /* 0xfffffffc00027812 */ /* 0x000fe200078ec0ff */
[----:B------:R-:W-:Y:S01]  /*0c30*/  IMAD R6, R9, 0x400, R6 ;  /* 0x0000040009067824 */ /* 0x000fe200078e0206 */
[----:B------:R-:W-:Y:S02]  /*0c40*/  LOP3.LUT R3, R3, R4, RZ, 0x3c, !PT ;  /* 0x0000000403037212 */ /* 0x000fe400078e3cff */
[----:B------:R-:W-:Y:S01]  /*0c50*/  LEA.HI R11, R11, R150, RZ, 0x5 ;  /* 0x000000960b0b7211 */ /* 0x000fe200078f28ff */
[----:B------:R-:W-:Y:S01]  /*0c60*/  IMAD.IADD R147, R157, 0x1, -R2 ;  /* 0x000000019d937824 */ /* 0x000fe200078e0a02 */
[----:B------:R-:W-:Y:S01]  /*0c70*/  R2P PR, R5, 0x6 ;  /* 0x0000000605007804 */ /* 0x000fe20000000000 */
[----:B------:R-:W-:Y:S01]  /*0c80*/  IMAD.IADD R3, R6, 0x1, R3 ;  /* 0x0000000106037824 */ /* 0x000fe200078e0203 */
[----:B------:R-:W-:-:S02]  /*0c90*/  SHF.R.S32.HI R11, RZ, 0x5, R11 ;  /* 0x00000005ff0b7819 */ /* 0x000fc4000001140b */
[----:B------:R-:W-:Y:S02]  /*0ca0*/  LEA.HI R4, R147, R147, RZ, 0x1 ;  /* 0x0000009393047211 */ /* 0x000fe400078f08ff */
[----:B------:R-:W-:Y:S01]  /*0cb0*/  LEA R16, R3, UR40, 0x1 ;  /* 0x0000002803107c11 */ /* 0x000fe2000f8e08ff */
[----:B------:R-:W-:Y:S01]  /*0cc0*/  IMAD.MOV.U32 R17, RZ, RZ, 0x40 ;  /* 0x00000040ff117424 */ /* 0x000fe200078e00ff */
[----:B------:R-:W-:Y:S01]  /*0cd0*/  LOP3.LUT R4, R4, 0x1ffffffe, RZ, 0xc0, !PT ;  /* 0x1ffffffe04047812 */ /* 0x000fe200078ec0ff */
[----:B------:R-:W-:Y:S02]  /*0ce0*/  IMAD.SHL.U32 R142, R147, 0x8, RZ ;  /* 0x00000008938e7824 */ /* 0x000fe400078e00ff */
[----:B------:R-:W-:Y:S02]  /*0cf0*/  IMAD R8, R8, -0x3, R151 ;  /* 0xfffffffd08087824 */ /* 0x000fe400078e0297 */
[----:B------:R-:W-:Y:S02]  /*0d00*/  IMAD R11, R11, 0x10, R12 ;  /* 0x000000100b0b7824 */ /* 0x000fe400078e020c */
[----:B------:R-:W-:Y:S01]  /*0d10*/  VIADD R18, R16, 0x21800 ;  /* 0x0002180010127836 */ /* 0x000fe20000000000 */
[----:B------:R-:W-:Y:S01]  /*0d20*/  SEL R17, R17, 0xffffffc0, !P2 ;  /* 0xffffffc011117807 */ /* 0x000fe20005000000 */
[----:B------:R-:W-:Y:S01]  /*0d30*/  VIADD R145, R142, 0x20 ;  /* 0x000000208e917836 */ /* 0x000fe20000000000 */
[----:B------:R-:W-:Y:S01]  /*0d40*/  LOP3.LUT R139, R10, 0x7ffffffc, RZ, 0xc0, !PT ;  /* 0x7ffffffc0a8b7812 */ /* 0x000fe200078ec0ff */
[----:B------:R-:W-:-:S02]  /*0d50*/  VIADD R146, R142, 0x40 ;  /* 0x000000408e927836 */ /* 0x000fc40000000000 */
[----:B------:R-:W-:Y:S02]  /*0d60*/  VIADD R22, R16, 0x21820 ;  /* 0x0002182010167836 */ /* 0x000fe40000000000 */
[----:B------:R-:W-:Y:S02]  /*0d70*/  IMAD R152, R8, 0x40, R11 ;  /* 0x0000004008987824 */ /* 0x000fe400078e020b */
[----:B------:R-:W-:Y:S02]  /*0d80*/  IMAD.IADD R3, R147, 0x1, -R4 ;  /* 0x0000000193037824 */ /* 0x000fe400078e0a04 */
[C---:B------:R-:W-:Y:S01]  /*0d90*/  @P1 VIADD R22, R18.reuse, 0xffffffe0 ;  /* 0xffffffe012161836 */ /* 0x040fe20000000000 */
[----:B------:R-:W-:Y:S01]  /*0da0*/  SHF.R.S32.HI R148, RZ, 0x2, R0 ;  /* 0x00000002ff947819 */ /* 0x000fe20000011400 */
[----:B------:R-:W-:Y:S01]  /*0db0*/  IMAD.IADD R18, R18, 0x1, R17 ;  /* 0x0000000112127824 */ /* 0x000fe200078e0211 */
[----:B------:R-:W-:Y:S01]  /*0dc0*/  SHF.R.S32.HI R156, RZ, 0x1f, R145 ;  /* 0x0000001fff9c7819 */ /* 0x000fe20000011491 */
[----:B------:R-:W-:Y:S01]  /*0dd0*/  IMAD.MOV.U32 R149, RZ, RZ, RZ ;  /* 0x000000ffff957224 */ /* 0x000fe200078e00ff */
[----:B------:R-:W-:Y:S01]  /*0de0*/  SHF.R.S32.HI R155, RZ, 0x1f, R146 ;  /* 0x0000001fff9b7819 */ /* 0x000fe20000011492 */
[----:B------:R-:W-:-:S02]  /*0df0*/  IMAD.MOV.U32 R2, RZ, RZ, RZ ;  /* 0x000000ffff027224 */ /* 0x000fc400078e00ff */
[----:B------:R-:W-:Y:S02]  /*0e00*/  IMAD.IADD R139, R150, 0x1, -R139 ;  /* 0x00000001968b7824 */ /* 0x000fe400078e0a8b */
[----:B------:R-:W-:Y:S02]  /*0e10*/  IMAD R140, R3, 0x8, R152 ;  /* 0x00000008038c7824 */ /* 0x000fe400078e0298 */
[----:B------:R-:W-:Y:S02]  /*0e20*/  IMAD.IADD R17, R17, 0x1, R22 ;  /* 0x0000000111117824 */ /* 0x000fe400078e0216 */
[----:B------:R-:W-:Y:S01]  /*0e30*/  VIADD R23, R22, 0x6000 ;  /* 0x0000600016177836 */ /* 0x000fe20000000000 */
[----:B------:R-:W-:Y:S01]  /*0e40*/  UMOV UR38, URZ ;  /* 0x0000003f00267c82 */ /* 0x000fe20008000000 */
[----:B--2---:R-:W-:-:S07]  /*0e50*/  LOP3.LUT R19, R15, 0x1, RZ, 0xfc, !PT ;  /* 0x000000010f137812 */ /* 0x004fce00078efcff */
.L_x_12103:
[----:B--2---:R-:W0:Y:S01]  /*0e60*/  LDC.64 R4, c[0x0][0xc88] ;  /* 0x00032200ff047b82 */ /* 0x004e220000000a00 */
[----:B------:R-:W-:Y:S01]  /*0e70*/  ULDC.64 UR4, c[0x0][0xa28] ;  /* 0x00028a0000047ab9 */ /* 0x000fe20000000a00 */
[----:B------:R-:W-:Y:S01]  /*0e80*/  ULDC.64 UR6, c[0x0][0xa18] ;  /* 0x0002860000067ab9 */ /* 0x000fe20000000a00 */
[----:B------:R-:W-:Y:S01]  /*0e90*/  IMAD.MOV.U32 R0, RZ, RZ, RZ ;  /* 0x000000ffff007224 */ /* 0x000fe200078e00ff */
[----:B------:R-:W-:Y:S01]  /*0ea0*/  ULDC.64 UR8, c[0x0][0xa20] ;  /* 0x0002880000087ab9 */ /* 0x000fe20000000a00 */
[----:B0-----:R-:W-:-:S05]  /*0eb0*/  IMAD.WIDE R4, R31, 0x4, R4 ;  /* 0x000000041f047825 */ /* 0x001fca00078e0204 */
[----:B------:R-:W2:Y:S01]  /*0ec0*/  LDG.E R141, desc[UR36][R4.64] ;  /* 0x00000024048d7981 */ /* 0x000ea2000c1e1900 */
[----:B------:R-:W-:Y:S02]  /*0ed0*/  ISETP.NE.U32.AND P0, PT, RZ, UR4, PT ;  /* 0x00000004ff007c0c */ /* 0x000fe4000bf05070 */
[----:B------:R-:W-:Y:S02]  /*0ee0*/  ISETP.NE.U32.AND P1, PT, RZ, UR6, PT ;  /* 0x00000006ff007c0c */ /* 0x000fe4000bf25070 */
[----:B------:R-:W-:Y:S02]  /*0ef0*/  ISETP.NE.AND.EX P0, PT, RZ, UR5, PT, P0 ;  /* 0x00000005ff007c0c */ /* 0x000fe4000bf05300 */
[----:B------:R-:W-:Y:S02]  /*0f00*/  ISETP.NE.AND.EX P1, PT, RZ, UR7, PT, P1 ;  /* 0x00000007ff007c0c */ /* 0x000fe4000bf25310 */
[----:B--2---:R-:W-:-:S09]  /*0f10*/  SHF.R.S32.HI R144, RZ, 0x1f, R141 ;  /* 0x0000001fff907819 */ /* 0x004fd2000001148d */
[----:B-1-3--:R-:W-:-:S04]  /*0f20*/  @P0 LEA R6, P2, R141, UR4, 0x2 ;  /* 0x000000048d060c11 */ /* 0x00afc8000f8410ff */
[C---:B------:R-:W-:Y:S01]  /*0f30*/  @P0 LEA.HI.X R7, R141.reuse, UR5, R144, 0x2, P2 ;  /* 0x000000058d070c11 */ /* 0x040fe200090f1490 */
[----:B------:R-:W-:Y:S01]  /*0f40*/  ULDC.64 UR4, c[0x0][0x418] ;  /* 0x0001060000047ab9 */ /* 0x000fe20000000a00 */
[----:B------:R-:W-:-:S03]  /*0f50*/  @P1 LEA R4, P2, R141, UR6, 0x2 ;  /* 0x000000068d041c11 */ /* 0x000fc6000f8410ff */
[----:B------:R0:W5:Y:S01]  /*0f60*/  @P0 LDG.E R0, desc[UR36][R6.64] ;  /* 0x0000002406000981 */ /* 0x000162000c1e1900 */
[----:B------:R-:W-:-:S05]  /*0f70*/  @P1 LEA.HI.X R5, R141, UR7, R144, 0x2, P2 ;  /* 0x000000078d051c11 */ /* 0x000fca00090f1490 */
[----:B------:R0:W5:Y:S01]  /*0f80*/  @P1 LDG.E R138, desc[UR36][R4.64] ;  /* 0x00000024048a1981 */ /* 0x000162000c1e1900 */
[----:B------:R-:W-:Y:S01]  /*0f90*/  UISETP.NE.U32.AND UP0, UPT, UR4, URZ, UPT ;  /* 0x0000003f0400728c */ /* 0x000fe2000bf05070 */
[----:B------:R-:W-:Y:S02]  /*0fa0*/  ISETP.NE.U32.AND P2, PT, RZ, UR8, PT ;  /* 0x00000008ff007c0c */ /* 0x000fe4000bf45070 */
[----:B------:R-:W-:Y:S01]  /*0fb0*/  ULDC UR4, c[0x0][0x424] ;  /* 0x0001090000047ab9 */ /* 0x000fe20000000800 */
[----:B------:R-:W-:Y:S01]  /*0fc0*/  UISETP.NE.AND.EX UP0, UPT, UR5, URZ, UPT, UP0 ;  /* 0x0000003f0500728c */ /* 0x000fe2000bf05300 */
[----:B------:R-:W-:Y:S02]  /*0fd0*/  ISETP.NE.AND.EX P2, PT, RZ, UR9, PT, P2 ;  /* 0x00000009ff007c0c */ /* 0x000fe4000bf45320 */
[----:B------:R-:W-:Y:S01]  /*0fe0*/  ULDC UR5, c[0x0][0x2f0] ;  /* 0x0000bc0000057ab9 */ /* 0x000fe20000000800 */
[----:B------:R-:W-:-:S04]  /*0ff0*/  USEL UR4, UR4, 0x1, UP0 ;  /* 0x0000000104047887 */ /* 0x000fc80008000000 */
[----:B------:R-:W-:Y:S01]  /*1000*/  UIMAD UR4, UR4, UR5, URZ ;  /* 0x00000005040472a4 */ /* 0x000fe2000f8e023f */
[----:B0---4-:R-:W-:Y:S11]  /*1010*/  @P1 BRA `(.L_x_12052) ;  /* 0x0000000000281947 */ /* 0x011ff60003800000 */
        /* <DEDUP_REMOVED lines=10> */
.L_x_12052:
[----:B------:R-:W-:Y:S02]  /*10c0*/  IMAD.U32 R137, RZ, RZ, UR4 ;  /* 0x00000004ff897e24 */ /* 0x000fe4000f8e00ff */
[----:B------:R-:W-:Y:S01]  /*10d0*/  IMAD.MOV.U32 R143, RZ, RZ, R30 ;  /* 0x000000ffff8f7224 */ /* 0x000fe200078e001e */
[----:B------:R-:W-:Y:S06]  /*10e0*/  @!P2 BRA `(.L_x_12053) ;  /* 0x000000000010a947 */ /* 0x000fec0003800000 */
[----:B------:R-:W-:-:S04]  /*10f0*/  LEA R4, P0, R141, UR8, 0x2 ;  /* 0x000000088d047c11 */ /* 0x000fc8000f8010ff */
[----:B------:R-:W-:-:S05]  /*1100*/  LEA.HI.X R5, R141, UR9, R144, 0x2, P0 ;  /* 0x000000098d057c11 */ /* 0x000fca00080f1490 */
[----:B------:R1:W5:Y:S01]  /*1110*/  LDG.E R137, desc[UR36][R4.64] ;  /* 0x0000002404897981 */ /* 0x000362000c1e1900 */
[----:B------:R-:W-:Y:S05]  /*1120*/  BRA `(.L_x_12054) ;  /* 0x0000000000247947 */ /* 0x000fea0003800000 */
.L_x_12053:
        /* <DEDUP_REMOVED lines=9> */
.L_x_12054:
[----:B------:R-:W2:Y:S01]  /*11c0*/  LDC R154, c[0x0][0x448] ;  /* 0x00011200ff9a7b82 */ /* 0x000ea20000000800 */
[----:B------:R-:W-:Y:S01]  /*11d0*/  IMAD R136, R29, 0xc0, RZ ;  /* 0x000000c01d887824 */ /* 0x000fe200078e02ff */
[----:B------:R-:W-:Y:S01]  /*11e0*/  CS2R R134, SRZ ;  /* 0x0000000000867805 */ /* 0x000fe2000001ff00 */
[----:B-----5:R-:W-:Y:S01]  /*11f0*/  IMAD.IADD R137, R137, 0x1, -R0 ;  /* 0x0000000189897824 */ /* 0x020fe200078e0a00 */
[----:B------:R-:W-:Y:S01]  /*1200*/  CS2R R132, SRZ ;  /* 0x0000000000847805 */ /* 0x000fe2000001ff00 */
[----:B------:R-:W-:Y:S01]  /*1210*/  VIADD R3, R136, 0xbf ;  /* 0x000000bf88037836 */ /* 0x000fe20000000000 */
[----:B------:R-:W-:Y:S01]  /*1220*/  CS2R R130, SRZ ;  /* 0x0000000000827805 */ /* 0x000fe2000001ff00 */
        /* <DEDUP_REMOVED lines=17> */
[----:B--2---:R-:W-:Y:S02]  /*1340*/  ISETP.NE.AND P0, PT, R154, 0x1, PT ;  /* 0x000000019a00780c */ /* 0x004fe40003f05270 */
[----:B------:R-:W-:-:S02]  /*1350*/  CS2R R98, SRZ ;  /* 0x0000000000627805 */ /* 0x000fc4000001ff00 */
[----:B------:R-:W-:Y:S02]  /*1360*/  CS2R R96, SRZ ;  /* 0x0000000000607805 */ /* 0x000fe4000001ff00 */
[----:B------:R-:W-:Y:S01]  /*1370*/  CS2R R6, SRZ ;  /* 0x0000000000067805 */ /* 0x000fe2000001ff00 */
[----:B------:R-:W-:Y:S01]  /*1380*/  IMAD.MOV.U32 R94, RZ, RZ, RZ ;  /* 0x000000ffff5e7224 */ /* 0x000fe200078e00ff */
[----:B------:R-:W-:Y:S01]  /*1390*/  CS2R R90, SRZ ;  /* 0x00000000005a7805 */ /* 0x000fe2000001ff00 */
[----:B------:R-:W-:Y:S02]  /*13a0*/  IMAD.MOV.U32 R93, RZ, RZ, RZ ;  /* 0x000000ffff5d7224 */ /* 0x000fe400078e00ff */
[----:B------:R-:W-:Y:S02]  /*13b0*/  IMAD.MOV.U32 R89, RZ, RZ, RZ ;  /* 0x000000ffff597224 */ /* 0x000fe400078e00ff */
[----:B-1----:R-:W1:Y:S08]  /*13c0*/  @P0 LDC R4, c[0x0][0x44c] ;  /* 0x00011300ff040b82 */ /* 0x002e700000000800 */
[----:B------:R-:W2:Y:S01]  /*13d0*/  @P0 LDC R5, c[0x0][0x450] ;  /* 0x00011400ff050b82 */ /* 0x000ea20000000800 */
[----:B-1----:R-:W-:Y:S01]  /*13e0*/  @P0 IMAD.HI.U32 R0, R3, R4, RZ ;  /* 0x0000000403000227 */ /* 0x002fe200078e00ff */
[----:B0-----:R-:W-:-:S04]  /*13f0*/  IADD3 R4, R137, 0x80, -R138 ;  /* 0x0000008089047810 */ /* 0x001fc80007ffe88a */
[----:B--2---:R-:W-:Y:S01]  /*1400*/  @P0 SHF.R.U32.HI R3, RZ, R5, R0 ;  /* 0x00000005ff030219 */ /* 0x004fe20000011600 */
[----:B------:R-:W-:Y:S01]  /*1410*/  VIADD R0, R137, 0x7f ;  /* 0x0000007f89007836 */ /* 0x000fe20000000000 */
[----:B------:R-:W-:-:S03]  /*1420*/  PLOP3.LUT P0, PT, PT, PT, PT, 0x80, 0x0 ;  /* 0x000000000000781c */ /* 0x000fc60003f0f070 */
[----:B------:R-:W-:Y:S01]  /*1430*/  IMAD.IADD R4, R4, 0x1, R3 ;  /* 0x0000000104047824 */ /* 0x000fe200078e0203 */
[----:B------:R-:W-:-:S04]  /*1440*/  SHF.R.S32.HI R3, RZ, 0x1f, R0 ;  /* 0x0000001fff037819 */ /* 0x000fc80000011400 */
[----:B------:R-:W-:Y:S02]  /*1450*/  SHF.R.S32.HI R5, RZ, 0x1f, R4 ;  /* 0x0000001fff057819 */ /* 0x000fe40000011404 */
[----:B------:R-:W-:Y:S01]  /*1460*/  LEA.HI R3, R3, R0, RZ, 0x7 ;  /* 0x0000000003037211 */ /* 0x000fe200078f38ff */
[----:B------:R-:W-:Y:S01]  /*1470*/  IMAD.MOV.U32 R0, RZ, RZ, RZ ;  /* 0x000000ffff007224 */ /* 0x000fe200078e00ff */
[----:B------:R-:W-:Y:S02]  /*1480*/  LEA.HI R5, R5, R4, RZ, 0x7 ;  /* 0x0000000405057211 */ /* 0x000fe400078f38ff */
[----:B------:R-:W-:Y:S01]  /*1490*/  SHF.R.S32.HI R88, RZ, 0x7, R3 ;  /* 0x00000007ff587819 */ /* 0x000fe20000011403 */
[----:B------:R-:W-:Y:S01]  /*14a0*/  IMAD.MOV.U32 R3, RZ, RZ, RZ ;  /* 0x000000ffff037224 */ /* 0x000fe200078e00ff */
[----:B------:R-:W-:-:S04]  /*14b0*/  SHF.R.S32.HI R5, RZ, 0x7, R5 ;  /* 0x00000007ff057819 */ /* 0x000fc80000011405 */
[----:B------:R-:W-:-:S04]  /*14c0*/  VIMNMX R88, R88, R5, PT ;  /* 0x0000000558587248 */ /* 0x000fc80003fe0100 */
[----:B------:R-:W-:-:S13]  /*14d0*/  ISETP.GE.AND P1, PT, R88, 0x1, PT ;  /* 0x000000015800780c */ /* 0x000fda0003f26270 */
[----:B------:R-:W-:Y:S05]  /*14e0*/  @!P1 BRA `(.L_x_12055) ;  /* 0x0000007800989947 */ /* 0x000fea0003800000 */
        /* <DEDUP_REMOVED lines=32> */
.L_x_12056:
[----:B------:R-:W-:Y:S02]  /*16f0*/  LEA.HI R0, R149, R149, RZ, 0x1 ;  /* 0x0000009595007211 */ /* 0x000fe400078f08ff */
[----:B------:R-:W-:Y:S02]  /*1700*/  ISETP.NE.AND P0, PT, R19, 0x3, PT ;  /* 0x000000031300780c */ /* 0x000fe40003f05270 */
[----:B------:R-:W-:-:S05]  /*1710*/  LOP3.LUT R0, R0, 0xfffffffe, RZ, 0xc0, !PT ;  /* 0xfffffffe00007812 */ /* 0x000fca00078ec0ff */
[----:B------:R-:W-:-:S05]  /*1720*/  IMAD.IADD R0, R149, 0x1, -R0 ;  /* 0x0000000195007824 */ /* 0x000fca00078e0a00 */
[----:B------:R-:W-:-:S04]  /*1730*/  SHF.L.U32 R0, R0, 0x1f, RZ ;  /* 0x0000001f00007819 */ /* 0x000fc800000006ff */
[----:B------:R-:W0:Y:S02]  /*1740*/  SYNCS.PHASECHK.TRANS64.TRYWAIT P1, [UR40+0x2d800], R0 ;  /* 0x02d80000ff0075a7 */ /* 0x000e240008020168 */
[----:B0-----:R-:W-:Y:S05]  /*1750*/  @!P1 BRA `(.L_x_12057) ;  /* 0x000000e800c49947 */ /* 0x001fea0003800000 */
.L_x_12188:
[----:B------:R-:W-:Y:S05]  /*1760*/  @!P0 BRA `(.L_x_12058) ;  /* 0x0000000000048947 */ /* 0x000fea0003800000 */
[----:B------:R-:W-:Y:S01]  /*1770*/  BPT.TRAP 0x1 ;  /* 0x000000040000795c */ /* 0x000fe20000300000 */
.L_x_12058:
[----:B0-----:R-:W-:Y:S01]  /*1780*/  IMAD.U32 R3, RZ, RZ, UR38 ;  /* 0x00000026ff037e24 */ /* 0x001fe2000f8e00ff */
[----:B------:R-:W-:-:S04]  /*1790*/  SHF.L.U32 R0, R2, 0x1f, RZ ;  /* 0x0000001f02007819 */ /* 0x000fc800000006ff */
[----:B------:R-:W-:-:S04]  /*17a0*/  LEA R3, R3, UR40, 0x3 ;  /* 0x0000002803037c11 */ /* 0x000fc8000f8e18ff */
[----:B------:R0:W1:Y:S01]  /*17b0*/  SYNCS.PHASECHK.TRANS64.TRYWAIT P1, [R3+URZ+0x2d830], R0 ;  /* 0x02d83000030075a7 */ /* 0x000062000802017f */
[----:B------:R-:W-:Y:S05]  /*17c0*/  @!P0 BRA `(.L_x_12059) ;  /* 0x0000000000048947 */ /* 0x000fea0003800000 */
[----:B------:R-:W-:Y:S01]  /*17d0*/  BPT.TRAP 0x1 ;  /* 0x000000040000795c */ /* 0x000fe20000300000 */
.L_x_12059:
[----:B-1----:R-:W-:Y:S05]  /*17e0*/  @P1 BRA `(.L_x_12060) ;  /* 0x0000000000081947 */ /* 0x002fea0003800000 */
[----:B------:R-:W1:Y:S02]  /*17f0*/  SYNCS.PHASECHK.TRANS64.TRYWAIT P1, [R3+URZ+0x2d830], R0 ;  /* 0x02d83000030075a7 */ /* 0x000e64000802017f */
[----:B-1----:R-:W-:Y:S05]  /*1800*/  @!P1 BRA `(.L_x_12061) ;  /* 0x000000e800b09947 */ /* 0x002fea0003800000 */
.L_x_12060:
        /* <DEDUP_REMOVED lines=49> */
.L_x_12062:
[----:B------:R-:W-:Y:S01]  /*1b20*/  ISETP.NE.AND P4, PT, R154, 0x1, PT ;  /* 0x000000019a00780c */ /* 0x000fe20003f85270 */
[----:B------:R-:W-:Y:S01]  /*1b30*/  IMAD.IADD R89, R140, 0x1, R136 ;  /* 0x000000018c597824 */ /* 0x000fe200078e0288 */
[----:B------:R-:W-:Y:S01]  /*1b40*/  ULDC UR6, c[0x0][0x988] ;  /* 0x0002620000067ab9 */ /* 0x000fe20000000800 */
[----:B------:R-:W-:Y:S01]  /*1b50*/  IMAD.MOV.U32 R7, RZ, RZ, -0x80 ;  /* 0xffffff80ff077424 */ /* 0x000fe200078e00ff */
        /* <DEDUP_REMOVED lines=8> */
[----:B01----:R-:W0:Y:S08]  /*1be0*/  @P4 LDC R0, c[0x0][0x44c] ;  /* 0x00011300ff004b82 */ /* 0x003e300000000800 */
[----:B------:R-:W1:Y:S01]  /*1bf0*/  @P4 LDC R5, c[0x0][0x450] ;  /* 0x00011400ff054b82 */ /* 0x000e620000000800 */
[----:B0-----:R-:W-:-:S05]  /*1c00*/  @P4 IMAD.HI.U32 R0, R89, R0, RZ ;  /* 0x0000000059004227 */ /* 0x001fca00078e00ff */
[----:B-1----:R-:W-:Y:S01]  /*1c10*/  @P4 SHF.R.U32.HI R89, RZ, R5, R0 ;  /* 0x00000005ff594219 */ /* 0x002fe20000011600 */
[----:B------:R-:W-:-:S04]  /*1c20*/  IMAD R0, R88, R7, 0x80 ;  /* 0x0000008058007424 */ /* 0x000fc800078e0207 */
[----:B------:R-:W0:Y:S01]  /*1c30*/  SHFL.IDX PT, R5, R89, 0x1, 0x1c1f ;  /* 0x003c1f0059057f89 */ /* 0x000e2200000e0000 */
[----:B------:R-:W-:Y:S02]  /*1c40*/  VIADD R4, R0, 0x1 ;  /* 0x0000000100047836 */ /* 0x000fe40000000000 */
[----:B------:R-:W-:Y:S02]  /*1c50*/  IMAD.IADD R0, R137, 0x1, R0 ;  /* 0x0000000189007824 */ /* 0x000fe400078e0200 */
[C---:B------:R-:W-:Y:S02]  /*1c60*/  IMAD R4, R139.reuse, -0x2, R4 ;  /* 0xfffffffe8b047824 */ /* 0x040fe400078e0204 */
        /* <DEDUP_REMOVED lines=59> */
[C---:B------:R-:W-:Y:S02]  /*2020*/  ISETP.GT.AND P2, PT, R0.reuse, 0x50, PT ;  /* 0x000000500000780c */ /* 0x040fe40003f44270 */
        /* <DEDUP_REMOVED lines=35> */
[----:B------:R-:W-:Y:S02]  /*2260*/  FSEL R87, R87, -INF , P1 ;  /* 0xff80000057577808 */ /* 0x000fe40000800000 */
[----:B------:R-:W-:-:S04]  /*2270*/  FMNMX.FTZ R62, R9, R62, !PT ;  /* 0x0000003e093e7209 */ /* 0x000fc80007810000 */
[----:B------:R-:W-:Y:S02]  /*2280*/  FMNMX.FTZ R27, R87, R62, !PT ;  /* 0x0000003e571b7209 */ /* 0x000fe40007810000 */
[----:B------:R-:W0:Y:S04]  /*2290*/  SHFL.IDX PT, R62, R89, RZ, 0x1c1f ;  /* 0x001c1fff593e7589 */ /* 0x000e2800000e0000 */
[----:B------:R-:W1:Y:S01]  /*22a0*/  SHFL.BFLY PT, R0, R27, 0x2, 0x1f ;  /* 0x0c401f001b007f89 */ /* 0x000e6200000e0000 */
[----:B0-----:R-:W-:Y:S02]  /*22b0*/  VIADDMNMX R62, R62, R98, R91, PT ;  /* 0x000000623e3e7246 */ /* 0x001fe4000380015b */
[----:B-1----:R-:W-:Y:S01]  /*22c0*/  FMNMX.FTZ R31, R27, R0, !PT ;  /* 0x000000001b1f7209 */ /* 0x002fe20007810000 */
[----:B------:R-:W-:Y:S01]  /*22d0*/  IMAD.U32 R0, RZ, RZ, UR6 ;  /* 0x00000006ff007e24 */ /* 0x000fe2000f8e00ff */
[----:B------:R-:W-:-:S02]  /*22e0*/  ISETP.GT.AND P2, PT, R62, 0x1, PT ;  /* 0x000000013e00780c */ /* 0x000fc40003f44270 */
[C---:B------:R-:W-:Y:S01]  /*22f0*/  ISETP.GT.AND P3, PT, R62.reuse, 0x8, PT ;  /* 0x000000083e00780c */ /* 0x040fe20003f64270 */
[----:B------:R-:W0:Y:S01]  /*2300*/  SHFL.BFLY PT, R74, R31, 0x1, 0x1f ;  /* 0x0c201f001f4a7f89 */ /* 0x000e2200000e0000 */
[----:B------:R-:W-:Y:S02]  /*2310*/  FSEL R25, R25, -INF , P2 ;  /* 0xff80000019197808 */ /* 0x000fe40001000000 */
[----:B------:R-:W-:Y:S02]  /*2320*/  ISETP.GT.AND P2, PT, R62, 0x10, PT ;  /* 0x000000103e00780c */ /* 0x000fe40003f44270 */
[----:B------:R-:W-:Y:S02]  /*2330*/  R2UR UR6, R3 ;  /* 0x00000000030672ca */ /* 0x000fe400000e0000 */
[----:B------:R-:W-:Y:S02]  /*2340*/  FSEL R39, R32, -INF , P2 ;  /* 0xff80000020277808 */ /* 0x000fe40001000000 */
[----:B------:R-:W-:-:S04]  /*2350*/  ISETP.GT.AND P2, PT, R62, 0x18, PT ;  /* 0x000000183e00780c */ /* 0x000fc80003f44270 */
[----:B------:R-:W-:Y:S02]  /*2360*/  FSEL R47, R36, -INF , P2 ;  /* 0xff800000242f7808 */ /* 0x000fe40001000000 */
[----:B------:R-:W-:-:S03]  /*2370*/  ISETP.GT.AND P2, PT, R62, 0x20, PT ;  /* 0x000000203e00780c */ /* 0x000fc60003f44270 */
[----:B------:R-:W-:Y:S01]  /*2380*/  UIADD3 UR6, UR6, 0x2d840, URZ ;  /* 0x0002d84006067890 */ /* 0x000fe2000fffe03f */
[----:B------:R-:W-:Y:S02]  /*2390*/  FSEL R55, R40, -INF , P2 ;  /* 0xff80000028377808 */ /* 0x000fe40001000000 */
[----:B------:R-:W-:Y:S01]  /*23a0*/  ISETP.GT.AND P2, PT, R62, 0x28, PT ;  /* 0x000000283e00780c */ /* 0x000fe20003f44270 */
[----:B------:R-:W-:Y:S01]  /*23b0*/  UPRMT UR6, UR41, 0x654, UR6 ;  /* 0x0000065429067896 */ /* 0x000fe20008000006 */
[----:B0-----:R-:W-:Y:S02]  /*23c0*/  FMNMX.FTZ R5, R31, R74, !PT ;  /* 0x0000004a1f057209 */ /* 0x001fe40007810000 */
[----:B------:R-:W-:Y:S02]  /*23d0*/  FSEL R31, R28, -INF , P3 ;  /* 0xff8000001c1f7808 */ /* 0x000fe40001800000 */
[C---:B------:R-:W-:Y:S01]  /*23e0*/  FSETP.NEU.FTZ.AND P1, PT, R5.reuse, -INF , PT ;  /* 0xff8000000500780b */ /* 0x040fe20003f3d000 */
[----:B------:R-:W-:Y:S01]  /*23f0*/  FMUL.FTZ R21, R5, R0 ;  /* 0x0000000005157220 */ /* 0x000fe20000410000 */
[----:B------:R-:W-:-:S02]  /*2400*/  FSEL R67, R44, -INF , P2 ;  /* 0xff8000002c437808 */ /* 0x000fc40001000000 */
[----:B------:R-:W-:Y:S01]  /*2410*/  SYNCS.ARRIVE.TRANS64.RED.A1T0 RZ, [UR6], RZ ;  /* 0x000000ffffff79a7 */ /* 0x000fe20008100406 */
[C---:B------:R-:W-:Y:S02]  /*2420*/  ISETP.GT.AND P2, PT, R62.reuse, 0x30, PT ;  /* 0x000000303e00780c */ /* 0x040fe40003f44270 */
[----:B------:R-:W-:Y:S02]  /*2430*/  FSEL R21, R21, RZ, P1 ;  /* 0x000000ff15157208 */ /* 0x000fe40000800000 */
[----:B------:R-:W-:Y:S02]  /*2440*/  ISETP.GT.AND P1, PT, R62, RZ, PT ;  /* 0x000000ff3e00720c */ /* 0x000fe40003f24270 */
[----:B------:R-:W-:Y:S01]  /*2450*/  FSEL R71, R48, -INF , P2 ;  /* 0xff80000030477808 */ /* 0x000fe20001000000 */
[-CC-:B------:R-:W-:Y:S01]  /*2460*/  FFMA.FTZ R26, R26, R0.reuse, -R21.reuse ;  /* 0x000000001a1a7223 */ /* 0x180fe20000010815 */
[----:B------:R-:W-:Y:S01]  /*2470*/  FSEL R27, R24, -INF , P1 ;  /* 0xff800000181b7808 */ /* 0x000fe20000800000 */
[-CC-:B------:R-:W-:Y:S01]  /*2480*/  FFMA.FTZ R35, R100, R0.reuse, -R21.reuse ;  /* 0x0000000064237223 */ /* 0x180fe20000010815 */
[----:B------:R-:W-:Y:S01]  /*2490*/  ISETP.GT.AND P1, PT, R62, 0x9, PT ;  /* 0x000000093e00780c */ /* 0x000fe20003f24270 */
[-CC-:B------:R-:W-:Y:S01]  /*24a0*/  FFMA.FTZ R79, R12, R0.reuse, -R21.reuse ;  /* 0x000000000c4f7223 */ /* 0x180fe20000010815 */
[----:B------:R-:W-:Y:S01]  /*24b0*/  FMNMX.FTZ R24, R27, R25, !PT ;  /* 0x000000191b187209 */ /* 0x000fe20007810000 */
[----:B------:R-:W-:Y:S01]  /*24c0*/  MUFU.EX2 R26, R26 ;  /* 0x0000001a001a7308 */ /* 0x000fe20000000800 */
[----:B------:R-:W-:Y:S01]  /*24d0*/  FSEL R29, R29, -INF , P1 ;  /* 0xff8000001d1d7808 */ /* 0x000fe20000800000 */
[--C-:B------:R-:W-:Y:S01]  /*24e0*/  FFMA.FTZ R96, R96, R0, -R21.reuse ;  /* 0x0000000060607223 */ /* 0x100fe20000010815 */
[----:B------:R-:W-:Y:S01]  /*24f0*/  FMNMX.FTZ R28, R31, R24, !PT ;  /* 0x000000181f1c7209 */ /* 0x000fe20007810000 */
[-CC-:B------:R-:W-:Y:S01]  /*2500*/  FFMA.FTZ R43, R94, R0.reuse, -R21.reuse ;  /* 0x000000005e2b7223 */ /* 0x180fe20000010815 */
[----:B------:R-:W-:Y:S01]  /*2510*/  ISETP.GT.AND P1, PT, R62, 0x11, PT ;  /* 0x000000113e00780c */ /* 0x000fe20003f24270 */
[--C-:B------:R-:W-:Y:S01]  /*2520*/  FFMA.FTZ R92, R92, R0, -R21.reuse ;  /* 0x000000005c5c7223 */ /* 0x100fe20000010815 */
[----:B------:R-:W-:Y:S01]  /*2530*/  FMNMX.FTZ R28, R29, R28, !PT ;  /* 0x0000001c1d1c7209 */ /* 0x000fe20007810000 */
[----:B------:R-:W0:Y:S01]  /*2540*/  MUFU.EX2 R35, R35 ;  /* 0x0000002300237308 */ /* 0x000e220000000800 */
[----:B------:R-:W-:Y:S01]  /*2550*/  FSEL R33, R33, -INF , P1 ;  /* 0xff80000021217808 */ /* 0x000fe20000800000 */
[--C-:B------:R-:W-:Y:S01]  /*2560*/  FFMA.FTZ R30, R30, R0, -R21.reuse ;  /* 0x000000001e1e7223 */ /* 0x100fe20000010815 */
[----:B------:R-:W-:Y:S01]  /*2570*/  FMNMX.FTZ R28, R39, R28, !PT ;  /* 0x0000001c271c7209 */ /* 0x000fe20007810000 */
[-CC-:B------:R-:W-:Y:S01]  /*2580*/  FFMA.FTZ R54, R54, R0.reuse, -R21.reuse ;  /* 0x0000000036367223 */ /* 0x180fe20000010815 */
[----:B------:R-:W-:Y:S01]  /*2590*/  ISETP.GT.AND P1, PT, R62, 0x19, PT ;  /* 0x000000193e00780c */ /* 0x000fe20003f24270 */
[--C-:B------:R-:W-:Y:S01]  /*25a0*/  FFMA.FTZ R40, R11, R0, -R21.reuse ;  /* 0x000000000b287223 */ /* 0x100fe20000010815 */
[----:B------:R-:W-:Y:S01]  /*25b0*/  FMNMX.FTZ R28, R33, R28, !PT ;  /* 0x0000001c211c7209 */ /* 0x000fe20007810000 */
[----:B------:R-:W1:Y:S01]  /*25c0*/  MUFU.EX2 R24, R96 ;  /* 0x0000006000187308 */ /* 0x000e620000000800 */
[----:B------:R-:W-:Y:S01]  /*25d0*/  FSEL R37, R37, -INF , P1 ;  /* 0xff80000025257808 */ /* 0x000fe20000800000 */
[--C-:B------:R-:W-:Y:S01]  /*25e0*/  FFMA.FTZ R44, R70, R0, -R21.reuse ;  /* 0x00000000462c7223 */ /* 0x100fe20000010815 */
[----:B------:R-:W-:Y:S01]  /*25f0*/  FMNMX.FTZ R32, R47, R28, !PT ;  /* 0x0000001c2f207209 */ /* 0x000fe20007810000 */
[-CC-:B------:R-:W-:Y:S01]  /*2600*/  FFMA.FTZ R42, R42, R0.reuse, -R21.reuse ;  /* 0x000000002a2a7223 */ /* 0x180fe20000010815 */
[----:B------:R-:W-:Y:S01]  /*2610*/  ISETP.GT.AND P1, PT, R62, 0x21, PT ;  /* 0x000000213e00780c */ /* 0x000fe20003f24270 */
[--C-:B------:R-:W-:Y:S01]  /*2620*/  FFMA.FTZ R48, R58, R0, -R21.reuse ;  /* 0x000000003a307223 */ /* 0x100fe20000010815 */
[----:B------:R-:W-:Y:S01]  /*2630*/  FMNMX.FTZ R32, R37, R32, !PT ;  /* 0x0000002025207209 */ /* 0x000fe20007810000 */
[----:B------:R-:W-:Y:S01]  /*2640*/  MUFU.EX2 R43, R43 ;  /* 0x0000002b002b7308 */ /* 0x000fe20000000800 */
[----:B------:R-:W-:Y:S01]  /*2650*/  FSEL R51, R41, -INF , P1 ;  /* 0xff80000029337808 */ /* 0x000fe20000800000 */
[----:B------:R-:W-:Y:S01]  /*2660*/  FFMA.FTZ R41, R90, R0, -R21 ;  /* 0x000000005a297223 */ /* 0x000fe20000010815 */
[----:B------:R-:W-:Y:S01]  /*2670*/  FMNMX.FTZ R32, R55, R32, !PT ;  /* 0x0000002037207209 */ /* 0x000fe20007810000 */
[----:B0-----:R-:W-:Y:S01]  /*2680*/  FADD.FTZ R11, R26, R35 ;  /* 0x000000231a0b7221 */ /* 0x001fe20000010000 */
[----:B------:R-:W-:Y:S01]  /*2690*/  ISETP.GT.AND P1, PT, R62, 0x29, PT ;  /* 0x000000293e00780c */ /* 0x000fe20003f24270 */
[----:B------:R-:W-:Y:S01]  /*26a0*/  FFMA.FTZ R7, R7, R0, -R21 ;  /* 0x0000000007077223 */ /* 0x000fe20000010815 */
[----:B------:R-:W-:Y:S01]  /*26b0*/  FMNMX.FTZ R32, R51, R32, !PT ;  /* 0x0000002033207209 */ /* 0x000fe20007810000 */
[----:B------:R-:W-:Y:S01]  /*26c0*/  MUFU.EX2 R28, R92 ;  /* 0x0000005c001c7308 */ /* 0x000fe20000000800 */
[----:B------:R-:W-:Y:S01]  /*26d0*/  FSEL R45, R45, -INF , P1 ;  /* 0xff8000002d2d7808 */ /* 0x000fe20000800000 */
[----:B-1----:R-:W-:Y:S01]  /*26e0*/  FADD.FTZ R70, R24, R11 ;  /* 0x0000000b18467221 */ /* 0x002fe20000010000 */
[----:B------:R-:W-:-:S02]  /*26f0*/  FMNMX.FTZ R32, R67, R32, !PT ;  /* 0x0000002043207209 */ /* 0x000fc40007810000 */
[C---:B------:R-:W-:Y:S02]  /*2700*/  ISETP.GT.AND P1, PT, R62.reuse, 0x31, PT ;  /* 0x000000313e00780c */ /* 0x040fe40003f24270 */
[----:B------:R-:W-:Y:S01]  /*2710*/  FMNMX.FTZ R32, R45, R32, !PT ;  /* 0x000000202d207209 */ /* 0x000fe20007810000 */
[----:B------:R-:W0:Y:S01]  /*2720*/  MUFU.EX2 R41, R41 ;  /* 0x0000002900297308 */ /* 0x000e220000000800 */
[----:B------:R-:W-:Y:S02]  /*2730*/  ISETP.GT.AND P2, PT, R62, 0x38, PT ;  /* 0x000000383e00780c */ /* 0x000fe40003f44270 */
[----:B------:R-:W-:Y:S01]  /*2740*/  FSEL R75, R49, -INF , P1 ;  /* 0xff800000314b7808 */ /* 0x000fe20000800000 */
[--C-:B------:R-:W-:Y:S01]  /*2750*/  FFMA.FTZ R49, R38, R0, -R21.reuse ;  /* 0x0000000026317223 */ /* 0x100fe20000010815 */
[----:B------:R-:W-:Y:S01]  /*2760*/  FMNMX.FTZ R32, R71, R32, !PT ;  /* 0x0000002047207209 */ /* 0x000fe20007810000 */
[----:B------:R-:W-:Y:S01]  /*2770*/  FFMA.FTZ R38, R15, R0, -R21 ;  /* 0x000000000f267223 */ /* 0x000fe20000010815 */
[----:B------:R-:W-:Y:S01]  /*2780*/  ISETP.GT.AND P1, PT, R62, 0x39, PT ;  /* 0x000000393e00780c */ /* 0x000fe20003f24270 */
[----:B------:R-:W-:Y:S01]  /*2790*/  MUFU.EX2 R30, R30 ;  /* 0x0000001e001e7308 */ /* 0x000fe20000000800 */
[----:B------:R-:W-:-:S02]  /*27a0*/  FSEL R89, R52, -INF , P2 ;  /* 0xff80000034597808 */ /* 0x000fc40001000000 */
[----:B------:R-:W-:Y:S02]  /*27b0*/  FMNMX.FTZ R32, R75, R32, !PT ;  /* 0x000000204b207209 */ /* 0x000fe40007810000 */
[----:B------:R-:W-:Y:S02]  /*27c0*/  ISETP.GT.AND P2, PT, R62, 0x40, PT ;  /* 0x000000403e00780c */ /* 0x000fe40003f44270 */
[----:B------:R-:W-:Y:S01]  /*27d0*/  FSEL R91, R53, -INF , P1 ;  /* 0xff800000355b7808 */ /* 0x000fe20000800000 */
[----:B------:R-:W-:Y:S01]  /*27e0*/  MUFU.EX2 R49, R49 ;  /* 0x0000003100317308 */ /* 0x000fe20000000800 */
[----:B------:R-:W-:Y:S01]  /*27f0*/  FMNMX.FTZ R36, R89, R32, !PT ;  /* 0x0000002059247209 */ /* 0x000fe20007810000 */
[-CC-:B------:R-:W-:Y:S01]  /*2800*/  FFMA.FTZ R53, R34, R0.reuse, -R21.reuse ;  /* 0x0000000022357223 */ /* 0x180fe20000010815 */
[----:B------:R-:W-:Y:S01]  /*2810*/  ISETP.GT.AND P1, PT, R62, 0x41, PT ;  /* 0x000000413e00780c */ /* 0x000fe20003f24270 */
[-CC-:B------:R-:W-:Y:S01]  /*2820*/  FFMA.FTZ R34, R46, R0.reuse, -R21.reuse ;  /* 0x000000002e227223 */ /* 0x180fe20000010815 */
[----:B------:R-:W-:Y:S01]  /*2830*/  FSEL R93, R56, -INF , P2 ;  /* 0xff800000385d7808 */ /* 0x000fe20001000000 */
[----:B------:R-:W-:Y:S01]  /*2840*/  FFMA.FTZ R46, R66, R0, -R21 ;  /* 0x00000000422e7223 */ /* 0x000fe20000010815 */
[----:B------:R-:W-:Y:S01]  /*2850*/  FMNMX.FTZ R36, R91, R36, !PT ;  /* 0x000000245b247209 */ /* 0x000fe20007810000 */
[----:B------:R1:W-:Y:S01]  /*2860*/  MUFU.EX2 R32, R42 ;  /* 0x0000002a00207308 */ /* 0x0003e20000000800 */
[----:B------:R-:W-:-:S02]  /*2870*/  ISETP.GT.AND P2, PT, R62, 0x48, PT ;  /* 0x000000483e00780c */ /* 0x000fc40003f44270 */
[----:B------:R-:W-:Y:S01]  /*2880*/  FSEL R95, R57, -INF , P1 ;  /* 0xff800000395f7808 */ /* 0x000fe20000800000 */
[--C-:B------:R-:W-:Y:S01]  /*2890*/  FFMA.FTZ R57, R20, R0, -R21.reuse ;  /* 0x0000000014397223 */ /* 0x100fe20000010815 */
[----:B------:R-:W-:Y:S01]  /*28a0*/  FMNMX.FTZ R36, R93, R36, !PT ;  /* 0x000000245d247209 */ /* 0x000fe20007810000 */
[-CC-:B------:R-:W-:Y:S01]  /*28b0*/  FFMA.FTZ R20, R50, R0.reuse, -R21.reuse ;  /* 0x0000000032147223 */ /* 0x180fe20000010815 */
[----:B------:R-:W-:Y:S01]  /*28c0*/  ISETP.GT.AND P1, PT, R62, 0x49, PT ;  /* 0x000000493e00780c */ /* 0x000fe20003f24270 */
[----:B------:R-:W-:Y:S01]  /*28d0*/  MUFU.EX2 R53, R53 ;  /* 0x0000003500357308 */ /* 0x000fe20000000800 */
[----:B------:R-:W-:Y:S01]  /*28e0*/  FSEL R97, R60, -INF , P2 ;  /* 0xff8000003c617808 */ /* 0x000fe20001000000 */
[--C-:B-1----:R-:W-:Y:S01]  /*28f0*/  FFMA.FTZ R42, R13, R0, -R21.reuse ;  /* 0x000000000d2a7223 */ /* 0x102fe20000010815 */
[----:B------:R-:W-:Y:S01]  /*2900*/  FMNMX.FTZ R36, R95, R36, !PT ;  /* 0x000000245f247209 */ /* 0x000fe20007810000 */
[----:B------:R-:W-:Y:S01]  /*2910*/  FFMA.FTZ R50, R83, R0, -R21 ;  /* 0x0000000053327223 */ /* 0x000fe20000010815 */
[----:B------:R-:W-:-:S02]  /*2920*/  ISETP.GT.AND P2, PT, R62, 0x50, PT ;  /* 0x000000503e00780c */ /* 0x000fc40003f44270 */
[----:B------:R-:W-:Y:S01]  /*2930*/  FSEL R99, R61, -INF , P1 ;  /* 0xff8000003d637808 */ /* 0x000fe20000800000 */
[--C-:B------:R-:W-:Y:S01]  /*2940*/  FFMA.FTZ R61, R14, R0, -R21.reuse ;  /* 0x000000000e3d7223 */ /* 0x100fe20000010815 */
[----:B------:R-:W-:Y:S01]  /*2950*/  FMNMX.FTZ R36, R97, R36, !PT ;  /* 0x0000002461247209 */ /* 0x000fe20007810000 */
[----:B------:R-:W-:Y:S01]  /*2960*/  MUFU.EX2 R34, R34 ;  /* 0x0000002200227308 */ /* 0x000fe20000000800 */
[----:B------:R-:W-:Y:S02]  /*2970*/  ISETP.GT.AND P1, PT, R62, 0x51, PT ;  /* 0x000000513e00780c */ /* 0x000fe40003f24270 */
[----:B------:R-:W-:Y:S02]  /*2980*/  FSEL R101, R64, -INF , P2 ;  /* 0xff80000040657808 */ /* 0x000fe40001000000 */
[----:B------:R-:W-:Y:S02]  /*2990*/  FMNMX.FTZ R36, R99, R36, !PT ;  /* 0x0000002463247209 */ /* 0x000fe40007810000 */
[----:B------:R-:W-:Y:S01]  /*29a0*/  ISETP.GT.AND P2, PT, R62, 0x58, PT ;  /* 0x000000583e00780c */ /* 0x000fe20003f44270 */
[----:B------:R-:W-:Y:S01]  /*29b0*/  MUFU.EX2 R57, R57 ;  /* 0x0000003900397308 */ /* 0x000fe20000000800 */
[----:B------:R-:W-:Y:S01]  /*29c0*/  FSEL R103, R65, -INF , P1 ;  /* 0xff80000041677808 */ /* 0x000fe20000800000 */
[----:B------:R-:W-:Y:S01]  /*29d0*/  FFMA.FTZ R65, R8, R0, -R21 ;  /* 0x0000000008417223 */ /* 0x000fe20000010815 */
[----:B------:R-:W-:-:S02]  /*29e0*/  FMNMX.FTZ R36, R101, R36, !PT ;  /* 0x0000002465247209 */ /* 0x000fc40007810000 */
[----:B------:R-:W-:Y:S02]  /*29f0*/  ISETP.GT.AND P1, PT, R62, 0x59, PT ;  /* 0x000000593e00780c */ /* 0x000fe40003f24270 */
[----:B------:R-:W-:Y:S01]  /*2a00*/  FSEL R105, R68, -INF , P2 ;  /* 0xff80000044697808 */ /* 0x000fe20001000000 */
[----:B------:R-:W-:Y:S01]  /*2a10*/  MUFU.EX2 R20, R20 ;  /* 0x0000001400147308 */ /* 0x000fe20000000800 */
[----:B------:R-:W-:Y:S02]  /*2a20*/  FMNMX.FTZ R36, R103, R36, !PT ;  /* 0x0000002467247209 */ /* 0x000fe40007810000 */
        /* <DEDUP_REMOVED lines=9> */
[C---:B------:R-:W-:Y:S02]  /*2ac0*/  ISETP.GT.AND P2, PT, R62.reuse, 0x68, PT ;  /* 0x000000683e00780c */ /* 0x040fe40003f44270 */
[----:B------:R-:W-:Y:S01]  /*2ad0*/  FSEL R111, R73, -INF , P1 ;  /* 0xff800000496f7808 */ /* 0x000fe20000800000 */
[----:B------:R-:W-:Y:S01]  /*2ae0*/  FFMA.FTZ R73, R59, R0, -R21 ;  /* 0x000000003b497223 */ /* 0x000fe20000010815 */
[----:B------:R-:W-:Y:S01]  /*2af0*/  FMNMX.FTZ R36, R109, R36, !PT ;  /* 0x000000246d247209 */ /* 0x000fe20007810000 */
[----:B------:R-:W-:Y:S01]  /*2b00*/  MUFU.EX2 R65, R65 ;  /* 0x0000004100417308 */ /* 0x000fe20000000800 */
[----:B------:R-:W-:Y:S02]  /*2b10*/  ISETP.GT.AND P1, PT, R62, 0x69, PT ;  /* 0x000000693e00780c */ /* 0x000fe40003f24270 */
[----:B------:R-:W-:-:S02]  /*2b20*/  FSEL R113, R76, -INF , P2 ;  /* 0xff8000004c717808 */ /* 0x000fc40001000000 */
[----:B------:R-:W-:Y:S02]  /*2b30*/  FMNMX.FTZ R36, R111, R36, !PT ;  /* 0x000000246f247209 */ /* 0x000fe40007810000 */
[----:B------:R-:W-:Y:S01]  /*2b40*/  ISETP.GT.AND P2, PT, R62, 0x70, PT ;  /* 0x000000703e00780c */ /* 0x000fe20003f44270 */
[----:B------:R-:W-:Y:S01]  /*2b50*/  MUFU.EX2 R48, R48 ;  /* 0x0000003000307308 */ /* 0x000fe20000000800 */
[----:B------:R-:W-:Y:S01]  /*2b60*/  FSEL R115, R77, -INF , P1 ;  /* 0xff8000004d737808 */ /* 0x000fe20000800000 */
[--C-:B------:R-:W-:Y:S01]  /*2b70*/  FFMA.FTZ R77, R63, R0, -R21.reuse ;  /* 0x000000003f4d7223 */ /* 0x100fe20000010815 */
[----:B------:R-:W-:Y:S01]  /*2b80*/  FMNMX.FTZ R14, R113, R36, !PT ;  /* 0x00000024710e7209 */ /* 0x000fe20007810000 */
[----:B------:R-:W-:Y:S01]  /*2b90*/  FFMA.FTZ R63, R10, R0, -R21 ;  /* 0x000000000a3f7223 */ /* 0x000fe20000010815 */
[----:B------:R-:W-:Y:S02]  /*2ba0*/  ISETP.GT.AND P1, PT, R62, 0x71, PT ;  /* 0x000000713e00780c */ /* 0x000fe40003f24270 */
[----:B------:R-:W-:Y:S01]  /*2bb0*/  FSEL R117, R80, -INF , P2 ;  /* 0xff80000050757808 */ /* 0x000fe20001000000 */
[----:B------:R1:W-:Y:S01]  /*2bc0*/  MUFU.EX2 R36, R54 ;  /* 0x0000003600247308 */ /* 0x0003e20000000800 */
[----:B------:R-:W-:-:S02]  /*2bd0*/  FMNMX.FTZ R14, R115, R14, !PT ;  /* 0x0000000e730e7209 */ /* 0x000fc40007810000 */
[C---:B------:R-:W-:Y:S02]  /*2be0*/  ISETP.GT.AND P2, PT, R62.reuse, 0x78, PT ;  /* 0x000000783e00780c */ /* 0x040fe40003f44270 */
[----:B------:R-:W-:Y:S02]  /*2bf0*/  FSEL R81, R81, -INF , P1 ;  /* 0xff80000051517808 */ /* 0x000fe40000800000 */
[----:B------:R-:W-:Y:S01]  /*2c00*/  FMNMX.FTZ R14, R117, R14, !PT ;  /* 0x0000000e750e7209 */ /* 0x000fe20007810000 */
[----:B------:R-:W-:Y:S01]  /*2c10*/  MUFU.EX2 R73, R73 ;  /* 0x0000004900497308 */ /* 0x000fe20000000800 */
[----:B------:R-:W-:Y:S02]  /*2c20*/  ISETP.GT.AND P1, PT, R62, 0x79, PT ;  /* 0x000000793e00780c */ /* 0x000fe40003f24270 */
[----:B------:R-:W-:Y:S02]  /*2c30*/  FSEL R119, R84, -INF , P2 ;  /* 0xff80000054777808 */ /* 0x000fe40001000000 */
[----:B------:R-:W-:-:S02]  /*2c40*/  FMNMX.FTZ R14, R81, R14, !PT ;  /* 0x0000000e510e7209 */ /* 0x000fc40007810000 */
[----:B------:R-:W-:Y:S01]  /*2c50*/  FSEL R85, R85, -INF , P1 ;  /* 0xff80000055557808 */ /* 0x000fe20000800000 */
[----:B------:R-:W-:Y:S01]  /*2c60*/  MUFU.EX2 R38, R38 ;  /* 0x0000002600267308 */ /* 0x000fe20000000800 */
[----:B------:R-:W-:Y:S02]  /*2c70*/  FMNMX.FTZ R14, R119, R14, !PT ;  /* 0x0000000e770e7209 */ /* 0x000fe40007810000 */
[----:B0-----:R-:W-:Y:S02]  /*2c80*/  F2FP.BF16.F32.PACK_AB R13, R41, R28 ;  /* 0x0000001c290d723e */ /* 0x001fe400000010ff */
[----:B------:R-:W-:-:S03]  /*2c90*/  FMNMX.FTZ R14, R85, R14, !PT ;  /* 0x0000000e550e7209 */ /* 0x000fc60007810000 */
[----:B------:R-:W-:Y:S02]  /*2ca0*/  MUFU.EX2 R77, R77 ;  /* 0x0000004d004d7308 */ /* 0x000fe40000000800 */
[----:B------:R-:W0:Y:S06]  /*2cb0*/  SHFL.BFLY PT, R59, R14, 0x2, 0x1f ;  /* 0x0c401f000e3b7f89 */ /* 0x000e2c00000e0000 */
[----:B------:R-:W-:Y:S08]  /*2cc0*/  MUFU.EX2 R46, R46 ;  /* 0x0000002e002e7308 */ /* 0x000ff00000000800 */
[----:B------:R-:W-:Y:S08]  /*2cd0*/  MUFU.EX2 R79, R79 ;  /* 0x0000004f004f7308 */ /* 0x000ff00000000800 */
[----:B------:R-:W-:Y:S01]  /*2ce0*/  MUFU.EX2 R44, R44 ;  /* 0x0000002c002c7308 */ /* 0x000fe20000000800 */
[----:B0-----:R-:W-:Y:S01]  /*2cf0*/  FMNMX.FTZ R8, R14, R59, !PT ;  /* 0x0000003b0e087209 */ /* 0x001fe20007810000 */
[-CC-:B------:R-:W-:Y:S01]  /*2d00*/  FFMA.FTZ R59, R6, R0.reuse, -R21.reuse ;  /* 0x00000000063b7223 */ /* 0x180fe20000010815 */
[----:B------:R-:W-:-:S03]  /*2d10*/  FFMA.FTZ R21, R87, R0, -R21 ;  /* 0x0000000057157223 */ /* 0x000fc60000010815 */
[----:B------:R-:W0:Y:S02]  /*2d20*/  SHFL.BFLY PT, R15, R8, 0x1, 0x1f ;  /* 0x0c201f00080f7f89 */ /* 0x000e2400000e0000 */
[----:B------:R-:W-:Y:S08]  /*2d30*/  MUFU.EX2 R63, R63 ;  /* 0x0000003f003f7308 */ /* 0x000ff00000000800 */
[----:B------:R-:W-:Y:S08]  /*2d40*/  MUFU.EX2 R42, R42 ;  /* 0x0000002a002a7308 */ /* 0x000ff00000000800 */
[----:B------:R-:W-:Y:S01]  /*2d50*/  MUFU.EX2 R59, R59 ;  /* 0x0000003b003b7308 */ /* 0x000fe20000000800 */
[----:B0-----:R-:W-:-:S07]  /*2d60*/  FMNMX.FTZ R6, R8, R15, !PT ;  /* 0x0000000f08067209 */ /* 0x001fce0007810000 */
[----:B------:R-:W-:Y:S01]  /*2d70*/  MUFU.EX2 R40, R40 ;  /* 0x0000002800287308 */ /* 0x000fe20000000800 */
[C---:B------:R-:W-:Y:S01]  /*2d80*/  FSETP.NEU.FTZ.AND P1, PT, R6.reuse, -INF , PT ;  /* 0xff8000000600780b */ /* 0x040fe20003f3d000 */
[----:B------:R-:W-:-:S06]  /*2d90*/  FMUL.FTZ R10, R6, R0 ;  /* 0x00000000060a7220 */ /* 0x000fcc0000410000 */
        /* <DEDUP_REMOVED lines=10> */
[-CC-:B-1----:R-:W-:Y:S01]  /*2e40*/  FFMA.FTZ R54, R37, R0.reuse, -R10.reuse ;  /* 0x0000000025367223 */ /* 0x182fe2000001080a */
        /* <DEDUP_REMOVED lines=22> */
[----:B0-----:R-:W-:Y:S01]  /*2fb0*/  FADD.FTZ R9, R8, R25 ;  /* 0x0000001908097221 */ /* 0x001fe20000010000 */
[-CC-:B------:R-:W-:Y:S01]  /*2fc0*/  FFMA.FTZ R115, R115, R0.reuse, -R10.reuse ;  /* 0x0000000073737223 */ /* 0x180fe2000001080a */
[-CC-:B------:R-:W-:Y:S01]  /*2fd0*/  FFMA.FTZ R117, R117, R0.reuse, -R10.reuse ;  /* 0x0000000075757223 */ /* 0x180fe2000001080a */
[-CC-:B------:R-:W-:Y:S01]  /*2fe0*/  FFMA.FTZ R81, R81, R0.reuse, -R10.reuse ;  /* 0x0000000051517223 */ /* 0x180fe2000001080a */
[-CC-:B------:R-:W-:Y:S01]  /*2ff0*/  FFMA.FTZ R119, R119, R0.reuse, -R10.reuse ;  /* 0x0000000077777223 */ /* 0x180fe2000001080a */
[----:B------:R-:W-:Y:S01]  /*3000*/  FFMA.FTZ R85, R85, R0, -R10 ;  /* 0x0000000055557223 */ /* 0x000fe2000001080a */
[----:B------:R-:W-:Y:S01]  /*3010*/  F2FP.BF16.F32.PACK_AB R8, R25, R8 ;  /* 0x000000081908723e */ /* 0x000fe200000010ff */
[----:B------:R-:W0:Y:S01]  /*3020*/  MUFU.EX2 R14, R14 ;  /* 0x0000000e000e7308 */ /* 0x000e220000000800 */
[----:B-1----:R-:W-:Y:S01]  /*3030*/  FADD.FTZ R68, R12, R9 ;  /* 0x000000090c447221 */ /* 0x002fe20000010000 */
[----:B------:R-:W-:Y:S01]  /*3040*/  FADD.FTZ R9, R43, R70 ;  /* 0x000000462b097221 */ /* 0x000fe20000010000 */
[----:B------:R-:W-:-:S02]  /*3050*/  CS2R R102, SRZ ;  /* 0x0000000000667805 */ /* 0x000fc4000001ff00 */
[----:B------:R-:W-:Y:S02]  /*3060*/  CS2R R100, SRZ ;  /* 0x0000000000647805 */ /* 0x000fe4000001ff00 */
[----:B------:R-:W-:Y:S02]  /*3070*/  CS2R R98, SRZ ;  /* 0x0000000000627805 */ /* 0x000fe4000001ff00 */
[----:B------:R-:W-:Y:S02]  /*3080*/  CS2R R94, SRZ ;  /* 0x00000000005e7805 */ /* 0x000fe4000001ff00 */
[----:B------:R-:W-:Y:S01]  /*3090*/  CS2R R92, SRZ ;  /* 0x00000000005c7805 */ /* 0x000fe2000001ff00 */
[----:B------:R-:W1:Y:S01]  /*30a0*/  MUFU.EX2 R31, R31 ;  /* 0x0000001f001f7308 */ /* 0x000e620000000800 */
[----:B--2---:R-:W-:Y:S01]  /*30b0*/  FADD.FTZ R11, R27, R68 ;  /* 0x000000441b0b7221 */ /* 0x004fe20000010000 */
[----:B------:R-:W-:Y:S01]  /*30c0*/  FADD.FTZ R68, R28, R9 ;  /* 0x000000091c447221 */ /* 0x000fe20000010000 */
[----:B------:R-:W-:-:S02]  /*30d0*/  F2FP.BF16.F32.PACK_AB R9, R35, R26 ;  /* 0x0000001a2309723e */ /* 0x000fc400000010ff */
[----:B------:R-:W-:Y:S01]  /*30e0*/  CS2R R90, SRZ ;  /* 0x00000000005a7805 */ /* 0x000fe2000001ff00 */
[----:B------:R-:W-:Y:S02]  /*30f0*/  FADD.FTZ R15, R41, R68 ;  /* 0x00000044290f7221 */ /* 0x000fe40000010000 */
[----:B------:R-:W2:Y:S01]  /*3100*/  MUFU.EX2 R33, R33 ;  /* 0x0000002100217308 */ /* 0x000ea20000000800 */
[----:B0-----:R-:W-:Y:S01]  /*3110*/  FADD.FTZ R10, R14, R11 ;  /* 0x0000000b0e0a7221 */ /* 0x001fe20000010000 */
[----:B------:R-:W-:Y:S01]  /*3120*/  F2FP.BF16.F32.PACK_AB R11, R43, R24 ;  /* 0x000000182b0b723e */ /* 0x000fe200000010ff */
[----:B------:R-:W-:Y:S01]  /*3130*/  FADD.FTZ R24, R30, R15 ;  /* 0x0000000f1e187221 */ /* 0x000fe20000010000 */
[----:B------:R-:W-:-:S03]  /*3140*/  F2FP.BF16.F32.PACK_AB R15, R49, R30 ;  /* 0x0000001e310f723e */ /* 0x000fc600000010ff */
[----:B------:R-:W-:Y:S01]  /*3150*/  FADD.FTZ R41, R49, R24 ;  /* 0x0000001831297221 */ /* 0x000fe20000010000 */
[----:B------:R-:W0:Y:S01]  /*3160*/  MUFU.EX2 R54, R54 ;  /* 0x0000003600367308 */ /* 0x000e220000000800 */
[----:B-1----:R-:W-:Y:S02]  /*3170*/  FADD.FTZ R10, R31, R10 ;  /* 0x0000000a1f0a7221 */ /* 0x002fe40000010000 */
[----:B------:R-:W-:-:S05]  /*3180*/  FADD.FTZ R26, R32, R41 ;  /* 0x00000029201a7221 */ /* 0x000fca0000010000 */
[----:B------:R-:W1:Y:S01]  /*3190*/  MUFU.EX2 R29, R29 ;  /* 0x0000001d001d7308 */ /* 0x000e620000000800 */
[----:B--2---:R-:W-:Y:S01]  /*31a0*/  FADD.FTZ R35, R33, R10 ;  /* 0x0000000a21237221 */ /* 0x004fe20000010000 */
[----:B------:R-:W-:Y:S01]  /*31b0*/  F2FP.BF16.F32.PACK_AB R10, R27, R12 ;  /* 0x0000000c1b0a723e */ /* 0x000fe200000010ff */
[----:B------:R-:W-:Y:S01]  /*31c0*/  FADD.FTZ R27, R53, R26 ;  /* 0x0000001a351b7221 */ /* 0x000fe20000010000 */
[----:B------:R-:W-:-:S03]  /*31d0*/  F2FP.BF16.F32.PACK_AB R12, R31, R14 ;  /* 0x0000000e1f0c723e */ /* 0x000fc600000010ff */
[----:B------:R-:W-:Y:S01]  /*31e0*/  FADD.FTZ R26, R34, R27 ;  /* 0x0000001b221a7221 */ /* 0x000fe20000010000 */
[----:B------:R-:W2:Y:S01]  /*31f0*/  MUFU.EX2 R52, R52 ;  /* 0x0000003400347308 */ /* 0x000ea20000000800 */
[C---:B0-----:R-:W-:Y:S01]  /*3200*/  FADD.FTZ R24, R54.reuse, R35 ;  /* 0x0000002336187221 */ /* 0x041fe20000010000 */
[----:B------:R-:W-:Y:S01]  /*3210*/  F2FP.BF16.F32.PACK_AB R14, R54, R33 ;  /* 0x00000021360e723e */ /* 0x000fe200000010ff */
[----:B------:R-:W-:Y:S01]  /*3220*/  FADD.FTZ R27, R57, R26 ;  /* 0x0000001a391b7221 */ /* 0x000fe20000010000 */
[----:B------:R0:W-:Y:S03]  /*3230*/  STSM.16.M88.4 [R16+0x21800], R8 ;  /* 0x0218000810007844 */ /* 0x0001e60000000200 */
[----:B------:R-:W-:Y:S01]  /*3240*/  FADD.FTZ R26, R20, R27 ;  /* 0x0000001b141a7221 */ /* 0x000fe20000010000 */
[----:B------:R-:W3:Y:S01]  /*3250*/  MUFU.EX2 R37, R37 ;  /* 0x0000002500257308 */ /* 0x000ee20000000800 */
[----:B-1----:R-:W-:Y:S01]  /*3260*/  FADD.FTZ R25, R29, R24 ;  /* 0x000000181d197221 */ /* 0x002fe20000010000 */
[----:B------:R1:W-:Y:S01]  /*3270*/  STSM.16.M88.4 [R22], R12 ;  /* 0x0000000c16007844 */ /* 0x0003e20000000200 */
[----:B------:R-:W-:Y:S01]  /*3280*/  FADD.FTZ R33, R61, R26 ;  /* 0x0000001a3d217221 */ /* 0x000fe20000010000 */
[----:B------:R-:W-:-:S02]  /*3290*/  F2FP.BF16.F32.PACK_AB R27, R57, R34 ;  /* 0x00000022391b723e */ /* 0x000fc400000010ff */
[----:B------:R-:W4:Y:S02]  /*32a0*/  @P4 LDC R34, c[0x0][0x450] ;  /* 0x00011400ff224b82 */ /* 0x000f240000000800 */
[----:B------:R-:W5:Y:S01]  /*32b0*/  MUFU.EX2 R56, R56 ;  /* 0x0000003800387308 */ /* 0x000f620000000800 */
[----:B--2---:R-:W-:Y:S01]  /*32c0*/  FADD.FTZ R24, R52, R25 ;  /* 0x0000001934187221 */ /* 0x004fe20000010000 */
[----:B0-----:R-:W-:-:S06]  /*32d0*/  F2FP.BF16.F32.PACK_AB R9, R61, R20 ;  /* 0x000000143d09723e */ /* 0x001fcc00000010ff */
[----:B------:R-:W0:Y:S01]  /*32e0*/  MUFU.EX2 R39, R39 ;  /* 0x0000002700277308 */ /* 0x000e220000000800 */
[----:B---3--:R-:W-:Y:S01]  /*32f0*/  FADD.FTZ R25, R37, R24 ;  /* 0x0000001825197221 */ /* 0x008fe20000010000 */
[----:B-1----:R-:W-:-:S04]  /*3300*/  FADD.FTZ R12, R36, R33 ;  /* 0x00000021240c7221 */ /* 0x002fc80000010000 */
[----:B------:R-:W-:Y:S02]  /*3310*/  FADD.FTZ R13, R65, R12 ;  /* 0x0000000c410d7221 */ /* 0x000fe40000010000 */
[----:B------:R-:W1:Y:S01]  /*3320*/  MUFU.EX2 R58, R58 ;  /* 0x0000003a003a7308 */ /* 0x000e620000000800 */
[----:B-----5:R-:W-:Y:S01]  /*3330*/  FADD.FTZ R24, R56, R25 ;  /* 0x0000001938187221 */ /* 0x020fe20000010000 */
[----:B------:R-:W-:Y:S01]  /*3340*/  F2FP.BF16.F32.PACK_AB R25, R53, R32 ;  /* 0x000000203519723e */ /* 0x000fe200000010ff */
[----:B------:R-:W-:Y:S01]  /*3350*/  FADD.FTZ R12, R48, R13 ;  /* 0x0000000d300c7221 */ /* 0x000fe20000010000 */
[----:B------:R-:W-:-:S03]  /*3360*/  F2FP.BF16.F32.PACK_AB R26, R56, R37 ;  /* 0x00000025381a723e */ /* 0x000fc600000010ff */
[----:B------:R-:W-:Y:S01]  /*3370*/  FADD.FTZ R13, R73, R12 ;  /* 0x0000000c490d7221 */ /* 0x000fe20000010000 */
[----:B------:R-:W2:Y:S01]  /*3380*/  MUFU.EX2 R45, R45 ;  /* 0x0000002d002d7308 */ /* 0x000ea20000000800 */
[----:B0-----:R-:W-:Y:S01]  /*3390*/  FADD.FTZ R31, R39, R24 ;  /* 0x00000018271f7221 */ /* 0x001fe20000010000 */
[----:B------:R-:W-:Y:S02]  /*33a0*/  F2FP.BF16.F32.PACK_AB R24, R52, R29 ;  /* 0x0000001d3418723e */ /* 0x000fe400000010ff */
[----:B------:R-:W0:Y:S03]  /*33b0*/  @P4 LDC R29, c[0x0][0x44c] ;  /* 0x00011300ff1d4b82 */ /* 0x000e260000000800 */
[----:B------:R3:W-:Y:S01]  /*33c0*/  STSM.16.M88.4 [R18], R24 ;  /* 0x0000001812007844 */ /* 0x0007e20000000200 */
[----:B------:R-:W5:Y:S01]  /*33d0*/  MUFU.EX2 R60, R60 ;  /* 0x0000003c003c7308 */ /* 0x000f620000000800 */
[C---:B-1----:R-:W-:Y:S01]  /*33e0*/  FADD.FTZ R32, R58.reuse, R31 ;  /* 0x0000001f3a207221 */ /* 0x042fe20000010000 */
[----:B------:R-:W-:-:S06]  /*33f0*/  F2FP.BF16.F32.PACK_AB R8, R58, R39 ;  /* 0x000000273a08723e */ /* 0x000fcc00000010ff */
[----:B------:R-:W1:Y:S01]  /*3400*/  MUFU.EX2 R47, R47 ;  /* 0x0000002f002f7308 */ /* 0x000e620000000800 */
[----:B--2---:R-:W-:Y:S01]  /*3410*/  FADD.FTZ R11, R45, R32 ;  /* 0x000000202d0b7221 */ /* 0x004fe20000010000 */
[----:B---3--:R-:W-:-:S06]  /*3420*/  IMAD.MOV.U32 R27, RZ, RZ, R136 ;  /* 0x000000ffff1b7224 */ /* 0x008fcc00078e0088 */
[----:B------:R-:W2:Y:S01]  /*3430*/  MUFU.EX2 R62, R62 ;  /* 0x0000003e003e7308 */ /* 0x000ea20000000800 */
[C---:B-----5:R-:W-:Y:S01]  /*3440*/  FADD.FTZ R14, R60.reuse, R11 ;  /* 0x0000000b3c0e7221 */ /* 0x060fe20000010000 */
[----:B------:R-:W-:Y:S02]  /*3450*/  F2FP.BF16.F32.PACK_AB R10, R60, R45 ;  /* 0x0000002d3c0a723e */ /* 0x000fe400000010ff */
[----:B------:R-:W-:Y:S01]  /*3460*/  F2FP.BF16.F32.PACK_AB R11, R65, R36 ;  /* 0x00000024410b723e */ /* 0x000fe200000010ff */
[----:B0-----:R-:W-:-:S03]  /*3470*/  @P4 IMAD.HI.U32 R29, R136, R29, RZ ;  /* 0x0000001d881d4227 */ /* 0x001fc600078e00ff */
[----:B------:R0:W3:Y:S01]  /*3480*/  MUFU.EX2 R3, R97 ;  /* 0x0000006100037308 */ /* 0x0000e20000000800 */
[----:B-1----:R-:W-:Y:S01]  /*3490*/  FADD.FTZ R15, R47, R14 ;  /* 0x0000000e2f0f7221 */ /* 0x002fe20000010000 */
[----:B------:R1:W-:Y:S01]  /*34a0*/  STSM.16.M88.4 [R17], R8 ;  /* 0x0000000811007844 */ /* 0x0003e20000000200 */
[----:B----4-:R-:W-:-:S05]  /*34b0*/  @P4 SHF.R.U32.HI R27, RZ, R34, R29 ;  /* 0x00000022ff1b4219 */ /* 0x010fca000001161d */
[----:B------:R-:W4:Y:S01]  /*34c0*/  MUFU.EX2 R64, R64 ;  /* 0x0000004000407308 */ /* 0x000f220000000800 */
[C---:B--2---:R-:W-:Y:S01]  /*34d0*/  FADD.FTZ R14, R62.reuse, R15 ;  /* 0x0000000f3e0e7221 */ /* 0x044fe20000010000 */
[----:B------:R-:W-:Y:S02]  /*34e0*/  F2FP.BF16.F32.PACK_AB R12, R62, R47 ;  /* 0x0000002f3e0c723e */ /* 0x000fe400000010ff */
[----:B0-----:R-:W-:-:S04]  /*34f0*/  CS2R R96, SRZ ;  /* 0x0000000000607805 */ /* 0x001fc8000001ff00 */
[----:B------:R-:W0:Y:S01]  /*3500*/  MUFU.EX2 R51, R51 ;  /* 0x0000003300337308 */ /* 0x000e220000000800 */
[----:B---3--:R-:W-:Y:S01]  /*3510*/  FADD.FTZ R15, R3, R14 ;  /* 0x0000000e030f7221 */ /* 0x008fe20000010000 */
[----:B------:R-:W-:Y:S01]  /*3520*/  FADD.FTZ R14, R38, R13 ;  /* 0x0000000d260e7221 */ /* 0x000fe20000010000 */
[----:B------:R-:W-:Y:S02]  /*3530*/  F2FP.BF16.F32.PACK_AB R13, R73, R48 ;  /* 0x00000030490d723e */ /* 0x000fe400000010ff */
[----:B-1----:R-:W-:-:S03]  /*3540*/  F2FP.BF16.F32.PACK_AB R11, R63, R44 ;  /* 0x0000002c3f0b723e */ /* 0x002fc600000010ff */
[----:B------:R-:W1:Y:S01]  /*3550*/  MUFU.EX2 R66, R66 ;  /* 0x0000004200427308 */ /* 0x000e620000000800 */
[C---:B----4-:R-:W-:Y:S01]  /*3560*/  FADD.FTZ R32, R64.reuse, R15 ;  /* 0x0000000f40207221 */ /* 0x050fe20000010000 */
[----:B------:R-:W-:Y:S01]  /*3570*/  FADD.FTZ R15, R77, R14 ;  /* 0x0000000e4d0f7221 */ /* 0x000fe20000010000 */
[----:B------:R-:W-:-:S03]  /*3580*/  F2FP.BF16.F32.PACK_AB R14, R64, R3 ;  /* 0x00000003400e723e */ /* 0x000fc600000010ff */
[----:B------:R-:W-:Y:S01]  /*3590*/  FADD.FTZ R8, R46, R15 ;  /* 0x0000000f2e087221 */ /* 0x000fe20000010000 */
[----:B------:R-:W-:Y:S01]  /*35a0*/  F2FP.BF16.F32.PACK_AB R15, R77, R38 ;  /* 0x000000264d0f723e */ /* 0x000fe200000010ff */
[----:B------:R2:W3:Y:S01]  /*35b0*/  MUFU.EX2 R28, R105 ;  /* 0x00000069001c7308 */ /* 0x0004e20000000800 */
[----:B0-----:R-:W-:Y:S01]  /*35c0*/  FADD.FTZ R3, R51, R32 ;  /* 0x0000002033037221 */ /* 0x001fe20000010000 */
[C---:B------:R-:W-:Y:S02]  /*35d0*/  FADD.FTZ R9, R79.reuse, R8 ;  /* 0x000000084f097221 */ /* 0x040fe40000010000 */
[----:B------:R0:W-:Y:S02]  /*35e0*/  STSM.16.M88.4 [R16+0x27800], R12 ;  /* 0x0278000c10007844 */ /* 0x0001e40000000200 */
[----:B------:R-:W-:Y:S01]  /*35f0*/  FADD.FTZ R26, R44, R9 ;  /* 0x000000092c1a7221 */ /* 0x000fe20000010000 */
[----:B------:R-:W-:Y:S01]  /*3600*/  F2FP.BF16.F32.PACK_AB R9, R79, R46 ;  /* 0x0000002e4f09723e */ /* 0x000fe200000010ff */
[----:B------:R-:W4:Y:S01]  /*3610*/  MUFU.EX2 R107, R107 ;  /* 0x0000006b006b7308 */ /* 0x000f220000000800 */
[C---:B-1----:R-:W-:Y:S01]  /*3620*/  FADD.FTZ R3, R66.reuse, R3 ;  /* 0x0000000342037221 */ /* 0x042fe20000010000 */
[----:B------:R-:W-:-:S02]  /*3630*/  F2FP.BF16.F32.PACK_AB R8, R66, R51 ;  /* 0x000000334208723e */ /* 0x000fc400000010ff */
[----:B--2---:R-:W-:-:S04]  /*3640*/  CS2R R104, SRZ ;  /* 0x0000000000687805 */ /* 0x004fc8000001ff00 */
[----:B------:R-:W1:Y:S01]  /*3650*/  MUFU.EX2 R109, R109 ;  /* 0x0000006d006d7308 */ /* 0x000e620000000800 */
[----:B---3--:R-:W-:Y:S01]  /*3660*/  FADD.FTZ R10, R28, R3 ;  /* 0x000000031c0a7221 */ /* 0x008fe20000010000 */
[----:B------:R-:W-:Y:S01]  /*3670*/  FADD.FTZ R3, R63, R26 ;  /* 0x0000001a3f037221 */ /* 0x000fe20000010000 */
[----:B0-----:R-:W-:-:S03]  /*3680*/  F2FP.BF16.F32.PACK_AB R13, R59, R42 ;  /* 0x0000002a3b0d723e */ /* 0x001fc600000010ff */
[----:B------:R-:W-:Y:S01]  /*3690*/  FADD.FTZ R26, R42, R3 ;  /* 0x000000032a1a7221 */ /* 0x000fe20000010000 */
[----:B------:R-:W-:Y:S01]  /*36a0*/  F2FP.BF16.F32.PACK_AB R15, R69, R40 ;  /* 0x00000028450f723e */ /* 0x000fe200000010ff */
[----:B------:R0:W2:Y:S01]  /*36b0*/  MUFU.EX2 R30, R111 ;  /* 0x0000006f001e7308 */ /* 0x0000a20000000800 */
[C---:B----4-:R-:W-:Y:S01]  /*36c0*/  FADD.FTZ R32, R107.reuse, R10 ;  /* 0x0000000a6b207221 */ /* 0x050fe20000010000 */
[----:B------:R-:W-:Y:S01]  /*36d0*/  F2FP.BF16.F32.PACK_AB R10, R107, R28 ;  /* 0x0000001c6b0a723e */ /* 0x000fe200000010ff */
[----:B------:R-:W-:Y:S01]  /*36e0*/  FADD.FTZ R3, R59, R26 ;  /* 0x0000001a3b037221 */ /* 0x000fe20000010000 */
[----:B------:R-:W-:-:S03]  /*36f0*/  CS2R R106, SRZ ;  /* 0x00000000006a7805 */ /* 0x000fc6000001ff00 */
[----:B------:R-:W-:Y:S01]  /*3700*/  FADD.FTZ R14, R40, R3 ;  /* 0x00000003280e7221 */ /* 0x000fe20000010000 */
[----:B------:R-:W3:Y:S01]  /*3710*/  MUFU.EX2 R113, R113 ;  /* 0x0000007100717308 */ /* 0x000ee20000000800 */
[----:B-1----:R-:W-:Y:S01]  /*3720*/  FADD.FTZ R25, R109, R32 ;  /* 0x000000206d197221 */ /* 0x002fe20000010000 */
[----:B------:R1:W-:Y:S01]  /*3730*/  STSM.16.M88.4 [R23], R8 ;  /* 0x0000000817007844 */ /* 0x0003e20000000200 */
[----:B0-----:R-:W-:-:S05]  /*3740*/  CS2R R110, SRZ ;  /* 0x00000000006e7805 */ /* 0x001fca000001ff00 */
[----:B------:R0:W4:Y:S01]  /*3750*/  MUFU.EX2 R20, R115 ;  /* 0x0000007300147308 */ /* 0x0001220000000800 */
[C---:B--2---:R-:W-:Y:S01]  /*3760*/  FADD.FTZ R32, R30.reuse, R25 ;  /* 0x000000191e207221 */ /* 0x044fe20000010000 */
[----:B------:R-:W-:Y:S02]  /*3770*/  F2FP.BF16.F32.PACK_AB R12, R30, R109 ;  /* 0x0000006d1e0c723e */ /* 0x000fe400000010ff */
[----:B------:R-:W-:-:S04]  /*3780*/  CS2R R108, SRZ ;  /* 0x00000000006c7805 */ /* 0x000fc8000001ff00 */
[----:B------:R-:W2:Y:S01]  /*3790*/  MUFU.EX2 R117, R117 ;  /* 0x0000007500757308 */ /* 0x000ea20000000800 */
[----:B---3--:R-:W-:Y:S01]  /*37a0*/  FADD.FTZ R25, R113, R32 ;  /* 0x0000002071197221 */ /* 0x008fe20000010000 */
[----:B-1----:R-:W-:Y:S01]  /*37b0*/  FADD.FTZ R8, R69, R14 ;  /* 0x0000000e45087221 */ /* 0x002fe20000010000 */
[----:B0-----:R-:W-:-:S05]  /*37c0*/  CS2R R114, SRZ ;  /* 0x0000000000727805 */ /* 0x001fca000001ff00 */
[----:B------:R-:W0:Y:S01]  /*37d0*/  MUFU.EX2 R7, R7 ;  /* 0x0000000700077308 */ /* 0x000e220000000800 */
[C---:B----4-:R-:W-:Y:S01]  /*37e0*/  FADD.FTZ R26, R20.reuse, R25 ;  /* 0x00000019141a7221 */ /* 0x050fe20000010000 */
[----:B------:R-:W-:Y:S02]  /*37f0*/  F2FP.BF16.F32.PACK_AB R14, R20, R113 ;  /* 0x00000071140e723e */ /* 0x000fe400000010ff */
[----:B------:R-:W-:-:S03]  /*3800*/  CS2R R112, SRZ ;  /* 0x0000000000707805 */ /* 0x000fc6000001ff00 */
[----:B------:R1:W-:Y:S01]  /*3810*/  STSM.16.M88.4 [R18+0x6000], R12 ;  /* 0x0060000c12007844 */ /* 0x0003e20000000200 */
[----:B------:R-:W3:Y:S01]  /*3820*/  MUFU.EX2 R50, R50 ;  /* 0x0000003200327308 */ /* 0x000ee20000000800 */
[----:B--2---:R-:W-:-:S07]  /*3830*/  FADD.FTZ R3, R117, R26 ;  /* 0x0000001a75037221 */ /* 0x004fce0000010000 */
[----:B------:R-:W2:Y:S01]  /*3840*/  MUFU.EX2 R24, R81 ;  /* 0x0000005100187308 */ /* 0x000ea20000000800 */
[----:B0-----:R-:W-:-:S07]  /*3850*/  FADD.FTZ R9, R7, R8 ;  /* 0x0000000807097221 */ /* 0x001fce0000010000 */
[----:B------:R-:W-:Y:S01]  /*3860*/  MUFU.EX2 R4, R4 ;  /* 0x0000000400047308 */ /* 0x000fe20000000800 */
[C---:B---3--:R-:W-:Y:S01]  /*3870*/  F2FP.BF16.F32.PACK_AB R25, R50.reuse, R7 ;  /* 0x000000073219723e */ /* 0x048fe200000010ff */
[----:B------:R-:W-:Y:S01]  /*3880*/  FADD.FTZ R9, R50, R9 ;  /* 0x0000000932097221 */ /* 0x000fe20000010000 */
[----:B------:R-:W-:-:S05]  /*3890*/  IADD3 R7, R27, R137, -R138 ;  /* 0x000000891b077210 */ /* 0x000fca0007ffe88a */
[----:B------:R-:W-:Y:S01]  /*38a0*/  MUFU.EX2 R119, R119 ;  /* 0x0000007700777308 */ /* 0x000fe20000000800 */
[C---:B--2---:R-:W-:Y:S01]  /*38b0*/  FADD.FTZ R8, R24.reuse, R3 ;  /* 0x0000000318087221 */ /* 0x044fe20000010000 */
[----:B------:R-:W-:Y:S02]  /*38c0*/  F2FP.BF16.F32.PACK_AB R24, R24, R117 ;  /* 0x000000751818723e */ /* 0x000fe400000010ff */
[----:B------:R-:W-:-:S04]  /*38d0*/  CS2R R116, SRZ ;  /* 0x0000000000747805 */ /* 0x000fc8000001ff00 */
[----:B------:R-:W0:Y:S08]  /*38e0*/  MUFU.EX2 R28, R85 ;  /* 0x00000055001c7308 */ /* 0x000e300000000800 */
[----:B------:R-:W2:Y:S01]  /*38f0*/  MUFU.EX2 R21, R21 ;  /* 0x0000001500157308 */ /* 0x000ea20000000800 */
[----:B0-----:R-:W-:Y:S01]  /*3900*/  F2FP.BF16.F32.PACK_AB R26, R28, R119 ;  /* 0x000000771c1a723e */ /* 0x001fe200000010ff */
[----:B------:R-:W-:Y:S01]  /*3910*/  FADD.FTZ R119, R119, R8 ;  /* 0x0000000877777221 */ /* 0x000fe20000010000 */
[----:B------:R-:W-:-:S04]  /*3920*/  SHF.R.S32.HI R8, RZ, 0x1f, R7 ;  /* 0x0000001fff087819 */ /* 0x000fc80000011407 */
[----:B------:R-:W-:Y:S01]  /*3930*/  LEA.HI R7, R8, R7, RZ, 0x7 ;  /* 0x0000000708077211 */ /* 0x000fe200078f38ff */
[----:B------:R-:W-:Y:S01]  /*3940*/  VIADD R8, R88, 0xfffffffe ;  /* 0xfffffffe58087836 */ /* 0x000fe20000000000 */
[C---:B--2---:R-:W-:Y:S01]  /*3950*/  F2FP.BF16.F32.PACK_AB R27, R21.reuse, R4 ;  /* 0x00000004151b723e */ /* 0x044fe200000010ff */
[----:B------:R-:W-:Y:S01]  /*3960*/  FADD.FTZ R4, R4, R9 ;  /* 0x0000000904047221 */ /* 0x000fe20000010000 */
[----:B------:R-:W-:Y:S02]  /*3970*/  SHF.R.S32.HI R7, RZ, 0x7, R7 ;  /* 0x00000007ff077819 */ /* 0x000fe40000011407 */
[----:B------:R-:W-:Y:S01]  /*3980*/  CS2R R88, SRZ ;  /* 0x0000000000587805 */ /* 0x000fe2000001ff00 */
[----:B------:R1:W-:Y:S01]  /*3990*/  STSM.16.M88.4 [R17+0x6000], R24 ;  /* 0x0060001811007844 */ /* 0x0003e20000000200 */
[----:B------:R-:W-:Y:S01]  /*39a0*/  VIMNMX R7, RZ, R7, !PT ;  /* 0x00000007ff077248 */ /* 0x000fe20007fe0100 */
[----:B------:R-:W-:Y:S01]  /*39b0*/  FADD.FTZ R3, R21, R4 ;  /* 0x0000000415037221 */ /* 0x000fe20000010000 */
[----:B------:R-:W-:Y:S01]  /*39c0*/  FADD.FTZ R4, R28, R119 ;  /* 0x000000771c047221 */ /* 0x000fe20000010000 */
[----:B------:R0:W-:Y:S06]  /*39d0*/  MEMBAR.ALL.CTA ;  /* 0x0000000000007992 */ /* 0x0001ec0000008000 */
[----:B0-----:R-:W0:Y:S01]  /*39e0*/  FENCE.VIEW.ASYNC.S ;  /* 0x00000000000073c6 */ /* 0x001e220000000000 */
[----:B------:R-:W-:-:S02]  /*39f0*/  ISETP.GE.AND P1, PT, R8, R7, PT ;  /* 0x000000070800720c */ /* 0x000fc40003f26270 */
[----:B------:R-:W-:Y:S01]  /*3a00*/  CS2R R118, SRZ ;  /* 0x0000000000767805 */ /* 0x000fe2000001ff00 */
[----:B0-----:R-:W-:-:S10]  /*3a10*/  NOP ;  /* 0x0000000000007918 */ /* 0x001fd40000000000 */
[----:B-1----:R-:W-:Y:S05]  /*3a20*/  @!P1 BRA `(.L_x_12063) ;  /* 0x0000002800909947 */ /* 0x002fea0003800000 */
[----:B------:R-:W-:Y:S01]  /*3a30*/  IMAD.MOV.U32 R10, RZ, RZ, R5 ;  /* 0x000000ffff0a7224 */ /* 0x000fe200078e0005 */
[----:B------:R-:W-:Y:S01]  /*3a40*/  UMOV UR6, UR38 ;  /* 0x0000002600067c82 */ /* 0x000fe20008000000 */
[----:B------:R-:W-:Y:S02]  /*3a50*/  IMAD.MOV.U32 R9, RZ, RZ, R6 ;  /* 0x000000ffff097224 */ /* 0x000fe400078e0006 */
[----:B------:R-:W-:Y:S02]  /*3a60*/  IMAD.MOV.U32 R11, RZ, RZ, R2 ;  /* 0x000000ffff0b7224 */ /* 0x000fe400078e0002 */
[----:B------:R-:W-:-:S07]  /*3a70*/  IMAD.MOV.U32 R135, RZ, RZ, RZ ;  /* 0x000000ffff877224 */ /* 0x000fce00078e00ff */
.L_x_12074:
[----:B------:R-:W-:Y:S01]  /*3a80*/  ISETP.NE.AND P2, PT, RZ, UR42, PT ;  /* 0x0000002aff007c0c */ /* 0x000fe2000bf45270 */
[----:B------:R-:W-:-:S04]  /*3a90*/  UISETP.NE.AND UP0, UPT, UR6, 0x1, UPT ;  /* 0x000000010600788c */ /* 0x000fc8000bf05270 */
[----:B------:R-:W-:-:S06]  /*3aa0*/  USEL UR7, URZ, 0x1, UP0 ;  /* 0x000000013f077887 */ /* 0x000fcc0008000000 */
[----:B------:R-:W-:Y:S02]  /*3ab0*/  LOP3.LUT R2, R11, UR7, RZ, 0x3c, !PT ;  /* 0x000000070b027c12 */ /* 0x000fe4000f8e3cff */
[----:B------:R-:W-:Y:S05]  /*3ac0*/  @P2 BRA `(.L_x_12064) ;  /* 0x0000000000342947 */ /* 0x000fea0003800000 */
[----:B------:R-:W-:Y:S05]  /*3ad0*/  @!P0 BRA `(.L_x_12065) ;  /* 0x0000000000048947 */ /* 0x000fea0003800000 */
[----:B------:R-:W-:Y:S01]  /*3ae0*/  BPT.TRAP 0x1 ;  /* 0x000000040000795c */ /* 0x000fe20000300000 */
.L_x_12065:
        /* <DEDUP_REMOVED lines=8> */
.L_x_12066:
[----:B-1----:R-:W-:Y:S05]  /*3b70*/  @P1 BRA `(.L_x_12064) ;  /* 0x0000000000081947 */ /* 0x002fea0003800000 */
[----:B------:R-:W1:Y:S02]  /*3b80*/  SYNCS.PHASECHK.TRANS64.TRYWAIT P1, [UR7+0x2d830], R0 ;  /* 0x02d83000ff0075a7 */ /* 0x000e640008020147 */
[----:B-1----:R-:W-:Y:S05]  /*3b90*/  @!P1 BRA `(.L_x_12067) ;  /* 0x000000c400e09947 */ /* 0x002fea0003800000 */
.L_x_12064:
        /* <DEDUP_REMOVED lines=42> */
.L_x_12069:
[----:B------:R-:W-:Y:S01]  /*3e40*/  ULEA UR7, UR6, UR40, 0x3 ;  /* 0x0000002806077291 */ /* 0x000fe2000f8e183f */
[----:B------:R-:W-:-:S08]  /*3e50*/  SHF.L.U32 R0, R11, 0x1f, RZ ;  /* 0x0000001f0b007819 */ /* 0x000fd000000006ff */
[----:B------:R0:W1:Y:S01]  /*3e60*/  SYNCS.PHASECHK.TRANS64.TRYWAIT P1, [UR7+0x2d850], R0 ;  /* 0x02d85000ff0075a7 */ /* 0x0000620008020147 */
[----:B------:R-:W-:Y:S05]  /*3e70*/  @!P0 BRA `(.L_x_12070) ;  /* 0x0000000000048947 */ /* 0x000fea0003800000 */
[----:B------:R-:W-:Y:S01]  /*3e80*/  BPT.TRAP 0x1 ;  /* 0x000000040000795c */ /* 0x000fe20000300000 */
.L_x_12070:
[----:B-1----:R-:W-:Y:S05]  /*3e90*/  @P1 BRA `(.L_x_12068) ;  /* 0x0000000000081947 */ /* 0x002fea0003800000 */
[----:B------:R-:W1:Y:S02]  /*3ea0*/  SYNCS.PHASECHK.TRANS64.TRYWAIT P1, [UR7+0x2d850], R0 ;  /* 0x02d85000ff0075a7 */ /* 0x000e640008020147 */
[----:B-1----:R-:W-:Y:S05]  /*3eb0*/  @!P1 BRA `(.L_x_12071) ;  /* 0x000000c400309947 */ /* 0x002fea0003800000 */
.L_x_12068:
        /* <DEDUP_REMOVED lines=70> */
.L_x_12072:
[----:B------:R-:W-:Y:S01]  /*4320*/  ISETP.NE.AND P1, PT, R154, 0x1, PT ;  /* 0x000000019a00780c */ /* 0x000fe20003f25270 */
[----:B------:R-:W-:Y:S01]  /*4330*/  IMAD.IADD R6, R140, 0x1, R136 ;  /* 0x000000018c067824 */ /* 0x000fe200078e0288 */
[----:B------:R-:W-:-:S04]  /*4340*/  ULEA UR7, UR38, UR40, 0x3 ;  /* 0x0000002826077291 */ /* 0x000fc8000f8e183f */
[----:B------:R-:W-:-:S04]  /*4350*/  UIADD3 UR7, UR7, 0x2d840, URZ ;  /* 0x0002d84007077890 */ /* 0x000fc8000fffe03f */
[----:B------:R-:W-:-:S03]  /*4360*/  UPRMT UR7, UR41, 0x654, UR7 ;  /* 0x0000065429077896 */ /* 0x000fc60008000007 */
[----:B------:R-:W0:Y:S08]  /*4370*/  @P1 LDC R5, c[0x0][0x44c] ;  /* 0x00011300ff051b82 */ /* 0x000e300000000800 */
[----:B------:R-:W1:Y:S01]  /*4380*/  @P1 LDC R11, c[0x0][0x450] ;  /* 0x00011400ff0b1b82 */ /* 0x000e620000000800 */
[----:B------:R-:W-:Y:S01]  /*4390*/  SYNCS.ARRIVE.TRANS64.RED.A1T0 RZ, [UR7], RZ ;  /* 0x000000ffffff79a7 */ /* 0x000fe20008100407 */
[----:B0-----:R-:W-:-:S04]  /*43a0*/  @P1 IMAD.HI.U32 R0, R6, R5, RZ ;  /* 0x0000000506001227 */ /* 0x001fc800078e00ff */
[----:B------:R-:W-:Y:S01]  /*43b0*/  IMAD.MOV.U32 R5, RZ, RZ, -0x80 ;  /* 0xffffff80ff057424 */ /* 0x000fe200078e00ff */
[----:B-1----:R-:W-:-:S03]  /*43c0*/  @P1 SHF.R.U32.HI R6, RZ, R11, R0 ;  /* 0x0000000bff061219 */ /* 0x002fc60000011600 */
[----:B------:R-:W-:Y:S02]  /*43d0*/  IMAD R0, R8, R5, 0x1 ;  /* 0x0000000108007424 */ /* 0x000fe400078e0205 */
[----:B------:R-:W0:Y:S02]  /*43e0*/  SHFL.IDX PT, R12, R6, RZ, 0x1c1f ;  /* 0x001c1fff060c7589 */ /* 0x000e2400000e0000 */
[----:B------:R-:W-:Y:S02]  /*43f0*/  IMAD R0, R139, -0x2, R0 ;  /* 0xfffffffe8b007824 */ /* 0x000fe400078e0200 */
[----:B------:R-:W1:Y:S03]  /*4400*/  SHFL.IDX PT, R6, R6, 0x1, 0x1c1f ;  /* 0x003c1f0006067f89 */ /* 0x000e6600000e0000 */
        /* <DEDUP_REMOVED lines=84> */
[C---:B------:R-:W-:Y:S02]  /*4950*/  ISETP.GT.AND P3, PT, R0.reuse, 0x70, PT ;  /* 0x000000700000780c */ /* 0x040fe40003f64270 */
[C---:B------:R-:W-:Y:S02]  /*4960*/  ISETP.GT.AND P2, PT, R0.reuse, 0x71, PT ;  /* 0x000000710000780c */ /* 0x040fe40003f44270 */
[----:B------:R-:W-:-:S02]  /*4970*/  ISETP.GT.AND P5, PT, R0, 0x78, PT ;  /* 0x000000780000780c */ /* 0x000fc40003fa4270 */
[----:B------:R-:W-:Y:S02]  /*4980*/  ISETP.GT.AND P4, PT, R0, 0x79, PT ;  /* 0x000000790000780c */ /* 0x000fe40003f84270 */
        /* <DEDUP_REMOVED lines=9> */
[----:B------:R-:W-:Y:S02]  /*4a20*/  FMNMX.FTZ R0, R84, R11, !PT ;  /* 0x0000000b54007209 */ /* 0x000fe40007810000 */
[----:B------:R-:W-:-:S02]  /*4a30*/  ISETP.GT.AND P4, PT, R5, RZ, PT ;  /* 0x000000ff0500720c */ /* 0x000fc40003f84270 */
[----:B------:R-:W-:Y:S02]  /*4a40*/  FMNMX.FTZ R0, R85, R0, !PT ;  /* 0x0000000055007209 */ /* 0x000fe40007810000 */
[----:B------:R-:W-:Y:S02]  /*4a50*/  FSEL R26, R26, -INF , P4 ;  /* 0xff8000001a1a7808 */ /* 0x000fe40002000000 */
[C---:B------:R-:W-:Y:S01]  /*4a60*/  ISETP.GT.AND P2, PT, R5.reuse, 0x8, PT ;  /* 0x000000080500780c */ /* 0x040fe20003f44270 */
[----:B------:R-:W0:Y:S01]  /*4a70*/  SHFL.BFLY PT, R11, R0, 0x2, 0x1f ;  /* 0x0c401f00000b7f89 */ /* 0x000e2200000e0000 */
        /* <DEDUP_REMOVED lines=8> */
[----:B------:R-:W-:-:S02]  /*4b00*/  ISETP.GT.AND P2, PT, R5, 0x19, PT ;  /* 0x000000190500780c */ /* 0x000fc40003f44270 */
[C---:B------:R-:W-:Y:S02]  /*4b10*/  ISETP.GT.AND P3, PT, R5.reuse, 0x20, PT ;  /* 0x000000200500780c */ /* 0x040fe40003f64270 */
[C---:B------:R-:W-:Y:S02]  /*4b20*/  ISETP.GT.AND P5, PT, R5.reuse, 0x21, PT ;  /* 0x000000210500780c */ /* 0x040fe40003fa4270 */
[----:B------:R-:W-:Y:S02]  /*4b30*/  ISETP.GT.AND P4, PT, R5, 0x28, PT ;  /* 0x000000280500780c */ /* 0x000fe40003f84270 */
[----:B0-----:R-:W-:Y:S02]  /*4b40*/  FMNMX.FTZ R11, R0, R11, !PT ;  /* 0x0000000b000b7209 */ /* 0x001fe40007810000 */
[----:B------:R-:W0:Y:S01]  /*4b50*/  LDC R0, c[0x0][0x988] ;  /* 0x00026200ff007b82 */ /* 0x000e220000000800 */
[----:B------:R-:W-:Y:S02]  /*4b60*/  FSEL R27, R27, -INF , P1 ;  /* 0xff8000001b1b7808 */ /* 0x000fe40000800000 */
[----:B------:R-:W1:Y:S01]  /*4b70*/  SHFL.BFLY PT, R12, R11, 0x1, 0x1f ;  /* 0x0c201f000b0c7f89 */ /* 0x000e6200000e0000 */
[----:B------:R-:W-:-:S02]  /*4b80*/  ISETP.GT.AND P1, PT, R5, 0x18, PT ;  /* 0x000000180500780c */ /* 0x000fc40003f24270 */
        /* <DEDUP_REMOVED lines=8> */
[----:B------:R-:W-:Y:S02]  /*4c10*/  FSEL R38, R38, -INF , P1 ;  /* 0xff80000026267808 */ /* 0x000fe40000800000 */
[----:B------:R-:W-:Y:S02]  /*4c20*/  ISETP.GT.AND P1, PT, R5, 0x29, PT ;  /* 0x000000290500780c */ /* 0x000fe40003f24270 */
[----:B------:R-:W-:Y:S02]  /*4c30*/  FSEL R50, R50, -INF , P2 ;  /* 0xff80000032327808 */ /* 0x000fe40001000000 */
[----:B-1----:R-:W-:-:S02]  /*4c40*/  FMNMX.FTZ R6, R11, R12, !PT ;  /* 0x0000000c0b067209 */ /* 0x002fc40007810000 */
[----:B------:R-:W-:Y:S02]  /*4c50*/  FSEL R51, R51, -INF , P3 ;  /* 0xff80000033337808 */ /* 0x000fe40001800000 */
[----:B------:R-:W-:Y:S01]  /*4c60*/  FSEL R54, R54, -INF , P5 ;  /* 0xff80000036367808 */ /* 0x000fe20002800000 */
[----:B0-----:R-:W-:Y:S01]  /*4c70*/  FMUL.FTZ R11, R6, R0 ;  /* 0x00000000060b7220 */ /* 0x001fe20000410000 */
[----:B------:R-:W-:Y:S02]  /*4c80*/  FSEL R55, R55, -INF , P4 ;  /* 0xff80000037377808 */ /* 0x000fe40002000000 */
[C---:B------:R-:W-:Y:S02]  /*4c90*/  ISETP.GT.AND P2, PT, R5.reuse, 0x40, PT ;  /* 0x000000400500780c */ /* 0x040fe40003f44270 */
[C---:B------:R-:W-:Y:S02]  /*4ca0*/  ISETP.GT.AND P3, PT, R5.reuse, 0x41, PT ;  /* 0x000000410500780c */ /* 0x040fe40003f64270 */
[----:B------:R-:W-:-:S02]  /*4cb0*/  ISETP.GT.AND P5, PT, R5, 0x48, PT ;  /* 0x000000480500780c */ /* 0x000fc40003fa4270 */
[----:B------:R-:W-:Y:S02]  /*4cc0*/  ISETP.GT.AND P4, PT, R5, 0x49, PT ;  /* 0x000000490500780c */ /* 0x000fe40003f84270 */
[----:B------:R-:W-:Y:S02]  /*4cd0*/  FSEL R47, R47, -INF , P1 ;  /* 0xff8000002f2f7808 */ /* 0x000fe40000800000 */
[----:B------:R-:W-:Y:S02]  /*4ce0*/  FSETP.NEU.FTZ.AND P1, PT, R6, -INF , PT ;  /* 0xff8000000600780b */ /* 0x000fe40003f3d000 */
        /* <DEDUP_REMOVED lines=8> */
[----:B------:R-:W-:-:S02]  /*4d70*/  FSEL R11, R11, RZ, P1 ;  /* 0x000000ff0b0b7208 */ /* 0x000fc40000800000 */
[----:B------:R-:W-:Y:S02]  /*4d80*/  FSEL R66, R66, -INF , P2 ;  /* 0xff80000042427808 */ /* 0x000fe40001000000 */
[----:B------:R-:W-:Y:S01]  /*4d90*/  FSEL R67, R67, -INF , P3 ;  /* 0xff80000043437808 */ /* 0x000fe20001800000 */
[-CC-:B------:R-:W-:Y:S01]  /*4da0*/  FFMA.FTZ R12, R24, R0.reuse, -R11.reuse ;  /* 0x00000000180c7223 */ /* 0x180fe2000001080b */
[----:B------:R-:W-:Y:S01]  /*4db0*/  FSEL R70, R70, -INF , P5 ;  /* 0xff80000046467808 */ /* 0x000fe20002800000 */
[-CC-:B------:R-:W-:Y:S01]  /*4dc0*/  FFMA.FTZ R14, R28, R0.reuse, -R11.reuse ;  /* 0x000000001c0e7223 */ /* 0x180fe2000001080b */
[----:B------:R-:W-:Y:S01]  /*4dd0*/  FSEL R71, R71, -INF , P4 ;  /* 0xff80000047477808 */ /* 0x000fe20002000000 */
[-CC-:B------:R-:W-:Y:S01]  /*4de0*/  FFMA.FTZ R20, R32, R0.reuse, -R11.reuse ;  /* 0x0000000020147223 */ /* 0x180fe2000001080b */
[----:B------:R-:W-:Y:S01]  /*4df0*/  ISETP.GT.AND P2, PT, R5, 0x60, PT ;  /* 0x000000600500780c */ /* 0x000fe20003f44270 */
[-CC-:B------:R-:W-:Y:S01]  /*4e00*/  FFMA.FTZ R15, R29, R0.reuse, -R11.reuse ;  /* 0x000000001d0f7223 */ /* 0x180fe2000001080b */
[----:B------:R-:W-:Y:S01]  /*4e10*/  ISETP.GT.AND P3, PT, R5, 0x61, PT ;  /* 0x000000610500780c */ /* 0x000fe20003f64270 */
[-CC-:B------:R-:W-:Y:S01]  /*4e20*/  FFMA.FTZ R29, R41, R0.reuse, -R11.reuse ;  /* 0x00000000291d7223 */ /* 0x180fe2000001080b */
[----:B------:R-:W-:Y:S01]  /*4e30*/  ISETP.GT.AND P5, PT, R5, 0x68, PT ;  /* 0x000000680500780c */ /* 0x000fe20003fa4270 */
[-CC-:B------:R-:W-:Y:S01]  /*4e40*/  FFMA.FTZ R41, R49, R0.reuse, -R11.reuse ;  /* 0x0000000031297223 */ /* 0x180fe2000001080b */
[----:B------:R-:W-:Y:S01]  /*4e50*/  ISETP.GT.AND P4, PT, R5, 0x69, PT ;  /* 0x000000690500780c */ /* 0x000fe20003f84270 */
[--C-:B------:R-:W-:Y:S01]  /*4e60*/  FFMA.FTZ R49, R57, R0, -R11.reuse ;  /* 0x0000000039317223 */ /* 0x100fe2000001080b */
[----:B------:R-:W-:Y:S01]  /*4e70*/  FMNMX.FTZ R24, R26, R10, !PT ;  /* 0x0000000a1a187209 */ /* 0x000fe20007810000 */
[-CC-:B------:R-:W-:Y:S01]  /*4e80*/  FFMA.FTZ R57, R65, R0.reuse, -R11.reuse ;  /* 0x0000000041397223 */ /* 0x180fe2000001080b */
[----:B------:R-:W-:Y:S01]  /*4e90*/  FSEL R74, R74, -INF , P2 ;  /* 0xff8000004a4a7808 */ /* 0x000fe20001000000 */
[-CC-:B------:R-:W-:Y:S01]  /*4ea0*/  FFMA.FTZ R65, R73, R0.reuse, -R11.reuse ;  /* 0x0000000049417223 */ /* 0x180fe2000001080b */
        /* <DEDUP_REMOVED lines=17> */
[----:B------:R-:W-:Y:S01]  /*4fc0*/  MUFU.EX2 R12, R12 ;  /* 0x0000000c000c7308 */ /* 0x000fe20000000800 */
[----:B------:R-:W-:Y:S01]  /*4fd0*/  FMNMX.FTZ R24, R30, R5, !PT ;  /* 0x000000051e187209 */ /* 0x000fe20007810000 */
[-CC-:B------:R-:W-:Y:S01]  /*4fe0*/  FFMA.FTZ R84, R84, R0.reuse, -R11.reuse ;  /* 0x0000000054547223 */ /* 0x180fe2000001080b */
[----:B------:R-:W-:Y:S01]  /*4ff0*/  FSEL R83, R83, -INF , P3 ;  /* 0xff80000053537808 */ /* 0x000fe20001800000 */
[--C-:B------:R-:W-:Y:S01]  /*5000*/  FFMA.FTZ R25, R37, R0, -R11.reuse ;  /* 0x0000000025197223 */ /* 0x100fe2000001080b */
[----:B------:R-:W-:Y:S01]  /*5010*/  FMNMX.FTZ R5, R31, R24, !PT ;  /* 0x000000181f057209 */ /* 0x000fe20007810000 */
[----:B------:R-:W-:Y:S01]  /*5020*/  FFMA.FTZ R24, R36, R0, -R11 ;  /* 0x0000000024187223 */ /* 0x000fe2000001080b */
[----:B------:R-:W-:Y:S01]  /*5030*/  FSEL R86, R86, -INF , P5 ;  /* 0xff80000056567808 */ /* 0x000fe20002800000 */
[----:B------:R-:W-:Y:S01]  /*5040*/  MUFU.EX2 R13, R13 ;  /* 0x0000000d000d7308 */ /* 0x000fe20000000800 */
[----:B------:R-:W-:-:S02]  /*5050*/  FMNMX.FTZ R28, R34, R5, !PT ;  /* 0x00000005221c7209 */ /* 0x000fc40007810000 */
[----:B------:R-:W-:Y:S02]  /*5060*/  FSEL R87, R87, -INF , P4 ;  /* 0xff80000057577808 */ /* 0x000fe40002000000 */
[----:B------:R-:W-:-:S03]  /*5070*/  FMNMX.FTZ R5, R35, R28, !PT ;  /* 0x0000001c23057209 */ /* 0x000fc60007810000 */
[----:B------:R-:W-:Y:S01]  /*5080*/  MUFU.EX2 R14, R14 ;  /* 0x0000000e000e7308 */ /* 0x000fe20000000800 */
[----:B------:R-:W-:-:S04]  /*5090*/  FMNMX.FTZ R28, R38, R5, !PT ;  /* 0x00000005261c7209 */ /* 0x000fc80007810000 */
[----:B------:R-:W-:Y:S01]  /*50a0*/  FMNMX.FTZ R5, R39, R28, !PT ;  /* 0x0000001c27057209 */ /* 0x000fe20007810000 */
[-CC-:B------:R-:W-:Y:S01]  /*50b0*/  FFMA.FTZ R28, R40, R0.reuse, -R11.reuse ;  /* 0x00000000281c7223 */ /* 0x180fe2000001080b */
[-CC-:B------:R-:W-:Y:S01]  /*50c0*/  FFMA.FTZ R40, R48, R0.reuse, -R11.reuse ;  /* 0x0000000030287223 */ /* 0x180fe2000001080b */
[-CC-:B------:R-:W-:Y:S01]  /*50d0*/  FFMA.FTZ R48, R56, R0.reuse, -R11.reuse ;  /* 0x0000000038307223 */ /* 0x180fe2000001080b */
[----:B------:R-:W-:Y:S01]  /*50e0*/  FMNMX.FTZ R32, R42, R5, !PT ;  /* 0x000000052a207209 */ /* 0x000fe20007810000 */
[-CC-:B------:R-:W-:Y:S01]  /*50f0*/  FFMA.FTZ R56, R64, R0.reuse, -R11.reuse ;  /* 0x0000000040387223 */ /* 0x180fe2000001080b */
[-CC-:B------:R-:W-:Y:S01]  /*5100*/  FFMA.FTZ R64, R72, R0.reuse, -R11.reuse ;  /* 0x0000000048407223 */ /* 0x180fe2000001080b */
[----:B------:R-:W-:Y:S01]  /*5110*/  FFMA.FTZ R72, R80, R0, -R11 ;  /* 0x0000000050487223 */ /* 0x000fe2000001080b */
[----:B------:R-:W-:Y:S01]  /*5120*/  FMNMX.FTZ R5, R43, R32, !PT ;  /* 0x000000202b057209 */ /* 0x000fe20007810000 */
[----:B------:R-:W-:Y:S03]  /*5130*/  MUFU.EX2 R15, R15 ;  /* 0x0000000f000f7308 */ /* 0x000fe60000000800 */
        /* <DEDUP_REMOVED lines=57> */
[----:B------:R-:W-:Y:S01]  /*54d0*/  FSEL R38, R6, RZ, P1 ;  /* 0x000000ff06267208 */ /* 0x000fe20000800000 */
[-CC-:B------:R-:W-:Y:S01]  /*54e0*/  FFMA.FTZ R77, R26, R0.reuse, -R81.reuse ;  /* 0x000000001a4d7223 */ /* 0x180fe20000010851 */
[----:B------:R-:W-:Y:S01]  /*54f0*/  FSEL R47, R5, RZ, P2 ;  /* 0x000000ff052f7208 */ /* 0x000fe20001000000 */
[-C--:B------:R-:W-:Y:S01]  /*5500*/  FFMA.FTZ R85, R27, R0.reuse, -R81 ;  /* 0x000000001b557223 */ /* 0x080fe20000010851 */
[----:B------:R-:W-:Y:S01]  /*5510*/  MUFU.EX2 R36, R36 ;  /* 0x0000002400247308 */ /* 0x000fe20000000800 */
[----:B------:R-:W-:Y:S01]  /*5520*/  FADD.FTZ R9, -R38, R9 ;  /* 0x0000000926097221 */ /* 0x000fe20000010100 */
[-CC-:B------:R-:W-:Y:S01]  /*5530*/  FFMA.FTZ R31, R31, R0.reuse, -R81.reuse ;  /* 0x000000001f1f7223 */ /* 0x180fe20000010851 */
[----:B------:R-:W-:Y:S01]  /*5540*/  FADD.FTZ R47, -R47, R10 ;  /* 0x0000000a2f2f7221 */ /* 0x000fe20000010100 */
[-CC-:B------:R-:W-:Y:S01]  /*5550*/  FFMA.FTZ R37, R34, R0.reuse, -R81.reuse ;  /* 0x0000000022257223 */ /* 0x180fe20000010851 */
[-C--:B------:R-:W-:Y:S01]  /*5560*/  FMUL.FTZ R9, R9, R0.reuse ;  /* 0x0000000009097220 */ /* 0x080fe20000410000 */
[-CC-:B------:R-:W-:Y:S01]  /*5570*/  FFMA.FTZ R34, R51, R0.reuse, -R81.reuse ;  /* 0x0000000033227223 */ /* 0x180fe20000010851 */
        /* <DEDUP_REMOVED lines=22> */
[----:B------:R-:W-:-:S03]  /*56e0*/  FFMA.FTZ R75, R86, R0, -R81 ;  /* 0x00000000564b7223 */ /* 0x000fc60000010851 */
[----:B------:R-:W2:Y:S01]  /*56f0*/  MUFU.EX2 R85, R85 ;  /* 0x0000005500557308 */ /* 0x000ea20000000800 */
[----:B0-----:R-:W-:-:S07]  /*5700*/  FFMA.FTZ R4, R9, R4, R12 ;  /* 0x0000000409047223 */ /* 0x001fce000001000c */
[----:B------:R0:W3:Y:S01]  /*5710*/  MUFU.EX2 R84, R31 ;  /* 0x0000001f00547308 */ /* 0x0000e20000000800 */
[----:B-1----:R-:W-:Y:S01]  /*5720*/  FFMA.FTZ R78, R10, R3, R77 ;  /* 0x000000030a4e7223 */ /* 0x002fe2000001004d */
[----:B------:R-:W-:-:S04]  /*5730*/  FADD.FTZ R3, R13, R4 ;  /* 0x000000040d037221 */ /* 0x000fc80000010000 */
[----:B------:R-:W-:Y:S02]  /*5740*/  FADD.FTZ R4, R14, R3 ;  /* 0x000000030e047221 */ /* 0x000fe40000010000 */
[----:B------:R-:W1:Y:S01]  /*5750*/  MUFU.EX2 R37, R37 ;  /* 0x0000002500257308 */ /* 0x000e620000000800 */
[----:B--2---:R-:W-:Y:S01]  /*5760*/  FADD.FTZ R71, R85, R78 ;  /* 0x0000004e55477221 */ /* 0x004fe20000010000 */
[----:B------:R-:W-:Y:S01]  /*5770*/  FADD.FTZ R3, R15, R4 ;  /* 0x000000040f037221 */ /* 0x000fe20000010000 */
[-CC-:B0-----:R-:W-:Y:S01]  /*5780*/  FFMA.FTZ R31, R46, R0.reuse, -R81.reuse ;  /* 0x000000002e1f7223 */ /* 0x181fe20000010851 */
[-C--:B------:R-:W-:Y:S01]  /*5790*/  FFMA.FTZ R46, R55, R0.reuse, -R81 ;  /* 0x00000000372e7223 */ /* 0x080fe20000010851 */
[----:B------:R-:W-:Y:S01]  /*57a0*/  FADD.FTZ R71, R36, R71 ;  /* 0x0000004724477221 */ /* 0x000fe20000010000 */
[----:B------:R-:W-:Y:S01]  /*57b0*/  FADD.FTZ R82, R20, R3 ;  /* 0x0000000314527221 */ /* 0x000fe20000010000 */
[-C--:B------:R-:W-:Y:S01]  /*57c0*/  FFMA.FTZ R55, R83, R0.reuse, -R81 ;  /* 0x0000000053377223 */ /* 0x080fe20000010851 */
[----:B------:R-:W0:Y:S01]  /*57d0*/  MUFU.EX2 R80, R80 ;  /* 0x0000005000507308 */ /* 0x000e220000000800 */
[----:B---3--:R-:W-:Y:S01]  /*57e0*/  FADD.FTZ R4, R84, R71 ;  /* 0x0000004754047221 */ /* 0x008fe20000010000 */
[----:B------:R-:W-:Y:S01]  /*57f0*/  FADD.FTZ R71, R21, R82 ;  /* 0x0000005215477221 */ /* 0x000fe20000010000 */
[----:B------:R-:W-:-:S05]  /*5800*/  FFMA.FTZ R81, R87, R0, -R81 ;  /* 0x0000000057517223 */ /* 0x000fca0000010851 */
[----:B------:R-:W2:Y:S01]  /*5810*/  MUFU.EX2 R30, R30 ;  /* 0x0000001e001e7308 */ /* 0x000ea20000000800 */
[----:B-1----:R-:W-:Y:S01]  /*5820*/  FADD.FTZ R3, R37, R4 ;  /* 0x0000000425037221 */ /* 0x002fe20000010000 */
[----:B------:R-:W-:-:S06]  /*5830*/  FADD.FTZ R4, R24, R71 ;  /* 0x0000004718047221 */ /* 0x000fcc0000010000 */
[----:B------:R-:W1:Y:S01]  /*5840*/  MUFU.EX2 R39, R39 ;  /* 0x0000002700277308 */ /* 0x000e620000000800 */
[----:B0-----:R-:W-:-:S07]  /*5850*/  FADD.FTZ R3, R80, R3 ;  /* 0x0000000350037221 */ /* 0x001fce0000010000 */
[----:B------:R-:W0:Y:S08]  /*5860*/  MUFU.EX2 R27, R27 ;  /* 0x0000001b001b7308 */ /* 0x000e300000000800 */
[----:B------:R-:W3:Y:S08]  /*5870*/  MUFU.EX2 R42, R42 ;  /* 0x0000002a002a7308 */ /* 0x000ef00000000800 */
[----:B------:R-:W4:Y:S08]  /*5880*/  MUFU.EX2 R31, R31 ;  /* 0x0000001f001f7308 */ /* 0x000f300000000800 */
[----:B------:R2:W-:Y:S08]  /*5890*/  MUFU.EX2 R74, R62 ;  /* 0x0000003e004a7308 */ /* 0x0005f00000000800 */
[----:B------:R-:W5:Y:S01]  /*58a0*/  MUFU.EX2 R35, R35 ;  /* 0x0000002300237308 */ /* 0x000f620000000800 */
[----:B--2---:R-:W-:Y:S01]  /*58b0*/  FADD.FTZ R62, R30, R3 ;  /* 0x000000031e3e7221 */ /* 0x004fe20000010000 */
[----:B------:R-:W-:-:S03]  /*58c0*/  FADD.FTZ R3, R25, R4 ;  /* 0x0000000419037221 */ /* 0x000fc60000010000 */
[----:B-1----:R-:W-:Y:S01]  /*58d0*/  FADD.FTZ R62, R39, R62 ;  /* 0x0000003e273e7221 */ /* 0x002fe20000010000 */
[----:B------:R-:W-:Y:S02]  /*58e0*/  FADD.FTZ R4, R28, R3 ;  /* 0x000000031c047221 */ /* 0x000fe40000010000 */
[----:B------:R-:W1:Y:S01]  /*58f0*/  MUFU.EX2 R26, R26 ;  /* 0x0000001a001a7308 */ /* 0x000e620000000800 */
[----:B0-----:R-:W-:-:S07]  /*5900*/  FADD.FTZ R3, R27, R62 ;  /* 0x0000003e1b037221 */ /* 0x001fce0000010000 */
[----:B------:R0:W-:Y:S08]  /*5910*/  MUFU.EX2 R78, R63 ;  /* 0x0000003f004e7308 */ /* 0x0001f00000000800 */
[----:B------:R-:W2:Y:S01]  /*5920*/  MUFU.EX2 R34, R34 ;  /* 0x0000002200227308 */ /* 0x000ea20000000800 */
[----:B0-----:R-:W-:Y:S01]  /*5930*/  FADD.FTZ R63, R29, R4 ;  /* 0x000000041d3f7221 */ /* 0x001fe20000010000 */
[----:B---3--:R-:W-:-:S03]  /*5940*/  FADD.FTZ R4, R42, R3 ;  /* 0x000000032a047221 */ /* 0x008fc60000010000 */
[----:B------:R-:W-:Y:S01]  /*5950*/  FADD.FTZ R62, R32, R63 ;  /* 0x0000003f203e7221 */ /* 0x000fe20000010000 */
[----:B----4-:R-:W-:Y:S02]  /*5960*/  FADD.FTZ R4, R31, R4 ;  /* 0x000000041f047221 */ /* 0x010fe40000010000 */
[----:B------:R-:W0:Y:S01]  /*5970*/  MUFU.EX2 R43, R43 ;  /* 0x0000002b002b7308 */ /* 0x000e220000000800 */
[----:B------:R-:W-:Y:S01]  /*5980*/  FADD.FTZ R3, R33, R62 ;  /* 0x0000003e21037221 */ /* 0x000fe20000010000 */
[----:B-----5:R-:W-:-:S03]  /*5990*/  FADD.FTZ R63, R35, R4 ;  /* 0x00000004233f7221 */ /* 0x020fc60000010000 */
[----:B------:R-:W-:Y:S01]  /*59a0*/  FADD.FTZ R4, R40, R3 ;  /* 0x0000000328047221 */ /* 0x000fe20000010000 */
[----:B-1----:R-:W-:Y:S02]  /*59b0*/  FADD.FTZ R3, R26, R63 ;  /* 0x0000003f1a037221 */ /* 0x002fe40000010000 */
[----:B------:R-:W1:Y:S08]  /*59c0*/  MUFU.EX2 R46, R46 ;  /* 0x0000002e002e7308 */ /* 0x000e700000000800 */
[----:B------:R-:W3:Y:S08]  /*59d0*/  MUFU.EX2 R50, R50 ;  /* 0x0000003200327308 */ /* 0x000ef00000000800 */
[----:B------:R4:W-:Y:S08]  /*59e0*/  MUFU.EX2 R71, R67 ;  /* 0x0000004300477308 */ /* 0x0009f00000000800 */
[----:B------:R-:W5:Y:S01]  /*59f0*/  MUFU.EX2 R51, R51 ;  /* 0x0000003300337308 */ /* 0x000f620000000800 */
[----:B----4-:R-:W-:Y:S01]  /*5a00*/  FADD.FTZ R67, R41, R4 ;  /* 0x0000000429437221 */ /* 0x010fe20000010000 */
[----:B--2---:R-:W-:-:S03]  /*5a10*/  FADD.FTZ R4, R34, R3 ;  /* 0x0000000322047221 */ /* 0x004fc60000010000 */
[----:B------:R-:W-:Y:S01]  /*5a20*/  FADD.FTZ R62, R44, R67 ;  /* 0x000000432c3e7221 */ /* 0x000fe20000010000 */
[----:B0-----:R-:W-:Y:S02]  /*5a30*/  FADD.FTZ R3, R43, R4 ;  /* 0x000000042b037221 */ /* 0x001fe40000010000 */
[----:B------:R-:W-:Y:S01]  /*5a40*/  MUFU.EX2 R58, R58 ;  /* 0x0000003a003a7308 */ /* 0x000fe20000000800 */
[----:B------:R-:W-:Y:S01]  /*5a50*/  FADD.FTZ R67, R45, R62 ;  /* 0x0000003e2d437221 */ /* 0x000fe20000010000 */
[----:B-1----:R-:W-:-:S03]  /*5a60*/  FADD.FTZ R3, R46, R3 ;  /* 0x000000032e037221 */ /* 0x002fc60000010000 */
[----:B------:R-:W-:Y:S01]  /*5a70*/  FADD.FTZ R4, R48, R67 ;  /* 0x0000004330047221 */ /* 0x000fe20000010000 */
[----:B---3--:R-:W-:Y:S02]  /*5a80*/  FADD.FTZ R62, R50, R3 ;  /* 0x00000003323e7221 */ /* 0x008fe40000010000 */
[----:B------:R-:W0:Y:S01]  /*5a90*/  MUFU.EX2 R57, R57 ;  /* 0x0000003900397308 */ /* 0x000e220000000800 */
[----:B------:R-:W-:Y:S01]  /*5aa0*/  FADD.FTZ R3, R49, R4 ;  /* 0x0000000431037221 */ /* 0x000fe20000010000 */
[----:B-----5:R-:W-:-:S03]  /*5ab0*/  FADD.FTZ R83, R51, R62 ;  /* 0x0000003e33537221 */ /* 0x020fc60000010000 */
[----:B------:R-:W-:Y:S01]  /*5ac0*/  FADD.FTZ R4, R52, R3 ;  /* 0x0000000334047221 */ /* 0x000fe20000010000 */
[----:B------:R-:W-:Y:S02]  /*5ad0*/  FADD.FTZ R83, R74, R83 ;  /* 0x000000534a537221 */ /* 0x000fe40000010000 */
[----:B------:R-:W1:Y:S01]  /*5ae0*/  MUFU.EX2 R60, R60 ;  /* 0x0000003c003c7308 */ /* 0x000e620000000800 */
[----:B------:R-:W-:Y:S01]  /*5af0*/  FADD.FTZ R3, R53, R4 ;  /* 0x0000000435037221 */ /* 0x000fe20000010000 */
[----:B------:R-:W-:-:S03]  /*5b00*/  FADD.FTZ R83, R78, R83 ;  /* 0x000000534e537221 */ /* 0x000fc60000010000 */
[----:B------:R-:W-:-:S03]  /*5b10*/  FADD.FTZ R4, R56, R3 ;  /* 0x0000000338047221 */ /* 0x000fc60000010000 */
[----:B------:R-:W2:Y:S01]  /*5b20*/  MUFU.EX2 R59, R59 ;  /* 0x0000003b003b7308 */ /* 0x000ea20000000800 */
[----:B0-----:R-:W-:-:S07]  /*5b30*/  FADD.FTZ R3, R57, R4 ;  /* 0x0000000439037221 */ /* 0x001fce0000010000 */
[----:B------:R-:W0:Y:S01]  /*5b40*/  MUFU.EX2 R61, R61 ;  /* 0x0000003d003d7308 */ /* 0x000e220000000800 */
[----:B-1----:R-:W-:-:S07]  /*5b50*/  FADD.FTZ R4, R60, R3 ;  /* 0x000000033c047221 */ /* 0x002fce0000010000 */
[----:B------:R-:W1:Y:S08]  /*5b60*/  MUFU.EX2 R70, R70 ;  /* 0x0000004600467308 */ /* 0x000e700000000800 */
[----:B------:R-:W3:Y:S08]  /*5b70*/  MUFU.EX2 R64, R64 ;  /* 0x0000004000407308 */ /* 0x000ef00000000800 */
[----:B------:R4:W5:Y:S08]  /*5b80*/  MUFU.EX2 R63, R38 ;  /* 0x00000026003f7308 */ /* 0x0009700000000800 */
[----:B------:R-:W5:Y:S01]  /*5b90*/  MUFU.EX2 R65, R65 ;  /* 0x0000004100417308 */ /* 0x000f620000000800 */
[----:B----4-:R-:W-:-:S04]  /*5ba0*/  FADD.FTZ R38, R58, R83 ;  /* 0x000000533a267221 */ /* 0x010fc80000010000 */
[----:B------:R-:W-:-:S03]  /*5bb0*/  FADD.FTZ R38, R71, R38 ;  /* 0x0000002647267221 */ /* 0x000fc60000010000 */
[----:B------:R-:W4:Y:S01]  /*5bc0*/  MUFU.EX2 R66, R66 ;  /* 0x0000004200427308 */ /* 0x000f220000000800 */
[----:B--2---:R-:W-:-:S07]  /*5bd0*/  FADD.FTZ R3, R59, R38 ;  /* 0x000000263b037221 */ /* 0x004fce0000010000 */
[----:B------:R-:W2:Y:S08]  /*5be0*/  MUFU.EX2 R68, R68 ;  /* 0x0000004400447308 */ /* 0x000eb00000000800 */
[----:B------:R0:W2:Y:S08]  /*5bf0*/  MUFU.EX2 R67, R47 ;  /* 0x0000002f00437308 */ /* 0x0000b00000000800 */
[----:B------:R-:W2:Y:S01]  /*5c00*/  MUFU.EX2 R69, R69 ;  /* 0x0000004500457308 */ /* 0x000ea20000000800 */
[----:B0-----:R-:W-:Y:S01]  /*5c10*/  FADD.FTZ R47, R61, R4 ;  /* 0x000000043d2f7221 */ /* 0x001fe20000010000 */
[----:B-1----:R-:W-:-:S03]  /*5c20*/  FADD.FTZ R4, R70, R3 ;  /* 0x0000000346047221 */ /* 0x002fc60000010000 */
[----:B---3--:R-:W-:Y:S01]  /*5c30*/  FADD.FTZ R38, R64, R47 ;  /* 0x0000002f40267221 */ /* 0x008fe20000010000 */
[----:B-----5:R-:W-:Y:S02]  /*5c40*/  FADD.FTZ R3, R63, R4 ;  /* 0x000000043f037221 */ /* 0x020fe40000010000 */
[----:B------:R0:W1:Y:S01]  /*5c50*/  MUFU.EX2 R62, R79 ;  /* 0x0000004f003e7308 */ /* 0x0000620000000800 */
[----:B------:R-:W-:Y:S01]  /*5c60*/  FADD.FTZ R47, R65, R38 ;  /* 0x00000026412f7221 */ /* 0x000fe20000010000 */
[----:B----4-:R-:W-:-:S03]  /*5c70*/  FADD.FTZ R4, R66, R3 ;  /* 0x0000000342047221 */ /* 0x010fc60000010000 */
[----:B--2---:R-:W-:Y:S01]  /*5c80*/  FADD.FTZ R38, R68, R47 ;  /* 0x0000002f44267221 */ /* 0x004fe20000010000 */
        /* <DEDUP_REMOVED lines=20> */
.L_x_12073:
[----:B------:R-:W-:Y:S01]  /*5dd0*/  ULEA UR6, UR6, UR40, 0x3 ;  /* 0x0000002806067291 */ /* 0x000fe2000f8e183f */
[----:B------:R-:W-:Y:S01]  /*5de0*/  F2FP.BF16.F32.PACK_AB R12, R13, R12 ;  /* 0x0000000c0d0c723e */ /* 0x000fe200000010ff */
[----:B------:R-:W-:Y:S01]  /*5df0*/  FMUL.FTZ R88, R88, R9 ;  /* 0x0000000958587220 */ /* 0x000fe20000410000 */
[----:B------:R-:W-:Y:S01]  /*5e00*/  F2FP.BF16.F32.PACK_AB R14, R15, R14 ;  /* 0x0000000e0f0e723e */ /* 0x000fe200000010ff */
[----:B------:R-:W-:Y:S01]  /*5e10*/  UIADD3 UR6, UR6, 0x2d860, URZ ;  /* 0x0002d86006067890 */ /* 0x000fe2000fffe03f */
[----:B------:R-:W-:Y:S01]  /*5e20*/  F2FP.BF16.F32.PACK_AB R13, R85, R77 ;  /* 0x0000004d550d723e */ /* 0x000fe200000010ff */
[-C--:B------:R-:W-:Y:S01]  /*5e30*/  FMUL.FTZ R89, R89, R9.reuse ;  /* 0x0000000959597220 */ /* 0x080fe20000410000 */
        /* <DEDUP_REMOVED lines=15> */
[----:B------:R-:W-:Y:S01]  /*5f30*/  UMOV UR6, UR38 ;  /* 0x0000002600067c82 */ /* 0x000fe20008000000 */
        /* <DEDUP_REMOVED lines=37> */
[----:B------:R0:W-:Y:S01]  /*6190*/  STSM.16.M88.4 [R18+0x6000], R64 ;  /* 0x0060004012007844 */ /* 0x0001e20000000200 */
[----:B------:R-:W-:Y:S01]  /*61a0*/  F2FP.BF16.F32.PACK_AB R74, R76, R11 ;  /* 0x0000000b4c4a723e */ /* 0x000fe200000010ff */
[----:B------:R-:W-:Y:S01]  /*61b0*/  FMUL.FTZ R125, R125, R9 ;  /* 0x000000097d7d7220 */ /* 0x000fe20000410000 */
[----:B------:R-:W-:Y:S01]  /*61c0*/  F2FP.BF16.F32.PACK_AB R75, R47, R75 ;  /* 0x0000004b2f4b723e */ /* 0x000fe200000010ff */
[----:B------:R-:W-:Y:S01]  /*61d0*/  FMUL.FTZ R128, R128, R9 ;  /* 0x0000000980807220 */ /* 0x000fe20000410000 */
[----:B------:R-:W-:Y:S01]  /*61e0*/  ISETP.GT.AND P1, PT, R8, R7, PT ;  /* 0x000000070800720c */ /* 0x000fe20003f24270 */
        /* <DEDUP_REMOVED lines=37> */
[----:B------:R-:W-:Y:S01]  /*6440*/  IMAD.MOV.U32 R11, RZ, RZ, R2 ;  /* 0x000000ffff0b7224 */ /* 0x000fe200078e0002 */
[----:B-1----:R-:W-:Y:S01]  /*6450*/  NOP ;  /* 0x0000000000007918 */ /* 0x002fe20000000000 */
[----:B0-----:R-:W-:Y:S05]  /*6460*/  @P1 BRA `(.L_x_12074) ;  /* 0xffffffd400841947 */ /* 0x001fea000383ffff */
.L_x_12063:
[----:B------:R-:W-:-:S13]  /*6470*/  ISETP.GE.AND P1, PT, R8, RZ, PT ;  /* 0x000000ff0800720c */ /* 0x000fda0003f26270 */
[----:B------:R-:W-:Y:S05]  /*6480*/  @!P1 BRA `(.L_x_12075) ;  /* 0x00000020003c9947 */ /* 0x000fea0003800000 */
[----:B------:R-:W-:Y:S01]  /*6490*/  IMAD.MOV.U32 R9, RZ, RZ, R5 ;  /* 0x000000ffff097224 */ /* 0x000fe200078e0005 */
[----:B------:R-:W-:Y:S01]  /*64a0*/  UMOV UR6, UR38 ;  /* 0x0000002600067c82 */ /* 0x000fe20008000000 */
[----:B------:R-:W-:Y:S02]  /*64b0*/  IMAD.MOV.U32 R7, RZ, RZ, R6 ;  /* 0x000000ffff077224 */ /* 0x000fe400078e0006 */
[----:B------:R-:W-:-:S07]  /*64c0*/  IMAD.MOV.U32 R10, RZ, RZ, R2 ;  /* 0x000000ffff0a7224 */ /* 0x000fce00078e0002 */
.L_x_12086:
[----:B------:R-:W-:Y:S01]  /*64d0*/  ISETP.NE.AND P2, PT, RZ, UR42, PT ;  /* 0x0000002aff007c0c */ /* 0x000fe2000bf45270 */
[----:B------:R-:W-:-:S04]  /*64e0*/  UISETP.NE.AND UP0, UPT, UR6, 0x1, UPT ;  /* 0x000000010600788c */ /* 0x000fc8000bf05270 */
[----:B------:R-:W-:-:S06]  /*64f0*/  USEL UR7, URZ, 0x1, UP0 ;  /* 0x000000013f077887 */ /* 0x000fcc0008000000 */
[----:B------:R-:W-:Y:S02]  /*6500*/  LOP3.LUT R2, R10, UR7, RZ, 0x3c, !PT ;  /* 0x000000070a027c12 */ /* 0x000fe4000f8e3cff */
[----:B------:R-:W-:Y:S05]  /*6510*/  @P2 BRA `(.L_x_12076) ;  /* 0x0000000000342947 */ /* 0x000fea0003800000 */
[----:B------:R-:W-:Y:S05]  /*6520*/  @!P0 BRA `(.L_x_12077) ;  /* 0x0000000000048947 */ /* 0x000fea0003800000 */
[----:B------:R-:W-:Y:S01]  /*6530*/  BPT.TRAP 0x1 ;  /* 0x000000040000795c */ /* 0x000fe20000300000 */
.L_x_12077:
        /* <DEDUP_REMOVED lines=8> */
.L_x_12078:
[----:B-1----:R-:W-:Y:S05]  /*65c0*/  @P1 BRA `(.L_x_12076) ;  /* 0x0000000000081947 */ /* 0x002fea0003800000 */
[----:B------:R-:W1:Y:S02]  /*65d0*/  SYNCS.PHASECHK.TRANS64.TRYWAIT P1, [UR7+0x2d830], R0 ;  /* 0x02d83000ff0075a7 */ /* 0x000e640008020147 */
[----:B-1----:R-:W-:Y:S05]  /*65e0*/  @!P1 BRA `(.L_x_12079) ;  /* 0x0000009c007c9947 */ /* 0x002fea0003800000 */
.L_x_12076:
        /* <DEDUP_REMOVED lines=42> */
.L_x_12081:
[----:B------:R-:W-:Y:S01]  /*6890*/  ULEA UR7, UR6, UR40, 0x3 ;  /* 0x0000002806077291 */ /* 0x000fe2000f8e183f */
[----:B------:R-:W-:-:S08]  /*68a0*/  SHF.L.U32 R0, R10, 0x1f, RZ ;  /* 0x0000001f0a007819 */ /* 0x000fd000000006ff */
[----:B------:R0:W1:Y:S01]  /*68b0*/  SYNCS.PHASECHK.TRANS64.TRYWAIT P1, [UR7+0x2d850], R0 ;  /* 0x02d85000ff0075a7 */ /* 0x0000620008020147 */
[----:B------:R-:W-:Y:S05]  /*68c0*/  @!P0 BRA `(.L_x_12082) ;  /* 0x0000000000048947 */ /* 0x000fea0003800000 */
[----:B------:R-:W-:Y:S01]  /*68d0*/  BPT.TRAP 0x1 ;  /* 0x000000040000795c */ /* 0x000fe20000300000 */
.L_x_12082:
[----:B-1----:R-:W-:Y:S05]  /*68e0*/  @P1 BRA `(.L_x_12080) ;  /* 0x0000000000081947 */ /* 0x002fea0003800000 */
[----:B------:R-:W1:Y:S02]  /*68f0*/  SYNCS.PHASECHK.TRANS64.TRYWAIT P1, [UR7+0x2d850], R0 ;  /* 0x02d85000ff0075a7 */ /* 0x000e640008020147 */
[----:B-1----:R-:W-:Y:S05]  /*6900*/  @!P1 BRA `(.L_x_12083) ;  /* 0x0000009800cc9947 */ /* 0x002fea0003800000 */
.L_x_12080:
        /* <DEDUP_REMOVED lines=70> */
.L_x_12084:
        /* <DEDUP_REMOVED lines=80> */
[-C--:B------:R-:W-:Y:S01]  /*7270*/  FFMA.FTZ R29, R29, R0.reuse, -R11 ;  /* 0x000000001d1d7223 */ /* 0x080fe2000001080b */
[C---:B------:R-:W-:Y:S01]  /*7280*/  FADD.FTZ R7, -R5.reuse, R9 ;  /* 0x0000000905077221 */ /* 0x040fe20000010100 */
        /* <DEDUP_REMOVED lines=23> */
[-C--:B0-----:R-:W-:Y:S01]  /*7400*/  FFMA.FTZ R29, R26, R0.reuse, -R137 ;  /* 0x000000001a1d7223 */ /* 0x081fe20000010889 */
        /* <DEDUP_REMOVED lines=28> */
[--C-:B------:R-:W-:Y:S01]  /*75d0*/  FFMA.FTZ R54, R58, R0, -R137.reuse ;  /* 0x000000003a367223 */ /* 0x100fe20000010889 */
        /* <DEDUP_REMOVED lines=39> */
[----:B------:R-:W-:Y:S01]  /*7850*/  MUFU.EX2 R24, R24 ;  /* 0x0000001800187308 */ /* 0x000fe20000000800 */
[----:B0-----:R-:W-:-:S07]  /*7860*/  FADD.FTZ R79, R21, R4 ;  /* 0x00000004154f7221 */ /* 0x001fce0000010000 */
[----:B------:R-:W0:Y:S01]  /*7870*/  MUFU.EX2 R81, R81 ;  /* 0x0000005100517308 */ /* 0x000e220000000800 */
[----:B--2---:R-:W-:-:S07]  /*7880*/  FADD.FTZ R4, R38, R3 ;  /* 0x0000000326047221 */ /* 0x004fce0000010000 */
        /* <DEDUP_REMOVED lines=35> */
[----:B0-----:R-:W-:-:S07]  /*7ac0*/  FFMA.FTZ R46, R86, R0, -R137 ;  /* 0x00000000562e7223 */ /* 0x001fce0000010889 */
        /* <DEDUP_REMOVED lines=8> */
[----:B------:R-:W-:Y:S08]  /*7b50*/  MUFU.EX2 R70, R66 ;  /* 0x0000004200467308 */ /* 0x000ff00000000800 */
        /* <DEDUP_REMOVED lines=14> */
[----:B------:R-:W-:-:S03]  /*7c40*/  FADD.FTZ R4, R70, R3 ;  /* 0x0000000346047221 */ /* 0x000fc60000010000 */
[----:B----4-:R-:W-:Y:S01]  /*7c50*/  FADD.FTZ R28, R56, R47 ;  /* 0x0000002f381c7221 */ /* 0x010fe20000010000 */
[----:B------:R-:W-:Y:S02]  /*7c60*/  FADD.FTZ R4, R71, R4 ;  /* 0x0000000447047221 */ /* 0x000fe40000010000 */
[----:B------:R-:W1:Y:S01]  /*7c70*/  MUFU.EX2 R60, R60 ;  /* 0x0000003c003c7308 */ /* 0x000e620000000800 */
[----:B-----5:R-:W-:-:S07]  /*7c80*/  FADD.FTZ R3, R57, R28 ;  /* 0x0000001c39037221 */ /* 0x020fce0000010000 */
        /* <DEDUP_REMOVED lines=37> */
.L_x_12085:
        /* <DEDUP_REMOVED lines=104> */
[----:B0-----:R-:W-:Y:S01]  /*8560*/  NOP ;  /* 0x0000000000007918 */ /* 0x001fe20000000000 */
[----:B--2---:R-:W-:Y:S05]  /*8570*/  @P1 BRA `(.L_x_12086) ;  /* 0xffffffdc00d41947 */ /* 0x004fea000383ffff */
.L_x_12075:
[----:B------:R-:W-:Y:S06]  /*8580*/  BAR.ARV 0x8, 0x200 ;  /* 0x0208000000007b1d */ /* 0x000fec0000002000 */
[----:B------:R-:W-:Y:S05]  /*8590*/  @!P0 BRA `(.L_x_12087) ;  /* 0x0000000000048947 */ /* 0x000fea0003800000 */
[----:B------:R-:W-:Y:S01]  /*85a0*/  BPT.TRAP 0x1 ;  /* 0x000000040000795c */ /* 0x000fe20000300000 */
.L_x_12087:
[----:B------:R-:W-:Y:S01]  /*85b0*/  ULEA UR4, UR38, UR40, 0x3 ;  /* 0x0000002826047291 */ /* 0x000fe2000f8e183f */
[----:B------:R-:W-:-:S08]  /*85c0*/  SHF.L.U32 R7, R2, 0x1f, RZ ;  /* 0x0000001f02077819 */ /* 0x000fd000000006ff */
[----:B------:R0:W1:Y:S01]  /*85d0*/  SYNCS.PHASECHK.TRANS64.TRYWAIT P1, [UR4+0x2d850], R7 ;  /* 0x02d85007ff0075a7 */ /* 0x0000620008020144 */
[----:B------:R-:W-:Y:S05]  /*85e0*/  @!P0 BRA `(.L_x_12088) ;  /* 0x0000000000048947 */ /* 0x000fea0003800000 */
[----:B------:R-:W-:Y:S01]  /*85f0*/  BPT.TRAP 0x1 ;  /* 0x000000040000795c */ /* 0x000fe20000300000 */
.L_x_12088:
[----:B-1----:R-:W-:Y:S05]  /*8600*/  @P1 BRA `(.L_x_12089) ;  /* 0x0000000000081947 */ /* 0x002fea0003800000 */
[----:B------:R-:W1:Y:S02]  /*8610*/  SYNCS.PHASECHK.TRANS64.TRYWAIT P1, [UR4+0x2d850], R7 ;  /* 0x02d85007ff0075a7 */ /* 0x000e640008020144 */
[----:B-1----:R-:W-:Y:S05]  /*8620*/  @!P1 BRA `(.L_x_12090) ;  /* 0x0000007c009c9947 */ /* 0x002fea0003800000 */
.L_x_12089:
[----:B------:R-:W-:Y:S01]  /*8630*/  UIADD3 UR40, UR40, 0x400, URZ ;  /* 0x0000040028287890 */ /* 0x000fe2000fffe03f */
[----:B------:R-:W-:Y:S01]  /*8640*/  WARPGROUP.ARRIVE ;  /* 0x00000000000079c5 */ /* 0x000fe20000000000 */
[----:B------:R-:W-:Y:S01]  /*8650*/  ULOP3.LUT UR39, UR39, 0x10000, URZ, 0xfc, !UPT ;  /* 0x0001000027277892 */ /* 0x000fe2000f8efc3f */
[----:B01----:R-:W0:Y:S01]  /*8660*/  SHFL.BFLY PT, R7, R4, 0x2, 0x1f ;  /* 0x0c401f0004077f89 */ /* 0x003e2200000e0000 */
[----:B------:R-:W-:Y:S01]  /*8670*/  USHF.R.U32.HI UR40, URZ, 0x4, UR40 ;  /* 0x000000043f287899 */ /* 0x000fe20008011628 */
[----:B------:R-:W-:Y:S01]  /*8680*/  IMAD.MOV.U32 R20, RZ, RZ, -0x800000 ;  /* 0xff800000ff147424 */ /* 0x000fe200078e00ff */
[----:B------:R-:W-:Y:S01]  /*8690*/  UMOV UR9, 0x40000040 ;  /* 0x4000004000097882 */ /* 0x000fe20000000000 */
[----:B------:R-:W-:Y:S01]  /*86a0*/  UMOV UR11, 0x80000020 ;  /* 0x80000020000b7882 */ /* 0x000fe20000000000 */
[----:B------:R-:W-:Y:S01]  /*86b0*/  ULOP3.LUT UR40, UR40, 0x3fff, URZ, 0xc0, !UPT ;  /* 0x00003fff28287892 */ /* 0x000fe2000f8ec03f */
[----:B------:R-:W1:Y:S01]  /*86c0*/  SHFL.BFLY PT, R8, R3, 0x2, 0x1f ;  /* 0x0c401f0003087f89 */ /* 0x000e6200000e0000 */
[----:B------:R-:W-:-:S02]  /*86d0*/  UMOV UR8, UR39 ;  /* 0x0000002700087c82 */ /* 0x000fc40008000000 */
[----:B------:R-:W-:-:S04]  /*86e0*/  ULOP3.LUT UR5, UR40, 0x2000000, URZ, 0xfc, !UPT ;  /* 0x0200000028057892 */ /* 0x000fc8000f8efc3f */
[----:B------:R-:W-:-:S07]  /*86f0*/  UIMAD UR5, UR38, 0x600, UR5 ;  /* 0x00000600260578a4 */ /* 0x000fce000f8e0205 */
[----:B------:R-:W-:Y:S02]  /*8700*/  UMOV UR10, UR5 ;  /* 0x00000005000a7c82 */ /* 0x000fe40008000000 */
[----:B------:R-:W-:Y:S01]  /*8710*/  HGMMA.64x96x16.F32.BF16 R88, gdesc[UR8].tnspB, R88, gsb0 ;  /* 0x41600000085879f0 */ /* 0x000fe20008001858 */
[----:B------:R-:W-:Y:S01]  /*8720*/  UIADD3 UR8, UR39, 0x2, URZ ;  /* 0x0000000227087890 */ /* 0x000fe2000fffe03f */
[----:B0-----:R-:W-:Y:S01]  /*8730*/  FADD.FTZ R7, R7, R4 ;  /* 0x0000000407077221 */ /* 0x001fe20000010000 */
[----:B------:R-:W-:Y:S01]  /*8740*/  UIADD3 UR10, UR5, 0x40, URZ ;  /* 0x00000040050a7890 */ /* 0x000fe2000fffe03f */
[----:B------:R-:W-:Y:S01]  /*8750*/  IMAD.MOV.U32 R4, RZ, RZ, RZ ;  /* 0x000000ffff047224 */ /* 0x000fe200078e00ff */
[----:B------:R-:W-:Y:S01]  /*8760*/  UMOV UR9, 0x40000040 ;  /* 0x4000004000097882 */ /* 0x000fe20000000000 */
[----:B------:R-:W-:Y:S01]  /*8770*/  UMOV UR11, 0x80000020 ;  /* 0x80000020000b7882 */ /* 0x000fe20000000000 */
[----:B-1----:R-:W-:Y:S01]  /*8780*/  FADD.FTZ R9, R8, R3 ;  /* 0x0000000308097221 */ /* 0x002fe20000010000 */
        /* <DEDUP_REMOVED lines=66> */
.L_x_12091:
        /* <DEDUP_REMOVED lines=58> */
.L_x_12055:
        /* <DEDUP_REMOVED lines=10> */
[----:B------:R-:W-:Y:S01]  /*8ff0*/  F2FP.BF16.F32.PACK_AB R6, R93, R6 ;  /* 0x000000065d06723e */ /* 0x000fe200000010ff */
[----:B------:R-:W-:Y:S01]  /*9000*/  IMAD.MOV.U32 R40, RZ, RZ, RZ ;  /* 0x000000ffff287224 */ /* 0x000fe200078e00ff */
[----:B------:R-:W-:-:S02]  /*9010*/  F2FP.BF16.F32.PACK_AB R7, R7, R94 ;  /* 0x0000005e0707723e */ /* 0x000fc400000010ff */
[----:B------:R-:W-:-:S03]  /*9020*/  F2FP.BF16.F32.PACK_AB R26, R125, R26 ;  /* 0x0000001a7d1a723e */ /* 0x000fc600000010ff */
[----:B------:R-:W2:Y:S01]  /*9030*/  LDC.64 R36, c[0x0][0xc00] ;  /* 0x00030000ff247b82 */ /* 0x000ea20000000a00 */
[----:B------:R-:W-:Y:S01]  /*9040*/  F2FP.BF16.F32.PACK_AB R27, R27, R126 ;  /* 0x0000007e1b1b723e */ /* 0x000fe200000010ff */
[----:B------:R-:W-:Y:S01]  /*9050*/  UMOV UR4, UR40 ;  /* 0x0000002800047c82 */ /* 0x000fe20008000000 */
[----:B-1----:R-:W-:Y:S01]  /*9060*/  UMOV UR5, UR6 ;  /* 0x0000000600057c82 */ /* 0x002fe20008000000 */
[----:B------:R-:W-:Y:S02]  /*9070*/  IMAD.U32 R32, RZ, RZ, UR4 ;  /* 0x00000004ff207e24 */ /* 0x000fe4000f8e00ff */
[----:B------:R-:W-:Y:S01]  /*9080*/  IMAD.U32 R33, RZ, RZ, UR5 ;  /* 0x00000005ff217e24 */ /* 0x000fe2000f8e00ff */
[----:B------:R-:W-:Y:S01]  /*9090*/  ULDC.64 UR4, c[0x0][0xc08] ;  /* 0x0003020000047ab9 */ /* 0x000fe20000000a00 */
[----:B------:R-:W-:-:S03]  /*90a0*/  IMAD.WIDE R4, R153, 0x2, R32 ;  /* 0x0000000299047825 */ /* 0x000fc600078e0220 */
[C---:B------:R-:W-:Y:S02]  /*90b0*/  IADD3 R21, P4, R4.reuse, 0x20, RZ ;  /* 0x0000002004157810 */ /* 0x040fe40007f9e0ff */
[C---:B------:R-:W-:Y:S02]  /*90c0*/  LOP3.LUT R9, R4.reuse, 0x180, RZ, 0xc0, !PT ;  /* 0x0000018004097812 */ /* 0x040fe400078ec0ff */
[----:B------:R-:W-:Y:S01]  /*90d0*/  LOP3.LUT R8, R21, 0x180, RZ, 0xc0, !PT ;  /* 0x0000018015087812 */ /* 0x000fe200078ec0ff */
[----:B------:R-:W-:Y:S01]  /*90e0*/  IMAD.X R15, RZ, RZ, R5, P4 ;  /* 0x000000ffff0f7224 */ /* 0x000fe200020e0605 */
[----:B------:R-:W-:Y:S02]  /*90f0*/  SHF.R.U64 R9, R9, 0x3, RZ ;  /* 0x0000000309097819 */ /* 0x000fe400000012ff */
[C---:B------:R-:W-:Y:S02]  /*9100*/  IADD3 R35, P3, R4.reuse, 0x3000, RZ ;  /* 0x0000300004237810 */ /* 0x040fe40007f7e0ff */
[----:B------:R-:W-:-:S02]  /*9110*/  IADD3 R39, P2, R4, 0x3020, RZ ;  /* 0x0000302004277810 */ /* 0x000fc40007f5e0ff */
[C---:B------:R-:W-:Y:S01]  /*9120*/  IADD3 R41, P1, R4.reuse, 0x6000, RZ ;  /* 0x0000600004297810 */ /* 0x040fe20007f3e0ff */
[--C-:B------:R-:W-:Y:S01]  /*9130*/  IMAD.X R13, RZ, RZ, R5.reuse, P3 ;  /* 0x000000ffff0d7224 */ /* 0x100fe200018e0605 */
[----:B------:R-:W-:Y:S01]  /*9140*/  IADD3 R43, P0, R4, 0x6020, RZ ;  /* 0x00006020042b7810 */ /* 0x000fe20007f1e0ff */
[--C-:B------:R-:W-:Y:S01]  /*9150*/  IMAD.X R11, RZ, RZ, R5.reuse, P2 ;  /* 0x000000ffff0b7224 */ /* 0x100fe200010e0605 */
[----:B------:R-:W-:Y:S02]  /*9160*/  SHF.R.U64 R8, R8, 0x3, RZ ;  /* 0x0000000308087819 */ /* 0x000fe400000012ff */
[----:B------:R-:W-:Y:S01]  /*9170*/  LOP3.LUT R4, R9, R4, RZ, 0x3c, !PT ;  /* 0x0000000409047212 */ /* 0x000fe200078e3cff */
[--C-:B------:R-:W-:Y:S01]  /*9180*/  IMAD.X R9, RZ, RZ, R5.reuse, P1 ;  /* 0x000000ffff097224 */ /* 0x100fe200008e0605 */
[----:B------:R-:W-:Y:S01]  /*9190*/  LOP3.LUT R14, R8, R21, RZ, 0x3c, !PT ;  /* 0x00000015080e7212 */ /* 0x000fe200078e3cff */
[----:B------:R-:W-:Y:S01]  /*91a0*/  IMAD.X R25, RZ, RZ, R5, P0 ;  /* 0x000000ffff197224 */ /* 0x000fe200000e0605 */
[----:B------:R-:W-:-:S02]  /*91b0*/  MOV R21, R4 ;  /* 0x0000000400157202 */ /* 0x000fc40000000f00 */
[----:B------:R-:W-:Y:S02]  /*91c0*/  LOP3.LUT R10, R35, 0x180, RZ, 0xc0, !PT ;  /* 0x00000180230a7812 */ /* 0x000fe400078ec0ff */
[----:B------:R-:W-:Y:S02]  /*91d0*/  F2FP.BF16.F32.PACK_AB R4, R89, R0 ;  /* 0x000000005904723e */ /* 0x000fe400000010ff */
[----:B------:R-:W-:Y:S02]  /*91e0*/  LOP3.LUT R0, R39, 0x180, RZ, 0xc0, !PT ;  /* 0x0000018027007812 */ /* 0x000fe400078ec0ff */
[----:B------:R-:W-:Y:S02]  /*91f0*/  LOP3.LUT R8, R41, 0x180, RZ, 0xc0, !PT ;  /* 0x0000018029087812 */ /* 0x000fe400078ec0ff */
[----:B------:R-:W-:Y:S02]  /*9200*/  SHF.R.U64 R10, R10, 0x3, RZ ;  /* 0x000000030a0a7819 */ /* 0x000fe400000012ff */
[----:B------:R-:W-:-:S02]  /*9210*/  SHF.R.U64 R0, R0, 0x3, RZ ;  /* 0x0000000300007819 */ /* 0x000fc400000012ff */
[----:B------:R-:W-:Y:S02]  /*9220*/  SHF.R.U64 R8, R8, 0x3, RZ ;  /* 0x0000000308087819 */ /* 0x000fe400000012ff */
[----:B------:R-:W-:Y:S02]  /*9230*/  LOP3.LUT R24, R43, 0x180, RZ, 0xc0, !PT ;  /* 0x000001802b187812 */ /* 0x000fe400078ec0ff */
[----:B------:R-:W-:Y:S02]  /*9240*/  LOP3.LUT R12, R10, R35, RZ, 0x3c, !PT ;  /* 0x000000230a0c7212 */ /* 0x000fe400078e3cff */
[----:B------:R-:W-:Y:S01]  /*9250*/  LOP3.LUT R10, R0, R39, RZ, 0x3c, !PT ;  /* 0x00000027000a7212 */ /* 0x000fe200078e3cff */
[----:B------:R-:W1:Y:S01]  /*9260*/  LDC.64 R34, c[0x0][0xc00] ;  /* 0x00030000ff227b82 */ /* 0x000e620000000a00 */
[----:B------:R-:W-:Y:S02]  /*9270*/  LOP3.LUT R8, R8, R41, RZ, 0x3c, !PT ;  /* 0x0000002908087212 */ /* 0x000fe400078e3cff */
[----:B------:R-:W-:-:S02]  /*9280*/  SHF.R.U64 R24, R24, 0x3, RZ ;  /* 0x0000000318187819 */ /* 0x000fc400000012ff */
[----:B------:R-:W-:Y:S02]  /*9290*/  F2FP.BF16.F32.PACK_AB R5, R91, R90 ;  /* 0x0000005a5b05723e */ /* 0x000fe400000010ff */
[----:B------:R-:W-:Y:S02]  /*92a0*/  MOV R38, R10 ;  /* 0x0000000a00267202 */ /* 0x000fe40000000f00 */
[----:B0-----:R-:W-:Y:S01]  /*92b0*/  MOV R28, R8 ;  /* 0x00000008001c7202 */ /* 0x001fe20000000f00 */
[----:B------:R0:W-:Y:S01]  /*92c0*/  STSM.16.M88.4 [R21], R4 ;  /* 0x0000000415007844 */ /* 0x0001e20000000200 */
[----:B------:R-:W-:Y:S02]  /*92d0*/  LOP3.LUT R24, R24, R43, RZ, 0x3c, !PT ;  /* 0x0000002b18187212 */ /* 0x000fe400078e3cff */
[----:B------:R-:W-:Y:S02]  /*92e0*/  MOV R39, R14 ;  /* 0x0000000e00277202 */ /* 0x000fe40000000f00 */
[----:B------:R-:W-:-:S02]  /*92f0*/  F2FP.BF16.F32.PACK_AB R8, R97, R96 ;  /* 0x000000606108723e */ /* 0x000fc400000010ff */
[----:B------:R-:W-:Y:S02]  /*9300*/  F2FP.BF16.F32.PACK_AB R9, R99, R98 ;  /* 0x000000626309723e */ /* 0x000fe400000010ff */
[----:B------:R-:W-:Y:S02]  /*9310*/  F2FP.BF16.F32.PACK_AB R10, R101, R100 ;  /* 0x00000064650a723e */ /* 0x000fe400000010ff */
[----:B------:R-:W-:Y:S02]  /*9320*/  F2FP.BF16.F32.PACK_AB R11, R103, R102 ;  /* 0x00000066670b723e */ /* 0x000fe400000010ff */
[----:B------:R-:W-:Y:S01]  /*9330*/  MOV R0, R12 ;  /* 0x0000000c00007202 */ /* 0x000fe20000000f00 */
[----:B-1----:R-:W-:Y:S01]  /*9340*/  IMAD.WIDE R34, R141, 0x4, R34 ;  /* 0x000000048d227825 */ /* 0x002fe200078e0222 */
[----:B------:R-:W-:Y:S01]  /*9350*/  F2FP.BF16.F32.PACK_AB R12, R105, R104 ;  /* 0x00000068690c723e */ /* 0x000fe200000010ff */
[----:B------:R1:W-:Y:S01]  /*9360*/  STSM.16.M88.4 [R39], R8 ;  /* 0x0000000827007844 */ /* 0x0003e20000000200 */
[----:B------:R-:W-:-:S02]  /*9370*/  F2FP.BF16.F32.PACK_AB R13, R107, R106 ;  /* 0x0000006a6b0d723e */ /* 0x000fc400000010ff */
[----:B------:R-:W-:Y:S02]  /*9380*/  F2FP.BF16.F32.PACK_AB R14, R109, R108 ;  /* 0x0000006c6d0e723e */ /* 0x000fe400000010ff */
[----:B------:R-:W-:Y:S02]  /*9390*/  F2FP.BF16.F32.PACK_AB R15, R111, R110 ;  /* 0x0000006e6f0f723e */ /* 0x000fe400000010ff */
[----:B0-----:R-:W-:Y:S02]  /*93a0*/  MOV R21, R24 ;  /* 0x0000001800157202 */ /* 0x001fe40000000f00 */
[----:B------:R-:W-:Y:S01]  /*93b0*/  F2FP.BF16.F32.PACK_AB R4, R113, R112 ;  /* 0x000000707104723e */ /* 0x000fe200000010ff */
[----:B------:R0:W-:Y:S01]  /*93c0*/  STSM.16.M88.4 [R0], R12 ;  /* 0x0000000c00007844 */ /* 0x0001e20000000200 */
[----:B------:R-:W-:Y:S02]  /*93d0*/  F2FP.BF16.F32.PACK_AB R5, R115, R114 ;  /* 0x000000727305723e */ /* 0x000fe400000010ff */
[----:B------:R-:W-:-:S02]  /*93e0*/  F2FP.BF16.F32.PACK_AB R6, R117, R116 ;  /* 0x000000747506723e */ /* 0x000fc400000010ff */
[----:B------:R-:W-:Y:S02]  /*93f0*/  F2FP.BF16.F32.PACK_AB R7, R119, R118 ;  /* 0x000000767707723e */ /* 0x000fe400000010ff */
[----:B------:R-:W-:Y:S02]  /*9400*/  F2FP.BF16.F32.PACK_AB R24, R121, R120 ;  /* 0x000000787918723e */ /* 0x000fe400000010ff */
[----:B------:R-:W-:Y:S01]  /*9410*/  F2FP.BF16.F32.PACK_AB R25, R123, R122 ;  /* 0x0000007a7b19723e */ /* 0x000fe200000010ff */
[----:B------:R3:W-:Y:S01]  /*9420*/  STSM.16.M88.4 [R38], R4 ;  /* 0x0000000426007844 */ /* 0x0007e20000000200 */
[----:B-1----:R-:W-:Y:S02]  /*9430*/  F2FP.BF16.F32.PACK_AB R8, R129, R128 ;  /* 0x000000808108723e */ /* 0x002fe400000010ff */
[----:B------:R-:W-:Y:S01]  /*9440*/  F2FP.BF16.F32.PACK_AB R9, R131, R130 ;  /* 0x000000828309723e */ /* 0x000fe200000010ff */
[----:B------:R1:W-:Y:S01]  /*9450*/  STSM.16.M88.4 [R28], R24 ;  /* 0x000000181c007844 */ /* 0x0003e20000000200 */
[----:B------:R-:W-:Y:S01]  /*9460*/  F2FP.BF16.F32.PACK_AB R10, R133, R132 ;  /* 0x00000084850a723e */ /* 0x000fe200000010ff */
[----:B0-----:R-:W0:Y:S01]  /*9470*/  LDC R0, c[0x0][0xbe8] ;  /* 0x0002fa00ff007b82 */ /* 0x001e220000000800 */
[----:B------:R-:W-:-:S02]  /*9480*/  F2FP.BF16.F32.PACK_AB R11, R135, R134 ;  /* 0x00000086870b723e */ /* 0x000fc400000010ff */
[----:B------:R-:W-:Y:S02]  /*9490*/  ISETP.NE.U32.AND P2, PT, RZ, UR4, PT ;  /* 0x00000004ff007c0c */ /* 0x000fe4000bf45070 */
[----:B--2---:R-:W-:Y:S01]  /*94a0*/  ISETP.NE.U32.AND P0, PT, R36, RZ, PT ;  /* 0x000000ff2400720c */ /* 0x004fe20003f05070 */
[----:B------:R1:W-:Y:S02]  /*94b0*/  STSM.16.M88.4 [R21], R8 ;  /* 0x0000000815007844 */ /* 0x0003e40000000200 */
[----:B------:R-:W-:Y:S01]  /*94c0*/  BAR.SYNC.DEFER_BLOCKING 0x1, 0x180 ;  /* 0x0046000000007b1d */ /* 0x000fe20000010000 */
[----:B------:R-:W-:Y:S02]  /*94d0*/  ISETP.NE.AND.EX P2, PT, RZ, UR5, PT, P2 ;  /* 0x00000005ff007c0c */ /* 0x000fe4000bf45320 */
[----:B------:R-:W-:-:S11]  /*94e0*/  ISETP.NE.AND.EX P0, PT, R37, RZ, PT, P0 ;  /* 0x000000ff2500720c */ /* 0x000fd60003f05300 */
[C---:B---3--:R-:W-:Y:S01]  /*94f0*/  @P2 LEA R4, P3, R141.reuse, UR4, 0x2 ;  /* 0x000000048d042c11 */ /* 0x048fe2000f8610ff */
[----:B------:R-:W-:Y:S02]  /*9500*/  ULDC UR4, c[0x0][0xa88] ;  /* 0x0002a20000047ab9 */ /* 0x000fe40000000800 */
[----:B------:R-:W-:Y:S01]  /*9510*/  IMAD.U32 R7, RZ, RZ, UR4 ;  /* 0x00000004ff077e24 */ /* 0x000fe2000f8e00ff */
[----:B------:R-:W-:Y:S01]  /*9520*/  @P2 LEA.HI.X R5, R141, UR5, R144, 0x2, P3 ;  /* 0x000000058d052c11 */ /* 0x000fe200098f1490 */
        /* <DEDUP_REMOVED lines=11> */
.L_x_12094:
[----:B------:R-:W-:Y:S01]  /*95e0*/  SHF.R.S32.HI R28, RZ, 0x1f, R143 ;  /* 0x0000001fff1c7819 */ /* 0x000fe2000001148f */
[----:B0-----:R-:W-:Y:S01]  /*95f0*/  @P1 IMAD.HI.U32 R4, R15, R12, RZ ;  /* 0x0000000c0f041227 */ /* 0x001fe200078e00ff */
[----:B------:R-:W-:Y:S01]  /*9600*/  ULDC.64 UR4, c[0x0][0xb90] ;  /* 0x0002e40000047ab9 */ /* 0x000fe20000000a00 */
[----:B-----5:R-:W-:Y:S01]  /*9610*/  SHF.R.S32.HI R41, RZ, 0x1f, R40 ;  /* 0x0000001fff297819 */ /* 0x020fe20000011428 */
[----:B------:R-:W0:Y:S01]  /*9620*/  @P1 LDC R49, c[0x0][0xbec] ;  /* 0x0002fb00ff311b82 */ /* 0x000e220000000800 */
[----:B------:R-:W-:Y:S01]  /*9630*/  IMAD R6, R28, UR4, RZ ;  /* 0x000000041c067c24 */ /* 0x000fe2000f8e02ff */
[----:B------:R-:W-:Y:S01]  /*9640*/  SEL R144, R144, RZ, !P0 ;  /* 0x000000ff90907207 */ /* 0x000fe20004000000 */
[----:B------:R-:W-:Y:S01]  /*9650*/  IMAD.MOV.U32 R9, RZ, RZ, R15 ;  /* 0x000000ffff097224 */ /* 0x000fe200078e000f */
[----:B--2---:R-:W-:Y:S01]  /*9660*/  @P1 SHF.R.U32.HI R9, RZ, R13, R4 ;  /* 0x0000000dff091219 */ /* 0x004fe20000011604 */
[----:B------:R-:W-:Y:S01]  /*9670*/  IMAD R11, R148, 0x20, R142 ;  /* 0x00000020940b7824 */ /* 0x000fe200078e028e */
[----:B------:R-:W-:Y:S01]  /*9680*/  SEL R141, R141, RZ, !P0 ;  /* 0x000000ff8d8d7207 */ /* 0x000fe20004000000 */
[C---:B------:R-:W-:Y:S01]  /*9690*/  IMAD R13, R143.reuse, UR5, R6 ;  /* 0x000000058f0d7c24 */ /* 0x040fe2000f8e0206 */
[----:B------:R-:W-:Y:S01]  /*96a0*/  ULDC.64 UR6, c[0x0][0xa80] ;  /* 0x0002a00000067ab9 */ /* 0x000fe20000000a00 */
[----:B------:R-:W-:Y:S01]  /*96b0*/  IMAD.WIDE.U32 R4, R143, UR4, R40 ;  /* 0x000000048f047c25 */ /* 0x000fe2000f8e0028 */
[----:B------:R-:W-:-:S03]  /*96c0*/  ULDC.64 UR4, c[0x0][0xb98] ;  /* 0x0002e60000047ab9 */ /* 0x000fc60000000a00 */
[----:B------:R-:W-:-:S04]  /*96d0*/  IMAD.WIDE R32, R11, 0x2, R32 ;  /* 0x000000020b207825 */ /* 0x000fc800078e0220 */
[----:B------:R-:W-:Y:S01]  /*96e0*/  IMAD.MOV R11, RZ, RZ, -R9 ;  /* 0x000000ffff0b7224 */ /* 0x000fe200078e0a09 */
[----:B------:R-:W-:Y:S01]  /*96f0*/  IADD3 R25, P6, R32, 0x3000, RZ ;  /* 0x0000300020197810 */ /* 0x000fe20007fde0ff */
[----:B------:R-:W-:Y:S01]  /*9700*/  IMAD.IADD R5, R5, 0x1, R13 ;  /* 0x0000000105057824 */ /* 0x000fe200078e020d */
[----:B------:R-:W-:Y:S01]  /*9710*/  SHF.R.S32.HI R13, RZ, 0x1f, R9 ;  /* 0x0000001fff0d7819 */ /* 0x000fe20000011409 */
[----:B------:R-:W-:Y:S01]  /*9720*/  IMAD R11, R0, R11, R15 ;  /* 0x0000000b000b7224 */ /* 0x000fe200078e020f */
[----:B------:R-:W-:Y:S01]  /*9730*/  IADD3 R15, P2, R32, 0x1800, RZ ;  /* 0x00001800200f7810 */ /* 0x000fe20007f5e0ff */
[----:B------:R-:W-:Y:S01]  /*9740*/  IMAD R6, R144, UR4, RZ ;  /* 0x0000000490067c24 */ /* 0x000fe2000f8e02ff */
[----:B------:R-:W-:Y:S01]  /*9750*/  IADD3 R35, P4, R32, 0x6000, RZ ;  /* 0x0000600020237810 */ /* 0x000fe20007f9e0ff */
[----:B------:R-:W-:Y:S01]  /*9760*/  IMAD.WIDE.U32 R4, R141, UR4, R4 ;  /* 0x000000048d047c25 */ /* 0x000fe2000f8e0004 */
[----:B------:R-:W-:Y:S02]  /*9770*/  LOP3.LUT R8, R15, 0x180, RZ, 0xc0, !PT ;  /* 0x000001800f087812 */ /* 0x000fe400078ec0ff */
[----:B------:R-:W-:Y:S01]  /*9780*/  LOP3.LUT R24, R25, 0x180, RZ, 0xc0, !PT ;  /* 0x0000018019187812 */ /* 0x000fe200078ec0ff */
[----:B------:R-:W-:Y:S01]  /*9790*/  IMAD R10, R141, UR5, R6 ;  /* 0x000000058d0a7c24 */ /* 0x000fe2000f8e0206 */
[----:B------:R-:W-:Y:S01]  /*97a0*/  SHF.R.S32.HI R6, RZ, 0x1f, R11 ;  /* 0x0000001fff067819 */ /* 0x000fe2000001140b */
[----:B------:R-:W-:Y:S01]  /*97b0*/  ULDC.64 UR4, c[0x0][0xb88] ;  /* 0x0002e20000047ab9 */ /* 0x000fe20000000a00 */
[----:B------:R-:W-:Y:S01]  /*97c0*/  IADD3 R4, P0, R9, R4, RZ ;  /* 0x0000000409047210 */ /* 0x000fe20007f1e0ff */
[----:B------:R-:W-:Y:S01]  /*97d0*/  IMAD.IADD R14, R152, 0x1, R136 ;  /* 0x00000001980e7824 */ /* 0x000fe200078e0288 */
[----:B------:R-:W-:Y:S01]  /*97e0*/  SHF.R.U64 R8, R8, 0x3, RZ ;  /* 0x0000000308087819 */ /* 0x000fe200000012ff */
[----:B------:R-:W-:Y:S01]  /*97f0*/  IMAD R12, R6, UR4, RZ ;  /* 0x00000004060c7c24 */ /* 0x000fe2000f8e02ff */
[----:B------:R-:W-:Y:S01]  /*9800*/  IADD3.X R5, R13, R5, R10, P0, !PT ;  /* 0x000000050d057210 */ /* 0x000fe200007fe40a */
[----:B------:R-:W-:Y:S01]  /*9810*/  IMAD R47, R7, R0, RZ ;  /* 0x00000000072f7224 */ /* 0x000fe200078e02ff */
[----:B------:R-:W-:Y:S01]  /*9820*/  LOP3.LUT R6, R8, R15, RZ, 0x3c, !PT ;  /* 0x0000000f08067212 */ /* 0x000fe200078e3cff */
[C---:B------:R-:W-:Y:S01]  /*9830*/  IMAD R9, R11.reuse, UR5, R12 ;  /* 0x000000050b097c24 */ /* 0x040fe2000f8e020c */
[----:B------:R-:W-:Y:S01]  /*9840*/  IADD3 R13, P5, R32, 0x4800, RZ ;  /* 0x00004800200d7810 */ /* 0x000fe20007fbe0ff */
[----:B------:R-:W-:Y:S01]  /*9850*/  IMAD.WIDE.U32 R4, R11, UR4, R4 ;  /* 0x000000040b047c25 */ /* 0x000fe2000f8e0004 */
[----:B------:R-:W-:Y:S01]  /*9860*/  ULDC.64 UR4, c[0x0][0xb50] ;  /* 0x0002d40000047ab9 */ /* 0x000fe20000000a00 */
[----:B------:R-:W-:-:S02]  /*9870*/  LOP3.LUT R34, R35, 0x180, RZ, 0xc0, !PT ;  /* 0x0000018023227812 */ /* 0x000fc400078ec0ff */
[----:B------:R-:W-:Y:S01]  /*9880*/  IMAD.IADD R5, R5, 0x1, R9 ;  /* 0x0000000105057824 */ /* 0x000fe200078e0209 */
[C---:B------:R-:W-:Y:S01]  /*9890*/  LEA R8, P0, R4.reuse, UR4, 0x2 ;  /* 0x0000000404087c11 */ /* 0x040fe2000f8010ff */
[----:B------:R-:W-:Y:S01]  /*98a0*/  IMAD.X R7, RZ, RZ, R33, P2 ;  /* 0x000000ffff077224 */ /* 0x000fe200010e0621 */
[----:B------:R-:W-:Y:S02]  /*98b0*/  LOP3.LUT R12, R13, 0x180, RZ, 0xc0, !PT ;  /* 0x000001800d0c7812 */ /* 0x000fe400078ec0ff */
[----:B------:R-:W-:Y:S01]  /*98c0*/  LEA.HI.X R10, R4, UR5, R5, 0x2, P0 ;  /* 0x00000005040a7c11 */ /* 0x000fe200080f1405 */
[----:B------:R-:W-:Y:S01]  /*98d0*/  SHFL.IDX PT, R42, R8, RZ, 0x1c1f ;  /* 0x001c1fff082a7589 */ /* 0x000fe200000e0000 */
[----:B------:R-:W-:Y:S01]  /*98e0*/  LOP3.LUT P0, RZ, R150, 0x3, RZ, 0xc0, !PT ;  /* 0x0000000396ff7812 */ /* 0x000fe2000780c0ff */
[C---:B------:R-:W-:Y:S01]  /*98f0*/  VIADD R4, R14.reuse, 0x8 ;  /* 0x000000080e047836 */ /* 0x040fe20000000000 */
[----:B------:R-:W-:Y:S01]  /*9900*/  ULDC.64 UR4, c[0x0][0xaa0] ;  /* 0x0002a80000047ab9 */ /* 0x000fe20000000a00 */
[----:B------:R-:W1:Y:S01]  /*9910*/  SHFL.IDX PT, R43, R10, RZ, 0x1c1f ;  /* 0x001c1fff0a2b7589 */ /* 0x000e6200000e0000 */
[----:B------:R-:W-:-:S02]  /*9920*/  ISETP.GE.OR P2, PT, R14, R47, P0 ;  /* 0x0000002f0e00720c */ /* 0x000fc40000746670 */
[----:B------:R-:W-:Y:S01]  /*9930*/  ISETP.GE.OR P0, PT, R4, R47, P0 ;  /* 0x0000002f0400720c */ /* 0x000fe20000706670 */
[----:B------:R2:W-:Y:S01]  /*9940*/  SHFL.IDX PT, R44, R8, 0x1, 0x1c1f ;  /* 0x003c1f00082c7f89 */ /* 0x0005e200000e0000 */
[C---:B------:R-:W-:Y:S02]  /*9950*/  IADD3 R5, P3, R32.reuse, 0x7800, RZ ;  /* 0x0000780020057810 */ /* 0x040fe40007f7e0ff */
[----:B------:R-:W-:Y:S01]  /*9960*/  LOP3.LUT R9, R32, 0x180, RZ, 0xc0, !PT ;  /* 0x0000018020097812 */ /* 0x000fe200078ec0ff */
[----:B------:R-:W3:Y:S01]  /*9970*/  SHFL.IDX PT, R45, R10, 0x1, 0x1c1f ;  /* 0x003c1f000a2d7f89 */ /* 0x000ee200000e0000 */
[----:B------:R-:W-:Y:S01]  /*9980*/  IMAD R21, R41, UR4, RZ ;  /* 0x0000000429157c24 */ /* 0x000fe2000f8e02ff */
[----:B------:R-:W-:Y:S01]  /*9990*/  LOP3.LUT R4, R5, 0x180, RZ, 0xc0, !PT ;  /* 0x0000018005047812 */ /* 0x000fe200078ec0ff */
[----:B------:R-:W-:Y:S01]  /*99a0*/  IMAD.X R37, RZ, RZ, R33, P3 ;  /* 0x000000ffff257224 */ /* 0x000fe200018e0621 */
[----:B------:R-:W-:Y:S01]  /*99b0*/  SHF.R.U64 R24, R24, 0x3, RZ ;  /* 0x0000000318187819 */ /* 0x000fe200000012ff */
[----:B------:R-:W-:Y:S01]  /*99c0*/  IMAD R41, R40, UR5, R21 ;  /* 0x0000000528297c24 */ /* 0x000fe2000f8e0215 */
[----:B------:R-:W-:-:S02]  /*99d0*/  SHF.R.U64 R12, R12, 0x3, RZ ;  /* 0x000000030c0c7819 */ /* 0x000fc400000012ff */
[----:B------:R-:W-:Y:S02]  /*99e0*/  SHF.R.U64 R34, R34, 0x3, RZ ;  /* 0x0000000322227819 */ /* 0x000fe400000012ff */
[----:B------:R-:W-:Y:S02]  /*99f0*/  SHF.R.U64 R9, R9, 0x3, RZ ;  /* 0x0000000309097819 */ /* 0x000fe400000012ff */
[----:B------:R-:W-:Y:S02]  /*9a00*/  SHF.R.U64 R4, R4, 0x3, RZ ;  /* 0x0000000304047819 */ /* 0x000fe400000012ff */
[----:B------:R-:W-:Y:S01]  /*9a10*/  LOP3.LUT R24, R24, R25, RZ, 0x3c, !PT ;  /* 0x0000001918187212 */ /* 0x000fe200078e3cff */
[--C-:B------:R-:W-:Y:S01]  /*9a20*/  IMAD.X R25, RZ, RZ, R33.reuse, P6 ;  /* 0x000000ffff197224 */ /* 0x100fe200030e0621 */
[----:B-1----:R1:W-:Y:S01]  /*9a30*/  @!P2 ST.E desc[UR36][R42.64], R20 ;  /* 0x000000142a00a985 */ /* 0x0023e2000c101924 */
[----:B------:R-:W-:Y:S01]  /*9a40*/  LOP3.LUT R12, R12, R13, RZ, 0x3c, !PT ;  /* 0x0000000d0c0c7212 */ /* 0x000fe200078e3cff */
[--C-:B------:R-:W-:Y:S01]  /*9a50*/  IMAD.X R13, RZ, RZ, R33.reuse, P5 ;  /* 0x000000ffff0d7224 */ /* 0x100fe200028e0621 */
[----:B------:R-:W-:Y:S01]  /*9a60*/  LOP3.LUT R34, R34, R35, RZ, 0x3c, !PT ;  /* 0x0000002322227212 */ /* 0x000fe200078e3cff */
[--C-:B------:R-:W-:Y:S01]  /*9a70*/  IMAD.X R35, RZ, RZ, R33.reuse, P4 ;  /* 0x000000ffff237224 */ /* 0x100fe200020e0621 */
[----:B--2---:R-:W-:Y:S01]  /*9a80*/  LOP3.LUT R8, R9, R32, RZ, 0x3c, !PT ;  /* 0x0000002009087212 */ /* 0x004fe200078e3cff */
[----:B------:R-:W-:Y:S01]  /*9a90*/  IMAD.MOV.U32 R9, RZ, RZ, R33 ;  /* 0x000000ffff097224 */ /* 0x000fe200078e0021 */
[----:B------:R-:W-:Y:S01]  /*9aa0*/  LOP3.LUT R36, R4, R5, RZ, 0x3c, !PT ;  /* 0x0000000504247212 */ /* 0x000fe200078e3cff */
[----:B---3--:R2:W-:Y:S01]  /*9ab0*/  @!P0 ST.E desc[UR36][R44.64], R3 ;  /* 0x000000032c008985 */ /* 0x0085e2000c101924 */
[----:B-1----:R-:W1:Y:S01]  /*9ac0*/  @P1 LDC R43, c[0x0][0xbf0] ;  /* 0x0002fc00ff2b1b82 */ /* 0x002e620000000800 */
[----:B------:R-:W-:Y:S01]  /*9ad0*/  IMAD.WIDE.U32 R20, R40, UR4, RZ ;  /* 0x0000000428147c25 */ /* 0x000fe2000f8e00ff */
[----:B------:R-:W-:Y:S01]  /*9ae0*/  ULDC.64 UR4, c[0x0][0xae8] ;  /* 0x0002ba0000047ab9 */ /* 0x000fe20000000a00 */
[----:B------:R-:W5:Y:S02]  /*9af0*/  LD.E.128 R8, desc[UR36][R8.64] ;  /* 0x0000002408087980 */ /* 0x000f64000c101d00 */
[----:B------:R-:W-:-:S02]  /*9b00*/  IMAD.IADD R21, R21, 0x1, R41 ;  /* 0x0000000115157824 */ /* 0x000fc400078e0229 */
[----:B--2---:R-:W-:Y:S01]  /*9b10*/  IMAD R3, R147, 0x60, R148 ;  /* 0x0000006093037824 */ /* 0x004fe200078e0294 */
[----:B------:R-:W5:Y:S01]  /*9b20*/  LD.E.128 R4, desc[UR36][R6.64] ;  /* 0x0000002406047980 */ /* 0x000f62000c101d00 */
[----:B------:R-:W-:Y:S02]  /*9b30*/  IMAD R28, R28, UR4, RZ ;  /* 0x000000041c1c7c24 */ /* 0x000fe4000f8e02ff */
[----:B------:R-:W-:Y:S01]  /*9b40*/  IMAD.IADD R42, R136, 0x1, R3 ;  /* 0x00000001882a7824 */ /* 0x000fe200078e0203 */
[----:B------:R-:W5:Y:S01]  /*9b50*/  LD.E.128 R24, desc[UR36][R24.64] ;  /* 0x0000002418187980 */ /* 0x000f62000c101d00 */
[C---:B------:R-:W-:Y:S02]  /*9b60*/  IMAD R3, R143.reuse, UR5, R28 ;  /* 0x000000058f037c24 */ /* 0x040fe4000f8e021c */
[----:B------:R-:W-:Y:S01]  /*9b70*/  IMAD.WIDE.U32 R20, R143, UR4, R20 ;  /* 0x000000048f147c25 */ /* 0x000fe2000f8e0014 */
[----:B------:R-:W-:Y:S01]  /*9b80*/  ULDC.64 UR4, c[0x0][0xaf0] ;  /* 0x0002bc0000047ab9 */ /* 0x000fe20000000a00 */
[----:B------:R-:W5:Y:S02]  /*9b90*/  LD.E.128 R12, desc[UR36][R12.64] ;  /* 0x000000240c0c7980 */ /* 0x000f64000c101d00 */
[----:B0-----:R-:W-:-:S02]  /*9ba0*/  @P1 IMAD.HI.U32 R28, R42, R49, RZ ;  /* 0x000000312a1c1227 */ /* 0x001fc400078e00ff */
[----:B------:R-:W5:Y:S02]  /*9bb0*/  LD.E.128 R32, desc[UR36][R34.64] ;  /* 0x0000002422207980 */ /* 0x000f64000c101d00 */
[----:B------:R-:W-:Y:S02]  /*9bc0*/  IMAD.IADD R21, R21, 0x1, R3 ;  /* 0x0000000115157824 */ /* 0x000fe400078e0203 */
[----:B------:R-:W-:Y:S01]  /*9bd0*/  IMAD.MOV.U32 R3, RZ, RZ, R42 ;  /* 0x000000ffff037224 */ /* 0x000fe200078e002a */
[----:B-1----:R-:W-:Y:S01]  /*9be0*/  @P1 SHF.R.U32.HI R3, RZ, R43, R28 ;  /* 0x0000002bff031219 */ /* 0x002fe2000001161c */
[----:B------:R-:W-:Y:S01]  /*9bf0*/  IMAD R40, R144, UR4, RZ ;  /* 0x0000000490287c24 */ /* 0x000fe2000f8e02ff */
[----:B------:R-:W5:Y:S01]  /*9c00*/  LD.E.128 R36, desc[UR36][R36.64] ;  /* 0x0000002424247980 */ /* 0x000f62000c101d00 */
[C---:B------:R-:W-:Y:S01]  /*9c10*/  IMAD.WIDE.U32 R20, R141.reuse, UR4, R20 ;  /* 0x000000048d147c25 */ /* 0x040fe2000f8e0014 */
[--C-:B------:R-:W-:Y:S01]  /*9c20*/  SHF.R.S32.HI R28, RZ, 0x1f, R3.reuse ;  /* 0x0000001fff1c7819 */ /* 0x100fe20000011403 */
[----:B------:R-:W-:Y:S01]  /*9c30*/  BSSY B1, `(.L_x_12095) ;  /* 0x000002c000017945 */ /* 0x000fe20003800000 */
[----:B------:R-:W-:Y:S01]  /*9c40*/  @!PT LDS RZ, [RZ] ;  /* 0x00000000fffff984 */ /* 0x000fe20000000800 */
[----:B------:R-:W-:Y:S01]  /*9c50*/  @!PT LDS RZ, [RZ] ;  /* 0x00000000fffff984 */ /* 0x000fe20000000800 */
[----:B------:R-:W-:Y:S01]  /*9c60*/  @!PT LDS RZ, [RZ] ;  /* 0x00000000fffff984 */ /* 0x000fe20000000800 */
[----:B------:R-:W-:Y:S01]  /*9c70*/  @!PT LDS RZ, [RZ] ;  /* 0x00000000fffff984 */ /* 0x000fe20000000800 */
[----:B------:R0:W-:Y:S06]  /*9c80*/  MEMBAR.ALL.CTA ;  /* 0x0000000000007992 */ /* 0x0001ec0000008000 */
[----:B0-----:R-:W0:Y:S01]  /*9c90*/  FENCE.VIEW.ASYNC.S ;  /* 0x00000000000073c6 */ /* 0x001e220000000000 */
[----:B------:R-:W-:Y:S01]  /*9ca0*/  IMAD R41, R141, UR5, R40 ;  /* 0x000000058d297c24 */ /* 0x000fe2000f8e0228 */
[----:B------:R-:W-:Y:S01]  /*9cb0*/  ULDC.64 UR4, c[0x0][0xae0] ;  /* 0x0002b80000047ab9 */ /* 0x000fe20000000a00 */
[----:B------:R-:W-:-:S02]  /*9cc0*/  IMAD.MOV R43, RZ, RZ, -R3 ;  /* 0x000000ffff2b7224 */ /* 0x000fc400078e0a03 */
[----:B------:R-:W-:Y:S02]  /*9cd0*/  IMAD.IADD R21, R21, 0x1, R41 ;  /* 0x0000000115157824 */ /* 0x000fe400078e0229 */
        /* <DEDUP_REMOVED lines=9> */
[----:B------:R-:W-:Y:S02]  /*9d70*/  IMAD.IADD R0, R148, 0x1, R136 ;  /* 0x0000000194007824 */ /* 0x000fe400078e0288 */
[----:B------:R-:W-:Y:S01]  /*9d80*/  IMAD.WIDE.U32 R20, R41, UR4, R20 ;  /* 0x0000000429147c25 */ /* 0x000fe2000f8e0014 */
[----:B------:R-:W-:-:S02]  /*9d90*/  UIADD3 UR4, UR40, 0x2d820, URZ ;  /* 0x0002d82028047890 */ /* 0x000fc4000fffe03f */
[----:B------:R-:W-:Y:S01]  /*9da0*/  ISETP.GE.AND P0, PT, R0, R47, PT ;  /* 0x0000002f0000720c */ /* 0x000fe20003f06270 */
[----:B------:R-:W-:Y:S01]  /*9db0*/  IMAD.IADD R3, R21, 0x1, R3 ;  /* 0x0000000115037824 */ /* 0x000fe200078e0203 */
[----:B------:R-:W-:Y:S01]  /*9dc0*/  LEA R28, P1, R20, UR6, 0x1 ;  /* 0x00000006141c7c11 */ /* 0x000fe2000f8208ff */
[----:B------:R-:W-:-:S03]  /*9dd0*/  UPRMT UR4, URZ, 0x654, UR4 ;  /* 0x000006543f047896 */ /* 0x000fc60008000004 */
[----:B------:R-:W-:Y:S01]  /*9de0*/  LEA.HI.X R3, R20, UR7, R3, 0x1, P1 ;  /* 0x0000000714037c11 */ /* 0x000fe200088f0c03 */
[----:B0-----:R0:W1:Y:S04]  /*9df0*/  SHFL.IDX PT, R40, R28, RZ, 0x1c1f ;  /* 0x001c1fff1c287589 */ /* 0x00106800000e0000 */
        /* <DEDUP_REMOVED lines=12> */
[----:B-----5:R3:W-:Y:S04]  /*9ec0*/  @!P0 ST.E.128 desc[UR36][R20.64], R8 ;  /* 0x0000000814008985 */ /* 0x0207e8000c101d24 */
[----:B------:R3:W-:Y:S04]  /*9ed0*/  @!P1 ST.E.128 desc[UR36][R42.64], R24 ;  /* 0x000000182a009985 */ /* 0x0007e8000c101d24 */
[----:B------:R3:W-:Y:S02]  /*9ee0*/  @!P2 ST.E.128 desc[UR36][R44.64], R32 ;  /* 0x000000202c00a985 */ /* 0x0007e4000c101d24 */
.L_x_12096:
[----:B------:R-:W-:Y:S05]  /*9ef0*/  BSYNC B1 ;  /* 0x0000000000017941 */ /* 0x000fea0003800000 */
.L_x_12095:
        /* <DEDUP_REMOVED lines=19> */
.L_x_12093:
        /* <DEDUP_REMOVED lines=15> */
[----:B------:R-:W-:Y:S01]  /*a120*/  @P1 IADD3.X R5, R0, UR5, RZ, P2, !PT ;  /* 0x0000000500051c10 */ /* 0x000fe200097fe4ff */
[----:B------:R-:W-:-:S06]  /*a130*/  IMAD.U32 R0, RZ, RZ, UR4 ;  /* 0x00000004ff007e24 */ /* 0x000fcc000f8e00ff */
        /* <DEDUP_REMOVED lines=9> */
.L_x_12098:
        /* <DEDUP_REMOVED lines=8> */
[----:B---3--:R-:W-:Y:S01]  /*a250*/  IMAD R4, R0, R14, RZ ;  /* 0x0000000e00047224 */ /* 0x008fe200078e02ff */
[----:B-1----:R-:W-:-:S04]  /*a260*/  IADD3 R11, R136, -0x80, R5 ;  /* 0xffffff80880b7810 */ /* 0x002fc80007ffe005 */
        /* <DEDUP_REMOVED lines=35> */
.L_x_12100:
[----:B------:R-:W-:Y:S05]  /*a4a0*/  BSYNC B1 ;  /* 0x0000000000017941 */ /* 0x000fea0003800000 */
.L_x_12099:
[----:B------:R-:W3:Y:S01]  /*a4b0*/  @P2 LDC R9, c[0x0][0xbf0] ;  /* 0x0002fc00ff092b82 */ /* 0x000ee20000000800 */
[----:B------:R-:W-:Y:S01]  /*a4c0*/  ULDC.64 UR4, c[0x0][0xaa0] ;  /* 0x0002a80000047ab9 */ /* 0x000fe20000000a00 */
[----:B------:R-:W-:Y:S01]  /*a4d0*/  BSSY B1, `(.L_x_12101) ;  /* 0x0000037000017945 */ /* 0x000fe20003800000 */
[----:B------:R-:W-:-:S04]  /*a4e0*/  IMAD R4, R10, UR4, RZ ;  /* 0x000000040a047c24 */ /* 0x000fc8000f8e02ff */
[C---:B-1----:R-:W-:Y:S02]  /*a4f0*/  IMAD R7, R3.reuse, UR5, R4 ;  /* 0x0000000503077c24 */ /* 0x042fe4000f8e0204 */
[----:B------:R-:W-:Y:S01]  /*a500*/  IMAD.WIDE.U32 R4, R3, UR4, RZ ;  /* 0x0000000403047c25 */ /* 0x000fe2000f8e00ff */
[----:B------:R-:W-:-:S03]  /*a510*/  ULDC.64 UR4, c[0x0][0xae8] ;  /* 0x0002ba0000047ab9 */ /* 0x000fc60000000a00 */
[----:B------:R-:W-:Y:S02]  /*a520*/  IMAD R3, R147, 0x60, R148 ;  /* 0x0000006093037824 */ /* 0x000fe400078e0294 */
[----:B------:R-:W-:Y:S02]  /*a530*/  IMAD R6, R12, UR4, RZ ;  /* 0x000000040c067c24 */ /* 0x000fe4000f8e02ff */
[----:B------:R-:W-:Y:S02]  /*a540*/  IMAD.IADD R11, R136, 0x1, R3 ;  /* 0x00000001880b7824 */ /* 0x000fe400078e0203 */
[----:B------:R-:W-:Y:S02]  /*a550*/  IMAD.IADD R5, R5, 0x1, R7 ;  /* 0x0000000105057824 */ /* 0x000fe400078e0207 */
[----:B------:R-:W-:Y:S02]  /*a560*/  IMAD R7, R143, UR5, R6 ;  /* 0x000000058f077c24 */ /* 0x000fe4000f8e0206 */
[----:B--2---:R-:W-:-:S04]  /*a570*/  @P2 IMAD.HI.U32 R6, R11, R20, RZ ;  /* 0x000000140b062227 */ /* 0x004fc800078e00ff */
        /* <DEDUP_REMOVED lines=21> */
[----:B------:R-:W-:Y:S02]  /*a6d0*/  IMAD.IADD R0, R148, 0x1, R136 ;  /* 0x0000000194007824 */ /* 0x000fe400078e0288 */
        /* <DEDUP_REMOVED lines=14> */
[CC--:B--2---:R-:W-:Y:S02]  /*a7c0*/  @!P3 LEA R10, P0, R145.reuse, R4.reuse, 0x1 ;  /* 0x00000004910ab211 */ /* 0x0c4fe400078008ff */
[----:B------:R-:W-:Y:S02]  /*a7d0*/  @!P4 LEA R12, P1, R146, R4, 0x1 ;  /* 0x00000004920cc211 */ /* 0x000fe400078208ff */
[----:B---3--:R-:W-:Y:S01]  /*a7e0*/  @!P2 IMAD.WIDE R8, R142, 0x2, R4 ;  /* 0x000000028e08a825 */ /* 0x008fe200078e0204 */
[-C--:B------:R-:W-:Y:S02]  /*a7f0*/  @!P3 LEA.HI.X R11, R145, R5.reuse, R156, 0x1, P0 ;  /* 0x00000005910bb211 */ /* 0x080fe400000f0c9c */
[----:B------:R-:W-:Y:S02]  /*a800*/  @!P4 LEA.HI.X R13, R146, R5, R155, 0x1, P1 ;  /* 0x00000005920dc211 */ /* 0x000fe400008f0c9b */
[----:B------:R4:W-:Y:S04]  /*a810*/  @!P2 ST.E.128 desc[UR36][R8.64], RZ ;  /* 0x000000ff0800a985 */ /* 0x0009e8000c101d24 */
[----:B------:R4:W-:Y:S04]  /*a820*/  @!P3 ST.E.128 desc[UR36][R10.64], RZ ;  /* 0x000000ff0a00b985 */ /* 0x0009e8000c101d24 */
[----:B------:R4:W-:Y:S02]  /*a830*/  @!P4 ST.E.128 desc[UR36][R12.64], RZ ;  /* 0x000000ff0c00c985 */ /* 0x0009e4000c101d24 */
.L_x_12102:
[----:B------:R-:W-:Y:S05]  /*a840*/  BSYNC B1 ;  /* 0x0000000000017941 */ /* 0x000fea0003800000 */
.L_x_12101:
        /* <DEDUP_REMOVED lines=9> */
[CC--:B--2-4-:R-:W-:Y:S02]  /*a8e0*/  @!P3 LEA R8, P0, R145.reuse, R4.reuse, 0x1 ;  /* 0x000000049108b211 */ /* 0x0d4fe400078008ff */
[----:B------:R-:W-:Y:S02]  /*a8f0*/  @!P4 LEA R10, P1, R146, R4, 0x1 ;  /* 0x00000004920ac211 */ /* 0x000fe400078208ff */
[----:B01----:R-:W-:Y:S01]  /*a900*/  @!P2 IMAD.WIDE R6, R142, 0x2, R4 ;  /* 0x000000028e06a825 */ /* 0x003fe200078e0204 */
[-C--:B------:R-:W-:Y:S02]  /*a910*/  @!P3 LEA.HI.X R9, R145, R5.reuse, R156, 0x1, P0 ;  /* 0x000000059109b211 */ /* 0x080fe400000f0c9c */
[----:B------:R-:W-:Y:S02]  /*a920*/  @!P4 LEA.HI.X R11, R146, R5, R155, 0x1, P1 ;  /* 0x00000005920bc211 */ /* 0x000fe400008f0c9b */
[----:B------:R3:W-:Y:S04]  /*a930*/  @!P2 ST.E.128 desc[UR36][R6.64], RZ ;  /* 0x000000ff0600a985 */ /* 0x0007e8000c101d24 */
[----:B------:R3:W-:Y:S04]  /*a940*/  @!P3 ST.E.128 desc[UR36][R8.64], RZ ;  /* 0x000000ff0800b985 */ /* 0x0007e8000c101d24 */
[----:B------:R3:W-:Y:S02]  /*a950*/  @!P4 ST.E.128 desc[UR36][R10.64], RZ ;  /* 0x000000ff0a00c985 */ /* 0x0007e4000c101d24 */
.L_x_12097:
[----:B------:R-:W-:Y:S05]  /*a960*/  BSYNC B0 ;  /* 0x0000000000007941 */ /* 0x000fea0003800000 */
.L_x_12092:
[----:B------:R-:W-:Y:S02]  /*a970*/  ULDC UR4, c[0x0][0xc3c] ;  /* 0x00030f0000047ab9 */ /* 0x000fe40000000800 */
[----:B0-----:R-:W-:-:S13]  /*a980*/  ISETP.GE.AND P0, PT, R31, UR4, PT ;  /* 0x000000041f007c0c */ /* 0x001fda000bf06270 */
[----:B------:R-:W-:Y:S05]  /*a990*/  @!P0 BRA `(.L_x_12103) ;  /* 0xffffff6400308947 */ /* 0x000fea000383ffff */
[----:B------:R-:W-:Y:S05]  /*a9a0*/  EXIT ;  /* 0x000000000000794d */ /* 0x000fea0003800000 */
.L_x_12050:
        /* <DEDUP_REMOVED lines=16> */
.L_x_12104:
        /* <DEDUP_REMOVED lines=40> */
.L_x_12110:
        /* <DEDUP_REMOVED lines=12> */
.L_x_12109:
[----:B------:R-:W-:Y:S05]  /*adf0*/  BSYNC B0 ;  /* 0x0000000000007941 */ /* 0x000fea0003800000 */
.L_x_12108:
        /* <DEDUP_REMOVED lines=20> */
.L_x_12106:
        /* <DEDUP_REMOVED lines=21> */
.L_x_12111:
        /* <DEDUP_REMOVED lines=58> */
.L_x_12107:
[----:B------:R-:W-:Y:S01]  /*b430*/  ULDC UR4, c[0x0][0xc3c] ;  /* 0x00030f0000047ab9 */ /* 0x000fe20000000800 */
[----:B------:R-:W-:Y:S02]  /*b440*/  IMAD.MOV.U32 R17, RZ, RZ, RZ ;  /* 0x000000ffff117224 */ /* 0x000fe400078e00ff */
[----:B------:R-:W-:Y:S02]  /*b450*/  IMAD.U32 R16, RZ, RZ, UR6 ;  /* 0x00000006ff107e24 */ /* 0x000fe4000f8e00ff */
[----:B------:R-:W-:Y:S02]  /*b460*/  IMAD.MOV.U32 R18, RZ, RZ, RZ ;  /* 0x000000ffff127224 */ /* 0x000fe400078e00ff */
[----:B------:R-:W-:-:S07]  /*b470*/  IMAD.U32 R19, RZ, RZ, UR4 ;  /* 0x00000004ff137e24 */ /* 0x000fce000f8e00ff */
.L_x_12112:
[----:B------:R-:W-:-:S13]  /*b480*/  ISETP.NE.AND P0, PT, R5, RZ, PT ;  /* 0x000000ff0500720c */ /* 0x000fda0003f05270 */
[----:B------:R-:W0:Y:S01]  /*b490*/  @!P0 S2R R3, SR_CgaCtaId ;  /* 0x0000000000038919 */ /* 0x000e220000008800 */
[----:B------:R-:W-:-:S04]  /*b4a0*/  @!P0 MOV R0, 0x400 ;  /* 0x0000040000008802 */ /* 0x000fc80000000f00 */
[----:B0-----:R-:W-:-:S05]  /*b4b0*/  @!P0 LEA R0, R3, R0, 0x18 ;  /* 0x0000000003008211 */ /* 0x001fca00078ec0ff */
[----:B------:R1:W-:Y:S01]  /*b4c0*/  @!P0 STS.128 [R0+0x2d8d0], R16 ;  /* 0x02d8d01000008388 */ /* 0x0003e20000000c00 */
[----:B------:R-:W-:Y:S06]  /*b4d0*/  BAR.ARV 0x5, 0x200 ;  /* 0x0148000000007b1d */ /* 0x000fec0000002000 */
.L_x_12105:
[----:B------:R2:W-:Y:S01]  /*b4e0*/  STL [R1+0x34], RZ ;  /* 0x000034ff01007387 */ /* 0x0005e20000100800 */
[----:B------:R-:W-:Y:S01]  /*b4f0*/  ULDC UR4, c[0x0][0xc3c] ;  /* 0x00030f0000047ab9 */ /* 0x000fe20000000800 */
[----:B------:R-:W-:Y:S01]  /*b500*/  IMAD.MOV.U32 R29, RZ, RZ, 0x1 ;  /* 0x00000001ff1d7424 */ /* 0x000fe200078e00ff */
[----:B0-----:R-:W-:Y:S01]  /*b510*/  ISETP.GE.AND P0, PT, R19, UR4, PT ;  /* 0x0000000413007c0c */ /* 0x001fe2000bf06270 */
[----:B------:R-:W-:-:S12]  /*b520*/  IMAD.MOV.U32 R26, RZ, RZ, RZ ;  /* 0x000000ffff1a7224 */ /* 0x000fd800078e00ff */
[----:B--2---:R-:W-:Y:S05]  /*b530*/  @P0 BRA `(.L_x_12113) ;  /* 0x0000004800640947 */ /* 0x004fea0003800000 */
[----:B------:R-:W2:Y:S01]  /*b540*/  LDL R6, [R1+0x1c] ;  /* 0x00001c0001067983 */ /* 0x000ea20000100800 */
[----:B------:R-:W1:Y:S01]  /*b550*/  S2R R3, SR_TID.X ;  /* 0x0000000000037919 */ /* 0x000e620000002100 */
[----:B------:R-:W0:Y:S01]  /*b560*/  S2UR UR5, SR_CgaCtaId ;  /* 0x00000000000579c3 */ /* 0x000e220000008800 */
[----:B------:R-:W-:Y:S01]  /*b570*/  UMOV UR4, 0x400 ;  /* 0x0000040000047882 */ /* 0x000fe20000000000 */
[C---:B-1----:R-:W-:Y:S01]  /*b580*/  IMAD.SHL.U32 R0, R3.reuse, 0x8, RZ ;  /* 0x0000000803007824 */ /* 0x042fe200078e00ff */
[C---:B------:R-:W-:Y:S01]  /*b590*/  LOP3.LUT R5, R3.reuse, 0x7f, RZ, 0xc0, !PT ;  /* 0x0000007f03057812 */ /* 0x040fe200078ec0ff */
[----:B------:R-:W-:-:S03]  /*b5a0*/  IMAD.SHL.U32 R4, R3, 0x20, RZ ;  /* 0x0000002003047824 */ /* 0x000fc600078e00ff */
[----:B------:R-:W-:Y:S01]  /*b5b0*/  LOP3.LUT R2, R0, 0xd8, RZ, 0xc0, !PT ;  /* 0x000000d800027812 */ /* 0x000fe200078ec0ff */
[----:B0-----:R-:W-:-:S03]  /*b5c0*/  ULEA UR4, UR5, UR4, 0x18 ;  /* 0x0000000405047291 */ /* 0x001fc6000f8ec03f */
[----:B------:R-:W-:Y:S02]  /*b5d0*/  LOP3.LUT R3, R2, 0x18, R3, 0x78, !PT ;  /* 0x0000001802037812 */ /* 0x000fe400078e7803 */
[----:B------:R-:W-:Y:S01]  /*b5e0*/  SHF.R.U32.HI R5, RZ, 0x2, R5 ;  /* 0x00000002ff057819 */ /* 0x000fe20000011605 */
[----:B------:R-:W-:Y:S01]  /*b5f0*/  IMAD.U32 R23, RZ, RZ, UR4 ;  /* 0x00000004ff177e24 */ /* 0x000fe2000f8e00ff */
[----:B------:R-:W-:Y:S01]  /*b600*/  BSSY B8, `(.L_x_12113) ;  /* 0x000048c000087945 */ /* 0x000fe20003800000 */
[----:B------:R-:W-:Y:S02]  /*b610*/  IMAD.MOV.U32 R29, RZ, RZ, 0x1 ;  /* 0x00000001ff1d7424 */ /* 0x000fe400078e00ff */
[----:B------:R-:W-:Y:S01]  /*b620*/  IMAD.MOV.U32 R26, RZ, RZ, RZ ;  /* 0x000000ffff1a7224 */ /* 0x000fe200078e00ff */
        /* <DEDUP_REMOVED lines=12> */
.L_x_12174:
        /* <DEDUP_REMOVED lines=50> */
.L_x_12114:
        /* <DEDUP_REMOVED lines=10> */
.L_x_12115:
        /* <DEDUP_REMOVED lines=8> */
[----:B--2---:R-:W-:-:S07]  /*bb30*/  IMAD.IADD R0, R2, 0x1, -R0 ;  /* 0x0000000102007824 */ /* 0x004fce00078e0a00 */
.L_x_12116:
[----:B------:R-:W3:Y:S01]  /*bb40*/  LDL R6, [R1+0x20] ;  /* 0x0000200001067983 */ /* 0x000ee20000100800 */
[----:B0-2---:R-:W0:Y:S01]  /*bb50*/  LDC R2, c[0x0][0x448] ;  /* 0x00011200ff027b82 */ /* 0x005e220000000800 */
[----:B-----5:R-:W-:Y:S01]  /*bb60*/  IMAD.IADD R5, R0, 0x1, -R7 ;  /* 0x0000000100057824 */ /* 0x020fe200078e0a07 */
[----:B------:R-:W-:Y:S01]  /*bb70*/  LOP3.LUT R22, R22, 0xffffffdf, RZ, 0xc0, !PT ;  /* 0xffffffdf16167812 */ /* 0x000fe200078ec0ff */
[----:B------:R-:W-:Y:S03]  /*bb80*/  BSSY B7, `(.L_x_12117) ;  /* 0x0000372000077945 */ /* 0x000fe60003800000 */
[----:B------:R1:W-:Y:S01]  /*bb90*/  STL [R1+0xc], R5 ;  /* 0x00000c0501007387 */ /* 0x0003e20000100800 */
[----:B0-----:R-:W-:Y:S01]  /*bba0*/  ISETP.NE.AND P0, PT, R2, 0x1, PT ;  /* 0x000000010200780c */ /* 0x001fe20003f05270 */
[----:B------:R-:W-:-:S04]  /*bbb0*/  IMAD R2, R17, 0xc0, RZ ;  /* 0x000000c011027824 */ /* 0x000fc800078e02ff */
[----:B------:R-:W-:-:S08]  /*bbc0*/  VIADD R2, R2, 0xbf ;  /* 0x000000bf02027836 */ /* 0x000fd00000000000 */
[----:B------:R-:W0:Y:S01]  /*bbd0*/  @P0 LDC R4, c[0x0][0x44c] ;  /* 0x00011300ff040b82 */ /* 0x000e220000000800 */
[----:B------:R-:W-:-:S07]  /*bbe0*/  @P0 LOP3.LUT R22, R22, 0x20, RZ, 0xfc, !PT ;  /* 0x0000002016160812 */ /* 0x000fce00078efcff */
[----:B------:R-:W2:Y:S01]  /*bbf0*/  @P0 LDC R3, c[0x0][0x450] ;  /* 0x00011400ff030b82 */ /* 0x000ea20000000800 */
[----:B0-----:R-:W-:-:S05]  /*bc00*/  @P0 IMAD.HI.U32 R4, R2, R4, RZ ;  /* 0x0000000402040227 */ /* 0x001fca00078e00ff */
[----:B--2---:R-:W-:Y:S02]  /*bc10*/  @P0 SHF.R.U32.HI R2, RZ, R3, R4 ;  /* 0x00000003ff020219 */ /* 0x004fe40000011604 */
[----:B---3--:R-:W-:-:S05]  /*bc20*/  IADD3 R0, R5, 0x80, -R6 ;  /* 0x0000008005007810 */ /* 0x008fca0007ffe806 */
[----:B------:R-:W-:-:S05]  /*bc30*/  IMAD.IADD R0, R0, 0x1, R2 ;  /* 0x0000000100007824 */ /* 0x000fca00078e0202 */
[----:B------:R-:W-:-:S04]  /*bc40*/  SHF.R.S32.HI R2, RZ, 0x1f, R0 ;  /* 0x0000001fff027819 */ /* 0x000fc80000011400 */
[----:B------:R-:W-:Y:S01]  /*bc50*/  LEA.HI R0, R2, R0, RZ, 0x7 ;  /* 0x0000000002007211 */ /* 0x000fe200078f38ff */
[----:B------:R-:W-:-:S03]  /*bc60*/  VIADD R2, R5, 0x7f ;  /* 0x0000007f05027836 */ /* 0x000fc60000000000 */
[----:B------:R-:W-:Y:S02]  /*bc70*/  SHF.R.S32.HI R0, RZ, 0x7, R0 ;  /* 0x00000007ff007819 */ /* 0x000fe40000011400 */
[----:B------:R-:W-:-:S04]  /*bc80*/  SHF.R.S32.HI R3, RZ, 0x1f, R2 ;  /* 0x0000001fff037819 */ /* 0x000fc80000011402 */
[----:B------:R-:W-:-:S04]  /*bc90*/  LEA.HI R2, R3, R2, RZ, 0x7 ;  /* 0x0000000203027211 */ /* 0x000fc800078f38ff */
[----:B------:R-:W-:-:S04]  /*bca0*/  SHF.R.S32.HI R2, RZ, 0x7, R2 ;  /* 0x00000007ff027819 */ /* 0x000fc80000011402 */
[----:B------:R-:W-:-:S04]  /*bcb0*/  VIMNMX R4, R2, R0, PT ;  /* 0x0000000002047248 */ /* 0x000fc80003fe0100 */
[----:B------:R-:W-:Y:S01]  /*bcc0*/  ISETP.GT.AND P0, PT, R4, RZ, PT ;  /* 0x000000ff0400720c */ /* 0x000fe20003f04270 */
[----:B------:R1:W-:-:S12]  /*bcd0*/  STL [R1+0x24], R4 ;  /* 0x0000240401007387 */ /* 0x0003d80000100800 */
[----:B-1----:R-:W-:Y:S05]  /*bce0*/  @P0 BRA `(.L_x_12118) ;  /* 0x0000000000440947 */ /* 0x002fea0003800000 */
        /* <DEDUP_REMOVED lines=17> */
.L_x_12118:
        /* <DEDUP_REMOVED lines=20> */
.L_x_12121:
[----:B------:R-:W-:Y:S05]  /*bf40*/  BSYNC B6 ;  /* 0x0000000000067941 */ /* 0x000fea0003800000 */
.L_x_12120:
        /* <DEDUP_REMOVED lines=20> */
.L_x_12124:
        /* <DEDUP_REMOVED lines=15> */
.L_x_12123:
[----:B------:R-:W-:Y:S05]  /*c180*/  BSYNC B6 ;  /* 0x0000000000067941 */ /* 0x000fea0003800000 */
.L_x_12122:
[----:B------:R0:W2:Y:S01]  /*c190*/  LDL R20, [R1+0x8] ;  /* 0x0000080001147983 */ /* 0x0000a20000100800 */
[----:B------:R-:W-:Y:S01]  /*c1a0*/  ULDC.64 UR4, c[0x0][0x9f8] ;  /* 0x00027e0000047ab9 */ /* 0x000fe20000000a00 */
[----:B------:R-:W1:Y:S01]  /*c1b0*/  LDC R7, c[0x0][0x430] ;  /* 0x00010c00ff077b82 */ /* 0x000e620000000800 */
[----:B------:R-:W-:Y:S01]  /*c1c0*/  ISETP.NE.U32.AND P0, PT, RZ, UR4, PT ;  /* 0x00000004ff007c0c */ /* 0x000fe2000bf05070 */
[----:B------:R-:W3:Y:S03]  /*c1d0*/  LDL R27, [R1+0x24] ;  /* 0x00002400011b7983 */ /* 0x000ee60000100800 */
[----:B------:R-:W-:Y:S01]  /*c1e0*/  ISETP.NE.AND.EX P0, PT, RZ, UR5, PT, P0 ;  /* 0x00000005ff007c0c */ /* 0x000fe2000bf05300 */
[----:B------:R-:W4:Y:S04]  /*c1f0*/  LDL R21, [R1+0xc] ;  /* 0x00000c0001157983 */ /* 0x000f280000100800 */
[----:B------:R-:W4:Y:S08]  /*c200*/  LDL R2, [R1+0x10] ;  /* 0x0000100001027983 */ /* 0x000f300000100800 */
[----:B------:R-:W-:Y:S01]  /*c210*/  @P0 IADD3 R24, P1, R24, UR4, RZ ;  /* 0x0000000418180c10 */ /* 0x000fe2000ff3e0ff */
[----:B------:R-:W0:Y:S01]  /*c220*/  S2R R3, SR_TID.X ;  /* 0x0000000000037919 */ /* 0x000e220000002100 */
[----:B------:R-:W0:Y:S02]  /*c230*/  S2R R0, SR_TID.X ;  /* 0x0000000000007919 */ /* 0x000e240000002100 */
[----:B------:R-:W-:Y:S01]  /*c240*/  @P0 IADD3.X R25, R25, UR5, RZ, P1, !PT ;  /* 0x0000000519190c10 */ /* 0x000fe20008ffe4ff */
[----:B------:R-:W-:-:S04]  /*c250*/  ULDC UR4, c[0x0][0x2f4] ;  /* 0x0000bd0000047ab9 */ /* 0x000fc80000000800 */
[----:B--2---:R-:W2:Y:S01]  /*c260*/  @P0 LDG.E R20, desc[UR36][R24.64] ;  /* 0x0000002418140981 */ /* 0x004ea2000c1e1900 */
[----:B-1----:R-:W-:Y:S01]  /*c270*/  ISETP.NE.AND P2, PT, R7, 0x1, PT ;  /* 0x000000010700780c */ /* 0x002fe20003f45270 */
[----:B0-----:R-:W-:Y:S01]  /*c280*/  IMAD.SHL.U32 R3, R3, 0x20, RZ ;  /* 0x0000002003037824 */ /* 0x001fe200078e00ff */
[----:B------:R-:W-:Y:S01]  /*c290*/  LOP3.LUT R0, R0, 0x7f, RZ, 0xc0, !PT ;  /* 0x0000007f00007812 */ /* 0x000fe200078ec0ff */
[----:B---3--:R-:W-:-:S03]  /*c2a0*/  VIADD R27, R27, 0xffffffff ;  /* 0xffffffff1b1b7836 */ /* 0x008fc60000000000 */
[----:B------:R-:W-:Y:S01]  /*c2b0*/  SHF.R.U32.HI R0, RZ, 0x2, R0 ;  /* 0x00000002ff007819 */ /* 0x000fe20000011600 */
[----:B------:R-:W-:Y:S01]  /*c2c0*/  IMAD.SHL.U32 R8, R27, 0x80, RZ ;  /* 0x000000801b087824 */ /* 0x000fe200078e00ff */
[----:B------:R-:W-:-:S04]  /*c2d0*/  LOP3.LUT R3, R3, 0x60, RZ, 0xc0, !PT ;  /* 0x0000006003037812 */ /* 0x000fc800078ec0ff */
[----:B------:R-:W-:Y:S01]  /*c2e0*/  LOP3.LUT R4, R8, R0, R3, 0xfe, !PT ;  /* 0x0000000008047212 */ /* 0x000fe200078efe03 */
[----:B------:R-:W0:Y:S08]  /*c2f0*/  @P2 LDC R5, c[0x0][0x434] ;  /* 0x00010d00ff052b82 */ /* 0x000e300000000800 */
[----:B------:R-:W1:Y:S01]  /*c300*/  @P2 LDC R0, c[0x0][0x438] ;  /* 0x00010e00ff002b82 */ /* 0x000e620000000800 */
[----:B------:R-:W3:Y:S01]  /*c310*/  S2R R9, SR_TID.X ;  /* 0x0000000000097919 */ /* 0x000ee20000002100 */
[----:B------:R-:W-:-:S04]  /*c320*/  LOP3.LUT R22, R22, 0xffffffef, RZ, 0xc0, !PT ;  /* 0xffffffef16167812 */ /* 0x000fc800078ec0ff */
[----:B------:R-:W-:-:S04]  /*c330*/  @P2 LOP3.LUT R22, R22, 0x10, RZ, 0xfc, !PT ;  /* 0x0000001016162812 */ /* 0x000fc800078efcff */
        /* <DEDUP_REMOVED lines=17> */
[----:B---3--:R-:W-:-:S05]  /*c450*/  IMAD.SHL.U32 R20, R9, 0x8, RZ ;  /* 0x0000000809147824 */ /* 0x008fca00078e00ff */
[----:B------:R-:W-:Y:S01]  /*c460*/  LOP3.LUT R20, R20, 0x18, RZ, 0xc0, !PT ;  /* 0x0000001814147812 */ /* 0x000fe200078ec0ff */
[----:B------:R-:W-:-:S03]  /*c470*/  @!P0 IMAD.IADD R0, R7, 0x1, R0 ;  /* 0x0000000107008824 */ /* 0x000fc600078e0200 */
[C---:B------:R-:W-:Y:S01]  /*c480*/  ISETP.GE.AND P2, PT, R20.reuse, UR4, PT ;  /* 0x0000000414007c0c */ /* 0x040fe2000bf46270 */
[----:B------:R1:W-:Y:S01]  /*c490*/  STL [R1+0x14], R5 ;  /* 0x0000140501007387 */ /* 0x0003e20000100800 */
[C---:B------:R-:W-:Y:S02]  /*c4a0*/  LOP3.LUT R10, R20.reuse, 0x20, RZ, 0xfc, !PT ;  /* 0x00000020140a7812 */ /* 0x040fe400078efcff */
[----:B------:R-:W-:Y:S02]  /*c4b0*/  LOP3.LUT R9, R20, 0x40, RZ, 0xfc, !PT ;  /* 0x0000004014097812 */ /* 0x000fe400078efcff */
[----:B0-----:R-:W-:-:S04]  /*c4c0*/  @!P0 LEA R2, P1, R6, R2, 0x2 ;  /* 0x0000000206028211 */ /* 0x001fc800078210ff */
[----:B------:R-:W-:Y:S01]  /*c4d0*/  @!P0 LEA.HI.X R3, R6, R3, R0, 0x2, P1 ;  /* 0x0000000306038211 */ /* 0x000fe200008f1400 */
[----:B------:R-:W-:Y:S01]  /*c4e0*/  IMAD.MOV.U32 R0, RZ, RZ, RZ ;  /* 0x000000ffff007224 */ /* 0x000fe200078e00ff */
[----:B------:R-:W-:Y:S02]  /*c4f0*/  ISETP.GE.AND P1, PT, R10, UR4, PT ;  /* 0x000000040a007c0c */ /* 0x000fe4000bf26270 */
[----:B------:R-:W-:-:S03]  /*c500*/  @P2 LOP3.LUT R22, R22, 0x4, RZ, 0xfc, !PT ;  /* 0x0000000416162812 */ /* 0x000fc600078efcff */
[----:B------:R1:W5:Y:S01]  /*c510*/  @!P0 LDG.E R0, desc[UR36][R2.64] ;  /* 0x0000002402008981 */ /* 0x000362000c1e1900 */
[----:B------:R-:W-:Y:S02]  /*c520*/  ISETP.GE.AND P0, PT, R9, UR4, PT ;  /* 0x0000000409007c0c */ /* 0x000fe4000bf06270 */
[----:B------:R-:W-:-:S04]  /*c530*/  LOP3.LUT R22, R22, 0xfffffffe, RZ, 0xc0, !PT ;  /* 0xfffffffe16167812 */ /* 0x000fc800078ec0ff */
[----:B------:R-:W-:-:S04]  /*c540*/  LOP3.LUT R22, R22, 0xfffffffd, RZ, 0xc0, !PT ;  /* 0xfffffffd16167812 */ /* 0x000fc800078ec0ff */
[----:B------:R-:W-:-:S04]  /*c550*/  @P1 LOP3.LUT R22, R22, 0x2, RZ, 0xfc, !PT ;  /* 0x0000000216161812 */ /* 0x000fc800078efcff */
[----:B------:R-:W-:Y:S01]  /*c560*/  @P0 LOP3.LUT R22, R22, 0x1, RZ, 0xfc, !PT ;  /* 0x0000000116160812 */ /* 0x000fe200078efcff */
[----:B-1----:R-:W-:Y:S06]  /*c570*/  BRA.DIV UR5, `(.L_x_12125) ;  /* 0x0000003e05e07947 */ /* 0x002fec000b800000 */
.L_x_12191:
[----:B------:R-:W2:Y:S01]  /*c580*/  LDL R2, [R1+0x38] ;  /* 0x0000380001027983 */ /* 0x000ea20000100800 */
[----:B------:R-:W-:Y:S02]  /*c590*/  SHF.R.S32.HI R9, RZ, 0x1f, R18 ;  /* 0x0000001fff097819 */ /* 0x000fe40000011412 */
[----:B------:R-:W-:-:S03]  /*c5a0*/  LOP3.LUT R22, R22, 0xfffffff7, RZ, 0xc0, !PT ;  /* 0xfffffff716167812 */ /* 0x000fc600078ec0ff */
[----:B------:R0:W-:Y:S01]  /*c5b0*/  STL [R1+0x4], R9 ;  /* 0x0000040901007387 */ /* 0x0001e20000100800 */
[----:B--2---:R-:W-:-:S13]  /*c5c0*/  ISETP.NE.AND P0, PT, R2, 0x3, PT ;  /* 0x000000030200780c */ /* 0x004fda0003f05270 */
[----:B------:R-:W-:Y:S01]  /*c5d0*/  @P0 LOP3.LUT R22, R22, 0x8, RZ, 0xfc, !PT ;  /* 0x0000000816160812 */ /* 0x000fe200078efcff */
[----:B0-----:R-:W-:Y:S06]  /*c5e0*/  @!P0 BRA `(.L_x_12126) ;  /* 0x0000000000048947 */ /* 0x001fec0003800000 */
[----:B------:R-:W-:Y:S01]  /*c5f0*/  BPT.TRAP 0x1 ;  /* 0x000000040000795c */ /* 0x000fe20000300000 */
.L_x_12126:
        /* <DEDUP_REMOVED lines=23> */
[----:B------:R-:W0:Y:S02]  /*c770*/  SYNCS.PHASECHK.TRANS64.TRYWAIT P0, [R2+URZ+0x2d840], R3 ;  /* 0x02d84003020075a7 */ /* 0x000e24000800017f */
[----:B0-----:R-:W-:Y:S05]  /*c780*/  @!P0 BRA `(.L_x_12128) ;  /* 0x0000003c00908947 */ /* 0x001fea0003800000 */
.L_x_12192:
[----:B------:R-:W-:Y:S05]  /*c790*/  BSYNC B0 ;  /* 0x0000000000007941 */ /* 0x000fea0003800000 */
.L_x_12127:
[----:B------:R-:W2:Y:S01]  /*c7a0*/  LDL R7, [R1+0x4] ;  /* 0x0000040001077983 */ /* 0x000ea20000100800 */
[----:B------:R-:W-:-:S03]  /*c7b0*/  ULDC.64 UR4, c[0x0][0x300] ;  /* 0x0000c00000047ab9 */ /* 0x000fc60000000a00 */
[----:B------:R-:W3:Y:S01]  /*c7c0*/  LDL R12, [R1+0xc] ;  /* 0x00000c00010c7983 */ /* 0x000ee20000100800 */
[----:B------:R-:W-:Y:S01]  /*c7d0*/  IMAD R5, R5, UR4, RZ ;  /* 0x0000000405057c24 */ /* 0x000fe2000f8e02ff */
[----:B------:R-:W-:Y:S01]  /*c7e0*/  LOP3.LUT P4, RZ, R22, 0x4, RZ, 0xc0, !PT ;  /* 0x0000000416ff7812 */ /* 0x000fe2000788c0ff */
[----:B------:R-:W1:Y:S02]  /*c7f0*/  S2R R9, SR_TID.X ;  /* 0x0000000000097919 */ /* 0x000e640000002100 */
[----:B0-----:R-:W-:Y:S01]  /*c800*/  IMAD R3, R4, UR5, R5 ;  /* 0x0000000504037c24 */ /* 0x001fe2000f8e0205 */
        /* <DEDUP_REMOVED lines=70> */
.L_x_12202:
        /* <DEDUP_REMOVED lines=12> */
.L_x_12130:
        /* <DEDUP_REMOVED lines=11> */
.L_x_12131:
[----:B------:R1:W5:Y:S01]  /*cde0*/  LDL.LU R0, [R1+0x28] ;  /* 0x0000280001007983 */ /* 0x0003620000300800 */
[----:B------:R-:W-:Y:S01]  /*cdf0*/  LOP3.LUT P0, RZ, R22, 0x40, RZ, 0xc0, !PT ;  /* 0x0000004016ff7812 */ /* 0x000fe2000780c0ff */
[----:B------:R1:W-:Y:S02]  /*ce00*/  SYNCS.ARRIVE.TRANS64.A1T0 RZ, [R2+URZ+0x2d830], RZ ;  /* 0x02d830ff02ff79a7 */ /* 0x0003e4000810003f */
[----:B------:R1:W5:Y:S10]  /*ce10*/  LDL.LU R3, [R1] ;  /* 0x0000000001037983 */ /* 0x0003740000300800 */
[----:B------:R-:W-:Y:S05]  /*ce20*/  WARPSYNC.ALL ;  /* 0x0000000000007948 */ /* 0x000fea0003800000 */
[----:B------:R-:W-:Y:S01]  /*ce30*/  ULDC.64 UR4, c[0x0][0x298] ;  /* 0x0000a60000047ab9 */ /* 0x000fe20000000a00 */
[----:B-1----:R-:W-:Y:S01]  /*ce40*/  VIADD R2, R23, 0xc400 ;  /* 0x0000c40017027836 */ /* 0x002fe20000000000 */
[----:B------:R-:W-:Y:S01]  /*ce50*/  SEL R28, R28, RZ, !P0 ;  /* 0x000000ff1c1c7207 */ /* 0x000fe20004000000 */
[----:B------:R-:W-:Y:S01]  /*ce60*/  BSSY B6, `(.L_x_12132) ;  /* 0x000001d000067945 */ /* 0x000fe20003800000 */
[----:B------:R-:W-:Y:S01]  /*ce70*/  BAR.SYNC.DEFER_BLOCKING 0x8, 0x200 ;  /* 0x0208000000007b1d */ /* 0x000fe20000010000 */
[----:B-----5:R-:W-:-:S02]  /*ce80*/  SEL R0, R0, RZ, !P0 ;  /* 0x000000ff00007207 */ /* 0x020fc40004000000 */
[----:B------:R-:W-:Y:S01]  /*ce90*/  LOP3.LUT P0, RZ, R2, 0x1bf, RZ, 0xc0, !PT ;  /* 0x000001bf02ff7812 */ /* 0x000fe2000780c0ff */
[----:B0-----:R-:W-:Y:S02]  /*cea0*/  IMAD.WIDE.U32 R4, R3, UR4, RZ ;  /* 0x0000000403047c25 */ /* 0x001fe4000f8e00ff */
[----:B------:R0:W-:Y:S04]  /*ceb0*/  STL [R1+0x30], R0 ;  /* 0x0000300001007387 */ /* 0x0001e80000100800 */
[----:B------:R1:W-:Y:S01]  /*cec0*/  STL.64 [R1+0x28], R4 ;  /* 0x0000280401007387 */ /* 0x0003e20000100a00 */
[----:B0-----:R-:W-:-:S05]  /*ced0*/  SHF.R.S32.HI R0, RZ, 0x1f, R3 ;  /* 0x0000001fff007819 */ /* 0x001fca0000011403 */
[----:B------:R-:W-:-:S04]  /*cee0*/  IMAD R0, R0, UR4, RZ ;  /* 0x0000000400007c24 */ /* 0x000fc8000f8e02ff */
        /* <DEDUP_REMOVED lines=20> */
.L_x_12133:
[----:B------:R-:W-:Y:S05]  /*d030*/  BSYNC B6 ;  /* 0x0000000000067941 */ /* 0x000fea0003800000 */
.L_x_12132:
[----:B------:R-:W2:Y:S01]  /*d040*/  LDL.LU R21, [R1+0x30] ;  /* 0x0000300001157983 */ /* 0x000ea20000300800 */
[----:B------:R-:W-:Y:S01]  /*d050*/  ULDC.64 UR4, c[0x0][0x2d8] ;  /* 0x0000b60000047ab9 */ /* 0x000fe20000000a00 */
[----:B-1----:R-:W0:Y:S01]  /*d060*/  LDC R4, c[0x0][0x448] ;  /* 0x00011200ff047b82 */ /* 0x002e220000000800 */
[----:B------:R-:W-:Y:S01]  /*d070*/  ULDC.64 UR6, c[0x0][0x2c8] ;  /* 0x0000b20000067ab9 */ /* 0x000fe20000000a00 */
[----:B------:R-:W3:Y:S01]  /*d080*/  LDL.LU R0, [R1] ;  /* 0x0000000001007983 */ /* 0x000ee20000300800 */
[----:B------:R-:W-:-:S03]  /*d090*/  ULDC.64 UR8, c[0x0][0x280] ;  /* 0x0000a00000087ab9 */ /* 0x000fc60000000a00 */
[----:B------:R-:W3:Y:S02]  /*d0a0*/  LDL.LU.64 R2, [R1+0x28] ;  /* 0x0000280001027983 */ /* 0x000ee40000300a00 */
[----:B------:R-:W1:Y:S02]  /*d0b0*/  LDC R10, c[0x0][0x448] ;  /* 0x00011200ff0a7b82 */ /* 0x000e640000000800 */
[----:B------:R-:W4:Y:S01]  /*d0c0*/  LDL R20, [R1+0x4] ;  /* 0x0000040001147983 */ /* 0x000f220000100800 */
[----:B------:R-:W5:Y:S01]  /*d0d0*/  S2R R13, SR_TID.X ;  /* 0x00000000000d7919 */ /* 0x000f620000002100 */
[----:B0-----:R-:W-:-:S13]  /*d0e0*/  ISETP.NE.AND P6, PT, R4, 0x1, PT ;  /* 0x000000010400780c */ /* 0x001fda0003fc5270 */
[----:B------:R-:W0:Y:S01]  /*d0f0*/  @P6 LDC R5, c[0x0][0x450] ;  /* 0x00011400ff056b82 */ /* 0x000e220000000800 */
[----:B-----5:R-:W-:-:S05]  /*d100*/  IMAD.SHL.U32 R11, R13, 0x8, RZ ;  /* 0x000000080d0b7824 */ /* 0x020fca00078e00ff */
[----:B------:R-:W-:-:S04]  /*d110*/  LOP3.LUT R11, R11, 0x18, RZ, 0xc0, !PT ;  /* 0x000000180b0b7812 */ /* 0x000fc800078ec0ff */
[C---:B------:R-:W-:Y:S02]  /*d120*/  LOP3.LUT R12, R11.reuse, 0x20, RZ, 0xfc, !PT ;  /* 0x000000200b0c7812 */ /* 0x040fe400078efcff */
[----:B------:R-:W-:Y:S01]  /*d130*/  LOP3.LUT R11, R11, 0x40, RZ, 0xfc, !PT ;  /* 0x000000400b0b7812 */ /* 0x000fe200078efcff */
[----:B---3--:R-:W-:Y:S02]  /*d140*/  IMAD.MOV.U32 R3, RZ, RZ, R0 ;  /* 0x000000ffff037224 */ /* 0x008fe400078e0000 */
[----:B----4-:R-:W-:Y:S02]  /*d150*/  IMAD R0, R20, UR4, RZ ;  /* 0x0000000414007c24 */ /* 0x010fe4000f8e02ff */
[C---:B------:R-:W-:Y:S01]  /*d160*/  IMAD.WIDE.U32 R2, R18.reuse, UR4, R2 ;  /* 0x0000000412027c25 */ /* 0x040fe2000f8e0002 */
[----:B------:R-:W3:Y:S03]  /*d170*/  S2R R20, SR_TID.X ;  /* 0x0000000000147919 */ /* 0x000ee60000002100 */
[----:B------:R-:W-:Y:S01]  /*d180*/  IMAD R0, R18, UR5, R0 ;  /* 0x0000000512007c24 */ /* 0x000fe2000f8e0200 */
[----:B------:R-:W-:-:S03]  /*d190*/  ULDC.64 UR4, c[0x0][0x2e0] ;  /* 0x0000b80000047ab9 */ /* 0x000fc60000000a00 */
[----:B------:R-:W-:Y:S02]  /*d1a0*/  IMAD.IADD R3, R3, 0x1, R0 ;  /* 0x0000000103037824 */ /* 0x000fe400078e0200 */
[----:B--2---:R-:W-:Y:S02]  /*d1b0*/  IMAD R0, R21, UR4, RZ ;  /* 0x0000000415007c24 */ /* 0x004fe4000f8e02ff */
[----:B------:R-:W2:Y:S01]  /*d1c0*/  S2R R21, SR_TID.X ;  /* 0x0000000000157919 */ /* 0x000ea20000002100 */
[----:B------:R-:W-:-:S04]  /*d1d0*/  IMAD.WIDE.U32 R2, R28, UR4, R2 ;  /* 0x000000041c027c25 */ /* 0x000fc8000f8e0002 */
[----:B------:R-:W-:Y:S01]  /*d1e0*/  IMAD R4, R28, UR5, R0 ;  /* 0x000000051c047c24 */ /* 0x000fe2000f8e0200 */
[----:B------:R-:W-:Y:S01]  /*d1f0*/  ULDC.64 UR4, c[0x0][0x2d0] ;  /* 0x0000b40000047ab9 */ /* 0x000fe20000000a00 */
[----:B------:R-:W4:Y:S02]  /*d200*/  @P6 LDC R0, c[0x0][0x44c] ;  /* 0x00011300ff006b82 */ /* 0x000f240000000800 */
[----:B------:R-:W-:Y:S01]  /*d210*/  IMAD.IADD R3, R3, 0x1, R4 ;  /* 0x0000000103037824 */ /* 0x000fe200078e0204 */
[----:B---3--:R-:W-:-:S04]  /*d220*/  LOP3.LUT R20, R20, 0x7f, RZ, 0xc0, !PT ;  /* 0x0000007f14147812 */ /* 0x008fc800078ec0ff */
[----:B------:R-:W-:Y:S01]  /*d230*/  SHF.R.U32.HI R20, RZ, 0x2, R20 ;  /* 0x00000002ff147819 */ /* 0x000fe20000011614 */
[----:B--2---:R-:W-:-:S05]  /*d240*/  IMAD.SHL.U32 R21, R21, 0x20, RZ ;  /* 0x0000002015157824 */ /* 0x004fca00078e00ff */
[----:B------:R-:W-:-:S04]  /*d250*/  LOP3.LUT R21, R21, 0x60, RZ, 0xc0, !PT ;  /* 0x0000006015157812 */ /* 0x000fc800078ec0ff */
[----:B------:R-:W-:Y:S02]  /*d260*/  LOP3.LUT R20, R20, R21, RZ, 0xfc, !PT ;  /* 0x0000001514147212 */ /* 0x000fe400078efcff */
[----:B------:R-:W-:-:S03]  /*d270*/  LOP3.LUT R21, R13, 0x7f, RZ, 0xc0, !PT ;  /* 0x0000007f0d157812 */ /* 0x000fc600078ec0ff */
[----:B------:R-:W-:Y:S01]  /*d280*/  IMAD R6, R17, 0xc0, R20 ;  /* 0x000000c011067824 */ /* 0x000fe200078e0214 */
[----:B------:R-:W-:Y:S01]  /*d290*/  SHF.R.U32.HI R21, RZ, 0x2, R21 ;  /* 0x00000002ff157819 */ /* 0x000fe20000011615 */
[----:B------:R-:W-:Y:S02]  /*d2a0*/  IMAD.SHL.U32 R20, R13, 0x8, RZ ;  /* 0x000000080d147824 */ /* 0x000fe400078e00ff */
[----:B----4-:R-:W-:-:S03]  /*d2b0*/  @P6 IMAD.HI.U32 R0, R6, R0, RZ ;  /* 0x0000000006006227 */ /* 0x010fc600078e00ff */
        /* <DEDUP_REMOVED lines=9> */
[----:B-1----:R-:W-:-:S04]  /*d350*/  IMAD R0, R10, R7, R6 ;  /* 0x000000070a007224 */ /* 0x002fc800078e0206 */
        /* <DEDUP_REMOVED lines=21> */
[----:B------:R-:W-:Y:S01]  /*d4b0*/  UMOV UR5, 0xffffffff ;  /* 0xffffffff00057882 */ /* 0x000fe20000000000 */
[----:B------:R-:W-:Y:S02]  /*d4c0*/  ISETP.GE.AND P1, PT, R11, UR4, PT ;  /* 0x000000040b007c0c */ /* 0x000fe4000bf26270 */
[----:B------:R-:W-:Y:S01]  /*d4d0*/  IMAD.IADD R3, R3, 0x1, R6 ;  /* 0x0000000103037824 */ /* 0x000fe200078e0206 */
[----:B------:R-:W-:Y:S01]  /*d4e0*/  SHF.R.S32.HI R6, RZ, 0x1f, R5 ;  /* 0x0000001fff067819 */ /* 0x000fe20000011405 */
[----:B------:R-:W-:-:S04]  /*d4f0*/  IMAD.WIDE.U32 R2, R5, UR6, R2 ;  /* 0x0000000605027c25 */ /* 0x000fc8000f8e0002 */
[----:B------:R-:W-:Y:S01]  /*d500*/  IMAD R6, R6, UR6, RZ ;  /* 0x0000000606067c24 */ /* 0x000fe2000f8e02ff */
[----:B------:R-:W-:-:S03]  /*d510*/  LEA R8, P0, R2, UR8, 0x1 ;  /* 0x0000000802087c11 */ /* 0x000fc6000f8008ff */
[----:B------:R-:W-:-:S04]  /*d520*/  IMAD R6, R5, UR7, R6 ;  /* 0x0000000705067c24 */ /* 0x000fc8000f8e0206 */
[----:B------:R-:W-:-:S05]  /*d530*/  IMAD.IADD R3, R3, 0x1, R6 ;  /* 0x0000000103037824 */ /* 0x000fca00078e0206 */
[----:B------:R-:W-:Y:S02]  /*d540*/  LEA.HI.X R3, R2, UR9, R3, 0x1, P0 ;  /* 0x0000000902037c11 */ /* 0x000fe400080f0c03 */
[----:B------:R-:W-:Y:S01]  /*d550*/  ISETP.GE.AND P0, PT, R12, UR4, PT ;  /* 0x000000040c007c0c */ /* 0x000fe2000bf06270 */
[----:B------:R-:W-:-:S12]  /*d560*/  BRA.DIV UR5, `(.L_x_12134) ;  /* 0x0000003605947947 */ /* 0x000fd8000b800000 */
[----:B------:R-:W2:Y:S04]  /*d570*/  LDL.LU R5, [R1+0x20] ;  /* 0x0000200001057983 */ /* 0x000ea80000300800 */
[----:B------:R-:W3:Y:S01]  /*d580*/  LDL R9, [R1+0x18] ;  /* 0x0000180001097983 */ /* 0x000ee20000100800 */
[----:B------:R-:W-:-:S03]  /*d590*/  IMAD R17, R17, 0xc0, R21 ;  /* 0x000000c011117824 */ /* 0x000fc600078e0215 */
[----:B------:R-:W0:Y:S04]  /*d5a0*/  SHFL.IDX PT, R7, R4, RZ, 0x1c1f ;  /* 0x001c1fff04077589 */ /* 0x000e2800000e0000 */
[----:B------:R-:W1:Y:S01]  /*d5b0*/  SHFL.IDX PT, R6, R0, RZ, 0x1c1f ;  /* 0x001c1fff00067589 */ /* 0x000e6200000e0000 */
[----:B--2---:R-:W-:Y:S02]  /*d5c0*/  IMAD R2, R5, R10, RZ ;  /* 0x0000000a05027224 */ /* 0x004fe400078e02ff */
[----:B------:R-:W-:-:S03]  /*d5d0*/  VIADD R5, R17, 0x20 ;  /* 0x0000002011057836 */ /* 0x000fc60000000000 */
[----:B------:R-:W-:-:S13]  /*d5e0*/  ISETP.GE.AND P2, PT, R17, R2, PT ;  /* 0x000000021100720c */ /* 0x000fda0003f46270 */
[----:B0-----:R-:W-:-:S05]  /*d5f0*/  @!P2 LEA R7, P4, R20, R7, 0x1 ;  /* 0x000000071407a211 */ /* 0x001fca00078808ff */
[----:B-1----:R-:W-:-:S05]  /*d600*/  @!P2 IMAD.X R6, RZ, RZ, R6, P4 ;  /* 0x000000ffff06a224 */ /* 0x002fca00020e0606 */
[----:B------:R-:W-:-:S04]  /*d610*/  @!P2 LOP3.LUT R7, R7, R6, RZ, 0x3c, !PT ;  /* 0x000000060707a212 */ /* 0x000fc800078e3cff */
[----:B------:R-:W-:-:S04]  /*d620*/  @!P2 LOP3.LUT R6, R7, R6, RZ, 0x3c, !PT ;  /* 0x000000060706a212 */ /* 0x000fc800078e3cff */
[----:B------:R-:W-:-:S05]  /*d630*/  @!P2 LOP3.LUT R7, R7, R6, RZ, 0x3c, !PT ;  /* 0x000000060707a212 */ /* 0x000fca00078e3cff */
[----:B------:R-:W-:Y:S01]  /*d640*/  @!PT LDS RZ, [RZ] ;  /* 0x00000000fffff984 */ /* 0x000fe20000000800 */
[----:B---3--:R-:W-:Y:S04]  /*d650*/  @!P2 LDGSTS.E.BYPASS.LTC128B.128 [R9+0xc400], desc[UR36][R6.64], !P3 ;  /* 0x0c4000000609afae */ /* 0x008fe8000d901d64 */
        /* <DEDUP_REMOVED lines=14> */
[----:B------:R-:W-:Y:S01]  /*d740*/  ISETP.GE.AND P2, PT, R5, R2, PT ;  /* 0x000000020500720c */ /* 0x000fe20003f46270 */
[----:B------:R-:W-:-:S02]  /*d750*/  VIADD R5, R17, 0x60 ;  /* 0x0000006011057836 */ /* 0x000fc40000000000 */
        /* <DEDUP_REMOVED lines=11> */
[----:B------:R-:W-:Y:S01]  /*d810*/  @!P2 LDGSTS.E.BYPASS.LTC128B.128 [R9+0x13400], desc[UR36][R6.64+0x80], !P1 ;  /* 0x134000800609afae */ /* 0x000fe2000c901d64 */
[----:B------:R-:W-:-:S13]  /*d820*/  ISETP.GE.AND P2, PT, R5, R2, PT ;  /* 0x000000020500720c */ /* 0x000fda0003f46270 */
[----:B--2---:R-:W-:-:S05]  /*d830*/  @!P2 LEA R4, P4, R20, R4, 0x1 ;  /* 0x000000041404a211 */ /* 0x004fca00078808ff */
[----:B---3--:R-:W-:-:S04]  /*d840*/  @!P2 IMAD.X R0, RZ, RZ, R0, P4 ;  /* 0x000000ffff00a224 */ /* 0x008fc800020e0600 */
        /* <DEDUP_REMOVED lines=16> */
.L_x_12215:
        /* <DEDUP_REMOVED lines=13> */
.L_x_12135:
        /* <DEDUP_REMOVED lines=18> */
.L_x_12216:
[----:B------:R-:W-:Y:S05]  /*db40*/  BSYNC B0 ;  /* 0x0000000000007941 */ /* 0x000fea0003800000 */
.L_x_12136:
[----:B------:R-:W2:Y:S01]  /*db50*/  LDL R3, [R1+0x24] ;  /* 0x0000240001037983 */ /* 0x000ea20000100800 */
[----:B------:R-:W-:Y:S01]  /*db60*/  BSSY B0, `(.L_x_12138) ;  /* 0x00000ff000007945 */ /* 0x000fe20003800000 */
[----:B--2---:R-:W-:-:S13]  /*db70*/  ISETP.GE.AND P0, PT, R3, 0x2, PT ;  /* 0x000000020300780c */ /* 0x004fda0003f06270 */
[----:B------:R-:W-:Y:S05]  /*db80*/  @!P0 BRA `(.L_x_12139) ;  /* 0x0000000c00f08947 */ /* 0x000fea0003800000 */
[----:B------:R-:W0:Y:S01]  /*db90*/  S2R R2, SR_TID.X ;  /* 0x0000000000027919 */ /* 0x000e220000002100 */
[----:B-1----:R-:W-:Y:S01]  /*dba0*/  VIADD R0, R3, 0xfffffffe ;  /* 0xfffffffe03007836 */ /* 0x002fe20000000000 */
        /* <DEDUP_REMOVED lines=11> */
.L_x_12152:
        /* <DEDUP_REMOVED lines=42> */
.L_x_12140:
[----:B------:R-:W-:Y:S01]  /*df00*/  IMAD R5, R26, 0x8, R23 ;  /* 0x000000081a057824 */ /* 0x000fe200078e0217 */
[----:B------:R-:W-:Y:S01]  /*df10*/  SHF.L.U32 R0, R29, 0x1f, RZ ;  /* 0x0000001f1d007819 */ /* 0x000fe200000006ff */
[----:B------:R-:W-:Y:S03]  /*df20*/  BSSY B1, `(.L_x_12141) ;  /* 0x0000003000017945 */ /* 0x000fe60003800000 */
[----:B------:R-:W0:Y:S02]  /*df30*/  SYNCS.PHASECHK.TRANS64.TRYWAIT P0, [R5+URZ+0x2d840], R0 ;  /* 0x02d84000050075a7 */ /* 0x000e24000800017f */
[----:B0-----:R-:W-:Y:S05]  /*df40*/  @!P0 BRA `(.L_x_12142) ;  /* 0x0000003400448947 */ /* 0x001fea0003800000 */
.L_x_12217:
[----:B------:R-:W-:Y:S05]  /*df50*/  BSYNC B1 ;  /* 0x0000000000017941 */ /* 0x000fea0003800000 */
.L_x_12141:
        /* <DEDUP_REMOVED lines=60> */
.L_x_12227:
        /* <DEDUP_REMOVED lines=11> */
.L_x_12144:
        /* <DEDUP_REMOVED lines=11> */
.L_x_12145:
[----:B------:R1:W-:Y:S01]  /*e480*/  SYNCS.ARRIVE.TRANS64.A1T0 RZ, [R5+URZ+0x2d830], RZ ;  /* 0x02d830ff05ff79a7 */ /* 0x0003e2000810003f */
[----:B------:R-:W-:Y:S05]  /*e490*/  @!P5 BRA `(.L_x_12146) ;  /* 0x000000000004d947 */ /* 0x000fea0003800000 */
[----:B------:R-:W-:Y:S01]  /*e4a0*/  BPT.TRAP 0x1 ;  /* 0x000000040000795c */ /* 0x000fe20000300000 */
.L_x_12146:
[----:B------:R-:W-:Y:S01]  /*e4b0*/  SHF.L.U32 R2, R17, 0x1f, RZ ;  /* 0x0000001f11027819 */ /* 0x000fe200000006ff */
[----:B-1----:R-:W-:Y:S01]  /*e4c0*/  IMAD R5, R10, 0x8, R23 ;  /* 0x000000080a057824 */ /* 0x002fe200078e0217 */
[----:B------:R-:W-:Y:S03]  /*e4d0*/  BSSY B1, `(.L_x_12147) ;  /* 0x0000003000017945 */ /* 0x000fe60003800000 */
[----:B------:R-:W1:Y:S02]  /*e4e0*/  SYNCS.PHASECHK.TRANS64.TRYWAIT P0, [R5+URZ+0x2d860], R2 ;  /* 0x02d86002050075a7 */ /* 0x000e64000800017f */
[----:B-1----:R-:W-:Y:S05]  /*e4f0*/  @!P0 BRA `(.L_x_12148) ;  /* 0x0000003400408947 */ /* 0x002fea0003800000 */
.L_x_12228:
[----:B------:R-:W-:Y:S05]  /*e500*/  BSYNC B1 ;  /* 0x0000000000017941 */ /* 0x000fea0003800000 */
.L_x_12147:
        /* <DEDUP_REMOVED lines=49> */
.L_x_12238:
        /* <DEDUP_REMOVED lines=32> */
.L_x_12150:
        /* <DEDUP_REMOVED lines=12> */
.L_x_12151:
[----:B------:R2:W-:Y:S01]  /*eae0*/  STL [R1], R27 ;  /* 0x0000001b01007387 */ /* 0x0005e20000100800 */
[C---:B------:R-:W-:Y:S01]  /*eaf0*/  ISETP.GT.AND P0, PT, R27.reuse, RZ, PT ;  /* 0x000000ff1b00720c */ /* 0x040fe20003f04270 */
[----:B------:R2:W-:Y:S01]  /*eb00*/  SYNCS.ARRIVE.TRANS64.A1T0 RZ, [R5+URZ+0x2d850], RZ ;  /* 0x02d850ff05ff79a7 */ /* 0x0005e2000810003f */
[----:B------:R-:W-:Y:S02]  /*eb10*/  VIADD R0, R27, 0xffffffff ;  /* 0xffffffff1b007836 */ /* 0x000fe40000000000 */
[----:B------:R-:W-:Y:S02]  /*eb20*/  IMAD.MOV.U32 R17, RZ, RZ, R29 ;  /* 0x000000ffff117224 */ /* 0x000fe400078e001d */
[----:B------:R-:W-:-:S07]  /*eb30*/  IMAD.MOV.U32 R10, RZ, RZ, R26 ;  /* 0x000000ffff0a7224 */ /* 0x000fce00078e001a */
[----:B--2---:R-:W-:Y:S05]  /*eb40*/  @P0 BRA `(.L_x_12152) ;  /* 0xfffffff000440947 */ /* 0x004fea000383ffff */
.L_x_12139:
[----:B------:R-:W-:Y:S05]  /*eb50*/  BSYNC B0 ;  /* 0x0000000000007941 */ /* 0x000fea0003800000 */
.L_x_12138:
        /* <DEDUP_REMOVED lines=17> */
.L_x_12154:
[----:B------:R-:W-:Y:S05]  /*ec70*/  BSYNC B0 ;  /* 0x0000000000007941 */ /* 0x000fea0003800000 */
.L_x_12153:
[----:B-1----:R-:W2:Y:S02]  /*ec80*/  LDL R0, [R1+0x38] ;  /* 0x0000380001007983 */ /* 0x002ea40000100800 */
[----:B--2---:R-:W-:-:S13]  /*ec90*/  ISETP.NE.AND P0, PT, R0, 0x3, PT ;  /* 0x000000030000780c */ /* 0x004fda0003f05270 */
[----:B------:R-:W-:Y:S05]  /*eca0*/  @!P0 BRA `(.L_x_12155) ;  /* 0x0000000000048947 */ /* 0x000fea0003800000 */
[----:B------:R-:W-:Y:S01]  /*ecb0*/  BPT.TRAP 0x1 ;  /* 0x000000040000795c */ /* 0x000fe20000300000 */
.L_x_12155:
[----:B------:R-:W2:Y:S01]  /*ecc0*/  LDL.LU R2, [R1+0xc] ;  /* 0x00000c0001027983 */ /* 0x000ea20000300800 */
[----:B------:R-:W-:Y:S01]  /*ecd0*/  IMAD R0, R26, 0x8, R23 ;  /* 0x000000081a007824 */ /* 0x000fe200078e0217 */
[----:B------:R-:W-:Y:S01]  /*ece0*/  SHF.L.U32 R3, R29, 0x1f, RZ ;  /* 0x0000001f1d037819 */ /* 0x000fe200000006ff */
[----:B------:R-:W-:Y:S03]  /*ecf0*/  BSSY B0, `(.L_x_12156) ;  /* 0x0000004000007945 */ /* 0x000fe60003800000 */
[----:B------:R-:W1:Y:S01]  /*ed00*/  SYNCS.PHASECHK.TRANS64.TRYWAIT P0, [R0+URZ+0x2d860], R3 ;  /* 0x02d86003000075a7 */ /* 0x000e62000800017f */
[----:B--2---:R-:W-:Y:S01]  /*ed10*/  IMAD R6, R27, -0x80, R2 ;  /* 0xffffff801b067824 */ /* 0x004fe200078e0202 */
[----:B-1----:R-:W-:Y:S06]  /*ed20*/  @!P0 BRA `(.L_x_12157) ;  /* 0x0000003000ac8947 */ /* 0x002fec0003800000 */
.L_x_12239:
[----:B------:R-:W-:Y:S05]  /*ed30*/  BSYNC B0 ;  /* 0x0000000000007941 */ /* 0x000fea0003800000 */
.L_x_12156:
        /* <DEDUP_REMOVED lines=56> */
.L_x_12249:
        /* <DEDUP_REMOVED lines=13> */
.L_x_12159:
        /* <DEDUP_REMOVED lines=11> */
.L_x_12160:
[----:B------:R-:W-:Y:S01]  /*f240*/  VIADD R26, R26, 0x1 ;  /* 0x000000011a1a7836 */ /* 0x000fe20000000000 */
[----:B------:R0:W-:Y:S04]  /*f250*/  SYNCS.ARRIVE.TRANS64.A1T0 RZ, [R0+URZ+0x2d850], RZ ;  /* 0x02d850ff00ff79a7 */ /* 0x0001e8000810003f */
[----:B------:R-:W-:-:S04]  /*f260*/  ISETP.NE.AND P0, PT, R26, 0x2, PT ;  /* 0x000000021a00780c */ /* 0x000fc80003f05270 */
[----:B0-----:R-:W-:Y:S02]  /*f270*/  SEL R0, RZ, 0x1, P0 ;  /* 0x00000001ff007807 */ /* 0x001fe40000000000 */
[----:B------:R-:W-:Y:S02]  /*f280*/  SEL R26, R26, RZ, P0 ;  /* 0x000000ff1a1a7207 */ /* 0x000fe40000000000 */
[----:B------:R-:W-:-:S07]  /*f290*/  LOP3.LUT R29, R29, R0, RZ, 0x3c, !PT ;  /* 0x000000001d1d7212 */ /* 0x000fce00078e3cff */
.L_x_12119:
[----:B------:R-:W-:Y:S05]  /*f2a0*/  BSYNC B7 ;  /* 0x0000000000077941 */ /* 0x000fea0003800000 */
.L_x_12117:
        /* <DEDUP_REMOVED lines=8> */
[----:B------:R1:W2:Y:S01]  /*f330*/  LDS.128 R16, [R23+0x2d8d0] ;  /* 0x02d8d00017107984 */ /* 0x0002a20000000c00 */
[----:B------:R-:W-:Y:S06]  /*f340*/  BAR.ARV 0x4, 0x200 ;  /* 0x0108000000007b1d */ /* 0x000fec0000002000 */
[----:B------:R-:W-:Y:S05]  /*f350*/  BRA `(.L_x_12162) ;  /* 0x0000000800cc7947 */ /* 0x000fea0003800000 */
.L_x_12161:
        /* <DEDUP_REMOVED lines=36> */
.L_x_12259:
[----:B------:R-:W-:Y:S02]  /*f5a0*/  ULDC UR4, c[0x0][0xc38] ;  /* 0x00030e0000047ab9 */ /* 0x000fe40000000800 */
[----:B------:R-:W-:-:S04]  /*f5b0*/  IMAD.U32 R4, RZ, RZ, UR4 ;  /* 0x00000004ff047e24 */ /* 0x000fc8000f8e00ff */
[----:B-1----:R-:W-:-:S04]  /*f5c0*/  IMAD R5, R14, R4, RZ ;  /* 0x000000040e057224 */ /* 0x002fc800078e02ff */
[----:B------:R-:W-:-:S05]  /*f5d0*/  IMAD.IADD R16, R16, 0x1, R5 ;  /* 0x0000000110107824 */ /* 0x000fca00078e0205 */
[----:B------:R-:W-:-:S13]  /*f5e0*/  ISETP.GT.AND P6, PT, R16, R0, PT ;  /* 0x000000001000720c */ /* 0x000fda0003fc4270 */
[----:B------:R-:W-:Y:S05]  /*f5f0*/  @P6 BRA `(.L_x_12164) ;  /* 0x00000000009c6947 */ /* 0x000fea0003800000 */
.L_x_12169:
        /* <DEDUP_REMOVED lines=14> */
.L_x_12167:
[----:B------:R-:W-:Y:S05]  /*f6e0*/  BSYNC B0 ;  /* 0x0000000000007941 */ /* 0x000fea0003800000 */
.L_x_12166:
        /* <DEDUP_REMOVED lines=18> */
.L_x_12267:
[----:B------:R-:W-:Y:S02]  /*f810*/  ULDC UR4, c[0x0][0xc38] ;  /* 0x00030e0000047ab9 */ /* 0x000fe40000000800 */
[----:B------:R-:W-:-:S04]  /*f820*/  IMAD.U32 R4, RZ, RZ, UR4 ;  /* 0x00000004ff047e24 */ /* 0x000fc8000f8e00ff */
[----:B-1----:R-:W-:-:S04]  /*f830*/  IMAD R5, R14, R4, RZ ;  /* 0x000000040e057224 */ /* 0x002fc800078e02ff */
[----:B------:R-:W-:-:S05]  /*f840*/  IMAD.IADD R16, R5, 0x1, R16 ;  /* 0x0000000105107824 */ /* 0x000fca00078e0210 */
[----:B------:R-:W-:-:S13]  /*f850*/  ISETP.GT.AND P6, PT, R16, R0, PT ;  /* 0x000000001000720c */ /* 0x000fda0003fc4270 */
[----:B------:R-:W-:Y:S05]  /*f860*/  @!P6 BRA `(.L_x_12169) ;  /* 0xfffffffc0064e947 */ /* 0x000fea000383ffff */
.L_x_12164:
        /* <DEDUP_REMOVED lines=8> */
.L_x_12271:
[----:B------:R-:W-:Y:S01]  /*f8f0*/  ISETP.NE.AND P0, PT, R5, RZ, PT ;  /* 0x000000ff0500720c */ /* 0x000fe20003f05270 */
[----:B------:R-:W-:-:S12]  /*f900*/  IMAD.MOV.U32 R5, RZ, RZ, RZ ;  /* 0x000000ffff057224 */ /* 0x000fd800078e00ff */
[----:B------:R-:W-:Y:S05]  /*f910*/  @!P0 BRA `(.L_x_12171) ;  /* 0x0000000000108947 */ /* 0x000fea0003800000 */
[----:B------:R-:W-:Y:S01]  /*f920*/  UMOV UR4, 0xffffffff ;  /* 0xffffffff00047882 */ /* 0x000fe20000000000 */
[----:B------:R-:W-:Y:S02]  /*f930*/  VIADD R12, R6, 0xffffffff ;  /* 0xffffffff060c7836 */ /* 0x000fe40000000000 */
[----:B------:R-:W-:Y:S05]  /*f940*/  BRA.DIV UR4, `(.L_x_12172) ;  /* 0x0000003604507947 */ /* 0x000fea000b800000 */
[----:B------:R3:W4:Y:S02]  /*f950*/  SHFL.IDX PT, R5, R3, R12, 0x1f ;  /* 0x00001f0c03057589 */ /* 0x00072400000e0000 */
.L_x_12171:
        /* <DEDUP_REMOVED lines=66> */
.L_x_12165:
[----:B------:R-:W-:Y:S01]  /*fd80*/  UMOV UR4, URZ ;  /* 0x0000003f00047c82 */ /* 0x000fe20008000000 */
[----:B------:R-:W-:Y:S01]  /*fd90*/  UMOV UR5, URZ ;  /* 0x0000003f00057c82 */ /* 0x000fe20008000000 */
[----:B------:R-:W-:Y:S01]  /*fda0*/  ULDC UR6, c[0x0][0xc3c] ;  /* 0x00030f0000067ab9 */ /* 0x000fe20000000800 */
[----:B------:R-:W-:Y:S02]  /*fdb0*/  IMAD.MOV.U32 R16, RZ, RZ, R0 ;  /* 0x000000ffff107224 */ /* 0x000fe400078e0000 */
[----:B------:R-:W-:Y:S02]  /*fdc0*/  IMAD.U32 R17, RZ, RZ, UR4 ;  /* 0x00000004ff117e24 */ /* 0x000fe4000f8e00ff */
[----:B------:R-:W-:Y:S02]  /*fdd0*/  IMAD.U32 R18, RZ, RZ, UR5 ;  /* 0x00000005ff127e24 */ /* 0x000fe4000f8e00ff */
[----:B------:R-:W-:-:S07]  /*fde0*/  IMAD.U32 R19, RZ, RZ, UR6 ;  /* 0x00000006ff137e24 */ /* 0x000fce000f8e00ff */
.L_x_12173:
        /* <DEDUP_REMOVED lines=10> */
.L_x_12162:
[----:B------:R-:W-:Y:S02]  /*fe90*/  ULDC UR4, c[0x0][0xc3c] ;  /* 0x00030f0000047ab9 */ /* 0x000fe40000000800 */
[----:B--2---:R-:W-:-:S13]  /*fea0*/  ISETP.GE.AND P0, PT, R19, UR4, PT ;  /* 0x0000000413007c0c */ /* 0x004fda000bf06270 */
[----:B------:R-:W-:Y:S05]  /*feb0*/  @!P0 BRA `(.L_x_12174) ;  /* 0xffffffb8000c8947 */ /* 0x000fea000383ffff */
[----:B------:R-:W-:Y:S05]  /*fec0*/  BSYNC B8 ;  /* 0x0000000000087941 */ /* 0x000fea0003800000 */
.L_x_12113:
        /* <DEDUP_REMOVED lines=12> */
.L_x_12274:
[----:B------:R-:W-:Y:S05]  /*ff90*/  BSYNC B0 ;  /* 0x0000000000007941 */ /* 0x000fea0003800000 */
.L_x_12175:
[----:B------:R-:W-:-:S03]  /*ffa0*/  UMOV UR4, 0xffffffff ;  /* 0xffffffff00047882 */ /* 0x000fc60000000000 */
[----:B------:R-:W-:Y:S05]  /*ffb0*/  BRA.DIV UR4, `(.L_x_12177) ;  /* 0x0000002e04f07947 */ /* 0x000fea000b800000 */
[----:B-1----:R-:W1:Y:S02]  /*ffc0*/  S2R R0, SR_TID.X ;  /* 0x0000000000007919 */ /* 0x002e640000002100 */
[----:B-1----:R-:W-:-:S04]  /*ffd0*/  SHF.R.U32.HI R0, RZ, 0x5, R0 ;  /* 0x00000005ff007819 */ /* 0x002fc80000011600 */
[----:B------:R-:W-:-:S05]  /*ffe0*/  LOP3.LUT R0, R0, 0x3, RZ, 0xc0, !PT ;  /* 0x0000000300007812 */ /* 0x000fca00078ec0ff */
[----:B------:R1:W2:Y:S02]  /*fff0*/  SHFL.IDX PT, R14, R0, RZ, 0x1f ;  /* 0x00001fff000e7589 */ /* 0x0002a400000e0000 */
.L_x_12277:
[----:B--2---:R-:W-:Y:S01]  /*10000*/  ISETP.NE.AND P0, PT, R14, RZ, PT ;  /* 0x000000ff0e00720c */ /* 0x004fe20003f05270 */
[----:B------:R-:W-:-:S12]  /*10010*/  BSSY B0, `(.L_x_12178) ;  /* 0x0000024000007945 */ /* 0x000fd80003800000 */
[----:B------:R-:W-:Y:S05]  /*10020*/  @P0 BRA `(.L_x_12179) ;  /* 0x0000000000880947 */ /* 0x000fea0003800000 */
[----:B------:R-:W-:-:S03]  /*10030*/  UMOV UR4, 0xffffffff ;  /* 0xffffffff00047882 */ /* 0x000fc60000000000 */
[----:B------:R-:W-:Y:S05]  /*10040*/  BRA.DIV UR4, `(.L_x_12180) ;  /* 0x0000003204007947 */ /* 0x000fea000b800000 */
[----:B------:R-:W-:-:S13]  /*10050*/  ELECT P6, URZ, PT ;  /* 0x00000000003f782f */ /* 0x000fda00038c0000 */
.L_x_12280:
[----:B------:R-:W-:Y:S05]  /*10060*/  @!P6 BRA `(.L_x_12179) ;  /* 0x000000000078e947 */ /* 0x000fea0003800000 */
[----:B-1----:R-:W2:Y:S02]  /*10070*/  LDL.LU R0, [R1+0x1c] ;  /* 0x00001c0001007983 */ /* 0x002ea40000300800 */
[----:B--2---:R-:W-:-:S04]  /*10080*/  LOP3.LUT R0, R0, 0x2, RZ, 0xfc, !PT ;  /* 0x0000000200007812 */ /* 0x004fc800078efcff */
[----:B------:R-:W-:-:S13]  /*10090*/  ISETP.NE.AND P0, PT, R0, 0x3, PT ;  /* 0x000000030000780c */ /* 0x000fda0003f05270 */
[----:B------:R-:W-:Y:S05]  /*100a0*/  @!P0 BRA `(.L_x_12181) ;  /* 0x0000000000048947 */ /* 0x000fea0003800000 */
[----:B------:R-:W-:Y:S01]  /*100b0*/  BPT.TRAP 0x1 ;  /* 0x000000040000795c */ /* 0x000fe20000300000 */
.L_x_12181:
[C---:B------:R-:W-:Y:S01]  /*100c0*/  IMAD R3, R26.reuse, 0x8, R5 ;  /* 0x000000081a037824 */ /* 0x040fe200078e0205 */
[----:B------:R-:W-:Y:S01]  /*100d0*/  SHF.L.U32 R2, R29, 0x1f, RZ ;  /* 0x0000001f1d027819 */ /* 0x000fe200000006ff */
[----:B------:R-:W-:-:S03]  /*100e0*/  VIADD R26, R26, 0x1 ;  /* 0x000000011a1a7836 */ /* 0x000fc60000000000 */
[----:B------:R-:W1:Y:S02]  /*100f0*/  SYNCS.PHASECHK.TRANS64.TRYWAIT P1, [R3+URZ+0x2d840], R2 ;  /* 0x02d84002030075a7 */ /* 0x000e64000802017f */
[----:B------:R-:W-:-:S04]  /*10100*/  ISETP.NE.AND P2, PT, R26, 0x2, PT ;  /* 0x000000021a00780c */ /* 0x000fc80003f45270 */
[----:B------:R-:W-:Y:S01]  /*10110*/  SEL R0, RZ, 0x1, P2 ;  /* 0x00000001ff007807 */ /* 0x000fe20001000000 */
[----:B-1----:R-:W-:Y:S08]  /*10120*/  @!P1 BRA `(.L_x_12182) ;  /* 0x0000002c00e89947 */ /* 0x002ff00003800000 */
.L_x_12281:
[----:B------:R-:W-:Y:S02]  /*10130*/  SEL R26, R26, RZ, P2 ;  /* 0x000000ff1a1a7207 */ /* 0x000fe40001000000 */
[----:B------:R-:W-:Y:S01]  /*10140*/  LOP3.LUT R0, R29, R0, RZ, 0x3c, !PT ;  /* 0x000000001d007212 */ /* 0x000fe200078e3cff */
[----:B------:R-:W-:Y:S06]  /*10150*/  @!P0 BRA `(.L_x_12183) ;  /* 0x0000000000048947 */ /* 0x000fec0003800000 */
[----:B------:R-:W-:Y:S01]  /*10160*/  BPT.TRAP 0x1 ;  /* 0x000000040000795c */ /* 0x000fe20000300000 */
.L_x_12183:
[----:B------:R-:W-:Y:S01]  /*10170*/  IMAD R5, R26, 0x8, R5 ;  /* 0x000000081a057824 */ /* 0x000fe200078e0205 */
[----:B------:R-:W-:-:S04]  /*10180*/  SHF.L.U32 R0, R0, 0x1f, RZ ;  /* 0x0000001f00007819 */ /* 0x000fc800000006ff */
[----:B------:R-:W2:Y:S02]  /*10190*/  SYNCS.PHASECHK.TRANS64.TRYWAIT P1, [R5+URZ+0x2d840], R0 ;  /* 0x02d84000050075a7 */ /* 0x000ea4000802017f */
[----:B--2---:R-:W-:Y:S05]  /*101a0*/  @!P1 BRA `(.L_x_12184) ;  /* 0x0000002c00dc9947 */ /* 0x004fea0003800000 */
.L_x_12282:
[----:B------:R-:W-:Y:S05]  /*101b0*/  @!P0 BRA `(.L_x_12185) ;  /* 0x0000000000048947 */ /* 0x000fea0003800000 */
[----:B------:R-:W-:Y:S01]  /*101c0*/  BPT.TRAP 0x1 ;  /* 0x000000040000795c */ /* 0x000fe20000300000 */
.L_x_12185:
[----:B------:R-:W3:Y:S02]  /*101d0*/  SYNCS.PHASECHK.TRANS64.TRYWAIT P1, [R3+URZ+0x2d860], R2 ;  /* 0x02d86002030075a7 */ /* 0x000ee4000802017f */
[----:B---3--:R-:W-:Y:S05]  /*101e0*/  @!P1 BRA `(.L_x_12186) ;  /* 0x0000002c00e09947 */ /* 0x008fea0003800000 */
.L_x_12283:
[----:B------:R-:W-:Y:S05]  /*101f0*/  @!P0 BRA `(.L_x_12187) ;  /* 0x0000000000048947 */ /* 0x000fea0003800000 */
[----:B------:R-:W-:Y:S01]  /*10200*/  BPT.TRAP 0x1 ;  /* 0x000000040000795c */ /* 0x000fe20000300000 */
.L_x_12187:
[----:B----4-:R4:W0:Y:S02]  /*10210*/  SYNCS.PHASECHK.TRANS64.TRYWAIT P0, [R5+URZ+0x2d860], R0 ;  /* 0x02d86000050075a7 */ /* 0x010824000800017f */
[----:B0-----:R-:W-:Y:S05]  /*10220*/  @!P0 NANOSLEEP.SYNCS 0x989680 ;  /* 0x009896800000895d */ /* 0x001fea0003900000 */
[----:B------:R-:W0:Y:S02]  /*10230*/  @!P0 SYNCS.PHASECHK.TRANS64 P0, [R5+URZ+0x2d860], R0 ;  /* 0x02d86000050085a7 */ /* 0x000e24000800007f */
[----:B0-----:R-:W-:Y:S05]  /*10240*/  @!P0 BRA `(.L_x_12187) ;  /* 0xfffffffc00f08947 */ /* 0x001fea000383ffff */
.L_x_12179:
[----:B------:R-:W-:Y:S05]  /*10250*/  BSYNC B0 ;  /* 0x0000000000007941 */ /* 0x000fea0003800000 */
.L_x_12178:
[----:B------:R-:W-:Y:S05]  /*10260*/  EXIT ;  /* 0x000000000000794d */ /* 0x000fea0003800000 */
.L_x_12057:
[----:B0-----:R-:W-:-:S04]  /*10270*/  IMAD.U32 R3, RZ, RZ, UR40 ;  /* 0x00000028ff037e24 */ /* 0x001fc8000f8e00ff */
[----:B------:R0:W1:Y:S03]  /*10280*/  SYNCS.PHASECHK.TRANS64.TRYWAIT P1, [R3+URZ+0x2d800], R0 ;  /* 0x02d80000030075a7 */ /* 0x000066000802017f */
[----:B-1----:R-:W-:Y:S05]  /*10290*/  @!P1 NANOSLEEP.SYNCS 0x989680 ;  /* 0x009896800000995d */ /* 0x002fea0003900000 */
[----:B------:R-:W1:Y:S02]  /*102a0*/  @!P1 SYNCS.PHASECHK.TRANS64 P1, [R3+URZ+0x2d800], R0 ;  /* 0x02d80000030095a7 */ /* 0x000e64000802007f */
[----:B-1----:R-:W-:Y:S05]  /*102b0*/  @!P1 BRA `(.L_x_12057) ;  /* 0xfffffffc00ec9947 */ /* 0x002fea000383ffff */
[----:B------:R-:W-:Y:S05]  /*102c0*/  BRA `(.L_x_12188) ;  /* 0xffffff1400247947 */ /* 0x000fea000383ffff */
.L_x_12061:
[----:B-1----:R1:W2:Y:S02]  /*102d0*/  SYNCS.PHASECHK.TRANS64.TRYWAIT P1, [R3+URZ+0x2d830], R0 ;  /* 0x02d83000030075a7 */ /* 0x0022a4000802017f */
[----:B--2---:R-:W-:Y:S05]  /*102e0*/  @!P1 NANOSLEEP.SYNCS 0x989680 ;  /* 0x009896800000995d */ /* 0x004fea0003900000 */
[----:B------:R-:W2:Y:S02]  /*102f0*/  @!P1 SYNCS.PHASECHK.TRANS64 P1, [R3+URZ+0x2d830], R0 ;  /* 0x02d83000030095a7 */ /* 0x000ea4000802007f */
[----:B--2---:R-:W-:Y:S05]  /*10300*/  @!P1 BRA `(.L_x_12061) ;  /* 0xfffffffc00f09947 */ /* 0x004fea000383ffff */
[----:B------:R-:W-:Y:S05]  /*10310*/  BRA `(.L_x_12060) ;  /* 0xffffff14003c7947 */ /* 0x000fea000383ffff */
.L_x_12067:
[----:B-1----:R-:W-:-:S04]  /*10320*/  IMAD.U32 R5, RZ, RZ, UR7 ;  /* 0x00000007ff057e24 */ /* 0x002fc8000f8e00ff */
[----:B------:R1:W2:Y:S03]  /*10330*/  SYNCS.PHASECHK.TRANS64.TRYWAIT P1, [R5+URZ+0x2d830], R0 ;  /* 0x02d83000050075a7 */ /* 0x0002a6000802017f */
[----:B--2---:R-:W-:Y:S05]  /*10340*/  @!P1 NANOSLEEP.SYNCS 0x989680 ;  /* 0x009896800000995d */ /* 0x004fea0003900000 */
[----:B------:R-:W2:Y:S02]  /*10350*/  @!P1 SYNCS.PHASECHK.TRANS64 P1, [R5+URZ+0x2d830], R0 ;  /* 0x02d83000050095a7 */ /* 0x000ea4000802007f */
[----:B--2---:R-:W-:Y:S05]  /*10360*/  @!P1 BRA `(.L_x_12067) ;  /* 0xfffffffc00ec9947 */ /* 0x004fea000383ffff */
[----:B------:R-:W-:Y:S05]  /*10370*/  BRA `(.L_x_12064) ;  /* 0xffffff3800087947 */ /* 0x000fea000383ffff */
.L_x_12071:
[----:B-1----:R-:W-:-:S04]  /*10380*/  IMAD.U32 R5, RZ, RZ, UR7 ;  /* 0x00000007ff057e24 */ /* 0x002fc8000f8e00ff */
[----:B------:R1:W2:Y:S03]  /*10390*/  SYNCS.PHASECHK.TRANS64.TRYWAIT P1, [R5+URZ+0x2d850], R0 ;  /* 0x02d85000050075a7 */ /* 0x0002a6000802017f */
[----:B--2---:R-:W-:Y:S05]  /*103a0*/  @!P1 NANOSLEEP.SYNCS 0x989680 ;  /* 0x009896800000995d */ /* 0x004fea0003900000 */
[----:B------:R-:W2:Y:S02]  /*103b0*/  @!P1 SYNCS.PHASECHK.TRANS64 P1, [R5+URZ+0x2d850], R0 ;  /* 0x02d85000050095a7 */ /* 0x000ea4000802007f */
[----:B--2---:R-:W-:Y:S05]  /*103c0*/  @!P1 BRA `(.L_x_12071) ;  /* 0xfffffffc00ec9947 */ /* 0x004fea000383ffff */
[----:B------:R-:W-:Y:S05]  /*103d0*/  BRA `(.L_x_12068) ;  /* 0xffffff3800b87947 */ /* 0x000fea000383ffff */
.L_x_12079:
[----:B-1----:R-:W-:-:S04]  /*103e0*/  IMAD.U32 R5, RZ, RZ, UR7 ;  /* 0x00000007ff057e24 */ /* 0x002fc8000f8e00ff */
[----:B------:R1:W2:Y:S03]  /*103f0*/  SYNCS.PHASECHK.TRANS64.TRYWAIT P1, [R5+URZ+0x2d830], R0 ;  /* 0x02d83000050075a7 */ /* 0x0002a6000802017f */
[----:B--2---:R-:W-:Y:S05]  /*10400*/  @!P1 NANOSLEEP.SYNCS 0x989680 ;  /* 0x009896800000995d */ /* 0x004fea0003900000 */
[----:B------:R-:W2:Y:S02]  /*10410*/  @!P1 SYNCS.PHASECHK.TRANS64 P1, [R5+URZ+0x2d830], R0 ;  /* 0x02d83000050095a7 */ /* 0x000ea4000802007f */
[----:B--2---:R-:W-:Y:S05]  /*10420*/  @!P1 BRA `(.L_x_12079) ;  /* 0xfffffffc00ec9947 */ /* 0x004fea000383ffff */
[----:B------:R-:W-:Y:S05]  /*10430*/  BRA `(.L_x_12076) ;  /* 0xffffff60006c7947 */ /* 0x000fea000383ffff */
.L_x_12083:
[----:B-1----:R-:W-:-:S04]  /*10440*/  IMAD.U32 R5, RZ, RZ, UR7 ;  /* 0x00000007ff057e24 */ /* 0x002fc8000f8e00ff */
[----:B------:R1:W2:Y:S03]  /*10450*/  SYNCS.PHASECHK.TRANS64.TRYWAIT P1, [R5+URZ+0x2d850], R0 ;  /* 0x02d85000050075a7 */ /* 0x0002a6000802017f */
[----:B--2---:R-:W-:Y:S05]  /*10460*/  @!P1 NANOSLEEP.SYNCS 0x989680 ;  /* 0x009896800000995d */ /* 0x004fea0003900000 */
[----:B------:R-:W2:Y:S02]  /*10470*/  @!P1 SYNCS.PHASECHK.TRANS64 P1, [R5+URZ+0x2d850], R0 ;  /* 0x02d85000050095a7 */ /* 0x000ea4000802007f */
[----:B--2---:R-:W-:Y:S05]  /*10480*/  @!P1 BRA `(.L_x_12083) ;  /* 0xfffffffc00ec9947 */ /* 0x004fea000383ffff */
[----:B------:R-:W-:Y:S05]  /*10490*/  BRA `(.L_x_12080) ;  /* 0xffffff64001c7947 */ /* 0x000fea000383ffff */
.L_x_12090:
[----:B-1----:R-:W-:-:S04]  /*104a0*/  IMAD.U32 R8, RZ, RZ, UR4 ;  /* 0x00000004ff087e24 */ /* 0x002fc8000f8e00ff */
[----:B------:R1:W2:Y:S03]  /*104b0*/  SYNCS.PHASECHK.TRANS64.TRYWAIT P1, [R8+URZ+0x2d850], R7 ;  /* 0x02d85007080075a7 */ /* 0x0002a6000802017f */
[----:B--2---:R-:W-:Y:S05]  /*104c0*/  @!P1 NANOSLEEP.SYNCS 0x989680 ;  /* 0x009896800000995d */ /* 0x004fea0003900000 */
[----:B------:R-:W2:Y:S02]  /*104d0*/  @!P1 SYNCS.PHASECHK.TRANS64 P1, [R8+URZ+0x2d850], R7 ;  /* 0x02d85007080095a7 */ /* 0x000ea4000802007f */
[----:B--2---:R-:W-:Y:S05]  /*104e0*/  @!P1 BRA `(.L_x_12090) ;  /* 0xfffffffc00ec9947 */ /* 0x004fea000383ffff */
[----:B------:R-:W-:Y:S05]  /*104f0*/  BRA `(.L_x_12089) ;  /* 0xffffff80004c7947 */ /* 0x000fea000383ffff */
.L_x_12125:
        /* <DEDUP_REMOVED lines=11> */
.L_x_12190:
[----:B------:R-:W-:Y:S05]  /*105b0*/  BSYNC B0 ;  /* 0x0000000000007941 */ /* 0x000fea0003800000 */
.L_x_12189:
[----:B------:R-:W-:Y:S05]  /*105c0*/  BRA `(.L_x_12191) ;  /* 0xffffffbc00ec7947 */ /* 0x000fea000383ffff */
.L_x_12128:
[----:B0-----:R0:W1:Y:S02]  /*105d0*/  SYNCS.PHASECHK.TRANS64.TRYWAIT P0, [R2+URZ+0x2d840], R3 ;  /* 0x02d84003020075a7 */ /* 0x001064000800017f */
[----:B-1----:R-:W-:Y:S05]  /*105e0*/  @!P0 NANOSLEEP.SYNCS 0x989680 ;  /* 0x009896800000895d */ /* 0x002fea0003900000 */
[----:B------:R-:W1:Y:S02]  /*105f0*/  @!P0 SYNCS.PHASECHK.TRANS64 P0, [R2+URZ+0x2d840], R3 ;  /* 0x02d84003020085a7 */ /* 0x000e64000800007f */
[----:B-1----:R-:W-:Y:S05]  /*10600*/  @!P0 BRA `(.L_x_12128) ;  /* 0xfffffffc00f08947 */ /* 0x002fea000383ffff */
[----:B------:R-:W-:Y:S05]  /*10610*/  BRA `(.L_x_12192) ;  /* 0xffffffc0005c7947 */ /* 0x000fea000383ffff */
.L_x_12129:
        /* <DEDUP_REMOVED lines=8> */
.L_x_12194:
[----:B------:R-:W-:Y:S05]  /*106a0*/  BSYNC B0 ;  /* 0x0000000000007941 */ /* 0x000fea0003800000 */
.L_x_12193:
        /* <DEDUP_REMOVED lines=9> */
.L_x_12195:
[----:B------:R-:W-:Y:S02]  /*10740*/  IMAD.MOV.U32 R13, RZ, RZ, R6 ;  /* 0x000000ffff0d7224 */ /* 0x000fe400078e0006 */
[----:B------:R-:W-:Y:S02]  /*10750*/  IMAD.MOV.U32 R12, RZ, RZ, 0x1 ;  /* 0x00000001ff0c7424 */ /* 0x000fe400078e00ff */
[----:B------:R-:W-:-:S07]  /*10760*/  IMAD.MOV.U32 R5, RZ, RZ, R14 ;  /* 0x000000ffff057224 */ /* 0x000fce00078e000e */
[----:B------:R-:W-:Y:S05]  /*10770*/  WARPSYNC.COLLECTIVE R15, `(.L_x_12196) ;  /* 0x000000000f087348 */ /* 0x000fea0003c00000 */
[----:B------:R0:W1:Y:S02]  /*10780*/  SHFL.IDX P6, R14, R13, R12, R11 ;  /* 0x0000000c0d0e7389 */ /* 0x00006400000c000b */
[----:B01----:R-:W-:Y:S01]  /*10790*/  ENDCOLLECTIVE ;  /* 0x000000000000791b */ /* 0x003fe20003800000 */
.L_x_12196:
        /* <DEDUP_REMOVED lines=17> */
.L_x_12197:
[----:B------:R-:W-:Y:S02]  /*108b0*/  @P1 IMAD R8, R7, 0x2, R23 ;  /* 0x0000000207081824 */ /* 0x000fe400078e0217 */
[----:B------:R-:W-:Y:S02]  /*108c0*/  IMAD.MOV.U32 R13, RZ, RZ, R6 ;  /* 0x000000ffff0d7224 */ /* 0x000fe400078e0006 */
[----:B------:R-:W-:Y:S02]  /*108d0*/  IMAD.MOV.U32 R12, RZ, RZ, 0x2 ;  /* 0x00000002ff0c7424 */ /* 0x000fe400078e00ff */
[----:B------:R-:W-:-:S07]  /*108e0*/  IMAD.MOV.U32 R5, RZ, RZ, R14 ;  /* 0x000000ffff057224 */ /* 0x000fce00078e000e */
[----:B------:R-:W-:Y:S05]  /*108f0*/  WARPSYNC.COLLECTIVE R15, `(.L_x_12198) ;  /* 0x000000000f087348 */ /* 0x000fea0003c00000 */
[----:B------:R0:W1:Y:S02]  /*10900*/  SHFL.IDX P6, R14, R13, R12, R11 ;  /* 0x0000000c0d0e7389 */ /* 0x00006400000c000b */
[----:B01----:R-:W-:Y:S01]  /*10910*/  ENDCOLLECTIVE ;  /* 0x000000000000791b */ /* 0x003fe20003800000 */
.L_x_12198:
        /* <DEDUP_REMOVED lines=17> */
.L_x_12199:
[----:B------:R-:W-:Y:S02]  /*10a30*/  @P1 IMAD R8, R7, 0x2, R23 ;  /* 0x0000000207081824 */ /* 0x000fe400078e0217 */
[----:B------:R-:W-:Y:S02]  /*10a40*/  IMAD.MOV.U32 R13, RZ, RZ, R6 ;  /* 0x000000ffff0d7224 */ /* 0x000fe400078e0006 */
[----:B------:R-:W-:Y:S02]  /*10a50*/  IMAD.MOV.U32 R12, RZ, RZ, 0x3 ;  /* 0x00000003ff0c7424 */ /* 0x000fe400078e00ff */
[----:B------:R-:W-:-:S07]  /*10a60*/  IMAD.MOV.U32 R5, RZ, RZ, R14 ;  /* 0x000000ffff057224 */ /* 0x000fce00078e000e */
[----:B------:R-:W-:Y:S05]  /*10a70*/  WARPSYNC.COLLECTIVE R15, `(.L_x_12200) ;  /* 0x000000000f087348 */ /* 0x000fea0003c00000 */
[----:B------:R0:W1:Y:S02]  /*10a80*/  SHFL.IDX P6, R14, R13, R12, R11 ;  /* 0x0000000c0d0e7389 */ /* 0x00006400000c000b */
[----:B01----:R-:W-:Y:S01]  /*10a90*/  ENDCOLLECTIVE ;  /* 0x000000000000791b */ /* 0x003fe20003800000 */
.L_x_12200:
        /* <DEDUP_REMOVED lines=10> */
.L_x_12201:
        /* <DEDUP_REMOVED lines=8> */
.L_x_12134:
[----:B------:R-:W2:Y:S04]  /*10bc0*/  LDL.LU R11, [R1+0x20] ;  /* 0x00002000010b7983 */ /* 0x000ea80000300800 */
[----:B------:R0:W5:Y:S01]  /*10bd0*/  LDL R9, [R1+0x18] ;  /* 0x0000180001097983 */ /* 0x0001620000100800 */
[----:B------:R-:W-:Y:S02]  /*10be0*/  IMAD.MOV.U32 R13, RZ, RZ, R0 ;  /* 0x000000ffff0d7224 */ /* 0x000fe400078e0000 */
[----:B------:R-:W-:Y:S02]  /*10bf0*/  IMAD.MOV.U32 R12, RZ, RZ, RZ ;  /* 0x000000ffff0c7224 */ /* 0x000fe400078e00ff */
[----:B------:R-:W-:Y:S02]  /*10c00*/  IMAD.MOV.U32 R15, RZ, RZ, -0x1 ;  /* 0xffffffffff0f7424 */ /* 0x000fe400078e00ff */
[----:B------:R-:W-:-:S04]  /*10c10*/  IMAD R17, R17, 0xc0, R21 ;  /* 0x000000c011117824 */ /* 0x000fc800078e0215 */
[----:B------:R-:W-:Y:S02]  /*10c20*/  VIADD R5, R17, 0x20 ;  /* 0x0000002011057836 */ /* 0x000fe40000000000 */
[----:B--2---:R-:W-:Y:S02]  /*10c30*/  IMAD R2, R11, R10, RZ ;  /* 0x0000000a0b027224 */ /* 0x004fe400078e02ff */
[----:B0-----:R-:W-:-:S07]  /*10c40*/  IMAD.MOV.U32 R11, RZ, RZ, 0x1c1f ;  /* 0x00001c1fff0b7424 */ /* 0x001fce00078e00ff */
[----:B-----5:R-:W-:Y:S05]  /*10c50*/  WARPSYNC.COLLECTIVE R15, `(.L_x_12203) ;  /* 0x000000000f087348 */ /* 0x020fea0003c00000 */
[----:B------:R0:W1:Y:S02]  /*10c60*/  SHFL.IDX P6, R14, R13, R12, R11 ;  /* 0x0000000c0d0e7389 */ /* 0x00006400000c000b */
[----:B01---5:R-:W-:Y:S01]  /*10c70*/  ENDCOLLECTIVE ;  /* 0x000000000000791b */ /* 0x023fe20003800000 */
.L_x_12203:
[----:B------:R-:W-:Y:S02]  /*10c80*/  IMAD.MOV.U32 R13, RZ, RZ, R4 ;  /* 0x000000ffff0d7224 */ /* 0x000fe400078e0004 */
[----:B------:R-:W-:-:S07]  /*10c90*/  IMAD.MOV.U32 R6, RZ, RZ, R14 ;  /* 0x000000ffff067224 */ /* 0x000fce00078e000e */
[----:B------:R-:W-:Y:S05]  /*10ca0*/  WARPSYNC.COLLECTIVE R15, `(.L_x_12204) ;  /* 0x000000000f087348 */ /* 0x000fea0003c00000 */
[----:B------:R0:W1:Y:S02]  /*10cb0*/  SHFL.IDX P6, R14, R13, R12, R11 ;  /* 0x0000000c0d0e7389 */ /* 0x00006400000c000b */
[----:B01----:R-:W-:Y:S01]  /*10cc0*/  ENDCOLLECTIVE ;  /* 0x000000000000791b */ /* 0x003fe20003800000 */
.L_x_12204:
[----:B------:R-:W-:Y:S01]  /*10cd0*/  ISETP.GE.AND P2, PT, R17, R2, PT ;  /* 0x000000021100720c */ /* 0x000fe20003f46270 */
[----:B------:R-:W-:Y:S02]  /*10ce0*/  IMAD.MOV.U32 R13, RZ, RZ, R0 ;  /* 0x000000ffff0d7224 */ /* 0x000fe400078e0000 */
[----:B------:R-:W-:Y:S02]  /*10cf0*/  IMAD.MOV.U32 R12, RZ, RZ, 0x1 ;  /* 0x00000001ff0c7424 */ /* 0x000fe400078e00ff */
[----:B------:R-:W-:-:S08]  /*10d00*/  IMAD.MOV.U32 R7, RZ, RZ, R14 ;  /* 0x000000ffff077224 */ /* 0x000fd000078e000e */
[----:B------:R-:W-:Y:S05]  /*10d10*/  WARPSYNC.COLLECTIVE R15, `(.L_x_12205) ;  /* 0x000000000f087348 */ /* 0x000fea0003c00000 */
[----:B------:R0:W1:Y:S02]  /*10d20*/  SHFL.IDX P6, R14, R13, R12, R11 ;  /* 0x0000000c0d0e7389 */ /* 0x00006400000c000b */
[----:B01----:R-:W-:Y:S01]  /*10d30*/  ENDCOLLECTIVE ;  /* 0x000000000000791b */ /* 0x003fe20003800000 */
.L_x_12205:
[----:B------:R-:W-:-:S05]  /*10d40*/  @!P2 LEA R7, P4, R20, R7, 0x1 ;  /* 0x000000071407a211 */ /* 0x000fca00078808ff */
[----:B------:R-:W-:-:S05]  /*10d50*/  @!P2 IMAD.X R6, RZ, RZ, R6, P4 ;  /* 0x000000ffff06a224 */ /* 0x000fca00020e0606 */
[----:B------:R-:W-:-:S04]  /*10d60*/  @!P2 LOP3.LUT R7, R7, R6, RZ, 0x3c, !PT ;  /* 0x000000060707a212 */ /* 0x000fc800078e3cff */
[----:B------:R-:W-:-:S04]  /*10d70*/  @!P2 LOP3.LUT R6, R7, R6, RZ, 0x3c, !PT ;  /* 0x000000060706a212 */ /* 0x000fc800078e3cff */
[----:B------:R-:W-:Y:S01]  /*10d80*/  @!P2 LOP3.LUT R7, R7, R6, RZ, 0x3c, !PT ;  /* 0x000000060707a212 */ /* 0x000fe200078e3cff */
[----:B------:R-:W-:-:S04]  /*10d90*/  IMAD.MOV.U32 R13, RZ, RZ, R4 ;  /* 0x000000ffff0d7224 */ /* 0x000fc800078e0004 */
        /* <DEDUP_REMOVED lines=10> */
.L_x_12206:
[----:B------:R-:W-:Y:S01]  /*10e40*/  ISETP.GE.AND P2, PT, R5, R2, PT ;  /* 0x000000020500720c */ /* 0x000fe20003f46270 */
[----:B------:R-:W-:Y:S02]  /*10e50*/  IMAD.MOV.U32 R13, RZ, RZ, R0 ;  /* 0x000000ffff0d7224 */ /* 0x000fe400078e0000 */
[----:B------:R-:W-:Y:S02]  /*10e60*/  IMAD.MOV.U32 R12, RZ, RZ, 0x2 ;  /* 0x00000002ff0c7424 */ /* 0x000fe400078e00ff */
[----:B------:R-:W-:-:S08]  /*10e70*/  IMAD.MOV.U32 R7, RZ, RZ, R14 ;  /* 0x000000ffff077224 */ /* 0x000fd000078e000e */
[----:B------:R-:W-:Y:S05]  /*10e80*/  WARPSYNC.COLLECTIVE R15, `(.L_x_12207) ;  /* 0x000000000f087348 */ /* 0x000fea0003c00000 */
[----:B------:R0:W1:Y:S02]  /*10e90*/  SHFL.IDX P6, R14, R13, R12, R11 ;  /* 0x0000000c0d0e7389 */ /* 0x00006400000c000b */
[----:B01----:R-:W-:Y:S01]  /*10ea0*/  ENDCOLLECTIVE ;  /* 0x000000000000791b */ /* 0x003fe20003800000 */
.L_x_12207:
        /* <DEDUP_REMOVED lines=16> */
.L_x_12208:
[----:B------:R-:W-:Y:S02]  /*10fb0*/  VIADD R5, R17, 0x40 ;  /* 0x0000004011057836 */ /* 0x000fe40000000000 */
[----:B------:R-:W-:Y:S02]  /*10fc0*/  IMAD.MOV.U32 R13, RZ, RZ, R0 ;  /* 0x000000ffff0d7224 */ /* 0x000fe400078e0000 */
[----:B------:R-:W-:Y:S01]  /*10fd0*/  IMAD.MOV.U32 R12, RZ, RZ, 0x3 ;  /* 0x00000003ff0c7424 */ /* 0x000fe200078e00ff */
[----:B------:R-:W-:Y:S01]  /*10fe0*/  ISETP.GE.AND P2, PT, R5, R2, PT ;  /* 0x000000020500720c */ /* 0x000fe20003f46270 */
[----:B------:R-:W-:-:S12]  /*10ff0*/  IMAD.MOV.U32 R7, RZ, RZ, R14 ;  /* 0x000000ffff077224 */ /* 0x000fd800078e000e */
[----:B------:R-:W-:Y:S05]  /*11000*/  WARPSYNC.COLLECTIVE R15, `(.L_x_12209) ;  /* 0x000000000f087348 */ /* 0x000fea0003c00000 */
[----:B------:R0:W1:Y:S02]  /*11010*/  SHFL.IDX P6, R14, R13, R12, R11 ;  /* 0x0000000c0d0e7389 */ /* 0x00006400000c000b */
[----:B01----:R-:W-:Y:S01]  /*11020*/  ENDCOLLECTIVE ;  /* 0x000000000000791b */ /* 0x003fe20003800000 */
.L_x_12209:
[----:B------:R-:W-:-:S05]  /*11030*/  @!P2 LEA R7, P4, R20, R7, 0x1 ;  /* 0x000000071407a211 */ /* 0x000fca00078808ff */
[----:B------:R-:W-:Y:S02]  /*11040*/  @!P2 IMAD.X R6, RZ, RZ, R6, P4 ;  /* 0x000000ffff06a224 */ /* 0x000fe400020e0606 */
[----:B------:R-:W-:-:S03]  /*11050*/  IMAD.MOV.U32 R13, RZ, RZ, R4 ;  /* 0x000000ffff0d7224 */ /* 0x000fc600078e0004 */
[----:B------:R-:W-:Y:S01]  /*11060*/  @!P2 LOP3.LUT R7, R7, R6, RZ, 0x3c, !PT ;  /* 0x000000060707a212 */ /* 0x000fe200078e3cff */
[----:B------:R-:W-:-:S07]  /*11070*/  IMAD.MOV.U32 R0, RZ, RZ, R14 ;  /* 0x000000ffff007224 */ /* 0x000fce00078e000e */
[----:B------:R-:W-:Y:S05]  /*11080*/  WARPSYNC.COLLECTIVE R15, `(.L_x_12210) ;  /* 0x000000000f087348 */ /* 0x000fea0003c00000 */
[----:B------:R0:W1:Y:S02]  /*11090*/  SHFL.IDX P6, R14, R13, R12, R11 ;  /* 0x0000000c0d0e7389 */ /* 0x00006400000c000b */
[----:B01----:R-:W-:Y:S01]  /*110a0*/  ENDCOLLECTIVE ;  /* 0x000000000000791b */ /* 0x003fe20003800000 */
.L_x_12210:
[----:B------:R-:W-:Y:S01]  /*110b0*/  @!P2 LOP3.LUT R6, R7, R6, RZ, 0x3c, !PT ;  /* 0x000000060706a212 */ /* 0x000fe200078e3cff */
[----:B------:R-:W-:-:S03]  /*110c0*/  VIADD R5, R17, 0x60 ;  /* 0x0000006011057836 */ /* 0x000fc60000000000 */
[----:B------:R-:W-:-:S05]  /*110d0*/  @!P2 LOP3.LUT R7, R7, R6, RZ, 0x3c, !PT ;  /* 0x000000060707a212 */ /* 0x000fca00078e3cff */
[----:B------:R-:W-:Y:S01]  /*110e0*/  @!PT LDS RZ, [RZ] ;  /* 0x00000000fffff984 */ /* 0x000fe20000000800 */
[----:B------:R-:W-:Y:S01]  /*110f0*/  @!PT LDS RZ, [RZ] ;  /* 0x00000000fffff984 */ /* 0x000fe20000000800 */
[----:B------:R-:W-:Y:S01]  /*11100*/  @!PT LDS RZ, [RZ] ;  /* 0x00000000fffff984 */ /* 0x000fe20000000800 */
[----:B------:R0:W-:Y:S04]  /*11110*/  @!P2 LDGSTS.E.BYPASS.LTC128B.128 [R9+0xd400], desc[UR36][R6.64], !P3 ;  /* 0x0d4000000609afae */ /* 0x0001e8000d901d64 */
[----:B------:R0:W-:Y:S01]  /*11120*/  @!P2 LDGSTS.E.BYPASS.LTC128B.128 [R9+0x10400], desc[UR36][R6.64+0x40], !P0 ;  /* 0x104000400609afae */ /* 0x0001e2000c101d64 */
[----:B------:R-:W-:-:S03]  /*11130*/  IMAD.MOV.U32 R13, RZ, RZ, R3 ;  /* 0x000000ffff0d7224 */ /* 0x000fc600078e0003 */
[----:B------:R0:W-:Y:S01]  /*11140*/  @!P2 LDGSTS.E.BYPASS.LTC128B.128 [R9+0x13400], desc[UR36][R6.64+0x80], !P1 ;  /* 0x134000800609afae */ /* 0x0001e2000c901d64 */
[----:B------:R-:W-:Y:S01]  /*11150*/  ISETP.GE.AND P2, PT, R5, R2, PT ;  /* 0x000000020500720c */ /* 0x000fe20003f46270 */
[----:B------:R-:W-:Y:S02]  /*11160*/  IMAD.MOV.U32 R12, RZ, RZ, RZ ;  /* 0x000000ffff0c7224 */ /* 0x000fe400078e00ff */
[----:B------:R-:W-:-:S10]  /*11170*/  IMAD.MOV.U32 R4, RZ, RZ, R14 ;  /* 0x000000ffff047224 */ /* 0x000fd400078e000e */
[----:B0-----:R-:W-:Y:S05]  /*11180*/  WARPSYNC.COLLECTIVE R15, `(.L_x_12211) ;  /* 0x000000000f087348 */ /* 0x001fea0003c00000 */
[----:B------:R1:W2:Y:S02]  /*11190*/  SHFL.IDX P6, R14, R13, R12, R11 ;  /* 0x0000000c0d0e7389 */ /* 0x0002a400000c000b */
[----:B012---:R-:W-:Y:S01]  /*111a0*/  ENDCOLLECTIVE ;  /* 0x000000000000791b */ /* 0x007fe20003800000 */
.L_x_12211:
        /* <DEDUP_REMOVED lines=16> */
.L_x_12212:
[----:B------:R-:W-:Y:S02]  /*112b0*/  IMAD.MOV.U32 R13, RZ, RZ, R3 ;  /* 0x000000ffff0d7224 */ /* 0x000fe400078e0003 */
[----:B------:R-:W-:Y:S02]  /*112c0*/  IMAD.MOV.U32 R12, RZ, RZ, 0x1 ;  /* 0x00000001ff0c7424 */ /* 0x000fe400078e00ff */
[----:B------:R-:W-:-:S07]  /*112d0*/  IMAD.MOV.U32 R4, RZ, RZ, R14 ;  /* 0x000000ffff047224 */ /* 0x000fce00078e000e */
[----:B------:R-:W-:Y:S05]  /*112e0*/  WARPSYNC.COLLECTIVE R15, `(.L_x_12213) ;  /* 0x000000000f087348 */ /* 0x000fea0003c00000 */
[----:B------:R0:W1:Y:S02]  /*112f0*/  SHFL.IDX P6, R14, R13, R12, R11 ;  /* 0x0000000c0d0e7389 */ /* 0x00006400000c000b */
[----:B01----:R-:W-:Y:S01]  /*11300*/  ENDCOLLECTIVE ;  /* 0x000000000000791b */ /* 0x003fe20003800000 */
.L_x_12213:
        /* <DEDUP_REMOVED lines=14> */
.L_x_12214:
[----:B------:R-:W-:Y:S01]  /*113f0*/  IMAD.MOV.U32 R8, RZ, RZ, R14 ;  /* 0x000000ffff087224 */ /* 0x000fe200078e000e */
[----:B------:R-:W-:Y:S06]  /*11400*/  BRA `(.L_x_12215) ;  /* 0xffffffc400507947 */ /* 0x000fec000383ffff */
.L_x_12137:
[----:B-1----:R1:W2:Y:S02]  /*11410*/  SYNCS.PHASECHK.TRANS64.TRYWAIT P0, [R23+URZ+0x2d820], R0 ;  /* 0x02d82000170075a7 */ /* 0x0022a4000800017f */
[----:B--2---:R-:W-:Y:S05]  /*11420*/  @!P0 NANOSLEEP.SYNCS 0x989680 ;  /* 0x009896800000895d */ /* 0x004fea0003900000 */
[----:B------:R-:W2:Y:S02]  /*11430*/  @!P0 SYNCS.PHASECHK.TRANS64 P0, [R23+URZ+0x2d820], R0 ;  /* 0x02d82000170085a7 */ /* 0x000ea4000800007f */
[----:B--2---:R-:W-:Y:S05]  /*11440*/  @!P0 BRA `(.L_x_12137) ;  /* 0xfffffffc00f08947 */ /* 0x004fea000383ffff */
[----:B------:R-:W-:Y:S05]  /*11450*/  BRA `(.L_x_12216) ;  /* 0xffffffc400b87947 */ /* 0x000fea000383ffff */
.L_x_12142:
[----:B0-----:R0:W1:Y:S02]  /*11460*/  SYNCS.PHASECHK.TRANS64.TRYWAIT P0, [R5+URZ+0x2d840], R0 ;  /* 0x02d84000050075a7 */ /* 0x001064000800017f */
[----:B-1----:R-:W-:Y:S05]  /*11470*/  @!P0 NANOSLEEP.SYNCS 0x989680 ;  /* 0x009896800000895d */ /* 0x002fea0003900000 */
[----:B------:R-:W1:Y:S02]  /*11480*/  @!P0 SYNCS.PHASECHK.TRANS64 P0, [R5+URZ+0x2d840], R0 ;  /* 0x02d84000050085a7 */ /* 0x000e64000800007f */
[----:B-1----:R-:W-:Y:S05]  /*11490*/  @!P0 BRA `(.L_x_12142) ;  /* 0xfffffffc00f08947 */ /* 0x002fea000383ffff */
[----:B------:R-:W-:Y:S05]  /*114a0*/  BRA `(.L_x_12217) ;  /* 0xffffffc800a87947 */ /* 0x000fea000383ffff */
.L_x_12143:
        /* <DEDUP_REMOVED lines=8> */
.L_x_12219:
[----:B------:R-:W-:Y:S05]  /*11530*/  BSYNC B1 ;  /* 0x0000000000017941 */ /* 0x000fea0003800000 */
.L_x_12218:
        /* <DEDUP_REMOVED lines=13> */
.L_x_12220:
        /* <DEDUP_REMOVED lines=8> */
.L_x_12221:
        /* <DEDUP_REMOVED lines=14> */
.L_x_12222:
[----:B------:R-:W-:Y:S02]  /*11770*/  IMAD.MOV.U32 R13, RZ, RZ, R7 ;  /* 0x000000ffff0d7224 */ /* 0x000fe400078e0007 */
[----:B------:R-:W-:Y:S02]  /*11780*/  IMAD.MOV.U32 R12, RZ, RZ, 0x2 ;  /* 0x00000002ff0c7424 */ /* 0x000fe400078e00ff */
[----:B------:R-:W-:-:S07]  /*11790*/  IMAD.MOV.U32 R2, RZ, RZ, R14 ;  /* 0x000000ffff027224 */ /* 0x000fce00078e000e */
[----:B------:R-:W-:Y:S05]  /*117a0*/  WARPSYNC.COLLECTIVE R15, `(.L_x_12223) ;  /* 0x000000000f087348 */ /* 0x000fea0003c00000 */
[----:B------:R0:W1:Y:S02]  /*117b0*/  SHFL.IDX P6, R14, R13, R12, R11 ;  /* 0x0000000c0d0e7389 */ /* 0x00006400000c000b */
[----:B01----:R-:W-:Y:S01]  /*117c0*/  ENDCOLLECTIVE ;  /* 0x000000000000791b */ /* 0x003fe20003800000 */
.L_x_12223:
        /* <DEDUP_REMOVED lines=13> */
.L_x_12224:
[----:B------:R-:W-:Y:S02]  /*118a0*/  IMAD.MOV.U32 R13, RZ, RZ, R7 ;  /* 0x000000ffff0d7224 */ /* 0x000fe400078e0007 */
[----:B------:R-:W-:Y:S02]  /*118b0*/  IMAD.MOV.U32 R12, RZ, RZ, 0x3 ;  /* 0x00000003ff0c7424 */ /* 0x000fe400078e00ff */
[----:B------:R-:W-:-:S07]  /*118c0*/  IMAD.MOV.U32 R2, RZ, RZ, R14 ;  /* 0x000000ffff027224 */ /* 0x000fce00078e000e */
[----:B------:R-:W-:Y:S05]  /*118d0*/  WARPSYNC.COLLECTIVE R15, `(.L_x_12225) ;  /* 0x000000000f087348 */ /* 0x000fea0003c00000 */
[----:B------:R0:W1:Y:S02]  /*118e0*/  SHFL.IDX P6, R14, R13, R12, R11 ;  /* 0x0000000c0d0e7389 */ /* 0x00006400000c000b */
[----:B01----:R-:W-:Y:S01]  /*118f0*/  ENDCOLLECTIVE ;  /* 0x000000000000791b */ /* 0x003fe20003800000 */
.L_x_12225:
        /* <DEDUP_REMOVED lines=14> */
.L_x_12226:
[----:B------:R-:W-:Y:S01]  /*119e0*/  IMAD.MOV.U32 R2, RZ, RZ, R14 ;  /* 0x000000ffff027224 */ /* 0x000fe200078e000e */
[----:B------:R-:W-:Y:S06]  /*119f0*/  BRA `(.L_x_12227) ;  /* 0xffffffc800487947 */ /* 0x000fec000383ffff */
.L_x_12148:
[----:B-1----:R1:W2:Y:S02]  /*11a00*/  SYNCS.PHASECHK.TRANS64.TRYWAIT P0, [R5+URZ+0x2d860], R2 ;  /* 0x02d86002050075a7 */ /* 0x0022a4000800017f */
[----:B--2---:R-:W-:Y:S05]  /*11a10*/  @!P0 NANOSLEEP.SYNCS 0x989680 ;  /* 0x009896800000895d */ /* 0x004fea0003900000 */
[----:B------:R-:W2:Y:S02]  /*11a20*/  @!P0 SYNCS.PHASECHK.TRANS64 P0, [R5+URZ+0x2d860], R2 ;  /* 0x02d86002050085a7 */ /* 0x000ea4000800007f */
[----:B--2---:R-:W-:Y:S05]  /*11a30*/  @!P0 BRA `(.L_x_12148) ;  /* 0xfffffffc00f08947 */ /* 0x004fea000383ffff */
[----:B------:R-:W-:Y:S05]  /*11a40*/  BRA `(.L_x_12228) ;  /* 0xffffffc800ac7947 */ /* 0x000fea000383ffff */
.L_x_12149:
        /* <DEDUP_REMOVED lines=8> */
.L_x_12230:
[----:B------:R-:W-:Y:S05]  /*11ad0*/  BSYNC B1 ;  /* 0x0000000000017941 */ /* 0x000fea0003800000 */
.L_x_12229:
        /* <DEDUP_REMOVED lines=9> */
.L_x_12231:
[----:B------:R-:W-:Y:S02]  /*11b70*/  IMAD.MOV.U32 R13, RZ, RZ, R25 ;  /* 0x000000ffff0d7224 */ /* 0x000fe400078e0019 */
[----:B------:R-:W-:Y:S02]  /*11b80*/  IMAD.MOV.U32 R12, RZ, RZ, 0x1 ;  /* 0x00000001ff0c7424 */ /* 0x000fe400078e00ff */
[----:B------:R-:W-:-:S07]  /*11b90*/  IMAD.MOV.U32 R2, RZ, RZ, R14 ;  /* 0x000000ffff027224 */ /* 0x000fce00078e000e */
[----:B------:R-:W-:Y:S05]  /*11ba0*/  WARPSYNC.COLLECTIVE R15, `(.L_x_12232) ;  /* 0x000000000f087348 */ /* 0x000fea0003c00000 */
[----:B------:R0:W1:Y:S02]  /*11bb0*/  SHFL.IDX P6, R14, R13, R12, R11 ;  /* 0x0000000c0d0e7389 */ /* 0x00006400000c000b */
[----:B01----:R-:W-:Y:S01]  /*11bc0*/  ENDCOLLECTIVE ;  /* 0x000000000000791b */ /* 0x003fe20003800000 */
.L_x_12232:
        /* <DEDUP_REMOVED lines=16> */
.L_x_12233:
[----:B------:R-:W-:Y:S02]  /*11cd0*/  IMAD.MOV.U32 R13, RZ, RZ, R25 ;  /* 0x000000ffff0d7224 */ /* 0x000fe400078e0019 */
[----:B------:R-:W-:Y:S02]  /*11ce0*/  IMAD.MOV.U32 R12, RZ, RZ, 0x2 ;  /* 0x00000002ff0c7424 */ /* 0x000fe400078e00ff */
[----:B------:R-:W-:-:S07]  /*11cf0*/  IMAD.MOV.U32 R2, RZ, RZ, R14 ;  /* 0x000000ffff027224 */ /* 0x000fce00078e000e */
[----:B------:R-:W-:Y:S05]  /*11d00*/  WARPSYNC.COLLECTIVE R15, `(.L_x_12234) ;  /* 0x000000000f087348 */ /* 0x000fea0003c00000 */
[----:B------:R0:W1:Y:S02]  /*11d10*/  SHFL.IDX P6, R14, R13, R12, R11 ;  /* 0x0000000c0d0e7389 */ /* 0x00006400000c000b */
[----:B01----:R-:W-:Y:S01]  /*11d20*/  ENDCOLLECTIVE ;  /* 0x000000000000791b */ /* 0x003fe20003800000 */
.L_x_12234:
        /* <DEDUP_REMOVED lines=16> */
.L_x_12235:
[----:B------:R-:W-:Y:S02]  /*11e30*/  IMAD.MOV.U32 R13, RZ, RZ, R25 ;  /* 0x000000ffff0d7224 */ /* 0x000fe400078e0019 */
[----:B------:R-:W-:Y:S02]  /*11e40*/  IMAD.MOV.U32 R12, RZ, RZ, 0x3 ;  /* 0x00000003ff0c7424 */ /* 0x000fe400078e00ff */
[----:B------:R-:W-:-:S07]  /*11e50*/  IMAD.MOV.U32 R2, RZ, RZ, R14 ;  /* 0x000000ffff027224 */ /* 0x000fce00078e000e */
[----:B------:R-:W-:Y:S05]  /*11e60*/  WARPSYNC.COLLECTIVE R15, `(.L_x_12236) ;  /* 0x000000000f087348 */ /* 0x000fea0003c00000 */
[----:B------:R0:W1:Y:S02]  /*11e70*/  SHFL.IDX P6, R14, R13, R12, R11 ;  /* 0x0000000c0d0e7389 */ /* 0x00006400000c000b */
[----:B01----:R-:W-:Y:S01]  /*11e80*/  ENDCOLLECTIVE ;  /* 0x000000000000791b */ /* 0x003fe20003800000 */
.L_x_12236:
        /* <DEDUP_REMOVED lines=13> */
.L_x_12237:
        /* <DEDUP_REMOVED lines=8> */
.L_x_12157:
[----:B-1----:R1:W2:Y:S02]  /*11fe0*/  SYNCS.PHASECHK.TRANS64.TRYWAIT P0, [R0+URZ+0x2d860], R3 ;  /* 0x02d86003000075a7 */ /* 0x0022a4000800017f */
[----:B--2---:R-:W-:Y:S05]  /*11ff0*/  @!P0 NANOSLEEP.SYNCS 0x989680 ;  /* 0x009896800000895d */ /* 0x004fea0003900000 */
[----:B------:R-:W2:Y:S02]  /*12000*/  @!P0 SYNCS.PHASECHK.TRANS64 P0, [R0+URZ+0x2d860], R3 ;  /* 0x02d86003000085a7 */ /* 0x000ea4000800007f */
[----:B--2---:R-:W-:Y:S05]  /*12010*/  @!P0 BRA `(.L_x_12157) ;  /* 0xfffffffc00f08947 */ /* 0x004fea000383ffff */
[----:B------:R-:W-:Y:S05]  /*12020*/  BRA `(.L_x_12239) ;  /* 0xffffffcc00407947 */ /* 0x000fea000383ffff */
.L_x_12158:
        /* <DEDUP_REMOVED lines=8> */
.L_x_12241:
[----:B------:R-:W-:Y:S05]  /*120b0*/  BSYNC B0 ;  /* 0x0000000000007941 */ /* 0x000fea0003800000 */
.L_x_12240:
        /* <DEDUP_REMOVED lines=10> */
.L_x_12242:
        /* <DEDUP_REMOVED lines=17> */
.L_x_12243:
        /* <DEDUP_REMOVED lines=14> */
.L_x_12244:
[----:B------:R-:W-:Y:S02]  /*12350*/  IMAD.MOV.U32 R13, RZ, RZ, R25 ;  /* 0x000000ffff0d7224 */ /* 0x000fe400078e0019 */
[----:B------:R-:W-:Y:S01]  /*12360*/  IMAD.MOV.U32 R12, RZ, RZ, 0x2 ;  /* 0x00000002ff0c7424 */ /* 0x000fe200078e00ff */
[----:B------:R-:W-:-:S13]  /*12370*/  IADD3 R2, P4, R14, R5, RZ ;  /* 0x000000050e027210 */ /* 0x000fda0007f9e0ff */
[----:B------:R-:W-:Y:S05]  /*12380*/  WARPSYNC.COLLECTIVE R15, `(.L_x_12245) ;  /* 0x000000000f087348 */ /* 0x000fea0003c00000 */
[----:B------:R0:W1:Y:S02]  /*12390*/  SHFL.IDX P6, R14, R13, R12, R11 ;  /* 0x0000000c0d0e7389 */ /* 0x00006400000c000b */
[----:B01----:R-:W-:Y:S01]  /*123a0*/  ENDCOLLECTIVE ;  /* 0x000000000000791b */ /* 0x003fe20003800000 */
.L_x_12245:
        /* <DEDUP_REMOVED lines=15> */
.L_x_12246:
[----:B------:R-:W-:Y:S02]  /*124a0*/  IMAD.MOV.U32 R13, RZ, RZ, R25 ;  /* 0x000000ffff0d7224 */ /* 0x000fe400078e0019 */
[----:B------:R-:W-:Y:S01]  /*124b0*/  IMAD.MOV.U32 R12, RZ, RZ, 0x3 ;  /* 0x00000003ff0c7424 */ /* 0x000fe200078e00ff */
[----:B------:R-:W-:-:S13]  /*124c0*/  IADD3 R2, P4, R14, R5, RZ ;  /* 0x000000050e027210 */ /* 0x000fda0007f9e0ff */
[----:B------:R-:W-:Y:S05]  /*124d0*/  WARPSYNC.COLLECTIVE R15, `(.L_x_12247) ;  /* 0x000000000f087348 */ /* 0x000fea0003c00000 */
[----:B------:R0:W1:Y:S02]  /*124e0*/  SHFL.IDX P6, R14, R13, R12, R11 ;  /* 0x0000000c0d0e7389 */ /* 0x00006400000c000b */
[----:B01----:R-:W-:Y:S01]  /*124f0*/  ENDCOLLECTIVE ;  /* 0x000000000000791b */ /* 0x003fe20003800000 */
.L_x_12247:
        /* <DEDUP_REMOVED lines=14> */
.L_x_12248:
[----:B------:R-:W-:Y:S05]  /*125e0*/  BRA `(.L_x_12249) ;  /* 0xffffffc800b47947 */ /* 0x000fea000383ffff */
.L_x_12163:
        /* <DEDUP_REMOVED lines=8> */
.L_x_12251:
[----:B------:R-:W-:Y:S05]  /*12670*/  BSYNC B0 ;  /* 0x0000000000007941 */ /* 0x000fea0003800000 */
.L_x_12250:
        /* <DEDUP_REMOVED lines=9> */
.L_x_12252:
        /* <DEDUP_REMOVED lines=18> */
.L_x_12253:
[----:B------:R-:W-:Y:S01]  /*12830*/  IMAD.MOV.U32 R12, RZ, RZ, 0x2 ;  /* 0x00000002ff0c7424 */ /* 0x000fe200078e00ff */
[----:B------:R-:W-:-:S05]  /*12840*/  SEL R5, R14, RZ, P1 ;  /* 0x000000ff0e057207 */ /* 0x000fca0000800000 */
[----:B------:R-:W-:-:S04]  /*12850*/  IMAD.IADD R4, R2, 0x1, R5 ;  /* 0x0000000102047824 */ /* 0x000fc800078e0205 */
[----:B------:R-:W-:-:S07]  /*12860*/  IMAD.MOV.U32 R13, RZ, RZ, R4 ;  /* 0x000000ffff0d7224 */ /* 0x000fce00078e0004 */
[----:B------:R-:W-:Y:S05]  /*12870*/  WARPSYNC.COLLECTIVE R15, `(.L_x_12254) ;  /* 0x000000000f087348 */ /* 0x000fea0003c00000 */
[----:B------:R0:W1:Y:S02]  /*12880*/  SHFL.UP P6, R14, R13, R12, R11 ;  /* 0x0400000c0d0e7389 */ /* 0x00006400000c000b */
[----:B01----:R-:W-:Y:S01]  /*12890*/  ENDCOLLECTIVE ;  /* 0x000000000000791b */ /* 0x003fe20003800000 */
.L_x_12254:
[----:B------:R-:W-:Y:S01]  /*128a0*/  IMAD.MOV.U32 R12, RZ, RZ, 0x4 ;  /* 0x00000004ff0c7424 */ /* 0x000fe200078e00ff */
[----:B------:R-:W-:-:S05]  /*128b0*/  SEL R5, R14, RZ, P2 ;  /* 0x000000ff0e057207 */ /* 0x000fca0001000000 */
[----:B------:R-:W-:-:S04]  /*128c0*/  IMAD.IADD R5, R4, 0x1, R5 ;  /* 0x0000000104057824 */ /* 0x000fc800078e0205 */
[----:B------:R-:W-:-:S07]  /*128d0*/  IMAD.MOV.U32 R13, RZ, RZ, R5 ;  /* 0x000000ffff0d7224 */ /* 0x000fce00078e0005 */
[----:B------:R-:W-:Y:S05]  /*128e0*/  WARPSYNC.COLLECTIVE R15, `(.L_x_12255) ;  /* 0x000000000f087348 */ /* 0x000fea0003c00000 */
[----:B------:R0:W1:Y:S02]  /*128f0*/  SHFL.UP P6, R14, R13, R12, R11 ;  /* 0x0400000c0d0e7389 */ /* 0x00006400000c000b */
[----:B01----:R-:W-:Y:S01]  /*12900*/  ENDCOLLECTIVE ;  /* 0x000000000000791b */ /* 0x003fe20003800000 */
.L_x_12255:
[----:B------:R-:W-:Y:S01]  /*12910*/  IMAD.MOV.U32 R12, RZ, RZ, 0x8 ;  /* 0x00000008ff0c7424 */ /* 0x000fe200078e00ff */
[----:B------:R-:W-:-:S05]  /*12920*/  SEL R6, R14, RZ, P3 ;  /* 0x000000ff0e067207 */ /* 0x000fca0001800000 */
[----:B------:R-:W-:-:S04]  /*12930*/  IMAD.IADD R6, R5, 0x1, R6 ;  /* 0x0000000105067824 */ /* 0x000fc800078e0206 */
[----:B------:R-:W-:-:S07]  /*12940*/  IMAD.MOV.U32 R13, RZ, RZ, R6 ;  /* 0x000000ffff0d7224 */ /* 0x000fce00078e0006 */
[----:B------:R-:W-:Y:S05]  /*12950*/  WARPSYNC.COLLECTIVE R15, `(.L_x_12256) ;  /* 0x000000000f087348 */ /* 0x000fea0003c00000 */
[----:B------:R0:W1:Y:S02]  /*12960*/  SHFL.UP P6, R14, R13, R12, R11 ;  /* 0x0400000c0d0e7389 */ /* 0x00006400000c000b */
[----:B01----:R-:W-:Y:S01]  /*12970*/  ENDCOLLECTIVE ;  /* 0x000000000000791b */ /* 0x003fe20003800000 */
.L_x_12256:
[----:B------:R-:W-:Y:S01]  /*12980*/  IMAD.MOV.U32 R12, RZ, RZ, 0x10 ;  /* 0x00000010ff0c7424 */ /* 0x000fe200078e00ff */
[----:B------:R-:W-:-:S05]  /*12990*/  SEL R3, R14, RZ, P4 ;  /* 0x000000ff0e037207 */ /* 0x000fca0002000000 */
[----:B------:R-:W-:-:S04]  /*129a0*/  IMAD.IADD R4, R6, 0x1, R3 ;  /* 0x0000000106047824 */ /* 0x000fc800078e0203 */
[----:B------:R-:W-:-:S07]  /*129b0*/  IMAD.MOV.U32 R13, RZ, RZ, R4 ;  /* 0x000000ffff0d7224 */ /* 0x000fce00078e0004 */
[----:B------:R-:W-:Y:S05]  /*129c0*/  WARPSYNC.COLLECTIVE R15, `(.L_x_12257) ;  /* 0x000000000f087348 */ /* 0x000fea0003c00000 */
[----:B------:R0:W1:Y:S02]  /*129d0*/  SHFL.UP P6, R14, R13, R12, R11 ;  /* 0x0400000c0d0e7389 */ /* 0x00006400000c000b */
[----:B01----:R-:W-:Y:S01]  /*129e0*/  ENDCOLLECTIVE ;  /* 0x000000000000791b */ /* 0x003fe20003800000 */
.L_x_12257:
        /* <DEDUP_REMOVED lines=8> */
.L_x_12258:
[----:B------:R-:W-:Y:S05]  /*12a70*/  BRA `(.L_x_12259) ;  /* 0xffffffc800c87947 */ /* 0x000fea000383ffff */
.L_x_12168:
        /* <DEDUP_REMOVED lines=8> */
.L_x_12261:
[----:B------:R-:W-:Y:S05]  /*12b00*/  BSYNC B0 ;  /* 0x0000000000007941 */ /* 0x000fea0003800000 */
.L_x_12260:
        /* <DEDUP_REMOVED lines=8> */
.L_x_12262:
[----:B------:R-:W-:Y:S01]  /*12b90*/  IMAD.MOV.U32 R12, RZ, RZ, 0x4 ;  /* 0x00000004ff0c7424 */ /* 0x000fe200078e00ff */
[----:B------:R-:W-:-:S05]  /*12ba0*/  SEL R14, R14, RZ, P2 ;  /* 0x000000ff0e0e7207 */ /* 0x000fca0001000000 */
[----:B------:R-:W-:-:S04]  /*12bb0*/  IMAD.IADD R3, R13, 0x1, R14 ;  /* 0x000000010d037824 */ /* 0x000fc800078e020e */
[----:B------:R-:W-:-:S07]  /*12bc0*/  IMAD.MOV.U32 R13, RZ, RZ, R3 ;  /* 0x000000ffff0d7224 */ /* 0x000fce00078e0003 */
[----:B------:R-:W-:Y:S05]  /*12bd0*/  WARPSYNC.COLLECTIVE R15, `(.L_x_12263) ;  /* 0x000000000f087348 */ /* 0x000fea0003c00000 */
[----:B------:R0:W1:Y:S02]  /*12be0*/  SHFL.UP P6, R14, R13, R12, R11 ;  /* 0x0400000c0d0e7389 */ /* 0x00006400000c000b */
[----:B01----:R-:W-:Y:S01]  /*12bf0*/  ENDCOLLECTIVE ;  /* 0x000000000000791b */ /* 0x003fe20003800000 */
.L_x_12263:
[----:B------:R-:W-:Y:S01]  /*12c00*/  IMAD.MOV.U32 R12, RZ, RZ, 0x8 ;  /* 0x00000008ff0c7424 */ /* 0x000fe200078e00ff */
[----:B------:R-:W-:-:S05]  /*12c10*/  SEL R4, R14, RZ, P3 ;  /* 0x000000ff0e047207 */ /* 0x000fca0001800000 */
[----:B------:R-:W-:-:S04]  /*12c20*/  IMAD.IADD R4, R3, 0x1, R4 ;  /* 0x0000000103047824 */ /* 0x000fc800078e0204 */
[----:B------:R-:W-:-:S07]  /*12c30*/  IMAD.MOV.U32 R13, RZ, RZ, R4 ;  /* 0x000000ffff0d7224 */ /* 0x000fce00078e0004 */
[----:B------:R-:W-:Y:S05]  /*12c40*/  WARPSYNC.COLLECTIVE R15, `(.L_x_12264) ;  /* 0x000000000f087348 */ /* 0x000fea0003c00000 */
[----:B------:R0:W1:Y:S02]  /*12c50*/  SHFL.UP P6, R14, R13, R12, R11 ;  /* 0x0400000c0d0e7389 */ /* 0x00006400000c000b */
[----:B01----:R-:W-:Y:S01]  /*12c60*/  ENDCOLLECTIVE ;  /* 0x000000000000791b */ /* 0x003fe20003800000 */
.L_x_12264:
[----:B------:R-:W-:Y:S01]  /*12c70*/  IMAD.MOV.U32 R12, RZ, RZ, 0x10 ;  /* 0x00000010ff0c7424 */ /* 0x000fe200078e00ff */
[----:B------:R-:W-:-:S05]  /*12c80*/  SEL R5, R14, RZ, P4 ;  /* 0x000000ff0e057207 */ /* 0x000fca0002000000 */
[----:B------:R-:W-:-:S04]  /*12c90*/  IMAD.IADD R5, R4, 0x1, R5 ;  /* 0x0000000104057824 */ /* 0x000fc800078e0205 */
[----:B------:R-:W-:-:S07]  /*12ca0*/  IMAD.MOV.U32 R13, RZ, RZ, R5 ;  /* 0x000000ffff0d7224 */ /* 0x000fce00078e0005 */
[----:B------:R-:W-:Y:S05]  /*12cb0*/  WARPSYNC.COLLECTIVE R15, `(.L_x_12265) ;  /* 0x000000000f087348 */ /* 0x000fea0003c00000 */
[----:B------:R0:W1:Y:S02]  /*12cc0*/  SHFL.UP P6, R14, R13, R12, R11 ;  /* 0x0400000c0d0e7389 */ /* 0x00006400000c000b */
[----:B01----:R-:W-:Y:S01]  /*12cd0*/  ENDCOLLECTIVE ;  /* 0x000000000000791b */ /* 0x003fe20003800000 */
.L_x_12265:
        /* <DEDUP_REMOVED lines=8> */
.L_x_12266:
[----:B------:R-:W-:Y:S05]  /*12d60*/  BRA `(.L_x_12267) ;  /* 0xffffffc800a87947 */ /* 0x000fea000383ffff */
.L_x_12170:
[----:B------:R-:W-:Y:S01]  /*12d70*/  BSSY B0, `(.L_x_12268) ;  /* 0x0000006000007945 */ /* 0x000fe20003800000 */
[----:B------:R-:W-:Y:S01]  /*12d80*/  PLOP3.LUT P6, PT, P6, PT, PT, 0x8, 0x0 ;  /* 0x000000000000781c */ /* 0x000fe200037ce170 */
[----:B------:R-:W-:-:S12]  /*12d90*/  IMAD.MOV.U32 R15, RZ, RZ, -0x1 ;  /* 0xffffffffff0f7424 */ /* 0x000fd800078e00ff */
[----:B0-----:R-:W-:Y:S05]  /*12da0*/  WARPSYNC.COLLECTIVE R15, `(.L_x_12269) ;  /* 0x000000000f087348 */ /* 0x001fea0003c00000 */
[----:B------:R-:W-:Y:S01]  /*12db0*/  VOTE.ANY R14, PT, P6 ;  /* 0x00000000000e7806 */ /* 0x000fe200030e0100 */
[----:B0-----:R-:W-:Y:S06]  /*12dc0*/  ENDCOLLECTIVE ;  /* 0x000000000000791b */ /* 0x001fec0003800000 */
.L_x_12269:
[----:B------:R-:W-:Y:S05]  /*12dd0*/  BSYNC B0 ;  /* 0x0000000000007941 */ /* 0x000fea0003800000 */
.L_x_12268:
        /* <DEDUP_REMOVED lines=9> */
.L_x_12270:
[----:B------:R-:W-:Y:S01]  /*12e70*/  IMAD.MOV.U32 R17, RZ, RZ, R14 ;  /* 0x000000ffff117224 */ /* 0x000fe200078e000e */
[----:B------:R-:W-:Y:S06]  /*12e80*/  BRA `(.L_x_12271) ;  /* 0xffffffc800987947 */ /* 0x000fec000383ffff */
.L_x_12172:
[----:B------:R-:W-:Y:S01]  /*12e90*/  BSSY B0, `(.L_x_12272) ;  /* 0x0000007000007945 */ /* 0x000fe20003800000 */
[----:B------:R-:W-:Y:S02]  /*12ea0*/  IMAD.MOV.U32 R13, RZ, RZ, R3 ;  /* 0x000000ffff0d7224 */ /* 0x000fe400078e0003 */
[----:B------:R-:W-:Y:S02]  /*12eb0*/  IMAD.MOV.U32 R11, RZ, RZ, 0x1f ;  /* 0x0000001fff0b7424 */ /* 0x000fe400078e00ff */
[----:B------:R-:W-:-:S07]  /*12ec0*/  IMAD.MOV.U32 R15, RZ, RZ, -0x1 ;  /* 0xffffffffff0f7424 */ /* 0x000fce00078e00ff */
[----:B012---:R-:W-:Y:S05]  /*12ed0*/  WARPSYNC.COLLECTIVE R15, `(.L_x_12273) ;  /* 0x000000000f087348 */ /* 0x007fea0003c00000 */
[----:B------:R3:W4:Y:S02]  /*12ee0*/  SHFL.IDX P6, R14, R13, R12, R11 ;  /* 0x0000000c0d0e7389 */ /* 0x00072400000c000b */
[----:B01234-:R-:W-:Y:S01]  /*12ef0*/  ENDCOLLECTIVE ;  /* 0x000000000000791b */ /* 0x01ffe20003800000 */
.L_x_12273:
[----:B------:R-:W-:Y:S05]  /*12f00*/  BSYNC B0 ;  /* 0x0000000000007941 */ /* 0x000fea0003800000 */
.L_x_12272:
[----:B------:R-:W-:Y:S01]  /*12f10*/  IMAD.MOV.U32 R5, RZ, RZ, R14 ;  /* 0x000000ffff057224 */ /* 0x000fe200078e000e */
[----:B------:R-:W-:Y:S06]  /*12f20*/  BRA `(.L_x_12171) ;  /* 0xffffffc8008c7947 */ /* 0x000fec000383ffff */
.L_x_12176:
[----:B-1----:R1:W2:Y:S02]  /*12f30*/  SYNCS.PHASECHK.TRANS64.TRYWAIT P0, [R5+URZ+0x2d820], R0 ;  /* 0x02d82000050075a7 */ /* 0x0022a4000800017f */
[----:B--2---:R-:W-:Y:S05]  /*12f40*/  @!P0 NANOSLEEP.SYNCS 0x989680 ;  /* 0x009896800000895d */ /* 0x004fea0003900000 */
[----:B------:R-:W2:Y:S02]  /*12f50*/  @!P0 SYNCS.PHASECHK.TRANS64 P0, [R5+URZ+0x2d820], R0 ;  /* 0x02d82000050085a7 */ /* 0x000ea4000800007f */
[----:B--2---:R-:W-:Y:S05]  /*12f60*/  @!P0 BRA `(.L_x_12176) ;  /* 0xfffffffc00f08947 */ /* 0x004fea000383ffff */
[----:B------:R-:W-:Y:S05]  /*12f70*/  BRA `(.L_x_12274) ;  /* 0xffffffd000047947 */ /* 0x000fea000383ffff */
.L_x_12177:
        /* <DEDUP_REMOVED lines=11> */
.L_x_12276:
[----:B------:R-:W-:Y:S05]  /*13030*/  BSYNC B0 ;  /* 0x0000000000007941 */ /* 0x000fea0003800000 */
.L_x_12275:
[----:B------:R-:W-:Y:S05]  /*13040*/  BRA `(.L_x_12277) ;  /* 0xffffffcc00ec7947 */ /* 0x000fea000383ffff */
.L_x_12180:
[----:B------:R-:W-:Y:S01]  /*13050*/  BSSY B1, `(.L_x_12278) ;  /* 0x0000006000017945 */ /* 0x000fe20003800000 */
[----:B------:R-:W-:-:S07]  /*13060*/  IMAD.MOV.U32 R15, RZ, RZ, -0x1 ;  /* 0xffffffffff0f7424 */ /* 0x000fce00078e00ff */
[----:B01----:R-:W-:Y:S05]  /*13070*/  WARPSYNC.COLLECTIVE R15, `(.L_x_12279) ;  /* 0x000000000f0c7348 */ /* 0x003fea0003c00000 */
[----:B------:R-:W-:Y:S02]  /*13080*/  ELECT P6, UR62, PT ;  /* 0x00000000003e782f */ /* 0x000fe400038c0000 */
[----:B------:R-:W-:Y:S01]  /*13090*/  MOV R14, UR62 ;  /* 0x0000003e000e7c02 */ /* 0x000fe20008000f00 */
[----:B01----:R-:W-:Y:S10]  /*130a0*/  ENDCOLLECTIVE ;  /* 0x000000000000791b */ /* 0x003ff40003800000 */
.L_x_12279:
[----:B------:R-:W-:Y:S05]  /*130b0*/  BSYNC B1 ;  /* 0x0000000000017941 */ /* 0x000fea0003800000 */
.L_x_12278:
[----:B------:R-:W-:Y:S05]  /*130c0*/  BRA `(.L_x_12280) ;  /* 0xffffffcc00e47947 */ /* 0x000fea000383ffff */
.L_x_12182:
[----:B-1----:R1:W2:Y:S02]  /*130d0*/  SYNCS.PHASECHK.TRANS64.TRYWAIT P1, [R3+URZ+0x2d840], R2 ;  /* 0x02d84002030075a7 */ /* 0x0022a4000802017f */
[----:B--2---:R-:W-:Y:S05]  /*130e0*/  @!P1 NANOSLEEP.SYNCS 0x989680 ;  /* 0x009896800000995d */ /* 0x004fea0003900000 */
[----:B------:R-:W2:Y:S02]  /*130f0*/  @!P1 SYNCS.PHASECHK.TRANS64 P1, [R3+URZ+0x2d840], R2 ;  /* 0x02d84002030095a7 */ /* 0x000ea4000802007f */
[----:B--2---:R-:W-:Y:S05]  /*13100*/  @!P1 BRA `(.L_x_12182) ;  /* 0xfffffffc00f09947 */ /* 0x004fea000383ffff */
[----:B------:R-:W-:Y:S05]  /*13110*/  BRA `(.L_x_12281) ;  /* 0xffffffd000047947 */ /* 0x000fea000383ffff */
.L_x_12184:
[----:B--2---:R2:W3:Y:S02]  /*13120*/  SYNCS.PHASECHK.TRANS64.TRYWAIT P1, [R5+URZ+0x2d840], R0 ;  /* 0x02d84000050075a7 */ /* 0x0044e4000802017f */
[----:B---3--:R-:W-:Y:S05]  /*13130*/  @!P1 NANOSLEEP.SYNCS 0x989680 ;  /* 0x009896800000995d */ /* 0x008fea0003900000 */
[----:B------:R-:W3:Y:S02]  /*13140*/  @!P1 SYNCS.PHASECHK.TRANS64 P1, [R5+URZ+0x2d840], R0 ;  /* 0x02d84000050095a7 */ /* 0x000ee4000802007f */
[----:B---3--:R-:W-:Y:S05]  /*13150*/  @!P1 BRA `(.L_x_12184) ;  /* 0xfffffffc00f09947 */ /* 0x008fea000383ffff */
[----:B------:R-:W-:Y:S05]  /*13160*/  BRA `(.L_x_12282) ;  /* 0xffffffd000107947 */ /* 0x000fea000383ffff */
.L_x_12186:
[----:B---3--:R3:W4:Y:S02]  /*13170*/  SYNCS.PHASECHK.TRANS64.TRYWAIT P1, [R3+URZ+0x2d860], R2 ;  /* 0x02d86002030075a7 */ /* 0x008724000802017f */
[----:B----4-:R-:W-:Y:S05]  /*13180*/  @!P1 NANOSLEEP.SYNCS 0x989680 ;  /* 0x009896800000995d */ /* 0x010fea0003900000 */
[----:B------:R-:W4:Y:S02]  /*13190*/  @!P1 SYNCS.PHASECHK.TRANS64 P1, [R3+URZ+0x2d860], R2 ;  /* 0x02d86002030095a7 */ /* 0x000f24000802007f */
[----:B----4-:R-:W-:Y:S05]  /*131a0*/  @!P1 BRA `(.L_x_12186) ;  /* 0xfffffffc00f09947 */ /* 0x010fea000383ffff */
[----:B------:R-:W-:Y:S05]  /*131b0*/  BRA `(.L_x_12283) ;  /* 0xffffffd0000c7947 */ /* 0x000fea000383ffff */
.L_x_12284:
        /* <DEDUP_REMOVED lines=12> */
.L_x_15859:


//--------------------- .text._ZN7cutlass13device_kernelIN5flash11enable_sm90INS1_16FlashAttnFwdSm90INS1_25CollectiveMainloopFwdSm90ILi2EN4cute5tupleIJNS5_1CILi1EEES8_S8_EEENS6_IJNS7_ILi192EEENS7_ILi128EEENS7_ILi96EEEEEELi96ENS_10bfloat16_tEfNS_4arch4Sm90ELb1ELb0ELb0ELb1ELb1ELb1ELb0ELb0ELb1ELb1ELb0ELb0EEENS1_21CollectiveEpilogueFwdINS6_IJSA_SC_SB_EEES9_SE_SG_Li384ELb1ELb1ELb0ELb0EEENS1_36VarlenDynamicPersistentTileSchedulerILi192ELi128ELi384ELi128ELb0ELb1ELb1ELb1ELb1ELb1EEEEEEEEEvNT_6ParamsE --------------------------
	.section	.text._ZN7cutlass13device_kernelIN5flash11enable_sm90INS1_16FlashAttnFwdSm90INS1_25CollectiveMainloopFwdSm90ILi2EN4cute5tupleIJNS5_1CILi1EEES8_S8_EEENS6_IJNS7_ILi192EEENS7_ILi128EEENS7_ILi96EEEEEELi96ENS_10bfloat16_tEfNS_4arch4Sm90ELb1ELb0ELb0ELb1ELb1ELb1ELb0ELb0ELb1ELb1ELb0ELb0EEENS1_21CollectiveEpilogueFwdINS6_IJSA_SC_SB_EEES9_SE_SG_Li384ELb1ELb1ELb0ELb0EEENS1_36VarlenDynamicPersistentTileSchedulerILi192ELi128ELi384ELi128ELb0ELb1ELb1ELb1ELb1ELb1EEEEEEEEEvNT_6ParamsE,"ax",@progbits
	.align	128
.text._ZN7cutlass13device_kernelIN5flash11enable_sm90INS1_16FlashAttnFwdSm90INS1_25CollectiveMainloopFwdSm90ILi2EN4cute5tupleIJNS5_1CILi1EEES8_S8_EEENS6_IJNS7_ILi192EEENS7_ILi128EEENS7_ILi96EEEEEELi96ENS_10bfloat16_tEfNS_4arch4Sm90ELb1ELb0ELb0ELb1ELb1ELb1ELb0ELb0ELb1ELb1ELb0ELb0EEENS1_21CollectiveEpilogueFwdINS6_IJSA_SC_SB_EEES9_SE_SG_Li384ELb1ELb1ELb0ELb0EEENS1_36VarlenDynamicPersistentTileSchedulerILi192ELi128ELi384ELi128ELb0ELb1ELb1ELb1ELb1ELb1EEEEEEEEEvNT_6ParamsE:
        .type           _ZN7cutlass13device_kernelIN5flash11enable_sm90INS1_16FlashAttnFwdSm90INS1_25CollectiveMainloopFwdSm90ILi2EN4cute5tupleIJNS5_1CILi1EEES8_S8_EEENS6_IJNS7_ILi192EEENS7_ILi128EEENS7_ILi96EEEEEELi96ENS_10bfloat16_tEfNS_4arch4Sm90ELb1ELb0ELb0ELb1ELb1ELb1ELb0ELb0ELb1ELb1ELb0ELb0EEENS1_21CollectiveEpilogueFwdINS6_IJSA_SC_SB_EEES9_SE_SG_Li384ELb1ELb1ELb0ELb0EEENS1_36VarlenDynamicPersistentTileSchedulerILi192ELi128ELi384ELi128ELb0ELb1ELb1ELb1ELb1ELb1EEEEEEEEEvNT_6ParamsE,@function
        .size           _ZN7cutlass13device_kernelIN5flash11enable_sm90INS1_16FlashAttnFwdSm90INS1_25CollectiveMainloopFwdSm90ILi2EN4cute5tupleIJNS5_1CILi1EEES8_S8_EEENS6_IJNS7_ILi192EEENS7_ILi128EEENS7_ILi96EEEEEELi96ENS_10bfloat16_tEfNS_4arch4Sm90ELb1ELb0ELb0ELb1ELb1ELb1ELb0ELb0ELb1ELb1ELb0ELb0EEENS1_21CollectiveEpilogueFwdINS6_IJSA_SC_SB_EEES9_SE_SG_Li384ELb1ELb1ELb0ELb0EEENS1_36VarlenDynamicPersistentTileSchedulerILi192ELi128ELi384ELi128ELb0ELb1ELb1ELb1ELb1ELb1EEEEEEEEEvNT_6ParamsE,(.L_x_15860 - _ZN7cutlass13device_kernelIN5flash11enable_sm90INS1_16FlashAttnFwdSm90INS1_25CollectiveMainloopFwdSm90ILi2EN4cute5tupleIJNS5_1CILi1EEES8_S8_EEENS6_IJNS7_ILi192EEENS7_ILi128EEENS7_ILi96EEEEEELi96ENS_10bfloat16_tEfNS_4arch4Sm90ELb1ELb0ELb0ELb1ELb1ELb1ELb0ELb0ELb1ELb1ELb0ELb0EEENS1_21CollectiveEpilogueFwdINS6_IJSA_SC_SB_EEES9_SE_SG_Li384ELb1ELb1ELb0ELb0EEENS1_36VarlenDynamicPersistentTileSchedulerILi192ELi128ELi384ELi128ELb0ELb1ELb1ELb1ELb1ELb1EEEEEEEEEvNT_6ParamsE)
        .other          _ZN7cutlass13device_kernelIN5flash11enable_sm90INS1_16FlashAttnFwdSm90INS1_25CollectiveMainloopFwdSm90ILi2EN4cute5tupleIJNS5_1CILi1EEES8_S8_EEENS6_IJNS7_ILi192EEENS7_ILi128EEENS7_ILi96EEEEEELi96ENS_10bfloat16_tEfNS_4arch4Sm90ELb1ELb0ELb0ELb1ELb1ELb1ELb0ELb0ELb1ELb1ELb0ELb0EEENS1_21CollectiveEpilogueFwdINS6_IJSA_SC_SB_EEES9_SE_SG_Li384ELb1ELb1ELb0ELb0EEENS1_36VarlenDynamicPersistentTileSchedulerILi192ELi128ELi384ELi128ELb0ELb1ELb1ELb1ELb1ELb1EEEEEEEEEvNT_6ParamsE,@"STO_CUDA_ENTRY STV_DEFAULT"
_ZN7cutlass13device_kernelIN5flash11enable_sm90INS1_16FlashAttnFwdSm90INS1_25CollectiveMainloopFwdSm90ILi2EN4cute5tupleIJNS5_1CILi1EEES8_S8_EEENS6_IJNS7_ILi192EEENS7_ILi128EEENS7_ILi96EEEEEELi96ENS_10bfloat16_tEfNS_4arch4Sm90ELb1ELb0ELb0ELb1ELb1ELb1ELb0ELb0ELb1ELb1ELb0ELb0EEENS1_21CollectiveEpilogueFwdINS6_IJSA_SC_SB_EEES9_SE_SG_Li384ELb1ELb1ELb0ELb0EEENS1_36VarlenDynamicPersistentTileSchedulerILi192ELi128ELi384ELi128ELb0ELb1ELb1ELb1ELb1ELb1EEEEEEEEEvNT_6ParamsE:
        /* <DEDUP_REMOVED lines=18> */
.L_x_12286:
[----:B------:R-:W-:Y:S05]  /*0120*/  BSYNC B0 ;  /* 0x0000000000007941 */ /* 0x000fea0003800000 */
.L_x_12285:
        /* <DEDUP_REMOVED lines=41> */
.L_x_12287:
        /* <DEDUP_REMOVED lines=22> */
.L_x_12288:
        /* <DEDUP_REMOVED lines=18> */
.L_x_12289:
        /* <DEDUP_REMOVED lines=22> */
.L_x_12290:
        /* <DEDUP_REMOVED lines=22> */
.L_x_12291:
        /* <DEDUP_REMOVED lines=8> */
.L_x_12294:
        /* <DEDUP_REMOVED lines=22> */
[----:B------:R-:W-:Y:S01]  /*0ae0*/  R2UR UR42, R2 ;  /* 0x00000000022a72ca */ /* 0x000fe200000e0000 */
[----:B------:R-:W-:Y:S01]  /*0af0*/  IMAD.MOV.U32 R155, RZ, RZ, 0x40 ;  /* 0x00000040ff9b7424 */ /* 0x000fe200078e00ff */
        /* <DEDUP_REMOVED lines=20> */
[----:B------:R-:W-:Y:S01]  /*0c40*/  STL [R1], R26 ;  /* 0x0000001a01007387 */ /* 0x000fe20000100800 */
[----:B------:R-:W-:Y:S01]  /*0c50*/  IMAD.IADD R8, R141, 0x1, -R8 ;  /* 0x000000018d087824 */ /* 0x000fe200078e0a08 */
[----:B------:R-:W-:Y:S01]  /*0c60*/  LOP3.LUT R4, R4, 0xfffffff0, RZ, 0xc0, !PT ;  /* 0xfffffff004047812 */ /* 0x000fe200078ec0ff */
[----:B------:R-:W-:Y:S01]  /*0c70*/  IMAD.IADD R5, R26, 0x1, R9 ;  /* 0x000000011a057824 */ /* 0x000fe200078e0209 */
[----:B------:R0:W-:Y:S01]  /*0c80*/  STL [R1+0x38], R9 ;  /* 0x0000380901007387 */ /* 0x0001e20000100800 */
[----:B------:R-:W-:-:S02]  /*0c90*/  IMAD.IADD R6, R3, 0x1, -R6 ;  /* 0x0000000103067824 */ /* 0x000fc400078e0a06 */
[----:B------:R-:W-:Y:S01]  /*0ca0*/  IMAD R18, R3, 0x8, R8 ;  /* 0x0000000803127824 */ /* 0x000fe200078e0208 */
[-C--:B------:R-:W-:Y:S01]  /*0cb0*/  LEA.HI R3, R0, R22.reuse, RZ, 0x7 ;  /* 0x0000001600037211 */ /* 0x080fe200078f38ff */
[----:B------:R1:W-:Y:S01]  /*0cc0*/  STL [R1+0x34], R7 ;  /* 0x0000340701007387 */ /* 0x0003e20000100800 */
[----:B------:R-:W-:Y:S01]  /*0cd0*/  SHF.R.S32.HI R10, RZ, 0x1f, R5 ;  /* 0x0000001fff0a7819 */ /* 0x000fe20000011405 */
[----:B------:R-:W-:Y:S01]  /*0ce0*/  IMAD.IADD R4, R22, 0x1, -R4 ;  /* 0x0000000116047824 */ /* 0x000fe200078e0a04 */
[----:B------:R-:W-:Y:S01]  /*0cf0*/  SHF.R.S32.HI R25, RZ, 0x7, R3 ;  /* 0x00000007ff197819 */ /* 0x000fe20000011403 */
[----:B------:R-:W-:Y:S01]  /*0d00*/  IMAD.SHL.U32 R6, R6, 0x8, RZ ;  /* 0x0000000806067824 */ /* 0x000fe200078e00ff */
[-C--:B------:R-:W-:Y:S01]  /*0d10*/  LEA.HI R14, R10, R5.reuse, RZ, 0x3 ;  /* 0x000000050a0e7211 */ /* 0x080fe200078f18ff */
[----:B0-----:R-:W-:Y:S01]  /*0d20*/  IMAD.IADD R9, R26, 0x1, R7 ;  /* 0x000000011a097824 */ /* 0x001fe200078e0207 */
[----:B------:R-:W-:Y:S02]  /*0d30*/  LEA.HI R15, R10, R5, RZ, 0x5 ;  /* 0x000000050a0f7211 */ /* 0x000fe400078f28ff */
[----:B------:R-:W-:-:S02]  /*0d40*/  LEA.HI R5, R0, R22, RZ, 0x5 ;  /* 0x0000001600057211 */ /* 0x000fc400078f28ff */
[----:B-1----:R-:W-:Y:S02]  /*0d50*/  LOP3.LUT R7, R3, 0xffffff80, RZ, 0xc0, !PT ;  /* 0xffffff8003077812 */ /* 0x002fe400078ec0ff */
[----:B------:R-:W-:Y:S02]  /*0d60*/  SHF.R.S32.HI R8, RZ, 0x1f, R9 ;  /* 0x0000001fff087819 */ /* 0x000fe40000011409 */
[----:B------:R-:W-:Y:S01]  /*0d70*/  SHF.R.S32.HI R15, RZ, 0x5, R15 ;  /* 0x00000005ff0f7819 */ /* 0x000fe2000001140f */
[----:B------:R-:W-:Y:S01]  /*0d80*/  IMAD.IADD R24, R22, 0x1, -R7 ;  /* 0x0000000116187824 */ /* 0x000fe200078e0a07 */
[----:B------:R-:W-:Y:S02]  /*0d90*/  LEA.HI R7, R0, R22, RZ, 0x2 ;  /* 0x0000001600077211 */ /* 0x000fe400078f10ff */
[----:B------:R-:W-:Y:S02]  /*0da0*/  SHF.R.S32.HI R0, RZ, 0x5, R5 ;  /* 0x00000005ff007819 */ /* 0x000fe40000011405 */
[----:B------:R-:W-:-:S02]  /*0db0*/  LEA.HI R20, R8, R9, RZ, 0x3 ;  /* 0x0000000908147211 */ /* 0x000fc400078f18ff */
[----:B------:R-:W-:Y:S01]  /*0dc0*/  LEA.HI R16, R8, R9, RZ, 0x5 ;  /* 0x0000000908107211 */ /* 0x000fe200078f28ff */
[--C-:B------:R-:W-:Y:S01]  /*0dd0*/  IMAD R17, R0, 0x10, R4.reuse ;  /* 0x0000001000117824 */ /* 0x100fe200078e0204 */
[----:B------:R-:W-:Y:S02]  /*0de0*/  SHF.R.S32.HI R5, RZ, 0x1f, R4 ;  /* 0x0000001fff057819 */ /* 0x000fe40000011404 */
[--C-:B------:R-:W-:Y:S02]  /*0df0*/  SHF.R.S32.HI R21, RZ, 0x2, R7.reuse ;  /* 0x00000002ff157819 */ /* 0x100fe40000011407 */
[----:B------:R-:W-:Y:S02]  /*0e00*/  SHF.R.S32.HI R8, RZ, 0x1f, R7 ;  /* 0x0000001fff087819 */ /* 0x000fe40000011407 */
[----:B------:R-:W-:Y:S02]  /*0e10*/  LEA.HI R5, R5, R4, RZ, 0x3 ;  /* 0x0000000405057211 */ /* 0x000fe400078f18ff */
[----:B------:R-:W-:Y:S01]  /*0e20*/  LEA.HI R13, R8, R21, RZ, 0x2 ;  /* 0x00000015080d7211 */ /* 0x000fe200078f10ff */
[----:B------:R-:W-:Y:S01]  /*0e30*/  IMAD.HI R8, R25, 0x55555556, RZ ;  /* 0x5555555619087827 */ /* 0x000fe200078e02ff */
[----:B------:R-:W-:-:S02]  /*0e40*/  LOP3.LUT R3, R5, 0xfffffff8, RZ, 0xc0, !PT ;  /* 0xfffffff805037812 */ /* 0x000fc400078ec0ff */
[----:B------:R-:W-:Y:S01]  /*0e50*/  SHF.R.S32.HI R9, RZ, 0x1f, R24 ;  /* 0x0000001fff097819 */ /* 0x000fe20000011418 */
[----:B------:R-:W-:Y:S01]  /*0e60*/  IMAD.SHL.U32 R5, R5, 0x40, RZ ;  /* 0x0000004005057824 */ /* 0x000fe200078e00ff */
[----:B------:R-:W-:Y:S01]  /*0e70*/  LOP3.LUT R13, R13, 0xfffffffc, RZ, 0xc0, !PT ;  /* 0xfffffffc0d0d7812 */ /* 0x000fe200078ec0ff */
[----:B------:R-:W-:Y:S01]  /*0e80*/  IMAD.IADD R3, R4, 0x1, -R3 ;  /* 0x0000000104037824 */ /* 0x000fe200078e0a03 */
[-C--:B------:R-:W-:Y:S02]  /*0e90*/  LEA.HI R10, R9, R24.reuse, RZ, 0x2 ;  /* 0x00000018090a7211 */ /* 0x080fe400078f10ff */
[----:B------:R-:W-:Y:S01]  /*0ea0*/  LOP3.LUT R5, R5, 0x7ffffe00, RZ, 0xc0, !PT ;  /* 0x7ffffe0005057812 */ /* 0x000fe200078ec0ff */
[----:B------:R-:W-:Y:S01]  /*0eb0*/  IMAD.IADD R21, R21, 0x1, -R13 ;  /* 0x0000000115157824 */ /* 0x000fe200078e0a0d */
[--C-:B------:R-:W-:Y:S01]  /*0ec0*/  SHF.R.S32.HI R11, RZ, 0x2, R10.reuse ;  /* 0x00000002ff0b7819 */ /* 0x100fe2000001140a */
[----:B------:R-:W-:Y:S01]  /*0ed0*/  IMAD.SHL.U32 R13, R18, 0x20, RZ ;  /* 0x00000020120d7824 */ /* 0x000fe200078e00ff */
[----:B------:R-:W-:Y:S01]  /*0ee0*/  SHF.R.S32.HI R12, RZ, 0x1f, R10 ;  /* 0x0000001fff0c7819 */ /* 0x000fe2000001140a */
[----:B------:R-:W-:Y:S01]  /*0ef0*/  IMAD.SHL.U32 R157, R21, 0x40, RZ ;  /* 0x00000040159d7824 */ /* 0x000fe200078e00ff */
[C---:B------:R-:W-:Y:S01]  /*0f00*/  R2P PR, R3.reuse, 0x6 ;  /* 0x0000000603007804 */ /* 0x040fe20000000000 */
[----:B------:R-:W-:Y:S01]  /*0f10*/  IMAD.SHL.U32 R3, R3, 0x40, RZ ;  /* 0x0000004003037824 */ /* 0x000fe200078e00ff */
[----:B------:R-:W-:Y:S01]  /*0f20*/  LEA.HI R12, R12, R11, RZ, 0x3 ;  /* 0x0000000b0c0c7211 */ /* 0x000fe200078f18ff */
[----:B------:R-:W-:Y:S01]  /*0f30*/  IMAD R5, R0, 0x400, R5 ;  /* 0x0000040000057824 */ /* 0x000fe200078e0205 */
[----:B------:R-:W-:Y:S01]  /*0f40*/  LOP3.LUT R157, R157, 0xc0, RZ, 0xc0, !PT ;  /* 0x000000c09d9d7812 */ /* 0x000fe200078ec0ff */
[----:B------:R0:W-:Y:S01]  /*0f50*/  STL [R1+0x60], R21 ;  /* 0x0000601501007387 */ /* 0x0001e20000100800 */
[----:B------:R-:W-:Y:S01]  /*0f60*/  LOP3.LUT R3, R3, 0x1c0, RZ, 0xc0, !PT ;  /* 0x000001c003037812 */ /* 0x000fe200078ec0ff */
[----:B------:R-:W-:Y:S01]  /*0f70*/  IMAD.U32 R0, R17, 0x20, R6 ;  /* 0x0000002011007824 */ /* 0x000fe200078e0006 */
[----:B------:R-:W-:Y:S01]  /*0f80*/  LOP3.LUT R12, R12, 0xfffffff8, RZ, 0xc0, !PT ;  /* 0xfffffff80c0c7812 */ /* 0x000fe200078ec0ff */
[----:B------:R-:W-:Y:S01]  /*0f90*/  IMAD R15, R15, 0x1800, R13 ;  /* 0x000018000f0f7824 */ /* 0x000fe200078e020d */
[----:B------:R-:W-:-:S02]  /*0fa0*/  LEA.HI R9, R9, R24, RZ, 0x5 ;  /* 0x0000001809097211 */ /* 0x000fc400078f28ff */
[----:B------:R-:W-:Y:S01]  /*0fb0*/  SHF.R.S32.HI R16, RZ, 0x5, R16 ;  /* 0x00000005ff107819 */ /* 0x000fe20000011410 */
[----:B------:R-:W-:Y:S01]  /*0fc0*/  IMAD.IADD R12, R11, 0x1, -R12 ;  /* 0x000000010b0c7824 */ /* 0x000fe200078e0a0c */
[----:B------:R-:W-:Y:S01]  /*0fd0*/  LOP3.LUT R4, R157, 0x18, R20, 0xf8, !PT ;  /* 0x000000189d047812 */ /* 0x000fe200078ef814 */
[----:B------:R1:W-:Y:S01]  /*0fe0*/  STL [R1+0x84], R0 ;  /* 0x0000840001007387 */ /* 0x0003e20000100800 */
[----:B0-----:R-:W-:Y:S01]  /*0ff0*/  SHF.R.U32.HI R21, RZ, 0x3, R157 ;  /* 0x00000003ff157819 */ /* 0x001fe2000001169d */
[----:B------:R-:W-:Y:S01]  /*1000*/  IMAD R16, R16, 0x1800, R13 ;  /* 0x0000180010107824 */ /* 0x000fe200078e020d */
[----:B------:R-:W-:Y:S01]  /*1010*/  LOP3.LUT R6, R3, 0x8, R6, 0xf8, !PT ;  /* 0x0000000803067812 */ /* 0x000fe200078ef806 */
[----:B------:R-:W-:Y:S01]  /*1020*/  STL [R1+0xc], R13 ;  /* 0x00000c0d01007387 */ /* 0x000fe20000100800 */
[----:B------:R-:W-:Y:S02]  /*1030*/  LEA.HI R8, R8, R8, RZ, 0x1 ;  /* 0x0000000808087211 */ /* 0x000fe400078f08ff */
[----:B------:R-:W-:-:S02]  /*1040*/  SHF.R.S32.HI R9, RZ, 0x5, R9 ;  /* 0x00000005ff097819 */ /* 0x000fc40000011409 */
[----:B------:R-:W-:Y:S01]  /*1050*/  SHF.R.U32.HI R3, RZ, 0x3, R3 ;  /* 0x00000003ff037819 */ /* 0x000fe20000011603 */
[----:B------:R-:W-:Y:S01]  /*1060*/  IMAD R8, R8, -0x3, R25 ;  /* 0xfffffffd08087824 */ /* 0x000fe200078e0219 */
[----:B------:R-:W-:Y:S01]  /*1070*/  LOP3.LUT R11, R4, R21, RZ, 0x3c, !PT ;  /* 0x00000015040b7212 */ /* 0x000fe200078e3cff */
[----:B------:R-:W-:Y:S01]  /*1080*/  IMAD R9, R9, 0x10, R12 ;  /* 0x0000001009097824 */ /* 0x000fe200078e020c */
[----:B------:R-:W-:Y:S01]  /*1090*/  LOP3.LUT R6, R6, R3, RZ, 0x3c, !PT ;  /* 0x0000000306067212 */ /* 0x000fe200078e3cff */
[----:B------:R-:W-:Y:S01]  /*10a0*/  VIADD R3, R26, 0x18 ;  /* 0x000000181a037836 */ /* 0x000fe20000000000 */
[----:B------:R-:W-:Y:S01]  /*10b0*/  LOP3.LUT R7, R7, 0xfffffffc, RZ, 0xc0, !PT ;  /* 0xfffffffc07077812 */ /* 0x000fe200078ec0ff */
[----:B------:R-:W-:Y:S01]  /*10c0*/  IMAD.IADD R11, R16, 0x1, R11 ;  /* 0x00000001100b7824 */ /* 0x000fe200078e020b */
[----:B------:R-:W-:Y:S01]  /*10d0*/  LOP3.LUT R10, R10, 0x7ffffffc, RZ, 0xc0, !PT ;  /* 0x7ffffffc0a0a7812 */ /* 0x000fe200078ec0ff */
[----:B------:R-:W-:Y:S01]  /*10e0*/  IMAD.SHL.U32 R16, R19, 0x8, RZ ;  /* 0x0000000813107824 */ /* 0x000fe200078e00ff */
[----:B-1----:R-:W-:Y:S01]  /*10f0*/  LOP3.LUT R0, R157, 0x18, R14, 0xf8, !PT ;  /* 0x000000189d007812 */ /* 0x002fe200078ef80e */
[----:B------:R-:W-:Y:S01]  /*1100*/  IMAD R8, R8, 0x40, R9 ;  /* 0x0000004008087824 */ /* 0x000fe200078e0209 */
[----:B------:R-:W-:Y:S01]  /*1110*/  SEL R155, R155, 0xffffffc0, !P2 ;  /* 0xffffffc09b9b7807 */ /* 0x000fe20005000000 */
[----:B------:R-:W-:Y:S01]  /*1120*/  IMAD.IADD R5, R5, 0x1, R6 ;  /* 0x0000000105057824 */ /* 0x000fe200078e0206 */
[----:B------:R-:W-:Y:S01]  /*1130*/  LOP3.LUT R0, R0, R21, RZ, 0x3c, !PT ;  /* 0x0000001500007212 */ /* 0x000fe200078e3cff */
[----:B------:R-:W-:Y:S01]  /*1140*/  VIADD R6, R26, 0x8 ;  /* 0x000000081a067836 */ /* 0x000fe20000000000 */
[----:B------:R-:W-:Y:S01]  /*1150*/  STL [R1+0x80], R8 ;  /* 0x0000800801007387 */ /* 0x000fe20000100800 */
[----:B------:R-:W-:Y:S01]  /*1160*/  VIADD R136, R16, 0x30 ;  /* 0x0000003010887836 */ /* 0x000fe20000000000 */
[----:B------:R-:W-:Y:S01]  /*1170*/  CS2R R18, SRZ ;  /* 0x0000000000127805 */ /* 0x000fe2000001ff00 */
[----:B------:R-:W-:Y:S01]  /*1180*/  IMAD.IADD R25, R22, 0x1, -R7 ;  /* 0x0000000116197824 */ /* 0x000fe200078e0a07 */
[----:B------:R0:W-:Y:S01]  /*1190*/  STL [R1+0x40], R6 ;  /* 0x0000400601007387 */ /* 0x0001e20000100800 */
[----:B------:R-:W-:Y:S01]  /*11a0*/  VIADD R4, R26, 0x28 ;  /* 0x000000281a047836 */ /* 0x000fe20000000000 */
[----:B------:R-:W-:Y:S01]  /*11b0*/  SHF.R.S32.HI R7, RZ, 0x3, R14 ;  /* 0x00000003ff077819 */ /* 0x000fe2000001140e */
[C---:B------:R-:W-:Y:S01]  /*11c0*/  VIADD R22, R16.reuse, 0x40 ;  /* 0x0000004010167836 */ /* 0x040fe20000000000 */
[----:B------:R1:W-:Y:S01]  /*11d0*/  STL [R1+0x3c], R3 ;  /* 0x00003c0301007387 */ /* 0x0003e20000100800 */
[----:B------:R-:W-:Y:S01]  /*11e0*/  VIADD R137, R16, 0x50 ;  /* 0x0000005010897836 */ /* 0x000fe20000000000 */
[----:B------:R-:W-:Y:S01]  /*11f0*/  SHF.R.S32.HI R17, RZ, 0x1f, R16 ;  /* 0x0000001fff117819 */ /* 0x000fe20000011410 */
[----:B------:R-:W-:Y:S01]  /*1200*/  IMAD.IADD R15, R15, 0x1, R0 ;  /* 0x000000010f0f7824 */ /* 0x000fe200078e0200 */
[----:B------:R2:W-:Y:S01]  /*1210*/  STL [R1+0x44], R4 ;  /* 0x0000440401007387 */ /* 0x0005e20000100800 */
[----:B------:R-:W-:Y:S01]  /*1220*/  LEA.HI R0, R25, R25, RZ, 0x1 ;  /* 0x0000001919007211 */ /* 0x000fe200078f08ff */
[----:B------:R-:W-:Y:S01]  /*1230*/  IMAD R154, R5, 0x2, R2 ;  /* 0x00000002059a7824 */ /* 0x000fe200078e0202 */
[----:B0-----:R-:W-:-:S02]  /*1240*/  SHF.R.S32.HI R6, RZ, 0x3, R20 ;  /* 0x00000003ff067819 */ /* 0x001fc40000011414 */
[----:B------:R-:W-:Y:S01]  /*1250*/  LOP3.LUT R0, R0, 0x1ffffffe, RZ, 0xc0, !PT ;  /* 0x1ffffffe00007812 */ /* 0x000fe200078ec0ff */
[C---:B------:R-:W-:Y:S01]  /*1260*/  VIADD R156, R154.reuse, 0x21800 ;  /* 0x000218009a9c7836 */ /* 0x040fe20000000000 */
[----:B-1----:R-:W-:Y:S01]  /*1270*/  SHF.R.S32.HI R3, RZ, 0x1f, R136 ;  /* 0x0000001fff037819 */ /* 0x002fe20000011488 */
[----:B------:R-:W-:Y:S01]  /*1280*/  VIADD R5, R154, 0x21820 ;  /* 0x000218209a057836 */ /* 0x000fe20000000000 */
[----:B--2---:R-:W-:Y:S01]  /*1290*/  SHF.R.S32.HI R4, RZ, 0x1f, R22 ;  /* 0x0000001fff047819 */ /* 0x004fe20000011416 */
[----:B------:R-:W-:Y:S02]  /*12a0*/  IMAD.IADD R0, R25, 0x1, -R0 ;  /* 0x0000000119007824 */ /* 0x000fe400078e0a00 */
[----:B------:R0:W-:Y:S01]  /*12b0*/  STL [R1+0x20], R3 ;  /* 0x0000200301007387 */ /* 0x0001e20000100800 */
[----:B------:R-:W-:Y:S02]  /*12c0*/  @P1 VIADD R5, R156, 0xffffffe0 ;  /* 0xffffffe09c051836 */ /* 0x000fe40000000000 */
[----:B------:R-:W-:Y:S01]  /*12d0*/  IMAD R0, R0, 0x8, R8 ;  /* 0x0000000800007824 */ /* 0x000fe200078e0208 */
[----:B------:R1:W-:Y:S01]  /*12e0*/  STL [R1+0x1c], R4 ;  /* 0x00001c0401007387 */ /* 0x0003e20000100800 */
[----:B------:R-:W-:-:S02]  /*12f0*/  IMAD.IADD R156, R156, 0x1, R155 ;  /* 0x000000019c9c7824 */ /* 0x000fc400078e029b */
[----:B------:R-:W-:Y:S01]  /*1300*/  IMAD.IADD R155, R155, 0x1, R5 ;  /* 0x000000019b9b7824 */ /* 0x000fe200078e0205 */
[----:B0-----:R-:W-:Y:S01]  /*1310*/  SHF.R.S32.HI R3, RZ, 0x1f, R137 ;  /* 0x0000001fff037819 */ /* 0x001fe20000011489 */
[----:B-1----:R-:W-:-:S04]  /*1320*/  IMAD.IADD R4, R24, 0x1, -R10 ;  /* 0x0000000118047824 */ /* 0x002fc800078e0a0a */
[----:B------:R0:W-:Y:S04]  /*1330*/  STL [R1+0x18], R3 ;  /* 0x0000180301007387 */ /* 0x0001e80000100800 */
[----:B------:R1:W-:Y:S04]  /*1340*/  STL [R1+0x64], R4 ;  /* 0x0000640401007387 */ /* 0x0003e80000100800 */
[----:B------:R-:W-:Y:S01]  /*1350*/  STL [R1+0x10], R7 ;  /* 0x0000100701007387 */ /* 0x000fe20000100800 */
[----:B0-----:R-:W-:-:S03]  /*1360*/  LOP3.LUT R3, R157, 0x8, R16, 0xf8, !PT ;  /* 0x000000089d037812 */ /* 0x001fc600078ef810 */
[----:B------:R0:W-:Y:S01]  /*1370*/  STL [R1+0x14], R6 ;  /* 0x0000140601007387 */ /* 0x0001e20000100800 */
[----:B------:R-:W-:Y:S02]  /*1380*/  LOP3.LUT R3, R3, R21, RZ, 0x3c, !PT ;  /* 0x0000001503037212 */ /* 0x000fe400078e3cff */
[----:B-1----:R-:W-:-:S03]  /*1390*/  LOP3.LUT R4, R157, 0x18, R16, 0xf8, !PT ;  /* 0x000000189d047812 */ /* 0x002fc600078ef810 */
[----:B------:R-:W-:Y:S01]  /*13a0*/  IMAD.IADD R3, R13, 0x1, R3 ;  /* 0x000000010d037824 */ /* 0x000fe200078e0203 */
[----:B------:R-:W-:Y:S02]  /*13b0*/  LOP3.LUT R4, R4, R21, RZ, 0x3c, !PT ;  /* 0x0000001504047212 */ /* 0x000fe400078e3cff */
[----:B0-----:R-:W-:Y:S02]  /*13c0*/  LEA R6, R11, UR42, 0x1 ;  /* 0x0000002a0b067c11 */ /* 0x001fe4000f8e08ff */
[----:B------:R0:W-:Y:S01]  /*13d0*/  STL [R1+0x5c], R3 ;  /* 0x00005c0301007387 */ /* 0x0001e20000100800 */
[----:B------:R-:W-:Y:S01]  /*13e0*/  IMAD.IADD R4, R13, 0x1, R4 ;  /* 0x000000010d047824 */ /* 0x000fe200078e0204 */
[----:B0-----:R-:W-:-:S05]  /*13f0*/  LEA R3, R15, UR42, 0x1 ;  /* 0x0000002a0f037c11 */ /* 0x001fca000f8e08ff */
[----:B------:R0:W-:Y:S04]  /*1400*/  STL [R1+0x78], R3 ;  /* 0x0000780301007387 */ /* 0x0001e80000100800 */
[----:B------:R-:W-:Y:S01]  /*1410*/  STL [R1+0x74], R6 ;  /* 0x0000740601007387 */ /* 0x000fe20000100800 */
[----:B0-----:R-:W-:-:S05]  /*1420*/  LEA R3, R4, UR42, 0x1 ;  /* 0x0000002a04037c11 */ /* 0x001fca000f8e08ff */
[----:B------:R-:W-:Y:S04]  /*1430*/  STL [R1+0x7c], R3 ;  /* 0x00007c0301007387 */ /* 0x000fe80000100800 */
[----:B------:R-:W-:Y:S04]  /*1440*/  STL [R1+0x4c], R5 ;  /* 0x00004c0501007387 */ /* 0x000fe80000100800 */
[----:B------:R0:W-:Y:S02]  /*1450*/  STL [R1+0x68], R0 ;  /* 0x0000680001007387 */ /* 0x0001e40000100800 */
[----:B0-----:R-:W-:-:S05]  /*1460*/  VIADD R0, R5, 0x6000 ;  /* 0x0000600005007836 */ /* 0x001fca0000000000 */
[----:B------:R0:W-:Y:S02]  /*1470*/  STL [R1+0x50], R0 ;  /* 0x0000500001007387 */ /* 0x0001e40000100800 */
.L_x_12450:
[----:B0-2---:R-:W1:Y:S02]  /*1480*/  LDC.64 R4, c[0x0][0xc88] ;  /* 0x00032200ff047b82 */ /* 0x005e640000000a00 */
[----:B-1----:R-:W-:-:S05]  /*1490*/  IMAD.WIDE R4, R35, 0x4, R4 ;  /* 0x0000000423047825 */ /* 0x002fca00078e0204 */
[----:B------:R-:W0:Y:S01]  /*14a0*/  LDG.E R11, desc[UR38][R4.64] ;  /* 0x00000026040b7981 */ /* 0x000e22000c1e1900 */
[----:B------:R-:W-:Y:S05]  /*14b0*/  YIELD ;  /* 0x0000000000007946 */ /* 0x000fea0003800000 */
[----:B------:R-:W-:Y:S01]  /*14c0*/  ULDC.64 UR4, c[0x0][0xa28] ;  /* 0x00028a0000047ab9 */ /* 0x000fe20000000a00 */
[----:B------:R-:W-:Y:S01]  /*14d0*/  ULDC.64 UR8, c[0x0][0xa18] ;  /* 0x0002860000087ab9 */ /* 0x000fe20000000a00 */
[----:B------:R-:W-:Y:S01]  /*14e0*/  ISETP.NE.U32.AND P1, PT, RZ, UR4, PT ;  /* 0x00000004ff007c0c */ /* 0x000fe2000bf25070 */
[----:B------:R-:W-:Y:S01]  /*14f0*/  IMAD.MOV.U32 R3, RZ, RZ, RZ ;  /* 0x000000ffff037224 */ /* 0x000fe200078e00ff */
[----:B------:R-:W-:Y:S01]  /*1500*/  ULDC.64 UR6, c[0x0][0xa08] ;  /* 0x0002820000067ab9 */ /* 0x000fe20000000a00 */
[----:B------:R-:W-:Y:S01]  /*1510*/  IMAD.MOV.U32 R79, RZ, RZ, RZ ;  /* 0x000000ffff4f7224 */ /* 0x000fe200078e00ff */
[----:B------:R-:W-:-:S02]  /*1520*/  ISETP.NE.AND.EX P1, PT, RZ, UR5, PT, P1 ;  /* 0x00000005ff007c0c */ /* 0x000fc4000bf25310 */
[----:B------:R-:W-:-:S04]  /*1530*/  ISETP.NE.U32.AND P0, PT, RZ, UR6, PT ;  /* 0x00000006ff007c0c */ /* 0x000fc8000bf05070 */
[----:B------:R-:W-:Y:S02]  /*1540*/  ISETP.NE.AND.EX P0, PT, RZ, UR7, PT, P0 ;  /* 0x00000007ff007c0c */ /* 0x000fe4000bf05300 */
[----:B0-----:R-:W-:Y:S01]  /*1550*/  SHF.R.S32.HI R0, RZ, 0x1f, R11 ;  /* 0x0000001fff007819 */ /* 0x001fe2000001140b */
[----:B------:R-:W-:-:S04]  /*1560*/  IMAD.SHL.U32 R30, R11, 0x4, RZ ;  /* 0x000000040b1e7824 */ /* 0x000fc800078e00ff */
[C---:B------:R-:W-:Y:S01]  /*1570*/  @P1 LEA R6, P2, R11.reuse, UR4, 0x2 ;  /* 0x000000040b061c11 */ /* 0x040fe2000f8410ff */
[----:B------:R0:W-:Y:S01]  /*1580*/  STL [R1+0x6c], R11 ;  /* 0x00006c0b01007387 */ /* 0x0001e20000100800 */
        /* <DEDUP_REMOVED lines=13> */
[----:B------:R-:W2:Y:S01]  /*1660*/  @P2 LDG.E R10, desc[UR38][R4.64] ;  /* 0x00000026040a2981 */ /* 0x000ea2000c1e1900 */
        /* <DEDUP_REMOVED lines=10> */
[----:B--2---:R0:W-:Y:S01]  /*1710*/  STL [R1+0x48], R10 ;  /* 0x0000480a01007387 */ /* 0x0041e20000100800 */
[----:B---3--:R-:W-:Y:S05]  /*1720*/  @P2 BRA `(.L_x_12296) ;  /* 0x0000000000282947 */ /* 0x008fea0003800000 */
        /* <DEDUP_REMOVED lines=8> */
[----:B--2---:R-:W-:-:S05]  /*17b0*/  IMAD.IADD R10, R7, 0x1, -R0 ;  /* 0x00000001070a7824 */ /* 0x004fca00078e0a00 */
[----:B------:R1:W-:Y:S02]  /*17c0*/  STL [R1+0x48], R10 ;  /* 0x0000480a01007387 */ /* 0x0003e40000100800 */
.L_x_12296:
[----:B------:R-:W-:Y:S01]  /*17d0*/  ULDC.64 UR4, c[0x0][0xa20] ;  /* 0x0002880000047ab9 */ /* 0x000fe20000000a00 */
[----:B------:R2:W-:Y:S01]  /*17e0*/  STL [R1+0x70], R34 ;  /* 0x0000702201007387 */ /* 0x0005e20000100800 */
[----:B------:R-:W-:-:S04]  /*17f0*/  ISETP.NE.U32.AND P1, PT, RZ, UR4, PT ;  /* 0x00000004ff007c0c */ /* 0x000fc8000bf25070 */
[----:B------:R-:W-:-:S13]  /*1800*/  ISETP.NE.AND.EX P1, PT, RZ, UR5, PT, P1 ;  /* 0x00000005ff007c0c */ /* 0x000fda000bf25310 */
[----:B--2---:R-:W-:Y:S05]  /*1810*/  @!P1 BRA `(.L_x_12297) ;  /* 0x0000000000109947 */ /* 0x004fea0003800000 */
[----:B------:R-:W-:-:S04]  /*1820*/  IADD3 R28, P0, R30, UR4, RZ ;  /* 0x000000041e1c7c10 */ /* 0x000fc8000ff1e0ff */
[----:B------:R-:W-:-:S05]  /*1830*/  IADD3.X R29, R31, UR5, RZ, P0, !PT ;  /* 0x000000051f1d7c10 */ /* 0x000fca00087fe4ff */
[----:B------:R2:W5:Y:S01]  /*1840*/  LDG.E R28, desc[UR38][R28.64] ;  /* 0x000000261c1c7981 */ /* 0x000562000c1e1900 */
[----:B------:R-:W-:Y:S05]  /*1850*/  BRA `(.L_x_12298) ;  /* 0x0000000000107947 */ /* 0x000fea0003800000 */
.L_x_12297:
[----:B------:R-:W-:Y:S05]  /*1860*/  @!P0 BRA `(.L_x_12298) ;  /* 0x00000000000c8947 */ /* 0x000fea0003800000 */
[----:B------:R-:W2:Y:S04]  /*1870*/  LDG.E R5, desc[UR38][R8.64] ;  /* 0x0000002608057981 */ /* 0x000ea8000c1e1900 */
[----:B------:R-:W2:Y:S02]  /*1880*/  LDG.E R28, desc[UR38][R8.64+0x4] ;  /* 0x00000426081c7981 */ /* 0x000ea4000c1e1900 */
[----:B--2---:R-:W-:-:S07]  /*1890*/  IMAD.IADD R28, R28, 0x1, -R5 ;  /* 0x000000011c1c7824 */ /* 0x004fce00078e0a05 */
.L_x_12298:
[----:B------:R-:W-:Y:S01]  /*18a0*/  ULDC.64 UR4, c[0x0][0xa10] ;  /* 0x0002840000047ab9 */ /* 0x000fe20000000a00 */
[----:B0-----:R-:W0:Y:S01]  /*18b0*/  LDC R8, c[0x0][0x448] ;  /* 0x00011200ff087b82 */ /* 0x001e220000000800 */
[----:B------:R-:W-:-:S04]  /*18c0*/  ISETP.NE.U32.AND P0, PT, RZ, UR4, PT ;  /* 0x00000004ff007c0c */ /* 0x000fc8000bf05070 */
[----:B------:R-:W-:Y:S01]  /*18d0*/  ISETP.NE.AND.EX P0, PT, RZ, UR5, PT, P0 ;  /* 0x00000005ff007c0c */ /* 0x000fe2000bf05300 */
[----:B------:R-:W-:-:S12]  /*18e0*/  ULDC.64 UR4, c[0x0][0xa30] ;  /* 0x00028c0000047ab9 */ /* 0x000fd80000000a00 */
[----:B------:R-:W3:Y:S02]  /*18f0*/  @P0 LDC.64 R4, c[0x0][0xa10] ;  /* 0x00028400ff040b82 */ /* 0x000ee40000000a00 */
[----:B---3--:R-:W-:-:S05]  /*1900*/  @P0 IMAD.WIDE R4, R25, 0x4, R4 ;  /* 0x0000000419040825 */ /* 0x008fca00078e0204 */
        /* <DEDUP_REMOVED lines=8> */
[----:B0-----:R-:W-:Y:S01]  /*1990*/  ISETP.NE.AND P1, PT, R8, 0x1, PT ;  /* 0x000000010800780c */ /* 0x001fe20003f25270 */
[----:B------:R-:W-:Y:S02]  /*19a0*/  IMAD R12, R33, 0xc0, RZ ;  /* 0x000000c0210c7824 */ /* 0x000fe400078e02ff */
[----:B------:R-:W-:Y:S02]  /*19b0*/  IMAD.IADD R8, R28, 0x1, -R3 ;  /* 0x000000011c087824 */ /* 0x000fe400078e0a03 */
[----:B----4-:R-:W-:Y:S01]  /*19c0*/  VIADD R4, R12, 0xbf ;  /* 0x000000bf0c047836 */ /* 0x010fe20000000000 */
[----:B------:R0:W-:Y:S01]  /*19d0*/  STL [R1+0x54], R12 ;  /* 0x0000540c01007387 */ /* 0x0001e20000100800 */
[----:B------:R-:W-:-:S05]  /*19e0*/  IMAD.MOV R74, RZ, RZ, -R8 ;  /* 0x000000ffff4a7224 */ /* 0x000fca00078e0a08 */
[----:B------:R-:W-:Y:S01]  /*19f0*/  VIMNMX R74, RZ, R74, !PT ;  /* 0x0000004aff4a7248 */ /* 0x000fe20007fe0100 */
[----:B------:R-:W4:Y:S08]  /*1a00*/  @P1 LDC R11, c[0x0][0x44c] ;  /* 0x00011300ff0b1b82 */ /* 0x000f300000000800 */
[----:B------:R-:W2:Y:S01]  /*1a10*/  @P1 LDC R5, c[0x0][0x450] ;  /* 0x00011400ff051b82 */ /* 0x000ea20000000800 */
[----:B---3--:R-:W-:-:S02]  /*1a20*/  @P0 IMAD.IADD R24, R9, 0x1, -R0 ;  /* 0x0000000109180824 */ /* 0x008fc400078e0a00 */
[----:B----4-:R-:W-:-:S04]  /*1a30*/  @P1 IMAD.HI.U32 R0, R4, R11, RZ ;  /* 0x0000000b04001227 */ /* 0x010fc800078e00ff */
[----:B-1----:R-:W-:Y:S01]  /*1a40*/  IMAD.IADD R6, R8, 0x1, R24 ;  /* 0x0000000108067824 */ /* 0x002fe200078e0218 */
[----:B--2---:R-:W-:-:S03]  /*1a50*/  @P1 SHF.R.U32.HI R4, RZ, R5, R0 ;  /* 0x00000005ff041219 */ /* 0x004fc60000011600 */
[C---:B------:R-:W-:Y:S01]  /*1a60*/  VIADD R0, R6.reuse, 0x7f ;  /* 0x0000007f06007836 */ /* 0x040fe20000000000 */
[----:B------:R-:W-:Y:S01]  /*1a70*/  IADD3 R101, R6, 0x80, -R10 ;  /* 0x0000008006657810 */ /* 0x000fe20007ffe80a */
[----:B------:R0:W-:Y:S03]  /*1a80*/  STL [R1+0x58], R6 ;  /* 0x0000580601007387 */ /* 0x0001e60000100800 */
[----:B------:R-:W-:Y:S01]  /*1a90*/  SHF.R.S32.HI R3, RZ, 0x1f, R0 ;  /* 0x0000001fff037819 */ /* 0x000fe20000011400 */
[----:B------:R-:W-:-:S03]  /*1aa0*/  IMAD.IADD R4, R101, 0x1, R4 ;  /* 0x0000000165047824 */ /* 0x000fc600078e0204 */
[----:B------:R-:W-:Y:S02]  /*1ab0*/  LEA.HI R3, R3, R0, RZ, 0x7 ;  /* 0x0000000003037211 */ /* 0x000fe400078f38ff */
        /* <DEDUP_REMOVED lines=37> */
.L_x_12301:
[----:B------:R-:W-:Y:S05]  /*1d10*/  BSYNC B6 ;  /* 0x0000000000067941 */ /* 0x000fea0003800000 */
.L_x_12300:
        /* <DEDUP_REMOVED lines=20> */
.L_x_12303:
[----:B------:R-:W-:Y:S05]  /*1e60*/  BSYNC B6 ;  /* 0x0000000000067941 */ /* 0x000fea0003800000 */
.L_x_12302:
[----:B------:R-:W2:Y:S04]  /*1e70*/  LDL.64 R38, [R1] ;  /* 0x0000000001267983 */ /* 0x000ea80000100a00 */
[----:B------:R-:W2:Y:S01]  /*1e80*/  LDL.64 R36, [R1] ;  /* 0x0000000001247983 */ /* 0x000ea20000100a00 */
[----:B------:R-:W-:Y:S01]  /*1e90*/  IMAD.IADD R79, R79, 0x1, R28 ;  /* 0x000000014f4f7824 */ /* 0x000fe200078e021c */
[----:B------:R-:W-:Y:S01]  /*1ea0*/  ULDC.64 UR4, c[0x0][0x9f8] ;  /* 0x00027e0000047ab9 */ /* 0x000fe20000000a00 */
[----:B------:R-:W0:Y:S01]  /*1eb0*/  S2R R20, SR_TID.X ;  /* 0x0000000000147919 */ /* 0x000e220000002100 */
[----:B------:R-:W-:Y:S01]  /*1ec0*/  ISETP.NE.U32.AND P0, PT, RZ, UR4, PT ;  /* 0x00000004ff007c0c */ /* 0x000fe2000bf05070 */
[----:B------:R-:W-:Y:S01]  /*1ed0*/  VIADD R0, R16, 0x10 ;  /* 0x0000001010007836 */ /* 0x000fe20000000000 */
[----:B------:R-:W1:Y:S02]  /*1ee0*/  LDC.64 R86, c[0x0][0x408] ;  /* 0x00010200ff567b82 */ /* 0x000e640000000a00 */
[----:B------:R-:W-:-:S02]  /*1ef0*/  ISETP.NE.AND.EX P0, PT, RZ, UR5, PT, P0 ;  /* 0x00000005ff007c0c */ /* 0x000fc4000bf05300 */
[----:B------:R-:W-:-:S04]  /*1f00*/  SHF.R.S32.HI R7, RZ, 0x1f, R141 ;  /* 0x0000001fff077819 */ /* 0x000fc8000001148d */
[----:B------:R-:W3:Y:S07]  /*1f10*/  LDC.64 R8, c[0x0][0x3f8] ;  /* 0x0000fe00ff087b82 */ /* 0x000eee0000000a00 */
[----:B------:R-:W-:Y:S01]  /*1f20*/  @P0 IADD3 R4, P1, R30, UR4, RZ ;  /* 0x000000041e040c10 */ /* 0x000fe2000ff3e0ff */
[----:B------:R-:W4:Y:S03]  /*1f30*/  LDC R99, c[0x0][0x3f4] ;  /* 0x0000fd00ff637b82 */ /* 0x000f260000000800 */
[----:B------:R-:W-:-:S05]  /*1f40*/  @P0 IADD3.X R5, R31, UR5, RZ, P1, !PT ;  /* 0x000000051f050c10 */ /* 0x000fca0008ffe4ff */
[----:B------:R1:W3:Y:S01]  /*1f50*/  @P0 LDG.E R25, desc[UR38][R4.64] ;  /* 0x0000002604190981 */ /* 0x0002e2000c1e1900 */
[----:B0-----:R-:W-:-:S04]  /*1f60*/  SHF.R.U32.HI R21, RZ, 0x7, R20 ;  /* 0x00000007ff157819 */ /* 0x001fc80000011614 */
[----:B------:R-:W-:-:S13]  /*1f70*/  ISETP.NE.AND P6, PT, R21, 0x1, PT ;  /* 0x000000011500780c */ /* 0x000fda0003fc5270 */
[----:B------:R-:W-:Y:S05]  /*1f80*/  @!P6 WARPSYNC.ALL ;  /* 0x000000000000e948 */ /* 0x000fea0003800000 */
[----:B------:R-:W-:Y:S01]  /*1f90*/  ULDC UR4, c[0x0][0x2f4] ;  /* 0x0000bd0000047ab9 */ /* 0x000fe20000000800 */
[----:B--2---:R-:W-:-:S05]  /*1fa0*/  IMAD.MOV.U32 R36, RZ, RZ, R38 ;  /* 0x000000ffff247224 */ /* 0x004fca00078e0026 */
[----:B------:R-:W-:-:S05]  /*1fb0*/  SHF.R.S32.HI R37, RZ, 0x1f, R36 ;  /* 0x0000001fff257819 */ /* 0x000fca0000011424 */
[----:B------:R0:W-:Y:S04]  /*1fc0*/  STL [R1+0x4], R37 ;  /* 0x0000042501007387 */ /* 0x0001e80000100800 */
[----:B------:R-:W2:Y:S04]  /*1fd0*/  LDL R28, [R1+0xc] ;  /* 0x00000c00011c7983 */ /* 0x000ea80000100800 */
[----:B------:R-:W2:Y:S01]  /*1fe0*/  LDL R29, [R1+0x60] ;  /* 0x00006000011d7983 */ /* 0x000ea20000100800 */
[----:B------:R-:W-:Y:S02]  /*1ff0*/  ISETP.GE.AND P1, PT, R0, UR4, PT ;  /* 0x0000000400007c0c */ /* 0x000fe4000bf26270 */
[----:B------:R-:W-:-:S02]  /*2000*/  ISETP.GE.AND P0, PT, R16, UR4, PT ;  /* 0x0000000410007c0c */ /* 0x000fc4000bf06270 */
[----:B------:R-:W-:Y:S02]  /*2010*/  SEL R6, RZ, 0xffffffff, P1 ;  /* 0xffffffffff067807 */ /* 0x000fe40000800000 */
[----:B------:R-:W-:-:S03]  /*2020*/  SEL R3, RZ, 0x1, P0 ;  /* 0x00000001ff037807 */ /* 0x000fc60000000000 */
[----:B------:R-:W-:-:S05]  /*2030*/  IMAD.SHL.U32 R6, R6, 0x2, RZ ;  /* 0x0000000206067824 */ /* 0x000fca00078e00ff */
[----:B------:R-:W-:Y:S01]  /*2040*/  LOP3.LUT R6, R6, 0x2, R3, 0xe2, !PT ;  /* 0x0000000206067812 */ /* 0x000fe200078ee203 */
[----:B------:R-:W-:Y:S01]  /*2050*/  VIADD R3, R16, 0x20 ;  /* 0x0000002010037836 */ /* 0x000fe20000000000 */
[----:B------:R-:W-:Y:S01]  /*2060*/  ISETP.GE.AND P1, PT, R136, UR4, PT ;  /* 0x0000000488007c0c */ /* 0x000fe2000bf26270 */
[----:B-1----:R-:W-:-:S03]  /*2070*/  IMAD R4, R7, R86, RZ ;  /* 0x0000005607047224 */ /* 0x002fc600078e02ff */
[----:B------:R-:W-:Y:S01]  /*2080*/  ISETP.GE.AND P0, PT, R3, UR4, PT ;  /* 0x0000000403007c0c */ /* 0x000fe2000bf06270 */
[C---:B------:R-:W-:Y:S01]  /*2090*/  IMAD R11, R141.reuse, R87, R4 ;  /* 0x000000578d0b7224 */ /* 0x040fe200078e0204 */
[----:B------:R-:W-:Y:S02]  /*20a0*/  SEL R4, RZ, 0x8, P1 ;  /* 0x00000008ff047807 */ /* 0x000fe40000800000 */
[----:B------:R-:W-:Y:S02]  /*20b0*/  SEL R5, RZ, 0x4, P0 ;  /* 0x00000004ff057807 */ /* 0x000fe40000000000 */
[----:B------:R-:W-:Y:S02]  /*20c0*/  ISETP.GE.AND P0, PT, R22, UR4, PT ;  /* 0x0000000416007c0c */ /* 0x000fe4000bf06270 */
[----:B------:R-:W-:Y:S02]  /*20d0*/  LOP3.LUT R4, R4, R6, R5, 0xfe, !PT ;  /* 0x0000000604047212 */ /* 0x000fe400078efe05 */
[----:B------:R-:W-:Y:S01]  /*20e0*/  SEL R5, RZ, 0x10, P0 ;  /* 0x00000010ff057807 */ /* 0x000fe20000000000 */
[----:B------:R-:W-:Y:S01]  /*20f0*/  IMAD.WIDE.U32 R72, R141, R86, R16 ;  /* 0x000000568d487225 */ /* 0x000fe200078e0010 */
[----:B----4-:R-:W-:-:S02]  /*2100*/  ISETP.GE.AND P0, PT, R16, R99, PT ;  /* 0x000000631000720c */ /* 0x010fc40003f06270 */
[----:B------:R-:W-:Y:S01]  /*2110*/  LOP3.LUT R30, R4, R5, RZ, 0xfc, !PT ;  /* 0x00000005041e7212 */ /* 0x000fe200078efcff */
[----:B------:R-:W-:Y:S01]  /*2120*/  IMAD.WIDE.U32 R70, R141, R86, R36 ;  /* 0x000000568d467225 */ /* 0x000fe200078e0024 */
[-C--:B------:R-:W-:Y:S02]  /*2130*/  ISETP.GE.AND P3, PT, R0, R99.reuse, PT ;  /* 0x000000630000720c */ /* 0x080fe40003f66270 */
[----:B------:R-:W-:Y:S01]  /*2140*/  ISETP.GE.AND P2, PT, R3, R99, PT ;  /* 0x000000630300720c */ /* 0x000fe20003f46270 */
[----:B---3--:R-:W-:Y:S01]  /*2150*/  IMAD R4, R7, R8, RZ ;  /* 0x0000000807047224 */ /* 0x008fe200078e02ff */
[----:B------:R-:W-:Y:S01]  /*2160*/  SEL R5, R99, RZ, P0 ;  /* 0x000000ff63057207 */ /* 0x000fe20000000000 */
[----:B------:R-:W-:Y:S02]  /*2170*/  IMAD.IADD R73, R73, 0x1, R11 ;  /* 0x0000000149497824 */ /* 0x000fe400078e020b */
[----:B------:R-:W-:Y:S01]  /*2180*/  IMAD.IADD R71, R11, 0x1, R71 ;  /* 0x000000010b477824 */ /* 0x000fe200078e0247 */
[----:B------:R-:W-:Y:S01]  /*2190*/  SEL R7, R99, RZ, P3 ;  /* 0x000000ff63077207 */ /* 0x000fe20001800000 */
[----:B------:R-:W-:Y:S01]  /*21a0*/  IMAD R11, R141, R9, R4 ;  /* 0x000000098d0b7224 */ /* 0x000fe200078e0204 */
[----:B------:R-:W-:Y:S01]  /*21b0*/  SEL R4, R99, RZ, P2 ;  /* 0x000000ff63047207 */ /* 0x000fe20001000000 */
[----:B------:R-:W-:-:S02]  /*21c0*/  IMAD.IADD R5, R16, 0x1, R5 ;  /* 0x0000000110057824 */ /* 0x000fc400078e0205 */
[----:B------:R-:W-:-:S04]  /*21d0*/  IMAD.WIDE.U32 R68, R141, R8, R16 ;  /* 0x000000088d447225 */ /* 0x000fc800078e0010 */
[----:B------:R-:W-:-:S04]  /*21e0*/  IMAD.WIDE.U32 R66, R141, R8, R36 ;  /* 0x000000088d427225 */ /* 0x000fc800078e0024 */
[----:B------:R-:W-:Y:S02]  /*21f0*/  IMAD.IADD R10, R0, 0x1, R7 ;  /* 0x00000001000a7824 */ /* 0x000fe400078e0207 */
[----:B------:R-:W-:Y:S01]  /*2200*/  IMAD.IADD R12, R3, 0x1, R4 ;  /* 0x00000001030c7824 */ /* 0x000fe200078e0204 */
[----:B------:R-:W-:Y:S01]  /*2210*/  SHF.R.S32.HI R6, RZ, 0x1f, R5 ;  /* 0x0000001fff067819 */ /* 0x000fe20000011405 */
[----:B------:R-:W-:Y:S02]  /*2220*/  IMAD.IADD R69, R69, 0x1, R11 ;  /* 0x0000000145457824 */ /* 0x000fe400078e020b */
[----:B------:R-:W-:Y:S01]  /*2230*/  IMAD.IADD R67, R11, 0x1, R67 ;  /* 0x000000010b437824 */ /* 0x000fe200078e0243 */
[----:B------:R-:W-:Y:S02]  /*2240*/  SHF.R.S32.HI R11, RZ, 0x1f, R10 ;  /* 0x0000001fff0b7819 */ /* 0x000fe4000001140a */
[----:B------:R-:W-:Y:S02]  /*2250*/  SHF.R.S32.HI R13, RZ, 0x1f, R12 ;  /* 0x0000001fff0d7819 */ /* 0x000fe4000001140c */
[----:B------:R-:W-:-:S02]  /*2260*/  LEA.HI R4, R6, R5, RZ, 0x3 ;  /* 0x0000000506047211 */ /* 0x000fc400078f18ff */
[----:B------:R-:W-:Y:S02]  /*2270*/  LEA.HI R7, R6, R5, RZ, 0x5 ;  /* 0x0000000506077211 */ /* 0x000fe400078f28ff */
[----:B------:R-:W-:Y:S02]  /*2280*/  LEA.HI R5, R11, R10, RZ, 0x3 ;  /* 0x0000000a0b057211 */ /* 0x000fe400078f18ff */
[----:B------:R-:W-:Y:S02]  /*2290*/  LEA.HI R6, R13, R12, RZ, 0x3 ;  /* 0x0000000c0d067211 */ /* 0x000fe400078f18ff */
[----:B------:R-:W-:Y:S02]  /*22a0*/  LEA.HI R11, R11, R10, RZ, 0x5 ;  /* 0x0000000a0b0b7211 */ /* 0x000fe400078f28ff */
[----:B------:R-:W-:Y:S01]  /*22b0*/  LEA.HI R13, R13, R12, RZ, 0x5 ;  /* 0x0000000c0d0d7211 */ /* 0x000fe200078f28ff */
[----:B------:R-:W-:Y:S01]  /*22c0*/  IMAD.SHL.U32 R10, R7, 0x80, RZ ;  /* 0x00000080070a7824 */ /* 0x000fe200078e00ff */
[----:B------:R-:W-:Y:S01]  /*22d0*/  LOP3.LUT R7, R157, 0x18, R4, 0xf8, !PT ;  /* 0x000000189d077812 */ /* 0x000fe200078ef804 */
[----:B------:R-:W-:Y:S01]  /*22e0*/  IMAD.SHL.U32 R12, R11, 0x80, RZ ;  /* 0x000000800b0c7824 */ /* 0x000fe200078e00ff */
[----:B------:R-:W-:Y:S01]  /*22f0*/  SHF.R.U32.HI R20, RZ, 0x3, R157 ;  /* 0x00000003ff147819 */ /* 0x000fe2000001169d */
[----:B------:R-:W-:Y:S01]  /*2300*/  IMAD.SHL.U32 R14, R13, 0x80, RZ ;  /* 0x000000800d0e7824 */ /* 0x000fe200078e00ff */
[----:B------:R-:W-:-:S02]  /*2310*/  LOP3.LUT R11, R157, 0x18, R5, 0xf8, !PT ;  /* 0x000000189d0b7812 */ /* 0x000fc400078ef805 */
[----:B------:R-:W-:Y:S02]  /*2320*/  LOP3.LUT R13, R157, 0x18, R6, 0xf8, !PT ;  /* 0x000000189d0d7812 */ /* 0x000fe400078ef806 */
[----:B------:R-:W-:Y:S02]  /*2330*/  LOP3.LUT R10, R10, 0xfffff000, RZ, 0xc0, !PT ;  /* 0xfffff0000a0a7812 */ /* 0x000fe400078ec0ff */
[-C--:B------:R-:W-:Y:S02]  /*2340*/  LOP3.LUT R7, R7, R20.reuse, RZ, 0x3c, !PT ;  /* 0x0000001407077212 */ /* 0x080fe400078e3cff */
[----:B------:R-:W-:Y:S02]  /*2350*/  LOP3.LUT R12, R12, 0xfffff000, RZ, 0xc0, !PT ;  /* 0xfffff0000c0c7812 */ /* 0x000fe400078ec0ff */
[----:B------:R-:W-:Y:S02]  /*2360*/  LOP3.LUT R11, R11, R20, RZ, 0x3c, !PT ;  /* 0x000000140b0b7212 */ /* 0x000fe400078e3cff */
[----:B------:R-:W-:-:S02]  /*2370*/  LOP3.LUT R14, R14, 0xfffff000, RZ, 0xc0, !PT ;  /* 0xfffff0000e0e7812 */ /* 0x000fc400078ec0ff */
[----:B------:R-:W-:Y:S02]  /*2380*/  LOP3.LUT R13, R13, R20, RZ, 0x3c, !PT ;  /* 0x000000140d0d7212 */ /* 0x000fe400078e3cff */
[----:B------:R-:W-:-:S04]  /*2390*/  LOP3.LUT R23, R23, 0xfffffffe, RZ, 0xc0, !PT ;  /* 0xfffffffe17177812 */ /* 0x000fc800078ec0ff */
[----:B------:R-:W-:-:S04]  /*23a0*/  @P3 LOP3.LUT R23, R23, 0x1, RZ, 0xfc, !PT ;  /* 0x0000000117173812 */ /* 0x000fc800078efcff */
[----:B------:R-:W-:-:S04]  /*23b0*/  LOP3.LUT R23, R23, 0xfffffffd, RZ, 0xc0, !PT ;  /* 0xfffffffd17177812 */ /* 0x000fc800078ec0ff */
[----:B------:R-:W-:Y:S02]  /*23c0*/  @P2 LOP3.LUT R23, R23, 0x2, RZ, 0xfc, !PT ;  /* 0x0000000217172812 */ /* 0x000fe400078efcff */
[----:B-----5:R-:W-:Y:S02]  /*23d0*/  SHF.R.S32.HI R15, RZ, 0x1f, R97 ;  /* 0x0000001fff0f7819 */ /* 0x020fe40000011461 */
[----:B------:R-:W-:-:S03]  /*23e0*/  LOP3.LUT R23, R23, 0xfffffffb, RZ, 0xc0, !PT ;  /* 0xfffffffb17177812 */ /* 0x000fc600078ec0ff */
[----:B------:R-:W-:Y:S02]  /*23f0*/  IMAD R20, R15, R86, RZ ;  /* 0x000000560f147224 */ /* 0x000fe400078e02ff */
[----:B------:R-:W-:-:S04]  /*2400*/  IMAD.WIDE.U32 R68, R97, R8, R68 ;  /* 0x0000000861447225 */ /* 0x000fc800078e0044 */
[----:B------:R-:W-:Y:S01]  /*2410*/  VIADD R100, R21, 0x8 ;  /* 0x0000000815647836 */ /* 0x000fe20000000000 */
[----:B------:R-:W-:Y:S01]  /*2420*/  LOP3.LUT R21, R5, 0xfffffff8, RZ, 0xc0, !PT ;  /* 0xfffffff805157812 */ /* 0x000fe200078ec0ff */
[----:B------:R-:W-:Y:S01]  /*2430*/  IMAD.WIDE.U32 R72, R97, R86, R72 ;  /* 0x0000005661487225 */ /* 0x000fe200078e0048 */
[----:B------:R-:W-:-:S03]  /*2440*/  SHF.L.U64.HI R90, R8, 0x7, R9 ;  /* 0x00000007085a7819 */ /* 0x000fc60000010209 */
[----:B------:R-:W-:-:S04]  /*2450*/  IMAD.WIDE.U32 R70, R97, R86, R70 ;  /* 0x0000005661467225 */ /* 0x000fc800078e0046 */
[----:B------:R-:W-:Y:S01]  /*2460*/  IMAD.WIDE.U32 R66, R97, R8, R66 ;  /* 0x0000000861427225 */ /* 0x000fe200078e0042 */
[----:B------:R-:W-:-:S03]  /*2470*/  SHF.R.S32.HI R92, RZ, 0x1f, R21 ;  /* 0x0000001fff5c7819 */ /* 0x000fc60000011415 */
[----:B------:R-:W-:Y:S01]  /*2480*/  IMAD.SHL.U32 R99, R99, 0x2, RZ ;  /* 0x0000000263637824 */ /* 0x000fe200078e00ff */
[--C-:B--2---:R-:W-:Y:S02]  /*2490*/  IADD3 R96, R7, R10, R28.reuse ;  /* 0x0000000a07607210 */ /* 0x104fe40007ffe01c */
[--C-:B------:R-:W-:Y:S02]  /*24a0*/  IADD3 R95, R11, R12, R28.reuse ;  /* 0x0000000c0b5f7210 */ /* 0x100fe40007ffe01c */
[----:B------:R-:W-:Y:S02]  /*24b0*/  IADD3 R94, R13, R14, R28 ;  /* 0x0000000e0d5e7210 */ /* 0x000fe40007ffe01c */
[----:B------:R-:W1:Y:S01]  /*24c0*/  S2R R28, SR_TID.X ;  /* 0x00000000001c7919 */ /* 0x000e620000002100 */
[----:B------:R-:W-:Y:S01]  /*24d0*/  @!P6 BAR.SYNC.DEFER_BLOCKING 0x9, 0x100 ;  /* 0x024400000000eb1d */ /* 0x000fe20000010000 */
[----:B------:R-:W-:Y:S01]  /*24e0*/  LOP3.LUT P1, RZ, R29, 0x2, RZ, 0xc0, !PT ;  /* 0x000000021dff7812 */ /* 0x000fe2000782c0ff */
[----:B------:R-:W-:-:S02]  /*24f0*/  IMAD R10, R15, R8, RZ ;  /* 0x000000080f0a7224 */ /* 0x000fc400078e02ff */
[C---:B------:R-:W-:Y:S02]  /*2500*/  IMAD R11, R97.reuse, R87, R20 ;  /* 0x00000057610b7224 */ /* 0x040fe400078e0214 */
[----:B------:R-:W-:-:S08]  /*2510*/  IMAD R75, R97, R9, R10 ;  /* 0x00000009614b7224 */ /* 0x000fd000078e020a */
[----:B------:R-:W-:Y:S02]  /*2520*/  @P1 LOP3.LUT R23, R23, 0x4, RZ, 0xfc, !PT ;  /* 0x0000000417171812 */ /* 0x000fe400078efcff */
[----:B------:R-:W-:Y:S01]  /*2530*/  ISETP.GE.AND P1, PT, R137, UR4, PT ;  /* 0x0000000489007c0c */ /* 0x000fe2000bf26270 */
[----:B-1----:R-:W-:-:S05]  /*2540*/  VIADD R32, R28, 0xffffff80 ;  /* 0xffffff801c207836 */ /* 0x002fca0000000000 */
[----:B------:R-:W-:-:S04]  /*2550*/  LEA.HI R28, R32, R32, RZ, 0x1 ;  /* 0x00000020201c7211 */ /* 0x000fc800078f08ff */
[----:B------:R-:W-:Y:S02]  /*2560*/  LOP3.LUT R28, R28, 0xfffffffe, RZ, 0xc0, !PT ;  /* 0xfffffffe1c1c7812 */ /* 0x000fe400078ec0ff */
[----:B------:R-:W-:-:S03]  /*2570*/  SEL R29, RZ, 0x20, P1 ;  /* 0x00000020ff1d7807 */ /* 0x000fc60000800000 */
[----:B------:R-:W-:Y:S01]  /*2580*/  IMAD.IADD R28, R32, 0x1, -R28 ;  /* 0x00000001201c7824 */ /* 0x000fe200078e0a1c */
[----:B------:R-:W-:Y:S02]  /*2590*/  LOP3.LUT R20, R4, 0xfffffff8, RZ, 0xc0, !PT ;  /* 0xfffffff804147812 */ /* 0x000fe400078ec0ff */
[----:B------:R-:W-:Y:S01]  /*25a0*/  LOP3.LUT R29, R30, R29, RZ, 0xfc, !PT ;  /* 0x0000001d1e1d7212 */ /* 0x000fe200078efcff */
[----:B------:R-:W-:Y:S01]  /*25b0*/  IMAD R10, R28, 0xc0, R141 ;  /* 0x000000c01c0a7824 */ /* 0x000fe200078e028d */
[----:B------:R-:W-:Y:S01]  /*25c0*/  LOP3.LUT R28, R6, 0xfffffff8, RZ, 0xc0, !PT ;  /* 0xfffffff8061c7812 */ /* 0x000fe200078ec0ff */
[C---:B------:R-:W-:Y:S01]  /*25d0*/  IMAD.SHL.U32 R7, R86.reuse, 0x80, RZ ;  /* 0x0000008056077824 */ /* 0x040fe200078e00ff */
[----:B------:R-:W-:Y:S01]  /*25e0*/  SHF.L.U64.HI R87, R86, 0x7, R87 ;  /* 0x0000000756577819 */ /* 0x000fe20000010257 */
[----:B------:R-:W-:Y:S01]  /*25f0*/  IMAD.IADD R77, R69, 0x1, R75 ;  /* 0x00000001454d7824 */ /* 0x000fe200078e024b */
[----:B------:R-:W-:Y:S01]  /*2600*/  SHF.R.S32.HI R9, RZ, 0x1f, R34 ;  /* 0x0000001fff097819 */ /* 0x000fe20000011422 */
[----:B------:R-:W-:Y:S01]  /*2610*/  IMAD.SHL.U32 R8, R8, 0x80, RZ ;  /* 0x0000008008087824 */ /* 0x000fe200078e00ff */
[----:B------:R-:W-:Y:S01]  /*2620*/  SHF.R.S32.HI R86, RZ, 0x1f, R25 ;  /* 0x0000001fff567819 */ /* 0x000fe20000011419 */
[----:B------:R-:W-:Y:S01]  /*2630*/  IMAD.IADD R78, R73, 0x1, R11 ;  /* 0x00000001494e7824 */ /* 0x000fe200078e020b */
[----:B------:R-:W-:Y:S01]  /*2640*/  SHF.R.S32.HI R93, RZ, 0x1f, R20 ;  /* 0x0000001fff5d7819 */ /* 0x000fe20000011414 */
[----:B------:R-:W-:Y:S01]  /*2650*/  IMAD.IADD R76, R11, 0x1, R71 ;  /* 0x000000010b4c7824 */ /* 0x000fe200078e0247 */
[----:B------:R-:W-:Y:S01]  /*2660*/  SHF.R.S32.HI R91, RZ, 0x1f, R28 ;  /* 0x0000001fff5b7819 */ /* 0x000fe2000001141c */
[----:B------:R-:W-:Y:S01]  /*2670*/  IMAD.IADD R75, R75, 0x1, R67 ;  /* 0x000000014b4b7824 */ /* 0x000fe200078e0243 */
[----:B------:R-:W-:-:S02]  /*2680*/  LOP3.LUT R30, R30, 0x1, RZ, 0xc0, !PT ;  /* 0x000000011e1e7812 */ /* 0x000fc400078ec0ff */
[C---:B------:R-:W-:Y:S02]  /*2690*/  LOP3.LUT R31, R29.reuse, 0x2, RZ, 0xc0, !PT ;  /* 0x000000021d1f7812 */ /* 0x040fe400078ec0ff */
[----:B0-----:R-:W-:-:S07]  /*26a0*/  LOP3.LUT R32, R29, 0x4, RZ, 0xc0, !PT ;  /* 0x000000041d207812 */ /* 0x001fce00078ec0ff */
.L_x_12362:
[----:B--23--:R-:W2:Y:S01]  /*26b0*/  LDL R35, [R1+0x60] ;  /* 0x0000600001237983 */ /* 0x00cea20000100800 */
[----:B0-----:R-:W0:Y:S03]  /*26c0*/  LDC R81, c[0x0][0x430] ;  /* 0x00010c00ff517b82 */ /* 0x001e260000000800 */
        /* <DEDUP_REMOVED lines=86> */
[----:B------:R-:W2:Y:S04]  /*2c30*/  LDL.64 R104, [R1] ;  /* 0x0000000001687983 */ /* 0x000ea80000100a00 */
        /* <DEDUP_REMOVED lines=45> */
.L_x_12308:
[----:B------:R-:W-:Y:S05]  /*2f10*/  BSYNC B1 ;  /* 0x0000000000017941 */ /* 0x000fea0003800000 */
.L_x_12307:
        /* <DEDUP_REMOVED lines=47> */
[----:B------:R-:W-:Y:S02]  /*3210*/  PRMT R106, R11, 0x7610, R106 ;  /* 0x000076100b6a7816 */ /* 0x000fe4000000006a */
[----:B------:R-:W-:Y:S01]  /*3220*/  PRMT R89, R89, 0x5410, R12 ;  /* 0x0000541059597816 */ /* 0x000fe2000000000c */
[----:B------:R-:W-:Y:S06]  /*3230*/  @!P2 BRA `(.L_x_12309) ;  /* 0x000000000004a947 */ /* 0x000fec0003800000 */
[----:B------:R-:W-:Y:S01]  /*3240*/  BPT.TRAP 0x1 ;  /* 0x000000040000795c */ /* 0x000fe20000300000 */
.L_x_12309:
[----:B------:R-:W-:Y:S01]  /*3250*/  IMAD R35, R18, 0x8, R2 ;  /* 0x0000000812237824 */ /* 0x000fe200078e0202 */
[----:B------:R-:W-:Y:S01]  /*3260*/  SHF.L.U32 R85, R140, 0x1f, RZ ;  /* 0x0000001f8c557819 */ /* 0x000fe200000006ff */
[----:B------:R-:W-:Y:S03]  /*3270*/  BSSY B1, `(.L_x_12310) ;  /* 0x0000003000017945 */ /* 0x000fe60003800000 */
[----:B------:R-:W0:Y:S02]  /*3280*/  SYNCS.PHASECHK.TRANS64.TRYWAIT P4, [R35+URZ+0x2d890], R85 ;  /* 0x02d89055230075a7 */ /* 0x000e24000808017f */
[----:B0-----:R-:W-:Y:S05]  /*3290*/  @!P4 BRA `(.L_x_12311) ;  /* 0x000001980038c947 */ /* 0x001fea0003800000 */
.L_x_12573:
[----:B------:R-:W-:Y:S05]  /*32a0*/  BSYNC B1 ;  /* 0x0000000000017941 */ /* 0x000fea0003800000 */
.L_x_12310:
[----:B------:R-:W-:-:S03]  /*32b0*/  UMOV UR4, 0xffffffff ;  /* 0xffffffff00047882 */ /* 0x000fc60000000000 */
[----:B------:R-:W-:Y:S05]  /*32c0*/  BRA.DIV UR4, `(.L_x_12312) ;  /* 0x0000019a04407947 */ /* 0x000fea000b800000 */
[----:B------:R-:W1:Y:S04]  /*32d0*/  SHFL.IDX PT, R61, R61, RZ, 0x1e1f ;  /* 0x001e1fff3d3d7589 */ /* 0x000e6800000e0000 */
[----:B------:R-:W2:Y:S02]  /*32e0*/  SHFL.IDX PT, R60, R60, RZ, 0x1e1f ;  /* 0x001e1fff3c3c7589 */ /* 0x000ea400000e0000 */
.L_x_12577:
[----:B------:R-:W-:Y:S05]  /*32f0*/  @P3 BRA `(.L_x_12313) ;  /* 0x0000003800683947 */ /* 0x000fea0003800000 */
[----:B------:R-:W-:Y:S01]  /*3300*/  ISETP.NE.AND P3, PT, R30, RZ, PT ;  /* 0x000000ff1e00720c */ /* 0x000fe20003f65270 */
[----:B------:R-:W-:-:S12]  /*3310*/  BSSY B1, `(.L_x_12314) ;  /* 0x0000037000017945 */ /* 0x000fd80003800000 */
[----:B------:R-:W-:Y:S05]  /*3320*/  @!P3 BRA `(.L_x_12315) ;  /* 0x0000000000d4b947 */ /* 0x000fea0003800000 */
[----:B------:R-:W3:Y:S01]  /*3330*/  LDL.64 R122, [R1] ;  /* 0x00000000017a7983 */ /* 0x000ee20000100a00 */
[----:B------:R-:W-:Y:S03]  /*3340*/  BSSY B2, `(.L_x_12316) ;  /* 0x0000030000027945 */ /* 0x000fe60003800000 */
[----:B------:R4:W0:Y:S01]  /*3350*/  LDS.128 R12, [R65+0x15000] ;  /* 0x01500000410c7984 */ /* 0x0008220000000c00 */
[----:B---3--:R-:W-:-:S13]  /*3360*/  ISETP.GE.AND P3, PT, R122, R98, PT ;  /* 0x000000627a00720c */ /* 0x008fda0003f66270 */
[----:B0---4-:R-:W-:Y:S05]  /*3370*/  @P3 BRA `(.L_x_12317) ;  /* 0x0000000000b03947 */ /* 0x011fea0003800000 */
[--C-:B------:R-:W-:Y:S02]  /*3380*/  SHF.R.U64 R11, R56, 0x10, R57.reuse ;  /* 0x00000010380b7819 */ /* 0x100fe40000001239 */
[----:B------:R-:W-:Y:S02]  /*3390*/  SHF.R.U32.HI R56, RZ, 0x10, R57 ;  /* 0x00000010ff387819 */ /* 0x000fe40000011639 */
[----:B------:R-:W-:Y:S02]  /*33a0*/  SHF.R.U64 R57, R58, 0x10, R59 ;  /* 0x000000103a397819 */ /* 0x000fe4000000123b */
[----:B------:R-:W-:Y:S02]  /*33b0*/  PRMT R11, R105, 0x5410, R11 ;  /* 0x00005410690b7816 */ /* 0x000fe4000000000b */
[----:B------:R-:W-:Y:S01]  /*33c0*/  PRMT R57, R106, 0x5410, R57 ;  /* 0x000054106a397816 */ /* 0x000fe20000000039 */
[C---:B------:R-:W-:Y:S01]  /*33d0*/  IMAD.U32 R106, R13.reuse, 0x10000, RZ ;  /* 0x000100000d6a7824 */ /* 0x040fe200078e00ff */
        /* <DEDUP_REMOVED lines=38> */
.L_x_12317:
[----:B------:R-:W-:Y:S05]  /*3640*/  BSYNC B2 ;  /* 0x0000000000027941 */ /* 0x000fea0003800000 */
.L_x_12316:
[----:B--2---:R-:W-:-:S04]  /*3650*/  LEA R56, P3, R16, R60, 0x1 ;  /* 0x0000003c10387211 */ /* 0x004fc800078608ff */
[----:B-1----:R-:W-:-:S05]  /*3660*/  LEA.HI.X R57, R16, R61, R17, 0x1, P3 ;  /* 0x0000003d10397211 */ /* 0x002fca00018f0c11 */
[----:B------:R3:W-:Y:S04]  /*3670*/  ST.E.128 desc[UR38][R56.64], R12 ;  /* 0x0000000c38007985 */ /* 0x0007e8000c101d26 */
.L_x_12315:
[----:B------:R-:W-:Y:S05]  /*3680*/  BSYNC B1 ;  /* 0x0000000000017941 */ /* 0x000fea0003800000 */
.L_x_12314:
        /* <DEDUP_REMOVED lines=8> */
[----:B------:R-:W-:Y:S02]  /*3710*/  SHF.R.U64 R54, R54, 0x10, R55 ;  /* 0x0000001036367819 */ /* 0x000fe40000001237 */
[----:B------:R-:W-:Y:S01]  /*3720*/  SHF.R.U64 R11, R52, 0x10, R53 ;  /* 0x00000010340b7819 */ /* 0x000fe20000001235 */
[----:B------:R-:W-:Y:S01]  /*3730*/  IMAD.U32 R52, R13, 0x10000, RZ ;  /* 0x000100000d347824 */ /* 0x000fe200078e00ff */
[----:B------:R-:W-:Y:S02]  /*3740*/  PRMT R54, R63, 0x5432, R54 ;  /* 0x000054323f367816 */ /* 0x000fe40000000036 */
[----:B------:R-:W-:Y:S02]  /*3750*/  PRMT R11, R118, 0x5410, R11 ;  /* 0x00005410760b7816 */ /* 0x000fe4000000000b */
[----:B------:R-:W-:Y:S02]  /*3760*/  LOP3.LUT R58, R13, 0xffff0000, RZ, 0xc0, !PT ;  /* 0xffff00000d3a7812 */ /* 0x000fe400078ec0ff */
[----:B------:R-:W-:-:S02]  /*3770*/  LOP3.LUT R57, R54, 0xffff0000, RZ, 0xc0, !PT ;  /* 0xffff000036397812 */ /* 0x000fc400078ec0ff */
[----:B------:R-:W-:Y:S02]  /*3780*/  SHF.R.U32.HI R56, RZ, 0x10, R53 ;  /* 0x00000010ff387819 */ /* 0x000fe40000011635 */
[C---:B------:R-:W-:Y:S01]  /*3790*/  LOP3.LUT R53, R11.reuse, 0xffff0000, RZ, 0xc0, !PT ;  /* 0xffff00000b357812 */ /* 0x040fe200078ec0ff */
[C---:B------:R-:W-:Y:S01]  /*37a0*/  FMUL.FTZ R13, R58.reuse, R57 ;  /* 0x000000393a0d7220 */ /* 0x040fe20000410000 */
[----:B------:R-:W-:Y:S01]  /*37b0*/  SHF.R.U32.HI R55, RZ, 0x10, R55 ;  /* 0x00000010ff377819 */ /* 0x000fe20000011637 */
[----:B------:R-:W-:Y:S02]  /*37c0*/  IMAD.U32 R11, R11, 0x10000, RZ ;  /* 0x000100000b0b7824 */ /* 0x000fe400078e00ff */
[-C--:B------:R-:W-:Y:S01]  /*37d0*/  FMUL.FTZ R58, R58, R53.reuse ;  /* 0x000000353a3a7220 */ /* 0x080fe20000410000 */
[----:B------:R-:W-:Y:S01]  /*37e0*/  FFMA.FTZ R53, R52, R53, -R13 ;  /* 0x0000003534357223 */ /* 0x000fe2000001080d */
        /* <DEDUP_REMOVED lines=18> */
[----:B------:R-:W-:Y:S01]  /*3910*/  IMAD.U32 R13, R54, 0x10000, RZ ;  /* 0x00010000360d7824 */ /* 0x000fe200078e00ff */
[----:B------:R-:W-:Y:S01]  /*3920*/  LOP3.LUT R54, R12, 0xffff0000, RZ, 0xc0, !PT ;  /* 0xffff00000c367812 */ /* 0x000fe200078ec0ff */
[----:B------:R-:W-:Y:S01]  /*3930*/  FFMA.FTZ R14, R58, R55, R14 ;  /* 0x000000373a0e7223 */ /* 0x000fe2000001000e */
[----:B------:R-:W-:-:S03]  /*3940*/  IMAD.U32 R12, R12, 0x10000, RZ ;  /* 0x000100000c0c7824 */ /* 0x000fc600078e00ff */
[C---:B------:R-:W-:Y:S01]  /*3950*/  FMUL.FTZ R55, R54.reuse, R13 ;  /* 0x0000000d36377220 */ /* 0x040fe20000410000 */
[----:B------:R-:W-:Y:S01]  /*3960*/  FMUL.FTZ R54, R54, R11 ;  /* 0x0000000b36367220 */ /* 0x000fe20000410000 */
[----:B------:R-:W-:Y:S02]  /*3970*/  F2FP.BF16.F32.PACK_AB R15, R14, R15 ;  /* 0x0000000f0e0f723e */ /* 0x000fe400000010ff */
[C---:B------:R-:W-:Y:S01]  /*3980*/  FFMA.FTZ R55, R12.reuse, R11, -R55 ;  /* 0x0000000b0c377223 */ /* 0x040fe20000010837 */
[----:B------:R-:W-:Y:S01]  /*3990*/  FFMA.FTZ R54, R12, R13, R54 ;  /* 0x0000000d0c367223 */ /* 0x000fe20000010036 */
[----:B------:R-:W-:Y:S02]  /*39a0*/  F2FP.BF16.F32.PACK_AB R13, R52, R53 ;  /* 0x00000035340d723e */ /* 0x000fe400000010ff */
[----:B------:R-:W-:Y:S02]  /*39b0*/  F2FP.BF16.F32.PACK_AB R14, R56, R105 ;  /* 0x00000069380e723e */ /* 0x000fe400000010ff */
[----:B------:R-:W-:-:S07]  /*39c0*/  F2FP.BF16.F32.PACK_AB R12, R54, R55 ;  /* 0x00000037360c723e */ /* 0x000fce00000010ff */
.L_x_12321:
[----:B------:R-:W-:Y:S05]  /*39d0*/  BSYNC B2 ;  /* 0x0000000000027941 */ /* 0x000fea0003800000 */
.L_x_12320:
[----:B------:R-:W3:Y:S01]  /*39e0*/  LDL R11, [R1+0x10] ;  /* 0x00001000010b7983 */ /* 0x000ee20000100800 */
[----:B--2---:R-:W-:Y:S02]  /*39f0*/  IMAD.MOV.U32 R52, RZ, RZ, R60 ;  /* 0x000000ffff347224 */ /* 0x004fe400078e003c */
[----:B-1----:R-:W-:Y:S02]  /*3a00*/  IMAD.MOV.U32 R53, RZ, RZ, R61 ;  /* 0x000000ffff357224 */ /* 0x002fe400078e003d */
[----:B---3--:R-:W-:-:S04]  /*3a10*/  IMAD.SHL.U32 R11, R11, 0x8, RZ ;  /* 0x000000080b0b7824 */ /* 0x008fc800078e00ff */
[----:B------:R-:W-:-:S05]  /*3a20*/  IMAD.WIDE R52, R11, 0x2, R52 ;  /* 0x000000020b347825 */ /* 0x000fca00078e0234 */
[----:B------:R4:W-:Y:S02]  /*3a30*/  ST.E.128 desc[UR38][R52.64], R12 ;  /* 0x0000000c34007985 */ /* 0x0009e4000c101d26 */
.L_x_12319:
[----:B------:R-:W-:Y:S05]  /*3a40*/  BSYNC B1 ;  /* 0x0000000000017941 */ /* 0x000fea0003800000 */
.L_x_12318:
[----:B------:R-:W-:Y:S01]  /*3a50*/  ISETP.NE.AND P3, PT, R32, RZ, PT ;  /* 0x000000ff2000720c */ /* 0x000fe20003f65270 */
[----:B------:R-:W-:-:S12]  /*3a60*/  BSSY B1, `(.L_x_12322) ;  /* 0x000003b000017945 */ /* 0x000fd80003800000 */
[----:B------:R-:W-:Y:S05]  /*3a70*/  @!P3 BRA `(.L_x_12323) ;  /* 0x0000000000e4b947 */ /* 0x000fea0003800000 */
[----:B---34-:R-:W3:Y:S04]  /*3a80*/  LDL R12, [R1+0x14] ;  /* 0x00001400010c7983 */ /* 0x018ee80000100800 */
[----:B------:R-:W4:Y:S01]  /*3a90*/  LDL R11, [R1+0x38] ;  /* 0x00003800010b7983 */ /* 0x000f220000100800 */
[----:B-1----:R-:W-:Y:S01]  /*3aa0*/  IMAD.MOV.U32 R13, RZ, RZ, R61 ;  /* 0x000000ffff0d7224 */ /* 0x002fe200078e003d */
[----:B------:R-:W-:Y:S01]  /*3ab0*/  BSSY B2, `(.L_x_12324) ;  /* 0x0000034000027945 */ /* 0x000fe20003800000 */
[----:B---3--:R-:W-:Y:S02]  /*3ac0*/  IMAD.SHL.U32 R53, R12, 0x8, RZ ;  /* 0x000000080c357824 */ /* 0x008fe400078e00ff */
[----:B--2---:R-:W-:Y:S01]  /*3ad0*/  IMAD.MOV.U32 R12, RZ, RZ, R60 ;  /* 0x000000ffff0c7224 */ /* 0x004fe200078e003c */
[----:B----4-:R-:W-:-:S03]  /*3ae0*/  ISETP.GE.AND P3, PT, R11, R98, PT ;  /* 0x000000620b00720c */ /* 0x010fc60003f66270 */
[----:B------:R-:W-:Y:S02]  /*3af0*/  IMAD.WIDE R52, R53, 0x2, R12 ;  /* 0x0000000235347825 */ /* 0x000fe400078e020c */
[----:B------:R1:W2:Y:S08]  /*3b00*/  LDS.128 R12, [R65+0x17000] ;  /* 0x01700000410c7984 */ /* 0x0002b00000000c00 */
[----:B-1----:R-:W-:Y:S05]  /*3b10*/  @P3 BRA `(.L_x_12325) ;  /* 0x0000000000b43947 */ /* 0x002fea0003800000 */
[----:B------:R-:W-:Y:S02]  /*3b20*/  SHF.R.U64 R50, R50, 0x10, R51 ;  /* 0x0000001032327819 */ /* 0x000fe40000001233 */
[----:B------:R-:W-:Y:S02]  /*3b30*/  SHF.R.U64 R11, R48, 0x10, R49 ;  /* 0x00000010300b7819 */ /* 0x000fe40000001231 */
[----:B------:R-:W-:Y:S01]  /*3b40*/  PRMT R119, R119, 0x5410, R50 ;  /* 0x0000541077777816 */ /* 0x000fe20000000032 */
[C---:B--2---:R-:W-:Y:S01]  /*3b50*/  IMAD.U32 R50, R13.reuse, 0x10000, RZ ;  /* 0x000100000d327824 */ /* 0x044fe200078e00ff */
[----:B------:R-:W-:Y:S02]  /*3b60*/  PRMT R116, R116, 0x5410, R11 ;  /* 0x0000541074747816 */ /* 0x000fe4000000000b */
[----:B------:R-:W-:Y:S02]  /*3b70*/  SHF.R.U32.HI R48, RZ, 0x10, R49 ;  /* 0x00000010ff307819 */ /* 0x000fe40000011631 */
[----:B------:R-:W-:-:S02]  /*3b80*/  LOP3.LUT R54, R13, 0xffff0000, RZ, 0xc0, !PT ;  /* 0xffff00000d367812 */ /* 0x000fc400078ec0ff */
[C---:B------:R-:W-:Y:S01]  /*3b90*/  LOP3.LUT R49, R119.reuse, 0xffff0000, RZ, 0xc0, !PT ;  /* 0xffff000077317812 */ /* 0x040fe200078ec0ff */
[----:B------:R-:W-:Y:S01]  /*3ba0*/  IMAD.U32 R119, R119, 0x10000, RZ ;  /* 0x0001000077777824 */ /* 0x000fe200078e00ff */
[----:B------:R-:W-:Y:S02]  /*3bb0*/  LOP3.LUT R11, R116, 0xffff0000, RZ, 0xc0, !PT ;  /* 0xffff0000740b7812 */ /* 0x000fe400078ec0ff */
[----:B------:R-:W-:Y:S01]  /*3bc0*/  SHF.R.U32.HI R51, RZ, 0x10, R51 ;  /* 0x00000010ff337819 */ /* 0x000fe20000011633 */
[C---:B------:R-:W-:Y:S01]  /*3bd0*/  FMUL.FTZ R13, R54.reuse, R49 ;  /* 0x00000031360d7220 */ /* 0x040fe20000410000 */
[----:B------:R-:W-:Y:S01]  /*3be0*/  PRMT R117, R117, 0x5410, R48 ;  /* 0x0000541075757816 */ /* 0x000fe20000000030 */
[-C--:B------:R-:W-:Y:S01]  /*3bf0*/  FMUL.FTZ R54, R54, R11.reuse ;  /* 0x0000000b36367220 */ /* 0x080fe20000410000 */
[----:B------:R-:W-:Y:S01]  /*3c00*/  PRMT R120, R120, 0x5410, R51 ;  /* 0x0000541078787816 */ /* 0x000fe20000000033 */
[----:B------:R-:W-:Y:S01]  /*3c10*/  FFMA.FTZ R11, R50, R11, -R13 ;  /* 0x0000000b320b7223 */ /* 0x000fe2000001080d */
[----:B------:R-:W-:-:S02]  /*3c20*/  IMAD.U32 R13, R14, 0x10000, RZ ;  /* 0x000100000e0d7824 */ /* 0x000fc400078e00ff */
[----:B------:R-:W-:Y:S01]  /*3c30*/  FFMA.FTZ R50, R50, R49, R54 ;  /* 0x0000003132327223 */ /* 0x000fe20000010036 */
[----:B------:R-:W-:Y:S01]  /*3c40*/  LOP3.LUT R49, R14, 0xffff0000, RZ, 0xc0, !PT ;  /* 0xffff00000e317812 */ /* 0x000fe200078ec0ff */
[----:B------:R-:W-:Y:S01]  /*3c50*/  IMAD.U32 R48, R120, 0x10000, RZ ;  /* 0x0001000078307824 */ /* 0x000fe200078e00ff */
[----:B------:R-:W-:Y:S01]  /*3c60*/  LOP3.LUT R51, R15, 0xffff0000, RZ, 0xc0, !PT ;  /* 0xffff00000f337812 */ /* 0x000fe200078ec0ff */
[----:B------:R-:W-:Y:S01]  /*3c70*/  IMAD.U32 R54, R117, 0x10000, RZ ;  /* 0x0001000075367824 */ /* 0x000fe200078e00ff */
[----:B------:R-:W-:Y:S01]  /*3c80*/  F2FP.BF16.F32.PACK_AB R11, R50, R11 ;  /* 0x0000000b320b723e */ /* 0x000fe200000010ff */
[----:B------:R-:W-:Y:S01]  /*3c90*/  FMUL.FTZ R14, R49, R48 ;  /* 0x00000030310e7220 */ /* 0x000fe20000410000 */
[----:B------:R-:W-:Y:S02]  /*3ca0*/  IMAD.U32 R15, R15, 0x10000, RZ ;  /* 0x000100000f0f7824 */ /* 0x000fe400078e00ff */
[-C--:B------:R-:W-:Y:S01]  /*3cb0*/  FMUL.FTZ R49, R49, R54.reuse ;  /* 0x0000003631317220 */ /* 0x080fe20000410000 */
[----:B------:R-:W-:-:S03]  /*3cc0*/  FFMA.FTZ R14, R13, R54, -R14 ;  /* 0x000000360d0e7223 */ /* 0x000fc6000001080e */
[----:B------:R-:W-:Y:S01]  /*3cd0*/  FFMA.FTZ R49, R13, R48, R49 ;  /* 0x000000300d317223 */ /* 0x000fe20000010031 */
[----:B------:R-:W-:Y:S02]  /*3ce0*/  LOP3.LUT R48, R120, 0xffff0000, RZ, 0xc0, !PT ;  /* 0xffff000078307812 */ /* 0x000fe400078ec0ff */
[----:B------:R-:W-:Y:S02]  /*3cf0*/  LOP3.LUT R13, R117, 0xffff0000, RZ, 0xc0, !PT ;  /* 0xffff0000750d7812 */ /* 0x000fe400078ec0ff */
[----:B------:R-:W-:Y:S01]  /*3d00*/  F2FP.BF16.F32.PACK_AB R14, R49, R14 ;  /* 0x0000000e310e723e */ /* 0x000fe200000010ff */
[CC--:B------:R-:W-:Y:S02]  /*3d10*/  FMUL.FTZ R54, R51.reuse, R48.reuse ;  /* 0x0000003033367220 */ /* 0x0c0fe40000410000 */
[-C--:B------:R-:W-:Y:S02]  /*3d20*/  FMUL.FTZ R51, R51, R13.reuse ;  /* 0x0000000d33337220 */ /* 0x080fe40000410000 */
[C---:B------:R-:W-:Y:S01]  /*3d30*/  FFMA.FTZ R13, R15.reuse, R13, -R54 ;  /* 0x0000000d0f0d7223 */ /* 0x040fe20000010836 */
[----:B------:R-:W-:Y:S01]  /*3d40*/  LOP3.LUT R54, R12, 0xffff0000, RZ, 0xc0, !PT ;  /* 0xffff00000c367812 */ /* 0x000fe200078ec0ff */
[----:B------:R-:W-:Y:S01]  /*3d50*/  FFMA.FTZ R48, R15, R48, R51 ;  /* 0x000000300f307223 */ /* 0x000fe20000010033 */
[----:B------:R-:W-:-:S02]  /*3d60*/  IMAD.U32 R15, R116, 0x10000, RZ ;  /* 0x00010000740f7824 */ /* 0x000fc400078e00ff */
[----:B------:R-:W-:Y:S02]  /*3d70*/  IMAD.U32 R12, R12, 0x10000, RZ ;  /* 0x000100000c0c7824 */ /* 0x000fe400078e00ff */
[C---:B------:R-:W-:Y:S01]  /*3d80*/  FMUL.FTZ R51, R54.reuse, R119 ;  /* 0x0000007736337220 */ /* 0x040fe20000410000 */
[----:B------:R-:W-:-:S03]  /*3d90*/  FMUL.FTZ R54, R54, R15 ;  /* 0x0000000f36367220 */ /* 0x000fc60000410000 */
[C---:B------:R-:W-:Y:S01]  /*3da0*/  FFMA.FTZ R51, R12.reuse, R15, -R51 ;  /* 0x0000000f0c337223 */ /* 0x040fe20000010833 */
[----:B------:R-:W-:Y:S01]  /*3db0*/  FFMA.FTZ R54, R12, R119, R54 ;  /* 0x000000770c367223 */ /* 0x000fe20000010036 */
[----:B------:R-:W-:Y:S01]  /*3dc0*/  F2FP.BF16.F32.PACK_AB R15, R48, R13 ;  /* 0x0000000d300f723e */ /* 0x000fe200000010ff */
[----:B------:R-:W-:-:S03]  /*3dd0*/  IMAD.MOV.U32 R13, RZ, RZ, R11 ;  /* 0x000000ffff0d7224 */ /* 0x000fc600078e000b */
[----:B------:R-:W-:-:S07]  /*3de0*/  F2FP.BF16.F32.PACK_AB R12, R54, R51 ;  /* 0x00000033360c723e */ /* 0x000fce00000010ff */
.L_x_12325:
[----:B------:R-:W-:Y:S05]  /*3df0*/  BSYNC B2 ;  /* 0x0000000000027941 */ /* 0x000fea0003800000 */
.L_x_12324:
[----:B--2---:R1:W-:Y:S02]  /*3e00*/  ST.E.128 desc[UR38][R52.64], R12 ;  /* 0x0000000c34007985 */ /* 0x0043e4000c101d26 */
.L_x_12323:
[----:B------:R-:W-:Y:S05]  /*3e10*/  BSYNC B1 ;  /* 0x0000000000017941 */ /* 0x000fea0003800000 */
.L_x_12322:
[----:B------:R-:W-:Y:S01]  /*3e20*/  LOP3.LUT P3, RZ, R29, 0x8, RZ, 0xc0, !PT ;  /* 0x000000081dff7812 */ /* 0x000fe2000786c0ff */
[----:B------:R-:W-:-:S12]  /*3e30*/  BSSY B1, `(.L_x_12326) ;  /* 0x0000039000017945 */ /* 0x000fd80003800000 */
[----:B------:R-:W-:Y:S05]  /*3e40*/  @!P3 BRA `(.L_x_12327) ;  /* 0x0000000000dcb947 */ /* 0x000fea0003800000 */
[----:B-1-34-:R-:W3:Y:S04]  /*3e50*/  LDL R12, [R1+0x20] ;  /* 0x00002000010c7983 */ /* 0x01aee80000100800 */
[----:B------:R-:W4:Y:S01]  /*3e60*/  LDL R11, [R1+0x3c] ;  /* 0x00003c00010b7983 */ /* 0x000f220000100800 */
[C---:B--2---:R-:W-:Y:S01]  /*3e70*/  LEA R48, P3, R136.reuse, R60, 0x1 ;  /* 0x0000003c88307211 */ /* 0x044fe200078608ff */
[----:B------:R-:W-:Y:S03]  /*3e80*/  BSSY B2, `(.L_x_12328) ;  /* 0x0000032000027945 */ /* 0x000fe60003800000 */
[----:B---3--:R-:W-:Y:S02]  /*3e90*/  LEA.HI.X R49, R136, R61, R12, 0x1, P3 ;  /* 0x0000003d88317211 */ /* 0x008fe400018f0c0c */
[----:B------:R1:W2:Y:S01]  /*3ea0*/  LDS.128 R12, [R64+0x17000] ;  /* 0x01700000400c7984 */ /* 0x0002a20000000c00 */
[----:B----4-:R-:W-:-:S13]  /*3eb0*/  ISETP.GE.AND P3, PT, R11, R98, PT ;  /* 0x000000620b00720c */ /* 0x010fda0003f66270 */
[----:B-1----:R-:W-:Y:S05]  /*3ec0*/  @P3 BRA `(.L_x_12329) ;  /* 0x0000000000b43947 */ /* 0x002fea0003800000 */
[--C-:B------:R-:W-:Y:S01]  /*3ed0*/  SHF.R.U64 R50, R44, 0x10, R45.reuse ;  /* 0x000000102c327819 */ /* 0x100fe2000000122d */
[----:B--2---:R-:W-:Y:S01]  /*3ee0*/  IMAD.U32 R44, R14, 0x10000, RZ ;  /* 0x000100000e2c7824 */ /* 0x004fe200078e00ff */
[----:B------:R-:W-:Y:S02]  /*3ef0*/  SHF.R.U32.HI R52, RZ, 0x10, R45 ;  /* 0x00000010ff347819 */ /* 0x000fe4000001162d */
[----:B------:R-:W-:Y:S02]  /*3f00*/  SHF.R.U64 R45, R46, 0x10, R47 ;  /* 0x000000102e2d7819 */ /* 0x000fe4000000122f */
[----:B------:R-:W-:Y:S02]  /*3f10*/  PRMT R115, R115, 0x5410, R50 ;  /* 0x0000541073737816 */ /* 0x000fe40000000032 */
[----:B------:R-:W-:Y:S02]  /*3f20*/  PRMT R114, R114, 0x5410, R45 ;  /* 0x0000541072727816 */ /* 0x000fe4000000002d */
[----:B------:R-:W-:-:S02]  /*3f30*/  SHF.R.U32.HI R46, RZ, 0x10, R47 ;  /* 0x00000010ff2e7819 */ /* 0x000fc4000001162f */
[----:B------:R-:W-:Y:S02]  /*3f40*/  LOP3.LUT R45, R13, 0xffff0000, RZ, 0xc0, !PT ;  /* 0xffff00000d2d7812 */ /* 0x000fe400078ec0ff */
[C---:B------:R-:W-:Y:S01]  /*3f50*/  LOP3.LUT R50, R114.reuse, 0xffff0000, RZ, 0xc0, !PT ;  /* 0xffff000072327812 */ /* 0x040fe200078ec0ff */
[----:B------:R-:W-:Y:S01]  /*3f60*/  IMAD.U32 R114, R114, 0x10000, RZ ;  /* 0x0001000072727824 */ /* 0x000fe200078e00ff */
[C---:B------:R-:W-:Y:S01]  /*3f70*/  LOP3.LUT R47, R115.reuse, 0xffff0000, RZ, 0xc0, !PT ;  /* 0xffff0000732f7812 */ /* 0x040fe200078ec0ff */
[----:B------:R-:W-:Y:S01]  /*3f80*/  IMAD.U32 R115, R115, 0x10000, RZ ;  /* 0x0001000073737824 */ /* 0x000fe200078e00ff */
[----:B------:R-:W-:Y:S01]  /*3f90*/  PRMT R111, R111, 0x5410, R46 ;  /* 0x000054106f6f7816 */ /* 0x000fe2000000002e */
[----:B------:R-:W-:Y:S01]  /*3fa0*/  IMAD.U32 R46, R13, 0x10000, RZ ;  /* 0x000100000d2e7824 */ /* 0x000fe200078e00ff */
[----:B------:R-:W-:Y:S01]  /*3fb0*/  PRMT R113, R113, 0x5410, R52 ;  /* 0x0000541071717816 */ /* 0x000fe20000000034 */
[C---:B------:R-:W-:Y:S01]  /*3fc0*/  FMUL.FTZ R51, R45.reuse, R50 ;  /* 0x000000322d337220 */ /* 0x040fe20000410000 */
[----:B------:R-:W-:Y:S01]  /*3fd0*/  FMUL.FTZ R53, R45, R47 ;  /* 0x0000002f2d357220 */ /* 0x000fe20000410000 */
[----:B------:R-:W-:Y:S01]  /*3fe0*/  LOP3.LUT R14, R14, 0xffff0000, RZ, 0xc0, !PT ;  /* 0xffff00000e0e7812 */ /* 0x000fe200078ec0ff */
[----:B------:R-:W-:-:S02]  /*3ff0*/  IMAD.U32 R13, R111, 0x10000, RZ ;  /* 0x000100006f0d7824 */ /* 0x000fc400078e00ff */
[C---:B------:R-:W-:Y:S01]  /*4000*/  FFMA.FTZ R45, R46.reuse, R47, -R51 ;  /* 0x0000002f2e2d7223 */ /* 0x040fe20000010833 */
[----:B------:R-:W-:Y:S02]  /*4010*/  IMAD.U32 R51, R113, 0x10000, RZ ;  /* 0x0001000071337824 */ /* 0x000fe400078e00ff */
[----:B------:R-:W-:Y:S01]  /*4020*/  FFMA.FTZ R46, R46, R50, R53 ;  /* 0x000000322e2e7223 */ /* 0x000fe20000010035 */
[----:B------:R-:W-:Y:S01]  /*4030*/  LOP3.LUT R11, R15, 0xffff0000, RZ, 0xc0, !PT ;  /* 0xffff00000f0b7812 */ /* 0x000fe200078ec0ff */
[----:B------:R-:W-:Y:S02]  /*4040*/  IMAD.U32 R47, R12, 0x10000, RZ ;  /* 0x000100000c2f7824 */ /* 0x000fe400078e00ff */
[C---:B------:R-:W-:Y:S01]  /*4050*/  FMUL.FTZ R55, R14.reuse, R51 ;  /* 0x000000330e377220 */ /* 0x040fe20000410000 */
[----:B------:R-:W-:Y:S01]  /*4060*/  LOP3.LUT R52, R111, 0xffff0000, RZ, 0xc0, !PT ;  /* 0xffff00006f347812 */ /* 0x000fe200078ec0ff */
[-C--:B------:R-:W-:Y:S01]  /*4070*/  FMUL.FTZ R53, R14, R13.reuse ;  /* 0x0000000d0e357220 */ /* 0x080fe20000410000 */
[----:B------:R-:W-:Y:S01]  /*4080*/  LOP3.LUT R50, R113, 0xffff0000, RZ, 0xc0, !PT ;  /* 0xffff000071327812 */ /* 0x000fe200078ec0ff */
[----:B------:R-:W-:Y:S01]  /*4090*/  FFMA.FTZ R55, R44, R13, R55 ;  /* 0x0000000d2c377223 */ /* 0x000fe20000010037 */
[----:B------:R-:W-:Y:S01]  /*40a0*/  LOP3.LUT R12, R12, 0xffff0000, RZ, 0xc0, !PT ;  /* 0xffff00000c0c7812 */ /* 0x000fe200078ec0ff */
[----:B------:R-:W-:-:S02]  /*40b0*/  IMAD.U32 R15, R15, 0x10000, RZ ;  /* 0x000100000f0f7824 */ /* 0x000fc400078e00ff */
[----:B------:R-:W-:Y:S01]  /*40c0*/  FFMA.FTZ R14, R44, R51, -R53 ;  /* 0x000000332c0e7223 */ /* 0x000fe20000010835 */
        /* <DEDUP_REMOVED lines=10> */
[----:B------:R-:W-:Y:S01]  /*4170*/  F2FP.BF16.F32.PACK_AB R14, R55, R14 ;  /* 0x0000000e370e723e */ /* 0x000fe200000010ff */
[----:B------:R-:W-:Y:S01]  /*4180*/  IMAD.MOV.U32 R13, RZ, RZ, R45 ;  /* 0x000000ffff0d7224 */ /* 0x000fe200078e002d */
[----:B------:R-:W-:-:S07]  /*4190*/  F2FP.BF16.F32.PACK_AB R12, R11, R44 ;  /* 0x0000002c0b0c723e */ /* 0x000fce00000010ff */
.L_x_12329:
[----:B------:R-:W-:Y:S05]  /*41a0*/  BSYNC B2 ;  /* 0x0000000000027941 */ /* 0x000fea0003800000 */
.L_x_12328:
[----:B--2---:R1:W-:Y:S02]  /*41b0*/  ST.E.128 desc[UR38][R48.64], R12 ;  /* 0x0000000c30007985 */ /* 0x0043e4000c101d26 */
.L_x_12327:
[----:B------:R-:W-:Y:S05]  /*41c0*/  BSYNC B1 ;  /* 0x0000000000017941 */ /* 0x000fea0003800000 */
.L_x_12326:
        /* <DEDUP_REMOVED lines=14> */
[--C-:B------:R-:W-:Y:S02]  /*42b0*/  SHF.R.U32.HI R49, RZ, 0x10, R41.reuse ;  /* 0x00000010ff317819 */ /* 0x100fe40000011629 */
[----:B------:R-:W-:Y:S01]  /*42c0*/  SHF.R.U64 R46, R40, 0x10, R41 ;  /* 0x00000010282e7819 */ /* 0x000fe20000001229 */
[----:B------:R-:W-:Y:S01]  /*42d0*/  IMAD.U32 R40, R14, 0x10000, RZ ;  /* 0x000100000e287824 */ /* 0x000fe200078e00ff */
        /* <DEDUP_REMOVED lines=8> */
[----:B------:R-:W-:Y:S02]  /*4360*/  LOP3.LUT R11, R15, 0xffff0000, RZ, 0xc0, !PT ;  /* 0xffff00000f0b7812 */ /* 0x000fe400078ec0ff */
[----:B------:R-:W-:Y:S01]  /*4370*/  LOP3.LUT R15, R13, 0xffff0000, RZ, 0xc0, !PT ;  /* 0xffff00000d0f7812 */ /* 0x000fe200078ec0ff */
[C---:B------:R-:W-:Y:S01]  /*4380*/  FMUL.FTZ R51, R41.reuse, R48 ;  /* 0x0000003029337220 */ /* 0x040fe20000410000 */
        /* <DEDUP_REMOVED lines=9> */
[----:B------:R-:W-:Y:S01]  /*4420*/  FFMA.FTZ R48, R40, R48, R41 ;  /* 0x0000003028307223 */ /* 0x000fe20000010029 */
[C---:B------:R-:W-:Y:S01]  /*4430*/  FFMA.FTZ R12, R42.reuse, R43, -R49 ;  /* 0x0000002b2a0c7223 */ /* 0x040fe20000010831 */
[----:B------:R-:W-:Y:S01]  /*4440*/  FFMA.FTZ R47, R42, R47, R50 ;  /* 0x0000002f2a2f7223 */ /* 0x000fe20000010032 */
[----:B------:R-:W-:-:S02]  /*4450*/  IMAD.U32 R108, R108, 0x10000, RZ ;  /* 0x000100006c6c7824 */ /* 0x000fc400078e00ff */
[----:B------:R-:W-:Y:S01]  /*4460*/  FMUL.FTZ R41, R11, R110 ;  /* 0x0000006e0b297220 */ /* 0x000fe20000410000 */
        /* <DEDUP_REMOVED lines=14> */
.L_x_12333:
[----:B------:R-:W-:Y:S05]  /*4550*/  BSYNC B2 ;  /* 0x0000000000027941 */ /* 0x000fea0003800000 */
.L_x_12332:
[----:B--2---:R1:W-:Y:S02]  /*4560*/  ST.E.128 desc[UR38][R44.64], R12 ;  /* 0x0000000c2c007985 */ /* 0x0043e4000c101d26 */
.L_x_12331:
[----:B------:R-:W-:Y:S05]  /*4570*/  BSYNC B1 ;  /* 0x0000000000017941 */ /* 0x000fea0003800000 */
.L_x_12330:
[----:B------:R-:W-:-:S13]  /*4580*/  LOP3.LUT P3, RZ, R29, 0x20, RZ, 0xc0, !PT ;  /* 0x000000201dff7812 */ /* 0x000fda000786c0ff */
        /* <DEDUP_REMOVED lines=9> */
[--C-:B------:R-:W-:Y:S02]  /*4620*/  SHF.R.U64 R11, R38, 0x10, R39.reuse ;  /* 0x00000010260b7819 */ /* 0x100fe40000001227 */
[----:B------:R-:W-:Y:S02]  /*4630*/  SHF.R.U32.HI R42, RZ, 0x10, R39 ;  /* 0x00000010ff2a7819 */ /* 0x000fe40000011627 */
[--C-:B------:R-:W-:Y:S01]  /*4640*/  SHF.R.U64 R43, R36, 0x10, R37.reuse ;  /* 0x00000010242b7819 */ /* 0x100fe20000001225 */
[----:B--2---:R-:W-:Y:S01]  /*4650*/  IMAD.U32 R36, R14, 0x10000, RZ ;  /* 0x000100000e247824 */ /* 0x004fe200078e00ff */
[----:B------:R-:W-:Y:S02]  /*4660*/  SHF.R.U32.HI R44, RZ, 0x10, R37 ;  /* 0x00000010ff2c7819 */ /* 0x000fe40000011625 */
[----:B------:R-:W-:Y:S01]  /*4670*/  PRMT R88, R88, 0x5410, R11 ;  /* 0x0000541058587816 */ /* 0x000fe2000000000b */
[----:B------:R-:W-:Y:S01]  /*4680*/  IMAD.U32 R11, R12, 0x10000, RZ ;  /* 0x000100000c0b7824 */ /* 0x000fe200078e00ff */
[----:B------:R-:W-:-:S02]  /*4690*/  PRMT R89, R89, 0x5410, R42 ;  /* 0x0000541059597816 */ /* 0x000fc4000000002a */
[----:B------:R-:W-:Y:S01]  /*46a0*/  LOP3.LUT R37, R14, 0xffff0000, RZ, 0xc0, !PT ;  /* 0xffff00000e257812 */ /* 0x000fe200078ec0ff */
[----:B------:R-:W-:Y:S01]  /*46b0*/  IMAD.U32 R14, R15, 0x10000, RZ ;  /* 0x000100000f0e7824 */ /* 0x000fe200078e00ff */
        /* <DEDUP_REMOVED lines=17> */
[C---:B------:R-:W-:Y:S01]  /*47d0*/  FFMA.FTZ R46, R15.reuse, R42, -R46 ;  /* 0x0000002a0f2e7223 */ /* 0x040fe2000001082e */
[----:B------:R-:W-:Y:S02]  /*47e0*/  IMAD.U32 R62, R62, 0x10000, RZ ;  /* 0x000100003e3e7824 */ /* 0x000fe400078e00ff */
[----:B------:R-:W-:Y:S01]  /*47f0*/  FFMA.FTZ R15, R15, R44, R13 ;  /* 0x0000002c0f0f7223 */ /* 0x000fe2000001000d */
[C---:B------:R-:W-:Y:S01]  /*4800*/  FFMA.FTZ R45, R36.reuse, R39, -R45 ;  /* 0x00000027242d7223 */ /* 0x040fe2000001082d */
[----:B------:R-:W-:Y:S01]  /*4810*/  FFMA.FTZ R42, R36, R43, R37 ;  /* 0x0000002b242a7223 */ /* 0x000fe20000010025 */
        /* <DEDUP_REMOVED lines=13> */
.L_x_12335:
[----:B------:R-:W-:Y:S05]  /*48f0*/  BSYNC B1 ;  /* 0x0000000000017941 */ /* 0x000fea0003800000 */
.L_x_12334:
[----:B--2---:R1:W-:Y:S01]  /*4900*/  ST.E.128 desc[UR38][R40.64], R12 ;  /* 0x0000000c28007985 */ /* 0x0043e2000c101d26 */
[----:B------:R-:W-:Y:S05]  /*4910*/  BRA `(.L_x_12313) ;  /* 0x0000002000e07947 */ /* 0x000fea0003800000 */
.L_x_12306:
        /* <DEDUP_REMOVED lines=46> */
.L_x_12337:
[----:B------:R-:W-:Y:S05]  /*4c00*/  BSYNC B1 ;  /* 0x0000000000017941 */ /* 0x000fea0003800000 */
.L_x_12336:
        /* <DEDUP_REMOVED lines=21> */
[----:B------:R-:W-:Y:S02]  /*4d60*/  IMAD.MOV.U32 R13, RZ, RZ, R50 ;  /* 0x000000ffff0d7224 */ /* 0x000fe400078e0032 */
[----:B------:R-:W-:Y:S01]  /*4d70*/  IMAD.MOV.U32 R14, RZ, RZ, R51 ;  /* 0x000000ffff0e7224 */ /* 0x000fe200078e0033 */
[----:B------:R-:W-:Y:S01]  /*4d80*/  PRMT R105, R12, 0x5410, R11 ;  /* 0x000054100c697816 */ /* 0x000fe2000000000b */
[----:B------:R-:W-:-:S02]  /*4d90*/  IMAD.MOV.U32 R11, RZ, RZ, R48 ;  /* 0x000000ffff0b7224 */ /* 0x000fc400078e0030 */
[----:B------:R-:W-:Y:S01]  /*4da0*/  IMAD.MOV.U32 R12, RZ, RZ, R49 ;  /* 0x000000ffff0c7224 */ /* 0x000fe200078e0031 */
[----:B------:R-:W-:-:S04]  /*4db0*/  PRMT R112, R13, 0x5410, R14 ;  /* 0x000054100d707816 */ /* 0x000fc8000000000e */
[----:B------:R-:W-:Y:S01]  /*4dc0*/  PRMT R113, R11, 0x5410, R12 ;  /* 0x000054100b717816 */ /* 0x000fe2000000000c */
[----:B------:R-:W-:Y:S02]  /*4dd0*/  IMAD.MOV.U32 R11, RZ, RZ, R54 ;  /* 0x000000ffff0b7224 */ /* 0x000fe400078e0036 */
        /* <DEDUP_REMOVED lines=16> */
.L_x_12338:
[----:B------:R-:W-:Y:S01]  /*4ee0*/  IMAD R35, R18, 0x8, R2 ;  /* 0x0000000812237824 */ /* 0x000fe200078e0202 */
[----:B------:R-:W-:Y:S01]  /*4ef0*/  SHF.L.U32 R85, R140, 0x1f, RZ ;  /* 0x0000001f8c557819 */ /* 0x000fe200000006ff */
[----:B------:R-:W-:Y:S03]  /*4f00*/  BSSY B1, `(.L_x_12339) ;  /* 0x0000003000017945 */ /* 0x000fe60003800000 */
[----:B------:R-:W0:Y:S02]  /*4f10*/  SYNCS.PHASECHK.TRANS64.TRYWAIT P4, [R35+URZ+0x2d890], R85 ;  /* 0x02d89055230075a7 */ /* 0x000e24000808017f */
[----:B0-----:R-:W-:Y:S05]  /*4f20*/  @!P4 BRA `(.L_x_12340) ;  /* 0x0000017c0074c947 */ /* 0x001fea0003800000 */
.L_x_12578:
[----:B------:R-:W-:Y:S05]  /*4f30*/  BSYNC B1 ;  /* 0x0000000000017941 */ /* 0x000fea0003800000 */
.L_x_12339:
[----:B------:R-:W-:-:S03]  /*4f40*/  UMOV UR4, 0xffffffff ;  /* 0xffffffff00047882 */ /* 0x000fc60000000000 */
[----:B------:R-:W-:Y:S05]  /*4f50*/  BRA.DIV UR4, `(.L_x_12341) ;  /* 0x0000017e047c7947 */ /* 0x000fea000b800000 */
[----:B------:R1:W2:Y:S04]  /*4f60*/  SHFL.IDX PT, R89, R61, RZ, 0x1e1f ;  /* 0x001e1fff3d597589 */ /* 0x0002a800000e0000 */
[----:B------:R1:W3:Y:S02]  /*4f70*/  SHFL.IDX PT, R88, R60, RZ, 0x1e1f ;  /* 0x001e1fff3c587589 */ /* 0x0002e400000e0000 */
.L_x_12582:
[----:B------:R-:W-:Y:S05]  /*4f80*/  @P3 BRA `(.L_x_12313) ;  /* 0x0000001c00443947 */ /* 0x000fea0003800000 */
[----:B------:R-:W4:Y:S01]  /*4f90*/  LDC R11, c[0x0][0x2f4] ;  /* 0x0000bd00ff0b7b82 */ /* 0x000f220000000800 */
[----:B------:R-:W-:Y:S01]  /*4fa0*/  ISETP.NE.AND P3, PT, R30, RZ, PT ;  /* 0x000000ff1e00720c */ /* 0x000fe20003f65270 */
[----:B------:R-:W-:Y:S01]  /*4fb0*/  BSSY B1, `(.L_x_12342) ;  /* 0x0000080000017945 */ /* 0x000fe20003800000 */
[----:B----4-:R-:W-:-:S11]  /*4fc0*/  IMAD.IADD R103, R11, 0x1, -R99 ;  /* 0x000000010b677824 */ /* 0x010fd600078e0a63 */
[----:B------:R-:W-:Y:S05]  /*4fd0*/  @!P3 BRA `(.L_x_12343) ;  /* 0x0000000400f4b947 */ /* 0x000fea0003800000 */
[----:B------:R-:W4:Y:S01]  /*4fe0*/  LDL R14, [R1+0xc] ;  /* 0x00000c00010e7983 */ /* 0x000f220000100800 */
[----:B------:R-:W-:Y:S01]  /*4ff0*/  SEL R12, R99, R103, !P0 ;  /* 0x00000067630c7207 */ /* 0x000fe20004000000 */
[----:B------:R-:W-:Y:S01]  /*5000*/  BSSY B2, `(.L_x_12344) ;  /* 0x0000074000027945 */ /* 0x000fe20003800000 */
[----:B------:R-:W-:Y:S02]  /*5010*/  SHF.R.U32.HI R15, RZ, 0x3, R157 ;  /* 0x00000003ff0f7819 */ /* 0x000fe4000001169d */
[----:B------:R-:W-:Y:S02]  /*5020*/  SHF.R.S32.HI R13, RZ, 0x1f, R12 ;  /* 0x0000001fff0d7819 */ /* 0x000fe4000001140c */
[----:B------:R-:W-:Y:S02]  /*5030*/  ISETP.GE.AND P3, PT, R16, R98, PT ;  /* 0x000000621000720c */ /* 0x000fe40003f66270 */
        /* <DEDUP_REMOVED lines=8> */
[----:B------:R-:W-:Y:S01]  /*50c0*/  LOP3.LUT R13, R13, R15, RZ, 0x3c, !PT ;  /* 0x0000000f0d0d7212 */ /* 0x000fe200078e3cff */
[----:B------:R-:W-:Y:S01]  /*50d0*/  IMAD R15, R18, 0x3000, R96 ;  /* 0x00003000120f7824 */ /* 0x000fe200078e0260 */
[----:B------:R-:W-:-:S04]  /*50e0*/  LOP3.LUT R12, R12, 0x7ffff000, RZ, 0xc0, !PT ;  /* 0x7ffff0000c0c7812 */ /* 0x000fc800078ec0ff */
[----:B----4-:R-:W-:Y:S01]  /*50f0*/  IADD3 R13, R13, R12, R14 ;  /* 0x0000000c0d0d7210 */ /* 0x010fe20007ffe00e */
[----:B------:R-:W-:-:S04]  /*5100*/  IMAD R12, R15, 0x2, R2 ;  /* 0x000000020f0c7824 */ /* 0x000fc800078e0202 */
[----:B------:R-:W-:-:S04]  /*5110*/  IMAD R13, R18, 0x3000, R13 ;  /* 0x00003000120d7824 */ /* 0x000fc800078e020d */
[----:B-1----:R-:W-:Y:S02]  /*5120*/  IMAD R60, R13, 0x2, R2 ;  /* 0x000000020d3c7824 */ /* 0x002fe400078e0202 */
        /* <DEDUP_REMOVED lines=14> */
[----:B------:R-:W-:Y:S02]  /*5210*/  PRMT R106, R117, 0x5432, R106 ;  /* 0x00005432756a7816 */ /* 0x000fe4000000006a */
[----:B------:R-:W-:-:S02]  /*5220*/  PRMT R47, R108, 0x5410, R47 ;  /* 0x000054106c2f7816 */ /* 0x000fc4000000002f */
[----:B------:R-:W-:Y:S01]  /*5230*/  PRMT R56, R108, 0x5432, R56 ;  /* 0x000054326c387816 */ /* 0x000fe20000000038 */
[C---:B------:R-:W-:Y:S01]  /*5240*/  IMAD.U32 R108, R106.reuse, 0x10000, RZ ;  /* 0x000100006a6c7824 */ /* 0x040fe200078e00ff */
[----:B------:R-:W-:Y:S01]  /*5250*/  PRMT R58, R109, 0x5432, R58 ;  /* 0x000054326d3a7816 */ /* 0x000fe2000000003a */
[----:B----4-:R-:W-:Y:S01]  /*5260*/  IMAD.U32 R109, R61, 0x10000, RZ ;  /* 0x000100003d6d7824 */ /* 0x010fe200078e00ff */
[C---:B------:R-:W-:Y:S02]  /*5270*/  PRMT R57, R107.reuse, 0x5432, R46 ;  /* 0x000054326b397816 */ /* 0x040fe4000000002e */
[----:B------:R-:W-:Y:S01]  /*5280*/  PRMT R46, R107, 0x5410, R105 ;  /* 0x000054106b2e7816 */ /* 0x000fe20000000069 */
[----:B-1----:R-:W-:Y:S02]  /*5290*/  IMAD.U32 R107, R13, 0x10000, RZ ;  /* 0x000100000d6b7824 */ /* 0x002fe400078e00ff */
[----:B------:R-:W-:Y:S01]  /*52a0*/  FMUL.FTZ R105, R109, R108 ;  /* 0x0000006c6d697220 */ /* 0x000fe20000410000 */
[----:B------:R-:W-:-:S02]  /*52b0*/  LOP3.LUT R106, R106, 0xffff0000, RZ, 0xc0, !PT ;  /* 0xffff00006a6a7812 */ /* 0x000fc400078ec0ff */
[----:B------:R-:W-:Y:S01]  /*52c0*/  LOP3.LUT R61, R61, 0xffff0000, RZ, 0xc0, !PT ;  /* 0xffff00003d3d7812 */ /* 0x000fe200078ec0ff */
[-C--:B------:R-:W-:Y:S01]  /*52d0*/  FFMA.FTZ R105, R107, R59.reuse, -R105 ;  /* 0x0000003b6b697223 */ /* 0x080fe20000010869 */
[----:B------:R-:W-:Y:S01]  /*52e0*/  FMUL.FTZ R59, R109, R59 ;  /* 0x0000003b6d3b7220 */ /* 0x000fe20000410000 */
[----:B------:R-:W-:Y:S01]  /*52f0*/  LOP3.LUT R45, R45, 0xffff0000, RZ, 0xc0, !PT ;  /* 0xffff00002d2d7812 */ /* 0x000fe200078ec0ff */
[C---:B------:R-:W-:Y:S01]  /*5300*/  IMAD.U32 R109, R63.reuse, 0x10000, RZ ;  /* 0x000100003f6d7824 */ /* 0x040fe200078e00ff */
[----:B------:R-:W-:Y:S01]  /*5310*/  LOP3.LUT R63, R63, 0xffff0000, RZ, 0xc0, !PT ;  /* 0xffff00003f3f7812 */ /* 0x000fe200078ec0ff */
[----:B------:R-:W-:Y:S01]  /*5320*/  FFMA.FTZ R59, R107, R108, R59 ;  /* 0x0000006c6b3b7223 */ /* 0x000fe2000001003b */
[----:B------:R-:W-:Y:S01]  /*5330*/  LOP3.LUT R107, R13, 0xffff0000, RZ, 0xc0, !PT ;  /* 0xffff00000d6b7812 */ /* 0x000fe200078ec0ff */
[----:B------:R-:W-:Y:S01]  /*5340*/  FMUL.FTZ R13, R61, R106 ;  /* 0x0000006a3d0d7220 */ /* 0x000fe20000410000 */
[C---:B------:R-:W-:Y:S01]  /*5350*/  IMAD.U32 R108, R58.reuse, 0x10000, RZ ;  /* 0x000100003a6c7824 */ /* 0x040fe200078e00ff */
[----:B------:R-:W-:-:S02]  /*5360*/  LOP3.LUT R58, R58, 0xffff0000, RZ, 0xc0, !PT ;  /* 0xffff00003a3a7812 */ /* 0x000fc400078ec0ff */
[-C--:B------:R-:W-:Y:S01]  /*5370*/  FFMA.FTZ R13, R107, R45.reuse, -R13 ;  /* 0x0000002d6b0d7223 */ /* 0x080fe2000001080d */
[----:B------:R-:W-:Y:S01]  /*5380*/  FMUL.FTZ R45, R61, R45 ;  /* 0x0000002d3d2d7220 */ /* 0x000fe20000410000 */
[----:B------:R-:W-:-:S03]  /*5390*/  FMUL.FTZ R61, R109, R108 ;  /* 0x0000006c6d3d7220 */ /* 0x000fc60000410000 */
[----:B------:R-:W-:Y:S01]  /*53a0*/  FFMA.FTZ R45, R107, R106, R45 ;  /* 0x0000006a6b2d7223 */ /* 0x000fe2000001002d */
[C---:B------:R-:W-:Y:S01]  /*53b0*/  IMAD.U32 R107, R15.reuse, 0x10000, RZ ;  /* 0x000100000f6b7824 */ /* 0x040fe200078e00ff */
[----:B------:R-:W-:Y:S01]  /*53c0*/  LOP3.LUT R15, R15, 0xffff0000, RZ, 0xc0, !PT ;  /* 0xffff00000f0f7812 */ /* 0x000fe200078ec0ff */
[C---:B------:R-:W-:Y:S01]  /*53d0*/  IMAD.U32 R106, R46.reuse, 0x10000, RZ ;  /* 0x000100002e6a7824 */ /* 0x040fe200078e00ff */
[----:B------:R-:W-:Y:S02]  /*53e0*/  LOP3.LUT R46, R46, 0xffff0000, RZ, 0xc0, !PT ;  /* 0xffff00002e2e7812 */ /* 0x000fe400078ec0ff */
[----:B------:R-:W-:Y:S01]  /*53f0*/  F2FP.BF16.F32.PACK_AB R45, R45, R59 ;  /* 0x0000003b2d2d723e */ /* 0x000fe200000010ff */
[-C--:B------:R-:W-:Y:S01]  /*5400*/  FFMA.FTZ R61, R107, R106.reuse, -R61 ;  /* 0x0000006a6b3d7223 */ /* 0x080fe2000001083d */
[----:B------:R-:W-:Y:S01]  /*5410*/  FMUL.FTZ R106, R109, R106 ;  /* 0x0000006a6d6a7220 */ /* 0x000fe20000410000 */
[----:B------:R-:W-:Y:S01]  /*5420*/  IMAD.U32 R59, R60, 0x10000, RZ ;  /* 0x000100003c3b7824 */ /* 0x000fe200078e00ff */
[----:B------:R-:W-:-:S02]  /*5430*/  F2FP.BF16.F32.PACK_AB R13, R13, R105 ;  /* 0x000000690d0d723e */ /* 0x000fc400000010ff */
[----:B------:R-:W-:Y:S01]  /*5440*/  FFMA.FTZ R106, R107, R108, R106 ;  /* 0x0000006c6b6a7223 */ /* 0x000fe2000001006a */
[----:B------:R-:W-:-:S04]  /*5450*/  FMUL.FTZ R107, R63, R58 ;  /* 0x0000003a3f6b7220 */ /* 0x000fc80000410000 */
[-C--:B------:R-:W-:Y:S01]  /*5460*/  FFMA.FTZ R107, R15, R46.reuse, -R107 ;  /* 0x0000002e0f6b7223 */ /* 0x080fe2000001086b */
[----:B------:R-:W-:-:S04]  /*5470*/  FMUL.FTZ R46, R63, R46 ;  /* 0x0000002e3f2e7220 */ /* 0x000fc80000410000 */
[----:B------:R-:W-:Y:S01]  /*5480*/  FFMA.FTZ R46, R15, R58, R46 ;  /* 0x0000003a0f2e7223 */ /* 0x000fe2000001002e */
[----:B------:R-:W-:Y:S01]  /*5490*/  F2FP.BF16.F32.PACK_AB R107, R107, R61 ;  /* 0x0000003d6b6b723e */ /* 0x000fe200000010ff */
        /* <DEDUP_REMOVED lines=22> */
[C---:B------:R-:W-:Y:S02]  /*5600*/  IMAD.U32 R44, R14.reuse, 0x10000, RZ ;  /* 0x000100000e2c7824 */ /* 0x040fe400078e00ff */
        /* <DEDUP_REMOVED lines=12> */
[----:B------:R-:W-:Y:S01]  /*56d0*/  F2FP.BF16.F32.PACK_AB R47, R47, R60 ;  /* 0x0000003c2f2f723e */ /* 0x000fe200000010ff */
[----:B------:R-:W-:Y:S01]  /*56e0*/  IMAD.MOV.U32 R60, RZ, RZ, R15 ;  /* 0x000000ffff3c7224 */ /* 0x000fe200078e000f */
[----:B------:R-:W-:Y:S01]  /*56f0*/  F2FP.BF16.F32.PACK_AB R44, R44, R61 ;  /* 0x0000003d2c2c723e */ /* 0x000fe200000010ff */
[----:B------:R-:W-:Y:S02]  /*5700*/  IMAD.MOV.U32 R61, RZ, RZ, R45 ;  /* 0x000000ffff3d7224 */ /* 0x000fe400078e002d */
[----:B------:R-:W-:Y:S02]  /*5710*/  IMAD.MOV.U32 R14, RZ, RZ, R47 ;  /* 0x000000ffff0e7224 */ /* 0x000fe400078e002f */
[----:B------:R-:W-:Y:S02]  /*5720*/  IMAD.MOV.U32 R15, RZ, RZ, R107 ;  /* 0x000000ffff0f7224 */ /* 0x000fe400078e006b */
[----:B------:R-:W-:-:S07]  /*5730*/  IMAD.MOV.U32 R62, RZ, RZ, R44 ;  /* 0x000000ffff3e7224 */ /* 0x000fce00078e002c */
.L_x_12345:
[----:B------:R-:W-:Y:S05]  /*5740*/  BSYNC B2 ;  /* 0x0000000000027941 */ /* 0x000fea0003800000 */
.L_x_12344:
[----:B---3--:R-:W-:-:S04]  /*5750*/  LEA R44, P3, R20, R88, 0x1 ;  /* 0x00000058142c7211 */ /* 0x008fc800078608ff */
[----:B--2---:R-:W-:Y:S02]  /*5760*/  LEA.HI.X R45, R20, R89, R93, 0x1, P3 ;  /* 0x00000059142d7211 */ /* 0x004fe400018f0c5d */
[----:B------:R-:W-:-:S03]  /*5770*/  ISETP.GE.AND P3, PT, R104, R11, PT ;  /* 0x0000000b6800720c */ /* 0x000fc60003f66270 */
[----:B-1----:R1:W-:Y:S10]  /*5780*/  ST.E.128 desc[UR38][R44.64], R12 ;  /* 0x0000000c2c007985 */ /* 0x0023f4000c101d26 */
[----:B-1----:R-:W-:-:S05]  /*5790*/  @!P3 IMAD.WIDE R12, R104, 0x2, R88 ;  /* 0x00000002680cb825 */ /* 0x002fca00078e0258 */
[----:B----4-:R4:W-:Y:S02]  /*57a0*/  @!P3 ST.E.128 desc[UR38][R12.64], R60 ;  /* 0x0000003c0c00b985 */ /* 0x0109e4000c101d26 */
.L_x_12343:
[----:B------:R-:W-:Y:S05]  /*57b0*/  BSYNC B1 ;  /* 0x0000000000017941 */ /* 0x000fea0003800000 */
.L_x_12342:
[----:B------:R-:W-:Y:S01]  /*57c0*/  ISETP.NE.AND P3, PT, R31, RZ, PT ;  /* 0x000000ff1f00720c */ /* 0x000fe20003f65270 */
[----:B------:R-:W-:-:S12]  /*57d0*/  BSSY B1, `(.L_x_12346) ;  /* 0x000007d000017945 */ /* 0x000fd80003800000 */
[----:B------:R-:W-:Y:S05]  /*57e0*/  @!P3 BRA `(.L_x_12347) ;  /* 0x0000000400ecb947 */ /* 0x000fea0003800000 */
[----:B------:R-:W5:Y:S01]  /*57f0*/  LDL R14, [R1+0xc] ;  /* 0x00000c00010e7983 */ /* 0x000f620000100800 */
[----:B------:R-:W-:Y:S01]  /*5800*/  LOP3.LUT P4, RZ, R23, 0x1, RZ, 0xc0, !PT ;  /* 0x0000000117ff7812 */ /* 0x000fe2000788c0ff */
[----:B------:R-:W-:Y:S01]  /*5810*/  BSSY B2, `(.L_x_12348) ;  /* 0x0000072000027945 */ /* 0x000fe20003800000 */
[----:B------:R-:W-:Y:S02]  /*5820*/  SHF.R.U32.HI R15, RZ, 0x3, R157 ;  /* 0x00000003ff0f7819 */ /* 0x000fe4000001169d */
[----:B----4-:R-:W-:Y:S02]  /*5830*/  SEL R12, R99, R103, !P4 ;  /* 0x00000067630c7207 */ /* 0x010fe40006000000 */
[----:B------:R-:W-:Y:S02]  /*5840*/  ISETP.GE.AND P3, PT, R0, R98, PT ;  /* 0x000000620000720c */ /* 0x000fe40003f66270 */
[----:B------:R-:W-:-:S04]  /*5850*/  SHF.R.S32.HI R13, RZ, 0x1f, R12 ;  /* 0x0000001fff0d7819 */ /* 0x000fc8000001140c */
        /* <DEDUP_REMOVED lines=10> */
[----:B-----5:R-:W-:Y:S01]  /*5900*/  IADD3 R15, R12, R13, R14 ;  /* 0x0000000d0c0f7210 */ /* 0x020fe20007ffe00e */
[----:B------:R-:W-:-:S04]  /*5910*/  IMAD R13, R18, 0x3000, R95 ;  /* 0x00003000120d7824 */ /* 0x000fc800078e025f */
[----:B------:R-:W-:Y:S02]  /*5920*/  IMAD R15, R18, 0x3000, R15 ;  /* 0x00003000120f7824 */ /* 0x000fe400078e020f */
[--C-:B------:R-:W-:Y:S02]  /*5930*/  IMAD R13, R13, 0x2, R2.reuse ;  /* 0x000000020d0d7824 */ /* 0x100fe400078e0202 */
[----:B------:R-:W-:-:S04]  /*5940*/  IMAD R44, R15, 0x2, R2 ;  /* 0x000000020f2c7824 */ /* 0x000fc800078e0202 */
[----:B------:R-:W4:Y:S04]  /*5950*/  LDS.128 R12, [R13+0x15400] ;  /* 0x015400000d0c7984 */ /* 0x000f280000000c00 */
[----:B------:R-:W0:Y:S01]  /*5960*/  LDS.128 R44, [R44+0x15400] ;  /* 0x015400002c2c7984 */ /* 0x000e220000000c00 */
[----:B------:R-:W-:Y:S05]  /*5970*/  @P3 BRA `(.L_x_12349) ;  /* 0x00000004006c3947 */ /* 0x000fea0003800000 */
[----:B------:R-:W-:Y:S01]  /*5980*/  SHF.R.U64 R57, R40, 0x10, R41 ;  /* 0x0000001028397819 */ /* 0x000fe20000001229 */
[----:B01----:R-:W-:Y:S01]  /*5990*/  IMAD.U32 R60, R45, 0x10000, RZ ;  /* 0x000100002d3c7824 */ /* 0x003fe200078e00ff */
[--C-:B------:R-:W-:Y:S02]  /*59a0*/  SHF.R.U64 R40, R52, 0x10, R53.reuse ;  /* 0x0000001034287819 */ /* 0x100fe40000001235 */
[----:B------:R-:W-:Y:S02]  /*59b0*/  SHF.R.U32.HI R53, RZ, 0x10, R53 ;  /* 0x00000010ff357819 */ /* 0x000fe40000011635 */
[----:B------:R-:W-:Y:S02]  /*59c0*/  SHF.R.U32.HI R41, RZ, 0x10, R41 ;  /* 0x00000010ff297819 */ /* 0x000fe40000011629 */
[--C-:B------:R-:W-:Y:S02]  /*59d0*/  SHF.R.U64 R42, R42, 0x10, R43.reuse ;  /* 0x000000102a2a7819 */ /* 0x100fe4000000122b */
[----:B------:R-:W-:-:S02]  /*59e0*/  SHF.R.U32.HI R59, RZ, 0x10, R43 ;  /* 0x00000010ff3b7819 */ /* 0x000fc4000001162b */
[----:B------:R-:W-:Y:S02]  /*59f0*/  SHF.R.U64 R43, R54, 0x10, R55 ;  /* 0x00000010362b7819 */ /* 0x000fe40000001237 */
[C---:B------:R-:W-:Y:S01]  /*5a00*/  PRMT R54, R116.reuse, 0x5410, R53 ;  /* 0x0000541074367816 */ /* 0x040fe20000000035 */
[----:B----4-:R-:W-:Y:S01]  /*5a10*/  IMAD.U32 R53, R13, 0x10000, RZ ;  /* 0x000100000d357824 */ /* 0x010fe200078e00ff */
[----:B------:R-:W-:Y:S02]  /*5a20*/  PRMT R41, R117, 0x5410, R41 ;  /* 0x0000541075297816 */ /* 0x000fe40000000029 */
[----:B------:R-:W-:Y:S01]  /*5a30*/  PRMT R52, R116, 0x5432, R42 ;  /* 0x0000543274347816 */ /* 0x000fe2000000002a */
[C---:B------:R-:W-:Y:S01]  /*5a40*/  IMAD.U32 R42, R54.reuse, 0x10000, RZ ;  /* 0x00010000362a7824 */ /* 0x040fe200078e00ff */
[----:B------:R-:W-:Y:S01]  /*5a50*/  SHF.R.U32.HI R58, RZ, 0x10, R55 ;  /* 0x00000010ff3a7819 */ /* 0x000fe20000011637 */
[----:B------:R-:W-:Y:S01]  /*5a60*/  IMAD.U32 R55, R41, 0x10000, RZ ;  /* 0x0001000029377824 */ /* 0x000fe200078e00ff */
[----:B------:R-:W-:Y:S01]  /*5a70*/  LOP3.LUT R54, R54, 0xffff0000, RZ, 0xc0, !PT ;  /* 0xffff000036367812 */ /* 0x000fe200078ec0ff */
[-C--:B------:R-:W-:Y:S01]  /*5a80*/  FMUL.FTZ R61, R60, R42.reuse ;  /* 0x0000002a3c3d7220 */ /* 0x080fe20000410000 */
[----:B------:R-:W-:Y:S01]  /*5a90*/  PRMT R58, R114, 0x5432, R58 ;  /* 0x00005432723a7816 */ /* 0x000fe2000000003a */
[-C--:B------:R-:W-:Y:S01]  /*5aa0*/  FMUL.FTZ R60, R60, R55.reuse ;  /* 0x000000373c3c7220 */ /* 0x080fe20000410000 */
[----:B------:R-:W-:Y:S01]  /*5ab0*/  PRMT R59, R115, 0x5410, R59 ;  /* 0x00005410733b7816 */ /* 0x000fe2000000003b */
[----:B------:R-:W-:Y:S01]  /*5ac0*/  FFMA.FTZ R55, R53, R55, -R61 ;  /* 0x0000003735377223 */ /* 0x000fe2000001083d */
[----:B------:R-:W-:Y:S01]  /*5ad0*/  PRMT R40, R115, 0x5432, R40 ;  /* 0x0000543273287816 */ /* 0x000fe20000000028 */
[----:B------:R-:W-:Y:S01]  /*5ae0*/  FFMA.FTZ R53, R53, R42, R60 ;  /* 0x0000002a35357223 */ /* 0x000fe2000001003c */
[----:B------:R-:W-:-:S02]  /*5af0*/  LOP3.LUT R60, R45, 0xffff0000, RZ, 0xc0, !PT ;  /* 0xffff00002d3c7812 */ /* 0x000fc400078ec0ff */
[----:B------:R-:W-:Y:S02]  /*5b00*/  LOP3.LUT R42, R41, 0xffff0000, RZ, 0xc0, !PT ;  /* 0xffff0000292a7812 */ /* 0x000fe400078ec0ff */
[----:B------:R-:W-:Y:S01]  /*5b10*/  LOP3.LUT R41, R13, 0xffff0000, RZ, 0xc0, !PT ;  /* 0xffff00000d297812 */ /* 0x000fe200078ec0ff */
[----:B------:R-:W-:Y:S01]  /*5b20*/  FMUL.FTZ R45, R60, R54 ;  /* 0x000000363c2d7220 */ /* 0x000fe20000410000 */
[----:B------:R-:W-:Y:S01]  /*5b30*/  PRMT R57, R118, 0x5410, R57 ;  /* 0x0000541076397816 */ /* 0x000fe20000000039 */
[-C--:B------:R-:W-:Y:S01]  /*5b40*/  FMUL.FTZ R13, R60, R42.reuse ;  /* 0x0000002a3c0d7220 */ /* 0x080fe20000410000 */
[----:B------:R-:W-:Y:S02]  /*5b50*/  IMAD.U32 R60, R47, 0x10000, RZ ;  /* 0x000100002f3c7824 */ /* 0x000fe400078e00ff */
[----:B------:R-:W-:Y:S01]  /*5b60*/  FFMA.FTZ R42, R41, R42, -R45 ;  /* 0x0000002a292a7223 */ /* 0x000fe2000001082d */
[----:B------:R-:W-:Y:S02]  /*5b70*/  IMAD.U32 R45, R15, 0x10000, RZ ;  /* 0x000100000f2d7824 */ /* 0x000fe400078e00ff */
[----:B------:R-:W-:Y:S01]  /*5b80*/  FFMA.FTZ R41, R41, R54, R13 ;  /* 0x0000003629297223 */ /* 0x000fe2000001000d */
[C---:B------:R-:W-:Y:S01]  /*5b90*/  IMAD.U32 R13, R58.reuse, 0x10000, RZ ;  /* 0x000100003a0d7824 */ /* 0x040fe200078e00ff */
[----:B------:R-:W-:Y:S01]  /*5ba0*/  LOP3.LUT R58, R58, 0xffff0000, RZ, 0xc0, !PT ;  /* 0xffff00003a3a7812 */ /* 0x000fe200078ec0ff */
[----:B------:R-:W-:Y:S01]  /*5bb0*/  IMAD.U32 R54, R59, 0x10000, RZ ;  /* 0x000100003b367824 */ /* 0x000fe200078e00ff */
[----:B------:R-:W-:Y:S01]  /*5bc0*/  LOP3.LUT R47, R47, 0xffff0000, RZ, 0xc0, !PT ;  /* 0xffff00002f2f7812 */ /* 0x000fe200078ec0ff */
[C---:B------:R-:W-:Y:S01]  /*5bd0*/  FMUL.FTZ R61, R60.reuse, R13 ;  /* 0x0000000d3c3d7220 */ /* 0x040fe20000410000 */
[----:B------:R-:W-:Y:S01]  /*5be0*/  LOP3.LUT R59, R59, 0xffff0000, RZ, 0xc0, !PT ;  /* 0xffff00003b3b7812 */ /* 0x000fe200078ec0ff */
[-C--:B------:R-:W-:Y:S01]  /*5bf0*/  FMUL.FTZ R60, R60, R54.reuse ;  /* 0x000000363c3c7220 */ /* 0x080fe20000410000 */
[----:B------:R-:W-:Y:S01]  /*5c00*/  PRMT R43, R114, 0x5410, R43 ;  /* 0x00005410722b7816 */ /* 0x000fe2000000002b */
[----:B------:R-:W-:Y:S01]  /*5c10*/  FFMA.FTZ R54, R45, R54, -R61 ;  /* 0x000000362d367223 */ /* 0x000fe2000001083d */
[----:B------:R-:W-:Y:S01]  /*5c20*/  F2FP.BF16.F32.PACK_AB R53, R41, R53 ;  /* 0x000000352935723e */ /* 0x000fe200000010ff */
        /* <DEDUP_REMOVED lines=12> */
[----:B------:R-:W-:Y:S01]  /*5cf0*/  IMAD.U32 R47, R12, 0x10000, RZ ;  /* 0x000100000c2f7824 */ /* 0x000fe200078e00ff */
[----:B------:R-:W-:Y:S01]  /*5d00*/  F2FP.BF16.F32.PACK_AB R42, R42, R55 ;  /* 0x000000372a2a723e */ /* 0x000fe200000010ff */
        /* <DEDUP_REMOVED lines=15> */
[----:B------:R-:W-:Y:S01]  /*5e00*/  IMAD.U32 R57, R52, 0x10000, RZ ;  /* 0x0001000034397824 */ /* 0x000fe200078e00ff */
[----:B------:R-:W-:Y:S01]  /*5e10*/  F2FP.BF16.F32.PACK_AB R15, R15, R54 ;  /* 0x000000360f0f723e */ /* 0x000fe200000010ff */
[----:B------:R-:W-:Y:S01]  /*5e20*/  FMUL.FTZ R58, R60, R47 ;  /* 0x0000002f3c3a7220 */ /* 0x000fe20000410000 */
[----:B------:R-:W-:-:S02]  /*5e30*/  IMAD.U32 R44, R14, 0x10000, RZ ;  /* 0x000100000e2c7824 */ /* 0x000fc400078e00ff */
[-C--:B------:R-:W-:Y:S01]  /*5e40*/  FMUL.FTZ R60, R60, R57.reuse ;  /* 0x000000393c3c7220 */ /* 0x080fe20000410000 */
[----:B------:R-:W-:Y:S01]  /*5e50*/  LOP3.LUT R14, R14, 0xffff0000, RZ, 0xc0, !PT ;  /* 0xffff00000e0e7812 */ /* 0x000fe200078ec0ff */
[----:B------:R-:W-:Y:S02]  /*5e60*/  IMAD.MOV.U32 R13, RZ, RZ, R42 ;  /* 0x000000ffff0d7224 */ /* 0x000fe400078e002a */
[C---:B------:R-:W-:Y:S01]  /*5e70*/  FFMA.FTZ R58, R44.reuse, R57, -R58 ;  /* 0x000000392c3a7223 */ /* 0x040fe2000001083a */
[----:B------:R-:W-:Y:S01]  /*5e80*/  FFMA.FTZ R60, R44, R47, R60 ;  /* 0x0000002f2c3c7223 */ /* 0x000fe2000001003c */
[----:B------:R-:W-:Y:S01]  /*5e90*/  LOP3.LUT R47, R52, 0xffff0000, RZ, 0xc0, !PT ;  /* 0xffff0000342f7812 */ /* 0x000fe200078ec0ff */
[----:B------:R-:W-:Y:S01]  /*5ea0*/  FMUL.FTZ R57, R46, R43 ;  /* 0x0000002b2e397220 */ /* 0x000fe20000410000 */
[----:B------:R-:W-:Y:S02]  /*5eb0*/  F2FP.BF16.F32.PACK_AB R12, R12, R61 ;  /* 0x0000003d0c0c723e */ /* 0x000fe400000010ff */
[----:B------:R-:W-:Y:S01]  /*5ec0*/  F2FP.BF16.F32.PACK_AB R44, R40, R59 ;  /* 0x0000003b282c723e */ /* 0x000fe200000010ff */
[-C--:B------:R-:W-:Y:S01]  /*5ed0*/  FMUL.FTZ R46, R46, R47.reuse ;  /* 0x0000002f2e2e7220 */ /* 0x080fe20000410000 */
[----:B------:R-:W-:-:S03]  /*5ee0*/  FFMA.FTZ R47, R14, R47, -R57 ;  /* 0x0000002f0e2f7223 */ /* 0x000fc60000010839 */
[----:B------:R-:W-:Y:S02]  /*5ef0*/  FFMA.FTZ R43, R14, R43, R46 ;  /* 0x0000002b0e2b7223 */ /* 0x000fe4000001002e */
[----:B------:R-:W-:Y:S01]  /*5f00*/  F2FP.BF16.F32.PACK_AB R14, R47, R58 ;  /* 0x0000003a2f0e723e */ /* 0x000fe200000010ff */
[----:B------:R-:W-:Y:S02]  /*5f10*/  IMAD.MOV.U32 R47, RZ, RZ, R41 ;  /* 0x000000ffff2f7224 */ /* 0x000fe400078e0029 */
[----:B------:R-:W-:-:S07]  /*5f20*/  F2FP.BF16.F32.PACK_AB R46, R43, R60 ;  /* 0x0000003c2b2e723e */ /* 0x000fce00000010ff */
.L_x_12349:
[----:B------:R-:W-:Y:S05]  /*5f30*/  BSYNC B2 ;  /* 0x0000000000027941 */ /* 0x000fea0003800000 */
.L_x_12348:
[----:B---3--:R-:W-:-:S04]  /*5f40*/  LEA R40, P3, R21, R88, 0x1 ;  /* 0x0000005815287211 */ /* 0x008fc800078608ff */
[----:B--2---:R-:W-:Y:S02]  /*5f50*/  LEA.HI.X R41, R21, R89, R92, 0x1, P3 ;  /* 0x0000005915297211 */ /* 0x004fe400018f0c5c */
[----:B------:R-:W-:-:S03]  /*5f60*/  ISETP.GE.AND P3, PT, R56, R11, PT ;  /* 0x0000000b3800720c */ /* 0x000fc60003f66270 */
[----:B----4-:R2:W-:Y:S10]  /*5f70*/  ST.E.128 desc[UR38][R40.64], R12 ;  /* 0x0000000c28007985 */ /* 0x0105f4000c101d26 */
[----:B------:R-:W-:-:S05]  /*5f80*/  @!P3 IMAD.WIDE R42, R56, 0x2, R88 ;  /* 0x00000002382ab825 */ /* 0x000fca00078e0258 */
[----:B0-----:R2:W-:Y:S02]  /*5f90*/  @!P3 ST.E.128 desc[UR38][R42.64], R44 ;  /* 0x0000002c2a00b985 */ /* 0x0015e4000c101d26 */
.L_x_12347:
[----:B------:R-:W-:Y:S05]  /*5fa0*/  BSYNC B1 ;  /* 0x0000000000017941 */ /* 0x000fea0003800000 */
.L_x_12346:
[----:B------:R-:W-:-:S13]  /*5fb0*/  ISETP.NE.AND P3, PT, R32, RZ, PT ;  /* 0x000000ff2000720c */ /* 0x000fda0003f65270 */
[----:B------:R-:W-:Y:S05]  /*5fc0*/  @!P3 BRA `(.L_x_12313) ;  /* 0x0000000c0034b947 */ /* 0x000fea0003800000 */
[----:B--2---:R-:W2:Y:S01]  /*5fd0*/  LDL R14, [R1+0xc] ;  /* 0x00000c00010e7983 */ /* 0x004ea20000100800 */
[----:B------:R-:W-:Y:S01]  /*5fe0*/  LOP3.LUT P4, RZ, R23, 0x2, RZ, 0xc0, !PT ;  /* 0x0000000217ff7812 */ /* 0x000fe2000788c0ff */
[----:B------:R-:W-:Y:S01]  /*5ff0*/  BSSY B1, `(.L_x_12350) ;  /* 0x0000076000017945 */ /* 0x000fe20003800000 */
[----:B------:R-:W-:Y:S02]  /*6000*/  SHF.R.U32.HI R15, RZ, 0x3, R157 ;  /* 0x00000003ff0f7819 */ /* 0x000fe4000001169d */
[----:B------:R-:W-:Y:S02]  /*6010*/  SEL R103, R99, R103, !P4 ;  /* 0x0000006763677207 */ /* 0x000fe40006000000 */
[C---:B---3--:R-:W-:Y:S02]  /*6020*/  LEA R44, P3, R28.reuse, R88, 0x1 ;  /* 0x000000581c2c7211 */ /* 0x048fe400078608ff */
[----:B----4-:R-:W-:Y:S02]  /*6030*/  SHF.R.S32.HI R12, RZ, 0x1f, R103 ;  /* 0x0000001fff0c7819 */ /* 0x010fe40000011467 */
[----:B------:R-:W-:-:S02]  /*6040*/  LEA.HI.X R45, R28, R89, R91, 0x1, P3 ;  /* 0x000000591c2d7211 */ /* 0x000fc400018f0c5b */
[----:B------:R-:W-:Y:S02]  /*6050*/  LEA.HI R12, R12, R103, RZ, 0x4 ;  /* 0x000000670c0c7211 */ /* 0x000fe400078f20ff */
[----:B------:R-:W-:Y:S02]  /*6060*/  ISETP.GE.AND P3, PT, R3, R98, PT ;  /* 0x000000620300720c */ /* 0x000fe40003f66270 */
        /* <DEDUP_REMOVED lines=9> */
[----:B--2---:R-:W-:Y:S01]  /*6100*/  IADD3 R15, R12, R13, R14 ;  /* 0x0000000d0c0f7210 */ /* 0x004fe20007ffe00e */
[----:B------:R-:W-:-:S04]  /*6110*/  IMAD R13, R18, 0x3000, R94 ;  /* 0x00003000120d7824 */ /* 0x000fc800078e025e */
        /* <DEDUP_REMOVED lines=14> */
[----:B------:R-:W-:Y:S01]  /*6200*/  SHF.R.U32.HI R48, RZ, 0x10, R49 ;  /* 0x00000010ff307819 */ /* 0x000fe20000011631 */
[----:B------:R-:W-:Y:S01]  /*6210*/  IMAD.U32 R49, R12, 0x10000, RZ ;  /* 0x000100000c317824 */ /* 0x000fe200078e00ff */
[----:B------:R-:W-:-:S02]  /*6220*/  PRMT R52, R111, 0x5432, R52 ;  /* 0x000054326f347816 */ /* 0x000fc40000000034 */
[C---:B------:R-:W-:Y:S02]  /*6230*/  PRMT R48, R113.reuse, 0x5432, R48 ;  /* 0x0000543271307816 */ /* 0x040fe40000000030 */
[----:B------:R-:W-:Y:S01]  /*6240*/  PRMT R113, R113, 0x5410, R38 ;  /* 0x0000541071717816 */ /* 0x000fe20000000026 */
[----:B------:R-:W-:Y:S01]  /*6250*/  IMAD.U32 R38, R52, 0x10000, RZ ;  /* 0x0001000034267824 */ /* 0x000fe200078e00ff */
[--C-:B------:R-:W-:Y:S01]  /*6260*/  SHF.R.U64 R47, R50, 0x10, R51.reuse ;  /* 0x00000010322f7819 */ /* 0x100fe20000001233 */
[----:B------:R-:W-:Y:S01]  /*6270*/  IMAD.U32 R59, R48, 0x10000, RZ ;  /* 0x00010000303b7824 */ /* 0x000fe200078e00ff */
[----:B------:R-:W-:Y:S01]  /*6280*/  SHF.R.U32.HI R51, RZ, 0x10, R51 ;  /* 0x00000010ff337819 */ /* 0x000fe20000011633 */
[----:B------:R-:W-:Y:S01]  /*6290*/  IMAD.U32 R50, R13, 0x10000, RZ ;  /* 0x000100000d327824 */ /* 0x000fe200078e00ff */
[----:B------:R-:W-:Y:S01]  /*62a0*/  SHF.R.U32.HI R39, RZ, 0x10, R39 ;  /* 0x00000010ff277819 */ /* 0x000fe20000011627 */
[CC--:B-1----:R-:W-:Y:S01]  /*62b0*/  FMUL.FTZ R61, R53.reuse, R59.reuse ;  /* 0x0000003b353d7220 */ /* 0x0c2fe20000410000 */
[-C--:B------:R-:W-:Y:S01]  /*62c0*/  FMUL.FTZ R60, R53, R38.reuse ;  /* 0x00000026353c7220 */ /* 0x080fe20000410000 */
[----:B------:R-:W-:Y:S01]  /*62d0*/  LOP3.LUT R54, R41, 0xffff0000, RZ, 0xc0, !PT ;  /* 0xffff000029367812 */ /* 0x000fe200078ec0ff */
[----:B------:R-:W-:Y:S01]  /*62e0*/  IMAD.U32 R41, R40, 0x10000, RZ ;  /* 0x0001000028297824 */ /* 0x000fe200078e00ff */
[----:B------:R-:W-:Y:S01]  /*62f0*/  LOP3.LUT R48, R48, 0xffff0000, RZ, 0xc0, !PT ;  /* 0xffff000030307812 */ /* 0x000fe200078ec0ff */
[----:B------:R-:W-:Y:S01]  /*6300*/  FFMA.FTZ R38, R50, R38, -R61 ;  /* 0x0000002632267223 */ /* 0x000fe2000001083d */
[----:B------:R-:W-:Y:S01]  /*6310*/  PRMT R53, R112, 0x5432, R51 ;  /* 0x0000543270357816 */ /* 0x000fe20000000033 */
[----:B------:R-:W-:Y:S01]  /*6320*/  FFMA.FTZ R50, R50, R59, R60 ;  /* 0x0000003b32327223 */ /* 0x000fe2000001003c */
        /* <DEDUP_REMOVED lines=8> */
[C---:B------:R-:W-:Y:S01]  /*63b0*/  FMUL.FTZ R61, R58.reuse, R59 ;  /* 0x0000003b3a3d7220 */ /* 0x040fe20000410000 */
[----:B------:R-:W-:Y:S01]  /*63c0*/  FFMA.FTZ R47, R13, R52, -R60 ;  /* 0x000000340d2f7223 */ /* 0x000fe2000001083c */
[-C--:B------:R-:W-:Y:S01]  /*63d0*/  FMUL.FTZ R60, R58, R51.reuse ;  /* 0x000000333a3c7220 */ /* 0x080fe20000410000 */
[----:B------:R-:W-:Y:S01]  /*63e0*/  PRMT R36, R111, 0x5410, R36 ;  /* 0x000054106f247816 */ /* 0x000fe20000000024 */
[----:B------:R-:W-:Y:S01]  /*63f0*/  FFMA.FTZ R13, R13, R48, R54 ;  /* 0x000000300d0d7223 */ /* 0x000fe20000010036 */
[----:B------:R-:W-:Y:S01]  /*6400*/  LOP3.LUT R43, R43, 0xffff0000, RZ, 0xc0, !PT ;  /* 0xffff00002b2b7812 */ /* 0x000fe200078ec0ff */
[C---:B------:R-:W-:Y:S01]  /*6410*/  FFMA.FTZ R48, R56.reuse, R51, -R61 ;  /* 0x0000003338307223 */ /* 0x040fe2000001083d */
[----:B------:R-:W-:Y:S01]  /*6420*/  LOP3.LUT R52, R53, 0xffff0000, RZ, 0xc0, !PT ;  /* 0xffff000035347812 */ /* 0x000fe200078ec0ff */
[----:B------:R-:W-:Y:S01]  /*6430*/  FFMA.FTZ R56, R56, R59, R60 ;  /* 0x0000003b38387223 */ /* 0x000fe2000001003c */
[----:B------:R-:W-:Y:S01]  /*6440*/  LOP3.LUT R58, R39, 0xffff0000, RZ, 0xc0, !PT ;  /* 0xffff0000273a7812 */ /* 0x000fe200078ec0ff */
[----:B------:R-:W-:Y:S01]  /*6450*/  IMAD.U32 R60, R113, 0x10000, RZ ;  /* 0x00010000713c7824 */ /* 0x000fe200078e00ff */
[----:B------:R-:W-:Y:S01]  /*6460*/  LOP3.LUT R40, R40, 0xffff0000, RZ, 0xc0, !PT ;  /* 0xffff000028287812 */ /* 0x000fe200078ec0ff */
[----:B------:R-:W-:-:S02]  /*6470*/  IMAD.U32 R54, R36, 0x10000, RZ ;  /* 0x0001000024367824 */ /* 0x000fc400078e00ff */
[C---:B------:R-:W-:Y:S01]  /*6480*/  FMUL.FTZ R62, R43.reuse, R52 ;  /* 0x000000342b3e7220 */ /* 0x040fe20000410000 */
[----:B------:R-:W-:Y:S01]  /*6490*/  FMUL.FTZ R98, R43, R58 ;  /* 0x0000003a2b627220 */ /* 0x000fe20000410000 */
[----:B------:R-:W-:Y:S01]  /*64a0*/  LOP3.LUT R43, R36, 0xffff0000, RZ, 0xc0, !PT ;  /* 0xffff0000242b7812 */ /* 0x000fe200078ec0ff */
[C---:B------:R-:W-:Y:S01]  /*64b0*/  FMUL.FTZ R36, R41.reuse, R60 ;  /* 0x0000003c29247220 */ /* 0x040fe20000410000 */
[-C--:B------:R-:W-:Y:S01]  /*64c0*/  FMUL.FTZ R41, R41, R54.reuse ;  /* 0x0000003629297220 */ /* 0x080fe20000410000 */
[----:B------:R-:W-:Y:S02]  /*64d0*/  LOP3.LUT R113, R113, 0xffff0000, RZ, 0xc0, !PT ;  /* 0xffff000071717812 */ /* 0x000fe400078ec0ff */
[----:B------:R-:W-:Y:S01]  /*64e0*/  PRMT R37, R110, 0x5410, R37 ;  /* 0x000054106e257816 */ /* 0x000fe20000000025 */
[----:B------:R-:W-:Y:S01]  /*64f0*/  FFMA.FTZ R36, R49, R54, -R36 ;  /* 0x0000003631247223 */ /* 0x000fe20000010824 */
[----:B------:R-:W-:Y:S01]  /*6500*/  LOP3.LUT R15, R15, 0xffff0000, RZ, 0xc0, !PT ;  /* 0xffff00000f0f7812 */ /* 0x000fe200078ec0ff */
[----:B------:R-:W-:Y:S01]  /*6510*/  FFMA.FTZ R49, R49, R60, R41 ;  /* 0x0000003c31317223 */ /* 0x000fe20000010029 */
[----:B------:R-:W-:Y:S01]  /*6520*/  LOP3.LUT R57, R14, 0xffff0000, RZ, 0xc0, !PT ;  /* 0xffff00000e397812 */ /* 0x000fe200078ec0ff */
[C---:B------:R-:W-:Y:S01]  /*6530*/  IMAD.U32 R14, R42.reuse, 0x10000, RZ ;  /* 0x000100002a0e7824 */ /* 0x040fe200078e00ff */
[----:B------:R-:W-:Y:S01]  /*6540*/  LOP3.LUT R42, R42, 0xffff0000, RZ, 0xc0, !PT ;  /* 0xffff00002a2a7812 */ /* 0x000fe200078ec0ff */
[C---:B------:R-:W-:Y:S01]  /*6550*/  IMAD.U32 R41, R112.reuse, 0x10000, RZ ;  /* 0x0001000070297824 */ /* 0x040fe200078e00ff */
[----:B------:R-:W-:Y:S01]  /*6560*/  LOP3.LUT R112, R112, 0xffff0000, RZ, 0xc0, !PT ;  /* 0xffff000070707812 */ /* 0x000fe200078ec0ff */
[C---:B------:R-:W-:Y:S01]  /*6570*/  FMUL.FTZ R51, R40.reuse, R113 ;  /* 0x0000007128337220 */ /* 0x040fe20000410000 */
[----:B------:R-:W-:Y:S01]  /*6580*/  FMUL.FTZ R53, R40, R43 ;  /* 0x0000002b28357220 */ /* 0x000fe20000410000 */
[----:B------:R-:W-:Y:S01]  /*6590*/  LOP3.LUT R12, R12, 0xffff0000, RZ, 0xc0, !PT ;  /* 0xffff00000c0c7812 */ /* 0x000fe200078ec0ff */
[----:B------:R-:W-:-:S02]  /*65a0*/  IMAD.U32 R40, R37, 0x10000, RZ ;  /* 0x0001000025287824 */ /* 0x000fc400078e00ff */
[----:B------:R-:W-:Y:S01]  /*65b0*/  FFMA.FTZ R39, R15, R58, -R62 ;  /* 0x0000003a0f277223 */ /* 0x000fe2000001083e */
[----:B------:R-:W-:Y:S01]  /*65c0*/  LOP3.LUT R37, R37, 0xffff0000, RZ, 0xc0, !PT ;  /* 0xffff000025257812 */ /* 0x000fe200078ec0ff */
[----:B------:R-:W-:Y:S01]  /*65d0*/  FFMA.FTZ R15, R15, R52, R98 ;  /* 0x000000340f0f7223 */ /* 0x000fe20000010062 */
[----:B------:R-:W-:Y:S01]  /*65e0*/  FMUL.FTZ R52, R14, R41 ;  /* 0x000000290e347220 */ /* 0x000fe20000410000 */
[----:B------:R-:W-:Y:S01]  /*65f0*/  FMUL.FTZ R54, R42, R112 ;  /* 0x000000702a367220 */ /* 0x000fe20000410000 */
[----:B------:R-:W-:Y:S01]  /*6600*/  FFMA.FTZ R51, R12, R43, -R51 ;  /* 0x0000002b0c337223 */ /* 0x000fe20000010833 */
[-C--:B------:R-:W-:Y:S01]  /*6610*/  FMUL.FTZ R43, R42, R37.reuse ;  /* 0x000000252a2b7220 */ /* 0x080fe20000410000 */
[-C--:B------:R-:W-:Y:S01]  /*6620*/  FMUL.FTZ R14, R14, R40.reuse ;  /* 0x000000280e0e7220 */ /* 0x080fe20000410000 */
        /* <DEDUP_REMOVED lines=17> */
[----:B------:R-:W-:-:S07]  /*6740*/  IMAD.MOV.U32 R43, RZ, RZ, R56 ;  /* 0x000000ffff2b7224 */ /* 0x000fce00078e0038 */
.L_x_12351:
[----:B------:R-:W-:Y:S05]  /*6750*/  BSYNC B1 ;  /* 0x0000000000017941 */ /* 0x000fea0003800000 */
.L_x_12350:
[----:B--2---:R2:W-:Y:S01]  /*6760*/  ST.E.128 desc[UR38][R44.64], R12 ;  /* 0x0000000c2c007985 */ /* 0x0045e2000c101d26 */
[----:B------:R-:W-:-:S13]  /*6770*/  ISETP.GE.AND P3, PT, R46, R11, PT ;  /* 0x0000000b2e00720c */ /* 0x000fda0003f66270 */
[----:B------:R-:W-:Y:S05]  /*6780*/  @P3 BRA `(.L_x_12313) ;  /* 0x0000000400443947 */ /* 0x000fea0003800000 */
[----:B------:R-:W-:-:S05]  /*6790*/  IMAD.WIDE R88, R46, 0x2, R88 ;  /* 0x000000022e587825 */ /* 0x000fca00078e0258 */
[----:B---3--:R3:W-:Y:S01]  /*67a0*/  ST.E.128 desc[UR38][R88.64], R40 ;  /* 0x0000002858007985 */ /* 0x0087e2000c101d26 */
[----:B------:R-:W-:Y:S05]  /*67b0*/  BRA `(.L_x_12313) ;  /* 0x0000000400387947 */ /* 0x000fea0003800000 */
.L_x_12305:
[----:B------:R-:W-:-:S06]  /*67c0*/  UISETP.NE.AND UP0, UPT, UR41, 0x3, UPT ;  /* 0x000000032900788c */ /* 0x000fcc000bf05270 */
[----:B------:R-:W-:-:S13]  /*67d0*/  PLOP3.LUT P2, PT, PT, PT, UP0, 0x80, 0x0 ;  /* 0x000000000000781c */ /* 0x000fda0003f4f008 */
[----:B------:R-:W-:Y:S05]  /*67e0*/  @!P2 BRA `(.L_x_12352) ;  /* 0x000000000004a947 */ /* 0x000fea0003800000 */
[----:B------:R-:W-:Y:S01]  /*67f0*/  BPT.TRAP 0x1 ;  /* 0x000000040000795c */ /* 0x000fe20000300000 */
.L_x_12352:
[----:B------:R-:W-:Y:S01]  /*6800*/  IMAD R35, R18, 0x8, R2 ;  /* 0x0000000812237824 */ /* 0x000fe200078e0202 */
[----:B------:R-:W-:Y:S01]  /*6810*/  SHF.L.U32 R85, R140, 0x1f, RZ ;  /* 0x0000001f8c557819 */ /* 0x000fe200000006ff */
[----:B------:R-:W-:Y:S01]  /*6820*/  BSSY B1, `(.L_x_12353) ;  /* 0x0000004000017945 */ /* 0x000fe20003800000 */
[----:B------:R-:W-:Y:S02]  /*6830*/  SHF.R.S32.HI R82, RZ, 0x1f, R81 ;  /* 0x0000001fff527819 */ /* 0x000fe40000011451 */
[----:B------:R-:W0:Y:S02]  /*6840*/  SYNCS.PHASECHK.TRANS64.TRYWAIT P3, [R35+URZ+0x2d890], R85 ;  /* 0x02d89055230075a7 */ /* 0x000e24000806017f */
[----:B0-----:R-:W-:Y:S05]  /*6850*/  @!P3 BRA `(.L_x_12354) ;  /* 0x000001640088b947 */ /* 0x001fea0003800000 */
.L_x_12583:
[----:B------:R-:W-:Y:S05]  /*6860*/  BSYNC B1 ;  /* 0x0000000000017941 */ /* 0x000fea0003800000 */
.L_x_12353:
        /* <DEDUP_REMOVED lines=26> */
.L_x_12587:
[----:B------:R-:W-:Y:S05]  /*6a10*/  @!P3 BRA `(.L_x_12313) ;  /* 0x0000000000a0b947 */ /* 0x000fea0003800000 */
[----:B-1----:R-:W4:Y:S01]  /*6a20*/  LDL R13, [R1+0x20] ;  /* 0x00002000010d7983 */ /* 0x002f220000100800 */
[----:B------:R-:W-:-:S03]  /*6a30*/  ULDC UR4, c[0x0][0x2f4] ;  /* 0x0000bd0000047ab9 */ /* 0x000fc60000000800 */
[----:B------:R-:W5:Y:S04]  /*6a40*/  LDL R12, [R1+0x1c] ;  /* 0x00001c00010c7983 */ /* 0x000f680000100800 */
[----:B------:R-:W5:Y:S04]  /*6a50*/  LDL R11, [R1+0x10] ;  /* 0x00001000010b7983 */ /* 0x000f680000100800 */
[----:B------:R-:W5:Y:S01]  /*6a60*/  LDL R45, [R1+0x14] ;  /* 0x00001400012d7983 */ /* 0x000f620000100800 */
[----:B------:R-:W-:Y:S02]  /*6a70*/  ISETP.GE.AND P5, PT, R16, UR4, PT ;  /* 0x0000000410007c0c */ /* 0x000fe4000bfa6270 */
        /* <DEDUP_REMOVED lines=34> */
.L_x_12313:
[----:B------:R-:W-:Y:S05]  /*6ca0*/  BSYNC B0 ;  /* 0x0000000000007941 */ /* 0x000fea0003800000 */
.L_x_12304:
        /* <DEDUP_REMOVED lines=16> */
.L_x_12357:
[----:B------:R-:W-:Y:S05]  /*6db0*/  BSYNC B0 ;  /* 0x0000000000007941 */ /* 0x000fea0003800000 */
.L_x_12356:
[----:B------:R-:W5:Y:S01]  /*6dc0*/  SYNCS.PHASECHK.TRANS64.TRYWAIT P2, [R35+URZ+0x2d8b0], R85 ;  /* 0x02d8b055230075a7 */ /* 0x000f62000804017f */
[----:B------:R-:W-:Y:S04]  /*6dd0*/  BSSY B0, `(.L_x_12358) ;  /* 0x0000002000007945 */ /* 0x000fe80003800000 */
[----:B-----5:R-:W-:Y:S05]  /*6de0*/  @!P2 BRA `(.L_x_12359) ;  /* 0x000001600080a947 */ /* 0x020fea0003800000 */
.L_x_12588:
[----:B------:R-:W-:Y:S05]  /*6df0*/  BSYNC B0 ;  /* 0x0000000000007941 */ /* 0x000fea0003800000 */
.L_x_12358:
[----:B------:R-:W-:Y:S01]  /*6e00*/  ULDC.64 UR4, c[0x0][0x328] ;  /* 0x0000ca0000047ab9 */ /* 0x000fe20000000a00 */
[----:B------:R-:W-:Y:S01]  /*6e10*/  BSSY B0, `(.L_x_12360) ;  /* 0x000003c000007945 */ /* 0x000fe20003800000 */
[----:B------:R-:W-:Y:S02]  /*6e20*/  IMAD R82, R82, UR4, RZ ;  /* 0x0000000452527c24 */ /* 0x000fe4000f8e02ff */
[----:B-1234-:R-:W-:-:S04]  /*6e30*/  IMAD.WIDE.U32 R12, R81, UR4, RZ ;  /* 0x00000004510c7c25 */ /* 0x01efc8000f8e00ff */
        /* <DEDUP_REMOVED lines=16> */
[----:B------:R-:W-:-:S03]  /*6f40*/  ISETP.GT.AND P2, PT, R84, R141, PT ;  /* 0x0000008d5400720c */ /* 0x000fc60003f44270 */
[----:B------:R0:W2:Y:S10]  /*6f50*/  SHFL.IDX PT, R41, R12, RZ, 0x1e1f ;  /* 0x001e1fff0c297589 */ /* 0x0000b400000e0000 */
[----:B0-----:R-:W-:Y:S05]  /*6f60*/  @!P2 BRA `(.L_x_12361) ;  /* 0x000000000098a947 */ /* 0x001fea0003800000 */
[----:B------:R-:W3:Y:S01]  /*6f70*/  LDL R15, [R1+0x20] ;  /* 0x00002000010f7983 */ /* 0x000ee20000100800 */
[----:B------:R-:W-:-:S03]  /*6f80*/  ULDC UR4, c[0x0][0x2f4] ;  /* 0x0000bd0000047ab9 */ /* 0x000fc60000000800 */
[----:B------:R-:W4:Y:S04]  /*6f90*/  LDL R14, [R1+0x1c] ;  /* 0x00001c00010e7983 */ /* 0x000f280000100800 */
[----:B------:R-:W5:Y:S04]  /*6fa0*/  LDL R46, [R1+0x10] ;  /* 0x00001000012e7983 */ /* 0x000f680000100800 */
[----:B------:R-:W5:Y:S01]  /*6fb0*/  LDL R45, [R1+0x14] ;  /* 0x00001400012d7983 */ /* 0x000f620000100800 */
[----:B------:R-:W-:Y:S02]  /*6fc0*/  ISETP.GE.AND P5, PT, R16, UR4, PT ;  /* 0x0000000410007c0c */ /* 0x000fe4000bfa6270 */
[----:B------:R-:W-:Y:S01]  /*6fd0*/  ISETP.GE.AND P4, PT, R136, UR4, PT ;  /* 0x0000000488007c0c */ /* 0x000fe2000bf86270 */
[----:B------:R-:W5:Y:S10]  /*6fe0*/  LDL R44, [R1+0x18] ;  /* 0x00001800012c7983 */ /* 0x000f740000100800 */
[----:B-1----:R-:W-:-:S04]  /*6ff0*/  @!P5 LEA R42, P2, R16, R40, 0x1 ;  /* 0x00000028102ad211 */ /* 0x002fc800078408ff */
[----:B--2---:R-:W-:Y:S02]  /*7000*/  @!P5 LEA.HI.X R43, R16, R41, R17, 0x1, P2 ;  /* 0x00000029102bd211 */ /* 0x004fe400010f0c11 */
[----:B------:R-:W-:-:S04]  /*7010*/  @!P4 LEA R38, P2, R136, R40, 0x1 ;  /* 0x000000288826c211 */ /* 0x000fc800078408ff */
[----:B---3--:R-:W-:Y:S02]  /*7020*/  @!P4 LEA.HI.X R39, R136, R41, R15, 0x1, P2 ;  /* 0x000000298827c211 */ /* 0x008fe400010f0c0f */
[----:B------:R-:W-:-:S13]  /*7030*/  ISETP.GE.AND P2, PT, R22, UR4, PT ;  /* 0x0000000416007c0c */ /* 0x000fda000bf46270 */
[----:B------:R-:W-:-:S04]  /*7040*/  @!P2 LEA R36, P6, R22, R40, 0x1 ;  /* 0x000000281624a211 */ /* 0x000fc800078c08ff */
[----:B----4-:R-:W-:Y:S02]  /*7050*/  @!P2 LEA.HI.X R37, R22, R41, R14, 0x1, P6 ;  /* 0x000000291625a211 */ /* 0x010fe400030f0c0e */
[----:B------:R-:W0:Y:S04]  /*7060*/  @!P5 LDS.128 R12, [R65] ;  /* 0x00000000410cd984 */ /* 0x000e280000000c00 */
[----:B0-----:R0:W-:Y:S01]  /*7070*/  @!P5 ST.E.128 desc[UR38][R42.64], R12 ;  /* 0x0000000c2a00d985 */ /* 0x0011e2000c101d26 */
[----:B------:R-:W-:-:S13]  /*7080*/  ISETP.GE.AND P5, PT, R0, UR4, PT ;  /* 0x0000000400007c0c */ /* 0x000fda000bfa6270 */
[----:B------:R-:W1:Y:S01]  /*7090*/  @!P5 LDS.128 R12, [R64] ;  /* 0x00000000400cd984 */ /* 0x000e620000000c00 */
[----:B-----5:R-:W-:-:S04]  /*70a0*/  @!P5 IMAD.SHL.U32 R11, R46, 0x8, RZ ;  /* 0x000000082e0bd824 */ /* 0x020fc800078e00ff */
        /* <DEDUP_REMOVED lines=18> */
.L_x_12361:
[----:B------:R-:W-:Y:S05]  /*71d0*/  BSYNC B0 ;  /* 0x0000000000007941 */ /* 0x000fea0003800000 */
.L_x_12360:
        /* <DEDUP_REMOVED lines=11> */
[----:B------:R-:W-:Y:S02]  /*7290*/  SEL R11, RZ, 0x1, P2 ;  /* 0x00000001ff0b7807 */ /* 0x000fe40001000000 */
[----:B------:R-:W-:Y:S02]  /*72a0*/  SEL R18, R18, RZ, P2 ;  /* 0x000000ff12127207 */ /* 0x000fe40001000000 */
[----:B------:R-:W-:Y:S01]  /*72b0*/  LOP3.LUT R140, R140, R11, RZ, 0x3c, !PT ;  /* 0x0000000b8c8c7212 */ /* 0x000fe200078e3cff */
[----:B------:R3:W-:Y:S01]  /*72c0*/  @!P3 SYNCS.ARRIVE.TRANS64.RED.A1T0 RZ, [R35+URZ], RZ ;  /* 0x000000ff23ffb9a7 */ /* 0x0007e2000810043f */
[----:B------:R-:W-:Y:S05]  /*72d0*/  @P1 BRA `(.L_x_12362) ;  /* 0xffffffb000f41947 */ /* 0x000fea000383ffff */
[----:B0-----:R-:W0:Y:S01]  /*72e0*/  S2R R12, SR_TID.X ;  /* 0x00000000000c7919 */ /* 0x001e220000002100 */
[----:B------:R-:W-:Y:S02]  /*72f0*/  PLOP3.LUT P0, PT, PT, PT, PT, 0x8, 0x0 ;  /* 0x000000000000781c */ /* 0x000fe40003f0e170 */
[----:B0-----:R-:W-:-:S04]  /*7300*/  SHF.R.U32.HI R12, RZ, 0x7, R12 ;  /* 0x00000007ff0c7819 */ /* 0x001fc8000001160c */
[----:B------:R-:W-:-:S13]  /*7310*/  ISETP.NE.AND P4, PT, R12, 0x1, PT ;  /* 0x000000010c00780c */ /* 0x000fda0003f85270 */
[----:B------:R-:W-:Y:S06]  /*7320*/  @!P4 BAR.ARV 0x9, 0x100 ;  /* 0x024400000000cb1d */ /* 0x000fec0000002000 */
.L_x_12299:
[----:B------:R-:W4:Y:S01]  /*7330*/  LDL R5, [R1+0x54] ;  /* 0x0000540001057983 */ /* 0x000f220000100800 */
[----:B------:R-:W0:Y:S01]  /*7340*/  LDC R0, c[0x0][0x448] ;  /* 0x00011200ff007b82 */ /* 0x000e220000000800 */
[----:B-1----:R-:W-:Y:S01]  /*7350*/  IMAD.MOV.U32 R40, RZ, RZ, RZ ;  /* 0x000000ffff287224 */ /* 0x002fe200078e00ff */
        /* <DEDUP_REMOVED lines=22> */
[----:B0-----:R-:W-:Y:S01]  /*74c0*/  ISETP.NE.AND P1, PT, R0, 0x1, PT ;  /* 0x000000010000780c */ /* 0x001fe20003f25270 */
[----:B------:R-:W-:-:S12]  /*74d0*/  IMAD.MOV.U32 R93, RZ, RZ, RZ ;  /* 0x000000ffff5d7224 */ /* 0x000fd800078e00ff */
[----:B------:R-:W0:Y:S08]  /*74e0*/  @P1 LDC R3, c[0x0][0x44c] ;  /* 0x00011300ff031b82 */ /* 0x000e300000000800 */
[----:B------:R-:W1:Y:S01]  /*74f0*/  @P1 LDC R4, c[0x0][0x450] ;  /* 0x00011400ff041b82 */ /* 0x000e620000000800 */
[----:B----4-:R-:W-:-:S04]  /*7500*/  VIADD R0, R5, 0xbf ;  /* 0x000000bf05007836 */ /* 0x010fc80000000000 */
[----:B0-----:R-:W-:-:S05]  /*7510*/  @P1 IMAD.HI.U32 R3, R0, R3, RZ ;  /* 0x0000000300031227 */ /* 0x001fca00078e00ff */
[----:B-1----:R-:W-:Y:S02]  /*7520*/  @P1 SHF.R.U32.HI R0, RZ, R4, R3 ;  /* 0x00000004ff001219 */ /* 0x002fe40000011603 */
[----:B------:R-:W-:-:S03]  /*7530*/  PLOP3.LUT P1, PT, PT, PT, PT, 0x80, 0x0 ;  /* 0x000000000000781c */ /* 0x000fc60003f2f070 */
[----:B------:R-:W-:Y:S01]  /*7540*/  IMAD.IADD R0, R101, 0x1, R0 ;  /* 0x0000000165007824 */ /* 0x000fe200078e0200 */
[----:B---3--:R-:W-:-:S04]  /*7550*/  CS2R R100, SRZ ;  /* 0x0000000000647805 */ /* 0x008fc8000001ff00 */
[----:B------:R-:W-:-:S04]  /*7560*/  SHF.R.S32.HI R3, RZ, 0x1f, R0 ;  /* 0x0000001fff037819 */ /* 0x000fc80000011400 */
[----:B------:R-:W-:Y:S01]  /*7570*/  LEA.HI R3, R3, R0, RZ, 0x7 ;  /* 0x0000000003037211 */ /* 0x000fe200078f38ff */
[----:B------:R-:W-:-:S03]  /*7580*/  IMAD.MOV.U32 R0, RZ, RZ, RZ ;  /* 0x000000ffff007224 */ /* 0x000fc600078e00ff */
[----:B------:R-:W-:-:S04]  /*7590*/  SHF.R.S32.HI R3, RZ, 0x7, R3 ;  /* 0x00000007ff037819 */ /* 0x000fc80000011403 */
[----:B------:R-:W-:Y:S02]  /*75a0*/  VIMNMX R88, R102, R3, PT ;  /* 0x0000000366587248 */ /* 0x000fe40003fe0100 */
[----:B------:R-:W-:Y:S02]  /*75b0*/  CS2R R102, SRZ ;  /* 0x0000000000667805 */ /* 0x000fe4000001ff00 */
[----:B------:R-:W-:Y:S01]  /*75c0*/  ISETP.GE.AND P2, PT, R88, 0x1, PT ;  /* 0x000000015800780c */ /* 0x000fe20003f46270 */
[----:B------:R-:W-:-:S12]  /*75d0*/  @P0 BRA `(.L_x_12363) ;  /* 0x00000000000c0947 */ /* 0x000fd80003800000 */
[----:B------:R-:W0:Y:S01]  /*75e0*/  FENCE.VIEW.ASYNC.G ;  /* 0x00000000000073c6 */ /* 0x000e220000000100 */
[----:B------:R-:W-:Y:S05]  /*75f0*/  WARPSYNC.ALL ;  /* 0x0000000000007948 */ /* 0x000fea0003800000 */
[----:B0-----:R-:W-:Y:S06]  /*7600*/  BAR.ARV 0xc, 0x200 ;  /* 0x0308000000007b1d */ /* 0x001fec0000002000 */
.L_x_12363:
        /* <DEDUP_REMOVED lines=12> */
.L_x_12591:
[----:B------:R-:W1:Y:S01]  /*76d0*/  LDL R3, [R1+0x24] ;  /* 0x0000240001037983 */ /* 0x000e620000100800 */
[----:B------:R-:W-:Y:S01]  /*76e0*/  VIADD R4, R2, 0x21800 ;  /* 0x0002180002047836 */ /* 0x000fe20000000000 */
[----:B------:R-:W-:Y:S04]  /*76f0*/  BSSY B6, `(.L_x_12366) ;  /* 0x000001e000067945 */ /* 0x000fe80003800000 */
[----:B------:R-:W-:Y:S01]  /*7700*/  LOP3.LUT P0, RZ, R4, 0x3ff, RZ, 0xc0, !PT ;  /* 0x000003ff04ff7812 */ /* 0x000fe2000780c0ff */
[----:B-1----:R-:W-:-:S05]  /*7710*/  IMAD.HI R0, R3, 0x55555556, RZ ;  /* 0x5555555603007827 */ /* 0x002fca00078e02ff */
[----:B------:R-:W-:-:S05]  /*7720*/  LEA.HI R0, R0, R0, RZ, 0x1 ;  /* 0x0000000000007211 */ /* 0x000fca00078f08ff */
[----:B------:R-:W-:-:S04]  /*7730*/  IMAD R3, R0, -0x3, R3 ;  /* 0xfffffffd00037824 */ /* 0x000fc800078e0203 */
[C---:B------:R-:W-:Y:S02]  /*7740*/  IMAD R0, R3.reuse, 0x1000, R2 ;  /* 0x0000100003007824 */ /* 0x040fe400078e0202 */
[----:B------:R-:W-:Y:S02]  /*7750*/  IMAD R3, R3, 0x2000, R4 ;  /* 0x0000200003037824 */ /* 0x000fe400078e0204 */
[----:B------:R-:W-:-:S03]  /*7760*/  VIADD R0, R0, 0xc400 ;  /* 0x0000c40000007836 */ /* 0x000fc60000000000 */
[----:B------:R-:W-:Y:S02]  /*7770*/  SHF.R.U32.HI R3, RZ, 0x4, R3 ;  /* 0x00000004ff037819 */ /* 0x000fe40000011603 */
[----:B------:R-:W-:Y:S02]  /*7780*/  SHF.R.U32.HI R0, RZ, 0x4, R0 ;  /* 0x00000004ff007819 */ /* 0x000fe40000011600 */
[----:B------:R-:W-:Y:S02]  /*7790*/  LOP3.LUT R3, R3, 0x3fff, RZ, 0xc0, !PT ;  /* 0x00003fff03037812 */ /* 0x000fe400078ec0ff */
[----:B------:R-:W-:-:S03]  /*77a0*/  LOP3.LUT R142, R0, 0x3fff, RZ, 0xc0, !PT ;  /* 0x00003fff008e7812 */ /* 0x000fc600078ec0ff */
[----:B------:R1:W-:Y:S01]  /*77b0*/  STL [R1+0x2c], R3 ;  /* 0x00002c0301007387 */ /* 0x0003e20000100800 */
[----:B------:R-:W-:Y:S05]  /*77c0*/  @!P0 BRA `(.L_x_12367) ;  /* 0x0000000000408947 */ /* 0x000fea0003800000 */
        /* <DEDUP_REMOVED lines=15> */
[----:B-123-5:R-:W-:Y:S05]  /*78c0*/  CALL.ABS.NOINC R14 ;  /* 0x000000000e007343 */ /* 0x02efea0003c00000 */
.L_x_12367:
[----:B------:R-:W-:Y:S05]  /*78d0*/  BSYNC B6 ;  /* 0x0000000000067941 */ /* 0x000fea0003800000 */
.L_x_12366:
[----:B------:R-:W-:Y:S02]  /*78e0*/  ULDC UR4, c[0x0][0x3f4] ;  /* 0x0000fd0000047ab9 */ /* 0x000fe40000000800 */
[----:B------:R-:W-:-:S13]  /*78f0*/  ISETP.LT.AND P0, PT, RZ, UR4, PT ;  /* 0x00000004ff007c0c */ /* 0x000fda000bf01270 */
[----:B------:R-:W-:Y:S05]  /*7900*/  @P0 BRA `(.L_x_12368) ;  /* 0x0000000000400947 */ /* 0x000fea0003800000 */
[----:B------:R-:W-:-:S04]  /*7910*/  ULEA.HI UR4, UR37, UR37, URZ, 0x1 ;  /* 0x0000002525047291 */ /* 0x000fc8000f8f083f */
[----:B------:R-:W-:-:S04]  /*7920*/  ULOP3.LUT UR4, UR4, 0xfffffffe, URZ, 0xc0, !UPT ;  /* 0xfffffffe04047892 */ /* 0x000fc8000f8ec03f */
[----:B------:R-:W-:-:S06]  /*7930*/  UIADD3 UR4, UR37, -UR4, URZ ;  /* 0x8000000425047290 */ /* 0x000fcc000fffe03f */
[----:B-1----:R-:W-:-:S05]  /*7940*/  IMAD.U32 R3, RZ, RZ, UR4 ;  /* 0x00000004ff037e24 */ /* 0x002fca000f8e00ff */
[----:B------:R-:W-:-:S04]  /*7950*/  SHF.L.U32 R3, R3, 0x1f, RZ ;  /* 0x0000001f03037819 */ /* 0x000fc800000006ff */
[----:B------:R1:W3:Y:S03]  /*7960*/  SYNCS.PHASECHK.TRANS64.TRYWAIT P0, [R2+URZ+0x2d800], R3 ;  /* 0x02d80003020075a7 */ /* 0x0002e6000800017f */
[----:B---3--:R-:W-:Y:S05]  /*7970*/  @!P0 NANOSLEEP.SYNCS 0x989680 ;  /* 0x009896800000895d */ /* 0x008fea0003900000 */
[----:B------:R-:W3:Y:S01]  /*7980*/  @!P0 SYNCS.PHASECHK.TRANS64 P0, [R2+URZ+0x2d800], R3 ;  /* 0x02d80003020085a7 */ /* 0x000ee2000800007f */
[----:B------:R-:W-:Y:S04]  /*7990*/  BSSY B0, `(.L_x_12369) ;  /* 0x0000006000007945 */ /* 0x000fe80003800000 */
[----:B---3--:R-:W-:Y:S05]  /*79a0*/  @P0 BRA `(.L_x_12370) ;  /* 0x0000000000100947 */ /* 0x008fea0003800000 */
.L_x_12371:
[----:B---3--:R3:W4:Y:S02]  /*79b0*/  SYNCS.PHASECHK.TRANS64.TRYWAIT P0, [R2+URZ+0x2d800], R3 ;  /* 0x02d80003020075a7 */ /* 0x008724000800017f */
[----:B----4-:R-:W-:Y:S05]  /*79c0*/  @!P0 NANOSLEEP.SYNCS 0x989680 ;  /* 0x009896800000895d */ /* 0x010fea0003900000 */
[----:B------:R-:W4:Y:S02]  /*79d0*/  @!P0 SYNCS.PHASECHK.TRANS64 P0, [R2+URZ+0x2d800], R3 ;  /* 0x02d80003020085a7 */ /* 0x000f24000800007f */
[----:B----4-:R-:W-:Y:S05]  /*79e0*/  @!P0 BRA `(.L_x_12371) ;  /* 0xfffffffc00f08947 */ /* 0x010fea000383ffff */
.L_x_12370:
[----:B------:R-:W-:Y:S05]  /*79f0*/  BSYNC B0 ;  /* 0x0000000000007941 */ /* 0x000fea0003800000 */
.L_x_12369:
[----:B------:R-:W-:Y:S05]  /*7a00*/  BRA `(.L_x_12372) ;  /* 0x0000004000187947 */ /* 0x000fea0003800000 */
.L_x_12368:
[----:B------:R-:W-:Y:S01]  /*7a10*/  ULOP3.LUT UP0, URZ, UR42, 0x1bf, URZ, 0xc0, !UPT ;  /* 0x000001bf2a3f7892 */ /* 0x000fe2000f80c03f */
[----:B-----5:R-:W-:Y:S01]  /*7a20*/  SHF.R.S32.HI R0, RZ, 0x1f, R97 ;  /* 0x0000001fff007819 */ /* 0x020fe20000011461 */
[----:B------:R-:W-:Y:S01]  /*7a30*/  ULDC.64 UR4, c[0x0][0x3f8] ;  /* 0x0000fe0000047ab9 */ /* 0x000fe20000000a00 */
[----:B------:R-:W-:Y:S01]  /*7a40*/  ULDC.64 UR6, c[0x0][0x408] ;  /* 0x0001020000067ab9 */ /* 0x000fe20000000a00 */
[----:B------:R-:W-:Y:S02]  /*7a50*/  IMAD.WIDE.U32 R24, R97, UR4, RZ ;  /* 0x0000000461187c25 */ /* 0x000fe4000f8e00ff */
[----:B------:R-:W-:Y:S02]  /*7a60*/  PLOP3.LUT P0, PT, PT, PT, UP0, 0x80, 0x0 ;  /* 0x000000000000781c */ /* 0x000fe40003f0f008 */
        /* <DEDUP_REMOVED lines=24> */
.L_x_12373:
[----:B------:R-:W3:Y:S01]  /*7bf0*/  LDL R20, [R1+0x54] ;  /* 0x0000540001147983 */ /* 0x000ee20000100800 */
[----:B------:R-:W-:Y:S01]  /*7c00*/  ULDC.U8 UR4, c[0x0][0x410] ;  /* 0x0001040000047ab9 */ /* 0x000fe20000000000 */
[----:B------:R-:W-:Y:S01]  /*7c10*/  BSSY B0, `(.L_x_12374) ;  /* 0x00003dd000007945 */ /* 0x000fe20003800000 */
[----:B------:R-:W-:Y:S01]  /*7c20*/  ISETP.NE.AND P0, PT, RZ, UR4, PT ;  /* 0x00000004ff007c0c */ /* 0x000fe2000bf05270 */
[----:B---3--:R-:W-:-:S12]  /*7c30*/  IMAD.IADD R10, R141, 0x1, R20 ;  /* 0x000000018d0a7824 */ /* 0x008fd800078e0214 */
        /* <DEDUP_REMOVED lines=9> */
[----:B-1----:R-:W1:Y:S08]  /*7cd0*/  @P0 LDC R3, c[0x0][0x44c] ;  /* 0x00011300ff030b82 */ /* 0x002e700000000800 */
[----:B------:R-:W3:Y:S01]  /*7ce0*/  @P0 LDC R5, c[0x0][0x450] ;  /* 0x00011400ff050b82 */ /* 0x000ee20000000800 */
[----:B-1----:R-:W-:-:S04]  /*7cf0*/  @P0 IMAD.HI.U32 R0, R10, R3, RZ ;  /* 0x000000030a000227 */ /* 0x002fc800078e00ff */
[----:B------:R-:W-:Y:S01]  /*7d00*/  IMAD.MOV.U32 R3, RZ, RZ, R10 ;  /* 0x000000ffff037224 */ /* 0x000fe200078e000a */
[----:B---3--:R-:W-:-:S04]  /*7d10*/  @P0 SHF.R.U32.HI R3, RZ, R5, R0 ;  /* 0x00000005ff030219 */ /* 0x008fc80000011600 */
        /* <DEDUP_REMOVED lines=17> */
[----:B------:R1:W3:Y:S04]  /*7e30*/  SHFL.IDX PT, R3, R13, RZ, 0x1e1f ;  /* 0x001e1fff0d037589 */ /* 0x0002e800000e0000 */
[----:B------:R-:W4:Y:S04]  /*7e40*/  SHFL.IDX PT, R0, R0, RZ, 0x1e1f ;  /* 0x001e1fff00007589 */ /* 0x000f2800000e0000 */
[----:B------:R-:W0:Y:S04]  /*7e50*/  SHFL.IDX PT, R5, R5, RZ, 0x1e1f ;  /* 0x001e1fff05057589 */ /* 0x000e2800000e0000 */
[----:B-1----:R-:W0:Y:S02]  /*7e60*/  SHFL.IDX PT, R4, R4, RZ, 0x1e1f ;  /* 0x001e1fff04047589 */ /* 0x002e2400000e0000 */
.L_x_12597:
        /* <DEDUP_REMOVED lines=11> */
[----:B0-----:R-:W-:Y:S01]  /*7f20*/  CS2R R14, SRZ ;  /* 0x00000000000e7805 */ /* 0x001fe2000001ff00 */
[----:B-----5:R-:W-:-:S05]  /*7f30*/  IMAD R50, R6, R50, RZ ;  /* 0x0000003206327224 */ /* 0x020fca00078e02ff */
[----:B------:R-:W-:Y:S01]  /*7f40*/  ISETP.GE.AND P0, PT, R10, R50, PT ;  /* 0x000000320a00720c */ /* 0x000fe20003f06270 */
[----:B------:R-:W-:Y:S01]  /*7f50*/  IMAD R50, R33, -0xc0, R50 ;  /* 0xffffff4021327824 */ /* 0x000fe200078e0232 */
[----:B------:R-:W-:Y:S02]  /*7f60*/  CS2R R32, SRZ ;  /* 0x0000000000207805 */ /* 0x000fe4000001ff00 */
[----:B------:R-:W-:-:S09]  /*7f70*/  CS2R R10, SRZ ;  /* 0x00000000000a7805 */ /* 0x000fd2000001ff00 */
[----:B------:R-:W-:Y:S05]  /*7f80*/  @P0 BRA `(.L_x_12378) ;  /* 0x0000000400300947 */ /* 0x000fea0003800000 */
[----:B------:R-:W3:Y:S01]  /*7f90*/  LDL R42, [R1+0x40] ;  /* 0x00004000012a7983 */ /* 0x000ee20000100800 */
[----:B------:R-:W-:-:S03]  /*7fa0*/  ULDC UR4, c[0x0][0x3f4] ;  /* 0x0000fd0000047ab9 */ /* 0x000fc60000000800 */
[----:B--2---:R-:W2:Y:S04]  /*7fb0*/  LDL R41, [R1+0x38] ;  /* 0x0000380001297983 */ /* 0x004ea80000100800 */
[----:B------:R-:W4:Y:S04]  /*7fc0*/  LDL R40, [R1+0x3c] ;  /* 0x00003c0001287983 */ /* 0x000f280000100800 */
[----:B------:R-:W4:Y:S04]  /*7fd0*/  LDL R39, [R1+0x34] ;  /* 0x0000340001277983 */ /* 0x000f280000100800 */
[----:B------:R-:W4:Y:S04]  /*7fe0*/  LDL.64 R52, [R1] ;  /* 0x0000000001347983 */ /* 0x000f280000100a00 */
        /* <DEDUP_REMOVED lines=8> */
[C---:B---3--:R-:W-:Y:S01]  /*8070*/  ISETP.GE.AND P3, PT, R42.reuse, UR4, PT ;  /* 0x000000042a007c0c */ /* 0x048fe2000bf66270 */
[C---:B------:R-:W-:Y:S01]  /*8080*/  IMAD.SHL.U32 R9, R42.reuse, 0x2, RZ ;  /* 0x000000022a097824 */ /* 0x040fe200078e00ff */
[----:B------:R-:W-:Y:S02]  /*8090*/  SHF.R.S32.HI R8, RZ, 0x1f, R42 ;  /* 0x0000001fff087819 */ /* 0x000fe4000001142a */
[C---:B--2---:R-:W-:Y:S01]  /*80a0*/  ISETP.GE.AND P2, PT, R41.reuse, UR4, PT ;  /* 0x0000000429007c0c */ /* 0x044fe2000bf46270 */
[----:B------:R-:W-:Y:S01]  /*80b0*/  IMAD.SHL.U32 R47, R41, 0x2, RZ ;  /* 0x00000002292f7824 */ /* 0x000fe200078e00ff */
[----:B------:R-:W-:Y:S02]  /*80c0*/  SHF.L.U64.HI R14, R42, 0x1, R8 ;  /* 0x000000012a0e7819 */ /* 0x000fe40000010208 */
[C---:B----4-:R-:W-:Y:S01]  /*80d0*/  ISETP.GE.AND P1, PT, R40.reuse, UR4, PT ;  /* 0x0000000428007c0c */ /* 0x050fe2000bf26270 */
[----:B------:R-:W-:Y:S01]  /*80e0*/  IMAD.SHL.U32 R43, R40, 0x2, RZ ;  /* 0x00000002282b7824 */ /* 0x000fe200078e00ff */
[----:B------:R-:W-:-:S02]  /*80f0*/  SHF.R.S32.HI R6, RZ, 0x1f, R41 ;  /* 0x0000001fff067819 */ /* 0x000fc40000011429 */
[C---:B------:R-:W-:Y:S01]  /*8100*/  ISETP.GE.AND P0, PT, R39.reuse, UR4, PT ;  /* 0x0000000427007c0c */ /* 0x040fe2000bf06270 */
[----:B------:R-:W-:Y:S01]  /*8110*/  IMAD.SHL.U32 R7, R39, 0x2, RZ ;  /* 0x0000000227077824 */ /* 0x000fe200078e00ff */
[-C--:B------:R-:W-:Y:S02]  /*8120*/  @!P3 IADD3 R8, P5, R4, R9.reuse, RZ ;  /* 0x000000090408b210 */ /* 0x080fe40007fbe0ff */
[----:B------:R-:W-:Y:S02]  /*8130*/  @!P3 IADD3 R10, P4, R0, R9, RZ ;  /* 0x00000009000ab210 */ /* 0x000fe40007f9e0ff */
[----:B------:R-:W-:Y:S01]  /*8140*/  SHF.L.U64.HI R6, R41, 0x1, R6 ;  /* 0x0000000129067819 */ /* 0x000fe20000010206 */
[--C-:B------:R-:W-:Y:S01]  /*8150*/  @!P3 IMAD.X R9, R5, 0x1, R14.reuse, P5 ;  /* 0x000000010509b824 */ /* 0x100fe200028e060e */
[-C--:B------:R-:W-:Y:S01]  /*8160*/  @!P2 IADD3 R46, P5, R4, R47.reuse, RZ ;  /* 0x0000002f042ea210 */ /* 0x080fe20007fbe0ff */
[----:B------:R-:W-:Y:S01]  /*8170*/  @!P3 IMAD.X R11, R3, 0x1, R14, P4 ;  /* 0x00000001030bb824 */ /* 0x000fe200020e060e */
[----:B------:R-:W-:Y:S01]  /*8180*/  SHF.R.S32.HI R12, RZ, 0x1f, R40 ;  /* 0x0000001fff0c7819 */ /* 0x000fe20000011428 */
[----:B------:R-:W-:Y:S01]  /*8190*/  IMAD.SHL.U32 R21, R38, 0x2, RZ ;  /* 0x0000000226157824 */ /* 0x000fe200078e00ff */
        /* <DEDUP_REMOVED lines=8> */
[C---:B------:R-:W-:Y:S01]  /*8220*/  @!P1 IADD3 R44, P4, R0.reuse, R43, RZ ;  /* 0x0000002b002c9210 */ /* 0x040fe20007f9e0ff */
[--C-:B------:R-:W-:Y:S01]  /*8230*/  @!P1 IMAD.X R43, R5, 0x1, R12.reuse, P5 ;  /* 0x00000001052b9824 */ /* 0x100fe200028e060c */
[----:B------:R-:W-:Y:S01]  /*8240*/  SHF.L.U64.HI R14, R39, 0x1, R13 ;  /* 0x00000001270e7819 */ /* 0x000fe2000001020d */
[----:B------:R-:W5:Y:S01]  /*8250*/  @!P2 LD.E.64 R28, desc[UR38][R48.64] ;  /* 0x00000026301ca980 */ /* 0x000f62000c101b00 */
[-C--:B------:R-:W-:Y:S01]  /*8260*/  @!P0 IADD3 R40, P5, R0, R7.reuse, RZ ;  /* 0x0000000700288210 */ /* 0x080fe20007fbe0ff */
[C---:B------:R-:W-:Y:S01]  /*8270*/  @!P1 IMAD.X R45, R3.reuse, 0x1, R12, P4 ;  /* 0x00000001032d9824 */ /* 0x040fe200020e060c */
[----:B------:R-:W-:Y:S01]  /*8280*/  ISETP.GE.AND P4, PT, R52, UR4, PT ;  /* 0x0000000434007c0c */ /* 0x000fe2000bf86270 */
[----:B------:R-:W5:Y:S01]  /*8290*/  @!P2 LD.E.64 R26, desc[UR38][R46.64] ;  /* 0x000000262e1aa980 */ /* 0x000f62000c101b00 */
[----:B------:R-:W-:Y:S01]  /*82a0*/  SHF.R.S32.HI R20, RZ, 0x1f, R38 ;  /* 0x0000001fff147819 */ /* 0x000fe20000011426 */
[----:B------:R-:W-:Y:S01]  /*82b0*/  @!P0 IMAD.X R41, R3, 0x1, R14, P5 ;  /* 0x0000000103298824 */ /* 0x000fe200028e060e */
[----:B------:R-:W-:-:S02]  /*82c0*/  @!P0 IADD3 R6, P5, R4, R7, RZ ;  /* 0x0000000704068210 */ /* 0x000fc40007fbe0ff */
[----:B0-----:R-:W-:Y:S02]  /*82d0*/  CS2R R10, SRZ ;  /* 0x00000000000a7805 */ /* 0x001fe4000001ff00 */
[----:B-1----:R-:W-:Y:S01]  /*82e0*/  CS2R R8, SRZ ;  /* 0x0000000000087805 */ /* 0x002fe2000001ff00 */
[----:B------:R-:W5:Y:S01]  /*82f0*/  @!P1 LD.E.64 R24, desc[UR38][R44.64] ;  /* 0x000000262c189980 */ /* 0x000f62000c101b00 */
[----:B------:R-:W-:Y:S01]  /*8300*/  @!P0 IMAD.X R7, R5, 0x1, R14, P5 ;  /* 0x0000000105078824 */ /* 0x000fe200028e060e */
[----:B------:R-:W-:Y:S02]  /*8310*/  ISETP.GE.AND P5, PT, R38, UR4, PT ;  /* 0x0000000426007c0c */ /* 0x000fe4000bfa6270 */
[----:B------:R-:W-:Y:S02]  /*8320*/  @!P4 IMAD.MOV.U32 R12, RZ, RZ, R0 ;  /* 0x000000ffff0cc224 */ /* 0x000fe400078e0000 */
[----:B------:R-:W-:Y:S02]  /*8330*/  @!P4 IMAD.MOV.U32 R13, RZ, RZ, R3 ;  /* 0x000000ffff0dc224 */ /* 0x000fe400078e0003 */
[----:B------:R-:W-:-:S04]  /*8340*/  @!P4 IMAD.WIDE R14, R52, 0x2, R4 ;  /* 0x00000002340ec825 */ /* 0x000fc800078e0204 */
[----:B------:R-:W-:Y:S01]  /*8350*/  @!P4 IMAD.WIDE R12, R52, 0x2, R12 ;  /* 0x00000002340cc825 */ /* 0x000fe200078e020c */
[----:B------:R0:W5:Y:S01]  /*8360*/  @!P4 LD.E.64 R34, desc[UR38][R14.64] ;  /* 0x000000260e22c980 */ /* 0x000162000c101b00 */
[----:B------:R-:W-:-:S03]  /*8370*/  SHF.L.U64.HI R20, R38, 0x1, R20 ;  /* 0x0000000126147819 */ /* 0x000fc60000010214 */
[----:B------:R1:W5:Y:S01]  /*8380*/  @!P4 LD.E.64 R36, desc[UR38][R12.64] ;  /* 0x000000260c24c980 */ /* 0x000362000c101b00 */
[----:B------:R-:W-:-:S05]  /*8390*/  @!P5 IADD3 R38, P4, R0, R21, RZ ;  /* 0x000000150026d210 */ /* 0x000fca0007f9e0ff */
[--C-:B------:R-:W-:Y:S01]  /*83a0*/  @!P5 IMAD.X R39, R3, 0x1, R20.reuse, P4 ;  /* 0x000000010327d824 */ /* 0x100fe200020e0614 */
[----:B------:R-:W-:Y:S02]  /*83b0*/  @!P5 IADD3 R4, P4, R4, R21, RZ ;  /* 0x000000150404d210 */ /* 0x000fe40007f9e0ff */
[----:B0-----:R-:W-:Y:S02]  /*83c0*/  CS2R R14, SRZ ;  /* 0x00000000000e7805 */ /* 0x001fe4000001ff00 */
[----:B-1----:R-:W-:Y:S01]  /*83d0*/  CS2R R12, SRZ ;  /* 0x00000000000c7805 */ /* 0x002fe2000001ff00 */
[----:B------:R0:W5:Y:S01]  /*83e0*/  @!P5 LD.E.64 R10, desc[UR38][R38.64] ;  /* 0x00000026260ad980 */ /* 0x000162000c101b00 */
[----:B------:R-:W-:Y:S01]  /*83f0*/  @!P5 IMAD.X R5, R5, 0x1, R20, P4 ;  /* 0x000000010505d824 */ /* 0x000fe200020e0614 */
[----:B------:R-:W-:Y:S02]  /*8400*/  CS2R R20, SRZ ;  /* 0x0000000000147805 */ /* 0x000fe4000001ff00 */
[----:B------:R0:W5:Y:S04]  /*8410*/  @!P0 LD.E.64 R14, desc[UR38][R40.64] ;  /* 0x00000026280e8980 */ /* 0x000168000c101b00 */
[----:B------:R0:W5:Y:S04]  /*8420*/  @!P1 LD.E.64 R20, desc[UR38][R42.64] ;  /* 0x000000262a149980 */ /* 0x000168000c101b00 */
[----:B------:R0:W5:Y:S04]  /*8430*/  @!P0 LD.E.64 R12, desc[UR38][R6.64] ;  /* 0x00000026060c8980 */ /* 0x000168000c101b00 */
[----:B------:R0:W5:Y:S02]  /*8440*/  @!P5 LD.E.64 R8, desc[UR38][R4.64] ;  /* 0x000000260408d980 */ /* 0x000164000c101b00 */
.L_x_12378:
[----:B------:R-:W-:Y:S05]  /*8450*/  BSYNC B1 ;  /* 0x0000000000017941 */ /* 0x000fea0003800000 */
.L_x_12377:
[----:B------:R-:W-:Y:S01]  /*8460*/  ULEA.HI UR4, UR37, UR37, URZ, 0x1 ;  /* 0x0000002525047291 */ /* 0x000fe2000f8f083f */
[----:B---3-5:R-:W-:Y:S01]  /*8470*/  IMAD.MOV.U32 R3, RZ, RZ, R35 ;  /* 0x000000ffff037224 */ /* 0x028fe200078e0023 */
[----:B------:R-:W-:Y:S01]  /*8480*/  VIMNMX R50, R50, 0xc0, PT ;  /* 0x000000c032327848 */ /* 0x000fe20003fe0100 */
[----:B----4-:R-:W-:Y:S01]  /*8490*/  IMAD.MOV.U32 R0, RZ, RZ, R34 ;  /* 0x000000ffff007224 */ /* 0x010fe200078e0022 */
[----:B------:R-:W-:Y:S01]  /*84a0*/  ULOP3.LUT UR4, UR4, 0xfffffffe, URZ, 0xc0, !UPT ;  /* 0xfffffffe04047892 */ /* 0x000fe2000f8ec03f */
[----:B0-----:R-:W-:Y:S01]  /*84b0*/  IMAD.MOV.U32 R4, RZ, RZ, R30 ;  /* 0x000000ffff047224 */ /* 0x001fe200078e001e */
[----:B------:R-:W-:Y:S01]  /*84c0*/  PRMT R38, R38, 0x5410, R3 ;  /* 0x0000541026267816 */ /* 0x000fe20000000003 */
[----:B------:R-:W-:Y:S01]  /*84d0*/  IMAD.MOV.U32 R5, RZ, RZ, R27 ;  /* 0x000000ffff057224 */ /* 0x000fe200078e001b */
[----:B------:R-:W-:Y:S01]  /*84e0*/  UIADD3 UR4, UR37, -UR4, URZ ;  /* 0x8000000425047290 */ /* 0x000fe2000fffe03f */
[----:B------:R-:W-:Y:S01]  /*84f0*/  PRMT R56, R0, 0x7610, R56 ;  /* 0x0000761000387816 */ /* 0x000fe20000000038 */
[----:B------:R-:W-:Y:S01]  /*8500*/  IMAD.MOV.U32 R0, RZ, RZ, R31 ;  /* 0x000000ffff007224 */ /* 0x000fe200078e001f */
[----:B------:R-:W-:Y:S01]  /*8510*/  PRMT R62, R4, 0x7610, R62 ;  /* 0x00007610043e7816 */ /* 0x000fe2000000003e */
[----:B------:R-:W-:Y:S01]  /*8520*/  IMAD.MOV.U32 R4, RZ, RZ, R26 ;  /* 0x000000ffff047224 */ /* 0x000fe200078e001a */
[----:B------:R-:W-:Y:S01]  /*8530*/  ISETP.GE.AND P1, PT, R141, R50, PT ;  /* 0x000000328d00720c */ /* 0x000fe20003f26270 */
        /* <DEDUP_REMOVED lines=42> */
.L_x_12598:
[----:B------:R-:W-:Y:S05]  /*87e0*/  BSYNC B1 ;  /* 0x0000000000017941 */ /* 0x000fea0003800000 */
.L_x_12379:
[----:B------:R-:W-:Y:S02]  /*87f0*/  PRMT R40, R0, 0x7610, R40 ;  /* 0x0000761000287816 */ /* 0x000fe40000000028 */
[----:B------:R-:W-:Y:S01]  /*8800*/  PRMT R41, R4, 0x7610, R41 ;  /* 0x0000761004297816 */ /* 0x000fe20000000029 */
[----:B------:R-:W-:Y:S06]  /*8810*/  @P1 BRA `(.L_x_12381) ;  /* 0x0000003000701947 */ /* 0x000fec0003800000 */
[----:B------:R-:W2:Y:S01]  /*8820*/  LDL.64 R60, [R1] ;  /* 0x00000000013c7983 */ /* 0x000ea20000100a00 */
[----:B------:R-:W2:Y:S03]  /*8830*/  LDC R0, c[0x0][0x3f4] ;  /* 0x0000fd00ff007b82 */ /* 0x000ea60000000800 */
[----:B------:R-:W0:Y:S04]  /*8840*/  LDL R58, [R1+0x5c] ;  /* 0x00005c00013a7983 */ /* 0x000e280000100800 */
[----:B------:R-:W3:Y:S04]  /*8850*/  LDL R57, [R1+0x40] ;  /* 0x0000400001397983 */ /* 0x000ee80000100800 */
[----:B------:R-:W4:Y:S04]  /*8860*/  LDL R55, [R1+0x38] ;  /* 0x0000380001377983 */ /* 0x000f280000100800 */
[----:B------:R-:W5:Y:S04]  /*8870*/  LDL R54, [R1+0x3c] ;  /* 0x00003c0001367983 */ /* 0x000f680000100800 */
[----:B------:R-:W5:Y:S04]  /*8880*/  LDL R7, [R1+0x34] ;  /* 0x0000340001077983 */ /* 0x000f680000100800 */
[----:B------:R-:W5:Y:S04]  /*8890*/  LDL R6, [R1+0x44] ;  /* 0x0000440001067983 */ /* 0x000f680000100800 */
[----:B------:R-:W5:Y:S01]  /*88a0*/  LDL R5, [R1+0x60] ;  /* 0x0000600001057983 */ /* 0x000f620000100800 */
[----:B------:R-:W-:Y:S01]  /*88b0*/  BSSY B1, `(.L_x_12382) ;  /* 0x0000039000017945 */ /* 0x000fe20003800000 */
[-C--:B--2---:R-:W-:Y:S01]  /*88c0*/  ISETP.GE.AND P6, PT, R60, R0.reuse, PT ;  /* 0x000000003c00720c */ /* 0x084fe20003fc6270 */
[----:B0-----:R-:W-:Y:S01]  /*88d0*/  IMAD R3, R58, 0x2, R2 ;  /* 0x000000023a037824 */ /* 0x001fe200078e0202 */
[----:B---3--:R-:W-:-:S02]  /*88e0*/  ISETP.GE.AND P0, PT, R57, R0, PT ;  /* 0x000000003900720c */ /* 0x008fc40003f06270 */
[-C--:B----4-:R-:W-:Y:S02]  /*88f0*/  ISETP.GE.AND P1, PT, R55, R0.reuse, PT ;  /* 0x000000003700720c */ /* 0x090fe40003f26270 */
[-C--:B-----5:R-:W-:Y:S02]  /*8900*/  ISETP.GE.AND P2, PT, R54, R0.reuse, PT ;  /* 0x000000003600720c */ /* 0x0a0fe40003f46270 */
[-C--:B------:R-:W-:Y:S02]  /*8910*/  ISETP.GE.AND P3, PT, R7, R0.reuse, PT ;  /* 0x000000000700720c */ /* 0x080fe40003f66270 */
[----:B------:R-:W-:Y:S01]  /*8920*/  ISETP.GE.AND P4, PT, R6, R0, PT ;  /* 0x000000000600720c */ /* 0x000fe20003f86270 */
[----:B------:R-:W-:Y:S01]  /*8930*/  VIADD R0, R3, 0x20 ;  /* 0x0000002003007836 */ /* 0x000fe20000000000 */
[----:B------:R-:W-:Y:S01]  /*8940*/  LOP3.LUT P5, RZ, R5, 0x2, RZ, 0xc0, !PT ;  /* 0x0000000205ff7812 */ /* 0x000fe200078ac0ff */
        /* <DEDUP_REMOVED lines=47> */
.L_x_12383:
[----:B------:R-:W-:Y:S05]  /*8c40*/  BSYNC B1 ;  /* 0x0000000000017941 */ /* 0x000fea0003800000 */
.L_x_12382:
        /* <DEDUP_REMOVED lines=49> */
.L_x_12385:
[----:B------:R-:W-:Y:S05]  /*8f60*/  BSYNC B1 ;  /* 0x0000000000017941 */ /* 0x000fea0003800000 */
.L_x_12384:
        /* <DEDUP_REMOVED lines=48> */
.L_x_12387:
[----:B------:R-:W-:Y:S05]  /*9270*/  BSYNC B1 ;  /* 0x0000000000017941 */ /* 0x000fea0003800000 */
.L_x_12386:
        /* <DEDUP_REMOVED lines=48> */
.L_x_12389:
[----:B------:R-:W-:Y:S05]  /*9580*/  BSYNC B1 ;  /* 0x0000000000017941 */ /* 0x000fea0003800000 */
.L_x_12388:
        /* <DEDUP_REMOVED lines=48> */
.L_x_12391:
[----:B------:R-:W-:Y:S05]  /*9890*/  BSYNC B1 ;  /* 0x0000000000017941 */ /* 0x000fea0003800000 */
.L_x_12390:
        /* <DEDUP_REMOVED lines=48> */
.L_x_12375:
[----:B------:R-:W3:Y:S01]  /*9ba0*/  LDC R9, c[0x0][0x448] ;  /* 0x00011200ff097b82 */ /* 0x000ee20000000800 */
[----:B------:R-:W-:Y:S01]  /*9bb0*/  ULDC.64 UR4, c[0x0][0x3f8] ;  /* 0x0000fe0000047ab9 */ /* 0x000fe20000000a00 */
[----:B------:R-:W-:Y:S01]  /*9bc0*/  ULDC.64 UR6, c[0x0][0x408] ;  /* 0x0001020000067ab9 */ /* 0x000fe20000000a00 */
        /* <DEDUP_REMOVED lines=8> */
[----:B---3--:R-:W-:Y:S01]  /*9c50*/  @P0 SHF.R.U32.HI R3, RZ, R5, R0 ;  /* 0x00000005ff030219 */ /* 0x008fe20000011600 */
        /* <DEDUP_REMOVED lines=22> */
.L_x_12604:
[----:B------:R-:W5:Y:S01]  /*9dc0*/  LDL R4, [R1+0x48] ;  /* 0x0000480001047983 */ /* 0x000f620000100800 */
[----:B------:R-:W-:Y:S01]  /*9dd0*/  BSSY B1, `(.L_x_12393) ;  /* 0x0000039000017945 */ /* 0x000fe20003800000 */
[----:B------:R-:W-:Y:S02]  /*9de0*/  CS2R R6, SRZ ;  /* 0x0000000000067805 */ /* 0x000fe4000001ff00 */
[----:B------:R-:W-:Y:S02]  /*9df0*/  CS2R R12, SRZ ;  /* 0x00000000000c7805 */ /* 0x000fe4000001ff00 */
[----:B0-----:R-:W-:Y:S02]  /*9e00*/  CS2R R14, SRZ ;  /* 0x00000000000e7805 */ /* 0x001fe4000001ff00 */
[----:B------:R-:W-:Y:S02]  /*9e10*/  CS2R R24, SRZ ;  /* 0x0000000000187805 */ /* 0x000fe4000001ff00 */
[----:B------:R-:W-:-:S02]  /*9e20*/  CS2R R26, SRZ ;  /* 0x00000000001a7805 */ /* 0x000fc4000001ff00 */
[----:B------:R-:W-:Y:S02]  /*9e30*/  CS2R R28, SRZ ;  /* 0x00000000001c7805 */ /* 0x000fe4000001ff00 */
[----:B------:R-:W-:Y:S02]  /*9e40*/  CS2R R30, SRZ ;  /* 0x00000000001e7805 */ /* 0x000fe4000001ff00 */
[----:B------:R-:W-:Y:S01]  /*9e50*/  CS2R R34, SRZ ;  /* 0x0000000000227805 */ /* 0x000fe2000001ff00 */
[----:B-----5:R-:W-:Y:S01]  /*9e60*/  IMAD R9, R4, R9, RZ ;  /* 0x0000000904097224 */ /* 0x020fe200078e02ff */
[----:B------:R-:W-:-:S03]  /*9e70*/  CS2R R4, SRZ ;  /* 0x0000000000047805 */ /* 0x000fc6000001ff00 */
[----:B------:R-:W-:Y:S01]  /*9e80*/  IMAD R48, R33, -0xc0, R9 ;  /* 0xffffff4021307824 */ /* 0x000fe200078e0209 */
[----:B------:R-:W-:Y:S02]  /*9e90*/  ISETP.GE.AND P0, PT, R10, R9, PT ;  /* 0x000000090a00720c */ /* 0x000fe40003f06270 */
[----:B------:R-:W-:Y:S02]  /*9ea0*/  CS2R R8, SRZ ;  /* 0x0000000000087805 */ /* 0x000fe4000001ff00 */
[----:B------:R-:W-:Y:S02]  /*9eb0*/  CS2R R10, SRZ ;  /* 0x00000000000a7805 */ /* 0x000fe4000001ff00 */
[----:B------:R-:W-:-:S07]  /*9ec0*/  CS2R R32, SRZ ;  /* 0x0000000000207805 */ /* 0x000fce000001ff00 */
[----:B------:R-:W-:Y:S05]  /*9ed0*/  @P0 BRA `(.L_x_12394) ;  /* 0x0000000000a00947 */ /* 0x000fea0003800000 */
[----:B------:R-:W2:Y:S01]  /*9ee0*/  LDL R36, [R1+0x14] ;  /* 0x0000140001247983 */ /* 0x000ea20000100800 */
[----:B------:R-:W-:-:S03]  /*9ef0*/  ULDC UR4, c[0x0][0x3f4] ;  /* 0x0000fd0000047ab9 */ /* 0x000fc60000000800 */
[----:B------:R-:W2:Y:S01]  /*9f00*/  LDL R37, [R1+0x10] ;  /* 0x0000100001257983 */ /* 0x000ea20000100800 */
[C---:B------:R-:W-:Y:S01]  /*9f10*/  VIADD R5, R16.reuse, 0x20 ;  /* 0x0000002010057836 */ /* 0x040fe20000000000 */
[C---:B------:R-:W-:Y:S01]  /*9f20*/  ISETP.GE.AND P2, PT, R16.reuse, UR4, PT ;  /* 0x0000000410007c0c */ /* 0x040fe2000bf46270 */
[----:B------:R-:W-:-:S03]  /*9f30*/  VIADD R4, R16, 0x10 ;  /* 0x0000001010047836 */ /* 0x000fc60000000000 */
[----:B------:R-:W-:Y:S02]  /*9f40*/  ISETP.GE.AND P4, PT, R5, UR4, PT ;  /* 0x0000000405007c0c */ /* 0x000fe4000bf86270 */
[----:B------:R-:W-:Y:S01]  /*9f50*/  ISETP.GE.AND P3, PT, R4, UR4, PT ;  /* 0x0000000404007c0c */ /* 0x000fe2000bf66270 */
[----:B----4-:R-:W-:-:S06]  /*9f60*/  IMAD.MOV.U32 R4, RZ, RZ, R0 ;  /* 0x000000ffff047224 */ /* 0x010fcc00078e0000 */
[----:B------:R-:W-:Y:S02]  /*9f70*/  @!P2 IMAD.SHL.U32 R39, R16, 0x2, RZ ;  /* 0x000000021027a824 */ /* 0x000fe400078e00ff */
[----:B---3--:R-:W-:-:S03]  /*9f80*/  IMAD.MOV.U32 R5, RZ, RZ, R3 ;  /* 0x000000ffff057224 */ /* 0x008fc600078e0003 */
        /* <DEDUP_REMOVED lines=12> */
[----:B--2---:R-:W-:Y:S01]  /*a050*/  @!P4 IMAD.SHL.U32 R47, R36, 0x8, RZ ;  /* 0x00000008242fc824 */ /* 0x004fe200078e00ff */
[----:B------:R-:W-:-:S02]  /*a060*/  @!P2 IADD3 R36, P0, R0, R39, RZ ;  /* 0x000000270024a210 */ /* 0x000fc40007f1e0ff */
[----:B------:R-:W-:Y:S01]  /*a070*/  @!P2 SHF.L.U64.HI R0, R16, 0x1, R17 ;  /* 0x000000011000a819 */ /* 0x000fe20000010211 */
[----:B------:R-:W-:Y:S02]  /*a080*/  @!P3 IMAD.SHL.U32 R43, R37, 0x8, RZ ;  /* 0x00000008252bb824 */ /* 0x000fe400078e00ff */
[----:B------:R-:W-:-:S04]  /*a090*/  @!P4 IMAD.WIDE R44, R47, 0x2, R4 ;  /* 0x000000022f2cc825 */ /* 0x000fc800078e0204 */
[C---:B------:R-:W-:Y:S01]  /*a0a0*/  @!P3 IMAD.WIDE R40, R43.reuse, 0x2, R4 ;  /* 0x000000022b28b825 */ /* 0x040fe200078e0204 */
        /* <DEDUP_REMOVED lines=11> */
.L_x_12394:
[----:B------:R-:W-:Y:S05]  /*a160*/  BSYNC B1 ;  /* 0x0000000000017941 */ /* 0x000fea0003800000 */
.L_x_12393:
[----:B------:R-:W-:Y:S01]  /*a170*/  ULEA.HI UR4, UR37, UR37, URZ, 0x1 ;  /* 0x0000002525047291 */ /* 0x000fe2000f8f083f */
[----:B---3-5:R-:W-:Y:S01]  /*a180*/  IMAD.MOV.U32 R3, RZ, RZ, R5 ;  /* 0x000000ffff037224 */ /* 0x028fe200078e0005 */
[----:B------:R-:W-:Y:S01]  /*a190*/  VIMNMX R48, R48, 0xc0, PT ;  /* 0x000000c030307848 */ /* 0x000fe20003fe0100 */
[----:B----4-:R-:W-:Y:S01]  /*a1a0*/  IMAD.MOV.U32 R0, RZ, RZ, R4 ;  /* 0x000000ffff007224 */ /* 0x010fe200078e0004 */
[----:B------:R-:W-:Y:S01]  /*a1b0*/  ULOP3.LUT UR4, UR4, 0xfffffffe, URZ, 0xc0, !UPT ;  /* 0xfffffffe04047892 */ /* 0x000fe2000f8ec03f */
[----:B------:R-:W-:Y:S01]  /*a1c0*/  IMAD.MOV.U32 R20, RZ, RZ, R6 ;  /* 0x000000ffff147224 */ /* 0x000fe200078e0006 */
[----:B------:R-:W-:Y:S01]  /*a1d0*/  PRMT R21, R21, 0x5410, R3 ;  /* 0x0000541015157816 */ /* 0x000fe20000000003 */
[----:B0-----:R-:W-:Y:S01]  /*a1e0*/  IMAD.MOV.U32 R36, RZ, RZ, R8 ;  /* 0x000000ffff247224 */ /* 0x001fe200078e0008 */
        /* <DEDUP_REMOVED lines=44> */
[----:B------:R-:W-:-:S02]  /*a4b0*/  ISETP.GE.AND P1, PT, R141, R48, PT ;  /* 0x000000308d00720c */ /* 0x000fc40003f26270 */
[----:B------:R-:W-:Y:S02]  /*a4c0*/  PRMT R46, R37, 0x7610, R46 ;  /* 0x00007610252e7816 */ /* 0x000fe4000000002e */
[----:B------:R-:W-:Y:S01]  /*a4d0*/  PRMT R47, R38, 0x7610, R47 ;  /* 0x00007610262f7816 */ /* 0x000fe2000000002f */
[----:B0-----:R-:W-:Y:S08]  /*a4e0*/  @!P0 BRA `(.L_x_12396) ;  /* 0x0000013000088947 */ /* 0x001ff00003800000 */
.L_x_12605:
[----:B------:R-:W-:Y:S05]  /*a4f0*/  BSYNC B1 ;  /* 0x0000000000017941 */ /* 0x000fea0003800000 */
.L_x_12395:
[----:B------:R-:W-:Y:S02]  /*a500*/  PRMT R48, R0, 0x7610, R48 ;  /* 0x0000761000307816 */ /* 0x000fe40000000030 */
[----:B------:R-:W-:Y:S01]  /*a510*/  PRMT R49, R36, 0x7610, R49 ;  /* 0x0000761024317816 */ /* 0x000fe20000000031 */
[----:B------:R-:W-:Y:S06]  /*a520*/  @P1 BRA `(.L_x_12381) ;  /* 0x00000014002c1947 */ /* 0x000fec0003800000 */
[----:B------:R1:W5:Y:S01]  /*a530*/  LDL R74, [R1+0xc] ;  /* 0x00000c00014a7983 */ /* 0x0003620000100800 */
[----:B0-----:R-:W0:Y:S01]  /*a540*/  LDC R3, c[0x0][0x3f4] ;  /* 0x0000fd00ff037b82 */ /* 0x001e220000000800 */
[C---:B------:R-:W-:Y:S01]  /*a550*/  VIADD R0, R16.reuse, 0x10 ;  /* 0x0000001010007836 */ /* 0x040fe20000000000 */
[----:B------:R-:W-:Y:S01]  /*a560*/  BSSY B1, `(.L_x_12397) ;  /* 0x0000073000017945 */ /* 0x000fe20003800000 */
[C---:B------:R-:W-:Y:S01]  /*a570*/  VIADD R36, R16.reuse, 0x20 ;  /* 0x0000002010247836 */ /* 0x040fe20000000000 */
[----:B------:R-:W-:Y:S02]  /*a580*/  SHF.R.U32.HI R72, RZ, 0x3, R157 ;  /* 0x00000003ff487819 */ /* 0x000fe4000001169d */
[-C--:B0-----:R-:W-:Y:S02]  /*a590*/  ISETP.GE.AND P0, PT, R16, R3.reuse, PT ;  /* 0x000000031000720c */ /* 0x081fe40003f06270 */
[-C--:B------:R-:W-:Y:S02]  /*a5a0*/  ISETP.GE.AND P1, PT, R0, R3.reuse, PT ;  /* 0x000000030000720c */ /* 0x080fe40003f26270 */
[----:B------:R-:W-:-:S09]  /*a5b0*/  ISETP.GE.AND P2, PT, R36, R3, PT ;  /* 0x000000032400720c */ /* 0x000fd20003f46270 */
[----:B-1----:R-:W-:Y:S05]  /*a5c0*/  @P0 BRA `(.L_x_12398) ;  /* 0x0000000400b00947 */ /* 0x002fea0003800000 */
[----:B------:R-:W3:Y:S01]  /*a5d0*/  LDL R75, [R1+0x7c] ;  /* 0x00007c00014b7983 */ /* 0x000ee20000100800 */
        /* <DEDUP_REMOVED lines=11> */
[----:B-----5:R-:W-:Y:S01]  /*a690*/  IMAD R37, R37, 0x1800, R74 ;  /* 0x0000180025257824 */ /* 0x020fe200078e024a */
[----:B------:R-:W-:-:S05]  /*a6a0*/  LOP3.LUT R0, R0, R72, RZ, 0x3c, !PT ;  /* 0x0000004800007212 */ /* 0x000fca00078e3cff */
[----:B--2---:R-:W-:-:S04]  /*a6b0*/  IMAD.IADD R41, R37, 0x1, R0 ;  /* 0x0000000125297824 */ /* 0x004fc800078e0200 */
[----:B------:R-:W-:-:S05]  /*a6c0*/  IMAD R0, R41, 0x2, R2 ;  /* 0x0000000229007824 */ /* 0x000fca00078e0202 */
[----:B------:R-:W0:Y:S01]  /*a6d0*/  LDS.128 R40, [R0+0xc400] ;  /* 0x00c4000000287984 */ /* 0x000e220000000c00 */
[----:B------:R-:W-:Y:S02]  /*a6e0*/  SHF.R.U64 R66, R4, 0x10, R5 ;  /* 0x0000001004427819 */ /* 0x000fe40000001205 */
[----:B------:R-:W-:Y:S02]  /*a6f0*/  SHF.R.U64 R64, R24, 0x10, R25 ;  /* 0x0000001018407819 */ /* 0x000fe40000001219 */
[----:B------:R-:W-:Y:S02]  /*a700*/  SHF.R.U64 R24, R26, 0x10, R27 ;  /* 0x000000101a187819 */ /* 0x000fe4000000121b */
[----:B------:R-:W-:Y:S02]  /*a710*/  SHF.R.U32.HI R65, RZ, 0x10, R25 ;  /* 0x00000010ff417819 */ /* 0x000fe40000011619 */
[----:B------:R-:W-:Y:S02]  /*a720*/  SHF.R.U32.HI R27, RZ, 0x10, R27 ;  /* 0x00000010ff1b7819 */ /* 0x000fe4000001161b */
[----:B------:R-:W-:-:S02]  /*a730*/  PRMT R66, R20, 0x5432, R66 ;  /* 0x0000543214427816 */ /* 0x000fc40000000042 */
[----:B------:R-:W-:Y:S02]  /*a740*/  PRMT R64, R46, 0x5432, R64 ;  /* 0x000054322e407816 */ /* 0x000fe40000000040 */
[----:B------:R-:W-:Y:S02]  /*a750*/  SHF.R.U32.HI R68, RZ, 0x10, R5 ;  /* 0x00000010ff447819 */ /* 0x000fe40000011605 */
[--C-:B------:R-:W-:Y:S01]  /*a760*/  SHF.R.U64 R26, R6, 0x10, R7.reuse ;  /* 0x00000010061a7819 */ /* 0x100fe20000001207 */
[----:B------:R-:W-:Y:S01]  /*a770*/  IMAD.U32 R67, R66, 0x10000, RZ ;  /* 0x0001000042437824 */ /* 0x000fe200078e00ff */
[----:B------:R-:W-:Y:S02]  /*a780*/  SHF.R.U32.HI R6, RZ, 0x10, R7 ;  /* 0x00000010ff067819 */ /* 0x000fe40000011607 */
[----:B------:R-:W-:Y:S02]  /*a790*/  PRMT R65, R58, 0x5410, R65 ;  /* 0x000054103a417816 */ /* 0x000fe40000000041 */
[----:B------:R-:W-:-:S02]  /*a7a0*/  PRMT R4, R59, 0x5410, R27 ;  /* 0x000054103b047816 */ /* 0x000fc4000000001b */
[----:B------:R-:W-:Y:S02]  /*a7b0*/  PRMT R68, R21, 0x5432, R68 ;  /* 0x0000543215447816 */ /* 0x000fe40000000044 */
[----:B------:R-:W-:-:S03]  /*a7c0*/  PRMT R6, R45, 0x5432, R6 ;  /* 0x000054322d067816 */ /* 0x000fc60000000006 */
[----:B------:R-:W-:Y:S02]  /*a7d0*/  IMAD.U32 R69, R68, 0x10000, RZ ;  /* 0x0001000044457824 */ /* 0x000fe400078e00ff */
[----:B------:R-:W-:Y:S02]  /*a7e0*/  IMAD.U32 R70, R6, 0x10000, RZ ;  /* 0x0001000006467824 */ /* 0x000fe400078e00ff */
[----:B0-----:R-:W-:Y:S01]  /*a7f0*/  IMAD.U32 R27, R40, 0x10000, RZ ;  /* 0x00010000281b7824 */ /* 0x001fe200078e00ff */
[----:B------:R-:W-:Y:S01]  /*a800*/  LOP3.LUT R25, R42, 0xffff0000, RZ, 0xc0, !PT ;  /* 0xffff00002a197812 */ /* 0x000fe200078ec0ff */
[----:B------:R-:W-:Y:S02]  /*a810*/  IMAD.U32 R62, R41, 0x10000, RZ ;  /* 0x00010000293e7824 */ /* 0x000fe400078e00ff */
[----:B------:R-:W-:Y:S01]  /*a820*/  FMUL.FTZ R71, R27, R67 ;  /* 0x000000431b477220 */ /* 0x000fe20000410000 */
[----:B------:R-:W-:Y:S01]  /*a830*/  IMAD.U32 R63, R43, 0x10000, RZ ;  /* 0x000100002b3f7824 */ /* 0x000fe200078e00ff */
[----:B------:R-:W-:-:S02]  /*a840*/  LOP3.LUT R66, R66, 0xffff0000, RZ, 0xc0, !PT ;  /* 0xffff000042427812 */ /* 0x000fc400078ec0ff */
[----:B------:R-:W-:Y:S02]  /*a850*/  LOP3.LUT R68, R68, 0xffff0000, RZ, 0xc0, !PT ;  /* 0xffff000044447812 */ /* 0x000fe400078ec0ff */
[----:B------:R-:W-:Y:S02]  /*a860*/  PRMT R26, R44, 0x5432, R26 ;  /* 0x000054322c1a7816 */ /* 0x000fe4000000001a */
[----:B------:R-:W-:Y:S01]  /*a870*/  PRMT R24, R47, 0x5432, R24 ;  /* 0x000054322f187816 */ /* 0x000fe20000000018 */
[----:B---3--:R-:W0:Y:S02]  /*a880*/  LDS.128 R36, [R75] ;  /* 0x000000004b247984 */ /* 0x008e240000000c00 */
[C---:B0-----:R-:W-:Y:S01]  /*a890*/  IMAD.U32 R58, R36.reuse, 0x10000, RZ ;  /* 0x00010000243a7824 */ /* 0x041fe200078e00ff */
        /* <DEDUP_REMOVED lines=14> */
[----:B------:R-:W-:Y:S02]  /*a980*/  IMAD.U32 R58, R4, 0x10000, RZ ;  /* 0x00010000043a7824 */ /* 0x000fe400078e00ff */
[C---:B------:R-:W-:Y:S01]  /*a990*/  FMUL.FTZ R71, R62.reuse, R69 ;  /* 0x000000453e477220 */ /* 0x040fe20000410000 */
[----:B------:R-:W-:Y:S02]  /*a9a0*/  IMAD.U32 R60, R37, 0x10000, RZ ;  /* 0x00010000253c7824 */ /* 0x000fe400078e00ff */
[-C--:B------:R-:W-:Y:S01]  /*a9b0*/  FMUL.FTZ R67, R62, R43.reuse ;  /* 0x0000002b3e437220 */ /* 0x080fe20000410000 */
[C---:B------:R-:W-:Y:S01]  /*a9c0*/  FMUL.FTZ R62, R63.reuse, R70 ;  /* 0x000000463f3e7220 */ /* 0x040fe20000410000 */
[----:B------:R-:W-:Y:S01]  /*a9d0*/  LOP3.LUT R64, R64, 0xffff0000, RZ, 0xc0, !PT ;  /* 0xffff000040407812 */ /* 0x000fe200078ec0ff */
[-C--:B------:R-:W-:Y:S01]  /*a9e0*/  FMUL.FTZ R63, R63, R58.reuse ;  /* 0x0000003a3f3f7220 */ /* 0x080fe20000410000 */
[----:B------:R-:W-:Y:S01]  /*a9f0*/  LOP3.LUT R65, R65, 0xffff0000, RZ, 0xc0, !PT ;  /* 0xffff000041417812 */ /* 0x000fe200078ec0ff */
[----:B------:R-:W-:Y:S01]  /*aa00*/  FFMA.FTZ R71, R60, R43, -R71 ;  /* 0x0000002b3c477223 */ /* 0x000fe20000010847 */
[----:B------:R-:W-:Y:S01]  /*aa10*/  FFMA.FTZ R43, R61, R58, -R62 ;  /* 0x0000003a3d2b7223 */ /* 0x000fe2000001083e */
[----:B------:R-:W-:Y:S01]  /*aa20*/  LOP3.LUT R37, R37, 0xffff0000, RZ, 0xc0, !PT ;  /* 0xffff000025257812 */ /* 0x000fe200078ec0ff */
[C---:B------:R-:W-:Y:S01]  /*aa30*/  FMUL.FTZ R58, R39.reuse, R66 ;  /* 0x00000042273a7220 */ /* 0x040fe20000410000 */
[----:B------:R-:W-:Y:S01]  /*aa40*/  FMUL.FTZ R62, R39, R64 ;  /* 0x00000040273e7220 */ /* 0x000fe20000410000 */
[----:B------:R-:W-:Y:S01]  /*aa50*/  FFMA.FTZ R63, R61, R70, R63 ;  /* 0x000000463d3f7223 */ /* 0x000fe2000001003f */
[C---:B------:R-:W-:Y:S01]  /*aa60*/  FMUL.FTZ R39, R40.reuse, R65 ;  /* 0x0000004128277220 */ /* 0x040fe20000410000 */
[----:B------:R-:W-:Y:S01]  /*aa70*/  FMUL.FTZ R70, R40, R68 ;  /* 0x0000004428467220 */ /* 0x000fe20000410000 */
[----:B------:R-:W-:Y:S01]  /*aa80*/  FFMA.FTZ R67, R60, R69, R67 ;  /* 0x000000453c437223 */ /* 0x000fe20000010043 */
[----:B------:R-:W-:Y:S01]  /*aa90*/  FFMA.FTZ R64, R59, R64, -R58 ;  /* 0x000000403b407223 */ /* 0x000fe2000001083a */
[----:B------:R-:W-:-:S02]  /*aaa0*/  IMAD.U32 R60, R26, 0x10000, RZ ;  /* 0x000100001a3c7824 */ /* 0x000fc400078e00ff */
[C---:B------:R-:W-:Y:S01]  /*aab0*/  FFMA.FTZ R68, R37.reuse, R68, R39 ;  /* 0x0000004425447223 */ /* 0x040fe20000010027 */
[----:B------:R-:W-:Y:S01]  /*aac0*/  IMAD.U32 R58, R24, 0x10000, RZ ;  /* 0x00010000183a7824 */ /* 0x000fe200078e00ff */
[----:B------:R-:W-:Y:S01]  /*aad0*/  LOP3.LUT R26, R26, 0xffff0000, RZ, 0xc0, !PT ;  /* 0xffff00001a1a7812 */ /* 0x000fe200078ec0ff */
[----:B------:R-:W-:Y:S01]  /*aae0*/  FFMA.FTZ R70, R37, R65, -R70 ;  /* 0x0000004125467223 */ /* 0x000fe20000010846 */
[----:B------:R-:W-:Y:S01]  /*aaf0*/  LOP3.LUT R39, R6, 0xffff0000, RZ, 0xc0, !PT ;  /* 0xffff000006277812 */ /* 0x000fe200078ec0ff */
[----:B------:R-:W-:Y:S01]  /*ab00*/  FFMA.FTZ R59, R59, R66, R62 ;  /* 0x000000423b3b7223 */ /* 0x000fe2000001003e */
[----:B------:R-:W-:Y:S02]  /*ab10*/  LOP3.LUT R24, R24, 0xffff0000, RZ, 0xc0, !PT ;  /* 0xffff000018187812 */ /* 0x000fe400078ec0ff */
[----:B------:R-:W-:Y:S01]  /*ab20*/  LOP3.LUT R37, R4, 0xffff0000, RZ, 0xc0, !PT ;  /* 0xffff000004257812 */ /* 0x000fe200078ec0ff */
[C---:B------:R-:W-:Y:S01]  /*ab30*/  FMUL.FTZ R40, R41.reuse, R60 ;  /* 0x0000003c29287220 */ /* 0x040fe20000410000 */
[----:B------:R-:W-:Y:S01]  /*ab40*/  FMUL.FTZ R62, R41, R58 ;  /* 0x0000003a293e7220 */ /* 0x000fe20000410000 */
[C---:B------:R-:W-:Y:S01]  /*ab50*/  FMUL.FTZ R4, R25.reuse, R26 ;  /* 0x0000001a19047220 */ /* 0x040fe20000410000 */
[C---:B------:R-:W-:Y:S01]  /*ab60*/  FMUL.FTZ R61, R42.reuse, R39 ;  /* 0x000000272a3d7220 */ /* 0x040fe20000410000 */
[----:B------:R-:W-:Y:S01]  /*ab70*/  FMUL.FTZ R25, R25, R24 ;  /* 0x0000001819197220 */ /* 0x000fe20000410000 */
[-C--:B------:R-:W-:Y:S01]  /*ab80*/  FMUL.FTZ R6, R42, R37.reuse ;  /* 0x000000252a067220 */ /* 0x080fe20000410000 */
[C---:B------:R-:W-:Y:S01]  /*ab90*/  FFMA.FTZ R40, R7.reuse, R58, -R40 ;  /* 0x0000003a07287223 */ /* 0x040fe20000010828 */
        /* <DEDUP_REMOVED lines=15> */
.L_x_12398:
[----:B------:R-:W-:Y:S05]  /*ac90*/  BSYNC B1 ;  /* 0x0000000000017941 */ /* 0x000fea0003800000 */
.L_x_12397:
[----:B------:R-:W-:Y:S04]  /*aca0*/  BSSY B1, `(.L_x_12399) ;  /* 0x000006a000017945 */ /* 0x000fe80003800000 */
[----:B------:R-:W-:Y:S05]  /*acb0*/  @P1 BRA `(.L_x_12400) ;  /* 0x0000000400a01947 */ /* 0x000fea0003800000 */
[----:B0-----:R-:W3:Y:S04]  /*acc0*/  LDL R0, [R1+0x10] ;  /* 0x0000100001007983 */ /* 0x001ee80000100800 */
[----:B------:R-:W4:Y:S01]  /*acd0*/  LDL R58, [R1+0x78] ;  /* 0x00007800013a7983 */ /* 0x000f220000100800 */
[--C-:B------:R-:W-:Y:S02]  /*ace0*/  SHF.R.U64 R39, R28, 0x10, R29.reuse ;  /* 0x000000101c277819 */ /* 0x100fe4000000121d */
[----:B------:R-:W-:Y:S02]  /*acf0*/  SHF.R.U32.HI R28, RZ, 0x10, R29 ;  /* 0x00000010ff1c7819 */ /* 0x000fe4000001161d */
[--C-:B------:R-:W-:Y:S02]  /*ad00*/  SHF.R.U64 R29, R8, 0x10, R9.reuse ;  /* 0x00000010081d7819 */ /* 0x100fe40000001209 */
[----:B------:R-:W-:-:S02]  /*ad10*/  SHF.R.U32.HI R8, RZ, 0x10, R9 ;  /* 0x00000010ff087819 */ /* 0x000fc40000011609 */
[----:B------:R-:W-:Y:S02]  /*ad20*/  SHF.R.U64 R37, R30, 0x10, R31 ;  /* 0x000000101e257819 */ /* 0x000fe4000000121f */
[----:B------:R-:W-:Y:S02]  /*ad30*/  PRMT R54, R54, 0x5410, R39 ;  /* 0x0000541036367816 */ /* 0x000fe40000000027 */
[----:B------:R-:W-:Y:S02]  /*ad40*/  PRMT R50, R50, 0x5410, R29 ;  /* 0x0000541032327816 */ /* 0x000fe4000000001d */
[--C-:B------:R-:W-:Y:S02]  /*ad50*/  SHF.R.U64 R9, R10, 0x10, R11.reuse ;  /* 0x000000100a097819 */ /* 0x100fe4000000120b */
[----:B------:R-:W-:Y:S01]  /*ad60*/  PRMT R51, R51, 0x5410, R8 ;  /* 0x0000541033337816 */ /* 0x000fe20000000008 */
[----:B------:R-:W-:Y:S01]  /*ad70*/  IMAD.U32 R39, R50, 0x10000, RZ ;  /* 0x0001000032277824 */ /* 0x000fe200078e00ff */
[----:B------:R-:W-:-:S02]  /*ad80*/  SHF.R.U32.HI R10, RZ, 0x10, R11 ;  /* 0x00000010ff0a7819 */ /* 0x000fc4000001160b */
[----:B------:R-:W-:Y:S01]  /*ad90*/  PRMT R55, R55, 0x5410, R28 ;  /* 0x0000541037377816 */ /* 0x000fe2000000001c */
[----:B------:R-:W-:Y:S01]  /*ada0*/  IMAD.U32 R36, R51, 0x10000, RZ ;  /* 0x0001000033247824 */ /* 0x000fe200078e00ff */
[----:B------:R-:W-:Y:S01]  /*adb0*/  PRMT R56, R56, 0x5410, R37 ;  /* 0x0000541038387816 */ /* 0x000fe20000000025 */
[----:B------:R-:W-:Y:S01]  /*adc0*/  IMAD.U32 R37, R54, 0x10000, RZ ;  /* 0x0001000036257824 */ /* 0x000fe200078e00ff */
[----:B------:R-:W-:Y:S02]  /*add0*/  SHF.R.U32.HI R30, RZ, 0x10, R31 ;  /* 0x00000010ff1e7819 */ /* 0x000fe4000001161f */
[----:B------:R-:W-:Y:S02]  /*ade0*/  PRMT R53, R53, 0x5410, R10 ;  /* 0x0000541035357816 */ /* 0x000fe4000000000a */
[----:B------:R-:W-:Y:S02]  /*adf0*/  PRMT R57, R57, 0x5410, R30 ;  /* 0x0000541039397816 */ /* 0x000fe4000000001e */
[----:B------:R-:W-:Y:S01]  /*ae00*/  PRMT R52, R52, 0x5410, R9 ;  /* 0x0000541034347816 */ /* 0x000fe20000000009 */
[----:B------:R-:W-:Y:S01]  /*ae10*/  IMAD.U32 R38, R53, 0x10000, RZ ;  /* 0x0001000035267824 */ /* 0x000fe200078e00ff */
[----:B---3--:R-:W-:-:S04]  /*ae20*/  LEA.HI R0, R3, R0, RZ, 0x1d ;  /* 0x0000000003007211 */ /* 0x008fc800078fe8ff */
[----:B------:R-:W-:-:S04]  /*ae30*/  SHF.R.S32.HI R5, RZ, 0x1f, R0 ;  /* 0x0000001fff057819 */ /* 0x000fc80000011400 */
[----:B------:R-:W-:Y:S01]  /*ae40*/  LEA.HI R5, R5, R0, RZ, 0x2 ;  /* 0x0000000005057211 */ /* 0x000fe200078f10ff */
[----:B------:R-:W-:-:S03]  /*ae50*/  IMAD.SHL.U32 R0, R0, 0x8, RZ ;  /* 0x0000000800007824 */ /* 0x000fc600078e00ff */
[----:B------:R-:W-:Y:S02]  /*ae60*/  SHF.R.S32.HI R5, RZ, 0x2, R5 ;  /* 0x00000002ff057819 */ /* 0x000fe40000011405 */
[----:B------:R-:W-:-:S03]  /*ae70*/  LOP3.LUT R0, R157, 0x18, R0, 0xf8, !PT ;  /* 0x000000189d007812 */ /* 0x000fc600078ef800 */
[----:B-----5:R-:W-:Y:S01]  /*ae80*/  IMAD R5, R5, 0x1800, R74 ;  /* 0x0000180005057824 */ /* 0x020fe200078e024a */
[----:B------:R-:W-:-:S05]  /*ae90*/  LOP3.LUT R0, R0, R72, RZ, 0x3c, !PT ;  /* 0x0000004800007212 */ /* 0x000fca00078e3cff */
[----:B------:R-:W-:Y:S02]  /*aea0*/  IMAD.IADD R25, R5, 0x1, R0 ;  /* 0x0000000105197824 */ /* 0x000fe400078e0200 */
[----:B----4-:R-:W0:Y:S02]  /*aeb0*/  LDS.128 R4, [R58] ;  /* 0x000000003a047984 */ /* 0x010e240000000c00 */
        /* <DEDUP_REMOVED lines=14> */
[C---:B--2---:R-:W-:Y:S01]  /*afa0*/  FMUL.FTZ R41, R28.reuse, R39 ;  /* 0x000000271c297220 */ /* 0x044fe20000410000 */
        /* <DEDUP_REMOVED lines=9> */
[C---:B------:R-:W-:Y:S01]  /*b040*/  FMUL.FTZ R28, R31.reuse, R38 ;  /* 0x000000261f1c7220 */ /* 0x040fe20000410000 */
        /* <DEDUP_REMOVED lines=15> */
[C---:B------:R-:W-:Y:S01]  /*b140*/  FMUL.FTZ R37, R25.reuse, R8 ;  /* 0x0000000819257220 */ /* 0x040fe20000410000 */
[C---:B------:R-:W-:Y:S01]  /*b150*/  FMUL.FTZ R29, R30.reuse, R11 ;  /* 0x0000000b1e1d7220 */ /* 0x040fe20000410000 */
[----:B------:R-:W-:Y:S01]  /*b160*/  FMUL.FTZ R38, R25, R28 ;  /* 0x0000001c19267220 */ /* 0x000fe20000410000 */
[-C--:B------:R-:W-:Y:S01]  /*b170*/  FMUL.FTZ R31, R30, R9.reuse ;  /* 0x000000091e1f7220 */ /* 0x080fe20000410000 */
[----:B------:R-:W-:Y:S01]  /*b180*/  LOP3.LUT R26, R26, 0xffff0000, RZ, 0xc0, !PT ;  /* 0xffff00001a1a7812 */ /* 0x000fe200078ec0ff */
[----:B------:R-:W-:Y:S01]  /*b190*/  FFMA.FTZ R29, R10, R9, -R29 ;  /* 0x000000090a1d7223 */ /* 0x000fe2000001081d */
[C---:B------:R-:W-:Y:S01]  /*b1a0*/  FFMA.FTZ R25, R5.reuse, R8, -R38 ;  /* 0x0000000805197223 */ /* 0x040fe20000010826 */
[----:B------:R-:W-:Y:S01]  /*b1b0*/  FFMA.FTZ R37, R5, R28, R37 ;  /* 0x0000001c05257223 */ /* 0x000fe20000010025 */
[----:B------:R-:W-:Y:S01]  /*b1c0*/  LOP3.LUT R9, R52, 0xffff0000, RZ, 0xc0, !PT ;  /* 0xffff000034097812 */ /* 0x000fe200078ec0ff */
[----:B------:R-:W-:Y:S01]  /*b1d0*/  FFMA.FTZ R10, R10, R11, R31 ;  /* 0x0000000b0a0a7223 */ /* 0x000fe2000001001f */
[----:B------:R-:W-:-:S02]  /*b1e0*/  LOP3.LUT R27, R27, 0xffff0000, RZ, 0xc0, !PT ;  /* 0xffff00001b1b7812 */ /* 0x000fc400078ec0ff */
[----:B------:R-:W-:Y:S01]  /*b1f0*/  LOP3.LUT R5, R56, 0xffff0000, RZ, 0xc0, !PT ;  /* 0xffff000038057812 */ /* 0x000fe200078ec0ff */
[C---:B------:R-:W-:Y:S01]  /*b200*/  FMUL.FTZ R11, R26.reuse, R9 ;  /* 0x000000091a0b7220 */ /* 0x040fe20000410000 */
[----:B------:R-:W-:Y:S02]  /*b210*/  LOP3.LUT R8, R53, 0xffff0000, RZ, 0xc0, !PT ;  /* 0xffff000035087812 */ /* 0x000fe400078ec0ff */
        /* <DEDUP_REMOVED lines=18> */
.L_x_12400:
[----:B------:R-:W-:Y:S05]  /*b340*/  BSYNC B1 ;  /* 0x0000000000017941 */ /* 0x000fea0003800000 */
.L_x_12399:
[----:B------:R-:W-:Y:S05]  /*b350*/  @P2 BRA `(.L_x_12381) ;  /* 0x0000000400a02947 */ /* 0x000fea0003800000 */
[----:B01----:R-:W3:Y:S04]  /*b360*/  LDL R0, [R1+0x14] ;  /* 0x0000140001007983 */ /* 0x003ee80000100800 */
[----:B------:R-:W4:Y:S01]  /*b370*/  LDL R36, [R1+0x74] ;  /* 0x0000740001247983 */ /* 0x000f220000100800 */
[----:B------:R-:W-:Y:S02]  /*b380*/  SHF.R.U64 R29, R32, 0x10, R33 ;  /* 0x00000010201d7819 */ /* 0x000fe40000001221 */
[----:B------:R-:W-:Y:S02]  /*b390*/  SHF.R.U64 R27, R34, 0x10, R35 ;  /* 0x00000010221b7819 */ /* 0x000fe40000001223 */
[--C-:B------:R-:W-:Y:S02]  /*b3a0*/  SHF.R.U64 R25, R12, 0x10, R13.reuse ;  /* 0x000000100c197819 */ /* 0x100fe4000000120d */
[----:B------:R-:W-:-:S02]  /*b3b0*/  SHF.R.U32.HI R12, RZ, 0x10, R13 ;  /* 0x00000010ff0c7819 */ /* 0x000fc4000001160d */
[----:B------:R-:W-:Y:S02]  /*b3c0*/  PRMT R46, R46, 0x5410, R29 ;  /* 0x000054102e2e7816 */ /* 0x000fe4000000001d */
[----:B------:R-:W-:Y:S02]  /*b3d0*/  PRMT R48, R48, 0x5410, R27 ;  /* 0x0000541030307816 */ /* 0x000fe4000000001b */
[----:B------:R-:W-:Y:S01]  /*b3e0*/  PRMT R25, R20, 0x5410, R25 ;  /* 0x0000541014197816 */ /* 0x000fe20000000019 */
[----:B------:R-:W-:Y:S01]  /*b3f0*/  IMAD.U32 R26, R46, 0x10000, RZ ;  /* 0x000100002e1a7824 */ /* 0x000fe200078e00ff */
[----:B------:R-:W-:Y:S02]  /*b400*/  SHF.R.U32.HI R32, RZ, 0x10, R33 ;  /* 0x00000010ff207819 */ /* 0x000fe40000011621 */
[----:B------:R-:W-:Y:S01]  /*b410*/  PRMT R27, R21, 0x5410, R12 ;  /* 0x00005410151b7816 */ /* 0x000fe2000000000c */
[----:B------:R-:W-:Y:S01]  /*b420*/  IMAD.U32 R28, R25, 0x10000, RZ ;  /* 0x00010000191c7824 */ /* 0x000fe200078e00ff */
[----:B------:R-:W-:-:S02]  /*b430*/  SHF.R.U32.HI R34, RZ, 0x10, R35 ;  /* 0x00000010ff227819 */ /* 0x000fc40000011623 */
[----:B------:R-:W-:Y:S01]  /*b440*/  PRMT R47, R47, 0x5410, R32 ;  /* 0x000054102f2f7816 */ /* 0x000fe20000000020 */
[----:B------:R-:W-:Y:S01]  /*b450*/  IMAD.U32 R29, R27, 0x10000, RZ ;  /* 0x000100001b1d7824 */ /* 0x000fe200078e00ff */
[----:B------:R-:W-:Y:S02]  /*b460*/  PRMT R49, R49, 0x5410, R34 ;  /* 0x0000541031317816 */ /* 0x000fe40000000022 */
[----:B------:R-:W-:Y:S02]  /*b470*/  LOP3.LUT R25, R25, 0xffff0000, RZ, 0xc0, !PT ;  /* 0xffff000019197812 */ /* 0x000fe400078ec0ff */
        /* <DEDUP_REMOVED lines=10> */
[----:B------:R-:W-:Y:S01]  /*b520*/  IMAD R0, R3, 0x2, R2 ;  /* 0x0000000203007824 */ /* 0x000fe200078e0202 */
[--C-:B------:R-:W-:Y:S02]  /*b530*/  SHF.R.U64 R3, R14, 0x10, R15.reuse ;  /* 0x000000100e037819 */ /* 0x100fe4000000120f */
[----:B------:R-:W-:Y:S02]  /*b540*/  SHF.R.U32.HI R14, RZ, 0x10, R15 ;  /* 0x00000010ff0e7819 */ /* 0x000fe4000001160f */
[----:B------:R-:W1:Y:S01]  /*b550*/  LDS.128 R8, [R0+0xc400] ;  /* 0x00c4000000087984 */ /* 0x000e620000000c00 */
[----:B------:R-:W-:-:S02]  /*b560*/  PRMT R44, R44, 0x5410, R3 ;  /* 0x000054102c2c7816 */ /* 0x000fc40000000003 */
[----:B------:R-:W-:-:S05]  /*b570*/  PRMT R45, R45, 0x5410, R14 ;  /* 0x000054102d2d7816 */ /* 0x000fca000000000e */
        /* <DEDUP_REMOVED lines=16> */
[C---:B------:R-:W-:Y:S01]  /*b680*/  FMUL.FTZ R33, R20.reuse, R29 ;  /* 0x0000001d14217220 */ /* 0x040fe20000410000 */
        /* <DEDUP_REMOVED lines=10> */
[----:B------:R-:W-:Y:S01]  /*b730*/  FFMA.FTZ R28, R14, R3, -R15 ;  /* 0x000000030e1c7223 */ /* 0x000fe2000001080f */
[----:B------:R-:W-:Y:S01]  /*b740*/  LOP3.LUT R3, R46, 0xffff0000, RZ, 0xc0, !PT ;  /* 0xffff00002e037812 */ /* 0x000fe200078ec0ff */
[----:B------:R-:W-:Y:S01]  /*b750*/  FFMA.FTZ R31, R14, R31, R24 ;  /* 0x0000001f0e1f7223 */ /* 0x000fe20000010018 */
[----:B------:R-:W-:Y:S01]  /*b760*/  LOP3.LUT R14, R27, 0xffff0000, RZ, 0xc0, !PT ;  /* 0xffff00001b0e7812 */ /* 0x000fe200078ec0ff */
[----:B------:R-:W-:Y:S01]  /*b770*/  FMUL.FTZ R15, R8, R25 ;  /* 0x00000019080f7220 */ /* 0x000fe20000410000 */
[----:B------:R-:W-:-:S02]  /*b780*/  IMAD.U32 R21, R10, 0x10000, RZ ;  /* 0x000100000a157824 */ /* 0x000fc400078e00ff */
[-C--:B------:R-:W-:Y:S01]  /*b790*/  FMUL.FTZ R27, R8, R3.reuse ;  /* 0x00000003081b7220 */ /* 0x080fe20000410000 */
[----:B------:R-:W-:Y:S02]  /*b7a0*/  IMAD.U32 R20, R44, 0x10000, RZ ;  /* 0x000100002c147824 */ /* 0x000fe400078e00ff */
[C---:B------:R-:W-:Y:S01]  /*b7b0*/  FMUL.FTZ R24, R9.reuse, R14 ;  /* 0x0000000e09187220 */ /* 0x040fe20000410000 */
[C---:B------:R-:W-:Y:S01]  /*b7c0*/  FFMA.FTZ R15, R4.reuse, R3, -R15 ;  /* 0x00000003040f7223 */ /* 0x040fe2000001080f */
[----:B------:R-:W-:Y:S01]  /*b7d0*/  FMUL.FTZ R9, R9, R12 ;  /* 0x0000000c09097220 */ /* 0x000fe20000410000 */
[----:B------:R-:W-:Y:S01]  /*b7e0*/  FFMA.FTZ R27, R4, R25, R27 ;  /* 0x00000019041b7223 */ /* 0x000fe2000001001b */
[----:B------:R-:W-:Y:S02]  /*b7f0*/  IMAD.U32 R8, R48, 0x10000, RZ ;  /* 0x0001000030087824 */ /* 0x000fe400078e00ff */
[----:B------:R-:W-:Y:S01]  /*b800*/  FMUL.FTZ R4, R21, R20 ;  /* 0x0000001415047220 */ /* 0x000fe20000410000 */
[C---:B------:R-:W-:Y:S01]  /*b810*/  FFMA.FTZ R24, R5.reuse, R12, -R24 ;  /* 0x0000000c05187223 */ /* 0x040fe20000010818 */
[----:B------:R-:W-:Y:S01]  /*b820*/  FFMA.FTZ R14, R5, R14, R9 ;  /* 0x0000000e050e7223 */ /* 0x000fe20000010009 */
[----:B------:R-:W-:Y:S01]  /*b830*/  LOP3.LUT R10, R10, 0xffff0000, RZ, 0xc0, !PT ;  /* 0xffff00000a0a7812 */ /* 0x000fe200078ec0ff */
[-C--:B------:R-:W-:Y:S01]  /*b840*/  FMUL.FTZ R26, R21, R8.reuse ;  /* 0x00000008151a7220 */ /* 0x080fe20000410000 */
[----:B------:R-:W-:Y:S01]  /*b850*/  FFMA.FTZ R12, R13, R8, -R4 ;  /* 0x000000080d0c7223 */ /* 0x000fe20000010804 */
[----:B------:R-:W-:-:S02]  /*b860*/  LOP3.LUT R5, R44, 0xffff0000, RZ, 0xc0, !PT ;  /* 0xffff00002c057812 */ /* 0x000fc400078ec0ff */
[----:B------:R-:W-:Y:S01]  /*b870*/  LOP3.LUT R11, R11, 0xffff0000, RZ, 0xc0, !PT ;  /* 0xffff00000b0b7812 */ /* 0x000fe200078ec0ff */
[----:B------:R-:W-:Y:S01]  /*b880*/  FFMA.FTZ R26, R13, R20, R26 ;  /* 0x000000140d1a7223 */ /* 0x000fe2000001001a */
[----:B------:R-:W-:Y:S01]  /*b890*/  LOP3.LUT R3, R48, 0xffff0000, RZ, 0xc0, !PT ;  /* 0xffff000030037812 */ /* 0x000fe200078ec0ff */
[C---:B------:R-:W-:Y:S01]  /*b8a0*/  FMUL.FTZ R9, R10.reuse, R5 ;  /* 0x000000050a097220 */ /* 0x040fe20000410000 */
        /* <DEDUP_REMOVED lines=19> */
.L_x_12381:
[----:B------:R-:W-:Y:S05]  /*b9e0*/  BSYNC B0 ;  /* 0x0000000000007941 */ /* 0x000fea0003800000 */
.L_x_12374:
        /* <DEDUP_REMOVED lines=8> */
.L_x_12372:
[----:B0--3--:R-:W-:-:S05]  /*ba70*/  IMAD.U32 R0, RZ, RZ, UR41 ;  /* 0x00000029ff007e24 */ /* 0x009fca000f8e00ff */
[----:B------:R-:W-:-:S13]  /*ba80*/  ISETP.NE.AND P0, PT, R0, 0x3, PT ;  /* 0x000000030000780c */ /* 0x000fda0003f05270 */
[----:B------:R-:W-:Y:S05]  /*ba90*/  @!P0 BRA `(.L_x_12401) ;  /* 0x0000000000048947 */ /* 0x000fea0003800000 */
[----:B------:R-:W-:Y:S01]  /*baa0*/  BPT.TRAP 0x1 ;  /* 0x000000040000795c */ /* 0x000fe20000300000 */
.L_x_12401:
[----:B------:R-:W-:Y:S01]  /*bab0*/  IMAD R0, R19, 0x8, R2 ;  /* 0x0000000813007824 */ /* 0x000fe200078e0202 */
[----:B--2-4-:R-:W-:-:S04]  /*bac0*/  SHF.L.U32 R5, R138, 0x1f, RZ ;  /* 0x0000001f8a057819 */ /* 0x014fc800000006ff */
[----:B------:R0:W2:Y:S01]  /*bad0*/  SYNCS.PHASECHK.TRANS64.TRYWAIT P1, [R0+URZ+0x2d830], R5 ;  /* 0x02d83005000075a7 */ /* 0x0000a2000802017f */
[----:B------:R-:W-:Y:S05]  /*bae0*/  @!P0 BRA `(.L_x_12402) ;  /* 0x0000000000048947 */ /* 0x000fea0003800000 */
[----:B------:R-:W-:Y:S01]  /*baf0*/  BPT.TRAP 0x1 ;  /* 0x000000040000795c */ /* 0x000fe20000300000 */
.L_x_12402:
[----:B-1----:R-:W-:Y:S01]  /*bb00*/  VIADD R3, R2, 0x15400 ;  /* 0x0001540002037836 */ /* 0x002fe20000000000 */
        /* <DEDUP_REMOVED lines=9> */
.L_x_12403:
[----:B-1----:R-:W3:Y:S01]  /*bba0*/  LDL R3, [R1+0x28] ;  /* 0x0000280001037983 */ /* 0x002ee20000100800 */
[----:B0-2---:R-:W-:Y:S01]  /*bbb0*/  IMAD.MOV.U32 R5, RZ, RZ, -0x7fffffe0 ;  /* 0x80000020ff057424 */ /* 0x005fe200078e00ff */
[----:B------:R-:W-:Y:S05]  /*bbc0*/  WARPSYNC.ALL ;  /* 0x0000000000007948 */ /* 0x000fea0003800000 */
[C---:B------:R-:W-:Y:S01]  /*bbd0*/  R2UR UR4, R142.reuse ;  /* 0x000000008e0472ca */ /* 0x040fe200000e0000 */
[----:B-----5:R-:W-:Y:S01]  /*bbe0*/  WARPGROUP.ARRIVE ;  /* 0x00000000000079c5 */ /* 0x020fe20000000000 */
        /* <DEDUP_REMOVED lines=63> */
.L_x_12405:
        /* <DEDUP_REMOVED lines=9> */
[----:B------:R-:W-:Y:S01]  /*c070*/  LOP3.LUT R23, R23, 0xfffffff7, RZ, 0xc0, !PT ;  /* 0xfffffff717177812 */ /* 0x000fe200078ec0ff */
[----:B------:R-:W-:Y:S01]  /*c080*/  ULDC UR43, c[0x0][0x988] ;  /* 0x00026200002b7ab9 */ /* 0x000fe20000000800 */
[----:B------:R-:W-:Y:S01]  /*c090*/  ULDC UR44, c[0x0][0x988] ;  /* 0x00026200002c7ab9 */ /* 0x000fe20000000800 */
[----:B0-----:R-:W-:-:S13]  /*c0a0*/  ISETP.NE.AND P4, PT, R3, 0x1, PT ;  /* 0x000000010300780c */ /* 0x001fda0003f85270 */
[----:B------:R-:W0:Y:S08]  /*c0b0*/  @P4 LDC R3, c[0x0][0x44c] ;  /* 0x00011300ff034b82 */ /* 0x000e300000000800 */
[----:B------:R-:W1:Y:S01]  /*c0c0*/  @P4 LDC R4, c[0x0][0x450] ;  /* 0x00011400ff044b82 */ /* 0x000e620000000800 */
[----:B--2---:R-:W-:-:S04]  /*c0d0*/  IMAD.IADD R6, R5, 0x1, R91 ;  /* 0x0000000105067824 */ /* 0x004fc800078e025b */
[----:B0-----:R-:W-:-:S05]  /*c0e0*/  @P4 IMAD.HI.U32 R3, R6, R3, RZ ;  /* 0x0000000306034227 */ /* 0x001fca00078e00ff */
[----:B-1----:R-:W-:Y:S01]  /*c0f0*/  @P4 SHF.R.U32.HI R6, RZ, R4, R3 ;  /* 0x00000004ff064219 */ /* 0x002fe20000011603 */
[----:B------:R-:W-:-:S04]  /*c100*/  IMAD.MOV.U32 R3, RZ, RZ, -0x80 ;  /* 0xffffff80ff037424 */ /* 0x000fc800078e00ff */
[----:B------:R-:W0:Y:S01]  /*c110*/  SHFL.IDX PT, R7, R6, 0x1, 0x1c1f ;  /* 0x003c1f0006077f89 */ /* 0x000e2200000e0000 */
[----:B------:R-:W-:-:S04]  /*c120*/  IMAD R3, R88, R3, 0x80 ;  /* 0x0000008058037424 */ /* 0x000fc800078e0203 */
[----:B------:R-:W-:Y:S02]  /*c130*/  VIADD R4, R3, 0x1 ;  /* 0x0000000103047836 */ /* 0x000fe40000000000 */
[----:B----4-:R-:W-:Y:S02]  /*c140*/  IMAD.IADD R5, R89, 0x1, R3 ;  /* 0x0000000159057824 */ /* 0x010fe400078e0203 */
[C---:B---3--:R-:W-:Y:S02]  /*c150*/  IMAD R4, R8.reuse, -0x2, R4 ;  /* 0xfffffffe08047824 */ /* 0x048fe400078e0204 */
        /* <DEDUP_REMOVED lines=98> */
[----:B------:R-:W0:Y:S04]  /*c780*/  SHFL.BFLY PT, R3, R8, 0x2, 0x1f ;  /* 0x0c401f0008037f89 */ /* 0x000e2800000e0000 */
[----:B------:R-:W1:Y:S01]  /*c790*/  SHFL.IDX PT, R6, R6, RZ, 0x1c1f ;  /* 0x001c1fff06067589 */ /* 0x000e6200000e0000 */
[----:B0-----:R-:W-:-:S05]  /*c7a0*/  FMNMX.FTZ R10, R8, R3, !PT ;  /* 0x00000003080a7209 */ /* 0x001fca0007810000 */
[----:B------:R-:W0:Y:S01]  /*c7b0*/  SHFL.BFLY PT, R3, R10, 0x1, 0x1f ;  /* 0x0c201f000a037f89 */ /* 0x000e2200000e0000 */
[----:B-1----:R-:W-:-:S04]  /*c7c0*/  VIADDMNMX R4, R6, R4, R5, PT ;  /* 0x0000000406047246 */ /* 0x002fc80003800105 */
[C---:B------:R-:W-:Y:S02]  /*c7d0*/  ISETP.GT.AND P2, PT, R4.reuse, 0x1, PT ;  /* 0x000000010400780c */ /* 0x040fe40003f44270 */
[----:B------:R-:W-:Y:S02]  /*c7e0*/  ISETP.GT.AND P3, PT, R4, 0x8, PT ;  /* 0x000000080400780c */ /* 0x000fe40003f64270 */
[----:B------:R-:W-:Y:S02]  /*c7f0*/  FSEL R25, R25, -INF , P2 ;  /* 0xff80000019197808 */ /* 0x000fe40001000000 */
[----:B0-----:R-:W-:-:S04]  /*c800*/  FMNMX.FTZ R3, R10, R3, !PT ;  /* 0x000000030a037209 */ /* 0x001fc80007810000 */
[C---:B------:R-:W-:Y:S01]  /*c810*/  FSETP.NEU.FTZ.AND P1, PT, R3.reuse, -INF , PT ;  /* 0xff8000000300780b */ /* 0x040fe20003f3d000 */
[----:B------:R-:W-:-:S05]  /*c820*/  FMUL.FTZ R7, R3, UR45 ;  /* 0x0000002d03077c20 */ /* 0x000fca0008410000 */
[----:B------:R-:W-:Y:S02]  /*c830*/  FSEL R7, R7, RZ, P1 ;  /* 0x000000ff07077208 */ /* 0x000fe40000800000 */
[----:B------:R-:W-:-:S04]  /*c840*/  ISETP.GT.AND P1, PT, R4, RZ, PT ;  /* 0x000000ff0400720c */ /* 0x000fc80003f24270 */
        /* <DEDUP_REMOVED lines=48> */
[----:B------:R-:W-:Y:S01]  /*cb50*/  FMNMX.FTZ R12, R56, R21, !PT ;  /* 0x00000015380c7209 */ /* 0x000fe20007810000 */
[----:B------:R-:W-:Y:S01]  /*cb60*/  FFMA.FTZ R5, R27, UR45, -R7 ;  /* 0x0000002d1b057c23 */ /* 0x000fe20008010807 */
        /* <DEDUP_REMOVED lines=42> */
[----:B------:R-:W-:-:S04]  /*ce10*/  FMNMX.FTZ R4, R84, R35, !PT ;  /* 0x0000002354047209 */ /* 0x000fc80007810000 */
[----:B------:R-:W-:-:S05]  /*ce20*/  FMNMX.FTZ R4, R85, R4, !PT ;  /* 0x0000000455047209 */ /* 0x000fca0007810000 */
[----:B------:R-:W0:Y:S02]  /*ce30*/  SHFL.BFLY PT, R35, R4, 0x2, 0x1f ;  /* 0x0c401f0004237f89 */ /* 0x000e2400000e0000 */
[----:B0-----:R-:W-:-:S05]  /*ce40*/  FMNMX.FTZ R35, R4, R35, !PT ;  /* 0x0000002304237209 */ /* 0x001fca0007810000 */
[----:B------:R-:W0:Y:S01]  /*ce50*/  SHFL.BFLY PT, R4, R35, 0x1, 0x1f ;  /* 0x0c201f0023047f89 */ /* 0x000e2200000e0000 */
[--C-:B------:R-:W-:Y:S01]  /*ce60*/  FFMA.FTZ R34, R34, UR45, -R7.reuse ;  /* 0x0000002d22227c23 */ /* 0x100fe20008010807 */
[----:B------:R-:W-:-:S03]  /*ce70*/  FFMA.FTZ R9, R26, UR45, -R7 ;  /* 0x0000002d1a097c23 */ /* 0x000fc60008010807 */
[----:B------:R1:W-:Y:S01]  /*ce80*/  MUFU.EX2 R13, R34 ;  /* 0x00000022000d7308 */ /* 0x0003e20000000800 */
[--C-:B------:R-:W-:Y:S01]  /*ce90*/  FFMA.FTZ R30, R30, UR45, -R7.reuse ;  /* 0x0000002d1e1e7c23 */ /* 0x100fe20008010807 */
[--C-:B-1----:R-:W-:Y:S01]  /*cea0*/  FFMA.FTZ R34, R51, UR45, -R7.reuse ;  /* 0x0000002d33227c23 */ /* 0x102fe20008010807 */
[--C-:B------:R-:W-:Y:S01]  /*ceb0*/  FFMA.FTZ R51, R58, UR45, -R7.reuse ;  /* 0x0000002d3a337c23 */ /* 0x100fe20008010807 */
[----:B------:R-:W-:Y:S01]  /*cec0*/  FFMA.FTZ R58, R67, UR45, -R7 ;  /* 0x0000002d433a7c23 */ /* 0x000fe20008010807 */
[----:B0-----:R-:W-:-:S04]  /*ced0*/  FMNMX.FTZ R4, R35, R4, !PT ;  /* 0x0000000423047209 */ /* 0x001fc80007810000 */
[C---:B------:R-:W-:Y:S01]  /*cee0*/  FSETP.NEU.FTZ.AND P1, PT, R4.reuse, -INF , PT ;  /* 0xff8000000400780b */ /* 0x040fe20003f3d000 */
[----:B------:R-:W-:Y:S01]  /*cef0*/  FMUL.FTZ R67, R4, UR45 ;  /* 0x0000002d04437c20 */ /* 0x000fe20008410000 */
[----:B------:R-:W-:Y:S04]  /*cf00*/  MUFU.EX2 R9, R9 ;  /* 0x0000000900097308 */ /* 0x000fe80000000800 */
[----:B------:R-:W-:-:S04]  /*cf10*/  FSEL R67, R67, RZ, P1 ;  /* 0x000000ff43437208 */ /* 0x000fc80000800000 */
[----:B------:R-:W0:Y:S01]  /*cf20*/  MUFU.EX2 R5, R5 ;  /* 0x0000000500057308 */ /* 0x000e220000000800 */
[--C-:B------:R-:W-:Y:S01]  /*cf30*/  FFMA.FTZ R12, R24, UR45, -R67.reuse ;  /* 0x0000002d180c7c23 */ /* 0x100fe20008010843 */
[----:B------:R-:W-:Y:S01]  /*cf40*/  FFMA.FTZ R25, R25, UR45, -R67 ;  /* 0x0000002d19197c23 */ /* 0x000fe20008010843 */
[----:B------:R-:W-:-:S05]  /*cf50*/  FFMA.FTZ R54, R54, UR45, -R7 ;  /* 0x0000002d36367c23 */ /* 0x000fca0008010807 */
[----:B------:R-:W1:Y:S01]  /*cf60*/  MUFU.EX2 R11, R30 ;  /* 0x0000001e000b7308 */ /* 0x000e620000000800 */
[--C-:B------:R-:W-:Y:S01]  /*cf70*/  FFMA.FTZ R14, R28, UR45, -R67.reuse ;  /* 0x0000002d1c0e7c23 */ /* 0x100fe20008010843 */
[----:B------:R-:W-:-:S06]  /*cf80*/  FFMA.FTZ R29, R29, UR45, -R67 ;  /* 0x0000002d1d1d7c23 */ /* 0x000fcc0008010843 */
[----:B------:R-:W2:Y:S01]  /*cf90*/  MUFU.EX2 R6, R6 ;  /* 0x0000000600067308 */ /* 0x000ea20000000800 */
[----:B------:R-:W-:Y:S01]  /*cfa0*/  FFMA.FTZ R28, R32, UR45, -R67 ;  /* 0x0000002d201c7c23 */ /* 0x000fe20008010843 */
[----:B------:R-:W-:Y:S01]  /*cfb0*/  FFMA.FTZ R10, R39, UR45, -R7 ;  /* 0x0000002d270a7c23 */ /* 0x000fe20008010807 */
[----:B------:R-:W-:-:S05]  /*cfc0*/  FFMA.FTZ R32, R44, UR45, -R67 ;  /* 0x0000002d2c207c23 */ /* 0x000fca0008010843 */
[----:B------:R-:W-:Y:S01]  /*cfd0*/  MUFU.EX2 R12, R12 ;  /* 0x0000000c000c7308 */ /* 0x000fe20000000800 */
[--C-:B------:R-:W-:Y:S01]  /*cfe0*/  FFMA.FTZ R38, R38, UR45, -R7.reuse ;  /* 0x0000002d26267c23 */ /* 0x100fe20008010807 */
[----:B------:R-:W-:Y:S01]  /*cff0*/  FFMA.FTZ R39, R62, UR45, -R7 ;  /* 0x0000002d3e277c23 */ /* 0x000fe20008010807 */
[----:B------:R-:W-:-:S05]  /*d000*/  FFMA.FTZ R44, R52, UR45, -R67 ;  /* 0x0000002d342c7c23 */ /* 0x000fca0008010843 */
[----:B------:R-:W3:Y:S01]  /*d010*/  MUFU.EX2 R25, R25 ;  /* 0x0000001900197308 */ /* 0x000ee20000000800 */
[----:B------:R-:W-:Y:S01]  /*d020*/  FFMA.FTZ R62, R75, UR45, -R7 ;  /* 0x0000002d4b3e7c23 */ /* 0x000fe20008010807 */
[----:B0-----:R-:W-:Y:S01]  /*d030*/  FADD.FTZ R52, R9, R5 ;  /* 0x0000000509347221 */ /* 0x001fe20000010000 */
[----:B------:R-:W-:-:S05]  /*d040*/  FFMA.FTZ R75, R37, UR45, -R67 ;  /* 0x0000002d254b7c23 */ /* 0x000fca0008010843 */
[----:B------:R0:W-:Y:S01]  /*d050*/  MUFU.EX2 R31, R54 ;  /* 0x00000036001f7308 */ /* 0x0001e20000000800 */
[--C-:B------:R-:W-:Y:S01]  /*d060*/  FFMA.FTZ R37, R45, UR45, -R67.reuse ;  /* 0x0000002d2d257c23 */ /* 0x100fe20008010843 */
[----:B------:R-:W-:-:S06]  /*d070*/  FFMA.FTZ R45, R53, UR45, -R67 ;  /* 0x0000002d352d7c23 */ /* 0x000fcc0008010843 */
[----:B------:R-:W4:Y:S01]  /*d080*/  MUFU.EX2 R14, R14 ;  /* 0x0000000e000e7308 */ /* 0x000f220000000800 */
[--C-:B0-----:R-:W-:Y:S01]  /*d090*/  FFMA.FTZ R54, R59, UR45, -R7.reuse ;  /* 0x0000002d3b367c23 */ /* 0x101fe20008010807 */
[----:B------:R-:W-:Y:S01]  /*d0a0*/  FFMA.FTZ R59, R71, UR45, -R7 ;  /* 0x0000002d473b7c23 */ /* 0x000fe20008010807 */
[--C-:B------:R-:W-:Y:S01]  /*d0b0*/  FFMA.FTZ R71, R33, UR45, -R67.reuse ;  /* 0x0000002d21477c23 */ /* 0x100fe20008010843 */
[--C-:B------:R-:W-:Y:S01]  /*d0c0*/  FFMA.FTZ R33, R41, UR45, -R67.reuse ;  /* 0x0000002d29217c23 */ /* 0x100fe20008010843 */
[----:B------:R-:W-:-:S03]  /*d0d0*/  FFMA.FTZ R41, R49, UR45, -R67 ;  /* 0x0000002d31297c23 */ /* 0x000fc60008010843 */
[----:B------:R-:W0:Y:S01]  /*d0e0*/  MUFU.EX2 R8, R8 ;  /* 0x0000000800087308 */ /* 0x000e220000000800 */
[--C-:B------:R-:W-:Y:S01]  /*d0f0*/  FFMA.FTZ R49, R57, UR45, -R67.reuse ;  /* 0x0000002d39317c23 */ /* 0x100fe20008010843 */
[----:B------:R-:W-:Y:S01]  /*d100*/  FFMA.FTZ R57, R65, UR45, -R67 ;  /* 0x0000002d41397c23 */ /* 0x000fe20008010843 */
[----:B------:R-:W-:Y:S02]  /*d110*/  IMAD.U32 R53, RZ, RZ, UR40 ;  /* 0x00000028ff357e24 */ /* 0x000fe4000f8e00ff */
[----:B-1----:R-:W-:Y:S01]  /*d120*/  FADD.FTZ R65, R11, R52 ;  /* 0x000000340b417221 */ /* 0x002fe20000010000 */
[----:B------:R-:W-:Y:S02]  /*d130*/  FFMA.FTZ R20, R42, UR45, -R7 ;  /* 0x0000002d2a147c23 */ /* 0x000fe40008010807 */
[----:B------:R-:W1:Y:S01]  /*d140*/  MUFU.EX2 R29, R29 ;  /* 0x0000001d001d7308 */ /* 0x000e620000000800 */
[--C-:B------:R-:W-:Y:S01]  /*d150*/  FFMA.FTZ R24, R40, UR45, -R67.reuse ;  /* 0x0000002d28187c23 */ /* 0x100fe20008010843 */
[----:B------:R-:W-:Y:S01]  /*d160*/  FFMA.FTZ R40, R56, UR45, -R67 ;  /* 0x0000002d38287c23 */ /* 0x000fe20008010843 */
[----:B--2---:R-:W-:-:S05]  /*d170*/  FADD.FTZ R56, R6, R65 ;  /* 0x0000004106387221 */ /* 0x004fca0000010000 */
[----:B------:R-:W2:Y:S01]  /*d180*/  MUFU.EX2 R15, R38 ;  /* 0x00000026000f7308 */ /* 0x000ea20000000800 */
[----:B------:R-:W-:Y:S01]  /*d190*/  PRMT R0, R53, 0x654, R0 ;  /* 0x0000065435007816 */ /* 0x000fe20000000000 */
[----:B------:R-:W-:Y:S01]  /*d1a0*/  FFMA.FTZ R53, R61, UR45, -R67 ;  /* 0x0000002d3d357c23 */ /* 0x000fe20008010843 */
[----:B------:R-:W-:-:S05]  /*d1b0*/  FFMA.FTZ R43, R43, UR45, -R7 ;  /* 0x0000002d2b2b7c23 */ /* 0x000fca0008010807 */
[----:B------:R-:W5:Y:S01]  /*d1c0*/  MUFU.EX2 R28, R28 ;  /* 0x0000001c001c7308 */ /* 0x000f620000000800 */
[----:B---3--:R-:W-:Y:S01]  /*d1d0*/  FADD.FTZ R61, R12, R25 ;  /* 0x000000190c3d7221 */ /* 0x008fe20000010000 */
[----:B------:R-:W-:-:S06]  /*d1e0*/  FADD.FTZ R65, R13, R56 ;  /* 0x000000380d417221 */ /* 0x000fcc0000010000 */
[----:B------:R-:W3:Y:S01]  /*d1f0*/  MUFU.EX2 R10, R10 ;  /* 0x0000000a000a7308 */ /* 0x000ee20000000800 */
[----:B----4-:R-:W-:Y:S01]  /*d200*/  FADD.FTZ R52, R14, R61 ;  /* 0x0000003d0e347221 */ /* 0x010fe20000010000 */
[----:B------:R-:W-:-:S06]  /*d210*/  FFMA.FTZ R46, R46, UR45, -R7 ;  /* 0x0000002d2e2e7c23 */ /* 0x000fcc0008010807 */
[----:B------:R-:W4:Y:S01]  /*d220*/  MUFU.EX2 R71, R71 ;  /* 0x0000004700477308 */ /* 0x000f220000000800 */
[----:B0-----:R-:W-:-:S07]  /*d230*/  FADD.FTZ R56, R8, R65 ;  /* 0x0000004108387221 */ /* 0x001fce0000010000 */
[----:B------:R-:W0:Y:S01]  /*d240*/  MUFU.EX2 R20, R20 ;  /* 0x0000001400147308 */ /* 0x000e220000000800 */
[----:B-1----:R-:W-:Y:S01]  /*d250*/  FADD.FTZ R61, R29, R52 ;  /* 0x000000341d3d7221 */ /* 0x002fe20000010000 */
[----:B--2---:R-:W-:Y:S01]  /*d260*/  FADD.FTZ R65, R15, R56 ;  /* 0x000000380f417221 */ /* 0x004fe20000010000 */
[----:B------:R-:W-:-:S05]  /*d270*/  FFMA.FTZ R26, R47, UR45, -R7 ;  /* 0x0000002d2f1a7c23 */ /* 0x000fca0008010807 */
[----:B------:R-:W-:Y:S08]  /*d280*/  MUFU.EX2 R75, R75 ;  /* 0x0000004b004b7308 */ /* 0x000ff00000000800 */
[----:B------:R-:W-:Y:S01]  /*d290*/  MUFU.EX2 R24, R24 ;  /* 0x0000001800187308 */ /* 0x000fe20000000800 */
[----:B------:R-:W-:-:S07]  /*d2a0*/  F2FP.BF16.F32.PACK_AB R11, R6, R11 ;  /* 0x0000000b060b723e */ /* 0x000fce00000010ff */
[----:B------:R-:W-:Y:S01]  /*d2b0*/  MUFU.EX2 R33, R33 ;  /* 0x0000002100217308 */ /* 0x000fe20000000800 */
[----:B------:R-:W-:-:S07]  /*d2c0*/  FFMA.FTZ R30, R50, UR45, -R7 ;  /* 0x0000002d321e7c23 */ /* 0x000fce0008010807 */
[----:B------:R-:W-:Y:S08]  /*d2d0*/  MUFU.EX2 R32, R32 ;  /* 0x0000002000207308 */ /* 0x000ff00000000800 */
[----:B------:R-:W-:Y:S01]  /*d2e0*/  MUFU.EX2 R37, R37 ;  /* 0x0000002500257308 */ /* 0x000fe20000000800 */
[----:B------:R-:W-:-:S07]  /*d2f0*/  FFMA.FTZ R38, R55, UR45, -R7 ;  /* 0x0000002d37267c23 */ /* 0x000fce0008010807 */
[----:B------:R-:W-:Y:S08]  /*d300*/  MUFU.EX2 R34, R34 ;  /* 0x0000002200227308 */ /* 0x000ff00000000800 */
[----:B------:R-:W-:Y:S01]  /*d310*/  MUFU.EX2 R44, R44 ;  /* 0x0000002c002c7308 */ /* 0x000fe20000000800 */
[----:B------:R-:W-:Y:S01]  /*d320*/  F2FP.BF16.F32.PACK_AB R9, R5, R9 ;  /* 0x000000090509723e */ /* 0x000fe200000010ff */
[----:B------:R-:W-:Y:S01]  /*d330*/  FFMA.FTZ R60, R60, UR45, -R67 ;  /* 0x0000002d3c3c7c23 */ /* 0x000fe20008010843 */
[----:B------:R1:W-:Y:S05]  /*d340*/  SYNCS.ARRIVE.TRANS64.RED.A1T0 RZ, [R0+URZ], RZ ;  /* 0x000000ff00ff79a7 */ /* 0x0003ea000810043f */
[----:B------:R-:W2:Y:S01]  /*d350*/  MUFU.EX2 R21, R43 ;  /* 0x0000002b00157308 */ /* 0x000ea20000000800 */
[----:B-----5:R-:W-:Y:S01]  /*d360*/  FADD.FTZ R52, R28, R61 ;  /* 0x0000003d1c347221 */ /* 0x020fe20000010000 */
[----:B---3--:R-:W-:-:S06]  /*d370*/  FADD.FTZ R65, R10, R65 ;  /* 0x000000410a417221 */ /* 0x008fcc0000010000 */
[----:B------:R-:W3:Y:S01]  /*d380*/  MUFU.EX2 R27, R46 ;  /* 0x0000002e001b7308 */ /* 0x000ee20000000800 */
[----:B----4-:R-:W-:Y:S01]  /*d390*/  FADD.FTZ R61, R71, R52 ;  /* 0x00000034473d7221 */ /* 0x010fe20000010000 */
[----:B0-----:R-:W-:Y:S01]  /*d3a0*/  FADD.FTZ R52, R20, R65 ;  /* 0x0000004114347221 */ /* 0x001fe20000010000 */
[----:B------:R-:W-:Y:S02]  /*d3b0*/  F2FP.BF16.F32.PACK_AB R15, R10, R15 ;  /* 0x0000000f0a0f723e */ /* 0x000fe400000010ff */
[----:B------:R-:W-:Y:S01]  /*d3c0*/  F2FP.BF16.F32.PACK_AB R10, R29, R14 ;  /* 0x0000000e1d0a723e */ /* 0x000fe200000010ff */
[----:B--2---:R-:W-:-:S04]  /*d3d0*/  FADD.FTZ R52, R21, R52 ;  /* 0x0000003415347221 */ /* 0x004fc80000010000 */
[----:B---3--:R-:W-:Y:S02]  /*d3e0*/  FADD.FTZ R29, R27, R52 ;  /* 0x000000341b1d7221 */ /* 0x008fe40000010000 */
[----:B------:R-:W2:Y:S01]  /*d3f0*/  LDL R52, [R1+0x50] ;  /* 0x0000500001347983 */ /* 0x000ea20000100800 */
[----:B------:R-:W-:Y:S01]  /*d400*/  FFMA.FTZ R47, R70, UR45, -R7 ;  /* 0x0000002d462f7c23 */ /* 0x000fe20008010807 */
[----:B------:R-:W-:-:S06]  /*d410*/  FFMA.FTZ R70, R36, UR45, -R67 ;  /* 0x0000002d24467c23 */ /* 0x000fcc0008010843 */
[----:B------:R-:W0:Y:S01]  /*d420*/  MUFU.EX2 R70, R70 ;  /* 0x0000004600467308 */ /* 0x000e220000000800 */
[----:B------:R-:W-:Y:S01]  /*d430*/  FFMA.FTZ R36, R48, UR45, -R67 ;  /* 0x0000002d30247c23 */ /* 0x000fe20008010843 */
[----:B------:R-:W-:-:S06]  /*d440*/  F2FP.BF16.F32.PACK_AB R13, R8, R13 ;  /* 0x0000000d080d723e */ /* 0x000fcc00000010ff */
[----:B------:R-:W3:Y:S01]  /*d450*/  MUFU.EX2 R26, R26 ;  /* 0x0000001a001a7308 */ /* 0x000ee20000000800 */
[----:B------:R-:W-:Y:S01]  /*d460*/  F2FP.BF16.F32.PACK_AB R8, R25, R12 ;  /* 0x0000000c1908723e */ /* 0x000fe200000010ff */
[----:B0-----:R-:W-:-:S06]  /*d470*/  FADD.FTZ R6, R70, R61 ;  /* 0x0000003d46067221 */ /* 0x001fcc0000010000 */
[----:B------:R-:W0:Y:S01]  /*d480*/  MUFU.EX2 R36, R36 ;  /* 0x0000002400247308 */ /* 0x000e220000000800 */
[----:B------:R-:W-:-:S04]  /*d490*/  FADD.FTZ R61, R75, R6 ;  /* 0x000000064b3d7221 */ /* 0x000fc80000010000 */
[----:B------:R-:W-:-:S03]  /*d4a0*/  FADD.FTZ R12, R24, R61 ;  /* 0x0000003d180c7221 */ /* 0x000fc60000010000 */
[----:B------:R-:W4:Y:S01]  /*d4b0*/  MUFU.EX2 R30, R30 ;  /* 0x0000001e001e7308 */ /* 0x000f220000000800 */
[----:B------:R-:W-:Y:S01]  /*d4c0*/  FADD.FTZ R25, R33, R12 ;  /* 0x0000000c21197221 */ /* 0x000fe20000010000 */
[----:B------:R-:W-:-:S06]  /*d4d0*/  F2FP.BF16.F32.PACK_AB R12, R71, R28 ;  /* 0x0000001c470c723e */ /* 0x000fcc00000010ff */
[----:B------:R-:W5:Y:S01]  /*d4e0*/  MUFU.EX2 R41, R41 ;  /* 0x0000002900297308 */ /* 0x000f620000000800 */
[----:B------:R-:W-:Y:S01]  /*d4f0*/  FADD.FTZ R28, R32, R25 ;  /* 0x00000019201c7221 */ /* 0x000fe20000010000 */
[----:B---3--:R-:W-:-:S03]  /*d500*/  FADD.FTZ R61, R26, R29 ;  /* 0x0000001d1a3d7221 */ /* 0x008fc60000010000 */
[----:B------:R-:W-:-:S03]  /*d510*/  FADD.FTZ R29, R37, R28 ;  /* 0x0000001c251d7221 */ /* 0x000fc60000010000 */
[----:B------:R-:W3:Y:S01]  /*d520*/  MUFU.EX2 R45, R45 ;  /* 0x0000002d002d7308 */ /* 0x000ee20000000800 */
[----:B------:R-:W-:Y:S01]  /*d530*/  F2FP.BF16.F32.PACK_AB R25, R21, R20 ;  /* 0x000000141519723e */ /* 0x000fe200000010ff */
[----:B0-----:R-:W-:Y:S01]  /*d540*/  FADD.FTZ R20, R36, R29 ;  /* 0x0000001d24147221 */ /* 0x001fe20000010000 */
[----:B----4-:R-:W-:-:S05]  /*d550*/  FADD.FTZ R61, R30, R61 ;  /* 0x0000003d1e3d7221 */ /* 0x010fca0000010000 */
[----:B------:R-:W0:Y:S01]  /*d560*/  MUFU.EX2 R38, R38 ;  /* 0x0000002600267308 */ /* 0x000e220000000800 */
[----:B-----5:R-:W-:Y:S01]  /*d570*/  FADD.FTZ R21, R41, R20 ;  /* 0x0000001429157221 */ /* 0x020fe20000010000 */
[----:B------:R-:W-:-:S06]  /*d580*/  FADD.FTZ R28, R34, R61 ;  /* 0x0000003d221c7221 */ /* 0x000fcc0000010000 */
[----:B------:R-:W4:Y:S01]  /*d590*/  MUFU.EX2 R40, R40 ;  /* 0x0000002800287308 */ /* 0x000f220000000800 */
[----:B------:R-:W-:Y:S01]  /*d5a0*/  FFMA.FTZ R55, R63, UR45, -R7 ;  /* 0x0000002d3f377c23 */ /* 0x000fe20008010807 */
[----:B------:R-:W-:-:S06]  /*d5b0*/  F2FP.BF16.F32.PACK_AB R14, R75, R70 ;  /* 0x000000464b0e723e */ /* 0x000fcc00000010ff */
[----:B------:R-:W5:Y:S01]  /*d5c0*/  MUFU.EX2 R51, R51 ;  /* 0x0000003300337308 */ /* 0x000f620000000800 */
[----:B------:R1:W-:Y:S01]  /*d5d0*/  STSM.16.M88.4 [R154+0x21800], R8 ;  /* 0x021800089a007844 */ /* 0x0003e20000000200 */
[----:B------:R-:W-:-:S06]  /*d5e0*/  FFMA.FTZ R48, R64, UR45, -R67 ;  /* 0x0000002d40307c23 */ /* 0x000fcc0008010843 */
[----:B------:R-:W5:Y:S01]  /*d5f0*/  MUFU.EX2 R49, R49 ;  /* 0x0000003100317308 */ /* 0x000f620000000800 */
[----:B------:R-:W-:-:S07]  /*d600*/  FFMA.FTZ R50, R66, UR45, -R7 ;  /* 0x0000002d42327c23 */ /* 0x000fce0008010807 */
[----:B------:R-:W5:Y:S01]  /*d610*/  MUFU.EX2 R54, R54 ;  /* 0x0000003600367308 */ /* 0x000f620000000800 */
[----:B-1----:R-:W-:Y:S01]  /*d620*/  FADD.FTZ R10, R44, R21 ;  /* 0x000000152c0a7221 */ /* 0x002fe20000010000 */
[----:B------:R-:W-:Y:S01]  /*d630*/  FADD.FTZ R11, R31, R28 ;  /* 0x0000001c1f0b7221 */ /* 0x000fe20000010000 */
[----:B------:R3:W-:Y:S05]  /*d640*/  STSM.16.M88.4 [R92], R12 ;  /* 0x0000000c5c007844 */ /* 0x0007ea0000000200 */
[----:B------:R-:W1:Y:S08]  /*d650*/  MUFU.EX2 R0, R60 ;  /* 0x0000003c00007308 */ /* 0x000e700000000800 */
[----:B------:R-:W1:Y:S08]  /*d660*/  MUFU.EX2 R39, R39 ;  /* 0x0000002700277308 */ /* 0x000e700000000800 */
[----:B------:R-:W1:Y:S01]  /*d670*/  MUFU.EX2 R53, R53 ;  /* 0x0000003500357308 */ /* 0x000e620000000800 */
[----:B---3--:R-:W-:Y:S01]  /*d680*/  FADD.FTZ R13, R45, R10 ;  /* 0x0000000a2d0d7221 */ /* 0x008fe20000010000 */
[----:B0-----:R-:W-:Y:S01]  /*d690*/  FADD.FTZ R12, R38, R11 ;  /* 0x0000000b260c7221 */ /* 0x001fe20000010000 */
[--C-:B------:R-:W-:Y:S01]  /*d6a0*/  FFMA.FTZ R68, R68, UR45, -R67.reuse ;  /* 0x0000002d44447c23 */ /* 0x100fe20008010843 */
[----:B------:R-:W-:-:S04]  /*d6b0*/  FFMA.FTZ R69, R69, UR45, -R67 ;  /* 0x0000002d45457c23 */ /* 0x000fc80008010843 */
[----:B------:R-:W-:Y:S01]  /*d6c0*/  MUFU.EX2 R57, R57 ;  /* 0x0000003900397308 */ /* 0x000fe20000000800 */
[----:B----4-:R-:W-:Y:S01]  /*d6d0*/  FADD.FTZ R14, R40, R13 ;  /* 0x0000000d280e7221 */ /* 0x010fe20000010000 */
[----:B-----5:R-:W-:Y:S01]  /*d6e0*/  FADD.FTZ R13, R51, R12 ;  /* 0x0000000c330d7221 */ /* 0x020fe20000010000 */
[----:B------:R-:W-:-:S05]  /*d6f0*/  F2FP.BF16.F32.PACK_AB R27, R26, R27 ;  /* 0x0000001b1a1b723e */ /* 0x000fca00000010ff */
[----:B------:R-:W-:Y:S01]  /*d700*/  MUFU.EX2 R58, R58 ;  /* 0x0000003a003a7308 */ /* 0x000fe20000000800 */
[----:B------:R-:W-:Y:S01]  /*d710*/  F2FP.BF16.F32.PACK_AB R24, R33, R24 ;  /* 0x000000182118723e */ /* 0x000fe200000010ff */
[----:B------:R-:W-:Y:S01]  /*d720*/  FFMA.FTZ R72, R72, UR45, -R67 ;  /* 0x0000002d48487c23 */ /* 0x000fe20008010843 */
[----:B------:R-:W-:Y:S01]  /*d730*/  FFMA.FTZ R46, R74, UR45, -R7 ;  /* 0x0000002d4a2e7c23 */ /* 0x000fe20008010807 */
[----:B------:R-:W-:Y:S01]  /*d740*/  FFMA.FTZ R73, R73, UR45, -R67 ;  /* 0x0000002d49497c23 */ /* 0x000fe20008010843 */
[----:B------:R-:W0:Y:S03]  /*d750*/  @P4 LDC R20, c[0x0][0x44c] ;  /* 0x00011300ff144b82 */ /* 0x000e260000000800 */
[----:B------:R-:W3:Y:S01]  /*d760*/  MUFU.EX2 R55, R55 ;  /* 0x0000003700377308 */ /* 0x000ee20000000800 */
[----:B------:R-:W-:Y:S01]  /*d770*/  FADD.FTZ R15, R49, R14 ;  /* 0x0000000e310f7221 */ /* 0x000fe20000010000 */
[----:B------:R-:W-:-:S06]  /*d780*/  FADD.FTZ R12, R54, R13 ;  /* 0x0000000d360c7221 */ /* 0x000fcc0000010000 */
[----:B------:R-:W-:Y:S08]  /*d790*/  MUFU.EX2 R48, R48 ;  /* 0x0000003000307308 */ /* 0x000ff00000000800 */
[----:B------:R-:W4:Y:S01]  /*d7a0*/  MUFU.EX2 R50, R50 ;  /* 0x0000003200327308 */ /* 0x000f220000000800 */
[----:B------:R-:W-:Y:S01]  /*d7b0*/  F2FP.BF16.F32.PACK_AB R26, R37, R32 ;  /* 0x00000020251a723e */ /* 0x000fe200000010ff */
[----:B-1----:R-:W-:Y:S01]  /*d7c0*/  FADD.FTZ R14, R0, R15 ;  /* 0x0000000f000e7221 */ /* 0x002fe20000010000 */
[----:B------:R-:W-:Y:S01]  /*d7d0*/  F2FP.BF16.F32.PACK_AB R9, R34, R30 ;  /* 0x0000001e2209723e */ /* 0x000fe200000010ff */
[----:B------:R-:W-:Y:S01]  /*d7e0*/  FADD.FTZ R12, R39, R12 ;  /* 0x0000000c270c7221 */ /* 0x000fe20000010000 */
[----:B------:R-:W-:-:S03]  /*d7f0*/  F2FP.BF16.F32.PACK_AB R8, R41, R36 ;  /* 0x000000242908723e */ /* 0x000fc600000010ff */
[----:B------:R-:W1:Y:S01]  /*d800*/  MUFU.EX2 R5, R68 ;  /* 0x0000004400057308 */ /* 0x000e620000000800 */
[----:B------:R-:W-:Y:S02]  /*d810*/  F2FP.BF16.F32.PACK_AB R10, R45, R44 ;  /* 0x0000002c2d0a723e */ /* 0x000fe400000010ff */
[----:B------:R-:W-:Y:S01]  /*d820*/  F2FP.BF16.F32.PACK_AB R11, R38, R31 ;  /* 0x0000001f260b723e */ /* 0x000fe200000010ff */
[----:B------:R-:W-:-:S04]  /*d830*/  FADD.FTZ R13, R53, R14 ;  /* 0x0000000e350d7221 */ /* 0x000fc80000010000 */
[----:B------:R-:W5:Y:S01]  /*d840*/  MUFU.EX2 R47, R47 ;  /* 0x0000002f002f7308 */ /* 0x000f620000000800 */
[----:B------:R-:W-:Y:S01]  /*d850*/  STSM.16.M88.4 [R156], R24 ;  /* 0x000000189c007844 */ /* 0x000fe20000000200 */
[----:B---3--:R-:W-:-:S03]  /*d860*/  FADD.FTZ R15, R55, R12 ;  /* 0x0000000c370f7221 */ /* 0x008fc60000010000 */
[----:B------:R3:W-:Y:S03]  /*d870*/  STSM.16.M88.4 [R155], R8 ;  /* 0x000000089b007844 */ /* 0x0007e60000000200 */
[----:B------:R-:W0:Y:S01]  /*d880*/  MUFU.EX2 R6, R69 ;  /* 0x0000004500067308 */ /* 0x000e220000000800 */
[----:B------:R-:W-:Y:S01]  /*d890*/  FFMA.FTZ R76, R76, UR45, -R67 ;  /* 0x0000002d4c4c7c23 */ /* 0x000fe20008010843 */
[----:B----4-:R-:W-:-:S06]  /*d8a0*/  FADD.FTZ R15, R50, R15 ;  /* 0x0000000f320f7221 */ /* 0x010fcc0000010000 */
[----:B------:R-:W4:Y:S01]  /*d8b0*/  MUFU.EX2 R59, R59 ;  /* 0x0000003b003b7308 */ /* 0x000f220000000800 */
[----:B------:R-:W-:Y:S01]  /*d8c0*/  FFMA.FTZ R43, R78, UR45, -R7 ;  /* 0x0000002d4e2b7c23 */ /* 0x000fe20008010807 */
[----:B------:R-:W-:Y:S01]  /*d8d0*/  FFMA.FTZ R77, R77, UR45, -R67 ;  /* 0x0000002d4d4d7c23 */ /* 0x000fe20008010843 */
[----:B------:R-:W-:-:S05]  /*d8e0*/  FFMA.FTZ R63, R79, UR45, -R7 ;  /* 0x0000002d4f3f7c23 */ /* 0x000fca0008010807 */
[----:B------:R-:W-:Y:S01]  /*d8f0*/  MUFU.EX2 R62, R62 ;  /* 0x0000003e003e7308 */ /* 0x000fe20000000800 */
[----:B---3--:R-:W-:Y:S01]  /*d900*/  F2FP.BF16.F32.PACK_AB R10, R53, R0 ;  /* 0x00000000350a723e */ /* 0x008fe200000010ff */
[----:B------:R-:W-:-:S06]  /*d910*/  FADD.FTZ R0, R48, R13 ;  /* 0x0000000d30007221 */ /* 0x000fcc0000010000 */
[----:B------:R-:W3:Y:S01]  /*d920*/  MUFU.EX2 R72, R72 ;  /* 0x0000004800487308 */ /* 0x000ee20000000800 */
[----:B------:R-:W-:Y:S01]  /*d930*/  FADD.FTZ R0, R57, R0 ;  /* 0x0000000039007221 */ /* 0x000fe20000010000 */
[----:B------:R-:W-:Y:S01]  /*d940*/  FADD.FTZ R14, R58, R15 ;  /* 0x0000000f3a0e7221 */ /* 0x000fe20000010000 */
[----:B------:R-:W-:Y:S01]  /*d950*/  FFMA.FTZ R80, R80, UR45, -R67 ;  /* 0x0000002d50507c23 */ /* 0x000fe20008010843 */
[----:B------:R-:W-:-:S04]  /*d960*/  FFMA.FTZ R42, R82, UR45, -R7 ;  /* 0x0000002d522a7c23 */ /* 0x000fc80008010807 */
[----:B------:R-:W3:Y:S01]  /*d970*/  MUFU.EX2 R46, R46 ;  /* 0x0000002e002e7308 */ /* 0x000ee20000000800 */
[----:B-1----:R-:W-:Y:S01]  /*d980*/  FADD.FTZ R15, R5, R0 ;  /* 0x00000000050f7221 */ /* 0x002fe20000010000 */
[----:B-----5:R-:W-:Y:S01]  /*d990*/  FADD.FTZ R0, R47, R14 ;  /* 0x0000000e2f007221 */ /* 0x020fe20000010000 */
[----:B------:R-:W1:Y:S05]  /*d9a0*/  @P4 LDC R26, c[0x0][0x450] ;  /* 0x00011400ff1a4b82 */ /* 0x000e6a0000000800 */
[----:B------:R-:W5:Y:S01]  /*d9b0*/  MUFU.EX2 R73, R73 ;  /* 0x0000004900497308 */ /* 0x000f620000000800 */
[C---:B0-----:R-:W-:Y:S01]  /*d9c0*/  FADD.FTZ R21, R6.reuse, R15 ;  /* 0x0000000f06157221 */ /* 0x041fe20000010000 */
[----:B------:R-:W-:-:S06]  /*d9d0*/  F2FP.BF16.F32.PACK_AB R14, R6, R5 ;  /* 0x00000005060e723e */ /* 0x000fcc00000010ff */
[----:B------:R-:W0:Y:S01]  /*d9e0*/  MUFU.EX2 R76, R76 ;  /* 0x0000004c004c7308 */ /* 0x000e220000000800 */
[----:B------:R-:W-:Y:S01]  /*d9f0*/  FFMA.FTZ R81, R81, UR45, -R67 ;  /* 0x0000002d51517c23 */ /* 0x000fe20008010843 */
[----:B----4-:R-:W-:-:S06]  /*da00*/  FADD.FTZ R5, R59, R0 ;  /* 0x000000003b057221 */ /* 0x010fcc0000010000 */
[----:B------:R-:W4:Y:S01]  /*da10*/  MUFU.EX2 R43, R43 ;  /* 0x0000002b002b7308 */ /* 0x000f220000000800 */
[----:B------:R-:W-:Y:S01]  /*da20*/  FFMA.FTZ R66, R83, UR45, -R7 ;  /* 0x0000002d53427c23 */ /* 0x000fe20008010807 */
[----:B---3--:R-:W-:-:S06]  /*da30*/  FADD.FTZ R0, R72, R21 ;  /* 0x0000001548007221 */ /* 0x008fcc0000010000 */
[----:B------:R-:W3:Y:S01]  /*da40*/  MUFU.EX2 R77, R77 ;  /* 0x0000004d004d7308 */ /* 0x000ee20000000800 */
[----:B------:R-:W-:Y:S01]  /*da50*/  FFMA.FTZ R35, R86, UR45, -R7 ;  /* 0x0000002d56237c23 */ /* 0x000fe20008010807 */
[----:B------:R-:W-:-:S06]  /*da60*/  FADD.FTZ R5, R46, R5 ;  /* 0x000000052e057221 */ /* 0x000fcc0000010000 */
[----:B------:R-:W1:Y:S01]  /*da70*/  MUFU.EX2 R63, R63 ;  /* 0x0000003f003f7308 */ /* 0x000e620000000800 */
[----:B------:R-:W-:Y:S01]  /*da80*/  FFMA.FTZ R7, R87, UR45, -R7 ;  /* 0x0000002d57077c23 */ /* 0x000fe20008010807 */
[----:B-----5:R-:W-:-:S06]  /*da90*/  FADD.FTZ R21, R73, R0 ;  /* 0x0000000049157221 */ /* 0x020fcc0000010000 */
[----:B------:R-:W5:Y:S01]  /*daa0*/  MUFU.EX2 R80, R80 ;  /* 0x0000005000507308 */ /* 0x000f620000000800 */
[----:B------:R-:W-:Y:S01]  /*dab0*/  FADD.FTZ R6, R62, R5 ;  /* 0x000000053e067221 */ /* 0x000fe20000010000 */
[----:B------:R-:W-:-:S06]  /*dac0*/  FFMA.FTZ R84, R84, UR45, -R67 ;  /* 0x0000002d54547c23 */ /* 0x000fcc0008010843 */
[----:B------:R-:W5:Y:S01]  /*dad0*/  MUFU.EX2 R42, R42 ;  /* 0x0000002a002a7308 */ /* 0x000f620000000800 */
[----:B------:R-:W-:Y:S01]  /*dae0*/  FFMA.FTZ R67, R85, UR45, -R67 ;  /* 0x0000002d55437c23 */ /* 0x000fe20008010843 */
[----:B------:R-:W-:Y:S01]  /*daf0*/  F2FP.BF16.F32.PACK_AB R8, R49, R40 ;  /* 0x000000283108723e */ /* 0x000fe200000010ff */
[----:B------:R-:W-:Y:S01]  /*db00*/  @P4 IMAD.HI.U32 R25, R91, R20, RZ ;  /* 0x000000145b194227 */ /* 0x000fe200078e00ff */
[----:B------:R-:W-:-:S04]  /*db10*/  F2FP.BF16.F32.PACK_AB R9, R54, R51 ;  /* 0x000000333609723e */ /* 0x000fc800000010ff */
[----:B------:R-:W2:Y:S01]  /*db20*/  MUFU.EX2 R81, R81 ;  /* 0x0000005100517308 */ /* 0x000ea20000000800 */
[----:B------:R-:W-:Y:S01]  /*db30*/  F2FP.BF16.F32.PACK_AB R11, R55, R39 ;  /* 0x00000027370b723e */ /* 0x000fe200000010ff */
[----:B0-----:R-:W-:Y:S01]  /*db40*/  FADD.FTZ R20, R76, R21 ;  /* 0x000000154c147221 */ /* 0x001fe20000010000 */
[----:B----4-:R-:W-:-:S05]  /*db50*/  FADD.FTZ R6, R43, R6 ;  /* 0x000000062b067221 */ /* 0x010fca0000010000 */
[----:B------:R-:W0:Y:S01]  /*db60*/  MUFU.EX2 R66, R66 ;  /* 0x0000004200427308 */ /* 0x000e220000000800 */
[----:B------:R1:W-:Y:S01]  /*db70*/  STSM.16.M88.4 [R154+0x27800], R8 ;  /* 0x027800089a007844 */ /* 0x0003e20000000200 */
[----:B---3--:R-:W-:-:S06]  /*db80*/  FADD.FTZ R5, R77, R20 ;  /* 0x000000144d057221 */ /* 0x008fcc0000010000 */
[----:B------:R-:W-:Y:S08]  /*db90*/  MUFU.EX2 R35, R35 ;  /* 0x0000002300237308 */ /* 0x000ff00000000800 */
[----:B------:R2:W3:Y:S01]  /*dba0*/  MUFU.EX2 R0, R7 ;  /* 0x0000000700007308 */ /* 0x0004e20000000800 */
[----:B-1----:R-:W-:Y:S01]  /*dbb0*/  FADD.FTZ R11, R63, R6 ;  /* 0x000000063f0b7221 */ /* 0x002fe20000010000 */
[----:B-----5:R-:W-:Y:S01]  /*dbc0*/  FADD.FTZ R6, R80, R5 ;  /* 0x0000000550067221 */ /* 0x020fe20000010000 */
[----:B------:R-:W-:-:S05]  /*dbd0*/  IMAD.MOV.U32 R24, RZ, RZ, R91 ;  /* 0x000000ffff187224 */ /* 0x000fca00078e005b */
[----:B------:R-:W-:Y:S01]  /*dbe0*/  MUFU.EX2 R84, R84 ;  /* 0x0000005400547308 */ /* 0x000fe20000000800 */
[----:B------:R-:W-:Y:S01]  /*dbf0*/  FADD.FTZ R5, R42, R11 ;  /* 0x0000000b2a057221 */ /* 0x000fe20000010000 */
[----:B------:R-:W-:-:S06]  /*dc00*/  F2FP.BF16.F32.PACK_AB R12, R57, R48 ;  /* 0x00000030390c723e */ /* 0x000fcc00000010ff */
[----:B------:R-:W1:Y:S01]  /*dc10*/  MUFU.EX2 R67, R67 ;  /* 0x0000004300437308 */ /* 0x000e620000000800 */
[----:B------:R-:W-:Y:S02]  /*dc20*/  F2FP.BF16.F32.PACK_AB R13, R58, R50 ;  /* 0x000000323a0d723e */ /* 0x000fe400000010ff */
[----:B------:R-:W-:Y:S02]  /*dc30*/  F2FP.BF16.F32.PACK_AB R15, R59, R47 ;  /* 0x0000002f3b0f723e */ /* 0x000fe400000010ff */
[----:B------:R-:W-:Y:S01]  /*dc40*/  @P4 SHF.R.U32.HI R24, RZ, R26, R25 ;  /* 0x0000001aff184219 */ /* 0x000fe20000011619 */
[----:B--2---:R-:W-:Y:S01]  /*dc50*/  FADD.FTZ R7, R81, R6 ;  /* 0x0000000651077221 */ /* 0x004fe20000010000 */
[----:B0-----:R-:W-:Y:S01]  /*dc60*/  FADD.FTZ R6, R66, R5 ;  /* 0x0000000542067221 */ /* 0x001fe20000010000 */
[----:B------:R3:W-:Y:S01]  /*dc70*/  STSM.16.M88.4 [R52], R12 ;  /* 0x0000000c34007844 */ /* 0x0007e20000000200 */
[----:B------:R-:W-:Y:S02]  /*dc80*/  IADD3 R5, R24, R89, -R90 ;  /* 0x0000005918057210 */ /* 0x000fe40007ffe85a */
[----:B------:R-:W-:-:S02]  /*dc90*/  F2FP.BF16.F32.PACK_AB R8, R73, R72 ;  /* 0x000000484908723e */ /* 0x000fc400000010ff */
[----:B------:R-:W-:Y:S02]  /*dca0*/  F2FP.BF16.F32.PACK_AB R9, R62, R46 ;  /* 0x0000002e3e09723e */ /* 0x000fe400000010ff */
[----:B------:R-:W-:Y:S02]  /*dcb0*/  F2FP.BF16.F32.PACK_AB R10, R77, R76 ;  /* 0x0000004c4d0a723e */ /* 0x000fe400000010ff */
[----:B------:R-:W-:Y:S02]  /*dcc0*/  F2FP.BF16.F32.PACK_AB R11, R63, R43 ;  /* 0x0000002b3f0b723e */ /* 0x000fe400000010ff */
[----:B---3--:R-:W-:Y:S01]  /*dcd0*/  F2FP.BF16.F32.PACK_AB R15, R0, R35 ;  /* 0x00000023000f723e */ /* 0x008fe200000010ff */
[----:B------:R-:W-:Y:S01]  /*dce0*/  FADD.FTZ R35, R35, R6 ;  /* 0x0000000623237221 */ /* 0x000fe20000010000 */
[----:B------:R-:W-:Y:S02]  /*dcf0*/  SHF.R.S32.HI R6, RZ, 0x1f, R5 ;  /* 0x0000001fff067819 */ /* 0x000fe40000011405 */
[----:B------:R-:W-:-:S02]  /*dd00*/  F2FP.BF16.F32.PACK_AB R12, R81, R80 ;  /* 0x00000050510c723e */ /* 0x000fc400000010ff */
[----:B------:R-:W-:Y:S02]  /*dd10*/  F2FP.BF16.F32.PACK_AB R13, R66, R42 ;  /* 0x0000002a420d723e */ /* 0x000fe400000010ff */
[----:B-1----:R-:W-:Y:S02]  /*dd20*/  F2FP.BF16.F32.PACK_AB R14, R67, R84 ;  /* 0x00000054430e723e */ /* 0x002fe400000010ff */
[----:B------:R-:W-:Y:S01]  /*dd30*/  LEA.HI R5, R6, R5, RZ, 0x7 ;  /* 0x0000000506057211 */ /* 0x000fe200078f38ff */
[----:B------:R0:W-:Y:S03]  /*dd40*/  STSM.16.M88.4 [R156+0x6000], R8 ;  /* 0x006000089c007844 */ /* 0x0001e60000000200 */
[----:B------:R-:W-:Y:S01]  /*dd50*/  SHF.R.S32.HI R5, RZ, 0x7, R5 ;  /* 0x00000007ff057819 */ /* 0x000fe20000011405 */
[----:B------:R0:W-:Y:S01]  /*dd60*/  STSM.16.M88.4 [R155+0x6000], R12 ;  /* 0x0060000c9b007844 */ /* 0x0001e20000000200 */
[----:B------:R1:W-:Y:S06]  /*dd70*/  MEMBAR.ALL.CTA ;  /* 0x0000000000007992 */ /* 0x0003ec0000008000 */
[----:B-1----:R-:W1:Y:S01]  /*dd80*/  FENCE.VIEW.ASYNC.S ;  /* 0x00000000000073c6 */ /* 0x002e620000000000 */
[----:B------:R-:W-:Y:S01]  /*dd90*/  VIMNMX R20, RZ, R5, !PT ;  /* 0x00000005ff147248 */ /* 0x000fe20007fe0100 */
[----:B------:R-:W-:-:S04]  /*dda0*/  VIADD R6, R88, 0xfffffffe ;  /* 0xfffffffe58067836 */ /* 0x000fc80000000000 */
[----:B------:R0:W-:Y:S01]  /*ddb0*/  STL [R1+0x30], R20 ;  /* 0x0000301401007387 */ /* 0x0001e20000100800 */
[----:B------:R-:W-:Y:S01]  /*ddc0*/  ISETP.GE.AND P1, PT, R6, R20, PT ;  /* 0x000000140600720c */ /* 0x000fe20003f26270 */
[----:B------:R-:W-:Y:S01]  /*ddd0*/  FADD.FTZ R84, R84, R7 ;  /* 0x0000000754547221 */ /* 0x000fe20000010000 */
[----:B------:R-:W-:Y:S01]  /*dde0*/  @P4 LOP3.LUT R23, R23, 0x8, RZ, 0xfc, !PT ;  /* 0x0000000817174812 */ /* 0x000fe200078efcff */
[----:B------:R-:W-:Y:S01]  /*ddf0*/  FADD.FTZ R0, R0, R35 ;  /* 0x0000002300007221 */ /* 0x000fe20000010000 */
[----:B------:R-:W-:Y:S01]  /*de00*/  CS2R R134, SRZ ;  /* 0x0000000000867805 */ /* 0x000fe2000001ff00 */
[----:B------:R-:W-:Y:S01]  /*de10*/  FADD.FTZ R139, R67, R84 ;  /* 0x00000054438b7221 */ /* 0x000fe20000010000 */
        /* <DEDUP_REMOVED lines=23> */
[----:B-1----:R-:W-:Y:S01]  /*df90*/  NOP ;  /* 0x0000000000007918 */ /* 0x002fe20000000000 */
[----:B0-----:R-:W-:Y:S05]  /*dfa0*/  @!P1 BRA `(.L_x_12406) ;  /* 0x0000002c00a49947 */ /* 0x001fea0003800000 */
[----:B------:R-:W-:Y:S02]  /*dfb0*/  IMAD.MOV.U32 R8, RZ, RZ, R3 ;  /* 0x000000ffff087224 */ /* 0x000fe400078e0003 */
[----:B------:R-:W-:Y:S02]  /*dfc0*/  IMAD.MOV.U32 R5, RZ, RZ, R4 ;  /* 0x000000ffff057224 */ /* 0x000fe400078e0004 */
[----:B------:R-:W-:Y:S02]  /*dfd0*/  IMAD.MOV.U32 R9, RZ, RZ, R138 ;  /* 0x000000ffff097224 */ /* 0x000fe400078e008a */
[----:B------:R-:W-:Y:S02]  /*dfe0*/  IMAD.MOV.U32 R7, RZ, RZ, R19 ;  /* 0x000000ffff077224 */ /* 0x000fe400078e0013 */
[----:B------:R-:W-:-:S07]  /*dff0*/  IMAD.MOV.U32 R135, RZ, RZ, RZ ;  /* 0x000000ffff877224 */ /* 0x000fce00078e00ff */
.L_x_12418:
        /* <DEDUP_REMOVED lines=9> */
.L_x_12408:
        /* <DEDUP_REMOVED lines=8> */
.L_x_12409:
[----:B------:R-:W-:Y:S04]  /*e110*/  BSSY B0, `(.L_x_12407) ;  /* 0x0000004000007945 */ /* 0x000fe80003800000 */
[----:B-1----:R-:W-:Y:S05]  /*e120*/  @P2 BRA `(.L_x_12410) ;  /* 0x0000000000082947 */ /* 0x002fea0003800000 */
[----:B------:R-:W1:Y:S02]  /*e130*/  SYNCS.PHASECHK.TRANS64.TRYWAIT P2, [R3+URZ+0x2d830], R4 ;  /* 0x02d83004030075a7 */ /* 0x000e64000804017f */
[----:B-1----:R-:W-:Y:S05]  /*e140*/  @!P2 BRA `(.L_x_12411) ;  /* 0x000000f40018a947 */ /* 0x002fea0003800000 */
.L_x_12410:
[----:B------:R-:W-:Y:S05]  /*e150*/  BSYNC B0 ;  /* 0x0000000000007941 */ /* 0x000fea0003800000 */
.L_x_12407:
        /* <DEDUP_REMOVED lines=64> */
.L_x_12413:
[----:B------:R-:W-:Y:S01]  /*e560*/  SHF.L.U32 R3, R9, 0x1f, RZ ;  /* 0x0000001f09037819 */ /* 0x000fe200000006ff */
[----:B------:R-:W-:-:S04]  /*e570*/  IMAD R4, R7, 0x8, R2 ;  /* 0x0000000807047824 */ /* 0x000fc800078e0202 */
[----:B------:R0:W1:Y:S01]  /*e580*/  SYNCS.PHASECHK.TRANS64.TRYWAIT P1, [R4+URZ+0x2d850], R3 ;  /* 0x02d85003040075a7 */ /* 0x000062000802017f */
[----:B------:R-:W-:Y:S05]  /*e590*/  @!P0 BRA `(.L_x_12414) ;  /* 0x0000000000048947 */ /* 0x000fea0003800000 */
[----:B------:R-:W-:Y:S01]  /*e5a0*/  BPT.TRAP 0x1 ;  /* 0x000000040000795c */ /* 0x000fe20000300000 */
.L_x_12414:
[----:B-1----:R-:W-:Y:S05]  /*e5b0*/  @P1 BRA `(.L_x_12412) ;  /* 0x0000000000081947 */ /* 0x002fea0003800000 */
[----:B------:R-:W1:Y:S02]  /*e5c0*/  SYNCS.PHASECHK.TRANS64.TRYWAIT P1, [R4+URZ+0x2d850], R3 ;  /* 0x02d85003040075a7 */ /* 0x000e64000802017f */
[----:B-1----:R-:W-:Y:S05]  /*e5d0*/  @!P1 BRA `(.L_x_12415) ;  /* 0x000000f000089947 */ /* 0x002fea0003800000 */
.L_x_12412:
        /* <DEDUP_REMOVED lines=8> */
[----:B------:R-:W-:Y:S02]  /*e660*/  R2UR UR7, R11 ;  /* 0x000000000b0772ca */ /* 0x000fe400000e0000 */
        /* <DEDUP_REMOVED lines=87> */
.L_x_12416:
[----:B------:R-:W2:Y:S01]  /*ebe0*/  LDL R13, [R1+0x54] ;  /* 0x00005400010d7983 */ /* 0x000ea20000100800 */
[----:B------:R-:W1:Y:S03]  /*ebf0*/  LDC R4, c[0x0][0x448] ;  /* 0x00011200ff047b82 */ /* 0x000e660000000800 */
[----:B0-----:R-:W2:Y:S04]  /*ec00*/  LDL R3, [R1+0x68] ;  /* 0x0000680001037983 */ /* 0x001ea80000100800 */
[----:B------:R-:W3:Y:S04]  /*ec10*/  LDL R12, [R1+0x64] ;  /* 0x00006400010c7983 */ /* 0x000ee80000100800 */
[----:B------:R-:W4:Y:S04]  /*ec20*/  LDL R11, [R1+0x58] ;  /* 0x00005800010b7983 */ /* 0x000f280000100800 */
[----:B------:R-:W4:Y:S01]  /*ec30*/  LDL R10, [R1+0x48] ;  /* 0x00004800010a7983 */ /* 0x000f220000100800 */
[----:B------:R-:W-:Y:S01]  /*ec40*/  LOP3.LUT R23, R23, 0xffffffdf, RZ, 0xc0, !PT ;  /* 0xffffffdf17177812 */ /* 0x000fe200078ec0ff */
[----:B------:R-:W-:Y:S01]  /*ec50*/  UMOV UR45, UR44 ;  /* 0x0000002c002d7c82 */ /* 0x000fe20008000000 */
[----:B------:R-:W-:-:S02]  /*ec60*/  IMAD R15, R19, 0x8, R2 ;  /* 0x00000008130f7824 */ /* 0x000fc400078e0202 */
[----:B------:R-:W-:Y:S01]  /*ec70*/  @P0 LOP3.LUT R23, R23, 0x20, RZ, 0xfc, !PT ;  /* 0x0000002017170812 */ /* 0x000fe200078efcff */
[----:B------:R-:W-:Y:S02]  /*ec80*/  IMAD.U32 R20, RZ, RZ, UR40 ;  /* 0x00000028ff147e24 */ /* 0x000fe4000f8e00ff */
[----:B------:R-:W-:Y:S01]  /*ec90*/  VIADD R15, R15, 0x2d840 ;  /* 0x0002d8400f0f7836 */ /* 0x000fe20000000000 */
[----:B-1----:R-:W-:Y:S02]  /*eca0*/  ISETP.NE.AND P1, PT, R4, 0x1, PT ;  /* 0x000000010400780c */ /* 0x002fe40003f25270 */
[----:B------:R-:W-:Y:S02]  /*ecb0*/  LOP3.LUT R23, R23, 0xffffffbf, RZ, 0xc0, !PT ;  /* 0xffffffbf17177812 */ /* 0x000fe400078ec0ff */
[----:B------:R-:W-:-:S04]  /*ecc0*/  PRMT R15, R20, 0x654, R15 ;  /* 0x00000654140f7816 */ /* 0x000fc8000000000f */
[----:B------:R0:W-:Y:S05]  /*ecd0*/  SYNCS.ARRIVE.TRANS64.RED.A1T0 RZ, [R15+URZ], RZ ;  /* 0x000000ff0fff79a7 */ /* 0x0001ea000810043f */
[----:B------:R-:W1:Y:S08]  /*ece0*/  @P1 LDC R9, c[0x0][0x44c] ;  /* 0x00011300ff091b82 */ /* 0x000e700000000800 */
[----:B------:R-:W5:Y:S01]  /*ecf0*/  @P1 LDC R4, c[0x0][0x450] ;  /* 0x00011400ff041b82 */ /* 0x000f620000000800 */
[----:B--2---:R-:W-:-:S04]  /*ed00*/  IMAD.IADD R3, R3, 0x1, R13 ;  /* 0x0000000103037824 */ /* 0x004fc800078e020d */
[----:B-1----:R-:W-:-:S05]  /*ed10*/  @P1 IMAD.HI.U32 R9, R3, R9, RZ ;  /* 0x0000000903091227 */ /* 0x002fca00078e00ff */
[----:B-----5:R-:W-:Y:S01]  /*ed20*/  @P1 SHF.R.U32.HI R3, RZ, R4, R9 ;  /* 0x00000004ff031219 */ /* 0x020fe20000011609 */
[----:B------:R-:W-:-:S04]  /*ed30*/  IMAD.MOV.U32 R9, RZ, RZ, -0x80 ;  /* 0xffffff80ff097424 */ /* 0x000fc800078e00ff */
[----:B------:R-:W1:Y:S01]  /*ed40*/  SHFL.IDX PT, R4, R3, RZ, 0x1c1f ;  /* 0x001c1fff03047589 */ /* 0x000e6200000e0000 */
[----:B------:R-:W-:-:S03]  /*ed50*/  IMAD R9, R6, R9, 0x1 ;  /* 0x0000000106097424 */ /* 0x000fc600078e0209 */
[----:B------:R-:W2:Y:S01]  /*ed60*/  SHFL.IDX PT, R3, R3, 0x1, 0x1c1f ;  /* 0x003c1f0003037f89 */ /* 0x000ea200000e0000 */
[----:B---3--:R-:W-:-:S05]  /*ed70*/  IMAD R9, R12, -0x2, R9 ;  /* 0xfffffffe0c097824 */ /* 0x008fca00078e0209 */
[----:B----4-:R-:W-:-:S05]  /*ed80*/  IADD3 R9, -R10, R9, R11 ;  /* 0x000000090a097210 */ /* 0x010fca0007ffe10b */
[C---:B-1----:R-:W-:Y:S02]  /*ed90*/  IMAD.IADD R4, R9.reuse, 0x1, R4 ;  /* 0x0000000109047824 */ /* 0x042fe400078e0204 */
[----:B--2---:R-:W-:-:S03]  /*eda0*/  IMAD.IADD R3, R9, 0x1, R3 ;  /* 0x0000000109037824 */ /* 0x004fc600078e0203 */
[C---:B------:R-:W-:Y:S02]  /*edb0*/  ISETP.GT.AND P4, PT, R4.reuse, RZ, PT ;  /* 0x000000ff0400720c */ /* 0x040fe40003f84270 */
[C---:B------:R-:W-:Y:S02]  /*edc0*/  ISETP.GT.AND P3, PT, R4.reuse, 0x1, PT ;  /* 0x000000010400780c */ /* 0x040fe40003f64270 */
        /* <DEDUP_REMOVED lines=22> */
[C---:B------:R-:W-:Y:S02]  /*ef30*/  ISETP.GT.AND P4, PT, R4.reuse, 0x30, PT ;  /* 0x000000300400780c */ /* 0x040fe40003f84270 */
        /* <DEDUP_REMOVED lines=35> */
[----:B------:R-:W-:Y:S02]  /*f170*/  FMNMX.FTZ R4, R24, R5, !PT ;  /* 0x0000000518047209 */ /* 0x000fe40007810000 */
        /* <DEDUP_REMOVED lines=8> */
[----:B------:R-:W-:Y:S02]  /*f200*/  ISETP.GT.AND P4, PT, R3, RZ, PT ;  /* 0x000000ff0300720c */ /* 0x000fe40003f84270 */
[----:B------:R-:W-:Y:S02]  /*f210*/  FMNMX.FTZ R4, R33, R4, !PT ;  /* 0x0000000421047209 */ /* 0x000fe40007810000 */
[----:B------:R-:W-:-:S02]  /*f220*/  ISETP.GT.AND P3, PT, R3, 0x1, PT ;  /* 0x000000010300780c */ /* 0x000fc40003f64270 */
[----:B------:R-:W-:Y:S02]  /*f230*/  FMNMX.FTZ R4, R36, R4, !PT ;  /* 0x0000000424047209 */ /* 0x000fe40007810000 */
[----:B------:R-:W-:Y:S02]  /*f240*/  ISETP.GT.AND P2, PT, R3, 0x8, PT ;  /* 0x000000080300780c */ /* 0x000fe40003f44270 */
[----:B------:R-:W-:Y:S02]  /*f250*/  FMNMX.FTZ R4, R37, R4, !PT ;  /* 0x0000000425047209 */ /* 0x000fe40007810000 */
[----:B------:R-:W-:Y:S02]  /*f260*/  ISETP.GT.AND P1, PT, R3, 0x9, PT ;  /* 0x000000090300780c */ /* 0x000fe40003f24270 */
[----:B------:R-:W-:Y:S02]  /*f270*/  FMNMX.FTZ R4, R40, R4, !PT ;  /* 0x0000000428047209 */ /* 0x000fe40007810000 */
[----:B------:R-:W-:-:S02]  /*f280*/  FSEL R26, R26, -INF , P4 ;  /* 0xff8000001a1a7808 */ /* 0x000fc40002000000 */
[----:B------:R-:W-:Y:S02]  /*f290*/  FMNMX.FTZ R4, R41, R4, !PT ;  /* 0x0000000429047209 */ /* 0x000fe40007810000 */
[----:B------:R-:W-:Y:S02]  /*f2a0*/  FSEL R27, R27, -INF , P3 ;  /* 0xff8000001b1b7808 */ /* 0x000fe40001800000 */
[----:B------:R-:W-:Y:S02]  /*f2b0*/  FMNMX.FTZ R4, R44, R4, !PT ;  /* 0x000000042c047209 */ /* 0x000fe40007810000 */
[----:B------:R-:W-:Y:S02]  /*f2c0*/  FSEL R30, R30, -INF , P2 ;  /* 0xff8000001e1e7808 */ /* 0x000fe40001000000 */
[----:B------:R-:W-:Y:S02]  /*f2d0*/  FMNMX.FTZ R4, R45, R4, !PT ;  /* 0x000000042d047209 */ /* 0x000fe40007810000 */
[----:B------:R-:W-:-:S02]  /*f2e0*/  FSEL R31, R31, -INF , P1 ;  /* 0xff8000001f1f7808 */ /* 0x000fc40000800000 */
[----:B------:R-:W-:Y:S02]  /*f2f0*/  FMNMX.FTZ R4, R48, R4, !PT ;  /* 0x0000000430047209 */ /* 0x000fe40007810000 */
[----:B------:R-:W-:Y:S02]  /*f300*/  ISETP.GT.AND P4, PT, R3, 0x10, PT ;  /* 0x000000100300780c */ /* 0x000fe40003f84270 */
[----:B------:R-:W-:Y:S02]  /*f310*/  FMNMX.FTZ R4, R49, R4, !PT ;  /* 0x0000000431047209 */ /* 0x000fe40007810000 */
[C---:B------:R-:W-:Y:S02]  /*f320*/  ISETP.GT.AND P3, PT, R3.reuse, 0x11, PT ;  /* 0x000000110300780c */ /* 0x040fe40003f64270 */
[----:B------:R-:W-:Y:S02]  /*f330*/  FMNMX.FTZ R4, R52, R4, !PT ;  /* 0x0000000434047209 */ /* 0x000fe40007810000 */
[----:B------:R-:W-:-:S02]  /*f340*/  ISETP.GT.AND P2, PT, R3, 0x18, PT ;  /* 0x000000180300780c */ /* 0x000fc40003f44270 */
[----:B------:R-:W-:Y:S02]  /*f350*/  FMNMX.FTZ R4, R53, R4, !PT ;  /* 0x0000000435047209 */ /* 0x000fe40007810000 */
[----:B------:R-:W-:Y:S02]  /*f360*/  ISETP.GT.AND P1, PT, R3, 0x19, PT ;  /* 0x000000190300780c */ /* 0x000fe40003f24270 */
        /* <DEDUP_REMOVED lines=9> */
[----:B------:R-:W-:-:S02]  /*f400*/  ISETP.GT.AND P4, PT, R3, 0x20, PT ;  /* 0x000000200300780c */ /* 0x000fc40003f84270 */
[----:B------:R-:W-:Y:S02]  /*f410*/  FMNMX.FTZ R4, R65, R4, !PT ;  /* 0x0000000441047209 */ /* 0x000fe40007810000 */
[C---:B------:R-:W-:Y:S02]  /*f420*/  ISETP.GT.AND P3, PT, R3.reuse, 0x21, PT ;  /* 0x000000210300780c */ /* 0x040fe40003f64270 */
[----:B------:R-:W-:Y:S02]  /*f430*/  FMNMX.FTZ R4, R68, R4, !PT ;  /* 0x0000000444047209 */ /* 0x000fe40007810000 */
[----:B------:R-:W-:Y:S02]  /*f440*/  ISETP.GT.AND P2, PT, R3, 0x28, PT ;  /* 0x000000280300780c */ /* 0x000fe40003f44270 */
[----:B------:R-:W-:Y:S02]  /*f450*/  FMNMX.FTZ R4, R69, R4, !PT ;  /* 0x0000000445047209 */ /* 0x000fe40007810000 */
        /* <DEDUP_REMOVED lines=10> */
[----:B------:R-:W-:Y:S02]  /*f500*/  ISETP.GT.AND P4, PT, R3, 0x30, PT ;  /* 0x000000300300780c */ /* 0x000fe40003f84270 */
[----:B------:R-:W-:Y:S02]  /*f510*/  FMNMX.FTZ R4, R81, R4, !PT ;  /* 0x0000000451047209 */ /* 0x000fe40007810000 */
[----:B------:R-:W-:-:S02]  /*f520*/  ISETP.GT.AND P3, PT, R3, 0x31, PT ;  /* 0x000000310300780c */ /* 0x000fc40003f64270 */
[----:B------:R-:W-:Y:S02]  /*f530*/  FMNMX.FTZ R4, R84, R4, !PT ;  /* 0x0000000454047209 */ /* 0x000fe40007810000 */
[----:B------:R-:W-:Y:S02]  /*f540*/  ISETP.GT.AND P2, PT, R3, 0x38, PT ;  /* 0x000000380300780c */ /* 0x000fe40003f44270 */
[----:B------:R-:W-:Y:S02]  /*f550*/  FMNMX.FTZ R4, R85, R4, !PT ;  /* 0x0000000455047209 */ /* 0x000fe40007810000 */
[C---:B------:R-:W-:Y:S02]  /*f560*/  ISETP.GT.AND P1, PT, R3.reuse, 0x39, PT ;  /* 0x000000390300780c */ /* 0x040fe40003f24270 */
[----:B------:R-:W-:Y:S01]  /*f570*/  ISETP.GT.AND P0, PT, R3, 0x61, PT ;  /* 0x000000610300780c */ /* 0x000fe20003f04270 */
[----:B------:R-:W1:Y:S01]  /*f580*/  SHFL.BFLY PT, R9, R4, 0x2, 0x1f ;  /* 0x0c401f0004097f89 */ /* 0x000e6200000e0000 */
[----:B------:R-:W-:-:S02]  /*f590*/  FSEL R50, R50, -INF , P4 ;  /* 0xff80000032327808 */ /* 0x000fc40002000000 */
[----:B------:R-:W-:Y:S02]  /*f5a0*/  FSEL R51, R51, -INF , P3 ;  /* 0xff80000033337808 */ /* 0x000fe40001800000 */
[----:B------:R-:W-:Y:S02]  /*f5b0*/  FSEL R54, R54, -INF , P2 ;  /* 0xff80000036367808 */ /* 0x000fe40001000000 */
[----:B------:R-:W-:Y:S02]  /*f5c0*/  FSEL R55, R55, -INF , P1 ;  /* 0xff80000037377808 */ /* 0x000fe40000800000 */
        /* <DEDUP_REMOVED lines=8> */
[----:B-1----:R-:W-:-:S02]  /*f650*/  FMNMX.FTZ R4, R4, R9, !PT ;  /* 0x0000000904047209 */ /* 0x002fc40007810000 */
[C---:B------:R-:W-:Y:S02]  /*f660*/  ISETP.GT.AND P4, PT, R3.reuse, 0x50, PT ;  /* 0x000000500300780c */ /* 0x040fe40003f84270 */
[C---:B------:R-:W-:Y:S01]  /*f670*/  ISETP.GT.AND P3, PT, R3.reuse, 0x51, PT ;  /* 0x000000510300780c */ /* 0x040fe20003f64270 */
[----:B------:R-:W1:Y:S01]  /*f680*/  SHFL.BFLY PT, R9, R4, 0x1, 0x1f ;  /* 0x0c201f0004097f89 */ /* 0x000e6200000e0000 */
[C---:B------:R-:W-:Y:S02]  /*f690*/  ISETP.GT.AND P2, PT, R3.reuse, 0x58, PT ;  /* 0x000000580300780c */ /* 0x040fe40003f44270 */
[----:B------:R-:W-:Y:S02]  /*f6a0*/  ISETP.GT.AND P1, PT, R3, 0x59, PT ;  /* 0x000000590300780c */ /* 0x000fe40003f24270 */
[----:B------:R-:W-:Y:S02]  /*f6b0*/  FSEL R66, R66, -INF , P4 ;  /* 0xff80000042427808 */ /* 0x000fe40002000000 */
[----:B------:R-:W-:-:S02]  /*f6c0*/  FSEL R67, R67, -INF , P3 ;  /* 0xff80000043437808 */ /* 0x000fc40001800000 */
[----:B------:R-:W-:Y:S02]  /*f6d0*/  @P0 LOP3.LUT R23, R23, 0x40, RZ, 0xfc, !PT ;  /* 0x0000004017170812 */ /* 0x000fe400078efcff */
[----:B------:R-:W-:Y:S02]  /*f6e0*/  FSEL R70, R70, -INF , P2 ;  /* 0xff80000046467808 */ /* 0x000fe40001000000 */
[----:B------:R-:W-:Y:S02]  /*f6f0*/  FSEL R71, R71, -INF , P1 ;  /* 0xff80000047477808 */ /* 0x000fe40000800000 */
[C---:B------:R-:W-:Y:S02]  /*f700*/  ISETP.GT.AND P1, PT, R3.reuse, 0x69, PT ;  /* 0x000000690300780c */ /* 0x040fe40003f24270 */
[C---:B------:R-:W-:Y:S02]  /*f710*/  ISETP.GT.AND P2, PT, R3.reuse, 0x70, PT ;  /* 0x000000700300780c */ /* 0x040fe40003f44270 */
[----:B------:R-:W-:-:S02]  /*f720*/  ISETP.GT.AND P3, PT, R3, 0x71, PT ;  /* 0x000000710300780c */ /* 0x000fc40003f64270 */
[C---:B------:R-:W-:Y:S02]  /*f730*/  ISETP.GT.AND P4, PT, R3.reuse, 0x78, PT ;  /* 0x000000780300780c */ /* 0x040fe40003f84270 */
[C---:B------:R-:W-:Y:S02]  /*f740*/  ISETP.GT.AND P5, PT, R3.reuse, 0x79, PT ;  /* 0x000000790300780c */ /* 0x040fe40003fa4270 */
[----:B-1----:R-:W-:Y:S02]  /*f750*/  FMNMX.FTZ R4, R4, R9, !PT ;  /* 0x0000000904047209 */ /* 0x002fe40007810000 */
[----:B------:R-:W-:Y:S02]  /*f760*/  ISETP.GT.AND P0, PT, R3, 0x60, PT ;  /* 0x000000600300780c */ /* 0x000fe40003f04270 */
[----:B------:R-:W-:Y:S02]  /*f770*/  FSETP.NEU.FTZ.AND P6, PT, R4, -INF , PT ;  /* 0xff8000000400780b */ /* 0x000fe40003fdd000 */
[----:B------:R-:W-:-:S02]  /*f780*/  FSEL R74, R74, -INF , P0 ;  /* 0xff8000004a4a7808 */ /* 0x000fc40000000000 */
[C---:B------:R-:W-:Y:S02]  /*f790*/  FSEL R9, R4.reuse, RZ, P6 ;  /* 0x000000ff04097208 */ /* 0x040fe40003000000 */
[----:B------:R-:W-:Y:S02]  /*f7a0*/  LOP3.LUT P0, RZ, R23, 0x40, RZ, 0xc0, !PT ;  /* 0x0000004017ff7812 */ /* 0x000fe4000780c0ff */
[----:B------:R-:W-:Y:S01]  /*f7b0*/  FSEL R79, R79, -INF , P1 ;  /* 0xff8000004f4f7808 */ /* 0x000fe20000800000 */
[----:B------:R-:W-:Y:S01]  /*f7c0*/  FADD.FTZ R5, -R9, R5 ;  /* 0x0000000509057221 */ /* 0x000fe20000010100 */
[----:B------:R-:W-:Y:S01]  /*f7d0*/  FMUL.FTZ R9, R4, UR45 ;  /* 0x0000002d04097c20 */ /* 0x000fe20008410000 */
[----:B------:R-:W-:Y:S02]  /*f7e0*/  FSEL R75, R75, -INF , P0 ;  /* 0xff8000004b4b7808 */ /* 0x000fe40000000000 */
[----:B------:R-:W-:Y:S01]  /*f7f0*/  FSEL R82, R82, -INF , P2 ;  /* 0xff80000052527808 */ /* 0x000fe20001000000 */
[----:B------:R-:W-:Y:S01]  /*f800*/  FMUL.FTZ R5, R5, UR45 ;  /* 0x0000002d05057c20 */ /* 0x000fe20008410000 */
[----:B------:R-:W-:-:S02]  /*f810*/  FSEL R9, R9, RZ, P6 ;  /* 0x000000ff09097208 */ /* 0x000fc40003000000 */
[----:B------:R-:W-:Y:S02]  /*f820*/  ISETP.GT.AND P6, PT, R3, 0x68, PT ;  /* 0x000000680300780c */ /* 0x000fe40003fc4270 */
[----:B------:R-:W-:Y:S01]  /*f830*/  FMNMX.FTZ R3, R26, R8, !PT ;  /* 0x000000081a037209 */ /* 0x000fe20007810000 */
[--C-:B------:R-:W-:Y:S01]  /*f840*/  FFMA.FTZ R24, R24, UR45, -R9.reuse ;  /* 0x0000002d18187c23 */ /* 0x100fe20008010809 */
[----:B------:R-:W-:Y:S01]  /*f850*/  FSEL R78, R78, -INF , P6 ;  /* 0xff8000004e4e7808 */ /* 0x000fe20003000000 */
[--C-:B------:R-:W-:Y:S01]  /*f860*/  FFMA.FTZ R25, R25, UR45, -R9.reuse ;  /* 0x0000002d19197c23 */ /* 0x100fe20008010809 */
[----:B------:R-:W-:Y:S01]  /*f870*/  FMNMX.FTZ R3, R27, R3, !PT ;  /* 0x000000031b037209 */ /* 0x000fe20007810000 */
[----:B------:R-:W-:Y:S01]  /*f880*/  MUFU.EX2 R5, R5 ;  /* 0x0000000500057308 */ /* 0x000fe20000000800 */
[----:B------:R-:W-:Y:S01]  /*f890*/  FSEL R83, R83, -INF , P3 ;  /* 0xff80000053537808 */ /* 0x000fe20001800000 */
[--C-:B------:R-:W-:Y:S01]  /*f8a0*/  FFMA.FTZ R28, R28, UR45, -R9.reuse ;  /* 0x0000002d1c1c7c23 */ /* 0x100fe20008010809 */
[----:B------:R-:W-:Y:S01]  /*f8b0*/  FMNMX.FTZ R3, R30, R3, !PT ;  /* 0x000000031e037209 */ /* 0x000fe20007810000 */
[--C-:B------:R-:W-:Y:S01]  /*f8c0*/  FFMA.FTZ R29, R29, UR45, -R9.reuse ;  /* 0x0000002d1d1d7c23 */ /* 0x100fe20008010809 */
[----:B------:R-:W-:Y:S01]  /*f8d0*/  FSEL R86, R86, -INF , P4 ;  /* 0xff80000056567808 */ /* 0x000fe20002000000 */
[--C-:B------:R-:W-:Y:S01]  /*f8e0*/  FFMA.FTZ R32, R32, UR45, -R9.reuse ;  /* 0x0000002d20207c23 */ /* 0x100fe20008010809 */
[----:B------:R-:W-:Y:S01]  /*f8f0*/  FMNMX.FTZ R3, R31, R3, !PT ;  /* 0x000000031f037209 */ /* 0x000fe20007810000 */
[----:B------:R-:W1:Y:S01]  /*f900*/  MUFU.EX2 R24, R24 ;  /* 0x0000001800187308 */ /* 0x000e620000000800 */
[----:B------:R-:W-:Y:S01]  /*f910*/  FSEL R87, R87, -INF , P5 ;  /* 0xff80000057577808 */ /* 0x000fe20002800000 */
[--C-:B------:R-:W-:Y:S01]  /*f920*/  FFMA.FTZ R33, R33, UR45, -R9.reuse ;  /* 0x0000002d21217c23 */ /* 0x100fe20008010809 */
[----:B------:R-:W-:Y:S01]  /*f930*/  FMNMX.FTZ R3, R34, R3, !PT ;  /* 0x0000000322037209 */ /* 0x000fe20007810000 */
[--C-:B------:R-:W-:Y:S01]  /*f940*/  FFMA.FTZ R36, R36, UR45, -R9.reuse ;  /* 0x0000002d24247c23 */ /* 0x100fe20008010809 */
[--C-:B------:R-:W-:Y:S01]  /*f950*/  FFMA.FTZ R37, R37, UR45, -R9.reuse ;  /* 0x0000002d25257c23 */ /* 0x100fe20008010809 */
[--C-:B------:R-:W-:Y:S01]  /*f960*/  FFMA.FTZ R40, R40, UR45, -R9.reuse ;  /* 0x0000002d28287c23 */ /* 0x100fe20008010809 */
[----:B------:R-:W-:Y:S01]  /*f970*/  FMNMX.FTZ R3, R35, R3, !PT ;  /* 0x0000000323037209 */ /* 0x000fe20007810000 */
[----:B------:R-:W2:Y:S01]  /*f980*/  MUFU.EX2 R25, R25 ;  /* 0x0000001900197308 */ /* 0x000ea20000000800 */
        /* <DEDUP_REMOVED lines=8> */
[----:B-1----:R-:W-:Y:S01]  /*fa10*/  FFMA.FTZ R139, R5, R139, R24 ;  /* 0x0000008b058b7223 */ /* 0x002fe20000010018 */
[--C-:B------:R-:W-:Y:S01]  /*fa20*/  FFMA.FTZ R52, R52, UR45, -R9.reuse ;  /* 0x0000002d34347c23 */ /* 0x100fe20008010809 */
[----:B------:R-:W-:Y:S01]  /*fa30*/  FMNMX.FTZ R3, R42, R3, !PT ;  /* 0x000000032a037209 */ /* 0x000fe20007810000 */
[--C-:B------:R-:W-:Y:S01]  /*fa40*/  FFMA.FTZ R53, R53, UR45, -R9.reuse ;  /* 0x0000002d35357c23 */ /* 0x100fe20008010809 */
[--C-:B------:R-:W-:Y:S01]  /*fa50*/  FFMA.FTZ R56, R56, UR45, -R9.reuse ;  /* 0x0000002d38387c23 */ /* 0x100fe20008010809 */
[----:B------:R-:W-:Y:S01]  /*fa60*/  FFMA.FTZ R57, R57, UR45, -R9 ;  /* 0x0000002d39397c23 */ /* 0x000fe20008010809 */
[----:B------:R-:W-:Y:S01]  /*fa70*/  FMNMX.FTZ R3, R43, R3, !PT ;  /* 0x000000032b037209 */ /* 0x000fe20007810000 */
[----:B------:R-:W-:Y:S01]  /*fa80*/  MUFU.EX2 R29, R29 ;  /* 0x0000001d001d7308 */ /* 0x000fe20000000800 */
[----:B--2---:R-:W-:Y:S01]  /*fa90*/  FADD.FTZ R139, R25, R139 ;  /* 0x0000008b198b7221 */ /* 0x004fe20000010000 */
        /* <DEDUP_REMOVED lines=20> */
[----:B------:R-:W-:Y:S01]  /*fbe0*/  FFMA.FTZ R9, R85, UR45, -R9 ;  /* 0x0000002d55097c23 */ /* 0x000fe20008010809 */
[----:B------:R-:W-:Y:S01]  /*fbf0*/  FMNMX.FTZ R3, R55, R3, !PT ;  /* 0x0000000337037209 */ /* 0x000fe20007810000 */
[----:B------:R-:W-:Y:S01]  /*fc00*/  MUFU.EX2 R36, R36 ;  /* 0x0000002400247308 */ /* 0x000fe20000000800 */
[----:B------:R-:W-:-:S02]  /*fc10*/  LOP3.LUT P0, RZ, R23, 0x20, RZ, 0xc0, !PT ;  /* 0x0000002017ff7812 */ /* 0x000fc4000780c0ff */
        /* <DEDUP_REMOVED lines=35> */
[----:B------:R-:W-:-:S03]  /*fe50*/  FSETP.NEU.FTZ.AND P1, PT, R3, -INF , PT ;  /* 0xff8000000300780b */ /* 0x000fc60003f3d000 */
[----:B------:R-:W-:Y:S01]  /*fe60*/  MUFU.EX2 R68, R68 ;  /* 0x0000004400447308 */ /* 0x000fe20000000800 */
[----:B------:R-:W-:-:S05]  /*fe70*/  FSEL R10, R3, RZ, P1 ;  /* 0x000000ff030a7208 */ /* 0x000fca0000800000 */
[----:B------:R-:W-:Y:S01]  /*fe80*/  FADD.FTZ R8, -R10, R8 ;  /* 0x000000080a087221 */ /* 0x000fe20000010100 */
[----:B------:R-:W-:Y:S01]  /*fe90*/  FMUL.FTZ R10, R3, UR45 ;  /* 0x0000002d030a7c20 */ /* 0x000fe20008410000 */
[----:B------:R-:W-:Y:S02]  /*fea0*/  MUFU.EX2 R69, R69 ;  /* 0x0000004500457308 */ /* 0x000fe40000000800 */
[----:B------:R-:W-:Y:S02]  /*feb0*/  FMUL.FTZ R8, R8, UR45 ;  /* 0x0000002d08087c20 */ /* 0x000fe40008410000 */
[----:B------:R-:W-:-:S04]  /*fec0*/  FSEL R10, R10, RZ, P1 ;  /* 0x000000ff0a0a7208 */ /* 0x000fc80000800000 */
        /* <DEDUP_REMOVED lines=137> */
.L_x_12417:
        /* <DEDUP_REMOVED lines=110> */
.L_x_12406:
[----:B------:R-:W-:-:S13]  /*10e40*/  ISETP.GE.AND P1, PT, R6, RZ, PT ;  /* 0x000000ff0600720c */ /* 0x000fda0003f26270 */
[----:B------:R-:W-:Y:S05]  /*10e50*/  @!P1 BRA `(.L_x_12419) ;  /* 0x00000024001c9947 */ /* 0x000fea0003800000 */
[----:B------:R-:W-:Y:S02]  /*10e60*/  IMAD.MOV.U32 R9, RZ, RZ, R3 ;  /* 0x000000ffff097224 */ /* 0x000fe400078e0003 */
[----:B------:R-:W-:Y:S02]  /*10e70*/  IMAD.MOV.U32 R8, RZ, RZ, R4 ;  /* 0x000000ffff087224 */ /* 0x000fe400078e0004 */
[----:B------:R-:W-:Y:S02]  /*10e80*/  IMAD.MOV.U32 R7, RZ, RZ, R138 ;  /* 0x000000ffff077224 */ /* 0x000fe400078e008a */
[----:B------:R-:W-:-:S07]  /*10e90*/  IMAD.MOV.U32 R5, RZ, RZ, R19 ;  /* 0x000000ffff057224 */ /* 0x000fce00078e0013 */
.L_x_12431:
[----:B------:R-:W2:Y:S01]  /*10ea0*/  LDL R3, [R1+0x24] ;  /* 0x0000240001037983 */ /* 0x000ea20000100800 */
[----:B------:R-:W-:Y:S01]  /*10eb0*/  ISETP.NE.AND P1, PT, R5, 0x1, PT ;  /* 0x000000010500780c */ /* 0x000fe20003f25270 */
[----:B------:R-:W-:Y:S05]  /*10ec0*/  YIELD ;  /* 0x0000000000007946 */ /* 0x000fea0003800000 */
[----:B------:R-:W-:-:S04]  /*10ed0*/  SEL R138, RZ, 0x1, P1 ;  /* 0x00000001ff8a7807 */ /* 0x000fc80000800000 */
[----:B------:R-:W-:Y:S02]  /*10ee0*/  LOP3.LUT R138, R7, R138, RZ, 0x3c, !PT ;  /* 0x0000008a078a7212 */ /* 0x000fe400078e3cff */
[----:B--2---:R-:W-:-:S13]  /*10ef0*/  ISETP.NE.AND P1, PT, R3, RZ, PT ;  /* 0x000000ff0300720c */ /* 0x004fda0003f25270 */
[----:B-1----:R-:W-:Y:S05]  /*10f00*/  @P1 BRA `(.L_x_12420) ;  /* 0x00000000003c1947 */ /* 0x002fea0003800000 */
[----:B------:R-:W-:Y:S05]  /*10f10*/  @!P0 BRA `(.L_x_12421) ;  /* 0x0000000000048947 */ /* 0x000fea0003800000 */
[----:B------:R-:W-:Y:S01]  /*10f20*/  BPT.TRAP 0x1 ;  /* 0x000000040000795c */ /* 0x000fe20000300000 */
.L_x_12421:
        /* <DEDUP_REMOVED lines=8> */
.L_x_12422:
[----:B------:R-:W-:Y:S04]  /*10fb0*/  BSSY B0, `(.L_x_12420) ;  /* 0x0000004000007945 */ /* 0x000fe80003800000 */
[----:B-1----:R-:W-:Y:S05]  /*10fc0*/  @P2 BRA `(.L_x_12423) ;  /* 0x0000000000082947 */ /* 0x002fea0003800000 */
[----:B------:R-:W1:Y:S02]  /*10fd0*/  SYNCS.PHASECHK.TRANS64.TRYWAIT P2, [R3+URZ+0x2d830], R4 ;  /* 0x02d83004030075a7 */ /* 0x000e64000804017f */
[----:B-1----:R-:W-:Y:S05]  /*10fe0*/  @!P2 BRA `(.L_x_12424) ;  /* 0x000000c40098a947 */ /* 0x002fea0003800000 */
.L_x_12423:
[----:B------:R-:W-:Y:S05]  /*10ff0*/  BSYNC B0 ;  /* 0x0000000000007941 */ /* 0x000fea0003800000 */
.L_x_12420:
        /* <DEDUP_REMOVED lines=64> */
.L_x_12426:
[----:B------:R-:W-:Y:S01]  /*11400*/  SHF.L.U32 R3, R7, 0x1f, RZ ;  /* 0x0000001f07037819 */ /* 0x000fe200000006ff */
[----:B------:R-:W-:-:S04]  /*11410*/  IMAD R4, R5, 0x8, R2 ;  /* 0x0000000805047824 */ /* 0x000fc800078e0202 */
[----:B------:R0:W1:Y:S01]  /*11420*/  SYNCS.PHASECHK.TRANS64.TRYWAIT P1, [R4+URZ+0x2d850], R3 ;  /* 0x02d85003040075a7 */ /* 0x000062000802017f */
[----:B------:R-:W-:Y:S05]  /*11430*/  @!P0 BRA `(.L_x_12427) ;  /* 0x0000000000048947 */ /* 0x000fea0003800000 */
[----:B------:R-:W-:Y:S01]  /*11440*/  BPT.TRAP 0x1 ;  /* 0x000000040000795c */ /* 0x000fe20000300000 */
.L_x_12427:
[----:B-1----:R-:W-:Y:S05]  /*11450*/  @P1 BRA `(.L_x_12425) ;  /* 0x0000000000081947 */ /* 0x002fea0003800000 */
[----:B------:R-:W1:Y:S02]  /*11460*/  SYNCS.PHASECHK.TRANS64.TRYWAIT P1, [R4+URZ+0x2d850], R3 ;  /* 0x02d85003040075a7 */ /* 0x000e64000802017f */
[----:B-1----:R-:W-:Y:S05]  /*11470*/  @!P1 BRA `(.L_x_12428) ;  /* 0x000000c000889947 */ /* 0x002fea0003800000 */
.L_x_12425:
        /* <DEDUP_REMOVED lines=96> */
.L_x_12429:
        /* <DEDUP_REMOVED lines=44> */
[----:B------:R-:W-:-:S03]  /*11d40*/  FMNMX.FTZ R3, R27, R3, !PT ;  /* 0x000000031b037209 */ /* 0x000fc60007810000 */
[----:B------:R-:W-:Y:S01]  /*11d50*/  FMUL.FTZ R8, R8, UR45 ;  /* 0x0000002d08087c20 */ /* 0x000fe20008410000 */
[----:B------:R-:W-:-:S04]  /*11d60*/  FMNMX.FTZ R3, R30, R3, !PT ;  /* 0x000000031e037209 */ /* 0x000fc80007810000 */
[----:B------:R-:W-:Y:S01]  /*11d70*/  FMNMX.FTZ R3, R31, R3, !PT ;  /* 0x000000031f037209 */ /* 0x000fe20007810000 */
[----:B------:R-:W-:Y:S03]  /*11d80*/  MUFU.EX2 R8, R8 ;  /* 0x0000000800087308 */ /* 0x000fe60000000800 */
        /* <DEDUP_REMOVED lines=95> */
[----:B------:R-:W-:Y:S01]  /*12380*/  FFMA.FTZ R72, R72, UR45, -R7 ;  /* 0x0000002d48487c23 */ /* 0x000fe20008010807 */
[--C-:B------:R-:W-:Y:S01]  /*12390*/  FFMA.FTZ R74, R74, UR45, -R10.reuse ;  /* 0x0000002d4a4a7c23 */ /* 0x100fe2000801080a */
        /* <DEDUP_REMOVED lines=18> */
[----:B------:R-:W-:Y:S01]  /*124c0*/  FFMA.FTZ R7, R85, UR45, -R7 ;  /* 0x0000002d55077c23 */ /* 0x000fe20008010807 */
        /* <DEDUP_REMOVED lines=115> */
.L_x_12430:
[----:B------:R-:W2:Y:S04]  /*12c00*/  LDL R46, [R1+0x4c] ;  /* 0x00004c00012e7983 */ /* 0x000ea80000100800 */
[----:B------:R-:W3:Y:S01]  /*12c10*/  LDL R38, [R1+0x50] ;  /* 0x0000500001267983 */ /* 0x000ee20000100800 */
[----:B------:R-:W-:Y:S01]  /*12c20*/  IMAD R5, R5, 0x8, R2 ;  /* 0x0000000805057824 */ /* 0x000fe200078e0202 */
[----:B------:R-:W-:Y:S01]  /*12c30*/  F2FP.BF16.F32.PACK_AB R24, R25, R24 ;  /* 0x000000181918723e */ /* 0x000fe200000010ff */
        /* <DEDUP_REMOVED lines=10> */
[----:B------:R-:W-:Y:S01]  /*12ce0*/  FMUL.FTZ R93, R93, R8 ;  /* 0x000000085d5d7220 */ /* 0x000fe20000410000 */
[----:B------:R-:W-:Y:S01]  /*12cf0*/  F2FP.BF16.F32.PACK_AB R33, R20, R34 ;  /* 0x000000221421723e */ /* 0x000fe200000010ff */
[----:B------:R0:W-:Y:S01]  /*12d00*/  SYNCS.ARRIVE.TRANS64.RED.A1T0 RZ, [R5+URZ], RZ ;  /* 0x000000ff05ff79a7 */ /* 0x0001e2000810043f */
[----:B------:R-:W-:Y:S01]  /*12d10*/  F2FP.BF16.F32.PACK_AB R40, R41, R40 ;  /* 0x000000282928723e */ /* 0x000fe200000010ff */
[----:B------:R1:W-:Y:S01]  /*12d20*/  STSM.16.M88.4 [R154+0x21800], R24 ;  /* 0x021800189a007844 */ /* 0x0003e20000000200 */
        /* <DEDUP_REMOVED lines=87> */
[----:B0-----:R-:W0:Y:S02]  /*132a0*/  FENCE.VIEW.ASYNC.S ;  /* 0x00000000000073c6 */ /* 0x001e240000000000 */
[----:B0-----:R-:W-:Y:S01]  /*132b0*/  NOP ;  /* 0x0000000000007918 */ /* 0x001fe20000000000 */
[----:B------:R-:W-:Y:S05]  /*132c0*/  @P1 BRA `(.L_x_12431) ;  /* 0xffffffd800f41947 */ /* 0x000fea000383ffff */
.L_x_12419:
[----:B------:R-:W-:Y:S05]  /*132d0*/  WARPSYNC.ALL ;  /* 0x0000000000007948 */ /* 0x000fea0003800000 */
[----:B------:R-:W-:Y:S06]  /*132e0*/  BAR.ARV 0x8, 0x200 ;  /* 0x0208000000007b1d */ /* 0x000fec0000002000 */
[----:B------:R-:W-:Y:S05]  /*132f0*/  @!P0 BRA `(.L_x_12432) ;  /* 0x0000000000048947 */ /* 0x000fea0003800000 */
[----:B------:R-:W-:Y:S01]  /*13300*/  BPT.TRAP 0x1 ;  /* 0x000000040000795c */ /* 0x000fe20000300000 */
.L_x_12432:
[----:B------:R-:W-:Y:S01]  /*13310*/  IMAD R5, R19, 0x8, R2 ;  /* 0x0000000813057824 */ /* 0x000fe200078e0202 */
[----:B------:R-:W-:-:S04]  /*13320*/  SHF.L.U32 R8, R138, 0x1f, RZ ;  /* 0x0000001f8a087819 */ /* 0x000fc800000006ff */
[----:B------:R0:W2:Y:S01]  /*13330*/  SYNCS.PHASECHK.TRANS64.TRYWAIT P1, [R5+URZ+0x2d850], R8 ;  /* 0x02d85008050075a7 */ /* 0x0000a2000802017f */
[----:B------:R-:W-:Y:S05]  /*13340*/  @!P0 BRA `(.L_x_12433) ;  /* 0x0000000000048947 */ /* 0x000fea0003800000 */
[----:B------:R-:W-:Y:S01]  /*13350*/  BPT.TRAP 0x1 ;  /* 0x000000040000795c */ /* 0x000fe20000300000 */
.L_x_12433:
        /* <DEDUP_REMOVED lines=10> */
.L_x_12434:
[----:B0-2---:R-:W-:Y:S01]  /*13400*/  IMAD R8, R19, 0x600, R2 ;  /* 0x0000060013087824 */ /* 0x005fe200078e0202 */
        /* <DEDUP_REMOVED lines=14> */
[----:B------:R-:W-:Y:S02]  /*134f0*/  IMAD.U32 R15, RZ, RZ, UR45 ;  /* 0x0000002dff0f7e24 */ /* 0x000fe4000f8e00ff */
[----:B-1----:R-:W-:Y:S02]  /*13500*/  IMAD.MOV.U32 R40, RZ, RZ, -0x800000 ;  /* 0xff800000ff287424 */ /* 0x002fe400078e00ff */
        /* <DEDUP_REMOVED lines=9> */
[----:B------:R-:W-:-:S02]  /*135a0*/  WARPGROUP.DEPBAR.LE gsb0, 0x0 ;  /* 0x00008000000079c5 */ /* 0x000fc40000010000 */
        /* <DEDUP_REMOVED lines=55> */
[----:B------:R-:W-:Y:S01]  /*13920*/  R2UR UR4, R6 ;  /* 0x00000000060472ca */ /* 0x000fe200000e0000 */
[----:B0-----:R-:W-:Y:S01]  /*13930*/  FADD.FTZ R6, R2, R139 ;  /* 0x0000008b02067221 */ /* 0x001fe20000010000 */
[----:B------:R-:W-:Y:S01]  /*13940*/  R2UR UR5, R7 ;  /* 0x00000000070572ca */ /* 0x000fe200000e0000 */
[----:B------:R-:W-:Y:S01]  /*13950*/  IMAD.MOV.U32 R2, RZ, RZ, RZ ;  /* 0x000000ffff027224 */ /* 0x000fe200078e00ff */
[----:B------:R-:W-:Y:S01]  /*13960*/  R2UR UR6, R8 ;  /* 0x00000000080672ca */ /* 0x000fe200000e0000 */
[----:B------:R-:W0:Y:S01]  /*13970*/  SHFL.BFLY PT, R7, R0, 0x2, 0x1f ;  /* 0x0c401f0000077f89 */ /* 0x000e2200000e0000 */
[----:B------:R-:W-:Y:S01]  /*13980*/  R2UR UR7, R9 ;  /* 0x00000000090772ca */ /* 0x000fe200000e0000 */
[----:B0-----:R-:W-:Y:S01]  /*13990*/  FADD.FTZ R8, R7, R0 ;  /* 0x0000000007087221 */ /* 0x001fe20000010000 */
        /* <DEDUP_REMOVED lines=17> */
[----:B-1----:R-:W-:Y:S01]  /*13ab0*/  @P2 FMUL.FTZ R6, R11, 0.69314718246459960938 ;  /* 0x3f3172180b062820 */ /* 0x002fe20000410000 */
[----:B------:R-:W-:Y:S02]  /*13ac0*/  WARPGROUP.DEPBAR.LE gsb0, 0x0 ;  /* 0x00008000000079c5 */ /* 0x000fe40000010000 */
[----:B------:R-:W-:Y:S01]  /*13ad0*/  WARPGROUP.ARRIVE ;  /* 0x00000000000079c5 */ /* 0x000fe20000000000 */
[----:B------:R-:W-:-:S05]  /*13ae0*/  @P2 FFMA.FTZ R0, R15, R3, R6 ;  /* 0x000000030f002223 */ /* 0x000fca0000010006 */
[----:B------:R-:W-:Y:S03]  /*13af0*/  HGMMA.64x96x16.F32.BF16 R88, gdesc[UR4].tnspB, R88, gsb0 ;  /* 0x41600000045879f0 */ /* 0x000fe60008001858 */
[----:B------:R-:W-:Y:S02]  /*13b00*/  WARPGROUP.DEPBAR.LE gsb0, 0x0 ;  /* 0x00008000000079c5 */ /* 0x000fe40000010000 */
[----:B------:R-:W-:Y:S05]  /*13b10*/  @!P0 BRA `(.L_x_12436) ;  /* 0x0000000000048947 */ /* 0x000fea0003800000 */
[----:B------:R-:W-:Y:S01]  /*13b20*/  BPT.TRAP 0x1 ;  /* 0x000000040000795c */ /* 0x000fe20000300000 */
.L_x_12436:
[----:B------:R-:W-:Y:S02]  /*13b30*/  VIADD R5, R5, 0x2d860 ;  /* 0x0002d86005057836 */ /* 0x000fe40000000000 */
[-C--:B---3--:R-:W-:Y:S01]  /*13b40*/  FMUL.FTZ R3, R88, R7.reuse ;  /* 0x0000000758037220 */ /* 0x088fe20000410000 */
        /* <DEDUP_REMOVED lines=57> */
.L_x_12364:
[----:B------:R-:W3:Y:S01]  /*13ee0*/  LDL R52, [R1+0x6c] ;  /* 0x00006c0001347983 */ /* 0x000ee20000100800 */
[----:B------:R-:W-:Y:S05]  /*13ef0*/  WARPSYNC.ALL ;  /* 0x0000000000007948 */ /* 0x000fea0003800000 */
[----:B---3--:R-:W-:Y:S01]  /*13f00*/  SHF.R.S32.HI R29, RZ, 0x1f, R52 ;  /* 0x0000001fff1d7819 */ /* 0x008fe20000011434 */
        /* <DEDUP_REMOVED lines=9> */
[----:B------:R-:W3:Y:S01]  /*13fa0*/  LDL R4, [R1+0x84] ;  /* 0x0000840001047983 */ /* 0x000ee20000100800 */
[----:B------:R-:W4:Y:S01]  /*13fb0*/  S2R R5, SR_SWINHI ;  /* 0x0000000000057919 */ /* 0x000f220000002f00 */
[----:B------:R-:W-:Y:S05]  /*13fc0*/  WARPSYNC.ALL ;  /* 0x0000000000007948 */ /* 0x000fea0003800000 */
[----:B------:R-:W-:Y:S01]  /*13fd0*/  F2FP.BF16.F32.PACK_AB R6, R93, R6 ;  /* 0x000000065d06723e */ /* 0x000fe200000010ff */
[----:B------:R-:W-:Y:S01]  /*13fe0*/  ULDC.64 UR4, c[0x0][0xc00] ;  /* 0x0003000000047ab9 */ /* 0x000fe20000000a00 */
[----:B------:R-:W2:Y:S01]  /*13ff0*/  LDL R55, [R1+0x70] ;  /* 0x0000700001377983 */ /* 0x000ea20000100800 */
[----:B------:R-:W-:-:S02]  /*14000*/  MOV R20, R2 ;  /* 0x0000000200147202 */ /* 0x000fc40000000f00 */
[----:B----4-:R-:W-:Y:S02]  /*14010*/  MOV R21, R5 ;  /* 0x0000000500157202 */ /* 0x010fe40000000f00 */
[----:B------:R-:W-:Y:S02]  /*14020*/  F2FP.BF16.F32.PACK_AB R7, R30, R7 ;  /* 0x000000071e07723e */ /* 0x000fe400000010ff */
[----:B------:R-:W-:Y:S01]  /*14030*/  F2FP.BF16.F32.PACK_AB R26, R109, R26 ;  /* 0x0000001a6d1a723e */ /* 0x000fe200000010ff */
[----:B------:R-:W-:Y:S01]  /*14040*/  IMAD.MOV.U32 R42, RZ, RZ, RZ ;  /* 0x000000ffff2a7224 */ /* 0x000fe200078e00ff */
[----:B------:R-:W-:Y:S01]  /*14050*/  BAR.SYNC.DEFER_BLOCKING 0x1, 0x180 ;  /* 0x0046000000007b1d */ /* 0x000fe20000010000 */
[----:B---3--:R-:W-:-:S03]  /*14060*/  IMAD.WIDE R4, R4, 0x2, R20 ;  /* 0x0000000204047825 */ /* 0x008fc600078e0214 */
[----:B------:R-:W-:-:S04]  /*14070*/  IADD3 R31, P4, R4, 0x20, RZ ;  /* 0x00000020041f7810 */ /* 0x000fc80007f9e0ff */
[----:B------:R-:W-:Y:S02]  /*14080*/  LOP3.LUT R8, R31, 0x180, RZ, 0xc0, !PT ;  /* 0x000001801f087812 */ /* 0x000fe400078ec0ff */
[----:B------:R-:W-:Y:S02]  /*14090*/  IADD3 R37, P3, R4, 0x3000, RZ ;  /* 0x0000300004257810 */ /* 0x000fe40007f7e0ff */
[----:B------:R-:W-:Y:S02]  /*140a0*/  SHF.R.U64 R8, R8, 0x3, RZ ;  /* 0x0000000308087819 */ /* 0x000fe400000012ff */
[C---:B------:R-:W-:Y:S02]  /*140b0*/  IADD3 R39, P2, R4.reuse, 0x3020, RZ ;  /* 0x0000302004277810 */ /* 0x040fe40007f5e0ff */
[C---:B--2---:R-:W-:Y:S02]  /*140c0*/  IADD3 R41, P0, R4.reuse, 0x6020, RZ ;  /* 0x0000602004297810 */ /* 0x044fe40007f1e0ff */
[----:B------:R-:W-:-:S02]  /*140d0*/  LOP3.LUT R9, R4, 0x180, RZ, 0xc0, !PT ;  /* 0x0000018004097812 */ /* 0x000fc400078ec0ff */
[----:B-1----:R-:W-:Y:S02]  /*140e0*/  IADD3 R32, P1, R4, 0x6000, RZ ;  /* 0x0000600004207810 */ /* 0x002fe40007f3e0ff */
[----:B------:R-:W-:Y:S02]  /*140f0*/  LOP3.LUT R12, R8, R31, RZ, 0x3c, !PT ;  /* 0x0000001f080c7212 */ /* 0x000fe400078e3cff */
[----:B------:R-:W-:Y:S02]  /*14100*/  LOP3.LUT R8, R37, 0x180, RZ, 0xc0, !PT ;  /* 0x0000018025087812 */ /* 0x000fe400078ec0ff */
[----:B------:R-:W-:Y:S02]  /*14110*/  LOP3.LUT R10, R39, 0x180, RZ, 0xc0, !PT ;  /* 0x00000180270a7812 */ /* 0x000fe400078ec0ff */
[----:B------:R-:W-:Y:S02]  /*14120*/  LOP3.LUT R36, R41, 0x180, RZ, 0xc0, !PT ;  /* 0x0000018029247812 */ /* 0x000fe400078ec0ff */
[----:B------:R-:W-:-:S02]  /*14130*/  SHF.R.U64 R9, R9, 0x3, RZ ;  /* 0x0000000309097819 */ /* 0x000fc400000012ff */
[----:B------:R-:W-:Y:S02]  /*14140*/  LOP3.LUT R31, R32, 0x180, RZ, 0xc0, !PT ;  /* 0x00000180201f7812 */ /* 0x000fe400078ec0ff */
[----:B------:R-:W-:Y:S02]  /*14150*/  SHF.R.U64 R8, R8, 0x3, RZ ;  /* 0x0000000308087819 */ /* 0x000fe400000012ff */
[----:B------:R-:W-:Y:S01]  /*14160*/  SHF.R.U64 R10, R10, 0x3, RZ ;  /* 0x000000030a0a7819 */ /* 0x000fe200000012ff */
        /* <DEDUP_REMOVED lines=8> */
[--C-:B------:R-:W-:Y:S01]  /*141f0*/  IMAD.X R9, RZ, RZ, R5.reuse, P1 ;  /* 0x000000ffff097224 */ /* 0x100fe200008e0605 */
[----:B------:R-:W-:Y:S01]  /*14200*/  LOP3.LUT R10, R36, R41, RZ, 0x3c, !PT ;  /* 0x00000029240a7212 */ /* 0x000fe200078e3cff */
[----:B------:R-:W-:Y:S01]  /*14210*/  IMAD.X R11, RZ, RZ, R5, P0 ;  /* 0x000000ffff0b7224 */ /* 0x000fe200000e0605 */
[----:B------:R-:W-:Y:S02]  /*14220*/  LOP3.LUT R8, R31, R32, RZ, 0x3c, !PT ;  /* 0x000000201f087212 */ /* 0x000fe400078e3cff */
[----:B------:R-:W-:Y:S02]  /*14230*/  MOV R36, R4 ;  /* 0x0000000400247202 */ /* 0x000fe40000000f00 */
[----:B------:R-:W-:-:S02]  /*14240*/  F2FP.BF16.F32.PACK_AB R4, R28, R3 ;  /* 0x000000031c04723e */ /* 0x000fc400000010ff */
[----:B------:R-:W-:Y:S02]  /*14250*/  F2FP.BF16.F32.PACK_AB R5, R91, R90 ;  /* 0x0000005a5b05723e */ /* 0x000fe400000010ff */
[----:B------:R-:W-:Y:S02]  /*14260*/  MOV R32, R12 ;  /* 0x0000000c00207202 */ /* 0x000fe40000000f00 */
[----:B------:R-:W-:Y:S02]  /*14270*/  MOV R31, R14 ;  /* 0x0000000e001f7202 */ /* 0x000fe40000000f00 */
[----:B------:R-:W-:Y:S02]  /*14280*/  MOV R30, R24 ;  /* 0x00000018001e7202 */ /* 0x000fe40000000f00 */
[----:B------:R-:W-:Y:S02]  /*14290*/  F2FP.BF16.F32.PACK_AB R12, R27, R96 ;  /* 0x000000601b0c723e */ /* 0x000fe400000010ff */
[----:B------:R-:W-:-:S02]  /*142a0*/  F2FP.BF16.F32.PACK_AB R13, R99, R98 ;  /* 0x00000062630d723e */ /* 0x000fc400000010ff */
[----:B------:R-:W-:Y:S02]  /*142b0*/  F2FP.BF16.F32.PACK_AB R14, R101, R100 ;  /* 0x00000064650e723e */ /* 0x000fe400000010ff */
[----:B------:R-:W-:Y:S02]  /*142c0*/  F2FP.BF16.F32.PACK_AB R15, R103, R102 ;  /* 0x00000066670f723e */ /* 0x000fe400000010ff */
[----:B------:R-:W-:Y:S02]  /*142d0*/  F2FP.BF16.F32.PACK_AB R24, R105, R104 ;  /* 0x000000686918723e */ /* 0x000fe400000010ff */
[----:B------:R-:W-:Y:S02]  /*142e0*/  F2FP.BF16.F32.PACK_AB R25, R107, R106 ;  /* 0x0000006a6b19723e */ /* 0x000fe400000010ff */
[----:B------:R-:W-:Y:S01]  /*142f0*/  F2FP.BF16.F32.PACK_AB R27, R111, R110 ;  /* 0x0000006e6f1b723e */ /* 0x000fe200000010ff */
[----:B------:R1:W-:Y:S04]  /*14300*/  STSM.16.M88.4 [R36], R4 ;  /* 0x0000000424007844 */ /* 0x0003e80000000200 */
[----:B------:R2:W-:Y:S04]  /*14310*/  STSM.16.M88.4 [R32], R12 ;  /* 0x0000000c20007844 */ /* 0x0005e80000000200 */
[----:B------:R3:W-:Y:S01]  /*14320*/  STSM.16.M88.4 [R31], R24 ;  /* 0x000000181f007844 */ /* 0x0007e20000000200 */
[----:B------:R-:W-:-:S02]  /*14330*/  ISETP.NE.U32.AND P0, PT, RZ, UR4, PT ;  /* 0x00000004ff007c0c */ /* 0x000fc4000bf05070 */
[----:B------:R-:W-:Y:S02]  /*14340*/  MOV R28, R8 ;  /* 0x00000008001c7202 */ /* 0x000fe40000000f00 */
[----:B------:R-:W-:Y:S02]  /*14350*/  MOV R3, R10 ;  /* 0x0000000a00037202 */ /* 0x000fe40000000f00 */
[----:B------:R-:W-:Y:S02]  /*14360*/  F2FP.BF16.F32.PACK_AB R8, R121, R120 ;  /* 0x000000787908723e */ /* 0x000fe400000010ff */
[----:B-1----:R-:W-:Y:S02]  /*14370*/  F2FP.BF16.F32.PACK_AB R4, R113, R112 ;  /* 0x000000707104723e */ /* 0x002fe400000010ff */
[----:B------:R-:W-:Y:S01]  /*14380*/  F2FP.BF16.F32.PACK_AB R5, R115, R114 ;  /* 0x000000727305723e */ /* 0x000fe200000010ff */
[----:B--2---:R-:W1:Y:S01]  /*14390*/  LDC R32, c[0x0][0xbe8] ;  /* 0x0002fa00ff207b82 */ /* 0x004e620000000800 */
[C---:B---3--:R-:W-:Y:S01]  /*143a0*/  IMAD.SHL.U32 R26, R52.reuse, 0x4, RZ ;  /* 0x00000004341a7824 */ /* 0x048fe200078e00ff */
[----:B------:R-:W-:-:S02]  /*143b0*/  SHF.L.U64.HI R31, R52, 0x2, R29 ;  /* 0x00000002341f7819 */ /* 0x000fc4000001021d */
[----:B------:R-:W-:Y:S02]  /*143c0*/  F2FP.BF16.F32.PACK_AB R6, R117, R116 ;  /* 0x000000747506723e */ /* 0x000fe400000010ff */
[----:B------:R-:W-:Y:S02]  /*143d0*/  IADD3 R24, P1, R26, UR4, RZ ;  /* 0x000000041a187c10 */ /* 0x000fe4000ff3e0ff */
        /* <DEDUP_REMOVED lines=8> */
[----:B------:R-:W-:Y:S02]  /*14460*/  ISETP.NE.AND.EX P0, PT, RZ, UR5, PT, P0 ;  /* 0x00000005ff007c0c */ /* 0x000fe4000bf05300 */
[----:B------:R-:W-:Y:S01]  /*14470*/  IADD3.X R25, R31, UR5, RZ, P1, !PT ;  /* 0x000000051f197c10 */ /* 0x000fe20008ffe4ff */
[----:B------:R-:W-:Y:S01]  /*14480*/  ULDC.64 UR4, c[0x0][0xc08] ;  /* 0x0003020000047ab9 */ /* 0x000fe20000000a00 */
[----:B------:R2:W-:Y:S01]  /*14490*/  STSM.16.M88.4 [R30], R4 ;  /* 0x000000041e007844 */ /* 0x0005e20000000200 */
[----:B------:R-:W-:-:S03]  /*144a0*/  ISETP.NE.U32.AND P2, PT, RZ, UR4, PT ;  /* 0x00000004ff007c0c */ /* 0x000fc6000bf45070 */
[----:B------:R3:W-:Y:S01]  /*144b0*/  STSM.16.M88.4 [R28], R8 ;  /* 0x000000081c007844 */ /* 0x0007e20000000200 */
[----:B------:R-:W-:-:S03]  /*144c0*/  ISETP.NE.AND.EX P2, PT, RZ, UR5, PT, P2 ;  /* 0x00000005ff007c0c */ /* 0x000fc6000bf45320 */
[----:B------:R3:W-:Y:S01]  /*144d0*/  STSM.16.M88.4 [R3], R12 ;  /* 0x0000000c03007844 */ /* 0x0007e20000000200 */
[----:B------:R-:W-:Y:S09]  /*144e0*/  BAR.SYNC.DEFER_BLOCKING 0x1, 0x180 ;  /* 0x0046000000007b1d */ /* 0x000ff20000010000 */
[----:B--2---:R-:W-:Y:S01]  /*144f0*/  @P2 IADD3 R4, P3, R26, UR4, RZ ;  /* 0x000000041a042c10 */ /* 0x004fe2000ff7e0ff */
[----:B------:R-:W-:-:S02]  /*14500*/  ULDC UR4, c[0x0][0xa88] ;  /* 0x0002a20000047ab9 */ /* 0x000fc40000000800 */
[----:B------:R-:W-:Y:S01]  /*14510*/  IMAD.U32 R7, RZ, RZ, UR4 ;  /* 0x00000004ff077e24 */ /* 0x000fe2000f8e00ff */
[----:B------:R-:W-:Y:S01]  /*14520*/  @P2 IADD3.X R5, R31, UR5, RZ, P3, !PT ;  /* 0x000000051f052c10 */ /* 0x000fe20009ffe4ff */
[----:B------:R3:W5:Y:S04]  /*14530*/  @P0 LDG.E R42, desc[UR38][R24.64] ;  /* 0x00000026182a0981 */ /* 0x000768000c1e1900 */
[----:B------:R3:W5:Y:S01]  /*14540*/  @P2 LDG.E R7, desc[UR38][R4.64] ;  /* 0x0000002604072981 */ /* 0x000762000c1e1900 */
[----:B-1----:R-:W-:-:S13]  /*14550*/  ISETP.NE.AND P1, PT, R32, 0x1, PT ;  /* 0x000000012000780c */ /* 0x002fda0003f25270 */
[----:B------:R-:W1:Y:S08]  /*14560*/  @P1 LDC R6, c[0x0][0xbec] ;  /* 0x0002fb00ff061b82 */ /* 0x000e700000000800 */
[----:B------:R-:W2:Y:S01]  /*14570*/  @P1 LDC R27, c[0x0][0xbf0] ;  /* 0x0002fc00ff1b1b82 */ /* 0x000ea20000000800 */
[----:B------:R-:W-:Y:S01]  /*14580*/  SHF.R.S32.HI R41, RZ, 0x1f, R55 ;  /* 0x0000001fff297819 */ /* 0x000fe20000011437 */
[----:B---3--:R-:W-:Y:S06]  /*14590*/  @P2 BRA `(.L_x_12439) ;  /* 0x0000000000102947 */ /* 0x008fec0003800000 */
[----:B------:R-:W-:Y:S05]  /*145a0*/  @!P0 BRA `(.L_x_12439) ;  /* 0x00000000000c8947 */ /* 0x000fea0003800000 */
[----:B------:R-:W3:Y:S04]  /*145b0*/  LDG.E R4, desc[UR38][R24.64] ;  /* 0x0000002618047981 */ /* 0x000ee8000c1e1900 */
[----:B-----5:R-:W3:Y:S02]  /*145c0*/  LDG.E R7, desc[UR38][R24.64+0x4] ;  /* 0x0000042618077981 */ /* 0x020ee4000c1e1900 */
[----:B---3--:R-:W-:-:S07]  /*145d0*/  IMAD.IADD R7, R7, 0x1, -R4 ;  /* 0x0000000107077824 */ /* 0x008fce00078e0a04 */
.L_x_12439:
[----:B------:R-:W3:Y:S01]  /*145e0*/  LDL R5, [R1+0x68] ;  /* 0x0000680001057983 */ /* 0x000ee20000100800 */
[----:B------:R-:W-:Y:S01]  /*145f0*/  ULDC.64 UR4, c[0x0][0xb90] ;  /* 0x0002e40000047ab9 */ /* 0x000fe20000000a00 */
[----:B------:R-:W4:Y:S01]  /*14600*/  S2R R4, SR_TID.X ;  /* 0x0000000000047919 */ /* 0x000f220000002100 */
[----:B-----5:R-:W-:Y:S02]  /*14610*/  SHF.R.S32.HI R43, RZ, 0x1f, R42 ;  /* 0x0000001fff2b7819 */ /* 0x020fe4000001142a */
[----:B------:R-:W-:Y:S01]  /*14620*/  SEL R48, R29, RZ, !P0 ;  /* 0x000000ff1d307207 */ /* 0x000fe20004000000 */
[----:B------:R-:W3:Y:S01]  /*14630*/  LDL.LU R54, [R1+0x54] ;  /* 0x0000540001367983 */ /* 0x000ee20000300800 */
[----:B------:R-:W-:Y:S01]  /*14640*/  IMAD R3, R41, UR4, RZ ;  /* 0x0000000429037c24 */ /* 0x000fe2000f8e02ff */
[----:B------:R-:W-:Y:S01]  /*14650*/  SEL R49, R52, RZ, !P0 ;  /* 0x000000ff34317207 */ /* 0x000fe20004000000 */
[----:B------:R-:W-:Y:S01]  /*14660*/  IMAD R50, R7, R32, RZ ;  /* 0x0000002007327224 */ /* 0x000fe200078e02ff */
[----:B------:R-:W2:Y:S01]  /*14670*/  LDL R10, [R1+0x80] ;  /* 0x00008000010a7983 */ /* 0x000ea20000100800 */
[----:B------:R-:W-:Y:S01]  /*14680*/  IMAD R13, R55, UR5, R3 ;  /* 0x00000005370d7c24 */ /* 0x000fe2000f8e0203 */
[----:B------:R-:W0:Y:S01]  /*14690*/  @P1 LDC R51, c[0x0][0xbec] ;  /* 0x0002fb00ff331b82 */ /* 0x000e220000000800 */
[----:B----4-:R-:W-:-:S05]  /*146a0*/  VIADD R24, R4, 0xffffff80 ;  /* 0xffffff8004187836 */ /* 0x010fca0000000000 */
        /* <DEDUP_REMOVED lines=8> */
[----:B------:R-:W-:-:S04]  /*14730*/  IMAD R11, R53, 0x20, R3 ;  /* 0x00000020350b7824 */ /* 0x000fc800078e0203 */
[----:B------:R-:W-:Y:S01]  /*14740*/  IMAD.WIDE R20, R11, 0x2, R20 ;  /* 0x000000020b147825 */ /* 0x000fe200078e0214 */
[----:B------:R-:W-:-:S04]  /*14750*/  SHF.R.S32.HI R14, RZ, 0x1f, R24 ;  /* 0x0000001fff0e7819 */ /* 0x000fc80000011418 */
[----:B------:R-:W-:-:S04]  /*14760*/  LEA.HI R14, R14, R24, RZ, 0x7 ;  /* 0x000000180e0e7211 */ /* 0x000fc800078f38ff */
[----:B------:R-:W-:-:S05]  /*14770*/  LOP3.LUT R14, R14, 0xffffff80, RZ, 0xc0, !PT ;  /* 0xffffff800e0e7812 */ /* 0x000fca00078ec0ff */
[----:B------:R-:W-:Y:S01]  /*14780*/  IMAD.IADD R14, R24, 0x1, -R14 ;  /* 0x00000001180e7824 */ /* 0x000fe200078e0a0e */
[C---:B------:R-:W-:Y:S02]  /*14790*/  IADD3 R25, P5, R20.reuse, 0x4800, RZ ;  /* 0x0000480014197810 */ /* 0x040fe40007fbe0ff */
[----:B------:R-:W-:Y:S02]  /*147a0*/  IADD3 R29, P4, R20, 0x6000, RZ ;  /* 0x00006000141d7810 */ /* 0x000fe40007f9e0ff */
[----:B------:R-:W-:Y:S02]  /*147b0*/  LOP3.LUT R24, R25, 0x180, RZ, 0xc0, !PT ;  /* 0x0000018019187812 */ /* 0x000fe400078ec0ff */
[----:B------:R-:W-:Y:S02]  /*147c0*/  LOP3.LUT R28, R29, 0x180, RZ, 0xc0, !PT ;  /* 0x000001801d1c7812 */ /* 0x000fe400078ec0ff */
[----:B------:R-:W-:Y:S02]  /*147d0*/  SHF.R.U64 R24, R24, 0x3, RZ ;  /* 0x0000000318187819 */ /* 0x000fe400000012ff */
[----:B------:R-:W-:-:S02]  /*147e0*/  SHF.R.U64 R28, R28, 0x3, RZ ;  /* 0x000000031c1c7819 */ /* 0x000fc400000012ff */
[----:B------:R-:W-:Y:S01]  /*147f0*/  LOP3.LUT R24, R24, R25, RZ, 0x3c, !PT ;  /* 0x0000001918187212 */ /* 0x000fe200078e3cff */
[--C-:B------:R-:W-:Y:S01]  /*14800*/  IMAD.X R25, RZ, RZ, R21.reuse, P5 ;  /* 0x000000ffff197224 */ /* 0x100fe200028e0615 */
[----:B------:R-:W-:Y:S01]  /*14810*/  LOP3.LUT R28, R28, R29, RZ, 0x3c, !PT ;  /* 0x0000001d1c1c7212 */ /* 0x000fe200078e3cff */
[----:B------:R-:W-:Y:S01]  /*14820*/  IMAD.X R29, RZ, RZ, R21, P4 ;  /* 0x000000ffff1d7224 */ /* 0x000fe200020e0615 */
[----:B------:R-:W-:Y:S01]  /*14830*/  BSSY B1, `(.L_x_12440) ;  /* 0x0000081000017945 */ /* 0x000fe20003800000 */
[----:B---3--:R-:W-:Y:S02]  /*14840*/  IMAD.IADD R15, R5, 0x1, R54 ;  /* 0x00000001050f7824 */ /* 0x008fe400078e0236 */
[----:B------:R-:W-:Y:S01]  /*14850*/  IMAD.WIDE.U32 R4, R55, UR4, R42 ;  /* 0x0000000437047c25 */ /* 0x000fe2000f8e002a */
[----:B------:R-:W-:-:S03]  /*14860*/  ULDC.64 UR4, c[0x0][0xb98] ;  /* 0x0002e60000047ab9 */ /* 0x000fc60000000a00 */
[----:B-1----:R-:W-:-:S04]  /*14870*/  @P1 IMAD.HI.U32 R6, R15, R6, RZ ;  /* 0x000000060f061227 */ /* 0x002fc800078e00ff */
[----:B------:R-:W-:Y:S01]  /*14880*/  IMAD.MOV.U32 R9, RZ, RZ, R15 ;  /* 0x000000ffff097224 */ /* 0x000fe200078e000f */
[----:B--2---:R-:W-:Y:S01]  /*14890*/  @P1 SHF.R.U32.HI R9, RZ, R27, R6 ;  /* 0x0000001bff091219 */ /* 0x004fe20000011606 */
[----:B------:R-:W-:-:S04]  /*148a0*/  IMAD.IADD R5, R5, 0x1, R13 ;  /* 0x0000000105057824 */ /* 0x000fc800078e020d */
[----:B------:R-:W-:Y:S02]  /*148b0*/  IMAD.MOV R13, RZ, RZ, -R9 ;  /* 0x000000ffff0d7224 */ /* 0x000fe400078e0a09 */
        /* <DEDUP_REMOVED lines=12> */
[----:B------:R-:W-:Y:S01]  /*14980*/  ULDC.64 UR4, c[0x0][0xb50] ;  /* 0x0002d40000047ab9 */ /* 0x000fe20000000a00 */
[----:B------:R-:W-:Y:S02]  /*14990*/  IADD3 R9, P2, R20, 0x1800, RZ ;  /* 0x0000180014097810 */ /* 0x000fe40007f5e0ff */
[----:B------:R-:W-:Y:S01]  /*149a0*/  IMAD.IADD R5, R5, 0x1, R15 ;  /* 0x0000000105057824 */ /* 0x000fe200078e020f */
[C---:B------:R-:W-:Y:S02]  /*149b0*/  LEA R6, P0, R4.reuse, UR4, 0x2 ;  /* 0x0000000404067c11 */ /* 0x040fe4000f8010ff */
[----:B------:R-:W-:Y:S02]  /*149c0*/  LOP3.LUT R8, R9, 0x180, RZ, 0xc0, !PT ;  /* 0x0000018009087812 */ /* 0x000fe400078ec0ff */
[----:B------:R-:W-:Y:S01]  /*149d0*/  LEA.HI.X R4, R4, UR5, R5, 0x2, P0 ;  /* 0x0000000504047c11 */ /* 0x000fe200080f1405 */
[----:B------:R-:W-:Y:S01]  /*149e0*/  SHFL.IDX PT, R44, R6, RZ, 0x1c1f ;  /* 0x001c1fff062c7589 */ /* 0x000fe200000e0000 */
[----:B------:R-:W-:Y:S01]  /*149f0*/  SHF.R.U64 R8, R8, 0x3, RZ ;  /* 0x0000000308087819 */ /* 0x000fe200000012ff */
[----:B------:R-:W-:Y:S01]  /*14a00*/  IMAD.IADD R5, R10, 0x1, R54 ;  /* 0x000000010a057824 */ /* 0x000fe200078e0236 */
[----:B------:R-:W-:Y:S01]  /*14a10*/  IADD3 R13, P3, R20, 0x3000, RZ ;  /* 0x00003000140d7810 */ /* 0x000fe20007f7e0ff */
[----:B------:R-:W1:Y:S01]  /*14a20*/  SHFL.IDX PT, R45, R4, RZ, 0x1c1f ;  /* 0x001c1fff042d7589 */ /* 0x000e6200000e0000 */
[----:B------:R-:W-:Y:S01]  /*14a30*/  LOP3.LUT P0, RZ, R14, 0x3, RZ, 0xc0, !PT ;  /* 0x000000030eff7812 */ /* 0x000fe2000780c0ff */
[----:B------:R-:W-:-:S02]  /*14a40*/  ULDC.64 UR4, c[0x0][0xaa0] ;  /* 0x0002a80000047ab9 */ /* 0x000fc40000000a00 */
[----:B------:R-:W-:Y:S01]  /*14a50*/  SHFL.IDX PT, R46, R6, 0x1, 0x1c1f ;  /* 0x003c1f00062e7f89 */ /* 0x000fe200000e0000 */
[----:B------:R-:W-:-:S03]  /*14a60*/  LOP3.LUT R8, R8, R9, RZ, 0x3c, !PT ;  /* 0x0000000908087212 */ /* 0x000fc600078e3cff */
[----:B------:R-:W2:Y:S01]  /*14a70*/  SHFL.IDX PT, R47, R4, 0x1, 0x1c1f ;  /* 0x003c1f00042f7f89 */ /* 0x000ea200000e0000 */
[----:B------:R-:W-:Y:S01]  /*14a80*/  IMAD.X R9, RZ, RZ, R21, P2 ;  /* 0x000000ffff097224 */ /* 0x000fe200010e0615 */
[C---:B------:R-:W-:Y:S01]  /*14a90*/  ISETP.GE.OR P2, PT, R5.reuse, R50, P0 ;  /* 0x000000320500720c */ /* 0x040fe20000746670 */
[----:B------:R-:W-:Y:S01]  /*14aa0*/  VIADD R5, R5, 0x8 ;  /* 0x0000000805057836 */ /* 0x000fe20000000000 */
[----:B------:R-:W-:-:S04]  /*14ab0*/  LOP3.LUT R12, R13, 0x180, RZ, 0xc0, !PT ;  /* 0x000001800d0c7812 */ /* 0x000fc800078ec0ff */
[----:B------:R-:W-:Y:S02]  /*14ac0*/  ISETP.GE.OR P0, PT, R5, R50, P0 ;  /* 0x000000320500720c */ /* 0x000fe40000706670 */
[----:B------:R-:W-:-:S04]  /*14ad0*/  SHF.R.U64 R12, R12, 0x3, RZ ;  /* 0x000000030c0c7819 */ /* 0x000fc800000012ff */
[----:B------:R-:W-:Y:S01]  /*14ae0*/  LOP3.LUT R12, R12, R13, RZ, 0x3c, !PT ;  /* 0x0000000d0c0c7212 */ /* 0x000fe200078e3cff */
[--C-:B------:R-:W-:Y:S01]  /*14af0*/  IMAD.X R13, RZ, RZ, R21.reuse, P3 ;  /* 0x000000ffff0d7224 */ /* 0x100fe200018e0615 */
[----:B-1----:R-:W-:Y:S01]  /*14b00*/  @!P2 ST.E desc[UR38][R44.64], R40 ;  /* 0x000000282c00a985 */ /* 0x002fe2000c101926 */
[C---:B------:R-:W-:Y:S02]  /*14b10*/  IADD3 R7, P3, R20.reuse, 0x7800, RZ ;  /* 0x0000780014077810 */ /* 0x040fe40007f7e0ff */
[----:B------:R-:W-:Y:S02]  /*14b20*/  LOP3.LUT R11, R20, 0x180, RZ, 0xc0, !PT ;  /* 0x00000180140b7812 */ /* 0x000fe400078ec0ff */
[----:B--2---:R1:W-:Y:S01]  /*14b30*/  @!P0 ST.E desc[UR38][R46.64], R0 ;  /* 0x000000002e008985 */ /* 0x0043e2000c101926 */
[----:B------:R-:W-:Y:S01]  /*14b40*/  LOP3.LUT R4, R7, 0x180, RZ, 0xc0, !PT ;  /* 0x0000018007047812 */ /* 0x000fe200078ec0ff */
[----:B------:R-:W-:Y:S01]  /*14b50*/  IMAD R43, R43, UR4, RZ ;  /* 0x000000042b2b7c24 */ /* 0x000fe2000f8e02ff */
[----:B------:R-:W-:Y:S01]  /*14b60*/  SHF.R.U64 R11, R11, 0x3, RZ ;  /* 0x000000030b0b7819 */ /* 0x000fe200000012ff */
[----:B------:R-:W-:Y:S01]  /*14b70*/  IMAD.X R37, RZ, RZ, R21, P3 ;  /* 0x000000ffff257224 */ /* 0x000fe200018e0615 */
[----:B------:R-:W-:Y:S01]  /*14b80*/  SHF.R.U64 R4, R4, 0x3, RZ ;  /* 0x0000000304047819 */ /* 0x000fe200000012ff */
[----:B-1----:R-:W1:Y:S01]  /*14b90*/  @P1 LDC R47, c[0x0][0xbf0] ;  /* 0x0002fc00ff2f1b82 */ /* 0x002e620000000800 */
[----:B------:R-:W-:Y:S01]  /*14ba0*/  LOP3.LUT R20, R11, R20, RZ, 0x3c, !PT ;  /* 0x000000140b147212 */ /* 0x000fe200078e3cff */
[----:B------:R-:W-:Y:S01]  /*14bb0*/  IMAD R45, R42, UR5, R43 ;  /* 0x000000052a2d7c24 */ /* 0x000fe2000f8e022b */
[----:B------:R-:W-:Y:S01]  /*14bc0*/  LOP3.LUT R36, R4, R7, RZ, 0x3c, !PT ;  /* 0x0000000704247212 */ /* 0x000fe200078e3cff */
[----:B------:R-:W-:Y:S01]  /*14bd0*/  IMAD.WIDE.U32 R42, R42, UR4, RZ ;  /* 0x000000042a2a7c25 */ /* 0x000fe2000f8e00ff */
[----:B------:R-:W-:Y:S01]  /*14be0*/  ULDC.64 UR4, c[0x0][0xae8] ;  /* 0x0002ba0000047ab9 */ /* 0x000fe20000000a00 */
[----:B------:R2:W5:Y:S02]  /*14bf0*/  LD.E.128 R4, desc[UR38][R20.64] ;  /* 0x0000002614047980 */ /* 0x000564000c101d00 */
[----:B------:R-:W-:-:S02]  /*14c00*/  IMAD R0, R56, 0x60, R53 ;  /* 0x0000006038007824 */ /* 0x000fc400078e0235 */
[----:B------:R-:W-:Y:S01]  /*14c10*/  IMAD R41, R41, UR4, RZ ;  /* 0x0000000429297c24 */ /* 0x000fe2000f8e02ff */
[----:B------:R-:W5:Y:S01]  /*14c20*/  LD.E.128 R8, desc[UR38][R8.64] ;  /* 0x0000002608087980 */ /* 0x000f62000c101d00 */
[----:B------:R-:W-:-:S03]  /*14c30*/  IMAD.IADD R40, R54, 0x1, R0 ;  /* 0x0000000136287824 */ /* 0x000fc600078e0200 */
[----:B------:R-:W5:Y:S01]  /*14c40*/  LD.E.128 R12, desc[UR38][R12.64] ;  /* 0x000000260c0c7980 */ /* 0x000f62000c101d00 */
[----:B--2---:R-:W-:Y:S02]  /*14c50*/  IMAD.IADD R21, R43, 0x1, R45 ;  /* 0x000000012b157824 */ /* 0x004fe400078e022d */
[----:B------:R-:W-:Y:S01]  /*14c60*/  IMAD.MOV.U32 R20, RZ, RZ, R42 ;  /* 0x000000ffff147224 */ /* 0x000fe200078e002a */
        /* <DEDUP_REMOVED lines=11> */
[----:B------:R-:W-:Y:S01]  /*14d20*/  @!PT LDS RZ, [RZ] ;  /* 0x00000000fffff984 */ /* 0x000fe20000000800 */
[----:B------:R-:W-:Y:S01]  /*14d30*/  @!PT LDS RZ, [RZ] ;  /* 0x00000000fffff984 */ /* 0x000fe20000000800 */
[----:B------:R-:W-:Y:S01]  /*14d40*/  @!PT LDS RZ, [RZ] ;  /* 0x00000000fffff984 */ /* 0x000fe20000000800 */
[----:B------:R-:W-:Y:S01]  /*14d50*/  @!PT LDS RZ, [RZ] ;  /* 0x00000000fffff984 */ /* 0x000fe20000000800 */
[----:B------:R0:W-:Y:S06]  /*14d60*/  MEMBAR.ALL.CTA ;  /* 0x0000000000007992 */ /* 0x0001ec0000008000 */
[----:B0-----:R-:W0:Y:S01]  /*14d70*/  FENCE.VIEW.ASYNC.S ;  /* 0x00000000000073c6 */ /* 0x001e220000000000 */
        /* <DEDUP_REMOVED lines=14> */
[----:B------:R-:W-:-:S04]  /*14e60*/  IMAD.WIDE.U32 R20, R43, UR4, R20 ;  /* 0x000000042b147c25 */ /* 0x000fc8000f8e0014 */
[----:B------:R-:W-:Y:S01]  /*14e70*/  IMAD R41, R43, UR5, R0 ;  /* 0x000000052b297c24 */ /* 0x000fe2000f8e0200 */
[----:B------:R-:W-:Y:S01]  /*14e80*/  ULDC.64 UR4, c[0x0][0xa80] ;  /* 0x0002a00000047ab9 */ /* 0x000fe20000000a00 */
[----:B------:R-:W-:Y:S01]  /*14e90*/  IMAD.IADD R47, R53, 0x1, R54 ;  /* 0x00000001352f7824 */ /* 0x000fe200078e0236 */
        /* <DEDUP_REMOVED lines=8> */
[----:B0-----:R0:W1:Y:S02]  /*14f20*/  SHFL.IDX PT, R40, R32, RZ, 0x1c1f ;  /* 0x001c1fff20287589 */ /* 0x00106400000e0000 */
[----:B------:R2:W-:Y:S02]  /*14f30*/  SYNCS.ARRIVE.TRANS64.RED.A1T0 RZ, [R0+URZ], RZ ;  /* 0x000000ff00ff79a7 */ /* 0x0005e4000810043f */
[----:B------:R0:W3:Y:S01]  /*14f40*/  SHFL.IDX PT, R41, R46, RZ, 0x1c1f ;  /* 0x001c1fff2e297589 */ /* 0x0000e200000e0000 */
[----:B------:R-:W-:Y:S02]  /*14f50*/  SHF.R.S32.HI R48, RZ, 0x1f, R51 ;  /* 0x0000001fff307819 */ /* 0x000fe40000011433 */
[----:B--2---:R-:W-:Y:S01]  /*14f60*/  SHF.R.S32.HI R0, RZ, 0x1f, R49 ;  /* 0x0000001fff007819 */ /* 0x004fe20000011431 */
[----:B------:R-:W-:Y:S06]  /*14f70*/  @P0 BRA `(.L_x_12441) ;  /* 0x0000000000300947 */ /* 0x000fec0003800000 */
[----:B------:R-:W-:Y:S02]  /*14f80*/  ULDC UR4, c[0x0][0xac8] ;  /* 0x0002b20000047ab9 */ /* 0x000fe40000000800 */
[----:B------:R-:W-:Y:S02]  /*14f90*/  ISETP.GE.AND P1, PT, R51, UR4, PT ;  /* 0x0000000433007c0c */ /* 0x000fe4000bf26270 */
[----:B------:R-:W-:Y:S02]  /*14fa0*/  ISETP.GE.AND P2, PT, R49, UR4, PT ;  /* 0x0000000431007c0c */ /* 0x000fe4000bf46270 */
[----:B------:R-:W-:-:S09]  /*14fb0*/  ISETP.GE.AND P0, PT, R3, UR4, PT ;  /* 0x0000000403007c0c */ /* 0x000fd2000bf06270 */
[-C--:B-1----:R-:W-:Y:S02]  /*14fc0*/  @!P1 LEA R42, P3, R51, R40.reuse, 0x1 ;  /* 0x00000028332a9211 */ /* 0x082fe400078608ff */
[----:B------:R-:W-:Y:S02]  /*14fd0*/  @!P2 LEA R44, P4, R49, R40, 0x1 ;  /* 0x00000028312ca211 */ /* 0x000fe400078808ff */
[----:B---3--:R-:W-:Y:S01]  /*14fe0*/  @!P0 IMAD.WIDE R20, R3, 0x2, R40 ;  /* 0x0000000203148825 */ /* 0x008fe200078e0228 */
[-C--:B------:R-:W-:Y:S02]  /*14ff0*/  @!P1 LEA.HI.X R43, R51, R41.reuse, R48, 0x1, P3 ;  /* 0x00000029332b9211 */ /* 0x080fe400018f0c30 */
[----:B------:R-:W-:Y:S02]  /*15000*/  @!P2 LEA.HI.X R45, R49, R41, R0, 0x1, P4 ;  /* 0x00000029312da211 */ /* 0x000fe400020f0c00 */
[----:B-----5:R2:W-:Y:S04]  /*15010*/  @!P0 ST.E.128 desc[UR38][R20.64], R4 ;  /* 0x0000000414008985 */ /* 0x0205e8000c101d26 */
[----:B------:R2:W-:Y:S04]  /*15020*/  @!P1 ST.E.128 desc[UR38][R42.64], R12 ;  /* 0x0000000c2a009985 */ /* 0x0005e8000c101d26 */
[----:B------:R2:W-:Y:S02]  /*15030*/  @!P2 ST.E.128 desc[UR38][R44.64], R28 ;  /* 0x0000001c2c00a985 */ /* 0x0005e4000c101d26 */
.L_x_12441:
[----:B------:R-:W-:Y:S05]  /*15040*/  BSYNC B1 ;  /* 0x0000000000017941 */ /* 0x000fea0003800000 */
.L_x_12440:
[----:B--2--5:R-:W-:Y:S01]  /*15050*/  VIADD R5, R47, 0x60 ;  /* 0x000000602f057836 */ /* 0x024fe20000000000 */
[----:B------:R2:W4:Y:S04]  /*15060*/  SHFL.IDX PT, R7, R46, 0x1, 0x1c1f ;  /* 0x003c1f002e077f89 */ /* 0x00052800000e0000 */
[----:B------:R-:W-:Y:S01]  /*15070*/  ISETP.GE.AND P0, PT, R5, R50, PT ;  /* 0x000000320500720c */ /* 0x000fe20003f06270 */
[----:B------:R2:W0:-:S12]  /*15080*/  SHFL.IDX PT, R6, R32, 0x1, 0x1c1f ;  /* 0x003c1f0020067f89 */ /* 0x00041800000e0000 */
[----:B--2---:R-:W-:Y:S05]  /*15090*/  @P0 BRA `(.L_x_12442) ;  /* 0x0000000800d80947 */ /* 0x004fea0003800000 */
        /* <DEDUP_REMOVED lines=10> */
[----:B--2---:R-:W-:-:S04]  /*15140*/  LEA R4, P0, R49, R6, 0x1 ;  /* 0x0000000631047211 */ /* 0x004fc800078008ff */
[----:B------:R-:W-:-:S05]  /*15150*/  LEA.HI.X R5, R49, R7, R0, 0x1, P0 ;  /* 0x0000000731057211 */ /* 0x000fca00000f0c00 */
[----:B------:R0:W-:Y:S01]  /*15160*/  ST.E.128 desc[UR38][R4.64], R36 ;  /* 0x0000002404007985 */ /* 0x0001e2000c101d26 */
[----:B------:R-:W-:Y:S05]  /*15170*/  BRA `(.L_x_12442) ;  /* 0x0000000800a07947 */ /* 0x000fea0003800000 */
.L_x_12438:
[C---:B------:R-:W-:Y:S01]  /*15180*/  IMAD.SHL.U32 R6, R52.reuse, 0x4, RZ ;  /* 0x0000000434067824 */ /* 0x040fe200078e00ff */
[----:B------:R-:W-:Y:S01]  /*15190*/  ULDC.64 UR4, c[0x0][0xc00] ;  /* 0x0003000000047ab9 */ /* 0x000fe20000000a00 */
[----:B------:R-:W-:Y:S01]  /*151a0*/  SHF.L.U64.HI R3, R52, 0x2, R29 ;  /* 0x0000000234037819 */ /* 0x000fe2000001021d */
[----:B------:R-:W-:Y:S01]  /*151b0*/  IMAD.MOV.U32 R0, RZ, RZ, RZ ;  /* 0x000000ffff007224 */ /* 0x000fe200078e00ff */
[----:B------:R-:W-:Y:S01]  /*151c0*/  ISETP.NE.U32.AND P0, PT, RZ, UR4, PT ;  /* 0x00000004ff007c0c */ /* 0x000fe2000bf05070 */
[----:B------:R-:W3:Y:S01]  /*151d0*/  LDC R25, c[0x0][0xbe8] ;  /* 0x0002fa00ff197b82 */ /* 0x000ee20000000800 */
[----:B------:R-:W-:Y:S02]  /*151e0*/  IADD3 R4, P1, R6, UR4, RZ ;  /* 0x0000000406047c10 */ /* 0x000fe4000ff3e0ff */
[----:B------:R-:W-:Y:S02]  /*151f0*/  ISETP.NE.AND.EX P0, PT, RZ, UR5, PT, P0 ;  /* 0x00000005ff007c0c */ /* 0x000fe4000bf05300 */
[----:B------:R-:W-:Y:S01]  /*15200*/  IADD3.X R5, R3, UR5, RZ, P1, !PT ;  /* 0x0000000503057c10 */ /* 0x000fe20008ffe4ff */
[----:B------:R-:W-:-:S02]  /*15210*/  ULDC.64 UR4, c[0x0][0xc08] ;  /* 0x0003020000047ab9 */ /* 0x000fc40000000a00 */
[----:B------:R-:W-:-:S04]  /*15220*/  ISETP.NE.U32.AND P1, PT, RZ, UR4, PT ;  /* 0x00000004ff007c0c */ /* 0x000fc8000bf25070 */
[----:B------:R-:W-:-:S04]  /*15230*/  ISETP.NE.AND.EX P1, PT, RZ, UR5, PT, P1 ;  /* 0x00000005ff007c0c */ /* 0x000fc8000bf25310 */
[----:B------:R4:W5:Y:S01]  /*15240*/  @P0 LDG.E R0, desc[UR38][R4.64] ;  /* 0x0000002604000981 */ /* 0x000962000c1e1900 */
[----:B------:R-:W2:Y:S08]  /*15250*/  S2R R10, SR_TID.X ;  /* 0x00000000000a7919 */ /* 0x000eb00000002100 */
[----:B------:R-:W-:Y:S01]  /*15260*/  @P1 IADD3 R6, P2, R6, UR4, RZ ;  /* 0x0000000406061c10 */ /* 0x000fe2000ff5e0ff */
[----:B------:R-:W-:-:S02]  /*15270*/  ULDC UR4, c[0x0][0xa88] ;  /* 0x0002a20000047ab9 */ /* 0x000fc40000000800 */
[----:B------:R-:W-:Y:S01]  /*15280*/  IMAD.U32 R8, RZ, RZ, UR4 ;  /* 0x00000004ff087e24 */ /* 0x000fe2000f8e00ff */
[----:B------:R-:W-:-:S05]  /*15290*/  @P1 IADD3.X R7, R3, UR5, RZ, P2, !PT ;  /* 0x0000000503071c10 */ /* 0x000fca00097fe4ff */
[----:B------:R4:W5:Y:S01]  /*152a0*/  @P1 LDG.E R8, desc[UR38][R6.64] ;  /* 0x0000002606081981 */ /* 0x000962000c1e1900 */
[----:B---3--:R-:W-:-:S13]  /*152b0*/  ISETP.NE.AND P2, PT, R25, 0x1, PT ;  /* 0x000000011900780c */ /* 0x008fda0003f45270 */
[----:B------:R-:W3:Y:S01]  /*152c0*/  @P2 LDC R14, c[0x0][0xbec] ;  /* 0x0002fb00ff0e2b82 */ /* 0x000ee20000000800 */
[----:B--2---:R-:W-:-:S07]  /*152d0*/  VIADD R24, R10, 0xffffff80 ;  /* 0xffffff800a187836 */ /* 0x004fce0000000000 */
[----:B------:R-:W2:Y:S01]  /*152e0*/  @P2 LDC R27, c[0x0][0xbf0] ;  /* 0x0002fc00ff1b2b82 */ /* 0x000ea20000000800 */
[----:B------:R-:W-:Y:S01]  /*152f0*/  ISETP.GE.AND P3, PT, R24, 0xc0, PT ;  /* 0x000000c01800780c */ /* 0x000fe20003f66270 */
[----:B----4-:R-:W-:-:S12]  /*15300*/  @P1 BRA `(.L_x_12443) ;  /* 0x0000000000101947 */ /* 0x010fd80003800000 */
[----:B------:R-:W-:Y:S05]  /*15310*/  @!P0 BRA `(.L_x_12443) ;  /* 0x00000000000c8947 */ /* 0x000fea0003800000 */
[----:B------:R-:W4:Y:S04]  /*15320*/  LDG.E R3, desc[UR38][R4.64] ;  /* 0x0000002604037981 */ /* 0x000f28000c1e1900 */
[----:B-----5:R-:W4:Y:S02]  /*15330*/  LDG.E R8, desc[UR38][R4.64+0x4] ;  /* 0x0000042604087981 */ /* 0x020f24000c1e1900 */
[----:B----4-:R-:W-:-:S07]  /*15340*/  IMAD.IADD R8, R8, 0x1, -R3 ;  /* 0x0000000108087824 */ /* 0x010fce00078e0a03 */
.L_x_12443:
        /* <DEDUP_REMOVED lines=9> */
[----:B------:R-:W-:Y:S01]  /*153e0*/  IADD3 R10, R26, -0x80, R10 ;  /* 0xffffff801a0a7810 */ /* 0x000fe20007ffe00a */
        /* <DEDUP_REMOVED lines=36> */
.L_x_12445:
[----:B------:R-:W-:Y:S05]  /*15630*/  BSYNC B1 ;  /* 0x0000000000017941 */ /* 0x000fea0003800000 */
.L_x_12444:
        /* <DEDUP_REMOVED lines=15> */
[----:B------:R-:W-:Y:S02]  /*15730*/  IMAD.IADD R9, R26, 0x1, R0 ;  /* 0x000000011a097824 */ /* 0x000fe400078e0200 */
[----:B------:R-:W-:-:S02]  /*15740*/  IMAD R7, R20, UR5, R6 ;  /* 0x0000000514077c24 */ /* 0x000fc4000f8e0206 */
[----:B---3--:R-:W-:-:S04]  /*15750*/  @P2 IMAD.HI.U32 R0, R9, R14, RZ ;  /* 0x0000000e09002227 */ /* 0x008fc800078e00ff */
[----:B------:R-:W-:Y:S01]  /*15760*/  IMAD.WIDE.U32 R4, R20, UR4, R4 ;  /* 0x0000000414047c25 */ /* 0x000fe2000f8e0004 */
[----:B------:R-:W-:-:S03]  /*15770*/  ULDC.64 UR4, c[0x0][0xaf0] ;  /* 0x0002bc0000047ab9 */ /* 0x000fc60000000a00 */
[----:B------:R-:W-:Y:S01]  /*15780*/  IMAD.MOV.U32 R3, RZ, RZ, R9 ;  /* 0x000000ffff037224 */ /* 0x000fe200078e0009 */
[----:B--2---:R-:W-:Y:S01]  /*15790*/  @P2 SHF.R.U32.HI R3, RZ, R27, R0 ;  /* 0x0000001bff032219 */ /* 0x004fe20000011600 */
        /* <DEDUP_REMOVED lines=31> */
.L_x_12608:
        /* <DEDUP_REMOVED lines=10> */
[CC--:B---3--:R-:W-:Y:S02]  /*15a30*/  @!P3 LEA R26, P0, R10.reuse, R14.reuse, 0x1 ;  /* 0x0000000e0a1ab211 */ /* 0x0c8fe400078008ff */
[----:B------:R-:W-:Y:S01]  /*15a40*/  @!P4 LEA R28, P1, R7, R14, 0x1 ;  /* 0x0000000e071cc211 */ /* 0x000fe200078208ff */
[----:B------:R-:W-:Y:S01]  /*15a50*/  @!P2 IMAD.WIDE R12, R9, 0x2, R14 ;  /* 0x00000002090ca825 */ /* 0x000fe200078e020e */
[-C--:B------:R-:W-:Y:S02]  /*15a60*/  @!P3 LEA.HI.X R27, R10, R3.reuse, R20, 0x1, P0 ;  /* 0x000000030a1bb211 */ /* 0x080fe400000f0c14 */
[----:B------:R-:W-:Y:S02]  /*15a70*/  @!P4 LEA.HI.X R29, R7, R3, R24, 0x1, P1 ;  /* 0x00000003071dc211 */ /* 0x000fe400008f0c18 */
[----:B------:R4:W-:Y:S04]  /*15a80*/  @!P2 ST.E.128 desc[UR38][R12.64], RZ ;  /* 0x000000ff0c00a985 */ /* 0x0009e8000c101d26 */
[----:B------:R4:W-:Y:S04]  /*15a90*/  @!P3 ST.E.128 desc[UR38][R26.64], RZ ;  /* 0x000000ff1a00b985 */ /* 0x0009e8000c101d26 */
[----:B------:R4:W-:Y:S02]  /*15aa0*/  @!P4 ST.E.128 desc[UR38][R28.64], RZ ;  /* 0x000000ff1c00c985 */ /* 0x0009e4000c101d26 */
.L_x_12448:
[----:B------:R-:W-:Y:S05]  /*15ab0*/  BSYNC B1 ;  /* 0x0000000000017941 */ /* 0x000fea0003800000 */
.L_x_12447:
[----:B------:R-:W-:-:S03]  /*15ac0*/  UMOV UR4, 0xffffffff ;  /* 0xffffffff00047882 */ /* 0x000fc60000000000 */
[----:B------:R-:W-:Y:S05]  /*15ad0*/  BRA.DIV UR4, `(.L_x_12449) ;  /* 0x0000007e044c7947 */ /* 0x000fea000b800000 */
[----:B--2---:R2:W0:Y:S04]  /*15ae0*/  SHFL.IDX PT, R3, R4, 0x1, 0x1c1f ;  /* 0x003c1f0004037f89 */ /* 0x00442800000e0000 */
[----:B---3--:R2:W3:Y:S02]  /*15af0*/  SHFL.IDX PT, R14, R0, 0x1, 0x1c1f ;  /* 0x003c1f00000e7f89 */ /* 0x0084e400000e0000 */
.L_x_12612:
        /* <DEDUP_REMOVED lines=16> */
.L_x_12442:
[----:B------:R-:W-:Y:S05]  /*15c00*/  BSYNC B0 ;  /* 0x0000000000007941 */ /* 0x000fea0003800000 */
.L_x_12437:
[----:B------:R-:W-:Y:S02]  /*15c10*/  ULDC UR4, c[0x0][0xc3c] ;  /* 0x00030f0000047ab9 */ /* 0x000fe40000000800 */
[----:B-1----:R-:W-:-:S13]  /*15c20*/  ISETP.GE.AND P0, PT, R35, UR4, PT ;  /* 0x0000000423007c0c */ /* 0x002fda000bf06270 */
[----:B------:R-:W-:Y:S05]  /*15c30*/  @!P0 BRA `(.L_x_12450) ;  /* 0xfffffeb800108947 */ /* 0x000fea000383ffff */
[----:B------:R-:W-:Y:S05]  /*15c40*/  BRA `(.L_x_12295) ;  /* 0x0000006c00c47947 */ /* 0x000fea0003800000 */
.L_x_12293:
        /* <DEDUP_REMOVED lines=16> */
.L_x_12451:
        /* <DEDUP_REMOVED lines=42> */
.L_x_12457:
        /* <DEDUP_REMOVED lines=12> */
.L_x_12456:
[----:B------:R-:W-:Y:S05]  /*160b0*/  BSYNC B0 ;  /* 0x0000000000007941 */ /* 0x000fea0003800000 */
.L_x_12455:
        /* <DEDUP_REMOVED lines=21> */
.L_x_12453:
        /* <DEDUP_REMOVED lines=21> */
.L_x_12458:
        /* <DEDUP_REMOVED lines=58> */
.L_x_12454:
[----:B------:R-:W-:Y:S02]  /*16700*/  IMAD.MOV.U32 R17, RZ, RZ, RZ ;  /* 0x000000ffff117224 */ /* 0x000fe400078e00ff */
[----:B------:R-:W-:Y:S02]  /*16710*/  IMAD.U32 R16, RZ, RZ, UR6 ;  /* 0x00000006ff107e24 */ /* 0x000fe4000f8e00ff */
[----:B------:R-:W-:-:S07]  /*16720*/  IMAD.MOV.U32 R18, RZ, RZ, RZ ;  /* 0x000000ffff127224 */ /* 0x000fce00078e00ff */
.L_x_12459:
[----:B------:R-:W-:-:S13]  /*16730*/  ISETP.NE.AND P0, PT, R5, RZ, PT ;  /* 0x000000ff0500720c */ /* 0x000fda0003f05270 */
[----:B------:R-:W0:Y:S01]  /*16740*/  @!P0 S2R R3, SR_CgaCtaId ;  /* 0x0000000000038919 */ /* 0x000e220000008800 */
[----:B------:R-:W-:-:S04]  /*16750*/  @!P0 MOV R0, 0x400 ;  /* 0x0000040000008802 */ /* 0x000fc80000000f00 */
[----:B0-----:R-:W-:-:S05]  /*16760*/  @!P0 LEA R0, R3, R0, 0x18 ;  /* 0x0000000003008211 */ /* 0x001fca00078ec0ff */
[----:B------:R0:W-:Y:S01]  /*16770*/  @!P0 STS.128 [R0+0x2d8d0], R16 ;  /* 0x02d8d01000008388 */ /* 0x0001e20000000c00 */
[----:B------:R-:W-:Y:S06]  /*16780*/  BAR.ARV 0x5, 0x200 ;  /* 0x0148000000007b1d */ /* 0x000fec0000002000 */
.L_x_12452:
        /* <DEDUP_REMOVED lines=33> */
[----:B------:R0:W-:Y:S04]  /*169a0*/  STL [R1+0x4], R4 ;  /* 0x0000040401007387 */ /* 0x0001e80000100800 */
[----:B------:R1:W-:Y:S04]  /*169b0*/  STL [R1+0x48], RZ ;  /* 0x000048ff01007387 */ /* 0x0003e80000100800 */
[----:B------:R1:W-:Y:S01]  /*169c0*/  STL [R1], R6 ;  /* 0x0000000601007387 */ /* 0x0003e20000100800 */
[----:B0-----:R-:W-:Y:S02]  /*169d0*/  LOP3.LUT R4, R3, R2, RZ, 0xfc, !PT ;  /* 0x0000000203047212 */ /* 0x001fe400078efcff */
[----:B------:R-:W-:-:S02]  /*169e0*/  LOP3.LUT R3, R0, 0x20, RZ, 0xfc, !PT ;  /* 0x0000002000037812 */ /* 0x000fc400078efcff */
[----:B------:R-:W-:Y:S01]  /*169f0*/  LOP3.LUT R2, R0, 0x40, RZ, 0xfc, !PT ;  /* 0x0000004000027812 */ /* 0x000fe200078efcff */
[----:B------:R-:W-:-:S05]  /*16a00*/  IMAD R0, R5, 0x2, R22 ;  /* 0x0000000205007824 */ /* 0x000fca00078e0216 */
[----:B------:R1:W-:Y:S02]  /*16a10*/  STL [R1+0x30], R0 ;  /* 0x0000300001007387 */ /* 0x0003e40000100800 */
.L_x_12561:
[----:B0-----:R-:W0:Y:S02]  /*16a20*/  LDC.64 R2, c[0x0][0xc88] ;  /* 0x00032200ff027b82 */ /* 0x001e240000000a00 */
[----:B0-----:R-:W-:-:S05]  /*16a30*/  IMAD.WIDE R2, R19, 0x4, R2 ;  /* 0x0000000413027825 */ /* 0x001fca00078e0202 */
[----:B--2---:R-:W2:Y:S01]  /*16a40*/  LDG.E R29, desc[UR38][R2.64] ;  /* 0x00000026021d7981 */ /* 0x004ea2000c1e1900 */
[----:B------:R-:W-:Y:S05]  /*16a50*/  YIELD ;  /* 0x0000000000007946 */ /* 0x000fea0003800000 */
[----:B------:R-:W-:Y:S01]  /*16a60*/  ULDC.64 UR4, c[0x0][0xa28] ;  /* 0x00028a0000047ab9 */ /* 0x000fe20000000a00 */
[----:B------:R-:W-:Y:S01]  /*16a70*/  IMAD.MOV.U32 R10, RZ, RZ, RZ ;  /* 0x000000ffff0a7224 */ /* 0x000fe200078e00ff */
[----:B------:R-:W-:Y:S01]  /*16a80*/  ISETP.NE.U32.AND P0, PT, RZ, UR4, PT ;  /* 0x00000004ff007c0c */ /* 0x000fe2000bf05070 */
[----:B-1----:R-:W-:Y:S01]  /*16a90*/  IMAD.MOV.U32 R6, RZ, RZ, RZ ;  /* 0x000000ffff067224 */ /* 0x002fe200078e00ff */
[----:B------:R-:W-:Y:S01]  /*16aa0*/  ULDC.64 UR8, c[0x0][0xa18] ;  /* 0x0002860000087ab9 */ /* 0x000fe20000000a00 */
[----:B------:R-:W-:Y:S01]  /*16ab0*/  ULDC.64 UR6, c[0x0][0xa10] ;  /* 0x0002840000067ab9 */ /* 0x000fe20000000a00 */
[----:B------:R-:W-:-:S02]  /*16ac0*/  ISETP.NE.AND.EX P0, PT, RZ, UR5, PT, P0 ;  /* 0x00000005ff007c0c */ /* 0x000fc4000bf05300 */
        /* <DEDUP_REMOVED lines=37> */
[----:B---3--:R0:W-:Y:S04]  /*16d20*/  STL [R1+0x40], R8 ;  /* 0x0000400801007387 */ /* 0x0081e80000100800 */
[----:B--2---:R0:W-:Y:S01]  /*16d30*/  STL [R1+0x28], R10 ;  /* 0x0000280a01007387 */ /* 0x0041e20000100800 */
[----:B------:R-:W-:Y:S01]  /*16d40*/  IMAD.MOV.U32 R9, RZ, RZ, R8 ;  /* 0x000000ffff097224 */ /* 0x000fe200078e0008 */
[----:B------:R-:W-:Y:S06]  /*16d50*/  @P2 BRA `(.L_x_12461) ;  /* 0x0000000000142947 */ /* 0x000fec0003800000 */
[----:B------:R-:W-:Y:S05]  /*16d60*/  @!P0 BRA `(.L_x_12461) ;  /* 0x0000000000108947 */ /* 0x000fea0003800000 */
[----:B0-----:R-:W2:Y:S04]  /*16d70*/  LDG.E R8, desc[UR38][R2.64] ;  /* 0x0000002602087981 */ /* 0x001ea8000c1e1900 */
[----:B------:R-:W2:Y:S02]  /*16d80*/  LDG.E R2, desc[UR38][R2.64+0x4] ;  /* 0x0000042602027981 */ /* 0x000ea4000c1e1900 */
[----:B--2---:R-:W-:-:S05]  /*16d90*/  IMAD.IADD R9, R2, 0x1, -R8 ;  /* 0x0000000102097824 */ /* 0x004fca00078e0a08 */
[----:B------:R1:W-:Y:S02]  /*16da0*/  STL [R1+0x40], R9 ;  /* 0x0000400901007387 */ /* 0x0003e40000100800 */
.L_x_12461:
[----:B0-----:R-:W-:Y:S01]  /*16db0*/  IMAD.MOV.U32 R8, RZ, RZ, R29 ;  /* 0x000000ffff087224 */ /* 0x001fe200078e001d */
[----:B------:R-:W-:Y:S02]  /*16dc0*/  ULDC.64 UR4, c[0x0][0xa20] ;  /* 0x0002880000047ab9 */ /* 0x000fe40000000a00 */
[----:B------:R-:W-:Y:S02]  /*16dd0*/  ISETP.NE.U32.AND P0, PT, RZ, UR4, PT ;  /* 0x00000004ff007c0c */ /* 0x000fe4000bf05070 */
[----:B------:R0:W-:Y:S02]  /*16de0*/  STL [R1+0x10], R8 ;  /* 0x0000100801007387 */ /* 0x0001e40000100800 */
[----:B------:R-:W-:-:S13]  /*16df0*/  ISETP.NE.AND.EX P0, PT, RZ, UR5, PT, P0 ;  /* 0x00000005ff007c0c */ /* 0x000fda000bf05300 */
[----:B0-----:R-:W-:Y:S05]  /*16e00*/  @!P0 BRA `(.L_x_12462) ;  /* 0x0000000000108947 */ /* 0x001fea0003800000 */
[----:B------:R-:W-:-:S04]  /*16e10*/  IADD3 R2, P0, R24, UR4, RZ ;  /* 0x0000000418027c10 */ /* 0x000fc8000ff1e0ff */
[----:B------:R-:W-:-:S05]  /*16e20*/  IADD3.X R3, R25, UR5, RZ, P0, !PT ;  /* 0x0000000519037c10 */ /* 0x000fca00087fe4ff */
[----:B------:R0:W5:Y:S01]  /*16e30*/  LDG.E R7, desc[UR38][R2.64] ;  /* 0x0000002602077981 */ /* 0x000162000c1e1900 */
[----:B------:R-:W-:Y:S05]  /*16e40*/  BRA `(.L_x_12463) ;  /* 0x0000000000247947 */ /* 0x000fea0003800000 */
.L_x_12462:
        /* <DEDUP_REMOVED lines=9> */
.L_x_12463:
[----:B0-----:R-:W2:Y:S01]  /*16ee0*/  @P1 LDG.E R2, desc[UR38][R4.64] ;  /* 0x0000002604021981 */ /* 0x001ea2000c1e1900 */
[----:B------:R-:W0:Y:S03]  /*16ef0*/  LDC R3, c[0x0][0x448] ;  /* 0x00011200ff037b82 */ /* 0x000e260000000800 */
[----:B------:R3:W2:Y:S01]  /*16f00*/  @P1 LDG.E R4, desc[UR38][R4.64+0x4] ;  /* 0x0000042604041981 */ /* 0x0006a2000c1e1900 */
[----:B-----5:R-:W-:Y:S01]  /*16f10*/  IMAD.IADD R7, R7, 0x1, -R10 ;  /* 0x0000000107077824 */ /* 0x020fe200078e0a0a */
[----:B------:R-:W-:Y:S01]  /*16f20*/  BSSY B0, `(.L_x_12464) ;  /* 0x0000169000007945 */ /* 0x000fe20003800000 */
[----:B0-----:R-:W-:-:S13]  /*16f30*/  ISETP.NE.AND P0, PT, R3, 0x1, PT ;  /* 0x000000010300780c */ /* 0x001fda0003f05270 */
[----:B------:R-:W0:Y:S08]  /*16f40*/  @P0 LDC R3, c[0x0][0x44c] ;  /* 0x00011300ff030b82 */ /* 0x000e300000000800 */
[----:B---3--:R-:W3:Y:S01]  /*16f50*/  @P0 LDC R5, c[0x0][0x450] ;  /* 0x00011400ff050b82 */ /* 0x008ee20000000800 */
[----:B--2---:R-:W-:Y:S02]  /*16f60*/  @P1 IMAD.IADD R6, R4, 0x1, -R2 ;  /* 0x0000000104061824 */ /* 0x004fe400078e0a02 */
[----:B------:R-:W-:-:S02]  /*16f70*/  IMAD R2, R17, 0xc0, RZ ;  /* 0x000000c011027824 */ /* 0x000fc400078e02ff */
[----:B------:R-:W-:Y:S02]  /*16f80*/  IMAD.IADD R4, R7, 0x1, R6 ;  /* 0x0000000107047824 */ /* 0x000fe400078e0206 */
[----:B------:R-:W-:Y:S02]  /*16f90*/  VIADD R2, R2, 0xbf ;  /* 0x000000bf02027836 */ /* 0x000fe40000000000 */
[C---:B------:R-:W-:Y:S01]  /*16fa0*/  VIADD R21, R4.reuse, 0x7f ;  /* 0x0000007f04157836 */ /* 0x040fe20000000000 */
[----:B------:R-:W-:Y:S01]  /*16fb0*/  IADD3 R20, R4, 0x80, -R9 ;  /* 0x0000008004147810 */ /* 0x000fe20007ffe809 */
[----:B0-----:R-:W-:Y:S01]  /*16fc0*/  @P0 IMAD.HI.U32 R3, R2, R3, RZ ;  /* 0x0000000302030227 */ /* 0x001fe200078e00ff */
[----:B------:R0:W-:Y:S04]  /*16fd0*/  STL [R1+0x24], R4 ;  /* 0x0000240401007387 */ /* 0x0001e80000100800 */
[----:B---3--:R-:W-:-:S02]  /*16fe0*/  @P0 SHF.R.U32.HI R2, RZ, R5, R3 ;  /* 0x00000005ff020219 */ /* 0x008fc40000011603 */
        /* <DEDUP_REMOVED lines=8> */
[--C-:B------:R-:W-:Y:S02]  /*17070*/  IMAD R3, R3, 0x80, -R7.reuse ;  /* 0x0000008003037824 */ /* 0x100fe400078e0a07 */
[----:B------:R-:W-:-:S03]  /*17080*/  IMAD.MOV R7, RZ, RZ, -R7 ;  /* 0x000000ffff077224 */ /* 0x000fc600078e0a07 */
[----:B------:R-:W-:Y:S02]  /*17090*/  VIMNMX R2, R3, R6, PT ;  /* 0x0000000603027248 */ /* 0x000fe40003fe0100 */
[----:B------:R-:W-:-:S04]  /*170a0*/  VIMNMX R3, RZ, R7, !PT ;  /* 0x00000007ff037248 */ /* 0x000fc80007fe0100 */
        /* <DEDUP_REMOVED lines=17> */
.L_x_12615:
[----:B--2---:R-:W-:Y:S02]  /*171c0*/  ISETP.NE.AND P0, PT, R14, RZ, PT ;  /* 0x000000ff0e00720c */ /* 0x004fe40003f05270 */
[----:B------:R-:W-:-:S11]  /*171d0*/  PLOP3.LUT P6, PT, PT, PT, PT, 0x8, 0x0 ;  /* 0x000000000000781c */ /* 0x000fd60003fce170 */
[----:B------:R-:W-:Y:S05]  /*171e0*/  @P0 BRA `(.L_x_12467) ;  /* 0x00000000000c0947 */ /* 0x000fea0003800000 */
[----:B------:R-:W-:-:S03]  /*171f0*/  UMOV UR4, 0xffffffff ;  /* 0xffffffff00047882 */ /* 0x000fc60000000000 */
[----:B------:R-:W-:Y:S05]  /*17200*/  BRA.DIV UR4, `(.L_x_12468) ;  /* 0x0000006604fc7947 */ /* 0x000fea000b800000 */
[----:B------:R-:W-:-:S13]  /*17210*/  ELECT P6, URZ, PT ;  /* 0x00000000003f782f */ /* 0x000fda00038c0000 */
.L_x_12467:
        /* <DEDUP_REMOVED lines=9> */
.L_x_12618:
[----:B------:R-:W-:Y:S05]  /*172b0*/  BSYNC B1 ;  /* 0x0000000000017941 */ /* 0x000fea0003800000 */
.L_x_12469:
[----:B------:R-:W-:Y:S04]  /*172c0*/  BSSY B1, `(.L_x_12471) ;  /* 0x000008c000017945 */ /* 0x000fe80003800000 */
[----:B------:R-:W-:Y:S05]  /*172d0*/  @!P6 BRA `(.L_x_12472) ;  /* 0x000000080028e947 */ /* 0x000fea0003800000 */
[----:B------:R-:W2:Y:S01]  /*172e0*/  LDL R7, [R1+0x4] ;  /* 0x0000040001077983 */ /* 0x000ea20000100800 */
[----:B------:R-:W-:Y:S01]  /*172f0*/  IMAD R8, R28, 0x8, R22 ;  /* 0x000000081c087824 */ /* 0x000fe200078e0216 */
[----:B------:R-:W3:Y:S01]  /*17300*/  S2R R6, SR_TID.X ;  /* 0x0000000000067919 */ /* 0x000ee20000002100 */
[----:B------:R-:W-:Y:S01]  /*17310*/  BSSY B2, `(.L_x_12473) ;  /* 0x0000006000027945 */ /* 0x000fe20003800000 */
[----:B---3--:R-:W-:-:S04]  /*17320*/  LOP3.LUT R6, R6, 0x7f, RZ, 0xc0, !PT ;  /* 0x0000007f06067812 */ /* 0x008fc800078ec0ff */
[----:B------:R-:W-:Y:S02]  /*17330*/  ISETP.NE.AND P1, PT, R6, RZ, PT ;  /* 0x000000ff0600720c */ /* 0x000fe40003f25270 */
[----:B--2---:R-:W-:-:S04]  /*17340*/  SHF.L.U32 R10, R7, 0x1f, RZ ;  /* 0x0000001f070a7819 */ /* 0x004fc800000006ff */
[----:B------:R-:W2:Y:S02]  /*17350*/  SYNCS.PHASECHK.TRANS64.TRYWAIT P0, [R8+URZ+0x2d8a0], R10 ;  /* 0x02d8a00a080075a7 */ /* 0x000ea4000800017f */
[----:B--2---:R-:W-:Y:S05]  /*17360*/  @!P0 BRA `(.L_x_12474) ;  /* 0x0000006400d88947 */ /* 0x004fea0003800000 */
.L_x_12619:
[----:B------:R-:W-:Y:S05]  /*17370*/  BSYNC B2 ;  /* 0x0000000000027941 */ /* 0x000fea0003800000 */
.L_x_12473:
[----:B------:R-:W-:Y:S04]  /*17380*/  BSSY B2, `(.L_x_12475) ;  /* 0x0000009000027945 */ /* 0x000fe80003800000 */
[----:B------:R-:W-:Y:S05]  /*17390*/  @P1 BRA `(.L_x_12476) ;  /* 0x00000000001c1947 */ /* 0x000fea0003800000 */
[----:B0-----:R-:W0:Y:S02]  /*173a0*/  S2R R5, SR_TID.X ;  /* 0x0000000000057919 */ /* 0x001e240000002100 */
[----:B0-----:R-:W-:Y:S01]  /*173b0*/  LOP3.LUT R6, R5, 0x1f, RZ, 0xc0, !PT ;  /* 0x0000001f05067812 */ /* 0x001fe200078ec0ff */
[----:B------:R-:W-:-:S03]  /*173c0*/  IMAD.MOV.U32 R5, RZ, RZ, 0x6000 ;  /* 0x00006000ff057424 */ /* 0x000fc600078e00ff */
[----:B------:R-:W-:Y:S01]  /*173d0*/  ISETP.NE.AND P0, PT, R6, RZ, PT ;  /* 0x000000ff0600720c */ /* 0x000fe20003f05270 */
[----:B------:R3:W-:-:S12]  /*173e0*/  SYNCS.ARRIVE.TRANS64 RZ, [R8+URZ+0x2d890], R5 ;  /* 0x02d8900508ff79a7 */ /* 0x0007d8000800003f */
[----:B---3--:R-:W-:Y:S05]  /*173f0*/  @!P0 BRA `(.L_x_12476) ;  /* 0x0000000000048947 */ /* 0x008fea0003800000 */
[----:B------:R-:W-:Y:S01]  /*17400*/  BPT.TRAP 0x1 ;  /* 0x000000040000795c */ /* 0x000fe20000300000 */
.L_x_12476:
[----:B------:R-:W-:Y:S05]  /*17410*/  BSYNC B2 ;  /* 0x0000000000027941 */ /* 0x000fea0003800000 */
.L_x_12475:
        /* <DEDUP_REMOVED lines=10> */
[----:B-1----:R-:W-:Y:S01]  /*174c0*/  VIADD R9, R7, 0x15400 ;  /* 0x0001540007097836 */ /* 0x002fe20000000000 */
[----:B------:R-:W-:-:S09]  /*174d0*/  UMOV UR7, 0x12f00000 ;  /* 0x12f0000000077882 */ /* 0x000fd20000000000 */
.L_x_12477:
        /* <DEDUP_REMOVED lines=16> */
.L_x_12478:
        /* <DEDUP_REMOVED lines=16> */
.L_x_12479:
        /* <DEDUP_REMOVED lines=13> */
.L_x_12620:
[----:B------:R-:W-:Y:S05]  /*177b0*/  BSYNC B2 ;  /* 0x0000000000027941 */ /* 0x000fea0003800000 */
.L_x_12480:
[----:B------:R-:W-:Y:S01]  /*177c0*/  BSSY B2, `(.L_x_12482) ;  /* 0x000000b000027945 */ /* 0x000fe20003800000 */
[----:B0-2---:R-:W-:Y:S02]  /*177d0*/  IMAD.MOV.U32 R10, RZ, RZ, 0x0 ;  /* 0x00000000ff0a7424 */ /* 0x005fe400078e00ff */
        /* <DEDUP_REMOVED lines=9> */
.L_x_12483:
[----:B------:R-:W-:Y:S05]  /*17870*/  BSYNC B2 ;  /* 0x0000000000027941 */ /* 0x000fea0003800000 */
.L_x_12482:
        /* <DEDUP_REMOVED lines=8> */
.L_x_12484:
        /* <DEDUP_REMOVED lines=15> */
.L_x_12485:
        /* <DEDUP_REMOVED lines=15> */
.L_x_12486:
        /* <DEDUP_REMOVED lines=10> */
.L_x_12472:
[----:B------:R-:W-:Y:S05]  /*17b80*/  BSYNC B1 ;  /* 0x0000000000017941 */ /* 0x000fea0003800000 */
.L_x_12471:
[----:B0-----:R-:W2:Y:S01]  /*17b90*/  LDL.LU R5, [R1+0x4] ;  /* 0x0000040001057983 */ /* 0x001ea20000300800 */
[----:B------:R-:W-:Y:S01]  /*17ba0*/  VIADD R28, R28, 0x1 ;  /* 0x000000011c1c7836 */ /* 0x000fe20000000000 */
[----:B------:R-:W-:Y:S01]  /*17bb0*/  PLOP3.LUT P0, PT, PT, PT, PT, 0x8, 0x0 ;  /* 0x000000000000781c */ /* 0x000fe20003f0e170 */
[----:B-1----:R-:W-:-:S03]  /*17bc0*/  VIADD R9, R4, 0xfffffffe ;  /* 0xfffffffe04097836 */ /* 0x002fc60000000000 */
[C---:B------:R-:W-:Y:S02]  /*17bd0*/  ISETP.NE.AND P1, PT, R28.reuse, 0x2, PT ;  /* 0x000000021c00780c */ /* 0x040fe40003f25270 */
[----:B------:R-:W-:Y:S02]  /*17be0*/  ISETP.GE.AND P2, PT, R9, R3, PT ;  /* 0x000000030900720c */ /* 0x000fe40003f46270 */
[----:B------:R-:W-:Y:S02]  /*17bf0*/  SEL R4, RZ, 0x1, P1 ;  /* 0x00000001ff047807 */ /* 0x000fe40000800000 */
[----:B------:R-:W-:Y:S02]  /*17c00*/  SEL R28, R28, RZ, P1 ;  /* 0x000000ff1c1c7207 */ /* 0x000fe40000800000 */
[----:B--2---:R-:W-:-:S05]  /*17c10*/  LOP3.LUT R5, R5, R4, RZ, 0x3c, !PT ;  /* 0x0000000405057212 */ /* 0x004fca00078e3cff */
[----:B------:R0:W-:Y:S02]  /*17c20*/  STL [R1+0x4], R5 ;  /* 0x0000040501007387 */ /* 0x0001e40000100800 */
[----:B------:R-:W-:Y:S05]  /*17c30*/  @!P2 BRA `(.L_x_12465) ;  /* 0x00000008005ca947 */ /* 0x000fea0003800000 */
.L_x_12503:
[----:B------:R-:W-:Y:S05]  /*17c40*/  YIELD ;  /* 0x0000000000007946 */ /* 0x000fea0003800000 */
[----:B------:R-:W-:Y:S04]  /*17c50*/  BSSY B1, `(.L_x_12487) ;  /* 0x000008b000017945 */ /* 0x000fe80003800000 */
[----:B--2---:R-:W-:Y:S05]  /*17c60*/  @!P6 BRA `(.L_x_12488) ;  /* 0x000000080024e947 */ /* 0x004fea0003800000 */
        /* <DEDUP_REMOVED lines=9> */
.L_x_12621:
[----:B------:R-:W-:Y:S05]  /*17d00*/  BSYNC B2 ;  /* 0x0000000000027941 */ /* 0x000fea0003800000 */
.L_x_12489:
        /* <DEDUP_REMOVED lines=9> */
.L_x_12492:
[----:B------:R-:W-:Y:S05]  /*17da0*/  BSYNC B2 ;  /* 0x0000000000027941 */ /* 0x000fea0003800000 */
.L_x_12491:
        /* <DEDUP_REMOVED lines=11> */
.L_x_12493:
        /* <DEDUP_REMOVED lines=16> */
.L_x_12494:
        /* <DEDUP_REMOVED lines=16> */
.L_x_12495:
        /* <DEDUP_REMOVED lines=13> */
.L_x_12622:
[----:B------:R-:W-:Y:S05]  /*18130*/  BSYNC B2 ;  /* 0x0000000000027941 */ /* 0x000fea0003800000 */
.L_x_12496:
        /* <DEDUP_REMOVED lines=11> */
.L_x_12499:
[----:B------:R-:W-:Y:S05]  /*181f0*/  BSYNC B2 ;  /* 0x0000000000027941 */ /* 0x000fea0003800000 */
.L_x_12498:
        /* <DEDUP_REMOVED lines=8> */
.L_x_12500:
        /* <DEDUP_REMOVED lines=15> */
.L_x_12501:
        /* <DEDUP_REMOVED lines=15> */
.L_x_12502:
        /* <DEDUP_REMOVED lines=10> */
.L_x_12488:
[----:B------:R-:W-:Y:S05]  /*18500*/  BSYNC B1 ;  /* 0x0000000000017941 */ /* 0x000fea0003800000 */
.L_x_12487:
        /* <DEDUP_REMOVED lines=10> */
.L_x_12465:
[----:B------:R-:W-:Y:S05]  /*185b0*/  BSYNC B0 ;  /* 0x0000000000007941 */ /* 0x000fea0003800000 */
.L_x_12464:
[----:B------:R-:W3:Y:S01]  /*185c0*/  LDC R0, c[0x0][0x448] ;  /* 0x00011200ff007b82 */ /* 0x000ee20000000800 */
[----:B------:R-:W-:Y:S01]  /*185d0*/  IMAD.MOV.U32 R2, RZ, RZ, 0xc0 ;  /* 0x000000c0ff027424 */ /* 0x000fe200078e00ff */
[----:B------:R-:W-:Y:S05]  /*185e0*/  @!P0 WARPSYNC.ALL ;  /* 0x0000000000008948 */ /* 0x000fea0003800000 */
[----:B------:R-:W-:Y:S01]  /*185f0*/  IMAD R2, R17, R2, 0xbf ;  /* 0x000000bf11027424 */ /* 0x000fe200078e0202 */
[----:B------:R-:W-:Y:S01]  /*18600*/  BSSY B7, `(.L_x_12504) ;  /* 0x000035a000077945 */ /* 0x000fe20003800000 */
[----:B------:R-:W-:Y:S01]  /*18610*/  @!P0 BAR.SYNC.DEFER_BLOCKING 0xc, 0x200 ;  /* 0x0308000000008b1d */ /* 0x000fe20000010000 */
[----:B---3--:R-:W-:-:S13]  /*18620*/  ISETP.NE.AND P1, PT, R0, 0x1, PT ;  /* 0x000000010000780c */ /* 0x008fda0003f25270 */
[----:B------:R-:W3:Y:S08]  /*18630*/  @P1 LDC R0, c[0x0][0x44c] ;  /* 0x00011300ff001b82 */ /* 0x000ef00000000800 */
[----:B------:R-:W4:Y:S01]  /*18640*/  @P1 LDC R3, c[0x0][0x450] ;  /* 0x00011400ff031b82 */ /* 0x000f220000000800 */
[----:B---3--:R-:W-:-:S05]  /*18650*/  @P1 IMAD.HI.U32 R0, R2, R0, RZ ;  /* 0x0000000002001227 */ /* 0x008fca00078e00ff */
[----:B----4-:R-:W-:-:S05]  /*18660*/  @P1 SHF.R.U32.HI R2, RZ, R3, R0 ;  /* 0x00000003ff021219 */ /* 0x010fca0000011600 */
[----:B------:R-:W-:-:S05]  /*18670*/  IMAD.IADD R2, R20, 0x1, R2 ;  /* 0x0000000114027824 */ /* 0x000fca00078e0202 */
[----:B------:R-:W-:-:S04]  /*18680*/  SHF.R.S32.HI R0, RZ, 0x1f, R2 ;  /* 0x0000001fff007819 */ /* 0x000fc80000011402 */
[----:B------:R-:W-:-:S04]  /*18690*/  LEA.HI R0, R0, R2, RZ, 0x7 ;  /* 0x0000000200007211 */ /* 0x000fc800078f38ff */
[----:B------:R-:W-:-:S04]  /*186a0*/  SHF.R.S32.HI R0, RZ, 0x7, R0 ;  /* 0x00000007ff007819 */ /* 0x000fc80000011400 */
[----:B------:R-:W-:-:S04]  /*186b0*/  VIMNMX R4, R21, R0, PT ;  /* 0x0000000015047248 */ /* 0x000fc80003fe0100 */
[----:B------:R-:W-:Y:S01]  /*186c0*/  ISETP.GT.AND P0, PT, R4, RZ, PT ;  /* 0x000000ff0400720c */ /* 0x000fe20003f04270 */
[----:B------:R3:W-:-:S12]  /*186d0*/  STL [R1+0x34], R4 ;  /* 0x0000340401007387 */ /* 0x0007d80000100800 */
[----:B---3--:R-:W-:Y:S05]  /*186e0*/  @P0 BRA `(.L_x_12505) ;  /* 0x0000000000440947 */ /* 0x008fea0003800000 */
[----:B------:R-:W3:Y:S02]  /*186f0*/  S2R R4, SR_TID.X ;  /* 0x0000000000047919 */ /* 0x000ee40000002100 */
[----:B---3--:R-:W-:-:S04]  /*18700*/  LOP3.LUT R4, R4, 0x7f, RZ, 0xc0, !PT ;  /* 0x0000007f04047812 */ /* 0x008fc800078ec0ff */
[----:B------:R-:W-:-:S13]  /*18710*/  ISETP.NE.AND P0, PT, R4, RZ, PT ;  /* 0x000000ff0400720c */ /* 0x000fda0003f05270 */
[----:B------:R-:W-:Y:S05]  /*18720*/  @P0 BRA `(.L_x_12506) ;  /* 0x00000034001c0947 */ /* 0x000fea0003800000 */
[----:B0-----:R-:W0:Y:S01]  /*18730*/  S2R R5, SR_LANEID ;  /* 0x0000000000057919 */ /* 0x001e220000000000 */
[----:B------:R-:W-:Y:S01]  /*18740*/  VOTEU.ANY UR4, UPT, PT ;  /* 0x0000000000047886 */ /* 0x000fe200038e0100 */
[----:B------:R-:W3:Y:S01]  /*18750*/  LDC.64 R2, c[0x0][0xc60] ;  /* 0x00031800ff027b82 */ /* 0x000ee20000000a00 */
[----:B------:R-:W0:Y:S02]  /*18760*/  FLO.U32 R0, UR4 ;  /* 0x0000000400007d00 */ /* 0x000e2400080e0000 */
[----:B0-----:R-:W-:-:S06]  /*18770*/  ISETP.EQ.U32.AND P0, PT, R0, R5, PT ;  /* 0x000000050000720c */ /* 0x001fcc0003f02070 */
[----:B------:R-:W3:Y:S07]  /*18780*/  POPC R5, UR4 ;  /* 0x0000000400057d09 */ /* 0x000eee0008000000 */
[----:B---3--:R-:W3:Y:S01]  /*18790*/  @P0 ATOMG.E.ADD.STRONG.GPU PT, R3, desc[UR38][R2.64], R5 ;  /* 0x00000005020309a8 */ /* 0x008ee200081ee1e6 */
[----:B------:R-:W0:Y:S02]  /*187a0*/  S2R R4, SR_LTMASK ;  /* 0x0000000000047919 */ /* 0x000e240000003900 */
[----:B0-----:R-:W-:-:S04]  /*187b0*/  LOP3.LUT R4, R4, UR4, RZ, 0xc0, !PT ;  /* 0x0000000404047c12 */ /* 0x001fc8000f8ec0ff */
[----:B--2---:R-:W0:Y:S01]  /*187c0*/  POPC R7, R4 ;  /* 0x0000000400077309 */ /* 0x004e220000000000 */
[----:B---3--:R-:W0:Y:S02]  /*187d0*/  SHFL.IDX PT, R0, R3, R0, 0x1f ;  /* 0x00001f0003007589 */ /* 0x008e2400000e0000 */
[----:B0-----:R-:W-:Y:S01]  /*187e0*/  IADD3 R16, R0, UR37, R7 ;  /* 0x0000002500107c10 */ /* 0x001fe2000fffe007 */
[----:B------:R-:W-:Y:S06]  /*187f0*/  BRA `(.L_x_12506) ;  /* 0x0000003000e87947 */ /* 0x000fec0003800000 */
.L_x_12505:
        /* <DEDUP_REMOVED lines=9> */
[----:B------:R-:W3:Y:S01]  /*18890*/  LDC.64 R2, c[0x4][R2] ;  /* 0x0100000002027b82 */ /* 0x000ee20000000a00 */
[----:B0-----:R-:W-:Y:S02]  /*188a0*/  IMAD.U32 R5, RZ, RZ, UR7 ;  /* 0x00000007ff057e24 */ /* 0x001fe4000f8e00ff */
        /* <DEDUP_REMOVED lines=8> */
[----:B-1-3--:R-:W-:Y:S05]  /*18930*/  CALL.ABS.NOINC R2 ;  /* 0x0000000002007343 */ /* 0x00afea0003c00000 */
.L_x_12508:
[----:B------:R-:W-:Y:S05]  /*18940*/  BSYNC B6 ;  /* 0x0000000000067941 */ /* 0x000fea0003800000 */
.L_x_12507:
        /* <DEDUP_REMOVED lines=8> */
[----:B------:R3:W4:Y:S01]  /*189d0*/  LDC.64 R2, c[0x4][R27] ;  /* 0x010000001b027b82 */ /* 0x0007220000000a00 */
[----:B------:R-:W-:Y:S02]  /*189e0*/  IMAD.U32 R4, RZ, RZ, UR6 ;  /* 0x00000006ff047e24 */ /* 0x000fe4000f8e00ff */
[----:B0-----:R-:W-:Y:S02]  /*189f0*/  IMAD.U32 R5, RZ, RZ, UR7 ;  /* 0x00000007ff057e24 */ /* 0x001fe4000f8e00ff */
[----:B------:R-:W-:Y:S02]  /*18a00*/  IMAD.U32 R6, RZ, RZ, UR8 ;  /* 0x00000008ff067e24 */ /* 0x000fe4000f8e00ff */
[----:B--2---:R-:W-:-:S02]  /*18a10*/  IMAD.U32 R7, RZ, RZ, UR9 ;  /* 0x00000009ff077e24 */ /* 0x004fc4000f8e00ff */
[----:B------:R-:W-:Y:S02]  /*18a20*/  IMAD.U32 R10, RZ, RZ, UR4 ;  /* 0x00000004ff0a7e24 */ /* 0x000fe4000f8e00ff */
[----:B------:R-:W-:Y:S02]  /*18a30*/  IMAD.U32 R11, RZ, RZ, UR5 ;  /* 0x00000005ff0b7e24 */ /* 0x000fe4000f8e00ff */
[----:B------:R-:W-:Y:S02]  /*18a40*/  IMAD.MOV.U32 R8, RZ, RZ, 0x70 ;  /* 0x00000070ff087424 */ /* 0x000fe400078e00ff */
[----:B------:R-:W-:Y:S02]  /*18a50*/  IMAD.MOV.U32 R12, RZ, RZ, 0x1 ;  /* 0x00000001ff0c7424 */ /* 0x000fe400078e00ff */
[----:B---3--:R-:W-:-:S07]  /*18a60*/  IMAD.MOV.U32 R13, RZ, RZ, RZ ;  /* 0x000000ffff0d7224 */ /* 0x008fce00078e00ff */
[----:B------:R-:W-:-:S07]  /*18a70*/  LEPC R20, `(.L_x_12511) ;  /* 0x000000001014794e */ /* 0x000fce0000000000 */
[----:B-1--4-:R-:W-:Y:S05]  /*18a80*/  CALL.ABS.NOINC R2 ;  /* 0x0000000002007343 */ /* 0x012fea0003c00000 */
.L_x_12511:
        /* <DEDUP_REMOVED lines=15> */
.L_x_12510:
[----:B------:R-:W-:Y:S05]  /*18b80*/  BSYNC B6 ;  /* 0x0000000000067941 */ /* 0x000fea0003800000 */
.L_x_12509:
[----:B------:R3:W4:Y:S01]  /*18b90*/  LDL R20, [R1+0x10] ;  /* 0x0000100001147983 */ /* 0x0007220000100800 */
[----:B------:R-:W-:Y:S01]  /*18ba0*/  ULDC.64 UR4, c[0x0][0x9f8] ;  /* 0x00027e0000047ab9 */ /* 0x000fe20000000a00 */
[----:B--2---:R-:W2:Y:S01]  /*18bb0*/  LDC R7, c[0x0][0x430] ;  /* 0x00010c00ff077b82 */ /* 0x004ea20000000800 */
[----:B------:R-:W-:Y:S01]  /*18bc0*/  ISETP.NE.U32.AND P0, PT, RZ, UR4, PT ;  /* 0x00000004ff007c0c */ /* 0x000fe2000bf05070 */
[----:B------:R-:W3:Y:S03]  /*18bd0*/  LDL R27, [R1+0x34] ;  /* 0x00003400011b7983 */ /* 0x000ee60000100800 */
[----:B------:R-:W-:Y:S01]  /*18be0*/  ISETP.NE.AND.EX P0, PT, RZ, UR5, PT, P0 ;  /* 0x00000005ff007c0c */ /* 0x000fe2000bf05300 */
[----:B------:R-:W3:Y:S04]  /*18bf0*/  LDL R21, [R1+0x24] ;  /* 0x0000240001157983 */ /* 0x000ee80000100800 */
[----:B------:R-:W3:Y:S08]  /*18c00*/  LDL R2, [R1+0x28] ;  /* 0x0000280001027983 */ /* 0x000ef00000100800 */
[----:B------:R-:W-:Y:S01]  /*18c10*/  @P0 IADD3 R24, P1, R24, UR4, RZ ;  /* 0x0000000418180c10 */ /* 0x000fe2000ff3e0ff */
[----:B------:R-:W0:Y:S01]  /*18c20*/  S2R R3, SR_TID.X ;  /* 0x0000000000037919 */ /* 0x000e220000002100 */
[----:B------:R-:W-:-:S02]  /*18c30*/  ULDC UR4, c[0x0][0x2f4] ;  /* 0x0000bd0000047ab9 */ /* 0x000fc40000000800 */
[----:B------:R-:W-:Y:S01]  /*18c40*/  @P0 IADD3.X R25, R25, UR5, RZ, P1, !PT ;  /* 0x0000000519190c10 */ /* 0x000fe20008ffe4ff */
[----:B------:R-:W1:Y:S04]  /*18c50*/  S2R R0, SR_TID.X ;  /* 0x0000000000007919 */ /* 0x000e680000002100 */
[----:B----4-:R-:W4:Y:S01]  /*18c60*/  @P0 LDG.E R20, desc[UR38][R24.64] ;  /* 0x0000002618140981 */ /* 0x010f22000c1e1900 */
[----:B--2---:R-:W-:Y:S01]  /*18c70*/  ISETP.NE.AND P1, PT, R7, 0x1, PT ;  /* 0x000000010700780c */ /* 0x004fe20003f25270 */
[----:B0-----:R-:W-:Y:S01]  /*18c80*/  IMAD.SHL.U32 R3, R3, 0x20, RZ ;  /* 0x0000002003037824 */ /* 0x001fe200078e00ff */
[----:B-1----:R-:W-:Y:S01]  /*18c90*/  LOP3.LUT R0, R0, 0x7f, RZ, 0xc0, !PT ;  /* 0x0000007f00007812 */ /* 0x002fe200078ec0ff */
[----:B---3--:R-:W-:-:S03]  /*18ca0*/  VIADD R27, R27, 0xffffffff ;  /* 0xffffffff1b1b7836 */ /* 0x008fc60000000000 */
[----:B------:R-:W-:Y:S01]  /*18cb0*/  SHF.R.U32.HI R0, RZ, 0x2, R0 ;  /* 0x00000002ff007819 */ /* 0x000fe20000011600 */
[----:B------:R-:W-:Y:S01]  /*18cc0*/  IMAD.SHL.U32 R10, R27, 0x80, RZ ;  /* 0x000000801b0a7824 */ /* 0x000fe200078e00ff */
[----:B------:R-:W-:-:S04]  /*18cd0*/  LOP3.LUT R3, R3, 0x60, RZ, 0xc0, !PT ;  /* 0x0000006003037812 */ /* 0x000fc800078ec0ff */
[----:B------:R-:W-:Y:S01]  /*18ce0*/  LOP3.LUT R0, R10, R0, R3, 0xfe, !PT ;  /* 0x000000000a007212 */ /* 0x000fe200078efe03 */
[----:B------:R-:W0:Y:S08]  /*18cf0*/  @P1 LDC R4, c[0x0][0x434] ;  /* 0x00010d00ff041b82 */ /* 0x000e300000000800 */
[----:B------:R-:W1:Y:S01]  /*18d00*/  @P1 LDC R5, c[0x0][0x438] ;  /* 0x00010e00ff051b82 */ /* 0x000e620000000800 */
[----:B------:R-:W2:Y:S01]  /*18d10*/  S2R R11, SR_TID.X ;  /* 0x00000000000b7919 */ /* 0x000ea20000002100 */
[----:B------:R-:W-:Y:S01]  /*18d20*/  LOP3.LUT R23, R23, 0xfffffff7, RZ, 0xc0, !PT ;  /* 0xfffffff717177812 */ /* 0x000fe200078ec0ff */
[----:B--2---:R-:W-:-:S05]  /*18d30*/  IMAD.SHL.U32 R11, R11, 0x8, RZ ;  /* 0x000000080b0b7824 */ /* 0x004fca00078e00ff */
[----:B------:R-:W-:-:S04]  /*18d40*/  LOP3.LUT R11, R11, 0x18, RZ, 0xc0, !PT ;  /* 0x000000180b0b7812 */ /* 0x000fc800078ec0ff */
[----:B------:R-:W-:Y:S01]  /*18d50*/  LOP3.LUT R12, R11, 0x20, RZ, 0xfc, !PT ;  /* 0x000000200b0c7812 */ /* 0x000fe200078efcff */
[----:B------:R-:W-:Y:S01]  /*18d60*/  UMOV UR5, 0xffffffff ;  /* 0xffffffff00057882 */ /* 0x000fe20000000000 */
[----:B----4-:R-:W-:Y:S01]  /*18d70*/  @P0 STL [R1+0x10], R20 ;  /* 0x0000101401000387 */ /* 0x010fe20000100800 */
[C---:B------:R-:W-:Y:S01]  /*18d80*/  ISETP.GE.AND P0, PT, R0.reuse, R21, PT ;  /* 0x000000150000720c */ /* 0x040fe20003f06270 */
        /* <DEDUP_REMOVED lines=33> */
.L_x_12625:
[----:B------:R-:W-:-:S05]  /*18fa0*/  SHF.R.S32.HI R9, RZ, 0x1f, R18 ;  /* 0x0000001fff097819 */ /* 0x000fca0000011412 */
[----:B------:R0:W-:Y:S01]  /*18fb0*/  STL [R1+0xc], R9 ;  /* 0x00000c0901007387 */ /* 0x0001e20000100800 */
[----:B------:R-:W-:Y:S05]  /*18fc0*/  @!P2 BRA `(.L_x_12513) ;  /* 0x000000000004a947 */ /* 0x000fea0003800000 */
[----:B------:R-:W-:Y:S01]  /*18fd0*/  BPT.TRAP 0x1 ;  /* 0x000000040000795c */ /* 0x000fe20000300000 */
.L_x_12513:
        /* <DEDUP_REMOVED lines=26> */
.L_x_12626:
[----:B------:R-:W-:Y:S05]  /*19180*/  BSYNC B0 ;  /* 0x0000000000007941 */ /* 0x000fea0003800000 */
.L_x_12514:
        /* <DEDUP_REMOVED lines=74> */
.L_x_12636:
        /* <DEDUP_REMOVED lines=12> */
.L_x_12517:
        /* <DEDUP_REMOVED lines=11> */
.L_x_12518:
        /* <DEDUP_REMOVED lines=39> */
.L_x_12520:
[----:B------:R-:W-:Y:S05]  /*19a10*/  BSYNC B6 ;  /* 0x0000000000067941 */ /* 0x000fea0003800000 */
.L_x_12519:
        /* <DEDUP_REMOVED lines=48> */
[----:B------:R-:W-:Y:S02]  /*19d20*/  VIADD R0, R0, 0x80 ;  /* 0x0000008000007836 */ /* 0x000fe40000000000 */
[----:B------:R-:W-:Y:S01]  /*19d30*/  IMAD.IADD R6, R5, 0x1, R6 ;  /* 0x0000000105067824 */ /* 0x000fe200078e0206 */
[C---:B------:R-:W-:Y:S01]  /*19d40*/  LEA R5, P0, R4.reuse, UR8, 0x1 ;  /* 0x0000000804057c11 */ /* 0x040fe2000f8008ff */
[----:B------:R-:W1:Y:S03]  /*19d50*/  S2R R13, SR_TID.X ;  /* 0x00000000000d7919 */ /* 0x000e660000002100 */
[----:B------:R-:W-:Y:S01]  /*19d60*/  LEA.HI.X R4, R4, UR9, R6, 0x1, P0 ;  /* 0x0000000904047c11 */ /* 0x000fe200080f0c06 */
[----:B------:R-:W-:-:S02]  /*19d70*/  IMAD.MOV.U32 R6, RZ, RZ, R0 ;  /* 0x000000ffff067224 */ /* 0x000fc400078e0000 */
        /* <DEDUP_REMOVED lines=8> */
[----:B------:R-:W-:-:S04]  /*19e00*/  IMAD R6, R6, UR5, R7 ;  /* 0x0000000506067c24 */ /* 0x000fc8000f8e0207 */
[----:B------:R-:W-:Y:S01]  /*19e10*/  IMAD.IADD R3, R3, 0x1, R6 ;  /* 0x0000000103037824 */ /* 0x000fe200078e0206 */
[----:B------:R-:W-:Y:S01]  /*19e20*/  SHF.R.S32.HI R6, RZ, 0x1f, R0 ;  /* 0x0000001fff067819 */ /* 0x000fe20000011400 */
[----:B-1----:R-:W-:-:S04]  /*19e30*/  IMAD.SHL.U32 R11, R13, 0x8, RZ ;  /* 0x000000080d0b7824 */ /* 0x002fc800078e00ff */
[----:B------:R-:W-:Y:S02]  /*19e40*/  IMAD R6, R6, UR6, RZ ;  /* 0x0000000606067c24 */ /* 0x000fe4000f8e02ff */
[----:B------:R-:W-:Y:S01]  /*19e50*/  IMAD.WIDE.U32 R2, R0, UR6, R2 ;  /* 0x0000000600027c25 */ /* 0x000fe2000f8e0002 */
[----:B------:R-:W-:-:S03]  /*19e60*/  LOP3.LUT R11, R11, 0x18, RZ, 0xc0, !PT ;  /* 0x000000180b0b7812 */ /* 0x000fc600078ec0ff */
        /* <DEDUP_REMOVED lines=73> */
.L_x_12649:
        /* <DEDUP_REMOVED lines=13> */
.L_x_12522:
        /* <DEDUP_REMOVED lines=18> */
.L_x_12650:
[----:B------:R-:W-:Y:S05]  /*1a4f0*/  BSYNC B0 ;  /* 0x0000000000007941 */ /* 0x000fea0003800000 */
.L_x_12523:
[----:B------:R-:W2:Y:S01]  /*1a500*/  LDL R3, [R1+0x34] ;  /* 0x0000340001037983 */ /* 0x000ea20000100800 */
[----:B------:R-:W-:Y:S01]  /*1a510*/  BSSY B0, `(.L_x_12525) ;  /* 0x00000f6000007945 */ /* 0x000fe20003800000 */
[----:B--2---:R-:W-:-:S13]  /*1a520*/  ISETP.GE.AND P0, PT, R3, 0x2, PT ;  /* 0x000000020300780c */ /* 0x004fda0003f06270 */
[----:B------:R-:W-:Y:S05]  /*1a530*/  @!P0 BRA `(.L_x_12526) ;  /* 0x0000000c00cc8947 */ /* 0x000fea0003800000 */
[----:B------:R-:W2:Y:S01]  /*1a540*/  S2R R2, SR_TID.X ;  /* 0x0000000000027919 */ /* 0x000ea20000002100 */
[----:B-1----:R-:W-:Y:S01]  /*1a550*/  VIADD R0, R3, 0xfffffffe ;  /* 0xfffffffe03007836 */ /* 0x002fe20000000000 */
[----:B------:R-:W-:Y:S01]  /*1a560*/  ULDC UR4, c[0x0][0x2f4] ;  /* 0x0000bd0000047ab9 */ /* 0x000fe20000000800 */
[----:B------:R-:W-:Y:S01]  /*1a570*/  IMAD.MOV.U32 R10, RZ, RZ, R26 ;  /* 0x000000ffff0a7224 */ /* 0x000fe200078e001a */
[----:B------:R1:W5:Y:S04]  /*1a580*/  LDL.LU R17, [R1] ;  /* 0x0000000001117983 */ /* 0x0003680000300800 */
[----:B------:R1:W-:Y:S01]  /*1a590*/  STL [R1+0x8], R27 ;  /* 0x0000081b01007387 */ /* 0x0003e20000100800 */
[----:B--2---:R-:W-:-:S05]  /*1a5a0*/  IMAD.SHL.U32 R4, R2, 0x8, RZ ;  /* 0x0000000802047824 */ /* 0x004fca00078e00ff */
[----:B------:R-:W-:-:S04]  /*1a5b0*/  LOP3.LUT R4, R4, 0x18, RZ, 0xc0, !PT ;  /* 0x0000001804047812 */ /* 0x000fc800078ec0ff */
[C---:B------:R-:W-:Y:S02]  /*1a5c0*/  LOP3.LUT R3, R4.reuse, 0x20, RZ, 0xfc, !PT ;  /* 0x0000002004037812 */ /* 0x040fe400078efcff */
[C---:B------:R-:W-:Y:S02]  /*1a5d0*/  LOP3.LUT R2, R4.reuse, 0x40, RZ, 0xfc, !PT ;  /* 0x0000004004027812 */ /* 0x040fe400078efcff */
[----:B------:R-:W-:Y:S02]  /*1a5e0*/  ISETP.GE.AND P3, PT, R4, UR4, PT ;  /* 0x0000000404007c0c */ /* 0x000fe4000bf66270 */
[----:B------:R-:W-:Y:S02]  /*1a5f0*/  ISETP.GE.AND P2, PT, R3, UR4, PT ;  /* 0x0000000403007c0c */ /* 0x000fe4000bf46270 */
[----:B-1----:R-:W-:-:S13]  /*1a600*/  ISETP.GE.AND P1, PT, R2, UR4, PT ;  /* 0x0000000402007c0c */ /* 0x002fda000bf26270 */
.L_x_12539:
        /* <DEDUP_REMOVED lines=42> */
.L_x_12527:
[----:B------:R-:W-:Y:S01]  /*1a8b0*/  IMAD R5, R26, 0x8, R22 ;  /* 0x000000081a057824 */ /* 0x000fe200078e0216 */
[----:B------:R-:W-:Y:S01]  /*1a8c0*/  SHF.L.U32 R0, R2, 0x1f, RZ ;  /* 0x0000001f02007819 */ /* 0x000fe200000006ff */
[----:B------:R-:W-:Y:S03]  /*1a8d0*/  BSSY B1, `(.L_x_12528) ;  /* 0x0000003000017945 */ /* 0x000fe60003800000 */
[----:B------:R-:W0:Y:S02]  /*1a8e0*/  SYNCS.PHASECHK.TRANS64.TRYWAIT P0, [R5+URZ+0x2d840], R0 ;  /* 0x02d84000050075a7 */ /* 0x000e24000800017f */
[----:B0-----:R-:W-:Y:S05]  /*1a8f0*/  @!P0 BRA `(.L_x_12529) ;  /* 0x00000040009c8947 */ /* 0x001fea0003800000 */
.L_x_12651:
[----:B------:R-:W-:Y:S05]  /*1a900*/  BSYNC B1 ;  /* 0x0000000000017941 */ /* 0x000fea0003800000 */
.L_x_12528:
        /* <DEDUP_REMOVED lines=55> */
.L_x_12661:
        /* <DEDUP_REMOVED lines=11> */
.L_x_12531:
        /* <DEDUP_REMOVED lines=11> */
.L_x_12532:
[----:B------:R1:W-:Y:S01]  /*1ade0*/  SYNCS.ARRIVE.TRANS64.A1T0 RZ, [R5+URZ+0x2d830], RZ ;  /* 0x02d830ff05ff79a7 */ /* 0x0003e2000810003f */
[----:B------:R-:W-:Y:S05]  /*1adf0*/  @!P5 BRA `(.L_x_12533) ;  /* 0x000000000004d947 */ /* 0x000fea0003800000 */
[----:B------:R-:W-:Y:S01]  /*1ae00*/  BPT.TRAP 0x1 ;  /* 0x000000040000795c */ /* 0x000fe20000300000 */
.L_x_12533:
[----:B------:R-:W-:Y:S01]  /*1ae10*/  SHF.L.U32 R2, R17, 0x1f, RZ ;  /* 0x0000001f11027819 */ /* 0x000fe200000006ff */
[----:B-1----:R-:W-:Y:S01]  /*1ae20*/  IMAD R5, R10, 0x8, R22 ;  /* 0x000000080a057824 */ /* 0x002fe200078e0216 */
[----:B------:R-:W-:Y:S03]  /*1ae30*/  BSSY B1, `(.L_x_12534) ;  /* 0x0000003000017945 */ /* 0x000fe60003800000 */
[----:B------:R-:W1:Y:S02]  /*1ae40*/  SYNCS.PHASECHK.TRANS64.TRYWAIT P0, [R5+URZ+0x2d860], R2 ;  /* 0x02d86002050075a7 */ /* 0x000e64000800017f */
[----:B-1----:R-:W-:Y:S05]  /*1ae50*/  @!P0 BRA `(.L_x_12535) ;  /* 0x0000004000ac8947 */ /* 0x002fea0003800000 */
.L_x_12662:
[----:B------:R-:W-:Y:S05]  /*1ae60*/  BSYNC B1 ;  /* 0x0000000000017941 */ /* 0x000fea0003800000 */
.L_x_12534:
        /* <DEDUP_REMOVED lines=45> */
.L_x_12672:
        /* <DEDUP_REMOVED lines=32> */
.L_x_12537:
        /* <DEDUP_REMOVED lines=12> */
.L_x_12538:
[----:B------:R2:W5:Y:S01]  /*1b400*/  LDL R17, [R1] ;  /* 0x0000000001117983 */ /* 0x0005620000100800 */
[----:B------:R2:W-:Y:S01]  /*1b410*/  SYNCS.ARRIVE.TRANS64.A1T0 RZ, [R5+URZ+0x2d850], RZ ;  /* 0x02d850ff05ff79a7 */ /* 0x0005e2000810003f */
[C---:B------:R-:W-:Y:S02]  /*1b420*/  VIADD R0, R27.reuse, 0xffffffff ;  /* 0xffffffff1b007836 */ /* 0x040fe40000000000 */
[----:B------:R2:W-:Y:S01]  /*1b430*/  STL [R1+0x8], R27 ;  /* 0x0000081b01007387 */ /* 0x0005e20000100800 */
[----:B------:R-:W-:Y:S01]  /*1b440*/  ISETP.GT.AND P0, PT, R27, RZ, PT ;  /* 0x000000ff1b00720c */ /* 0x000fe20003f04270 */
[----:B------:R-:W-:-:S12]  /*1b450*/  IMAD.MOV.U32 R10, RZ, RZ, R26 ;  /* 0x000000ffff0a7224 */ /* 0x000fd800078e001a */
[----:B--2---:R-:W-:Y:S05]  /*1b460*/  @P0 BRA `(.L_x_12539) ;  /* 0xfffffff000680947 */ /* 0x004fea000383ffff */
.L_x_12526:
[----:B------:R-:W-:Y:S05]  /*1b470*/  BSYNC B0 ;  /* 0x0000000000007941 */ /* 0x000fea0003800000 */
.L_x_12525:
        /* <DEDUP_REMOVED lines=17> */
.L_x_12541:
[----:B------:R-:W-:Y:S05]  /*1b590*/  BSYNC B0 ;  /* 0x0000000000007941 */ /* 0x000fea0003800000 */
.L_x_12540:
[----:B-1----:R-:W-:-:S05]  /*1b5a0*/  IMAD.U32 R0, RZ, RZ, UR40 ;  /* 0x00000028ff007e24 */ /* 0x002fca000f8e00ff */
[----:B------:R-:W-:-:S13]  /*1b5b0*/  ISETP.NE.AND P0, PT, R0, 0x3, PT ;  /* 0x000000030000780c */ /* 0x000fda0003f05270 */
[----:B------:R-:W-:Y:S05]  /*1b5c0*/  @!P0 BRA `(.L_x_12542) ;  /* 0x0000000000048947 */ /* 0x000fea0003800000 */
[----:B------:R-:W-:Y:S01]  /*1b5d0*/  BPT.TRAP 0x1 ;  /* 0x000000040000795c */ /* 0x000fe20000300000 */
.L_x_12542:
        /* <DEDUP_REMOVED lines=8> */
.L_x_12673:
[----:B------:R-:W-:Y:S05]  /*1b660*/  BSYNC B0 ;  /* 0x0000000000007941 */ /* 0x000fea0003800000 */
.L_x_12543:
        /* <DEDUP_REMOVED lines=51> */
.L_x_12683:
        /* <DEDUP_REMOVED lines=13> */
.L_x_12546:
        /* <DEDUP_REMOVED lines=11> */
.L_x_12547:
        /* <DEDUP_REMOVED lines=8> */
.L_x_12506:
[----:B------:R-:W-:Y:S05]  /*1bba0*/  BSYNC B7 ;  /* 0x0000000000077941 */ /* 0x000fea0003800000 */
.L_x_12504:
        /* <DEDUP_REMOVED lines=8> */
[----:B-----5:R3:W4:Y:S01]  /*1bc30*/  LDS.128 R16, [R22+0x2d8d0] ;  /* 0x02d8d00016107984 */ /* 0x0207220000000c00 */
[----:B------:R-:W-:Y:S06]  /*1bc40*/  BAR.ARV 0x4, 0x200 ;  /* 0x0108000000007b1d */ /* 0x000fec0000002000 */
[----:B------:R-:W-:Y:S05]  /*1bc50*/  BRA `(.L_x_12549) ;  /* 0x0000000800cc7947 */ /* 0x000fea0003800000 */
.L_x_12548:
        /* <DEDUP_REMOVED lines=36> */
.L_x_12693:
[----:B------:R-:W-:Y:S02]  /*1bea0*/  ULDC UR4, c[0x0][0xc38] ;  /* 0x00030e0000047ab9 */ /* 0x000fe40000000800 */
[----:B------:R-:W-:-:S04]  /*1beb0*/  IMAD.U32 R4, RZ, RZ, UR4 ;  /* 0x00000004ff047e24 */ /* 0x000fc8000f8e00ff */
[----:B--2---:R-:W-:-:S04]  /*1bec0*/  IMAD R5, R14, R4, RZ ;  /* 0x000000040e057224 */ /* 0x004fc800078e02ff */
[----:B------:R-:W-:-:S05]  /*1bed0*/  IMAD.IADD R16, R16, 0x1, R5 ;  /* 0x0000000110107824 */ /* 0x000fca00078e0205 */
[----:B------:R-:W-:-:S13]  /*1bee0*/  ISETP.GT.AND P6, PT, R16, R0, PT ;  /* 0x000000001000720c */ /* 0x000fda0003fc4270 */
[----:B------:R-:W-:Y:S05]  /*1bef0*/  @P6 BRA `(.L_x_12551) ;  /* 0x00000000009c6947 */ /* 0x000fea0003800000 */
.L_x_12556:
        /* <DEDUP_REMOVED lines=11> */
[----:B0-----:R-:W0:Y:S02]  /*1bfb0*/  LDC.64 R2, c[0x0][0xc80] ;  /* 0x00032000ff027b82 */ /* 0x001e240000000a00 */
[----:B0-----:R-:W-:-:S06]  /*1bfc0*/  IMAD.WIDE R2, R5, 0x4, R2 ;  /* 0x0000000405027825 */ /* 0x001fcc00078e0202 */
[----:B------:R2:W5:Y:S02]  /*1bfd0*/  LDG.E R2, desc[UR38][R2.64] ;  /* 0x0000002602027981 */ /* 0x000564000c1e1900 */
.L_x_12554:
[----:B------:R-:W-:Y:S05]  /*1bfe0*/  BSYNC B0 ;  /* 0x0000000000007941 */ /* 0x000fea0003800000 */
.L_x_12553:
[----:B------:R-:W-:-:S03]  /*1bff0*/  UMOV UR4, 0xffffffff ;  /* 0xffffffff00047882 */ /* 0x000fc60000000000 */
[----:B------:R-:W-:Y:S05]  /*1c000*/  BRA.DIV UR4, `(.L_x_12555) ;  /* 0x0000004204607947 */ /* 0x000fea000b800000 */
[----:B-----5:R-:W3:Y:S02]  /*1c010*/  SHFL.UP PT, R14, R2, 0x1, RZ ;  /* 0x04200000020e7989 */ /* 0x020ee400000e00ff */
[----:B---3--:R-:W-:-:S05]  /*1c020*/  SEL R13, R14, RZ, P1 ;  /* 0x000000ff0e0d7207 */ /* 0x008fca0000800000 */
[----:B------:R-:W-:-:S05]  /*1c030*/  IMAD.IADD R13, R2, 0x1, R13 ;  /* 0x00000001020d7824 */ /* 0x000fca00078e020d */
[----:B------:R-:W3:Y:S02]  /*1c040*/  SHFL.UP PT, R14, R13, 0x2, RZ ;  /* 0x044000000d0e7989 */ /* 0x000ee400000e00ff */
[----:B---3--:R-:W-:-:S05]  /*1c050*/  SEL R14, R14, RZ, P2 ;  /* 0x000000ff0e0e7207 */ /* 0x008fca0001000000 */
[----:B0-2---:R-:W-:-:S05]  /*1c060*/  IMAD.IADD R3, R13, 0x1, R14 ;  /* 0x000000010d037824 */ /* 0x005fca00078e020e */
        /* <DEDUP_REMOVED lines=10> */
.L_x_12701:
[----:B------:R-:W-:Y:S02]  /*1c110*/  ULDC UR4, c[0x0][0xc38] ;  /* 0x00030e0000047ab9 */ /* 0x000fe40000000800 */
[----:B------:R-:W-:-:S04]  /*1c120*/  IMAD.U32 R4, RZ, RZ, UR4 ;  /* 0x00000004ff047e24 */ /* 0x000fc8000f8e00ff */
[----:B--2---:R-:W-:-:S04]  /*1c130*/  IMAD R5, R14, R4, RZ ;  /* 0x000000040e057224 */ /* 0x004fc800078e02ff */
[----:B------:R-:W-:-:S05]  /*1c140*/  IMAD.IADD R16, R5, 0x1, R16 ;  /* 0x0000000105107824 */ /* 0x000fca00078e0210 */
[----:B------:R-:W-:-:S13]  /*1c150*/  ISETP.GT.AND P6, PT, R16, R0, PT ;  /* 0x000000001000720c */ /* 0x000fda0003fc4270 */
[----:B------:R-:W-:Y:S05]  /*1c160*/  @!P6 BRA `(.L_x_12556) ;  /* 0xfffffffc0064e947 */ /* 0x000fea000383ffff */
.L_x_12551:
[----:B------:R-:W-:Y:S01]  /*1c170*/  IMAD.IADD R16, R16, 0x1, -R5 ;  /* 0x0000000110107824 */ /* 0x000fe200078e0a05 */
[----:B------:R-:W-:-:S03]  /*1c180*/  UMOV UR4, 0xffffffff ;  /* 0xffffffff00047882 */ /* 0x000fc60000000000 */
[----:B------:R-:W-:-:S05]  /*1c190*/  IMAD R5, R3, R4, R16 ;  /* 0x0000000403057224 */ /* 0x000fca00078e0210 */
[----:B------:R-:W-:Y:S01]  /*1c1a0*/  ISETP.GT.AND P6, PT, R5, R0, PT ;  /* 0x000000000500720c */ /* 0x000fe20003fc4270 */
[----:B------:R-:W-:-:S12]  /*1c1b0*/  BRA.DIV UR4, `(.L_x_12557) ;  /* 0x0000004204b07947 */ /* 0x000fd8000b800000 */
[----:B------:R-:W-:-:S04]  /*1c1c0*/  VOTE.ANY R5, PT, !P6 ;  /* 0x0000000000057806 */ /* 0x000fc800070e0100 */
[----:B------:R-:W2:Y:S02]  /*1c1d0*/  POPC R6, R5 ;  /* 0x0000000500067309 */ /* 0x000ea40000000000 */
[----:B--2--5:R2:W3:Y:S02]  /*1c1e0*/  SHFL.IDX PT, R17, R2, R6, 0x1f ;  /* 0x00001f0602117589 */ /* 0x0244e400000e0000 */
.L_x_12705:
[----:B------:R-:W-:Y:S01]  /*1c1f0*/  ISETP.NE.AND P0, PT, R5, RZ, PT ;  /* 0x000000ff0500720c */ /* 0x000fe20003f05270 */
[----:B------:R-:W-:-:S12]  /*1c200*/  IMAD.MOV.U32 R5, RZ, RZ, RZ ;  /* 0x000000ffff057224 */ /* 0x000fd800078e00ff */
[----:B------:R-:W-:Y:S05]  /*1c210*/  @!P0 BRA `(.L_x_12558) ;  /* 0x0000000000108947 */ /* 0x000fea0003800000 */
[----:B------:R-:W-:Y:S01]  /*1c220*/  UMOV UR4, 0xffffffff ;  /* 0xffffffff00047882 */ /* 0x000fe20000000000 */
[----:B------:R-:W-:Y:S02]  /*1c230*/  VIADD R12, R6, 0xffffffff ;  /* 0xffffffff060c7836 */ /* 0x000fe40000000000 */
[----:B------:R-:W-:Y:S05]  /*1c240*/  BRA.DIV UR4, `(.L_x_12559) ;  /* 0x0000004204d47947 */ /* 0x000fea000b800000 */
[----:B------:R4:W0:Y:S02]  /*1c250*/  SHFL.IDX PT, R5, R3, R12, 0x1f ;  /* 0x00001f0c03057589 */ /* 0x00082400000e0000 */
.L_x_12558:
[----:B0-2-4-:R-:W0:Y:S01]  /*1c260*/  LDC.64 R2, c[0x0][0xc90] ;  /* 0x00032400ff027b82 */ /* 0x015e220000000a00 */
[----:B------:R-:W-:-:S04]  /*1c270*/  IMAD.IADD R19, R6, 0x1, R19 ;  /* 0x0000000106137824 */ /* 0x000fc800078e0213 */
[----:B0-----:R-:W-:-:S05]  /*1c280*/  IMAD.WIDE R2, R19, 0x4, R2 ;  /* 0x0000000413027825 */ /* 0x001fca00078e0202 */
[----:B------:R0:W3:Y:S01]  /*1c290*/  LDG.E R7, desc[UR38][R2.64] ;  /* 0x0000002602077981 */ /* 0x0000e2000c1e1900 */
[----:B------:R-:W-:Y:S02]  /*1c2a0*/  IMAD R16, R5, R4, R16 ;  /* 0x0000000405107224 */ /* 0x000fe400078e0210 */
[----:B0-----:R-:W-:Y:S02]  /*1c2b0*/  IMAD.MOV.U32 R2, RZ, RZ, RZ ;  /* 0x000000ffff027224 */ /* 0x001fe400078e00ff */
[----:B---3--:R-:W-:-:S05]  /*1c2c0*/  IMAD R6, R17, R7, RZ ;  /* 0x0000000711067224 */ /* 0x008fca00078e02ff */
        /* <DEDUP_REMOVED lines=59> */
.L_x_12552:
[----:B------:R-:W-:Y:S01]  /*1c680*/  UMOV UR4, URZ ;  /* 0x0000003f00047c82 */ /* 0x000fe20008000000 */
[----:B------:R-:W-:Y:S01]  /*1c690*/  UMOV UR5, URZ ;  /* 0x0000003f00057c82 */ /* 0x000fe20008000000 */
[----:B------:R-:W-:Y:S01]  /*1c6a0*/  ULDC UR6, c[0x0][0xc3c] ;  /* 0x00030f0000067ab9 */ /* 0x000fe20000000800 */
[----:B------:R-:W-:Y:S02]  /*1c6b0*/  IMAD.MOV.U32 R16, RZ, RZ, R0 ;  /* 0x000000ffff107224 */ /* 0x000fe400078e0000 */
[----:B-----5:R-:W-:Y:S02]  /*1c6c0*/  IMAD.U32 R17, RZ, RZ, UR4 ;  /* 0x00000004ff117e24 */ /* 0x020fe4000f8e00ff */
[----:B------:R-:W-:Y:S02]  /*1c6d0*/  IMAD.U32 R18, RZ, RZ, UR5 ;  /* 0x00000005ff127e24 */ /* 0x000fe4000f8e00ff */
[----:B------:R-:W-:-:S07]  /*1c6e0*/  IMAD.U32 R19, RZ, RZ, UR6 ;  /* 0x00000006ff137e24 */ /* 0x000fce000f8e00ff */
.L_x_12560:
[----:B------:R-:W2:Y:S01]  /*1c6f0*/  S2R R0, SR_TID.X ;  /* 0x0000000000007919 */ /* 0x000ea20000002100 */
[----:B------:R-:W-:Y:S05]  /*1c700*/  WARPSYNC.ALL ;  /* 0x0000000000007948 */ /* 0x000fea0003800000 */
[----:B------:R-:W-:Y:S01]  /*1c710*/  BAR.SYNC.DEFER_BLOCKING 0x4, 0x200 ;  /* 0x0108000000007b1d */ /* 0x000fe20000010000 */
[----:B--2---:R-:W-:-:S04]  /*1c720*/  LOP3.LUT R0, R0, 0x1f, RZ, 0xc0, !PT ;  /* 0x0000001f00007812 */ /* 0x004fc800078ec0ff */
[----:B------:R-:W-:-:S13]  /*1c730*/  ISETP.NE.AND P0, PT, R0, RZ, PT ;  /* 0x000000ff0000720c */ /* 0x000fda0003f05270 */
[----:B0-----:R-:W0:Y:S01]  /*1c740*/  @!P0 S2R R3, SR_CgaCtaId ;  /* 0x0000000000038919 */ /* 0x001e220000008800 */
[----:B------:R-:W-:-:S04]  /*1c750*/  @!P0 MOV R0, 0x400 ;  /* 0x0000040000008802 */ /* 0x000fc80000000f00 */
[----:B0-----:R-:W-:-:S05]  /*1c760*/  @!P0 LEA R22, R3, R0, 0x18 ;  /* 0x0000000003168211 */ /* 0x001fca00078ec0ff */
[----:B------:R0:W-:Y:S01]  /*1c770*/  @!P0 STS.128 [R22+0x2d8d0], R16 ;  /* 0x02d8d01016008388 */ /* 0x0001e20000000c00 */
[----:B------:R-:W-:Y:S06]  /*1c780*/  BAR.ARV 0x5, 0x200 ;  /* 0x0148000000007b1d */ /* 0x000fec0000002000 */
.L_x_12549:
[----:B------:R-:W-:Y:S02]  /*1c790*/  ULDC UR4, c[0x0][0xc3c] ;  /* 0x00030f0000047ab9 */ /* 0x000fe40000000800 */
[----:B----4-:R-:W-:-:S13]  /*1c7a0*/  ISETP.GE.AND P0, PT, R19, UR4, PT ;  /* 0x0000000413007c0c */ /* 0x010fda000bf06270 */
[----:B------:R-:W-:Y:S05]  /*1c7b0*/  @!P0 BRA `(.L_x_12561) ;  /* 0xffffffa000988947 */ /* 0x000fea000383ffff */
[----:B------:R-:W-:Y:S05]  /*1c7c0*/  BSYNC B8 ;  /* 0x0000000000087941 */ /* 0x000fea0003800000 */
.L_x_12460:
[----:B0-----:R-:W4:Y:S01]  /*1c7d0*/  LDL.LU R0, [R1+0x48] ;  /* 0x0000480001007983 */ /* 0x001f220000300800 */
[----:B------:R-:W-:Y:S01]  /*1c7e0*/  BSSY B0, `(.L_x_12562) ;  /* 0x000000b000007945 */ /* 0x000fe20003800000 */
[----:B------:R-:W0:Y:S01]  /*1c7f0*/  S2R R5, SR_CgaCtaId ;  /* 0x0000000000057919 */ /* 0x000e220000008800 */
[----:B----4-:R-:W-:-:S05]  /*1c800*/  VIADD R0, R0, 0x1 ;  /* 0x0000000100007836 */ /* 0x010fca0000000000 */
        /* <DEDUP_REMOVED lines=8> */
.L_x_12708:
[----:B------:R-:W-:Y:S05]  /*1c890*/  BSYNC B0 ;  /* 0x0000000000007941 */ /* 0x000fea0003800000 */
.L_x_12562:
[----:B------:R-:W-:-:S03]  /*1c8a0*/  UMOV UR4, 0xffffffff ;  /* 0xffffffff00047882 */ /* 0x000fc60000000000 */
[----:B------:R-:W-:Y:S05]  /*1c8b0*/  BRA.DIV UR4, `(.L_x_12564) ;  /* 0x0000003e04747947 */ /* 0x000fea000b800000 */
[----:B0-----:R-:W0:Y:S02]  /*1c8c0*/  S2R R0, SR_TID.X ;  /* 0x0000000000007919 */ /* 0x001e240000002100 */
[----:B0-----:R-:W-:-:S04]  /*1c8d0*/  SHF.R.U32.HI R0, RZ, 0x5, R0 ;  /* 0x00000005ff007819 */ /* 0x001fc80000011600 */
[----:B------:R-:W-:-:S05]  /*1c8e0*/  LOP3.LUT R0, R0, 0x3, RZ, 0xc0, !PT ;  /* 0x0000000300007812 */ /* 0x000fca00078ec0ff */
[----:B------:R0:W4:Y:S02]  /*1c8f0*/  SHFL.IDX PT, R14, R0, RZ, 0x1f ;  /* 0x00001fff000e7589 */ /* 0x00012400000e0000 */
.L_x_12711:
[----:B----4-:R-:W-:-:S13]  /*1c900*/  ISETP.NE.AND P0, PT, R14, RZ, PT ;  /* 0x000000ff0e00720c */ /* 0x010fda0003f05270 */
[----:B------:R-:W-:Y:S05]  /*1c910*/  @P0 BRA `(.L_x_12295) ;  /* 0x0000000000900947 */ /* 0x000fea0003800000 */
[----:B------:R-:W-:-:S03]  /*1c920*/  UMOV UR4, 0xffffffff ;  /* 0xffffffff00047882 */ /* 0x000fc60000000000 */
[----:B------:R-:W-:Y:S05]  /*1c930*/  BRA.DIV UR4, `(.L_x_12565) ;  /* 0x0000003e04887947 */ /* 0x000fea000b800000 */
[----:B------:R-:W-:-:S13]  /*1c940*/  ELECT P6, URZ, PT ;  /* 0x00000000003f782f */ /* 0x000fda00038c0000 */
.L_x_12714:
[----:B------:R-:W-:Y:S05]  /*1c950*/  @!P6 BRA `(.L_x_12295) ;  /* 0x000000000080e947 */ /* 0x000fea0003800000 */
[----:B------:R-:W-:-:S06]  /*1c960*/  ULOP3.LUT UR4, UR36, 0x2, URZ, 0xfc, !UPT ;  /* 0x0000000224047892 */ /* 0x000fcc000f8efc3f */
[----:B0-----:R-:W-:-:S05]  /*1c970*/  IMAD.U32 R0, RZ, RZ, UR4 ;  /* 0x00000004ff007e24 */ /* 0x001fca000f8e00ff */
[----:B------:R-:W-:-:S13]  /*1c980*/  ISETP.NE.AND P0, PT, R0, 0x3, PT ;  /* 0x000000030000780c */ /* 0x000fda0003f05270 */
[----:B------:R-:W-:Y:S05]  /*1c990*/  @!P0 BRA `(.L_x_12566) ;  /* 0x0000000000048947 */ /* 0x000fea0003800000 */
[----:B------:R-:W-:Y:S01]  /*1c9a0*/  BPT.TRAP 0x1 ;  /* 0x000000040000795c */ /* 0x000fe20000300000 */
.L_x_12566:
[----:B------:R-:W4:Y:S01]  /*1c9b0*/  LDL R0, [R1] ;  /* 0x0000000001007983 */ /* 0x000f220000100800 */
[C---:B------:R-:W-:Y:S02]  /*1c9c0*/  IMAD R3, R26.reuse, 0x8, R5 ;  /* 0x000000081a037824 */ /* 0x040fe400078e0205 */
[----:B------:R-:W-:-:S05]  /*1c9d0*/  VIADD R26, R26, 0x1 ;  /* 0x000000011a1a7836 */ /* 0x000fca0000000000 */
[----:B------:R-:W-:Y:S02]  /*1c9e0*/  ISETP.NE.AND P2, PT, R26, 0x2, PT ;  /* 0x000000021a00780c */ /* 0x000fe40003f45270 */
[----:B----4-:R-:W-:Y:S02]  /*1c9f0*/  SHF.L.U32 R2, R0, 0x1f, RZ ;  /* 0x0000001f00027819 */ /* 0x010fe400000006ff */
[----:B------:R-:W-:Y:S02]  /*1ca00*/  SEL R0, RZ, 0x1, P2 ;  /* 0x00000001ff007807 */ /* 0x000fe40001000000 */
[----:B------:R-:W0:Y:S02]  /*1ca10*/  SYNCS.PHASECHK.TRANS64.TRYWAIT P1, [R3+URZ+0x2d840], R2 ;  /* 0x02d84002030075a7 */ /* 0x000e24000802017f */
[----:B0-----:R-:W-:Y:S05]  /*1ca20*/  @!P1 BRA `(.L_x_12567) ;  /* 0x0000003c006c9947 */ /* 0x001fea0003800000 */
.L_x_12715:
[----:B------:R-:W4:Y:S01]  /*1ca30*/  LDL.LU R4, [R1] ;  /* 0x0000000001047983 */ /* 0x000f220000300800 */
[----:B------:R-:W-:Y:S02]  /*1ca40*/  SEL R26, R26, RZ, P2 ;  /* 0x000000ff1a1a7207 */ /* 0x000fe40001000000 */
[----:B----4-:R-:W-:Y:S01]  /*1ca50*/  LOP3.LUT R0, R4, R0, RZ, 0x3c, !PT ;  /* 0x0000000004007212 */ /* 0x010fe200078e3cff */
[----:B------:R-:W-:Y:S06]  /*1ca60*/  @!P0 BRA `(.L_x_12568) ;  /* 0x0000000000048947 */ /* 0x000fec0003800000 */
[----:B------:R-:W-:Y:S01]  /*1ca70*/  BPT.TRAP 0x1 ;  /* 0x000000040000795c */ /* 0x000fe20000300000 */
.L_x_12568:
[----:B------:R-:W-:Y:S01]  /*1ca80*/  IMAD R5, R26, 0x8, R5 ;  /* 0x000000081a057824 */ /* 0x000fe200078e0205 */
[----:B------:R-:W-:-:S04]  /*1ca90*/  SHF.L.U32 R0, R0, 0x1f, RZ ;  /* 0x0000001f00007819 */ /* 0x000fc800000006ff */
[----:B------:R-:W4:Y:S02]  /*1caa0*/  SYNCS.PHASECHK.TRANS64.TRYWAIT P1, [R5+URZ+0x2d840], R0 ;  /* 0x02d84000050075a7 */ /* 0x000f24000802017f */
[----:B----4-:R-:W-:Y:S05]  /*1cab0*/  @!P1 BRA `(.L_x_12569) ;  /* 0x0000003c005c9947 */ /* 0x010fea0003800000 */
.L_x_12716:
[----:B------:R-:W-:Y:S05]  /*1cac0*/  @!P0 BRA `(.L_x_12570) ;  /* 0x0000000000048947 */ /* 0x000fea0003800000 */
[----:B------:R-:W-:Y:S01]  /*1cad0*/  BPT.TRAP 0x1 ;  /* 0x000000040000795c */ /* 0x000fe20000300000 */
.L_x_12570:
[----:B------:R-:W5:Y:S02]  /*1cae0*/  SYNCS.PHASECHK.TRANS64.TRYWAIT P1, [R3+URZ+0x2d860], R2 ;  /* 0x02d86002030075a7 */ /* 0x000f64000802017f */
[----:B-----5:R-:W-:Y:S05]  /*1caf0*/  @!P1 BRA `(.L_x_12571) ;  /* 0x0000003c00609947 */ /* 0x020fea0003800000 */
.L_x_12717:
[----:B------:R-:W-:Y:S05]  /*1cb00*/  @!P0 BRA `(.L_x_12572) ;  /* 0x0000000000048947 */ /* 0x000fea0003800000 */
[----:B------:R-:W-:Y:S01]  /*1cb10*/  BPT.TRAP 0x1 ;  /* 0x000000040000795c */ /* 0x000fe20000300000 */
.L_x_12572:
[----:B------:R0:W0:Y:S02]  /*1cb20*/  SYNCS.PHASECHK.TRANS64.TRYWAIT P0, [R5+URZ+0x2d860], R0 ;  /* 0x02d86000050075a7 */ /* 0x000024000800017f */
[----:B0-----:R-:W-:Y:S05]  /*1cb30*/  @!P0 NANOSLEEP.SYNCS 0x989680 ;  /* 0x009896800000895d */ /* 0x001fea0003900000 */
[----:B------:R-:W0:Y:S02]  /*1cb40*/  @!P0 SYNCS.PHASECHK.TRANS64 P0, [R5+URZ+0x2d860], R0 ;  /* 0x02d86000050085a7 */ /* 0x000e24000800007f */
[----:B0-----:R-:W-:Y:S05]  /*1cb50*/  @!P0 BRA `(.L_x_12572) ;  /* 0xfffffffc00f08947 */ /* 0x001fea000383ffff */
.L_x_12295:
[----:B------:R-:W-:Y:S05]  /*1cb60*/  BSYNC B9 ;  /* 0x0000000000097941 */ /* 0x000fea0003800000 */
.L_x_12292:
[----:B------:R-:W-:Y:S05]  /*1cb70*/  EXIT ;  /* 0x000000000000794d */ /* 0x000fea0003800000 */
.L_x_12311:
[----:B0-----:R0:W1:Y:S02]  /*1cb80*/  SYNCS.PHASECHK.TRANS64.TRYWAIT P4, [R35+URZ+0x2d890], R85 ;  /* 0x02d89055230075a7 */ /* 0x001064000808017f */
[----:B-1----:R-:W-:Y:S05]  /*1cb90*/  @!P4 NANOSLEEP.SYNCS 0x989680 ;  /* 0x009896800000c95d */ /* 0x002fea0003900000 */
[----:B------:R-:W1:Y:S02]  /*1cba0*/  @!P4 SYNCS.PHASECHK.TRANS64 P4, [R35+URZ+0x2d890], R85 ;  /* 0x02d890552300c5a7 */ /* 0x000e64000808007f */
[----:B-1----:R-:W-:Y:S05]  /*1cbb0*/  @!P4 BRA `(.L_x_12311) ;  /* 0xfffffffc00f0c947 */ /* 0x002fea000383ffff */
[----:B------:R-:W-:Y:S05]  /*1cbc0*/  BRA `(.L_x_12573) ;  /* 0xfffffe6400b47947 */ /* 0x000fea000383ffff */
.L_x_12312:
        /* <DEDUP_REMOVED lines=8> */
.L_x_12575:
[----:B------:R-:W-:Y:S05]  /*1cc50*/  BSYNC B1 ;  /* 0x0000000000017941 */ /* 0x000fea0003800000 */
.L_x_12574:
        /* <DEDUP_REMOVED lines=8> */
.L_x_12576:
[----:B------:R-:W-:Y:S01]  /*1cce0*/  IMAD.MOV.U32 R60, RZ, RZ, R14 ;  /* 0x000000ffff3c7224 */ /* 0x000fe200078e000e */
[----:B------:R-:W-:Y:S06]  /*1ccf0*/  BRA `(.L_x_12577) ;  /* 0xfffffe64007c7947 */ /* 0x000fec000383ffff */
.L_x_12340:
[----:B0-----:R0:W1:Y:S02]  /*1cd00*/  SYNCS.PHASECHK.TRANS64.TRYWAIT P4, [R35+URZ+0x2d890], R85 ;  /* 0x02d89055230075a7 */ /* 0x001064000808017f */
[----:B-1----:R-:W-:Y:S05]  /*1cd10*/  @!P4 NANOSLEEP.SYNCS 0x989680 ;  /* 0x009896800000c95d */ /* 0x002fea0003900000 */
[----:B------:R-:W1:Y:S02]  /*1cd20*/  @!P4 SYNCS.PHASECHK.TRANS64 P4, [R35+URZ+0x2d890], R85 ;  /* 0x02d890552300c5a7 */ /* 0x000e64000808007f */
[----:B-1----:R-:W-:Y:S05]  /*1cd30*/  @!P4 BRA `(.L_x_12340) ;  /* 0xfffffffc00f0c947 */ /* 0x002fea000383ffff */
[----:B------:R-:W-:Y:S05]  /*1cd40*/  BRA `(.L_x_12578) ;  /* 0xfffffe8000787947 */ /* 0x000fea000383ffff */
.L_x_12341:
        /* <DEDUP_REMOVED lines=8> */
.L_x_12580:
[----:B------:R-:W-:Y:S05]  /*1cdd0*/  BSYNC B1 ;  /* 0x0000000000017941 */ /* 0x000fea0003800000 */
.L_x_12579:
        /* <DEDUP_REMOVED lines=8> */
.L_x_12581:
[----:B------:R-:W-:Y:S01]  /*1ce60*/  IMAD.MOV.U32 R88, RZ, RZ, R14 ;  /* 0x000000ffff587224 */ /* 0x000fe200078e000e */
[----:B------:R-:W-:Y:S06]  /*1ce70*/  BRA `(.L_x_12582) ;  /* 0xfffffe8000407947 */ /* 0x000fec000383ffff */
.L_x_12354:
[----:B0-----:R0:W1:Y:S02]  /*1ce80*/  SYNCS.PHASECHK.TRANS64.TRYWAIT P3, [R35+URZ+0x2d890], R85 ;  /* 0x02d89055230075a7 */ /* 0x001064000806017f */
[----:B-1----:R-:W-:Y:S05]  /*1ce90*/  @!P3 NANOSLEEP.SYNCS 0x989680 ;  /* 0x009896800000b95d */ /* 0x002fea0003900000 */
[----:B------:R-:W1:Y:S02]  /*1cea0*/  @!P3 SYNCS.PHASECHK.TRANS64 P3, [R35+URZ+0x2d890], R85 ;  /* 0x02d890552300b5a7 */ /* 0x000e64000806007f */
[----:B-1----:R-:W-:Y:S05]  /*1ceb0*/  @!P3 BRA `(.L_x_12354) ;  /* 0xfffffffc00f0b947 */ /* 0x002fea000383ffff */
[----:B------:R-:W-:Y:S05]  /*1cec0*/  BRA `(.L_x_12583) ;  /* 0xfffffe9800647947 */ /* 0x000fea000383ffff */
.L_x_12355:
[----:B------:R-:W-:Y:S01]  /*1ced0*/  BSSY B1, `(.L_x_12584) ;  /* 0x0000007000017945 */ /* 0x000fe20003800000 */
[----:B------:R-:W-:Y:S02]  /*1cee0*/  IMAD.MOV.U32 R12, RZ, RZ, RZ ;  /* 0x000000ffff0c7224 */ /* 0x000fe400078e00ff */
[----:B------:R-:W-:Y:S02]  /*1cef0*/  IMAD.MOV.U32 R11, RZ, RZ, 0x1e1f ;  /* 0x00001e1fff0b7424 */ /* 0x000fe400078e00ff */
[----:B------:R-:W-:-:S07]  /*1cf00*/  IMAD.MOV.U32 R15, RZ, RZ, -0x1 ;  /* 0xffffffffff0f7424 */ /* 0x000fce00078e00ff */
[----:B0-----:R-:W-:Y:S05]  /*1cf10*/  WARPSYNC.COLLECTIVE R15, `(.L_x_12585) ;  /* 0x000000000f087348 */ /* 0x001fea0003c00000 */
[----:B------:R1:W2:Y:S02]  /*1cf20*/  SHFL.IDX P6, R14, R13, R12, R11 ;  /* 0x0000000c0d0e7389 */ /* 0x0002a400000c000b */
[----:B012---:R-:W-:Y:S01]  /*1cf30*/  ENDCOLLECTIVE ;  /* 0x000000000000791b */ /* 0x007fe20003800000 */
.L_x_12585:
[----:B------:R-:W-:Y:S05]  /*1cf40*/  BSYNC B1 ;  /* 0x0000000000017941 */ /* 0x000fea0003800000 */
.L_x_12584:
        /* <DEDUP_REMOVED lines=8> */
.L_x_12586:
[----:B------:R-:W-:Y:S01]  /*1cfd0*/  IMAD.MOV.U32 R42, RZ, RZ, R14 ;  /* 0x000000ffff2a7224 */ /* 0x000fe200078e000e */
[----:B------:R-:W-:Y:S06]  /*1cfe0*/  BRA `(.L_x_12587) ;  /* 0xfffffe9800887947 */ /* 0x000fec000383ffff */
.L_x_12359:
[----:B------:R0:W0:Y:S02]  /*1cff0*/  SYNCS.PHASECHK.TRANS64.TRYWAIT P2, [R35+URZ+0x2d8b0], R85 ;  /* 0x02d8b055230075a7 */ /* 0x000024000804017f */
[----:B0-----:R-:W-:Y:S05]  /*1d000*/  @!P2 NANOSLEEP.SYNCS 0x989680 ;  /* 0x009896800000a95d */ /* 0x001fea0003900000 */
[----:B------:R-:W0:Y:S02]  /*1d010*/  @!P2 SYNCS.PHASECHK.TRANS64 P2, [R35+URZ+0x2d8b0], R85 ;  /* 0x02d8b0552300a5a7 */ /* 0x000e24000804007f */
[----:B0-----:R-:W-:Y:S05]  /*1d020*/  @!P2 BRA `(.L_x_12359) ;  /* 0xfffffffc00f0a947 */ /* 0x001fea000383ffff */
[----:B------:R-:W-:Y:S05]  /*1d030*/  BRA `(.L_x_12588) ;  /* 0xfffffe9c006c7947 */ /* 0x000fea000383ffff */
.L_x_12365:
        /* <DEDUP_REMOVED lines=10> */
[----:B--2--5:R-:W-:Y:S05]  /*1d0e0*/  WARPSYNC.COLLECTIVE R15, `(.L_x_12590) ;  /* 0x000000000f087348 */ /* 0x024fea0003c00000 */
[----:B------:R0:W1:Y:S02]  /*1d0f0*/  SHFL.IDX P6, R14, R13, R12, R11 ;  /* 0x0000000c0d0e7389 */ /* 0x00006400000c000b */
[----:B012--5:R-:W-:Y:S01]  /*1d100*/  ENDCOLLECTIVE ;  /* 0x000000000000791b */ /* 0x027fe20003800000 */
.L_x_12590:
[----:B------:R-:W-:Y:S05]  /*1d110*/  BSYNC B0 ;  /* 0x0000000000007941 */ /* 0x000fea0003800000 */
.L_x_12589:
[----:B------:R0:W-:Y:S01]  /*1d120*/  STL [R1+0x24], R14 ;  /* 0x0000240e01007387 */ /* 0x0001e20000100800 */
[----:B------:R-:W-:Y:S05]  /*1d130*/  BRA `(.L_x_12591) ;  /* 0xfffffea400647947 */ /* 0x000fea000383ffff */
.L_x_12376:
[----:B------:R-:W-:Y:S01]  /*1d140*/  BSSY B1, `(.L_x_12592) ;  /* 0x0000007000017945 */ /* 0x000fe20003800000 */
[----:B------:R-:W-:Y:S02]  /*1d150*/  IMAD.MOV.U32 R12, RZ, RZ, RZ ;  /* 0x000000ffff0c7224 */ /* 0x000fe400078e00ff */
[----:B------:R-:W-:Y:S02]  /*1d160*/  IMAD.MOV.U32 R11, RZ, RZ, 0x1e1f ;  /* 0x00001e1fff0b7424 */ /* 0x000fe400078e00ff */
[----:B------:R-:W-:-:S07]  /*1d170*/  IMAD.MOV.U32 R15, RZ, RZ, -0x1 ;  /* 0xffffffffff0f7424 */ /* 0x000fce00078e00ff */
[----:B0-2---:R-:W-:Y:S05]  /*1d180*/  WARPSYNC.COLLECTIVE R15, `(.L_x_12593) ;  /* 0x000000000f087348 */ /* 0x005fea0003c00000 */
[----:B0-----:R0:W1:Y:S02]  /*1d190*/  SHFL.IDX P6, R14, R13, R12, R11 ;  /* 0x0000000c0d0e7389 */ /* 0x00106400000c000b */
[----:B012---:R-:W-:Y:S01]  /*1d1a0*/  ENDCOLLECTIVE ;  /* 0x000000000000791b */ /* 0x007fe20003800000 */
.L_x_12593:
[----:B------:R-:W-:Y:S05]  /*1d1b0*/  BSYNC B1 ;  /* 0x0000000000017941 */ /* 0x000fea0003800000 */
.L_x_12592:
        /* <DEDUP_REMOVED lines=8> */
.L_x_12594:
[----:B------:R-:W-:Y:S02]  /*1d240*/  IMAD.MOV.U32 R13, RZ, RZ, R5 ;  /* 0x000000ffff0d7224 */ /* 0x000fe400078e0005 */
[----:B------:R-:W-:-:S07]  /*1d250*/  IMAD.MOV.U32 R0, RZ, RZ, R14 ;  /* 0x000000ffff007224 */ /* 0x000fce00078e000e */
[----:B------:R-:W-:Y:S05]  /*1d260*/  WARPSYNC.COLLECTIVE R15, `(.L_x_12595) ;  /* 0x000000000f087348 */ /* 0x000fea0003c00000 */
[----:B------:R0:W1:Y:S02]  /*1d270*/  SHFL.IDX P6, R14, R13, R12, R11 ;  /* 0x0000000c0d0e7389 */ /* 0x00006400000c000b */
[----:B01----:R-:W-:Y:S01]  /*1d280*/  ENDCOLLECTIVE ;  /* 0x000000000000791b */ /* 0x003fe20003800000 */
.L_x_12595:
[----:B------:R-:W-:Y:S02]  /*1d290*/  IMAD.MOV.U32 R13, RZ, RZ, R4 ;  /* 0x000000ffff0d7224 */ /* 0x000fe400078e0004 */
[----:B------:R-:W-:-:S07]  /*1d2a0*/  IMAD.MOV.U32 R5, RZ, RZ, R14 ;  /* 0x000000ffff057224 */ /* 0x000fce00078e000e */
[----:B------:R-:W-:Y:S05]  /*1d2b0*/  WARPSYNC.COLLECTIVE R15, `(.L_x_12596) ;  /* 0x000000000f087348 */ /* 0x000fea0003c00000 */
[----:B------:R0:W1:Y:S02]  /*1d2c0*/  SHFL.IDX P6, R14, R13, R12, R11 ;  /* 0x0000000c0d0e7389 */ /* 0x00006400000c000b */
[----:B01----:R-:W-:Y:S01]  /*1d2d0*/  ENDCOLLECTIVE ;  /* 0x000000000000791b */ /* 0x003fe20003800000 */
.L_x_12596:
[----:B------:R-:W-:Y:S01]  /*1d2e0*/  IMAD.MOV.U32 R4, RZ, RZ, R14 ;  /* 0x000000ffff047224 */ /* 0x000fe200078e000e */
[----:B------:R-:W-:Y:S06]  /*1d2f0*/  BRA `(.L_x_12597) ;  /* 0xfffffea800dc7947 */ /* 0x000fec000383ffff */
.L_x_12380:
[----:B0-----:R0:W1:Y:S02]  /*1d300*/  SYNCS.PHASECHK.TRANS64.TRYWAIT P0, [R2+URZ+0x2d800], R3 ;  /* 0x02d80003020075a7 */ /* 0x001064000800017f */
[----:B-1----:R-:W-:Y:S05]  /*1d310*/  @!P0 NANOSLEEP.SYNCS 0x989680 ;  /* 0x009896800000895d */ /* 0x002fea0003900000 */
[----:B------:R-:W1:Y:S02]  /*1d320*/  @!P0 SYNCS.PHASECHK.TRANS64 P0, [R2+URZ+0x2d800], R3 ;  /* 0x02d80003020085a7 */ /* 0x000e64000800007f */
[----:B-1----:R-:W-:Y:S05]  /*1d330*/  @!P0 BRA `(.L_x_12380) ;  /* 0xfffffffc00f08947 */ /* 0x002fea000383ffff */
[----:B------:R-:W-:Y:S05]  /*1d340*/  BRA `(.L_x_12598) ;  /* 0xfffffeb400247947 */ /* 0x000fea000383ffff */
.L_x_12392:
[----:B------:R-:W-:Y:S01]  /*1d350*/  BSSY B1, `(.L_x_12599) ;  /* 0x0000007000017945 */ /* 0x000fe20003800000 */
[----:B------:R-:W-:Y:S02]  /*1d360*/  IMAD.MOV.U32 R12, RZ, RZ, RZ ;  /* 0x000000ffff0c7224 */ /* 0x000fe400078e00ff */
[----:B------:R-:W-:Y:S02]  /*1d370*/  IMAD.MOV.U32 R11, RZ, RZ, 0x1e1f ;  /* 0x00001e1fff0b7424 */ /* 0x000fe400078e00ff */
[----:B------:R-:W-:-:S07]  /*1d380*/  IMAD.MOV.U32 R15, RZ, RZ, -0x1 ;  /* 0xffffffffff0f7424 */ /* 0x000fce00078e00ff */
[----:B0-2---:R-:W-:Y:S05]  /*1d390*/  WARPSYNC.COLLECTIVE R15, `(.L_x_12600) ;  /* 0x000000000f087348 */ /* 0x005fea0003c00000 */
[----:B0-----:R0:W1:Y:S02]  /*1d3a0*/  SHFL.IDX P6, R14, R13, R12, R11 ;  /* 0x0000000c0d0e7389 */ /* 0x00106400000c000b */
[----:B012---:R-:W-:Y:S01]  /*1d3b0*/  ENDCOLLECTIVE ;  /* 0x000000000000791b */ /* 0x007fe20003800000 */
.L_x_12600:
[----:B------:R-:W-:Y:S05]  /*1d3c0*/  BSYNC B1 ;  /* 0x0000000000017941 */ /* 0x000fea0003800000 */
.L_x_12599:
        /* <DEDUP_REMOVED lines=8> */
.L_x_12601:
[----:B------:R-:W-:Y:S02]  /*1d450*/  IMAD.MOV.U32 R13, RZ, RZ, R21 ;  /* 0x000000ffff0d7224 */ /* 0x000fe400078e0015 */
[----:B------:R-:W-:-:S07]  /*1d460*/  IMAD.MOV.U32 R0, RZ, RZ, R14 ;  /* 0x000000ffff007224 */ /* 0x000fce00078e000e */
[----:B------:R-:W-:Y:S05]  /*1d470*/  WARPSYNC.COLLECTIVE R15, `(.L_x_12602) ;  /* 0x000000000f087348 */ /* 0x000fea0003c00000 */
[----:B------:R0:W1:Y:S02]  /*1d480*/  SHFL.IDX P6, R14, R13, R12, R11 ;  /* 0x0000000c0d0e7389 */ /* 0x00006400000c000b */
[----:B01----:R-:W-:Y:S01]  /*1d490*/  ENDCOLLECTIVE ;  /* 0x000000000000791b */ /* 0x003fe20003800000 */
.L_x_12602:
[----:B------:R-:W-:Y:S02]  /*1d4a0*/  IMAD.MOV.U32 R13, RZ, RZ, R20 ;  /* 0x000000ffff0d7224 */ /* 0x000fe400078e0014 */
[----:B------:R-:W-:-:S07]  /*1d4b0*/  IMAD.MOV.U32 R21, RZ, RZ, R14 ;  /* 0x000000ffff157224 */ /* 0x000fce00078e000e */
[----:B------:R-:W-:Y:S05]  /*1d4c0*/  WARPSYNC.COLLECTIVE R15, `(.L_x_12603) ;  /* 0x000000000f087348 */ /* 0x000fea0003c00000 */
[----:B------:R0:W1:Y:S02]  /*1d4d0*/  SHFL.IDX P6, R14, R13, R12, R11 ;  /* 0x0000000c0d0e7389 */ /* 0x00006400000c000b */
[----:B01----:R-:W-:Y:S01]  /*1d4e0*/  ENDCOLLECTIVE ;  /* 0x000000000000791b */ /* 0x003fe20003800000 */
.L_x_12603:
[----:B------:R-:W-:Y:S01]  /*1d4f0*/  IMAD.MOV.U32 R20, RZ, RZ, R14 ;  /* 0x000000ffff147224 */ /* 0x000fe200078e000e */
[----:B------:R-:W-:Y:S06]  /*1d500*/  BRA `(.L_x_12604) ;  /* 0xfffffec8002c7947 */ /* 0x000fec000383ffff */
.L_x_12396:
[----:B0-----:R0:W1:Y:S02]  /*1d510*/  SYNCS.PHASECHK.TRANS64.TRYWAIT P0, [R2+URZ+0x2d800], R3 ;  /* 0x02d80003020075a7 */ /* 0x001064000800017f */
[----:B-1----:R-:W-:Y:S05]  /*1d520*/  @!P0 NANOSLEEP.SYNCS 0x989680 ;  /* 0x009896800000895d */ /* 0x002fea0003900000 */
[----:B------:R-:W1:Y:S02]  /*1d530*/  @!P0 SYNCS.PHASECHK.TRANS64 P0, [R2+URZ+0x2d800], R3 ;  /* 0x02d80003020085a7 */ /* 0x000e64000800007f */
[----:B-1----:R-:W-:Y:S05]  /*1d540*/  @!P0 BRA `(.L_x_12396) ;  /* 0xfffffffc00f08947 */ /* 0x002fea000383ffff */
[----:B------:R-:W-:Y:S05]  /*1d550*/  BRA `(.L_x_12605) ;  /* 0xfffffecc00e47947 */ /* 0x000fea000383ffff */
.L_x_12404:
[----:B--2---:R2:W3:Y:S02]  /*1d560*/  SYNCS.PHASECHK.TRANS64.TRYWAIT P1, [R0+URZ+0x2d830], R5 ;  /* 0x02d83005000075a7 */ /* 0x0044e4000802017f */
[----:B---3--:R-:W-:Y:S05]  /*1d570*/  @!P1 NANOSLEEP.SYNCS 0x989680 ;  /* 0x009896800000995d */ /* 0x008fea0003900000 */
[----:B------:R-:W3:Y:S02]  /*1d580*/  @!P1 SYNCS.PHASECHK.TRANS64 P1, [R0+URZ+0x2d830], R5 ;  /* 0x02d83005000095a7 */ /* 0x000ee4000802007f */
[----:B---3--:R-:W-:Y:S05]  /*1d590*/  @!P1 BRA `(.L_x_12404) ;  /* 0xfffffffc00f09947 */ /* 0x008fea000383ffff */
[----:B------:R-:W-:Y:S05]  /*1d5a0*/  BRA `(.L_x_12403) ;  /* 0xfffffee4007c7947 */ /* 0x000fea000383ffff */
.L_x_12411:
[----:B-1----:R1:W2:Y:S02]  /*1d5b0*/  SYNCS.PHASECHK.TRANS64.TRYWAIT P2, [R3+URZ+0x2d830], R4 ;  /* 0x02d83004030075a7 */ /* 0x0022a4000804017f */
[----:B--2---:R-:W-:Y:S05]  /*1d5c0*/  @!P2 NANOSLEEP.SYNCS 0x989680 ;  /* 0x009896800000a95d */ /* 0x004fea0003900000 */
[----:B------:R-:W2:Y:S02]  /*1d5d0*/  @!P2 SYNCS.PHASECHK.TRANS64 P2, [R3+URZ+0x2d830], R4 ;  /* 0x02d830040300a5a7 */ /* 0x000ea4000804007f */
[----:B--2---:R-:W-:Y:S05]  /*1d5e0*/  @!P2 BRA `(.L_x_12411) ;  /* 0xfffffffc00f0a947 */ /* 0x004fea000383ffff */
[----:B------:R-:W-:Y:S05]  /*1d5f0*/  BRA `(.L_x_12410) ;  /* 0xffffff0800d47947 */ /* 0x000fea000383ffff */
.L_x_12415:
[----:B-1----:R1:W2:Y:S02]  /*1d600*/  SYNCS.PHASECHK.TRANS64.TRYWAIT P1, [R4+URZ+0x2d850], R3 ;  /* 0x02d85003040075a7 */ /* 0x0022a4000802017f */
[----:B--2---:R-:W-:Y:S05]  /*1d610*/  @!P1 NANOSLEEP.SYNCS 0x989680 ;  /* 0x009896800000995d */ /* 0x004fea0003900000 */
[----:B------:R-:W2:Y:S02]  /*1d620*/  @!P1 SYNCS.PHASECHK.TRANS64 P1, [R4+URZ+0x2d850], R3 ;  /* 0x02d85003040095a7 */ /* 0x000ea4000802007f */
[----:B--2---:R-:W-:Y:S05]  /*1d630*/  @!P1 BRA `(.L_x_12415) ;  /* 0xfffffffc00f09947 */ /* 0x004fea000383ffff */
[----:B------:R-:W-:Y:S05]  /*1d640*/  BRA `(.L_x_12412) ;  /* 0xffffff0c00e47947 */ /* 0x000fea000383ffff */
.L_x_12424:
[----:B-1----:R1:W2:Y:S02]  /*1d650*/  SYNCS.PHASECHK.TRANS64.TRYWAIT P2, [R3+URZ+0x2d830], R4 ;  /* 0x02d83004030075a7 */ /* 0x0022a4000804017f */
[----:B--2---:R-:W-:Y:S05]  /*1d660*/  @!P2 NANOSLEEP.SYNCS 0x989680 ;  /* 0x009896800000a95d */ /* 0x004fea0003900000 */
[----:B------:R-:W2:Y:S02]  /*1d670*/  @!P2 SYNCS.PHASECHK.TRANS64 P2, [R3+URZ+0x2d830], R4 ;  /* 0x02d830040300a5a7 */ /* 0x000ea4000804007f */
[----:B--2---:R-:W-:Y:S05]  /*1d680*/  @!P2 BRA `(.L_x_12424) ;  /* 0xfffffffc00f0a947 */ /* 0x004fea000383ffff */
[----:B------:R-:W-:Y:S05]  /*1d690*/  BRA `(.L_x_12423) ;  /* 0xffffff3800547947 */ /* 0x000fea000383ffff */
.L_x_12428:
[----:B-1----:R1:W2:Y:S02]  /*1d6a0*/  SYNCS.PHASECHK.TRANS64.TRYWAIT P1, [R4+URZ+0x2d850], R3 ;  /* 0x02d85003040075a7 */ /* 0x0022a4000802017f */
[----:B--2---:R-:W-:Y:S05]  /*1d6b0*/  @!P1 NANOSLEEP.SYNCS 0x989680 ;  /* 0x009896800000995d */ /* 0x004fea0003900000 */
[----:B------:R-:W2:Y:S02]  /*1d6c0*/  @!P1 SYNCS.PHASECHK.TRANS64 P1, [R4+URZ+0x2d850], R3 ;  /* 0x02d85003040095a7 */ /* 0x000ea4000802007f */
[----:B--2---:R-:W-:Y:S05]  /*1d6d0*/  @!P1 BRA `(.L_x_12428) ;  /* 0xfffffffc00f09947 */ /* 0x004fea000383ffff */
[----:B------:R-:W-:Y:S05]  /*1d6e0*/  BRA `(.L_x_12425) ;  /* 0xffffff3c00647947 */ /* 0x000fea000383ffff */
.L_x_12435:
[----:B--2---:R2:W3:Y:S02]  /*1d6f0*/  SYNCS.PHASECHK.TRANS64.TRYWAIT P1, [R5+URZ+0x2d850], R8 ;  /* 0x02d85008050075a7 */ /* 0x0044e4000802017f */
[----:B---3--:R-:W-:Y:S05]  /*1d700*/  @!P1 NANOSLEEP.SYNCS 0x989680 ;  /* 0x009896800000995d */ /* 0x008fea0003900000 */
[----:B------:R-:W3:Y:S02]  /*1d710*/  @!P1 SYNCS.PHASECHK.TRANS64 P1, [R5+URZ+0x2d850], R8 ;  /* 0x02d85008050095a7 */ /* 0x000ee4000802007f */
[----:B---3--:R-:W-:Y:S05]  /*1d720*/  @!P1 BRA `(.L_x_12435) ;  /* 0xfffffffc00f09947 */ /* 0x008fea000383ffff */
[----:B------:R-:W-:Y:S05]  /*1d730*/  BRA `(.L_x_12434) ;  /* 0xffffff5c00307947 */ /* 0x000fea000383ffff */
.L_x_12446:
[----:B------:R-:W-:Y:S02]  /*1d740*/  IMAD.MOV.U32 R13, RZ, RZ, R4 ;  /* 0x000000ffff0d7224 */ /* 0x000fe400078e0004 */
[----:B------:R-:W-:Y:S02]  /*1d750*/  IMAD.MOV.U32 R12, RZ, RZ, RZ ;  /* 0x000000ffff0c7224 */ /* 0x000fe400078e00ff */
[----:B------:R-:W-:Y:S02]  /*1d760*/  IMAD.MOV.U32 R11, RZ, RZ, 0x1c1f ;  /* 0x00001c1fff0b7424 */ /* 0x000fe400078e00ff */
[----:B------:R-:W-:-:S07]  /*1d770*/  IMAD.MOV.U32 R15, RZ, RZ, -0x1 ;  /* 0xffffffffff0f7424 */ /* 0x000fce00078e00ff */
[----:B-1----:R-:W-:Y:S05]  /*1d780*/  WARPSYNC.COLLECTIVE R15, `(.L_x_12606) ;  /* 0x000000000f087348 */ /* 0x002fea0003c00000 */
[----:B------:R0:W2:Y:S02]  /*1d790*/  SHFL.IDX P6, R14, R13, R12, R11 ;  /* 0x0000000c0d0e7389 */ /* 0x0000a400000c000b */
[----:B012---:R-:W-:Y:S01]  /*1d7a0*/  ENDCOLLECTIVE ;  /* 0x000000000000791b */ /* 0x007fe20003800000 */
.L_x_12606:
[----:B------:R-:W-:Y:S02]  /*1d7b0*/  IMAD.MOV.U32 R13, RZ, RZ, R0 ;  /* 0x000000ffff0d7224 */ /* 0x000fe400078e0000 */
[----:B------:R-:W-:-:S07]  /*1d7c0*/  IMAD.MOV.U32 R3, RZ, RZ, R14 ;  /* 0x000000ffff037224 */ /* 0x000fce00078e000e */
[----:B------:R-:W-:Y:S05]  /*1d7d0*/  WARPSYNC.COLLECTIVE R15, `(.L_x_12607) ;  /* 0x000000000f087348 */ /* 0x000fea0003c00000 */
[----:B------:R0:W1:Y:S02]  /*1d7e0*/  SHFL.IDX P6, R14, R13, R12, R11 ;  /* 0x0000000c0d0e7389 */ /* 0x00006400000c000b */
[----:B01----:R-:W-:Y:S01]  /*1d7f0*/  ENDCOLLECTIVE ;  /* 0x000000000000791b */ /* 0x003fe20003800000 */
.L_x_12607:
[----:B------:R-:W-:Y:S05]  /*1d800*/  BRA `(.L_x_12608) ;  /* 0xffffff8000607947 */ /* 0x000fea000383ffff */
.L_x_12449:
        /* <DEDUP_REMOVED lines=8> */
.L_x_12610:
[----:B------:R-:W-:Y:S05]  /*1d890*/  BSYNC B1 ;  /* 0x0000000000017941 */ /* 0x000fea0003800000 */
.L_x_12609:
        /* <DEDUP_REMOVED lines=8> */
.L_x_12611:
[----:B------:R-:W-:Y:S05]  /*1d920*/  BRA `(.L_x_12612) ;  /* 0xffffff8000747947 */ /* 0x000fea000383ffff */
.L_x_12466:
        /* <DEDUP_REMOVED lines=11> */
.L_x_12614:
[----:B------:R-:W-:Y:S05]  /*1d9e0*/  BSYNC B1 ;  /* 0x0000000000017941 */ /* 0x000fea0003800000 */
.L_x_12613:
[----:B------:R-:W-:Y:S05]  /*1d9f0*/  BRA `(.L_x_12615) ;  /* 0xffffff9400f07947 */ /* 0x000fea000383ffff */
.L_x_12468:
[----:B------:R-:W-:Y:S01]  /*1da00*/  BSSY B1, `(.L_x_12616) ;  /* 0x0000006000017945 */ /* 0x000fe20003800000 */
[----:B------:R-:W-:-:S07]  /*1da10*/  IMAD.MOV.U32 R15, RZ, RZ, -0x1 ;  /* 0xffffffffff0f7424 */ /* 0x000fce00078e00ff */
[----:B01----:R-:W-:Y:S05]  /*1da20*/  WARPSYNC.COLLECTIVE R15, `(.L_x_12617) ;  /* 0x000000000f0c7348 */ /* 0x003fea0003c00000 */
[----:B------:R-:W-:Y:S02]  /*1da30*/  ELECT P6, UR62, PT ;  /* 0x00000000003e782f */ /* 0x000fe400038c0000 */
[----:B------:R-:W-:Y:S01]  /*1da40*/  MOV R14, UR62 ;  /* 0x0000003e000e7c02 */ /* 0x000fe20008000f00 */
[----:B01----:R-:W-:Y:S10]  /*1da50*/  ENDCOLLECTIVE ;  /* 0x000000000000791b */ /* 0x003ff40003800000 */
.L_x_12617:
[----:B------:R-:W-:Y:S05]  /*1da60*/  BSYNC B1 ;  /* 0x0000000000017941 */ /* 0x000fea0003800000 */
.L_x_12616:
[----:B------:R-:W-:Y:S05]  /*1da70*/  BRA `(.L_x_12467) ;  /* 0xffffff9400e87947 */ /* 0x000fea000383ffff */
.L_x_12470:
[----:B0-----:R0:W2:Y:S02]  /*1da80*/  SYNCS.PHASECHK.TRANS64.TRYWAIT P0, [R22+URZ+0x2d820], R5 ;  /* 0x02d82005160075a7 */ /* 0x0010a4000800017f */
[----:B--2---:R-:W-:Y:S05]  /*1da90*/  @!P0 NANOSLEEP.SYNCS 0x989680 ;  /* 0x009896800000895d */ /* 0x004fea0003900000 */
[----:B------:R-:W2:Y:S02]  /*1daa0*/  @!P0 SYNCS.PHASECHK.TRANS64 P0, [R22+URZ+0x2d820], R5 ;  /* 0x02d82005160085a7 */ /* 0x000ea4000800007f */
[----:B--2---:R-:W-:Y:S05]  /*1dab0*/  @!P0 BRA `(.L_x_12470) ;  /* 0xfffffffc00f08947 */ /* 0x004fea000383ffff */
[----:B------:R-:W-:Y:S05]  /*1dac0*/  BRA `(.L_x_12618) ;  /* 0xffffff9400f87947 */ /* 0x000fea000383ffff */
.L_x_12474:
[----:B--2---:R2:W3:Y:S02]  /*1dad0*/  SYNCS.PHASECHK.TRANS64.TRYWAIT P0, [R8+URZ+0x2d8a0], R10 ;  /* 0x02d8a00a080075a7 */ /* 0x0044e4000800017f */
[----:B---3--:R-:W-:Y:S05]  /*1dae0*/  @!P0 NANOSLEEP.SYNCS 0x989680 ;  /* 0x009896800000895d */ /* 0x008fea0003900000 */
[----:B------:R-:W3:Y:S02]  /*1daf0*/  @!P0 SYNCS.PHASECHK.TRANS64 P0, [R8+URZ+0x2d8a0], R10 ;  /* 0x02d8a00a080085a7 */ /* 0x000ee4000800007f */
[----:B---3--:R-:W-:Y:S05]  /*1db00*/  @!P0 BRA `(.L_x_12474) ;  /* 0xfffffffc00f08947 */ /* 0x008fea000383ffff */
[----:B------:R-:W-:Y:S05]  /*1db10*/  BRA `(.L_x_12619) ;  /* 0xffffff9800147947 */ /* 0x000fea000383ffff */
.L_x_12481:
[----:B0-----:R0:W1:Y:S02]  /*1db20*/  SYNCS.PHASECHK.TRANS64.TRYWAIT P0, [R8+URZ+0x2d8c0], R10 ;  /* 0x02d8c00a080075a7 */ /* 0x001064000800017f */
[----:B-1----:R-:W-:Y:S05]  /*1db30*/  @!P0 NANOSLEEP.SYNCS 0x989680 ;  /* 0x009896800000895d */ /* 0x002fea0003900000 */
[----:B------:R-:W1:Y:S02]  /*1db40*/  @!P0 SYNCS.PHASECHK.TRANS64 P0, [R8+URZ+0x2d8c0], R10 ;  /* 0x02d8c00a080085a7 */ /* 0x000e64000800007f */
[----:B-1----:R-:W-:Y:S05]  /*1db50*/  @!P0 BRA `(.L_x_12481) ;  /* 0xfffffffc00f08947 */ /* 0x002fea000383ffff */
[----:B------:R-:W-:Y:S05]  /*1db60*/  BRA `(.L_x_12620) ;  /* 0xffffff9c00107947 */ /* 0x000fea000383ffff */
.L_x_12490:
[----:B0-----:R0:W1:Y:S02]  /*1db70*/  SYNCS.PHASECHK.TRANS64.TRYWAIT P1, [R8+URZ+0x2d8a0], R7 ;  /* 0x02d8a007080075a7 */ /* 0x001064000802017f */
[----:B-1----:R-:W-:Y:S05]  /*1db80*/  @!P1 NANOSLEEP.SYNCS 0x989680 ;  /* 0x009896800000995d */ /* 0x002fea0003900000 */
[----:B------:R-:W1:Y:S02]  /*1db90*/  @!P1 SYNCS.PHASECHK.TRANS64 P1, [R8+URZ+0x2d8a0], R7 ;  /* 0x02d8a007080095a7 */ /* 0x000e64000802007f */
[----:B-1----:R-:W-:Y:S05]  /*1dba0*/  @!P1 BRA `(.L_x_12490) ;  /* 0xfffffffc00f09947 */ /* 0x002fea000383ffff */
[----:B------:R-:W-:Y:S05]  /*1dbb0*/  BRA `(.L_x_12621) ;  /* 0xffffffa000507947 */ /* 0x000fea000383ffff */
.L_x_12497:
[----:B-1----:R1:W2:Y:S02]  /*1dbc0*/  SYNCS.PHASECHK.TRANS64.TRYWAIT P1, [R8+URZ+0x2d8c0], R7 ;  /* 0x02d8c007080075a7 */ /* 0x0022a4000802017f */
[----:B--2---:R-:W-:Y:S05]  /*1dbd0*/  @!P1 NANOSLEEP.SYNCS 0x989680 ;  /* 0x009896800000995d */ /* 0x004fea0003900000 */
[----:B------:R-:W2:Y:S02]  /*1dbe0*/  @!P1 SYNCS.PHASECHK.TRANS64 P1, [R8+URZ+0x2d8c0], R7 ;  /* 0x02d8c007080095a7 */ /* 0x000ea4000802007f */
[----:B--2---:R-:W-:Y:S05]  /*1dbf0*/  @!P1 BRA `(.L_x_12497) ;  /* 0xfffffffc00f09947 */ /* 0x004fea000383ffff */
[----:B------:R-:W-:Y:S05]  /*1dc00*/  BRA `(.L_x_12622) ;  /* 0xffffffa400487947 */ /* 0x000fea000383ffff */
.L_x_12512:
        /* <DEDUP_REMOVED lines=11> */
.L_x_12624:
[----:B------:R-:W-:Y:S05]  /*1dcc0*/  BSYNC B0 ;  /* 0x0000000000007941 */ /* 0x000fea0003800000 */
.L_x_12623:
[----:B------:R-:W-:Y:S05]  /*1dcd0*/  BRA `(.L_x_12625) ;  /* 0xffffffb000b07947 */ /* 0x000fea000383ffff */
.L_x_12515:
[----:B-1----:R1:W2:Y:S02]  /*1dce0*/  SYNCS.PHASECHK.TRANS64.TRYWAIT P0, [R0+URZ+0x2d840], R5 ;  /* 0x02d84005000075a7 */ /* 0x0022a4000800017f */
[----:B--2---:R-:W-:Y:S05]  /*1dcf0*/  @!P0 NANOSLEEP.SYNCS 0x989680 ;  /* 0x009896800000895d */ /* 0x004fea0003900000 */
[----:B------:R-:W2:Y:S02]  /*1dd00*/  @!P0 SYNCS.PHASECHK.TRANS64 P0, [R0+URZ+0x2d840], R5 ;  /* 0x02d84005000085a7 */ /* 0x000ea4000800007f */
[----:B--2---:R-:W-:Y:S05]  /*1dd10*/  @!P0 BRA `(.L_x_12515) ;  /* 0xfffffffc00f08947 */ /* 0x004fea000383ffff */
[----:B------:R-:W-:Y:S05]  /*1dd20*/  BRA `(.L_x_12626) ;  /* 0xffffffb400147947 */ /* 0x000fea000383ffff */
.L_x_12516:
        /* <DEDUP_REMOVED lines=8> */
.L_x_12628:
[----:B------:R-:W-:Y:S05]  /*1ddb0*/  BSYNC B0 ;  /* 0x0000000000007941 */ /* 0x000fea0003800000 */
.L_x_12627:
        /* <DEDUP_REMOVED lines=8> */
.L_x_12629:
[----:B------:R-:W-:Y:S02]  /*1de40*/  IMAD.MOV.U32 R13, RZ, RZ, R7 ;  /* 0x000000ffff0d7224 */ /* 0x000fe400078e0007 */
[----:B------:R-:W-:Y:S02]  /*1de50*/  IMAD.MOV.U32 R12, RZ, RZ, 0x1 ;  /* 0x00000001ff0c7424 */ /* 0x000fe400078e00ff */
[----:B------:R-:W-:-:S07]  /*1de60*/  IMAD.MOV.U32 R4, RZ, RZ, R14 ;  /* 0x000000ffff047224 */ /* 0x000fce00078e000e */
[----:B------:R-:W-:Y:S05]  /*1de70*/  WARPSYNC.COLLECTIVE R15, `(.L_x_12630) ;  /* 0x000000000f087348 */ /* 0x000fea0003c00000 */
[----:B------:R0:W1:Y:S02]  /*1de80*/  SHFL.IDX P6, R14, R13, R12, R11 ;  /* 0x0000000c0d0e7389 */ /* 0x00006400000c000b */
[----:B01----:R-:W-:Y:S01]  /*1de90*/  ENDCOLLECTIVE ;  /* 0x000000000000791b */ /* 0x003fe20003800000 */
.L_x_12630:
        /* <DEDUP_REMOVED lines=18> */
.L_x_12631:
[----:B------:R-:W-:Y:S02]  /*1dfc0*/  IMAD.MOV.U32 R13, RZ, RZ, R7 ;  /* 0x000000ffff0d7224 */ /* 0x000fe400078e0007 */
[----:B------:R-:W-:Y:S02]  /*1dfd0*/  IMAD.MOV.U32 R12, RZ, RZ, 0x2 ;  /* 0x00000002ff0c7424 */ /* 0x000fe400078e00ff */
[----:B------:R-:W-:-:S07]  /*1dfe0*/  IMAD.MOV.U32 R4, RZ, RZ, R14 ;  /* 0x000000ffff047224 */ /* 0x000fce00078e000e */
[----:B------:R-:W-:Y:S05]  /*1dff0*/  WARPSYNC.COLLECTIVE R15, `(.L_x_12632) ;  /* 0x000000000f087348 */ /* 0x000fea0003c00000 */
[----:B------:R0:W1:Y:S02]  /*1e000*/  SHFL.IDX P6, R14, R13, R12, R11 ;  /* 0x0000000c0d0e7389 */ /* 0x00006400000c000b */
[----:B01----:R-:W-:Y:S01]  /*1e010*/  ENDCOLLECTIVE ;  /* 0x000000000000791b */ /* 0x003fe20003800000 */
.L_x_12632:
        /* <DEDUP_REMOVED lines=18> */
.L_x_12633:
[----:B------:R-:W-:Y:S02]  /*1e140*/  IMAD.MOV.U32 R13, RZ, RZ, R7 ;  /* 0x000000ffff0d7224 */ /* 0x000fe400078e0007 */
[----:B------:R-:W-:Y:S02]  /*1e150*/  IMAD.MOV.U32 R12, RZ, RZ, 0x3 ;  /* 0x00000003ff0c7424 */ /* 0x000fe400078e00ff */
[----:B------:R-:W-:-:S07]  /*1e160*/  IMAD.MOV.U32 R4, RZ, RZ, R14 ;  /* 0x000000ffff047224 */ /* 0x000fce00078e000e */
[----:B------:R-:W-:Y:S05]  /*1e170*/  WARPSYNC.COLLECTIVE R15, `(.L_x_12634) ;  /* 0x000000000f087348 */ /* 0x000fea0003c00000 */
[----:B------:R0:W1:Y:S02]  /*1e180*/  SHFL.IDX P6, R14, R13, R12, R11 ;  /* 0x0000000c0d0e7389 */ /* 0x00006400000c000b */
[----:B01----:R-:W-:Y:S01]  /*1e190*/  ENDCOLLECTIVE ;  /* 0x000000000000791b */ /* 0x003fe20003800000 */
.L_x_12634:
        /* <DEDUP_REMOVED lines=11> */
.L_x_12635:
        /* <DEDUP_REMOVED lines=8> */
.L_x_12521:
[----:B-----5:R-:W-:Y:S02]  /*1e2d0*/  IMAD R0, R21, R9, RZ ;  /* 0x0000000915007224 */ /* 0x020fe400078e02ff */
[----:B------:R0:W5:Y:S01]  /*1e2e0*/  LDL R21, [R1+0x30] ;  /* 0x0000300001157983 */ /* 0x0001620000100800 */
[----:B------:R-:W-:Y:S02]  /*1e2f0*/  IMAD.MOV.U32 R13, RZ, RZ, R4 ;  /* 0x000000ffff0d7224 */ /* 0x000fe400078e0004 */
[----:B------:R-:W-:Y:S02]  /*1e300*/  IMAD.MOV.U32 R12, RZ, RZ, RZ ;  /* 0x000000ffff0c7224 */ /* 0x000fe400078e00ff */
[----:B------:R-:W-:Y:S02]  /*1e310*/  IMAD.MOV.U32 R11, RZ, RZ, 0x1c1f ;  /* 0x00001c1fff0b7424 */ /* 0x000fe400078e00ff */
[----:B------:R-:W-:Y:S02]  /*1e320*/  IMAD.MOV.U32 R15, RZ, RZ, -0x1 ;  /* 0xffffffffff0f7424 */ /* 0x000fe400078e00ff */
[----:B0-----:R-:W-:-:S07]  /*1e330*/  IMAD R17, R17, 0xc0, R20 ;  /* 0x000000c011117824 */ /* 0x001fce00078e0214 */
[----:B-----5:R-:W-:Y:S05]  /*1e340*/  WARPSYNC.COLLECTIVE R15, `(.L_x_12637) ;  /* 0x000000000f087348 */ /* 0x020fea0003c00000 */
[----:B------:R0:W1:Y:S02]  /*1e350*/  SHFL.IDX P6, R14, R13, R12, R11 ;  /* 0x0000000c0d0e7389 */ /* 0x00006400000c000b */
[----:B01---5:R-:W-:Y:S01]  /*1e360*/  ENDCOLLECTIVE ;  /* 0x000000000000791b */ /* 0x023fe20003800000 */
.L_x_12637:
[C---:B------:R-:W-:Y:S01]  /*1e370*/  VIADD R9, R17.reuse, 0x20 ;  /* 0x0000002011097836 */ /* 0x040fe20000000000 */
[----:B------:R-:W-:Y:S01]  /*1e380*/  ISETP.GE.AND P3, PT, R17, R0, PT ;  /* 0x000000001100720c */ /* 0x000fe20003f66270 */
[----:B------:R-:W-:Y:S02]  /*1e390*/  IMAD.MOV.U32 R13, RZ, RZ, R5 ;  /* 0x000000ffff0d7224 */ /* 0x000fe400078e0005 */
[----:B------:R-:W-:-:S10]  /*1e3a0*/  IMAD.MOV.U32 R2, RZ, RZ, R14 ;  /* 0x000000ffff027224 */ /* 0x000fd400078e000e */
[----:B------:R-:W-:Y:S05]  /*1e3b0*/  WARPSYNC.COLLECTIVE R15, `(.L_x_12638) ;  /* 0x000000000f087348 */ /* 0x000fea0003c00000 */
[----:B------:R0:W1:Y:S02]  /*1e3c0*/  SHFL.IDX P6, R14, R13, R12, R11 ;  /* 0x0000000c0d0e7389 */ /* 0x00006400000c000b */
[----:B01----:R-:W-:Y:S01]  /*1e3d0*/  ENDCOLLECTIVE ;  /* 0x000000000000791b */ /* 0x003fe20003800000 */
.L_x_12638:
[----:B------:R-:W-:Y:S02]  /*1e3e0*/  IMAD.MOV.U32 R13, RZ, RZ, R4 ;  /* 0x000000ffff0d7224 */ /* 0x000fe400078e0004 */
[----:B------:R-:W-:Y:S02]  /*1e3f0*/  IMAD.MOV.U32 R12, RZ, RZ, 0x1 ;  /* 0x00000001ff0c7424 */ /* 0x000fe400078e00ff */
[----:B------:R-:W-:-:S07]  /*1e400*/  IMAD.MOV.U32 R3, RZ, RZ, R14 ;  /* 0x000000ffff037224 */ /* 0x000fce00078e000e */
[----:B------:R-:W-:Y:S05]  /*1e410*/  WARPSYNC.COLLECTIVE R15, `(.L_x_12639) ;  /* 0x000000000f087348 */ /* 0x000fea0003c00000 */
[----:B------:R0:W1:Y:S02]  /*1e420*/  SHFL.IDX P6, R14, R13, R12, R11 ;  /* 0x0000000c0d0e7389 */ /* 0x00006400000c000b */
[----:B01----:R-:W-:Y:S01]  /*1e430*/  ENDCOLLECTIVE ;  /* 0x000000000000791b */ /* 0x003fe20003800000 */
.L_x_12639:
        /* <DEDUP_REMOVED lines=10> */
.L_x_12640:
        /* <DEDUP_REMOVED lines=13> */
.L_x_12641:
        /* <DEDUP_REMOVED lines=10> */
.L_x_12642:
        /* <DEDUP_REMOVED lines=14> */
.L_x_12643:
        /* <DEDUP_REMOVED lines=9> */
.L_x_12644:
        /* <DEDUP_REMOVED lines=13> */
.L_x_12645:
        /* <DEDUP_REMOVED lines=9> */
.L_x_12646:
        /* <DEDUP_REMOVED lines=14> */
.L_x_12647:
        /* <DEDUP_REMOVED lines=12> */
.L_x_12648:
[----:B------:R-:W-:Y:S01]  /*1eac0*/  @!PT LDS RZ, [RZ] ;  /* 0x00000000fffff984 */ /* 0x000fe20000000800 */
[----:B------:R-:W-:Y:S01]  /*1ead0*/  @!PT LDS RZ, [RZ] ;  /* 0x00000000fffff984 */ /* 0x000fe20000000800 */
[----:B------:R-:W-:Y:S01]  /*1eae0*/  @!PT LDS RZ, [RZ] ;  /* 0x00000000fffff984 */ /* 0x000fe20000000800 */
[----:B------:R0:W-:Y:S02]  /*1eaf0*/  @!P3 LDGSTS.E.BYPASS.LTC128B.128 [R21+0x14400], desc[UR38][R2.64+0x80], !P2 ;  /* 0x144000800215bfae */ /* 0x0001e4000d101d66 */
[----:B0-----:R-:W-:Y:S01]  /*1eb00*/  IMAD.MOV.U32 R2, RZ, RZ, R14 ;  /* 0x000000ffff027224 */ /* 0x001fe200078e000e */
[----:B------:R-:W-:Y:S06]  /*1eb10*/  BRA `(.L_x_12649) ;  /* 0xffffffb400f87947 */ /* 0x000fec000383ffff */
.L_x_12524:
[----:B-1----:R1:W2:Y:S02]  /*1eb20*/  SYNCS.PHASECHK.TRANS64.TRYWAIT P0, [R22+URZ+0x2d820], R0 ;  /* 0x02d82000160075a7 */ /* 0x0022a4000800017f */
[----:B--2---:R-:W-:Y:S05]  /*1eb30*/  @!P0 NANOSLEEP.SYNCS 0x989680 ;  /* 0x009896800000895d */ /* 0x004fea0003900000 */
[----:B------:R-:W2:Y:S02]  /*1eb40*/  @!P0 SYNCS.PHASECHK.TRANS64 P0, [R22+URZ+0x2d820], R0 ;  /* 0x02d82000160085a7 */ /* 0x000ea4000800007f */
[----:B--2---:R-:W-:Y:S05]  /*1eb50*/  @!P0 BRA `(.L_x_12524) ;  /* 0xfffffffc00f08947 */ /* 0x004fea000383ffff */
[----:B------:R-:W-:Y:S05]  /*1eb60*/  BRA `(.L_x_12650) ;  /* 0xffffffb800607947 */ /* 0x000fea000383ffff */
.L_x_12529:
[----:B0-----:R0:W1:Y:S02]  /*1eb70*/  SYNCS.PHASECHK.TRANS64.TRYWAIT P0, [R5+URZ+0x2d840], R0 ;  /* 0x02d84000050075a7 */ /* 0x001064000800017f */
[----:B-1----:R-:W-:Y:S05]  /*1eb80*/  @!P0 NANOSLEEP.SYNCS 0x989680 ;  /* 0x009896800000895d */ /* 0x002fea0003900000 */
[----:B------:R-:W1:Y:S02]  /*1eb90*/  @!P0 SYNCS.PHASECHK.TRANS64 P0, [R5+URZ+0x2d840], R0 ;  /* 0x02d84000050085a7 */ /* 0x000e64000800007f */
[----:B-1----:R-:W-:Y:S05]  /*1eba0*/  @!P0 BRA `(.L_x_12529) ;  /* 0xfffffffc00f08947 */ /* 0x002fea000383ffff */
[----:B------:R-:W-:Y:S05]  /*1ebb0*/  BRA `(.L_x_12651) ;  /* 0xffffffbc00507947 */ /* 0x000fea000383ffff */
.L_x_12530:
        /* <DEDUP_REMOVED lines=8> */
.L_x_12653:
[----:B------:R-:W-:Y:S05]  /*1ec40*/  BSYNC B1 ;  /* 0x0000000000017941 */ /* 0x000fea0003800000 */
.L_x_12652:
        /* <DEDUP_REMOVED lines=13> */
.L_x_12654:
        /* <DEDUP_REMOVED lines=8> */
.L_x_12655:
        /* <DEDUP_REMOVED lines=14> */
.L_x_12656:
[----:B------:R-:W-:Y:S02]  /*1ee80*/  IMAD.MOV.U32 R13, RZ, RZ, R7 ;  /* 0x000000ffff0d7224 */ /* 0x000fe400078e0007 */
[----:B------:R-:W-:Y:S02]  /*1ee90*/  IMAD.MOV.U32 R12, RZ, RZ, 0x2 ;  /* 0x00000002ff0c7424 */ /* 0x000fe400078e00ff */
[----:B------:R-:W-:-:S07]  /*1eea0*/  IMAD.MOV.U32 R2, RZ, RZ, R14 ;  /* 0x000000ffff027224 */ /* 0x000fce00078e000e */
[----:B------:R-:W-:Y:S05]  /*1eeb0*/  WARPSYNC.COLLECTIVE R15, `(.L_x_12657) ;  /* 0x000000000f087348 */ /* 0x000fea0003c00000 */
[----:B------:R0:W1:Y:S02]  /*1eec0*/  SHFL.IDX P6, R14, R13, R12, R11 ;  /* 0x0000000c0d0e7389 */ /* 0x00006400000c000b */
[----:B01----:R-:W-:Y:S01]  /*1eed0*/  ENDCOLLECTIVE ;  /* 0x000000000000791b */ /* 0x003fe20003800000 */
.L_x_12657:
        /* <DEDUP_REMOVED lines=13> */
.L_x_12658:
[----:B------:R-:W-:Y:S02]  /*1efb0*/  IMAD.MOV.U32 R13, RZ, RZ, R7 ;  /* 0x000000ffff0d7224 */ /* 0x000fe400078e0007 */
[----:B------:R-:W-:Y:S02]  /*1efc0*/  IMAD.MOV.U32 R12, RZ, RZ, 0x3 ;  /* 0x00000003ff0c7424 */ /* 0x000fe400078e00ff */
[----:B------:R-:W-:-:S07]  /*1efd0*/  IMAD.MOV.U32 R2, RZ, RZ, R14 ;  /* 0x000000ffff027224 */ /* 0x000fce00078e000e */
[----:B------:R-:W-:Y:S05]  /*1efe0*/  WARPSYNC.COLLECTIVE R15, `(.L_x_12659) ;  /* 0x000000000f087348 */ /* 0x000fea0003c00000 */
[----:B------:R0:W1:Y:S02]  /*1eff0*/  SHFL.IDX P6, R14, R13, R12, R11 ;  /* 0x0000000c0d0e7389 */ /* 0x00006400000c000b */
[----:B01----:R-:W-:Y:S01]  /*1f000*/  ENDCOLLECTIVE ;  /* 0x000000000000791b */ /* 0x003fe20003800000 */
.L_x_12659:
        /* <DEDUP_REMOVED lines=14> */
.L_x_12660:
[----:B------:R-:W-:Y:S01]  /*1f0f0*/  IMAD.MOV.U32 R2, RZ, RZ, R14 ;  /* 0x000000ffff027224 */ /* 0x000fe200078e000e */
[----:B------:R-:W-:Y:S06]  /*1f100*/  BRA `(.L_x_12661) ;  /* 0xffffffb800dc7947 */ /* 0x000fec000383ffff */
.L_x_12535:
[----:B-1----:R1:W2:Y:S02]  /*1f110*/  SYNCS.PHASECHK.TRANS64.TRYWAIT P0, [R5+URZ+0x2d860], R2 ;  /* 0x02d86002050075a7 */ /* 0x0022a4000800017f */
[----:B--2---:R-:W-:Y:S05]  /*1f120*/  @!P0 NANOSLEEP.SYNCS 0x989680 ;  /* 0x009896800000895d */ /* 0x004fea0003900000 */
[----:B------:R-:W2:Y:S02]  /*1f130*/  @!P0 SYNCS.PHASECHK.TRANS64 P0, [R5+URZ+0x2d860], R2 ;  /* 0x02d86002050085a7 */ /* 0x000ea4000800007f */
[----:B--2---:R-:W-:Y:S05]  /*1f140*/  @!P0 BRA `(.L_x_12535) ;  /* 0xfffffffc00f08947 */ /* 0x004fea000383ffff */
[----:B------:R-:W-:Y:S05]  /*1f150*/  BRA `(.L_x_12662) ;  /* 0xffffffbc00407947 */ /* 0x000fea000383ffff */
.L_x_12536:
        /* <DEDUP_REMOVED lines=8> */
.L_x_12664:
[----:B------:R-:W-:Y:S05]  /*1f1e0*/  BSYNC B1 ;  /* 0x0000000000017941 */ /* 0x000fea0003800000 */
.L_x_12663:
        /* <DEDUP_REMOVED lines=9> */
.L_x_12665:
[----:B------:R-:W-:Y:S02]  /*1f280*/  IMAD.MOV.U32 R13, RZ, RZ, R25 ;  /* 0x000000ffff0d7224 */ /* 0x000fe400078e0019 */
[----:B------:R-:W-:Y:S02]  /*1f290*/  IMAD.MOV.U32 R12, RZ, RZ, 0x1 ;  /* 0x00000001ff0c7424 */ /* 0x000fe400078e00ff */
[----:B------:R-:W-:-:S07]  /*1f2a0*/  IMAD.MOV.U32 R2, RZ, RZ, R14 ;  /* 0x000000ffff027224 */ /* 0x000fce00078e000e */
[----:B------:R-:W-:Y:S05]  /*1f2b0*/  WARPSYNC.COLLECTIVE R15, `(.L_x_12666) ;  /* 0x000000000f087348 */ /* 0x000fea0003c00000 */
[----:B------:R0:W1:Y:S02]  /*1f2c0*/  SHFL.IDX P6, R14, R13, R12, R11 ;  /* 0x0000000c0d0e7389 */ /* 0x00006400000c000b */
[----:B01----:R-:W-:Y:S01]  /*1f2d0*/  ENDCOLLECTIVE ;  /* 0x000000000000791b */ /* 0x003fe20003800000 */
.L_x_12666:
        /* <DEDUP_REMOVED lines=16> */
.L_x_12667:
[----:B------:R-:W-:Y:S02]  /*1f3e0*/  IMAD.MOV.U32 R13, RZ, RZ, R25 ;  /* 0x000000ffff0d7224 */ /* 0x000fe400078e0019 */
[----:B------:R-:W-:Y:S02]  /*1f3f0*/  IMAD.MOV.U32 R12, RZ, RZ, 0x2 ;  /* 0x00000002ff0c7424 */ /* 0x000fe400078e00ff */
[----:B------:R-:W-:-:S07]  /*1f400*/  IMAD.MOV.U32 R2, RZ, RZ, R14 ;  /* 0x000000ffff027224 */ /* 0x000fce00078e000e */
[----:B------:R-:W-:Y:S05]  /*1f410*/  WARPSYNC.COLLECTIVE R15, `(.L_x_12668) ;  /* 0x000000000f087348 */ /* 0x000fea0003c00000 */
[----:B------:R0:W1:Y:S02]  /*1f420*/  SHFL.IDX P6, R14, R13, R12, R11 ;  /* 0x0000000c0d0e7389 */ /* 0x00006400000c000b */
[----:B01----:R-:W-:Y:S01]  /*1f430*/  ENDCOLLECTIVE ;  /* 0x000000000000791b */ /* 0x003fe20003800000 */
.L_x_12668:
        /* <DEDUP_REMOVED lines=16> */
.L_x_12669:
[----:B------:R-:W-:Y:S02]  /*1f540*/  IMAD.MOV.U32 R13, RZ, RZ, R25 ;  /* 0x000000ffff0d7224 */ /* 0x000fe400078e0019 */
[----:B------:R-:W-:Y:S02]  /*1f550*/  IMAD.MOV.U32 R12, RZ, RZ, 0x3 ;  /* 0x00000003ff0c7424 */ /* 0x000fe400078e00ff */
[----:B------:R-:W-:-:S07]  /*1f560*/  IMAD.MOV.U32 R2, RZ, RZ, R14 ;  /* 0x000000ffff027224 */ /* 0x000fce00078e000e */
[----:B------:R-:W-:Y:S05]  /*1f570*/  WARPSYNC.COLLECTIVE R15, `(.L_x_12670) ;  /* 0x000000000f087348 */ /* 0x000fea0003c00000 */
[----:B------:R0:W1:Y:S02]  /*1f580*/  SHFL.IDX P6, R14, R13, R12, R11 ;  /* 0x0000000c0d0e7389 */ /* 0x00006400000c000b */
[----:B01----:R-:W-:Y:S01]  /*1f590*/  ENDCOLLECTIVE ;  /* 0x000000000000791b */ /* 0x003fe20003800000 */
.L_x_12670:
        /* <DEDUP_REMOVED lines=13> */
.L_x_12671:
        /* <DEDUP_REMOVED lines=8> */
.L_x_12544:
[----:B-1----:R1:W2:Y:S02]  /*1f6f0*/  SYNCS.PHASECHK.TRANS64.TRYWAIT P0, [R0+URZ+0x2d860], R3 ;  /* 0x02d86003000075a7 */ /* 0x0022a4000800017f */
[----:B--2---:R-:W-:Y:S05]  /*1f700*/  @!P0 NANOSLEEP.SYNCS 0x989680 ;  /* 0x009896800000895d */ /* 0x004fea0003900000 */
[----:B------:R-:W2:Y:S02]  /*1f710*/  @!P0 SYNCS.PHASECHK.TRANS64 P0, [R0+URZ+0x2d860], R3 ;  /* 0x02d86003000085a7 */ /* 0x000ea4000800007f */
[----:B--2---:R-:W-:Y:S05]  /*1f720*/  @!P0 BRA `(.L_x_12544) ;  /* 0xfffffffc00f08947 */ /* 0x004fea000383ffff */
[----:B------:R-:W-:Y:S05]  /*1f730*/  BRA `(.L_x_12673) ;  /* 0xffffffbc00c87947 */ /* 0x000fea000383ffff */
.L_x_12545:
        /* <DEDUP_REMOVED lines=8> */
.L_x_12675:
[----:B------:R-:W-:Y:S05]  /*1f7c0*/  BSYNC B0 ;  /* 0x0000000000007941 */ /* 0x000fea0003800000 */
.L_x_12674:
        /* <DEDUP_REMOVED lines=10> */
.L_x_12676:
        /* <DEDUP_REMOVED lines=17> */
.L_x_12677:
        /* <DEDUP_REMOVED lines=14> */
.L_x_12678:
[----:B------:R-:W-:Y:S02]  /*1fa60*/  IMAD.MOV.U32 R13, RZ, RZ, R25 ;  /* 0x000000ffff0d7224 */ /* 0x000fe400078e0019 */
[----:B------:R-:W-:Y:S01]  /*1fa70*/  IMAD.MOV.U32 R12, RZ, RZ, 0x2 ;  /* 0x00000002ff0c7424 */ /* 0x000fe200078e00ff */
[----:B------:R-:W-:-:S13]  /*1fa80*/  IADD3 R2, P4, R14, R5, RZ ;  /* 0x000000050e027210 */ /* 0x000fda0007f9e0ff */
[----:B------:R-:W-:Y:S05]  /*1fa90*/  WARPSYNC.COLLECTIVE R15, `(.L_x_12679) ;  /* 0x000000000f087348 */ /* 0x000fea0003c00000 */
[----:B------:R0:W1:Y:S02]  /*1faa0*/  SHFL.IDX P6, R14, R13, R12, R11 ;  /* 0x0000000c0d0e7389 */ /* 0x00006400000c000b */
[----:B01----:R-:W-:Y:S01]  /*1fab0*/  ENDCOLLECTIVE ;  /* 0x000000000000791b */ /* 0x003fe20003800000 */
.L_x_12679:
        /* <DEDUP_REMOVED lines=15> */
.L_x_12680:
[----:B------:R-:W-:Y:S02]  /*1fbb0*/  IMAD.MOV.U32 R13, RZ, RZ, R25 ;  /* 0x000000ffff0d7224 */ /* 0x000fe400078e0019 */
[----:B------:R-:W-:Y:S01]  /*1fbc0*/  IMAD.MOV.U32 R12, RZ, RZ, 0x3 ;  /* 0x00000003ff0c7424 */ /* 0x000fe200078e00ff */
[----:B------:R-:W-:-:S13]  /*1fbd0*/  IADD3 R2, P4, R14, R5, RZ ;  /* 0x000000050e027210 */ /* 0x000fda0007f9e0ff */
[----:B------:R-:W-:Y:S05]  /*1fbe0*/  WARPSYNC.COLLECTIVE R15, `(.L_x_12681) ;  /* 0x000000000f087348 */ /* 0x000fea0003c00000 */
[----:B------:R0:W1:Y:S02]  /*1fbf0*/  SHFL.IDX P6, R14, R13, R12, R11 ;  /* 0x0000000c0d0e7389 */ /* 0x00006400000c000b */
[----:B01----:R-:W-:Y:S01]  /*1fc00*/  ENDCOLLECTIVE ;  /* 0x000000000000791b */ /* 0x003fe20003800000 */
.L_x_12681:
        /* <DEDUP_REMOVED lines=14> */
.L_x_12682:
[----:B------:R-:W-:Y:S05]  /*1fcf0*/  BRA `(.L_x_12683) ;  /* 0xffffffbc00287947 */ /* 0x000fea000383ffff */
.L_x_12550:
        /* <DEDUP_REMOVED lines=8> */
.L_x_12685:
[----:B------:R-:W-:Y:S05]  /*1fd80*/  BSYNC B0 ;  /* 0x0000000000007941 */ /* 0x000fea0003800000 */
.L_x_12684:
        /* <DEDUP_REMOVED lines=9> */
.L_x_12686:
        /* <DEDUP_REMOVED lines=18> */
.L_x_12687:
[----:B------:R-:W-:Y:S01]  /*1ff40*/  IMAD.MOV.U32 R12, RZ, RZ, 0x2 ;  /* 0x00000002ff0c7424 */ /* 0x000fe200078e00ff */
[----:B------:R-:W-:-:S05]  /*1ff50*/  SEL R5, R14, RZ, P1 ;  /* 0x000000ff0e057207 */ /* 0x000fca0000800000 */
[----:B------:R-:W-:-:S04]  /*1ff60*/  IMAD.IADD R4, R2, 0x1, R5 ;  /* 0x0000000102047824 */ /* 0x000fc800078e0205 */
[----:B------:R-:W-:-:S07]  /*1ff70*/  IMAD.MOV.U32 R13, RZ, RZ, R4 ;  /* 0x000000ffff0d7224 */ /* 0x000fce00078e0004 */
[----:B------:R-:W-:Y:S05]  /*1ff80*/  WARPSYNC.COLLECTIVE R15, `(.L_x_12688) ;  /* 0x000000000f087348 */ /* 0x000fea0003c00000 */
[----:B------:R0:W1:Y:S02]  /*1ff90*/  SHFL.UP P6, R14, R13, R12, R11 ;  /* 0x0400000c0d0e7389 */ /* 0x00006400000c000b */
[----:B01----:R-:W-:Y:S01]  /*1ffa0*/  ENDCOLLECTIVE ;  /* 0x000000000000791b */ /* 0x003fe20003800000 */
.L_x_12688:
[----:B------:R-:W-:Y:S01]  /*1ffb0*/  IMAD.MOV.U32 R12, RZ, RZ, 0x4 ;  /* 0x00000004ff0c7424 */ /* 0x000fe200078e00ff */
[----:B------:R-:W-:-:S05]  /*1ffc0*/  SEL R5, R14, RZ, P2 ;  /* 0x000000ff0e057207 */ /* 0x000fca0001000000 */
[----:B------:R-:W-:-:S04]  /*1ffd0*/  IMAD.IADD R5, R4, 0x1, R5 ;  /* 0x0000000104057824 */ /* 0x000fc800078e0205 */
[----:B------:R-:W-:-:S07]  /*1ffe0*/  IMAD.MOV.U32 R13, RZ, RZ, R5 ;  /* 0x000000ffff0d7224 */ /* 0x000fce00078e0005 */
[----:B------:R-:W-:Y:S05]  /*1fff0*/  WARPSYNC.COLLECTIVE R15, `(.L_x_12689) ;  /* 0x000000000f087348 */ /* 0x000fea0003c00000 */
[----:B------:R0:W1:Y:S02]  /*20000*/  SHFL.UP P6, R14, R13, R12, R11 ;  /* 0x0400000c0d0e7389 */ /* 0x00006400000c000b */
[----:B01----:R-:W-:Y:S01]  /*20010*/  ENDCOLLECTIVE ;  /* 0x000000000000791b */ /* 0x003fe20003800000 */
.L_x_12689:
[----:B------:R-:W-:Y:S01]  /*20020*/  IMAD.MOV.U32 R12, RZ, RZ, 0x8 ;  /* 0x00000008ff0c7424 */ /* 0x000fe200078e00ff */
[----:B------:R-:W-:-:S05]  /*20030*/  SEL R6, R14, RZ, P3 ;  /* 0x000000ff0e067207 */ /* 0x000fca0001800000 */
[----:B------:R-:W-:-:S04]  /*20040*/  IMAD.IADD R6, R5, 0x1, R6 ;  /* 0x0000000105067824 */ /* 0x000fc800078e0206 */
[----:B------:R-:W-:-:S07]  /*20050*/  IMAD.MOV.U32 R13, RZ, RZ, R6 ;  /* 0x000000ffff0d7224 */ /* 0x000fce00078e0006 */
[----:B------:R-:W-:Y:S05]  /*20060*/  WARPSYNC.COLLECTIVE R15, `(.L_x_12690) ;  /* 0x000000000f087348 */ /* 0x000fea0003c00000 */
[----:B------:R0:W1:Y:S02]  /*20070*/  SHFL.UP P6, R14, R13, R12, R11 ;  /* 0x0400000c0d0e7389 */ /* 0x00006400000c000b */
[----:B01----:R-:W-:Y:S01]  /*20080*/  ENDCOLLECTIVE ;  /* 0x000000000000791b */ /* 0x003fe20003800000 */
.L_x_12690:
[----:B------:R-:W-:Y:S01]  /*20090*/  IMAD.MOV.U32 R12, RZ, RZ, 0x10 ;  /* 0x00000010ff0c7424 */ /* 0x000fe200078e00ff */
[----:B------:R-:W-:-:S05]  /*200a0*/  SEL R3, R14, RZ, P4 ;  /* 0x000000ff0e037207 */ /* 0x000fca0002000000 */
[----:B------:R-:W-:-:S04]  /*200b0*/  IMAD.IADD R4, R6, 0x1, R3 ;  /* 0x0000000106047824 */ /* 0x000fc800078e0203 */
[----:B------:R-:W-:-:S07]  /*200c0*/  IMAD.MOV.U32 R13, RZ, RZ, R4 ;  /* 0x000000ffff0d7224 */ /* 0x000fce00078e0004 */
[----:B------:R-:W-:Y:S05]  /*200d0*/  WARPSYNC.COLLECTIVE R15, `(.L_x_12691) ;  /* 0x000000000f087348 */ /* 0x000fea0003c00000 */
[----:B------:R0:W1:Y:S02]  /*200e0*/  SHFL.UP P6, R14, R13, R12, R11 ;  /* 0x0400000c0d0e7389 */ /* 0x00006400000c000b */
[----:B01----:R-:W-:Y:S01]  /*200f0*/  ENDCOLLECTIVE ;  /* 0x000000000000791b */ /* 0x003fe20003800000 */
.L_x_12691:
        /* <DEDUP_REMOVED lines=8> */
.L_x_12692:
[----:B------:R-:W-:Y:S05]  /*20180*/  BRA `(.L_x_12693) ;  /* 0xffffffbc00447947 */ /* 0x000fea000383ffff */
.L_x_12555:
        /* <DEDUP_REMOVED lines=8> */
.L_x_12695:
[----:B------:R-:W-:Y:S05]  /*20210*/  BSYNC B0 ;  /* 0x0000000000007941 */ /* 0x000fea0003800000 */
.L_x_12694:
        /* <DEDUP_REMOVED lines=8> */
.L_x_12696:
[----:B------:R-:W-:Y:S01]  /*202a0*/  IMAD.MOV.U32 R12, RZ, RZ, 0x4 ;  /* 0x00000004ff0c7424 */ /* 0x000fe200078e00ff */
[----:B------:R-:W-:-:S05]  /*202b0*/  SEL R14, R14, RZ, P2 ;  /* 0x000000ff0e0e7207 */ /* 0x000fca0001000000 */
[----:B------:R-:W-:-:S04]  /*202c0*/  IMAD.IADD R3, R13, 0x1, R14 ;  /* 0x000000010d037824 */ /* 0x000fc800078e020e */
[----:B------:R-:W-:-:S07]  /*202d0*/  IMAD.MOV.U32 R13, RZ, RZ, R3 ;  /* 0x000000ffff0d7224 */ /* 0x000fce00078e0003 */
[----:B------:R-:W-:Y:S05]  /*202e0*/  WARPSYNC.COLLECTIVE R15, `(.L_x_12697) ;  /* 0x000000000f087348 */ /* 0x000fea0003c00000 */
[----:B------:R0:W1:Y:S02]  /*202f0*/  SHFL.UP P6, R14, R13, R12, R11 ;  /* 0x0400000c0d0e7389 */ /* 0x00006400000c000b */
[----:B01----:R-:W-:Y:S01]  /*20300*/  ENDCOLLECTIVE ;  /* 0x000000000000791b */ /* 0x003fe20003800000 */
.L_x_12697:
[----:B------:R-:W-:Y:S01]  /*20310*/  IMAD.MOV.U32 R12, RZ, RZ, 0x8 ;  /* 0x00000008ff0c7424 */ /* 0x000fe200078e00ff */
[----:B------:R-:W-:-:S05]  /*20320*/  SEL R4, R14, RZ, P3 ;  /* 0x000000ff0e047207 */ /* 0x000fca0001800000 */
[----:B------:R-:W-:-:S04]  /*20330*/  IMAD.IADD R4, R3, 0x1, R4 ;  /* 0x0000000103047824 */ /* 0x000fc800078e0204 */
[----:B------:R-:W-:-:S07]  /*20340*/  IMAD.MOV.U32 R13, RZ, RZ, R4 ;  /* 0x000000ffff0d7224 */ /* 0x000fce00078e0004 */
[----:B------:R-:W-:Y:S05]  /*20350*/  WARPSYNC.COLLECTIVE R15, `(.L_x_12698) ;  /* 0x000000000f087348 */ /* 0x000fea0003c00000 */
[----:B------:R0:W1:Y:S02]  /*20360*/  SHFL.UP P6, R14, R13, R12, R11 ;  /* 0x0400000c0d0e7389 */ /* 0x00006400000c000b */
[----:B01----:R-:W-:Y:S01]  /*20370*/  ENDCOLLECTIVE ;  /* 0x000000000000791b */ /* 0x003fe20003800000 */
.L_x_12698:
[----:B------:R-:W-:Y:S01]  /*20380*/  IMAD.MOV.U32 R12, RZ, RZ, 0x10 ;  /* 0x00000010ff0c7424 */ /* 0x000fe200078e00ff */
[----:B------:R-:W-:-:S05]  /*20390*/  SEL R5, R14, RZ, P4 ;  /* 0x000000ff0e057207 */ /* 0x000fca0002000000 */
[----:B------:R-:W-:-:S04]  /*203a0*/  IMAD.IADD R5, R4, 0x1, R5 ;  /* 0x0000000104057824 */ /* 0x000fc800078e0205 */
[----:B------:R-:W-:-:S07]  /*203b0*/  IMAD.MOV.U32 R13, RZ, RZ, R5 ;  /* 0x000000ffff0d7224 */ /* 0x000fce00078e0005 */
[----:B------:R-:W-:Y:S05]  /*203c0*/  WARPSYNC.COLLECTIVE R15, `(.L_x_12699) ;  /* 0x000000000f087348 */ /* 0x000fea0003c00000 */
[----:B------:R0:W1:Y:S02]  /*203d0*/  SHFL.UP P6, R14, R13, R12, R11 ;  /* 0x0400000c0d0e7389 */ /* 0x00006400000c000b */
[----:B01----:R-:W-:Y:S01]  /*203e0*/  ENDCOLLECTIVE ;  /* 0x000000000000791b */ /* 0x003fe20003800000 */
.L_x_12699:
        /* <DEDUP_REMOVED lines=8> */
.L_x_12700:
[----:B------:R-:W-:Y:S05]  /*20470*/  BRA `(.L_x_12701) ;  /* 0xffffffbc00247947 */ /* 0x000fea000383ffff */
.L_x_12557:
[----:B------:R-:W-:Y:S01]  /*20480*/  BSSY B0, `(.L_x_12702) ;  /* 0x0000006000007945 */ /* 0x000fe20003800000 */
[----:B------:R-:W-:Y:S01]  /*20490*/  PLOP3.LUT P6, PT, P6, PT, PT, 0x8, 0x0 ;  /* 0x000000000000781c */ /* 0x000fe200037ce170 */
[----:B------:R-:W-:-:S12]  /*204a0*/  IMAD.MOV.U32 R15, RZ, RZ, -0x1 ;  /* 0xffffffffff0f7424 */ /* 0x000fd800078e00ff */
[----:B01---5:R-:W-:Y:S05]  /*204b0*/  WARPSYNC.COLLECTIVE R15, `(.L_x_12703) ;  /* 0x000000000f087348 */ /* 0x023fea0003c00000 */
[----:B------:R-:W-:Y:S01]  /*204c0*/  VOTE.ANY R14, PT, P6 ;  /* 0x00000000000e7806 */ /* 0x000fe200030e0100 */
[----:B01---5:R-:W-:Y:S06]  /*204d0*/  ENDCOLLECTIVE ;  /* 0x000000000000791b */ /* 0x023fec0003800000 */
.L_x_12703:
[----:B------:R-:W-:Y:S05]  /*204e0*/  BSYNC B0 ;  /* 0x0000000000007941 */ /* 0x000fea0003800000 */
.L_x_12702:
        /* <DEDUP_REMOVED lines=9> */
.L_x_12704:
[----:B------:R-:W-:Y:S01]  /*20580*/  IMAD.MOV.U32 R17, RZ, RZ, R14 ;  /* 0x000000ffff117224 */ /* 0x000fe200078e000e */
[----:B------:R-:W-:Y:S06]  /*20590*/  BRA `(.L_x_12705) ;  /* 0xffffffbc00147947 */ /* 0x000fec000383ffff */
.L_x_12559:
[----:B------:R-:W-:Y:S01]  /*205a0*/  BSSY B0, `(.L_x_12706) ;  /* 0x0000007000007945 */ /* 0x000fe20003800000 */
[----:B------:R-:W-:Y:S02]  /*205b0*/  IMAD.MOV.U32 R13, RZ, RZ, R3 ;  /* 0x000000ffff0d7224 */ /* 0x000fe400078e0003 */
[----:B------:R-:W-:Y:S02]  /*205c0*/  IMAD.MOV.U32 R11, RZ, RZ, 0x1f ;  /* 0x0000001fff0b7424 */ /* 0x000fe400078e00ff */
[----:B------:R-:W-:-:S07]  /*205d0*/  IMAD.MOV.U32 R15, RZ, RZ, -0x1 ;  /* 0xffffffffff0f7424 */ /* 0x000fce00078e00ff */
[----:B0123--:R-:W-:Y:S05]  /*205e0*/  WARPSYNC.COLLECTIVE R15, `(.L_x_12707) ;  /* 0x000000000f087348 */ /* 0x00ffea0003c00000 */
[----:B------:R4:W0:Y:S02]  /*205f0*/  SHFL.IDX P6, R14, R13, R12, R11 ;  /* 0x0000000c0d0e7389 */ /* 0x00082400000c000b */
[----:B01234-:R-:W-:Y:S01]  /*20600*/  ENDCOLLECTIVE ;  /* 0x000000000000791b */ /* 0x01ffe20003800000 */
.L_x_12707:
[----:B------:R-:W-:Y:S05]  /*20610*/  BSYNC B0 ;  /* 0x0000000000007941 */ /* 0x000fea0003800000 */
.L_x_12706:
[----:B------:R-:W-:Y:S01]  /*20620*/  IMAD.MOV.U32 R5, RZ, RZ, R14 ;  /* 0x000000ffff057224 */ /* 0x000fe200078e000e */
[----:B------:R-:W-:Y:S06]  /*20630*/  BRA `(.L_x_12558) ;  /* 0xffffffbc00087947 */ /* 0x000fec000383ffff */
.L_x_12563:
[----:B0-----:R0:W4:Y:S02]  /*20640*/  SYNCS.PHASECHK.TRANS64.TRYWAIT P0, [R5+URZ+0x2d820], R0 ;  /* 0x02d82000050075a7 */ /* 0x001124000800017f */
[----:B----4-:R-:W-:Y:S05]  /*20650*/  @!P0 NANOSLEEP.SYNCS 0x989680 ;  /* 0x009896800000895d */ /* 0x010fea0003900000 */
[----:B------:R-:W4:Y:S02]  /*20660*/  @!P0 SYNCS.PHASECHK.TRANS64 P0, [R5+URZ+0x2d820], R0 ;  /* 0x02d82000050085a7 */ /* 0x000f24000800007f */
[----:B----4-:R-:W-:Y:S05]  /*20670*/  @!P0 BRA `(.L_x_12563) ;  /* 0xfffffffc00f08947 */ /* 0x010fea000383ffff */
[----:B------:R-:W-:Y:S05]  /*20680*/  BRA `(.L_x_12708) ;  /* 0xffffffc000807947 */ /* 0x000fea000383ffff */
.L_x_12564:
        /* <DEDUP_REMOVED lines=11> */
.L_x_12710:
[----:B------:R-:W-:Y:S05]  /*20740*/  BSYNC B0 ;  /* 0x0000000000007941 */ /* 0x000fea0003800000 */
.L_x_12709:
[----:B------:R-:W-:Y:S05]  /*20750*/  BRA `(.L_x_12711) ;  /* 0xffffffc000687947 */ /* 0x000fea000383ffff */
.L_x_12565:
[----:B------:R-:W-:Y:S01]  /*20760*/  BSSY B0, `(.L_x_12712) ;  /* 0x0000006000007945 */ /* 0x000fe20003800000 */
[----:B------:R-:W-:-:S07]  /*20770*/  IMAD.MOV.U32 R15, RZ, RZ, -0x1 ;  /* 0xffffffffff0f7424 */ /* 0x000fce00078e00ff */
[----:B0123--:R-:W-:Y:S05]  /*20780*/  WARPSYNC.COLLECTIVE R15, `(.L_x_12713) ;  /* 0x000000000f0c7348 */ /* 0x00ffea0003c00000 */
[----:B------:R-:W-:Y:S02]  /*20790*/  ELECT P6, UR62, PT ;  /* 0x00000000003e782f */ /* 0x000fe400038c0000 */
[----:B------:R-:W-:Y:S01]  /*207a0*/  MOV R14, UR62 ;  /* 0x0000003e000e7c02 */ /* 0x000fe20008000f00 */
[----:B0123--:R-:W-:Y:S10]  /*207b0*/  ENDCOLLECTIVE ;  /* 0x000000000000791b */ /* 0x00fff40003800000 */
.L_x_12713:
[----:B------:R-:W-:Y:S05]  /*207c0*/  BSYNC B0 ;  /* 0x0000000000007941 */ /* 0x000fea0003800000 */
.L_x_12712:
[----:B------:R-:W-:Y:S05]  /*207d0*/  BRA `(.L_x_12714) ;  /* 0xffffffc0005c7947 */ /* 0x000fea000383ffff */
.L_x_12567:
[----:B0-----:R0:W4:Y:S02]  /*207e0*/  SYNCS.PHASECHK.TRANS64.TRYWAIT P1, [R3+URZ+0x2d840], R2 ;  /* 0x02d84002030075a7 */ /* 0x001124000802017f */
[----:B----4-:R-:W-:Y:S05]  /*207f0*/  @!P1 NANOSLEEP.SYNCS 0x989680 ;  /* 0x009896800000995d */ /* 0x010fea0003900000 */
[----:B------:R-:W4:Y:S02]  /*20800*/  @!P1 SYNCS.PHASECHK.TRANS64 P1, [R3+URZ+0x2d840], R2 ;  /* 0x02d84002030095a7 */ /* 0x000f24000802007f */
[----:B----4-:R-:W-:Y:S05]  /*20810*/  @!P1 BRA `(.L_x_12567) ;  /* 0xfffffffc00f09947 */ /* 0x010fea000383ffff */
[----:B------:R-:W-:Y:S05]  /*20820*/  BRA `(.L_x_12715) ;  /* 0xffffffc000807947 */ /* 0x000fea000383ffff */
.L_x_12569:
[----:B----4-:R4:W0:Y:S02]  /*20830*/  SYNCS.PHASECHK.TRANS64.TRYWAIT P1, [R5+URZ+0x2d840], R0 ;  /* 0x02d84000050075a7 */ /* 0x010824000802017f */
[----:B0-----:R-:W-:Y:S05]  /*20840*/  @!P1 NANOSLEEP.SYNCS 0x989680 ;  /* 0x009896800000995d */ /* 0x001fea0003900000 */
[----:B------:R-:W0:Y:S02]  /*20850*/  @!P1 SYNCS.PHASECHK.TRANS64 P1, [R5+URZ+0x2d840], R0 ;  /* 0x02d84000050095a7 */ /* 0x000e24000802007f */
[----:B0-----:R-:W-:Y:S05]  /*20860*/  @!P1 BRA `(.L_x_12569) ;  /* 0xfffffffc00f09947 */ /* 0x001fea000383ffff */
[----:B------:R-:W-:Y:S05]  /*20870*/  BRA `(.L_x_12716) ;  /* 0xffffffc000907947 */ /* 0x000fea000383ffff */
.L_x_12571:
[----:B------:R0:W0:Y:S02]  /*20880*/  SYNCS.PHASECHK.TRANS64.TRYWAIT P1, [R3+URZ+0x2d860], R2 ;  /* 0x02d86002030075a7 */ /* 0x000024000802017f */
[----:B0-----:R-:W-:Y:S05]  /*20890*/  @!P1 NANOSLEEP.SYNCS 0x989680 ;  /* 0x009896800000995d */ /* 0x001fea0003900000 */
[----:B------:R-:W0:Y:S02]  /*208a0*/  @!P1 SYNCS.PHASECHK.TRANS64 P1, [R3+URZ+0x2d860], R2 ;  /* 0x02d86002030095a7 */ /* 0x000e24000802007f */
[----:B0-----:R-:W-:Y:S05]  /*208b0*/  @!P1 BRA `(.L_x_12571) ;  /* 0xfffffffc00f09947 */ /* 0x001fea000383ffff */
[----:B------:R-:W-:Y:S05]  /*208c0*/  BRA `(.L_x_12717) ;  /* 0xffffffc0008c7947 */ /* 0x000fea000383ffff */
.L_x_12718:
        /* <DEDUP_REMOVED lines=11> */
.L_x_15860:


//--------------------- .text._ZN7cutlass13device_kernelIN5flash11enable_sm90INS1_16FlashAttnFwdSm90INS1_25CollectiveMainloopFwdSm90ILi2EN4cute5tupleIJNS5_1CILi1EEES8_S8_EEENS6_IJNS7_ILi192EEENS7_ILi128EEENS7_ILi64EEEEEELi64ENS_10bfloat16_tEfNS_4arch4Sm90ELb0ELb0ELb0ELb0ELb1ELb0ELb0ELb1ELb1ELb1ELb0ELb0EEENS1_21CollectiveEpilogueFwdINS6_IJSA_SC_SB_EEES9_SE_SG_Li384ELb0ELb1ELb0ELb0EEENS1_29StaticPersistentTileSchedulerILb0EEEEEEEEEvNT_6ParamsE --------------------------
	.section	.text._ZN7cutlass13device_kernelIN5flash11enable_sm90INS1_16FlashAttnFwdSm90INS1_25CollectiveMainloopFwdSm90ILi2EN4cute5tupleIJNS5_1CILi1EEES8_S8_EEENS6_IJNS7_ILi192EEENS7_ILi128EEENS7_ILi64EEEEEELi64ENS_10bfloat16_tEfNS_4arch4Sm90ELb0ELb0ELb0ELb0ELb1ELb0ELb0ELb1ELb1ELb1ELb0ELb0EEENS1_21CollectiveEpilogueFwdINS6_IJSA_SC_SB_EEES9_SE_SG_Li384ELb0ELb1ELb0ELb0EEENS1_29StaticPersistentTileSchedulerILb0EEEEEEEEEvNT_6ParamsE,"ax",@progbits
	.align	128
.text._ZN7cutlass13device_kernelIN5flash11enable_sm90INS1_16FlashAttnFwdSm90INS1_25CollectiveMainloopFwdSm90ILi2EN4cute5tupleIJNS5_1CILi1EEES8_S8_EEENS6_IJNS7_ILi192EEENS7_ILi128EEENS7_ILi64EEEEEELi64ENS_10bfloat16_tEfNS_4arch4Sm90ELb0ELb0ELb0ELb0ELb1ELb0ELb0ELb1ELb1ELb1ELb0ELb0EEENS1_21CollectiveEpilogueFwdINS6_IJSA_SC_SB_EEES9_SE_SG_Li384ELb0ELb1ELb0ELb0EEENS1_29StaticPersistentTileSchedulerILb0EEEEEEEEEvNT_6ParamsE:
        .type           _ZN7cutlass13device_kernelIN5flash11enable_sm90INS1_16FlashAttnFwdSm90INS1_25CollectiveMainloopFwdSm90ILi2EN4cute5tupleIJNS5_1CILi1EEES8_S8_EEENS6_IJNS7_ILi192EEENS7_ILi128EEENS7_ILi64EEEEEELi64ENS_10bfloat16_tEfNS_4arch4Sm90ELb0ELb0ELb0ELb0ELb1ELb0ELb0ELb1ELb1ELb1ELb0ELb0EEENS1_21CollectiveEpilogueFwdINS6_IJSA_SC_SB_EEES9_SE_SG_Li384ELb0ELb1ELb0ELb0EEENS1_29StaticPersistentTileSchedulerILb0EEEEEEEEEvNT_6ParamsE,@function
        .size           _ZN7cutlass13device_kernelIN5flash11enable_sm90INS1_16FlashAttnFwdSm90INS1_25CollectiveMainloopFwdSm90ILi2EN4cute5tupleIJNS5_1CILi1EEES8_S8_EEENS6_IJNS7_ILi192EEENS7_ILi128EEENS7_ILi64EEEEEELi64ENS_10bfloat16_tEfNS_4arch4Sm90ELb0ELb0ELb0ELb0ELb1ELb0ELb0ELb1ELb1ELb1ELb0ELb0EEENS1_21CollectiveEpilogueFwdINS6_IJSA_SC_SB_EEES9_SE_SG_Li384ELb0ELb1ELb0ELb0EEENS1_29StaticPersistentTileSchedulerILb0EEEEEEEEEvNT_6ParamsE,(.L_x_15861 - _ZN7cutlass13device_kernelIN5flash11enable_sm90INS1_16FlashAttnFwdSm90INS1_25CollectiveMainloopFwdSm90ILi2EN4cute5tupleIJNS5_1CILi1EEES8_S8_EEENS6_IJNS7_ILi192EEENS7_ILi128EEENS7_ILi64EEEEEELi64ENS_10bfloat16_tEfNS_4arch4Sm90ELb0ELb0ELb0ELb0ELb1ELb0ELb0ELb1ELb1ELb1ELb0ELb0EEENS1_21CollectiveEpilogueFwdINS6_IJSA_SC_SB_EEES9_SE_SG_Li384ELb0ELb1ELb0ELb0EEENS1_29StaticPersistentTileSchedulerILb0EEEEEEEEEvNT_6ParamsE)
        .other          _ZN7cutlass13device_kernelIN5flash11enable_sm90INS1_16FlashAttnFwdSm90INS1_25CollectiveMainloopFwdSm90ILi2EN4cute5tupleIJNS5_1CILi1EEES8_S8_EEENS6_IJNS7_ILi192EEENS7_ILi128EEENS7_ILi64EEEEEELi64ENS_10bfloat16_tEfNS_4arch4Sm90ELb0ELb0ELb0ELb0ELb1ELb0ELb0ELb1ELb1ELb1ELb0ELb0EEENS1_21CollectiveEpilogueFwdINS6_IJSA_SC_SB_EEES9_SE_SG_Li384ELb0ELb1ELb0ELb0EEENS1_29StaticPersistentTileSchedulerILb0EEEEEEEEEvNT_6ParamsE,@"STO_CUDA_ENTRY STV_DEFAULT"
_ZN7cutlass13device_kernelIN5flash11enable_sm90INS1_16FlashAttnFwdSm90INS1_25CollectiveMainloopFwdSm90ILi2EN4cute5tupleIJNS5_1CILi1EEES8_S8_EEENS6_IJNS7_ILi192EEENS7_ILi128EEENS7_ILi64EEEEEELi64ENS_10bfloat16_tEfNS_4arch4Sm90ELb0ELb0ELb0ELb0ELb1ELb0ELb0ELb1ELb1ELb1ELb0ELb0EEENS1_21CollectiveEpilogueFwdINS6_IJSA_SC_SB_EEES9_SE_SG_Li384ELb0ELb1ELb0ELb0EEENS1_29StaticPersistentTileSchedulerILb0EEEEEEEEEvNT_6ParamsE:
        /* <DEDUP_REMOVED lines=45> */
.L_x_12719:
        /* <DEDUP_REMOVED lines=22> */
.L_x_12720:
        /* <DEDUP_REMOVED lines=18> */
.L_x_12721:
        /* <DEDUP_REMOVED lines=22> */
.L_x_12722:
        /* <DEDUP_REMOVED lines=23> */
.L_x_12723:
        /* <DEDUP_REMOVED lines=8> */
.L_x_12725:
[----:B------:R-:W-:-:S08]  /*08a0*/  NOP ;  /* 0x0000000000007918 */ /* 0x000fd00000000000 */
[----:B------:R-:W0:Y:S02]  /*08b0*/  USETMAXREG.TRY_ALLOC.CTAPOOL UP0, 0xa0 ;  /* 0x000000a0000079c8 */ /* 0x000e240008000600 */
[----:B0-----:R-:W-:-:S13]  /*08c0*/  PLOP3.LUT P0, PT, PT, PT, UP0, 0x80, 0x0 ;  /* 0x000000000000781c */ /* 0x001fda0003f0f008 */
[----:B------:R-:W-:Y:S05]  /*08d0*/  @!P0 BRA `(.L_x_12725) ;  /* 0xfffffffc00f08947 */ /* 0x000fea000383ffff */
[----:B------:R-:W0:Y:S01]  /*08e0*/  S2R R2, SR_TID.X ;  /* 0x0000000000027919 */ /* 0x000e220000002100 */
[----:B------:R-:W2:Y:S08]  /*08f0*/  S2UR UR46, SR_CTAID.X ;  /* 0x00000000002e79c3 */ /* 0x000eb00000002500 */
[----:B------:R-:W-:Y:S06]  /*0900*/  BAR.ARV 0x8, 0x200 ;  /* 0x0208000000007b1d */ /* 0x000fec0000002000 */
[----:B0-----:R-:W-:-:S04]  /*0910*/  LOP3.LUT R0, R2, 0xffffff80, RZ, 0xc0, !PT ;  /* 0xffffff8002007812 */ /* 0x001fc800078ec0ff */
[----:B------:R-:W-:Y:S02]  /*0920*/  ISETP.NE.AND P0, PT, R0, 0x80, PT ;  /* 0x000000800000780c */ /* 0x000fe40003f05270 */
[----:B------:R-:W2:Y:S11]  /*0930*/  LDC R0, c[0x0][0xc34] ;  /* 0x00030d00ff007b82 */ /* 0x000eb60000000800 */
[----:B------:R-:W-:Y:S06]  /*0940*/  @!P0 BAR.ARV 0x9, 0x100 ;  /* 0x0244000000008b1d */ /* 0x000fec0000002000 */
[----:B--2---:R-:W-:-:S13]  /*0950*/  ISETP.LE.AND P0, PT, R0, UR46, PT ;  /* 0x0000002e00007c0c */ /* 0x004fda000bf03270 */
[----:B-1----:R-:W-:Y:S05]  /*0960*/  @P0 EXIT ;  /* 0x000000000000094d */ /* 0x002fea0003800000 */
[----:B------:R-:W-:Y:S01]  /*0970*/  VIADD R2, R2, 0xffffff80 ;  /* 0xffffff8002027836 */ /* 0x000fe20000000000 */
[----:B------:R-:W-:Y:S01]  /*0980*/  ULOP3.LUT UR40, UR39, 0x1, URZ, 0xfc, !UPT ;  /* 0x0000000127287892 */ /* 0x000fe2000f8efc3f */
[----:B------:R-:W-:Y:S01]  /*0990*/  IMAD.MOV.U32 R153, RZ, RZ, -0x2 ;  /* 0xfffffffeff997424 */ /* 0x000fe200078e00ff */
[----:B------:R-:W-:Y:S01]  /*09a0*/  UMOV UR36, URZ ;  /* 0x0000003f00247c82 */ /* 0x000fe20008000000 */
[----:B------:R-:W-:Y:S01]  /*09b0*/  UMOV UR37, URZ ;  /* 0x0000003f00257c82 */ /* 0x000fe20008000000 */
[----:B------:R-:W-:Y:S01]  /*09c0*/  SHF.R.S32.HI R3, RZ, 0x1f, R2 ;  /* 0x0000001fff037819 */ /* 0x000fe20000011402 */
[----:B------:R-:W-:-:S03]  /*09d0*/  UMOV UR38, URZ ;  /* 0x0000003f00267c82 */ /* 0x000fc60008000000 */
[CC--:B------:R-:W-:Y:S02]  /*09e0*/  LEA.HI R19, R3.reuse, R2.reuse, RZ, 0x7 ;  /* 0x0000000203137211 */ /* 0x0c0fe400078f38ff */
[-C--:B------:R-:W-:Y:S02]  /*09f0*/  LEA.HI R7, R3, R2.reuse, RZ, 0x2 ;  /* 0x0000000203077211 */ /* 0x080fe400078f10ff */
[----:B------:R-:W-:Y:S02]  /*0a00*/  LOP3.LUT R17, R19, 0xffffff80, RZ, 0xc0, !PT ;  /* 0xffffff8013117812 */ /* 0x000fe400078ec0ff */
[CC--:B------:R-:W-:Y:S02]  /*0a10*/  LEA.HI R0, R3.reuse, R2.reuse, RZ, 0x4 ;  /* 0x0000000203007211 */ /* 0x0c0fe400078f20ff */
[----:B------:R-:W-:Y:S01]  /*0a20*/  LEA.HI R5, R3, R2, RZ, 0x5 ;  /* 0x0000000203057211 */ /* 0x000fe200078f28ff */
[----:B------:R-:W-:Y:S01]  /*0a30*/  IMAD.IADD R17, R2, 0x1, -R17 ;  /* 0x0000000102117824 */ /* 0x000fe200078e0a11 */
[----:B------:R-:W-:-:S02]  /*0a40*/  LOP3.LUT R11, R7, 0xfffffffc, RZ, 0xc0, !PT ;  /* 0xfffffffc070b7812 */ /* 0x000fc400078ec0ff */
[----:B------:R-:W-:Y:S01]  /*0a50*/  SHF.R.S32.HI R7, RZ, 0x4, R0 ;  /* 0x00000004ff077819 */ /* 0x000fe20000011400 */
[----:B------:R-:W-:Y:S01]  /*0a60*/  IMAD.SHL.U32 R6, R5, 0x20, RZ ;  /* 0x0000002005067824 */ /* 0x000fe200078e00ff */
[----:B------:R-:W-:Y:S01]  /*0a70*/  SHF.R.S32.HI R4, RZ, 0x1f, R17 ;  /* 0x0000001fff047819 */ /* 0x000fe20000011411 */
[----:B------:R-:W-:Y:S01]  /*0a80*/  IMAD.IADD R11, R2, 0x1, -R11 ;  /* 0x00000001020b7824 */ /* 0x000fe200078e0a0b */
[----:B------:R-:W-:Y:S02]  /*0a90*/  LEA.HI R16, R3, R2, RZ, 0x3 ;  /* 0x0000000203107211 */ /* 0x000fe400078f18ff */
[----:B------:R-:W-:Y:S02]  /*0aa0*/  LEA.HI R3, R4, R17, RZ, 0x2 ;  /* 0x0000001104037211 */ /* 0x000fe400078f10ff */
[C---:B------:R-:W-:Y:S02]  /*0ab0*/  LOP3.LUT R5, R0.reuse, 0x3fffff0, RZ, 0xc0, !PT ;  /* 0x03fffff000057812 */ /* 0x040fe400078ec0ff */
[----:B------:R-:W-:-:S02]  /*0ac0*/  LEA.HI R0, R0, R7, RZ, 0x1 ;  /* 0x0000000700007211 */ /* 0x000fc400078f08ff */
[----:B------:R-:W-:Y:S01]  /*0ad0*/  SHF.R.S32.HI R8, RZ, 0x2, R3 ;  /* 0x00000002ff087819 */ /* 0x000fe20000011403 */
[----:B------:R-:W-:Y:S01]  /*0ae0*/  IMAD.IADD R5, R2, 0x1, -R5 ;  /* 0x0000000102057824 */ /* 0x000fe200078e0a05 */
[----:B------:R-:W-:Y:S02]  /*0af0*/  SHF.R.S32.HI R9, RZ, 0x1f, R3 ;  /* 0x0000001fff097819 */ /* 0x000fe40000011403 */
[----:B------:R-:W-:Y:S02]  /*0b00*/  LOP3.LUT R0, R0, 0x1ffffffe, RZ, 0xc0, !PT ;  /* 0x1ffffffe00007812 */ /* 0x000fe400078ec0ff */
[----:B------:R-:W-:Y:S02]  /*0b10*/  SHF.R.S32.HI R19, RZ, 0x7, R19 ;  /* 0x00000007ff137819 */ /* 0x000fe40000011413 */
[----:B------:R-:W-:Y:S01]  /*0b20*/  LOP3.LUT R6, R6, 0xfffffc00, RZ, 0xc0, !PT ;  /* 0xfffffc0006067812 */ /* 0x000fe200078ec0ff */
[----:B------:R-:W-:Y:S01]  /*0b30*/  IMAD.IADD R152, R7, 0x1, -R0 ;  /* 0x0000000107987824 */ /* 0x000fe200078e0a00 */
[----:B------:R-:W-:Y:S01]  /*0b40*/  LEA.HI R9, R9, R8, RZ, 0x3 ;  /* 0x0000000809097211 */ /* 0x000fe200078f18ff */
[----:B------:R-:W-:Y:S01]  /*0b50*/  IMAD.HI R0, R19, 0x55555556, RZ ;  /* 0x5555555613007827 */ /* 0x000fe200078e02ff */
[----:B------:R-:W-:-:S02]  /*0b60*/  LEA R5, R5, R6, 0x6 ;  /* 0x0000000605057211 */ /* 0x000fc400078e30ff */
[----:B------:R-:W-:Y:S02]  /*0b70*/  LOP3.LUT R9, R9, 0xfffffff8, RZ, 0xc0, !PT ;  /* 0xfffffff809097812 */ /* 0x000fe400078ec0ff */
[----:B------:R-:W-:Y:S01]  /*0b80*/  LEA.HI R6, R4, R17, RZ, 0x5 ;  /* 0x0000001104067211 */ /* 0x000fe200078f28ff */
[----:B------:R-:W-:Y:S01]  /*0b90*/  IMAD R152, R152, 0x8, R5 ;  /* 0x0000000898987824 */ /* 0x000fe200078e0205 */
[----:B------:R-:W-:Y:S01]  /*0ba0*/  LEA.HI R0, R0, R0, RZ, 0x1 ;  /* 0x0000000000007211 */ /* 0x000fe200078f08ff */
[----:B------:R-:W-:Y:S01]  /*0bb0*/  IMAD.IADD R9, R8, 0x1, -R9 ;  /* 0x0000000108097824 */ /* 0x000fe200078e0a09 */
[----:B------:R-:W-:Y:S02]  /*0bc0*/  SHF.R.S32.HI R6, RZ, 0x5, R6 ;  /* 0x00000005ff067819 */ /* 0x000fe40000011406 */
[----:B------:R-:W-:Y:S01]  /*0bd0*/  LEA.HI R7, R11, R11, RZ, 0x1 ;  /* 0x0000000b0b077211 */ /* 0x000fe200078f08ff */
[----:B------:R-:W-:Y:S01]  /*0be0*/  IMAD R0, R0, -0x3, R19 ;  /* 0xfffffffd00007824 */ /* 0x000fe200078e0213 */
[----:B------:R-:W-:Y:S01]  /*0bf0*/  LOP3.LUT R4, R3, 0x7ffffffc, RZ, 0xc0, !PT ;  /* 0x7ffffffc03047812 */ /* 0x000fe200078ec0ff */
[----:B------:R-:W-:Y:S01]  /*0c00*/  IMAD R9, R6, 0x10, R9 ;  /* 0x0000001006097824 */ /* 0x000fe200078e0209 */
[----:B------:R-:W-:-:S02]  /*0c10*/  LOP3.LUT R8, R7, 0x1ffffffe, RZ, 0xc0, !PT ;  /* 0x1ffffffe07087812 */ /* 0x000fc400078ec0ff */
[----:B------:R-:W-:Y:S01]  /*0c20*/  LOP3.LUT R13, R16, 0xfffffff8, RZ, 0xc0, !PT ;  /* 0xfffffff8100d7812 */ /* 0x000fe200078ec0ff */
[----:B------:R-:W-:Y:S01]  /*0c30*/  IMAD.IADD R4, R17, 0x1, -R4 ;  /* 0x0000000111047824 */ /* 0x000fe200078e0a04 */
[----:B------:R-:W-:Y:S01]  /*0c40*/  LEA R22, R0, R9, 0x6 ;  /* 0x0000000900167211 */ /* 0x000fe200078e30ff */
[----:B------:R-:W-:Y:S01]  /*0c50*/  IMAD.IADD R23, R11, 0x1, -R8 ;  /* 0x000000010b177824 */ /* 0x000fe200078e0a08 */
[----:B------:R-:W-:Y:S01]  /*0c60*/  SHF.R.S32.HI R16, RZ, 0x3, R16 ;  /* 0x00000003ff107819 */ /* 0x000fe20000011410 */
[----:B------:R-:W-:Y:S02]  /*0c70*/  IMAD.IADD R2, R2, 0x1, -R13 ;  /* 0x0000000102027824 */ /* 0x000fe400078e0a0d */
[----:B------:R-:W-:Y:S02]  /*0c80*/  IMAD R153, R4, R153, 0x80 ;  /* 0x0000008004997424 */ /* 0x000fe400078e0299 */
[----:B------:R-:W-:-:S07]  /*0c90*/  IMAD R23, R23, 0x8, R22 ;  /* 0x0000000817177824 */ /* 0x000fce00078e0216 */
.L_x_12750:
[----:B0-----:R-:W0:Y:S01]  /*0ca0*/  SHFL.IDX PT, R0, R19, RZ, 0x1f ;  /* 0x00001fff13007589 */ /* 0x001e2200000e0000 */
[----:B------:R-:W1:Y:S01]  /*0cb0*/  S2UR UR41, SR_CgaCtaId ;  /* 0x00000000002979c3 */ /* 0x000e620000008800 */
[----:B------:R-:W-:Y:S01]  /*0cc0*/  ULDC UR4, c[0x0][0xc38] ;  /* 0x00030e0000047ab9 */ /* 0x000fe20000000800 */
[----:B------:R-:W-:Y:S01]  /*0cd0*/  ULDC.64 UR6, c[0x0][0x418] ;  /* 0x0001060000067ab9 */ /* 0x000fe20000000a00 */
[----:B------:R-:W-:Y:S02]  /*0ce0*/  UISETP.NE.AND UP2, UPT, UR4, 0x1, UPT ;  /* 0x000000010400788c */ /* 0x000fe4000bf45270 */
[----:B------:R-:W-:Y:S01]  /*0cf0*/  UISETP.NE.U32.AND UP0, UPT, UR6, URZ, UPT ;  /* 0x0000003f0600728c */ /* 0x000fe2000bf05070 */
[----:B------:R-:W-:Y:S01]  /*0d00*/  ULDC UR4, c[0x0][0xc44] ;  /* 0x0003110000047ab9 */ /* 0x000fe20000000800 */
[----:B------:R-:W-:Y:S01]  /*0d10*/  UMOV UR43, UR46 ;  /* 0x0000002e002b7c82 */ /* 0x000fe20008000000 */
[----:B------:R-:W-:Y:S01]  /*0d20*/  UISETP.NE.AND UP1, UPT, UR4, 0x1, UPT ;  /* 0x000000010400788c */ /* 0x000fe2000bf25270 */
[----:B------:R-:W-:Y:S01]  /*0d30*/  UMOV UR44, 0x400 ;  /* 0x00000400002c7882 */ /* 0x000fe20000000000 */
[----:B------:R-:W-:-:S04]  /*0d40*/  UISETP.NE.AND.EX UP0, UPT, UR7, URZ, UPT, UP0 ;  /* 0x0000003f0700728c */ /* 0x000fc8000bf05300 */
[----:B------:R-:W-:Y:S01]  /*0d50*/  @UP2 ULDC UR4, c[0x0][0xc3c] ;  /* 0x00030f0000042ab9 */ /* 0x000fe20000000800 */
[----:B------:R-:W-:Y:S01]  /*0d60*/  @UP2 ULDC UR6, c[0x0][0xc40] ;  /* 0x0003100000062ab9 */ /* 0x000fe20000000800 */
[----:B------:R-:W-:Y:S01]  /*0d70*/  UIMAD.WIDE.U32 UR4, UR46, UR4, URZ ;  /* 0x000000042e0472a5 */ /* 0x000fe2000f8e003f */
[----:B------:R-:W-:-:S03]  /*0d80*/  ULDC UR48, c[0x0][0x424] ;  /* 0x0001090000307ab9 */ /* 0x000fc60000000800 */
[----:B------:R-:W-:Y:S01]  /*0d90*/  @UP2 USHF.R.U32.HI UR43, URZ, UR6, UR5 ;  /* 0x000000063f2b2299 */ /* 0x000fe20008011605 */
[----:B------:R-:W-:Y:S01]  /*0da0*/  @UP1 ULDC.64 UR8, c[0x0][0xc48] ;  /* 0x0003120000081ab9 */ /* 0x000fe20000000a00 */
[----:B0-----:R-:W-:Y:S01]  /*0db0*/  R2UR UR42, R0 ;  /* 0x00000000002a72ca */ /* 0x001fe200000e0000 */
[----:B-1----:R-:W-:Y:S02]  /*0dc0*/  ULEA UR44, UR41, UR44, 0x18 ;  /* 0x0000002c292c7291 */ /* 0x002fe4000f8ec03f */
[----:B------:R-:W-:Y:S02]  /*0dd0*/  UIMAD.WIDE.U32 UR4, UR43, UR8, URZ ;  /* 0x000000082b0472a5 */ /* 0x000fe4000f8e003f */
[----:B------:R-:W-:Y:S02]  /*0de0*/  UIADD3 UR8, UR44, 0x8400, URZ ;  /* 0x000084002c087890 */ /* 0x000fe4000fffe03f */
[----:B------:R-:W-:Y:S02]  /*0df0*/  USEL UR48, UR48, 0x1, UP0 ;  /* 0x0000000130307887 */ /* 0x000fe40008000000 */
[----:B------:R-:W-:Y:S01]  /*0e00*/  ULOP3.LUT UP0, URZ, UR8, 0x3ff, URZ, 0xc0, !UPT ;  /* 0x000003ff083f7892 */ /* 0x000fe2000f80c03f */
[----:B------:R-:W-:Y:S01]  /*0e10*/  ULDC UR4, c[0x0][0x2f0] ;  /* 0x0000bc0000047ab9 */ /* 0x000fe20000000800 */
[----:B------:R-:W-:-:S02]  /*0e20*/  UMOV UR45, UR43 ;  /* 0x0000002b002d7c82 */ /* 0x000fc40008000000 */
[----:B------:R-:W-:Y:S02]  /*0e30*/  UIMAD.WIDE UR6, UR42, 0x55555556, URZ ;  /* 0x555555562a0678a5 */ /* 0x000fe4000f8e023f */
[----:B------:R-:W-:Y:S01]  /*0e40*/  UIMAD UR48, UR48, UR4, URZ ;  /* 0x00000004303072a4 */ /* 0x000fe2000f8e023f */
[----:B------:R-:W-:Y:S01]  /*0e50*/  PLOP3.LUT P0, PT, PT, PT, UP0, 0x80, 0x0 ;  /* 0x000000000000781c */ /* 0x000fe20003f0f008 */
[----:B------:R-:W-:Y:S02]  /*0e60*/  ULEA.HI UR7, UR7, UR7, URZ, 0x1 ;  /* 0x0000000707077291 */ /* 0x000fe4000f8f083f */
[----:B------:R-:W-:Y:S02]  /*0e70*/  UIADD3 UR4, UR48, 0x7f, URZ ;  /* 0x0000007f30047890 */ /* 0x000fe4000fffe03f */
[----:B------:R-:W-:Y:S02]  /*0e80*/  UIMAD UR7, UR7, -0x3, UR42 ;  /* 0xfffffffd070778a4 */ /* 0x000fe4000f8e022a */
[----:B------:R-:W-:-:S02]  /*0e90*/  @UP1 USHF.R.U32.HI UR45, URZ, UR9, UR5 ;  /* 0x000000093f2d1299 */ /* 0x000fc40008011605 */
[----:B------:R-:W-:Y:S02]  /*0ea0*/  USHF.R.S32.HI UR5, URZ, 0x1f, UR4 ;  /* 0x0000001f3f057899 */ /* 0x000fe40008011404 */
[----:B------:R-:W-:Y:S02]  /*0eb0*/  ULEA UR7, UR7, UR8, 0xd ;  /* 0x0000000807077291 */ /* 0x000fe4000f8e683f */
[----:B------:R-:W-:Y:S02]  /*0ec0*/  ULEA.HI UR5, UR5, UR4, URZ, 0x7 ;  /* 0x0000000405057291 */ /* 0x000fe4000f8f383f */
[----:B------:R-:W-:Y:S02]  /*0ed0*/  USHF.R.U32.HI UR7, URZ, 0x4, UR7 ;  /* 0x000000043f077899 */ /* 0x000fe40008011607 */
[----:B------:R-:W-:Y:S02]  /*0ee0*/  USHF.R.S32.HI UR47, URZ, 0x7, UR5 ;  /* 0x000000073f2f7899 */ /* 0x000fe40008011405 */
        /* <DEDUP_REMOVED lines=18> */
.L_x_12726:
[----:B------:R-:W-:Y:S01]  /*1010*/  ULOP3.LUT UR4, UR36, 0x1, URZ, 0xc0, !UPT ;  /* 0x0000000124047892 */ /* 0x000fe2000f8ec03f */
[----:B------:R-:W-:-:S05]  /*1020*/  IMAD.U32 R3, RZ, RZ, UR40 ;  /* 0x00000028ff037e24 */ /* 0x000fca000f8e00ff */
[----:B------:R-:W-:Y:S01]  /*1030*/  IMAD.U32 R0, RZ, RZ, UR4 ;  /* 0x00000004ff007e24 */ /* 0x000fe2000f8e00ff */
[----:B------:R-:W-:-:S04]  /*1040*/  ISETP.NE.AND P0, PT, R3, 0x3, PT ;  /* 0x000000030300780c */ /* 0x000fc80003f05270 */
[----:B------:R-:W-:-:S04]  /*1050*/  SHF.L.U32 R0, R0, 0x1f, RZ ;  /* 0x0000001f00007819 */ /* 0x000fc800000006ff */
[----:B------:R-:W0:Y:S02]  /*1060*/  SYNCS.PHASECHK.TRANS64.TRYWAIT P1, [UR44+0x16800], R0 ;  /* 0x01680000ff0075a7 */ /* 0x000e24000802016c */
[----:B0-----:R-:W-:Y:S05]  /*1070*/  @!P1 BRA `(.L_x_12727) ;  /* 0x0000008c00c09947 */ /* 0x001fea0003800000 */
.L_x_12800:
[----:B------:R-:W-:Y:S05]  /*1080*/  @!P0 BRA `(.L_x_12728) ;  /* 0x0000000000048947 */ /* 0x000fea0003800000 */
[----:B------:R-:W-:Y:S01]  /*1090*/  BPT.TRAP 0x1 ;  /* 0x000000040000795c */ /* 0x000fe20000300000 */
.L_x_12728:
[----:B------:R-:W-:Y:S02]  /*10a0*/  IMAD.U32 R4, RZ, RZ, UR38 ;  /* 0x00000026ff047e24 */ /* 0x000fe4000f8e00ff */
[----:B0-----:R-:W-:-:S03]  /*10b0*/  IMAD.U32 R3, RZ, RZ, UR37 ;  /* 0x00000025ff037e24 */ /* 0x001fc6000f8e00ff */
[----:B------:R-:W-:Y:S02]  /*10c0*/  LEA R4, R4, UR44, 0x3 ;  /* 0x0000002c04047c11 */ /* 0x000fe4000f8e18ff */
[----:B------:R-:W-:-:S04]  /*10d0*/  SHF.L.U32 R3, R3, 0x1f, RZ ;  /* 0x0000001f03037819 */ /* 0x000fc800000006ff */
[----:B------:R0:W1:Y:S01]  /*10e0*/  SYNCS.PHASECHK.TRANS64.TRYWAIT P1, [R4+URZ+0x16830], R3 ;  /* 0x01683003040075a7 */ /* 0x000062000802017f */
[----:B------:R-:W-:Y:S05]  /*10f0*/  @!P0 BRA `(.L_x_12729) ;  /* 0x0000000000048947 */ /* 0x000fea0003800000 */
[----:B------:R-:W-:Y:S01]  /*1100*/  BPT.TRAP 0x1 ;  /* 0x000000040000795c */ /* 0x000fe20000300000 */
.L_x_12729:
[----:B------:R-:W-:Y:S01]  /*1110*/  IMAD.MOV.U32 R119, RZ, RZ, RZ ;  /* 0x000000ffff777224 */ /* 0x000fe200078e00ff */
[----:B-1----:R-:W-:Y:S06]  /*1120*/  @P1 BRA `(.L_x_12730) ;  /* 0x0000000000081947 */ /* 0x002fec0003800000 */
[----:B------:R-:W1:Y:S02]  /*1130*/  SYNCS.PHASECHK.TRANS64.TRYWAIT P1, [R4+URZ+0x16830], R3 ;  /* 0x01683003040075a7 */ /* 0x000e64000802017f */
[----:B-1----:R-:W-:Y:S05]  /*1140*/  @!P1 BRA `(.L_x_12731) ;  /* 0x0000008c00a49947 */ /* 0x002fea0003800000 */
.L_x_12730:
        /* <DEDUP_REMOVED lines=35> */
.L_x_12732:
[----:B------:R-:W-:Y:S01]  /*1380*/  IADD3 R8, R153, UR48, RZ ;  /* 0x0000003099087c10 */ /* 0x000fe2000fffe0ff */
[----:B01----:R-:W-:Y:S01]  /*1390*/  IMAD.U32 R3, RZ, RZ, UR47 ;  /* 0x0000002fff037e24 */ /* 0x003fe2000f8e00ff */
[----:B------:R-:W-:Y:S01]  /*13a0*/  P2R R10, PR, RZ, 0x1 ;  /* 0x00000001ff0a7803 */ /* 0x000fe20000000000 */
[----:B------:R-:W-:Y:S01]  /*13b0*/  ULDC UR6, c[0x0][0x988] ;  /* 0x0002620000067ab9 */ /* 0x000fe20000000800 */
[----:B------:R-:W-:Y:S01]  /*13c0*/  UISETP.GE.AND UP0, UPT, UR48, 0x81, UPT ;  /* 0x000000813000788c */ /* 0x000fe2000bf06270 */
        /* <DEDUP_REMOVED lines=30> */
[----:B------:R-:W-:Y:S01]  /*15b0*/  IMAD.MOV.U32 R88, RZ, RZ, R119 ;  /* 0x000000ffff587224 */ /* 0x000fe200078e0077 */
        /* <DEDUP_REMOVED lines=88> */
[----:B------:R-:W-:Y:S02]  /*1b40*/  FMNMX.FTZ R0, R133, R0, !PT ;  /* 0x0000000085007209 */ /* 0x000fe40007810000 */
[----:B------:R-:W-:Y:S02]  /*1b50*/  ISETP.GT.AND P3, PT, R8, 0x70, PT ;  /* 0x000000700800780c */ /* 0x000fe40003f64270 */
[----:B------:R-:W-:-:S02]  /*1b60*/  FSEL R37, R62, -INF , P4 ;  /* 0xff8000003e257808 */ /* 0x000fc40002000000 */
[----:B------:R-:W-:Y:S02]  /*1b70*/  FSEL R137, R80, -INF , P3 ;  /* 0xff80000050897808 */ /* 0x000fe40001800000 */
[----:B------:R-:W-:Y:S02]  /*1b80*/  FMNMX.FTZ R0, R135, R0, !PT ;  /* 0x0000000087007209 */ /* 0x000fe40007810000 */
[C---:B------:R-:W-:Y:S02]  /*1b90*/  ISETP.GT.AND P4, PT, R8.reuse, 0x71, PT ;  /* 0x000000710800780c */ /* 0x040fe40003f84270 */
[----:B------:R-:W-:Y:S02]  /*1ba0*/  FMNMX.FTZ R0, R137, R0, !PT ;  /* 0x0000000089007209 */ /* 0x000fe40007810000 */
[----:B------:R-:W-:Y:S02]  /*1bb0*/  FSEL R139, R81, -INF , P4 ;  /* 0xff800000518b7808 */ /* 0x000fe40002000000 */
[----:B------:R-:W-:-:S02]  /*1bc0*/  ISETP.GT.AND P5, PT, R8, 0x78, PT ;  /* 0x000000780800780c */ /* 0x000fc40003fa4270 */
[----:B------:R-:W-:Y:S02]  /*1bd0*/  FMNMX.FTZ R0, R139, R0, !PT ;  /* 0x000000008b007209 */ /* 0x000fe40007810000 */
[----:B------:R-:W-:Y:S02]  /*1be0*/  FSEL R81, R84, -INF , P5 ;  /* 0xff80000054517808 */ /* 0x000fe40002800000 */
[----:B------:R-:W-:Y:S02]  /*1bf0*/  ISETP.GT.AND P6, PT, R8, 0x79, PT ;  /* 0x000000790800780c */ /* 0x000fe40003fc4270 */
[----:B------:R-:W-:Y:S02]  /*1c00*/  FMNMX.FTZ R0, R81, R0, !PT ;  /* 0x0000000051007209 */ /* 0x000fe40007810000 */
[----:B------:R-:W-:Y:S02]  /*1c10*/  FSEL R85, R85, -INF , P6 ;  /* 0xff80000055557808 */ /* 0x000fe40003000000 */
[----:B------:R-:W-:-:S02]  /*1c20*/  P2R R24, PR, RZ, 0x8 ;  /* 0x00000008ff187803 */ /* 0x000fc40000000000 */
[----:B------:R-:W-:Y:S01]  /*1c30*/  FMNMX.FTZ R12, R85, R0, !PT ;  /* 0x00000000550c7209 */ /* 0x000fe20007810000 */
[----:B------:R-:W-:Y:S01]  /*1c40*/  IMAD.U32 R0, RZ, RZ, UR6 ;  /* 0x00000006ff007e24 */ /* 0x000fe2000f8e00ff */
[----:B------:R-:W-:Y:S02]  /*1c50*/  P2R R30, PR, RZ, 0x1 ;  /* 0x00000001ff1e7803 */ /* 0x000fe40000000000 */
[----:B------:R-:W-:Y:S01]  /*1c60*/  P2R R28, PR, RZ, 0x2 ;  /* 0x00000002ff1c7803 */ /* 0x000fe20000000000 */
[----:B------:R-:W0:Y:S01]  /*1c70*/  SHFL.BFLY PT, R3, R12, 0x2, 0x1f ;  /* 0x0c401f000c037f89 */ /* 0x000e2200000e0000 */
[----:B------:R-:W-:Y:S02]  /*1c80*/  P2R R26, PR, RZ, 0x4 ;  /* 0x00000004ff1a7803 */ /* 0x000fe40000000000 */
[C---:B------:R-:W-:Y:S02]  /*1c90*/  ISETP.GT.AND P2, PT, R8.reuse, 0x58, PT ;  /* 0x000000580800780c */ /* 0x040fe40003f44270 */
[----:B------:R-:W-:-:S02]  /*1ca0*/  ISETP.GT.AND P1, PT, R8, 0x59, PT ;  /* 0x000000590800780c */ /* 0x000fc40003f24270 */
[----:B------:R-:W-:Y:S02]  /*1cb0*/  ISETP.GT.AND P0, PT, R8, 0x60, PT ;  /* 0x000000600800780c */ /* 0x000fe40003f04270 */
[----:B------:R-:W-:Y:S02]  /*1cc0*/  FSEL R45, R70, -INF , P2 ;  /* 0xff800000462d7808 */ /* 0x000fe40001000000 */
[----:B------:R-:W-:Y:S02]  /*1cd0*/  FSEL R71, R71, -INF , P1 ;  /* 0xff80000047477808 */ /* 0x000fe40000800000 */
[----:B------:R-:W-:Y:S02]  /*1ce0*/  FSEL R49, R74, -INF , P0 ;  /* 0xff8000004a317808 */ /* 0x000fe40000000000 */
[----:B------:R-:W-:Y:S02]  /*1cf0*/  ISETP.NE.AND P0, PT, R30, RZ, PT ;  /* 0x000000ff1e00720c */ /* 0x000fe40003f05270 */
[----:B------:R-:W-:-:S02]  /*1d00*/  ISETP.NE.AND P1, PT, R28, RZ, PT ;  /* 0x000000ff1c00720c */ /* 0x000fc40003f25270 */
[----:B------:R-:W-:Y:S02]  /*1d10*/  FSEL R75, R75, -INF , P0 ;  /* 0xff8000004b4b7808 */ /* 0x000fe40000000000 */
[----:B------:R-:W-:Y:S02]  /*1d20*/  ISETP.NE.AND P2, PT, R26, RZ, PT ;  /* 0x000000ff1a00720c */ /* 0x000fe40003f45270 */
[----:B------:R-:W-:Y:S02]  /*1d30*/  FSEL R87, R87, -INF , P6 ;  /* 0xff80000057577808 */ /* 0x000fe40003000000 */
[----:B0-----:R-:W-:Y:S02]  /*1d40*/  FMNMX.FTZ R14, R12, R3, !PT ;  /* 0x000000030c0e7209 */ /* 0x001fe40007810000 */
[----:B------:R-:W-:Y:S02]  /*1d50*/  ISETP.NE.AND P0, PT, R10, RZ, PT ;  /* 0x000000ff0a00720c */ /* 0x000fe40003f05270 */
[----:B------:R-:W-:Y:S01]  /*1d60*/  R2UR UR6, R4 ;  /* 0x00000000040672ca */ /* 0x000fe200000e0000 */
[----:B------:R-:W0:-:S12]  /*1d70*/  SHFL.BFLY PT, R3, R14, 0x1, 0x1f ;  /* 0x0c201f000e037f89 */ /* 0x000e1800000e0000 */
[----:B------:R-:W-:-:S04]  /*1d80*/  UIADD3 UR6, UR6, 0x16840, URZ ;  /* 0x0001684006067890 */ /* 0x000fc8000fffe03f */
[----:B------:R-:W-:Y:S01]  /*1d90*/  UPRMT UR6, UR41, 0x654, UR6 ;  /* 0x0000065429067896 */ /* 0x000fe20008000006 */
[----:B0-----:R-:W-:-:S08]  /*1da0*/  FMNMX.FTZ R3, R14, R3, !PT ;  /* 0x000000030e037209 */ /* 0x001fd00007810000 */
[----:B------:R-:W-:Y:S01]  /*1db0*/  SYNCS.ARRIVE.TRANS64.RED.A1T0 RZ, [UR6], RZ ;  /* 0x000000ffffff79a7 */ /* 0x000fe20008100406 */
[C---:B------:R-:W-:Y:S01]  /*1dc0*/  FSETP.NEU.FTZ.AND P3, PT, R3.reuse, -INF , PT ;  /* 0xff8000000300780b */ /* 0x040fe20003f7d000 */
[----:B------:R-:W-:-:S05]  /*1dd0*/  FMUL.FTZ R20, R3, R0 ;  /* 0x0000000003147220 */ /* 0x000fca0000410000 */
[----:B------:R-:W-:Y:S02]  /*1de0*/  FSEL R8, R20, RZ, P3 ;  /* 0x000000ff14087208 */ /* 0x000fe40001800000 */
[----:B------:R-:W-:-:S03]  /*1df0*/  ISETP.NE.AND P3, PT, R24, RZ, PT ;  /* 0x000000ff1800720c */ /* 0x000fc60003f65270 */
[-CC-:B------:R-:W-:Y:S01]  /*1e00*/  FFMA.FTZ R53, R6, R0.reuse, -R8.reuse ;  /* 0x0000000006357223 */ /* 0x180fe20000010808 */
        /* <DEDUP_REMOVED lines=54> */
[----:B------:R-:W-:Y:S01]  /*2170*/  FFMA.FTZ R81, R85, R0, -R8 ;  /* 0x0000000055517223 */ /* 0x000fe20000010808 */
[--C-:B------:R-:W-:Y:S01]  /*2180*/  IMAD.MOV.U32 R117, RZ, RZ, R119.reuse ;  /* 0x000000ffff757224 */ /* 0x100fe200078e0077 */
[----:B------:R-:W-:Y:S01]  /*2190*/  FMNMX.FTZ R6, R55, R6, !PT ;  /* 0x0000000637067209 */ /* 0x000fe20007810000 */
[--C-:B------:R-:W-:Y:S01]  /*21a0*/  IMAD.MOV.U32 R115, RZ, RZ, R119.reuse ;  /* 0x000000ffff737224 */ /* 0x100fe200078e0077 */
[----:B------:R-:W-:Y:S01]  /*21b0*/  MOV R113, R119 ;  /* 0x0000007700717202 */ /* 0x000fe20000000f00 */
[----:B------:R-:W4:Y:S01]  /*21c0*/  MUFU.EX2 R124, R124 ;  /* 0x0000007c007c7308 */ /* 0x000f220000000800 */
[----:B------:R-:W-:Y:S01]  /*21d0*/  FMNMX.FTZ R6, R33, R6, !PT ;  /* 0x0000000621067209 */ /* 0x000fe20007810000 */
[----:B------:R-:W-:-:S03]  /*21e0*/  IMAD.MOV.U32 R111, RZ, RZ, R119 ;  /* 0x000000ffff6f7224 */ /* 0x000fc600078e0077 */
        /* <DEDUP_REMOVED lines=37> */
[----:B------:R-:W-:Y:S02]  /*2440*/  FSEL R26, R26, RZ, P1 ;  /* 0x000000ff1a1a7208 */ /* 0x000fe40000800000 */
[----:B------:R-:W-:-:S03]  /*2450*/  PLOP3.LUT P1, PT, PT, PT, UP0, 0x80, 0x0 ;  /* 0x000000000000781c */ /* 0x000fc60003f2f008 */
[-CC-:B---3--:R-:W-:Y:S01]  /*2460*/  FFMA.FTZ R121, R7, R0.reuse, -R26.reuse ;  /* 0x0000000007797223 */ /* 0x188fe2000001081a */
[-CC-:B------:R-:W-:Y:S01]  /*2470*/  FFMA.FTZ R6, R27, R0.reuse, -R26.reuse ;  /* 0x000000001b067223 */ /* 0x180fe2000001081a */
[-CC-:B------:R-:W-:Y:S01]  /*2480*/  FFMA.FTZ R123, R9, R0.reuse, -R26.reuse ;  /* 0x00000000097b7223 */ /* 0x180fe2000001081a */
[----:B------:R-:W-:Y:S01]  /*2490*/  FADD.FTZ R7, R120, R53 ;  /* 0x0000003578077221 */ /* 0x000fe20000010000 */
[-CC-:B------:R-:W-:Y:S01]  /*24a0*/  FFMA.FTZ R8, R31, R0.reuse, -R26.reuse ;  /* 0x000000001f087223 */ /* 0x180fe2000001081a */
[-CC-:B------:R-:W-:Y:S01]  /*24b0*/  FFMA.FTZ R125, R11, R0.reuse, -R26.reuse ;  /* 0x000000000b7d7223 */ /* 0x180fe2000001081a */
[----:B------:R-:W-:Y:S01]  /*24c0*/  MUFU.EX2 R121, R121 ;  /* 0x0000007900797308 */ /* 0x000fe20000000800 */
[----:B-1----:R-:W-:Y:S01]  /*24d0*/  FADD.FTZ R30, R122, R7 ;  /* 0x000000077a1e7221 */ /* 0x002fe20000010000 */
[-CC-:B------:R-:W-:Y:S01]  /*24e0*/  FFMA.FTZ R10, R35, R0.reuse, -R26.reuse ;  /* 0x00000000230a7223 */ /* 0x180fe2000001081a */
[-CC-:B------:R-:W-:Y:S01]  /*24f0*/  FFMA.FTZ R127, R13, R0.reuse, -R26.reuse ;  /* 0x000000000d7f7223 */ /* 0x180fe2000001081a */
[-C--:B------:R-:W-:Y:S01]  /*2500*/  FFMA.FTZ R12, R39, R0.reuse, -R26 ;  /* 0x00000000270c7223 */ /* 0x080fe2000001081a */
[----:B--2---:R-:W-:Y:S01]  /*2510*/  FADD.FTZ R7, R57, R30 ;  /* 0x0000001e39077221 */ /* 0x004fe20000010000 */
[-CC-:B------:R-:W-:Y:S01]  /*2520*/  FFMA.FTZ R129, R15, R0.reuse, -R26.reuse ;  /* 0x000000000f817223 */ /* 0x180fe2000001081a */
[-CC-:B------:R-:W-:Y:S01]  /*2530*/  FFMA.FTZ R14, R43, R0.reuse, -R26.reuse ;  /* 0x000000002b0e7223 */ /* 0x180fe2000001081a */
[----:B------:R-:W0:Y:S01]  /*2540*/  MUFU.EX2 R6, R6 ;  /* 0x0000000600067308 */ /* 0x000e220000000800 */
[----:B----4-:R-:W-:Y:S01]  /*2550*/  FADD.FTZ R32, R124, R7 ;  /* 0x000000077c207221 */ /* 0x010fe20000010000 */
[-CC-:B------:R-:W-:Y:S01]  /*2560*/  FFMA.FTZ R131, R21, R0.reuse, -R26.reuse ;  /* 0x0000000015837223 */ /* 0x180fe2000001081a */
[-CC-:B------:R-:W-:Y:S01]  /*2570*/  FFMA.FTZ R20, R47, R0.reuse, -R26.reuse ;  /* 0x000000002f147223 */ /* 0x180fe2000001081a */
[-C--:B------:R-:W-:Y:S01]  /*2580*/  FFMA.FTZ R133, R25, R0.reuse, -R26 ;  /* 0x0000000019857223 */ /* 0x080fe2000001081a */
[----:B-----5:R-:W-:Y:S01]  /*2590*/  FADD.FTZ R7, R65, R32 ;  /* 0x0000002041077221 */ /* 0x020fe20000010000 */
        /* <DEDUP_REMOVED lines=9> */
[-C--:B------:R-:W-:Y:S01]  /*2630*/  FFMA.FTZ R32, R63, R0.reuse, -R26 ;  /* 0x000000003f207223 */ /* 0x080fe2000001081a */
[----:B------:R-:W2:Y:S01]  /*2640*/  MUFU.EX2 R8, R8 ;  /* 0x0000000800087308 */ /* 0x000ea20000000800 */
[----:B0-----:R-:W-:Y:S01]  /*2650*/  FADD.FTZ R34, R121, R6 ;  /* 0x0000000679227221 */ /* 0x001fe20000010000 */
[----:B------:R-:W-:Y:S01]  /*2660*/  FADD.FTZ R36, R128, R9 ;  /* 0x0000000980247221 */ /* 0x000fe20000010000 */
[-CC-:B------:R-:W-:Y:S01]  /*2670*/  FFMA.FTZ R141, R41, R0.reuse, -R26.reuse ;  /* 0x00000000298d7223 */ /* 0x180fe2000001081a */
[-CC-:B------:R-:W-:Y:S01]  /*2680*/  FFMA.FTZ R143, R45, R0.reuse, -R26.reuse ;  /* 0x000000002d8f7223 */ /* 0x180fe2000001081a */
[-C--:B------:R-:W-:Y:S01]  /*2690*/  FFMA.FTZ R71, R71, R0.reuse, -R26 ;  /* 0x0000000047477223 */ /* 0x080fe2000001081a */
[----:B------:R-:W-:Y:S01]  /*26a0*/  FADD.FTZ R9, R89, R36 ;  /* 0x0000002459097221 */ /* 0x000fe20000010000 */
[-C--:B------:R-:W-:Y:S01]  /*26b0*/  FFMA.FTZ R49, R49, R0.reuse, -R26 ;  /* 0x0000000031317223 */ /* 0x080fe2000001081a */
[----:B------:R-:W0:Y:S01]  /*26c0*/  MUFU.EX2 R125, R125 ;  /* 0x0000007d007d7308 */ /* 0x000e220000000800 */
[----:B-1----:R-:W-:Y:S01]  /*26d0*/  FADD.FTZ R7, R123, R34 ;  /* 0x000000227b077221 */ /* 0x002fe20000010000 */
[-CC-:B------:R-:W-:Y:S01]  /*26e0*/  FFMA.FTZ R75, R75, R0.reuse, -R26.reuse ;  /* 0x000000004b4b7223 */ /* 0x180fe2000001081a */
[-CC-:B------:R-:W-:Y:S01]  /*26f0*/  FFMA.FTZ R95, R95, R0.reuse, -R26.reuse ;  /* 0x000000005f5f7223 */ /* 0x180fe2000001081a */
[-CC-:B------:R-:W-:Y:S01]  /*2700*/  FFMA.FTZ R97, R97, R0.reuse, -R26.reuse ;  /* 0x0000000061617223 */ /* 0x180fe2000001081a */
[-CC-:B------:R-:W-:Y:S01]  /*2710*/  FFMA.FTZ R99, R99, R0.reuse, -R26.reuse ;  /* 0x0000000063637223 */ /* 0x180fe2000001081a */
[-CC-:B------:R-:W-:Y:S01]  /*2720*/  FFMA.FTZ R101, R101, R0.reuse, -R26.reuse ;  /* 0x0000000065657223 */ /* 0x180fe2000001081a */
[-CC-:B------:R-:W-:Y:S01]  /*2730*/  FFMA.FTZ R103, R103, R0.reuse, -R26.reuse ;  /* 0x0000000067677223 */ /* 0x180fe2000001081a */
[----:B------:R-:W1:Y:S01]  /*2740*/  MUFU.EX2 R10, R10 ;  /* 0x0000000a000a7308 */ /* 0x000e620000000800 */
[----:B--2---:R-:W-:Y:S01]  /*2750*/  FADD.FTZ R34, R8, R7 ;  /* 0x0000000708227221 */ /* 0x004fe20000010000 */
[----:B------:R-:W-:Y:S01]  /*2760*/  FFMA.FTZ R87, R87, R0, -R26 ;  /* 0x0000000057577223 */ /* 0x000fe2000001081a */
[----:B------:R-:W-:-:S02]  /*2770*/  F2FP.BF16.F32.PACK_AB R121, R6, R121 ;  /* 0x000000790679723e */ /* 0x000fc400000010ff */
[----:B------:R-:W-:Y:S02]  /*2780*/  F2FP.BF16.F32.PACK_AB R123, R8, R123 ;  /* 0x0000007b087b723e */ /* 0x000fe400000010ff */
[----:B------:R-:W-:Y:S01]  /*2790*/  F2FP.BF16.F32.PACK_AB R128, R89, R128 ;  /* 0x000000805980723e */ /* 0x000fe200000010ff */
[----:B------:R-:W2:Y:S01]  /*27a0*/  MUFU.EX2 R127, R127 ;  /* 0x0000007f007f7308 */ /* 0x000ea20000000800 */
[----:B0-----:R-:W-:Y:S01]  /*27b0*/  FADD.FTZ R7, R125, R34 ;  /* 0x000000227d077221 */ /* 0x001fe20000010000 */
[----:B------:R-:W-:Y:S01]  /*27c0*/  FADD.FTZ R34, R130, R9 ;  /* 0x0000000982227221 */ /* 0x000fe20000010000 */
[----:B------:R-:W-:Y:S02]  /*27d0*/  F2FP.BF16.F32.PACK_AB R130, R91, R130 ;  /* 0x000000825b82723e */ /* 0x000fe400000010ff */
[----:B------:R-:W-:Y:S01]  /*27e0*/  F2FP.BF16.F32.PACK_AB R120, R53, R120 ;  /* 0x000000783578723e */ /* 0x000fe200000010ff */
[----:B------:R-:W-:Y:S01]  /*27f0*/  FADD.FTZ R9, R91, R34 ;  /* 0x000000225b097221 */ /* 0x000fe20000010000 */
[----:B------:R-:W-:Y:S01]  /*2800*/  FFMA.FTZ R34, R67, R0, -R26 ;  /* 0x0000000043227223 */ /* 0x000fe2000001081a */
[----:B------:R-:W0:Y:S01]  /*2810*/  MUFU.EX2 R12, R12 ;  /* 0x0000000c000c7308 */ /* 0x000e220000000800 */
[----:B-1----:R-:W-:Y:S01]  /*2820*/  FADD.FTZ R36, R10, R7 ;  /* 0x000000070a247221 */ /* 0x002fe20000010000 */
[----:B------:R-:W-:Y:S01]  /*2830*/  FADD.FTZ R38, R132, R9 ;  /* 0x0000000984267221 */ /* 0x000fe20000010000 */
[----:B------:R-:W-:Y:S01]  /*2840*/  F2FP.BF16.F32.PACK_AB R132, R93, R132 ;  /* 0x000000845d84723e */ /* 0x000fe200000010ff */
[--C-:B------:R-:W-:Y:S01]  /*2850*/  IMAD.MOV.U32 R91, RZ, RZ, R119.reuse ;  /* 0x000000ffff5b7224 */ /* 0x100fe200078e0077 */
[----:B------:R-:W-:Y:S01]  /*2860*/  F2FP.BF16.F32.PACK_AB R122, R57, R122 ;  /* 0x0000007a397a723e */ /* 0x000fe200000010ff */
[----:B------:R-:W-:Y:S01]  /*2870*/  FADD.FTZ R9, R93, R38 ;  /* 0x000000265d097221 */ /* 0x000fe20000010000 */
[----:B------:R-:W-:Y:S01]  /*2880*/  F2FP.BF16.F32.PACK_AB R124, R65, R124 ;  /* 0x0000007c417c723e */ /* 0x000fe200000010ff */
[----:B------:R-:W1:Y:S01]  /*2890*/  MUFU.EX2 R129, R129 ;  /* 0x0000008100817308 */ /* 0x000e620000000800 */
[----:B--2---:R-:W-:Y:S01]  /*28a0*/  FADD.FTZ R7, R127, R36 ;  /* 0x000000247f077221 */ /* 0x004fe20000010000 */
[----:B------:R-:W-:Y:S01]  /*28b0*/  F2FP.BF16.F32.PACK_AB R126, R77, R126 ;  /* 0x0000007e4d7e723e */ /* 0x000fe200000010ff */
[----:B------:R-:W-:Y:S01]  /*28c0*/  IMAD.MOV.U32 R93, RZ, RZ, R119 ;  /* 0x000000ffff5d7224 */ /* 0x000fe200078e0077 */
[----:B------:R-:W-:-:S02]  /*28d0*/  F2FP.BF16.F32.PACK_AB R125, R10, R125 ;  /* 0x0000007d0a7d723e */ /* 0x000fc400000010ff */
[----:B------:R-:W-:Y:S02]  /*28e0*/  MOV R89, R119 ;  /* 0x0000007700597202 */ /* 0x000fe40000000f00 */
[----:B------:R-:W2:Y:S01]  /*28f0*/  MUFU.EX2 R14, R14 ;  /* 0x0000000e000e7308 */ /* 0x000ea20000000800 */
[C---:B0-----:R-:W-:Y:S01]  /*2900*/  FADD.FTZ R36, R12.reuse, R7 ;  /* 0x000000070c247221 */ /* 0x041fe20000010000 */
[----:B------:R-:W-:-:S06]  /*2910*/  F2FP.BF16.F32.PACK_AB R127, R12, R127 ;  /* 0x0000007f0c7f723e */ /* 0x000fcc00000010ff */
[----:B------:R-:W0:Y:S01]  /*2920*/  MUFU.EX2 R131, R131 ;  /* 0x0000008300837308 */ /* 0x000e220000000800 */
[----:B-1----:R-:W-:Y:S01]  /*2930*/  FADD.FTZ R7, R129, R36 ;  /* 0x0000002481077221 */ /* 0x002fe20000010000 */
[----:B------:R-:W-:Y:S01]  /*2940*/  FADD.FTZ R36, R134, R9 ;  /* 0x0000000986247221 */ /* 0x000fe20000010000 */
[----:B------:R-:W-:-:S03]  /*2950*/  F2FP.BF16.F32.PACK_AB R134, R79, R134 ;  /* 0x000000864f86723e */ /* 0x000fc600000010ff */
[----:B------:R-:W-:Y:S02]  /*2960*/  FADD.FTZ R9, R79, R36 ;  /* 0x000000244f097221 */ /* 0x000fe40000010000 */
[----:B------:R-:W1:Y:S01]  /*2970*/  MUFU.EX2 R20, R20 ;  /* 0x0000001400147308 */ /* 0x000e620000000800 */
[----:B--2---:R-:W-:Y:S01]  /*2980*/  FADD.FTZ R4, R14, R7 ;  /* 0x000000070e047221 */ /* 0x004fe20000010000 */
[----:B------:R-:W-:Y:S01]  /*2990*/  FADD.FTZ R38, R136, R9 ;  /* 0x0000000988267221 */ /* 0x000fe20000010000 */
[C---:B------:R-:W-:Y:S02]  /*29a0*/  F2FP.BF16.F32.PACK_AB R136, R83.reuse, R136 ;  /* 0x000000885388723e */ /* 0x040fe400000010ff */
        /* <DEDUP_REMOVED lines=10> */
[C---:B------:R-:W-:Y:S02]  /*2a50*/  F2FP.BF16.F32.PACK_AB R140, R105.reuse, R140 ;  /* 0x0000008c698c723e */ /* 0x040fe400000010ff */
[----:B------:R-:W-:Y:S01]  /*2a60*/  F2FP.BF16.F32.PACK_AB R131, R20, R131 ;  /* 0x000000831483723e */ /* 0x000fe200000010ff */
[----:B------:R-:W-:Y:S01]  /*2a70*/  FADD.FTZ R9, R105, R38 ;  /* 0x0000002669097221 */ /* 0x000fe20000010000 */
[----:B------:R-:W-:Y:S01]  /*2a80*/  MOV R105, R119 ;  /* 0x0000007700697202 */ /* 0x000fe20000000f00 */
        /* <DEDUP_REMOVED lines=42> */
[----:B------:R-:W-:-:S05]  /*2d30*/  IMAD.MOV.U32 R107, RZ, RZ, R119 ;  /* 0x000000ffff6b7224 */ /* 0x000fca00078e0077 */
[----:B------:R-:W0:Y:S01]  /*2d40*/  MUFU.EX2 R26, R75 ;  /* 0x0000004b001a7308 */ /* 0x000e220000000800 */
[C---:B-1----:R-:W-:Y:S01]  /*2d50*/  FADD.FTZ R40, R4.reuse, R7 ;  /* 0x0000000704287221 */ /* 0x042fe20000010000 */
[----:B------:R-:W-:-:S06]  /*2d60*/  F2FP.BF16.F32.PACK_AB R143, R4, R143 ;  /* 0x0000008f048f723e */ /* 0x000fcc00000010ff */
[----:B------:R-:W1:Y:S01]  /*2d70*/  MUFU.EX2 R95, R95 ;  /* 0x0000005f005f7308 */ /* 0x000e620000000800 */
[----:B--2---:R-:W-:-:S07]  /*2d80*/  FADD.FTZ R7, R49, R40 ;  /* 0x0000002831077221 */ /* 0x004fce0000010000 */
[----:B------:R2:W3:Y:S01]  /*2d90*/  MUFU.EX2 R36, R97 ;  /* 0x0000006100247308 */ /* 0x0004e20000000800 */
[C---:B0-----:R-:W-:Y:S01]  /*2da0*/  FADD.FTZ R40, R26.reuse, R7 ;  /* 0x000000071a287221 */ /* 0x041fe20000010000 */
[----:B------:R-:W-:-:S06]  /*2db0*/  F2FP.BF16.F32.PACK_AB R145, R26, R49 ;  /* 0x000000311a91723e */ /* 0x000fcc00000010ff */
[----:B------:R-:W0:Y:S01]  /*2dc0*/  MUFU.EX2 R148, R148 ;  /* 0x0000009400947308 */ /* 0x000e220000000800 */
[----:B-1----:R-:W-:Y:S01]  /*2dd0*/  FADD.FTZ R7, R95, R40 ;  /* 0x000000285f077221 */ /* 0x002fe20000010000 */
[----:B--2---:R-:W-:-:S06]  /*2de0*/  MOV R97, R119 ;  /* 0x0000007700617202 */ /* 0x004fcc0000000f00 */
[----:B------:R-:W1:Y:S01]  /*2df0*/  MUFU.EX2 R99, R99 ;  /* 0x0000006300637308 */ /* 0x000e620000000800 */
[C---:B---3--:R-:W-:Y:S01]  /*2e00*/  FADD.FTZ R8, R36.reuse, R7 ;  /* 0x0000000724087221 */ /* 0x048fe20000010000 */
[----:B------:R-:W-:Y:S01]  /*2e10*/  F2FP.BF16.F32.PACK_AB R147, R36, R95 ;  /* 0x0000005f2493723e */ /* 0x000fe200000010ff */
[----:B------:R-:W-:-:S05]  /*2e20*/  IMAD.MOV.U32 R95, RZ, RZ, R119 ;  /* 0x000000ffff5f7224 */ /* 0x000fca00078e0077 */
[----:B------:R-:W2:Y:S01]  /*2e30*/  MUFU.EX2 R109, R109 ;  /* 0x0000006d006d7308 */ /* 0x000ea20000000800 */
[----:B0-----:R-:W-:-:S07]  /*2e40*/  FADD.FTZ R42, R148, R9 ;  /* 0x00000009942a7221 */ /* 0x001fce0000010000 */
[----:B------:R0:W3:Y:S01]  /*2e50*/  MUFU.EX2 R38, R101 ;  /* 0x0000006500267308 */ /* 0x0000e20000000800 */
[----:B-1----:R-:W-:-:S07]  /*2e60*/  FADD.FTZ R7, R99, R8 ;  /* 0x0000000863077221 */ /* 0x002fce0000010000 */
[----:B------:R-:W1:Y:S01]  /*2e70*/  MUFU.EX2 R150, R150 ;  /* 0x0000009600967308 */ /* 0x000e620000000800 */
[C---:B--2---:R-:W-:Y:S01]  /*2e80*/  FADD.FTZ R9, R109.reuse, R42 ;  /* 0x0000002a6d097221 */ /* 0x044fe20000010000 */
[----:B------:R-:W-:Y:S01]  /*2e90*/  F2FP.BF16.F32.PACK_AB R148, R109, R148 ;  /* 0x000000946d94723e */ /* 0x000fe200000010ff */
[--C-:B------:R-:W-:Y:S02]  /*2ea0*/  IMAD.MOV.U32 R109, RZ, RZ, R119.reuse ;  /* 0x000000ffff6d7224 */ /* 0x100fe400078e0077 */
[----:B0-----:R-:W-:-:S03]  /*2eb0*/  IMAD.MOV.U32 R101, RZ, RZ, R119 ;  /* 0x000000ffff657224 */ /* 0x001fc600078e0077 */
[----:B------:R-:W0:Y:S01]  /*2ec0*/  MUFU.EX2 R103, R103 ;  /* 0x0000006700677308 */ /* 0x000e220000000800 */
[C---:B---3--:R-:W-:Y:S01]  /*2ed0*/  FADD.FTZ R8, R38.reuse, R7 ;  /* 0x0000000726087221 */ /* 0x048fe20000010000 */
[----:B------:R-:W-:Y:S01]  /*2ee0*/  F2FP.BF16.F32.PACK_AB R149, R38, R99 ;  /* 0x000000632695723e */ /* 0x000fe200000010ff */
[----:B------:R-:W-:-:S05]  /*2ef0*/  IMAD.MOV.U32 R99, RZ, RZ, R119 ;  /* 0x000000ffff637224 */ /* 0x000fca00078e0077 */
[----:B------:R-:W2:Y:S01]  /*2f00*/  MUFU.EX2 R6, R87 ;  /* 0x0000005700067308 */ /* 0x000ea20000000800 */
[----:B-1----:R-:W-:-:S07]  /*2f10*/  FADD.FTZ R42, R150, R9 ;  /* 0x00000009962a7221 */ /* 0x002fce0000010000 */
[----:B------:R-:W1:Y:S01]  /*2f20*/  MUFU.EX2 R81, R81 ;  /* 0x0000005100517308 */ /* 0x000e620000000800 */
[----:B0-----:R-:W-:Y:S01]  /*2f30*/  FADD.FTZ R7, R103, R8 ;  /* 0x0000000867077221 */ /* 0x001fe20000010000 */
[----:B--2---:R-:W-:-:S03]  /*2f40*/  F2FP.BF16.F32.PACK_AB R151, R6, R103 ;  /* 0x000000670697723e */ /* 0x004fc600000010ff */
[----:B------:R-:W-:Y:S01]  /*2f50*/  FADD.FTZ R7, R6, R7 ;  /* 0x0000000706077221 */ /* 0x000fe20000010000 */
[----:B------:R-:W-:Y:S02]  /*2f60*/  IMAD.MOV.U32 R103, RZ, RZ, R119 ;  /* 0x000000ffff677224 */ /* 0x000fe400078e0077 */
[C---:B-1----:R-:W-:Y:S01]  /*2f70*/  FADD.FTZ R9, R81.reuse, R42 ;  /* 0x0000002a51097221 */ /* 0x042fe20000010000 */
        /* <DEDUP_REMOVED lines=20> */
[----:B------:R-:W-:Y:S01]  /*30c0*/  UIADD3 UR47, UR47, -0x2, URZ ;  /* 0xfffffffe2f2f7890 */ /* 0x000fe2000fffe03f */
[----:B------:R-:W-:Y:S01]  /*30d0*/  UMOV UR22, UR37 ;  /* 0x0000002500167c82 */ /* 0x000fe20008000000 */
[----:B------:R-:W-:-:S10]  /*30e0*/  UMOV UR21, UR38 ;  /* 0x0000002600157c82 */ /* 0x000fd40008000000 */
.L_x_12744:
[----:B------:R-:W-:Y:S01]  /*30f0*/  ISETP.NE.AND P2, PT, RZ, UR42, PT ;  /* 0x0000002aff007c0c */ /* 0x000fe2000bf45270 */
[----:B------:R-:W-:-:S04]  /*3100*/  UISETP.NE.AND UP0, UPT, UR21, 0x1, UPT ;  /* 0x000000011500788c */ /* 0x000fc8000bf05270 */
[----:B------:R-:W-:-:S04]  /*3110*/  USEL UR37, URZ, 0x1, UP0 ;  /* 0x000000013f257887 */ /* 0x000fc80008000000 */
[----:B------:R-:W-:-:S04]  /*3120*/  ULOP3.LUT UR37, UR22, UR37, URZ, 0x3c, !UPT ;  /* 0x0000002516257292 */ /* 0x000fc8000f8e3c3f */
[----:B------:R-:W-:Y:S08]  /*3130*/  @P2 BRA `(.L_x_12734) ;  /* 0x0000000000382947 */ /* 0x000ff00003800000 */
[----:B------:R-:W-:Y:S05]  /*3140*/  @!P0 BRA `(.L_x_12735) ;  /* 0x0000000000048947 */ /* 0x000fea0003800000 */
[----:B------:R-:W-:Y:S01]  /*3150*/  BPT.TRAP 0x1 ;  /* 0x000000040000795c */ /* 0x000fe20000300000 */
.L_x_12735:
        /* <DEDUP_REMOVED lines=9> */
.L_x_12736:
[----:B-1----:R-:W-:Y:S05]  /*31f0*/  @P1 BRA `(.L_x_12734) ;  /* 0x0000000000081947 */ /* 0x002fea0003800000 */
[----:B------:R-:W1:Y:S02]  /*3200*/  SYNCS.PHASECHK.TRANS64.TRYWAIT P1, [UR6+0x16830], R0 ;  /* 0x01683000ff0075a7 */ /* 0x000e640008020146 */
[----:B-1----:R-:W-:Y:S05]  /*3210*/  @!P1 BRA `(.L_x_12737) ;  /* 0x0000006c00849947 */ /* 0x002fea0003800000 */
.L_x_12734:
        /* <DEDUP_REMOVED lines=9> */
[----:B------:R-:W-:-:S04]  /*32b0*/  ULEA UR18, UR38, UR20, 0xa ;  /* 0x0000001426127291 */ /* 0x000fc8000f8e503f */
[----:B------:R-:W-:Y:S02]  /*32c0*/  UIADD3 UR6, UR18, 0x2, URZ ;  /* 0x0000000212067890 */ /* 0x000fe4000fffe03f */
[----:B------:R-:W-:Y:S02]  /*32d0*/  UIADD3 UR10, UR18, 0x4, URZ ;  /* 0x00000004120a7890 */ /* 0x000fe4000fffe03f */
[----:B------:R-:W-:Y:S01]  /*32e0*/  UIADD3 UR14, UR18, 0x6, URZ ;  /* 0x00000006120e7890 */ /* 0x000fe2000fffe03f */
        /* <DEDUP_REMOVED lines=15> */
.L_x_12739:
[----:B------:R-:W-:Y:S01]  /*33e0*/  ULEA UR6, UR21, UR44, 0x3 ;  /* 0x0000002c15067291 */ /* 0x000fe2000f8e183f */
[----:B------:R-:W-:-:S05]  /*33f0*/  IMAD.U32 R0, RZ, RZ, UR22 ;  /* 0x00000016ff007e24 */ /* 0x000fca000f8e00ff */
[----:B------:R-:W-:-:S04]  /*3400*/  SHF.L.U32 R0, R0, 0x1f, RZ ;  /* 0x0000001f00007819 */ /* 0x000fc800000006ff */
[----:B------:R0:W1:Y:S01]  /*3410*/  SYNCS.PHASECHK.TRANS64.TRYWAIT P1, [UR6+0x16850], R0 ;  /* 0x01685000ff0075a7 */ /* 0x0000620008020146 */
[----:B------:R-:W-:Y:S05]  /*3420*/  @!P0 BRA `(.L_x_12740) ;  /* 0x0000000000048947 */ /* 0x000fea0003800000 */
[----:B------:R-:W-:Y:S01]  /*3430*/  BPT.TRAP 0x1 ;  /* 0x000000040000795c */ /* 0x000fe20000300000 */
.L_x_12740:
[----:B-1----:R-:W-:Y:S05]  /*3440*/  @P1 BRA `(.L_x_12738) ;  /* 0x0000000000081947 */ /* 0x002fea0003800000 */
[----:B------:R-:W1:Y:S02]  /*3450*/  SYNCS.PHASECHK.TRANS64.TRYWAIT P1, [UR6+0x16850], R0 ;  /* 0x01685000ff0075a7 */ /* 0x000e640008020146 */
[----:B-1----:R-:W-:Y:S05]  /*3460*/  @!P1 BRA `(.L_x_12741) ;  /* 0x0000006c00089947 */ /* 0x002fea0003800000 */
.L_x_12738:
[----:B------:R-:W-:Y:S01]  /*3470*/  UIADD3 UR6, UR44, 0x400, URZ ;  /* 0x000004002c067890 */ /* 0x000fe2000fffe03f */
[----:B------:R-:W-:Y:S01]  /*3480*/  WARPGROUP.ARRIVE ;  /* 0x00000000000079c5 */ /* 0x000fe20000000000 */
[----:B------:R-:W-:-:S05]  /*3490*/  UMOV UR7, 0x40000040 ;  /* 0x4000004000077882 */ /* 0x000fca0000000000 */
[----:B-1----:R-:W1:Y:S01]  /*34a0*/  S2R R3, SR_TID.X ;  /* 0x0000000000037919 */ /* 0x002e620000002100 */
[----:B------:R-:W-:Y:S01]  /*34b0*/  USHF.R.U32.HI UR6, URZ, 0x4, UR6 ;  /* 0x000000043f067899 */ /* 0x000fe20008011606 */
[----:B0-----:R-:W-:-:S03]  /*34c0*/  VIADD R0, R18, 0x9 ;  /* 0x0000000912007836 */ /* 0x001fc60000000000 */
[----:B------:R-:W-:-:S04]  /*34d0*/  ULOP3.LUT UR6, UR6, 0x3fff, URZ, 0xc0, !UPT ;  /* 0x00003fff06067892 */ /* 0x000fc8000f8ec03f */
[----:B------:R-:W-:-:S07]  /*34e0*/  ULEA UR10, UR21, UR6, 0xa ;  /* 0x00000006150a7291 */ /* 0x000fce000f8e503f */
[----:B------:R-:W-:Y:S02]  /*34f0*/  UMOV UR6, UR10 ;  /* 0x0000000a00067c82 */ /* 0x000fe40008000000 */
[----:B------:R-:W-:Y:S01]  /*3500*/  HGMMA.64x64x16.F32.BF16 R88, R120, gdesc[UR4].tnspB, R88, gsb0 ;  /* 0x40e0000478587df0 */ /* 0x000fe20008001858 */
[----:B------:R-:W-:Y:S01]  /*3510*/  UIADD3 UR6, UR10, 0x80, URZ ;  /* 0x000000800a067890 */ /* 0x000fe2000fffe03f */
[----:B------:R-:W-:Y:S01]  /*3520*/  UMOV UR7, 0x40000040 ;  /* 0x4000004000077882 */ /* 0x000fe20000000000 */
[----:B-1----:R-:W-:-:S04]  /*3530*/  ISETP.GE.U32.AND P1, PT, R3, 0x180, PT ;  /* 0x000001800300780c */ /* 0x002fc80003f26070 */
[----:B------:R-:W-:Y:S01]  /*3540*/  SEL R0, R0, 0x9, !P1 ;  /* 0x0000000900007807 */ /* 0x000fe20004800000 */
[----:B------:R-:W-:Y:S02]  /*3550*/  WARPGROUP.DEPBAR.LE gsb0, 0x0 ;  /* 0x00008000000079c5 */ /* 0x000fe40000010000 */
[----:B------:R-:W-:-:S06]  /*3560*/  WARPGROUP.ARRIVE ;  /* 0x00000000000079c5 */ /* 0x000fcc0000000000 */
[----:B------:R-:W-:Y:S01]  /*3570*/  HGMMA.64x64x16.F32.BF16 R88, R124, gdesc[UR4].tnspB, R88, gsb0 ;  /* 0x40e000047c587df0 */ /* 0x000fe20008001858 */
[----:B------:R-:W-:Y:S01]  /*3580*/  UIADD3 UR6, UR10, 0x100, URZ ;  /* 0x000001000a067890 */ /* 0x000fe2000fffe03f */
[----:B------:R-:W-:Y:S01]  /*3590*/  UMOV UR7, 0x40000040 ;  /* 0x4000004000077882 */ /* 0x000fe20000000000 */
        /* <DEDUP_REMOVED lines=27> */
[----:B------:R-:W-:Y:S03]  /*3750*/  HGMMA.64x64x16.F32.BF16 R88, R148, gdesc[UR4].tnspB, R88, gsb0 ;  /* 0x40e0000494587df0 */ /* 0x000fe60008001858 */
[----:B------:R-:W-:Y:S02]  /*3760*/  WARPGROUP.DEPBAR.LE gsb0, 0x0 ;  /* 0x00008000000079c5 */ /* 0x000fe40000010000 */
[----:B------:R0:W-:Y:S06]  /*3770*/  BAR.ARV R0, 0x100 ;  /* 0x000400000000751d */ /* 0x0001ec0000002000 */
[----:B------:R-:W-:Y:S05]  /*3780*/  @!P0 BRA `(.L_x_12742) ;  /* 0x0000000000048947 */ /* 0x000fea0003800000 */
[----:B------:R-:W-:Y:S01]  /*3790*/  BPT.TRAP 0x1 ;  /* 0x000000040000795c */ /* 0x000fe20000300000 */
.L_x_12742:
        /* <DEDUP_REMOVED lines=77> */
[C---:B------:R-:W-:Y:S01]  /*3c70*/  FADD.FTZ R15, -R3.reuse, R4 ;  /* 0x00000004030f7221 */ /* 0x040fe20000010100 */
[----:B0-----:R-:W-:-:S03]  /*3c80*/  FMUL.FTZ R121, R3, R0 ;  /* 0x0000000003797220 */ /* 0x001fc60000410000 */
[-C--:B------:R-:W-:Y:S01]  /*3c90*/  FMUL.FTZ R15, R15, R0.reuse ;  /* 0x000000000f0f7220 */ /* 0x080fe20000410000 */
[----:B------:R-:W-:Y:S01]  /*3ca0*/  FADD.FTZ R21, -R5, R6 ;  /* 0x0000000605157221 */ /* 0x000fe20000010100 */
[-CC-:B------:R-:W-:Y:S01]  /*3cb0*/  FFMA.FTZ R129, R41, R0.reuse, -R121.reuse ;  /* 0x0000000029817223 */ /* 0x180fe20000010879 */
[-CC-:B------:R-:W-:Y:S01]  /*3cc0*/  FFMA.FTZ R41, R53, R0.reuse, -R121.reuse ;  /* 0x0000000035297223 */ /* 0x180fe20000010879 */
[-C--:B------:R-:W-:Y:S01]  /*3cd0*/  FMUL.FTZ R53, R5, R0.reuse ;  /* 0x0000000005357220 */ /* 0x080fe20000410000 */
[-CC-:B------:R-:W-:Y:S01]  /*3ce0*/  FFMA.FTZ R131, R45, R0.reuse, -R121.reuse ;  /* 0x000000002d837223 */ /* 0x180fe20000010879 */
[----:B------:R0:W-:Y:S01]  /*3cf0*/  MUFU.EX2 R6, R15 ;  /* 0x0000000f00067308 */ /* 0x0001e20000000800 */
        /* <DEDUP_REMOVED lines=60> */
[----:B------:R-:W-:-:S04]  /*40c0*/  FFMA.FTZ R151, R86, R0, -R53 ;  /* 0x0000000056977223 */ /* 0x000fc80000010835 */
        /* <DEDUP_REMOVED lines=37> */
[----:B------:R-:W-:-:S06]  /*4320*/  FFMA.FTZ R36, R71, R0, -R53 ;  /* 0x0000000047247223 */ /* 0x000fcc0000010835 */
        /* <DEDUP_REMOVED lines=16> */
[----:B------:R-:W-:-:S06]  /*4430*/  FFMA.FTZ R38, R75, R0, -R53 ;  /* 0x000000004b267223 */ /* 0x000fcc0000010835 */
        /* <DEDUP_REMOVED lines=31> */
[-CC-:B------:R-:W-:Y:S01]  /*4630*/  FFMA.FTZ R42, R83, R0.reuse, -R53.reuse ;  /* 0x00000000532a7223 */ /* 0x180fe20000010835 */
[----:B------:R-:W-:-:S05]  /*4640*/  FFMA.FTZ R53, R87, R0, -R53 ;  /* 0x0000000057357223 */ /* 0x000fca0000010835 */
        /* <DEDUP_REMOVED lines=44> */
.L_x_12743:
[----:B------:R-:W-:Y:S01]  /*4910*/  ULEA UR6, UR21, UR44, 0x3 ;  /* 0x0000002c15067291 */ /* 0x000fe2000f8e183f */
[----:B------:R-:W-:Y:S01]  /*4920*/  ISETP.LT.AND P1, PT, RZ, UR47, PT ;  /* 0x0000002fff007c0c */ /* 0x000fe2000bf21270 */
[----:B------:R-:W-:Y:S01]  /*4930*/  UIADD3 UR7, UR47, -0x1, URZ ;  /* 0xffffffff2f077890 */ /* 0x000fe2000fffe03f */
[----:B------:R-:W-:Y:S01]  /*4940*/  F2FP.BF16.F32.PACK_AB R122, R123, R122 ;  /* 0x0000007a7b7a723e */ /* 0x000fe200000010ff */
[----:B------:R-:W-:Y:S01]  /*4950*/  UIADD3 UR6, UR6, 0x16860, URZ ;  /* 0x0001686006067890 */ /* 0x000fe2000fffe03f */
[----:B------:R-:W-:Y:S01]  /*4960*/  F2FP.BF16.F32.PACK_AB R124, R125, R124 ;  /* 0x0000007c7d7c723e */ /* 0x000fe200000010ff */
[----:B------:R-:W-:Y:S01]  /*4970*/  UMOV UR22, UR37 ;  /* 0x0000002500167c82 */ /* 0x000fe20008000000 */
[----:B------:R-:W-:Y:S01]  /*4980*/  UMOV UR21, UR38 ;  /* 0x0000002600157c82 */ /* 0x000fe20008000000 */
[----:B------:R-:W-:Y:S01]  /*4990*/  UPRMT UR6, UR41, 0x654, UR6 ;  /* 0x0000065429067896 */ /* 0x000fe20008000006 */
[----:B------:R-:W-:Y:S01]  /*49a0*/  F2FP.BF16.F32.PACK_AB R126, R127, R126 ;  /* 0x0000007e7f7e723e */ /* 0x000fe200000010ff */
[----:B------:R-:W-:Y:S01]  /*49b0*/  UMOV UR47, UR7 ;  /* 0x00000007002f7c82 */ /* 0x000fe20008000000 */
[----:B------:R-:W-:Y:S01]  /*49c0*/  F2FP.BF16.F32.PACK_AB R128, R129, R128 ;  /* 0x000000808180723e */ /* 0x000fe200000010ff */
[----:B------:R-:W-:Y:S01]  /*49d0*/  FMUL.FTZ R88, R88, R6 ;  /* 0x0000000658587220 */ /* 0x000fe20000410000 */
[----:B------:R-:W-:Y:S01]  /*49e0*/  F2FP.BF16.F32.PACK_AB R130, R131, R130 ;  /* 0x000000828382723e */ /* 0x000fe200000010ff */
        /* <DEDUP_REMOVED lines=62> */
.L_x_12733:
[----:B------:R-:W-:Y:S06]  /*4dd0*/  BAR.ARV 0x8, 0x200 ;  /* 0x0208000000007b1d */ /* 0x000fec0000002000 */
[----:B------:R-:W-:Y:S05]  /*4de0*/  @!P0 BRA `(.L_x_12745) ;  /* 0x0000000000048947 */ /* 0x000fea0003800000 */
[----:B------:R-:W-:Y:S01]  /*4df0*/  BPT.TRAP 0x1 ;  /* 0x000000040000795c */ /* 0x000fe20000300000 */
.L_x_12745:
[----:B------:R-:W-:Y:S01]  /*4e00*/  ULEA UR4, UR38, UR44, 0x3 ;  /* 0x0000002c26047291 */ /* 0x000fe2000f8e183f */
[----:B------:R-:W-:-:S05]  /*4e10*/  IMAD.U32 R4, RZ, RZ, UR37 ;  /* 0x00000025ff047e24 */ /* 0x000fca000f8e00ff */
[----:B------:R-:W-:-:S04]  /*4e20*/  SHF.L.U32 R4, R4, 0x1f, RZ ;  /* 0x0000001f04047819 */ /* 0x000fc800000006ff */
[----:B------:R0:W1:Y:S01]  /*4e30*/  SYNCS.PHASECHK.TRANS64.TRYWAIT P1, [UR4+0x16850], R4 ;  /* 0x01685004ff0075a7 */ /* 0x0000620008020144 */
[----:B------:R-:W-:Y:S05]  /*4e40*/  @!P0 BRA `(.L_x_12746) ;  /* 0x0000000000048947 */ /* 0x000fea0003800000 */
[----:B------:R-:W-:Y:S01]  /*4e50*/  BPT.TRAP 0x1 ;  /* 0x000000040000795c */ /* 0x000fe20000300000 */
.L_x_12746:
[----:B-1----:R-:W-:Y:S05]  /*4e60*/  @P1 BRA `(.L_x_12747) ;  /* 0x0000000000081947 */ /* 0x002fea0003800000 */
[----:B------:R-:W1:Y:S02]  /*4e70*/  SYNCS.PHASECHK.TRANS64.TRYWAIT P1, [UR4+0x16850], R4 ;  /* 0x01685004ff0075a7 */ /* 0x000e640008020144 */
[----:B-1----:R-:W-:Y:S05]  /*4e80*/  @!P1 BRA `(.L_x_12748) ;  /* 0x0000005000989947 */ /* 0x002fea0003800000 */
.L_x_12747:
[----:B------:R-:W-:Y:S01]  /*4e90*/  UIADD3 UR5, UR44, 0x400, URZ ;  /* 0x000004002c057890 */ /* 0x000fe2000fffe03f */
[----:B------:R-:W-:Y:S01]  /*4ea0*/  WARPGROUP.ARRIVE ;  /* 0x00000000000079c5 */ /* 0x000fe20000000000 */
[----:B------:R-:W-:Y:S01]  /*4eb0*/  UMOV UR7, 0x40000040 ;  /* 0x4000004000077882 */ /* 0x000fe20000000000 */
[----:B------:R-:W-:Y:S01]  /*4ec0*/  UMOV UR11, 0x40000040 ;  /* 0x40000040000b7882 */ /* 0x000fe20000000000 */
[----:B------:R-:W-:Y:S01]  /*4ed0*/  USHF.R.U32.HI UR5, URZ, 0x4, UR5 ;  /* 0x000000043f057899 */ /* 0x000fe20008011605 */
[----:B01----:R-:W0:Y:S01]  /*4ee0*/  SHFL.BFLY PT, R4, R9, 0x2, 0x1f ;  /* 0x0c401f0009047f89 */ /* 0x003e2200000e0000 */
[----:B------:R-:W-:Y:S02]  /*4ef0*/  IMAD.MOV.U32 R37, RZ, RZ, RZ ;  /* 0x000000ffff257224 */ /* 0x000fe400078e00ff */
[----:B------:R-:W-:Y:S01]  /*4f00*/  ULOP3.LUT UR5, UR5, 0x3fff, URZ, 0xc0, !UPT ;  /* 0x00003fff05057892 */ /* 0x000fe2000f8ec03f */
[----:B------:R-:W1:Y:S01]  /*4f10*/  SHFL.BFLY PT, R6, R7, 0x2, 0x1f ;  /* 0x0c401f0007067f89 */ /* 0x000e6200000e0000 */
[----:B------:R-:W-:-:S02]  /*4f20*/  IMAD.MOV.U32 R45, RZ, RZ, -0x800000 ;  /* 0xff800000ff2d7424 */ /* 0x000fc400078e00ff */
[----:B------:R-:W-:Y:S01]  /*4f30*/  ULEA UR6, UR38, UR5, 0xa ;  /* 0x0000000526067291 */ /* 0x000fe2000f8e503f */
[----:B------:R-:W-:-:S03]  /*4f40*/  IMAD.MOV.U32 R44, RZ, RZ, -0x800000 ;  /* 0xff800000ff2c7424 */ /* 0x000fc600078e00ff */
[----:B------:R-:W-:-:S05]  /*4f50*/  UIADD3 UR8, UR6, 0x80, URZ ;  /* 0x0000008006087890 */ /* 0x000fca000fffe03f */
[----:B------:R-:W-:Y:S01]  /*4f60*/  HGMMA.64x64x16.F32.BF16 R88, R120, gdesc[UR4].tnspB, R88, gsb0 ;  /* 0x40e0000478587df0 */ /* 0x000fe20008001858 */
[----:B------:R-:W-:Y:S01]  /*4f70*/  UMOV UR7, 0x40000040 ;  /* 0x4000004000077882 */ /* 0x000fe20000000000 */
[----:B------:R-:W-:Y:S01]  /*4f80*/  UMOV UR10, UR8 ;  /* 0x00000008000a7c82 */ /* 0x000fe20008000000 */
[----:B------:R-:W-:Y:S01]  /*4f90*/  UIADD3 UR8, UR6, 0x100, URZ ;  /* 0x0000010006087890 */ /* 0x000fe2000fffe03f */
[----:B0-----:R-:W-:Y:S01]  /*4fa0*/  FADD.FTZ R4, R4, R9 ;  /* 0x0000000904047221 */ /* 0x001fe20000010000 */
[----:B-1----:R-:W-:-:S04]  /*4fb0*/  FADD.FTZ R6, R6, R7 ;  /* 0x0000000706067221 */ /* 0x002fc80000010000 */
        /* <DEDUP_REMOVED lines=13> */
[----:B------:R-:W-:Y:S01]  /*5090*/  @P1 FFMA.FTZ R45, R4, R3, R7 ;  /* 0x00000003042d1223 */ /* 0x000fe20000010007 */
[----:B------:R-:W-:Y:S02]  /*50a0*/  WARPGROUP.DEPBAR.LE gsb0, 0x0 ;  /* 0x00008000000079c5 */ /* 0x000fe40000010000 */
[----:B------:R-:W-:Y:S01]  /*50b0*/  WARPGROUP.ARRIVE ;  /* 0x00000000000079c5 */ /* 0x000fe20000000000 */
[----:B------:R2:W0:Y:S01]  /*50c0*/  @P2 MUFU.RCP R6, R13 ;  /* 0x0000000d00062308 */ /* 0x0004220000001000 */
[----:B-1----:R-:W-:-:S04]  /*50d0*/  @P2 FMUL.FTZ R8, R8, 0.69314718246459960938 ;  /* 0x3f31721808082820 */ /* 0x002fc80000410000 */
[----:B------:R-:W-:Y:S01]  /*50e0*/  HGMMA.64x64x16.F32.BF16 R88, R124, gdesc[UR8].tnspB, R88, gsb0 ;  /* 0x40e000087c587df0 */ /* 0x000fe20008001858 */
[----:B------:R-:W-:Y:S01]  /*50f0*/  UMOV UR10, UR8 ;  /* 0x00000008000a7c82 */ /* 0x000fe20008000000 */
[----:B------:R-:W-:Y:S01]  /*5100*/  UMOV UR11, 0x40000040 ;  /* 0x40000040000b7882 */ /* 0x000fe20000000000 */
[----:B------:R-:W-:Y:S01]  /*5110*/  UIADD3 UR8, UR6, 0x180, URZ ;  /* 0x0000018006087890 */ /* 0x000fe2000fffe03f */
[----:B------:R-:W-:Y:S01]  /*5120*/  @P2 FFMA.FTZ R44, R9, R5, R8 ;  /* 0x00000005092c2223 */ /* 0x000fe20000010008 */
[----:B------:R-:W-:Y:S02]  /*5130*/  WARPGROUP.DEPBAR.LE gsb0, 0x0 ;  /* 0x00008000000079c5 */ /* 0x000fe40000010000 */
[----:B------:R-:W-:-:S06]  /*5140*/  WARPGROUP.ARRIVE ;  /* 0x00000000000079c5 */ /* 0x000fcc0000000000 */
[----:B------:R-:W-:Y:S01]  /*5150*/  HGMMA.64x64x16.F32.BF16 R88, R128, gdesc[UR8].tnspB, R88, gsb0 ;  /* 0x40e0000880587df0 */ /* 0x000fe20008001858 */
[----:B------:R-:W-:Y:S01]  /*5160*/  UMOV UR10, UR8 ;  /* 0x00000008000a7c82 */ /* 0x000fe20008000000 */
[----:B------:R-:W-:Y:S01]  /*5170*/  UMOV UR11, 0x40000040 ;  /* 0x40000040000b7882 */ /* 0x000fe20000000000 */
[----:B------:R-:W-:Y:S01]  /*5180*/  UIADD3 UR8, UR6, 0x200, URZ ;  /* 0x0000020006087890 */ /* 0x000fe2000fffe03f */
        /* <DEDUP_REMOVED lines=11> */
[----:B------:R-:W-:Y:S02]  /*5240*/  UIADD3 UR8, UR6, 0x300, URZ ;  /* 0x0000030006087890 */ /* 0x000fe4000fffe03f */
[----:B------:R-:W-:Y:S01]  /*5250*/  UIADD3 UR6, UR6, 0x380, URZ ;  /* 0x0000038006067890 */ /* 0x000fe2000fffe03f */
[----:B------:R-:W-:Y:S02]  /*5260*/  WARPGROUP.DEPBAR.LE gsb0, 0x0 ;  /* 0x00008000000079c5 */ /* 0x000fe40000010000 */
[----:B------:R-:W-:-:S06]  /*5270*/  WARPGROUP.ARRIVE ;  /* 0x00000000000079c5 */ /* 0x000fcc0000000000 */
[----:B------:R-:W-:Y:S01]  /*5280*/  HGMMA.64x64x16.F32.BF16 R88, R140, gdesc[UR8].tnspB, R88, gsb0 ;  /* 0x40e000088c587df0 */ /* 0x000fe20008001858 */
[----:B------:R-:W-:Y:S01]  /*5290*/  UMOV UR10, UR8 ;  /* 0x00000008000a7c82 */ /* 0x000fe20008000000 */
[----:B------:R-:W-:Y:S01]  /*52a0*/  UMOV UR11, 0x40000040 ;  /* 0x40000040000b7882 */ /* 0x000fe20000000000 */
[----:B------:R-:W-:Y:S02]  /*52b0*/  WARPGROUP.DEPBAR.LE gsb0, 0x0 ;  /* 0x00008000000079c5 */ /* 0x000fe40000010000 */
[----:B------:R-:W-:-:S06]  /*52c0*/  WARPGROUP.ARRIVE ;  /* 0x00000000000079c5 */ /* 0x000fcc0000000000 */
[----:B------:R-:W-:Y:S03]  /*52d0*/  HGMMA.64x64x16.F32.BF16 R88, R144, gdesc[UR8].tnspB, R88, gsb0 ;  /* 0x40e0000890587df0 */ /* 0x000fe60008001858 */
[----:B------:R-:W-:Y:S02]  /*52e0*/  WARPGROUP.DEPBAR.LE gsb0, 0x0 ;  /* 0x00008000000079c5 */ /* 0x000fe40000010000 */
[----:B------:R-:W-:-:S06]  /*52f0*/  WARPGROUP.ARRIVE ;  /* 0x00000000000079c5 */ /* 0x000fcc0000000000 */
[----:B------:R-:W-:Y:S03]  /*5300*/  HGMMA.64x64x16.F32.BF16 R88, R148, gdesc[UR4].tnspB, R88, gsb0 ;  /* 0x40e0000494587df0 */ /* 0x000fe60008001858 */
[----:B------:R-:W-:Y:S02]  /*5310*/  WARPGROUP.DEPBAR.LE gsb0, 0x0 ;  /* 0x00008000000079c5 */ /* 0x000fe40000010000 */
[----:B0-23--:R-:W-:Y:S05]  /*5320*/  @!P0 BRA `(.L_x_12749) ;  /* 0x0000000000048947 */ /* 0x00dfea0003800000 */
[----:B------:R-:W-:Y:S01]  /*5330*/  BPT.TRAP 0x1 ;  /* 0x000000040000795c */ /* 0x000fe20000300000 */
.L_x_12749:
[----:B------:R-:W0:Y:S01]  /*5340*/  LDC R0, c[0x0][0xbe8] ;  /* 0x0002fa00ff007b82 */ /* 0x000e220000000800 */
[----:B------:R-:W-:Y:S01]  /*5350*/  ULDC UR10, c[0x0][0xc44] ;  /* 0x00031100000a7ab9 */ /* 0x000fe20000000800 */
[----:B------:R-:W-:Y:S01]  /*5360*/  IMAD R47, RZ, RZ, -UR43 ;  /* 0x8000002bff2f7e24 */ /* 0x000fe2000f8e02ff */
[----:B------:R-:W-:Y:S01]  /*5370*/  ULDC.64 UR8, c[0x0][0xb90] ;  /* 0x0002e40000087ab9 */ /* 0x000fe20000000a00 */
[----:B------:R-:W-:Y:S02]  /*5380*/  IMAD.SHL.U32 R3, R2, 0x8, RZ ;  /* 0x0000000802037824 */ /* 0x000fe400078e00ff */
[-C--:B------:R-:W-:Y:S01]  /*5390*/  FMUL.FTZ R46, R91, R6.reuse ;  /* 0x000000065b2e7220 */ /* 0x080fe20000410000 */
[-C--:B------:R-:W-:Y:S01]  /*53a0*/  FMUL.FTZ R51, R90, R6.reuse ;  /* 0x000000065a337220 */ /* 0x080fe20000410000 */
[-C--:B------:R-:W-:Y:S01]  /*53b0*/  FMUL.FTZ R50, R95, R6.reuse ;  /* 0x000000065f327220 */ /* 0x080fe20000410000 */
[----:B------:R-:W1:Y:S01]  /*53c0*/  S2UR UR5, SR_SWINHI ;  /* 0x00000000000579c3 */ /* 0x000e620000002f00 */
        /* <DEDUP_REMOVED lines=13> */
[----:B------:R-:W-:Y:S01]  /*54a0*/  FMUL.FTZ R65, R118, R6 ;  /* 0x0000000676417220 */ /* 0x000fe20000410000 */
[----:B------:R-:W-:Y:S01]  /*54b0*/  IMAD R5, R16, 0x40, R3 ;  /* 0x0000004010057824 */ /* 0x000fe200078e0203 */
[----:B0-----:R-:W-:Y:S01]  /*54c0*/  ISETP.NE.AND P1, PT, R0, 0x1, PT ;  /* 0x000000010000780c */ /* 0x001fe20003f25270 */
[----:B------:R-:W0:Y:S01]  /*54d0*/  LDC.64 R38, c[0x0][0xb98] ;  /* 0x0002e600ff267b82 */ /* 0x000e220000000a00 */
[----:B------:R-:W-:Y:S01]  /*54e0*/  UIADD3 UR4, UR4, 0x16860, URZ ;  /* 0x0001686004047890 */ /* 0x000fe2000fffe03f */
[-C--:B------:R-:W-:Y:S01]  /*54f0*/  FMUL.FTZ R40, R89, R37.reuse ;  /* 0x0000002559287220 */ /* 0x080fe20000410000 */
[-C--:B------:R-:W-:Y:S01]  /*5500*/  FMUL.FTZ R43, R88, R37.reuse ;  /* 0x00000025582b7220 */ /* 0x080fe20000410000 */
[-C--:B------:R-:W-:Y:S01]  /*5510*/  FMUL.FTZ R41, R93, R37.reuse ;  /* 0x000000255d297220 */ /* 0x080fe20000410000 */
[----:B------:R-:W-:Y:S01]  /*5520*/  UPRMT UR4, UR41, 0x654, UR4 ;  /* 0x0000065429047896 */ /* 0x000fe20008000004 */
[----:B------:R-:W-:Y:S01]  /*5530*/  FMUL.FTZ R42, R92, R37 ;  /* 0x000000255c2a7220 */ /* 0x000fe20000410000 */
[----:B------:R-:W-:Y:S01]  /*5540*/  UMOV UR6, UR44 ;  /* 0x0000002c00067c82 */ /* 0x000fe20008000000 */
[----:B-1----:R-:W-:Y:S01]  /*5550*/  UMOV UR7, UR5 ;  /* 0x0000000500077c82 */ /* 0x002fe20008000000 */
[----:B------:R-:W-:Y:S01]  /*5560*/  UIADD3 UR5, -UR45, URZ, URZ ;  /* 0x0000003f2d057290 */ /* 0x000fe2000fffe13f */
[----:B------:R-:W-:Y:S01]  /*5570*/  MOV R28, UR6 ;  /* 0x00000006001c7c02 */ /* 0x000fe20008000f00 */
[----:B------:R-:W-:-:S02]  /*5580*/  IMAD.U32 R29, RZ, RZ, UR7 ;  /* 0x00000007ff1d7e24 */ /* 0x000fc4000f8e00ff */
[----:B------:R-:W-:Y:S01]  /*5590*/  FMUL.FTZ R12, R101, R37 ;  /* 0x00000025650c7220 */ /* 0x000fe20000410000 */
[----:B------:R-:W1:Y:S01]  /*55a0*/  @P1 LDC R20, c[0x0][0xbec] ;  /* 0x0002fb00ff141b82 */ /* 0x000e620000000800 */
[----:B------:R-:W-:Y:S01]  /*55b0*/  UIMAD UR10, UR10, UR5, UR43 ;  /* 0x000000050a0a72a4 */ /* 0x000fe2000f8e022b */
[----:B------:R-:W-:-:S04]  /*55c0*/  IMAD.WIDE R10, R152, 0x2, R28 ;  /* 0x00000002980a7825 */ /* 0x000fc800078e021c */
[-C--:B------:R-:W-:Y:S01]  /*55d0*/  FMUL.FTZ R35, R100, R37.reuse ;  /* 0x0000002564237220 */ /* 0x080fe20000410000 */
[----:B------:R-:W-:Y:S01]  /*55e0*/  FMUL.FTZ R15, R97, R37 ;  /* 0x00000025610f7220 */ /* 0x000fe20000410000 */
[----:B------:R-:W-:Y:S01]  /*55f0*/  USHF.R.S32.HI UR11, URZ, 0x1f, UR10 ;  /* 0x0000001f3f0b7899 */ /* 0x000fe2000801140a */
[----:B--2---:R-:W-:Y:S01]  /*5600*/  IMAD R47, R24, R47, UR46 ;  /* 0x0000002e182f7e24 */ /* 0x004fe2000f8e022f */
[C---:B------:R-:W-:Y:S01]  /*5610*/  IADD3 R27, P0, R10.reuse, 0x60, RZ ;  /* 0x000000600a1b7810 */ /* 0x040fe20007f1e0ff */
[----:B------:R-:W2:Y:S01]  /*5620*/  @P1 LDC R69, c[0x0][0xbf0] ;  /* 0x0002fc00ff451b82 */ /* 0x000ea20000000800 */
[----:B------:R-:W-:Y:S01]  /*5630*/  UIMAD UR5, UR11, UR8, URZ ;  /* 0x000000080b0572a4 */ /* 0x000fe2000f8e023f */
[----:B------:R-:W-:Y:S01]  /*5640*/  IMAD R73, R47, 0xc0, R23 ;  /* 0x000000c02f497824 */ /* 0x000fe200078e0217 */
[----:B------:R-:W-:Y:S01]  /*5650*/  LOP3.LUT R6, R27, 0x380, RZ, 0xc0, !PT ;  /* 0x000003801b067812 */ /* 0x000fe200078ec0ff */
[----:B------:R-:W-:Y:S01]  /*5660*/  IMAD.WIDE R28, R5, 0x2, R28 ;  /* 0x00000002051c7825 */ /* 0x000fe200078e021c */
[----:B------:R-:W-:Y:S01]  /*5670*/  UIMAD.WIDE.U32 UR6, UR10, UR8, URZ ;  /* 0x000000080a0672a5 */ /* 0x000fe2000f8e003f */
[----:B------:R-:W-:Y:S01]  /*5680*/  IADD3 R25, P2, R10, 0x40, RZ ;  /* 0x000000400a197810 */ /* 0x000fe20007f5e0ff */
[----:B------:R-:W-:Y:S01]  /*5690*/  UIMAD UR5, UR10, UR9, UR5 ;  /* 0x000000090a0572a4 */ /* 0x000fe2000f8e0205 */
[----:B------:R-:W-:Y:S01]  /*56a0*/  SHF.R.U64 R6, R6, 0x3, RZ ;  /* 0x0000000306067819 */ /* 0x000fe200000012ff */
[----:B------:R-:W-:Y:S01]  /*56b0*/  IMAD.X R9, RZ, RZ, R11, P0 ;  /* 0x000000ffff097224 */ /* 0x000fe200000e060b */
[----:B------:R-:W-:Y:S01]  /*56c0*/  LOP3.LUT R4, R25, 0x380, RZ, 0xc0, !PT ;  /* 0x0000038019047812 */ /* 0x000fe200078ec0ff */
[----:B------:R-:W-:Y:S01]  /*56d0*/  UIADD3 UR5, UR7, UR5, URZ ;  /* 0x0000000507057290 */ /* 0x000fe2000fffe03f */
[----:B------:R-:W-:Y:S01]  /*56e0*/  LOP3.LUT R8, R6, R27, RZ, 0x3c, !PT ;  /* 0x0000001b06087212 */ /* 0x000fe200078e3cff */
[----:B------:R-:W-:Y:S01]  /*56f0*/  IMAD.MOV.U32 R67, RZ, RZ, R73 ;  /* 0x000000ffff437224 */ /* 0x000fe200078e0049 */
[----:B------:R-:W-:Y:S01]  /*5700*/  IADD3 R27, P0, R28, 0x1800, RZ ;  /* 0x000018001c1b7810 */ /* 0x000fe20007f1e0ff */
[----:B------:R-:W-:Y:S01]  /*5710*/  IMAD.U32 R48, RZ, RZ, UR6 ;  /* 0x00000006ff307e24 */ /* 0x000fe2000f8e00ff */
[----:B------:R-:W-:Y:S01]  /*5720*/  MOV R49, UR7 ;  /* 0x0000000700317c02 */ /* 0x000fe20008000f00 */
[----:B-1----:R-:W-:Y:S01]  /*5730*/  @P1 IMAD.HI.U32 R20, R73, R20, RZ ;  /* 0x0000001449141227 */ /* 0x002fe200078e00ff */
[----:B------:R-:W-:Y:S01]  /*5740*/  LOP3.LUT R26, R27, 0x380, RZ, 0xc0, !PT ;  /* 0x000003801b1a7812 */ /* 0x000fe200078ec0ff */
[----:B------:R-:W-:Y:S01]  /*5750*/  USHF.R.S32.HI UR7, URZ, 0x1f, UR45 ;  /* 0x0000001f3f077899 */ /* 0x000fe2000801142d */
[----:B------:R-:W-:Y:S01]  /*5760*/  SHF.R.U64 R4, R4, 0x3, RZ ;  /* 0x0000000304047819 */ /* 0x000fe200000012ff */
[----:B------:R-:W-:Y:S01]  /*5770*/  IMAD.U32 R49, RZ, RZ, UR5 ;  /* 0x00000005ff317e24 */ /* 0x000fe2000f8e00ff */
[----:B------:R-:W-:Y:S01]  /*5780*/  IADD3 R21, P3, R10, 0x20, RZ ;  /* 0x000000200a157810 */ /* 0x000fe20007f7e0ff */
[----:B------:R-:W-:Y:S01]  /*5790*/  SYNCS.ARRIVE.TRANS64.RED.A1T0 RZ, [UR4], RZ ;  /* 0x000000ffffff79a7 */ /* 0x000fe20008100404 */
[----:B--2---:R-:W-:Y:S01]  /*57a0*/  @P1 SHF.R.U32.HI R67, RZ, R69, R20 ;  /* 0x00000045ff431219 */ /* 0x004fe20000011614 */
[----:B0-----:R-:W-:Y:S01]  /*57b0*/  IMAD.WIDE.U32 R48, R38, UR45, R48 ;  /* 0x0000002d26307c25 */ /* 0x001fe2000f8e0030 */
[----:B------:R-:W-:Y:S01]  /*57c0*/  SHF.R.U64 R26, R26, 0x3, RZ ;  /* 0x000000031a1a7819 */ /* 0x000fe200000012ff */
[----:B------:R-:W-:Y:S01]  /*57d0*/  ULDC.64 UR8, c[0x0][0xb88] ;  /* 0x0002e20000087ab9 */ /* 0x000fe20000000a00 */
[----:B------:R-:W-:Y:S01]  /*57e0*/  LOP3.LUT R6, R4, R25, RZ, 0x3c, !PT ;  /* 0x0000001904067212 */ /* 0x000fe200078e3cff */
[----:B------:R-:W-:Y:S01]  /*57f0*/  IMAD.MOV R69, RZ, RZ, -R67 ;  /* 0x000000ffff457224 */ /* 0x000fe200078e0a43 */
[----:B------:R-:W-:Y:S01]  /*5800*/  LOP3.LUT R4, R21, 0x380, RZ, 0xc0, !PT ;  /* 0x0000038015047812 */ /* 0x000fe200078ec0ff */
[----:B------:R-:W-:Y:S01]  /*5810*/  IMAD R64, R38, UR7, RZ ;  /* 0x0000000726407c24 */ /* 0x000fe2000f8e02ff */
[----:B------:R-:W-:Y:S01]  /*5820*/  LOP3.LUT R5, R10, 0x380, RZ, 0xc0, !PT ;  /* 0x000003800a057812 */ /* 0x000fe200078ec0ff */
[----:B------:R-:W-:Y:S01]  /*5830*/  IMAD R69, R0, R69, R73 ;  /* 0x0000004500457224 */ /* 0x000fe200078e0249 */
[----:B------:R-:W-:Y:S01]  /*5840*/  LOP3.LUT R26, R26, R27, RZ, 0x3c, !PT ;  /* 0x0000001b1a1a7212 */ /* 0x000fe200078e3cff */
[----:B------:R-:W-:Y:S01]  /*5850*/  IMAD.X R27, RZ, RZ, R29, P0 ;  /* 0x000000ffff1b7224 */ /* 0x000fe200000e061d */
[----:B------:R-:W-:Y:S01]  /*5860*/  SHF.R.U64 R4, R4, 0x3, RZ ;  /* 0x0000000304047819 */ /* 0x000fe200000012ff */
[----:B------:R-:W-:Y:S01]  /*5870*/  IMAD R64, R39, UR45, R64 ;  /* 0x0000002d27407c24 */ /* 0x000fe2000f8e0240 */
[----:B------:R-:W-:Y:S01]  /*5880*/  IADD3 R38, P0, R67, R48, RZ ;  /* 0x0000003043267210 */ /* 0x000fe20007f1e0ff */
[----:B------:R-:W-:Y:S01]  /*5890*/  IMAD.X R7, RZ, RZ, R11, P2 ;  /* 0x000000ffff077224 */ /* 0x000fe200010e060b */
[----:B------:R-:W-:Y:S01]  /*58a0*/  SHF.R.U64 R5, R5, 0x3, RZ ;  /* 0x0000000305057819 */ /* 0x000fe200000012ff */
[----:B------:R-:W-:Y:S01]  /*58b0*/  ULDC UR5, c[0x0][0xa88] ;  /* 0x0002a20000057ab9 */ /* 0x000fe20000000800 */
[----:B------:R-:W-:Y:S01]  /*58c0*/  SHF.R.S32.HI R39, RZ, 0x1f, R67 ;  /* 0x0000001fff277819 */ /* 0x000fe20000011443 */
[-C--:B------:R-:W-:Y:S01]  /*58d0*/  FMUL.FTZ R36, R96, R37.reuse ;  /* 0x0000002560247220 */ /* 0x080fe20000410000 */
[----:B------:R-:W-:Y:S01]  /*58e0*/  SHF.R.S32.HI R48, RZ, 0x1f, R69 ;  /* 0x0000001fff307819 */ /* 0x000fe20000011445 */
[-C--:B------:R-:W-:Y:S01]  /*58f0*/  FMUL.FTZ R13, R105, R37.reuse ;  /* 0x00000025690d7220 */ /* 0x080fe20000410000 */
[----:B------:R-:W-:Y:S01]  /*5900*/  IADD3 R25, P2, R28, 0x3000, RZ ;  /* 0x000030001c197810 */ /* 0x000fe20007f5e0ff */
[----:B------:R-:W-:Y:S01]  /*5910*/  FMUL.FTZ R34, R104, R37 ;  /* 0x0000002568227220 */ /* 0x000fe20000410000 */
[----:B------:R-:W-:Y:S01]  /*5920*/  LOP3.LUT R4, R4, R21, RZ, 0x3c, !PT ;  /* 0x0000001504047212 */ /* 0x000fe200078e3cff */
[----:B------:R-:W-:Y:S01]  /*5930*/  IMAD R48, R48, UR8, RZ ;  /* 0x0000000830307c24 */ /* 0x000fe2000f8e02ff */
[----:B------:R-:W-:Y:S01]  /*5940*/  LOP3.LUT R10, R5, R10, RZ, 0x3c, !PT ;  /* 0x0000000a050a7212 */ /* 0x000fe200078e3cff */
[----:B------:R-:W-:Y:S01]  /*5950*/  IMAD.X R5, RZ, RZ, R11, P3 ;  /* 0x000000ffff057224 */ /* 0x000fe200018e060b */
[----:B------:R-:W-:Y:S01]  /*5960*/  LOP3.LUT R21, R28, 0x380, RZ, 0xc0, !PT ;  /* 0x000003801c157812 */ /* 0x000fe200078ec0ff */
[----:B------:R-:W-:Y:S01]  /*5970*/  FMUL.FTZ R14, R109, R37 ;  /* 0x000000256d0e7220 */ /* 0x000fe20000410000 */
[----:B------:R-:W-:Y:S01]  /*5980*/  IADD3.X R39, R39, R49, R64, P0, !PT ;  /* 0x0000003127277210 */ /* 0x000fe200007fe440 */
[----:B------:R-:W-:Y:S01]  /*5990*/  IMAD R64, R0, UR5, RZ ;  /* 0x0000000500407c24 */ /* 0x000fe2000f8e02ff */
[----:B------:R-:W-:Y:S01]  /*59a0*/  LOP3.LUT R24, R25, 0x380, RZ, 0xc0, !PT ;  /* 0x0000038019187812 */ /* 0x000fe200078ec0ff */
[-C--:B------:R-:W-:Y:S01]  /*59b0*/  FMUL.FTZ R33, R108, R37.reuse ;  /* 0x000000256c217220 */ /* 0x080fe20000410000 */
[----:B------:R-:W-:Y:S01]  /*59c0*/  SHF.R.U64 R21, R21, 0x3, RZ ;  /* 0x0000000315157819 */ /* 0x000fe200000012ff */
[-C--:B------:R-:W-:Y:S01]  /*59d0*/  FMUL.FTZ R31, R113, R37.reuse ;  /* 0x00000025711f7220 */ /* 0x080fe20000410000 */
[----:B------:R-:W-:Y:S01]  /*59e0*/  IADD3 R71, P3, R28, 0x4800, RZ ;  /* 0x000048001c477810 */ /* 0x000fe20007f7e0ff */
[----:B------:R-:W-:Y:S01]  /*59f0*/  FMUL.FTZ R32, R112, R37 ;  /* 0x0000002570207220 */ /* 0x000fe20000410000 */
[----:B------:R-:W-:Y:S01]  /*5a00*/  MOV R70, R10 ;  /* 0x0000000a00467202 */ /* 0x000fe20000000f00 */
[C---:B------:R-:W-:Y:S01]  /*5a10*/  IMAD R11, R69.reuse, UR9, R48 ;  /* 0x00000009450b7c24 */ /* 0x040fe2000f8e0230 */
[----:B------:R-:W-:Y:S01]  /*5a20*/  MOV R67, R6 ;  /* 0x0000000600437202 */ /* 0x000fe20000000f00 */
[----:B------:R-:W-:Y:S01]  /*5a30*/  IMAD.WIDE.U32 R6, R69, UR8, R38 ;  /* 0x0000000845067c25 */ /* 0x000fe2000f8e0026 */
[----:B------:R-:W-:Y:S01]  /*5a40*/  SHF.R.U64 R24, R24, 0x3, RZ ;  /* 0x0000000318187819 */ /* 0x000fe200000012ff */
[----:B------:R-:W-:Y:S01]  /*5a50*/  ULDC.64 UR8, c[0x0][0xb50] ;  /* 0x0002d40000087ab9 */ /* 0x000fe20000000a00 */
[----:B------:R-:W-:Y:S01]  /*5a60*/  LOP3.LUT R28, R21, R28, RZ, 0x3c, !PT ;  /* 0x0000001c151c7212 */ /* 0x000fe200078e3cff */
[----:B------:R-:W-:Y:S01]  /*5a70*/  IMAD R39, R47, 0xc0, R22 ;  /* 0x000000c02f277824 */ /* 0x000fe200078e0216 */
[----:B------:R-:W-:Y:S01]  /*5a80*/  MOV R66, R8 ;  /* 0x0000000800427202 */ /* 0x000fe20000000f00 */
[--C-:B------:R-:W-:Y:S01]  /*5a90*/  IMAD.X R21, RZ, RZ, R29.reuse, P3 ;  /* 0x000000ffff157224 */ /* 0x100fe200018e061d */
[----:B------:R-:W-:Y:S01]  /*5aa0*/  LOP3.LUT P0, RZ, R17, 0x3, RZ, 0xc0, !PT ;  /* 0x0000000311ff7812 */ /* 0x000fe2000780c0ff */
[----:B------:R-:W-:Y:S01]  /*5ab0*/  VIADD R9, R39, 0x8 ;  /* 0x0000000827097836 */ /* 0x000fe20000000000 */
[----:B------:R-:W-:Y:S01]  /*5ac0*/  IADD3 R7, R7, R11, RZ ;  /* 0x0000000b07077210 */ /* 0x000fe20007ffe0ff */
[-C--:B------:R-:W-:Y:S01]  /*5ad0*/  FMUL.FTZ R30, R117, R37.reuse ;  /* 0x00000025751e7220 */ /* 0x080fe20000410000 */
[----:B------:R-:W-:Y:S01]  /*5ae0*/  LEA R38, P3, R6, UR8, 0x2 ;  /* 0x0000000806267c11 */ /* 0x000fe2000f8610ff */
[----:B------:R-:W-:Y:S01]  /*5af0*/  FMUL.FTZ R37, R116, R37 ;  /* 0x0000002574257220 */ /* 0x000fe20000410000 */
[----:B------:R-:W-:Y:S01]  /*5b00*/  LOP3.LUT R24, R24, R25, RZ, 0x3c, !PT ;  /* 0x0000001918187212 */ /* 0x000fe200078e3cff */
[----:B------:R-:W-:Y:S01]  /*5b10*/  IMAD.X R25, RZ, RZ, R29, P2 ;  /* 0x000000ffff197224 */ /* 0x000fe200010e061d */
[----:B------:R-:W-:Y:S01]  /*5b20*/  ISETP.GE.OR P2, PT, R39, R64, P0 ;  /* 0x000000402700720c */ /* 0x000fe20000746670 */
[----:B------:R-:W-:Y:S01]  /*5b30*/  SHFL.IDX PT, R48, R38, RZ, 0x1c1f ;  /* 0x001c1fff26307589 */ /* 0x000fe200000e0000 */
[----:B------:R-:W-:-:S02]  /*5b40*/  MOV R68, R4 ;  /* 0x0000000400447202 */ /* 0x000fc40000000f00 */
[----:B------:R-:W-:Y:S01]  /*5b50*/  LEA.HI.X R39, R6, UR9, R7, 0x2, P3 ;  /* 0x0000000906277c11 */ /* 0x000fe200098f1407 */
[----:B------:R-:W-:Y:S01]  /*5b60*/  ULDC.64 UR8, c[0x0][0xae8] ;  /* 0x0002ba0000087ab9 */ /* 0x000fe20000000a00 */
[----:B------:R-:W-:Y:S02]  /*5b70*/  ISETP.GE.OR P0, PT, R9, R64, P0 ;  /* 0x000000400900720c */ /* 0x000fe40000706670 */
[----:B------:R-:W-:Y:S01]  /*5b80*/  F2FP.BF16.F32.PACK_AB R4, R40, R43 ;  /* 0x0000002b2804723e */ /* 0x000fe200000010ff */
[----:B------:R-:W0:Y:S01]  /*5b90*/  SHFL.IDX PT, R49, R39, RZ, 0x1c1f ;  /* 0x001c1fff27317589 */ /* 0x000e2200000e0000 */
[----:B------:R-:W-:Y:S02]  /*5ba0*/  F2FP.BF16.F32.PACK_AB R5, R46, R51 ;  /* 0x000000332e05723e */ /* 0x000fe400000010ff */
[----:B------:R-:W-:Y:S01]  /*5bb0*/  F2FP.BF16.F32.PACK_AB R6, R41, R42 ;  /* 0x0000002a2906723e */ /* 0x000fe200000010ff */
[----:B------:R-:W-:Y:S01]  /*5bc0*/  BAR.SYNC.DEFER_BLOCKING 0x1, 0x180 ;  /* 0x0046000000007b1d */ /* 0x000fe20000010000 */
[----:B------:R-:W-:-:S02]  /*5bd0*/  F2FP.BF16.F32.PACK_AB R7, R50, R53 ;  /* 0x000000353207723e */ /* 0x000fc400000010ff */
[----:B------:R-:W-:Y:S02]  /*5be0*/  F2FP.BF16.F32.PACK_AB R10, R12, R35 ;  /* 0x000000230c0a723e */ /* 0x000fe400000010ff */
[----:B------:R-:W-:Y:S02]  /*5bf0*/  F2FP.BF16.F32.PACK_AB R8, R15, R36 ;  /* 0x000000240f08723e */ /* 0x000fe400000010ff */
[----:B------:R-:W-:Y:S01]  /*5c00*/  F2FP.BF16.F32.PACK_AB R9, R52, R55 ;  /* 0x000000373409723e */ /* 0x000fe200000010ff */
[----:B------:R-:W-:Y:S01]  /*5c10*/  SHFL.IDX PT, R50, R38, 0x1, 0x1c1f ;  /* 0x003c1f0026327f89 */ /* 0x000fe200000e0000 */
[----:B------:R-:W-:Y:S02]  /*5c20*/  F2FP.BF16.F32.PACK_AB R11, R54, R57 ;  /* 0x00000039360b723e */ /* 0x000fe400000010ff */
[----:B------:R-:W-:Y:S01]  /*5c30*/  F2FP.BF16.F32.PACK_AB R12, R13, R34 ;  /* 0x000000220d0c723e */ /* 0x000fe200000010ff */
[----:B------:R-:W1:Y:S01]  /*5c40*/  SHFL.IDX PT, R51, R39, 0x1, 0x1c1f ;  /* 0x003c1f0027337f89 */ /* 0x000e6200000e0000 */
[----:B------:R-:W-:-:S02]  /*5c50*/  F2FP.BF16.F32.PACK_AB R13, R56, R59 ;  /* 0x0000003b380d723e */ /* 0x000fc400000010ff */
[----:B------:R-:W-:Y:S02]  /*5c60*/  F2FP.BF16.F32.PACK_AB R14, R14, R33 ;  /* 0x000000210e0e723e */ /* 0x000fe400000010ff */
[----:B------:R-:W-:Y:S02]  /*5c70*/  F2FP.BF16.F32.PACK_AB R15, R58, R61 ;  /* 0x0000003d3a0f723e */ /* 0x000fe400000010ff */
[----:B------:R-:W-:Y:S02]  /*5c80*/  F2FP.BF16.F32.PACK_AB R52, R31, R32 ;  /* 0x000000201f34723e */ /* 0x000fe400000010ff */
[----:B------:R-:W-:Y:S02]  /*5c90*/  F2FP.BF16.F32.PACK_AB R53, R60, R63 ;  /* 0x0000003f3c35723e */ /* 0x000fe400000010ff */
[----:B------:R-:W-:Y:S01]  /*5ca0*/  F2FP.BF16.F32.PACK_AB R54, R30, R37 ;  /* 0x000000251e36723e */ /* 0x000fe200000010ff */
[----:B------:R2:W-:Y:S01]  /*5cb0*/  STSM.16.M88.4 [R70], R4 ;  /* 0x0000000446007844 */ /* 0x0005e20000000200 */
[----:B------:R-:W-:-:S02]  /*5cc0*/  F2FP.BF16.F32.PACK_AB R55, R62, R65 ;  /* 0x000000413e37723e */ /* 0x000fc400000010ff */
[----:B------:R-:W-:Y:S01]  /*5cd0*/  LOP3.LUT R20, R71, 0x380, RZ, 0xc0, !PT ;  /* 0x0000038047147812 */ /* 0x000fe200078ec0ff */
[----:B------:R3:W-:Y:S03]  /*5ce0*/  STSM.16.M88.4 [R68], R8 ;  /* 0x0000000844007844 */ /* 0x0007e60000000200 */
[----:B------:R-:W-:Y:S01]  /*5cf0*/  SHF.R.U64 R20, R20, 0x3, RZ ;  /* 0x0000000314147819 */ /* 0x000fe200000012ff */
[----:B------:R4:W-:Y:S03]  /*5d00*/  STSM.16.M88.4 [R67], R12 ;  /* 0x0000000c43007844 */ /* 0x0009e60000000200 */
[----:B------:R-:W-:Y:S01]  /*5d10*/  LOP3.LUT R20, R20, R71, RZ, 0x3c, !PT ;  /* 0x0000004714147212 */ /* 0x000fe200078e3cff */
[----:B------:R-:W-:Y:S01]  /*5d20*/  STSM.16.M88.4 [R66], R52 ;  /* 0x0000003442007844 */ /* 0x000fe20000000200 */
[----:B------:R-:W-:Y:S08]  /*5d30*/  BAR.SYNC.DEFER_BLOCKING 0x1, 0x180 ;  /* 0x0046000000007b1d */ /* 0x000ff00000010000 */
[----:B--2---:R-:W2:Y:S08]  /*5d40*/  @P1 LDC R5, c[0x0][0xbec] ;  /* 0x0002fb00ff051b82 */ /* 0x004eb00000000800 */
[----:B---3--:R-:W3:Y:S01]  /*5d50*/  @P1 LDC R10, c[0x0][0xbf0] ;  /* 0x0002fc00ff0a1b82 */ /* 0x008ee20000000800 */
[----:B------:R-:W-:Y:S01]  /*5d60*/  IMAD R4, R2, 0x30, R16 ;  /* 0x0000003002047824 */ /* 0x000fe200078e0210 */
[----:B------:R-:W-:-:S06]  /*5d70*/  UIMAD UR6, UR11, UR8, URZ ;  /* 0x000000080b0672a4 */ /* 0x000fcc000f8e023f */
[----:B------:R-:W5:Y:S01]  /*5d80*/  LDC.64 R8, c[0x0][0xae0] ;  /* 0x0002b800ff087b82 */ /* 0x000f620000000a00 */
[----:B0-----:R-:W-:Y:S04]  /*5d90*/  @!P2 ST.E desc[UR50][R48.64], R45 ;  /* 0x0000002d3000a985 */ /* 0x001fe8000c101932 */
[----:B-1----:R-:W-:Y:S04]  /*5da0*/  @!P0 ST.E desc[UR50][R50.64], R44 ;  /* 0x0000002c32008985 */ /* 0x002fe8000c101932 */
[----:B------:R-:W5:Y:S04]  /*5db0*/  LD.E.128 R28, desc[UR50][R28.64] ;  /* 0x000000321c1c7980 */ /* 0x000f68000c101d00 */
[----:B------:R-:W5:Y:S04]  /*5dc0*/  LD.E.128 R32, desc[UR50][R26.64] ;  /* 0x000000321a207980 */ /* 0x000f68000c101d00 */
[----:B------:R-:W5:Y:S04]  /*5dd0*/  LD.E.128 R36, desc[UR50][R24.64] ;  /* 0x0000003218247980 */ /* 0x000f68000c101d00 */
[----:B------:R0:W5:Y:S01]  /*5de0*/  LD.E.128 R40, desc[UR50][R20.64] ;  /* 0x0000003214287980 */ /* 0x000162000c101d00 */
[C---:B------:R-:W-:Y:S01]  /*5df0*/  IMAD R6, R47.reuse, 0xc0, R4 ;  /* 0x000000c02f067824 */ /* 0x040fe200078e0204 */
[----:B------:R-:W-:Y:S01]  /*5e00*/  UIMAD.WIDE.U32 UR4, UR10, UR8, URZ ;  /* 0x000000080a0472a5 */ /* 0x000fe2000f8e003f */
[----:B------:R-:W-:Y:S01]  /*5e10*/  IMAD R47, R47, 0xc0, R16 ;  /* 0x000000c02f2f7824 */ /* 0x000fe200078e0210 */
[----:B------:R-:W-:Y:S01]  /*5e20*/  UIMAD UR6, UR10, UR9, UR6 ;  /* 0x000000090a0672a4 */ /* 0x000fe2000f8e0206 */
[----:B--2---:R-:W-:Y:S01]  /*5e30*/  @P1 IMAD.HI.U32 R5, R6, R5, RZ ;  /* 0x0000000506051227 */ /* 0x004fe200078e00ff */
[----:B------:R-:W-:Y:S01]  /*5e40*/  @!PT LDS RZ, [RZ] ;  /* 0x00000000fffff984 */ /* 0x000fe20000000800 */
[----:B------:R-:W-:Y:S01]  /*5e50*/  @!PT LDS RZ, [RZ] ;  /* 0x00000000fffff984 */ /* 0x000fe20000000800 */
[----:B------:R-:W-:Y:S01]  /*5e60*/  @!PT LDS RZ, [RZ] ;  /* 0x00000000fffff984 */ /* 0x000fe20000000800 */
[----:B------:R-:W-:Y:S01]  /*5e70*/  @!PT LDS RZ, [RZ] ;  /* 0x00000000fffff984 */ /* 0x000fe20000000800 */
[----:B------:R1:W-:Y:S06]  /*5e80*/  MEMBAR.ALL.CTA ;  /* 0x0000000000007992 */ /* 0x0003ec0000008000 */
[----:B-1----:R-:W1:Y:S01]  /*5e90*/  FENCE.VIEW.ASYNC.S ;  /* 0x00000000000073c6 */ /* 0x002e620000000000 */
[----:B------:R-:W-:Y:S01]  /*5ea0*/  ULDC.64 UR8, c[0x0][0xaf0] ;  /* 0x0002bc0000087ab9 */ /* 0x000fe20000000a00 */
[----:B------:R-:W-:Y:S01]  /*5eb0*/  UIADD3 UR5, UR5, UR6, URZ ;  /* 0x0000000605057290 */ /* 0x000fe2000fffe03f */
[----:B------:R-:W-:Y:S01]  /*5ec0*/  IMAD.MOV.U32 R4, RZ, RZ, R6 ;  /* 0x000000ffff047224 */ /* 0x000fe200078e0006 */
[----:B---3--:R-:W-:Y:S01]  /*5ed0*/  @P1 SHF.R.U32.HI R4, RZ, R10, R5 ;  /* 0x0000000aff041219 */ /* 0x008fe20000011605 */
[----:B------:R-:W-:Y:S01]  /*5ee0*/  UIMAD UR6, UR7, UR8, URZ ;  /* 0x00000008070672a4 */ /* 0x000fe2000f8e023f */
[C---:B----4-:R-:W-:Y:S01]  /*5ef0*/  VIADD R13, R47.reuse, 0x30 ;  /* 0x000000302f0d7836 */ /* 0x050fe20000000000 */
[----:B------:R-:W-:Y:S01]  /*5f00*/  UIMAD.WIDE.U32 UR4, UR45, UR8, UR4 ;  /* 0x000000082d0472a5 */ /* 0x000fe2000f8e0004 */
[--C-:B------:R-:W-:Y:S01]  /*5f10*/  SHF.R.S32.HI R5, RZ, 0x1f, R4.reuse ;  /* 0x0000001fff057819 */ /* 0x100fe20000011404 */
[----:B------:R-:W-:Y:S01]  /*5f20*/  UIMAD UR6, UR45, UR9, UR6 ;  /* 0x000000092d0672a4 */ /* 0x000fe2000f8e0206 */
[----:B------:R-:W-:Y:S01]  /*5f30*/  IMAD.MOV R7, RZ, RZ, -R4 ;  /* 0x000000ffff077224 */ /* 0x000fe200078e0a04 */
[----:B------:R-:W-:Y:S01]  /*5f40*/  UIADD3 UR44, UR44, 0x16820, URZ ;  /* 0x000168202c2c7890 */ /* 0x000fe2000fffe03f */
[----:B------:R-:W-:Y:S01]  /*5f50*/  VIADD R15, R47, 0x60 ;  /* 0x000000602f0f7836 */ /* 0x000fe20000000000 */
[----:B------:R-:W-:Y:S01]  /*5f60*/  UIADD3 UR5, UR5, UR6, URZ ;  /* 0x0000000605057290 */ /* 0x000fe2000fffe03f */
[----:B------:R-:W-:Y:S01]  /*5f70*/  IMAD R7, R0, R7, R6 ;  /* 0x0000000700077224 */ /* 0x000fe200078e0206 */
[----:B------:R-:W-:Y:S01]  /*5f80*/  UPRMT UR44, URZ, 0x654, UR44 ;  /* 0x000006543f2c7896 */ /* 0x000fe2000800002c */
[-C--:B-----5:R-:W-:Y:S01]  /*5f90*/  IMAD R5, R5, R8.reuse, RZ ;  /* 0x0000000805057224 */ /* 0x0a0fe200078e02ff */
[----:B------:R-:W-:Y:S01]  /*5fa0*/  UIADD3 UR38, UR38, 0x1, URZ ;  /* 0x0000000126267890 */ /* 0x000fe2000fffe03f */
[----:B0-----:R-:W-:Y:S01]  /*5fb0*/  VIADD R21, R47, 0x90 ;  /* 0x000000902f157836 */ /* 0x001fe20000000000 */
[----:B------:R-:W-:Y:S01]  /*5fc0*/  SHF.R.S32.HI R0, RZ, 0x1f, R7 ;  /* 0x0000001fff007819 */ /* 0x000fe20000011407 */
[C---:B------:R-:W-:Y:S01]  /*5fd0*/  IMAD R9, R4.reuse, R9, R5 ;  /* 0x0000000904097224 */ /* 0x040fe200078e0205 */
[----:B------:R-:W-:Y:S01]  /*5fe0*/  UISETP.NE.AND UP0, UPT, UR38, 0x2, UPT ;  /* 0x000000022600788c */ /* 0x000fe2000bf05270 */
[----:B------:R-:W-:Y:S01]  /*5ff0*/  IMAD.WIDE.U32 R4, R4, R8, UR4 ;  /* 0x0000000404047e25 */ /* 0x000fe2000f8e0008 */
[----:B------:R-:W-:Y:S01]  /*6000*/  ULDC.64 UR4, c[0x0][0xad8] ;  /* 0x0002b60000047ab9 */ /* 0x000fe20000000a00 */
[----:B-1----:R-:W-:Y:S01]  /*6010*/  SYNCS.ARRIVE.TRANS64.RED.A1T0 RZ, [UR44], RZ ;  /* 0x000000ffffff79a7 */ /* 0x002fe2000810042c */
[----:B------:R-:W-:Y:S01]  /*6020*/  UIADD3 UR36, UR36, 0x1, URZ ;  /* 0x0000000124247890 */ /* 0x000fe2000fffe03f */
[----:B------:R-:W-:Y:S01]  /*6030*/  IMAD.IADD R5, R5, 0x1, R9 ;  /* 0x0000000105057824 */ /* 0x000fe200078e0209 */
[----:B------:R-:W-:Y:S01]  /*6040*/  USEL UR38, UR38, URZ, UP0 ;  /* 0x0000003f26267287 */ /* 0x000fe20008000000 */
[----:B------:R-:W-:-:S02]  /*6050*/  IMAD R0, R0, UR4, RZ ;  /* 0x0000000400007c24 */ /* 0x000fc4000f8e02ff */
[----:B------:R-:W-:-:S04]  /*6060*/  IMAD.WIDE.U32 R4, R7, UR4, R4 ;  /* 0x0000000407047c25 */ /* 0x000fc8000f8e0004 */
[----:B------:R-:W-:Y:S01]  /*6070*/  IMAD R9, R7, UR5, R0 ;  /* 0x0000000507097c24 */ /* 0x000fe2000f8e0200 */
[----:B------:R-:W-:Y:S02]  /*6080*/  ULDC.64 UR4, c[0x0][0xa80] ;  /* 0x0002a00000047ab9 */ /* 0x000fe40000000a00 */
[----:B------:R-:W-:Y:S01]  /*6090*/  LEA R0, P0, R4, UR4, 0x1 ;  /* 0x0000000404007c11 */ /* 0x000fe2000f8008ff */
[----:B------:R-:W-:Y:S01]  /*60a0*/  IMAD.IADD R5, R5, 0x1, R9 ;  /* 0x0000000105057824 */ /* 0x000fe200078e0209 */
[----:B------:R-:W-:-:S03]  /*60b0*/  ULDC UR4, c[0x0][0xac8] ;  /* 0x0002b20000047ab9 */ /* 0x000fc60000000800 */
[----:B------:R-:W-:Y:S01]  /*60c0*/  SHFL.IDX PT, R6, R0, 0x1, 0x181f ;  /* 0x00381f0000067f89 */ /* 0x000fe200000e0000 */
[----:B------:R-:W-:Y:S02]  /*60d0*/  LEA.HI.X R12, R4, UR5, R5, 0x1, P0 ;  /* 0x00000005040c7c11 */ /* 0x000fe400080f0c05 */
[----:B------:R-:W-:Y:S01]  /*60e0*/  ISETP.GE.AND P0, PT, R3, UR4, PT ;  /* 0x0000000403007c0c */ /* 0x000fe2000bf06270 */
[----:B------:R-:W-:Y:S01]  /*60f0*/  SHFL.IDX PT, R4, R0, RZ, 0x181f ;  /* 0x00181fff00047589 */ /* 0x000fe200000e0000 */
[----:B------:R-:W-:Y:S02]  /*6100*/  ULDC UR4, c[0x0][0xc] ;  /* 0x0000030000047ab9 */ /* 0x000fe40000000800 */
[-C--:B------:R-:W-:Y:S01]  /*6110*/  ISETP.GE.OR P1, PT, R47, R64.reuse, P0 ;  /* 0x000000402f00720c */ /* 0x080fe20000726670 */
[----:B------:R-:W0:Y:S01]  /*6120*/  SHFL.IDX PT, R5, R12, RZ, 0x181f ;  /* 0x00181fff0c057589 */ /* 0x000e2200000e0000 */
[-C--:B------:R-:W-:Y:S01]  /*6130*/  ISETP.GE.OR P2, PT, R13, R64.reuse, P0 ;  /* 0x000000400d00720c */ /* 0x080fe20000746670 */
[----:B------:R-:W-:Y:S01]  /*6140*/  UIADD3 UR46, UR4, UR46, URZ ;  /* 0x0000002e042e7290 */ /* 0x000fe2000fffe03f */
[-C--:B------:R-:W-:Y:S01]  /*6150*/  ISETP.GE.OR P3, PT, R15, R64.reuse, P0 ;  /* 0x000000400f00720c */ /* 0x080fe20000766670 */
[----:B------:R-:W1:Y:S01]  /*6160*/  SHFL.IDX PT, R7, R12, 0x1, 0x181f ;  /* 0x00381f000c077f89 */ /* 0x000e6200000e0000 */
[----:B------:R-:W-:Y:S01]  /*6170*/  ISETP.GE.OR P0, PT, R21, R64, P0 ;  /* 0x000000401500720c */ /* 0x000fe20000706670 */
[----:B------:R-:W-:-:S02]  /*6180*/  USEL UR4, URZ, 0x1, UP0 ;  /* 0x000000013f047887 */ /* 0x000fc40008000000 */
[----:B------:R-:W-:Y:S02]  /*6190*/  SHFL.IDX PT, R8, R0, 0x2, 0x181f ;  /* 0x00581f0000087f89 */ /* 0x000fe400000e0000 */
[----:B------:R-:W-:Y:S02]  /*61a0*/  ULOP3.LUT UR37, UR37, UR4, URZ, 0x3c, !UPT ;  /* 0x0000000425257292 */ /* 0x000fe4000f8e3c3f */
[----:B------:R-:W2:Y:S04]  /*61b0*/  SHFL.IDX PT, R9, R12, 0x2, 0x181f ;  /* 0x00581f000c097f89 */ /* 0x000ea800000e0000 */
[----:B------:R3:W-:Y:S04]  /*61c0*/  SHFL.IDX PT, R10, R0, 0x3, 0x181f ;  /* 0x00781f00000a7f89 */ /* 0x0007e800000e0000 */
[----:B------:R-:W4:Y:S01]  /*61d0*/  SHFL.IDX PT, R11, R12, 0x3, 0x181f ;  /* 0x00781f000c0b7f89 */ /* 0x000f2200000e0000 */
[----:B---3--:R-:W3:Y:S01]  /*61e0*/  LDC R0, c[0x0][0xc34] ;  /* 0x00030d00ff007b82 */ /* 0x008ee20000000800 */
[----:B0-----:R-:W-:-:S04]  /*61f0*/  @!P1 IMAD.WIDE R4, R3, 0x2, R4 ;  /* 0x0000000203049825 */ /* 0x001fc800078e0204 */
[----:B-1----:R-:W-:-:S04]  /*6200*/  @!P2 IMAD.WIDE R6, R3, 0x2, R6 ;  /* 0x000000020306a825 */ /* 0x002fc800078e0206 */
[----:B--2---:R-:W-:-:S04]  /*6210*/  @!P3 IMAD.WIDE R8, R3, 0x2, R8 ;  /* 0x000000020308b825 */ /* 0x004fc800078e0208 */
[----:B----4-:R-:W-:Y:S01]  /*6220*/  @!P0 IMAD.WIDE R10, R3, 0x2, R10 ;  /* 0x00000002030a8825 */ /* 0x010fe200078e020a */
[----:B------:R0:W-:Y:S04]  /*6230*/  @!P1 ST.E.128 desc[UR50][R4.64], R28 ;  /* 0x0000001c04009985 */ /* 0x0001e8000c101d32 */
[----:B------:R0:W-:Y:S04]  /*6240*/  @!P2 ST.E.128 desc[UR50][R6.64], R32 ;  /* 0x000000200600a985 */ /* 0x0001e8000c101d32 */
[----:B------:R0:W-:Y:S04]  /*6250*/  @!P3 ST.E.128 desc[UR50][R8.64], R36 ;  /* 0x000000240800b985 */ /* 0x0001e8000c101d32 */
[----:B------:R0:W-:Y:S01]  /*6260*/  @!P0 ST.E.128 desc[UR50][R10.64], R40 ;  /* 0x000000280a008985 */ /* 0x0001e2000c101d32 */
[----:B---3--:R-:W-:-:S13]  /*6270*/  ISETP.LE.AND P0, PT, R0, UR46, PT ;  /* 0x0000002e00007c0c */ /* 0x008fda000bf03270 */
[----:B------:R-:W-:Y:S05]  /*6280*/  @!P0 BRA `(.L_x_12750) ;  /* 0xffffffa800848947 */ /* 0x000fea000383ffff */
[----:B------:R-:W-:Y:S05]  /*6290*/  EXIT ;  /* 0x000000000000794d */ /* 0x000fea0003800000 */
.L_x_12724:
[----:B------:R-:W-:-:S08]  /*62a0*/  NOP ;  /* 0x0000000000007918 */ /* 0x000fd00000000000 */
[----:B------:R-:W0:-:S00]  /*62b0*/  USETMAXREG.DEALLOC.CTAPOOL 0x20 ;  /* 0x00000020000079c8 */ /* 0x000e0000080e0500 */
[----:B------:R-:W2:Y:S01]  /*62c0*/  S2UR UR10, SR_CTAID.X ;  /* 0x00000000000a79c3 */ /* 0x000ea20000002500 */
[----:B0-----:R-:W-:Y:S01]  /*62d0*/  MOV R24, 0x1 ;  /* 0x0000000100187802 */ /* 0x001fe20000000f00 */
[----:B------:R-:W-:Y:S02]  /*62e0*/  IMAD.MOV.U32 R22, RZ, RZ, RZ ;  /* 0x000000ffff167224 */ /* 0x000fe400078e00ff */
[----:B------:R-:W-:-:S04]  /*62f0*/  IMAD.MOV.U32 R0, RZ, RZ, 0x1 ;  /* 0x00000001ff007424 */ /* 0x000fc800078e00ff */
[----:B------:R-:W2:Y:S02]  /*6300*/  LDC R2, c[0x0][0xc34] ;  /* 0x00030d00ff027b82 */ /* 0x000ea40000000800 */
[----:B--2---:R-:W-:-:S13]  /*6310*/  ISETP.LE.AND P0, PT, R2, UR10, PT ;  /* 0x0000000a02007c0c */ /* 0x004fda000bf03270 */
[----:B------:R-:W-:Y:S05]  /*6320*/  @P0 BRA `(.L_x_12751) ;  /* 0x0000003800400947 */ /* 0x000fea0003800000 */
[----:B------:R-:W0:Y:S01]  /*6330*/  S2R R3, SR_TID.X ;  /* 0x0000000000037919 */ /* 0x000e220000002100 */
[----:B-1----:R-:W-:Y:S01]  /*6340*/  ULDC.64 UR4, c[0x0][0x418] ;  /* 0x0001060000047ab9 */ /* 0x002fe20000000a00 */
[----:B------:R-:W-:Y:S01]  /*6350*/  ULDC.64 UR6, c[0x0][0x2f0] ;  /* 0x0000bc0000067ab9 */ /* 0x000fe20000000a00 */
[----:B------:R-:W-:Y:S01]  /*6360*/  UISETP.NE.U32.AND UP0, UPT, UR4, URZ, UPT ;  /* 0x0000003f0400728c */ /* 0x000fe2000bf05070 */
[----:B------:R-:W1:Y:S01]  /*6370*/  S2UR UR8, SR_CgaCtaId ;  /* 0x00000000000879c3 */ /* 0x000e620000008800 */
[----:B------:R-:W-:Y:S01]  /*6380*/  LOP3.LUT R25, R25, 0xfffffffe, RZ, 0xc0, !PT ;  /* 0xfffffffe19197812 */ /* 0x000fe200078ec0ff */
[----:B------:R-:W-:Y:S01]  /*6390*/  ULDC UR4, c[0x0][0x424] ;  /* 0x0001090000047ab9 */ /* 0x000fe20000000800 */
[----:B------:R-:W-:Y:S01]  /*63a0*/  UISETP.NE.AND.EX UP0, UPT, UR5, URZ, UPT, UP0 ;  /* 0x0000003f0500728c */ /* 0x000fe2000bf05300 */
[----:B------:R-:W-:Y:S01]  /*63b0*/  IMAD.MOV.U32 R24, RZ, RZ, 0x1 ;  /* 0x00000001ff187424 */ /* 0x000fe200078e00ff */
[----:B------:R-:W-:Y:S01]  /*63c0*/  ULDC UR9, c[0x0][0x2b8] ;  /* 0x0000ae0000097ab9 */ /* 0x000fe20000000800 */
[----:B------:R-:W-:Y:S01]  /*63d0*/  ULDC UR37, c[0x0][0x448] ;  /* 0x0001120000257ab9 */ /* 0x000fe20000000800 */
[----:B------:R-:W-:Y:S01]  /*63e0*/  USEL UR4, UR4, 0x1, UP0 ;  /* 0x0000000104047887 */ /* 0x000fe20008000000 */
[----:B------:R-:W-:Y:S01]  /*63f0*/  IMAD.MOV.U32 R22, RZ, RZ, RZ ;  /* 0x000000ffff167224 */ /* 0x000fe200078e00ff */
[----:B------:R-:W-:Y:S01]  /*6400*/  UMOV UR38, 0x400 ;  /* 0x0000040000267882 */ /* 0x000fe20000000000 */
[----:B------:R-:W-:-:S02]  /*6410*/  ULOP3.LUT UR41, UR39, 0x2, URZ, 0xfc, !UPT ;  /* 0x0000000227297892 */ /* 0x000fc4000f8efc3f */
[----:B------:R-:W-:Y:S01]  /*6420*/  UIMAD UR36, UR4, UR6, URZ ;  /* 0x00000006042472a4 */ /* 0x000fe2000f8e023f */
[----:B------:R-:W-:Y:S02]  /*6430*/  ULDC UR43, c[0x0][0xc] ;  /* 0x00000300002b7ab9 */ /* 0x000fe40000000800 */
[----:B------:R-:W-:Y:S01]  /*6440*/  ULDC UR4, c[0x0][0x288] ;  /* 0x0000a20000047ab9 */ /* 0x000fe20000000800 */
[----:B------:R-:W-:Y:S02]  /*6450*/  UIADD3 UR5, UR36, 0x7f, URZ ;  /* 0x0000007f24057890 */ /* 0x000fe4000fffe03f */
[----:B------:R-:W-:Y:S02]  /*6460*/  UIMAD UR37, UR37, UR4, URZ ;  /* 0x00000004252572a4 */ /* 0x000fe4000f8e023f */
[----:B------:R-:W-:-:S04]  /*6470*/  USHF.R.S32.HI UR6, URZ, 0x1f, UR5 ;  /* 0x0000001f3f067899 */ /* 0x000fc80008011405 */
[----:B------:R-:W-:Y:S02]  /*6480*/  ULEA.HI UR6, UR6, UR5, URZ, 0x7 ;  /* 0x0000000506067291 */ /* 0x000fe4000f8f383f */
[----:B-1----:R-:W-:Y:S01]  /*6490*/  ULEA UR38, UR8, UR38, 0x18 ;  /* 0x0000002608267291 */ /* 0x002fe2000f8ec03f */
[C---:B0-----:R-:W-:Y:S01]  /*64a0*/  IMAD.SHL.U32 R29, R3.reuse, 0x8, RZ ;  /* 0x00000008031d7824 */ /* 0x041fe200078e00ff */
[----:B------:R-:W-:Y:S01]  /*64b0*/  ULEA.HI.SX32 UR42, UR6, 0xffffffff, 0x19 ;  /* 0xffffffff062a7891 */ /* 0x000fe2000f8fca3f */
[----:B------:R-:W-:Y:S01]  /*64c0*/  IMAD.SHL.U32 R2, R3, 0x10, RZ ;  /* 0x0000001003027824 */ /* 0x000fe200078e00ff */
[----:B------:R-:W-:Y:S02]  /*64d0*/  ULEA.HI.SX32 UR40, UR6, 0xfffffffe, 0x19 ;  /* 0xfffffffe06287891 */ /* 0x000fe4000f8fca3f */
[C---:B------:R-:W-:Y:S01]  /*64e0*/  LOP3.LUT R4, R29.reuse, 0x38, RZ, 0xc0, !PT ;  /* 0x000000381d047812 */ /* 0x040fe200078ec0ff */
[----:B------:R-:W-:Y:S01]  /*64f0*/  USHF.L.U32 UR4, UR42, 0x7, URZ ;  /* 0x000000072a047899 */ /* 0x000fe2000800063f */
[----:B------:R-:W-:-:S02]  /*6500*/  LOP3.LUT R0, R29, 0x1f8, RZ, 0xc0, !PT ;  /* 0x000001f81d007812 */ /* 0x000fc400078ec0ff */
[----:B------:R-:W-:Y:S02]  /*6510*/  ISETP.GE.AND P1, PT, R4, UR7, PT ;  /* 0x0000000704007c0c */ /* 0x000fe4000bf26270 */
[----:B------:R-:W-:Y:S02]  /*6520*/  LOP3.LUT R0, R0, 0x38, R3, 0x78, !PT ;  /* 0x0000003800007812 */ /* 0x000fe400078e7803 */
[----:B------:R-:W-:Y:S02]  /*6530*/  ISETP.GE.AND P0, PT, R4, UR7, PT ;  /* 0x0000000704007c0c */ /* 0x000fe4000bf06270 */
[----:B------:R-:W-:Y:S02]  /*6540*/  LOP3.LUT R29, R0, 0x200, R29, 0xf8, !PT ;  /* 0x00000200001d7812 */ /* 0x000fe400078ef81d */
[----:B------:R-:W-:Y:S01]  /*6550*/  SHF.R.U32.HI R0, RZ, 0x3, R3 ;  /* 0x00000003ff007819 */ /* 0x000fe20000011603 */
[----:B------:R-:W-:Y:S01]  /*6560*/  IMAD.U32 R3, RZ, RZ, UR10 ;  /* 0x0000000aff037e24 */ /* 0x000fe2000f8e00ff */
[----:B------:R-:W-:-:S03]  /*6570*/  LOP3.LUT R2, R2, 0x70, RZ, 0xc0, !PT ;  /* 0x0000007002027812 */ /* 0x000fc600078ec0ff */
[----:B------:R-:W-:Y:S01]  /*6580*/  @P1 LOP3.LUT R25, R25, 0x1, RZ, 0xfc, !PT ;  /* 0x0000000119191812 */ /* 0x000fe200078efcff */
[----:B------:R0:W-:Y:S03]  /*6590*/  STL [R1+0x8], R3 ;  /* 0x0000080301007387 */ /* 0x0001e60000100800 */
[----:B------:R-:W-:Y:S01]  /*65a0*/  LOP3.LUT R25, R25, 0xfffffffd, RZ, 0xc0, !PT ;  /* 0xfffffffd19197812 */ /* 0x000fe200078ec0ff */
[----:B------:R1:W-:Y:S03]  /*65b0*/  STL [R1+0xc], RZ ;  /* 0x00000cff01007387 */ /* 0x0003e60000100800 */
[----:B------:R-:W-:Y:S02]  /*65c0*/  @P0 LOP3.LUT R25, R25, 0x2, RZ, 0xfc, !PT ;  /* 0x0000000219190812 */ /* 0x000fe400078efcff */
[----:B------:R-:W-:-:S02]  /*65d0*/  ISETP.GE.AND P0, PT, R4, UR9, PT ;  /* 0x0000000904007c0c */ /* 0x000fc4000bf06270 */
[----:B0-----:R-:W-:Y:S02]  /*65e0*/  LOP3.LUT R3, R0, 0xf, RZ, 0xc0, !PT ;  /* 0x0000000f00037812 */ /* 0x001fe400078ec0ff */
[----:B------:R-:W-:Y:S02]  /*65f0*/  MOV R0, UR4 ;  /* 0x0000000400007c02 */ /* 0x000fe40008000f00 */
[----:B------:R-:W-:Y:S02]  /*6600*/  LOP3.LUT R25, R25, 0xffffffef, RZ, 0xc0, !PT ;  /* 0xffffffef19197812 */ /* 0x000fe400078ec0ff */
[----:B------:R-:W-:Y:S02]  /*6610*/  LOP3.LUT R5, R3, R2, RZ, 0xfc, !PT ;  /* 0x0000000203057212 */ /* 0x000fe400078efcff */
[----:B------:R-:W-:Y:S02]  /*6620*/  LEA R4, R29, UR38, 0x1 ;  /* 0x000000261d047c11 */ /* 0x000fe4000f8e08ff */
[----:B------:R-:W-:-:S02]  /*6630*/  LOP3.LUT R2, R3, UR4, R2, 0xfe, !PT ;  /* 0x0000000403027c12 */ /* 0x000fc4000f8efe02 */
[----:B------:R-:W-:Y:S02]  /*6640*/  @P0 LOP3.LUT R25, R25, 0x10, RZ, 0xfc, !PT ;  /* 0x0000001019190812 */ /* 0x000fe400078efcff */
[----:B-1----:R-:W-:-:S07]  /*6650*/  IADD3 R0, -R3, UR36, -R0 ;  /* 0x0000002403007c10 */ /* 0x002fce000fffe900 */
.L_x_12786:
[----:B------:R-:W2:Y:S01]  /*6660*/  LDL R6, [R1+0x8] ;  /* 0x0000080001067983 */ /* 0x000ea20000100800 */
[----:B------:R-:W0:Y:S01]  /*6670*/  LDC R0, c[0x0][0xc38] ;  /* 0x00030e00ff007b82 */ /* 0x000e220000000800 */
[----:B------:R-:W-:Y:S05]  /*6680*/  YIELD ;  /* 0x0000000000007946 */ /* 0x000fea0003800000 */
[----:B------:R-:W-:Y:S01]  /*6690*/  ULDC.64 UR4, c[0x0][0xa28] ;  /* 0x00028a0000047ab9 */ /* 0x000fe20000000a00 */
[----:B------:R-:W-:Y:S01]  /*66a0*/  IMAD.MOV.U32 R17, RZ, RZ, RZ ;  /* 0x000000ffff117224 */ /* 0x000fe200078e00ff */
[----:B------:R-:W1:Y:S01]  /*66b0*/  LDC R2, c[0x0][0xc44] ;  /* 0x00031100ff027b82 */ /* 0x000e620000000800 */
[----:B------:R-:W-:-:S04]  /*66c0*/  ISETP.NE.U32.AND P0, PT, RZ, UR4, PT ;  /* 0x00000004ff007c0c */ /* 0x000fc8000bf05070 */
[----:B------:R-:W-:Y:S02]  /*66d0*/  ISETP.NE.AND.EX P0, PT, RZ, UR5, PT, P0 ;  /* 0x00000005ff007c0c */ /* 0x000fe4000bf05300 */
[----:B0-----:R-:W-:Y:S02]  /*66e0*/  ISETP.NE.AND P1, PT, R0, 0x1, PT ;  /* 0x000000010000780c */ /* 0x001fe40003f25270 */
[----:B-1----:R-:W-:-:S09]  /*66f0*/  ISETP.NE.AND P2, PT, R2, 0x1, PT ;  /* 0x000000010200780c */ /* 0x002fd20003f45270 */
[----:B------:R-:W0:Y:S08]  /*6700*/  @P0 LDC.64 R2, c[0x0][0xa28] ;  /* 0x00028a00ff020b82 */ /* 0x000e300000000a00 */
[----:B------:R-:W2:Y:S08]  /*6710*/  @P1 LDC R0, c[0x0][0xc3c] ;  /* 0x00030f00ff001b82 */ /* 0x000eb00000000800 */
[----:B------:R-:W1:Y:S08]  /*6720*/  @P1 LDC R7, c[0x0][0xc40] ;  /* 0x00031000ff071b82 */ /* 0x000e700000000800 */
[----:B------:R-:W3:Y:S01]  /*6730*/  @P2 LDC.64 R4, c[0x0][0xc48] ;  /* 0x00031200ff042b82 */ /* 0x000ee20000000a00 */
[----:B--2---:R-:W-:-:S04]  /*6740*/  @P1 IMAD.HI.U32 R0, R6, R0, RZ ;  /* 0x0000000006001227 */ /* 0x004fc800078e00ff */
[----:B------:R-:W-:Y:S01]  /*6750*/  IMAD.MOV.U32 R23, RZ, RZ, R6 ;  /* 0x000000ffff177224 */ /* 0x000fe200078e0006 */
[----:B-1----:R-:W-:-:S05]  /*6760*/  @P1 SHF.R.U32.HI R23, RZ, R7, R0 ;  /* 0x00000007ff171219 */ /* 0x002fca0000011600 */
[----:B---3--:R-:W-:-:S04]  /*6770*/  @P2 IMAD.HI.U32 R4, R23, R4, RZ ;  /* 0x0000000417042227 */ /* 0x008fc800078e00ff */
[----:B------:R-:W-:Y:S01]  /*6780*/  IMAD.MOV.U32 R18, RZ, RZ, R23 ;  /* 0x000000ffff127224 */ /* 0x000fe200078e0017 */
[----:B------:R-:W-:-:S05]  /*6790*/  @P2 SHF.R.U32.HI R18, RZ, R5, R4 ;  /* 0x00000005ff122219 */ /* 0x000fca0000011604 */
        /* <DEDUP_REMOVED lines=23> */
.L_x_12752:
        /* <DEDUP_REMOVED lines=20> */
.L_x_12754:
        /* <DEDUP_REMOVED lines=15> */
.L_x_12753:
[----:B------:R-:W-:Y:S01]  /*6b40*/  ULDC.64 UR4, c[0x0][0x9f8] ;  /* 0x00027e0000047ab9 */ /* 0x000fe20000000a00 */
[----:B------:R-:W-:Y:S01]  /*6b50*/  IMAD.MOV.U32 R28, RZ, RZ, R18 ;  /* 0x000000ffff1c7224 */ /* 0x000fe200078e0012 */
[----:B------:R-:W-:Y:S01]  /*6b60*/  ISETP.NE.U32.AND P0, PT, RZ, UR4, PT ;  /* 0x00000004ff007c0c */ /* 0x000fe2000bf05070 */
[----:B------:R-:W1:Y:S01]  /*6b70*/  LDC R9, c[0x0][0x430] ;  /* 0x00010c00ff097b82 */ /* 0x000e620000000800 */
[----:B------:R-:W2:Y:S01]  /*6b80*/  S2R R19, SR_TID.X ;  /* 0x0000000000137919 */ /* 0x000ea20000002100 */
[----:B------:R-:W-:Y:S01]  /*6b90*/  USHF.L.U32 UR44, UR42, 0x7, URZ ;  /* 0x000000072a2c7899 */ /* 0x000fe2000800063f */
[----:B------:R-:W-:Y:S01]  /*6ba0*/  ISETP.NE.AND.EX P0, PT, RZ, UR5, PT, P0 ;  /* 0x00000005ff007c0c */ /* 0x000fe2000bf05300 */
[----:B------:R-:W-:-:S12]  /*6bb0*/  ULDC UR4, c[0x0][0xc44] ;  /* 0x0003110000047ab9 */ /* 0x000fd80000000800 */
[----:B------:R-:W3:Y:S02]  /*6bc0*/  @P0 LDC.64 R2, c[0x0][0x9f8] ;  /* 0x00027e00ff020b82 */ /* 0x000ee40000000a00 */
[----:B---3--:R-:W-:-:S05]  /*6bd0*/  @P0 IMAD.WIDE R2, R18, 0x4, R2 ;  /* 0x0000000412020825 */ /* 0x008fca00078e0202 */
[----:B------:R3:W4:Y:S01]  /*6be0*/  @P0 LDG.E R28, desc[UR50][R2.64] ;  /* 0x00000032021c0981 */ /* 0x000722000c1e1900 */
[----:B-1----:R-:W-:Y:S02]  /*6bf0*/  ISETP.NE.AND P1, PT, R9, 0x1, PT ;  /* 0x000000010900780c */ /* 0x002fe40003f25270 */
[----:B--2---:R-:W-:Y:S02]  /*6c00*/  SHF.R.U32.HI R16, RZ, 0x3, R19 ;  /* 0x00000003ff107819 */ /* 0x004fe40000011613 */
[----:B------:R-:W-:Y:S02]  /*6c10*/  SHF.L.U32 R19, R19, 0x4, RZ ;  /* 0x0000000413137819 */ /* 0x000fe400000006ff */
[----:B------:R-:W-:Y:S02]  /*6c20*/  LOP3.LUT R16, R16, 0xf, RZ, 0xc0, !PT ;  /* 0x0000000f10107812 */ /* 0x000fe400078ec0ff */
[----:B------:R-:W-:Y:S02]  /*6c30*/  LOP3.LUT R19, R19, 0x70, RZ, 0xc0, !PT ;  /* 0x0000007013137812 */ /* 0x000fe400078ec0ff */
[----:B------:R-:W-:-:S02]  /*6c40*/  LOP3.LUT R25, R25, 0xfffffff7, RZ, 0xc0, !PT ;  /* 0xfffffff719197812 */ /* 0x000fc400078ec0ff */
[----:B------:R-:W-:Y:S01]  /*6c50*/  LOP3.LUT R16, R16, UR44, R19, 0xfe, !PT ;  /* 0x0000002c10107c12 */ /* 0x000fe2000f8efe13 */
[----:B------:R-:W1:Y:S01]  /*6c60*/  @P1 LDC R5, c[0x0][0x434] ;  /* 0x00010d00ff051b82 */ /* 0x000e620000000800 */
[----:B------:R-:W-:Y:S02]  /*6c70*/  @P1 LOP3.LUT R25, R25, 0x8, RZ, 0xfc, !PT ;  /* 0x0000000819191812 */ /* 0x000fe400078efcff */
[C---:B------:R-:W-:Y:S01]  /*6c80*/  ISETP.GE.AND P0, PT, R16.reuse, UR36, PT ;  /* 0x0000002410007c0c */ /* 0x040fe2000bf06270 */
[----:B------:R-:W-:-:S04]  /*6c90*/  IMAD.IADD R0, R16, 0x1, R17 ;  /* 0x0000000110007824 */ /* 0x000fc800078e0211 */
[----:B------:R-:W2:Y:S01]  /*6ca0*/  @P1 LDC R7, c[0x0][0x438] ;  /* 0x00010e00ff071b82 */ /* 0x000ea20000000800 */
[----:B------:R-:W-:Y:S02]  /*6cb0*/  IMAD.MOV.U32 R8, RZ, RZ, R0 ;  /* 0x000000ffff087224 */ /* 0x000fe400078e0000 */
[----:B-1----:R-:W-:-:S05]  /*6cc0*/  @P1 IMAD.HI.U32 R4, R0, R5, RZ ;  /* 0x0000000500041227 */ /* 0x002fca00078e00ff */
[----:B--2---:R-:W-:Y:S02]  /*6cd0*/  @P1 SHF.R.U32.HI R8, RZ, R7, R4 ;  /* 0x00000007ff081219 */ /* 0x004fe40000011604 */
[----:B------:R-:W1:Y:S02]  /*6ce0*/  @!P0 LDC.64 R4, c[0x0][0x428] ;  /* 0x00010a00ff048b82 */ /* 0x000e640000000a00 */
[--C-:B---3--:R-:W-:Y:S01]  /*6cf0*/  @!P0 SHF.R.S32.HI R3, RZ, 0x1f, R8.reuse ;  /* 0x0000001fff038819 */ /* 0x108fe20000011408 */
[----:B------:R-:W-:-:S05]  /*6d00*/  @!P0 IMAD.MOV.U32 R2, RZ, RZ, R8 ;  /* 0x000000ffff028224 */ /* 0x000fca00078e0008 */
[----:B------:R-:W2:Y:S01]  /*6d10*/  @!P0 LDC.64 R6, c[0x0][0x418] ;  /* 0x00010600ff068b82 */ /* 0x000ea20000000a00 */
[----:B----4-:R-:W-:Y:S01]  /*6d20*/  SHF.R.S32.HI R10, RZ, 0x1f, R28 ;  /* 0x0000001fff0a7819 */ /* 0x010fe2000001141c */
[----:B-1----:R-:W-:-:S04]  /*6d30*/  @!P0 IMAD.WIDE.U32 R2, R28, R4, R2 ;  /* 0x000000041c028225 */ /* 0x002fc800078e0002 */
[----:B------:R-:W-:Y:S01]  /*6d40*/  @!P0 IMAD R4, R10, R4, RZ ;  /* 0x000000040a048224 */ /* 0x000fe200078e02ff */
[----:B--2---:R-:W-:Y:S01]  /*6d50*/  @!P0 LEA R6, P1, R2, R6, 0x2 ;  /* 0x0000000602068211 */ /* 0x004fe200078210ff */
[----:B------:R1:W-:Y:S02]  /*6d60*/  STL [R1], R10 ;  /* 0x0000000a01007387 */ /* 0x0003e40000100800 */
[----:B------:R-:W-:Y:S02]  /*6d70*/  @!P0 IMAD R5, R28, R5, R4 ;  /* 0x000000051c058224 */ /* 0x000fe400078e0204 */
[----:B------:R-:W-:Y:S02]  /*6d80*/  IMAD.MOV.U32 R4, RZ, RZ, RZ ;  /* 0x000000ffff047224 */ /* 0x000fe400078e00ff */
[----:B------:R-:W-:-:S05]  /*6d90*/  @!P0 IMAD.IADD R3, R3, 0x1, R5 ;  /* 0x0000000103038824 */ /* 0x000fca00078e0205 */
[----:B------:R-:W-:-:S05]  /*6da0*/  @!P0 LEA.HI.X R7, R2, R7, R3, 0x2, P1 ;  /* 0x0000000702078211 */ /* 0x000fca00008f1403 */
[----:B------:R1:W5:Y:S01]  /*6db0*/  @!P0 LDG.E R4, desc[UR50][R6.64] ;  /* 0x0000003206048981 */ /* 0x000362000c1e1900 */
[----:B------:R-:W-:Y:S01]  /*6dc0*/  IMAD.U32 R2, RZ, RZ, UR41 ;  /* 0x00000029ff027e24 */ /* 0x000fe2000f8e00ff */
[----:B------:R-:W-:Y:S01]  /*6dd0*/  UMOV UR5, 0xffffffff ;  /* 0xffffffff00057882 */ /* 0x000fe20000000000 */
[----:B------:R-:W-:Y:S01]  /*6de0*/  IMAD.MOV R5, RZ, RZ, -R8 ;  /* 0x000000ffff057224 */ /* 0x000fe200078e0a08 */
[----:B------:R-:W-:Y:S02]  /*6df0*/  LOP3.LUT R25, R25, 0xfffffffb, RZ, 0xc0, !PT ;  /* 0xfffffffb19197812 */ /* 0x000fe400078ec0ff */
[----:B------:R-:W-:Y:S01]  /*6e00*/  ISETP.NE.AND P2, PT, R2, 0x3, PT ;  /* 0x000000030200780c */ /* 0x000fe20003f45270 */
[----:B------:R-:W-:Y:S01]  /*6e10*/  IMAD R5, R9, R5, R0 ;  /* 0x0000000509057224 */ /* 0x000fe200078e0200 */
[----:B------:R-:W-:-:S05]  /*6e20*/  IADD3 R0, -R18, RZ, RZ ;  /* 0x000000ff12007210 */ /* 0x000fca0007ffe1ff */
[----:B------:R-:W-:-:S06]  /*6e30*/  IMAD R19, R0, UR4, R23 ;  /* 0x0000000400137c24 */ /* 0x000fcc000f8e0217 */
[----:B------:R-:W-:Y:S01]  /*6e40*/  @P2 LOP3.LUT R25, R25, 0x4, RZ, 0xfc, !PT ;  /* 0x0000000419192812 */ /* 0x000fe200078efcff */
[----:B-1----:R-:W-:Y:S06]  /*6e50*/  BRA.DIV UR5, `(.L_x_12755) ;  /* 0x0000003205bc7947 */ /* 0x002fec000b800000 */
.L_x_12803:
[----:B------:R-:W-:Y:S01]  /*6e60*/  SHF.R.S32.HI R27, RZ, 0x1f, R19 ;  /* 0x0000001fff1b7819 */ /* 0x000fe20000011413 */
[----:B------:R-:W-:Y:S06]  /*6e70*/  @!P2 BRA `(.L_x_12756) ;  /* 0x000000000004a947 */ /* 0x000fec0003800000 */
[----:B------:R-:W-:Y:S01]  /*6e80*/  BPT.TRAP 0x1 ;  /* 0x000000040000795c */ /* 0x000fe20000300000 */
.L_x_12756:
[----:B------:R-:W-:Y:S01]  /*6e90*/  SHF.R.S32.HI R7, RZ, 0x1f, R5 ;  /* 0x0000001fff077819 */ /* 0x000fe20000011405 */
[----:B------:R-:W-:Y:S01]  /*6ea0*/  ULDC.64 UR4, c[0x0][0x328] ;  /* 0x0000ca0000047ab9 */ /* 0x000fe20000000a00 */
[----:B-----5:R-:W-:Y:S01]  /*6eb0*/  SHF.R.S32.HI R6, RZ, 0x1f, R4 ;  /* 0x0000001fff067819 */ /* 0x020fe20000011404 */
[----:B------:R-:W-:Y:S01]  /*6ec0*/  IMAD.WIDE.U32 R2, R5, UR4, RZ ;  /* 0x0000000405027c25 */ /* 0x000fe2000f8e00ff */
[----:B------:R-:W-:Y:S03]  /*6ed0*/  BSSY B0, `(.L_x_12757) ;  /* 0x0000015000007945 */ /* 0x000fe60003800000 */
[----:B------:R-:W-:-:S04]  /*6ee0*/  IMAD R0, R7, UR4, RZ ;  /* 0x0000000407007c24 */ /* 0x000fc8000f8e02ff */
        /* <DEDUP_REMOVED lines=14> */
[----:B0-----:R-:W-:Y:S02]  /*6fd0*/  LEA.HI.X R17, R2, UR5, R0, 0x1, P0 ;  /* 0x0000000502117c11 */ /* 0x001fe400080f0c00 */
[----:B------:R-:W-:Y:S02]  /*6fe0*/  LEA R0, R22, UR38, 0x3 ;  /* 0x0000002616007c11 */ /* 0x000fe4000f8e18ff */
[----:B------:R-:W-:-:S04]  /*6ff0*/  SHF.L.U32 R2, R24, 0x1f, RZ ;  /* 0x0000001f18027819 */ /* 0x000fc800000006ff */
[----:B------:R-:W0:Y:S02]  /*7000*/  SYNCS.PHASECHK.TRANS64.TRYWAIT P0, [R0+URZ+0x16840], R2 ;  /* 0x01684002000075a7 */ /* 0x000e24000800017f */
[----:B0-----:R-:W-:Y:S05]  /*7010*/  @!P0 BRA `(.L_x_12758) ;  /* 0x0000003000808947 */ /* 0x001fea0003800000 */
.L_x_12804:
[----:B------:R-:W-:Y:S05]  /*7020*/  BSYNC B0 ;  /* 0x0000000000007941 */ /* 0x000fea0003800000 */
.L_x_12757:
[----:B------:R-:W1:Y:S01]  /*7030*/  S2R R9, SR_TID.X ;  /* 0x0000000000097919 */ /* 0x000e620000002100 */
[----:B------:R-:W-:Y:S01]  /*7040*/  ULDC.64 UR4, c[0x0][0x300] ;  /* 0x0000c00000047ab9 */ /* 0x000fe20000000a00 */
[----:B------:R-:W-:Y:S01]  /*7050*/  USHF.L.U32 UR6, UR42, 0x7, URZ ;  /* 0x000000072a067899 */ /* 0x000fe2000800063f */
        /* <DEDUP_REMOVED lines=16> */
[----:B------:R-:W-:Y:S01]  /*7160*/  IMAD R6, R22, 0x2000, R29 ;  /* 0x0000200016067824 */ /* 0x000fe200078e021d */
[----:B------:R-:W-:Y:S01]  /*7170*/  SHF.L.U32 R8, R9, 0x3, RZ ;  /* 0x0000000309087819 */ /* 0x000fe200000006ff */
[----:B------:R-:W-:Y:S01]  /*7180*/  IMAD.IADD R5, R3, 0x1, R4 ;  /* 0x0000000103057824 */ /* 0x000fe200078e0204 */
[----:B------:R-:W-:Y:S01]  /*7190*/  LEA R4, P0, R2, UR4, 0x1 ;  /* 0x0000000402047c11 */ /* 0x000fe2000f8008ff */
[----:B------:R-:W-:Y:S01]  /*71a0*/  IMAD.U32 R9, RZ, RZ, UR6 ;  /* 0x00000006ff097e24 */ /* 0x000fe2000f8e00ff */
[----:B------:R-:W-:Y:S01]  /*71b0*/  UMOV UR4, 0xffffffff ;  /* 0xffffffff00047882 */ /* 0x000fe20000000000 */
[----:B------:R-:W-:Y:S02]  /*71c0*/  LOP3.LUT R10, R10, 0xf, RZ, 0xc0, !PT ;  /* 0x0000000f0a0a7812 */ /* 0x000fe400078ec0ff */
[----:B------:R-:W-:-:S02]  /*71d0*/  LEA.HI.X R5, R2, UR5, R5, 0x1, P0 ;  /* 0x0000000502057c11 */ /* 0x000fc400080f0c05 */
[----:B------:R-:W-:Y:S02]  /*71e0*/  LOP3.LUT R8, R8, 0x38, RZ, 0xc0, !PT ;  /* 0x0000003808087812 */ /* 0x000fe400078ec0ff */
        /* <DEDUP_REMOVED lines=66> */
[----:B------:R-:W1:Y:S04]  /*7610*/  SHFL.IDX PT, R2, R5, 0x6, 0x181f ;  /* 0x00d81f0005027f89 */ /* 0x000e6800000e0000 */
[----:B------:R-:W2:Y:S01]  /*7620*/  SHFL.IDX PT, R5, R5, 0x7, 0x181f ;  /* 0x00f81f0005057f89 */ /* 0x000ea200000e0000 */
[----:B0-----:R-:W-:-:S04]  /*7630*/  @P1 LEA R3, P0, R8, R3, 0x1 ;  /* 0x0000000308031211 */ /* 0x001fc800078008ff */
[----:B-1----:R-:W-:-:S04]  /*7640*/  @P1 IADD3.X R2, RZ, R2, RZ, P0, !PT ;  /* 0x00000002ff021210 */ /* 0x002fc800007fe4ff */
[----:B------:R-:W-:-:S04]  /*7650*/  @P1 LOP3.LUT R3, R3, R2, RZ, 0x3c, !PT ;  /* 0x0000000203031212 */ /* 0x000fc800078e3cff */
[----:B------:R-:W-:-:S04]  /*7660*/  @P1 LOP3.LUT R2, R3, R2, RZ, 0x3c, !PT ;  /* 0x0000000203021212 */ /* 0x000fc800078e3cff */
[----:B------:R-:W-:-:S05]  /*7670*/  @P1 LOP3.LUT R3, R3, R2, RZ, 0x3c, !PT ;  /* 0x0000000203031212 */ /* 0x000fca00078e3cff */
[----:B--2---:R0:W-:Y:S02]  /*7680*/  @P1 LDGSTS.E.BYPASS.LTC128B.128 [R7+0x11400], desc[UR50][R2.64], !P2 ;  /* 0x1140000002071fae */ /* 0x0041e4000d101d72 */
.L_x_12822:
[----:B------:R-:W-:-:S13]  /*7690*/  ISETP.GE.AND P0, PT, R9, 0x71, PT ;  /* 0x000000710900780c */ /* 0x000fda0003f06270 */
[----:B0-----:R-:W-:-:S05]  /*76a0*/  @P0 LEA R2, P1, R8, R14, 0x1 ;  /* 0x0000000e08020211 */ /* 0x001fca00078208ff */
[----:B------:R-:W-:Y:S01]  /*76b0*/  @P0 IMAD.X R3, RZ, RZ, R5, P1 ;  /* 0x000000ffff030224 */ /* 0x000fe200008e0605 */
[----:B------:R-:W-:-:S05]  /*76c0*/  @P0 LEA R5, R6, UR38, 0x1 ;  /* 0x0000002606050c11 */ /* 0x000fca000f8e08ff */
[----:B------:R-:W-:Y:S01]  /*76d0*/  @!PT LDS RZ, [RZ] ;  /* 0x00000000fffff984 */ /* 0x000fe20000000800 */
[----:B------:R-:W-:Y:S01]  /*76e0*/  @!PT LDS RZ, [RZ] ;  /* 0x00000000fffff984 */ /* 0x000fe20000000800 */
[----:B------:R-:W-:Y:S01]  /*76f0*/  @!PT LDS RZ, [RZ] ;  /* 0x00000000fffff984 */ /* 0x000fe20000000800 */
[----:B------:R0:W-:Y:S01]  /*7700*/  @P0 LDGSTS.E.BYPASS.LTC128B.128 [R5+0x11c00], desc[UR50][R2.64], !P2 ;  /* 0x11c0000002050fae */ /* 0x0001e2000d101d72 */
[----:B------:R-:W-:Y:S01]  /*7710*/  PLOP3.LUT P0, PT, PT, PT, PT, 0x80, 0x0 ;  /* 0x000000000000781c */ /* 0x000fe20003f0f070 */
[----:B------:R-:W-:-:S12]  /*7720*/  NOP ;  /* 0x0000000000007918 */ /* 0x000fd80000000000 */
.L_x_12760:
        /* <DEDUP_REMOVED lines=11> */
.L_x_12761:
        /* <DEDUP_REMOVED lines=23> */
.L_x_12762:
[----:B------:R-:W2:Y:S01]  /*7950*/  LDL R21, [R1+0x8] ;  /* 0x0000080001157983 */ /* 0x000ea20000100800 */
[----:B------:R-:W1:Y:S01]  /*7960*/  LDC R10, c[0x0][0x448] ;  /* 0x00011200ff0a7b82 */ /* 0x000e620000000800 */
[----:B------:R-:W-:Y:S01]  /*7970*/  ULDC.64 UR4, c[0x0][0x2d8] ;  /* 0x0000b60000047ab9 */ /* 0x000fe20000000a00 */
[----:B0-----:R-:W-:Y:S01]  /*7980*/  SHF.R.S32.HI R0, RZ, 0x1f, R18 ;  /* 0x0000001fff007819 */ /* 0x001fe20000011412 */
[----:B------:R-:W0:Y:S01]  /*7990*/  S2R R26, SR_TID.X ;  /* 0x00000000001a7919 */ /* 0x000e220000002100 */
[----:B------:R-:W-:Y:S01]  /*79a0*/  IMAD R4, R27, UR4, RZ ;  /* 0x000000041b047c24 */ /* 0x000fe2000f8e02ff */
[----:B------:R-:W-:Y:S01]  /*79b0*/  ULDC.64 UR6, c[0x0][0x2c8] ;  /* 0x0000b20000067ab9 */ /* 0x000fe20000000a00 */
[----:B------:R-:W-:Y:S01]  /*79c0*/  IMAD.WIDE.U32 R2, R19, UR4, RZ ;  /* 0x0000000413027c25 */ /* 0x000fe2000f8e00ff */
[----:B------:R-:W-:Y:S01]  /*79d0*/  ULDC.64 UR8, c[0x0][0x280] ;  /* 0x0000a00000087ab9 */ /* 0x000fe20000000a00 */
[----:B------:R-:W3:Y:S01]  /*79e0*/  S2R R11, SR_TID.X ;  /* 0x00000000000b7919 */ /* 0x000ee20000002100 */
[----:B------:R-:W-:Y:S01]  /*79f0*/  LOP3.LUT P5, RZ, R25, 0x10, RZ, 0xc0, !PT ;  /* 0x0000001019ff7812 */ /* 0x000fe200078ac0ff */
[----:B------:R-:W-:Y:S01]  /*7a00*/  IMAD R4, R19, UR5, R4 ;  /* 0x0000000513047c24 */ /* 0x000fe2000f8e0204 */
[----:B------:R-:W-:Y:S01]  /*7a10*/  ULDC.64 UR4, c[0x0][0x2e0] ;  /* 0x0000b80000047ab9 */ /* 0x000fe20000000a00 */
[----:B------:R-:W-:-:S02]  /*7a20*/  IMAD.MOV R6, RZ, RZ, -R23 ;  /* 0x000000ffff067224 */ /* 0x000fc400078e0a17 */
[----:B------:R-:W-:Y:S02]  /*7a30*/  IMAD.IADD R3, R3, 0x1, R4 ;  /* 0x0000000103037824 */ /* 0x000fe400078e0204 */
[----:B------:R-:W-:Y:S02]  /*7a40*/  IMAD R0, R0, UR4, RZ ;  /* 0x0000000400007c24 */ /* 0x000fe4000f8e02ff */
[----:B------:R-:W-:Y:S01]  /*7a50*/  IMAD.WIDE.U32 R2, R18, UR4, R2 ;  /* 0x0000000412027c25 */ /* 0x000fe2000f8e0002 */
[----:B------:R-:W-:-:S03]  /*7a60*/  ULDC UR4, c[0x0][0xc38] ;  /* 0x00030e0000047ab9 */ /* 0x000fc60000000800 */
[----:B------:R-:W-:Y:S01]  /*7a70*/  IMAD R0, R18, UR5, R0 ;  /* 0x0000000512007c24 */ /* 0x000fe2000f8e0200 */
[----:B------:R-:W-:Y:S02]  /*7a80*/  LEA R18, R29, UR38, 0x1 ;  /* 0x000000261d127c11 */ /* 0x000fe4000f8e08ff */
[----:B-1----:R-:W-:Y:S01]  /*7a90*/  ISETP.NE.AND P0, PT, R10, 0x1, PT ;  /* 0x000000010a00780c */ /* 0x002fe20003f05270 */
[----:B------:R-:W-:Y:S01]  /*7aa0*/  IMAD.IADD R3, R3, 0x1, R0 ;  /* 0x0000000103037824 */ /* 0x000fe200078e0200 */
[----:B0-----:R-:W-:Y:S01]  /*7ab0*/  SHF.R.U32.HI R20, RZ, 0x3, R26 ;  /* 0x00000003ff147819 */ /* 0x001fe2000001161a */
[----:B------:R-:W-:-:S10]  /*7ac0*/  IMAD.SHL.U32 R26, R26, 0x10, RZ ;  /* 0x000000101a1a7824 */ /* 0x000fd400078e00ff */
[----:B------:R-:W0:Y:S01]  /*7ad0*/  @P0 LDC R4, c[0x0][0x44c] ;  /* 0x00011300ff040b82 */ /* 0x000e220000000800 */
[----:B------:R-:W-:Y:S02]  /*7ae0*/  LOP3.LUT R20, R20, 0xf, RZ, 0xc0, !PT ;  /* 0x0000000f14147812 */ /* 0x000fe400078ec0ff */
[----:B------:R-:W-:-:S04]  /*7af0*/  LOP3.LUT R26, R26, 0x70, RZ, 0xc0, !PT ;  /* 0x000000701a1a7812 */ /* 0x000fc800078ec0ff */
[----:B------:R-:W-:Y:S01]  /*7b00*/  LOP3.LUT R20, R20, R26, RZ, 0xfc, !PT ;  /* 0x0000001a14147212 */ /* 0x000fe200078efcff */
[----:B------:R-:W1:Y:S01]  /*7b10*/  @P0 LDC R5, c[0x0][0x450] ;  /* 0x00011400ff050b82 */ /* 0x000e620000000800 */
[----:B--2---:R-:W-:Y:S01]  /*7b20*/  IMAD R0, R6, UR4, R21 ;  /* 0x0000000406007c24 */ /* 0x004fe2000f8e0215 */
[----:B------:R-:W-:Y:S01]  /*7b30*/  ULDC.64 UR4, c[0x0][0x2d0] ;  /* 0x0000b40000047ab9 */ /* 0x000fe20000000a00 */
[----:B---3--:R-:W-:Y:S02]  /*7b40*/  SHF.R.U32.HI R21, RZ, 0x3, R11 ;  /* 0x00000003ff157819 */ /* 0x008fe4000001160b */
[----:B------:R-:W-:Y:S02]  /*7b50*/  IMAD R6, R0, 0xc0, R20 ;  /* 0x000000c000067824 */ /* 0x000fe400078e0214 */
[----:B------:R-:W-:Y:S01]  /*7b60*/  IMAD.SHL.U32 R20, R11, 0x8, RZ ;  /* 0x000000080b147824 */ /* 0x000fe200078e00ff */
[----:B------:R-:W-:Y:S01]  /*7b70*/  LOP3.LUT R21, R21, 0xf, RZ, 0xc0, !PT ;  /* 0x0000000f15157812 */ /* 0x000fe200078ec0ff */
[----:B0-----:R-:W-:Y:S01]  /*7b80*/  @P0 IMAD.HI.U32 R7, R6, R4, RZ ;  /* 0x0000000406070227 */ /* 0x001fe200078e00ff */
[----:B------:R-:W-:-:S02]  /*7b90*/  MOV R4, R6 ;  /* 0x0000000600047202 */ /* 0x000fc40000000f00 */
[----:B------:R-:W-:Y:S02]  /*7ba0*/  LOP3.LUT R20, R20, 0x38, RZ, 0xc0, !PT ;  /* 0x0000003814147812 */ /* 0x000fe400078ec0ff */
[----:B-1----:R-:W-:-:S04]  /*7bb0*/  @P0 SHF.R.U32.HI R4, RZ, R5, R7 ;  /* 0x00000005ff040219 */ /* 0x002fc80000011607 */
[--C-:B------:R-:W-:Y:S01]  /*7bc0*/  SHF.R.S32.HI R5, RZ, 0x1f, R4.reuse ;  /* 0x0000001fff057819 */ /* 0x100fe20000011404 */
[----:B------:R-:W-:-:S04]  /*7bd0*/  IMAD.MOV R7, RZ, RZ, -R4 ;  /* 0x000000ffff077224 */ /* 0x000fc800078e0a04 */
[----:B------:R-:W-:Y:S02]  /*7be0*/  IMAD R5, R5, UR4, RZ ;  /* 0x0000000405057c24 */ /* 0x000fe4000f8e02ff */
[----:B------:R-:W-:Y:S02]  /*7bf0*/  IMAD R7, R10, R7, R6 ;  /* 0x000000070a077224 */ /* 0x000fe400078e0206 */
[C---:B------:R-:W-:Y:S02]  /*7c00*/  IMAD R8, R4.reuse, UR5, R5 ;  /* 0x0000000504087c24 */ /* 0x040fe4000f8e0205 */
[----:B------:R-:W-:-:S04]  /*7c10*/  IMAD.WIDE.U32 R4, R4, UR4, R2 ;  /* 0x0000000404047c25 */ /* 0x000fc8000f8e0002 */
[----:B------:R-:W-:Y:S01]  /*7c20*/  IMAD.IADD R5, R5, 0x1, R8 ;  /* 0x0000000105057824 */ /* 0x000fe200078e0208 */
[----:B------:R-:W-:Y:S01]  /*7c30*/  SHF.R.S32.HI R8, RZ, 0x1f, R7 ;  /* 0x0000001fff087819 */ /* 0x000fe20000011407 */
[----:B------:R-:W-:Y:S02]  /*7c40*/  VIADD R6, R6, 0x80 ;  /* 0x0000008006067836 */ /* 0x000fe40000000000 */
[----:B------:R-:W-:-:S04]  /*7c50*/  IMAD.WIDE.U32 R4, R7, UR6, R4 ;  /* 0x0000000607047c25 */ /* 0x000fc8000f8e0004 */
[----:B------:R-:W-:-:S04]  /*7c60*/  IMAD R8, R8, UR6, RZ ;  /* 0x0000000608087c24 */ /* 0x000fc8000f8e02ff */
[----:B------:R-:W-:Y:S02]  /*7c70*/  IMAD R7, R7, UR7, R8 ;  /* 0x0000000707077c24 */ /* 0x000fe4000f8e0208 */
[----:B------:R-:W0:Y:S02]  /*7c80*/  @P0 LDC R8, c[0x0][0x450] ;  /* 0x00011400ff080b82 */ /* 0x000e240000000800 */
[----:B------:R-:W-:Y:S01]  /*7c90*/  IMAD.IADD R7, R5, 0x1, R7 ;  /* 0x0000000105077824 */ /* 0x000fe200078e0207 */
[----:B------:R-:W-:-:S04]  /*7ca0*/  LEA R5, P1, R4, UR8, 0x1 ;  /* 0x0000000804057c11 */ /* 0x000fc8000f8208ff */
[----:B------:R-:W-:Y:S02]  /*7cb0*/  LEA.HI.X R4, R4, UR9, R7, 0x1, P1 ;  /* 0x0000000904047c11 */ /* 0x000fe400088f0c07 */
[----:B------:R-:W1:Y:S02]  /*7cc0*/  @P0 LDC R7, c[0x0][0x44c] ;  /* 0x00011300ff070b82 */ /* 0x000e640000000800 */
[----:B-1----:R-:W-:-:S04]  /*7cd0*/  @P0 IMAD.HI.U32 R9, R6, R7, RZ ;  /* 0x0000000706090227 */ /* 0x002fc800078e00ff */
        /* <DEDUP_REMOVED lines=14> */
[----:B------:R-:W-:-:S04]  /*7dc0*/  LEA R6, P0, R2, UR8, 0x1 ;  /* 0x0000000802067c11 */ /* 0x000fc8000f8008ff */
[----:B------:R-:W-:-:S04]  /*7dd0*/  IADD3 R7, R3, R7, RZ ;  /* 0x0000000703077210 */ /* 0x000fc80007ffe0ff */
        /* <DEDUP_REMOVED lines=9> */
[----:B-1----:R-:W-:Y:S01]  /*7e70*/  @!P1 IMAD.X R2, RZ, RZ, R2, P0 ;  /* 0x000000ffff029224 */ /* 0x002fe200000e0602 */
[----:B------:R-:W-:Y:S01]  /*7e80*/  ISETP.GE.AND P0, PT, R8, UR37, PT ;  /* 0x0000002508007c0c */ /* 0x000fe2000bf06270 */
[----:B------:R-:W-:-:S03]  /*7e90*/  VIADD R8, R0, 0x20 ;  /* 0x0000002000087836 */ /* 0x000fc60000000000 */
[----:B------:R-:W-:-:S04]  /*7ea0*/  @!P1 LOP3.LUT R3, R3, R2, RZ, 0x3c, !PT ;  /* 0x0000000203039212 */ /* 0x000fc800078e3cff */
[----:B------:R-:W-:-:S04]  /*7eb0*/  @!P1 LOP3.LUT R2, R3, R2, RZ, 0x3c, !PT ;  /* 0x0000000203029212 */ /* 0x000fc800078e3cff */
[----:B------:R-:W-:-:S05]  /*7ec0*/  @!P1 LOP3.LUT R3, R3, R2, RZ, 0x3c, !PT ;  /* 0x0000000203039212 */ /* 0x000fca00078e3cff */
[----:B------:R0:W-:Y:S04]  /*7ed0*/  @!P1 LDGSTS.E.BYPASS.LTC128B.128 [R18+0x8400], desc[UR50][R2.64], !P5 ;  /* 0x0840000002129fae */ /* 0x0001e8000e901d72 */
[----:B0-----:R-:W0:Y:S04]  /*7ee0*/  SHFL.IDX PT, R3, R5, 0x1, 0x181f ;  /* 0x00381f0005037f89 */ /* 0x001e2800000e0000 */
[----:B------:R-:W1:Y:S01]  /*7ef0*/  SHFL.IDX PT, R2, R4, 0x1, 0x181f ;  /* 0x00381f0004027f89 */ /* 0x000e6200000e0000 */
[----:B0-----:R-:W-:-:S05]  /*7f00*/  @!P0 LEA R3, P1, R20, R3, 0x1 ;  /* 0x0000000314038211 */ /* 0x001fca00078208ff */
[----:B-1----:R-:W-:-:S05]  /*7f10*/  @!P0 IMAD.X R2, RZ, RZ, R2, P1 ;  /* 0x000000ffff028224 */ /* 0x002fca00008e0602 */
[----:B------:R-:W-:-:S04]  /*7f20*/  @!P0 LOP3.LUT R3, R3, R2, RZ, 0x3c, !PT ;  /* 0x0000000203038212 */ /* 0x000fc800078e3cff */
[----:B------:R-:W-:-:S04]  /*7f30*/  @!P0 LOP3.LUT R2, R3, R2, RZ, 0x3c, !PT ;  /* 0x0000000203028212 */ /* 0x000fc800078e3cff */
[----:B------:R-:W-:-:S05]  /*7f40*/  @!P0 LOP3.LUT R3, R3, R2, RZ, 0x3c, !PT ;  /* 0x0000000203038212 */ /* 0x000fca00078e3cff */
[----:B------:R0:W-:Y:S01]  /*7f50*/  @!P0 LDGSTS.E.BYPASS.LTC128B.128 [R18+0x8c00], desc[UR50][R2.64], !P5 ;  /* 0x08c0000002128fae */ /* 0x0001e2000e901d72 */
[----:B------:R-:W-:Y:S01]  /*7f60*/  ISETP.GE.AND P0, PT, R8, UR37, PT ;  /* 0x0000002508007c0c */ /* 0x000fe2000bf06270 */
[----:B------:R-:W-:Y:S02]  /*7f70*/  VIADD R8, R0, 0x30 ;  /* 0x0000003000087836 */ /* 0x000fe40000000000 */
[----:B0-----:R-:W0:Y:S04]  /*7f80*/  SHFL.IDX PT, R3, R5, 0x2, 0x181f ;  /* 0x00581f0005037f89 */ /* 0x001e2800000e0000 */
[----:B------:R-:W1:Y:S06]  /*7f90*/  SHFL.IDX PT, R2, R4, 0x2, 0x181f ;  /* 0x00581f0004027f89 */ /* 0x000e6c00000e0000 */
        /* <DEDUP_REMOVED lines=10> */
[----:B0-----:R-:W-:-:S04]  /*8040*/  @!P0 LEA R3, P1, R20, R3, 0x1 ;  /* 0x0000000314038211 */ /* 0x001fc800078208ff */
[----:B-1----:R-:W-:-:S04]  /*8050*/  @!P0 IADD3.X R2, RZ, R2, RZ, P1, !PT ;  /* 0x00000002ff028210 */ /* 0x002fc80000ffe4ff */
        /* <DEDUP_REMOVED lines=27> */
[----:B------:R-:W1:Y:S04]  /*8210*/  SHFL.IDX PT, R2, R4, 0x6, 0x181f ;  /* 0x00d81f0004027f89 */ /* 0x000e6800000e0000 */
[----:B------:R-:W2:Y:S02]  /*8220*/  SHFL.IDX PT, R4, R4, 0x7, 0x181f ;  /* 0x00f81f0004047f89 */ /* 0x000ea400000e0000 */
[----:B0-----:R-:W-:-:S05]  /*8230*/  @!P0 LEA R3, P1, R20, R3, 0x1 ;  /* 0x0000000314038211 */ /* 0x001fca00078208ff */
[----:B-1----:R-:W-:-:S05]  /*8240*/  @!P0 IMAD.X R2, RZ, RZ, R2, P1 ;  /* 0x000000ffff028224 */ /* 0x002fca00008e0602 */
[----:B------:R-:W-:-:S04]  /*8250*/  @!P0 LOP3.LUT R3, R3, R2, RZ, 0x3c, !PT ;  /* 0x0000000203038212 */ /* 0x000fc800078e3cff */
[----:B------:R-:W-:-:S04]  /*8260*/  @!P0 LOP3.LUT R2, R3, R2, RZ, 0x3c, !PT ;  /* 0x0000000203028212 */ /* 0x000fc800078e3cff */
[----:B------:R-:W-:-:S05]  /*8270*/  @!P0 LOP3.LUT R3, R3, R2, RZ, 0x3c, !PT ;  /* 0x0000000203038212 */ /* 0x000fca00078e3cff */
[----:B------:R0:W-:Y:S01]  /*8280*/  @!P0 LDGSTS.E.BYPASS.LTC128B.128 [R18+0xb400], desc[UR50][R2.64], !P5 ;  /* 0x0b40000002128fae */ /* 0x0001e2000e901d72 */
[----:B------:R-:W-:Y:S02]  /*8290*/  ISETP.GE.AND P0, PT, R8, UR37, PT ;  /* 0x0000002508007c0c */ /* 0x000fe4000bf06270 */
[----:B0-----:R-:W-:-:S11]  /*82a0*/  IADD3 R2, R0, 0x80, RZ ;  /* 0x0000008000027810 */ /* 0x001fd60007ffe0ff */
[----:B------:R-:W-:Y:S02]  /*82b0*/  @!P0 LEA R3, P1, R20, R14, 0x1 ;  /* 0x0000000e14038211 */ /* 0x000fe400078208ff */
[----:B------:R-:W-:Y:S03]  /*82c0*/  SHFL.IDX PT, R14, R6, 0x1, 0x181f ;  /* 0x00381f00060e7f89 */ /* 0x000fe600000e0000 */
[----:B--2---:R-:W-:Y:S01]  /*82d0*/  @!P0 IMAD.X R8, RZ, RZ, R4, P1 ;  /* 0x000000ffff088224 */ /* 0x004fe200008e0604 */
[----:B------:R-:W-:Y:S01]  /*82e0*/  ISETP.GE.AND P1, PT, R2, UR37, PT ;  /* 0x0000002502007c0c */ /* 0x000fe2000bf26270 */
[----:B------:R-:W0:Y:S04]  /*82f0*/  SHFL.IDX PT, R4, R6, RZ, 0x181f ;  /* 0x00181fff06047589 */ /* 0x000e2800000e0000 */
[----:B------:R-:W1:Y:S08]  /*8300*/  SHFL.IDX PT, R2, R7, RZ, 0x181f ;  /* 0x00181fff07027589 */ /* 0x000e7000000e0000 */
[----:B0-----:R-:W-:-:S05]  /*8310*/  @!P1 LEA R4, P2, R20, R4, 0x1 ;  /* 0x0000000414049211 */ /* 0x001fca00078408ff */
[----:B-1----:R-:W-:Y:S02]  /*8320*/  @!P1 IMAD.X R5, RZ, RZ, R2, P2 ;  /* 0x000000ffff059224 */ /* 0x002fe400010e0602 */
[----:B------:R-:W-:Y:S02]  /*8330*/  @!P0 IMAD.MOV.U32 R2, RZ, RZ, R3 ;  /* 0x000000ffff028224 */ /* 0x000fe400078e0003 */
[----:B------:R-:W-:-:S05]  /*8340*/  @!P0 IMAD.MOV.U32 R3, RZ, RZ, R8 ;  /* 0x000000ffff038224 */ /* 0x000fca00078e0008 */
[----:B------:R0:W-:Y:S02]  /*8350*/  @!P0 LDGSTS.E.BYPASS.LTC128B.128 [R18+0xbc00], desc[UR50][R2.64], !P5 ;  /* 0x0bc0000002128fae */ /* 0x0001e4000e901d72 */
[----:B0-----:R-:W-:Y:S02]  /*8360*/  @!P1 IMAD.MOV.U32 R2, RZ, RZ, R4 ;  /* 0x000000ffff029224 */ /* 0x001fe400078e0004 */
[----:B------:R-:W-:Y:S02]  /*8370*/  @!P1 IMAD.MOV.U32 R3, RZ, RZ, R5 ;  /* 0x000000ffff039224 */ /* 0x000fe400078e0005 */
[----:B------:R-:W-:-:S03]  /*8380*/  VIADD R4, R0, 0x90 ;  /* 0x0000009000047836 */ /* 0x000fc60000000000 */
[----:B------:R0:W-:Y:S02]  /*8390*/  @!P1 LDGSTS.E.BYPASS.LTC128B.128 [R18+0xc400], desc[UR50][R2.64], !P5 ;  /* 0x0c40000002129fae */ /* 0x0001e4000e901d72 */
[----:B------:R-:W-:Y:S01]  /*83a0*/  ISETP.GE.AND P0, PT, R4, UR37, PT ;  /* 0x0000002504007c0c */ /* 0x000fe2000bf06270 */
[----:B------:R-:W-:Y:S01]  /*83b0*/  VIADD R4, R0, 0xa0 ;  /* 0x000000a000047836 */ /* 0x000fe20000000000 */
[----:B0-----:R-:W0:Y:S11]  /*83c0*/  SHFL.IDX PT, R2, R7, 0x1, 0x181f ;  /* 0x00381f0007027f89 */ /* 0x001e3600000e0000 */
[----:B------:R-:W-:-:S04]  /*83d0*/  @!P0 LEA R14, P1, R20, R14, 0x1 ;  /* 0x0000000e140e8211 */ /* 0x000fc800078208ff */
[----:B0-----:R-:W-:Y:S01]  /*83e0*/  @!P0 IADD3.X R5, RZ, R2, RZ, P1, !PT ;  /* 0x00000002ff058210 */ /* 0x001fe20000ffe4ff */
[----:B------:R-:W-:Y:S01]  /*83f0*/  @!P0 IMAD.MOV.U32 R2, RZ, RZ, R14 ;  /* 0x000000ffff028224 */ /* 0x000fe200078e000e */
[----:B------:R-:W-:Y:S01]  /*8400*/  ISETP.GE.AND P1, PT, R4, UR37, PT ;  /* 0x0000002504007c0c */ /* 0x000fe2000bf26270 */
[----:B------:R-:W0:Y:S02]  /*8410*/  SHFL.IDX PT, R14, R6, 0x2, 0x181f ;  /* 0x00581f00060e7f89 */ /* 0x000e2400000e0000 */
[----:B------:R-:W-:-:S05]  /*8420*/  @!P0 IMAD.MOV.U32 R3, RZ, RZ, R5 ;  /* 0x000000ffff038224 */ /* 0x000fca00078e0005 */
[----:B------:R1:W-:Y:S04]  /*8430*/  @!P0 LDGSTS.E.BYPASS.LTC128B.128 [R18+0xcc00], desc[UR50][R2.64], !P5 ;  /* 0x0cc0000002128fae */ /* 0x0003e8000e901d72 */
[----:B-1----:R-:W1:Y:S04]  /*8440*/  SHFL.IDX PT, R2, R7, 0x2, 0x181f ;  /* 0x00581f0007027f89 */ /* 0x002e6800000e0000 */
[----:B------:R-:W2:Y:S01]  /*8450*/  SHFL.IDX PT, R7, R7, 0x3, 0x181f ;  /* 0x00781f0007077f89 */ /* 0x000ea200000e0000 */
[----:B0-----:R-:W-:-:S05]  /*8460*/  @!P1 LEA R14, P0, R20, R14, 0x1 ;  /* 0x0000000e140e9211 */ /* 0x001fca00078008ff */
[----:B-1----:R-:W-:Y:S02]  /*8470*/  @!P1 IMAD.X R3, RZ, RZ, R2, P0 ;  /* 0x000000ffff039224 */ /* 0x002fe400000e0602 */
[----:B------:R-:W-:Y:S02]  /*8480*/  @!P1 IMAD.MOV.U32 R2, RZ, RZ, R14 ;  /* 0x000000ffff029224 */ /* 0x000fe400078e000e */
[----:B------:R0:W1:Y:S04]  /*8490*/  SHFL.IDX PT, R14, R6, 0x3, 0x181f ;  /* 0x00781f00060e7f89 */ /* 0x00006800000e0000 */
[----:B--2---:R0:W-:Y:S02]  /*84a0*/  @!P1 LDGSTS.E.BYPASS.LTC128B.128 [R18+0xd400], desc[UR50][R2.64], !P5 ;  /* 0x0d40000002129fae */ /* 0x0041e4000e901d72 */
.L_x_12847:
        /* <DEDUP_REMOVED lines=19> */
.L_x_12848:
[----:B------:R-:W-:Y:S05]  /*85e0*/  BSYNC B0 ;  /* 0x0000000000007941 */ /* 0x000fea0003800000 */
.L_x_12764:
[----:B------:R-:W-:Y:S01]  /*85f0*/  UISETP.GE.AND UP0, UPT, UR36, 0x81, UPT ;  /* 0x000000812400788c */ /* 0x000fe2000bf06270 */
[----:B------:R-:W-:-:S05]  /*8600*/  MOV R18, UR42 ;  /* 0x0000002a00127c02 */ /* 0x000fca0008000f00 */
[----:B------:R-:W-:-:S13]  /*8610*/  PLOP3.LUT P0, PT, PT, PT, UP0, 0x80, 0x0 ;  /* 0x000000000000781c */ /* 0x000fda0003f0f008 */
[----:B------:R-:W-:Y:S05]  /*8620*/  @!P0 BRA `(.L_x_12766) ;  /* 0x0000000c00dc8947 */ /* 0x000fea0003800000 */
[----:B------:R-:W-:Y:S01]  /*8630*/  BSSY B0, `(.L_x_12766) ;  /* 0x00000f6000007945 */ /* 0x000fe20003800000 */
[----:B------:R-:W-:Y:S02]  /*8640*/  IMAD.MOV.U32 R20, RZ, RZ, R24 ;  /* 0x000000ffff147224 */ /* 0x000fe400078e0018 */
[----:B------:R-:W-:Y:S02]  /*8650*/  IMAD.MOV.U32 R6, RZ, RZ, R22 ;  /* 0x000000ffff067224 */ /* 0x000fe400078e0016 */
[----:B------:R-:W-:Y:S02]  /*8660*/  IMAD.U32 R7, RZ, RZ, UR40 ;  /* 0x00000028ff077e24 */ /* 0x000fe4000f8e00ff */
[----:B------:R-:W-:-:S07]  /*8670*/  IMAD.U32 R26, RZ, RZ, UR42 ;  /* 0x0000002aff1a7e24 */ /* 0x000fce000f8e00ff */
.L_x_12779:
[----:B------:R-:W2:Y:S01]  /*8680*/  LDL R8, [R1+0x4] ;  /* 0x0000040001087983 */ /* 0x000ea20000100800 */
[----:B------:R-:W1:Y:S01]  /*8690*/  LDC R2, c[0x0][0x430] ;  /* 0x00010c00ff027b82 */ /* 0x000e620000000800 */
[----:B------:R-:W-:Y:S02]  /*86a0*/  ULDC UR4, c[0x0][0x430] ;  /* 0x00010c0000047ab9 */ /* 0x000fe40000000800 */
[----:B------:R-:W3:Y:S01]  /*86b0*/  LDL R4, [R1] ;  /* 0x0000000001047983 */ /* 0x000ee20000100800 */
[----:B0-----:R-:W0:Y:S01]  /*86c0*/  S2R R0, SR_TID.X ;  /* 0x0000000000007919 */ /* 0x001e220000002100 */
[----:B-1----:R-:W-:-:S13]  /*86d0*/  ISETP.NE.AND P0, PT, R2, 0x1, PT ;  /* 0x000000010200780c */ /* 0x002fda0003f05270 */
[----:B------:R-:W1:Y:S01]  /*86e0*/  @P0 LDC R2, c[0x0][0x434] ;  /* 0x00010d00ff020b82 */ /* 0x000e620000000800 */
[----:B0-----:R-:W-:Y:S01]  /*86f0*/  IMAD.SHL.U32 R5, R0, 0x10, RZ ;  /* 0x0000001000057824 */ /* 0x001fe200078e00ff */
[----:B------:R-:W-:-:S06]  /*8700*/  SHF.R.U32.HI R3, RZ, 0x3, R0 ;  /* 0x00000003ff037819 */ /* 0x000fcc0000011600 */
[----:B------:R-:W0:Y:S01]  /*8710*/  @P0 LDC R0, c[0x0][0x438] ;  /* 0x00010e00ff000b82 */ /* 0x000e220000000800 */
[----:B------:R-:W-:Y:S02]  /*8720*/  LOP3.LUT R3, R3, 0xf, RZ, 0xc0, !PT ;  /* 0x0000000f03037812 */ /* 0x000fe400078ec0ff */
[----:B------:R-:W-:-:S03]  /*8730*/  LOP3.LUT R5, R5, 0x70, RZ, 0xc0, !PT ;  /* 0x0000007005057812 */ /* 0x000fc600078ec0ff */
[----:B------:R-:W-:-:S05]  /*8740*/  IMAD R3, R7, 0x80, R3 ;  /* 0x0000008007037824 */ /* 0x000fca00078e0203 */
[----:B--2---:R-:W-:-:S05]  /*8750*/  IADD3 R3, R5, R3, R8 ;  /* 0x0000000305037210 */ /* 0x004fca0007ffe008 */
[----:B-1----:R-:W-:-:S04]  /*8760*/  @P0 IMAD.HI.U32 R5, R3, R2, RZ ;  /* 0x0000000203050227 */ /* 0x002fc800078e00ff */
[----:B------:R-:W-:Y:S01]  /*8770*/  IMAD.MOV.U32 R2, RZ, RZ, R3 ;  /* 0x000000ffff027224 */ /* 0x000fe200078e0003 */
[----:B0-----:R-:W-:-:S04]  /*8780*/  @P0 SHF.R.U32.HI R2, RZ, R0, R5 ;  /* 0x00000000ff020219 */ /* 0x001fc80000011605 */
[----:B------:R-:W-:-:S05]  /*8790*/  IADD3 R0, -R2, RZ, RZ ;  /* 0x000000ff02007210 */ /* 0x000fca0007ffe1ff */
[----:B------:R-:W-:Y:S01]  /*87a0*/  IMAD R0, R0, UR4, R3 ;  /* 0x0000000400007c24 */ /* 0x000fe2000f8e0203 */
[----:B------:R-:W-:Y:S01]  /*87b0*/  ULDC.64 UR4, c[0x0][0x428] ;  /* 0x00010a0000047ab9 */ /* 0x000fe20000000a00 */
[----:B------:R-:W-:Y:S01]  /*87c0*/  SHF.R.S32.HI R3, RZ, 0x1f, R2 ;  /* 0x0000001fff037819 */ /* 0x000fe20000011402 */
[----:B---3--:R-:W-:-:S04]  /*87d0*/  IMAD R4, R4, UR4, RZ ;  /* 0x0000000404047c24 */ /* 0x008fc8000f8e02ff */
        /* <DEDUP_REMOVED lines=18> */
.L_x_12767:
[----:B------:R-:W-:Y:S01]  /*8900*/  LEA R5, R22, UR38, 0x3 ;  /* 0x0000002616057c11 */ /* 0x000fe2000f8e18ff */
[----:B------:R-:W-:Y:S01]  /*8910*/  BSSY B1, `(.L_x_12768) ;  /* 0x0000004000017945 */ /* 0x000fe20003800000 */
[----:B------:R-:W-:-:S04]  /*8920*/  SHF.L.U32 R2, R24, 0x1f, RZ ;  /* 0x0000001f18027819 */ /* 0x000fc800000006ff */
[----:B------:R-:W0:Y:S02]  /*8930*/  SYNCS.PHASECHK.TRANS64.TRYWAIT P0, [R5+URZ+0x16840], R2 ;  /* 0x01684002050075a7 */ /* 0x000e24000800017f */
[----:B0-----:R-:W-:Y:S05]  /*8940*/  @!P0 BRA `(.L_x_12769) ;  /* 0x0000003000ec8947 */ /* 0x001fea0003800000 */
.L_x_12849:
[----:B------:R-:W-:Y:S05]  /*8950*/  BSYNC B1 ;  /* 0x0000000000017941 */ /* 0x000fea0003800000 */
.L_x_12768:
[----:B------:R-:W-:Y:S01]  /*8960*/  SHF.R.S32.HI R21, RZ, 0x1f, R0 ;  /* 0x0000001fff157819 */ /* 0x000fe20000011400 */
[----:B------:R-:W-:Y:S01]  /*8970*/  ULDC.64 UR4, c[0x0][0x300] ;  /* 0x0000c00000047ab9 */ /* 0x000fe20000000a00 */
[----:B------:R-:W-:Y:S01]  /*8980*/  LOP3.LUT P1, RZ, R25, 0x1, RZ, 0xc0, !PT ;  /* 0x0000000119ff7812 */ /* 0x000fe2000782c0ff */
[----:B0-----:R-:W-:Y:S01]  /*8990*/  IMAD.WIDE.U32 R2, R0, UR4, RZ ;  /* 0x0000000400027c25 */ /* 0x001fe2000f8e00ff */
[----:B------:R-:W-:-:S03]  /*89a0*/  LEA R8, R22, R29, 0xd ;  /* 0x0000001d16087211 */ /* 0x000fc600078e68ff */
        /* <DEDUP_REMOVED lines=18> */
[----:B------:R-:W0:Y:S01]  /*8ad0*/  S2R R3, SR_TID.X ;  /* 0x0000000000037919 */ /* 0x000e220000002100 */
[----:B------:R-:W-:Y:S01]  /*8ae0*/  LEA R8, R8, UR38, 0x1 ;  /* 0x0000002608087c11 */ /* 0x000fe2000f8e08ff */
[----:B------:R-:W1:Y:S01]  /*8af0*/  SHFL.IDX PT, R2, R9, RZ, 0x181f ;  /* 0x00181fff09027589 */ /* 0x000e6200000e0000 */
[----:B0-----:R-:W-:-:S03]  /*8b00*/  IMAD.SHL.U32 R11, R3, 0x8, RZ ;  /* 0x00000008030b7824 */ /* 0x001fc600078e00ff */
[----:B------:R-:W0:Y:S02]  /*8b10*/  SHFL.IDX PT, R3, R10, RZ, 0x181f ;  /* 0x00181fff0a037589 */ /* 0x000e2400000e0000 */
[----:B------:R-:W-:-:S05]  /*8b20*/  LOP3.LUT R11, R11, 0x38, RZ, 0xc0, !PT ;  /* 0x000000380b0b7812 */ /* 0x000fca00078ec0ff */
[----:B------:R-:W-:-:S05]  /*8b30*/  IMAD.SHL.U32 R7, R11, 0x2, RZ ;  /* 0x000000020b077824 */ /* 0x000fca00078e00ff */
[----:B-1----:R-:W-:-:S05]  /*8b40*/  IADD3 R2, P0, R2, R7, RZ ;  /* 0x0000000702027210 */ /* 0x002fca0007f1e0ff */
[----:B0-----:R-:W-:-:S05]  /*8b50*/  IMAD.X R3, RZ, RZ, R3, P0 ;  /* 0x000000ffff037224 */ /* 0x001fca00000e0603 */
[----:B------:R-:W-:Y:S01]  /*8b60*/  @!PT LDS RZ, [RZ] ;  /* 0x00000000fffff984 */ /* 0x000fe20000000800 */
[----:B------:R0:W-:Y:S04]  /*8b70*/  LDGSTS.E.BYPASS.LTC128B.128 [R8+0xe400], desc[UR50][R2.64], !P1 ;  /* 0x0e40000002087fae */ /* 0x0001e8000c901d72 */
[----:B0-----:R-:W0:Y:S04]  /*8b80*/  SHFL.IDX PT, R2, R9, 0x1, 0x181f ;  /* 0x00381f0009027f89 */ /* 0x001e2800000e0000 */
[----:B------:R-:W1:Y:S01]  /*8b90*/  SHFL.IDX PT, R3, R10, 0x1, 0x181f ;  /* 0x00381f000a037f89 */ /* 0x000e6200000e0000 */
[----:B0-----:R-:W-:-:S05]  /*8ba0*/  IADD3 R2, P0, R2, R7, RZ ;  /* 0x0000000702027210 */ /* 0x001fca0007f1e0ff */
[----:B-1----:R-:W-:-:S05]  /*8bb0*/  IMAD.X R3, RZ, RZ, R3, P0 ;  /* 0x000000ffff037224 */ /* 0x002fca00000e0603 */
        /* <DEDUP_REMOVED lines=18> */
[----:B0-----:R-:W-:-:S04]  /*8ce0*/  IADD3 R2, P0, R2, R7, RZ ;  /* 0x0000000702027210 */ /* 0x001fc80007f1e0ff */
[----:B-1----:R-:W-:-:S05]  /*8cf0*/  IADD3.X R3, RZ, R3, RZ, P0, !PT ;  /* 0x00000003ff037210 */ /* 0x002fca00007fe4ff */
[----:B------:R0:W-:Y:S04]  /*8d00*/  LDGSTS.E.BYPASS.LTC128B.128 [R8+0x10c00], desc[UR50][R2.64], !P1 ;  /* 0x10c0000002087fae */ /* 0x0001e8000c901d72 */
[----:B0-----:R-:W0:Y:S04]  /*8d10*/  SHFL.IDX PT, R2, R9, 0x6, 0x181f ;  /* 0x00d81f0009027f89 */ /* 0x001e2800000e0000 */
[----:B------:R-:W1:Y:S04]  /*8d20*/  SHFL.IDX PT, R3, R10, 0x6, 0x181f ;  /* 0x00d81f000a037f89 */ /* 0x000e6800000e0000 */
[----:B------:R-:W2:Y:S01]  /*8d30*/  SHFL.IDX PT, R10, R10, 0x7, 0x181f ;  /* 0x00f81f000a0a7f89 */ /* 0x000ea200000e0000 */
[----:B0-----:R-:W-:-:S05]  /*8d40*/  IADD3 R2, P0, R2, R7, RZ ;  /* 0x0000000702027210 */ /* 0x001fca0007f1e0ff */
[----:B-1----:R-:W-:-:S05]  /*8d50*/  IMAD.X R3, RZ, RZ, R3, P0 ;  /* 0x000000ffff037224 */ /* 0x002fca00000e0603 */
[----:B------:R0:W-:Y:S04]  /*8d60*/  LDGSTS.E.BYPASS.LTC128B.128 [R8+0x11400], desc[UR50][R2.64], !P1 ;  /* 0x1140000002087fae */ /* 0x0001e8000c901d72 */
[----:B0-2---:R0:W1:Y:S02]  /*8d70*/  SHFL.IDX PT, R2, R9, 0x7, 0x181f ;  /* 0x00f81f0009027f89 */ /* 0x00506400000e0000 */
.L_x_12867:
[----:B-1----:R-:W-:-:S05]  /*8d80*/  IADD3 R2, P0, R2, R7, RZ ;  /* 0x0000000702027210 */ /* 0x002fca0007f1e0ff */
[----:B------:R-:W-:Y:S01]  /*8d90*/  IMAD.X R3, RZ, RZ, R10, P0 ;  /* 0x000000ffff037224 */ /* 0x000fe200000e060a */
[----:B------:R-:W-:-:S04]  /*8da0*/  PLOP3.LUT P0, PT, PT, PT, PT, 0x80, 0x0 ;  /* 0x000000000000781c */ /* 0x000fc80003f0f070 */
[----:B------:R-:W-:Y:S01]  /*8db0*/  @!PT LDS RZ, [RZ] ;  /* 0x00000000fffff984 */ /* 0x000fe20000000800 */
[----:B------:R-:W-:Y:S01]  /*8dc0*/  @!PT LDS RZ, [RZ] ;  /* 0x00000000fffff984 */ /* 0x000fe20000000800 */
[----:B------:R-:W-:Y:S01]  /*8dd0*/  @!PT LDS RZ, [RZ] ;  /* 0x00000000fffff984 */ /* 0x000fe20000000800 */
[----:B------:R1:W-:Y:S01]  /*8de0*/  LDGSTS.E.BYPASS.LTC128B.128 [R8+0x11c00], desc[UR50][R2.64], !P1 ;  /* 0x11c0000002087fae */ /* 0x0003e2000c901d72 */
[----:B------:R-:W-:-:S08]  /*8df0*/  NOP ;  /* 0x0000000000007918 */ /* 0x000fd00000000000 */
.L_x_12771:
        /* <DEDUP_REMOVED lines=11> */
.L_x_12772:
[----:B------:R1:W-:Y:S01]  /*8eb0*/  SYNCS.ARRIVE.TRANS64.A1T0 RZ, [R5+URZ+0x16830], RZ ;  /* 0x016830ff05ff79a7 */ /* 0x0003e2000810003f */
[----:B------:R-:W-:Y:S05]  /*8ec0*/  @!P2 BRA `(.L_x_12773) ;  /* 0x000000000004a947 */ /* 0x000fea0003800000 */
[----:B------:R-:W-:Y:S01]  /*8ed0*/  BPT.TRAP 0x1 ;  /* 0x000000040000795c */ /* 0x000fe20000300000 */
.L_x_12773:
[----:B------:R-:W-:Y:S01]  /*8ee0*/  SHF.L.U32 R2, R20, 0x1f, RZ ;  /* 0x0000001f14027819 */ /* 0x000fe200000006ff */
[----:B------:R-:W-:Y:S01]  /*8ef0*/  BSSY B1, `(.L_x_12774) ;  /* 0x0000004000017945 */ /* 0x000fe20003800000 */
[----:B-1----:R-:W-:-:S04]  /*8f00*/  LEA R5, R6, UR38, 0x3 ;  /* 0x0000002606057c11 */ /* 0x002fc8000f8e18ff */
[----:B------:R-:W1:Y:S02]  /*8f10*/  SYNCS.PHASECHK.TRANS64.TRYWAIT P0, [R5+URZ+0x16860], R2 ;  /* 0x01686002050075a7 */ /* 0x000e64000800017f */
[----:B-1----:R-:W-:Y:S05]  /*8f20*/  @!P0 BRA `(.L_x_12775) ;  /* 0x0000003400c48947 */ /* 0x002fea0003800000 */
.L_x_12868:
[----:B------:R-:W-:Y:S05]  /*8f30*/  BSYNC B1 ;  /* 0x0000000000017941 */ /* 0x000fea0003800000 */
.L_x_12774:
[----:B------:R-:W2:Y:S01]  /*8f40*/  S2R R3, SR_TID.X ;  /* 0x0000000000037919 */ /* 0x000ea20000002100 */
[----:B-1----:R-:W-:Y:S01]  /*8f50*/  IMAD.MOV.U32 R2, RZ, RZ, -0x80 ;  /* 0xffffff80ff027424 */ /* 0x002fe200078e00ff */
[----:B------:R-:W-:Y:S01]  /*8f60*/  UMOV UR4, 0xffffffff ;  /* 0xffffffff00047882 */ /* 0x000fe20000000000 */
[----:B------:R-:W-:Y:S01]  /*8f70*/  LOP3.LUT P2, RZ, R25, 0x2, RZ, 0xc0, !PT ;  /* 0x0000000219ff7812 */ /* 0x000fe2000784c0ff */
[----:B------:R-:W-:Y:S02]  /*8f80*/  IMAD R6, R6, 0x2000, R29 ;  /* 0x0000200006067824 */ /* 0x000fe400078e021d */
[----:B------:R-:W-:Y:S01]  /*8f90*/  IMAD R2, R26, R2, UR36 ;  /* 0x000000241a027e24 */ /* 0x000fe2000f8e0202 */
[----:B--2---:R-:W-:-:S04]  /*8fa0*/  SHF.R.U32.HI R3, RZ, 0x3, R3 ;  /* 0x00000003ff037819 */ /* 0x004fc80000011603 */
[----:B------:R-:W-:-:S05]  /*8fb0*/  LOP3.LUT R3, R3, 0xf, RZ, 0xc0, !PT ;  /* 0x0000000f03037812 */ /* 0x000fca00078ec0ff */
[----:B------:R-:W-:Y:S01]  /*8fc0*/  IMAD.IADD R8, R2, 0x1, -R3 ;  /* 0x0000000102087824 */ /* 0x000fe200078e0a03 */
[----:B------:R-:W-:Y:S06]  /*8fd0*/  BRA.DIV UR4, `(.L_x_12776) ;  /* 0x0000003604ac7947 */ /* 0x000fec000b800000 */
[----:B------:R-:W1:Y:S01]  /*8fe0*/  SHFL.IDX PT, R2, R16, RZ, 0x181f ;  /* 0x00181fff10027589 */ /* 0x000e6200000e0000 */
[----:B------:R-:W-:Y:S02]  /*8ff0*/  ISETP.LT.OR P0, PT, R8, 0x1, P2 ;  /* 0x000000010800780c */ /* 0x000fe40001701670 */
[----:B------:R-:W-:Y:S01]  /*9000*/  LEA R6, R6, UR38, 0x1 ;  /* 0x0000002606067c11 */ /* 0x000fe2000f8e08ff */
[----:B------:R-:W2:Y:S01]  /*9010*/  SHFL.IDX PT, R3, R17, RZ, 0x181f ;  /* 0x00181fff11037589 */ /* 0x000ea200000e0000 */
[----:B-1----:R-:W-:-:S05]  /*9020*/  IADD3 R2, P1, R2, R7, RZ ;  /* 0x0000000702027210 */ /* 0x002fca0007f3e0ff */
[----:B--2---:R-:W-:-:S05]  /*9030*/  IMAD.X R3, RZ, RZ, R3, P1 ;  /* 0x000000ffff037224 */ /* 0x004fca00008e0603 */
[----:B------:R-:W-:Y:S01]  /*9040*/  @!PT LDS RZ, [RZ] ;  /* 0x00000000fffff984 */ /* 0x000fe20000000800 */
[----:B------:R1:W-:Y:S01]  /*9050*/  LDGSTS.E.BYPASS.LTC128B.128 [R6+0x400], desc[UR50][R2.64], !P0 ;  /* 0x0040000002067fae */ /* 0x0003e2000c101d72 */
[----:B------:R-:W-:-:S03]  /*9060*/  ISETP.LT.OR P0, PT, R8, 0x11, P2 ;  /* 0x000000110800780c */ /* 0x000fc60001701670 */
[----:B-1----:R-:W1:Y:S04]  /*9070*/  SHFL.IDX PT, R2, R16, 0x1, 0x181f ;  /* 0x00381f0010027f89 */ /* 0x002e6800000e0000 */
[----:B------:R-:W2:Y:S01]  /*9080*/  SHFL.IDX PT, R3, R17, 0x1, 0x181f ;  /* 0x00381f0011037f89 */ /* 0x000ea200000e0000 */
[----:B-1----:R-:W-:-:S04]  /*9090*/  IADD3 R2, P1, R2, R7, RZ ;  /* 0x0000000702027210 */ /* 0x002fc80007f3e0ff */
[----:B--2---:R-:W-:-:S05]  /*90a0*/  IADD3.X R3, RZ, R3, RZ, P1, !PT ;  /* 0x00000003ff037210 */ /* 0x004fca0000ffe4ff */
[----:B------:R1:W-:Y:S01]  /*90b0*/  LDGSTS.E.BYPASS.LTC128B.128 [R6+0xc00], desc[UR50][R2.64], !P0 ;  /* 0x00c0000002067fae */ /* 0x0003e2000c101d72 */
[----:B------:R-:W-:-:S03]  /*90c0*/  ISETP.LT.OR P0, PT, R8, 0x21, P2 ;  /* 0x000000210800780c */ /* 0x000fc60001701670 */
[----:B-1----:R-:W1:Y:S04]  /*90d0*/  SHFL.IDX PT, R2, R16, 0x2, 0x181f ;  /* 0x00581f0010027f89 */ /* 0x002e6800000e0000 */
[----:B------:R-:W2:Y:S01]  /*90e0*/  SHFL.IDX PT, R3, R17, 0x2, 0x181f ;  /* 0x00581f0011037f89 */ /* 0x000ea200000e0000 */
[----:B-1----:R-:W-:-:S05]  /*90f0*/  IADD3 R2, P1, R2, R7, RZ ;  /* 0x0000000702027210 */ /* 0x002fca0007f3e0ff */
[----:B--2---:R-:W-:-:S05]  /*9100*/  IMAD.X R3, RZ, RZ, R3, P1 ;  /* 0x000000ffff037224 */ /* 0x004fca00008e0603 */
        /* <DEDUP_REMOVED lines=21> */
[----:B------:R-:W2:Y:S04]  /*9260*/  SHFL.IDX PT, R3, R17, 0x6, 0x181f ;  /* 0x00d81f0011037f89 */ /* 0x000ea800000e0000 */
[----:B------:R-:W3:Y:S01]  /*9270*/  SHFL.IDX PT, R17, R17, 0x7, 0x181f ;  /* 0x00f81f0011117f89 */ /* 0x000ee200000e0000 */
[----:B-1----:R-:W-:-:S05]  /*9280*/  IADD3 R2, P1, R2, R7, RZ ;  /* 0x0000000702027210 */ /* 0x002fca0007f3e0ff */
[----:B--2---:R-:W-:-:S05]  /*9290*/  IMAD.X R3, RZ, RZ, R3, P1 ;  /* 0x000000ffff037224 */ /* 0x004fca00008e0603 */
[----:B------:R1:W-:Y:S04]  /*92a0*/  LDGSTS.E.BYPASS.LTC128B.128 [R6+0x3400], desc[UR50][R2.64], !P0 ;  /* 0x0340000002067fae */ /* 0x0003e8000c101d72 */
[----:B-1-3--:R1:W2:Y:S02]  /*92b0*/  SHFL.IDX PT, R2, R16, 0x7, 0x181f ;  /* 0x00f81f0010027f89 */ /* 0x00a2a400000e0000 */
.L_x_12886:
[----:B------:R-:W-:Y:S01]  /*92c0*/  ISETP.LT.OR P0, PT, R8, 0x71, P2 ;  /* 0x000000710800780c */ /* 0x000fe20001701670 */
[----:B------:R-:W-:Y:S01]  /*92d0*/  ULDC.64 UR4, c[0x0][0x328] ;  /* 0x0000ca0000047ab9 */ /* 0x000fe20000000a00 */
[----:B--2---:R-:W-:Y:S01]  /*92e0*/  IADD3 R2, P1, R2, R7, RZ ;  /* 0x0000000702027210 */ /* 0x004fe20007f3e0ff */
[----:B------:R-:W-:-:S04]  /*92f0*/  IMAD R21, R21, UR4, RZ ;  /* 0x0000000415157c24 */ /* 0x000fc8000f8e02ff */
[----:B------:R-:W-:Y:S02]  /*9300*/  IMAD.X R3, RZ, RZ, R17, P1 ;  /* 0x000000ffff037224 */ /* 0x000fe400008e0611 */
[----:B------:R-:W-:-:S04]  /*9310*/  IMAD R21, R0, UR5, R21 ;  /* 0x0000000500157c24 */ /* 0x000fc8000f8e0215 */
[----:B------:R-:W-:Y:S01]  /*9320*/  @!PT LDS RZ, [RZ] ;  /* 0x00000000fffff984 */ /* 0x000fe20000000800 */
[----:B------:R-:W-:Y:S01]  /*9330*/  @!PT LDS RZ, [RZ] ;  /* 0x00000000fffff984 */ /* 0x000fe20000000800 */
[----:B------:R-:W-:Y:S01]  /*9340*/  @!PT LDS RZ, [RZ] ;  /* 0x00000000fffff984 */ /* 0x000fe20000000800 */
[----:B------:R2:W-:Y:S01]  /*9350*/  LDGSTS.E.BYPASS.LTC128B.128 [R6+0x3c00], desc[UR50][R2.64], !P0 ;  /* 0x03c0000002067fae */ /* 0x0005e2000c101d72 */
[----:B------:R-:W-:Y:S01]  /*9360*/  PLOP3.LUT P0, PT, PT, PT, PT, 0x80, 0x0 ;  /* 0x000000000000781c */ /* 0x000fe20003f0f070 */
[----:B------:R-:W-:Y:S01]  /*9370*/  NOP ;  /* 0x0000000000007918 */ /* 0x000fe20000000000 */
[----:B--2---:R-:W-:Y:S01]  /*9380*/  IMAD.WIDE.U32 R2, R0, UR4, RZ ;  /* 0x0000000400027c25 */ /* 0x004fe2000f8e00ff */
        /* <DEDUP_REMOVED lines=12> */
[----:B-1----:R-:W-:-:S04]  /*9450*/  LEA R16, P1, R2, UR4, 0x1 ;  /* 0x0000000402107c11 */ /* 0x002fc8000f8208ff */
[----:B------:R-:W-:-:S09]  /*9460*/  LEA.HI.X R17, R2, UR5, R3, 0x1, P1 ;  /* 0x0000000502117c11 */ /* 0x000fd200088f0c03 */
.L_x_12777:
        /* <DEDUP_REMOVED lines=11> */
.L_x_12778:
        /* <DEDUP_REMOVED lines=8> */
.L_x_12766:
[----:B0-----:R-:W-:-:S05]  /*95a0*/  IMAD.U32 R0, RZ, RZ, UR41 ;  /* 0x00000029ff007e24 */ /* 0x001fca000f8e00ff */
[----:B------:R-:W-:-:S13]  /*95b0*/  ISETP.NE.AND P0, PT, R0, 0x3, PT ;  /* 0x000000030000780c */ /* 0x000fda0003f05270 */
[----:B------:R-:W-:Y:S05]  /*95c0*/  @!P0 BRA `(.L_x_12780) ;  /* 0x0000000000048947 */ /* 0x000fea0003800000 */
[----:B------:R-:W-:Y:S01]  /*95d0*/  BPT.TRAP 0x1 ;  /* 0x000000040000795c */ /* 0x000fe20000300000 */
.L_x_12780:
[----:B------:R-:W-:Y:S01]  /*95e0*/  LEA R4, R22, UR38, 0x3 ;  /* 0x0000002616047c11 */ /* 0x000fe2000f8e18ff */
[----:B------:R-:W-:Y:S01]  /*95f0*/  BSSY B0, `(.L_x_12781) ;  /* 0x0000006000007945 */ /* 0x000fe20003800000 */
[----:B------:R-:W-:Y:S02]  /*9600*/  SHF.L.U32 R3, R24, 0x1f, RZ ;  /* 0x0000001f18037819 */ /* 0x000fe400000006ff */
[----:B------:R-:W-:Y:S02]  /*9610*/  MOV R5, 0xffffff80 ;  /* 0xffffff8000057802 */ /* 0x000fe40000000f00 */
[----:B------:R-:W0:Y:S03]  /*9620*/  SYNCS.PHASECHK.TRANS64.TRYWAIT P0, [R4+URZ+0x16860], R3 ;  /* 0x01686003040075a7 */ /* 0x000e26000800017f */
[----:B------:R-:W-:Y:S01]  /*9630*/  IMAD R6, R18, R5, UR36 ;  /* 0x0000002412067e24 */ /* 0x000fe2000f8e0205 */
[----:B0-----:R-:W-:Y:S06]  /*9640*/  @!P0 BRA `(.L_x_12782) ;  /* 0x0000003800588947 */ /* 0x001fec0003800000 */
.L_x_12887:
[----:B------:R-:W-:Y:S05]  /*9650*/  BSYNC B0 ;  /* 0x0000000000007941 */ /* 0x000fea0003800000 */
.L_x_12781:
[----:B------:R-:W1:Y:S01]  /*9660*/  S2R R0, SR_TID.X ;  /* 0x0000000000007919 */ /* 0x000e620000002100 */
[----:B------:R-:W-:Y:S01]  /*9670*/  UMOV UR4, 0xffffffff ;  /* 0xffffffff00047882 */ /* 0x000fe20000000000 */
[----:B------:R-:W-:Y:S01]  /*9680*/  LOP3.LUT P2, RZ, R25, 0x2, RZ, 0xc0, !PT ;  /* 0x0000000219ff7812 */ /* 0x000fe2000784c0ff */
[----:B------:R-:W-:Y:S01]  /*9690*/  IMAD R8, R22, 0x2000, R29 ;  /* 0x0000200016087824 */ /* 0x000fe200078e021d */
[----:B-1----:R-:W-:-:S04]  /*96a0*/  SHF.R.U32.HI R0, RZ, 0x3, R0 ;  /* 0x00000003ff007819 */ /* 0x002fc80000011600 */
[----:B------:R-:W-:-:S05]  /*96b0*/  LOP3.LUT R0, R0, 0xf, RZ, 0xc0, !PT ;  /* 0x0000000f00007812 */ /* 0x000fca00078ec0ff */
[----:B------:R-:W-:Y:S01]  /*96c0*/  IMAD.IADD R6, R6, 0x1, -R0 ;  /* 0x0000000106067824 */ /* 0x000fe200078e0a00 */
[----:B------:R-:W-:Y:S06]  /*96d0*/  BRA.DIV UR4, `(.L_x_12783) ;  /* 0x0000003a04487947 */ /* 0x000fec000b800000 */
[----:B------:R-:W0:Y:S01]  /*96e0*/  S2R R2, SR_TID.X ;  /* 0x0000000000027919 */ /* 0x000e220000002100 */
[----:B------:R-:W-:Y:S01]  /*96f0*/  ISETP.LT.OR P0, PT, R6, 0x1, P2 ;  /* 0x000000010600780c */ /* 0x000fe20001701670 */
[----:B------:R-:W-:Y:S04]  /*9700*/  SHFL.IDX PT, R0, R17, RZ, 0x181f ;  /* 0x00181fff11007589 */ /* 0x000fe800000e0000 */
[----:B------:R-:W-:Y:S04]  /*9710*/  SHFL.IDX PT, R14, R16, 0x1, 0x181f ;  /* 0x00381f00100e7f89 */ /* 0x000fe800000e0000 */
[----:B------:R-:W-:Y:S04]  /*9720*/  SHFL.IDX PT, R7, R17, 0x1, 0x181f ;  /* 0x00381f0011077f89 */ /* 0x000fe800000e0000 */
[----:B------:R-:W-:Y:S01]  /*9730*/  SHFL.IDX PT, R10, R16, 0x2, 0x181f ;  /* 0x00581f00100a7f89 */ /* 0x000fe200000e0000 */
[----:B0-----:R-:W-:-:S03]  /*9740*/  IMAD.SHL.U32 R3, R2, 0x8, RZ ;  /* 0x0000000802037824 */ /* 0x001fc600078e00ff */
[----:B------:R-:W0:Y:S02]  /*9750*/  SHFL.IDX PT, R2, R16, RZ, 0x181f ;  /* 0x00181fff10027589 */ /* 0x000e2400000e0000 */
[----:B------:R-:W-:-:S05]  /*9760*/  LOP3.LUT R3, R3, 0x38, RZ, 0xc0, !PT ;  /* 0x0000003803037812 */ /* 0x000fca00078ec0ff */
[----:B------:R-:W-:-:S05]  /*9770*/  IMAD.SHL.U32 R5, R3, 0x2, RZ ;  /* 0x0000000203057824 */ /* 0x000fca00078e00ff */
[----:B0-----:R-:W-:-:S05]  /*9780*/  IADD3 R2, P1, R2, R5, RZ ;  /* 0x0000000502027210 */ /* 0x001fca0007f3e0ff */
[----:B------:R-:W-:Y:S01]  /*9790*/  IMAD.X R3, RZ, RZ, R0, P1 ;  /* 0x000000ffff037224 */ /* 0x000fe200008e0600 */
[----:B------:R-:W-:Y:S02]  /*97a0*/  LEA R0, R8, UR38, 0x1 ;  /* 0x0000002608007c11 */ /* 0x000fe4000f8e08ff */
[----:B------:R-:W0:Y:S04]  /*97b0*/  SHFL.IDX PT, R8, R17, 0x2, 0x181f ;  /* 0x00581f0011087f89 */ /* 0x000e2800000e0000 */
[----:B------:R1:W-:Y:S01]  /*97c0*/  LDGSTS.E.BYPASS.LTC128B.128 [R0+0x400], desc[UR50][R2.64], !P0 ;  /* 0x0040000002007fae */ /* 0x0003e2000c101d72 */
[----:B------:R-:W-:Y:S02]  /*97d0*/  ISETP.LT.OR P0, PT, R6, 0x11, P2 ;  /* 0x000000110600780c */ /* 0x000fe40001701670 */
[----:B-1----:R-:W-:-:S02]  /*97e0*/  IADD3 R2, P1, R14, R5, RZ ;  /* 0x000000050e027210 */ /* 0x002fc40007f3e0ff */
[----:B------:R-:W1:Y:S03]  /*97f0*/  SHFL.IDX PT, R14, R16, 0x3, 0x181f ;  /* 0x00781f00100e7f89 */ /* 0x000e6600000e0000 */
[----:B------:R-:W-:Y:S02]  /*9800*/  IMAD.X R3, RZ, RZ, R7, P1 ;  /* 0x000000ffff037224 */ /* 0x000fe400008e0607 */
[----:B------:R-:W2:Y:S04]  /*9810*/  SHFL.IDX PT, R7, R17, 0x3, 0x181f ;  /* 0x00781f0011077f89 */ /* 0x000ea800000e0000 */
[----:B------:R3:W-:Y:S01]  /*9820*/  LDGSTS.E.BYPASS.LTC128B.128 [R0+0xc00], desc[UR50][R2.64], !P0 ;  /* 0x00c0000002007fae */ /* 0x0007e2000c101d72 */
[----:B------:R-:W-:-:S02]  /*9830*/  ISETP.LT.OR P0, PT, R6, 0x21, P2 ;  /* 0x000000210600780c */ /* 0x000fc40001701670 */
[----:B---3--:R-:W-:Y:S02]  /*9840*/  IADD3 R2, P1, R10, R5, RZ ;  /* 0x000000050a027210 */ /* 0x008fe40007f3e0ff */
[----:B------:R-:W3:Y:S03]  /*9850*/  SHFL.IDX PT, R10, R16, 0x4, 0x181f ;  /* 0x00981f00100a7f89 */ /* 0x000ee600000e0000 */
[----:B0-----:R-:W-:Y:S02]  /*9860*/  IMAD.X R3, RZ, RZ, R8, P1 ;  /* 0x000000ffff037224 */ /* 0x001fe400008e0608 */
[----:B------:R-:W0:Y:S04]  /*9870*/  SHFL.IDX PT, R8, R17, 0x4, 0x181f ;  /* 0x00981f0011087f89 */ /* 0x000e2800000e0000 */
[----:B------:R1:W-:Y:S01]  /*9880*/  LDGSTS.E.BYPASS.LTC128B.128 [R0+0x1400], desc[UR50][R2.64], !P0 ;  /* 0x0140000002007fae */ /* 0x0003e2000c101d72 */
[----:B------:R-:W-:-:S02]  /*9890*/  ISETP.LT.OR P0, PT, R6, 0x31, P2 ;  /* 0x000000310600780c */ /* 0x000fc40001701670 */
[----:B-1----:R-:W-:Y:S02]  /*98a0*/  IADD3 R2, P1, R14, R5, RZ ;  /* 0x000000050e027210 */ /* 0x002fe40007f3e0ff */
[----:B------:R-:W1:Y:S02]  /*98b0*/  SHFL.IDX PT, R14, R16, 0x5, 0x181f ;  /* 0x00b81f00100e7f89 */ /* 0x000e6400000e0000 */
[----:B--2---:R-:W-:Y:S02]  /*98c0*/  IADD3.X R3, RZ, R7, RZ, P1, !PT ;  /* 0x00000007ff037210 */ /* 0x004fe40000ffe4ff */
[----:B------:R-:W2:Y:S05]  /*98d0*/  SHFL.IDX PT, R7, R17, 0x5, 0x181f ;  /* 0x00b81f0011077f89 */ /* 0x000eaa00000e0000 */
        /* <DEDUP_REMOVED lines=9> */
[----:B------:R1:W4:Y:S03]  /*9970*/  SHFL.IDX PT, R14, R16, 0x7, 0x181f ;  /* 0x00f81f00100e7f89 */ /* 0x00032600000e0000 */
[----:B--2---:R-:W-:Y:S02]  /*9980*/  IMAD.X R3, RZ, RZ, R7, P1 ;  /* 0x000000ffff037224 */ /* 0x004fe400008e0607 */
[----:B------:R1:W2:Y:S04]  /*9990*/  SHFL.IDX PT, R7, R17, 0x7, 0x181f ;  /* 0x00f81f0011077f89 */ /* 0x0002a800000e0000 */
[----:B------:R3:W-:Y:S01]  /*99a0*/  LDGSTS.E.BYPASS.LTC128B.128 [R0+0x2c00], desc[UR50][R2.64], !P0 ;  /* 0x02c0000002007fae */ /* 0x0007e2000c101d72 */
[----:B------:R-:W-:-:S02]  /*99b0*/  ISETP.LT.OR P0, PT, R6, 0x61, P2 ;  /* 0x000000610600780c */ /* 0x000fc40001701670 */
[----:B---3--:R-:W-:-:S05]  /*99c0*/  IADD3 R2, P1, R10, R5, RZ ;  /* 0x000000050a027210 */ /* 0x008fca0007f3e0ff */
[----:B0-----:R-:W-:-:S06]  /*99d0*/  IMAD.X R3, RZ, RZ, R8, P1 ;  /* 0x000000ffff037224 */ /* 0x001fcc00008e0608 */
[----:B--2-4-:R1:W-:Y:S02]  /*99e0*/  LDGSTS.E.BYPASS.LTC128B.128 [R0+0x3400], desc[UR50][R2.64], !P0 ;  /* 0x0340000002007fae */ /* 0x0143e4000c101d72 */
.L_x_12905:
[----:B------:R-:W-:Y:S02]  /*99f0*/  ISETP.LT.OR P0, PT, R6, 0x71, P2 ;  /* 0x000000710600780c */ /* 0x000fe40001701670 */
[----:B-1----:R-:W-:-:S05]  /*9a00*/  IADD3 R2, P1, R14, R5, RZ ;  /* 0x000000050e027210 */ /* 0x002fca0007f3e0ff */
[----:B------:R-:W-:-:S06]  /*9a10*/  IMAD.X R3, RZ, RZ, R7, P1 ;  /* 0x000000ffff037224 */ /* 0x000fcc00008e0607 */
[----:B------:R-:W-:Y:S01]  /*9a20*/  @!PT LDS RZ, [RZ] ;  /* 0x00000000fffff984 */ /* 0x000fe20000000800 */
[----:B------:R-:W-:Y:S01]  /*9a30*/  @!PT LDS RZ, [RZ] ;  /* 0x00000000fffff984 */ /* 0x000fe20000000800 */
[----:B------:R-:W-:Y:S01]  /*9a40*/  @!PT LDS RZ, [RZ] ;  /* 0x00000000fffff984 */ /* 0x000fe20000000800 */
[----:B------:R0:W-:Y:S01]  /*9a50*/  LDGSTS.E.BYPASS.LTC128B.128 [R0+0x3c00], desc[UR50][R2.64], !P0 ;  /* 0x03c0000002007fae */ /* 0x0001e2000c101d72 */
[----:B------:R-:W-:Y:S01]  /*9a60*/  PLOP3.LUT P0, PT, PT, PT, PT, 0x80, 0x0 ;  /* 0x000000000000781c */ /* 0x000fe20003f0f070 */
[----:B------:R-:W-:-:S12]  /*9a70*/  NOP ;  /* 0x0000000000007918 */ /* 0x000fd80000000000 */
.L_x_12784:
        /* <DEDUP_REMOVED lines=11> */
.L_x_12785:
[----:B------:R-:W2:Y:S01]  /*9b30*/  LDL.LU R2, [R1+0x8] ;  /* 0x0000080001027983 */ /* 0x000ea20000300800 */
[----:B------:R-:W-:Y:S01]  /*9b40*/  ULDC UR4, c[0x0][0xc34] ;  /* 0x00030d0000047ab9 */ /* 0x000fe20000000800 */
[----:B------:R0:W-:Y:S02]  /*9b50*/  SYNCS.ARRIVE.TRANS64.A1T0 RZ, [R4+URZ+0x16850], RZ ;  /* 0x016850ff04ff79a7 */ /* 0x0001e4000810003f */
[----:B------:R-:W3:Y:S01]  /*9b60*/  LDL.LU R0, [R1+0xc] ;  /* 0x00000c0001007983 */ /* 0x000ee20000300800 */
[----:B------:R-:W-:-:S05]  /*9b70*/  VIADD R22, R22, 0x1 ;  /* 0x0000000116167836 */ /* 0x000fca0000000000 */
[----:B------:R-:W-:-:S04]  /*9b80*/  ISETP.NE.AND P0, PT, R22, 0x2, PT ;  /* 0x000000021600780c */ /* 0x000fc80003f05270 */
[----:B------:R-:W-:Y:S02]  /*9b90*/  SEL R3, RZ, 0x1, P0 ;  /* 0x00000001ff037807 */ /* 0x000fe40000000000 */
[----:B------:R-:W-:Y:S02]  /*9ba0*/  SEL R22, R22, RZ, P0 ;  /* 0x000000ff16167207 */ /* 0x000fe40000000000 */
[----:B------:R-:W-:Y:S01]  /*9bb0*/  LOP3.LUT R24, R24, R3, RZ, 0x3c, !PT ;  /* 0x0000000318187212 */ /* 0x000fe200078e3cff */
[----:B--2---:R-:W-:Y:S01]  /*9bc0*/  VIADD R2, R2, UR43 ;  /* 0x0000002b02027c36 */ /* 0x004fe20008000000 */
[----:B---3--:R-:W-:-:S04]  /*9bd0*/  IADD3 R0, R0, 0x1, RZ ;  /* 0x0000000100007810 */ /* 0x008fc80007ffe0ff */
[----:B------:R0:W-:Y:S01]  /*9be0*/  STL [R1+0x8], R2 ;  /* 0x0000080201007387 */ /* 0x0001e20000100800 */
[----:B------:R-:W-:-:S03]  /*9bf0*/  ISETP.GE.AND P1, PT, R2, UR4, PT ;  /* 0x0000000402007c0c */ /* 0x000fc6000bf26270 */
[----:B------:R0:W-:Y:S10]  /*9c00*/  STL [R1+0xc], R0 ;  /* 0x00000c0001007387 */ /* 0x0001f40000100800 */
[----:B0-----:R-:W-:Y:S05]  /*9c10*/  @!P1 BRA `(.L_x_12786) ;  /* 0xffffffc800909947 */ /* 0x001fea000383ffff */
[----:B------:R-:W-:-:S07]  /*9c20*/  LOP3.LUT R0, R0, 0x1, RZ, 0xc, !PT ;  /* 0x0000000100007812 */ /* 0x000fce00078e0cff */
.L_x_12751:
[----:B------:R-:W0:Y:S01]  /*9c30*/  S2R R3, SR_CgaCtaId ;  /* 0x0000000000037919 */ /* 0x000e220000008800 */
[----:B------:R-:W-:Y:S01]  /*9c40*/  MOV R2, 0x400 ;  /* 0x0000040000027802 */ /* 0x000fe20000000f00 */
[----:B------:R-:W-:Y:S01]  /*9c50*/  BSSY B0, `(.L_x_12787) ;  /* 0x0000005000007945 */ /* 0x000fe20003800000 */
[----:B------:R-:W-:Y:S02]  /*9c60*/  SHF.L.U32 R0, R0, 0x1f, RZ ;  /* 0x0000001f00007819 */ /* 0x000fe400000006ff */
[----:B0-----:R-:W-:-:S04]  /*9c70*/  LEA R7, R3, R2, 0x18 ;  /* 0x0000000203077211 */ /* 0x001fc800078ec0ff */
[----:B------:R-:W0:Y:S02]  /*9c80*/  SYNCS.PHASECHK.TRANS64.TRYWAIT P0, [R7+URZ+0x16820], R0 ;  /* 0x01682000070075a7 */ /* 0x000e24000800017f */
[----:B0-----:R-:W-:Y:S05]  /*9c90*/  @!P0 BRA `(.L_x_12788) ;  /* 0x0000003c00208947 */ /* 0x001fea0003800000 */
.L_x_12906:
[----:B-1----:R-:W-:Y:S05]  /*9ca0*/  BSYNC B0 ;  /* 0x0000000000007941 */ /* 0x002fea0003800000 */
.L_x_12787:
[----:B------:R-:W-:-:S03]  /*9cb0*/  UMOV UR4, 0xffffffff ;  /* 0xffffffff00047882 */ /* 0x000fc60000000000 */
[----:B------:R-:W-:Y:S05]  /*9cc0*/  BRA.DIV UR4, `(.L_x_12789) ;  /* 0x0000003e04287947 */ /* 0x000fea000b800000 */
[----:B0-----:R-:W0:Y:S02]  /*9cd0*/  S2R R0, SR_TID.X ;  /* 0x0000000000007919 */ /* 0x001e240000002100 */
[----:B0-----:R-:W-:-:S04]  /*9ce0*/  SHF.R.U32.HI R0, RZ, 0x5, R0 ;  /* 0x00000005ff007819 */ /* 0x001fc80000011600 */
[----:B------:R-:W-:-:S05]  /*9cf0*/  LOP3.LUT R0, R0, 0x3, RZ, 0xc0, !PT ;  /* 0x0000000300007812 */ /* 0x000fca00078ec0ff */
[----:B------:R0:W1:Y:S02]  /*9d00*/  SHFL.IDX PT, R14, R0, RZ, 0x1f ;  /* 0x00001fff000e7589 */ /* 0x00006400000e0000 */
.L_x_12909:
[----:B-1----:R-:W-:Y:S01]  /*9d10*/  ISETP.NE.AND P0, PT, R14, RZ, PT ;  /* 0x000000ff0e00720c */ /* 0x002fe20003f05270 */
[----:B------:R-:W-:-:S12]  /*9d20*/  BSSY B0, `(.L_x_12790) ;  /* 0x0000024000007945 */ /* 0x000fd80003800000 */
[----:B------:R-:W-:Y:S05]  /*9d30*/  @P0 BRA `(.L_x_12791) ;  /* 0x0000000000880947 */ /* 0x000fea0003800000 */
[----:B------:R-:W-:-:S03]  /*9d40*/  UMOV UR4, 0xffffffff ;  /* 0xffffffff00047882 */ /* 0x000fc60000000000 */
[----:B------:R-:W-:Y:S05]  /*9d50*/  BRA.DIV UR4, `(.L_x_12792) ;  /* 0x0000003e04387947 */ /* 0x000fea000b800000 */
[----:B------:R-:W-:-:S13]  /*9d60*/  ELECT P6, URZ, PT ;  /* 0x00000000003f782f */ /* 0x000fda00038c0000 */
.L_x_12912:
[----:B------:R-:W-:Y:S05]  /*9d70*/  @!P6 BRA `(.L_x_12791) ;  /* 0x000000000078e947 */ /* 0x000fea0003800000 */
[----:B------:R-:W-:-:S06]  /*9d80*/  ULOP3.LUT UR4, UR39, 0x2, URZ, 0xfc, !UPT ;  /* 0x0000000227047892 */ /* 0x000fcc000f8efc3f */
[----:B0-----:R-:W-:-:S05]  /*9d90*/  IMAD.U32 R0, RZ, RZ, UR4 ;  /* 0x00000004ff007e24 */ /* 0x001fca000f8e00ff */
[----:B------:R-:W-:-:S13]  /*9da0*/  ISETP.NE.AND P0, PT, R0, 0x3, PT ;  /* 0x000000030000780c */ /* 0x000fda0003f05270 */
[----:B------:R-:W-:Y:S05]  /*9db0*/  @!P0 BRA `(.L_x_12793) ;  /* 0x0000000000048947 */ /* 0x000fea0003800000 */
[----:B------:R-:W-:Y:S01]  /*9dc0*/  BPT.TRAP 0x1 ;  /* 0x000000040000795c */ /* 0x000fe20000300000 */
.L_x_12793:
[----:B------:R-:W-:Y:S01]  /*9dd0*/  IMAD R5, R22, 0x8, R7 ;  /* 0x0000000816057824 */ /* 0x000fe200078e0207 */
[----:B------:R-:W-:Y:S01]  /*9de0*/  SHF.L.U32 R0, R24, 0x1f, RZ ;  /* 0x0000001f18007819 */ /* 0x000fe200000006ff */
[----:B------:R-:W-:-:S03]  /*9df0*/  VIADD R22, R22, 0x1 ;  /* 0x0000000116167836 */ /* 0x000fc60000000000 */
[----:B------:R-:W0:Y:S02]  /*9e00*/  SYNCS.PHASECHK.TRANS64.TRYWAIT P1, [R5+URZ+0x16840], R0 ;  /* 0x01684000050075a7 */ /* 0x000e24000802017f */
[----:B------:R-:W-:-:S04]  /*9e10*/  ISETP.NE.AND P2, PT, R22, 0x2, PT ;  /* 0x000000021600780c */ /* 0x000fc80003f45270 */
[----:B------:R-:W-:Y:S01]  /*9e20*/  SEL R3, RZ, 0x1, P2 ;  /* 0x00000001ff037807 */ /* 0x000fe20001000000 */
[----:B0-----:R-:W-:Y:S08]  /*9e30*/  @!P1 BRA `(.L_x_12794) ;  /* 0x0000003c00209947 */ /* 0x001ff00003800000 */
.L_x_12913:
[----:B------:R-:W-:Y:S02]  /*9e40*/  SEL R22, R22, RZ, P2 ;  /* 0x000000ff16167207 */ /* 0x000fe40001000000 */
[----:B------:R-:W-:Y:S01]  /*9e50*/  LOP3.LUT R2, R24, R3, RZ, 0x3c, !PT ;  /* 0x0000000318027212 */ /* 0x000fe200078e3cff */
[----:B------:R-:W-:Y:S06]  /*9e60*/  @!P0 BRA `(.L_x_12795) ;  /* 0x0000000000048947 */ /* 0x000fec0003800000 */
[----:B------:R-:W-:Y:S01]  /*9e70*/  BPT.TRAP 0x1 ;  /* 0x000000040000795c */ /* 0x000fe20000300000 */
.L_x_12795:
[----:B------:R-:W-:Y:S01]  /*9e80*/  IMAD R3, R22, 0x8, R7 ;  /* 0x0000000816037824 */ /* 0x000fe200078e0207 */
[----:B------:R-:W-:-:S04]  /*9e90*/  SHF.L.U32 R2, R2, 0x1f, RZ ;  /* 0x0000001f02027819 */ /* 0x000fc800000006ff */
[----:B------:R-:W1:Y:S02]  /*9ea0*/  SYNCS.PHASECHK.TRANS64.TRYWAIT P1, [R3+URZ+0x16840], R2 ;  /* 0x01684002030075a7 */ /* 0x000e64000802017f */
[----:B-1----:R-:W-:Y:S05]  /*9eb0*/  @!P1 BRA `(.L_x_12796) ;  /* 0x0000003c00149947 */ /* 0x002fea0003800000 */
.L_x_12914:
[----:B------:R-:W-:Y:S05]  /*9ec0*/  @!P0 BRA `(.L_x_12797) ;  /* 0x0000000000048947 */ /* 0x000fea0003800000 */
[----:B------:R-:W-:Y:S01]  /*9ed0*/  BPT.TRAP 0x1 ;  /* 0x000000040000795c */ /* 0x000fe20000300000 */
.L_x_12797:
[----:B------:R-:W2:Y:S02]  /*9ee0*/  SYNCS.PHASECHK.TRANS64.TRYWAIT P1, [R5+URZ+0x16860], R0 ;  /* 0x01686000050075a7 */ /* 0x000ea4000802017f */
[----:B--2---:R-:W-:Y:S05]  /*9ef0*/  @!P1 BRA `(.L_x_12798) ;  /* 0x0000003c00189947 */ /* 0x004fea0003800000 */
.L_x_12915:
[----:B------:R-:W-:Y:S05]  /*9f00*/  @!P0 BRA `(.L_x_12799) ;  /* 0x0000000000048947 */ /* 0x000fea0003800000 */
[----:B------:R-:W-:Y:S01]  /*9f10*/  BPT.TRAP 0x1 ;  /* 0x000000040000795c */ /* 0x000fe20000300000 */
.L_x_12799:
[----:B---3--:R3:W4:Y:S02]  /*9f20*/  SYNCS.PHASECHK.TRANS64.TRYWAIT P0, [R3+URZ+0x16860], R2 ;  /* 0x01686002030075a7 */ /* 0x008724000800017f */
[----:B----4-:R-:W-:Y:S05]  /*9f30*/  @!P0 NANOSLEEP.SYNCS 0x989680 ;  /* 0x009896800000895d */ /* 0x010fea0003900000 */
[----:B------:R-:W4:Y:S02]  /*9f40*/  @!P0 SYNCS.PHASECHK.TRANS64 P0, [R3+URZ+0x16860], R2 ;  /* 0x01686002030085a7 */ /* 0x000f24000800007f */
[----:B----4-:R-:W-:Y:S05]  /*9f50*/  @!P0 BRA `(.L_x_12799) ;  /* 0xfffffffc00f08947 */ /* 0x010fea000383ffff */
.L_x_12791:
[----:B------:R-:W-:Y:S05]  /*9f60*/  BSYNC B0 ;  /* 0x0000000000007941 */ /* 0x000fea0003800000 */
.L_x_12790:
[----:B------:R-:W-:Y:S05]  /*9f70*/  EXIT ;  /* 0x000000000000794d */ /* 0x000fea0003800000 */
.L_x_12727:
[----:B0-----:R-:W-:-:S04]  /*9f80*/  IMAD.U32 R3, RZ, RZ, UR44 ;  /* 0x0000002cff037e24 */ /* 0x001fc8000f8e00ff */
[----:B------:R0:W1:Y:S03]  /*9f90*/  SYNCS.PHASECHK.TRANS64.TRYWAIT P1, [R3+URZ+0x16800], R0 ;  /* 0x01680000030075a7 */ /* 0x000066000802017f */
[----:B-1----:R-:W-:Y:S05]  /*9fa0*/  @!P1 NANOSLEEP.SYNCS 0x989680 ;  /* 0x009896800000995d */ /* 0x002fea0003900000 */
[----:B------:R-:W1:Y:S02]  /*9fb0*/  @!P1 SYNCS.PHASECHK.TRANS64 P1, [R3+URZ+0x16800], R0 ;  /* 0x01680000030095a7 */ /* 0x000e64000802007f */
[----:B-1----:R-:W-:Y:S05]  /*9fc0*/  @!P1 BRA `(.L_x_12727) ;  /* 0xfffffffc00ec9947 */ /* 0x002fea000383ffff */
[----:B------:R-:W-:Y:S05]  /*9fd0*/  BRA `(.L_x_12800) ;  /* 0xffffff7000287947 */ /* 0x000fea000383ffff */
.L_x_12731:
[----:B-1----:R1:W2:Y:S02]  /*9fe0*/  SYNCS.PHASECHK.TRANS64.TRYWAIT P1, [R4+URZ+0x16830], R3 ;  /* 0x01683003040075a7 */ /* 0x0022a4000802017f */
[----:B--2---:R-:W-:Y:S05]  /*9ff0*/  @!P1 NANOSLEEP.SYNCS 0x989680 ;  /* 0x009896800000995d */ /* 0x004fea0003900000 */
[----:B------:R-:W2:Y:S02]  /*a000*/  @!P1 SYNCS.PHASECHK.TRANS64 P1, [R4+URZ+0x16830], R3 ;  /* 0x01683003040095a7 */ /* 0x000ea4000802007f */
[----:B--2---:R-:W-:Y:S05]  /*a010*/  @!P1 BRA `(.L_x_12731) ;  /* 0xfffffffc00f09947 */ /* 0x004fea000383ffff */
[----:B------:R-:W-:Y:S05]  /*a020*/  BRA `(.L_x_12730) ;  /* 0xffffff7000487947 */ /* 0x000fea000383ffff */
.L_x_12737:
[----:B-1----:R-:W-:-:S04]  /*a030*/  IMAD.U32 R3, RZ, RZ, UR6 ;  /* 0x00000006ff037e24 */ /* 0x002fc8000f8e00ff */
[----:B------:R1:W2:Y:S03]  /*a040*/  SYNCS.PHASECHK.TRANS64.TRYWAIT P1, [R3+URZ+0x16830], R0 ;  /* 0x01683000030075a7 */ /* 0x0002a6000802017f */
[----:B--2---:R-:W-:Y:S05]  /*a050*/  @!P1 NANOSLEEP.SYNCS 0x989680 ;  /* 0x009896800000995d */ /* 0x004fea0003900000 */
[----:B------:R-:W2:Y:S02]  /*a060*/  @!P1 SYNCS.PHASECHK.TRANS64 P1, [R3+URZ+0x16830], R0 ;  /* 0x01683000030095a7 */ /* 0x000ea4000802007f */
[----:B--2---:R-:W-:Y:S05]  /*a070*/  @!P1 BRA `(.L_x_12737) ;  /* 0xfffffffc00ec9947 */ /* 0x004fea000383ffff */
[----:B------:R-:W-:Y:S05]  /*a080*/  BRA `(.L_x_12734) ;  /* 0xffffff9000647947 */ /* 0x000fea000383ffff */
.L_x_12741:
[----:B-1----:R-:W-:-:S04]  /*a090*/  IMAD.U32 R3, RZ, RZ, UR6 ;  /* 0x00000006ff037e24 */ /* 0x002fc8000f8e00ff */
[----:B------:R1:W2:Y:S03]  /*a0a0*/  SYNCS.PHASECHK.TRANS64.TRYWAIT P1, [R3+URZ+0x16850], R0 ;  /* 0x01685000030075a7 */ /* 0x0002a6000802017f */
[----:B--2---:R-:W-:Y:S05]  /*a0b0*/  @!P1 NANOSLEEP.SYNCS 0x989680 ;  /* 0x009896800000995d */ /* 0x004fea0003900000 */
[----:B------:R-:W2:Y:S02]  /*a0c0*/  @!P1 SYNCS.PHASECHK.TRANS64 P1, [R3+URZ+0x16850], R0 ;  /* 0x01685000030095a7 */ /* 0x000ea4000802007f */
[----:B--2---:R-:W-:Y:S05]  /*a0d0*/  @!P1 BRA `(.L_x_12741) ;  /* 0xfffffffc00ec9947 */ /* 0x004fea000383ffff */
[----:B------:R-:W-:Y:S05]  /*a0e0*/  BRA `(.L_x_12738) ;  /* 0xffffff9000e07947 */ /* 0x000fea000383ffff */
.L_x_12748:
[----:B-1----:R-:W-:-:S04]  /*a0f0*/  MOV R11, UR4 ;  /* 0x00000004000b7c02 */ /* 0x002fc80008000f00 */
[----:B------:R1:W2:Y:S03]  /*a100*/  SYNCS.PHASECHK.TRANS64.TRYWAIT P1, [R11+URZ+0x16850], R4 ;  /* 0x016850040b0075a7 */ /* 0x0002a6000802017f */
[----:B--2---:R-:W-:Y:S05]  /*a110*/  @!P1 NANOSLEEP.SYNCS 0x989680 ;  /* 0x009896800000995d */ /* 0x004fea0003900000 */
[----:B------:R-:W2:Y:S02]  /*a120*/  @!P1 SYNCS.PHASECHK.TRANS64 P1, [R11+URZ+0x16850], R4 ;  /* 0x016850040b0095a7 */ /* 0x000ea4000802007f */
[----:B--2---:R-:W-:Y:S05]  /*a130*/  @!P1 BRA `(.L_x_12748) ;  /* 0xfffffffc00ec9947 */ /* 0x004fea000383ffff */
[----:B------:R-:W-:Y:S05]  /*a140*/  BRA `(.L_x_12747) ;  /* 0xffffffac00507947 */ /* 0x000fea000383ffff */
.L_x_12755:
        /* <DEDUP_REMOVED lines=11> */
.L_x_12802:
[----:B------:R-:W-:Y:S05]  /*a200*/  BSYNC B0 ;  /* 0x0000000000007941 */ /* 0x000fea0003800000 */
.L_x_12801:
[----:B------:R-:W-:Y:S05]  /*a210*/  BRA `(.L_x_12803) ;  /* 0xffffffcc00107947 */ /* 0x000fea000383ffff */
.L_x_12758:
[----:B0-----:R0:W1:Y:S02]  /*a220*/  SYNCS.PHASECHK.TRANS64.TRYWAIT P0, [R0+URZ+0x16840], R2 ;  /* 0x01684002000075a7 */ /* 0x001064000800017f */
[----:B-1----:R-:W-:Y:S05]  /*a230*/  @!P0 NANOSLEEP.SYNCS 0x989680 ;  /* 0x009896800000895d */ /* 0x002fea0003900000 */
[----:B------:R-:W1:Y:S02]  /*a240*/  @!P0 SYNCS.PHASECHK.TRANS64 P0, [R0+URZ+0x16840], R2 ;  /* 0x01684002000085a7 */ /* 0x000e64000800007f */
[----:B-1----:R-:W-:Y:S05]  /*a250*/  @!P0 BRA `(.L_x_12758) ;  /* 0xfffffffc00f08947 */ /* 0x002fea000383ffff */
[----:B------:R-:W-:Y:S05]  /*a260*/  BRA `(.L_x_12804) ;  /* 0xffffffcc006c7947 */ /* 0x000fea000383ffff */
.L_x_12759:
        /* <DEDUP_REMOVED lines=8> */
.L_x_12806:
[----:B------:R-:W-:Y:S05]  /*a2f0*/  BSYNC B0 ;  /* 0x0000000000007941 */ /* 0x000fea0003800000 */
.L_x_12805:
[----:B------:R-:W-:Y:S01]  /*a300*/  IMAD.MOV.U32 R13, RZ, RZ, R4 ;  /* 0x000000ffff0d7224 */ /* 0x000fe200078e0004 */
[----:B------:R-:W-:Y:S01]  /*a310*/  ISETP.GE.AND P1, PT, R9, 0x1, PT ;  /* 0x000000010900780c */ /* 0x000fe20003f26270 */
[----:B------:R-:W-:Y:S02]  /*a320*/  IMAD.MOV.U32 R12, RZ, RZ, RZ ;  /* 0x000000ffff0c7224 */ /* 0x000fe400078e00ff */
[----:B------:R-:W-:Y:S02]  /*a330*/  IMAD.MOV.U32 R11, RZ, RZ, 0x181f ;  /* 0x0000181fff0b7424 */ /* 0x000fe400078e00ff */
[----:B------:R-:W-:Y:S02]  /*a340*/  IMAD.MOV.U32 R15, RZ, RZ, -0x1 ;  /* 0xffffffffff0f7424 */ /* 0x000fe400078e00ff */
[----:B------:R-:W-:-:S07]  /*a350*/  IMAD.MOV.U32 R2, RZ, RZ, R14 ;  /* 0x000000ffff027224 */ /* 0x000fce00078e000e */
[----:B------:R-:W-:Y:S05]  /*a360*/  WARPSYNC.COLLECTIVE R15, `(.L_x_12807) ;  /* 0x000000000f087348 */ /* 0x000fea0003c00000 */
[----:B------:R0:W1:Y:S02]  /*a370*/  SHFL.IDX P6, R14, R13, R12, R11 ;  /* 0x0000000c0d0e7389 */ /* 0x00006400000c000b */
[----:B01----:R-:W-:Y:S01]  /*a380*/  ENDCOLLECTIVE ;  /* 0x000000000000791b */ /* 0x003fe20003800000 */
.L_x_12807:
[----:B------:R-:W-:Y:S02]  /*a390*/  @P1 LEA R7, R6, UR38, 0x1 ;  /* 0x0000002606071c11 */ /* 0x000fe4000f8e08ff */
[----:B------:R-:W-:Y:S01]  /*a3a0*/  MOV R13, R5 ;  /* 0x00000005000d7202 */ /* 0x000fe20000000f00 */
[----:B------:R-:W-:Y:S02]  /*a3b0*/  IMAD.MOV.U32 R12, RZ, RZ, 0x1 ;  /* 0x00000001ff0c7424 */ /* 0x000fe400078e00ff */
[----:B------:R-:W-:-:S07]  /*a3c0*/  IMAD.MOV.U32 R3, RZ, RZ, R14 ;  /* 0x000000ffff037224 */ /* 0x000fce00078e000e */
[----:B------:R-:W-:Y:S05]  /*a3d0*/  WARPSYNC.COLLECTIVE R15, `(.L_x_12808) ;  /* 0x000000000f087348 */ /* 0x000fea0003c00000 */
[----:B------:R0:W1:Y:S02]  /*a3e0*/  SHFL.IDX P6, R14, R13, R12, R11 ;  /* 0x0000000c0d0e7389 */ /* 0x00006400000c000b */
[----:B01----:R-:W-:Y:S01]  /*a3f0*/  ENDCOLLECTIVE ;  /* 0x000000000000791b */ /* 0x003fe20003800000 */
.L_x_12808:
        /* <DEDUP_REMOVED lines=9> */
[----:B------:R0:W-:Y:S01]  /*a490*/  @P1 LDGSTS.E.BYPASS.LTC128B.128 [R7+0xe400], desc[UR50][R2.64], !P2 ;  /* 0x0e40000002071fae */ /* 0x0001e2000d101d72 */
[----:B------:R-:W-:Y:S01]  /*a4a0*/  ISETP.GE.AND P1, PT, R9, 0x11, PT ;  /* 0x000000110900780c */ /* 0x000fe20003f26270 */
[----:B0-----:R-:W-:-:S12]  /*a4b0*/  IMAD.MOV.U32 R2, RZ, RZ, R14 ;  /* 0x000000ffff027224 */ /* 0x001fd800078e000e */
[----:B------:R-:W-:Y:S05]  /*a4c0*/  WARPSYNC.COLLECTIVE R15, `(.L_x_12809) ;  /* 0x000000000f087348 */ /* 0x000fea0003c00000 */
[----:B------:R0:W1:Y:S02]  /*a4d0*/  SHFL.IDX P6, R14, R13, R12, R11 ;  /* 0x0000000c0d0e7389 */ /* 0x00006400000c000b */
[----:B01----:R-:W-:Y:S01]  /*a4e0*/  ENDCOLLECTIVE ;  /* 0x000000000000791b */ /* 0x003fe20003800000 */
.L_x_12809:
[----:B------:R-:W-:Y:S01]  /*a4f0*/  @P1 LEA R7, R6, UR38, 0x1 ;  /* 0x0000002606071c11 */ /* 0x000fe2000f8e08ff */
[----:B------:R-:W-:Y:S02]  /*a500*/  IMAD.MOV.U32 R13, RZ, RZ, R5 ;  /* 0x000000ffff0d7224 */ /* 0x000fe400078e0005 */
[----:B------:R-:W-:Y:S02]  /*a510*/  IMAD.MOV.U32 R12, RZ, RZ, 0x2 ;  /* 0x00000002ff0c7424 */ /* 0x000fe400078e00ff */
[----:B------:R-:W-:-:S07]  /*a520*/  IMAD.MOV.U32 R3, RZ, RZ, R14 ;  /* 0x000000ffff037224 */ /* 0x000fce00078e000e */
[----:B------:R-:W-:Y:S05]  /*a530*/  WARPSYNC.COLLECTIVE R15, `(.L_x_12810) ;  /* 0x000000000f087348 */ /* 0x000fea0003c00000 */
[----:B------:R0:W1:Y:S02]  /*a540*/  SHFL.IDX P6, R14, R13, R12, R11 ;  /* 0x0000000c0d0e7389 */ /* 0x00006400000c000b */
[----:B01----:R-:W-:Y:S01]  /*a550*/  ENDCOLLECTIVE ;  /* 0x000000000000791b */ /* 0x003fe20003800000 */
.L_x_12810:
        /* <DEDUP_REMOVED lines=10> */
[----:B------:R-:W-:Y:S02]  /*a600*/  ISETP.GE.AND P1, PT, R9, 0x21, PT ;  /* 0x000000210900780c */ /* 0x000fe40003f26270 */
[----:B0-----:R-:W-:-:S11]  /*a610*/  MOV R2, R14 ;  /* 0x0000000e00027202 */ /* 0x001fd60000000f00 */
[----:B------:R-:W-:Y:S05]  /*a620*/  WARPSYNC.COLLECTIVE R15, `(.L_x_12811) ;  /* 0x000000000f087348 */ /* 0x000fea0003c00000 */
[----:B------:R0:W1:Y:S02]  /*a630*/  SHFL.IDX P6, R14, R13, R12, R11 ;  /* 0x0000000c0d0e7389 */ /* 0x00006400000c000b */
[----:B01----:R-:W-:Y:S01]  /*a640*/  ENDCOLLECTIVE ;  /* 0x000000000000791b */ /* 0x003fe20003800000 */
.L_x_12811:
[----:B------:R-:W-:Y:S01]  /*a650*/  @P1 LEA R7, R6, UR38, 0x1 ;  /* 0x0000002606071c11 */ /* 0x000fe2000f8e08ff */
[----:B------:R-:W-:Y:S02]  /*a660*/  IMAD.MOV.U32 R13, RZ, RZ, R5 ;  /* 0x000000ffff0d7224 */ /* 0x000fe400078e0005 */
[----:B------:R-:W-:Y:S02]  /*a670*/  IMAD.MOV.U32 R12, RZ, RZ, 0x3 ;  /* 0x00000003ff0c7424 */ /* 0x000fe400078e00ff */
[----:B------:R-:W-:-:S07]  /*a680*/  IMAD.MOV.U32 R3, RZ, RZ, R14 ;  /* 0x000000ffff037224 */ /* 0x000fce00078e000e */
[----:B------:R-:W-:Y:S05]  /*a690*/  WARPSYNC.COLLECTIVE R15, `(.L_x_12812) ;  /* 0x000000000f087348 */ /* 0x000fea0003c00000 */
[----:B------:R0:W1:Y:S02]  /*a6a0*/  SHFL.IDX P6, R14, R13, R12, R11 ;  /* 0x0000000c0d0e7389 */ /* 0x00006400000c000b */
[----:B01----:R-:W-:Y:S01]  /*a6b0*/  ENDCOLLECTIVE ;  /* 0x000000000000791b */ /* 0x003fe20003800000 */
.L_x_12812:
        /* <DEDUP_REMOVED lines=15> */
.L_x_12813:
[----:B------:R-:W-:Y:S01]  /*a7b0*/  @P1 LEA R7, R6, UR38, 0x1 ;  /* 0x0000002606071c11 */ /* 0x000fe2000f8e08ff */
[----:B------:R-:W-:Y:S02]  /*a7c0*/  IMAD.MOV.U32 R13, RZ, RZ, R5 ;  /* 0x000000ffff0d7224 */ /* 0x000fe400078e0005 */
[----:B------:R-:W-:Y:S01]  /*a7d0*/  IMAD.MOV.U32 R12, RZ, RZ, 0x4 ;  /* 0x00000004ff0c7424 */ /* 0x000fe200078e00ff */
[----:B------:R-:W-:-:S07]  /*a7e0*/  MOV R3, R14 ;  /* 0x0000000e00037202 */ /* 0x000fce0000000f00 */
[----:B------:R-:W-:Y:S05]  /*a7f0*/  WARPSYNC.COLLECTIVE R15, `(.L_x_12814) ;  /* 0x000000000f087348 */ /* 0x000fea0003c00000 */
[----:B------:R0:W1:Y:S02]  /*a800*/  SHFL.IDX P6, R14, R13, R12, R11 ;  /* 0x0000000c0d0e7389 */ /* 0x00006400000c000b */
[----:B01----:R-:W-:Y:S01]  /*a810*/  ENDCOLLECTIVE ;  /* 0x000000000000791b */ /* 0x003fe20003800000 */
.L_x_12814:
        /* <DEDUP_REMOVED lines=15> */
.L_x_12815:
[----:B------:R-:W-:Y:S02]  /*a910*/  @P1 LEA R7, R6, UR38, 0x1 ;  /* 0x0000002606071c11 */ /* 0x000fe4000f8e08ff */
[----:B------:R-:W-:Y:S01]  /*a920*/  MOV R13, R5 ;  /* 0x00000005000d7202 */ /* 0x000fe20000000f00 */
[----:B------:R-:W-:Y:S02]  /*a930*/  IMAD.MOV.U32 R12, RZ, RZ, 0x5 ;  /* 0x00000005ff0c7424 */ /* 0x000fe400078e00ff */
[----:B------:R-:W-:-:S07]  /*a940*/  IMAD.MOV.U32 R3, RZ, RZ, R14 ;  /* 0x000000ffff037224 */ /* 0x000fce00078e000e */
[----:B------:R-:W-:Y:S05]  /*a950*/  WARPSYNC.COLLECTIVE R15, `(.L_x_12816) ;  /* 0x000000000f087348 */ /* 0x000fea0003c00000 */
[----:B------:R0:W1:Y:S02]  /*a960*/  SHFL.IDX P6, R14, R13, R12, R11 ;  /* 0x0000000c0d0e7389 */ /* 0x00006400000c000b */
[----:B01----:R-:W-:Y:S01]  /*a970*/  ENDCOLLECTIVE ;  /* 0x000000000000791b */ /* 0x003fe20003800000 */
.L_x_12816:
        /* <DEDUP_REMOVED lines=15> */
.L_x_12817:
[----:B------:R-:W-:Y:S01]  /*aa70*/  @P1 LEA R7, R6, UR38, 0x1 ;  /* 0x0000002606071c11 */ /* 0x000fe2000f8e08ff */
[----:B------:R-:W-:Y:S02]  /*aa80*/  IMAD.MOV.U32 R13, RZ, RZ, R5 ;  /* 0x000000ffff0d7224 */ /* 0x000fe400078e0005 */
[----:B------:R-:W-:Y:S02]  /*aa90*/  IMAD.MOV.U32 R12, RZ, RZ, 0x6 ;  /* 0x00000006ff0c7424 */ /* 0x000fe400078e00ff */
[----:B------:R-:W-:-:S07]  /*aaa0*/  IMAD.MOV.U32 R3, RZ, RZ, R14 ;  /* 0x000000ffff037224 */ /* 0x000fce00078e000e */
[----:B------:R-:W-:Y:S05]  /*aab0*/  WARPSYNC.COLLECTIVE R15, `(.L_x_12818) ;  /* 0x000000000f087348 */ /* 0x000fea0003c00000 */
[----:B------:R0:W1:Y:S02]  /*aac0*/  SHFL.IDX P6, R14, R13, R12, R11 ;  /* 0x0000000c0d0e7389 */ /* 0x00006400000c000b */
[----:B01----:R-:W-:Y:S01]  /*aad0*/  ENDCOLLECTIVE ;  /* 0x000000000000791b */ /* 0x003fe20003800000 */
.L_x_12818:
        /* <DEDUP_REMOVED lines=15> */
.L_x_12819:
[----:B------:R-:W-:Y:S01]  /*abd0*/  @P1 LEA R7, R6, UR38, 0x1 ;  /* 0x0000002606071c11 */ /* 0x000fe2000f8e08ff */
[----:B------:R-:W-:Y:S02]  /*abe0*/  IMAD.MOV.U32 R13, RZ, RZ, R5 ;  /* 0x000000ffff0d7224 */ /* 0x000fe400078e0005 */
[----:B------:R-:W-:Y:S02]  /*abf0*/  IMAD.MOV.U32 R12, RZ, RZ, 0x7 ;  /* 0x00000007ff0c7424 */ /* 0x000fe400078e00ff */
[----:B------:R-:W-:-:S07]  /*ac00*/  IMAD.MOV.U32 R3, RZ, RZ, R14 ;  /* 0x000000ffff037224 */ /* 0x000fce00078e000e */
[----:B------:R-:W-:Y:S05]  /*ac10*/  WARPSYNC.COLLECTIVE R15, `(.L_x_12820) ;  /* 0x000000000f087348 */ /* 0x000fea0003c00000 */
[----:B------:R0:W1:Y:S02]  /*ac20*/  SHFL.IDX P6, R14, R13, R12, R11 ;  /* 0x0000000c0d0e7389 */ /* 0x00006400000c000b */
[----:B01----:R-:W-:Y:S01]  /*ac30*/  ENDCOLLECTIVE ;  /* 0x000000000000791b */ /* 0x003fe20003800000 */
.L_x_12820:
        /* <DEDUP_REMOVED lines=14> */
.L_x_12821:
[----:B------:R-:W-:Y:S05]  /*ad20*/  BRA `(.L_x_12822) ;  /* 0xffffffc800587947 */ /* 0x000fea000383ffff */
.L_x_12763:
        /* <DEDUP_REMOVED lines=8> */
.L_x_12823:
[C---:B------:R-:W-:Y:S02]  /*adb0*/  ISETP.GE.AND P1, PT, R0.reuse, UR37, PT ;  /* 0x0000002500007c0c */ /* 0x040fe4000bf26270 */
[----:B------:R-:W-:Y:S01]  /*adc0*/  IADD3 R8, R0, 0x10, RZ ;  /* 0x0000001000087810 */ /* 0x000fe20007ffe0ff */
[----:B------:R-:W-:Y:S02]  /*add0*/  IMAD.MOV.U32 R13, RZ, RZ, R5 ;  /* 0x000000ffff0d7224 */ /* 0x000fe400078e0005 */
[----:B------:R-:W-:-:S08]  /*ade0*/  IMAD.MOV.U32 R2, RZ, RZ, R14 ;  /* 0x000000ffff027224 */ /* 0x000fd000078e000e */
[----:B------:R-:W-:Y:S05]  /*adf0*/  WARPSYNC.COLLECTIVE R15, `(.L_x_12824) ;  /* 0x000000000f087348 */ /* 0x000fea0003c00000 */
[----:B------:R0:W1:Y:S02]  /*ae00*/  SHFL.IDX P6, R14, R13, R12, R11 ;  /* 0x0000000c0d0e7389 */ /* 0x00006400000c000b */
[----:B01----:R-:W-:Y:S01]  /*ae10*/  ENDCOLLECTIVE ;  /* 0x000000000000791b */ /* 0x003fe20003800000 */
.L_x_12824:
[----:B------:R-:W-:Y:S02]  /*ae20*/  IMAD.MOV.U32 R13, RZ, RZ, R4 ;  /* 0x000000ffff0d7224 */ /* 0x000fe400078e0004 */
[----:B------:R-:W-:Y:S02]  /*ae30*/  IMAD.MOV.U32 R12, RZ, RZ, 0x1 ;  /* 0x00000001ff0c7424 */ /* 0x000fe400078e00ff */
[----:B------:R-:W-:-:S07]  /*ae40*/  IMAD.MOV.U32 R3, RZ, RZ, R14 ;  /* 0x000000ffff037224 */ /* 0x000fce00078e000e */
[----:B------:R-:W-:Y:S05]  /*ae50*/  WARPSYNC.COLLECTIVE R15, `(.L_x_12825) ;  /* 0x000000000f087348 */ /* 0x000fea0003c00000 */
[----:B------:R0:W1:Y:S02]  /*ae60*/  SHFL.IDX P6, R14, R13, R12, R11 ;  /* 0x0000000c0d0e7389 */ /* 0x00006400000c000b */
[----:B01----:R-:W-:Y:S01]  /*ae70*/  ENDCOLLECTIVE ;  /* 0x000000000000791b */ /* 0x003fe20003800000 */
.L_x_12825:
[----:B------:R-:W-:-:S05]  /*ae80*/  @!P1 LEA R3, P0, R20, R3, 0x1 ;  /* 0x0000000314039211 */ /* 0x000fca00078008ff */
[----:B------:R-:W-:Y:S01]  /*ae90*/  @!P1 IMAD.X R2, RZ, RZ, R2, P0 ;  /* 0x000000ffff029224 */ /* 0x000fe200000e0602 */
[----:B------:R-:W-:Y:S01]  /*aea0*/  ISETP.GE.AND P0, PT, R8, UR37, PT ;  /* 0x0000002508007c0c */ /* 0x000fe2000bf06270 */
[----:B------:R-:W-:-:S03]  /*aeb0*/  VIADD R8, R0, 0x20 ;  /* 0x0000002000087836 */ /* 0x000fc60000000000 */
[----:B------:R-:W-:Y:S01]  /*aec0*/  @!P1 LOP3.LUT R3, R3, R2, RZ, 0x3c, !PT ;  /* 0x0000000203039212 */ /* 0x000fe200078e3cff */
[----:B------:R-:W-:-:S03]  /*aed0*/  IMAD.MOV.U32 R13, RZ, RZ, R5 ;  /* 0x000000ffff0d7224 */ /* 0x000fc600078e0005 */
[----:B------:R-:W-:-:S04]  /*aee0*/  @!P1 LOP3.LUT R2, R3, R2, RZ, 0x3c, !PT ;  /* 0x0000000203029212 */ /* 0x000fc800078e3cff */
[----:B------:R-:W-:-:S05]  /*aef0*/  @!P1 LOP3.LUT R3, R3, R2, RZ, 0x3c, !PT ;  /* 0x0000000203039212 */ /* 0x000fca00078e3cff */
[----:B------:R-:W-:Y:S01]  /*af00*/  @!PT LDS RZ, [RZ] ;  /* 0x00000000fffff984 */ /* 0x000fe20000000800 */
[----:B------:R-:W-:Y:S01]  /*af10*/  @!PT LDS RZ, [RZ] ;  /* 0x00000000fffff984 */ /* 0x000fe20000000800 */
[----:B------:R-:W-:Y:S01]  /*af20*/  @!PT LDS RZ, [RZ] ;  /* 0x00000000fffff984 */ /* 0x000fe20000000800 */
[----:B------:R0:W-:Y:S02]  /*af30*/  @!P1 LDGSTS.E.BYPASS.LTC128B.128 [R18+0x8400], desc[UR50][R2.64], !P5 ;  /* 0x0840000002129fae */ /* 0x0001e4000e901d72 */
[----:B0-----:R-:W-:-:S07]  /*af40*/  IMAD.MOV.U32 R2, RZ, RZ, R14 ;  /* 0x000000ffff027224 */ /* 0x001fce00078e000e */
[----:B------:R-:W-:Y:S05]  /*af50*/  WARPSYNC.COLLECTIVE R15, `(.L_x_12826) ;  /* 0x000000000f087348 */ /* 0x000fea0003c00000 */
[----:B------:R0:W1:Y:S02]  /*af60*/  SHFL.IDX P6, R14, R13, R12, R11 ;  /* 0x0000000c0d0e7389 */ /* 0x00006400000c000b */
[----:B01----:R-:W-:Y:S01]  /*af70*/  ENDCOLLECTIVE ;  /* 0x000000000000791b */ /* 0x003fe20003800000 */
.L_x_12826:
[----:B------:R-:W-:Y:S01]  /*af80*/  MOV R13, R4 ;  /* 0x00000004000d7202 */ /* 0x000fe20000000f00 */
[----:B------:R-:W-:Y:S02]  /*af90*/  IMAD.MOV.U32 R12, RZ, RZ, 0x2 ;  /* 0x00000002ff0c7424 */ /* 0x000fe400078e00ff */
[----:B------:R-:W-:-:S07]  /*afa0*/  IMAD.MOV.U32 R3, RZ, RZ, R14 ;  /* 0x000000ffff037224 */ /* 0x000fce00078e000e */
[----:B------:R-:W-:Y:S05]  /*afb0*/  WARPSYNC.COLLECTIVE R15, `(.L_x_12827) ;  /* 0x000000000f087348 */ /* 0x000fea0003c00000 */
[----:B------:R0:W1:Y:S02]  /*afc0*/  SHFL.IDX P6, R14, R13, R12, R11 ;  /* 0x0000000c0d0e7389 */ /* 0x00006400000c000b */
[----:B01----:R-:W-:Y:S01]  /*afd0*/  ENDCOLLECTIVE ;  /* 0x000000000000791b */ /* 0x003fe20003800000 */
.L_x_12827:
        /* <DEDUP_REMOVED lines=9> */
[----:B------:R0:W-:Y:S01]  /*b070*/  @!P0 LDGSTS.E.BYPASS.LTC128B.128 [R18+0x8c00], desc[UR50][R2.64], !P5 ;  /* 0x08c0000002128fae */ /* 0x0001e2000e901d72 */
[----:B------:R-:W-:Y:S01]  /*b080*/  ISETP.GE.AND P0, PT, R8, UR37, PT ;  /* 0x0000002508007c0c */ /* 0x000fe2000bf06270 */
[----:B------:R-:W-:Y:S02]  /*b090*/  VIADD R8, R0, 0x30 ;  /* 0x0000003000087836 */ /* 0x000fe40000000000 */
[----:B0-----:R-:W-:-:S10]  /*b0a0*/  IMAD.MOV.U32 R2, RZ, RZ, R14 ;  /* 0x000000ffff027224 */ /* 0x001fd400078e000e */
[----:B------:R-:W-:Y:S05]  /*b0b0*/  WARPSYNC.COLLECTIVE R15, `(.L_x_12828) ;  /* 0x000000000f087348 */ /* 0x000fea0003c00000 */
[----:B------:R0:W1:Y:S02]  /*b0c0*/  SHFL.IDX P6, R14, R13, R12, R11 ;  /* 0x0000000c0d0e7389 */ /* 0x00006400000c000b */
[----:B01----:R-:W-:Y:S01]  /*b0d0*/  ENDCOLLECTIVE ;  /* 0x000000000000791b */ /* 0x003fe20003800000 */
.L_x_12828:
[----:B------:R-:W-:Y:S01]  /*b0e0*/  IMAD.MOV.U32 R13, RZ, RZ, R4 ;  /* 0x000000ffff0d7224 */ /* 0x000fe200078e0004 */
[----:B------:R-:W-:Y:S01]  /*b0f0*/  MOV R12, 0x3 ;  /* 0x00000003000c7802 */ /* 0x000fe20000000f00 */
[----:B------:R-:W-:-:S07]  /*b100*/  IMAD.MOV.U32 R3, RZ, RZ, R14 ;  /* 0x000000ffff037224 */ /* 0x000fce00078e000e */
[----:B------:R-:W-:Y:S05]  /*b110*/  WARPSYNC.COLLECTIVE R15, `(.L_x_12829) ;  /* 0x000000000f087348 */ /* 0x000fea0003c00000 */
[----:B------:R0:W1:Y:S02]  /*b120*/  SHFL.IDX P6, R14, R13, R12, R11 ;  /* 0x0000000c0d0e7389 */ /* 0x00006400000c000b */
[----:B01----:R-:W-:Y:S01]  /*b130*/  ENDCOLLECTIVE ;  /* 0x000000000000791b */ /* 0x003fe20003800000 */
.L_x_12829:
        /* <DEDUP_REMOVED lines=16> */
.L_x_12830:
[----:B------:R-:W-:Y:S02]  /*b240*/  IMAD.MOV.U32 R13, RZ, RZ, R4 ;  /* 0x000000ffff0d7224 */ /* 0x000fe400078e0004 */
[----:B------:R-:W-:Y:S02]  /*b250*/  IMAD.MOV.U32 R12, RZ, RZ, 0x4 ;  /* 0x00000004ff0c7424 */ /* 0x000fe400078e00ff */
[----:B------:R-:W-:-:S07]  /*b260*/  IMAD.MOV.U32 R3, RZ, RZ, R14 ;  /* 0x000000ffff037224 */ /* 0x000fce00078e000e */
[----:B------:R-:W-:Y:S05]  /*b270*/  WARPSYNC.COLLECTIVE R15, `(.L_x_12831) ;  /* 0x000000000f087348 */ /* 0x000fea0003c00000 */
[----:B------:R0:W1:Y:S02]  /*b280*/  SHFL.IDX P6, R14, R13, R12, R11 ;  /* 0x0000000c0d0e7389 */ /* 0x00006400000c000b */
[----:B01----:R-:W-:Y:S01]  /*b290*/  ENDCOLLECTIVE ;  /* 0x000000000000791b */ /* 0x003fe20003800000 */
.L_x_12831:
        /* <DEDUP_REMOVED lines=11> */
[----:B------:R-:W-:Y:S01]  /*b350*/  VIADD R8, R0, 0x50 ;  /* 0x0000005000087836 */ /* 0x000fe20000000000 */
[----:B0-----:R-:W-:-:S11]  /*b360*/  MOV R2, R14 ;  /* 0x0000000e00027202 */ /* 0x001fd60000000f00 */
[----:B------:R-:W-:Y:S05]  /*b370*/  WARPSYNC.COLLECTIVE R15, `(.L_x_12832) ;  /* 0x000000000f087348 */ /* 0x000fea0003c00000 */
[----:B------:R0:W1:Y:S02]  /*b380*/  SHFL.IDX P6, R14, R13, R12, R11 ;  /* 0x0000000c0d0e7389 */ /* 0x00006400000c000b */
[----:B01----:R-:W-:Y:S01]  /*b390*/  ENDCOLLECTIVE ;  /* 0x000000000000791b */ /* 0x003fe20003800000 */
.L_x_12832:
[----:B------:R-:W-:Y:S02]  /*b3a0*/  IMAD.MOV.U32 R13, RZ, RZ, R4 ;  /* 0x000000ffff0d7224 */ /* 0x000fe400078e0004 */
[----:B------:R-:W-:Y:S02]  /*b3b0*/  IMAD.MOV.U32 R12, RZ, RZ, 0x5 ;  /* 0x00000005ff0c7424 */ /* 0x000fe400078e00ff */
[----:B------:R-:W-:-:S07]  /*b3c0*/  IMAD.MOV.U32 R3, RZ, RZ, R14 ;  /* 0x000000ffff037224 */ /* 0x000fce00078e000e */
[----:B------:R-:W-:Y:S05]  /*b3d0*/  WARPSYNC.COLLECTIVE R15, `(.L_x_12833) ;  /* 0x000000000f087348 */ /* 0x000fea0003c00000 */
[----:B------:R0:W1:Y:S02]  /*b3e0*/  SHFL.IDX P6, R14, R13, R12, R11 ;  /* 0x0000000c0d0e7389 */ /* 0x00006400000c000b */
[----:B01----:R-:W-:Y:S01]  /*b3f0*/  ENDCOLLECTIVE ;  /* 0x000000000000791b */ /* 0x003fe20003800000 */
.L_x_12833:
[----:B------:R-:W-:-:S05]  /*b400*/  @!P0 LEA R3, P1, R20, R3, 0x1 ;  /* 0x0000000314038211 */ /* 0x000fca00078208ff */
[----:B------:R-:W-:-:S05]  /*b410*/  @!P0 IMAD.X R2, RZ, RZ, R2, P1 ;  /* 0x000000ffff028224 */ /* 0x000fca00008e0602 */
[-C--:B------:R-:W-:Y:S02]  /*b420*/  @!P0 LOP3.LUT R3, R3, R2.reuse, RZ, 0x3c, !PT ;  /* 0x0000000203038212 */ /* 0x080fe400078e3cff */
[----:B------:R-:W-:Y:S02]  /*b430*/  MOV R13, R5 ;  /* 0x00000005000d7202 */ /* 0x000fe40000000f00 */
        /* <DEDUP_REMOVED lines=12> */
.L_x_12834:
[----:B------:R-:W-:Y:S02]  /*b500*/  IMAD.MOV.U32 R13, RZ, RZ, R4 ;  /* 0x000000ffff0d7224 */ /* 0x000fe400078e0004 */
[----:B------:R-:W-:Y:S02]  /*b510*/  IMAD.MOV.U32 R12, RZ, RZ, 0x6 ;  /* 0x00000006ff0c7424 */ /* 0x000fe400078e00ff */
[----:B------:R-:W-:-:S07]  /*b520*/  IMAD.MOV.U32 R3, RZ, RZ, R14 ;  /* 0x000000ffff037224 */ /* 0x000fce00078e000e */
[----:B------:R-:W-:Y:S05]  /*b530*/  WARPSYNC.COLLECTIVE R15, `(.L_x_12835) ;  /* 0x000000000f087348 */ /* 0x000fea0003c00000 */
[----:B------:R0:W1:Y:S02]  /*b540*/  SHFL.IDX P6, R14, R13, R12, R11 ;  /* 0x0000000c0d0e7389 */ /* 0x00006400000c000b */
[----:B01----:R-:W-:Y:S01]  /*b550*/  ENDCOLLECTIVE ;  /* 0x000000000000791b */ /* 0x003fe20003800000 */
.L_x_12835:
        /* <DEDUP_REMOVED lines=11> */
[----:B0-----:R-:W-:-:S12]  /*b610*/  IMAD.MOV.U32 R2, RZ, RZ, R14 ;  /* 0x000000ffff027224 */ /* 0x001fd800078e000e */
[----:B------:R-:W-:Y:S05]  /*b620*/  WARPSYNC.COLLECTIVE R15, `(.L_x_12836) ;  /* 0x000000000f087348 */ /* 0x000fea0003c00000 */
[----:B------:R0:W1:Y:S02]  /*b630*/  SHFL.IDX P6, R14, R13, R12, R11 ;  /* 0x0000000c0d0e7389 */ /* 0x00006400000c000b */
[----:B01----:R-:W-:Y:S01]  /*b640*/  ENDCOLLECTIVE ;  /* 0x000000000000791b */ /* 0x003fe20003800000 */
.L_x_12836:
[----:B------:R-:W-:Y:S02]  /*b650*/  IMAD.MOV.U32 R13, RZ, RZ, R4 ;  /* 0x000000ffff0d7224 */ /* 0x000fe400078e0004 */
[----:B------:R-:W-:Y:S01]  /*b660*/  IMAD.MOV.U32 R12, RZ, RZ, 0x7 ;  /* 0x00000007ff0c7424 */ /* 0x000fe200078e00ff */
[----:B------:R-:W-:-:S07]  /*b670*/  MOV R3, R14 ;  /* 0x0000000e00037202 */ /* 0x000fce0000000f00 */
[----:B------:R-:W-:Y:S05]  /*b680*/  WARPSYNC.COLLECTIVE R15, `(.L_x_12837) ;  /* 0x000000000f087348 */ /* 0x000fea0003c00000 */
[----:B------:R0:W1:Y:S02]  /*b690*/  SHFL.IDX P6, R14, R13, R12, R11 ;  /* 0x0000000c0d0e7389 */ /* 0x00006400000c000b */
[----:B01----:R-:W-:Y:S01]  /*b6a0*/  ENDCOLLECTIVE ;  /* 0x000000000000791b */ /* 0x003fe20003800000 */
.L_x_12837:
        /* <DEDUP_REMOVED lines=10> */
[----:B------:R0:W-:Y:S03]  /*b750*/  @!P0 LDGSTS.E.BYPASS.LTC128B.128 [R18+0xb400], desc[UR50][R2.64], !P5 ;  /* 0x0b40000002128fae */ /* 0x0001e6000e901d72 */
[----:B0-----:R-:W-:Y:S05]  /*b760*/  WARPSYNC.COLLECTIVE R15, `(.L_x_12838) ;  /* 0x000000000f087348 */ /* 0x001fea0003c00000 */
[----:B------:R1:W2:Y:S02]  /*b770*/  SHFL.IDX P6, R14, R13, R12, R11 ;  /* 0x0000000c0d0e7389 */ /* 0x0002a400000c000b */
[----:B012---:R-:W-:Y:S01]  /*b780*/  ENDCOLLECTIVE ;  /* 0x000000000000791b */ /* 0x007fe20003800000 */
.L_x_12838:
[----:B------:R-:W-:-:S05]  /*b790*/  VIADD R2, R0, 0x70 ;  /* 0x0000007000027836 */ /* 0x000fca0000000000 */
[----:B------:R-:W-:Y:S01]  /*b7a0*/  ISETP.GE.AND P0, PT, R2, UR37, PT ;  /* 0x0000002502007c0c */ /* 0x000fe2000bf06270 */
[----:B------:R-:W-:Y:S02]  /*b7b0*/  IMAD.MOV.U32 R13, RZ, RZ, R7 ;  /* 0x000000ffff0d7224 */ /* 0x000fe400078e0007 */
[----:B------:R-:W-:-:S10]  /*b7c0*/  IMAD.MOV.U32 R12, RZ, RZ, RZ ;  /* 0x000000ffff0c7224 */ /* 0x000fd400078e00ff */
[----:B------:R-:W-:-:S13]  /*b7d0*/  @!P0 LEA R3, P1, R20, R14, 0x1 ;  /* 0x0000000e14038211 */ /* 0x000fda00078208ff */
[----:B------:R-:W-:Y:S05]  /*b7e0*/  WARPSYNC.COLLECTIVE R15, `(.L_x_12839) ;  /* 0x000000000f087348 */ /* 0x000fea0003c00000 */
[----:B------:R0:W1:Y:S02]  /*b7f0*/  SHFL.IDX P6, R14, R13, R12, R11 ;  /* 0x0000000c0d0e7389 */ /* 0x00006400000c000b */
[----:B01----:R-:W-:Y:S01]  /*b800*/  ENDCOLLECTIVE ;  /* 0x000000000000791b */ /* 0x003fe20003800000 */
.L_x_12839:
[----:B------:R-:W-:Y:S01]  /*b810*/  @!P0 MOV R2, R3 ;  /* 0x0000000300028202 */ /* 0x000fe20000000f00 */
[----:B------:R-:W-:Y:S02]  /*b820*/  @!P0 IMAD.X R8, RZ, RZ, R4, P1 ;  /* 0x000000ffff088224 */ /* 0x000fe400008e0604 */
[----:B------:R-:W-:Y:S02]  /*b830*/  VIADD R4, R0, 0x80 ;  /* 0x0000008000047836 */ /* 0x000fe40000000000 */
[----:B------:R-:W-:-:S05]  /*b840*/  @!P0 IMAD.MOV.U32 R3, RZ, RZ, R8 ;  /* 0x000000ffff038224 */ /* 0x000fca00078e0008 */
[----:B------:R-:W-:Y:S01]  /*b850*/  @!PT LDS RZ, [RZ] ;  /* 0x00000000fffff984 */ /* 0x000fe20000000800 */
[----:B------:R-:W-:Y:S01]  /*b860*/  @!PT LDS RZ, [RZ] ;  /* 0x00000000fffff984 */ /* 0x000fe20000000800 */
[----:B------:R-:W-:Y:S01]  /*b870*/  @!PT LDS RZ, [RZ] ;  /* 0x00000000fffff984 */ /* 0x000fe20000000800 */
[----:B------:R0:W-:Y:S01]  /*b880*/  @!P0 LDGSTS.E.BYPASS.LTC128B.128 [R18+0xbc00], desc[UR50][R2.64], !P5 ;  /* 0x0bc0000002128fae */ /* 0x0001e2000e901d72 */
[----:B------:R-:W-:Y:S01]  /*b890*/  ISETP.GE.AND P0, PT, R4, UR37, PT ;  /* 0x0000002504007c0c */ /* 0x000fe2000bf06270 */
[----:B------:R-:W-:Y:S02]  /*b8a0*/  IMAD.MOV.U32 R13, RZ, RZ, R6 ;  /* 0x000000ffff0d7224 */ /* 0x000fe400078e0006 */
[----:B0-----:R-:W-:-:S10]  /*b8b0*/  IMAD.MOV.U32 R2, RZ, RZ, R14 ;  /* 0x000000ffff027224 */ /* 0x001fd400078e000e */
[----:B------:R-:W-:Y:S05]  /*b8c0*/  WARPSYNC.COLLECTIVE R15, `(.L_x_12840) ;  /* 0x000000000f087348 */ /* 0x000fea0003c00000 */
[----:B------:R0:W1:Y:S02]  /*b8d0*/  SHFL.IDX P6, R14, R13, R12, R11 ;  /* 0x0000000c0d0e7389 */ /* 0x00006400000c000b */
[----:B01----:R-:W-:Y:S01]  /*b8e0*/  ENDCOLLECTIVE ;  /* 0x000000000000791b */ /* 0x003fe20003800000 */
.L_x_12840:
[----:B------:R-:W-:Y:S02]  /*b8f0*/  IMAD.MOV.U32 R13, RZ, RZ, R7 ;  /* 0x000000ffff0d7224 */ /* 0x000fe400078e0007 */
[----:B------:R-:W-:Y:S02]  /*b900*/  IMAD.MOV.U32 R12, RZ, RZ, 0x1 ;  /* 0x00000001ff0c7424 */ /* 0x000fe400078e00ff */
[----:B------:R-:W-:-:S07]  /*b910*/  IMAD.MOV.U32 R4, RZ, RZ, R14 ;  /* 0x000000ffff047224 */ /* 0x000fce00078e000e */
[----:B------:R-:W-:Y:S05]  /*b920*/  WARPSYNC.COLLECTIVE R15, `(.L_x_12841) ;  /* 0x000000000f087348 */ /* 0x000fea0003c00000 */
[----:B------:R0:W1:Y:S02]  /*b930*/  SHFL.IDX P6, R14, R13, R12, R11 ;  /* 0x0000000c0d0e7389 */ /* 0x00006400000c000b */
[----:B01----:R-:W-:Y:S01]  /*b940*/  ENDCOLLECTIVE ;  /* 0x000000000000791b */ /* 0x003fe20003800000 */
.L_x_12841:
[----:B------:R-:W-:-:S04]  /*b950*/  @!P0 LEA R4, P2, R20, R4, 0x1 ;  /* 0x0000000414048211 */ /* 0x000fc800078408ff */
[----:B------:R-:W-:Y:S01]  /*b960*/  @!P0 IADD3.X R5, RZ, R2, RZ, P2, !PT ;  /* 0x00000002ff058210 */ /* 0x000fe200017fe4ff */
[----:B------:R-:W-:Y:S02]  /*b970*/  @!P0 IMAD.MOV.U32 R2, RZ, RZ, R4 ;  /* 0x000000ffff028224 */ /* 0x000fe400078e0004 */
[----:B------:R-:W-:Y:S02]  /*b980*/  VIADD R4, R0, 0x90 ;  /* 0x0000009000047836 */ /* 0x000fe40000000000 */
[----:B------:R-:W-:Y:S02]  /*b990*/  @!P0 IMAD.MOV.U32 R3, RZ, RZ, R5 ;  /* 0x000000ffff038224 */ /* 0x000fe400078e0005 */
[----:B------:R-:W-:-:S03]  /*b9a0*/  IMAD.MOV.U32 R13, RZ, RZ, R6 ;  /* 0x000000ffff0d7224 */ /* 0x000fc600078e0006 */
        /* <DEDUP_REMOVED lines=9> */
.L_x_12842:
        /* <DEDUP_REMOVED lines=8> */
.L_x_12843:
[----:B------:R-:W-:-:S05]  /*bac0*/  @!P0 IMAD.MOV.U32 R3, RZ, RZ, R5 ;  /* 0x000000ffff038224 */ /* 0x000fca00078e0005 */
[----:B------:R-:W-:Y:S01]  /*bad0*/  @!PT LDS RZ, [RZ] ;  /* 0x00000000fffff984 */ /* 0x000fe20000000800 */
[----:B------:R-:W-:Y:S01]  /*bae0*/  @!PT LDS RZ, [RZ] ;  /* 0x00000000fffff984 */ /* 0x000fe20000000800 */
[----:B------:R-:W-:Y:S01]  /*baf0*/  @!PT LDS RZ, [RZ] ;  /* 0x00000000fffff984 */ /* 0x000fe20000000800 */
[----:B------:R0:W-:Y:S01]  /*bb00*/  @!P0 LDGSTS.E.BYPASS.LTC128B.128 [R18+0xcc00], desc[UR50][R2.64], !P5 ;  /* 0x0cc0000002128fae */ /* 0x0001e2000e901d72 */
[----:B------:R-:W-:Y:S02]  /*bb10*/  IMAD.MOV.U32 R13, RZ, RZ, R6 ;  /* 0x000000ffff0d7224 */ /* 0x000fe400078e0006 */
[----:B0-----:R-:W-:Y:S02]  /*bb20*/  VIADD R3, R0, 0xa0 ;  /* 0x000000a000037836 */ /* 0x001fe40000000000 */
[----:B------:R-:W-:-:S03]  /*bb30*/  IMAD.MOV.U32 R2, RZ, RZ, R14 ;  /* 0x000000ffff027224 */ /* 0x000fc600078e000e */
[----:B------:R-:W-:-:S13]  /*bb40*/  ISETP.GE.AND P1, PT, R3, UR37, PT ;  /* 0x0000002503007c0c */ /* 0x000fda000bf26270 */
[----:B------:R-:W-:Y:S05]  /*bb50*/  WARPSYNC.COLLECTIVE R15, `(.L_x_12844) ;  /* 0x000000000f087348 */ /* 0x000fea0003c00000 */
[----:B------:R0:W1:Y:S02]  /*bb60*/  SHFL.IDX P6, R14, R13, R12, R11 ;  /* 0x0000000c0d0e7389 */ /* 0x00006400000c000b */
[----:B01----:R-:W-:Y:S01]  /*bb70*/  ENDCOLLECTIVE ;  /* 0x000000000000791b */ /* 0x003fe20003800000 */
.L_x_12844:
        /* <DEDUP_REMOVED lines=8> */
.L_x_12845:
[----:B------:R-:W-:Y:S01]  /*bc00*/  @!PT LDS RZ, [RZ] ;  /* 0x00000000fffff984 */ /* 0x000fe20000000800 */
[----:B------:R-:W-:Y:S01]  /*bc10*/  @!PT LDS RZ, [RZ] ;  /* 0x00000000fffff984 */ /* 0x000fe20000000800 */
[----:B------:R-:W-:Y:S01]  /*bc20*/  @!PT LDS RZ, [RZ] ;  /* 0x00000000fffff984 */ /* 0x000fe20000000800 */
[----:B------:R0:W-:Y:S01]  /*bc30*/  @!P1 LDGSTS.E.BYPASS.LTC128B.128 [R18+0xd400], desc[UR50][R2.64], !P5 ;  /* 0x0d40000002129fae */ /* 0x0001e2000e901d72 */
[----:B------:R-:W-:Y:S02]  /*bc40*/  IMAD.MOV.U32 R13, RZ, RZ, R6 ;  /* 0x000000ffff0d7224 */ /* 0x000fe400078e0006 */
[----:B------:R-:W-:-:S07]  /*bc50*/  IMAD.MOV.U32 R7, RZ, RZ, R14 ;  /* 0x000000ffff077224 */ /* 0x000fce00078e000e */
[----:B0-----:R-:W-:Y:S05]  /*bc60*/  WARPSYNC.COLLECTIVE R15, `(.L_x_12846) ;  /* 0x000000000f087348 */ /* 0x001fea0003c00000 */
[----:B------:R1:W2:Y:S02]  /*bc70*/  SHFL.IDX P6, R14, R13, R12, R11 ;  /* 0x0000000c0d0e7389 */ /* 0x0002a400000c000b */
[----:B012---:R-:W-:Y:S01]  /*bc80*/  ENDCOLLECTIVE ;  /* 0x000000000000791b */ /* 0x007fe20003800000 */
.L_x_12846:
[----:B------:R-:W-:Y:S05]  /*bc90*/  BRA `(.L_x_12847) ;  /* 0xffffffc800047947 */ /* 0x000fea000383ffff */
.L_x_12765:
[----:B0-----:R-:W-:-:S04]  /*bca0*/  IMAD.U32 R3, RZ, RZ, UR38 ;  /* 0x00000026ff037e24 */ /* 0x001fc8000f8e00ff */
[----:B------:R0:W1:Y:S03]  /*bcb0*/  SYNCS.PHASECHK.TRANS64.TRYWAIT P0, [R3+URZ+0x16820], R0 ;  /* 0x01682000030075a7 */ /* 0x000066000800017f */
[----:B-1----:R-:W-:Y:S05]  /*bcc0*/  @!P0 NANOSLEEP.SYNCS 0x989680 ;  /* 0x009896800000895d */ /* 0x002fea0003900000 */
[----:B------:R-:W1:Y:S02]  /*bcd0*/  @!P0 SYNCS.PHASECHK.TRANS64 P0, [R3+URZ+0x16820], R0 ;  /* 0x01682000030085a7 */ /* 0x000e64000800007f */
[----:B-1----:R-:W-:Y:S05]  /*bce0*/  @!P0 BRA `(.L_x_12765) ;  /* 0xfffffffc00ec8947 */ /* 0x002fea000383ffff */
[----:B------:R-:W-:Y:S05]  /*bcf0*/  BRA `(.L_x_12848) ;  /* 0xffffffc800387947 */ /* 0x000fea000383ffff */
.L_x_12769:
[----:B0-----:R0:W1:Y:S02]  /*bd00*/  SYNCS.PHASECHK.TRANS64.TRYWAIT P0, [R5+URZ+0x16840], R2 ;  /* 0x01684002050075a7 */ /* 0x001064000800017f */
[----:B-1----:R-:W-:Y:S05]  /*bd10*/  @!P0 NANOSLEEP.SYNCS 0x989680 ;  /* 0x009896800000895d */ /* 0x002fea0003900000 */
[----:B------:R-:W1:Y:S02]  /*bd20*/  @!P0 SYNCS.PHASECHK.TRANS64 P0, [R5+URZ+0x16840], R2 ;  /* 0x01684002050085a7 */ /* 0x000e64000800007f */
[----:B-1----:R-:W-:Y:S05]  /*bd30*/  @!P0 BRA `(.L_x_12769) ;  /* 0xfffffffc00f08947 */ /* 0x002fea000383ffff */
[----:B------:R-:W-:Y:S05]  /*bd40*/  BRA `(.L_x_12849) ;  /* 0xffffffcc00007947 */ /* 0x000fea000383ffff */
.L_x_12770:
        /* <DEDUP_REMOVED lines=8> */
.L_x_12851:
[----:B------:R-:W-:Y:S05]  /*bdd0*/  BSYNC B1 ;  /* 0x0000000000017941 */ /* 0x000fea0003800000 */
.L_x_12850:
        /* <DEDUP_REMOVED lines=10> */
.L_x_12852:
[----:B------:R-:W-:Y:S02]  /*be80*/  IMAD.MOV.U32 R13, RZ, RZ, R10 ;  /* 0x000000ffff0d7224 */ /* 0x000fe400078e000a */
[----:B------:R-:W-:Y:S01]  /*be90*/  IMAD.MOV.U32 R12, RZ, RZ, 0x1 ;  /* 0x00000001ff0c7424 */ /* 0x000fe200078e00ff */
[----:B------:R-:W-:Y:S01]  /*bea0*/  SHF.L.U32 R7, R7, 0x3, RZ ;  /* 0x0000000307077819 */ /* 0x000fe200000006ff */
[----:B------:R-:W-:-:S03]  /*beb0*/  IMAD.MOV.U32 R2, RZ, RZ, R14 ;  /* 0x000000ffff027224 */ /* 0x000fc600078e000e */
[----:B------:R-:W-:-:S07]  /*bec0*/  LOP3.LUT R7, R7, 0x38, RZ, 0xc0, !PT ;  /* 0x0000003807077812 */ /* 0x000fce00078ec0ff */
[----:B------:R-:W-:Y:S05]  /*bed0*/  WARPSYNC.COLLECTIVE R15, `(.L_x_12853) ;  /* 0x000000000f087348 */ /* 0x000fea0003c00000 */
[----:B------:R0:W1:Y:S02]  /*bee0*/  SHFL.IDX P6, R14, R13, R12, R11 ;  /* 0x0000000c0d0e7389 */ /* 0x00006400000c000b */
[----:B01----:R-:W-:Y:S01]  /*bef0*/  ENDCOLLECTIVE ;  /* 0x000000000000791b */ /* 0x003fe20003800000 */
.L_x_12853:
[----:B------:R-:W-:-:S05]  /*bf00*/  IMAD.SHL.U32 R7, R7, 0x2, RZ ;  /* 0x0000000207077824 */ /* 0x000fca00078e00ff */
[----:B------:R-:W-:-:S05]  /*bf10*/  IADD3 R2, P0, R2, R7, RZ ;  /* 0x0000000702027210 */ /* 0x000fca0007f1e0ff */
[----:B------:R-:W-:Y:S02]  /*bf20*/  IMAD.X R3, RZ, RZ, R3, P0 ;  /* 0x000000ffff037224 */ /* 0x000fe400000e0603 */
[----:B------:R-:W-:-:S03]  /*bf30*/  IMAD.MOV.U32 R13, RZ, RZ, R9 ;  /* 0x000000ffff0d7224 */ /* 0x000fc600078e0009 */
[----:B------:R-:W-:Y:S01]  /*bf40*/  @!PT LDS RZ, [RZ] ;  /* 0x00000000fffff984 */ /* 0x000fe20000000800 */
[----:B------:R-:W-:Y:S01]  /*bf50*/  @!PT LDS RZ, [RZ] ;  /* 0x00000000fffff984 */ /* 0x000fe20000000800 */
[----:B------:R-:W-:Y:S01]  /*bf60*/  @!PT LDS RZ, [RZ] ;  /* 0x00000000fffff984 */ /* 0x000fe20000000800 */
[----:B------:R0:W-:Y:S02]  /*bf70*/  LDGSTS.E.BYPASS.LTC128B.128 [R8+0xe400], desc[UR50][R2.64], !P1 ;  /* 0x0e40000002087fae */ /* 0x0001e4000c901d72 */
[----:B0-----:R-:W-:-:S07]  /*bf80*/  MOV R3, R14 ;  /* 0x0000000e00037202 */ /* 0x001fce0000000f00 */
[----:B------:R-:W-:Y:S05]  /*bf90*/  WARPSYNC.COLLECTIVE R15, `(.L_x_12854) ;  /* 0x000000000f087348 */ /* 0x000fea0003c00000 */
[----:B------:R0:W1:Y:S02]  /*bfa0*/  SHFL.IDX P6, R14, R13, R12, R11 ;  /* 0x0000000c0d0e7389 */ /* 0x00006400000c000b */
[----:B01----:R-:W-:Y:S01]  /*bfb0*/  ENDCOLLECTIVE ;  /* 0x000000000000791b */ /* 0x003fe20003800000 */
.L_x_12854:
[----:B------:R-:W-:Y:S02]  /*bfc0*/  IMAD.MOV.U32 R13, RZ, RZ, R10 ;  /* 0x000000ffff0d7224 */ /* 0x000fe400078e000a */
[----:B------:R-:W-:Y:S02]  /*bfd0*/  IMAD.MOV.U32 R12, RZ, RZ, 0x2 ;  /* 0x00000002ff0c7424 */ /* 0x000fe400078e00ff */
[----:B------:R-:W-:-:S07]  /*bfe0*/  IMAD.MOV.U32 R2, RZ, RZ, R14 ;  /* 0x000000ffff027224 */ /* 0x000fce00078e000e */
[----:B------:R-:W-:Y:S05]  /*bff0*/  WARPSYNC.COLLECTIVE R15, `(.L_x_12855) ;  /* 0x000000000f087348 */ /* 0x000fea0003c00000 */
[----:B------:R0:W1:Y:S02]  /*c000*/  SHFL.IDX P6, R14, R13, R12, R11 ;  /* 0x0000000c0d0e7389 */ /* 0x00006400000c000b */
[----:B01----:R-:W-:Y:S01]  /*c010*/  ENDCOLLECTIVE ;  /* 0x000000000000791b */ /* 0x003fe20003800000 */
.L_x_12855:
[----:B------:R-:W-:-:S05]  /*c020*/  IADD3 R2, P0, R2, R7, RZ ;  /* 0x0000000702027210 */ /* 0x000fca0007f1e0ff */
[----:B------:R-:W-:-:S05]  /*c030*/  IMAD.X R3, RZ, RZ, R3, P0 ;  /* 0x000000ffff037224 */ /* 0x000fca00000e0603 */
[----:B------:R-:W-:Y:S01]  /*c040*/  @!PT LDS RZ, [RZ] ;  /* 0x00000000fffff984 */ /* 0x000fe20000000800 */
[----:B------:R-:W-:Y:S01]  /*c050*/  @!PT LDS RZ, [RZ] ;  /* 0x00000000fffff984 */ /* 0x000fe20000000800 */
[----:B------:R-:W-:Y:S01]  /*c060*/  @!PT LDS RZ, [RZ] ;  /* 0x00000000fffff984 */ /* 0x000fe20000000800 */
[----:B------:R0:W-:Y:S01]  /*c070*/  LDGSTS.E.BYPASS.LTC128B.128 [R8+0xec00], desc[UR50][R2.64], !P1 ;  /* 0x0ec0000002087fae */ /* 0x0001e2000c901d72 */
[----:B------:R-:W-:Y:S01]  /*c080*/  MOV R13, R9 ;  /* 0x00000009000d7202 */ /* 0x000fe20000000f00 */
[----:B0-----:R-:W-:-:S07]  /*c090*/  IMAD.MOV.U32 R3, RZ, RZ, R14 ;  /* 0x000000ffff037224 */ /* 0x001fce00078e000e */
[----:B------:R-:W-:Y:S05]  /*c0a0*/  WARPSYNC.COLLECTIVE R15, `(.L_x_12856) ;  /* 0x000000000f087348 */ /* 0x000fea0003c00000 */
[----:B------:R0:W1:Y:S02]  /*c0b0*/  SHFL.IDX P6, R14, R13, R12, R11 ;  /* 0x0000000c0d0e7389 */ /* 0x00006400000c000b */
[----:B01----:R-:W-:Y:S01]  /*c0c0*/  ENDCOLLECTIVE ;  /* 0x000000000000791b */ /* 0x003fe20003800000 */
.L_x_12856:
[----:B------:R-:W-:Y:S02]  /*c0d0*/  IMAD.MOV.U32 R13, RZ, RZ, R10 ;  /* 0x000000ffff0d7224 */ /* 0x000fe400078e000a */
[----:B------:R-:W-:Y:S02]  /*c0e0*/  IMAD.MOV.U32 R12, RZ, RZ, 0x3 ;  /* 0x00000003ff0c7424 */ /* 0x000fe400078e00ff */
[----:B------:R-:W-:-:S07]  /*c0f0*/  IMAD.MOV.U32 R2, RZ, RZ, R14 ;  /* 0x000000ffff027224 */ /* 0x000fce00078e000e */
[----:B------:R-:W-:Y:S05]  /*c100*/  WARPSYNC.COLLECTIVE R15, `(.L_x_12857) ;  /* 0x000000000f087348 */ /* 0x000fea0003c00000 */
[----:B------:R0:W1:Y:S02]  /*c110*/  SHFL.IDX P6, R14, R13, R12, R11 ;  /* 0x0000000c0d0e7389 */ /* 0x00006400000c000b */
[----:B01----:R-:W-:Y:S01]  /*c120*/  ENDCOLLECTIVE ;  /* 0x000000000000791b */ /* 0x003fe20003800000 */
.L_x_12857:
[----:B------:R-:W-:-:S05]  /*c130*/  IADD3 R2, P0, R2, R7, RZ ;  /* 0x0000000702027210 */ /* 0x000fca0007f1e0ff */
[----:B------:R-:W-:-:S05]  /*c140*/  IMAD.X R3, RZ, RZ, R3, P0 ;  /* 0x000000ffff037224 */ /* 0x000fca00000e0603 */
[----:B------:R-:W-:Y:S01]  /*c150*/  @!PT LDS RZ, [RZ] ;  /* 0x00000000fffff984 */ /* 0x000fe20000000800 */
[----:B------:R-:W-:Y:S01]  /*c160*/  @!PT LDS RZ, [RZ] ;  /* 0x00000000fffff984 */ /* 0x000fe20000000800 */
[----:B------:R-:W-:Y:S01]  /*c170*/  @!PT LDS RZ, [RZ] ;  /* 0x00000000fffff984 */ /* 0x000fe20000000800 */
[----:B------:R0:W-:Y:S01]  /*c180*/  LDGSTS.E.BYPASS.LTC128B.128 [R8+0xf400], desc[UR50][R2.64], !P1 ;  /* 0x0f40000002087fae */ /* 0x0001e2000c901d72 */
[----:B------:R-:W-:Y:S02]  /*c190*/  IMAD.MOV.U32 R13, RZ, RZ, R9 ;  /* 0x000000ffff0d7224 */ /* 0x000fe400078e0009 */
[----:B0-----:R-:W-:-:S07]  /*c1a0*/  IMAD.MOV.U32 R3, RZ, RZ, R14 ;  /* 0x000000ffff037224 */ /* 0x001fce00078e000e */
[----:B------:R-:W-:Y:S05]  /*c1b0*/  WARPSYNC.COLLECTIVE R15, `(.L_x_12858) ;  /* 0x000000000f087348 */ /* 0x000fea0003c00000 */
[----:B------:R0:W1:Y:S02]  /*c1c0*/  SHFL.IDX P6, R14, R13, R12, R11 ;  /* 0x0000000c0d0e7389 */ /* 0x00006400000c000b */
[----:B01----:R-:W-:Y:S01]  /*c1d0*/  ENDCOLLECTIVE ;  /* 0x000000000000791b */ /* 0x003fe20003800000 */
.L_x_12858:
[----:B------:R-:W-:Y:S02]  /*c1e0*/  IMAD.MOV.U32 R13, RZ, RZ, R10 ;  /* 0x000000ffff0d7224 */ /* 0x000fe400078e000a */
[----:B------:R-:W-:Y:S01]  /*c1f0*/  IMAD.MOV.U32 R12, RZ, RZ, 0x4 ;  /* 0x00000004ff0c7424 */ /* 0x000fe200078e00ff */
[----:B------:R-:W-:-:S07]  /*c200*/  MOV R2, R14 ;  /* 0x0000000e00027202 */ /* 0x000fce0000000f00 */
[----:B------:R-:W-:Y:S05]  /*c210*/  WARPSYNC.COLLECTIVE R15, `(.L_x_12859) ;  /* 0x000000000f087348 */ /* 0x000fea0003c00000 */
[----:B------:R0:W1:Y:S02]  /*c220*/  SHFL.IDX P6, R14, R13, R12, R11 ;  /* 0x0000000c0d0e7389 */ /* 0x00006400000c000b */
[----:B01----:R-:W-:Y:S01]  /*c230*/  ENDCOLLECTIVE ;  /* 0x000000000000791b */ /* 0x003fe20003800000 */
.L_x_12859:
        /* <DEDUP_REMOVED lines=11> */
.L_x_12860:
[----:B------:R-:W-:Y:S02]  /*c2f0*/  IMAD.MOV.U32 R13, RZ, RZ, R10 ;  /* 0x000000ffff0d7224 */ /* 0x000fe400078e000a */
[----:B------:R-:W-:Y:S02]  /*c300*/  IMAD.MOV.U32 R12, RZ, RZ, 0x5 ;  /* 0x00000005ff0c7424 */ /* 0x000fe400078e00ff */
[----:B------:R-:W-:-:S07]  /*c310*/  IMAD.MOV.U32 R2, RZ, RZ, R14 ;  /* 0x000000ffff027224 */ /* 0x000fce00078e000e */
[----:B------:R-:W-:Y:S05]  /*c320*/  WARPSYNC.COLLECTIVE R15, `(.L_x_12861) ;  /* 0x000000000f087348 */ /* 0x000fea0003c00000 */
[----:B------:R0:W1:Y:S02]  /*c330*/  SHFL.IDX P6, R14, R13, R12, R11 ;  /* 0x0000000c0d0e7389 */ /* 0x00006400000c000b */
[----:B01----:R-:W-:Y:S01]  /*c340*/  ENDCOLLECTIVE ;  /* 0x000000000000791b */ /* 0x003fe20003800000 */
.L_x_12861:
[----:B------:R-:W-:-:S04]  /*c350*/  IADD3 R2, P0, R2, R7, RZ ;  /* 0x0000000702027210 */ /* 0x000fc80007f1e0ff */
[----:B------:R-:W-:-:S05]  /*c360*/  IADD3.X R3, RZ, R3, RZ, P0, !PT ;  /* 0x00000003ff037210 */ /* 0x000fca00007fe4ff */
        /* <DEDUP_REMOVED lines=9> */
.L_x_12862:
[----:B------:R-:W-:Y:S01]  /*c400*/  MOV R13, R10 ;  /* 0x0000000a000d7202 */ /* 0x000fe20000000f00 */
[----:B------:R-:W-:Y:S02]  /*c410*/  IMAD.MOV.U32 R12, RZ, RZ, 0x6 ;  /* 0x00000006ff0c7424 */ /* 0x000fe400078e00ff */
[----:B------:R-:W-:-:S07]  /*c420*/  IMAD.MOV.U32 R2, RZ, RZ, R14 ;  /* 0x000000ffff027224 */ /* 0x000fce00078e000e */
[----:B------:R-:W-:Y:S05]  /*c430*/  WARPSYNC.COLLECTIVE R15, `(.L_x_12863) ;  /* 0x000000000f087348 */ /* 0x000fea0003c00000 */
[----:B------:R0:W1:Y:S02]  /*c440*/  SHFL.IDX P6, R14, R13, R12, R11 ;  /* 0x0000000c0d0e7389 */ /* 0x00006400000c000b */
[----:B01----:R-:W-:Y:S01]  /*c450*/  ENDCOLLECTIVE ;  /* 0x000000000000791b */ /* 0x003fe20003800000 */
.L_x_12863:
        /* <DEDUP_REMOVED lines=11> */
.L_x_12864:
[----:B------:R-:W-:Y:S01]  /*c510*/  IMAD.MOV.U32 R13, RZ, RZ, R10 ;  /* 0x000000ffff0d7224 */ /* 0x000fe200078e000a */
[----:B------:R-:W-:Y:S01]  /*c520*/  MOV R12, 0x7 ;  /* 0x00000007000c7802 */ /* 0x000fe20000000f00 */
[----:B------:R-:W-:-:S07]  /*c530*/  IMAD.MOV.U32 R2, RZ, RZ, R14 ;  /* 0x000000ffff027224 */ /* 0x000fce00078e000e */
[----:B------:R-:W-:Y:S05]  /*c540*/  WARPSYNC.COLLECTIVE R15, `(.L_x_12865) ;  /* 0x000000000f087348 */ /* 0x000fea0003c00000 */
[----:B------:R0:W1:Y:S02]  /*c550*/  SHFL.IDX P6, R14, R13, R12, R11 ;  /* 0x0000000c0d0e7389 */ /* 0x00006400000c000b */
[----:B01----:R-:W-:Y:S01]  /*c560*/  ENDCOLLECTIVE ;  /* 0x000000000000791b */ /* 0x003fe20003800000 */
.L_x_12865:
[----:B------:R-:W-:-:S05]  /*c570*/  IADD3 R2, P0, R2, R7, RZ ;  /* 0x0000000702027210 */ /* 0x000fca0007f1e0ff */
[----:B------:R-:W-:-:S05]  /*c580*/  IMAD.X R3, RZ, RZ, R3, P0 ;  /* 0x000000ffff037224 */ /* 0x000fca00000e0603 */
        /* <DEDUP_REMOVED lines=9> */
.L_x_12866:
[----:B------:R-:W-:Y:S01]  /*c620*/  IMAD.MOV.U32 R2, RZ, RZ, R14 ;  /* 0x000000ffff027224 */ /* 0x000fe200078e000e */
[----:B------:R-:W-:Y:S06]  /*c630*/  BRA `(.L_x_12867) ;  /* 0xffffffc400d07947 */ /* 0x000fec000383ffff */
.L_x_12775:
[----:B-1----:R1:W2:Y:S02]  /*c640*/  SYNCS.PHASECHK.TRANS64.TRYWAIT P0, [R5+URZ+0x16860], R2 ;  /* 0x01686002050075a7 */ /* 0x0022a4000800017f */
[----:B--2---:R-:W-:Y:S05]  /*c650*/  @!P0 NANOSLEEP.SYNCS 0x989680 ;  /* 0x009896800000895d */ /* 0x004fea0003900000 */
[----:B------:R-:W2:Y:S02]  /*c660*/  @!P0 SYNCS.PHASECHK.TRANS64 P0, [R5+URZ+0x16860], R2 ;  /* 0x01686002050085a7 */ /* 0x000ea4000800007f */
[----:B--2---:R-:W-:Y:S05]  /*c670*/  @!P0 BRA `(.L_x_12775) ;  /* 0xfffffffc00f08947 */ /* 0x004fea000383ffff */
[----:B------:R-:W-:Y:S05]  /*c680*/  BRA `(.L_x_12868) ;  /* 0xffffffc800287947 */ /* 0x000fea000383ffff */
.L_x_12776:
        /* <DEDUP_REMOVED lines=8> */
.L_x_12870:
[----:B------:R-:W-:Y:S05]  /*c710*/  BSYNC B1 ;  /* 0x0000000000017941 */ /* 0x000fea0003800000 */
.L_x_12869:
[----:B------:R-:W-:Y:S01]  /*c720*/  IMAD.MOV.U32 R13, RZ, RZ, R16 ;  /* 0x000000ffff0d7224 */ /* 0x000fe200078e0010 */
[----:B------:R-:W-:Y:S01]  /*c730*/  ISETP.LT.OR P1, PT, R8, 0x1, P2 ;  /* 0x000000010800780c */ /* 0x000fe20001721670 */
        /* <DEDUP_REMOVED lines=8> */
.L_x_12871:
[----:B------:R-:W-:Y:S02]  /*c7c0*/  IMAD.MOV.U32 R13, RZ, RZ, R17 ;  /* 0x000000ffff0d7224 */ /* 0x000fe400078e0011 */
[----:B------:R-:W-:Y:S02]  /*c7d0*/  IMAD.MOV.U32 R12, RZ, RZ, 0x1 ;  /* 0x00000001ff0c7424 */ /* 0x000fe400078e00ff */
[----:B------:R-:W-:-:S07]  /*c7e0*/  IMAD.MOV.U32 R2, RZ, RZ, R14 ;  /* 0x000000ffff027224 */ /* 0x000fce00078e000e */
[----:B------:R-:W-:Y:S05]  /*c7f0*/  WARPSYNC.COLLECTIVE R15, `(.L_x_12872) ;  /* 0x000000000f087348 */ /* 0x000fea0003c00000 */
[----:B------:R0:W1:Y:S02]  /*c800*/  SHFL.IDX P6, R14, R13, R12, R11 ;  /* 0x0000000c0d0e7389 */ /* 0x00006400000c000b */
[----:B01----:R-:W-:Y:S01]  /*c810*/  ENDCOLLECTIVE ;  /* 0x000000000000791b */ /* 0x003fe20003800000 */
.L_x_12872:
[----:B------:R-:W-:-:S04]  /*c820*/  IADD3 R2, P0, R2, R7, RZ ;  /* 0x0000000702027210 */ /* 0x000fc80007f1e0ff */
[----:B------:R-:W-:-:S05]  /*c830*/  IADD3.X R3, RZ, R3, RZ, P0, !PT ;  /* 0x00000003ff037210 */ /* 0x000fca00007fe4ff */
[----:B------:R-:W-:Y:S01]  /*c840*/  @!PT LDS RZ, [RZ] ;  /* 0x00000000fffff984 */ /* 0x000fe20000000800 */
[----:B------:R-:W-:Y:S01]  /*c850*/  @!PT LDS RZ, [RZ] ;  /* 0x00000000fffff984 */ /* 0x000fe20000000800 */
[----:B------:R-:W-:Y:S01]  /*c860*/  @!PT LDS RZ, [RZ] ;  /* 0x00000000fffff984 */ /* 0x000fe20000000800 */
[----:B------:R0:W-:Y:S01]  /*c870*/  LDGSTS.E.BYPASS.LTC128B.128 [R6+0x400], desc[UR50][R2.64], !P1 ;  /* 0x0040000002067fae */ /* 0x0001e2000c901d72 */
[----:B------:R-:W-:Y:S01]  /*c880*/  ISETP.LT.OR P1, PT, R8, 0x11, P2 ;  /* 0x000000110800780c */ /* 0x000fe20001721670 */
[----:B------:R-:W-:Y:S02]  /*c890*/  IMAD.MOV.U32 R13, RZ, RZ, R16 ;  /* 0x000000ffff0d7224 */ /* 0x000fe400078e0010 */
[----:B0-----:R-:W-:-:S10]  /*c8a0*/  IMAD.MOV.U32 R3, RZ, RZ, R14 ;  /* 0x000000ffff037224 */ /* 0x001fd400078e000e */
[----:B------:R-:W-:Y:S05]  /*c8b0*/  WARPSYNC.COLLECTIVE R15, `(.L_x_12873) ;  /* 0x000000000f087348 */ /* 0x000fea0003c00000 */
[----:B------:R0:W1:Y:S02]  /*c8c0*/  SHFL.IDX P6, R14, R13, R12, R11 ;  /* 0x0000000c0d0e7389 */ /* 0x00006400000c000b */
[----:B01----:R-:W-:Y:S01]  /*c8d0*/  ENDCOLLECTIVE ;  /* 0x000000000000791b */ /* 0x003fe20003800000 */
.L_x_12873:
[----:B------:R-:W-:Y:S01]  /*c8e0*/  MOV R13, R17 ;  /* 0x00000011000d7202 */ /* 0x000fe20000000f00 */
[----:B------:R-:W-:Y:S02]  /*c8f0*/  IMAD.MOV.U32 R12, RZ, RZ, 0x2 ;  /* 0x00000002ff0c7424 */ /* 0x000fe400078e00ff */
[----:B------:R-:W-:-:S07]  /*c900*/  IMAD.MOV.U32 R2, RZ, RZ, R14 ;  /* 0x000000ffff027224 */ /* 0x000fce00078e000e */
[----:B------:R-:W-:Y:S05]  /*c910*/  WARPSYNC.COLLECTIVE R15, `(.L_x_12874) ;  /* 0x000000000f087348 */ /* 0x000fea0003c00000 */
[----:B------:R0:W1:Y:S02]  /*c920*/  SHFL.IDX P6, R14, R13, R12, R11 ;  /* 0x0000000c0d0e7389 */ /* 0x00006400000c000b */
[----:B01----:R-:W-:Y:S01]  /*c930*/  ENDCOLLECTIVE ;  /* 0x000000000000791b */ /* 0x003fe20003800000 */
.L_x_12874:
[----:B------:R-:W-:-:S05]  /*c940*/  IADD3 R2, P0, R2, R7, RZ ;  /* 0x0000000702027210 */ /* 0x000fca0007f1e0ff */
[----:B------:R-:W-:-:S05]  /*c950*/  IMAD.X R3, RZ, RZ, R3, P0 ;  /* 0x000000ffff037224 */ /* 0x000fca00000e0603 */
[----:B------:R-:W-:Y:S01]  /*c960*/  @!PT LDS RZ, [RZ] ;  /* 0x00000000fffff984 */ /* 0x000fe20000000800 */
[----:B------:R-:W-:Y:S01]  /*c970*/  @!PT LDS RZ, [RZ] ;  /* 0x00000000fffff984 */ /* 0x000fe20000000800 */
[----:B------:R-:W-:Y:S01]  /*c980*/  @!PT LDS RZ, [RZ] ;  /* 0x00000000fffff984 */ /* 0x000fe20000000800 */
[----:B------:R0:W-:Y:S01]  /*c990*/  LDGSTS.E.BYPASS.LTC128B.128 [R6+0xc00], desc[UR50][R2.64], !P1 ;  /* 0x00c0000002067fae */ /* 0x0001e2000c901d72 */
[----:B------:R-:W-:Y:S01]  /*c9a0*/  IMAD.MOV.U32 R13, RZ, RZ, R16 ;  /* 0x000000ffff0d7224 */ /* 0x000fe200078e0010 */
[----:B------:R-:W-:Y:S01]  /*c9b0*/  ISETP.LT.OR P1, PT, R8, 0x21, P2 ;  /* 0x000000210800780c */ /* 0x000fe20001721670 */
[----:B0-----:R-:W-:-:S12]  /*c9c0*/  IMAD.MOV.U32 R3, RZ, RZ, R14 ;  /* 0x000000ffff037224 */ /* 0x001fd800078e000e */
[----:B------:R-:W-:Y:S05]  /*c9d0*/  WARPSYNC.COLLECTIVE R15, `(.L_x_12875) ;  /* 0x000000000f087348 */ /* 0x000fea0003c00000 */
[----:B------:R0:W1:Y:S02]  /*c9e0*/  SHFL.IDX P6, R14, R13, R12, R11 ;  /* 0x0000000c0d0e7389 */ /* 0x00006400000c000b */
[----:B01----:R-:W-:Y:S01]  /*c9f0*/  ENDCOLLECTIVE ;  /* 0x000000000000791b */ /* 0x003fe20003800000 */
.L_x_12875:
[----:B------:R-:W-:Y:S01]  /*ca00*/  IMAD.MOV.U32 R13, RZ, RZ, R17 ;  /* 0x000000ffff0d7224 */ /* 0x000fe200078e0011 */
[----:B------:R-:W-:Y:S01]  /*ca10*/  MOV R12, 0x3 ;  /* 0x00000003000c7802 */ /* 0x000fe20000000f00 */
[----:B------:R-:W-:-:S07]  /*ca20*/  IMAD.MOV.U32 R2, RZ, RZ, R14 ;  /* 0x000000ffff027224 */ /* 0x000fce00078e000e */
[----:B------:R-:W-:Y:S05]  /*ca30*/  WARPSYNC.COLLECTIVE R15, `(.L_x_12876) ;  /* 0x000000000f087348 */ /* 0x000fea0003c00000 */
[----:B------:R0:W1:Y:S02]  /*ca40*/  SHFL.IDX P6, R14, R13, R12, R11 ;  /* 0x0000000c0d0e7389 */ /* 0x00006400000c000b */
[----:B01----:R-:W-:Y:S01]  /*ca50*/  ENDCOLLECTIVE ;  /* 0x000000000000791b */ /* 0x003fe20003800000 */
.L_x_12876:
        /* <DEDUP_REMOVED lines=12> */
.L_x_12877:
[----:B------:R-:W-:Y:S02]  /*cb20*/  IMAD.MOV.U32 R13, RZ, RZ, R17 ;  /* 0x000000ffff0d7224 */ /* 0x000fe400078e0011 */
[----:B------:R-:W-:Y:S02]  /*cb30*/  IMAD.MOV.U32 R12, RZ, RZ, 0x4 ;  /* 0x00000004ff0c7424 */ /* 0x000fe400078e00ff */
[----:B------:R-:W-:-:S07]  /*cb40*/  IMAD.MOV.U32 R2, RZ, RZ, R14 ;  /* 0x000000ffff027224 */ /* 0x000fce00078e000e */
[----:B------:R-:W-:Y:S05]  /*cb50*/  WARPSYNC.COLLECTIVE R15, `(.L_x_12878) ;  /* 0x000000000f087348 */ /* 0x000fea0003c00000 */
[----:B------:R0:W1:Y:S02]  /*cb60*/  SHFL.IDX P6, R14, R13, R12, R11 ;  /* 0x0000000c0d0e7389 */ /* 0x00006400000c000b */
[----:B01----:R-:W-:Y:S01]  /*cb70*/  ENDCOLLECTIVE ;  /* 0x000000000000791b */ /* 0x003fe20003800000 */
.L_x_12878:
[----:B------:R-:W-:-:S05]  /*cb80*/  IADD3 R2, P0, R2, R7, RZ ;  /* 0x0000000702027210 */ /* 0x000fca0007f1e0ff */
[----:B------:R-:W-:-:S05]  /*cb90*/  IMAD.X R3, RZ, RZ, R3, P0 ;  /* 0x000000ffff037224 */ /* 0x000fca00000e0603 */
[----:B------:R-:W-:Y:S01]  /*cba0*/  @!PT LDS RZ, [RZ] ;  /* 0x00000000fffff984 */ /* 0x000fe20000000800 */
[----:B------:R-:W-:Y:S01]  /*cbb0*/  @!PT LDS RZ, [RZ] ;  /* 0x00000000fffff984 */ /* 0x000fe20000000800 */
[----:B------:R-:W-:Y:S01]  /*cbc0*/  @!PT LDS RZ, [RZ] ;  /* 0x00000000fffff984 */ /* 0x000fe20000000800 */
[----:B------:R0:W-:Y:S01]  /*cbd0*/  LDGSTS.E.BYPASS.LTC128B.128 [R6+0x1c00], desc[UR50][R2.64], !P1 ;  /* 0x01c0000002067fae */ /* 0x0001e2000c901d72 */
[----:B------:R-:W-:Y:S01]  /*cbe0*/  IMAD.MOV.U32 R13, RZ, RZ, R16 ;  /* 0x000000ffff0d7224 */ /* 0x000fe200078e0010 */
[----:B------:R-:W-:Y:S02]  /*cbf0*/  ISETP.LT.OR P1, PT, R8, 0x41, P2 ;  /* 0x000000410800780c */ /* 0x000fe40001721670 */
[----:B0-----:R-:W-:-:S11]  /*cc00*/  MOV R3, R14 ;  /* 0x0000000e00037202 */ /* 0x001fd60000000f00 */
[----:B------:R-:W-:Y:S05]  /*cc10*/  WARPSYNC.COLLECTIVE R15, `(.L_x_12879) ;  /* 0x000000000f087348 */ /* 0x000fea0003c00000 */
[----:B------:R0:W1:Y:S02]  /*cc20*/  SHFL.IDX P6, R14, R13, R12, R11 ;  /* 0x0000000c0d0e7389 */ /* 0x00006400000c000b */
[----:B01----:R-:W-:Y:S01]  /*cc30*/  ENDCOLLECTIVE ;  /* 0x000000000000791b */ /* 0x003fe20003800000 */
.L_x_12879:
[----:B------:R-:W-:Y:S02]  /*cc40*/  IMAD.MOV.U32 R13, RZ, RZ, R17 ;  /* 0x000000ffff0d7224 */ /* 0x000fe400078e0011 */
[----:B------:R-:W-:Y:S02]  /*cc50*/  IMAD.MOV.U32 R12, RZ, RZ, 0x5 ;  /* 0x00000005ff0c7424 */ /* 0x000fe400078e00ff */
[----:B------:R-:W-:-:S07]  /*cc60*/  IMAD.MOV.U32 R2, RZ, RZ, R14 ;  /* 0x000000ffff027224 */ /* 0x000fce00078e000e */
[----:B------:R-:W-:Y:S05]  /*cc70*/  WARPSYNC.COLLECTIVE R15, `(.L_x_12880) ;  /* 0x000000000f087348 */ /* 0x000fea0003c00000 */
[----:B------:R0:W1:Y:S02]  /*cc80*/  SHFL.IDX P6, R14, R13, R12, R11 ;  /* 0x0000000c0d0e7389 */ /* 0x00006400000c000b */
[----:B01----:R-:W-:Y:S01]  /*cc90*/  ENDCOLLECTIVE ;  /* 0x000000000000791b */ /* 0x003fe20003800000 */
.L_x_12880:
[----:B------:R-:W-:-:S05]  /*cca0*/  IADD3 R2, P0, R2, R7, RZ ;  /* 0x0000000702027210 */ /* 0x000fca0007f1e0ff */
[----:B------:R-:W-:-:S05]  /*ccb0*/  IMAD.X R3, RZ, RZ, R3, P0 ;  /* 0x000000ffff037224 */ /* 0x000fca00000e0603 */
[----:B------:R-:W-:Y:S01]  /*ccc0*/  @!PT LDS RZ, [RZ] ;  /* 0x00000000fffff984 */ /* 0x000fe20000000800 */
[----:B------:R-:W-:Y:S01]  /*ccd0*/  @!PT LDS RZ, [RZ] ;  /* 0x00000000fffff984 */ /* 0x000fe20000000800 */
[----:B------:R-:W-:Y:S01]  /*cce0*/  @!PT LDS RZ, [RZ] ;  /* 0x00000000fffff984 */ /* 0x000fe20000000800 */
[----:B------:R0:W-:Y:S01]  /*ccf0*/  LDGSTS.E.BYPASS.LTC128B.128 [R6+0x2400], desc[UR50][R2.64], !P1 ;  /* 0x0240000002067fae */ /* 0x0001e2000c901d72 */
[----:B------:R-:W-:Y:S02]  /*cd00*/  MOV R13, R16 ;  /* 0x00000010000d7202 */ /* 0x000fe40000000f00 */
[----:B------:R-:W-:Y:S01]  /*cd10*/  ISETP.LT.OR P1, PT, R8, 0x51, P2 ;  /* 0x000000510800780c */ /* 0x000fe20001721670 */
[----:B0-----:R-:W-:-:S12]  /*cd20*/  IMAD.MOV.U32 R3, RZ, RZ, R14 ;  /* 0x000000ffff037224 */ /* 0x001fd800078e000e */
[----:B------:R-:W-:Y:S05]  /*cd30*/  WARPSYNC.COLLECTIVE R15, `(.L_x_12881) ;  /* 0x000000000f087348 */ /* 0x000fea0003c00000 */
[----:B------:R0:W1:Y:S02]  /*cd40*/  SHFL.IDX P6, R14, R13, R12, R11 ;  /* 0x0000000c0d0e7389 */ /* 0x00006400000c000b */
[----:B01----:R-:W-:Y:S01]  /*cd50*/  ENDCOLLECTIVE ;  /* 0x000000000000791b */ /* 0x003fe20003800000 */
.L_x_12881:
[----:B------:R-:W-:Y:S02]  /*cd60*/  IMAD.MOV.U32 R13, RZ, RZ, R17 ;  /* 0x000000ffff0d7224 */ /* 0x000fe400078e0011 */
[----:B------:R-:W-:Y:S02]  /*cd70*/  IMAD.MOV.U32 R12, RZ, RZ, 0x6 ;  /* 0x00000006ff0c7424 */ /* 0x000fe400078e00ff */
[----:B------:R-:W-:-:S07]  /*cd80*/  IMAD.MOV.U32 R2, RZ, RZ, R14 ;  /* 0x000000ffff027224 */ /* 0x000fce00078e000e */
[----:B------:R-:W-:Y:S05]  /*cd90*/  WARPSYNC.COLLECTIVE R15, `(.L_x_12882) ;  /* 0x000000000f087348 */ /* 0x000fea0003c00000 */
[----:B------:R0:W1:Y:S02]  /*cda0*/  SHFL.IDX P6, R14, R13, R12, R11 ;  /* 0x0000000c0d0e7389 */ /* 0x00006400000c000b */
[----:B01----:R-:W-:Y:S01]  /*cdb0*/  ENDCOLLECTIVE ;  /* 0x000000000000791b */ /* 0x003fe20003800000 */
.L_x_12882:
        /* <DEDUP_REMOVED lines=12> */
.L_x_12883:
[----:B------:R-:W-:Y:S02]  /*ce80*/  IMAD.MOV.U32 R13, RZ, RZ, R17 ;  /* 0x000000ffff0d7224 */ /* 0x000fe400078e0011 */
[----:B------:R-:W-:Y:S01]  /*ce90*/  IMAD.MOV.U32 R12, RZ, RZ, 0x7 ;  /* 0x00000007ff0c7424 */ /* 0x000fe200078e00ff */
[----:B------:R-:W-:-:S07]  /*cea0*/  MOV R2, R14 ;  /* 0x0000000e00027202 */ /* 0x000fce0000000f00 */
[----:B------:R-:W-:Y:S05]  /*ceb0*/  WARPSYNC.COLLECTIVE R15, `(.L_x_12884) ;  /* 0x000000000f087348 */ /* 0x000fea0003c00000 */
[----:B------:R0:W1:Y:S02]  /*cec0*/  SHFL.IDX P6, R14, R13, R12, R11 ;  /* 0x0000000c0d0e7389 */ /* 0x00006400000c000b */
[----:B01----:R-:W-:Y:S01]  /*ced0*/  ENDCOLLECTIVE ;  /* 0x000000000000791b */ /* 0x003fe20003800000 */
.L_x_12884:
        /* <DEDUP_REMOVED lines=11> */
.L_x_12885:
[----:B------:R-:W-:Y:S01]  /*cf90*/  IMAD.MOV.U32 R2, RZ, RZ, R14 ;  /* 0x000000ffff027224 */ /* 0x000fe200078e000e */
[----:B------:R-:W-:Y:S06]  /*cfa0*/  BRA `(.L_x_12886) ;  /* 0xffffffc000c47947 */ /* 0x000fec000383ffff */
.L_x_12782:
[----:B0-----:R0:W1:Y:S02]  /*cfb0*/  SYNCS.PHASECHK.TRANS64.TRYWAIT P0, [R4+URZ+0x16860], R3 ;  /* 0x01686003040075a7 */ /* 0x001064000800017f */
[----:B-1----:R-:W-:Y:S05]  /*cfc0*/  @!P0 NANOSLEEP.SYNCS 0x989680 ;  /* 0x009896800000895d */ /* 0x002fea0003900000 */
[----:B------:R-:W1:Y:S02]  /*cfd0*/  @!P0 SYNCS.PHASECHK.TRANS64 P0, [R4+URZ+0x16860], R3 ;  /* 0x01686003040085a7 */ /* 0x000e64000800007f */
[----:B-1----:R-:W-:Y:S05]  /*cfe0*/  @!P0 BRA `(.L_x_12782) ;  /* 0xfffffffc00f08947 */ /* 0x002fea000383ffff */
[----:B------:R-:W-:Y:S05]  /*cff0*/  BRA `(.L_x_12887) ;  /* 0xffffffc400947947 */ /* 0x000fea000383ffff */
.L_x_12783:
        /* <DEDUP_REMOVED lines=8> */
.L_x_12889:
[----:B------:R-:W-:Y:S05]  /*d080*/  BSYNC B0 ;  /* 0x0000000000007941 */ /* 0x000fea0003800000 */
.L_x_12888:
[----:B------:R-:W0:Y:S01]  /*d090*/  S2R R2, SR_TID.X ;  /* 0x0000000000027919 */ /* 0x000e220000002100 */
[----:B------:R-:W-:Y:S01]  /*d0a0*/  IMAD.MOV.U32 R13, RZ, RZ, R16 ;  /* 0x000000ffff0d7224 */ /* 0x000fe200078e0010 */
[----:B------:R-:W-:Y:S01]  /*d0b0*/  MOV R11, 0x181f ;  /* 0x0000181f000b7802 */ /* 0x000fe20000000f00 */
[----:B------:R-:W-:Y:S01]  /*d0c0*/  IMAD.MOV.U32 R12, RZ, RZ, RZ ;  /* 0x000000ffff0c7224 */ /* 0x000fe200078e00ff */
[----:B------:R-:W-:Y:S01]  /*d0d0*/  ISETP.LT.OR P1, PT, R6, 0x1, P2 ;  /* 0x000000010600780c */ /* 0x000fe20001721670 */
[----:B------:R-:W-:Y:S02]  /*d0e0*/  IMAD.MOV.U32 R15, RZ, RZ, -0x1 ;  /* 0xffffffffff0f7424 */ /* 0x000fe400078e00ff */
[----:B------:R-:W-:-:S10]  /*d0f0*/  IMAD.MOV.U32 R0, RZ, RZ, R14 ;  /* 0x000000ffff007224 */ /* 0x000fd400078e000e */
[----:B0-----:R-:W-:Y:S05]  /*d100*/  WARPSYNC.COLLECTIVE R15, `(.L_x_12890) ;  /* 0x000000000f087348 */ /* 0x001fea0003c00000 */
[----:B------:R1:W2:Y:S02]  /*d110*/  SHFL.IDX P6, R14, R13, R12, R11 ;  /* 0x0000000c0d0e7389 */ /* 0x0002a400000c000b */
[----:B012---:R-:W-:Y:S01]  /*d120*/  ENDCOLLECTIVE ;  /* 0x000000000000791b */ /* 0x007fe20003800000 */
.L_x_12890:
[----:B------:R-:W-:Y:S01]  /*d130*/  IMAD.MOV.U32 R13, RZ, RZ, R17 ;  /* 0x000000ffff0d7224 */ /* 0x000fe200078e0011 */
[----:B------:R-:W-:Y:S01]  /*d140*/  MOV R12, 0x1 ;  /* 0x00000001000c7802 */ /* 0x000fe20000000f00 */
[----:B------:R-:W-:Y:S02]  /*d150*/  IMAD.SHL.U32 R5, R2, 0x8, RZ ;  /* 0x0000000802057824 */ /* 0x000fe400078e00ff */
[----:B------:R-:W-:-:S07]  /*d160*/  IMAD.MOV.U32 R2, RZ, RZ, R14 ;  /* 0x000000ffff027224 */ /* 0x000fce00078e000e */
[----:B------:R-:W-:Y:S05]  /*d170*/  WARPSYNC.COLLECTIVE R15, `(.L_x_12891) ;  /* 0x000000000f087348 */ /* 0x000fea0003c00000 */
[----:B------:R0:W1:Y:S02]  /*d180*/  SHFL.IDX P6, R14, R13, R12, R11 ;  /* 0x0000000c0d0e7389 */ /* 0x00006400000c000b */
[----:B01----:R-:W-:Y:S01]  /*d190*/  ENDCOLLECTIVE ;  /* 0x000000000000791b */ /* 0x003fe20003800000 */
.L_x_12891:
[----:B------:R-:W-:-:S05]  /*d1a0*/  LOP3.LUT R5, R5, 0x38, RZ, 0xc0, !PT ;  /* 0x0000003805057812 */ /* 0x000fca00078ec0ff */
[----:B------:R-:W-:-:S05]  /*d1b0*/  IMAD.SHL.U32 R5, R5, 0x2, RZ ;  /* 0x0000000205057824 */ /* 0x000fca00078e00ff */
[----:B------:R-:W-:Y:S01]  /*d1c0*/  IADD3 R2, P0, R2, R5, RZ ;  /* 0x0000000502027210 */ /* 0x000fe20007f1e0ff */
[----:B------:R-:W-:-:S04]  /*d1d0*/  IMAD.MOV.U32 R13, RZ, RZ, R16 ;  /* 0x000000ffff0d7224 */ /* 0x000fc800078e0010 */
[----:B------:R-:W-:Y:S01]  /*d1e0*/  IMAD.X R3, RZ, RZ, R0, P0 ;  /* 0x000000ffff037224 */ /* 0x000fe200000e0600 */
[----:B------:R-:W-:-:S05]  /*d1f0*/  LEA R0, R8, UR38, 0x1 ;  /* 0x0000002608007c11 */ /* 0x000fca000f8e08ff */
        /* <DEDUP_REMOVED lines=9> */
.L_x_12892:
[----:B------:R-:W-:Y:S02]  /*d290*/  IMAD.MOV.U32 R13, RZ, RZ, R17 ;  /* 0x000000ffff0d7224 */ /* 0x000fe400078e0011 */
[----:B------:R-:W-:Y:S01]  /*d2a0*/  IMAD.MOV.U32 R12, RZ, RZ, 0x2 ;  /* 0x00000002ff0c7424 */ /* 0x000fe200078e00ff */
[----:B------:R-:W-:-:S13]  /*d2b0*/  IADD3 R2, P0, R14, R5, RZ ;  /* 0x000000050e027210 */ /* 0x000fda0007f1e0ff */
[----:B------:R-:W-:Y:S05]  /*d2c0*/  WARPSYNC.COLLECTIVE R15, `(.L_x_12893) ;  /* 0x000000000f087348 */ /* 0x000fea0003c00000 */
[----:B------:R0:W1:Y:S02]  /*d2d0*/  SHFL.IDX P6, R14, R13, R12, R11 ;  /* 0x0000000c0d0e7389 */ /* 0x00006400000c000b */
[----:B01----:R-:W-:Y:S01]  /*d2e0*/  ENDCOLLECTIVE ;  /* 0x000000000000791b */ /* 0x003fe20003800000 */
.L_x_12893:
[----:B------:R-:W-:-:S05]  /*d2f0*/  IMAD.X R3, RZ, RZ, R7, P0 ;  /* 0x000000ffff037224 */ /* 0x000fca00000e0607 */
[----:B------:R-:W-:Y:S01]  /*d300*/  @!PT LDS RZ, [RZ] ;  /* 0x00000000fffff984 */ /* 0x000fe20000000800 */
[----:B------:R-:W-:Y:S01]  /*d310*/  @!PT LDS RZ, [RZ] ;  /* 0x00000000fffff984 */ /* 0x000fe20000000800 */
[----:B------:R-:W-:Y:S01]  /*d320*/  @!PT LDS RZ, [RZ] ;  /* 0x00000000fffff984 */ /* 0x000fe20000000800 */
[----:B------:R0:W-:Y:S01]  /*d330*/  LDGSTS.E.BYPASS.LTC128B.128 [R0+0xc00], desc[UR50][R2.64], !P1 ;  /* 0x00c0000002007fae */ /* 0x0001e2000c901d72 */
[----:B------:R-:W-:Y:S02]  /*d340*/  ISETP.LT.OR P1, PT, R6, 0x21, P2 ;  /* 0x000000210600780c */ /* 0x000fe40001721670 */
[----:B------:R-:W-:Y:S01]  /*d350*/  MOV R13, R16 ;  /* 0x00000010000d7202 */ /* 0x000fe20000000f00 */
[----:B------:R-:W-:-:S10]  /*d360*/  IMAD.MOV.U32 R8, RZ, RZ, R14 ;  /* 0x000000ffff087224 */ /* 0x000fd400078e000e */
[----:B0-----:R-:W-:Y:S05]  /*d370*/  WARPSYNC.COLLECTIVE R15, `(.L_x_12894) ;  /* 0x000000000f087348 */ /* 0x001fea0003c00000 */
[----:B------:R1:W2:Y:S02]  /*d380*/  SHFL.IDX P6, R14, R13, R12, R11 ;  /* 0x0000000c0d0e7389 */ /* 0x0002a400000c000b */
[----:B012---:R-:W-:Y:S01]  /*d390*/  ENDCOLLECTIVE ;  /* 0x000000000000791b */ /* 0x007fe20003800000 */
.L_x_12894:
[----:B------:R-:W-:Y:S02]  /*d3a0*/  IMAD.MOV.U32 R13, RZ, RZ, R17 ;  /* 0x000000ffff0d7224 */ /* 0x000fe400078e0011 */
[----:B------:R-:W-:Y:S02]  /*d3b0*/  IMAD.MOV.U32 R12, RZ, RZ, 0x3 ;  /* 0x00000003ff0c7424 */ /* 0x000fe400078e00ff */
[----:B------:R-:W-:-:S07]  /*d3c0*/  IMAD.MOV.U32 R10, RZ, RZ, R14 ;  /* 0x000000ffff0a7224 */ /* 0x000fce00078e000e */
[----:B------:R-:W-:Y:S05]  /*d3d0*/  WARPSYNC.COLLECTIVE R15, `(.L_x_12895) ;  /* 0x000000000f087348 */ /* 0x000fea0003c00000 */
[----:B------:R0:W1:Y:S02]  /*d3e0*/  SHFL.IDX P6, R14, R13, R12, R11 ;  /* 0x0000000c0d0e7389 */ /* 0x00006400000c000b */
[----:B01----:R-:W-:Y:S01]  /*d3f0*/  ENDCOLLECTIVE ;  /* 0x000000000000791b */ /* 0x003fe20003800000 */
.L_x_12895:
        /* <DEDUP_REMOVED lines=8> */
[----:B------:R-:W-:-:S12]  /*d480*/  IMAD.MOV.U32 R7, RZ, RZ, R14 ;  /* 0x000000ffff077224 */ /* 0x000fd800078e000e */
[----:B0-----:R-:W-:Y:S05]  /*d490*/  WARPSYNC.COLLECTIVE R15, `(.L_x_12896) ;  /* 0x000000000f087348 */ /* 0x001fea0003c00000 */
[----:B------:R1:W2:Y:S02]  /*d4a0*/  SHFL.IDX P6, R14, R13, R12, R11 ;  /* 0x0000000c0d0e7389 */ /* 0x0002a400000c000b */
[----:B012---:R-:W-:Y:S01]  /*d4b0*/  ENDCOLLECTIVE ;  /* 0x000000000000791b */ /* 0x007fe20003800000 */
.L_x_12896:
[----:B------:R-:W-:Y:S02]  /*d4c0*/  IMAD.MOV.U32 R13, RZ, RZ, R17 ;  /* 0x000000ffff0d7224 */ /* 0x000fe400078e0011 */
[----:B------:R-:W-:Y:S01]  /*d4d0*/  IMAD.MOV.U32 R12, RZ, RZ, 0x4 ;  /* 0x00000004ff0c7424 */ /* 0x000fe200078e00ff */
[----:B------:R-:W-:-:S13]  /*d4e0*/  IADD3 R2, P0, R14, R5, RZ ;  /* 0x000000050e027210 */ /* 0x000fda0007f1e0ff */
[----:B------:R-:W-:Y:S05]  /*d4f0*/  WARPSYNC.COLLECTIVE R15, `(.L_x_12897) ;  /* 0x000000000f087348 */ /* 0x000fea0003c00000 */
[----:B------:R0:W1:Y:S02]  /*d500*/  SHFL.IDX P6, R14, R13, R12, R11 ;  /* 0x0000000c0d0e7389 */ /* 0x00006400000c000b */
[----:B01----:R-:W-:Y:S01]  /*d510*/  ENDCOLLECTIVE ;  /* 0x000000000000791b */ /* 0x003fe20003800000 */
.L_x_12897:
[----:B------:R-:W-:-:S05]  /*d520*/  IADD3.X R3, RZ, R7, RZ, P0, !PT ;  /* 0x00000007ff037210 */ /* 0x000fca00007fe4ff */
[----:B------:R-:W-:Y:S01]  /*d530*/  @!PT LDS RZ, [RZ] ;  /* 0x00000000fffff984 */ /* 0x000fe20000000800 */
[----:B------:R-:W-:Y:S01]  /*d540*/  @!PT LDS RZ, [RZ] ;  /* 0x00000000fffff984 */ /* 0x000fe20000000800 */
[----:B------:R-:W-:Y:S01]  /*d550*/  @!PT LDS RZ, [RZ] ;  /* 0x00000000fffff984 */ /* 0x000fe20000000800 */
[----:B------:R0:W-:Y:S01]  /*d560*/  LDGSTS.E.BYPASS.LTC128B.128 [R0+0x1c00], desc[UR50][R2.64], !P1 ;  /* 0x01c0000002007fae */ /* 0x0001e2000c901d72 */
[----:B------:R-:W-:Y:S01]  /*d570*/  ISETP.LT.OR P1, PT, R6, 0x41, P2 ;  /* 0x000000410600780c */ /* 0x000fe20001721670 */
[----:B------:R-:W-:Y:S02]  /*d580*/  IMAD.MOV.U32 R13, RZ, RZ, R16 ;  /* 0x000000ffff0d7224 */ /* 0x000fe400078e0010 */
[----:B------:R-:W-:-:S10]  /*d590*/  IMAD.MOV.U32 R8, RZ, RZ, R14 ;  /* 0x000000ffff087224 */ /* 0x000fd400078e000e */
[----:B0-----:R-:W-:Y:S05]  /*d5a0*/  WARPSYNC.COLLECTIVE R15, `(.L_x_12898) ;  /* 0x000000000f087348 */ /* 0x001fea0003c00000 */
[----:B------:R1:W2:Y:S02]  /*d5b0*/  SHFL.IDX P6, R14, R13, R12, R11 ;  /* 0x0000000c0d0e7389 */ /* 0x0002a400000c000b */
[----:B012---:R-:W-:Y:S01]  /*d5c0*/  ENDCOLLECTIVE ;  /* 0x000000000000791b */ /* 0x007fe20003800000 */
.L_x_12898:
[----:B------:R-:W-:Y:S01]  /*d5d0*/  MOV R13, R17 ;  /* 0x00000011000d7202 */ /* 0x000fe20000000f00 */
[----:B------:R-:W-:Y:S02]  /*d5e0*/  IMAD.MOV.U32 R12, RZ, RZ, 0x5 ;  /* 0x00000005ff0c7424 */ /* 0x000fe400078e00ff */
[----:B------:R-:W-:-:S07]  /*d5f0*/  IMAD.MOV.U32 R10, RZ, RZ, R14 ;  /* 0x000000ffff0a7224 */ /* 0x000fce00078e000e */
[----:B------:R-:W-:Y:S05]  /*d600*/  WARPSYNC.COLLECTIVE R15, `(.L_x_12899) ;  /* 0x000000000f087348 */ /* 0x000fea0003c00000 */
[----:B------:R0:W1:Y:S02]  /*d610*/  SHFL.IDX P6, R14, R13, R12, R11 ;  /* 0x0000000c0d0e7389 */ /* 0x00006400000c000b */
[----:B01----:R-:W-:Y:S01]  /*d620*/  ENDCOLLECTIVE ;  /* 0x000000000000791b */ /* 0x003fe20003800000 */
.L_x_12899:
        /* <DEDUP_REMOVED lines=12> */
.L_x_12900:
[----:B------:R-:W-:Y:S02]  /*d6f0*/  IMAD.MOV.U32 R13, RZ, RZ, R17 ;  /* 0x000000ffff0d7224 */ /* 0x000fe400078e0011 */
[----:B------:R-:W-:Y:S01]  /*d700*/  IMAD.MOV.U32 R12, RZ, RZ, 0x6 ;  /* 0x00000006ff0c7424 */ /* 0x000fe200078e00ff */
[----:B------:R-:W-:-:S13]  /*d710*/  IADD3 R2, P0, R14, R5, RZ ;  /* 0x000000050e027210 */ /* 0x000fda0007f1e0ff */
[----:B------:R-:W-:Y:S05]  /*d720*/  WARPSYNC.COLLECTIVE R15, `(.L_x_12901) ;  /* 0x000000000f087348 */ /* 0x000fea0003c00000 */
[----:B------:R0:W1:Y:S02]  /*d730*/  SHFL.IDX P6, R14, R13, R12, R11 ;  /* 0x0000000c0d0e7389 */ /* 0x00006400000c000b */
[----:B01----:R-:W-:Y:S01]  /*d740*/  ENDCOLLECTIVE ;  /* 0x000000000000791b */ /* 0x003fe20003800000 */
.L_x_12901:
[----:B------:R-:W-:-:S05]  /*d750*/  IMAD.X R3, RZ, RZ, R7, P0 ;  /* 0x000000ffff037224 */ /* 0x000fca00000e0607 */
[----:B------:R-:W-:Y:S01]  /*d760*/  @!PT LDS RZ, [RZ] ;  /* 0x00000000fffff984 */ /* 0x000fe20000000800 */
[----:B------:R-:W-:Y:S01]  /*d770*/  @!PT LDS RZ, [RZ] ;  /* 0x00000000fffff984 */ /* 0x000fe20000000800 */
[----:B------:R-:W-:Y:S01]  /*d780*/  @!PT LDS RZ, [RZ] ;  /* 0x00000000fffff984 */ /* 0x000fe20000000800 */
[----:B------:R0:W-:Y:S01]  /*d790*/  LDGSTS.E.BYPASS.LTC128B.128 [R0+0x2c00], desc[UR50][R2.64], !P1 ;  /* 0x02c0000002007fae */ /* 0x0001e2000c901d72 */
[----:B------:R-:W-:Y:S01]  /*d7a0*/  ISETP.LT.OR P1, PT, R6, 0x61, P2 ;  /* 0x000000610600780c */ /* 0x000fe20001721670 */
[----:B------:R-:W-:Y:S01]  /*d7b0*/  IMAD.MOV.U32 R13, RZ, RZ, R16 ;  /* 0x000000ffff0d7224 */ /* 0x000fe200078e0010 */
[----:B------:R-:W-:-:S11]  /*d7c0*/  MOV R8, R14 ;  /* 0x0000000e00087202 */ /* 0x000fd60000000f00 */
[----:B0-----:R-:W-:Y:S05]  /*d7d0*/  WARPSYNC.COLLECTIVE R15, `(.L_x_12902) ;  /* 0x000000000f087348 */ /* 0x001fea0003c00000 */
[----:B------:R1:W2:Y:S02]  /*d7e0*/  SHFL.IDX P6, R14, R13, R12, R11 ;  /* 0x0000000c0d0e7389 */ /* 0x0002a400000c000b */
[----:B012---:R-:W-:Y:S01]  /*d7f0*/  ENDCOLLECTIVE ;  /* 0x000000000000791b */ /* 0x007fe20003800000 */
.L_x_12902:
[----:B------:R-:W-:Y:S02]  /*d800*/  IMAD.MOV.U32 R13, RZ, RZ, R17 ;  /* 0x000000ffff0d7224 */ /* 0x000fe400078e0011 */
[----:B------:R-:W-:Y:S02]  /*d810*/  IMAD.MOV.U32 R12, RZ, RZ, 0x7 ;  /* 0x00000007ff0c7424 */ /* 0x000fe400078e00ff */
[----:B------:R-:W-:-:S07]  /*d820*/  IMAD.MOV.U32 R10, RZ, RZ, R14 ;  /* 0x000000ffff0a7224 */ /* 0x000fce00078e000e */
[----:B------:R-:W-:Y:S05]  /*d830*/  WARPSYNC.COLLECTIVE R15, `(.L_x_12903) ;  /* 0x000000000f087348 */ /* 0x000fea0003c00000 */
[----:B------:R0:W1:Y:S02]  /*d840*/  SHFL.IDX P6, R14, R13, R12, R11 ;  /* 0x0000000c0d0e7389 */ /* 0x00006400000c000b */
[----:B01----:R-:W-:Y:S01]  /*d850*/  ENDCOLLECTIVE ;  /* 0x000000000000791b */ /* 0x003fe20003800000 */
.L_x_12903:
[----:B------:R-:W-:-:S05]  /*d860*/  IADD3 R2, P0, R10, R5, RZ ;  /* 0x000000050a027210 */ /* 0x000fca0007f1e0ff */
[----:B------:R-:W-:-:S05]  /*d870*/  IMAD.X R3, RZ, RZ, R8, P0 ;  /* 0x000000ffff037224 */ /* 0x000fca00000e0608 */
[----:B------:R-:W-:Y:S01]  /*d880*/  @!PT LDS RZ, [RZ] ;  /* 0x00000000fffff984 */ /* 0x000fe20000000800 */
[----:B------:R-:W-:Y:S01]  /*d890*/  @!PT LDS RZ, [RZ] ;  /* 0x00000000fffff984 */ /* 0x000fe20000000800 */
[----:B------:R-:W-:Y:S01]  /*d8a0*/  @!PT LDS RZ, [RZ] ;  /* 0x00000000fffff984 */ /* 0x000fe20000000800 */
[----:B------:R0:W-:Y:S01]  /*d8b0*/  LDGSTS.E.BYPASS.LTC128B.128 [R0+0x3400], desc[UR50][R2.64], !P1 ;  /* 0x0340000002007fae */ /* 0x0001e2000c901d72 */
[----:B------:R-:W-:Y:S01]  /*d8c0*/  MOV R13, R16 ;  /* 0x00000010000d7202 */ /* 0x000fe20000000f00 */
[----:B------:R-:W-:-:S07]  /*d8d0*/  IMAD.MOV.U32 R7, RZ, RZ, R14 ;  /* 0x000000ffff077224 */ /* 0x000fce00078e000e */
[----:B0-----:R-:W-:Y:S05]  /*d8e0*/  WARPSYNC.COLLECTIVE R15, `(.L_x_12904) ;  /* 0x000000000f087348 */ /* 0x001fea0003c00000 */
[----:B------:R1:W2:Y:S02]  /*d8f0*/  SHFL.IDX P6, R14, R13, R12, R11 ;  /* 0x0000000c0d0e7389 */ /* 0x0002a400000c000b */
[----:B012---:R-:W-:Y:S01]  /*d900*/  ENDCOLLECTIVE ;  /* 0x000000000000791b */ /* 0x007fe20003800000 */
.L_x_12904:
[----:B------:R-:W-:Y:S05]  /*d910*/  BRA `(.L_x_12905) ;  /* 0xffffffc000347947 */ /* 0x000fea000383ffff */
.L_x_12788:
[----:B0-----:R0:W2:Y:S02]  /*d920*/  SYNCS.PHASECHK.TRANS64.TRYWAIT P0, [R7+URZ+0x16820], R0 ;  /* 0x01682000070075a7 */ /* 0x0010a4000800017f */
[----:B--2---:R-:W-:Y:S05]  /*d930*/  @!P0 NANOSLEEP.SYNCS 0x989680 ;  /* 0x009896800000895d */ /* 0x004fea0003900000 */
[----:B------:R-:W2:Y:S02]  /*d940*/  @!P0 SYNCS.PHASECHK.TRANS64 P0, [R7+URZ+0x16820], R0 ;  /* 0x01682000070085a7 */ /* 0x000ea4000800007f */
[----:B--2---:R-:W-:Y:S05]  /*d950*/  @!P0 BRA `(.L_x_12788) ;  /* 0xfffffffc00f08947 */ /* 0x004fea000383ffff */
[----:B------:R-:W-:Y:S05]  /*d960*/  BRA `(.L_x_12906) ;  /* 0xffffffc000cc7947 */ /* 0x000fea000383ffff */
.L_x_12789:
        /* <DEDUP_REMOVED lines=11> */
.L_x_12908:
[----:B------:R-:W-:Y:S05]  /*da20*/  BSYNC B0 ;  /* 0x0000000000007941 */ /* 0x000fea0003800000 */
.L_x_12907:
[----:B------:R-:W-:Y:S05]  /*da30*/  BRA `(.L_x_12909) ;  /* 0xffffffc000b47947 */ /* 0x000fea000383ffff */
.L_x_12792:
[----:B------:R-:W-:Y:S01]  /*da40*/  BSSY B1, `(.L_x_12910) ;  /* 0x0000006000017945 */ /* 0x000fe20003800000 */
[----:B------:R-:W-:-:S07]  /*da50*/  IMAD.MOV.U32 R15, RZ, RZ, -0x1 ;  /* 0xffffffffff0f7424 */ /* 0x000fce00078e00ff */
[----:B0-----:R-:W-:Y:S05]  /*da60*/  WARPSYNC.COLLECTIVE R15, `(.L_x_12911) ;  /* 0x000000000f0c7348 */ /* 0x001fea0003c00000 */
[----:B------:R-:W-:Y:S02]  /*da70*/  ELECT P6, UR62, PT ;  /* 0x00000000003e782f */ /* 0x000fe400038c0000 */
[----:B------:R-:W-:Y:S01]  /*da80*/  MOV R14, UR62 ;  /* 0x0000003e000e7c02 */ /* 0x000fe20008000f00 */
[----:B0-----:R-:W-:Y:S10]  /*da90*/  ENDCOLLECTIVE ;  /* 0x000000000000791b */ /* 0x001ff40003800000 */
.L_x_12911:
[----:B------:R-:W-:Y:S05]  /*daa0*/  BSYNC B1 ;  /* 0x0000000000017941 */ /* 0x000fea0003800000 */
.L_x_12910:
[----:B------:R-:W-:Y:S05]  /*dab0*/  BRA `(.L_x_12912) ;  /* 0xffffffc000ac7947 */ /* 0x000fea000383ffff */
.L_x_12794:
[----:B0-----:R0:W1:Y:S02]  /*dac0*/  SYNCS.PHASECHK.TRANS64.TRYWAIT P1, [R5+URZ+0x16840], R0 ;  /* 0x01684000050075a7 */ /* 0x001064000802017f */
[----:B-1----:R-:W-:Y:S05]  /*dad0*/  @!P1 NANOSLEEP.SYNCS 0x989680 ;  /* 0x009896800000995d */ /* 0x002fea0003900000 */
[----:B------:R-:W1:Y:S02]  /*dae0*/  @!P1 SYNCS.PHASECHK.TRANS64 P1, [R5+URZ+0x16840], R0 ;  /* 0x01684000050095a7 */ /* 0x000e64000802007f */
[----:B-1----:R-:W-:Y:S05]  /*daf0*/  @!P1 BRA `(.L_x_12794) ;  /* 0xfffffffc00f09947 */ /* 0x002fea000383ffff */
[----:B------:R-:W-:Y:S05]  /*db00*/  BRA `(.L_x_12913) ;  /* 0xffffffc000cc7947 */ /* 0x000fea000383ffff */
.L_x_12796:
[----:B-1----:R1:W2:Y:S02]  /*db10*/  SYNCS.PHASECHK.TRANS64.TRYWAIT P1, [R3+URZ+0x16840], R2 ;  /* 0x01684002030075a7 */ /* 0x0022a4000802017f */
[----:B--2---:R-:W-:Y:S05]  /*db20*/  @!P1 NANOSLEEP.SYNCS 0x989680 ;  /* 0x009896800000995d */ /* 0x004fea0003900000 */
[----:B------:R-:W2:Y:S02]  /*db30*/  @!P1 SYNCS.PHASECHK.TRANS64 P1, [R3+URZ+0x16840], R2 ;  /* 0x01684002030095a7 */ /* 0x000ea4000802007f */
[----:B--2---:R-:W-:Y:S05]  /*db40*/  @!P1 BRA `(.L_x_12796) ;  /* 0xfffffffc00f09947 */ /* 0x004fea000383ffff */
[----:B------:R-:W-:Y:S05]  /*db50*/  BRA `(.L_x_12914) ;  /* 0xffffffc000d87947 */ /* 0x000fea000383ffff */
.L_x_12798:
[----:B--2---:R2:W3:Y:S02]  /*db60*/  SYNCS.PHASECHK.TRANS64.TRYWAIT P1, [R5+URZ+0x16860], R0 ;  /* 0x01686000050075a7 */ /* 0x0044e4000802017f */
[----:B---3--:R-:W-:Y:S05]  /*db70*/  @!P1 NANOSLEEP.SYNCS 0x989680 ;  /* 0x009896800000995d */ /* 0x008fea0003900000 */
[----:B------:R-:W3:Y:S02]  /*db80*/  @!P1 SYNCS.PHASECHK.TRANS64 P1, [R5+URZ+0x16860], R0 ;  /* 0x01686000050095a7 */ /* 0x000ee4000802007f */
[----:B---3--:R-:W-:Y:S05]  /*db90*/  @!P1 BRA `(.L_x_12798) ;  /* 0xfffffffc00f09947 */ /* 0x008fea000383ffff */
[----:B------:R-:W-:Y:S05]  /*dba0*/  BRA `(.L_x_12915) ;  /* 0xffffffc000d47947 */ /* 0x000fea000383ffff */
.L_x_12916:
        /* <DEDUP_REMOVED lines=13> */
.L_x_15861:


//--------------------- .text._ZN7cutlass13device_kernelIN5flash11enable_sm90INS1_16FlashAttnFwdSm90INS1_25CollectiveMainloopFwdSm90ILi2EN4cute5tupleIJNS5_1CILi1EEES8_S8_EEENS6_IJNS7_ILi192EEENS7_ILi128EEENS7_ILi64EEEEEELi64ENS_10bfloat16_tEfNS_4arch4Sm90ELb0ELb0ELb0ELb1ELb1ELb0ELb0ELb1ELb1ELb1ELb0ELb0EEENS1_21CollectiveEpilogueFwdINS6_IJSA_SC_SB_EEES9_SE_SG_Li384ELb1ELb1ELb0ELb0EEENS1_36VarlenDynamicPersistentTileSchedulerILi192ELi128ELi384ELi128ELb0ELb1ELb1ELb0ELb1ELb1EEEEEEEEEvNT_6ParamsE --------------------------
	.section	.text._ZN7cutlass13device_kernelIN5flash11enable_sm90INS1_16FlashAttnFwdSm90INS1_25CollectiveMainloopFwdSm90ILi2EN4cute5tupleIJNS5_1CILi1EEES8_S8_EEENS6_IJNS7_ILi192EEENS7_ILi128EEENS7_ILi64EEEEEELi64ENS_10bfloat16_tEfNS_4arch4Sm90ELb0ELb0ELb0ELb1ELb1ELb0ELb0ELb1ELb1ELb1ELb0ELb0EEENS1_21CollectiveEpilogueFwdINS6_IJSA_SC_SB_EEES9_SE_SG_Li384ELb1ELb1ELb0ELb0EEENS1_36VarlenDynamicPersistentTileSchedulerILi192ELi128ELi384ELi128ELb0ELb1ELb1ELb0ELb1ELb1EEEEEEEEEvNT_6ParamsE,"ax",@progbits
	.align	128
.text._ZN7cutlass13device_kernelIN5flash11enable_sm90INS1_16FlashAttnFwdSm90INS1_25CollectiveMainloopFwdSm90ILi2EN4cute5tupleIJNS5_1CILi1EEES8_S8_EEENS6_IJNS7_ILi192EEENS7_ILi128EEENS7_ILi64EEEEEELi64ENS_10bfloat16_tEfNS_4arch4Sm90ELb0ELb0ELb0ELb1ELb1ELb0ELb0ELb1ELb1ELb1ELb0ELb0EEENS1_21CollectiveEpilogueFwdINS6_IJSA_SC_SB_EEES9_SE_SG_Li384ELb1ELb1ELb0ELb0EEENS1_36VarlenDynamicPersistentTileSchedulerILi192ELi128ELi384ELi128ELb0ELb1ELb1ELb0ELb1ELb1EEEEEEEEEvNT_6ParamsE:
        .type           _ZN7cutlass13device_kernelIN5flash11enable_sm90INS1_16FlashAttnFwdSm90INS1_25CollectiveMainloopFwdSm90ILi2EN4cute5tupleIJNS5_1CILi1EEES8_S8_EEENS6_IJNS7_ILi192EEENS7_ILi128EEENS7_ILi64EEEEEELi64ENS_10bfloat16_tEfNS_4arch4Sm90ELb0ELb0ELb0ELb1ELb1ELb0ELb0ELb1ELb1ELb1ELb0ELb0EEENS1_21CollectiveEpilogueFwdINS6_IJSA_SC_SB_EEES9_SE_SG_Li384ELb1ELb1ELb0ELb0EEENS1_36VarlenDynamicPersistentTileSchedulerILi192ELi128ELi384ELi128ELb0ELb1ELb1ELb0ELb1ELb1EEEEEEEEEvNT_6ParamsE,@function
        .size           _ZN7cutlass13device_kernelIN5flash11enable_sm90INS1_16FlashAttnFwdSm90INS1_25CollectiveMainloopFwdSm90ILi2EN4cute5tupleIJNS5_1CILi1EEES8_S8_EEENS6_IJNS7_ILi192EEENS7_ILi128EEENS7_ILi64EEEEEELi64ENS_10bfloat16_tEfNS_4arch4Sm90ELb0ELb0ELb0ELb1ELb1ELb0ELb0ELb1ELb1ELb1ELb0ELb0EEENS1_21CollectiveEpilogueFwdINS6_IJSA_SC_SB_EEES9_SE_SG_Li384ELb1ELb1ELb0ELb0EEENS1_36VarlenDynamicPersistentTileSchedulerILi192ELi128ELi384ELi128ELb0ELb1ELb1ELb0ELb1ELb1EEEEEEEEEvNT_6ParamsE,(.L_x_15862 - _ZN7cutlass13device_kernelIN5flash11enable_sm90INS1_16FlashAttnFwdSm90INS1_25CollectiveMainloopFwdSm90ILi2EN4cute5tupleIJNS5_1CILi1EEES8_S8_EEENS6_IJNS7_ILi192EEENS7_ILi128EEENS7_ILi64EEEEEELi64ENS_10bfloat16_tEfNS_4arch4Sm90ELb0ELb0ELb0ELb1ELb1ELb0ELb0ELb1ELb1ELb1ELb0ELb0EEENS1_21CollectiveEpilogueFwdINS6_IJSA_SC_SB_EEES9_SE_SG_Li384ELb1ELb1ELb0ELb0EEENS1_36VarlenDynamicPersistentTileSchedulerILi192ELi128ELi384ELi128ELb0ELb1ELb1ELb0ELb1ELb1EEEEEEEEEvNT_6ParamsE)
        .other          _ZN7cutlass13device_kernelIN5flash11enable_sm90INS1_16FlashAttnFwdSm90INS1_25CollectiveMainloopFwdSm90ILi2EN4cute5tupleIJNS5_1CILi1EEES8_S8_EEENS6_IJNS7_ILi192EEENS7_ILi128EEENS7_ILi64EEEEEELi64ENS_10bfloat16_tEfNS_4arch4Sm90ELb0ELb0ELb0ELb1ELb1ELb0ELb0ELb1ELb1ELb1ELb0ELb0EEENS1_21CollectiveEpilogueFwdINS6_IJSA_SC_SB_EEES9_SE_SG_Li384ELb1ELb1ELb0ELb0EEENS1_36VarlenDynamicPersistentTileSchedulerILi192ELi128ELi384ELi128ELb0ELb1ELb1ELb0ELb1ELb1EEEEEEEEEvNT_6ParamsE,@"STO_CUDA_ENTRY STV_DEFAULT"
_ZN7cutlass13device_kernelIN5flash11enable_sm90INS1_16FlashAttnFwdSm90INS1_25CollectiveMainloopFwdSm90ILi2EN4cute5tupleIJNS5_1CILi1EEES8_S8_EEENS6_IJNS7_ILi192EEENS7_ILi128EEENS7_ILi64EEEEEELi64ENS_10bfloat16_tEfNS_4arch4Sm90ELb0ELb0ELb0ELb1ELb1ELb0ELb0ELb1ELb1ELb1ELb0ELb0EEENS1_21CollectiveEpilogueFwdINS6_IJSA_SC_SB_EEES9_SE_SG_Li384ELb1ELb1ELb0ELb0EEENS1_36VarlenDynamicPersistentTileSchedulerILi192ELi128ELi384ELi128ELb0ELb1ELb1ELb0ELb1ELb1EEEEEEEEEvNT_6ParamsE:
        /* <DEDUP_REMOVED lines=45> */
.L_x_12917:
        /* <DEDUP_REMOVED lines=22> */
.L_x_12918:
        /* <DEDUP_REMOVED lines=18> */
.L_x_12919:
        /* <DEDUP_REMOVED lines=22> */
.L_x_12920:
        /* <DEDUP_REMOVED lines=23> */
.L_x_12921:
        /* <DEDUP_REMOVED lines=8> */
.L_x_12923:
        /* <DEDUP_REMOVED lines=30> */
[----:B------:R-:W-:Y:S02]  /*0a80*/  LEA.HI R2, R3, R156, RZ, 0x5 ;  /* 0x0000009c03027211 */ /* 0x000fe400078f28ff */
[----:B------:R-:W-:Y:S01]  /*0a90*/  SHF.R.S32.HI R7, RZ, 0x4, R0 ;  /* 0x00000004ff077819 */ /* 0x000fe20000011400 */
[----:B------:R-:W-:Y:S01]  /*0aa0*/  IMAD.IADD R18, R156, 0x1, -R5 ;  /* 0x000000019c127824 */ /* 0x000fe200078e0a05 */
[----:B------:R-:W-:Y:S01]  /*0ab0*/  LOP3.LUT R5, R0, 0x3fffff0, RZ, 0xc0, !PT ;  /* 0x03fffff000057812 */ /* 0x000fe200078ec0ff */
[----:B------:R-:W-:Y:S01]  /*0ac0*/  IMAD.SHL.U32 R2, R2, 0x20, RZ ;  /* 0x0000002002027824 */ /* 0x000fe200078e00ff */
[----:B------:R-:W-:Y:S02]  /*0ad0*/  LEA.HI R0, R0, R7, RZ, 0x1 ;  /* 0x0000000700007211 */ /* 0x000fe400078f08ff */
[----:B------:R-:W-:Y:S01]  /*0ae0*/  SHF.R.S32.HI R9, RZ, 0x1f, R18 ;  /* 0x0000001fff097819 */ /* 0x000fe20000011412 */
[----:B------:R-:W-:Y:S01]  /*0af0*/  IMAD.IADD R5, R156, 0x1, -R5 ;  /* 0x000000019c057824 */ /* 0x000fe200078e0a05 */
[----:B------:R-:W-:-:S02]  /*0b00*/  LOP3.LUT R2, R2, 0xfffffc00, RZ, 0xc0, !PT ;  /* 0xfffffc0002027812 */ /* 0x000fc400078ec0ff */
[----:B------:R-:W-:Y:S02]  /*0b10*/  LOP3.LUT R0, R0, 0x1ffffffe, RZ, 0xc0, !PT ;  /* 0x1ffffffe00007812 */ /* 0x000fe400078ec0ff */
[----:B------:R-:W-:Y:S01]  /*0b20*/  LEA.HI R4, R9, R18, RZ, 0x2 ;  /* 0x0000001209047211 */ /* 0x000fe200078f10ff */
[----:B------:R-:W-:Y:S01]  /*0b30*/  IMAD R5, R5, 0x40, R2 ;  /* 0x0000004005057824 */ /* 0x000fe200078e0202 */
[----:B------:R-:W-:Y:S01]  /*0b40*/  LEA.HI R2, R3, R156, RZ, 0x2 ;  /* 0x0000009c03027211 */ /* 0x000fe200078f10ff */
[----:B------:R-:W-:Y:S01]  /*0b50*/  IMAD.IADD R0, R7, 0x1, -R0 ;  /* 0x0000000107007824 */ /* 0x000fe200078e0a00 */
[----:B------:R-:W-:Y:S02]  /*0b60*/  SHF.R.S32.HI R22, RZ, 0x7, R22 ;  /* 0x00000007ff167819 */ /* 0x000fe40000011416 */
[--C-:B------:R-:W-:Y:S02]  /*0b70*/  SHF.R.S32.HI R6, RZ, 0x2, R4.reuse ;  /* 0x00000002ff067819 */ /* 0x100fe40000011404 */
[----:B------:R-:W-:Y:S01]  /*0b80*/  LEA R154, R0, R5, 0x3 ;  /* 0x00000005009a7211 */ /* 0x000fe200078e18ff */
[----:B------:R-:W-:Y:S01]  /*0b90*/  IMAD.HI R0, R22, 0x55555556, RZ ;  /* 0x5555555616007827 */ /* 0x000fe200078e02ff */
[----:B------:R-:W-:-:S02]  /*0ba0*/  SHF.R.S32.HI R11, RZ, 0x1f, R4 ;  /* 0x0000001fff0b7819 */ /* 0x000fc40000011404 */
[----:B------:R-:W-:Y:S02]  /*0bb0*/  LOP3.LUT R5, R2, 0xfffffffc, RZ, 0xc0, !PT ;  /* 0xfffffffc02057812 */ /* 0x000fe400078ec0ff */
[----:B------:R-:W-:Y:S02]  /*0bc0*/  LEA.HI R11, R11, R6, RZ, 0x3 ;  /* 0x000000060b0b7211 */ /* 0x000fe400078f18ff */
[----:B------:R-:W-:Y:S01]  /*0bd0*/  LEA.HI R7, R0, R0, RZ, 0x1 ;  /* 0x0000000000077211 */ /* 0x000fe200078f08ff */
[----:B------:R-:W-:Y:S01]  /*0be0*/  IMAD.IADD R2, R156, 0x1, -R5 ;  /* 0x000000019c027824 */ /* 0x000fe200078e0a05 */
[----:B------:R-:W-:Y:S02]  /*0bf0*/  LOP3.LUT R11, R11, 0xfffffff8, RZ, 0xc0, !PT ;  /* 0xfffffff80b0b7812 */ /* 0x000fe400078ec0ff */
[----:B------:R-:W-:Y:S01]  /*0c00*/  LEA.HI R9, R9, R18, RZ, 0x5 ;  /* 0x0000001209097211 */ /* 0x000fe200078f28ff */
[----:B------:R-:W-:Y:S01]  /*0c10*/  IMAD R7, R7, -0x3, R22 ;  /* 0xfffffffd07077824 */ /* 0x000fe200078e0216 */
[----:B------:R-:W-:Y:S01]  /*0c20*/  LEA.HI R0, R2, R2, RZ, 0x1 ;  /* 0x0000000202007211 */ /* 0x000fe200078f08ff */
[----:B------:R-:W-:Y:S01]  /*0c30*/  IMAD.IADD R6, R6, 0x1, -R11 ;  /* 0x0000000106067824 */ /* 0x000fe200078e0a0b */
[----:B------:R-:W-:-:S02]  /*0c40*/  LEA.HI R3, R3, R156, RZ, 0x3 ;  /* 0x0000009c03037211 */ /* 0x000fc400078f18ff */
[----:B------:R-:W-:Y:S02]  /*0c50*/  SHF.R.S32.HI R9, RZ, 0x5, R9 ;  /* 0x00000005ff097819 */ /* 0x000fe40000011409 */
[----:B------:R-:W-:Y:S02]  /*0c60*/  LOP3.LUT R11, R0, 0x1ffffffe, RZ, 0xc0, !PT ;  /* 0x1ffffffe000b7812 */ /* 0x000fe400078ec0ff */
[----:B------:R-:W-:Y:S01]  /*0c70*/  LOP3.LUT R5, R3, 0xfffffff8, RZ, 0xc0, !PT ;  /* 0xfffffff803057812 */ /* 0x000fe200078ec0ff */
[----:B------:R-:W-:Y:S01]  /*0c80*/  IMAD R6, R9, 0x10, R6 ;  /* 0x0000001009067824 */ /* 0x000fe200078e0206 */
[----:B------:R-:W-:Y:S01]  /*0c90*/  LOP3.LUT R13, R4, 0x7ffffffc, RZ, 0xc0, !PT ;  /* 0x7ffffffc040d7812 */ /* 0x000fe200078ec0ff */
[----:B------:R-:W-:Y:S01]  /*0ca0*/  IMAD.IADD R0, R2, 0x1, -R11 ;  /* 0x0000000102007824 */ /* 0x000fe200078e0a0b */
[----:B------:R-:W-:Y:S01]  /*0cb0*/  SHF.R.S32.HI R17, RZ, 0x3, R3 ;  /* 0x00000003ff117819 */ /* 0x000fe20000011403 */
[----:B------:R-:W-:Y:S01]  /*0cc0*/  IMAD.IADD R2, R156, 0x1, -R5 ;  /* 0x000000019c027824 */ /* 0x000fe200078e0a05 */
[----:B------:R-:W-:Y:S01]  /*0cd0*/  LEA R23, R7, R6, 0x6 ;  /* 0x0000000607177211 */ /* 0x000fe200078e30ff */
[----:B------:R-:W-:-:S02]  /*0ce0*/  IMAD.IADD R13, R18, 0x1, -R13 ;  /* 0x00000001120d7824 */ /* 0x000fc400078e0a0d */
[----:B------:R-:W-:Y:S02]  /*0cf0*/  IMAD.SHL.U32 R16, R2, 0x8, RZ ;  /* 0x0000000802107824 */ /* 0x000fe400078e00ff */
[----:B------:R-:W-:Y:S02]  /*0d00*/  IMAD R152, R13, R152, 0x80 ;  /* 0x000000800d987424 */ /* 0x000fe400078e0298 */
[----:B------:R-:W-:Y:S01]  /*0d10*/  IMAD R153, R0, 0x8, R23 ;  /* 0x0000000800997824 */ /* 0x000fe200078e0217 */
[----:B------:R-:W-:-:S07]  /*0d20*/  SHF.R.S32.HI R155, RZ, 0x1f, R16 ;  /* 0x0000001fff9b7819 */ /* 0x000fce0000011410 */
.L_x_12957:
        /* <DEDUP_REMOVED lines=24> */
[----:B------:R-:W3:Y:S01]  /*0eb0*/  @P1 LDG.E R6, desc[UR50][R6.64] ;  /* 0x0000003206061981 */ /* 0x000ee2000c1e1900 */
        /* <DEDUP_REMOVED lines=9> */
[----:B------:R-:W-:-:S02]  /*0f50*/  CS2R R24, SRZ ;  /* 0x0000000000187805 */ /* 0x000fc4000001ff00 */
[----:B------:R-:W-:Y:S02]  /*0f60*/  MOV R3, RZ ;  /* 0x000000ff00037202 */ /* 0x000fe40000000f00 */
[----:B------:R-:W-:Y:S01]  /*0f70*/  CS2R R26, SRZ ;  /* 0x00000000001a7805 */ /* 0x000fe2000001ff00 */
[----:B------:R-:W-:Y:S01]  /*0f80*/  UIMAD UR4, UR4, UR6, URZ ;  /* 0x00000006040472a4 */ /* 0x000fe2000f8e023f */
[----:B------:R-:W-:Y:S02]  /*0f90*/  CS2R R30, SRZ ;  /* 0x00000000001e7805 */ /* 0x000fe4000001ff00 */
[----:B------:R-:W-:Y:S02]  /*0fa0*/  CS2R R36, SRZ ;  /* 0x0000000000247805 */ /* 0x000fe4000001ff00 */
[----:B-----5:R-:W-:Y:S02]  /*0fb0*/  CS2R R14, SRZ ;  /* 0x00000000000e7805 */ /* 0x020fe4000001ff00 */
[----:B------:R-:W-:-:S02]  /*0fc0*/  CS2R R38, SRZ ;  /* 0x0000000000267805 */ /* 0x000fc4000001ff00 */
[----:B------:R-:W-:Y:S02]  /*0fd0*/  CS2R R12, SRZ ;  /* 0x00000000000c7805 */ /* 0x000fe4000001ff00 */
[----:B------:R-:W-:Y:S01]  /*0fe0*/  CS2R R40, SRZ ;  /* 0x0000000000287805 */ /* 0x000fe2000001ff00 */
[----:B------:R-:W-:Y:S01]  /*0ff0*/  IMAD.MOV.U32 R42, RZ, RZ, RZ ;  /* 0x000000ffff2a7224 */ /* 0x000fe200078e00ff */
[----:B--2---:R-:W-:Y:S02]  /*1000*/  @P0 R2UR UR42, R4 ;  /* 0x00000000042a02ca */ /* 0x004fe400000e0000 */
[----:B------:R-:W-:Y:S02]  /*1010*/  PLOP3.LUT P0, PT, PT, PT, PT, 0x80, 0x0 ;  /* 0x000000000000781c */ /* 0x000fe40003f0f070 */
[----:B---3--:R-:W-:Y:S01]  /*1020*/  @P1 R2UR UR4, R6 ;  /* 0x00000000060412ca */ /* 0x008fe200000e0000 */
[----:B------:R-:W-:-:S14]  /*1030*/  @P1 BRA `(.L_x_12924) ;  /* 0x0000000000341947 */ /* 0x000fdc0003800000 */
        /* <DEDUP_REMOVED lines=13> */
.L_x_12924:
[----:B------:R-:W-:Y:S01]  /*1110*/  UIADD3 UR42, -UR42, UR4, URZ ;  /* 0x000000042a2a7290 */ /* 0x000fe2000fffe13f */
[----:B------:R-:W-:Y:S01]  /*1120*/  CS2R R44, SRZ ;  /* 0x00000000002c7805 */ /* 0x000fe2000001ff00 */
[----:B------:R-:W-:Y:S01]  /*1130*/  IMAD.MOV.U32 R43, RZ, RZ, RZ ;  /* 0x000000ffff2b7224 */ /* 0x000fe200078e00ff */
[----:B------:R-:W-:Y:S01]  /*1140*/  CS2R R46, SRZ ;  /* 0x00000000002e7805 */ /* 0x000fe2000001ff00 */
[----:B------:R-:W-:Y:S01]  /*1150*/  UISETP.GE.AND UP0, UPT, UR42, 0x1, UPT ;  /* 0x000000012a00788c */ /* 0x000fe2000bf06270 */
[----:B------:R-:W-:Y:S01]  /*1160*/  CS2R R48, SRZ ;  /* 0x0000000000307805 */ /* 0x000fe2000001ff00 */
[----:B------:R-:W-:Y:S01]  /*1170*/  UIADD3 UR4, UR42, 0x7f, URZ ;  /* 0x0000007f2a047890 */ /* 0x000fe2000fffe03f */
[----:B------:R-:W-:Y:S02]  /*1180*/  CS2R R50, SRZ ;  /* 0x0000000000327805 */ /* 0x000fe4000001ff00 */
[----:B------:R-:W-:Y:S01]  /*1190*/  CS2R R52, SRZ ;  /* 0x0000000000347805 */ /* 0x000fe2000001ff00 */
[----:B------:R-:W-:Y:S01]  /*11a0*/  IMAD.MOV.U32 R54, RZ, RZ, RZ ;  /* 0x000000ffff367224 */ /* 0x000fe200078e00ff */
[----:B------:R-:W-:Y:S01]  /*11b0*/  PLOP3.LUT P1, PT, PT, PT, UP0, 0x80, 0x0 ;  /* 0x000000000000781c */ /* 0x000fe20003f2f008 */
[----:B------:R-:W-:Y:S01]  /*11c0*/  USHF.R.S32.HI UR5, URZ, 0x1f, UR4 ;  /* 0x0000001f3f057899 */ /* 0x000fe20008011404 */
[----:B------:R-:W-:-:S03]  /*11d0*/  IMAD.MOV.U32 R56, RZ, RZ, RZ ;  /* 0x000000ffff387224 */ /* 0x000fc600078e00ff */
[----:B------:R-:W-:-:S08]  /*11e0*/  ULEA.HI UR45, UR5, UR4, URZ, 0x7 ;  /* 0x00000004052d7291 */ /* 0x000fd0000f8f383f */
[----:B------:R-:W-:Y:S05]  /*11f0*/  @!P1 BRA `(.L_x_12925) ;  /* 0x0000004800309947 */ /* 0x000fea0003800000 */
[----:B------:R-:W0:Y:S01]  /*1200*/  SHFL.IDX PT, R0, R22, RZ, 0x1f ;  /* 0x00001fff16007589 */ /* 0x000e2200000e0000 */
[----:B------:R-:W1:Y:S01]  /*1210*/  S2UR UR43, SR_CgaCtaId ;  /* 0x00000000002b79c3 */ /* 0x000e620000008800 */
[----:B------:R-:W-:Y:S01]  /*1220*/  UMOV UR49, 0x400 ;  /* 0x0000040000317882 */ /* 0x000fe20000000000 */
[----:B------:R-:W-:Y:S01]  /*1230*/  USHF.R.S32.HI UR45, URZ, 0x7, UR45 ;  /* 0x000000073f2d7899 */ /* 0x000fe2000801142d */
[----:B0-----:R-:W-:Y:S01]  /*1240*/  R2UR UR44, R0 ;  /* 0x00000000002c72ca */ /* 0x001fe200000e0000 */
[----:B-1----:R-:W-:-:S12]  /*1250*/  ULEA UR49, UR43, UR49, 0x18 ;  /* 0x000000312b317291 */ /* 0x002fd8000f8ec03f */
[----:B------:R-:W-:Y:S02]  /*1260*/  UIMAD.WIDE UR4, UR44, 0x55555556, URZ ;  /* 0x555555562c0478a5 */ /* 0x000fe4000f8e023f */
[----:B------:R-:W-:Y:S02]  /*1270*/  UIADD3 UR4, UR49, 0x8400, URZ ;  /* 0x0000840031047890 */ /* 0x000fe4000fffe03f */
[----:B------:R-:W-:Y:S02]  /*1280*/  ULEA.HI UR5, UR5, UR5, URZ, 0x1 ;  /* 0x0000000505057291 */ /* 0x000fe4000f8f083f */
[----:B------:R-:W-:Y:S02]  /*1290*/  ULOP3.LUT UP0, URZ, UR4, 0x3ff, URZ, 0xc0, !UPT ;  /* 0x000003ff043f7892 */ /* 0x000fe4000f80c03f */
[----:B------:R-:W-:-:S04]  /*12a0*/  UIMAD UR5, UR5, -0x3, UR44 ;  /* 0xfffffffd050578a4 */ /* 0x000fc8000f8e022c */
[----:B------:R-:W-:Y:S01]  /*12b0*/  PLOP3.LUT P0, PT, PT, PT, UP0, 0x80, 0x0 ;  /* 0x000000000000781c */ /* 0x000fe20003f0f008 */
[----:B------:R-:W-:-:S04]  /*12c0*/  ULEA UR5, UR5, UR4, 0xd ;  /* 0x0000000405057291 */ /* 0x000fc8000f8e683f */
[----:B------:R-:W-:-:S04]  /*12d0*/  USHF.R.U32.HI UR5, URZ, 0x4, UR5 ;  /* 0x000000043f057899 */ /* 0x000fc80008011605 */
[----:B------:R-:W-:-:S04]  /*12e0*/  ULOP3.LUT UR52, UR5, 0x3fff, URZ, 0xc0, !UPT ;  /* 0x00003fff05347892 */ /* 0x000fc8000f8ec03f */
[----:B------:R-:W-:Y:S08]  /*12f0*/  @!P0 BRA `(.L_x_12926) ;  /* 0x0000000000408947 */ /* 0x000ff00003800000 */
        /* <DEDUP_REMOVED lines=16> */
.L_x_12926:
[----:B------:R-:W-:Y:S01]  /*1400*/  ULEA.HI UR4, UR47, UR47, URZ, 0x1 ;  /* 0x0000002f2f047291 */ /* 0x000fe2000f8f083f */
[----:B------:R-:W-:-:S03]  /*1410*/  IMAD.U32 R3, RZ, RZ, UR48 ;  /* 0x00000030ff037e24 */ /* 0x000fc6000f8e00ff */
[----:B------:R-:W-:Y:S02]  /*1420*/  ULOP3.LUT UR4, UR4, 0xfffffffe, URZ, 0xc0, !UPT ;  /* 0xfffffffe04047892 */ /* 0x000fe4000f8ec03f */
[----:B------:R-:W-:Y:S02]  /*1430*/  ISETP.NE.AND P0, PT, R3, 0x3, PT ;  /* 0x000000030300780c */ /* 0x000fe40003f05270 */
[----:B------:R-:W-:-:S06]  /*1440*/  UIADD3 UR4, UR47, -UR4, URZ ;  /* 0x800000042f047290 */ /* 0x000fcc000fffe03f */
[----:B------:R-:W-:-:S04]  /*1450*/  MOV R0, UR4 ;  /* 0x0000000400007c02 */ /* 0x000fc80008000f00 */
[----:B------:R-:W-:-:S04]  /*1460*/  SHF.L.U32 R0, R0, 0x1f, RZ ;  /* 0x0000001f00007819 */ /* 0x000fc800000006ff */
[----:B------:R-:W0:Y:S02]  /*1470*/  SYNCS.PHASECHK.TRANS64.TRYWAIT P1, [UR49+0x16800], R0 ;  /* 0x01680000ff0075a7 */ /* 0x000e240008020171 */
[----:B0-----:R-:W-:Y:S05]  /*1480*/  @!P1 BRA `(.L_x_12927) ;  /* 0x000000b400b89947 */ /* 0x001fea0003800000 */
.L_x_13042:
[----:B------:R-:W-:Y:S05]  /*1490*/  @!P0 BRA `(.L_x_12928) ;  /* 0x0000000000048947 */ /* 0x000fea0003800000 */
[----:B------:R-:W-:Y:S01]  /*14a0*/  BPT.TRAP 0x1 ;  /* 0x000000040000795c */ /* 0x000fe20000300000 */
.L_x_12928:
[----:B------:R-:W-:Y:S02]  /*14b0*/  IMAD.U32 R4, RZ, RZ, UR36 ;  /* 0x00000024ff047e24 */ /* 0x000fe4000f8e00ff */
[----:B0-----:R-:W-:-:S03]  /*14c0*/  IMAD.U32 R3, RZ, RZ, UR46 ;  /* 0x0000002eff037e24 */ /* 0x001fc6000f8e00ff */
[----:B------:R-:W-:Y:S02]  /*14d0*/  LEA R4, R4, UR49, 0x3 ;  /* 0x0000003104047c11 */ /* 0x000fe4000f8e18ff */
[----:B------:R-:W-:-:S04]  /*14e0*/  SHF.L.U32 R3, R3, 0x1f, RZ ;  /* 0x0000001f03037819 */ /* 0x000fc800000006ff */
[----:B------:R0:W1:Y:S01]  /*14f0*/  SYNCS.PHASECHK.TRANS64.TRYWAIT P1, [R4+URZ+0x16830], R3 ;  /* 0x01683003040075a7 */ /* 0x000062000802017f */
[----:B------:R-:W-:Y:S05]  /*1500*/  @!P0 BRA `(.L_x_12929) ;  /* 0x0000000000048947 */ /* 0x000fea0003800000 */
[----:B------:R-:W-:Y:S01]  /*1510*/  BPT.TRAP 0x1 ;  /* 0x000000040000795c */ /* 0x000fe20000300000 */
.L_x_12929:
[----:B------:R-:W-:Y:S01]  /*1520*/  IMAD.MOV.U32 R119, RZ, RZ, RZ ;  /* 0x000000ffff777224 */ /* 0x000fe200078e00ff */
[----:B-1----:R-:W-:Y:S06]  /*1530*/  @P1 BRA `(.L_x_12930) ;  /* 0x0000000000081947 */ /* 0x002fec0003800000 */
[----:B------:R-:W1:Y:S02]  /*1540*/  SYNCS.PHASECHK.TRANS64.TRYWAIT P1, [R4+URZ+0x16830], R3 ;  /* 0x01683003040075a7 */ /* 0x000e64000802017f */
[----:B-1----:R-:W-:Y:S05]  /*1550*/  @!P1 BRA `(.L_x_12931) ;  /* 0x000000b4009c9947 */ /* 0x002fea0003800000 */
.L_x_12930:
        /* <DEDUP_REMOVED lines=35> */
.L_x_12932:
[----:B------:R-:W-:Y:S01]  /*1790*/  VIADD R8, R152, UR42 ;  /* 0x0000002a98087c36 */ /* 0x000fe20008000000 */
[----:B------:R-:W-:Y:S01]  /*17a0*/  P2R R10, PR, RZ, 0x1 ;  /* 0x00000001ff0a7803 */ /* 0x000fe20000000000 */
[----:B01----:R-:W-:Y:S01]  /*17b0*/  IMAD.U32 R3, RZ, RZ, UR45 ;  /* 0x0000002dff037e24 */ /* 0x003fe2000f8e00ff */
[----:B------:R-:W-:Y:S01]  /*17c0*/  ULDC UR6, c[0x0][0x988] ;  /* 0x0002620000067ab9 */ /* 0x000fe20000000800 */
[----:B------:R-:W-:Y:S01]  /*17d0*/  UISETP.GE.AND UP0, UPT, UR42, 0x81, UPT ;  /* 0x000000812a00788c */ /* 0x000fe2000bf06270 */
        /* <DEDUP_REMOVED lines=25> */
[----:B------:R-:W-:Y:S01]  /*1970*/  IMAD.MOV.U32 R88, RZ, RZ, R119 ;  /* 0x000000ffff587224 */ /* 0x000fe200078e0077 */
        /* <DEDUP_REMOVED lines=69> */
[C---:B------:R-:W-:Y:S02]  /*1dd0*/  ISETP.GT.AND P6, PT, R8.reuse, 0x58, PT ;  /* 0x000000580800780c */ /* 0x040fe40003fc4270 */
        /* <DEDUP_REMOVED lines=27> */
[C---:B------:R-:W-:Y:S02]  /*1f90*/  ISETP.GT.AND P4, PT, R8.reuse, 0x71, PT ;  /* 0x000000710800780c */ /* 0x040fe40003f84270 */
        /* <DEDUP_REMOVED lines=9> */
[----:B------:R-:W-:Y:S01]  /*2030*/  FMNMX.FTZ R12, R85, R0, !PT ;  /* 0x00000000550c7209 */ /* 0x000fe20007810000 */
[----:B------:R-:W-:Y:S01]  /*2040*/  IMAD.U32 R0, RZ, RZ, UR6 ;  /* 0x00000006ff007e24 */ /* 0x000fe2000f8e00ff */
[----:B------:R-:W-:-:S02]  /*2050*/  P2R R30, PR, RZ, 0x1 ;  /* 0x00000001ff1e7803 */ /* 0x000fc40000000000 */
[----:B------:R-:W-:Y:S01]  /*2060*/  P2R R28, PR, RZ, 0x2 ;  /* 0x00000002ff1c7803 */ /* 0x000fe20000000000 */
[----:B------:R-:W0:Y:S01]  /*2070*/  SHFL.BFLY PT, R3, R12, 0x2, 0x1f ;  /* 0x0c401f000c037f89 */ /* 0x000e2200000e0000 */
[----:B------:R-:W-:Y:S02]  /*2080*/  P2R R26, PR, RZ, 0x4 ;  /* 0x00000004ff1a7803 */ /* 0x000fe40000000000 */
[C---:B------:R-:W-:Y:S02]  /*2090*/  ISETP.GT.AND P2, PT, R8.reuse, 0x58, PT ;  /* 0x000000580800780c */ /* 0x040fe40003f44270 */
[C---:B------:R-:W-:Y:S02]  /*20a0*/  ISETP.GT.AND P1, PT, R8.reuse, 0x59, PT ;  /* 0x000000590800780c */ /* 0x040fe40003f24270 */
[----:B------:R-:W-:Y:S02]  /*20b0*/  ISETP.GT.AND P0, PT, R8, 0x60, PT ;  /* 0x000000600800780c */ /* 0x000fe40003f04270 */
[----:B------:R-:W-:-:S02]  /*20c0*/  FSEL R45, R70, -INF , P2 ;  /* 0xff800000462d7808 */ /* 0x000fc40001000000 */
[----:B------:R-:W-:Y:S02]  /*20d0*/  FSEL R71, R71, -INF , P1 ;  /* 0xff80000047477808 */ /* 0x000fe40000800000 */
[----:B------:R-:W-:Y:S02]  /*20e0*/  FSEL R49, R74, -INF , P0 ;  /* 0xff8000004a317808 */ /* 0x000fe40000000000 */
[----:B------:R-:W-:Y:S02]  /*20f0*/  ISETP.NE.AND P0, PT, R30, RZ, PT ;  /* 0x000000ff1e00720c */ /* 0x000fe40003f05270 */
[----:B------:R-:W-:Y:S02]  /*2100*/  ISETP.NE.AND P1, PT, R28, RZ, PT ;  /* 0x000000ff1c00720c */ /* 0x000fe40003f25270 */
[----:B------:R-:W-:Y:S02]  /*2110*/  FSEL R75, R75, -INF , P0 ;  /* 0xff8000004b4b7808 */ /* 0x000fe40000000000 */
[----:B------:R-:W-:-:S02]  /*2120*/  ISETP.NE.AND P2, PT, R26, RZ, PT ;  /* 0x000000ff1a00720c */ /* 0x000fc40003f45270 */
[----:B------:R-:W-:Y:S02]  /*2130*/  ISETP.NE.AND P0, PT, R10, RZ, PT ;  /* 0x000000ff0a00720c */ /* 0x000fe40003f05270 */
[----:B0-----:R-:W-:Y:S02]  /*2140*/  FMNMX.FTZ R14, R12, R3, !PT ;  /* 0x000000030c0e7209 */ /* 0x001fe40007810000 */
[----:B------:R-:W-:Y:S02]  /*2150*/  R2UR UR6, R4 ;  /* 0x00000000040672ca */ /* 0x000fe400000e0000 */
[----:B------:R-:W-:Y:S01]  /*2160*/  MOV R94, R119 ;  /* 0x00000077005e7202 */ /* 0x000fe20000000f00 */
[----:B------:R-:W0:Y:S10]  /*2170*/  SHFL.BFLY PT, R3, R14, 0x1, 0x1f ;  /* 0x0c201f000e037f89 */ /* 0x000e3400000e0000 */
[----:B------:R-:W-:-:S04]  /*2180*/  UIADD3 UR6, UR6, 0x16840, URZ ;  /* 0x0001684006067890 */ /* 0x000fc8000fffe03f */
[----:B------:R-:W-:-:S09]  /*2190*/  UPRMT UR6, UR43, 0x654, UR6 ;  /* 0x000006542b067896 */ /* 0x000fd20008000006 */
[----:B------:R-:W-:Y:S01]  /*21a0*/  SYNCS.ARRIVE.TRANS64.RED.A1T0 RZ, [UR6], RZ ;  /* 0x000000ffffff79a7 */ /* 0x000fe20008100406 */
[----:B0-----:R-:W-:-:S04]  /*21b0*/  FMNMX.FTZ R3, R14, R3, !PT ;  /* 0x000000030e037209 */ /* 0x001fc80007810000 */
        /* <DEDUP_REMOVED lines=60> */
[----:B------:R-:W-:Y:S01]  /*2580*/  FFMA.FTZ R81, R85, R0, -R8 ;  /* 0x0000000055517223 */ /* 0x000fe20000010808 */
[----:B------:R-:W-:Y:S01]  /*2590*/  FMNMX.FTZ R6, R55, R6, !PT ;  /* 0x0000000637067209 */ /* 0x000fe20007810000 */
[----:B------:R-:W-:-:S02]  /*25a0*/  IMAD.MOV.U32 R117, RZ, RZ, R119 ;  /* 0x000000ffff757224 */ /* 0x000fc400078e0077 */
[----:B------:R-:W4:Y:S01]  /*25b0*/  MUFU.EX2 R124, R124 ;  /* 0x0000007c007c7308 */ /* 0x000f220000000800 */
[----:B------:R-:W-:Y:S01]  /*25c0*/  FMNMX.FTZ R6, R33, R6, !PT ;  /* 0x0000000621067209 */ /* 0x000fe20007810000 */
[--C-:B------:R-:W-:Y:S02]  /*25d0*/  IMAD.MOV.U32 R115, RZ, RZ, R119.reuse ;  /* 0x000000ffff737224 */ /* 0x100fe400078e0077 */
[--C-:B------:R-:W-:Y:S01]  /*25e0*/  IMAD.MOV.U32 R113, RZ, RZ, R119.reuse ;  /* 0x000000ffff717224 */ /* 0x100fe200078e0077 */
[----:B------:R-:W-:Y:S01]  /*25f0*/  FMNMX.FTZ R6, R59, R6, !PT ;  /* 0x000000063b067209 */ /* 0x000fe20007810000 */
[----:B------:R-:W-:Y:S02]  /*2600*/  IMAD.MOV.U32 R111, RZ, RZ, R119 ;  /* 0x000000ffff6f7224 */ /* 0x000fe400078e0077 */
        /* <DEDUP_REMOVED lines=93> */
[----:B------:R-:W-:Y:S01]  /*2be0*/  F2FP.BF16.F32.PACK_AB R130, R91, R130 ;  /* 0x000000825b82723e */ /* 0x000fe200000010ff */
[----:B------:R-:W-:Y:S01]  /*2bf0*/  IMAD.MOV.U32 R89, RZ, RZ, R119 ;  /* 0x000000ffff597224 */ /* 0x000fe200078e0077 */
[----:B------:R-:W-:Y:S01]  /*2c00*/  F2FP.BF16.F32.PACK_AB R120, R53, R120 ;  /* 0x000000783578723e */ /* 0x000fe200000010ff */
[----:B------:R-:W-:Y:S01]  /*2c10*/  FADD.FTZ R9, R91, R34 ;  /* 0x000000225b097221 */ /* 0x000fe20000010000 */
[----:B------:R-:W-:Y:S01]  /*2c20*/  FFMA.FTZ R34, R67, R0, -R26 ;  /* 0x0000000043227223 */ /* 0x000fe2000001081a */
[----:B------:R-:W0:Y:S01]  /*2c30*/  MUFU.EX2 R12, R12 ;  /* 0x0000000c000c7308 */ /* 0x000e220000000800 */
[----:B-1----:R-:W-:Y:S01]  /*2c40*/  FADD.FTZ R36, R10, R7 ;  /* 0x000000070a247221 */ /* 0x002fe20000010000 */
[----:B------:R-:W-:Y:S01]  /*2c50*/  FADD.FTZ R38, R132, R9 ;  /* 0x0000000984267221 */ /* 0x000fe20000010000 */
[----:B------:R-:W-:Y:S01]  /*2c60*/  F2FP.BF16.F32.PACK_AB R132, R93, R132 ;  /* 0x000000845d84723e */ /* 0x000fe200000010ff */
[----:B------:R-:W-:Y:S01]  /*2c70*/  IMAD.MOV.U32 R91, RZ, RZ, R119 ;  /* 0x000000ffff5b7224 */ /* 0x000fe200078e0077 */
[----:B------:R-:W-:Y:S01]  /*2c80*/  F2FP.BF16.F32.PACK_AB R122, R57, R122 ;  /* 0x0000007a397a723e */ /* 0x000fe200000010ff */
[----:B------:R-:W-:Y:S01]  /*2c90*/  FADD.FTZ R9, R93, R38 ;  /* 0x000000265d097221 */ /* 0x000fe20000010000 */
[----:B------:R-:W-:Y:S01]  /*2ca0*/  F2FP.BF16.F32.PACK_AB R124, R61, R124 ;  /* 0x0000007c3d7c723e */ /* 0x000fe200000010ff */
[----:B------:R-:W1:Y:S01]  /*2cb0*/  MUFU.EX2 R129, R129 ;  /* 0x0000008100817308 */ /* 0x000e620000000800 */
[----:B--2---:R-:W-:Y:S01]  /*2cc0*/  FADD.FTZ R7, R127, R36 ;  /* 0x000000247f077221 */ /* 0x004fe20000010000 */
[----:B------:R-:W-:Y:S01]  /*2cd0*/  FADD.FTZ R38, R134, R9 ;  /* 0x0000000986267221 */ /* 0x000fe20000010000 */
[----:B------:R-:W-:Y:S01]  /*2ce0*/  F2FP.BF16.F32.PACK_AB R126, R69, R126 ;  /* 0x0000007e457e723e */ /* 0x000fe200000010ff */
[----:B------:R-:W-:Y:S01]  /*2cf0*/  IMAD.MOV.U32 R93, RZ, RZ, R119 ;  /* 0x000000ffff5d7224 */ /* 0x000fe200078e0077 */
[C---:B------:R-:W-:Y:S01]  /*2d00*/  F2FP.BF16.F32.PACK_AB R134, R79.reuse, R134 ;  /* 0x000000864f86723e */ /* 0x040fe200000010ff */
[----:B------:R-:W-:Y:S01]  /*2d10*/  FADD.FTZ R9, R79, R38 ;  /* 0x000000264f097221 */ /* 0x000fe20000010000 */
[----:B------:R-:W-:Y:S01]  /*2d20*/  F2FP.BF16.F32.PACK_AB R125, R10, R125 ;  /* 0x0000007d0a7d723e */ /* 0x000fe200000010ff */
[----:B------:R-:W2:Y:S01]  /*2d30*/  MUFU.EX2 R14, R14 ;  /* 0x0000000e000e7308 */ /* 0x000ea20000000800 */
[----:B0-----:R-:W-:Y:S01]  /*2d40*/  FADD.FTZ R36, R12, R7 ;  /* 0x000000070c247221 */ /* 0x001fe20000010000 */
[----:B------:R-:W-:Y:S01]  /*2d50*/  FADD.FTZ R38, R136, R9 ;  /* 0x0000000988267221 */ /* 0x000fe20000010000 */
[----:B------:R-:W-:-:S02]  /*2d60*/  F2FP.BF16.F32.PACK_AB R136, R83, R136 ;  /* 0x000000885388723e */ /* 0x000fc400000010ff */
        /* <DEDUP_REMOVED lines=39> */
[----:B------:R-:W-:Y:S01]  /*2fe0*/  F2FP.BF16.F32.PACK_AB R142, R107, R142 ;  /* 0x0000008e6b8e723e */ /* 0x000fe200000010ff */
[----:B------:R-:W-:-:S05]  /*2ff0*/  IMAD.MOV.U32 R107, RZ, RZ, R119 ;  /* 0x000000ffff6b7224 */ /* 0x000fca00078e0077 */
        /* <DEDUP_REMOVED lines=30> */
[----:B--2---:R-:W-:-:S06]  /*31e0*/  IMAD.MOV.U32 R97, RZ, RZ, R119 ;  /* 0x000000ffff617224 */ /* 0x004fcc00078e0077 */
        /* <DEDUP_REMOVED lines=17> */
[----:B------:R2:W3:Y:S01]  /*3300*/  MUFU.EX2 R6, R105 ;  /* 0x0000006900067308 */ /* 0x0004e20000000800 */
[----:B-1----:R-:W-:-:S07]  /*3310*/  FADD.FTZ R42, R150, R9 ;  /* 0x00000009962a7221 */ /* 0x002fce0000010000 */
[----:B------:R-:W1:Y:S01]  /*3320*/  MUFU.EX2 R81, R81 ;  /* 0x0000005100517308 */ /* 0x000e620000000800 */
[----:B0-----:R-:W-:Y:S01]  /*3330*/  FADD.FTZ R7, R103, R8 ;  /* 0x0000000867077221 */ /* 0x001fe20000010000 */
[----:B--2---:R-:W-:Y:S01]  /*3340*/  IMAD.MOV.U32 R105, RZ, RZ, R119 ;  /* 0x000000ffff697224 */ /* 0x004fe200078e0077 */
[C---:B---3--:R-:W-:Y:S02]  /*3350*/  F2FP.BF16.F32.PACK_AB R151, R6.reuse, R103 ;  /* 0x000000670697723e */ /* 0x048fe400000010ff */
[----:B------:R-:W-:Y:S01]  /*3360*/  FADD.FTZ R7, R6, R7 ;  /* 0x0000000706077221 */ /* 0x000fe20000010000 */
[----:B------:R-:W-:Y:S02]  /*3370*/  IMAD.MOV.U32 R103, RZ, RZ, R119 ;  /* 0x000000ffff677224 */ /* 0x000fe400078e0077 */
[C---:B-1----:R-:W-:Y:S01]  /*3380*/  FADD.FTZ R9, R81.reuse, R42 ;  /* 0x0000002a51097221 */ /* 0x042fe20000010000 */
[----:B------:R-:W-:Y:S01]  /*3390*/  F2FP.BF16.F32.PACK_AB R150, R81, R150 ;  /* 0x000000965196723e */ /* 0x000fe200000010ff */
[----:B------:R-:W-:Y:S06]  /*33a0*/  @!P1 BRA `(.L_x_12933) ;  /* 0x0000001c00b09947 */ /* 0x000fec0003800000 */
[----:B------:R-:W-:Y:S01]  /*33b0*/  IMAD.MOV.U32 R6, RZ, RZ, R5 ;  /* 0x000000ffff067224 */ /* 0x000fe200078e0005 */
[----:B------:R-:W-:Y:S02]  /*33c0*/  MOV R4, R3 ;  /* 0x0000000300047202 */ /* 0x000fe40000000f00 */
        /* <DEDUP_REMOVED lines=19> */
.L_x_12944:
[----:B------:R-:W-:Y:S01]  /*3500*/  ISETP.NE.AND P2, PT, RZ, UR44, PT ;  /* 0x0000002cff007c0c */ /* 0x000fe2000bf45270 */
[----:B------:R-:W-:-:S04]  /*3510*/  UISETP.NE.AND UP0, UPT, UR21, 0x1, UPT ;  /* 0x000000011500788c */ /* 0x000fc8000bf05270 */
[----:B------:R-:W-:-:S04]  /*3520*/  USEL UR46, URZ, 0x1, UP0 ;  /* 0x000000013f2e7887 */ /* 0x000fc80008000000 */
[----:B------:R-:W-:-:S04]  /*3530*/  ULOP3.LUT UR46, UR22, UR46, URZ, 0x3c, !UPT ;  /* 0x0000002e162e7292 */ /* 0x000fc8000f8e3c3f */
[----:B------:R-:W-:Y:S08]  /*3540*/  @P2 BRA `(.L_x_12934) ;  /* 0x0000000000442947 */ /* 0x000ff00003800000 */
[----:B------:R-:W-:Y:S05]  /*3550*/  @!P0 BRA `(.L_x_12935) ;  /* 0x0000000000048947 */ /* 0x000fea0003800000 */
[----:B------:R-:W-:Y:S01]  /*3560*/  BPT.TRAP 0x1 ;  /* 0x000000040000795c */ /* 0x000fe20000300000 */
.L_x_12935:
        /* <DEDUP_REMOVED lines=12> */
.L_x_12936:
[----:B-1----:R-:W-:Y:S05]  /*3630*/  @P1 BRA `(.L_x_12934) ;  /* 0x0000000000081947 */ /* 0x002fea0003800000 */
[----:B------:R-:W1:Y:S02]  /*3640*/  SYNCS.PHASECHK.TRANS64.TRYWAIT P1, [UR6+0x16830], R0 ;  /* 0x01683000ff0075a7 */ /* 0x000e640008020146 */
[----:B-1----:R-:W-:Y:S05]  /*3650*/  @!P1 BRA `(.L_x_12937) ;  /* 0x0000009400709947 */ /* 0x002fea0003800000 */
.L_x_12934:
        /* <DEDUP_REMOVED lines=28> */
.L_x_12939:
        /* <DEDUP_REMOVED lines=9> */
.L_x_12940:
[----:B-1----:R-:W-:Y:S05]  /*38b0*/  @P1 BRA `(.L_x_12938) ;  /* 0x0000000000081947 */ /* 0x002fea0003800000 */
[----:B------:R-:W1:Y:S02]  /*38c0*/  SYNCS.PHASECHK.TRANS64.TRYWAIT P1, [UR6+0x16850], R0 ;  /* 0x01685000ff0075a7 */ /* 0x000e640008020146 */
[----:B-1----:R-:W-:Y:S05]  /*38d0*/  @!P1 BRA `(.L_x_12941) ;  /* 0x0000009000e89947 */ /* 0x002fea0003800000 */
.L_x_12938:
[----:B------:R-:W2:Y:S01]  /*38e0*/  S2UR UR11, SR_CgaCtaId ;  /* 0x00000000000b79c3 */ /* 0x000ea20000008800 */
[----:B------:R-:W-:Y:S01]  /*38f0*/  UMOV UR6, 0x400 ;  /* 0x0000040000067882 */ /* 0x000fe20000000000 */
[----:B------:R-:W-:Y:S01]  /*3900*/  WARPGROUP.ARRIVE ;  /* 0x00000000000079c5 */ /* 0x000fe20000000000 */
[----:B------:R-:W-:-:S05]  /*3910*/  UMOV UR7, 0x40000040 ;  /* 0x4000004000077882 */ /* 0x000fca0000000000 */
[----:B-1----:R-:W1:Y:S01]  /*3920*/  S2R R3, SR_TID.X ;  /* 0x0000000000037919 */ /* 0x002e620000002100 */
[----:B0-----:R-:W-:Y:S01]  /*3930*/  VIADD R0, R19, 0x9 ;  /* 0x0000000913007836 */ /* 0x001fe20000000000 */
[----:B--2---:R-:W-:-:S04]  /*3940*/  ULEA UR14, UR11, UR6, 0x18 ;  /* 0x000000060b0e7291 */ /* 0x004fc8000f8ec03f */
[----:B------:R-:W-:-:S04]  /*3950*/  UIADD3 UR6, UR14, 0x400, URZ ;  /* 0x000004000e067890 */ /* 0x000fc8000fffe03f */
[----:B------:R-:W-:-:S04]  /*3960*/  USHF.R.U32.HI UR6, URZ, 0x4, UR6 ;  /* 0x000000043f067899 */ /* 0x000fc80008011606 */
[----:B------:R-:W-:Y:S01]  /*3970*/  ULOP3.LUT UR6, UR6, 0x3fff, URZ, 0xc0, !UPT ;  /* 0x00003fff06067892 */ /* 0x000fe2000f8ec03f */
[----:B-1----:R-:W-:-:S03]  /*3980*/  ISETP.GE.U32.AND P1, PT, R3, 0x180, PT ;  /* 0x000001800300780c */ /* 0x002fc60003f26070 */
[----:B------:R-:W-:Y:S01]  /*3990*/  ULEA UR10, UR21, UR6, 0xa ;  /* 0x00000006150a7291 */ /* 0x000fe2000f8e503f */
[----:B------:R-:W-:-:S06]  /*39a0*/  SEL R0, R0, 0x9, !P1 ;  /* 0x0000000900007807 */ /* 0x000fcc0004800000 */
[----:B------:R-:W-:Y:S02]  /*39b0*/  UMOV UR6, UR10 ;  /* 0x0000000a00067c82 */ /* 0x000fe40008000000 */
        /* <DEDUP_REMOVED lines=40> */
.L_x_12942:
        /* <DEDUP_REMOVED lines=279> */
.L_x_12943:
        /* <DEDUP_REMOVED lines=76> */
.L_x_12933:
[----:B------:R-:W-:Y:S06]  /*5270*/  BAR.ARV 0x8, 0x200 ;  /* 0x0208000000007b1d */ /* 0x000fec0000002000 */
[----:B------:R-:W-:Y:S05]  /*5280*/  @!P0 BRA `(.L_x_12945) ;  /* 0x0000000000048947 */ /* 0x000fea0003800000 */
[----:B------:R-:W-:Y:S01]  /*5290*/  BPT.TRAP 0x1 ;  /* 0x000000040000795c */ /* 0x000fe20000300000 */
.L_x_12945:
        /* <DEDUP_REMOVED lines=9> */
.L_x_12946:
[----:B-1----:R-:W-:Y:S05]  /*5330*/  @P1 BRA `(.L_x_12947) ;  /* 0x0000000000081947 */ /* 0x002fea0003800000 */
[----:B------:R-:W1:Y:S02]  /*5340*/  SYNCS.PHASECHK.TRANS64.TRYWAIT P1, [UR5+0x16850], R4 ;  /* 0x01685004ff0075a7 */ /* 0x000e640008020145 */
[----:B-1----:R-:W-:Y:S05]  /*5350*/  @!P1 BRA `(.L_x_12948) ;  /* 0x0000007800609947 */ /* 0x002fea0003800000 */
.L_x_12947:
[----:B------:R-:W-:Y:S01]  /*5360*/  UIADD3 UR4, UR4, 0x400, URZ ;  /* 0x0000040004047890 */ /* 0x000fe2000fffe03f */
[----:B------:R-:W-:Y:S01]  /*5370*/  WARPGROUP.ARRIVE ;  /* 0x00000000000079c5 */ /* 0x000fe20000000000 */
[----:B------:R-:W-:Y:S01]  /*5380*/  UMOV UR11, 0x40000040 ;  /* 0x40000040000b7882 */ /* 0x000fe20000000000 */
[----:B01----:R-:W0:Y:S01]  /*5390*/  SHFL.BFLY PT, R4, R9, 0x2, 0x1f ;  /* 0x0c401f0009047f89 */ /* 0x003e2200000e0000 */
[----:B------:R-:W-:Y:S01]  /*53a0*/  USHF.R.U32.HI UR4, URZ, 0x4, UR4 ;  /* 0x000000043f047899 */ /* 0x000fe20008011604 */
[----:B------:R-:W-:Y:S01]  /*53b0*/  MOV R29, 0xff800000 ;  /* 0xff800000001d7802 */ /* 0x000fe20000000f00 */
[----:B------:R-:W-:Y:S01]  /*53c0*/  IMAD.MOV.U32 R28, RZ, RZ, -0x800000 ;  /* 0xff800000ff1c7424 */ /* 0x000fe200078e00ff */
[----:B------:R-:W1:Y:S01]  /*53d0*/  SHFL.BFLY PT, R6, R7, 0x2, 0x1f ;  /* 0x0c401f0007067f89 */ /* 0x000e6200000e0000 */
[----:B------:R-:W-:-:S04]  /*53e0*/  ULOP3.LUT UR4, UR4, 0x3fff, URZ, 0xc0, !UPT ;  /* 0x00003fff04047892 */ /* 0x000fc8000f8ec03f */
[----:B------:R-:W-:-:S04]  /*53f0*/  ULEA UR4, UR36, UR4, 0xa ;  /* 0x0000000424047291 */ /* 0x000fc8000f8e503f */
[----:B------:R-:W-:-:S03]  /*5400*/  UIADD3 UR6, UR4, 0x80, URZ ;  /* 0x0000008004067890 */ /* 0x000fc6000fffe03f */
[----:B------:R-:W-:Y:S02]  /*5410*/  UMOV UR10, UR4 ;  /* 0x00000004000a7c82 */ /* 0x000fe40008000000 */
        /* <DEDUP_REMOVED lines=10> */
[----:B------:R-:W-:Y:S02]  /*54c0*/  FSETP.NE.FTZ.AND P1, PT, R11, RZ, PT ;  /* 0x000000ff0b00720b */ /* 0x000fe40003f35000 */
[----:B------:R-:W-:Y:S02]  /*54d0*/  CS2R R6, SRZ ;  /* 0x0000000000067805 */ /* 0x000fe4000001ff00 */
        /* <DEDUP_REMOVED lines=9> */
[----:B------:R-:W-:Y:S02]  /*5570*/  WARPGROUP.DEPBAR.LE gsb0, 0x0 ;  /* 0x00008000000079c5 */ /* 0x000fe40000010000 */
[----:B------:R-:W-:Y:S01]  /*5580*/  WARPGROUP.ARRIVE ;  /* 0x00000000000079c5 */ /* 0x000fe20000000000 */
[----:B-1----:R-:W-:-:S04]  /*5590*/  @P2 FMUL.FTZ R10, R10, 0.69314718246459960938 ;  /* 0x3f3172180a0a2820 */ /* 0x002fc80000410000 */
[----:B------:R-:W-:Y:S01]  /*55a0*/  @P2 FFMA.FTZ R28, R15, R5, R10 ;  /* 0x000000050f1c2223 */ /* 0x000fe2000001000a */
        /* <DEDUP_REMOVED lines=37> */
[----:B0-23--:R-:W-:Y:S05]  /*5800*/  @!P0 BRA `(.L_x_12949) ;  /* 0x0000000000048947 */ /* 0x00dfea0003800000 */
[----:B------:R-:W-:Y:S01]  /*5810*/  BPT.TRAP 0x1 ;  /* 0x000000040000795c */ /* 0x000fe20000300000 */
.L_x_12949:
        /* <DEDUP_REMOVED lines=42> */
.L_x_12925:
        /* <DEDUP_REMOVED lines=18> */
[----:B------:R-:W-:Y:S01]  /*5be0*/  F2FP.BF16.F32.PACK_AB R36, R27, R36 ;  /* 0x000000241b24723e */ /* 0x000fe200000010ff */
[----:B------:R-:W-:Y:S01]  /*5bf0*/  BAR.SYNC.DEFER_BLOCKING 0x1, 0x180 ;  /* 0x0046000000007b1d */ /* 0x000fe20000010000 */
[----:B------:R-:W-:-:S02]  /*5c00*/  F2FP.BF16.F32.PACK_AB R37, R25, R30 ;  /* 0x0000001e1925723e */ /* 0x000fc400000010ff */
[----:B------:R-:W-:-:S03]  /*5c10*/  F2FP.BF16.F32.PACK_AB R38, R3, R26 ;  /* 0x0000001a0326723e */ /* 0x000fc600000010ff */
[----:B------:R-:W-:Y:S02]  /*5c20*/  ULDC.64 UR8, c[0x0][0xc00] ;  /* 0x0003000000087ab9 */ /* 0x000fe40000000a00 */
[----:B------:R-:W1:Y:S01]  /*5c30*/  LDC R30, c[0x0][0xbe8] ;  /* 0x0002fa00ff1e7b82 */ /* 0x000e620000000800 */
[----:B------:R-:W-:Y:S01]  /*5c40*/  UIMAD.WIDE UR8, UR38, 0x4, UR8 ;  /* 0x00000004260878a5 */ /* 0x000fe2000f8e0208 */
[----:B------:R-:W-:Y:S01]  /*5c50*/  UMOV UR4, URZ ;  /* 0x0000003f00047c82 */ /* 0x000fe20008000000 */
[----:B------:R-:W-:Y:S01]  /*5c60*/  USHF.R.S32.HI UR18, URZ, 0x1f, UR41 ;  /* 0x0000001f3f127899 */ /* 0x000fe20008011429 */
[----:B------:R-:W-:-:S03]  /*5c70*/  ULDC.64 UR10, c[0x0][0xb90] ;  /* 0x0002e400000a7ab9 */ /* 0x000fc60000000a00 */
[----:B------:R-:W-:Y:S01]  /*5c80*/  IMAD.U32 R25, RZ, RZ, UR9 ;  /* 0x00000009ff197e24 */ /* 0x000fe2000f8e00ff */
[----:B------:R-:W-:Y:S01]  /*5c90*/  ULDC.64 UR14, c[0x0][0xc08] ;  /* 0x00030200000e7ab9 */ /* 0x000fe20000000a00 */
[----:B------:R-:W-:Y:S01]  /*5ca0*/  ULDC.64 UR16, c[0x0][0xb98] ;  /* 0x0002e60000107ab9 */ /* 0x000fe20000000a00 */
[----:B------:R-:W-:Y:S02]  /*5cb0*/  MOV R20, R0 ;  /* 0x0000000000147202 */ /* 0x000fe40000000f00 */
[----:B0-----:R-:W-:-:S03]  /*5cc0*/  MOV R21, R5 ;  /* 0x0000000500157202 */ /* 0x001fc60000000f00 */
[----:B------:R-:W-:-:S03]  /*5cd0*/  IMAD.WIDE R4, R154, 0x2, R20 ;  /* 0x000000029a047825 */ /* 0x000fc600078e0214 */
[C---:B------:R-:W-:Y:S02]  /*5ce0*/  IADD3 R9, P1, R4.reuse, 0x40, RZ ;  /* 0x0000004004097810 */ /* 0x040fe40007f3e0ff */
[C---:B------:R-:W-:Y:S02]  /*5cf0*/  IADD3 R11, P2, R4.reuse, 0x20, RZ ;  /* 0x00000020040b7810 */ /* 0x040fe40007f5e0ff */
[C---:B------:R-:W-:Y:S02]  /*5d00*/  IADD3 R33, P0, R4.reuse, 0x60, RZ ;  /* 0x0000006004217810 */ /* 0x040fe40007f1e0ff */
[----:B------:R-:W-:Y:S02]  /*5d10*/  LOP3.LUT R8, R9, 0x380, RZ, 0xc0, !PT ;  /* 0x0000038009087812 */ /* 0x000fe400078ec0ff */
[----:B------:R-:W-:Y:S02]  /*5d20*/  LOP3.LUT R10, R11, 0x380, RZ, 0xc0, !PT ;  /* 0x000003800b0a7812 */ /* 0x000fe400078ec0ff */
[----:B------:R-:W-:-:S02]  /*5d30*/  LOP3.LUT R7, R4, 0x380, RZ, 0xc0, !PT ;  /* 0x0000038004077812 */ /* 0x000fc400078ec0ff */
[----:B------:R-:W-:Y:S02]  /*5d40*/  LOP3.LUT R6, R33, 0x380, RZ, 0xc0, !PT ;  /* 0x0000038021067812 */ /* 0x000fe400078ec0ff */
        /* <DEDUP_REMOVED lines=11> */
[----:B------:R-:W-:Y:S02]  /*5e00*/  MOV R33, R8 ;  /* 0x0000000800217202 */ /* 0x000fe40000000f00 */
        /* <DEDUP_REMOVED lines=8> */
[----:B------:R-:W-:Y:S01]  /*5e90*/  F2FP.BF16.F32.PACK_AB R5, R43, R46 ;  /* 0x0000002e2b05723e */ /* 0x000fe200000010ff */
[----:B------:R-:W-:Y:S01]  /*5ea0*/  STSM.16.M88.4 [R55], R8 ;  /* 0x0000000837007844 */ /* 0x000fe20000000200 */
[----:B------:R-:W-:Y:S02]  /*5eb0*/  F2FP.BF16.F32.PACK_AB R6, R41, R44 ;  /* 0x0000002c2906723e */ /* 0x000fe400000010ff */
[----:B------:R-:W-:-:S02]  /*5ec0*/  F2FP.BF16.F32.PACK_AB R7, R39, R42 ;  /* 0x0000002a2707723e */ /* 0x000fc400000010ff */
[----:B------:R-:W-:Y:S01]  /*5ed0*/  F2FP.BF16.F32.PACK_AB R39, R119, R24 ;  /* 0x000000187727723e */ /* 0x000fe200000010ff */
[----:B------:R-:W-:Y:S01]  /*5ee0*/  IMAD.U32 R24, RZ, RZ, UR8 ;  /* 0x00000008ff187e24 */ /* 0x000fe2000f8e00ff */
[----:B------:R-:W-:Y:S01]  /*5ef0*/  PLOP3.LUT P2, PT, PT, PT, UP0, 0x80, 0x0 ;  /* 0x000000000000781c */ /* 0x000fe20003f4f008 */
[----:B------:R0:W-:Y:S04]  /*5f00*/  STSM.16.M88.4 [R34], R4 ;  /* 0x0000000422007844 */ /* 0x0001e80000000200 */
[----:B------:R2:W-:Y:S04]  /*5f10*/  STSM.16.M88.4 [R33], R12 ;  /* 0x0000000c21007844 */ /* 0x0005e80000000200 */
[----:B------:R2:W-:Y:S01]  /*5f20*/  STSM.16.M88.4 [R32], R36 ;  /* 0x0000002420007844 */ /* 0x0005e20000000200 */
[----:B------:R-:W-:Y:S06]  /*5f30*/  BAR.SYNC.DEFER_BLOCKING 0x1, 0x180 ;  /* 0x0046000000007b1d */ /* 0x000fec0000010000 */
[----:B------:R-:W3:Y:S01]  /*5f40*/  @P2 LDG.E R3, desc[UR50][R24.64] ;  /* 0x0000003218032981 */ /* 0x000ee2000c1e1900 */
[----:B-1----:R-:W-:Y:S01]  /*5f50*/  ISETP.NE.AND P1, PT, R30, 0x1, PT ;  /* 0x000000011e00780c */ /* 0x002fe20003f25270 */
[----:B0-----:R-:W-:Y:S01]  /*5f60*/  IMAD.U32 R4, RZ, RZ, UR40 ;  /* 0x00000028ff047e24 */ /* 0x001fe2000f8e00ff */
[----:B------:R-:W-:Y:S01]  /*5f70*/  UIMAD UR7, UR18, UR10, URZ ;  /* 0x0000000a120772a4 */ /* 0x000fe2000f8e023f */
[----:B------:R-:W-:Y:S01]  /*5f80*/  IMAD.U32 R10, RZ, RZ, UR40 ;  /* 0x00000028ff0a7e24 */ /* 0x000fe2000f8e00ff */
[----:B------:R-:W-:Y:S01]  /*5f90*/  USEL UR19, UR39, URZ, !UP0 ;  /* 0x0000003f27137287 */ /* 0x000fe2000c000000 */
[----:B------:R-:W-:Y:S01]  /*5fa0*/  IMAD R5, R4, 0xc0, R153 ;  /* 0x000000c004057824 */ /* 0x000fe200078e0299 */
[----:B------:R-:W-:-:S02]  /*5fb0*/  UIMAD UR12, UR41, UR11, UR7 ;  /* 0x0000000b290c72a4 */ /* 0x000fc4000f8e0207 */
[----:B------:R-:W-:Y:S02]  /*5fc0*/  UISETP.NE.U32.AND UP1, UPT, UR14, URZ, UPT ;  /* 0x0000003f0e00728c */ /* 0x000fe4000bf25070 */
[----:B------:R-:W-:Y:S01]  /*5fd0*/  MOV R4, R5 ;  /* 0x0000000500047202 */ /* 0x000fe20000000f00 */
[----:B------:R-:W-:Y:S02]  /*5fe0*/  USEL UR7, UR38, URZ, !UP0 ;  /* 0x0000003f26077287 */ /* 0x000fe4000c000000 */
[----:B------:R-:W0:Y:S01]  /*5ff0*/  @P1 LDC R26, c[0x0][0xbec] ;  /* 0x0002fb00ff1a1b82 */ /* 0x000e220000000800 */
[----:B------:R-:W-:-:S06]  /*6000*/  UISETP.NE.AND.EX UP0, UPT, UR15, URZ, UPT, UP1 ;  /* 0x0000003f0f00728c */ /* 0x000fcc000bf05310 */
[----:B------:R-:W-:Y:S01]  /*6010*/  PLOP3.LUT P3, PT, PT, PT, UP0, 0x80, 0x0 ;  /* 0x000000000000781c */ /* 0x000fe20003f6f008 */
[----:B------:R-:W1:Y:S01]  /*6020*/  @P1 LDC R8, c[0x0][0xbf0] ;  /* 0x0002fc00ff081b82 */ /* 0x000e620000000800 */
[----:B---3--:R-:W-:Y:S01]  /*6030*/  @P2 R2UR UR4, R3 ;  /* 0x00000000030422ca */ /* 0x008fe200000e0000 */
[----:B0-----:R-:W-:-:S05]  /*6040*/  @P1 IMAD.HI.U32 R3, R5, R26, RZ ;  /* 0x0000001a05031227 */ /* 0x001fca00078e00ff */
[----:B-1----:R-:W-:-:S04]  /*6050*/  @P1 SHF.R.U32.HI R4, RZ, R8, R3 ;  /* 0x00000008ff041219 */ /* 0x002fc80000011603 */
[--C-:B------:R-:W-:Y:S01]  /*6060*/  SHF.R.S32.HI R6, RZ, 0x1f, R4.reuse ;  /* 0x0000001fff067819 */ /* 0x100fe20000011404 */
[----:B------:R-:W-:Y:S02]  /*6070*/  IMAD.MOV R3, RZ, RZ, -R4 ;  /* 0x000000ffff037224 */ /* 0x000fe400078e0a04 */
[----:B------:R-:W-:Y:S02]  /*6080*/  USHF.R.S32.HI UR9, URZ, 0x1f, UR4 ;  /* 0x0000001f3f097899 */ /* 0x000fe40008011404 */
[----:B------:R-:W-:Y:S01]  /*6090*/  UMOV UR8, UR4 ;  /* 0x0000000400087c82 */ /* 0x000fe20008000000 */
[----:B------:R-:W-:Y:S01]  /*60a0*/  IMAD R3, R30, R3, R5 ;  /* 0x000000031e037224 */ /* 0x000fe200078e0205 */
[----:B------:R-:W-:-:S04]  /*60b0*/  UIMAD.WIDE.U32 UR10, UR41, UR10, UR8 ;  /* 0x0000000a290a72a5 */ /* 0x000fc8000f8e0008 */
[----:B------:R-:W-:Y:S01]  /*60c0*/  UIADD3 UR11, UR11, UR12, URZ ;  /* 0x0000000c0b0b7290 */ /* 0x000fe2000fffe03f */
[----:B------:R-:W-:Y:S01]  /*60d0*/  SHF.R.S32.HI R5, RZ, 0x1f, R3 ;  /* 0x0000001fff057819 */ /* 0x000fe20000011403 */
[----:B------:R-:W-:Y:S02]  /*60e0*/  UIMAD UR12, UR19, UR16, URZ ;  /* 0x00000010130c72a4 */ /* 0x000fe4000f8e023f */
[----:B------:R-:W-:Y:S02]  /*60f0*/  UIMAD.WIDE.U32 UR10, UR7, UR16, UR10 ;  /* 0x00000010070a72a5 */ /* 0x000fe4000f8e000a */
[----:B------:R-:W-:-:S03]  /*6100*/  UIMAD UR12, UR7, UR17, UR12 ;  /* 0x00000011070c72a4 */ /* 0x000fc6000f8e020c */
[----:B------:R-:W-:Y:S01]  /*6110*/  ULDC.64 UR16, c[0x0][0xb88] ;  /* 0x0002e20000107ab9 */ /* 0x000fe20000000a00 */
[----:B------:R-:W-:Y:S01]  /*6120*/  IADD3 R4, P0, R4, UR10, RZ ;  /* 0x0000000a04047c10 */ /* 0x000fe2000ff1e0ff */
[----:B------:R-:W-:Y:S01]  /*6130*/  @UP0 ULEA UR10, UP1, UR38, UR14, 0x2 ;  /* 0x0000000e260a0291 */ /* 0x000fe2000f82103f */
[----:B------:R-:W-:Y:S01]  /*6140*/  IMAD.U32 R7, RZ, RZ, UR12 ;  /* 0x0000000cff077e24 */ /* 0x000fe2000f8e00ff */
[----:B------:R-:W-:Y:S01]  /*6150*/  ULDC.64 UR12, c[0x0][0xb50] ;  /* 0x0002d400000c7ab9 */ /* 0x000fe20000000a00 */
[----:B------:R-:W-:Y:S01]  /*6160*/  IMAD R8, R5, UR16, RZ ;  /* 0x0000001005087c24 */ /* 0x000fe2000f8e02ff */
[----:B------:R-:W-:Y:S02]  /*6170*/  ULDC UR14, c[0x0][0xa88] ;  /* 0x0002a200000e7ab9 */ /* 0x000fe40000000800 */
[----:B------:R-:W-:Y:S01]  /*6180*/  IADD3.X R5, R6, UR11, R7, P0, !PT ;  /* 0x0000000b06057c10 */ /* 0x000fe200087fe407 */
[----:B------:R-:W-:Y:S01]  /*6190*/  @UP0 ULEA.HI.X UR11, UR38, UR15, UR39, 0x2, UP1 ;  /* 0x0000000f260b0291 */ /* 0x000fe200088f1427 */
[----:B------:R-:W-:-:S02]  /*61a0*/  IMAD R7, R3, UR17, R8 ;  /* 0x0000001103077c24 */ /* 0x000fc4000f8e0208 */
[----:B------:R-:W-:Y:S02]  /*61b0*/  IMAD.U32 R8, RZ, RZ, UR10 ;  /* 0x0000000aff087e24 */ /* 0x000fe4000f8e00ff */
[----:B------:R-:W-:-:S04]  /*61c0*/  IMAD.WIDE.U32 R4, R3, UR16, R4 ;  /* 0x0000001003047c25 */ /* 0x000fc8000f8e0004 */
[----:B------:R-:W-:Y:S01]  /*61d0*/  IMAD.U32 R3, RZ, RZ, UR14 ;  /* 0x0000000eff037e24 */ /* 0x000fe2000f8e00ff */
[----:B------:R-:W-:Y:S01]  /*61e0*/  LEA R6, P0, R4, UR12, 0x2 ;  /* 0x0000000c04067c11 */ /* 0x000fe2000f8010ff */
[----:B------:R-:W-:Y:S02]  /*61f0*/  IMAD.U32 R9, RZ, RZ, UR11 ;  /* 0x0000000bff097e24 */ /* 0x000fe4000f8e00ff */
[----:B------:R-:W-:-:S03]  /*6200*/  IMAD.IADD R5, R5, 0x1, R7 ;  /* 0x0000000105057824 */ /* 0x000fc600078e0207 */
[----:B------:R2:W5:Y:S02]  /*6210*/  @P3 LDG.E R3, desc[UR50][R8.64] ;  /* 0x0000003208033981 */ /* 0x000564000c1e1900 */
[----:B------:R-:W-:Y:S01]  /*6220*/  LEA.HI.X R4, R4, UR13, R5, 0x2, P0 ;  /* 0x0000000d04047c11 */ /* 0x000fe200080f1405 */
[----:B------:R-:W-:Y:S06]  /*6230*/  @P3 BRA `(.L_x_12952) ;  /* 0x0000000000103947 */ /* 0x000fec0003800000 */
[----:B------:R-:W-:Y:S05]  /*6240*/  @!P2 BRA `(.L_x_12952) ;  /* 0x00000000000ca947 */ /* 0x000fea0003800000 */
[----:B--2---:R-:W2:Y:S04]  /*6250*/  LDG.E R8, desc[UR50][R24.64] ;  /* 0x0000003218087981 */ /* 0x004ea8000c1e1900 */
[----:B-----5:R-:W2:Y:S02]  /*6260*/  LDG.E R3, desc[UR50][R24.64+0x4] ;  /* 0x0000043218037981 */ /* 0x020ea4000c1e1900 */
[----:B--2---:R-:W-:-:S07]  /*6270*/  IADD3 R3, -R8, R3, RZ ;  /* 0x0000000308037210 */ /* 0x004fce0007ffe1ff */
.L_x_12952:
[----:B------:R-:W-:Y:S01]  /*6280*/  IMAD R5, R17, 0x40, R16 ;  /* 0x0000004011057824 */ /* 0x000fe200078e0210 */
[----:B--2---:R-:W-:Y:S01]  /*6290*/  SHFL.IDX PT, R12, R6, RZ, 0x1c1f ;  /* 0x001c1fff060c7589 */ /* 0x004fe200000e0000 */
[----:B-----5:R-:W-:Y:S01]  /*62a0*/  IMAD R32, R3, R30, RZ ;  /* 0x0000001e03207224 */ /* 0x020fe200078e02ff */
[----:B------:R-:W-:Y:S01]  /*62b0*/  LOP3.LUT P0, RZ, R18, 0x3, RZ, 0xc0, !PT ;  /* 0x0000000312ff7812 */ /* 0x000fe2000780c0ff */
[----:B------:R-:W-:Y:S01]  /*62c0*/  IMAD.WIDE R20, R5, 0x2, R20 ;  /* 0x0000000205147825 */ /* 0x000fe200078e0214 */
[----:B------:R-:W0:Y:S01]  /*62d0*/  SHFL.IDX PT, R13, R4, RZ, 0x1c1f ;  /* 0x001c1fff040d7589 */ /* 0x000e2200000e0000 */
[----:B------:R-:W-:Y:S02]  /*62e0*/  ULDC.64 UR12, c[0x0][0xaa0] ;  /* 0x0002a800000c7ab9 */ /* 0x000fe40000000a00 */
[----:B------:R-:W-:Y:S01]  /*62f0*/  IMAD R5, R10, 0xc0, R23 ;  /* 0x000000c00a057824 */ /* 0x000fe200078e0217 */
[----:B------:R-:W-:Y:S01]  /*6300*/  SHFL.IDX PT, R14, R6, 0x1, 0x1c1f ;  /* 0x003c1f00060e7f89 */ /* 0x000fe200000e0000 */
[----:B------:R-:W-:-:S02]  /*6310*/  IADD3 R9, P3, R20, 0x1800, RZ ;  /* 0x0000180014097810 */ /* 0x000fc40007f7e0ff */
[C---:B------:R-:W-:Y:S01]  /*6320*/  VIADD R3, R5.reuse, 0x8 ;  /* 0x0000000805037836 */ /* 0x040fe20000000000 */
[----:B------:R1:W2:Y:S01]  /*6330*/  SHFL.IDX PT, R15, R4, 0x1, 0x1c1f ;  /* 0x003c1f00040f7f89 */ /* 0x0002a200000e0000 */
[C---:B------:R-:W-:Y:S02]  /*6340*/  IADD3 R25, P4, R20.reuse, 0x3000, RZ ;  /* 0x0000300014197810 */ /* 0x040fe40007f9e0ff */
[-C--:B------:R-:W-:Y:S02]  /*6350*/  ISETP.GE.OR P2, PT, R5, R32.reuse, P0 ;  /* 0x000000200500720c */ /* 0x080fe40000746670 */
[----:B------:R-:W-:Y:S02]  /*6360*/  LOP3.LUT R5, R20, 0x380, RZ, 0xc0, !PT ;  /* 0x0000038014057812 */ /* 0x000fe400078ec0ff */
[----:B------:R-:W-:Y:S02]  /*6370*/  LOP3.LUT R8, R9, 0x380, RZ, 0xc0, !PT ;  /* 0x0000038009087812 */ /* 0x000fe400078ec0ff */
[----:B------:R-:W-:-:S02]  /*6380*/  ISETP.GE.OR P0, PT, R3, R32, P0 ;  /* 0x000000200300720c */ /* 0x000fc40000706670 */
[----:B------:R-:W-:Y:S02]  /*6390*/  LOP3.LUT R24, R25, 0x380, RZ, 0xc0, !PT ;  /* 0x0000038019187812 */ /* 0x000fe400078ec0ff */
[----:B------:R-:W-:Y:S02]  /*63a0*/  SHF.R.U64 R5, R5, 0x3, RZ ;  /* 0x0000000305057819 */ /* 0x000fe400000012ff */
[----:B------:R-:W-:Y:S01]  /*63b0*/  SHF.R.U64 R8, R8, 0x3, RZ ;  /* 0x0000000308087819 */ /* 0x000fe200000012ff */
[----:B0-----:R0:W-:Y:S01]  /*63c0*/  @!P2 ST.E desc[UR50][R12.64], R29 ;  /* 0x0000001d0c00a985 */ /* 0x0011e2000c101932 */
[----:B------:R-:W-:Y:S02]  /*63d0*/  SHF.R.U64 R24, R24, 0x3, RZ ;  /* 0x0000000318187819 */ /* 0x000fe400000012ff */
[----:B-1----:R-:W-:Y:S01]  /*63e0*/  LOP3.LUT R4, R5, R20, RZ, 0x3c, !PT ;  /* 0x0000001405047212 */ /* 0x002fe200078e3cff */
[--C-:B------:R-:W-:Y:S01]  /*63f0*/  IMAD.MOV.U32 R5, RZ, RZ, R21.reuse ;  /* 0x000000ffff057224 */ /* 0x100fe200078e0015 */
[----:B------:R-:W-:Y:S01]  /*6400*/  LOP3.LUT R8, R8, R9, RZ, 0x3c, !PT ;  /* 0x0000000908087212 */ /* 0x000fe200078e3cff */
[--C-:B------:R-:W-:Y:S01]  /*6410*/  IMAD.X R9, RZ, RZ, R21.reuse, P3 ;  /* 0x000000ffff097224 */ /* 0x100fe200018e0615 */
[----:B------:R-:W-:Y:S01]  /*6420*/  LOP3.LUT R24, R24, R25, RZ, 0x3c, !PT ;  /* 0x0000001918187212 */ /* 0x000fe200078e3cff */
[----:B------:R-:W-:Y:S01]  /*6430*/  IMAD.X R25, RZ, RZ, R21, P4 ;  /* 0x000000ffff197224 */ /* 0x000fe200020e0615 */
[----:B--2---:R1:W-:Y:S04]  /*6440*/  @!P0 ST.E desc[UR50][R14.64], R28 ;  /* 0x0000001c0e008985 */ /* 0x0043e8000c101932 */
[----:B------:R-:W2:Y:S04]  /*6450*/  LD.E.128 R4, desc[UR50][R4.64] ;  /* 0x0000003204047980 */ /* 0x000ea8000c101d00 */
[----:B------:R-:W3:Y:S04]  /*6460*/  LD.E.128 R8, desc[UR50][R8.64] ;  /* 0x0000003208087980 */ /* 0x000ee8000c101d00 */
[----:B------:R-:W4:Y:S01]  /*6470*/  LD.E.128 R24, desc[UR50][R24.64] ;  /* 0x0000003218187980 */ /* 0x000f22000c101d00 */
[----:B------:R-:W-:-:S04]  /*6480*/  IADD3 R20, P0, R20, 0x4800, RZ ;  /* 0x0000480014147810 */ /* 0x000fc80007f1e0ff */
[----:B------:R-:W-:Y:S01]  /*6490*/  LOP3.LUT R3, R20, 0x380, RZ, 0xc0, !PT ;  /* 0x0000038014037812 */ /* 0x000fe200078ec0ff */
[----:B0-----:R-:W-:Y:S02]  /*64a0*/  IMAD.X R13, RZ, RZ, R21, P0 ;  /* 0x000000ffff0d7224 */ /* 0x001fe400000e0615 */
[----:B------:R-:W0:Y:S01]  /*64b0*/  @P1 LDC R21, c[0x0][0xbf0] ;  /* 0x0002fc00ff151b82 */ /* 0x000e220000000800 */
[----:B------:R-:W-:-:S04]  /*64c0*/  SHF.R.U64 R3, R3, 0x3, RZ ;  /* 0x0000000303037819 */ /* 0x000fc800000012ff */
[----:B------:R-:W-:-:S03]  /*64d0*/  LOP3.LUT R12, R3, R20, RZ, 0x3c, !PT ;  /* 0x00000014030c7212 */ /* 0x000fc600078e3cff */
[----:B------:R-:W0:Y:S01]  /*64e0*/  @P1 LDC R20, c[0x0][0xbec] ;  /* 0x0002fb00ff141b82 */ /* 0x000e220000000800 */
[----:B------:R-:W-:Y:S02]  /*64f0*/  UIMAD UR10, UR9, UR12, URZ ;  /* 0x0000000c090a72a4 */ /* 0x000fe4000f8e023f */
[----:B------:R-:W-:Y:S01]  /*6500*/  UIMAD.WIDE.U32 UR8, UR4, UR12, URZ ;  /* 0x0000000c040872a5 */ /* 0x000fe2000f8e003f */
[----:B------:R-:W-:Y:S01]  /*6510*/  IMAD R3, R2, 0x30, R17 ;  /* 0x0000003002037824 */ /* 0x000fe200078e0211 */
[----:B------:R-:W-:Y:S01]  /*6520*/  UIMAD UR10, UR4, UR13, UR10 ;  /* 0x0000000d040a72a4 */ /* 0x000fe2000f8e020a */
[----:B-1----:R-:W-:Y:S01]  /*6530*/  IMAD.U32 R28, RZ, RZ, UR40 ;  /* 0x00000028ff1c7e24 */ /* 0x002fe2000f8e00ff */
[----:B------:R-:W5:Y:S01]  /*6540*/  LD.E.128 R12, desc[UR50][R12.64] ;  /* 0x000000320c0c7980 */ /* 0x000f62000c101d00 */
[----:B------:R-:W-:Y:S01]  /*6550*/  ULDC.64 UR12, c[0x0][0xae8] ;  /* 0x0002ba00000c7ab9 */ /* 0x000fe20000000a00 */
[----:B------:R-:W-:Y:S01]  /*6560*/  UIADD3 UR9, UR9, UR10, URZ ;  /* 0x0000000a09097290 */ /* 0x000fe2000fffe03f */
[----:B------:R-:W-:Y:S01]  /*6570*/  IMAD R31, R28, 0xc0, R3 ;  /* 0x000000c01c1f7824 */ /* 0x000fe200078e0203 */
[----:B------:R-:W-:Y:S01]  /*6580*/  UIMAD UR4, UR18, UR12, URZ ;  /* 0x0000000c120472a4 */ /* 0x000fe2000f8e023f */
[----:B------:R-:W-:Y:S01]  /*6590*/  @!PT LDS RZ, [RZ] ;  /* 0x00000000fffff984 */ /* 0x000fe20000000800 */
[----:B------:R-:W-:Y:S01]  /*65a0*/  @!PT LDS RZ, [RZ] ;  /* 0x00000000fffff984 */ /* 0x000fe20000000800 */
[----:B------:R-:W-:Y:S01]  /*65b0*/  @!PT LDS RZ, [RZ] ;  /* 0x00000000fffff984 */ /* 0x000fe20000000800 */
[----:B------:R-:W-:Y:S01]  /*65c0*/  @!PT LDS RZ, [RZ] ;  /* 0x00000000fffff984 */ /* 0x000fe20000000800 */
[----:B------:R1:W-:Y:S06]  /*65d0*/  MEMBAR.ALL.CTA ;  /* 0x0000000000007992 */ /* 0x0003ec0000008000 */
[----:B-1----:R-:W1:Y:S01]  /*65e0*/  FENCE.VIEW.ASYNC.S ;  /* 0x00000000000073c6 */ /* 0x002e620000000000 */
[----:B------:R-:W-:Y:S01]  /*65f0*/  UIMAD.WIDE.U32 UR8, UR41, UR12, UR8 ;  /* 0x0000000c290872a5 */ /* 0x000fe2000f8e0008 */
[----:B------:R-:W-:Y:S01]  /*6600*/  VIADD R0, R0, 0x16820 ;  /* 0x0001682000007836 */ /* 0x000fe20000000000 */
[----:B------:R-:W-:Y:S01]  /*6610*/  UIMAD UR4, UR41, UR13, UR4 ;  /* 0x0000000d290472a4 */ /* 0x000fe2000f8e0204 */
[----:B------:R-:W-:Y:S01]  /*6620*/  MOV R3, R31 ;  /* 0x0000001f00037202 */ /* 0x000fe20000000f00 */
[----:B------:R-:W-:-:S02]  /*6630*/  ULDC.64 UR10, c[0x0][0xaf0] ;  /* 0x0002bc00000a7ab9 */ /* 0x000fc40000000a00 */
[----:B------:R-:W-:Y:S01]  /*6640*/  UIADD3 UR9, UR9, UR4, URZ ;  /* 0x0000000409097290 */ /* 0x000fe2000fffe03f */
[----:B------:R-:W-:Y:S01]  /*6650*/  PRMT R0, RZ, 0x654, R0 ;  /* 0x00000654ff007816 */ /* 0x000fe20000000000 */
[----:B------:R-:W-:Y:S02]  /*6660*/  UIMAD UR4, UR19, UR10, URZ ;  /* 0x0000000a130472a4 */ /* 0x000fe4000f8e023f */
[----:B------:R-:W-:Y:S01]  /*6670*/  UIMAD.WIDE.U32 UR8, UR7, UR10, UR8 ;  /* 0x0000000a070872a5 */ /* 0x000fe2000f8e0008 */
[----:B0-----:R-:W-:Y:S01]  /*6680*/  @P1 IMAD.HI.U32 R20, R31, R20, RZ ;  /* 0x000000141f141227 */ /* 0x001fe200078e00ff */
[----:B------:R-:W-:-:S03]  /*6690*/  UIMAD UR4, UR7, UR11, UR4 ;  /* 0x0000000b070472a4 */ /* 0x000fc6000f8e0204 */
[----:B------:R-:W-:Y:S01]  /*66a0*/  ULDC.64 UR10, c[0x0][0xae0] ;  /* 0x0002b800000a7ab9 */ /* 0x000fe20000000a00 */
[----:B------:R-:W-:Y:S01]  /*66b0*/  @P1 SHF.R.U32.HI R3, RZ, R21, R20 ;  /* 0x00000015ff031219 */ /* 0x000fe20000011614 */
[----:B------:R-:W-:Y:S02]  /*66c0*/  UIADD3 UR4, UR9, UR4, URZ ;  /* 0x0000000409047290 */ /* 0x000fe4000fffe03f */
[----:B------:R-:W-:Y:S01]  /*66d0*/  IMAD.U32 R21, RZ, RZ, UR9 ;  /* 0x00000009ff157e24 */ /* 0x000fe2000f8e00ff */
[--C-:B------:R-:W-:Y:S01]  /*66e0*/  SHF.R.S32.HI R28, RZ, 0x1f, R3.reuse ;  /* 0x0000001fff1c7819 */ /* 0x100fe20000011403 */
[----:B------:R-:W-:Y:S02]  /*66f0*/  IMAD.MOV R29, RZ, RZ, -R3 ;  /* 0x000000ffff1d7224 */ /* 0x000fe400078e0a03 */
[----:B------:R-:W-:Y:S01]  /*6700*/  IMAD.U32 R20, RZ, RZ, UR8 ;  /* 0x00000008ff147e24 */ /* 0x000fe2000f8e00ff */
[----:B------:R-:W-:Y:S01]  /*6710*/  ULDC.64 UR8, c[0x0][0xad8] ;  /* 0x0002b60000087ab9 */ /* 0x000fe20000000a00 */
[----:B------:R-:W-:Y:S01]  /*6720*/  IMAD.U32 R21, RZ, RZ, UR4 ;  /* 0x00000004ff157e24 */ /* 0x000fe2000f8e00ff */
[----:B------:R-:W-:Y:S01]  /*6730*/  ULDC UR4, c[0x0][0xac8] ;  /* 0x0002b20000047ab9 */ /* 0x000fe20000000800 */
[----:B------:R-:W-:Y:S01]  /*6740*/  IMAD R28, R28, UR10, RZ ;  /* 0x0000000a1c1c7c24 */ /* 0x000fe2000f8e02ff */
[----:B-1----:R0:W-:Y:S01]  /*6750*/  SYNCS.ARRIVE.TRANS64.RED.A1T0 RZ, [R0+URZ], RZ ;  /* 0x000000ff00ff79a7 */ /* 0x0021e2000810043f */
[----:B------:R-:W-:-:S02]  /*6760*/  IMAD R29, R30, R29, R31 ;  /* 0x0000001d1e1d7224 */ /* 0x000fc400078e021f */
[C---:B------:R-:W-:Y:S02]  /*6770*/  IMAD R31, R3.reuse, UR11, R28 ;  /* 0x0000000b031f7c24 */ /* 0x040fe4000f8e021c */
[----:B------:R-:W-:Y:S01]  /*6780*/  IMAD.WIDE.U32 R20, R3, UR10, R20 ;  /* 0x0000000a03147c25 */ /* 0x000fe2000f8e0014 */
[----:B------:R-:W-:-:S03]  /*6790*/  SHF.R.S32.HI R3, RZ, 0x1f, R29 ;  /* 0x0000001fff037819 */ /* 0x000fc6000001141d */
[----:B------:R-:W-:Y:S02]  /*67a0*/  IMAD.IADD R21, R21, 0x1, R31 ;  /* 0x0000000115157824 */ /* 0x000fe400078e021f */
[----:B------:R-:W-:Y:S02]  /*67b0*/  IMAD R28, R3, UR8, RZ ;  /* 0x00000008031c7c24 */ /* 0x000fe4000f8e02ff */
[----:B------:R-:W-:-:S04]  /*67c0*/  IMAD.WIDE.U32 R20, R29, UR8, R20 ;  /* 0x000000081d147c25 */ /* 0x000fc8000f8e0014 */
[----:B------:R-:W-:Y:S01]  /*67d0*/  IMAD R3, R29, UR9, R28 ;  /* 0x000000091d037c24 */ /* 0x000fe2000f8e021c */
[----:B------:R-:W-:Y:S01]  /*67e0*/  ULDC.64 UR8, c[0x0][0xa80] ;  /* 0x0002a00000087ab9 */ /* 0x000fe20000000a00 */
[----:B------:R-:W-:Y:S01]  /*67f0*/  IMAD.U32 R28, RZ, RZ, UR40 ;  /* 0x00000028ff1c7e24 */ /* 0x000fe2000f8e00ff */
[----:B------:R-:W-:Y:S01]  /*6800*/  LEA R33, P0, R20, UR8, 0x1 ;  /* 0x0000000814217c11 */ /* 0x000fe2000f8008ff */
[----:B------:R-:W-:Y:S02]  /*6810*/  IMAD.IADD R3, R21, 0x1, R3 ;  /* 0x0000000115037824 */ /* 0x000fe400078e0203 */
[----:B------:R-:W-:Y:S02]  /*6820*/  IMAD R37, R28, 0xc0, R17 ;  /* 0x000000c01c257824 */ /* 0x000fe400078e0211 */
[----:B------:R-:W1:Y:S01]  /*6830*/  SHFL.IDX PT, R29, R33, RZ, 0x181f ;  /* 0x00181fff211d7589 */ /* 0x000e6200000e0000 */
[----:B------:R-:W-:Y:S01]  /*6840*/  LEA.HI.X R34, R20, UR9, R3, 0x1, P0 ;  /* 0x0000000914227c11 */ /* 0x000fe200080f0c03 */
[C---:B------:R-:W-:Y:S01]  /*6850*/  VIADD R20, R37.reuse, 0x60 ;  /* 0x0000006025147836 */ /* 0x040fe20000000000 */
[----:B------:R-:W-:Y:S01]  /*6860*/  ISETP.GE.AND P0, PT, R16, UR4, PT ;  /* 0x0000000410007c0c */ /* 0x000fe2000bf06270 */
[----:B------:R-:W1:Y:S01]  /*6870*/  SHFL.IDX PT, R39, R33, 0x1, 0x181f ;  /* 0x00381f0021277f89 */ /* 0x000e6200000e0000 */
[C---:B------:R-:W-:Y:S01]  /*6880*/  IADD3 R3, R37.reuse, 0x30, RZ ;  /* 0x0000003025037810 */ /* 0x040fe20007ffe0ff */
[C---:B0-----:R-:W-:Y:S01]  /*6890*/  VIADD R0, R37.reuse, 0x90 ;  /* 0x0000009025007836 */ /* 0x041fe20000000000 */
[-C--:B------:R-:W-:Y:S01]  /*68a0*/  ISETP.GE.OR P1, PT, R37, R32.reuse, P0 ;  /* 0x000000202500720c */ /* 0x080fe20000726670 */
[----:B------:R-:W0:Y:S01]  /*68b0*/  SHFL.IDX PT, R41, R33, 0x2, 0x181f ;  /* 0x00581f0021297f89 */ /* 0x000e2200000e0000 */
[----:B------:R-:W-:-:S02]  /*68c0*/  ISETP.GE.OR P2, PT, R3, R32, P0 ;  /* 0x000000200300720c */ /* 0x000fc40000746670 */
[-C--:B------:R-:W-:Y:S01]  /*68d0*/  ISETP.GE.OR P3, PT, R20, R32.reuse, P0 ;  /* 0x000000201400720c */ /* 0x080fe20000766670 */
[----:B------:R-:W0:Y:S01]  /*68e0*/  SHFL.IDX PT, R21, R34, RZ, 0x181f ;  /* 0x00181fff22157589 */ /* 0x000e2200000e0000 */
[----:B------:R-:W-:-:S03]  /*68f0*/  ISETP.GE.OR P0, PT, R0, R32, P0 ;  /* 0x000000200000720c */ /* 0x000fc60000706670 */
[----:B------:R-:W0:Y:S04]  /*6900*/  SHFL.IDX PT, R31, R34, 0x1, 0x181f ;  /* 0x00381f00221f7f89 */ /* 0x000e2800000e0000 */
[----:B------:R-:W0:Y:S01]  /*6910*/  SHFL.IDX PT, R36, R34, 0x2, 0x181f ;  /* 0x00581f0022247f89 */ /* 0x000e2200000e0000 */
[----:B-1----:R-:W-:-:S03]  /*6920*/  @!P1 LEA R20, P4, R16, R29, 0x1 ;  /* 0x0000001d10149211 */ /* 0x002fc600078808ff */
[----:B------:R-:W1:Y:S01]  /*6930*/  SHFL.IDX PT, R33, R33, 0x3, 0x181f ;  /* 0x00781f0021217f89 */ /* 0x000e6200000e0000 */
[----:B------:R-:W-:-:S03]  /*6940*/  @!P2 LEA R28, P5, R16, R39, 0x1 ;  /* 0x00000027101ca211 */ /* 0x000fc600078a08ff */
[----:B------:R-:W1:Y:S01]  /*6950*/  SHFL.IDX PT, R34, R34, 0x3, 0x181f ;  /* 0x00781f0022227f89 */ /* 0x000e6200000e0000 */
[C---:B0-----:R-:W-:Y:S02]  /*6960*/  @!P3 LEA R30, P6, R16.reuse, R41, 0x1 ;  /* 0x00000029101eb211 */ /* 0x041fe400078c08ff */
[C-C-:B------:R-:W-:Y:S02]  /*6970*/  @!P1 LEA.HI.X R21, R16.reuse, R21, R155.reuse, 0x1, P4 ;  /* 0x0000001510159211 */ /* 0x140fe400020f0c9b */
[C-C-:B------:R-:W-:Y:S02]  /*6980*/  @!P2 LEA.HI.X R29, R16.reuse, R31, R155.reuse, 0x1, P5 ;  /* 0x0000001f101da211 */ /* 0x140fe400028f0c9b */
[----:B------:R-:W-:Y:S01]  /*6990*/  @!P3 LEA.HI.X R31, R16, R36, R155, 0x1, P6 ;  /* 0x00000024101fb211 */ /* 0x000fe200030f0c9b */
[----:B--2---:R0:W-:Y:S04]  /*69a0*/  @!P1 ST.E.128 desc[UR50][R20.64], R4 ;  /* 0x0000000414009985 */ /* 0x0041e8000c101d32 */
[----:B---3--:R0:W-:Y:S04]  /*69b0*/  @!P2 ST.E.128 desc[UR50][R28.64], R8 ;  /* 0x000000081c00a985 */ /* 0x0081e8000c101d32 */
[----:B----4-:R0:W-:Y:S01]  /*69c0*/  @!P3 ST.E.128 desc[UR50][R30.64], R24 ;  /* 0x000000181e00b985 */ /* 0x0101e2000c101d32 */
[----:B-1----:R-:W-:Y:S05]  /*69d0*/  @P0 BRA `(.L_x_12953) ;  /* 0x0000000800780947 */ /* 0x002fea0003800000 */
[----:B0-----:R-:W-:-:S04]  /*69e0*/  LEA R4, P0, R16, R33, 0x1 ;  /* 0x0000002110047211 */ /* 0x001fc800078008ff */
[----:B------:R-:W-:-:S05]  /*69f0*/  LEA.HI.X R5, R16, R34, R155, 0x1, P0 ;  /* 0x0000002210057211 */ /* 0x000fca00000f0c9b */
[----:B-----5:R2:W-:Y:S01]  /*6a00*/  ST.E.128 desc[UR50][R4.64], R12 ;  /* 0x0000000c04007985 */ /* 0x0205e2000c101d32 */
[----:B------:R-:W-:Y:S05]  /*6a10*/  BRA `(.L_x_12953) ;  /* 0x0000000800687947 */ /* 0x000fea0003800000 */
.L_x_12951:
        /* <DEDUP_REMOVED lines=11> */
[----:B------:R-:W-:-:S03]  /*6ad0*/  UISETP.NE.U32.AND UP1, UPT, UR8, URZ, UPT ;  /* 0x0000003f0800728c */ /* 0x000fc6000bf25070 */
[----:B------:R-:W2:Y:S01]  /*6ae0*/  @P2 LDG.E R3, desc[UR50][R4.64] ;  /* 0x0000003204032981 */ /* 0x000ea2000c1e1900 */
[----:B------:R-:W-:Y:S01]  /*6af0*/  UISETP.NE.AND.EX UP1, UPT, UR9, URZ, UPT, UP1 ;  /* 0x0000003f0900728c */ /* 0x000fe2000bf25310 */
[----:B------:R-:W-:-:S05]  /*6b00*/  IMAD.U32 R0, RZ, RZ, UR4 ;  /* 0x00000004ff007e24 */ /* 0x000fca000f8e00ff */
[----:B------:R-:W-:-:S05]  /*6b10*/  PLOP3.LUT P3, PT, PT, PT, UP1, 0x80, 0x0 ;  /* 0x000000000000781c */ /* 0x000fca0003f6f018 */
[----:B------:R-:W-:-:S04]  /*6b20*/  @UP1 ULEA UR8, UP2, UR38, UR8, 0x2 ;  /* 0x0000000826081291 */ /* 0x000fc8000f84103f */
[----:B------:R-:W-:Y:S02]  /*6b30*/  @UP1 ULEA.HI.X UR9, UR38, UR9, UR39, 0x2, UP2 ;  /* 0x0000000926091291 */ /* 0x000fe400090f1427 */
[----:B------:R-:W-:-:S04]  /*6b40*/  IMAD.U32 R6, RZ, RZ, UR8 ;  /* 0x00000008ff067e24 */ /* 0x000fc8000f8e00ff */
[----:B------:R-:W-:-:S05]  /*6b50*/  MOV R7, UR9 ;  /* 0x0000000900077c02 */ /* 0x000fca0008000f00 */
        /* <DEDUP_REMOVED lines=13> */
.L_x_12954:
[----:B------:R-:W-:Y:S01]  /*6c30*/  USEL UR38, UR38, URZ, !UP0 ;  /* 0x0000003f26267287 */ /* 0x000fe2000c000000 */
[----:B------:R-:W-:Y:S01]  /*6c40*/  BSSY B1, `(.L_x_12955) ;  /* 0x000002d000017945 */ /* 0x000fe20003800000 */
[----:B------:R-:W-:-:S03]  /*6c50*/  USEL UR39, UR39, URZ, !UP0 ;  /* 0x0000003f27277287 */ /* 0x000fc6000c000000 */
[----:B------:R-:W-:Y:S09]  /*6c60*/  @P1 BRA `(.L_x_12956) ;  /* 0x0000000000a81947 */ /* 0x000ff20003800000 */
[----:B------:R-:W0:Y:S01]  /*6c70*/  S2R R4, SR_TID.X ;  /* 0x0000000000047919 */ /* 0x000e220000002100 */
[----:B------:R-:W1:Y:S01]  /*6c80*/  LDC R6, c[0x0][0xbe8] ;  /* 0x0002fa00ff067b82 */ /* 0x000e620000000800 */
        /* <DEDUP_REMOVED lines=37> */
[----:B------:R-:W-:Y:S02]  /*6ee0*/  LEA.HI.X R7, R4, UR9, R3, 0x2, P1 ;  /* 0x0000000904077c11 */ /* 0x000fe400088f1403 */
[----:B------:R-:W-:-:S05]  /*6ef0*/  MOV R3, 0xff800000 ;  /* 0xff80000000037802 */ /* 0x000fca0000000f00 */
[----:B------:R0:W-:Y:S02]  /*6f00*/  STG.E desc[UR50][R6.64], R3 ;  /* 0x0000000306007986 */ /* 0x0001e4000c101932 */
.L_x_12956:
[----:B------:R-:W-:Y:S05]  /*6f10*/  BSYNC B1 ;  /* 0x0000000000017941 */ /* 0x000fea0003800000 */
.L_x_12955:
[----:B------:R-:W1:Y:S01]  /*6f20*/  @P0 LDC R5, c[0x0][0xbf0] ;  /* 0x0002fc00ff050b82 */ /* 0x000e620000000800 */
[----:B------:R-:W-:Y:S01]  /*6f30*/  ULDC.64 UR12, c[0x0][0xaa0] ;  /* 0x0002a800000c7ab9 */ /* 0x000fe20000000a00 */
[----:B0-----:R-:W-:Y:S01]  /*6f40*/  IMAD.U32 R6, RZ, RZ, UR40 ;  /* 0x00000028ff067e24 */ /* 0x001fe2000f8e00ff */
[----:B------:R-:W-:Y:S01]  /*6f50*/  UIMAD UR7, UR10, UR12, URZ ;  /* 0x0000000c0a0772a4 */ /* 0x000fe2000f8e023f */
[----:B------:R-:W-:Y:S01]  /*6f60*/  IMAD R3, R2, 0x30, R17 ;  /* 0x0000003002037824 */ /* 0x000fe200078e0211 */
[----:B------:R-:W-:Y:S01]  /*6f70*/  UIMAD.WIDE.U32 UR8, UR4, UR12, URZ ;  /* 0x0000000c040872a5 */ /* 0x000fe2000f8e003f */
[----:B-----5:R-:W-:Y:S01]  /*6f80*/  IMAD R25, R0, R11, RZ ;  /* 0x0000000b00197224 */ /* 0x020fe200078e02ff */
[----:B------:R-:W-:Y:S01]  /*6f90*/  UIMAD UR7, UR4, UR13, UR7 ;  /* 0x0000000d040772a4 */ /* 0x000fe2000f8e0207 */
[----:B------:R-:W-:Y:S02]  /*6fa0*/  IMAD R6, R6, 0xc0, R3 ;  /* 0x000000c006067824 */ /* 0x000fe400078e0203 */
        /* <DEDUP_REMOVED lines=21> */
[----:B------:R-:W-:Y:S01]  /*7100*/  SHF.R.S32.HI R6, RZ, 0x1f, R7 ;  /* 0x0000001fff067819 */ /* 0x000fe20000011407 */
[----:B------:R-:W-:Y:S01]  /*7110*/  IMAD.U32 R5, RZ, RZ, UR4 ;  /* 0x00000004ff057e24 */ /* 0x000fe2000f8e00ff */
[----:B------:R-:W-:Y:S01]  /*7120*/  ULDC.64 UR8, c[0x0][0xad8] ;  /* 0x0002b60000087ab9 */ /* 0x000fe20000000a00 */
[C---:B------:R-:W-:Y:S01]  /*7130*/  IMAD R9, R3.reuse, UR11, R8 ;  /* 0x0000000b03097c24 */ /* 0x040fe2000f8e0208 */
[----:B------:R-:W-:Y:S01]  /*7140*/  MOV R8, UR40 ;  /* 0x0000002800087c02 */ /* 0x000fe20008000f00 */
[----:B------:R-:W-:Y:S01]  /*7150*/  IMAD.WIDE.U32 R4, R3, UR10, R4 ;  /* 0x0000000a03047c25 */ /* 0x000fe2000f8e0004 */
[----:B------:R-:W-:-:S03]  /*7160*/  ULDC UR4, c[0x0][0xac8] ;  /* 0x0002b20000047ab9 */ /* 0x000fc60000000800 */
[----:B------:R-:W-:Y:S02]  /*7170*/  IMAD R6, R6, UR8, RZ ;  /* 0x0000000806067c24 */ /* 0x000fe4000f8e02ff */
[----:B------:R-:W-:Y:S02]  /*7180*/  IMAD.IADD R5, R5, 0x1, R9 ;  /* 0x0000000105057824 */ /* 0x000fe400078e0209 */
[C---:B------:R-:W-:Y:S02]  /*7190*/  IMAD R3, R7.reuse, UR9, R6 ;  /* 0x0000000907037c24 */ /* 0x040fe4000f8e0206 */
[----:B------:R-:W-:Y:S01]  /*71a0*/  IMAD.WIDE.U32 R4, R7, UR8, R4 ;  /* 0x0000000807047c25 */ /* 0x000fe2000f8e0004 */
[----:B------:R-:W-:-:S03]  /*71b0*/  ULDC.64 UR8, c[0x0][0xa80] ;  /* 0x0002a00000087ab9 */ /* 0x000fc60000000a00 */
[----:B------:R-:W-:Y:S01]  /*71c0*/  IMAD.IADD R3, R5, 0x1, R3 ;  /* 0x0000000105037824 */ /* 0x000fe200078e0203 */
[----:B------:R-:W-:Y:S01]  /*71d0*/  LEA R5, P0, R4, UR8, 0x1 ;  /* 0x0000000804057c11 */ /* 0x000fe2000f8008ff */
[----:B------:R-:W-:-:S03]  /*71e0*/  IMAD R6, R8, 0xc0, R17 ;  /* 0x000000c008067824 */ /* 0x000fc600078e0211 */
[----:B------:R-:W-:Y:S01]  /*71f0*/  LEA.HI.X R10, R4, UR9, R3, 0x1, P0 ;  /* 0x00000009040a7c11 */ /* 0x000fe200080f0c03 */
[----:B------:R-:W0:Y:S01]  /*7200*/  SHFL.IDX PT, R9, R5, RZ, 0x181f ;  /* 0x00181fff05097589 */ /* 0x000e2200000e0000 */
[----:B------:R-:W-:Y:S01]  /*7210*/  ISETP.GE.AND P0, PT, R16, UR4, PT ;  /* 0x0000000410007c0c */ /* 0x000fe2000bf06270 */
[C---:B------:R-:W-:Y:S02]  /*7220*/  VIADD R0, R6.reuse, 0x30 ;  /* 0x0000003006007836 */ /* 0x040fe40000000000 */
[----:B------:R-:W1:Y:S01]  /*7230*/  SHFL.IDX PT, R13, R5, 0x1, 0x181f ;  /* 0x00381f00050d7f89 */ /* 0x000e6200000e0000 */
[C---:B------:R-:W-:Y:S01]  /*7240*/  VIADD R3, R6.reuse, 0x60 ;  /* 0x0000006006037836 */ /* 0x040fe20000000000 */
[CC--:B------:R-:W-:Y:S01]  /*7250*/  ISETP.GE.OR P3, PT, R6.reuse, R25.reuse, P0 ;  /* 0x000000190600720c */ /* 0x0c0fe20000766670 */
[----:B------:R-:W-:Y:S01]  /*7260*/  VIADD R4, R6, 0x90 ;  /* 0x0000009006047836 */ /* 0x000fe20000000000 */
[----:B------:R-:W2:Y:S01]  /*7270*/  SHFL.IDX PT, R15, R5, 0x2, 0x181f ;  /* 0x00581f00050f7f89 */ /* 0x000ea200000e0000 */
[----:B------:R-:W-:-:S02]  /*7280*/  ISETP.GE.OR P2, PT, R0, R25, P0 ;  /* 0x000000190000720c */ /* 0x000fc40000746670 */
[-C--:B------:R-:W-:Y:S01]  /*7290*/  ISETP.GE.OR P1, PT, R3, R25.reuse, P0 ;  /* 0x000000190300720c */ /* 0x080fe20000726670 */
[----:B------:R-:W3:Y:S01]  /*72a0*/  SHFL.IDX PT, R7, R10, RZ, 0x181f ;  /* 0x00181fff0a077589 */ /* 0x000ee200000e0000 */
[----:B------:R-:W-:-:S03]  /*72b0*/  ISETP.GE.OR P0, PT, R4, R25, P0 ;  /* 0x000000190400720c */ /* 0x000fc60000706670 */
[----:B------:R3:W4:Y:S04]  /*72c0*/  SHFL.IDX PT, R21, R5, 0x3, 0x181f ;  /* 0x00781f0005157f89 */ /* 0x00072800000e0000 */
[----:B------:R-:W4:Y:S04]  /*72d0*/  SHFL.IDX PT, R11, R10, 0x1, 0x181f ;  /* 0x00381f000a0b7f89 */ /* 0x000f2800000e0000 */
[----:B------:R-:W4:Y:S01]  /*72e0*/  SHFL.IDX PT, R12, R10, 0x2, 0x181f ;  /* 0x00581f000a0c7f89 */ /* 0x000f2200000e0000 */
[----:B0-----:R-:W-:-:S03]  /*72f0*/  @!P3 LEA R4, P6, R16, R9, 0x1 ;  /* 0x000000091004b211 */ /* 0x001fc600078c08ff */
[----:B------:R4:W0:Y:S01]  /*7300*/  SHFL.IDX PT, R14, R10, 0x3, 0x181f ;  /* 0x00781f000a0e7f89 */ /* 0x00082200000e0000 */
[C---:B-1----:R-:W-:Y:S02]  /*7310*/  @!P2 LEA R6, P5, R16.reuse, R13, 0x1 ;  /* 0x0000000d1006a211 */ /* 0x042fe400078a08ff */
[C---:B--2---:R-:W-:Y:S02]  /*7320*/  @!P1 LEA R8, P4, R16.reuse, R15, 0x1 ;  /* 0x0000000f10089211 */ /* 0x044fe400078808ff */
[C---:B---3--:R-:W-:Y:S02]  /*7330*/  @!P3 LEA.HI.X R5, R16.reuse, R7, R155, 0x1, P6 ;  /* 0x000000071005b211 */ /* 0x048fe400030f0c9b */
[----:B----4-:R-:W-:-:S03]  /*7340*/  @!P0 LEA R10, P6, R16, R21, 0x1 ;  /* 0x00000015100a8211 */ /* 0x010fc600078c08ff */
[----:B------:R1:W-:Y:S01]  /*7350*/  @!P3 ST.E.128 desc[UR50][R4.64], RZ ;  /* 0x000000ff0400b985 */ /* 0x0003e2000c101d32 */
[C-C-:B------:R-:W-:Y:S02]  /*7360*/  @!P2 LEA.HI.X R7, R16.reuse, R11, R155.reuse, 0x1, P5 ;  /* 0x0000000b1007a211 */ /* 0x140fe400028f0c9b */
[----:B------:R-:W-:-:S03]  /*7370*/  @!P1 LEA.HI.X R9, R16, R12, R155, 0x1, P4 ;  /* 0x0000000c10099211 */ /* 0x000fc600020f0c9b */
[----:B------:R1:W-:Y:S01]  /*7380*/  @!P2 ST.E.128 desc[UR50][R6.64], RZ ;  /* 0x000000ff0600a985 */ /* 0x0003e2000c101d32 */
[----:B0-----:R-:W-:-:S03]  /*7390*/  @!P0 LEA.HI.X R11, R16, R14, R155, 0x1, P6 ;  /* 0x0000000e100b8211 */ /* 0x001fc600030f0c9b */
[----:B------:R1:W-:Y:S04]  /*73a0*/  @!P1 ST.E.128 desc[UR50][R8.64], RZ ;  /* 0x000000ff08009985 */ /* 0x0003e8000c101d32 */
[----:B------:R1:W-:Y:S02]  /*73b0*/  @!P0 ST.E.128 desc[UR50][R10.64], RZ ;  /* 0x000000ff0a008985 */ /* 0x0003e4000c101d32 */
.L_x_12953:
[----:B------:R-:W-:Y:S05]  /*73c0*/  BSYNC B0 ;  /* 0x0000000000007941 */ /* 0x000fea0003800000 */
.L_x_12950:
[----:B------:R-:W-:Y:S02]  /*73d0*/  ULDC UR4, c[0x0][0xc3c] ;  /* 0x00030f0000047ab9 */ /* 0x000fe40000000800 */
[----:B------:R-:W-:-:S13]  /*73e0*/  ISETP.GE.AND P0, PT, R35, UR4, PT ;  /* 0x0000000423007c0c */ /* 0x000fda000bf06270 */
[----:B------:R-:W-:Y:S05]  /*73f0*/  @!P0 BRA `(.L_x_12957) ;  /* 0xffffff98004c8947 */ /* 0x000fea000383ffff */
[----:B------:R-:W-:Y:S05]  /*7400*/  EXIT ;  /* 0x000000000000794d */ /* 0x000fea0003800000 */
.L_x_12922:
[----:B------:R-:W-:-:S08]  /*7410*/  NOP ;  /* 0x0000000000007918 */ /* 0x000fd00000000000 */
[----:B------:R-:W0:-:S00]  /*7420*/  USETMAXREG.DEALLOC.CTAPOOL 0x20 ;  /* 0x00000020000079c8 */ /* 0x000e0000080e0500 */
[----:B0-----:R-:W2:Y:S01]  /*7430*/  LDL.LU R2, [R1+0x8] ;  /* 0x0000080001027983 */ /* 0x001ea20000300800 */
[----:B------:R-:W-:-:S06]  /*7440*/  LOP3.LUT R0, R0, 0x3, RZ, 0xc0, !PT ;  /* 0x0000000300007812 */ /* 0x000fcc00078ec0ff */
[----:B------:R-:W0:Y:S02]  /*7450*/  SHFL.IDX PT, R0, R0, RZ, 0x1f ;  /* 0x00001fff00007589 */ /* 0x000e2400000e0000 */
[----:B0-----:R-:W-:Y:S01]  /*7460*/  ISETP.NE.AND P0, PT, R0, RZ, PT ;  /* 0x000000ff0000720c */ /* 0x001fe20003f05270 */
[----:B------:R-:W-:Y:S01]  /*7470*/  IMAD.MOV.U32 R0, RZ, RZ, RZ ;  /* 0x000000ffff007224 */ /* 0x000fe200078e00ff */
[----:B--2---:R-:W-:-:S11]  /*7480*/  LOP3.LUT R2, R2, 0xffffffef, RZ, 0xc0, !PT ;  /* 0xffffffef02027812 */ /* 0x004fd600078ec0ff */
[----:B------:R-:W-:-:S05]  /*7490*/  @P0 LOP3.LUT R2, R2, 0x10, RZ, 0xfc, !PT ;  /* 0x0000001002020812 */ /* 0x000fca00078efcff */
[----:B------:R0:W-:Y:S01]  /*74a0*/  STL [R1+0x8], R2 ;  /* 0x0000080201007387 */ /* 0x0001e20000100800 */
[----:B------:R-:W-:Y:S05]  /*74b0*/  @!P0 BRA `(.L_x_12958) ;  /* 0x00000000001c8947 */ /* 0x000fea0003800000 */
[----:B-1----:R-:W1:Y:S08]  /*74c0*/  S2UR UR5, SR_CgaCtaId ;  /* 0x00000000000579c3 */ /* 0x002e700000008800 */
[----:B------:R-:W-:Y:S06]  /*74d0*/  BAR.SYNC.DEFER_BLOCKING 0x5, 0x200 ;  /* 0x0148000000007b1d */ /* 0x000fec0000010000 */
[----:B------:R-:W-:-:S02]  /*74e0*/  UMOV UR4, 0x400 ;  /* 0x0000040000047882 */ /* 0x000fc40000000000 */
[----:B-1----:R-:W-:-:S09]  /*74f0*/  ULEA UR4, UR5, UR4, 0x18 ;  /* 0x0000000405047291 */ /* 0x002fd2000f8ec03f */
[----:B------:R-:W1:Y:S01]  /*7500*/  LDS.128 R16, [UR4+0x168d0] ;  /* 0x0168d004ff107984 */ /* 0x000e620008000c00 */
[----:B------:R-:W-:Y:S06]  /*7510*/  BAR.ARV 0x4, 0x200 ;  /* 0x0108000000007b1d */ /* 0x000fec0000002000 */
[----:B------:R-:W-:Y:S05]  /*7520*/  BRA `(.L_x_12959) ;  /* 0x0000000800007947 */ /* 0x000fea0003800000 */
.L_x_12958:
[----:B0-----:R-:W0:Y:S01]  /*7530*/  S2R R2, SR_TID.X ;  /* 0x0000000000027919 */ /* 0x001e220000002100 */
        /* <DEDUP_REMOVED lines=39> */
.L_x_12964:
        /* <DEDUP_REMOVED lines=12> */
.L_x_12963:
[----:B------:R-:W-:Y:S05]  /*7870*/  BSYNC B0 ;  /* 0x0000000000007941 */ /* 0x000fea0003800000 */
.L_x_12962:
        /* <DEDUP_REMOVED lines=21> */
.L_x_12960:
        /* <DEDUP_REMOVED lines=10> */
[----:B0-----:R-:W-:-:S06]  /*7a70*/  IADD3 R2, R8, 0xffffffe, RZ ;  /* 0x0ffffffe08027810 */ /* 0x001fcc0007ffe0ff */
[----:B------:R0:W1:Y:S01]  /*7a80*/  F2I.FTZ.U32.TRUNC.NTZ R3, R2 ;  /* 0x0000000200037305 */ /* 0x000062000021f000 */
[----:B------:R-:W-:Y:S05]  /*7a90*/  @!P0 BRA `(.L_x_12965) ;  /* 0x0000000000088947 */ /* 0x000fea0003800000 */
[----:B------:R-:W-:-:S06]  /*7aa0*/  VIADD R16, R19, 0xffffffff ;  /* 0xffffffff13107836 */ /* 0x000fcc0000000000 */
[----:B------:R2:W3:Y:S02]  /*7ab0*/  SHFL.IDX PT, R16, R7, R16, 0x1f ;  /* 0x00001f1007107589 */ /* 0x0004e400000e0000 */
.L_x_12965:
        /* <DEDUP_REMOVED lines=28> */
.L_x_12961:
[----:B------:R-:W-:Y:S01]  /*7c80*/  ULDC UR4, c[0x0][0xc3c] ;  /* 0x00030f0000047ab9 */ /* 0x000fe20000000800 */
[----:B------:R-:W-:Y:S01]  /*7c90*/  IMAD.MOV.U32 R17, RZ, RZ, RZ ;  /* 0x000000ffff117224 */ /* 0x000fe200078e00ff */
[----:B------:R-:W-:Y:S01]  /*7ca0*/  MOV R18, RZ ;  /* 0x000000ff00127202 */ /* 0x000fe20000000f00 */
[----:B------:R-:W-:Y:S02]  /*7cb0*/  IMAD.U32 R16, RZ, RZ, UR6 ;  /* 0x00000006ff107e24 */ /* 0x000fe4000f8e00ff */
[----:B------:R-:W-:-:S07]  /*7cc0*/  IMAD.U32 R19, RZ, RZ, UR4 ;  /* 0x00000004ff137e24 */ /* 0x000fce000f8e00ff */
.L_x_12966:
[----:B------:R-:W-:-:S13]  /*7cd0*/  ISETP.NE.AND P0, PT, R5, RZ, PT ;  /* 0x000000ff0500720c */ /* 0x000fda0003f05270 */
[----:B------:R-:W0:Y:S01]  /*7ce0*/  @!P0 S2R R3, SR_CgaCtaId ;  /* 0x0000000000038919 */ /* 0x000e220000008800 */
[----:B------:R-:W-:-:S04]  /*7cf0*/  @!P0 MOV R0, 0x400 ;  /* 0x0000040000008802 */ /* 0x000fc80000000f00 */
[----:B0-----:R-:W-:-:S05]  /*7d00*/  @!P0 LEA R0, R3, R0, 0x18 ;  /* 0x0000000003008211 */ /* 0x001fca00078ec0ff */
[----:B------:R0:W-:Y:S01]  /*7d10*/  @!P0 STS.128 [R0+0x168d0], R16 ;  /* 0x0168d01000008388 */ /* 0x0001e20000000c00 */
[----:B------:R-:W-:Y:S06]  /*7d20*/  BAR.ARV 0x5, 0x200 ;  /* 0x0148000000007b1d */ /* 0x000fec0000002000 */
.L_x_12959:
        /* <DEDUP_REMOVED lines=16> */
[----:B------:R-:W-:Y:S01]  /*7e30*/  IMAD.U32 R22, RZ, RZ, UR4 ;  /* 0x00000004ff167e24 */ /* 0x000fe2000f8e00ff */
[C---:B-1----:R-:W-:Y:S01]  /*7e40*/  LOP3.LUT R4, R3.reuse, 0x7f, RZ, 0xc0, !PT ;  /* 0x0000007f03047812 */ /* 0x042fe200078ec0ff */
[C---:B------:R-:W-:Y:S02]  /*7e50*/  IMAD.SHL.U32 R28, R3.reuse, 0x8, RZ ;  /* 0x00000008031c7824 */ /* 0x040fe400078e00ff */
[----:B0-----:R-:W-:Y:S01]  /*7e60*/  IMAD.SHL.U32 R2, R3, 0x10, RZ ;  /* 0x0000001003027824 */ /* 0x001fe200078e00ff */
[----:B------:R-:W-:Y:S02]  /*7e70*/  SHF.R.U32.HI R4, RZ, 0x3, R4 ;  /* 0x00000003ff047819 */ /* 0x000fe40000011604 */
[----:B------:R-:W-:Y:S02]  /*7e80*/  LOP3.LUT R0, R28, 0x1f8, RZ, 0xc0, !PT ;  /* 0x000001f81c007812 */ /* 0x000fe400078ec0ff */
[----:B------:R-:W-:Y:S02]  /*7e90*/  LOP3.LUT R2, R2, 0x70, RZ, 0xc0, !PT ;  /* 0x0000007002027812 */ /* 0x000fe400078ec0ff */
[----:B------:R-:W-:-:S02]  /*7ea0*/  LOP3.LUT R3, R0, 0x38, R3, 0x78, !PT ;  /* 0x0000003800037812 */ /* 0x000fc400078e7803 */
[----:B------:R-:W-:Y:S02]  /*7eb0*/  LOP3.LUT R2, R4, R2, RZ, 0xfc, !PT ;  /* 0x0000000204027212 */ /* 0x000fe400078efcff */
[----:B------:R-:W-:Y:S02]  /*7ec0*/  LOP3.LUT R0, R3, 0x200, R28, 0xf8, !PT ;  /* 0x0000020003007812 */ /* 0x000fe400078ef81c */
[----:B------:R-:W-:-:S03]  /*7ed0*/  LOP3.LUT R28, R28, 0x38, RZ, 0xc0, !PT ;  /* 0x000000381c1c7812 */ /* 0x000fc600078ec0ff */
[----:B------:R-:W-:-:S05]  /*7ee0*/  IMAD R0, R0, 0x2, R22 ;  /* 0x0000000200007824 */ /* 0x000fca00078e0216 */
[----:B------:R3:W-:Y:S02]  /*7ef0*/  STL [R1+0x1c], R0 ;  /* 0x00001c0001007387 */ /* 0x0007e40000100800 */
.L_x_13028:
[----:B0-----:R-:W0:Y:S01]  /*7f00*/  LDC.64 R2, c[0x0][0xc88] ;  /* 0x00032200ff027b82 */ /* 0x001e220000000a00 */
[----:B--23--:R-:W2:Y:S01]  /*7f10*/  LDL.LU R0, [R1+0x8] ;  /* 0x0000080001007983 */ /* 0x00cea20000300800 */
        /* <DEDUP_REMOVED lines=8> */
[----:B--2---:R-:W-:Y:S02]  /*7fa0*/  LOP3.LUT R0, R0, 0xfffffff7, RZ, 0xc0, !PT ;  /* 0xfffffff700007812 */ /* 0x004fe400078ec0ff */
[----:B-1-3--:R-:W-:-:S09]  /*7fb0*/  SHF.R.S32.HI R4, RZ, 0x1f, R29 ;  /* 0x0000001fff047819 */ /* 0x00afd2000001141d */
[C---:B------:R-:W-:Y:S01]  /*7fc0*/  @P0 LEA R2, P1, R29.reuse, UR4, 0x2 ;  /* 0x000000041d020c11 */ /* 0x040fe2000f8210ff */
[C---:B------:R-:W-:Y:S01]  /*7fd0*/  IMAD.SHL.U32 R23, R29.reuse, 0x4, RZ ;  /* 0x000000041d177824 */ /* 0x040fe200078e00ff */
[C-C-:B------:R-:W-:Y:S01]  /*7fe0*/  SHF.L.U64.HI R24, R29.reuse, 0x2, R4.reuse ;  /* 0x000000021d187819 */ /* 0x140fe20000010204 */
[----:B------:R0:W-:Y:S01]  /*7ff0*/  STL [R1+0x28], R4 ;  /* 0x0000280401007387 */ /* 0x0001e20000100800 */
[----:B------:R-:W-:Y:S01]  /*8000*/  @P0 LEA.HI.X R3, R29, UR5, R4, 0x2, P1 ;  /* 0x000000051d030c11 */ /* 0x000fe200088f1404 */
[----:B------:R-:W-:-:S04]  /*8010*/  ULDC.64 UR4, c[0x0][0xa00] ;  /* 0x0002800000047ab9 */ /* 0x000fc80000000a00 */
[----:B------:R1:W2:Y:S01]  /*8020*/  @P0 LDG.E R6, desc[UR50][R2.64] ;  /* 0x0000003202060981 */ /* 0x0002a2000c1e1900 */
[----:B------:R-:W-:-:S04]  /*8030*/  ISETP.NE.U32.AND P0, PT, RZ, UR4, PT ;  /* 0x00000004ff007c0c */ /* 0x000fc8000bf05070 */
[----:B------:R-:W-:Y:S02]  /*8040*/  ISETP.NE.AND.EX P2, PT, RZ, UR5, PT, P0 ;  /* 0x00000005ff007c0c */ /* 0x000fe4000bf45300 */
[----:B------:R-:W-:Y:S02]  /*8050*/  ISETP.NE.U32.AND P0, PT, RZ, UR6, PT ;  /* 0x00000006ff007c0c */ /* 0x000fe4000bf05070 */
[----:B-1----:R-:W-:Y:S02]  /*8060*/  IADD3 R2, P1, R23, UR4, RZ ;  /* 0x0000000417027c10 */ /* 0x002fe4000ff3e0ff */
[----:B------:R-:W-:Y:S02]  /*8070*/  ISETP.NE.AND.EX P0, PT, RZ, UR7, PT, P0 ;  /* 0x00000007ff007c0c */ /* 0x000fe4000bf05300 */
[----:B------:R-:W-:Y:S01]  /*8080*/  IADD3.X R3, R24, UR5, RZ, P1, !PT ;  /* 0x0000000518037c10 */ /* 0x000fe20008ffe4ff */
[----:B------:R-:W-:-:S04]  /*8090*/  ULDC.64 UR4, c[0x0][0x418] ;  /* 0x0001060000047ab9 */ /* 0x000fc80000000a00 */
[----:B------:R-:W-:-:S05]  /*80a0*/  @P2 LOP3.LUT R0, R0, 0x8, RZ, 0xfc, !PT ;  /* 0x0000000800002812 */ /* 0x000fca00078efcff */
[----:B------:R1:W-:Y:S01]  /*80b0*/  STL [R1+0x8], R0 ;  /* 0x0000080001007387 */ /* 0x0003e20000100800 */
[----:B0-----:R-:W-:-:S04]  /*80c0*/  @P0 IADD3 R4, P1, R23, UR6, RZ ;  /* 0x0000000617040c10 */ /* 0x001fc8000ff3e0ff */
[----:B------:R-:W-:Y:S01]  /*80d0*/  @P0 IADD3.X R5, R24, UR7, RZ, P1, !PT ;  /* 0x0000000718050c10 */ /* 0x000fe20008ffe4ff */
[----:B-1----:R-:W-:-:S04]  /*80e0*/  IMAD.MOV.U32 R0, RZ, RZ, RZ ;  /* 0x000000ffff007224 */ /* 0x002fc800078e00ff */
[----:B------:R-:W3:Y:S04]  /*80f0*/  @P0 LDG.E R4, desc[UR50][R4.64] ;  /* 0x0000003204040981 */ /* 0x000ee8000c1e1900 */
[----:B------:R-:W4:Y:S01]  /*8100*/  @P2 LDG.E R0, desc[UR50][R2.64] ;  /* 0x0000003202002981 */ /* 0x000f22000c1e1900 */
[----:B------:R-:W-:-:S03]  /*8110*/  UISETP.NE.U32.AND UP0, UPT, UR4, URZ, UPT ;  /* 0x0000003f0400728c */ /* 0x000fc6000bf05070 */
[----:B------:R-:W-:Y:S01]  /*8120*/  ULDC UR4, c[0x0][0x424] ;  /* 0x0001090000047ab9 */ /* 0x000fe20000000800 */
[----:B------:R-:W-:-:S03]  /*8130*/  UISETP.NE.AND.EX UP0, UPT, UR5, URZ, UPT, UP0 ;  /* 0x0000003f0500728c */ /* 0x000fc6000bf05300 */
[----:B------:R-:W-:Y:S01]  /*8140*/  ULDC UR5, c[0x0][0x2f0] ;  /* 0x0000bc0000057ab9 */ /* 0x000fe20000000800 */
[----:B------:R-:W-:-:S04]  /*8150*/  USEL UR4, UR4, 0x1, UP0 ;  /* 0x0000000104047887 */ /* 0x000fc80008000000 */
[----:B------:R-:W-:Y:S01]  /*8160*/  UIMAD UR4, UR4, UR5, URZ ;  /* 0x00000005040472a4 */ /* 0x000fe2000f8e023f */
[----:B----4-:R0:W-:Y:S04]  /*8170*/  STL [R1+0x20], R0 ;  /* 0x0000200001007387 */ /* 0x0101e80000100800 */
[----:B--2---:R1:W-:Y:S04]  /*8180*/  STL [R1+0x14], R6 ;  /* 0x0000140601007387 */ /* 0x0043e80000100800 */
[----:B---3--:R1:W-:Y:S01]  /*8190*/  @P0 STL [R1+0x2c], R4 ;  /* 0x00002c0401000387 */ /* 0x0083e20000100800 */
[----:B0-----:R-:W-:Y:S01]  /*81a0*/  IMAD.U32 R0, RZ, RZ, UR4 ;  /* 0x00000004ff007e24 */ /* 0x001fe2000f8e00ff */
[----:B------:R-:W-:Y:S06]  /*81b0*/  @P0 BRA `(.L_x_12968) ;  /* 0x0000000000200947 */ /* 0x000fec0003800000 */
        /* <DEDUP_REMOVED lines=8> */
.L_x_12968:
[----:B01----:R-:W-:Y:S01]  /*8240*/  MOV R4, R29 ;  /* 0x0000001d00047202 */ /* 0x003fe20000000f00 */
        /* <DEDUP_REMOVED lines=9> */
.L_x_12969:
        /* <DEDUP_REMOVED lines=9> */
.L_x_12970:
[----:B0-2--5:R-:W-:Y:S01]  /*8370*/  IMAD.IADD R2, R0, 0x1, -R6 ;  /* 0x0000000100027824 */ /* 0x025fe200078e0a06 */
[----:B------:R-:W-:Y:S03]  /*8380*/  BSSY B7, `(.L_x_12971) ;  /* 0x00003a4000077945 */ /* 0x000fe60003800000 */
[C---:B------:R-:W-:Y:S01]  /*8390*/  VIADD R0, R2.reuse, 0x7f ;  /* 0x0000007f02007836 */ /* 0x040fe20000000000 */
[----:B------:R0:W-:Y:S01]  /*83a0*/  STL [R1+0x10], R2 ;  /* 0x0000100201007387 */ /* 0x0001e20000100800 */
[----:B------:R-:W-:-:S03]  /*83b0*/  ISETP.GT.AND P0, PT, R2, RZ, PT ;  /* 0x000000ff0200720c */ /* 0x000fc60003f04270 */
[----:B------:R-:W-:-:S04]  /*83c0*/  SHF.R.S32.HI R3, RZ, 0x1f, R0 ;  /* 0x0000001fff037819 */ /* 0x000fc80000011400 */
[----:B------:R-:W-:-:S05]  /*83d0*/  LEA.HI R0, R3, R0, RZ, 0x7 ;  /* 0x0000000003007211 */ /* 0x000fca00078f38ff */
[----:B------:R0:W-:Y:S01]  /*83e0*/  STL [R1+0x34], R0 ;  /* 0x0000340001007387 */ /* 0x0001e20000100800 */
[----:B------:R-:W-:Y:S05]  /*83f0*/  @P0 BRA `(.L_x_12972) ;  /* 0x0000000000440947 */ /* 0x000fea0003800000 */
[----:B0-----:R-:W0:Y:S02]  /*8400*/  S2R R2, SR_TID.X ;  /* 0x0000000000027919 */ /* 0x001e240000002100 */
        /* <DEDUP_REMOVED lines=16> */
.L_x_12972:
        /* <DEDUP_REMOVED lines=20> */
.L_x_12975:
[----:B------:R-:W-:Y:S05]  /*8650*/  BSYNC B6 ;  /* 0x0000000000067941 */ /* 0x000fea0003800000 */
.L_x_12974:
        /* <DEDUP_REMOVED lines=20> */
.L_x_12978:
[----:B------:R0:W1:Y:S01]  /*87a0*/  LDC.64 R2, c[0x4][R26] ;  /* 0x010000001a027b82 */ /* 0x0000620000000a00 */
[----:B------:R-:W-:Y:S01]  /*87b0*/  ULDC.64 UR6, c[0x4][0x138] ;  /* 0x01004e0000067ab9 */ /* 0x000fe20000000a00 */
[----:B------:R-:W-:Y:S01]  /*87c0*/  ULDC.64 UR8, c[0x4][0x140] ;  /* 0x0100500000087ab9 */ /* 0x000fe20000000a00 */
[----:B------:R-:W-:Y:S01]  /*87d0*/  ULDC.64 UR4, c[0x4][0x18] ;  /* 0x0100060000047ab9 */ /* 0x000fe20000000a00 */
[----:B------:R-:W-:Y:S01]  /*87e0*/  MOV R4, UR6 ;  /* 0x0000000600047c02 */ /* 0x000fe20008000f00 */
[----:B------:R-:W-:Y:S01]  /*87f0*/  IMAD.U32 R5, RZ, RZ, UR7 ;  /* 0x00000007ff057e24 */ /* 0x000fe2000f8e00ff */
[----:B------:R-:W-:Y:S01]  /*8800*/  MOV R13, RZ ;  /* 0x000000ff000d7202 */ /* 0x000fe20000000f00 */
        /* <DEDUP_REMOVED lines=8> */
.L_x_12977:
[----:B------:R-:W-:Y:S05]  /*8890*/  BSYNC B6 ;  /* 0x0000000000067941 */ /* 0x000fea0003800000 */
.L_x_12976:
[----:B------:R0:W2:Y:S01]  /*88a0*/  LDL R21, [R1+0x4] ;  /* 0x0000040001157983 */ /* 0x0000a20000100800 */
[----:B------:R-:W-:Y:S01]  /*88b0*/  ULDC.64 UR4, c[0x0][0x9f8] ;  /* 0x00027e0000047ab9 */ /* 0x000fe20000000a00 */
[----:B------:R-:W1:Y:S01]  /*88c0*/  LDC R7, c[0x0][0x430] ;  /* 0x00010c00ff077b82 */ /* 0x000e620000000800 */
[----:B------:R-:W-:Y:S01]  /*88d0*/  ISETP.NE.U32.AND P0, PT, RZ, UR4, PT ;  /* 0x00000004ff007c0c */ /* 0x000fe2000bf05070 */
[----:B------:R-:W3:Y:S03]  /*88e0*/  LDL R26, [R1+0x34] ;  /* 0x00003400011a7983 */ /* 0x000ee60000100800 */
[----:B------:R-:W-:Y:S01]  /*88f0*/  ISETP.NE.AND.EX P0, PT, RZ, UR5, PT, P0 ;  /* 0x00000005ff007c0c */ /* 0x000fe2000bf05300 */
[----:B------:R-:W4:Y:S04]  /*8900*/  LDL R9, [R1+0x10] ;  /* 0x0000100001097983 */ /* 0x000f280000100800 */
[----:B------:R-:W4:Y:S01]  /*8910*/  LDL R4, [R1+0x14] ;  /* 0x0000140001047983 */ /* 0x000f220000100800 */
[----:B------:R-:W0:Y:S07]  /*8920*/  S2R R5, SR_TID.X ;  /* 0x0000000000057919 */ /* 0x000e2e0000002100 */
[----:B------:R-:W-:Y:S01]  /*8930*/  @P0 IADD3 R2, P1, R23, UR4, RZ ;  /* 0x0000000417020c10 */ /* 0x000fe2000ff3e0ff */
[----:B------:R-:W3:Y:S03]  /*8940*/  S2R R0, SR_TID.X ;  /* 0x0000000000007919 */ /* 0x000ee60000002100 */
[----:B------:R-:W-:Y:S01]  /*8950*/  @P0 IADD3.X R3, R24, UR5, RZ, P1, !PT ;  /* 0x0000000518030c10 */ /* 0x000fe20008ffe4ff */
[----:B------:R-:W4:Y:S04]  /*8960*/  LDL.LU R20, [R1+0x8] ;  /* 0x0000080001147983 */ /* 0x000f280000300800 */
[----:B--2---:R-:W2:Y:S01]  /*8970*/  @P0 LDG.E R21, desc[UR50][R2.64] ;  /* 0x0000003202150981 */ /* 0x004ea2000c1e1900 */
[----:B-1----:R-:W-:Y:S01]  /*8980*/  ISETP.NE.AND P2, PT, R7, 0x1, PT ;  /* 0x000000010700780c */ /* 0x002fe20003f45270 */
[----:B0-----:R-:W-:Y:S01]  /*8990*/  IMAD.SHL.U32 R5, R5, 0x10, RZ ;  /* 0x0000001005057824 */ /* 0x001fe200078e00ff */
[----:B---3--:R-:W-:-:S02]  /*89a0*/  LEA.HI.SX32 R26, R26, 0xffffffff, 0x19 ;  /* 0xffffffff1a1a7811 */ /* 0x008fc400078fcaff */
[----:B------:R-:W-:Y:S02]  /*89b0*/  LOP3.LUT R0, R0, 0x7f, RZ, 0xc0, !PT ;  /* 0x0000007f00007812 */ /* 0x000fe400078ec0ff */
[----:B------:R-:W-:Y:S01]  /*89c0*/  LOP3.LUT R5, R5, 0x70, RZ, 0xc0, !PT ;  /* 0x0000007005057812 */ /* 0x000fe200078ec0ff */
[----:B------:R-:W-:Y:S01]  /*89d0*/  IMAD.SHL.U32 R8, R26, 0x80, RZ ;  /* 0x000000801a087824 */ /* 0x000fe200078e00ff */
[----:B------:R-:W-:-:S04]  /*89e0*/  SHF.R.U32.HI R0, RZ, 0x3, R0 ;  /* 0x00000003ff007819 */ /* 0x000fc80000011600 */
[----:B------:R-:W-:Y:S01]  /*89f0*/  LOP3.LUT R5, R8, R0, R5, 0xfe, !PT ;  /* 0x0000000008057212 */ /* 0x000fe200078efe05 */
[----:B------:R-:W0:Y:S08]  /*8a00*/  @P2 LDC R6, c[0x0][0x434] ;  /* 0x00010d00ff062b82 */ /* 0x000e300000000800 */
[----:B------:R-:W1:Y:S01]  /*8a10*/  @P2 LDC R0, c[0x0][0x438] ;  /* 0x00010e00ff002b82 */ /* 0x000e620000000800 */
[----:B--2---:R-:W-:Y:S01]  /*8a20*/  @P0 STL [R1+0x4], R21 ;  /* 0x0000041501000387 */ /* 0x004fe20000100800 */
[C---:B----4-:R-:W-:Y:S01]  /*8a30*/  ISETP.GE.AND P0, PT, R5.reuse, R9, PT ;  /* 0x000000090500720c */ /* 0x050fe20003f06270 */
[----:B------:R-:W-:-:S04]  /*8a40*/  IMAD.IADD R5, R5, 0x1, R4 ;  /* 0x0000000105057824 */ /* 0x000fc800078e0204 */
[----:B0-----:R-:W-:-:S08]  /*8a50*/  @P2 IMAD.HI.U32 R6, R5, R6, RZ ;  /* 0x0000000605062227 */ /* 0x001fd000078e00ff */
[----:B------:R-:W0:Y:S01]  /*8a60*/  @!P0 LDC.64 R2, c[0x0][0x428] ;  /* 0x00010a00ff028b82 */ /* 0x000e220000000a00 */
[----:B------:R-:W-:Y:S01]  /*8a70*/  IMAD.MOV.U32 R4, RZ, RZ, R5 ;  /* 0x000000ffff047224 */ /* 0x000fe200078e0005 */
[----:B-1----:R-:W-:Y:S02]  /*8a80*/  @P2 SHF.R.U32.HI R4, RZ, R0, R6 ;  /* 0x00000000ff042219 */ /* 0x002fe40000011606 */
[----:B------:R-:W-:-:S03]  /*8a90*/  SHF.R.S32.HI R6, RZ, 0x1f, R21 ;  /* 0x0000001fff067819 */ /* 0x000fc60000011415 */
[--C-:B------:R-:W-:Y:S02]  /*8aa0*/  IMAD.MOV R0, RZ, RZ, -R4.reuse ;  /* 0x000000ffff007224 */ /* 0x100fe400078e0a04 */
[----:B------:R0:W-:Y:S02]  /*8ab0*/  STL [R1+0x18], R6 ;  /* 0x0000180601007387 */ /* 0x0001e40000100800 */
[----:B------:R-:W-:Y:S01]  /*8ac0*/  IMAD R0, R7, R0, R5 ;  /* 0x0000000007007224 */ /* 0x000fe200078e0205 */
[--C-:B------:R-:W-:Y:S01]  /*8ad0*/  @!P0 SHF.R.S32.HI R5, RZ, 0x1f, R4.reuse ;  /* 0x0000001fff058819 */ /* 0x100fe20000011404 */
[-C--:B0-----:R-:W-:Y:S02]  /*8ae0*/  @!P0 IMAD R6, R6, R2.reuse, RZ ;  /* 0x0000000206068224 */ /* 0x081fe400078e02ff */
[----:B------:R-:W-:-:S04]  /*8af0*/  @!P0 IMAD.WIDE.U32 R4, R21, R2, R4 ;  /* 0x0000000215048225 */ /* 0x000fc800078e0004 */
[----:B------:R-:W-:Y:S02]  /*8b00*/  @!P0 IMAD R7, R21, R3, R6 ;  /* 0x0000000315078224 */ /* 0x000fe400078e0206 */
[----:B------:R-:W0:Y:S02]  /*8b10*/  @!P0 LDC.64 R2, c[0x0][0x418] ;  /* 0x00010600ff028b82 */ /* 0x000e240000000a00 */
[----:B------:R-:W-:Y:S01]  /*8b20*/  @!P0 IMAD.IADD R7, R5, 0x1, R7 ;  /* 0x0000000105078824 */ /* 0x000fe200078e0207 */
[----:B0-----:R-:W-:Y:S01]  /*8b30*/  @!P0 LEA R6, P1, R4, R2, 0x2 ;  /* 0x0000000204068211 */ /* 0x001fe200078210ff */
[----:B------:R-:W-:-:S03]  /*8b40*/  IMAD.MOV.U32 R2, RZ, RZ, RZ ;  /* 0x000000ffff027224 */ /* 0x000fc600078e00ff */
[----:B------:R-:W-:-:S05]  /*8b50*/  @!P0 LEA.HI.X R7, R4, R3, R7, 0x2, P1 ;  /* 0x0000000304078211 */ /* 0x000fca00008f1407 */
[----:B------:R0:W5:Y:S01]  /*8b60*/  @!P0 LDG.E R2, desc[UR50][R6.64] ;  /* 0x0000003206028981 */ /* 0x000162000c1e1900 */
[----:B------:R-:W-:Y:S02]  /*8b70*/  LOP3.LUT R20, R20, 0xfffffffb, RZ, 0xc0, !PT ;  /* 0xfffffffb14147812 */ /* 0x000fe400078ec0ff */
[----:B------:R-:W-:Y:S02]  /*8b80*/  MOV R9, UR36 ;  /* 0x0000002400097c02 */ /* 0x000fe40008000f00 */
[----:B------:R-:W-:Y:S02]  /*8b90*/  @P2 LOP3.LUT R20, R20, 0x4, RZ, 0xfc, !PT ;  /* 0x0000000414142812 */ /* 0x000fe400078efcff */
[----:B------:R-:W-:Y:S02]  /*8ba0*/  ISETP.NE.AND P2, PT, R9, 0x3, PT ;  /* 0x000000030900780c */ /* 0x000fe40003f45270 */
[----:B------:R-:W-:-:S11]  /*8bb0*/  LOP3.LUT R20, R20, 0xfffffffd, RZ, 0xc0, !PT ;  /* 0xfffffffd14147812 */ /* 0x000fd600078ec0ff */
[----:B------:R-:W-:-:S05]  /*8bc0*/  @P2 LOP3.LUT R20, R20, 0x2, RZ, 0xfc, !PT ;  /* 0x0000000214142812 */ /* 0x000fca00078efcff */
[----:B------:R0:W-:Y:S01]  /*8bd0*/  STL [R1+0x8], R20 ;  /* 0x0000081401007387 */ /* 0x0001e20000100800 */
[----:B------:R-:W-:-:S03]  /*8be0*/  UMOV UR4, 0xffffffff ;  /* 0xffffffff00047882 */ /* 0x000fc60000000000 */
[----:B------:R-:W-:Y:S05]  /*8bf0*/  BRA.DIV UR4, `(.L_x_12979) ;  /* 0x0000004204507947 */ /* 0x000fea000b800000 */
.L_x_13045:
[----:B------:R-:W-:-:S05]  /*8c00*/  SHF.R.S32.HI R9, RZ, 0x1f, R18 ;  /* 0x0000001fff097819 */ /* 0x000fca0000011412 */
[----:B------:R1:W-:Y:S01]  /*8c10*/  STL [R1], R9 ;  /* 0x0000000901007387 */ /* 0x0003e20000100800 */
[----:B------:R-:W-:Y:S05]  /*8c20*/  @!P2 BRA `(.L_x_12980) ;  /* 0x000000000004a947 */ /* 0x000fea0003800000 */
[----:B------:R-:W-:Y:S01]  /*8c30*/  BPT.TRAP 0x1 ;  /* 0x000000040000795c */ /* 0x000fe20000300000 */
.L_x_12980:
[----:B0-----:R-:W-:Y:S01]  /*8c40*/  SHF.R.S32.HI R6, RZ, 0x1f, R0 ;  /* 0x0000001fff067819 */ /* 0x001fe20000011400 */
        /* <DEDUP_REMOVED lines=24> */
.L_x_13046:
[----:B------:R-:W-:Y:S05]  /*8dd0*/  BSYNC B0 ;  /* 0x0000000000007941 */ /* 0x000fea0003800000 */
.L_x_12981:
[----:B------:R-:W2:Y:S01]  /*8de0*/  LDL R12, [R1] ;  /* 0x00000000010c7983 */ /* 0x000ea20000100800 */
[----:B------:R-:W-:-:S03]  /*8df0*/  ULDC.64 UR4, c[0x0][0x300] ;  /* 0x0000c00000047ab9 */ /* 0x000fc60000000a00 */
[----:B------:R-:W3:Y:S04]  /*8e00*/  LDL R11, [R1+0x10] ;  /* 0x00001000010b7983 */ /* 0x000ee80000100800 */
[----:B-1----:R-:W4:Y:S01]  /*8e10*/  LDL.LU R9, [R1+0x8] ;  /* 0x0000080001097983 */ /* 0x002f220000300800 */
[----:B------:R-:W-:Y:S02]  /*8e20*/  IMAD R6, R6, UR4, RZ ;  /* 0x0000000406067c24 */ /* 0x000fe4000f8e02ff */
[C---:B0-----:R-:W-:Y:S01]  /*8e30*/  IMAD.WIDE.U32 R4, R0.reuse, UR4, RZ ;  /* 0x0000000400047c25 */ /* 0x041fe2000f8e00ff */
[----:B------:R-:W0:Y:S03]  /*8e40*/  S2R R10, SR_TID.X ;  /* 0x00000000000a7919 */ /* 0x000e260000002100 */
        /* <DEDUP_REMOVED lines=14> */
[----:B------:R-:W-:-:S03]  /*8f30*/  ULDC.64 UR4, c[0x0][0x2e8] ;  /* 0x0000ba0000047ab9 */ /* 0x000fc60000000a00 */
[----:B------:R-:W-:Y:S01]  /*8f40*/  IMAD.IADD R2, R5, 0x1, R0 ;  /* 0x0000000105027824 */ /* 0x000fe200078e0200 */
[----:B------:R-:W-:Y:S01]  /*8f50*/  LEA R0, P0, R4, UR4, 0x1 ;  /* 0x0000000404007c11 */ /* 0x000fe2000f8008ff */
[----:B------:R-:W-:Y:S01]  /*8f60*/  ULDC UR4, c[0x0][0x2f4] ;  /* 0x0000bd0000047ab9 */ /* 0x000fe20000000800 */
[----:B----4-:R-:W-:Y:S02]  /*8f70*/  LOP3.LUT R9, R9, 0xfffffffe, RZ, 0xc0, !PT ;  /* 0xfffffffe09097812 */ /* 0x010fe400078ec0ff */
[----:B------:R-:W-:Y:S01]  /*8f80*/  ISETP.GE.AND P2, PT, R28, UR4, PT ;  /* 0x000000041c007c0c */ /* 0x000fe2000bf46270 */
[----:B------:R-:W-:Y:S01]  /*8f90*/  UMOV UR4, 0xffffffff ;  /* 0xffffffff00047882 */ /* 0x000fe20000000000 */
[----:B------:R-:W-:Y:S02]  /*8fa0*/  LEA.HI.X R2, R4, UR5, R2, 0x1, P0 ;  /* 0x0000000504027c11 */ /* 0x000fe400080f0c02 */
[----:B---3--:R-:W-:-:S04]  /*8fb0*/  IADD3 R4, -R10, R11, -R8 ;  /* 0x0000000b0a047210 */ /* 0x008fc80007ffe908 */
[----:B------:R-:W-:-:S05]  /*8fc0*/  ISETP.GE.AND P0, PT, R4, 0x1, PT ;  /* 0x000000010400780c */ /* 0x000fca0003f06270 */
[----:B------:R-:W-:-:S05]  /*8fd0*/  @P2 LOP3.LUT R9, R9, 0x1, RZ, 0xfc, !PT ;  /* 0x0000000109092812 */ /* 0x000fca00078efcff */
[----:B------:R1:W-:Y:S01]  /*8fe0*/  STL [R1+0x8], R9 ;  /* 0x0000080901007387 */ /* 0x0003e20000100800 */
[C---:B0-----:R-:W-:Y:S01]  /*8ff0*/  IMAD.SHL.U32 R10, R12.reuse, 0x8, RZ ;  /* 0x000000080c0a7824 */ /* 0x041fe200078e00ff */
[----:B------:R-:W-:-:S04]  /*9000*/  SHF.L.U32 R11, R12, 0x3, RZ ;  /* 0x000000030c0b7819 */ /* 0x000fc800000006ff */
[----:B------:R-:W-:-:S04]  /*9010*/  LOP3.LUT R10, R10, 0x1f8, RZ, 0xc0, !PT ;  /* 0x000001f80a0a7812 */ /* 0x000fc800078ec0ff */
[----:B------:R-:W-:-:S04]  /*9020*/  LOP3.LUT R10, R10, 0x38, R12, 0x78, !PT ;  /* 0x000000380a0a7812 */ /* 0x000fc800078e780c */
[----:B------:R-:W-:-:S05]  /*9030*/  LOP3.LUT R10, R10, 0x200, R11, 0xf8, !PT ;  /* 0x000002000a0a7812 */ /* 0x000fca00078ef80b */
[----:B------:R-:W-:Y:S01]  /*9040*/  IMAD R5, R25, 0x2000, R10 ;  /* 0x0000200019057824 */ /* 0x000fe200078e020a */
[----:B-1----:R-:W-:Y:S06]  /*9050*/  BRA.DIV UR4, `(.L_x_12983) ;  /* 0x0000003e04807947 */ /* 0x002fec000b800000 */
        /* <DEDUP_REMOVED lines=71> */
[----:B--23--:R1:W-:Y:S02]  /*94d0*/  @P1 LDGSTS.E.BYPASS.LTC128B.128 [R8+0x11400], desc[UR50][R6.64], !P2 ;  /* 0x1140000006081fae */ /* 0x00c3e4000d101d72 */
.L_x_13064:
[----:B------:R-:W-:-:S13]  /*94e0*/  ISETP.GE.AND P0, PT, R4, 0x71, PT ;  /* 0x000000710400780c */ /* 0x000fda0003f06270 */
[----:B01----:R-:W-:Y:S01]  /*94f0*/  @P0 LEA R6, P1, R28, R0, 0x1 ;  /* 0x000000001c060211 */ /* 0x003fe200078208ff */
[----:B------:R-:W-:-:S04]  /*9500*/  @P0 IMAD R5, R5, 0x2, R22 ;  /* 0x0000000205050824 */ /* 0x000fc800078e0216 */
[----:B------:R-:W-:-:S05]  /*9510*/  @P0 IMAD.X R7, RZ, RZ, R2, P1 ;  /* 0x000000ffff070224 */ /* 0x000fca00008e0602 */
[----:B------:R-:W-:Y:S01]  /*9520*/  @!PT LDS RZ, [RZ] ;  /* 0x00000000fffff984 */ /* 0x000fe20000000800 */
[----:B------:R-:W-:Y:S01]  /*9530*/  @!PT LDS RZ, [RZ] ;  /* 0x00000000fffff984 */ /* 0x000fe20000000800 */
[----:B------:R-:W-:Y:S01]  /*9540*/  @!PT LDS RZ, [RZ] ;  /* 0x00000000fffff984 */ /* 0x000fe20000000800 */
[----:B------:R0:W-:Y:S01]  /*9550*/  @P0 LDGSTS.E.BYPASS.LTC128B.128 [R5+0x11c00], desc[UR50][R6.64], !P2 ;  /* 0x11c0000006050fae */ /* 0x0001e2000d101d72 */
[----:B------:R-:W-:Y:S01]  /*9560*/  PLOP3.LUT P0, PT, PT, PT, PT, 0x80, 0x0 ;  /* 0x000000000000781c */ /* 0x000fe20003f0f070 */
[----:B------:R-:W-:-:S12]  /*9570*/  NOP ;  /* 0x0000000000007918 */ /* 0x000fd80000000000 */
.L_x_12984:
        /* <DEDUP_REMOVED lines=11> */
.L_x_12985:
[----:B------:R1:W5:Y:S01]  /*9630*/  LDL R0, [R1+0x8] ;  /* 0x0000080001007983 */ /* 0x0003620000100800 */
[----:B------:R1:W-:Y:S03]  /*9640*/  SYNCS.ARRIVE.TRANS64.A1T0 RZ, [R3+URZ+0x16830], RZ ;  /* 0x016830ff03ff79a7 */ /* 0x0003e6000810003f */
[----:B0-----:R1:W5:Y:S04]  /*9650*/  LDL.LU R5, [R1+0x20] ;  /* 0x0000200001057983 */ /* 0x0013680000300800 */
[----:B------:R1:W5:Y:S02]  /*9660*/  LDL.LU R4, [R1+0x28] ;  /* 0x0000280001047983 */ /* 0x0003640000300800 */
[----:B------:R-:W-:Y:S05]  /*9670*/  WARPSYNC.ALL ;  /* 0x0000000000007948 */ /* 0x000fea0003800000 */
[----:B------:R-:W-:Y:S01]  /*9680*/  ULDC.64 UR4, c[0x0][0x298] ;  /* 0x0000a60000047ab9 */ /* 0x000fe20000000a00 */
[----:B------:R-:W-:Y:S01]  /*9690*/  VIADD R2, R22, 0x8400 ;  /* 0x0000840016027836 */ /* 0x000fe20000000000 */
[----:B------:R-:W-:Y:S01]  /*96a0*/  BSSY B6, `(.L_x_12986) ;  /* 0x000001f000067945 */ /* 0x000fe20003800000 */
[----:B------:R-:W-:Y:S03]  /*96b0*/  BAR.SYNC.DEFER_BLOCKING 0x8, 0x200 ;  /* 0x0208000000007b1d */ /* 0x000fe60000010000 */
[----:B------:R-:W-:-:S02]  /*96c0*/  LOP3.LUT P0, RZ, R2, 0x3ff, RZ, 0xc0, !PT ;  /* 0x000003ff02ff7812 */ /* 0x000fc4000780c0ff */
[----:B-----5:R-:W-:Y:S02]  /*96d0*/  LOP3.LUT P1, RZ, R0, 0x8, RZ, 0xc0, !PT ;  /* 0x0000000800ff7812 */ /* 0x020fe4000782c0ff */
[----:B------:R-:W-:Y:S01]  /*96e0*/  SHF.R.S32.HI R0, RZ, 0x1f, R5 ;  /* 0x0000001fff007819 */ /* 0x000fe20000011405 */
[----:B-1----:R-:W-:Y:S01]  /*96f0*/  IMAD.WIDE.U32 R2, R5, UR4, RZ ;  /* 0x0000000405027c25 */ /* 0x002fe2000f8e00ff */
[----:B------:R-:W-:Y:S02]  /*9700*/  SEL R29, R29, RZ, !P1 ;  /* 0x000000ff1d1d7207 */ /* 0x000fe40004800000 */
[----:B------:R-:W-:Y:S01]  /*9710*/  SEL R4, R4, RZ, !P1 ;  /* 0x000000ff04047207 */ /* 0x000fe20004800000 */
[----:B------:R-:W-:Y:S01]  /*9720*/  IMAD R0, R0, UR4, RZ ;  /* 0x0000000400007c24 */ /* 0x000fe2000f8e02ff */
[----:B------:R0:W-:Y:S03]  /*9730*/  STL.64 [R1+0x20], R2 ;  /* 0x0000200201007387 */ /* 0x0001e60000100a00 */
[----:B------:R-:W-:Y:S01]  /*9740*/  IMAD R0, R5, UR5, R0 ;  /* 0x0000000505007c24 */ /* 0x000fe2000f8e0200 */
[----:B------:R0:W-:Y:S03]  /*9750*/  STL [R1+0x30], R4 ;  /* 0x0000300401007387 */ /* 0x0001e60000100800 */
[----:B------:R-:W-:-:S05]  /*9760*/  IMAD.IADD R0, R3, 0x1, R0 ;  /* 0x0000000103007824 */ /* 0x000fca00078e0200 */
        /* <DEDUP_REMOVED lines=18> */
.L_x_12987:
[----:B------:R-:W-:Y:S05]  /*9890*/  BSYNC B6 ;  /* 0x0000000000067941 */ /* 0x000fea0003800000 */
.L_x_12986:
[----:B0-----:R-:W2:Y:S01]  /*98a0*/  LDL.LU R0, [R1+0x30] ;  /* 0x0000300001007983 */ /* 0x001ea20000300800 */
[----:B------:R-:W-:Y:S01]  /*98b0*/  ULDC.64 UR4, c[0x0][0x2d8] ;  /* 0x0000b60000047ab9 */ /* 0x000fe20000000a00 */
[----:B------:R-:W0:Y:S01]  /*98c0*/  LDC R9, c[0x0][0x448] ;  /* 0x00011200ff097b82 */ /* 0x000e220000000800 */
[----:B------:R-:W-:Y:S01]  /*98d0*/  ULDC.64 UR6, c[0x0][0x2c8] ;  /* 0x0000b20000067ab9 */ /* 0x000fe20000000a00 */
[----:B------:R-:W3:Y:S01]  /*98e0*/  LDL.LU R21, [R1+0x28] ;  /* 0x0000280001157983 */ /* 0x000ee20000300800 */
[----:B------:R-:W-:-:S03]  /*98f0*/  ULDC.64 UR8, c[0x0][0x280] ;  /* 0x0000a00000087ab9 */ /* 0x000fc60000000a00 */
[----:B------:R-:W3:Y:S04]  /*9900*/  LDL.LU.64 R2, [R1+0x20] ;  /* 0x0000200001027983 */ /* 0x000ee80000300a00 */
[----:B------:R-:W4:Y:S04]  /*9910*/  LDL R20, [R1] ;  /* 0x0000000001147983 */ /* 0x000f280000100800 */
[----:B------:R1:W5:Y:S01]  /*9920*/  LDL R10, [R1+0x1c] ;  /* 0x00001c00010a7983 */ /* 0x0003620000100800 */
[----:B0-----:R-:W-:-:S13]  /*9930*/  ISETP.NE.AND P0, PT, R9, 0x1, PT ;  /* 0x000000010900780c */ /* 0x001fda0003f05270 */
[----:B------:R-:W0:Y:S08]  /*9940*/  @P0 LDC R5, c[0x0][0x450] ;  /* 0x00011400ff050b82 */ /* 0x000e300000000800 */
[----:B------:R-:W1:Y:S01]  /*9950*/  @P0 LDC R8, c[0x0][0x450] ;  /* 0x00011400ff080b82 */ /* 0x000e620000000800 */
[----:B--2---:R-:W-:Y:S01]  /*9960*/  IMAD.MOV.U32 R4, RZ, RZ, R0 ;  /* 0x000000ffff047224 */ /* 0x004fe200078e0000 */
[----:B---3--:R-:W-:-:S02]  /*9970*/  MOV R3, R21 ;  /* 0x0000001500037202 */ /* 0x008fc40000000f00 */
        /* <DEDUP_REMOVED lines=8> */
[----:B------:R-:W4:Y:S01]  /*9a00*/  @P0 LDC R4, c[0x0][0x44c] ;  /* 0x00011300ff040b82 */ /* 0x000f220000000800 */
        /* <DEDUP_REMOVED lines=11> */
[----:B----4-:R-:W-:-:S04]  /*9ac0*/  @P0 IMAD.HI.U32 R0, R6, R4, RZ ;  /* 0x0000000406000227 */ /* 0x010fc800078e00ff */
[----:B------:R-:W-:Y:S01]  /*9ad0*/  IMAD.MOV.U32 R4, RZ, RZ, R6 ;  /* 0x000000ffff047224 */ /* 0x000fe200078e0006 */
[----:B0-----:R-:W-:-:S04]  /*9ae0*/  @P0 SHF.R.U32.HI R4, RZ, R5, R0 ;  /* 0x00000005ff040219 */ /* 0x001fc80000011600 */
[----:B------:R-:W-:-:S05]  /*9af0*/  SHF.R.S32.HI R0, RZ, 0x1f, R4 ;  /* 0x0000001fff007819 */ /* 0x000fca0000011404 */
[----:B------:R-:W-:-:S04]  /*9b00*/  IMAD R0, R0, UR4, RZ ;  /* 0x0000000400007c24 */ /* 0x000fc8000f8e02ff */
[C---:B------:R-:W-:Y:S02]  /*9b10*/  IMAD R7, R4.reuse, UR5, R0 ;  /* 0x0000000504077c24 */ /* 0x040fe4000f8e0200 */
[----:B------:R-:W-:Y:S02]  /*9b20*/  IMAD.MOV R0, RZ, RZ, -R4 ;  /* 0x000000ffff007224 */ /* 0x000fe400078e0a04 */
[----:B------:R-:W-:-:S04]  /*9b30*/  IMAD.WIDE.U32 R4, R4, UR4, R2 ;  /* 0x0000000404047c25 */ /* 0x000fc8000f8e0002 */
[----:B------:R-:W-:Y:S02]  /*9b40*/  IMAD R0, R9, R0, R6 ;  /* 0x0000000009007224 */ /* 0x000fe400078e0206 */
[----:B------:R-:W-:-:S03]  /*9b50*/  IMAD.IADD R5, R5, 0x1, R7 ;  /* 0x0000000105057824 */ /* 0x000fc600078e0207 */
[----:B------:R-:W-:-:S05]  /*9b60*/  SHF.R.S32.HI R7, RZ, 0x1f, R0 ;  /* 0x0000001fff077819 */ /* 0x000fca0000011400 */
[----:B------:R-:W-:Y:S02]  /*9b70*/  IMAD R7, R7, UR6, RZ ;  /* 0x0000000607077c24 */ /* 0x000fe4000f8e02ff */
[----:B------:R-:W-:-:S04]  /*9b80*/  IMAD.WIDE.U32 R4, R0, UR6, R4 ;  /* 0x0000000600047c25 */ /* 0x000fc8000f8e0004 */
[----:B------:R-:W-:-:S04]  /*9b90*/  IMAD R7, R0, UR7, R7 ;  /* 0x0000000700077c24 */ /* 0x000fc8000f8e0207 */
[----:B------:R-:W-:Y:S02]  /*9ba0*/  IMAD.IADD R5, R5, 0x1, R7 ;  /* 0x0000000105057824 */ /* 0x000fe400078e0207 */
[----:B------:R-:W0:Y:S01]  /*9bb0*/  @P0 LDC R7, c[0x0][0x44c] ;  /* 0x00011300ff070b82 */ /* 0x000e220000000800 */
[----:B------:R-:W-:-:S04]  /*9bc0*/  LEA R0, P1, R4, UR8, 0x1 ;  /* 0x0000000804007c11 */ /* 0x000fc8000f8208ff */
[----:B------:R-:W-:Y:S02]  /*9bd0*/  LEA.HI.X R4, R4, UR9, R5, 0x1, P1 ;  /* 0x0000000904047c11 */ /* 0x000fe400088f0c05 */
[----:B------:R-:W-:-:S05]  /*9be0*/  IADD3 R5, R6, 0x80, RZ ;  /* 0x0000008006057810 */ /* 0x000fca0007ffe0ff */
[----:B------:R-:W-:Y:S01]  /*9bf0*/  IMAD.MOV.U32 R6, RZ, RZ, R5 ;  /* 0x000000ffff067224 */ /* 0x000fe200078e0005 */
[----:B------:R-:W3:Y:S01]  /*9c00*/  S2R R20, SR_TID.X ;  /* 0x0000000000147919 */ /* 0x000ee20000002100 */
[----:B0-----:R-:W-:-:S05]  /*9c10*/  @P0 IMAD.HI.U32 R7, R5, R7, RZ ;  /* 0x0000000705070227 */ /* 0x001fca00078e00ff */
[----:B-1----:R-:W-:-:S05]  /*9c20*/  @P0 SHF.R.U32.HI R6, RZ, R8, R7 ;  /* 0x00000008ff060219 */ /* 0x002fca0000011607 */
[----:B------:R-:W-:-:S04]  /*9c30*/  IMAD.MOV R7, RZ, RZ, -R6 ;  /* 0x000000ffff077224 */ /* 0x000fc800078e0a06 */
[----:B------:R-:W-:Y:S01]  /*9c40*/  IMAD R5, R9, R7, R5 ;  /* 0x0000000709057224 */ /* 0x000fe200078e0205 */
[----:B------:R-:W-:Y:S01]  /*9c50*/  SHF.R.S32.HI R7, RZ, 0x1f, R6 ;  /* 0x0000001fff077819 */ /* 0x000fe20000011406 */
[----:B------:R-:W-:-:S04]  /*9c60*/  IMAD.WIDE.U32 R2, R6, UR4, R2 ;  /* 0x0000000406027c25 */ /* 0x000fc8000f8e0002 */
[----:B------:R-:W-:Y:S01]  /*9c70*/  IMAD R7, R7, UR4, RZ ;  /* 0x0000000407077c24 */ /* 0x000fe2000f8e02ff */
[----:B------:R-:W-:-:S03]  /*9c80*/  ULDC UR4, c[0x0][0x2b8] ;  /* 0x0000ae0000047ab9 */ /* 0x000fc60000000800 */
[----:B------:R-:W-:Y:S01]  /*9c90*/  IMAD R7, R6, UR5, R7 ;  /* 0x0000000506077c24 */ /* 0x000fe2000f8e0207 */
[----:B------:R-:W-:-:S03]  /*9ca0*/  SHF.R.S32.HI R6, RZ, 0x1f, R5 ;  /* 0x0000001fff067819 */ /* 0x000fc60000011405 */
[----:B------:R-:W-:Y:S02]  /*9cb0*/  IMAD.IADD R3, R3, 0x1, R7 ;  /* 0x0000000103037824 */ /* 0x000fe400078e0207 */
[----:B------:R-:W-:Y:S02]  /*9cc0*/  IMAD R6, R6, UR6, RZ ;  /* 0x0000000606067c24 */ /* 0x000fe4000f8e02ff */
[----:B------:R-:W-:-:S04]  /*9cd0*/  IMAD.WIDE.U32 R2, R5, UR6, R2 ;  /* 0x0000000605027c25 */ /* 0x000fc8000f8e0002 */
[----:B------:R-:W-:Y:S01]  /*9ce0*/  IMAD R6, R5, UR7, R6 ;  /* 0x0000000705067c24 */ /* 0x000fe2000f8e0206 */
[----:B------:R-:W-:-:S03]  /*9cf0*/  LEA R5, P1, R2, UR8, 0x1 ;  /* 0x0000000802057c11 */ /* 0x000fc6000f8208ff */
[----:B------:R-:W-:Y:S01]  /*9d00*/  IMAD.IADD R6, R3, 0x1, R6 ;  /* 0x0000000103067824 */ /* 0x000fe200078e0206 */
[----:B------:R-:W-:Y:S01]  /*9d10*/  ISETP.GE.AND P0, PT, R28, UR4, PT ;  /* 0x000000041c007c0c */ /* 0x000fe2000bf06270 */
[----:B------:R-:W-:Y:S01]  /*9d20*/  UMOV UR4, 0xffffffff ;  /* 0xffffffff00047882 */ /* 0x000fe20000000000 */
[----:B---3--:R-:W-:Y:S02]  /*9d30*/  LOP3.LUT R20, R20, 0x7f, RZ, 0xc0, !PT ;  /* 0x0000007f14147812 */ /* 0x008fe400078ec0ff */
[----:B------:R-:W-:Y:S02]  /*9d40*/  LEA.HI.X R2, R2, UR9, R6, 0x1, P1 ;  /* 0x0000000902027c11 */ /* 0x000fe400088f0c06 */
[----:B------:R-:W-:Y:S01]  /*9d50*/  SHF.R.U32.HI R20, RZ, 0x3, R20 ;  /* 0x00000003ff147819 */ /* 0x000fe20000011614 */
[----:B--2---:R-:W-:Y:S06]  /*9d60*/  BRA.DIV UR4, `(.L_x_12988) ;  /* 0x0000003a04ec7947 */ /* 0x004fec000b800000 */
[----:B------:R-:W0:Y:S01]  /*9d70*/  SHFL.IDX PT, R7, R0, RZ, 0x181f ;  /* 0x00181fff00077589 */ /* 0x000e2200000e0000 */
[----:B-----5:R-:W-:Y:S02]  /*9d80*/  IMAD R3, R21, R9, RZ ;  /* 0x0000000915037224 */ /* 0x020fe400078e02ff */
[----:B------:R-:W-:Y:S01]  /*9d90*/  IMAD R17, R17, 0xc0, R20 ;  /* 0x000000c011117824 */ /* 0x000fe200078e0214 */
[----:B------:R-:W1:Y:S04]  /*9da0*/  SHFL.IDX PT, R6, R4, RZ, 0x181f ;  /* 0x00181fff04067589 */ /* 0x000e6800000e0000 */
[----:B------:R-:W-:-:S13]  /*9db0*/  ISETP.GE.AND P2, PT, R17, R3, PT ;  /* 0x000000031100720c */ /* 0x000fda0003f46270 */
[----:B0-----:R-:W-:-:S05]  /*9dc0*/  @!P2 LEA R7, P1, R28, R7, 0x1 ;  /* 0x000000071c07a211 */ /* 0x001fca00078208ff */
[----:B-1----:R-:W-:-:S05]  /*9dd0*/  @!P2 IMAD.X R6, RZ, RZ, R6, P1 ;  /* 0x000000ffff06a224 */ /* 0x002fca00008e0606 */
[----:B------:R-:W-:-:S04]  /*9de0*/  @!P2 LOP3.LUT R7, R7, R6, RZ, 0x3c, !PT ;  /* 0x000000060707a212 */ /* 0x000fc800078e3cff */
[----:B------:R-:W-:-:S04]  /*9df0*/  @!P2 LOP3.LUT R6, R7, R6, RZ, 0x3c, !PT ;  /* 0x000000060706a212 */ /* 0x000fc800078e3cff */
[----:B------:R-:W-:-:S05]  /*9e00*/  @!P2 LOP3.LUT R7, R7, R6, RZ, 0x3c, !PT ;  /* 0x000000060707a212 */ /* 0x000fca00078e3cff */
[----:B------:R-:W-:Y:S01]  /*9e10*/  @!PT LDS RZ, [RZ] ;  /* 0x00000000fffff984 */ /* 0x000fe20000000800 */
[----:B------:R0:W-:Y:S02]  /*9e20*/  @!P2 LDGSTS.E.BYPASS.LTC128B.128 [R10+0x8400], desc[UR50][R6.64], !P0 ;  /* 0x08400000060aafae */ /* 0x0001e4000c101d72 */
[----:B0-----:R-:W-:Y:S02]  /*9e30*/  VIADD R6, R17, 0x10 ;  /* 0x0000001011067836 */ /* 0x001fe40000000000 */
        /* <DEDUP_REMOVED lines=8> */
[----:B------:R0:W-:Y:S02]  /*9ec0*/  @!P1 LDGSTS.E.BYPASS.LTC128B.128 [R10+0x8c00], desc[UR50][R6.64], !P0 ;  /* 0x08c00000060a9fae */ /* 0x0001e4000c101d72 */
[----:B0-----:R-:W-:Y:S02]  /*9ed0*/  IADD3 R6, R17, 0x20, RZ ;  /* 0x0000002011067810 */ /* 0x001fe40007ffe0ff */
[----:B------:R-:W0:Y:S02]  /*9ee0*/  SHFL.IDX PT, R7, R0, 0x2, 0x181f ;  /* 0x00581f0000077f89 */ /* 0x000e2400000e0000 */
        /* <DEDUP_REMOVED lines=41> */
[----:B------:R-:W1:Y:S04]  /*a180*/  SHFL.IDX PT, R6, R4, 0x6, 0x181f ;  /* 0x00d81f0004067f89 */ /* 0x000e6800000e0000 */
[----:B------:R-:W-:Y:S07]  /*a190*/  SHFL.IDX PT, R4, R4, 0x7, 0x181f ;  /* 0x00f81f0004047f89 */ /* 0x000fee00000e0000 */
[----:B0-----:R-:W-:-:S05]  /*a1a0*/  @!P1 LEA R7, P2, R28, R7, 0x1 ;  /* 0x000000071c079211 */ /* 0x001fca00078408ff */
[----:B-1----:R-:W-:-:S05]  /*a1b0*/  @!P1 IMAD.X R6, RZ, RZ, R6, P2 ;  /* 0x000000ffff069224 */ /* 0x002fca00010e0606 */
[----:B------:R-:W-:-:S04]  /*a1c0*/  @!P1 LOP3.LUT R7, R7, R6, RZ, 0x3c, !PT ;  /* 0x0000000607079212 */ /* 0x000fc800078e3cff */
[----:B------:R-:W-:-:S04]  /*a1d0*/  @!P1 LOP3.LUT R6, R7, R6, RZ, 0x3c, !PT ;  /* 0x0000000607069212 */ /* 0x000fc800078e3cff */
[----:B------:R-:W-:-:S05]  /*a1e0*/  @!P1 LOP3.LUT R7, R7, R6, RZ, 0x3c, !PT ;  /* 0x0000000607079212 */ /* 0x000fca00078e3cff */
[----:B------:R0:W-:Y:S04]  /*a1f0*/  @!P1 LDGSTS.E.BYPASS.LTC128B.128 [R10+0xb400], desc[UR50][R6.64], !P0 ;  /* 0x0b400000060a9fae */ /* 0x0001e8000c101d72 */
[----:B0-----:R0:W1:Y:S02]  /*a200*/  SHFL.IDX PT, R6, R0, 0x7, 0x181f ;  /* 0x00f81f0000067f89 */ /* 0x00106400000e0000 */
[----:B0-----:R-:W-:-:S05]  /*a210*/  VIADD R0, R17, 0x80 ;  /* 0x0000008011007836 */ /* 0x001fca0000000000 */
[----:B------:R-:W-:Y:S01]  /*a220*/  ISETP.GE.AND P1, PT, R0, R3, PT ;  /* 0x000000030000720c */ /* 0x000fe20003f26270 */
[----:B------:R-:W-:-:S05]  /*a230*/  VIADD R0, R17, 0x70 ;  /* 0x0000007011007836 */ /* 0x000fca0000000000 */
[----:B------:R-:W-:Y:S02]  /*a240*/  ISETP.GE.AND P2, PT, R0, R3, PT ;  /* 0x000000030000720c */ /* 0x000fe40003f46270 */
[----:B------:R-:W-:Y:S11]  /*a250*/  SHFL.IDX PT, R0, R2, RZ, 0x181f ;  /* 0x00181fff02007589 */ /* 0x000ff600000e0000 */
[----:B-1----:R-:W-:-:S05]  /*a260*/  @!P2 LEA R6, P3, R28, R6, 0x1 ;  /* 0x000000061c06a211 */ /* 0x002fca00078608ff */
[----:B------:R-:W-:Y:S02]  /*a270*/  @!P2 IMAD.X R7, RZ, RZ, R4, P3 ;  /* 0x000000ffff07a224 */ /* 0x000fe400018e0604 */
[----:B------:R-:W0:Y:S04]  /*a280*/  SHFL.IDX PT, R4, R5, RZ, 0x181f ;  /* 0x00181fff05047589 */ /* 0x000e2800000e0000 */
[----:B------:R1:W-:Y:S01]  /*a290*/  @!P2 LDGSTS.E.BYPASS.LTC128B.128 [R10+0xbc00], desc[UR50][R6.64], !P0 ;  /* 0x0bc00000060aafae */ /* 0x0003e2000c101d72 */
[----:B0-----:R-:W-:-:S05]  /*a2a0*/  @!P1 LEA R4, P3, R28, R4, 0x1 ;  /* 0x000000041c049211 */ /* 0x001fca00078608ff */
[----:B------:R-:W-:Y:S02]  /*a2b0*/  @!P1 IMAD.X R0, RZ, RZ, R0, P3 ;  /* 0x000000ffff009224 */ /* 0x000fe400018e0600 */
[----:B-1----:R-:W-:Y:S02]  /*a2c0*/  @!P1 IMAD.MOV.U32 R6, RZ, RZ, R4 ;  /* 0x000000ffff069224 */ /* 0x002fe400078e0004 */
[----:B------:R-:W-:Y:S01]  /*a2d0*/  @!P1 IMAD.MOV.U32 R7, RZ, RZ, R0 ;  /* 0x000000ffff079224 */ /* 0x000fe200078e0000 */
[----:B------:R-:W-:-:S04]  /*a2e0*/  IADD3 R0, R17, 0x90, RZ ;  /* 0x0000009011007810 */ /* 0x000fc80007ffe0ff */
[----:B------:R0:W-:Y:S01]  /*a2f0*/  @!P1 LDGSTS.E.BYPASS.LTC128B.128 [R10+0xc400], desc[UR50][R6.64], !P0 ;  /* 0x0c400000060a9fae */ /* 0x0001e2000c101d72 */
[----:B------:R-:W-:-:S03]  /*a300*/  ISETP.GE.AND P1, PT, R0, R3, PT ;  /* 0x000000030000720c */ /* 0x000fc60003f26270 */
[----:B------:R-:W-:Y:S04]  /*a310*/  SHFL.IDX PT, R0, R2, 0x1, 0x181f ;  /* 0x00381f0002007f89 */ /* 0x000fe800000e0000 */
[----:B0-----:R-:W0:Y:S06]  /*a320*/  SHFL.IDX PT, R6, R5, 0x1, 0x181f ;  /* 0x00381f0005067f89 */ /* 0x001e2c00000e0000 */
[----:B0-----:R-:W-:-:S05]  /*a330*/  @!P1 LEA R6, P2, R28, R6, 0x1 ;  /* 0x000000061c069211 */ /* 0x001fca00078408ff */
[----:B------:R-:W-:-:S04]  /*a340*/  @!P1 IMAD.X R0, RZ, RZ, R0, P2 ;  /* 0x000000ffff009224 */ /* 0x000fc800010e0600 */
[----:B------:R-:W-:Y:S02]  /*a350*/  @!P1 IMAD.MOV.U32 R7, RZ, RZ, R0 ;  /* 0x000000ffff079224 */ /* 0x000fe400078e0000 */
[----:B------:R-:W-:-:S03]  /*a360*/  VIADD R0, R17, 0xa0 ;  /* 0x000000a011007836 */ /* 0x000fc60000000000 */
[----:B------:R0:W-:Y:S02]  /*a370*/  @!P1 LDGSTS.E.BYPASS.LTC128B.128 [R10+0xcc00], desc[UR50][R6.64], !P0 ;  /* 0x0cc00000060a9fae */ /* 0x0001e4000c101d72 */
[----:B------:R-:W-:Y:S02]  /*a380*/  ISETP.GE.AND P2, PT, R0, R3, PT ;  /* 0x000000030000720c */ /* 0x000fe40003f46270 */
[----:B------:R-:W-:Y:S04]  /*a390*/  SHFL.IDX PT, R0, R2, 0x2, 0x181f ;  /* 0x00581f0002007f89 */ /* 0x000fe800000e0000 */
[----:B0-----:R-:W0:Y:S07]  /*a3a0*/  SHFL.IDX PT, R6, R5, 0x2, 0x181f ;  /* 0x00581f0005067f89 */ /* 0x001e2e00000e0000 */
[----:B0-----:R-:W-:-:S05]  /*a3b0*/  @!P2 LEA R6, P1, R28, R6, 0x1 ;  /* 0x000000061c06a211 */ /* 0x001fca00078208ff */
[----:B------:R-:W-:-:S04]  /*a3c0*/  @!P2 IMAD.X R0, RZ, RZ, R0, P1 ;  /* 0x000000ffff00a224 */ /* 0x000fc800008e0600 */
[----:B------:R-:W-:Y:S02]  /*a3d0*/  @!P2 IMAD.MOV.U32 R7, RZ, RZ, R0 ;  /* 0x000000ffff07a224 */ /* 0x000fe400078e0000 */
[----:B------:R0:W1:Y:S04]  /*a3e0*/  SHFL.IDX PT, R0, R2, 0x3, 0x181f ;  /* 0x00781f0002007f89 */ /* 0x00006800000e0000 */
[----:B------:R0:W-:Y:S04]  /*a3f0*/  @!P2 LDGSTS.E.BYPASS.LTC128B.128 [R10+0xd400], desc[UR50][R6.64], !P0 ;  /* 0x0d400000060aafae */ /* 0x0001e8000c101d72 */
[----:B------:R0:W2:Y:S02]  /*a400*/  SHFL.IDX PT, R2, R5, 0x3, 0x181f ;  /* 0x00781f0005027f89 */ /* 0x0000a400000e0000 */
.L_x_13089:
[----:B------:R-:W-:-:S05]  /*a410*/  VIADD R17, R17, 0xb0 ;  /* 0x000000b011117836 */ /* 0x000fca0000000000 */
[----:B------:R-:W-:-:S13]  /*a420*/  ISETP.GE.AND P1, PT, R17, R3, PT ;  /* 0x000000031100720c */ /* 0x000fda0003f26270 */
[----:B0-2---:R-:W-:-:S05]  /*a430*/  @!P1 LEA R2, P2, R28, R2, 0x1 ;  /* 0x000000021c029211 */ /* 0x005fca00078408ff */
[----:B-1----:R-:W-:-:S05]  /*a440*/  @!P1 IMAD.X R3, RZ, RZ, R0, P2 ;  /* 0x000000ffff039224 */ /* 0x002fca00010e0600 */
[----:B------:R-:W-:Y:S01]  /*a450*/  @!PT LDS RZ, [RZ] ;  /* 0x00000000fffff984 */ /* 0x000fe20000000800 */
[----:B------:R-:W-:Y:S01]  /*a460*/  @!PT LDS RZ, [RZ] ;  /* 0x00000000fffff984 */ /* 0x000fe20000000800 */
[----:B------:R-:W-:Y:S01]  /*a470*/  @!PT LDS RZ, [RZ] ;  /* 0x00000000fffff984 */ /* 0x000fe20000000800 */
[----:B------:R0:W-:Y:S01]  /*a480*/  @!P1 LDGSTS.E.BYPASS.LTC128B.128 [R10+0xdc00], desc[UR50][R2.64], !P0 ;  /* 0x0dc00000020a9fae */ /* 0x0001e2000c101d72 */
[----:B------:R-:W-:Y:S01]  /*a490*/  PLOP3.LUT P0, PT, PT, PT, PT, 0x80, 0x0 ;  /* 0x000000000000781c */ /* 0x000fe20003f0f070 */
[----:B------:R-:W-:-:S12]  /*a4a0*/  NOP ;  /* 0x0000000000007918 */ /* 0x000fd80000000000 */
.L_x_12989:
[----:B------:R-:W-:Y:S02]  /*a4b0*/  PLOP3.LUT P1, PT, P1, P0, PT, 0xa2, 0x0 ;  /* 0x000000000000781c */ /* 0x000fe40000f21472 */
[----:B------:R-:W-:-:S08]  /*a4c0*/  @P0 R2UR P1, UR4, R22 ;  /* 0x00000000160402ca */ /* 0x000fd00000020000 */
[----:B------:R-:W-:-:S05]  /*a4d0*/  @P0 PLOP3.LUT P0, PT, P1, PT, PT, 0x80, 0x0 ;  /* 0x000000000000081c */ /* 0x000fca0000f0f070 */
[----:B------:R-:W-:Y:S01]  /*a4e0*/  @!P1 SYNCS.ARRIVE.TRANS64.RED.A0T1 RZ, [UR4+0x16800], RZ ;  /* 0x016800ffffff99a7 */ /* 0x000fe20008200404 */
[----:B------:R-:W-:Y:S07]  /*a4f0*/  @!P1 ARRIVES.LDGSTSBAR.64.TRANSCNT [UR4+0x16800] ;  /* 0x01680000ff0099b0 */ /* 0x000fee0008000a84 */
[----:B------:R-:W-:Y:S05]  /*a500*/  @P0 BRA.U.ANY `(.L_x_12989) ;  /* 0xfffffffd00e80947 */ /* 0x000fea000393ffff */
[----:B0-----:R-:W2:Y:S02]  /*a510*/  LDL.LU R2, [R1+0x38] ;  /* 0x0000380001027983 */ /* 0x001ea40000300800 */
[----:B--2---:R-:W-:-:S04]  /*a520*/  IADD3 R2, R2, 0x1, RZ ;  /* 0x0000000102027810 */ /* 0x004fc80007ffe0ff */
[----:B------:R-:W-:Y:S01]  /*a530*/  LEA.HI R0, R2, R2, RZ, 0x1 ;  /* 0x0000000202007211 */ /* 0x000fe200078f08ff */
[----:B------:R0:W-:Y:S03]  /*a540*/  STL [R1+0x38], R2 ;  /* 0x0000380201007387 */ /* 0x0001e60000100800 */
[----:B------:R-:W-:-:S05]  /*a550*/  LOP3.LUT R0, R0, 0xfffffffe, RZ, 0xc0, !PT ;  /* 0xfffffffe00007812 */ /* 0x000fca00078ec0ff */
[----:B------:R-:W-:-:S05]  /*a560*/  IMAD.IADD R0, R2, 0x1, -R0 ;  /* 0x0000000102007824 */ /* 0x000fca00078e0a00 */
[----:B------:R-:W-:Y:S01]  /*a570*/  SHF.L.U32 R3, R0, 0x1f, RZ ;  /* 0x0000001f00037819 */ /* 0x000fe200000006ff */
[----:B------:R-:W-:Y:S01]  /*a580*/  NOP ;  /* 0x0000000000007918 */ /* 0x000fe20000000000 */
[----:B0-----:R-:W2:Y:S01]  /*a590*/  LDL R2, [R1+0x10] ;  /* 0x0000100001027983 */ /* 0x001ea20000100800 */
[----:B------:R0:W-:Y:S01]  /*a5a0*/  SYNCS.ARRIVE.TRANS64.A1T0 RZ, [R22+URZ+0x16800], RZ ;  /* 0x016800ff16ff79a7 */ /* 0x0001e2000810003f */
[----:B------:R-:W-:Y:S01]  /*a5b0*/  BSSY B0, `(.L_x_12990) ;  /* 0x0000004000007945 */ /* 0x000fe20003800000 */
[----:B------:R-:W1:Y:S01]  /*a5c0*/  SYNCS.PHASECHK.TRANS64.TRYWAIT P0, [R22+URZ+0x16820], R3 ;  /* 0x01682003160075a7 */ /* 0x000e62000800017f */
[----:B--2---:R-:W-:Y:S02]  /*a5d0*/  ISETP.GE.AND P1, PT, R2, 0x81, PT ;  /* 0x000000810200780c */ /* 0x004fe40003f26270 */
[----:B01----:R-:W-:Y:S11]  /*a5e0*/  @!P0 BRA `(.L_x_12991) ;  /* 0x0000004000b08947 */ /* 0x003ff60003800000 */
.L_x_13090:
[----:B------:R-:W-:Y:S05]  /*a5f0*/  BSYNC B0 ;  /* 0x0000000000007941 */ /* 0x000fea0003800000 */
.L_x_12990:
[----:B------:R-:W-:Y:S04]  /*a600*/  BSSY B0, `(.L_x_12992) ;  /* 0x0000106000007945 */ /* 0x000fe80003800000 */
[----:B------:R-:W-:Y:S05]  /*a610*/  @!P1 BRA `(.L_x_12993) ;  /* 0x0000001000109947 */ /* 0x000fea0003800000 */
[----:B------:R-:W2:Y:S01]  /*a620*/  LDL.LU R0, [R1+0x34] ;  /* 0x0000340001007983 */ /* 0x000ea20000300800 */
[----:B------:R-:W-:Y:S01]  /*a630*/  ULDC UR4, c[0x0][0x2f4] ;  /* 0x0000bd0000047ab9 */ /* 0x000fe20000000800 */
[----:B------:R-:W-:Y:S01]  /*a640*/  IMAD.MOV.U32 R17, RZ, RZ, R27 ;  /* 0x000000ffff117224 */ /* 0x000fe200078e001b */
[----:B------:R-:W-:Y:S01]  /*a650*/  ISETP.GE.AND P1, PT, R28, UR4, PT ;  /* 0x000000041c007c0c */ /* 0x000fe2000bf26270 */
[----:B------:R-:W-:Y:S02]  /*a660*/  IMAD.MOV.U32 R6, RZ, RZ, R25 ;  /* 0x000000ffff067224 */ /* 0x000fe400078e0019 */
[----:B------:R-:W-:Y:S01]  /*a670*/  IMAD.MOV.U32 R29, RZ, RZ, R26 ;  /* 0x000000ffff1d7224 */ /* 0x000fe200078e001a */
[----:B--2---:R-:W-:-:S09]  /*a680*/  LEA.HI.SX32 R7, R0, 0xfffffffe, 0x19 ;  /* 0xfffffffe00077811 */ /* 0x004fd200078fcaff */
.L_x_13006:
[----:B------:R-:W2:Y:S01]  /*a690*/  LDL R9, [R1+0x14] ;  /* 0x0000140001097983 */ /* 0x000ea20000100800 */
[----:B0-----:R-:W0:Y:S03]  /*a6a0*/  LDC R3, c[0x0][0x430] ;  /* 0x00010c00ff037b82 */ /* 0x001e260000000800 */
        /* <DEDUP_REMOVED lines=17> */
[----:B------:R-:W-:-:S05]  /*a7c0*/  IADD3 R0, -R2, RZ, RZ ;  /* 0x000000ff02007210 */ /* 0x000fca0007ffe1ff */
[----:B------:R-:W-:Y:S01]  /*a7d0*/  IMAD R0, R0, UR4, R3 ;  /* 0x0000000400007c24 */ /* 0x000fe2000f8e0203 */
[----:B------:R-:W-:Y:S01]  /*a7e0*/  ULDC.64 UR4, c[0x0][0x428] ;  /* 0x00010a0000047ab9 */ /* 0x000fe20000000a00 */
        /* <DEDUP_REMOVED lines=20> */
.L_x_12994:
[----:B------:R-:W-:Y:S01]  /*a930*/  IMAD R5, R25, 0x8, R22 ;  /* 0x0000000819057824 */ /* 0x000fe200078e0216 */
[----:B------:R-:W-:Y:S01]  /*a940*/  SHF.L.U32 R2, R27, 0x1f, RZ ;  /* 0x0000001f1b027819 */ /* 0x000fe200000006ff */
[----:B------:R-:W-:Y:S03]  /*a950*/  BSSY B1, `(.L_x_12995) ;  /* 0x0000003000017945 */ /* 0x000fe60003800000 */
[----:B------:R-:W0:Y:S02]  /*a960*/  SYNCS.PHASECHK.TRANS64.TRYWAIT P0, [R5+URZ+0x16840], R2 ;  /* 0x01684002050075a7 */ /* 0x000e24000800017f */
[----:B0-----:R-:W-:Y:S05]  /*a970*/  @!P0 BRA `(.L_x_12996) ;  /* 0x0000003c00e08947 */ /* 0x001fea0003800000 */
.L_x_13091:
[----:B------:R-:W-:Y:S05]  /*a980*/  BSYNC B1 ;  /* 0x0000000000017941 */ /* 0x000fea0003800000 */
.L_x_12995:
[----:B------:R-:W2:Y:S04]  /*a990*/  LDL R3, [R1+0x8] ;  /* 0x0000080001037983 */ /* 0x000ea80000100800 */
[----:B------:R-:W3:Y:S01]  /*a9a0*/  LDL R8, [R1] ;  /* 0x0000000001087983 */ /* 0x000ee20000100800 */
[----:B------:R-:W-:Y:S01]  /*a9b0*/  SHF.R.S32.HI R20, RZ, 0x1f, R0 ;  /* 0x0000001fff147819 */ /* 0x000fe20000011400 */
[----:B------:R-:W-:Y:S01]  /*a9c0*/  ULDC.64 UR4, c[0x0][0x300] ;  /* 0x0000c00000047ab9 */ /* 0x000fe20000000a00 */
[----:B------:R-:W1:Y:S03]  /*a9d0*/  S2R R9, SR_TID.X ;  /* 0x0000000000097919 */ /* 0x000e660000002100 */
[----:B------:R-:W-:-:S04]  /*a9e0*/  IMAD R7, R20, UR4, RZ ;  /* 0x0000000414077c24 */ /* 0x000fc8000f8e02ff */
[C---:B------:R-:W-:Y:S01]  /*a9f0*/  IMAD R7, R0.reuse, UR5, R7 ;  /* 0x0000000500077c24 */ /* 0x040fe2000f8e0207 */
[----:B-1----:R-:W-:Y:S02]  /*aa00*/  SHF.L.U32 R11, R9, 0x3, RZ ;  /* 0x00000003090b7819 */ /* 0x002fe400000006ff */
[----:B--2---:R-:W-:Y:S01]  /*aa10*/  LOP3.LUT P2, RZ, R3, 0x1, RZ, 0xc0, !PT ;  /* 0x0000000103ff7812 */ /* 0x004fe2000784c0ff */
        /* <DEDUP_REMOVED lines=8> */
[----:B---3--:R-:W-:Y:S02]  /*aaa0*/  IMAD R7, R8, UR4, RZ ;  /* 0x0000000408077c24 */ /* 0x008fe4000f8e02ff */
[----:B------:R-:W-:Y:S02]  /*aab0*/  IMAD.SHL.U32 R8, R9, 0x8, RZ ;  /* 0x0000000809087824 */ /* 0x000fe400078e00ff */
[C---:B------:R-:W-:Y:S02]  /*aac0*/  IMAD R7, R18.reuse, UR5, R7 ;  /* 0x0000000512077c24 */ /* 0x040fe4000f8e0207 */
[----:B------:R-:W-:Y:S01]  /*aad0*/  IMAD.WIDE.U32 R2, R18, UR4, R2 ;  /* 0x0000000412027c25 */ /* 0x000fe2000f8e0002 */
[----:B------:R-:W-:Y:S01]  /*aae0*/  LOP3.LUT R8, R8, 0x1f8, RZ, 0xc0, !PT ;  /* 0x000001f808087812 */ /* 0x000fe200078ec0ff */
[----:B------:R-:W-:-:S02]  /*aaf0*/  ULDC.64 UR4, c[0x0][0x2e8] ;  /* 0x0000ba0000047ab9 */ /* 0x000fc40000000a00 */
[----:B------:R-:W-:Y:S01]  /*ab00*/  IMAD.IADD R7, R7, 0x1, R3 ;  /* 0x0000000107077824 */ /* 0x000fe200078e0203 */
[----:B------:R-:W-:Y:S02]  /*ab10*/  LOP3.LUT R8, R8, 0x38, R9, 0x78, !PT ;  /* 0x0000003808087812 */ /* 0x000fe400078e7809 */
[----:B------:R-:W-:Y:S01]  /*ab20*/  LEA R9, P0, R2, UR4, 0x1 ;  /* 0x0000000402097c11 */ /* 0x000fe2000f8008ff */
[----:B------:R-:W-:Y:S01]  /*ab30*/  UMOV UR4, 0xffffffff ;  /* 0xffffffff00047882 */ /* 0x000fe20000000000 */
[----:B------:R-:W-:Y:S02]  /*ab40*/  LOP3.LUT R8, R8, 0x200, R11, 0xf8, !PT ;  /* 0x0000020008087812 */ /* 0x000fe400078ef80b */
[----:B------:R-:W-:-:S03]  /*ab50*/  LEA.HI.X R10, R2, UR5, R7, 0x1, P0 ;  /* 0x00000005020a7c11 */ /* 0x000fc600080f0c07 */
[----:B------:R-:W-:Y:S01]  /*ab60*/  IMAD R8, R25, 0x2000, R8 ;  /* 0x0000200019087824 */ /* 0x000fe200078e0208 */
        /* <DEDUP_REMOVED lines=41> */
.L_x_13109:
        /* <DEDUP_REMOVED lines=8> */
.L_x_12998:
        /* <DEDUP_REMOVED lines=11> */
.L_x_12999:
[----:B------:R1:W-:Y:S01]  /*af30*/  SYNCS.ARRIVE.TRANS64.A1T0 RZ, [R5+URZ+0x16830], RZ ;  /* 0x016830ff05ff79a7 */ /* 0x0003e2000810003f */
[----:B------:R-:W-:Y:S05]  /*af40*/  @!P3 BRA `(.L_x_13000) ;  /* 0x000000000004b947 */ /* 0x000fea0003800000 */
[----:B------:R-:W-:Y:S01]  /*af50*/  BPT.TRAP 0x1 ;  /* 0x000000040000795c */ /* 0x000fe20000300000 */
.L_x_13000:
[----:B------:R-:W-:Y:S01]  /*af60*/  SHF.L.U32 R2, R17, 0x1f, RZ ;  /* 0x0000001f11027819 */ /* 0x000fe200000006ff */
[----:B-1----:R-:W-:Y:S01]  /*af70*/  IMAD R5, R6, 0x8, R22 ;  /* 0x0000000806057824 */ /* 0x002fe200078e0216 */
[----:B------:R-:W-:Y:S03]  /*af80*/  BSSY B1, `(.L_x_13001) ;  /* 0x0000003000017945 */ /* 0x000fe60003800000 */
[----:B------:R-:W1:Y:S02]  /*af90*/  SYNCS.PHASECHK.TRANS64.TRYWAIT P0, [R5+URZ+0x16860], R2 ;  /* 0x01686002050075a7 */ /* 0x000e64000800017f */
[----:B-1----:R-:W-:Y:S05]  /*afa0*/  @!P0 BRA `(.L_x_13002) ;  /* 0x0000004000988947 */ /* 0x002fea0003800000 */
.L_x_13110:
[----:B------:R-:W-:Y:S05]  /*afb0*/  BSYNC B1 ;  /* 0x0000000000017941 */ /* 0x000fea0003800000 */
.L_x_13001:
[----:B------:R-:W2:Y:S01]  /*afc0*/  LDL R8, [R1+0x10] ;  /* 0x0000100001087983 */ /* 0x000ea20000100800 */
[----:B------:R-:W0:Y:S01]  /*afd0*/  S2R R11, SR_TID.X ;  /* 0x00000000000b7919 */ /* 0x000e220000002100 */
[----:B------:R-:W-:Y:S01]  /*afe0*/  UMOV UR4, 0xffffffff ;  /* 0xffffffff00047882 */ /* 0x000fe20000000000 */
[C---:B0-----:R-:W-:Y:S01]  /*aff0*/  IMAD.SHL.U32 R9, R11.reuse, 0x8, RZ ;  /* 0x000000080b097824 */ /* 0x041fe200078e00ff */
[----:B------:R-:W-:-:S04]  /*b000*/  SHF.L.U32 R10, R11, 0x3, RZ ;  /* 0x000000030b0a7819 */ /* 0x000fc800000006ff */
[----:B------:R-:W-:Y:S02]  /*b010*/  LOP3.LUT R9, R9, 0x1f8, RZ, 0xc0, !PT ;  /* 0x000001f809097812 */ /* 0x000fe400078ec0ff */
[----:B------:R-:W-:Y:S02]  /*b020*/  LOP3.LUT R3, R11, 0x7f, RZ, 0xc0, !PT ;  /* 0x0000007f0b037812 */ /* 0x000fe400078ec0ff */
        /* <DEDUP_REMOVED lines=8> */
[----:B------:R-:W-:Y:S01]  /*b0b0*/  ISETP.LT.OR P0, PT, R8, 0x1, P1 ;  /* 0x000000010800780c */ /* 0x000fe20000f01670 */
[----:B------:R-:W-:Y:S02]  /*b0c0*/  IMAD R6, R6, 0x2, R22 ;  /* 0x0000000206067824 */ /* 0x000fe400078e0216 */
[----:B------:R-:W1:Y:S01]  /*b0d0*/  SHFL.IDX PT, R3, R24, RZ, 0x181f ;  /* 0x00181fff18037589 */ /* 0x000e6200000e0000 */
[----:B0-----:R-:W-:-:S05]  /*b0e0*/  IADD3 R2, P2, R2, R7, RZ ;  /* 0x0000000702027210 */ /* 0x001fca0007f5e0ff */
[----:B-1----:R-:W-:-:S05]  /*b0f0*/  IMAD.X R3, RZ, RZ, R3, P2 ;  /* 0x000000ffff037224 */ /* 0x002fca00010e0603 */
[----:B------:R-:W-:Y:S01]  /*b100*/  @!PT LDS RZ, [RZ] ;  /* 0x00000000fffff984 */ /* 0x000fe20000000800 */
[----:B------:R0:W-:Y:S01]  /*b110*/  LDGSTS.E.BYPASS.LTC128B.128 [R6+0x400], desc[UR50][R2.64], !P0 ;  /* 0x0040000002067fae */ /* 0x0001e2000c101d72 */
[----:B------:R-:W-:-:S03]  /*b120*/  ISETP.LT.OR P0, PT, R8, 0x11, P1 ;  /* 0x000000110800780c */ /* 0x000fc60000f01670 */
[----:B0-----:R-:W0:Y:S04]  /*b130*/  SHFL.IDX PT, R2, R23, 0x1, 0x181f ;  /* 0x00381f0017027f89 */ /* 0x001e2800000e0000 */
[----:B------:R-:W1:Y:S01]  /*b140*/  SHFL.IDX PT, R3, R24, 0x1, 0x181f ;  /* 0x00381f0018037f89 */ /* 0x000e6200000e0000 */
[----:B0-----:R-:W-:-:S05]  /*b150*/  IADD3 R2, P2, R2, R7, RZ ;  /* 0x0000000702027210 */ /* 0x001fca0007f5e0ff */
[----:B-1----:R-:W-:-:S05]  /*b160*/  IMAD.X R3, RZ, RZ, R3, P2 ;  /* 0x000000ffff037224 */ /* 0x002fca00010e0603 */
        /* <DEDUP_REMOVED lines=10> */
[----:B0-----:R-:W-:-:S04]  /*b210*/  IADD3 R2, P2, R2, R7, RZ ;  /* 0x0000000702027210 */ /* 0x001fc80007f5e0ff */
[----:B-1----:R-:W-:-:S05]  /*b220*/  IADD3.X R3, RZ, R3, RZ, P2, !PT ;  /* 0x00000003ff037210 */ /* 0x002fca00017fe4ff */
        /* <DEDUP_REMOVED lines=15> */
[----:B------:R-:W1:Y:S04]  /*b320*/  SHFL.IDX PT, R3, R24, 0x6, 0x181f ;  /* 0x00d81f0018037f89 */ /* 0x000e6800000e0000 */
[----:B------:R-:W2:Y:S01]  /*b330*/  SHFL.IDX PT, R24, R24, 0x7, 0x181f ;  /* 0x00f81f0018187f89 */ /* 0x000ea200000e0000 */
[----:B0-----:R-:W-:-:S05]  /*b340*/  IADD3 R2, P2, R2, R7, RZ ;  /* 0x0000000702027210 */ /* 0x001fca0007f5e0ff */
[----:B-1----:R-:W-:-:S05]  /*b350*/  IMAD.X R3, RZ, RZ, R3, P2 ;  /* 0x000000ffff037224 */ /* 0x002fca00010e0603 */
[----:B------:R0:W-:Y:S04]  /*b360*/  LDGSTS.E.BYPASS.LTC128B.128 [R6+0x3400], desc[UR50][R2.64], !P0 ;  /* 0x0340000002067fae */ /* 0x0001e8000c101d72 */
[----:B0-2---:R0:W1:Y:S02]  /*b370*/  SHFL.IDX PT, R2, R23, 0x7, 0x181f ;  /* 0x00f81f0017027f89 */ /* 0x00506400000e0000 */
.L_x_13128:
[----:B------:R-:W2:Y:S01]  /*b380*/  LDL R9, [R1] ;  /* 0x0000000001097983 */ /* 0x000ea20000100800 */
[----:B------:R-:W-:Y:S01]  /*b390*/  ISETP.LT.OR P0, PT, R8, 0x71, P1 ;  /* 0x000000710800780c */ /* 0x000fe20000f01670 */
[----:B------:R-:W-:Y:S01]  /*b3a0*/  ULDC.64 UR4, c[0x0][0x328] ;  /* 0x0000ca0000047ab9 */ /* 0x000fe20000000a00 */
[----:B-1----:R-:W-:-:S05]  /*b3b0*/  IADD3 R2, P2, R2, R7, RZ ;  /* 0x0000000702027210 */ /* 0x002fca0007f5e0ff */
[----:B------:R-:W-:-:S06]  /*b3c0*/  IMAD.X R3, RZ, RZ, R24, P2 ;  /* 0x000000ffff037224 */ /* 0x000fcc00010e0618 */
[----:B------:R-:W-:Y:S01]  /*b3d0*/  @!PT LDS RZ, [RZ] ;  /* 0x00000000fffff984 */ /* 0x000fe20000000800 */
[----:B------:R-:W-:Y:S01]  /*b3e0*/  @!PT LDS RZ, [RZ] ;  /* 0x00000000fffff984 */ /* 0x000fe20000000800 */
[----:B------:R-:W-:Y:S01]  /*b3f0*/  @!PT LDS RZ, [RZ] ;  /* 0x00000000fffff984 */ /* 0x000fe20000000800 */
[----:B------:R1:W-:Y:S01]  /*b400*/  LDGSTS.E.BYPASS.LTC128B.128 [R6+0x3c00], desc[UR50][R2.64], !P0 ;  /* 0x03c0000002067fae */ /* 0x0003e2000c101d72 */
[----:B------:R-:W-:Y:S01]  /*b410*/  PLOP3.LUT P0, PT, PT, PT, PT, 0x80, 0x0 ;  /* 0x000000000000781c */ /* 0x000fe20003f0f070 */
[----:B-1----:R-:W-:Y:S02]  /*b420*/  IMAD R6, R20, UR4, RZ ;  /* 0x0000000414067c24 */ /* 0x002fe4000f8e02ff */
[----:B------:R-:W-:-:S04]  /*b430*/  IMAD.WIDE.U32 R2, R0, UR4, RZ ;  /* 0x0000000400027c25 */ /* 0x000fc8000f8e00ff */
[----:B------:R-:W-:Y:S01]  /*b440*/  IMAD R6, R0, UR5, R6 ;  /* 0x0000000500067c24 */ /* 0x000fe2000f8e0206 */
[----:B------:R-:W-:Y:S01]  /*b450*/  ULDC.64 UR4, c[0x0][0x338] ;  /* 0x0000ce0000047ab9 */ /* 0x000fe20000000a00 */
[----:B------:R-:W-:Y:S02]  /*b460*/  NOP ;  /* 0x0000000000007918 */ /* 0x000fe40000000000 */
[----:B------:R-:W-:Y:S02]  /*b470*/  IMAD.IADD R3, R3, 0x1, R6 ;  /* 0x0000000103037824 */ /* 0x000fe400078e0206 */
[----:B------:R-:W-:-:S04]  /*b480*/  IMAD.WIDE.U32 R2, R4, UR4, R2 ;  /* 0x0000000404027c25 */ /* 0x000fc8000f8e0002 */
[----:B------:R-:W-:-:S04]  /*b490*/  IMAD R0, R21, UR4, RZ ;  /* 0x0000000415007c24 */ /* 0x000fc8000f8e02ff */
        /* <DEDUP_REMOVED lines=9> */
[----:B------:R-:W-:-:S07]  /*b530*/  LEA.HI.X R24, R2, UR5, R0, 0x1, P2 ;  /* 0x0000000502187c11 */ /* 0x000fce00090f0c00 */
.L_x_13004:
[----:B------:R-:W-:Y:S02]  /*b540*/  PLOP3.LUT P2, PT, P2, P0, PT, 0xa2, 0x0 ;  /* 0x000000000000781c */ /* 0x000fe40001741472 */
[----:B------:R-:W-:-:S08]  /*b550*/  @P0 R2UR P2, UR4, R5 ;  /* 0x00000000050402ca */ /* 0x000fd00000040000 */
[----:B------:R-:W-:-:S05]  /*b560*/  @P0 PLOP3.LUT P0, PT, P2, PT, PT, 0x80, 0x0 ;  /* 0x000000000000081c */ /* 0x000fca000170f070 */
[----:B------:R-:W-:Y:S01]  /*b570*/  @!P2 SYNCS.ARRIVE.TRANS64.RED.A0T1 RZ, [UR4+0x16850], RZ ;  /* 0x016850ffffffa9a7 */ /* 0x000fe20008200404 */
[----:B------:R-:W-:Y:S07]  /*b580*/  @!P2 ARRIVES.LDGSTSBAR.64.TRANSCNT [UR4+0x16850] ;  /* 0x01685000ff00a9b0 */ /* 0x000fee0008000a84 */
[----:B------:R-:W-:Y:S05]  /*b590*/  @P0 BRA.U.ANY `(.L_x_13004) ;  /* 0xfffffffd00e80947 */ /* 0x000fea000393ffff */
[----:B------:R-:W-:Y:S01]  /*b5a0*/  NOP ;  /* 0x0000000000007918 */ /* 0x000fe20000000000 */
[----:B------:R-:W-:-:S04]  /*b5b0*/  MOV R0, UR36 ;  /* 0x0000002400007c02 */ /* 0x000fc80008000f00 */
[----:B------:R-:W-:-:S13]  /*b5c0*/  ISETP.NE.AND P3, PT, R0, 0x3, PT ;  /* 0x000000030000780c */ /* 0x000fda0003f65270 */
[----:B------:R-:W-:Y:S05]  /*b5d0*/  @!P3 BRA `(.L_x_13005) ;  /* 0x000000000004b947 */ /* 0x000fea0003800000 */
[----:B------:R-:W-:Y:S01]  /*b5e0*/  BPT.TRAP 0x1 ;  /* 0x000000040000795c */ /* 0x000fe20000300000 */
.L_x_13005:
[C---:B------:R-:W-:Y:S01]  /*b5f0*/  ISETP.GT.AND P0, PT, R26.reuse, RZ, PT ;  /* 0x000000ff1a00720c */ /* 0x040fe20003f04270 */
[----:B------:R1:W-:Y:S01]  /*b600*/  SYNCS.ARRIVE.TRANS64.A1T0 RZ, [R5+URZ+0x16850], RZ ;  /* 0x016850ff05ff79a7 */ /* 0x0003e2000810003f */
[----:B------:R-:W-:Y:S02]  /*b610*/  VIADD R7, R26, 0xffffffff ;  /* 0xffffffff1a077836 */ /* 0x000fe40000000000 */
[----:B------:R-:W-:Y:S02]  /*b620*/  IMAD.MOV.U32 R17, RZ, RZ, R27 ;  /* 0x000000ffff117224 */ /* 0x000fe400078e001b */
[----:B------:R-:W-:Y:S02]  /*b630*/  IMAD.MOV.U32 R6, RZ, RZ, R25 ;  /* 0x000000ffff067224 */ /* 0x000fe400078e0019 */
[----:B------:R-:W-:-:S05]  /*b640*/  IMAD.MOV.U32 R29, RZ, RZ, R26 ;  /* 0x000000ffff1d7224 */ /* 0x000fca00078e001a */
[----:B-1----:R-:W-:Y:S05]  /*b650*/  @P0 BRA `(.L_x_13006) ;  /* 0xfffffff0000c0947 */ /* 0x002fea000383ffff */
.L_x_12993:
[----:B------:R-:W-:Y:S05]  /*b660*/  BSYNC B0 ;  /* 0x0000000000007941 */ /* 0x000fea0003800000 */
.L_x_12992:
        /* <DEDUP_REMOVED lines=17> */
.L_x_13008:
[----:B------:R-:W-:Y:S05]  /*b780*/  BSYNC B0 ;  /* 0x0000000000007941 */ /* 0x000fea0003800000 */
.L_x_13007:
[----:B------:R-:W-:-:S05]  /*b790*/  IMAD.U32 R0, RZ, RZ, UR36 ;  /* 0x00000024ff007e24 */ /* 0x000fca000f8e00ff */
[----:B------:R-:W-:-:S13]  /*b7a0*/  ISETP.NE.AND P0, PT, R0, 0x3, PT ;  /* 0x000000030000780c */ /* 0x000fda0003f05270 */
[----:B------:R-:W-:Y:S05]  /*b7b0*/  @!P0 BRA `(.L_x_13009) ;  /* 0x0000000000048947 */ /* 0x000fea0003800000 */
[----:B------:R-:W-:Y:S01]  /*b7c0*/  BPT.TRAP 0x1 ;  /* 0x000000040000795c */ /* 0x000fe20000300000 */
.L_x_13009:
[----:B------:R-:W2:Y:S01]  /*b7d0*/  LDL.LU R2, [R1+0x10] ;  /* 0x0000100001027983 */ /* 0x000ea20000300800 */
[----:B------:R-:W-:Y:S01]  /*b7e0*/  IMAD R0, R25, 0x8, R22 ;  /* 0x0000000819007824 */ /* 0x000fe200078e0216 */
[----:B0-----:R-:W-:Y:S01]  /*b7f0*/  SHF.L.U32 R3, R27, 0x1f, RZ ;  /* 0x0000001f1b037819 */ /* 0x001fe200000006ff */
[----:B------:R-:W-:Y:S03]  /*b800*/  BSSY B0, `(.L_x_13010) ;  /* 0x0000004000007945 */ /* 0x000fe60003800000 */
[----:B------:R-:W0:Y:S01]  /*b810*/  SYNCS.PHASECHK.TRANS64.TRYWAIT P0, [R0+URZ+0x16860], R3 ;  /* 0x01686003000075a7 */ /* 0x000e22000800017f */
[----:B--2---:R-:W-:Y:S01]  /*b820*/  IMAD R6, R26, -0x80, R2 ;  /* 0xffffff801a067824 */ /* 0x004fe200078e0202 */
[----:B0-----:R-:W-:Y:S06]  /*b830*/  @!P0 BRA `(.L_x_13011) ;  /* 0x0000004000d08947 */ /* 0x001fec0003800000 */
.L_x_13129:
[----:B------:R-:W-:Y:S05]  /*b840*/  BSYNC B0 ;  /* 0x0000000000007941 */ /* 0x000fea0003800000 */
.L_x_13010:
[----:B------:R-:W1:Y:S01]  /*b850*/  S2R R2, SR_TID.X ;  /* 0x0000000000027919 */ /* 0x000e620000002100 */
[----:B------:R-:W-:Y:S01]  /*b860*/  UMOV UR4, 0xffffffff ;  /* 0xffffffff00047882 */ /* 0x000fe20000000000 */
[----:B------:R-:W2:Y:S01]  /*b870*/  S2R R7, SR_TID.X ;  /* 0x0000000000077919 */ /* 0x000ea20000002100 */
[----:B-1----:R-:W-:Y:S02]  /*b880*/  LOP3.LUT R5, R2, 0x7f, RZ, 0xc0, !PT ;  /* 0x0000007f02057812 */ /* 0x002fe400078ec0ff */
[C---:B--2---:R-:W-:Y:S01]  /*b890*/  SHF.L.U32 R2, R7.reuse, 0x3, RZ ;  /* 0x0000000307027819 */ /* 0x044fe200000006ff */
        /* <DEDUP_REMOVED lines=13> */
[----:B------:R-:W-:Y:S02]  /*b970*/  IMAD R4, R4, 0x2, R22 ;  /* 0x0000000204047824 */ /* 0x000fe400078e0216 */
[----:B------:R-:W-:Y:S01]  /*b980*/  ISETP.LT.OR P1, PT, R6, 0x1, P0 ;  /* 0x000000010600780c */ /* 0x000fe20000721670 */
[----:B------:R-:W2:Y:S04]  /*b990*/  SHFL.IDX PT, R9, R23, 0x1, 0x181f ;  /* 0x00381f0017097f89 */ /* 0x000ea800000e0000 */
[----:B------:R-:W3:Y:S04]  /*b9a0*/  SHFL.IDX PT, R7, R24, 0x1, 0x181f ;  /* 0x00381f0018077f89 */ /* 0x000ee800000e0000 */
[----:B------:R-:W4:Y:S04]  /*b9b0*/  SHFL.IDX PT, R10, R23, 0x2, 0x181f ;  /* 0x00581f00170a7f89 */ /* 0x000f2800000e0000 */
[----:B------:R-:W5:Y:S01]  /*b9c0*/  SHFL.IDX PT, R8, R24, 0x2, 0x181f ;  /* 0x00581f0018087f89 */ /* 0x000f6200000e0000 */
[----:B-1----:R-:W-:-:S03]  /*b9d0*/  IADD3 R2, P2, R14, R5, RZ ;  /* 0x000000050e027210 */ /* 0x002fc60007f5e0ff */
[----:B------:R-:W-:Y:S02]  /*b9e0*/  SHFL.IDX PT, R14, R23, 0x6, 0x181f ;  /* 0x00d81f00170e7f89 */ /* 0x000fe400000e0000 */
[----:B0-----:R-:W-:-:S05]  /*b9f0*/  IMAD.X R3, RZ, RZ, R3, P2 ;  /* 0x000000ffff037224 */ /* 0x001fca00010e0603 */
[----:B------:R2:W-:Y:S01]  /*ba00*/  LDGSTS.E.BYPASS.LTC128B.128 [R4+0x400], desc[UR50][R2.64], !P1 ;  /* 0x0040000002047fae */ /* 0x0005e2000c901d72 */
[C---:B------:R-:W-:Y:S02]  /*ba10*/  ISETP.LT.OR P1, PT, R6.reuse, 0x11, P0 ;  /* 0x000000110600780c */ /* 0x040fe40000721670 */
[----:B--2---:R-:W-:Y:S02]  /*ba20*/  IADD3 R2, P2, R9, R5, RZ ;  /* 0x0000000509027210 */ /* 0x004fe40007f5e0ff */
[----:B------:R-:W0:Y:S03]  /*ba30*/  SHFL.IDX PT, R9, R23, 0x3, 0x181f ;  /* 0x00781f0017097f89 */ /* 0x000e2600000e0000 */
[----:B---3--:R-:W-:Y:S02]  /*ba40*/  IMAD.X R3, RZ, RZ, R7, P2 ;  /* 0x000000ffff037224 */ /* 0x008fe400010e0607 */
[----:B------:R-:W1:Y:S04]  /*ba50*/  SHFL.IDX PT, R7, R24, 0x3, 0x181f ;  /* 0x00781f0018077f89 */ /* 0x000e6800000e0000 */
[----:B------:R4:W-:Y:S01]  /*ba60*/  LDGSTS.E.BYPASS.LTC128B.128 [R4+0xc00], desc[UR50][R2.64], !P1 ;  /* 0x00c0000002047fae */ /* 0x0009e2000c901d72 */
[----:B------:R-:W-:-:S02]  /*ba70*/  ISETP.LT.OR P1, PT, R6, 0x21, P0 ;  /* 0x000000210600780c */ /* 0x000fc40000721670 */
[----:B----4-:R-:W-:Y:S02]  /*ba80*/  IADD3 R2, P2, R10, R5, RZ ;  /* 0x000000050a027210 */ /* 0x010fe40007f5e0ff */
[----:B------:R-:W2:Y:S03]  /*ba90*/  SHFL.IDX PT, R10, R23, 0x4, 0x181f ;  /* 0x00981f00170a7f89 */ /* 0x000ea600000e0000 */
[----:B-----5:R-:W-:Y:S02]  /*baa0*/  IMAD.X R3, RZ, RZ, R8, P2 ;  /* 0x000000ffff037224 */ /* 0x020fe400010e0608 */
[----:B------:R-:W3:Y:S04]  /*bab0*/  SHFL.IDX PT, R8, R24, 0x4, 0x181f ;  /* 0x00981f0018087f89 */ /* 0x000ee800000e0000 */
[----:B------:R0:W-:Y:S01]  /*bac0*/  LDGSTS.E.BYPASS.LTC128B.128 [R4+0x1400], desc[UR50][R2.64], !P1 ;  /* 0x0140000002047fae */ /* 0x0001e2000c901d72 */
[----:B------:R-:W-:-:S02]  /*bad0*/  ISETP.LT.OR P1, PT, R6, 0x31, P0 ;  /* 0x000000310600780c */ /* 0x000fc40000721670 */
[----:B0-----:R-:W-:Y:S02]  /*bae0*/  IADD3 R2, P2, R9, R5, RZ ;  /* 0x0000000509027210 */ /* 0x001fe40007f5e0ff */
[----:B------:R-:W0:Y:S02]  /*baf0*/  SHFL.IDX PT, R9, R23, 0x5, 0x181f ;  /* 0x00b81f0017097f89 */ /* 0x000e2400000e0000 */
[----:B-1----:R-:W-:Y:S02]  /*bb00*/  IADD3.X R3, RZ, R7, RZ, P2, !PT ;  /* 0x00000007ff037210 */ /* 0x002fe400017fe4ff */
[----:B------:R-:W1:Y:S05]  /*bb10*/  SHFL.IDX PT, R7, R24, 0x5, 0x181f ;  /* 0x00b81f0018077f89 */ /* 0x000e6a00000e0000 */
[----:B------:R2:W-:Y:S01]  /*bb20*/  LDGSTS.E.BYPASS.LTC128B.128 [R4+0x1c00], desc[UR50][R2.64], !P1 ;  /* 0x01c0000002047fae */ /* 0x0005e2000c901d72 */
[----:B------:R-:W-:-:S02]  /*bb30*/  ISETP.LT.OR P1, PT, R6, 0x41, P0 ;  /* 0x000000410600780c */ /* 0x000fc40000721670 */
[----:B--2---:R-:W-:-:S05]  /*bb40*/  IADD3 R2, P2, R10, R5, RZ ;  /* 0x000000050a027210 */ /* 0x004fca0007f5e0ff */
[----:B---3--:R-:W-:Y:S02]  /*bb50*/  IMAD.X R3, RZ, RZ, R8, P2 ;  /* 0x000000ffff037224 */ /* 0x008fe400010e0608 */
[----:B------:R-:W2:Y:S04]  /*bb60*/  SHFL.IDX PT, R8, R24, 0x6, 0x181f ;  /* 0x00d81f0018087f89 */ /* 0x000ea800000e0000 */
[----:B------:R0:W-:Y:S01]  /*bb70*/  LDGSTS.E.BYPASS.LTC128B.128 [R4+0x2400], desc[UR50][R2.64], !P1 ;  /* 0x0240000002047fae */ /* 0x0001e2000c901d72 */
[----:B------:R-:W-:-:S03]  /*bb80*/  ISETP.LT.OR P1, PT, R6, 0x51, P0 ;  /* 0x000000510600780c */ /* 0x000fc60000721670 */
[----:B------:R-:W3:Y:S01]  /*bb90*/  SHFL.IDX PT, R24, R24, 0x7, 0x181f ;  /* 0x00f81f0018187f89 */ /* 0x000ee200000e0000 */
[----:B0-----:R-:W-:-:S05]  /*bba0*/  IADD3 R2, P2, R9, R5, RZ ;  /* 0x0000000509027210 */ /* 0x001fca0007f5e0ff */
[----:B-1----:R-:W-:-:S05]  /*bbb0*/  IMAD.X R3, RZ, RZ, R7, P2 ;  /* 0x000000ffff037224 */ /* 0x002fca00010e0607 */
[----:B------:R0:W-:Y:S01]  /*bbc0*/  LDGSTS.E.BYPASS.LTC128B.128 [R4+0x2c00], desc[UR50][R2.64], !P1 ;  /* 0x02c0000002047fae */ /* 0x0001e2000c901d72 */
[----:B------:R-:W-:Y:S02]  /*bbd0*/  ISETP.LT.OR P1, PT, R6, 0x61, P0 ;  /* 0x000000610600780c */ /* 0x000fe40000721670 */
[----:B0-----:R-:W-:Y:S02]  /*bbe0*/  IADD3 R2, P2, R14, R5, RZ ;  /* 0x000000050e027210 */ /* 0x001fe40007f5e0ff */
[----:B------:R0:W1:Y:S03]  /*bbf0*/  SHFL.IDX PT, R14, R23, 0x7, 0x181f ;  /* 0x00f81f00170e7f89 */ /* 0x00006600000e0000 */
[----:B--2---:R-:W-:-:S06]  /*bc00*/  IMAD.X R3, RZ, RZ, R8, P2 ;  /* 0x000000ffff037224 */ /* 0x004fcc00010e0608 */
[----:B---3--:R0:W-:Y:S02]  /*bc10*/  LDGSTS.E.BYPASS.LTC128B.128 [R4+0x3400], desc[UR50][R2.64], !P1 ;  /* 0x0340000002047fae */ /* 0x0081e4000c901d72 */
.L_x_13147:
[----:B------:R-:W-:Y:S02]  /*bc20*/  ISETP.LT.OR P0, PT, R6, 0x71, P0 ;  /* 0x000000710600780c */ /* 0x000fe40000701670 */
[----:B01----:R-:W-:-:S05]  /*bc30*/  IADD3 R2, P1, R14, R5, RZ ;  /* 0x000000050e027210 */ /* 0x003fca0007f3e0ff */
[----:B------:R-:W-:-:S06]  /*bc40*/  IMAD.X R3, RZ, RZ, R24, P1 ;  /* 0x000000ffff037224 */ /* 0x000fcc00008e0618 */
[----:B------:R-:W-:Y:S01]  /*bc50*/  @!PT LDS RZ, [RZ] ;  /* 0x00000000fffff984 */ /* 0x000fe20000000800 */
[----:B------:R-:W-:Y:S01]  /*bc60*/  @!PT LDS RZ, [RZ] ;  /* 0x00000000fffff984 */ /* 0x000fe20000000800 */
[----:B------:R-:W-:Y:S01]  /*bc70*/  @!PT LDS RZ, [RZ] ;  /* 0x00000000fffff984 */ /* 0x000fe20000000800 */
[----:B------:R0:W-:Y:S01]  /*bc80*/  LDGSTS.E.BYPASS.LTC128B.128 [R4+0x3c00], desc[UR50][R2.64], !P0 ;  /* 0x03c0000002047fae */ /* 0x0001e2000c101d72 */
[----:B------:R-:W-:Y:S01]  /*bc90*/  PLOP3.LUT P0, PT, PT, PT, PT, 0x80, 0x0 ;  /* 0x000000000000781c */ /* 0x000fe20003f0f070 */
[----:B------:R-:W-:-:S12]  /*bca0*/  NOP ;  /* 0x0000000000007918 */ /* 0x000fd80000000000 */
.L_x_13013:
        /* <DEDUP_REMOVED lines=11> */
.L_x_13014:
[----:B------:R-:W-:Y:S01]  /*bd60*/  VIADD R25, R25, 0x1 ;  /* 0x0000000119197836 */ /* 0x000fe20000000000 */
[----:B------:R0:W-:Y:S04]  /*bd70*/  SYNCS.ARRIVE.TRANS64.A1T0 RZ, [R0+URZ+0x16850], RZ ;  /* 0x016850ff00ff79a7 */ /* 0x0001e8000810003f */
[----:B------:R-:W-:-:S04]  /*bd80*/  ISETP.NE.AND P0, PT, R25, 0x2, PT ;  /* 0x000000021900780c */ /* 0x000fc80003f05270 */
[----:B0-----:R-:W-:Y:S02]  /*bd90*/  SEL R0, RZ, 0x1, P0 ;  /* 0x00000001ff007807 */ /* 0x001fe40000000000 */
[----:B------:R-:W-:Y:S02]  /*bda0*/  SEL R25, R25, RZ, P0 ;  /* 0x000000ff19197207 */ /* 0x000fe40000000000 */
[----:B------:R-:W-:-:S07]  /*bdb0*/  LOP3.LUT R27, R27, R0, RZ, 0x3c, !PT ;  /* 0x000000001b1b7212 */ /* 0x000fce00078e3cff */
.L_x_12973:
[----:B------:R-:W-:Y:S05]  /*bdc0*/  BSYNC B7 ;  /* 0x0000000000077941 */ /* 0x000fea0003800000 */
.L_x_12971:
[----:B------:R-:W2:Y:S02]  /*bdd0*/  LDL R0, [R1+0x8] ;  /* 0x0000080001007983 */ /* 0x000ea40000100800 */
[----:B--2---:R-:W-:-:S13]  /*bde0*/  LOP3.LUT P0, RZ, R0, 0x10, RZ, 0xc0, !PT ;  /* 0x0000001000ff7812 */ /* 0x004fda000780c0ff */
        /* <DEDUP_REMOVED lines=10> */
.L_x_13015:
[----:B------:R-:W0:Y:S01]  /*be90*/  S2R R0, SR_TID.X ;  /* 0x0000000000007919 */ /* 0x000e220000002100 */
[----:B------:R-:W-:Y:S01]  /*bea0*/  UMOV UR4, 0xffffffff ;  /* 0xffffffff00047882 */ /* 0x000fe20000000000 */
[----:B0-----:R-:W-:-:S04]  /*beb0*/  LOP3.LUT R8, R0, 0x1f, RZ, 0xc0, !PT ;  /* 0x0000001f00087812 */ /* 0x001fc800078ec0ff */
[----:B------:R-:W-:Y:S01]  /*bec0*/  ISETP.NE.AND P0, PT, R8, 0x1f, PT ;  /* 0x0000001f0800780c */ /* 0x000fe20003f05270 */
[----:B------:R-:W-:-:S12]  /*bed0*/  BRA.DIV UR4, `(.L_x_13017) ;  /* 0x0000004604847947 */ /* 0x000fd8000b800000 */
[----:B------:R-:W-:Y:S01]  /*bee0*/  IADD3 R5, R19, R8, RZ ;  /* 0x0000000813057210 */ /* 0x000fe20007ffe0ff */
        /* <DEDUP_REMOVED lines=30> */
.L_x_13157:
[----:B------:R-:W-:Y:S02]  /*c0d0*/  ULDC UR4, c[0x0][0xc38] ;  /* 0x00030e0000047ab9 */ /* 0x000fe40000000800 */
[----:B------:R-:W-:-:S05]  /*c0e0*/  MOV R7, UR4 ;  /* 0x0000000400077c02 */ /* 0x000fca0008000f00 */
[----:B-1----:R-:W-:-:S04]  /*c0f0*/  IMAD R14, R14, R7, RZ ;  /* 0x000000070e0e7224 */ /* 0x002fc800078e02ff */
[----:B------:R-:W-:-:S05]  /*c100*/  IMAD.IADD R9, R4, 0x1, R14 ;  /* 0x0000000104097824 */ /* 0x000fca00078e020e */
[----:B------:R-:W-:-:S13]  /*c110*/  ISETP.GT.AND P6, PT, R9, R0, PT ;  /* 0x000000000900720c */ /* 0x000fda0003fc4270 */
[----:B------:R-:W-:Y:S05]  /*c120*/  @P6 BRA `(.L_x_13018) ;  /* 0x00000000009c6947 */ /* 0x000fea0003800000 */
.L_x_13023:
        /* <DEDUP_REMOVED lines=14> */
.L_x_13021:
[----:B------:R-:W-:Y:S05]  /*c210*/  BSYNC B0 ;  /* 0x0000000000007941 */ /* 0x000fea0003800000 */
.L_x_13020:
[----:B------:R-:W-:-:S03]  /*c220*/  UMOV UR4, 0xffffffff ;  /* 0xffffffff00047882 */ /* 0x000fc60000000000 */
[----:B------:R-:W-:Y:S05]  /*c230*/  BRA.DIV UR4, `(.L_x_13022) ;  /* 0x0000004604d07947 */ /* 0x000fea000b800000 */
[----:B-----5:R-:W1:Y:S02]  /*c240*/  SHFL.UP PT, R14, R5, 0x1, RZ ;  /* 0x04200000050e7989 */ /* 0x020e6400000e00ff */
        /* <DEDUP_REMOVED lines=14> */
[----:B------:R0:W1:Y:S02]  /*c330*/  SHFL.IDX PT, R14, R2, 0x1f, 0x1f ;  /* 0x03e01f00020e7f89 */ /* 0x00006400000e0000 */
.L_x_13165:
[----:B------:R-:W-:Y:S02]  /*c340*/  ULDC UR4, c[0x0][0xc38] ;  /* 0x00030e0000047ab9 */ /* 0x000fe40000000800 */
[----:B------:R-:W-:-:S04]  /*c350*/  IMAD.U32 R7, RZ, RZ, UR4 ;  /* 0x00000004ff077e24 */ /* 0x000fc8000f8e00ff */
[----:B-1----:R-:W-:-:S04]  /*c360*/  IMAD R14, R14, R7, RZ ;  /* 0x000000070e0e7224 */ /* 0x002fc800078e02ff */
[----:B------:R-:W-:-:S05]  /*c370*/  IMAD.IADD R9, R14, 0x1, R9 ;  /* 0x000000010e097824 */ /* 0x000fca00078e0209 */
[----:B------:R-:W-:-:S13]  /*c380*/  ISETP.GT.AND P6, PT, R9, R0, PT ;  /* 0x000000000900720c */ /* 0x000fda0003fc4270 */
[----:B------:R-:W-:Y:S05]  /*c390*/  @!P6 BRA `(.L_x_13023) ;  /* 0xfffffffc0064e947 */ /* 0x000fea000383ffff */
.L_x_13018:
        /* <DEDUP_REMOVED lines=8> */
.L_x_13169:
[----:B------:R-:W-:Y:S01]  /*c420*/  ISETP.NE.AND P0, PT, R3, RZ, PT ;  /* 0x000000ff0300720c */ /* 0x000fe20003f05270 */
[----:B------:R-:W-:-:S12]  /*c430*/  IMAD.MOV.U32 R14, RZ, RZ, RZ ;  /* 0x000000ffff0e7224 */ /* 0x000fd800078e00ff */
[----:B------:R-:W-:Y:S05]  /*c440*/  @!P0 BRA `(.L_x_13025) ;  /* 0x0000000000108947 */ /* 0x000fea0003800000 */
[----:B------:R-:W-:Y:S01]  /*c450*/  UMOV UR4, 0xffffffff ;  /* 0xffffffff00047882 */ /* 0x000fe20000000000 */
[----:B------:R-:W-:Y:S02]  /*c460*/  VIADD R12, R4, 0xffffffff ;  /* 0xffffffff040c7836 */ /* 0x000fe40000000000 */
[----:B------:R-:W-:Y:S05]  /*c470*/  BRA.DIV UR4, `(.L_x_13026) ;  /* 0x0000004a04447947 */ /* 0x000fea000b800000 */
[----:B------:R3:W4:Y:S02]  /*c480*/  SHFL.IDX PT, R14, R2, R12, 0x1f ;  /* 0x00001f0c020e7589 */ /* 0x00072400000e0000 */
.L_x_13025:
[----:B--2---:R-:W-:Y:S01]  /*c490*/  IABS R6, R5 ;  /* 0x0000000500067213 */ /* 0x004fe20000000000 */
[----:B----4-:R-:W-:Y:S02]  /*c4a0*/  IMAD R16, R14, R7, R16 ;  /* 0x000000070e107224 */ /* 0x010fe400078e0210 */
[----:B------:R-:W-:Y:S01]  /*c4b0*/  IMAD.IADD R19, R4, 0x1, R19 ;  /* 0x0000000104137824 */ /* 0x000fe200078e0213 */
[----:B------:R-:W2:Y:S01]  /*c4c0*/  I2F.RP R8, R6 ;  /* 0x0000000600087306 */ /* 0x000ea20000209400 */
[----:B------:R-:W-:-:S07]  /*c4d0*/  IMAD.IADD R0, R0, 0x1, -R16 ;  /* 0x0000000100007824 */ /* 0x000fce00078e0a10 */
[----:B--2---:R-:W0:Y:S02]  /*c4e0*/  MUFU.RCP R8, R8 ;  /* 0x0000000800087308 */ /* 0x004e240000001000 */
[----:B0--3--:R-:W-:-:S06]  /*c4f0*/  VIADD R2, R8, 0xffffffe ;  /* 0x0ffffffe08027836 */ /* 0x009fcc0000000000 */
[----:B------:R0:W2:Y:S02]  /*c500*/  F2I.FTZ.U32.TRUNC.NTZ R3, R2 ;  /* 0x0000000200037305 */ /* 0x0000a4000021f000 */
[----:B0-----:R-:W-:Y:S01]  /*c510*/  IMAD.MOV.U32 R2, RZ, RZ, RZ ;  /* 0x000000ffff027224 */ /* 0x001fe200078e00ff */
[----:B--2---:R-:W-:-:S05]  /*c520*/  IADD3 R7, RZ, -R3, RZ ;  /* 0x80000003ff077210 */ /* 0x004fca0007ffe0ff */
[----:B------:R-:W-:-:S04]  /*c530*/  IMAD R7, R7, R6, RZ ;  /* 0x0000000607077224 */ /* 0x000fc800078e02ff */
[----:B------:R-:W-:Y:S01]  /*c540*/  IMAD.HI.U32 R3, R3, R7, R2 ;  /* 0x0000000703037227 */ /* 0x000fe200078e0002 */
[----:B------:R-:W-:Y:S02]  /*c550*/  IABS R7, R5 ;  /* 0x0000000500077213 */ /* 0x000fe40000000000 */
[----:B------:R-:W-:-:S03]  /*c560*/  IABS R2, R0 ;  /* 0x0000000000027213 */ /* 0x000fc60000000000 */
[----:B------:R-:W-:Y:S02]  /*c570*/  IMAD.MOV R7, RZ, RZ, -R7 ;  /* 0x000000ffff077224 */ /* 0x000fe400078e0a07 */
        /* <DEDUP_REMOVED lines=11> */
[----:B------:R-:W-:-:S04]  /*c630*/  @!P1 LOP3.LUT R3, RZ, R5, RZ, 0x33, !PT ;  /* 0x00000005ff039212 */ /* 0x000fc800078e33ff */
[----:B------:R-:W-:Y:S01]  /*c640*/  IADD3 R17, -R3, RZ, RZ ;  /* 0x000000ff03117210 */ /* 0x000fe20007ffe1ff */
[----:B------:R-:W-:-:S04]  /*c650*/  IMAD.MOV.U32 R18, RZ, RZ, R3 ;  /* 0x000000ffff127224 */ /* 0x000fc800078e0003 */
[----:B------:R-:W-:Y:S01]  /*c660*/  IMAD R17, R5, R17, R0 ;  /* 0x0000001105117224 */ /* 0x000fe200078e0200 */
[----:B------:R-:W-:Y:S06]  /*c670*/  BRA `(.L_x_13027) ;  /* 0x00000000001c7947 */ /* 0x000fec0003800000 */
.L_x_13019:
[----:B------:R-:W-:Y:S01]  /*c680*/  UMOV UR4, URZ ;  /* 0x0000003f00047c82 */ /* 0x000fe20008000000 */
[----:B------:R-:W-:Y:S01]  /*c690*/  UMOV UR5, URZ ;  /* 0x0000003f00057c82 */ /* 0x000fe20008000000 */
[----:B------:R-:W-:Y:S01]  /*c6a0*/  ULDC UR6, c[0x0][0xc3c] ;  /* 0x00030f0000067ab9 */ /* 0x000fe20000000800 */
[----:B------:R-:W-:Y:S02]  /*c6b0*/  IMAD.MOV.U32 R16, RZ, RZ, R0 ;  /* 0x000000ffff107224 */ /* 0x000fe400078e0000 */
[----:B------:R-:W-:Y:S02]  /*c6c0*/  IMAD.U32 R17, RZ, RZ, UR4 ;  /* 0x00000004ff117e24 */ /* 0x000fe4000f8e00ff */
[----:B------:R-:W-:Y:S02]  /*c6d0*/  IMAD.U32 R18, RZ, RZ, UR5 ;  /* 0x00000005ff127e24 */ /* 0x000fe4000f8e00ff */
[----:B------:R-:W-:-:S07]  /*c6e0*/  IMAD.U32 R19, RZ, RZ, UR6 ;  /* 0x00000006ff137e24 */ /* 0x000fce000f8e00ff */
.L_x_13027:
        /* <DEDUP_REMOVED lines=10> */
.L_x_13016:
[----:B------:R-:W-:Y:S02]  /*c790*/  ULDC UR4, c[0x0][0xc3c] ;  /* 0x00030f0000047ab9 */ /* 0x000fe40000000800 */
[----:B---3--:R-:W-:-:S13]  /*c7a0*/  ISETP.GE.AND P0, PT, R19, UR4, PT ;  /* 0x0000000413007c0c */ /* 0x008fda000bf06270 */
[----:B------:R-:W-:Y:S05]  /*c7b0*/  @!P0 BRA `(.L_x_13028) ;  /* 0xffffffb400d08947 */ /* 0x000fea000383ffff */
[----:B------:R-:W-:Y:S05]  /*c7c0*/  BSYNC B8 ;  /* 0x0000000000087941 */ /* 0x000fea0003800000 */
.L_x_12967:
[----:B0-----:R-:W3:Y:S01]  /*c7d0*/  LDL.LU R0, [R1+0x38] ;  /* 0x0000380001007983 */ /* 0x001ee20000300800 */
[----:B------:R-:W-:Y:S01]  /*c7e0*/  BSSY B0, `(.L_x_13029) ;  /* 0x000000b000007945 */ /* 0x000fe20003800000 */
[----:B------:R-:W0:Y:S01]  /*c7f0*/  S2R R5, SR_CgaCtaId ;  /* 0x0000000000057919 */ /* 0x000e220000008800 */
[----:B---3--:R-:W-:-:S05]  /*c800*/  VIADD R0, R0, 0x1 ;  /* 0x0000000100007836 */ /* 0x008fca0000000000 */
[----:B------:R-:W-:-:S04]  /*c810*/  LEA.HI R2, R0, R0, RZ, 0x1 ;  /* 0x0000000000027211 */ /* 0x000fc800078f08ff */
[----:B------:R-:W-:Y:S02]  /*c820*/  LOP3.LUT R3, R2, 0xfffffffe, RZ, 0xc0, !PT ;  /* 0xfffffffe02037812 */ /* 0x000fe400078ec0ff */
[----:B------:R-:W-:Y:S02]  /*c830*/  MOV R2, 0x400 ;  /* 0x0000040000027802 */ /* 0x000fe40000000f00 */
[----:B------:R-:W-:Y:S02]  /*c840*/  IADD3 R0, R0, -R3, RZ ;  /* 0x8000000300007210 */ /* 0x000fe40007ffe0ff */
[----:B0-----:R-:W-:Y:S02]  /*c850*/  LEA R5, R5, R2, 0x18 ;  /* 0x0000000205057211 */ /* 0x001fe400078ec0ff */
[----:B------:R-:W-:-:S04]  /*c860*/  SHF.L.U32 R0, R0, 0x1f, RZ ;  /* 0x0000001f00007819 */ /* 0x000fc800000006ff */
[----:B------:R-:W0:Y:S02]  /*c870*/  SYNCS.PHASECHK.TRANS64.TRYWAIT P0, [R5+URZ+0x16820], R0 ;  /* 0x01682000050075a7 */ /* 0x000e24000800017f */
[----:B0-----:R-:W-:Y:S05]  /*c880*/  @!P0 BRA `(.L_x_13030) ;  /* 0x0000004400648947 */ /* 0x001fea0003800000 */
.L_x_13172:
[----:B------:R-:W-:Y:S05]  /*c890*/  BSYNC B0 ;  /* 0x0000000000007941 */ /* 0x000fea0003800000 */
.L_x_13029:
[----:B------:R-:W-:-:S03]  /*c8a0*/  UMOV UR4, 0xffffffff ;  /* 0xffffffff00047882 */ /* 0x000fc60000000000 */
[----:B------:R-:W-:Y:S05]  /*c8b0*/  BRA.DIV UR4, `(.L_x_13031) ;  /* 0x00000046046c7947 */ /* 0x000fea000b800000 */
[----:B0-----:R-:W0:Y:S02]  /*c8c0*/  S2R R0, SR_TID.X ;  /* 0x0000000000007919 */ /* 0x001e240000002100 */
[----:B0-----:R-:W-:-:S04]  /*c8d0*/  SHF.R.U32.HI R0, RZ, 0x5, R0 ;  /* 0x00000005ff007819 */ /* 0x001fc80000011600 */
[----:B------:R-:W-:-:S05]  /*c8e0*/  LOP3.LUT R0, R0, 0x3, RZ, 0xc0, !PT ;  /* 0x0000000300007812 */ /* 0x000fca00078ec0ff */
[----:B------:R0:W3:Y:S02]  /*c8f0*/  SHFL.IDX PT, R14, R0, RZ, 0x1f ;  /* 0x00001fff000e7589 */ /* 0x0000e400000e0000 */
.L_x_13175:
[----:B---3--:R-:W-:Y:S01]  /*c900*/  ISETP.NE.AND P0, PT, R14, RZ, PT ;  /* 0x000000ff0e00720c */ /* 0x008fe20003f05270 */
[----:B------:R-:W-:-:S12]  /*c910*/  BSSY B0, `(.L_x_13032) ;  /* 0x0000024000007945 */ /* 0x000fd80003800000 */
[----:B------:R-:W-:Y:S05]  /*c920*/  @P0 BRA `(.L_x_13033) ;  /* 0x0000000000880947 */ /* 0x000fea0003800000 */
[----:B------:R-:W-:-:S03]  /*c930*/  UMOV UR4, 0xffffffff ;  /* 0xffffffff00047882 */ /* 0x000fc60000000000 */
[----:B------:R-:W-:Y:S05]  /*c940*/  BRA.DIV UR4, `(.L_x_13034) ;  /* 0x00000046047c7947 */ /* 0x000fea000b800000 */
[----:B------:R-:W-:-:S13]  /*c950*/  ELECT P6, URZ, PT ;  /* 0x00000000003f782f */ /* 0x000fda00038c0000 */
.L_x_13178:
[----:B------:R-:W-:Y:S05]  /*c960*/  @!P6 BRA `(.L_x_13033) ;  /* 0x000000000078e947 */ /* 0x000fea0003800000 */
[----:B------:R-:W-:-:S06]  /*c970*/  ULOP3.LUT UR4, UR37, 0x2, URZ, 0xfc, !UPT ;  /* 0x0000000225047892 */ /* 0x000fcc000f8efc3f */
[----:B0-----:R-:W-:-:S05]  /*c980*/  IMAD.U32 R0, RZ, RZ, UR4 ;  /* 0x00000004ff007e24 */ /* 0x001fca000f8e00ff */
[----:B------:R-:W-:-:S13]  /*c990*/  ISETP.NE.AND P0, PT, R0, 0x3, PT ;  /* 0x000000030000780c */ /* 0x000fda0003f05270 */
[----:B------:R-:W-:Y:S05]  /*c9a0*/  @!P0 BRA `(.L_x_13035) ;  /* 0x0000000000048947 */ /* 0x000fea0003800000 */
[----:B------:R-:W-:Y:S01]  /*c9b0*/  BPT.TRAP 0x1 ;  /* 0x000000040000795c */ /* 0x000fe20000300000 */
.L_x_13035:
[----:B------:R-:W-:Y:S01]  /*c9c0*/  IMAD R3, R25, 0x8, R5 ;  /* 0x0000000819037824 */ /* 0x000fe200078e0205 */
[----:B------:R-:W-:Y:S01]  /*c9d0*/  SHF.L.U32 R2, R27, 0x1f, RZ ;  /* 0x0000001f1b027819 */ /* 0x000fe200000006ff */
[----:B------:R-:W-:-:S03]  /*c9e0*/  VIADD R25, R25, 0x1 ;  /* 0x0000000119197836 */ /* 0x000fc60000000000 */
[----:B------:R-:W0:Y:S02]  /*c9f0*/  SYNCS.PHASECHK.TRANS64.TRYWAIT P1, [R3+URZ+0x16840], R2 ;  /* 0x01684002030075a7 */ /* 0x000e24000802017f */
[----:B------:R-:W-:-:S04]  /*ca00*/  ISETP.NE.AND P2, PT, R25, 0x2, PT ;  /* 0x000000021900780c */ /* 0x000fc80003f45270 */
[----:B------:R-:W-:Y:S01]  /*ca10*/  SEL R0, RZ, 0x1, P2 ;  /* 0x00000001ff007807 */ /* 0x000fe20001000000 */
[----:B0-----:R-:W-:Y:S08]  /*ca20*/  @!P1 BRA `(.L_x_13036) ;  /* 0x0000004400649947 */ /* 0x001ff00003800000 */
.L_x_13179:
[----:B------:R-:W-:Y:S02]  /*ca30*/  SEL R25, R25, RZ, P2 ;  /* 0x000000ff19197207 */ /* 0x000fe40001000000 */
[----:B------:R-:W-:Y:S01]  /*ca40*/  LOP3.LUT R0, R27, R0, RZ, 0x3c, !PT ;  /* 0x000000001b007212 */ /* 0x000fe200078e3cff */
[----:B------:R-:W-:Y:S06]  /*ca50*/  @!P0 BRA `(.L_x_13037) ;  /* 0x0000000000048947 */ /* 0x000fec0003800000 */
[----:B------:R-:W-:Y:S01]  /*ca60*/  BPT.TRAP 0x1 ;  /* 0x000000040000795c */ /* 0x000fe20000300000 */
.L_x_13037:
[----:B------:R-:W-:Y:S01]  /*ca70*/  IMAD R25, R25, 0x8, R5 ;  /* 0x0000000819197824 */ /* 0x000fe200078e0205 */
[----:B------:R-:W-:-:S04]  /*ca80*/  SHF.L.U32 R0, R0, 0x1f, RZ ;  /* 0x0000001f00007819 */ /* 0x000fc800000006ff */
[----:B------:R-:W3:Y:S02]  /*ca90*/  SYNCS.PHASECHK.TRANS64.TRYWAIT P1, [R25+URZ+0x16840], R0 ;  /* 0x01684000190075a7 */ /* 0x000ee4000802017f */
[----:B---3--:R-:W-:Y:S05]  /*caa0*/  @!P1 BRA `(.L_x_13038) ;  /* 0x0000004400589947 */ /* 0x008fea0003800000 */
.L_x_13180:
[----:B------:R-:W-:Y:S05]  /*cab0*/  @!P0 BRA `(.L_x_13039) ;  /* 0x0000000000048947 */ /* 0x000fea0003800000 */
[----:B------:R-:W-:Y:S01]  /*cac0*/  BPT.TRAP 0x1 ;  /* 0x000000040000795c */ /* 0x000fe20000300000 */
.L_x_13039:
[----:B------:R-:W4:Y:S02]  /*cad0*/  SYNCS.PHASECHK.TRANS64.TRYWAIT P1, [R3+URZ+0x16860], R2 ;  /* 0x01686002030075a7 */ /* 0x000f24000802017f */
[----:B----4-:R-:W-:Y:S05]  /*cae0*/  @!P1 BRA `(.L_x_13040) ;  /* 0x00000044005c9947 */ /* 0x010fea0003800000 */
.L_x_13181:
[----:B------:R-:W-:Y:S05]  /*caf0*/  @!P0 BRA `(.L_x_13041) ;  /* 0x0000000000048947 */ /* 0x000fea0003800000 */
[----:B------:R-:W-:Y:S01]  /*cb00*/  BPT.TRAP 0x1 ;  /* 0x000000040000795c */ /* 0x000fe20000300000 */
.L_x_13041:
[----:B------:R0:W0:Y:S02]  /*cb10*/  SYNCS.PHASECHK.TRANS64.TRYWAIT P0, [R25+URZ+0x16860], R0 ;  /* 0x01686000190075a7 */ /* 0x000024000800017f */
[----:B0-----:R-:W-:Y:S05]  /*cb20*/  @!P0 NANOSLEEP.SYNCS 0x989680 ;  /* 0x009896800000895d */ /* 0x001fea0003900000 */
[----:B------:R-:W0:Y:S02]  /*cb30*/  @!P0 SYNCS.PHASECHK.TRANS64 P0, [R25+URZ+0x16860], R0 ;  /* 0x01686000190085a7 */ /* 0x000e24000800007f */
[----:B0-----:R-:W-:Y:S05]  /*cb40*/  @!P0 BRA `(.L_x_13041) ;  /* 0xfffffffc00f08947 */ /* 0x001fea000383ffff */
.L_x_13033:
[----:B------:R-:W-:Y:S05]  /*cb50*/  BSYNC B0 ;  /* 0x0000000000007941 */ /* 0x000fea0003800000 */
.L_x_13032:
[----:B------:R-:W-:Y:S05]  /*cb60*/  EXIT ;  /* 0x000000000000794d */ /* 0x000fea0003800000 */
.L_x_12927:
[----:B0-----:R-:W-:-:S04]  /*cb70*/  IMAD.U32 R3, RZ, RZ, UR49 ;  /* 0x00000031ff037e24 */ /* 0x001fc8000f8e00ff */
[----:B------:R0:W1:Y:S03]  /*cb80*/  SYNCS.PHASECHK.TRANS64.TRYWAIT P1, [R3+URZ+0x16800], R0 ;  /* 0x01680000030075a7 */ /* 0x000066000802017f */
[----:B-1----:R-:W-:Y:S05]  /*cb90*/  @!P1 NANOSLEEP.SYNCS 0x989680 ;  /* 0x009896800000995d */ /* 0x002fea0003900000 */
[----:B------:R-:W1:Y:S02]  /*cba0*/  @!P1 SYNCS.PHASECHK.TRANS64 P1, [R3+URZ+0x16800], R0 ;  /* 0x01680000030095a7 */ /* 0x000e64000802007f */
[----:B-1----:R-:W-:Y:S05]  /*cbb0*/  @!P1 BRA `(.L_x_12927) ;  /* 0xfffffffc00ec9947 */ /* 0x002fea000383ffff */
[----:B------:R-:W-:Y:S05]  /*cbc0*/  BRA `(.L_x_13042) ;  /* 0xffffff4800307947 */ /* 0x000fea000383ffff */
.L_x_12931:
[----:B-1----:R1:W2:Y:S02]  /*cbd0*/  SYNCS.PHASECHK.TRANS64.TRYWAIT P1, [R4+URZ+0x16830], R3 ;  /* 0x01683003040075a7 */ /* 0x0022a4000802017f */
[----:B--2---:R-:W-:Y:S05]  /*cbe0*/  @!P1 NANOSLEEP.SYNCS 0x989680 ;  /* 0x009896800000995d */ /* 0x004fea0003900000 */
[----:B------:R-:W2:Y:S02]  /*cbf0*/  @!P1 SYNCS.PHASECHK.TRANS64 P1, [R4+URZ+0x16830], R3 ;  /* 0x01683003040095a7 */ /* 0x000ea4000802007f */
[----:B--2---:R-:W-:Y:S05]  /*cc00*/  @!P1 BRA `(.L_x_12931) ;  /* 0xfffffffc00f09947 */ /* 0x004fea000383ffff */
[----:B------:R-:W-:Y:S05]  /*cc10*/  BRA `(.L_x_12930) ;  /* 0xffffff4800507947 */ /* 0x000fea000383ffff */
.L_x_12937:
[----:B-1----:R-:W-:-:S04]  /*cc20*/  IMAD.U32 R3, RZ, RZ, UR6 ;  /* 0x00000006ff037e24 */ /* 0x002fc8000f8e00ff */
[----:B------:R1:W2:Y:S03]  /*cc30*/  SYNCS.PHASECHK.TRANS64.TRYWAIT P1, [R3+URZ+0x16830], R0 ;  /* 0x01683000030075a7 */ /* 0x0002a6000802017f */
[----:B--2---:R-:W-:Y:S05]  /*cc40*/  @!P1 NANOSLEEP.SYNCS 0x989680 ;  /* 0x009896800000995d */ /* 0x004fea0003900000 */
[----:B------:R-:W2:Y:S02]  /*cc50*/  @!P1 SYNCS.PHASECHK.TRANS64 P1, [R3+URZ+0x16830], R0 ;  /* 0x01683000030095a7 */ /* 0x000ea4000802007f */
[----:B--2---:R-:W-:Y:S05]  /*cc60*/  @!P1 BRA `(.L_x_12937) ;  /* 0xfffffffc00ec9947 */ /* 0x004fea000383ffff */
[----:B------:R-:W-:Y:S05]  /*cc70*/  BRA `(.L_x_12934) ;  /* 0xffffff6800787947 */ /* 0x000fea000383ffff */
.L_x_12941:
[----:B-1----:R-:W-:-:S04]  /*cc80*/  MOV R3, UR6 ;  /* 0x0000000600037c02 */ /* 0x002fc80008000f00 */
[----:B------:R1:W2:Y:S03]  /*cc90*/  SYNCS.PHASECHK.TRANS64.TRYWAIT P1, [R3+URZ+0x16850], R0 ;  /* 0x01685000030075a7 */ /* 0x0002a6000802017f */
[----:B--2---:R-:W-:Y:S05]  /*cca0*/  @!P1 NANOSLEEP.SYNCS 0x989680 ;  /* 0x009896800000995d */ /* 0x004fea0003900000 */
[----:B------:R-:W2:Y:S02]  /*ccb0*/  @!P1 SYNCS.PHASECHK.TRANS64 P1, [R3+URZ+0x16850], R0 ;  /* 0x01685000030095a7 */ /* 0x000ea4000802007f */
[----:B--2---:R-:W-:Y:S05]  /*ccc0*/  @!P1 BRA `(.L_x_12941) ;  /* 0xfffffffc00ec9947 */ /* 0x004fea000383ffff */
[----:B------:R-:W-:Y:S05]  /*ccd0*/  BRA `(.L_x_12938) ;  /* 0xffffff6c00007947 */ /* 0x000fea000383ffff */
.L_x_12948:
[----:B-1----:R-:W-:-:S04]  /*cce0*/  IMAD.U32 R11, RZ, RZ, UR5 ;  /* 0x00000005ff0b7e24 */ /* 0x002fc8000f8e00ff */
[----:B------:R1:W2:Y:S03]  /*ccf0*/  SYNCS.PHASECHK.TRANS64.TRYWAIT P1, [R11+URZ+0x16850], R4 ;  /* 0x016850040b0075a7 */ /* 0x0002a6000802017f */
[----:B--2---:R-:W-:Y:S05]  /*cd00*/  @!P1 NANOSLEEP.SYNCS 0x989680 ;  /* 0x009896800000995d */ /* 0x004fea0003900000 */
[----:B------:R-:W2:Y:S02]  /*cd10*/  @!P1 SYNCS.PHASECHK.TRANS64 P1, [R11+URZ+0x16850], R4 ;  /* 0x016850040b0095a7 */ /* 0x000ea4000802007f */
[----:B--2---:R-:W-:Y:S05]  /*cd20*/  @!P1 BRA `(.L_x_12948) ;  /* 0xfffffffc00ec9947 */ /* 0x004fea000383ffff */
[----:B------:R-:W-:Y:S05]  /*cd30*/  BRA `(.L_x_12947) ;  /* 0xffffff8400887947 */ /* 0x000fea000383ffff */
.L_x_12979:
        /* <DEDUP_REMOVED lines=11> */
.L_x_13044:
[----:B------:R-:W-:Y:S05]  /*cdf0*/  BSYNC B0 ;  /* 0x0000000000007941 */ /* 0x000fea0003800000 */
.L_x_13043:
[----:B------:R-:W-:Y:S05]  /*ce00*/  BRA `(.L_x_13045) ;  /* 0xffffffbc007c7947 */ /* 0x000fea000383ffff */
.L_x_12982:
[----:B0-----:R0:W2:Y:S02]  /*ce10*/  SYNCS.PHASECHK.TRANS64.TRYWAIT P0, [R3+URZ+0x16840], R4 ;  /* 0x01684004030075a7 */ /* 0x0010a4000800017f */
[----:B--2---:R-:W-:Y:S05]  /*ce20*/  @!P0 NANOSLEEP.SYNCS 0x989680 ;  /* 0x009896800000895d */ /* 0x004fea0003900000 */
[----:B------:R-:W2:Y:S02]  /*ce30*/  @!P0 SYNCS.PHASECHK.TRANS64 P0, [R3+URZ+0x16840], R4 ;  /* 0x01684004030085a7 */ /* 0x000ea4000800007f */
[----:B--2---:R-:W-:Y:S05]  /*ce40*/  @!P0 BRA `(.L_x_12982) ;  /* 0xfffffffc00f08947 */ /* 0x004fea000383ffff */
[----:B------:R-:W-:Y:S05]  /*ce50*/  BRA `(.L_x_13046) ;  /* 0xffffffbc00dc7947 */ /* 0x000fea000383ffff */
.L_x_12983:
        /* <DEDUP_REMOVED lines=8> */
.L_x_13048:
[----:B------:R-:W-:Y:S05]  /*cee0*/  BSYNC B0 ;  /* 0x0000000000007941 */ /* 0x000fea0003800000 */
.L_x_13047:
        /* <DEDUP_REMOVED lines=9> */
.L_x_13049:
[----:B------:R-:W-:Y:S02]  /*cf80*/  IMAD.MOV.U32 R13, RZ, RZ, R2 ;  /* 0x000000ffff0d7224 */ /* 0x000fe400078e0002 */
[----:B------:R-:W-:Y:S02]  /*cf90*/  IMAD.MOV.U32 R12, RZ, RZ, 0x1 ;  /* 0x00000001ff0c7424 */ /* 0x000fe400078e00ff */
[----:B------:R-:W-:-:S07]  /*cfa0*/  IMAD.MOV.U32 R7, RZ, RZ, R14 ;  /* 0x000000ffff077224 */ /* 0x000fce00078e000e */
[----:B------:R-:W-:Y:S05]  /*cfb0*/  WARPSYNC.COLLECTIVE R15, `(.L_x_13050) ;  /* 0x000000000f087348 */ /* 0x000fea0003c00000 */
[----:B------:R0:W1:Y:S02]  /*cfc0*/  SHFL.IDX P6, R14, R13, R12, R11 ;  /* 0x0000000c0d0e7389 */ /* 0x00006400000c000b */
[----:B01----:R-:W-:Y:S01]  /*cfd0*/  ENDCOLLECTIVE ;  /* 0x000000000000791b */ /* 0x003fe20003800000 */
.L_x_13050:
[----:B------:R-:W-:-:S05]  /*cfe0*/  @P0 LEA R7, P1, R28, R7, 0x1 ;  /* 0x000000071c070211 */ /* 0x000fca00078208ff */
[----:B------:R-:W-:Y:S01]  /*cff0*/  @P0 IMAD.X R6, RZ, RZ, R6, P1 ;  /* 0x000000ffff060224 */ /* 0x000fe200008e0606 */
[----:B------:R-:W-:-:S04]  /*d000*/  ISETP.GE.AND P1, PT, R4, 0x11, PT ;  /* 0x000000110400780c */ /* 0x000fc80003f26270 */
[----:B------:R-:W-:Y:S02]  /*d010*/  @P0 LOP3.LUT R7, R7, R6, RZ, 0x3c, !PT ;  /* 0x0000000607070212 */ /* 0x000fe400078e3cff */
[----:B------:R-:W-:Y:S02]  /*d020*/  MOV R13, R0 ;  /* 0x00000000000d7202 */ /* 0x000fe40000000f00 */
[----:B------:R-:W-:-:S04]  /*d030*/  @P0 LOP3.LUT R6, R7, R6, RZ, 0x3c, !PT ;  /* 0x0000000607060212 */ /* 0x000fc800078e3cff */
[----:B------:R-:W-:-:S05]  /*d040*/  @P0 LOP3.LUT R7, R7, R6, RZ, 0x3c, !PT ;  /* 0x0000000607070212 */ /* 0x000fca00078e3cff */
[----:B------:R-:W-:Y:S01]  /*d050*/  @!PT LDS RZ, [RZ] ;  /* 0x00000000fffff984 */ /* 0x000fe20000000800 */
[----:B------:R-:W-:Y:S01]  /*d060*/  @!PT LDS RZ, [RZ] ;  /* 0x00000000fffff984 */ /* 0x000fe20000000800 */
[----:B------:R-:W-:Y:S01]  /*d070*/  @!PT LDS RZ, [RZ] ;  /* 0x00000000fffff984 */ /* 0x000fe20000000800 */
[----:B------:R0:W-:Y:S02]  /*d080*/  @P0 LDGSTS.E.BYPASS.LTC128B.128 [R8+0xe400], desc[UR50][R6.64], !P2 ;  /* 0x0e40000006080fae */ /* 0x0001e4000d101d72 */
[----:B0-----:R-:W-:-:S07]  /*d090*/  IMAD.MOV.U32 R6, RZ, RZ, R14 ;  /* 0x000000ffff067224 */ /* 0x001fce00078e000e */
[----:B------:R-:W-:Y:S05]  /*d0a0*/  WARPSYNC.COLLECTIVE R15, `(.L_x_13051) ;  /* 0x000000000f087348 */ /* 0x000fea0003c00000 */
[----:B------:R0:W1:Y:S02]  /*d0b0*/  SHFL.IDX P6, R14, R13, R12, R11 ;  /* 0x0000000c0d0e7389 */ /* 0x00006400000c000b */
[----:B01----:R-:W-:Y:S01]  /*d0c0*/  ENDCOLLECTIVE ;  /* 0x000000000000791b */ /* 0x003fe20003800000 */
.L_x_13051:
[----:B------:R-:W-:Y:S02]  /*d0d0*/  @P1 IMAD R8, R5, 0x2, R22 ;  /* 0x0000000205081824 */ /* 0x000fe400078e0216 */
[----:B------:R-:W-:Y:S02]  /*d0e0*/  IMAD.MOV.U32 R13, RZ, RZ, R2 ;  /* 0x000000ffff0d7224 */ /* 0x000fe400078e0002 */
[----:B------:R-:W-:Y:S02]  /*d0f0*/  IMAD.MOV.U32 R12, RZ, RZ, 0x2 ;  /* 0x00000002ff0c7424 */ /* 0x000fe400078e00ff */
[----:B------:R-:W-:-:S07]  /*d100*/  IMAD.MOV.U32 R7, RZ, RZ, R14 ;  /* 0x000000ffff077224 */ /* 0x000fce00078e000e */
[----:B------:R-:W-:Y:S05]  /*d110*/  WARPSYNC.COLLECTIVE R15, `(.L_x_13052) ;  /* 0x000000000f087348 */ /* 0x000fea0003c00000 */
[----:B------:R0:W1:Y:S02]  /*d120*/  SHFL.IDX P6, R14, R13, R12, R11 ;  /* 0x0000000c0d0e7389 */ /* 0x00006400000c000b */
[----:B01----:R-:W-:Y:S01]  /*d130*/  ENDCOLLECTIVE ;  /* 0x000000000000791b */ /* 0x003fe20003800000 */
.L_x_13052:
        /* <DEDUP_REMOVED lines=15> */
.L_x_13053:
[----:B------:R-:W-:Y:S02]  /*d230*/  @P1 IMAD R8, R5, 0x2, R22 ;  /* 0x0000000205081824 */ /* 0x000fe400078e0216 */
[----:B------:R-:W-:Y:S02]  /*d240*/  IMAD.MOV.U32 R13, RZ, RZ, R2 ;  /* 0x000000ffff0d7224 */ /* 0x000fe400078e0002 */
[----:B------:R-:W-:Y:S02]  /*d250*/  IMAD.MOV.U32 R12, RZ, RZ, 0x3 ;  /* 0x00000003ff0c7424 */ /* 0x000fe400078e00ff */
[----:B------:R-:W-:-:S07]  /*d260*/  IMAD.MOV.U32 R7, RZ, RZ, R14 ;  /* 0x000000ffff077224 */ /* 0x000fce00078e000e */
[----:B------:R-:W-:Y:S05]  /*d270*/  WARPSYNC.COLLECTIVE R15, `(.L_x_13054) ;  /* 0x000000000f087348 */ /* 0x000fea0003c00000 */
[----:B------:R0:W1:Y:S02]  /*d280*/  SHFL.IDX P6, R14, R13, R12, R11 ;  /* 0x0000000c0d0e7389 */ /* 0x00006400000c000b */
[----:B01----:R-:W-:Y:S01]  /*d290*/  ENDCOLLECTIVE ;  /* 0x000000000000791b */ /* 0x003fe20003800000 */
.L_x_13054:
        /* <DEDUP_REMOVED lines=15> */
.L_x_13055:
[----:B------:R-:W-:Y:S02]  /*d390*/  @P1 IMAD R8, R5, 0x2, R22 ;  /* 0x0000000205081824 */ /* 0x000fe400078e0216 */
[----:B------:R-:W-:Y:S02]  /*d3a0*/  IMAD.MOV.U32 R13, RZ, RZ, R2 ;  /* 0x000000ffff0d7224 */ /* 0x000fe400078e0002 */
[----:B------:R-:W-:Y:S02]  /*d3b0*/  IMAD.MOV.U32 R12, RZ, RZ, 0x4 ;  /* 0x00000004ff0c7424 */ /* 0x000fe400078e00ff */
[----:B------:R-:W-:-:S07]  /*d3c0*/  IMAD.MOV.U32 R7, RZ, RZ, R14 ;  /* 0x000000ffff077224 */ /* 0x000fce00078e000e */
[----:B------:R-:W-:Y:S05]  /*d3d0*/  WARPSYNC.COLLECTIVE R15, `(.L_x_13056) ;  /* 0x000000000f087348 */ /* 0x000fea0003c00000 */
[----:B------:R0:W1:Y:S02]  /*d3e0*/  SHFL.IDX P6, R14, R13, R12, R11 ;  /* 0x0000000c0d0e7389 */ /* 0x00006400000c000b */
[----:B01----:R-:W-:Y:S01]  /*d3f0*/  ENDCOLLECTIVE ;  /* 0x000000000000791b */ /* 0x003fe20003800000 */
.L_x_13056:
        /* <DEDUP_REMOVED lines=15> */
.L_x_13057:
[----:B------:R-:W-:Y:S02]  /*d4f0*/  @P1 IMAD R8, R5, 0x2, R22 ;  /* 0x0000000205081824 */ /* 0x000fe400078e0216 */
[----:B------:R-:W-:Y:S02]  /*d500*/  IMAD.MOV.U32 R13, RZ, RZ, R2 ;  /* 0x000000ffff0d7224 */ /* 0x000fe400078e0002 */
[----:B------:R-:W-:Y:S02]  /*d510*/  IMAD.MOV.U32 R12, RZ, RZ, 0x5 ;  /* 0x00000005ff0c7424 */ /* 0x000fe400078e00ff */
[----:B------:R-:W-:-:S07]  /*d520*/  IMAD.MOV.U32 R7, RZ, RZ, R14 ;  /* 0x000000ffff077224 */ /* 0x000fce00078e000e */
[----:B------:R-:W-:Y:S05]  /*d530*/  WARPSYNC.COLLECTIVE R15, `(.L_x_13058) ;  /* 0x000000000f087348 */ /* 0x000fea0003c00000 */
[----:B------:R0:W1:Y:S02]  /*d540*/  SHFL.IDX P6, R14, R13, R12, R11 ;  /* 0x0000000c0d0e7389 */ /* 0x00006400000c000b */
[----:B01----:R-:W-:Y:S01]  /*d550*/  ENDCOLLECTIVE ;  /* 0x000000000000791b */ /* 0x003fe20003800000 */
.L_x_13058:
        /* <DEDUP_REMOVED lines=15> */
.L_x_13059:
[----:B------:R-:W-:Y:S02]  /*d650*/  @P1 IMAD R8, R5, 0x2, R22 ;  /* 0x0000000205081824 */ /* 0x000fe400078e0216 */
[----:B------:R-:W-:Y:S02]  /*d660*/  IMAD.MOV.U32 R13, RZ, RZ, R2 ;  /* 0x000000ffff0d7224 */ /* 0x000fe400078e0002 */
[----:B------:R-:W-:Y:S02]  /*d670*/  IMAD.MOV.U32 R12, RZ, RZ, 0x6 ;  /* 0x00000006ff0c7424 */ /* 0x000fe400078e00ff */
[----:B------:R-:W-:-:S07]  /*d680*/  IMAD.MOV.U32 R7, RZ, RZ, R14 ;  /* 0x000000ffff077224 */ /* 0x000fce00078e000e */
[----:B------:R-:W-:Y:S05]  /*d690*/  WARPSYNC.COLLECTIVE R15, `(.L_x_13060) ;  /* 0x000000000f087348 */ /* 0x000fea0003c00000 */
[----:B------:R0:W1:Y:S02]  /*d6a0*/  SHFL.IDX P6, R14, R13, R12, R11 ;  /* 0x0000000c0d0e7389 */ /* 0x00006400000c000b */
[----:B01----:R-:W-:Y:S01]  /*d6b0*/  ENDCOLLECTIVE ;  /* 0x000000000000791b */ /* 0x003fe20003800000 */
.L_x_13060:
        /* <DEDUP_REMOVED lines=15> */
.L_x_13061:
[----:B------:R-:W-:Y:S02]  /*d7b0*/  @P1 IMAD R8, R5, 0x2, R22 ;  /* 0x0000000205081824 */ /* 0x000fe400078e0216 */
[----:B------:R-:W-:Y:S02]  /*d7c0*/  IMAD.MOV.U32 R13, RZ, RZ, R2 ;  /* 0x000000ffff0d7224 */ /* 0x000fe400078e0002 */
[----:B------:R-:W-:Y:S02]  /*d7d0*/  IMAD.MOV.U32 R12, RZ, RZ, 0x7 ;  /* 0x00000007ff0c7424 */ /* 0x000fe400078e00ff */
[----:B------:R-:W-:-:S07]  /*d7e0*/  IMAD.MOV.U32 R7, RZ, RZ, R14 ;  /* 0x000000ffff077224 */ /* 0x000fce00078e000e */
[----:B------:R-:W-:Y:S05]  /*d7f0*/  WARPSYNC.COLLECTIVE R15, `(.L_x_13062) ;  /* 0x000000000f087348 */ /* 0x000fea0003c00000 */
[----:B------:R0:W1:Y:S02]  /*d800*/  SHFL.IDX P6, R14, R13, R12, R11 ;  /* 0x0000000c0d0e7389 */ /* 0x00006400000c000b */
[----:B01----:R-:W-:Y:S01]  /*d810*/  ENDCOLLECTIVE ;  /* 0x000000000000791b */ /* 0x003fe20003800000 */
.L_x_13062:
        /* <DEDUP_REMOVED lines=10> */
.L_x_13063:
[----:B------:R-:W-:Y:S01]  /*d8c0*/  @!PT LDS RZ, [RZ] ;  /* 0x00000000fffff984 */ /* 0x000fe20000000800 */
[----:B------:R-:W-:Y:S01]  /*d8d0*/  @!PT LDS RZ, [RZ] ;  /* 0x00000000fffff984 */ /* 0x000fe20000000800 */
[----:B------:R-:W-:Y:S01]  /*d8e0*/  @!PT LDS RZ, [RZ] ;  /* 0x00000000fffff984 */ /* 0x000fe20000000800 */
[----:B------:R0:W-:Y:S01]  /*d8f0*/  @P1 LDGSTS.E.BYPASS.LTC128B.128 [R8+0x11400], desc[UR50][R6.64], !P2 ;  /* 0x1140000006081fae */ /* 0x0001e2000d101d72 */
[----:B------:R-:W-:Y:S01]  /*d900*/  IMAD.MOV.U32 R0, RZ, RZ, R14 ;  /* 0x000000ffff007224 */ /* 0x000fe200078e000e */
[----:B------:R-:W-:Y:S06]  /*d910*/  BRA `(.L_x_13064) ;  /* 0xffffffb800f07947 */ /* 0x000fec000383ffff */
.L_x_12988:
        /* <DEDUP_REMOVED lines=9> */
.L_x_13065:
[C---:B------:R-:W-:Y:S01]  /*d9b0*/  VIADD R8, R17.reuse, 0x10 ;  /* 0x0000001011087836 */ /* 0x040fe20000000000 */
[----:B------:R-:W-:Y:S02]  /*d9c0*/  ISETP.GE.AND P2, PT, R17, R3, PT ;  /* 0x000000031100720c */ /* 0x000fe40003f46270 */
[----:B------:R-:W-:Y:S01]  /*d9d0*/  MOV R13, R0 ;  /* 0x00000000000d7202 */ /* 0x000fe20000000f00 */
[----:B------:R-:W-:-:S10]  /*d9e0*/  IMAD.MOV.U32 R6, RZ, RZ, R14 ;  /* 0x000000ffff067224 */ /* 0x000fd400078e000e */
[----:B------:R-:W-:Y:S05]  /*d9f0*/  WARPSYNC.COLLECTIVE R15, `(.L_x_13066) ;  /* 0x000000000f087348 */ /* 0x000fea0003c00000 */
[----:B------:R0:W1:Y:S02]  /*da00*/  SHFL.IDX P6, R14, R13, R12, R11 ;  /* 0x0000000c0d0e7389 */ /* 0x00006400000c000b */
[----:B01----:R-:W-:Y:S01]  /*da10*/  ENDCOLLECTIVE ;  /* 0x000000000000791b */ /* 0x003fe20003800000 */
.L_x_13066:
[----:B------:R-:W-:Y:S02]  /*da20*/  IMAD.MOV.U32 R13, RZ, RZ, R4 ;  /* 0x000000ffff0d7224 */ /* 0x000fe400078e0004 */
[----:B------:R-:W-:Y:S02]  /*da30*/  IMAD.MOV.U32 R12, RZ, RZ, 0x1 ;  /* 0x00000001ff0c7424 */ /* 0x000fe400078e00ff */
[----:B------:R-:W-:-:S07]  /*da40*/  IMAD.MOV.U32 R7, RZ, RZ, R14 ;  /* 0x000000ffff077224 */ /* 0x000fce00078e000e */
[----:B------:R-:W-:Y:S05]  /*da50*/  WARPSYNC.COLLECTIVE R15, `(.L_x_13067) ;  /* 0x000000000f087348 */ /* 0x000fea0003c00000 */
[----:B------:R0:W1:Y:S02]  /*da60*/  SHFL.IDX P6, R14, R13, R12, R11 ;  /* 0x0000000c0d0e7389 */ /* 0x00006400000c000b */
[----:B01----:R-:W-:Y:S01]  /*da70*/  ENDCOLLECTIVE ;  /* 0x000000000000791b */ /* 0x003fe20003800000 */
.L_x_13067:
[----:B------:R-:W-:-:S05]  /*da80*/  @!P2 LEA R7, P1, R28, R7, 0x1 ;  /* 0x000000071c07a211 */ /* 0x000fca00078208ff */
[----:B------:R-:W-:Y:S01]  /*da90*/  @!P2 IMAD.X R6, RZ, RZ, R6, P1 ;  /* 0x000000ffff06a224 */ /* 0x000fe200008e0606 */
[----:B------:R-:W-:-:S04]  /*daa0*/  ISETP.GE.AND P1, PT, R8, R3, PT ;  /* 0x000000030800720c */ /* 0x000fc80003f26270 */
[----:B------:R-:W-:Y:S02]  /*dab0*/  @!P2 LOP3.LUT R7, R7, R6, RZ, 0x3c, !PT ;  /* 0x000000060707a212 */ /* 0x000fe400078e3cff */
[----:B------:R-:W-:Y:S02]  /*dac0*/  MOV R13, R0 ;  /* 0x00000000000d7202 */ /* 0x000fe40000000f00 */
        /* <DEDUP_REMOVED lines=10> */
.L_x_13068:
[----:B------:R-:W-:Y:S02]  /*db70*/  IMAD.MOV.U32 R13, RZ, RZ, R4 ;  /* 0x000000ffff0d7224 */ /* 0x000fe400078e0004 */
[----:B------:R-:W-:Y:S02]  /*db80*/  IMAD.MOV.U32 R12, RZ, RZ, 0x2 ;  /* 0x00000002ff0c7424 */ /* 0x000fe400078e00ff */
[----:B------:R-:W-:-:S07]  /*db90*/  IMAD.MOV.U32 R7, RZ, RZ, R14 ;  /* 0x000000ffff077224 */ /* 0x000fce00078e000e */
[----:B------:R-:W-:Y:S05]  /*dba0*/  WARPSYNC.COLLECTIVE R15, `(.L_x_13069) ;  /* 0x000000000f087348 */ /* 0x000fea0003c00000 */
[----:B------:R0:W1:Y:S02]  /*dbb0*/  SHFL.IDX P6, R14, R13, R12, R11 ;  /* 0x0000000c0d0e7389 */ /* 0x00006400000c000b */
[----:B01----:R-:W-:Y:S01]  /*dbc0*/  ENDCOLLECTIVE ;  /* 0x000000000000791b */ /* 0x003fe20003800000 */
.L_x_13069:
[----:B------:R-:W-:-:S05]  /*dbd0*/  @!P1 LEA R7, P2, R28, R7, 0x1 ;  /* 0x000000071c079211 */ /* 0x000fca00078408ff */
[----:B------:R-:W-:-:S05]  /*dbe0*/  @!P1 IMAD.X R6, RZ, RZ, R6, P2 ;  /* 0x000000ffff069224 */ /* 0x000fca00010e0606 */
        /* <DEDUP_REMOVED lines=8> */
[----:B0-----:R-:W-:-:S05]  /*dc70*/  VIADD R6, R17, 0x20 ;  /* 0x0000002011067836 */ /* 0x001fca0000000000 */
[----:B------:R-:W-:Y:S01]  /*dc80*/  ISETP.GE.AND P1, PT, R6, R3, PT ;  /* 0x000000030600720c */ /* 0x000fe20003f26270 */
[----:B------:R-:W-:-:S12]  /*dc90*/  IMAD.MOV.U32 R6, RZ, RZ, R14 ;  /* 0x000000ffff067224 */ /* 0x000fd800078e000e */
[----:B------:R-:W-:Y:S05]  /*dca0*/  WARPSYNC.COLLECTIVE R15, `(.L_x_13070) ;  /* 0x000000000f087348 */ /* 0x000fea0003c00000 */
[----:B------:R0:W1:Y:S02]  /*dcb0*/  SHFL.IDX P6, R14, R13, R12, R11 ;  /* 0x0000000c0d0e7389 */ /* 0x00006400000c000b */
[----:B01----:R-:W-:Y:S01]  /*dcc0*/  ENDCOLLECTIVE ;  /* 0x000000000000791b */ /* 0x003fe20003800000 */
.L_x_13070:
[----:B------:R-:W-:Y:S02]  /*dcd0*/  IMAD.MOV.U32 R13, RZ, RZ, R4 ;  /* 0x000000ffff0d7224 */ /* 0x000fe400078e0004 */
[----:B------:R-:W-:Y:S02]  /*dce0*/  IMAD.MOV.U32 R12, RZ, RZ, 0x3 ;  /* 0x00000003ff0c7424 */ /* 0x000fe400078e00ff */
[----:B------:R-:W-:-:S07]  /*dcf0*/  IMAD.MOV.U32 R7, RZ, RZ, R14 ;  /* 0x000000ffff077224 */ /* 0x000fce00078e000e */
[----:B------:R-:W-:Y:S05]  /*dd00*/  WARPSYNC.COLLECTIVE R15, `(.L_x_13071) ;  /* 0x000000000f087348 */ /* 0x000fea0003c00000 */
[----:B------:R0:W1:Y:S02]  /*dd10*/  SHFL.IDX P6, R14, R13, R12, R11 ;  /* 0x0000000c0d0e7389 */ /* 0x00006400000c000b */
[----:B01----:R-:W-:Y:S01]  /*dd20*/  ENDCOLLECTIVE ;  /* 0x000000000000791b */ /* 0x003fe20003800000 */
.L_x_13071:
        /* <DEDUP_REMOVED lines=16> */
.L_x_13072:
[----:B------:R-:W-:Y:S02]  /*de30*/  IMAD.MOV.U32 R13, RZ, RZ, R4 ;  /* 0x000000ffff0d7224 */ /* 0x000fe400078e0004 */
[----:B------:R-:W-:Y:S02]  /*de40*/  IMAD.MOV.U32 R12, RZ, RZ, 0x4 ;  /* 0x00000004ff0c7424 */ /* 0x000fe400078e00ff */
[----:B------:R-:W-:-:S07]  /*de50*/  IMAD.MOV.U32 R7, RZ, RZ, R14 ;  /* 0x000000ffff077224 */ /* 0x000fce00078e000e */
[----:B------:R-:W-:Y:S05]  /*de60*/  WARPSYNC.COLLECTIVE R15, `(.L_x_13073) ;  /* 0x000000000f087348 */ /* 0x000fea0003c00000 */
[----:B------:R0:W1:Y:S02]  /*de70*/  SHFL.IDX P6, R14, R13, R12, R11 ;  /* 0x0000000c0d0e7389 */ /* 0x00006400000c000b */
[----:B01----:R-:W-:Y:S01]  /*de80*/  ENDCOLLECTIVE ;  /* 0x000000000000791b */ /* 0x003fe20003800000 */
.L_x_13073:
        /* <DEDUP_REMOVED lines=16> */
.L_x_13074:
[----:B------:R-:W-:Y:S02]  /*df90*/  IMAD.MOV.U32 R13, RZ, RZ, R4 ;  /* 0x000000ffff0d7224 */ /* 0x000fe400078e0004 */
[----:B------:R-:W-:Y:S02]  /*dfa0*/  IMAD.MOV.U32 R12, RZ, RZ, 0x5 ;  /* 0x00000005ff0c7424 */ /* 0x000fe400078e00ff */
[----:B------:R-:W-:-:S07]  /*dfb0*/  IMAD.MOV.U32 R7, RZ, RZ, R14 ;  /* 0x000000ffff077224 */ /* 0x000fce00078e000e */
[----:B------:R-:W-:Y:S05]  /*dfc0*/  WARPSYNC.COLLECTIVE R15, `(.L_x_13075) ;  /* 0x000000000f087348 */ /* 0x000fea0003c00000 */
[----:B------:R0:W1:Y:S02]  /*dfd0*/  SHFL.IDX P6, R14, R13, R12, R11 ;  /* 0x0000000c0d0e7389 */ /* 0x00006400000c000b */
[----:B01----:R-:W-:Y:S01]  /*dfe0*/  ENDCOLLECTIVE ;  /* 0x000000000000791b */ /* 0x003fe20003800000 */
.L_x_13075:
        /* <DEDUP_REMOVED lines=16> */
.L_x_13076:
[----:B------:R-:W-:Y:S02]  /*e0f0*/  IMAD.MOV.U32 R13, RZ, RZ, R4 ;  /* 0x000000ffff0d7224 */ /* 0x000fe400078e0004 */
[----:B------:R-:W-:Y:S02]  /*e100*/  IMAD.MOV.U32 R12, RZ, RZ, 0x6 ;  /* 0x00000006ff0c7424 */ /* 0x000fe400078e00ff */
[----:B------:R-:W-:-:S07]  /*e110*/  IMAD.MOV.U32 R7, RZ, RZ, R14 ;  /* 0x000000ffff077224 */ /* 0x000fce00078e000e */
[----:B------:R-:W-:Y:S05]  /*e120*/  WARPSYNC.COLLECTIVE R15, `(.L_x_13077) ;  /* 0x000000000f087348 */ /* 0x000fea0003c00000 */
[----:B------:R0:W1:Y:S02]  /*e130*/  SHFL.IDX P6, R14, R13, R12, R11 ;  /* 0x0000000c0d0e7389 */ /* 0x00006400000c000b */
[----:B01----:R-:W-:Y:S01]  /*e140*/  ENDCOLLECTIVE ;  /* 0x000000000000791b */ /* 0x003fe20003800000 */
.L_x_13077:
        /* <DEDUP_REMOVED lines=16> */
.L_x_13078:
[----:B------:R-:W-:Y:S02]  /*e250*/  IMAD.MOV.U32 R13, RZ, RZ, R4 ;  /* 0x000000ffff0d7224 */ /* 0x000fe400078e0004 */
[----:B------:R-:W-:Y:S02]  /*e260*/  IMAD.MOV.U32 R12, RZ, RZ, 0x7 ;  /* 0x00000007ff0c7424 */ /* 0x000fe400078e00ff */
[----:B------:R-:W-:-:S07]  /*e270*/  IMAD.MOV.U32 R7, RZ, RZ, R14 ;  /* 0x000000ffff077224 */ /* 0x000fce00078e000e */
[----:B------:R-:W-:Y:S05]  /*e280*/  WARPSYNC.COLLECTIVE R15, `(.L_x_13079) ;  /* 0x000000000f087348 */ /* 0x000fea0003c00000 */
[----:B------:R0:W1:Y:S02]  /*e290*/  SHFL.IDX P6, R14, R13, R12, R11 ;  /* 0x0000000c0d0e7389 */ /* 0x00006400000c000b */
[----:B01----:R-:W-:Y:S01]  /*e2a0*/  ENDCOLLECTIVE ;  /* 0x000000000000791b */ /* 0x003fe20003800000 */
.L_x_13079:
        /* <DEDUP_REMOVED lines=11> */
.L_x_13080:
[----:B------:R-:W-:Y:S01]  /*e360*/  @!PT LDS RZ, [RZ] ;  /* 0x00000000fffff984 */ /* 0x000fe20000000800 */
[----:B------:R-:W-:Y:S01]  /*e370*/  @!PT LDS RZ, [RZ] ;  /* 0x00000000fffff984 */ /* 0x000fe20000000800 */
[----:B------:R-:W-:Y:S01]  /*e380*/  @!PT LDS RZ, [RZ] ;  /* 0x00000000fffff984 */ /* 0x000fe20000000800 */
[----:B------:R0:W-:Y:S01]  /*e390*/  @!P1 LDGSTS.E.BYPASS.LTC128B.128 [R10+0xb400], desc[UR50][R6.64], !P0 ;  /* 0x0b400000060a9fae */ /* 0x0001e2000c101d72 */
[----:B------:R-:W-:Y:S01]  /*e3a0*/  ISETP.GE.AND P1, PT, R0, R3, PT ;  /* 0x000000030000720c */ /* 0x000fe20003f26270 */
[----:B------:R-:W-:Y:S02]  /*e3b0*/  VIADD R0, R17, 0x80 ;  /* 0x0000008011007836 */ /* 0x000fe40000000000 */
[----:B------:R-:W-:Y:S02]  /*e3c0*/  IMAD.MOV.U32 R13, RZ, RZ, R2 ;  /* 0x000000ffff0d7224 */ /* 0x000fe400078e0002 */
[----:B------:R-:W-:Y:S01]  /*e3d0*/  IMAD.MOV.U32 R12, RZ, RZ, RZ ;  /* 0x000000ffff0c7224 */ /* 0x000fe200078e00ff */
[----:B0-----:R-:W-:-:S07]  /*e3e0*/  MOV R6, R14 ;  /* 0x0000000e00067202 */ /* 0x001fce0000000f00 */
[----:B------:R-:W-:Y:S05]  /*e3f0*/  WARPSYNC.COLLECTIVE R15, `(.L_x_13081) ;  /* 0x000000000f087348 */ /* 0x000fea0003c00000 */
[----:B------:R0:W1:Y:S02]  /*e400*/  SHFL.IDX P6, R14, R13, R12, R11 ;  /* 0x0000000c0d0e7389 */ /* 0x00006400000c000b */
[----:B01----:R-:W-:Y:S01]  /*e410*/  ENDCOLLECTIVE ;  /* 0x000000000000791b */ /* 0x003fe20003800000 */
.L_x_13081:
[----:B------:R-:W-:-:S05]  /*e420*/  @!P1 LEA R6, P3, R28, R6, 0x1 ;  /* 0x000000061c069211 */ /* 0x000fca00078608ff */
[----:B------:R-:W-:-:S05]  /*e430*/  @!P1 IMAD.X R7, RZ, RZ, R4, P3 ;  /* 0x000000ffff079224 */ /* 0x000fca00018e0604 */
[----:B------:R-:W-:Y:S01]  /*e440*/  @!PT LDS RZ, [RZ] ;  /* 0x00000000fffff984 */ /* 0x000fe20000000800 */
[----:B------:R-:W-:Y:S01]  /*e450*/  @!PT LDS RZ, [RZ] ;  /* 0x00000000fffff984 */ /* 0x000fe20000000800 */
[----:B------:R-:W-:Y:S01]  /*e460*/  @!PT LDS RZ, [RZ] ;  /* 0x00000000fffff984 */ /* 0x000fe20000000800 */
[----:B------:R0:W-:Y:S01]  /*e470*/  @!P1 LDGSTS.E.BYPASS.LTC128B.128 [R10+0xbc00], desc[UR50][R6.64], !P0 ;  /* 0x0bc00000060a9fae */ /* 0x0001e2000c101d72 */
[----:B------:R-:W-:Y:S02]  /*e480*/  ISETP.GE.AND P1, PT, R0, R3, PT ;  /* 0x000000030000720c */ /* 0x000fe40003f26270 */
[----:B------:R-:W-:Y:S01]  /*e490*/  MOV R13, R5 ;  /* 0x00000005000d7202 */ /* 0x000fe20000000f00 */
[----:B------:R-:W-:-:S10]  /*e4a0*/  IMAD.MOV.U32 R0, RZ, RZ, R14 ;  /* 0x000000ffff007224 */ /* 0x000fd400078e000e */
[----:B0-----:R-:W-:Y:S05]  /*e4b0*/  WARPSYNC.COLLECTIVE R15, `(.L_x_13082) ;  /* 0x000000000f087348 */ /* 0x001fea0003c00000 */
[----:B------:R1:W2:Y:S02]  /*e4c0*/  SHFL.IDX P6, R14, R13, R12, R11 ;  /* 0x0000000c0d0e7389 */ /* 0x0002a400000c000b */
[----:B012---:R-:W-:Y:S01]  /*e4d0*/  ENDCOLLECTIVE ;  /* 0x000000000000791b */ /* 0x007fe20003800000 */
.L_x_13082:
[----:B------:R-:W-:Y:S01]  /*e4e0*/  IMAD.MOV.U32 R13, RZ, RZ, R2 ;  /* 0x000000ffff0d7224 */ /* 0x000fe200078e0002 */
[----:B------:R-:W-:Y:S01]  /*e4f0*/  MOV R12, 0x1 ;  /* 0x00000001000c7802 */ /* 0x000fe20000000f00 */
[----:B------:R-:W-:-:S07]  /*e500*/  IMAD.MOV.U32 R4, RZ, RZ, R14 ;  /* 0x000000ffff047224 */ /* 0x000fce00078e000e */
[----:B------:R-:W-:Y:S05]  /*e510*/  WARPSYNC.COLLECTIVE R15, `(.L_x_13083) ;  /* 0x000000000f087348 */ /* 0x000fea0003c00000 */
[----:B------:R0:W1:Y:S02]  /*e520*/  SHFL.IDX P6, R14, R13, R12, R11 ;  /* 0x0000000c0d0e7389 */ /* 0x00006400000c000b */
[----:B01----:R-:W-:Y:S01]  /*e530*/  ENDCOLLECTIVE ;  /* 0x000000000000791b */ /* 0x003fe20003800000 */
.L_x_13083:
[----:B------:R-:W-:-:S05]  /*e540*/  @!P1 LEA R4, P3, R28, R4, 0x1 ;  /* 0x000000041c049211 */ /* 0x000fca00078608ff */
[----:B------:R-:W-:Y:S02]  /*e550*/  @!P1 IMAD.X R0, RZ, RZ, R0, P3 ;  /* 0x000000ffff009224 */ /* 0x000fe400018e0600 */
[----:B------:R-:W-:Y:S02]  /*e560*/  @!P1 IMAD.MOV.U32 R6, RZ, RZ, R4 ;  /* 0x000000ffff069224 */ /* 0x000fe400078e0004 */
[----:B------:R-:W-:Y:S02]  /*e570*/  @!P1 IMAD.MOV.U32 R7, RZ, RZ, R0 ;  /* 0x000000ffff079224 */ /* 0x000fe400078e0000 */
[C---:B------:R-:W-:Y:S02]  /*e580*/  VIADD R0, R17.reuse, 0x90 ;  /* 0x0000009011007836 */ /* 0x040fe40000000000 */
[----:B------:R-:W-:Y:S01]  /*e590*/  IMAD.MOV.U32 R13, RZ, RZ, R5 ;  /* 0x000000ffff0d7224 */ /* 0x000fe200078e0005 */
[----:B------:R-:W-:Y:S01]  /*e5a0*/  @!PT LDS RZ, [RZ] ;  /* 0x00000000fffff984 */ /* 0x000fe20000000800 */
[----:B------:R-:W-:Y:S01]  /*e5b0*/  @!PT LDS RZ, [RZ] ;  /* 0x00000000fffff984 */ /* 0x000fe20000000800 */
[----:B------:R-:W-:Y:S01]  /*e5c0*/  @!PT LDS RZ, [RZ] ;  /* 0x00000000fffff984 */ /* 0x000fe20000000800 */
[----:B------:R0:W-:Y:S01]  /*e5d0*/  @!P1 LDGSTS.E.BYPASS.LTC128B.128 [R10+0xc400], desc[UR50][R6.64], !P0 ;  /* 0x0c400000060a9fae */ /* 0x0001e2000c101d72 */
[----:B------:R-:W-:Y:S01]  /*e5e0*/  VIADD R4, R17, 0xa0 ;  /* 0x000000a011047836 */ /* 0x000fe20000000000 */
[----:B------:R-:W-:Y:S01]  /*e5f0*/  ISETP.GE.AND P1, PT, R0, R3, PT ;  /* 0x000000030000720c */ /* 0x000fe20003f26270 */
[----:B------:R-:W-:-:S12]  /*e600*/  IMAD.MOV.U32 R0, RZ, RZ, R14 ;  /* 0x000000ffff007224 */ /* 0x000fd800078e000e */
[----:B0-----:R-:W-:Y:S05]  /*e610*/  WARPSYNC.COLLECTIVE R15, `(.L_x_13084) ;  /* 0x000000000f087348 */ /* 0x001fea0003c00000 */
[----:B------:R1:W2:Y:S02]  /*e620*/  SHFL.IDX P6, R14, R13, R12, R11 ;  /* 0x0000000c0d0e7389 */ /* 0x0002a400000c000b */
[----:B012---:R-:W-:Y:S01]  /*e630*/  ENDCOLLECTIVE ;  /* 0x000000000000791b */ /* 0x007fe20003800000 */
.L_x_13084:
[----:B------:R-:W-:Y:S01]  /*e640*/  IMAD.MOV.U32 R13, RZ, RZ, R2 ;  /* 0x000000ffff0d7224 */ /* 0x000fe200078e0002 */
[----:B------:R-:W-:Y:S01]  /*e650*/  MOV R12, 0x2 ;  /* 0x00000002000c7802 */ /* 0x000fe20000000f00 */
[----:B------:R-:W-:-:S07]  /*e660*/  IMAD.MOV.U32 R6, RZ, RZ, R14 ;  /* 0x000000ffff067224 */ /* 0x000fce00078e000e */
[----:B------:R-:W-:Y:S05]  /*e670*/  WARPSYNC.COLLECTIVE R15, `(.L_x_13085) ;  /* 0x000000000f087348 */ /* 0x000fea0003c00000 */
[----:B------:R0:W1:Y:S02]  /*e680*/  SHFL.IDX P6, R14, R13, R12, R11 ;  /* 0x0000000c0d0e7389 */ /* 0x00006400000c000b */
[----:B01----:R-:W-:Y:S01]  /*e690*/  ENDCOLLECTIVE ;  /* 0x000000000000791b */ /* 0x003fe20003800000 */
.L_x_13085:
[----:B------:R-:W-:-:S05]  /*e6a0*/  @!P1 LEA R6, P2, R28, R6, 0x1 ;  /* 0x000000061c069211 */ /* 0x000fca00078408ff */
[----:B------:R-:W-:Y:S01]  /*e6b0*/  @!P1 IMAD.X R0, RZ, RZ, R0, P2 ;  /* 0x000000ffff009224 */ /* 0x000fe200010e0600 */
[----:B------:R-:W-:-:S03]  /*e6c0*/  ISETP.GE.AND P2, PT, R4, R3, PT ;  /* 0x000000030400720c */ /* 0x000fc60003f46270 */
[----:B------:R-:W-:Y:S02]  /*e6d0*/  @!P1 IMAD.MOV.U32 R7, RZ, RZ, R0 ;  /* 0x000000ffff079224 */ /* 0x000fe400078e0000 */
[----:B------:R-:W-:-:S03]  /*e6e0*/  IMAD.MOV.U32 R13, RZ, RZ, R5 ;  /* 0x000000ffff0d7224 */ /* 0x000fc600078e0005 */
[----:B------:R-:W-:Y:S01]  /*e6f0*/  @!PT LDS RZ, [RZ] ;  /* 0x00000000fffff984 */ /* 0x000fe20000000800 */
[----:B------:R-:W-:Y:S01]  /*e700*/  @!PT LDS RZ, [RZ] ;  /* 0x00000000fffff984 */ /* 0x000fe20000000800 */
[----:B------:R-:W-:Y:S01]  /*e710*/  @!PT LDS RZ, [RZ] ;  /* 0x00000000fffff984 */ /* 0x000fe20000000800 */
[----:B------:R0:W-:Y:S01]  /*e720*/  @!P1 LDGSTS.E.BYPASS.LTC128B.128 [R10+0xcc00], desc[UR50][R6.64], !P0 ;  /* 0x0cc00000060a9fae */ /* 0x0001e2000c101d72 */
[----:B------:R-:W-:-:S07]  /*e730*/  IMAD.MOV.U32 R0, RZ, RZ, R14 ;  /* 0x000000ffff007224 */ /* 0x000fce00078e000e */
[----:B0-----:R-:W-:Y:S05]  /*e740*/  WARPSYNC.COLLECTIVE R15, `(.L_x_13086) ;  /* 0x000000000f087348 */ /* 0x001fea0003c00000 */
[----:B------:R1:W2:Y:S02]  /*e750*/  SHFL.IDX P6, R14, R13, R12, R11 ;  /* 0x0000000c0d0e7389 */ /* 0x0002a400000c000b */
[----:B012---:R-:W-:Y:S01]  /*e760*/  ENDCOLLECTIVE ;  /* 0x000000000000791b */ /* 0x007fe20003800000 */
.L_x_13086:
[----:B------:R-:W-:Y:S01]  /*e770*/  MOV R13, R2 ;  /* 0x00000002000d7202 */ /* 0x000fe20000000f00 */
[----:B------:R-:W-:Y:S02]  /*e780*/  IMAD.MOV.U32 R12, RZ, RZ, 0x3 ;  /* 0x00000003ff0c7424 */ /* 0x000fe400078e00ff */
[----:B------:R-:W-:-:S07]  /*e790*/  IMAD.MOV.U32 R6, RZ, RZ, R14 ;  /* 0x000000ffff067224 */ /* 0x000fce00078e000e */
[----:B------:R-:W-:Y:S05]  /*e7a0*/  WARPSYNC.COLLECTIVE R15, `(.L_x_13087) ;  /* 0x000000000f087348 */ /* 0x000fea0003c00000 */
[----:B------:R0:W1:Y:S02]  /*e7b0*/  SHFL.IDX P6, R14, R13, R12, R11 ;  /* 0x0000000c0d0e7389 */ /* 0x00006400000c000b */
[----:B01----:R-:W-:Y:S01]  /*e7c0*/  ENDCOLLECTIVE ;  /* 0x000000000000791b */ /* 0x003fe20003800000 */
.L_x_13087:
[----:B------:R-:W-:-:S05]  /*e7d0*/  @!P2 LEA R6, P1, R28, R6, 0x1 ;  /* 0x000000061c06a211 */ /* 0x000fca00078208ff */
[----:B------:R-:W-:-:S04]  /*e7e0*/  @!P2 IMAD.X R0, RZ, RZ, R0, P1 ;  /* 0x000000ffff00a224 */ /* 0x000fc800008e0600 */
        /* <DEDUP_REMOVED lines=10> */
.L_x_13088:
[----:B------:R-:W-:Y:S01]  /*e890*/  IMAD.MOV.U32 R2, RZ, RZ, R14 ;  /* 0x000000ffff027224 */ /* 0x000fe200078e000e */
[----:B------:R-:W-:Y:S06]  /*e8a0*/  BRA `(.L_x_13089) ;  /* 0xffffffb800d87947 */ /* 0x000fec000383ffff */
.L_x_12991:
[----:B0-----:R0:W1:Y:S02]  /*e8b0*/  SYNCS.PHASECHK.TRANS64.TRYWAIT P0, [R22+URZ+0x16820], R3 ;  /* 0x01682003160075a7 */ /* 0x001064000800017f */
[----:B-1----:R-:W-:Y:S05]  /*e8c0*/  @!P0 NANOSLEEP.SYNCS 0x989680 ;  /* 0x009896800000895d */ /* 0x002fea0003900000 */
[----:B------:R-:W1:Y:S02]  /*e8d0*/  @!P0 SYNCS.PHASECHK.TRANS64 P0, [R22+URZ+0x16820], R3 ;  /* 0x01682003160085a7 */ /* 0x000e64000800007f */
[----:B-1----:R-:W-:Y:S05]  /*e8e0*/  @!P0 BRA `(.L_x_12991) ;  /* 0xfffffffc00f08947 */ /* 0x002fea000383ffff */
[----:B------:R-:W-:Y:S05]  /*e8f0*/  BRA `(.L_x_13090) ;  /* 0xffffffbc003c7947 */ /* 0x000fea000383ffff */
.L_x_12996:
[----:B0-----:R0:W1:Y:S02]  /*e900*/  SYNCS.PHASECHK.TRANS64.TRYWAIT P0, [R5+URZ+0x16840], R2 ;  /* 0x01684002050075a7 */ /* 0x001064000800017f */
[----:B-1----:R-:W-:Y:S05]  /*e910*/  @!P0 NANOSLEEP.SYNCS 0x989680 ;  /* 0x009896800000895d */ /* 0x002fea0003900000 */
[----:B------:R-:W1:Y:S02]  /*e920*/  @!P0 SYNCS.PHASECHK.TRANS64 P0, [R5+URZ+0x16840], R2 ;  /* 0x01684002050085a7 */ /* 0x000e64000800007f */
[----:B-1----:R-:W-:Y:S05]  /*e930*/  @!P0 BRA `(.L_x_12996) ;  /* 0xfffffffc00f08947 */ /* 0x002fea000383ffff */
[----:B------:R-:W-:Y:S05]  /*e940*/  BRA `(.L_x_13091) ;  /* 0xffffffc0000c7947 */ /* 0x000fea000383ffff */
.L_x_12997:
        /* <DEDUP_REMOVED lines=8> */
.L_x_13093:
[----:B------:R-:W-:Y:S05]  /*e9d0*/  BSYNC B1 ;  /* 0x0000000000017941 */ /* 0x000fea0003800000 */
.L_x_13092:
        /* <DEDUP_REMOVED lines=9> */
.L_x_13094:
[----:B------:R-:W-:Y:S02]  /*ea70*/  IMAD R8, R8, 0x2, R22 ;  /* 0x0000000208087824 */ /* 0x000fe400078e0216 */
[----:B------:R-:W-:Y:S02]  /*ea80*/  IMAD.MOV.U32 R13, RZ, RZ, R10 ;  /* 0x000000ffff0d7224 */ /* 0x000fe400078e000a */
[----:B------:R-:W-:Y:S01]  /*ea90*/  IMAD.MOV.U32 R12, RZ, RZ, 0x1 ;  /* 0x00000001ff0c7424 */ /* 0x000fe200078e00ff */
[----:B------:R-:W-:-:S07]  /*eaa0*/  MOV R2, R14 ;  /* 0x0000000e00027202 */ /* 0x000fce0000000f00 */
[----:B------:R-:W-:Y:S05]  /*eab0*/  WARPSYNC.COLLECTIVE R15, `(.L_x_13095) ;  /* 0x000000000f087348 */ /* 0x000fea0003c00000 */
[----:B------:R0:W1:Y:S02]  /*eac0*/  SHFL.IDX P6, R14, R13, R12, R11 ;  /* 0x0000000c0d0e7389 */ /* 0x00006400000c000b */
[----:B01----:R-:W-:Y:S01]  /*ead0*/  ENDCOLLECTIVE ;  /* 0x000000000000791b */ /* 0x003fe20003800000 */
.L_x_13095:
        /* <DEDUP_REMOVED lines=11> */
.L_x_13096:
[----:B------:R-:W-:Y:S02]  /*eb90*/  IMAD.MOV.U32 R13, RZ, RZ, R10 ;  /* 0x000000ffff0d7224 */ /* 0x000fe400078e000a */
[----:B------:R-:W-:Y:S02]  /*eba0*/  IMAD.MOV.U32 R12, RZ, RZ, 0x2 ;  /* 0x00000002ff0c7424 */ /* 0x000fe400078e00ff */
[----:B------:R-:W-:-:S07]  /*ebb0*/  IMAD.MOV.U32 R2, RZ, RZ, R14 ;  /* 0x000000ffff027224 */ /* 0x000fce00078e000e */
[----:B------:R-:W-:Y:S05]  /*ebc0*/  WARPSYNC.COLLECTIVE R15, `(.L_x_13097) ;  /* 0x000000000f087348 */ /* 0x000fea0003c00000 */
[----:B------:R0:W1:Y:S02]  /*ebd0*/  SHFL.IDX P6, R14, R13, R12, R11 ;  /* 0x0000000c0d0e7389 */ /* 0x00006400000c000b */
[----:B01----:R-:W-:Y:S01]  /*ebe0*/  ENDCOLLECTIVE ;  /* 0x000000000000791b */ /* 0x003fe20003800000 */
.L_x_13097:
        /* <DEDUP_REMOVED lines=11> */
.L_x_13098:
[----:B------:R-:W-:Y:S02]  /*eca0*/  IMAD.MOV.U32 R13, RZ, RZ, R10 ;  /* 0x000000ffff0d7224 */ /* 0x000fe400078e000a */
[----:B------:R-:W-:Y:S01]  /*ecb0*/  IMAD.MOV.U32 R12, RZ, RZ, 0x3 ;  /* 0x00000003ff0c7424 */ /* 0x000fe200078e00ff */
[----:B------:R-:W-:-:S07]  /*ecc0*/  MOV R2, R14 ;  /* 0x0000000e00027202 */ /* 0x000fce0000000f00 */
[----:B------:R-:W-:Y:S05]  /*ecd0*/  WARPSYNC.COLLECTIVE R15, `(.L_x_13099) ;  /* 0x000000000f087348 */ /* 0x000fea0003c00000 */
[----:B------:R0:W1:Y:S02]  /*ece0*/  SHFL.IDX P6, R14, R13, R12, R11 ;  /* 0x0000000c0d0e7389 */ /* 0x00006400000c000b */
[----:B01----:R-:W-:Y:S01]  /*ecf0*/  ENDCOLLECTIVE ;  /* 0x000000000000791b */ /* 0x003fe20003800000 */
.L_x_13099:
        /* <DEDUP_REMOVED lines=11> */
.L_x_13100:
[----:B------:R-:W-:Y:S02]  /*edb0*/  IMAD.MOV.U32 R13, RZ, RZ, R10 ;  /* 0x000000ffff0d7224 */ /* 0x000fe400078e000a */
[----:B------:R-:W-:Y:S02]  /*edc0*/  IMAD.MOV.U32 R12, RZ, RZ, 0x4 ;  /* 0x00000004ff0c7424 */ /* 0x000fe400078e00ff */
[----:B------:R-:W-:-:S07]  /*edd0*/  IMAD.MOV.U32 R2, RZ, RZ, R14 ;  /* 0x000000ffff027224 */ /* 0x000fce00078e000e */
[----:B------:R-:W-:Y:S05]  /*ede0*/  WARPSYNC.COLLECTIVE R15, `(.L_x_13101) ;  /* 0x000000000f087348 */ /* 0x000fea0003c00000 */
[----:B------:R0:W1:Y:S02]  /*edf0*/  SHFL.IDX P6, R14, R13, R12, R11 ;  /* 0x0000000c0d0e7389 */ /* 0x00006400000c000b */
[----:B01----:R-:W-:Y:S01]  /*ee00*/  ENDCOLLECTIVE ;  /* 0x000000000000791b */ /* 0x003fe20003800000 */
.L_x_13101:
        /* <DEDUP_REMOVED lines=11> */
.L_x_13102:
[----:B------:R-:W-:Y:S01]  /*eec0*/  MOV R13, R10 ;  /* 0x0000000a000d7202 */ /* 0x000fe20000000f00 */
[----:B------:R-:W-:Y:S02]  /*eed0*/  IMAD.MOV.U32 R12, RZ, RZ, 0x5 ;  /* 0x00000005ff0c7424 */ /* 0x000fe400078e00ff */
[----:B------:R-:W-:-:S07]  /*eee0*/  IMAD.MOV.U32 R2, RZ, RZ, R14 ;  /* 0x000000ffff027224 */ /* 0x000fce00078e000e */
[----:B------:R-:W-:Y:S05]  /*eef0*/  WARPSYNC.COLLECTIVE R15, `(.L_x_13103) ;  /* 0x000000000f087348 */ /* 0x000fea0003c00000 */
[----:B------:R0:W1:Y:S02]  /*ef00*/  SHFL.IDX P6, R14, R13, R12, R11 ;  /* 0x0000000c0d0e7389 */ /* 0x00006400000c000b */
[----:B01----:R-:W-:Y:S01]  /*ef10*/  ENDCOLLECTIVE ;  /* 0x000000000000791b */ /* 0x003fe20003800000 */
.L_x_13103:
        /* <DEDUP_REMOVED lines=11> */
.L_x_13104:
[----:B------:R-:W-:Y:S01]  /*efd0*/  IMAD.MOV.U32 R13, RZ, RZ, R10 ;  /* 0x000000ffff0d7224 */ /* 0x000fe200078e000a */
[----:B------:R-:W-:Y:S01]  /*efe0*/  MOV R12, 0x6 ;  /* 0x00000006000c7802 */ /* 0x000fe20000000f00 */
[----:B------:R-:W-:-:S07]  /*eff0*/  IMAD.MOV.U32 R2, RZ, RZ, R14 ;  /* 0x000000ffff027224 */ /* 0x000fce00078e000e */
[----:B------:R-:W-:Y:S05]  /*f000*/  WARPSYNC.COLLECTIVE R15, `(.L_x_13105) ;  /* 0x000000000f087348 */ /* 0x000fea0003c00000 */
[----:B------:R0:W1:Y:S02]  /*f010*/  SHFL.IDX P6, R14, R13, R12, R11 ;  /* 0x0000000c0d0e7389 */ /* 0x00006400000c000b */
[----:B01----:R-:W-:Y:S01]  /*f020*/  ENDCOLLECTIVE ;  /* 0x000000000000791b */ /* 0x003fe20003800000 */
.L_x_13105:
        /* <DEDUP_REMOVED lines=11> */
.L_x_13106:
[----:B------:R-:W-:Y:S02]  /*f0e0*/  IMAD.MOV.U32 R13, RZ, RZ, R10 ;  /* 0x000000ffff0d7224 */ /* 0x000fe400078e000a */
[----:B------:R-:W-:Y:S02]  /*f0f0*/  IMAD.MOV.U32 R12, RZ, RZ, 0x7 ;  /* 0x00000007ff0c7424 */ /* 0x000fe400078e00ff */
[----:B------:R-:W-:-:S07]  /*f100*/  IMAD.MOV.U32 R2, RZ, RZ, R14 ;  /* 0x000000ffff027224 */ /* 0x000fce00078e000e */
[----:B------:R-:W-:Y:S05]  /*f110*/  WARPSYNC.COLLECTIVE R15, `(.L_x_13107) ;  /* 0x000000000f087348 */ /* 0x000fea0003c00000 */
[----:B------:R0:W1:Y:S02]  /*f120*/  SHFL.IDX P6, R14, R13, R12, R11 ;  /* 0x0000000c0d0e7389 */ /* 0x00006400000c000b */
[----:B01----:R-:W-:Y:S01]  /*f130*/  ENDCOLLECTIVE ;  /* 0x000000000000791b */ /* 0x003fe20003800000 */
.L_x_13107:
[----:B------:R-:W-:-:S05]  /*f140*/  IADD3 R2, P0, R2, R7, RZ ;  /* 0x0000000702027210 */ /* 0x000fca0007f1e0ff */
[----:B------:R-:W-:-:S05]  /*f150*/  IMAD.X R3, RZ, RZ, R3, P0 ;  /* 0x000000ffff037224 */ /* 0x000fca00000e0603 */
[----:B------:R-:W-:Y:S01]  /*f160*/  @!PT LDS RZ, [RZ] ;  /* 0x00000000fffff984 */ /* 0x000fe20000000800 */
[----:B------:R-:W-:Y:S01]  /*f170*/  @!PT LDS RZ, [RZ] ;  /* 0x00000000fffff984 */ /* 0x000fe20000000800 */
[----:B------:R-:W-:Y:S01]  /*f180*/  @!PT LDS RZ, [RZ] ;  /* 0x00000000fffff984 */ /* 0x000fe20000000800 */
[----:B------:R0:W-:Y:S01]  /*f190*/  LDGSTS.E.BYPASS.LTC128B.128 [R8+0x11400], desc[UR50][R2.64], !P2 ;  /* 0x1140000002087fae */ /* 0x0001e2000d101d72 */
[----:B------:R-:W-:Y:S01]  /*f1a0*/  IMAD.MOV.U32 R13, RZ, RZ, R9 ;  /* 0x000000ffff0d7224 */ /* 0x000fe200078e0009 */
[----:B------:R-:W-:-:S07]  /*f1b0*/  MOV R10, R14 ;  /* 0x0000000e000a7202 */ /* 0x000fce0000000f00 */
[----:B0-----:R-:W-:Y:S05]  /*f1c0*/  WARPSYNC.COLLECTIVE R15, `(.L_x_13108) ;  /* 0x000000000f087348 */ /* 0x001fea0003c00000 */
[----:B------:R1:W2:Y:S02]  /*f1d0*/  SHFL.IDX P6, R14, R13, R12, R11 ;  /* 0x0000000c0d0e7389 */ /* 0x0002a400000c000b */
[----:B012---:R-:W-:Y:S01]  /*f1e0*/  ENDCOLLECTIVE ;  /* 0x000000000000791b */ /* 0x007fe20003800000 */
.L_x_13108:
[----:B------:R-:W-:Y:S01]  /*f1f0*/  IMAD.MOV.U32 R2, RZ, RZ, R14 ;  /* 0x000000ffff027224 */ /* 0x000fe200078e000e */
[----:B------:R-:W-:Y:S06]  /*f200*/  BRA `(.L_x_13109) ;  /* 0xffffffb800fc7947 */ /* 0x000fec000383ffff */
.L_x_13002:
[----:B-1----:R1:W2:Y:S02]  /*f210*/  SYNCS.PHASECHK.TRANS64.TRYWAIT P0, [R5+URZ+0x16860], R2 ;  /* 0x01686002050075a7 */ /* 0x0022a4000800017f */
[----:B--2---:R-:W-:Y:S05]  /*f220*/  @!P0 NANOSLEEP.SYNCS 0x989680 ;  /* 0x009896800000895d */ /* 0x004fea0003900000 */
[----:B------:R-:W2:Y:S02]  /*f230*/  @!P0 SYNCS.PHASECHK.TRANS64 P0, [R5+URZ+0x16860], R2 ;  /* 0x01686002050085a7 */ /* 0x000ea4000800007f */
[----:B--2---:R-:W-:Y:S05]  /*f240*/  @!P0 BRA `(.L_x_13002) ;  /* 0xfffffffc00f08947 */ /* 0x004fea000383ffff */
[----:B------:R-:W-:Y:S05]  /*f250*/  BRA `(.L_x_13110) ;  /* 0xffffffbc00547947 */ /* 0x000fea000383ffff */
.L_x_13003:
        /* <DEDUP_REMOVED lines=8> */
.L_x_13112:
[----:B------:R-:W-:Y:S05]  /*f2e0*/  BSYNC B1 ;  /* 0x0000000000017941 */ /* 0x000fea0003800000 */
.L_x_13111:
[----:B------:R-:W-:Y:S01]  /*f2f0*/  IMAD.MOV.U32 R13, RZ, RZ, R23 ;  /* 0x000000ffff0d7224 */ /* 0x000fe200078e0017 */
[----:B------:R-:W-:Y:S01]  /*f300*/  MOV R3, R14 ;  /* 0x0000000e00037202 */ /* 0x000fe20000000f00 */
[----:B------:R-:W-:Y:S01]  /*f310*/  IMAD.MOV.U32 R12, RZ, RZ, RZ ;  /* 0x000000ffff0c7224 */ /* 0x000fe200078e00ff */
[----:B------:R-:W-:Y:S01]  /*f320*/  ISETP.LT.OR P2, PT, R8, 0x1, P1 ;  /* 0x000000010800780c */ /* 0x000fe20000f41670 */
[----:B------:R-:W-:Y:S01]  /*f330*/  IMAD.MOV.U32 R11, RZ, RZ, 0x181f ;  /* 0x0000181fff0b7424 */ /* 0x000fe200078e00ff */
[----:B------:R-:W-:Y:S01]  /*f340*/  LEA R6, R6, R22, 0x1 ;  /* 0x0000001606067211 */ /* 0x000fe200078e08ff */
[----:B------:R-:W-:-:S10]  /*f350*/  IMAD.MOV.U32 R15, RZ, RZ, -0x1 ;  /* 0xffffffffff0f7424 */ /* 0x000fd400078e00ff */
[----:B------:R-:W-:Y:S05]  /*f360*/  WARPSYNC.COLLECTIVE R15, `(.L_x_13113) ;  /* 0x000000000f087348 */ /* 0x000fea0003c00000 */
[----:B------:R0:W1:Y:S02]  /*f370*/  SHFL.IDX P6, R14, R13, R12, R11 ;  /* 0x0000000c0d0e7389 */ /* 0x00006400000c000b */
[----:B01----:R-:W-:Y:S01]  /*f380*/  ENDCOLLECTIVE ;  /* 0x000000000000791b */ /* 0x003fe20003800000 */
.L_x_13113:
[----:B------:R-:W-:Y:S02]  /*f390*/  IMAD.MOV.U32 R13, RZ, RZ, R24 ;  /* 0x000000ffff0d7224 */ /* 0x000fe400078e0018 */
[----:B------:R-:W-:Y:S02]  /*f3a0*/  IMAD.MOV.U32 R12, RZ, RZ, 0x1 ;  /* 0x00000001ff0c7424 */ /* 0x000fe400078e00ff */
[----:B------:R-:W-:-:S07]  /*f3b0*/  IMAD.MOV.U32 R2, RZ, RZ, R14 ;  /* 0x000000ffff027224 */ /* 0x000fce00078e000e */
[----:B------:R-:W-:Y:S05]  /*f3c0*/  WARPSYNC.COLLECTIVE R15, `(.L_x_13114) ;  /* 0x000000000f087348 */ /* 0x000fea0003c00000 */
[----:B------:R0:W1:Y:S02]  /*f3d0*/  SHFL.IDX P6, R14, R13, R12, R11 ;  /* 0x0000000c0d0e7389 */ /* 0x00006400000c000b */
[----:B01----:R-:W-:Y:S01]  /*f3e0*/  ENDCOLLECTIVE ;  /* 0x000000000000791b */ /* 0x003fe20003800000 */
.L_x_13114:
        /* <DEDUP_REMOVED lines=12> */
.L_x_13115:
[----:B------:R-:W-:Y:S01]  /*f4b0*/  MOV R13, R24 ;  /* 0x00000018000d7202 */ /* 0x000fe20000000f00 */
[----:B------:R-:W-:Y:S02]  /*f4c0*/  IMAD.MOV.U32 R12, RZ, RZ, 0x2 ;  /* 0x00000002ff0c7424 */ /* 0x000fe400078e00ff */
[----:B------:R-:W-:-:S07]  /*f4d0*/  IMAD.MOV.U32 R2, RZ, RZ, R14 ;  /* 0x000000ffff027224 */ /* 0x000fce00078e000e */
[----:B------:R-:W-:Y:S05]  /*f4e0*/  WARPSYNC.COLLECTIVE R15, `(.L_x_13116) ;  /* 0x000000000f087348 */ /* 0x000fea0003c00000 */
[----:B------:R0:W1:Y:S02]  /*f4f0*/  SHFL.IDX P6, R14, R13, R12, R11 ;  /* 0x0000000c0d0e7389 */ /* 0x00006400000c000b */
[----:B01----:R-:W-:Y:S01]  /*f500*/  ENDCOLLECTIVE ;  /* 0x000000000000791b */ /* 0x003fe20003800000 */
.L_x_13116:
        /* <DEDUP_REMOVED lines=12> */
.L_x_13117:
[----:B------:R-:W-:Y:S01]  /*f5d0*/  IMAD.MOV.U32 R13, RZ, RZ, R24 ;  /* 0x000000ffff0d7224 */ /* 0x000fe200078e0018 */
[----:B------:R-:W-:Y:S01]  /*f5e0*/  MOV R12, 0x3 ;  /* 0x00000003000c7802 */ /* 0x000fe20000000f00 */
[----:B------:R-:W-:-:S07]  /*f5f0*/  IMAD.MOV.U32 R2, RZ, RZ, R14 ;  /* 0x000000ffff027224 */ /* 0x000fce00078e000e */
[----:B------:R-:W-:Y:S05]  /*f600*/  WARPSYNC.COLLECTIVE R15, `(.L_x_13118) ;  /* 0x000000000f087348 */ /* 0x000fea0003c00000 */
[----:B------:R0:W1:Y:S02]  /*f610*/  SHFL.IDX P6, R14, R13, R12, R11 ;  /* 0x0000000c0d0e7389 */ /* 0x00006400000c000b */
[----:B01----:R-:W-:Y:S01]  /*f620*/  ENDCOLLECTIVE ;  /* 0x000000000000791b */ /* 0x003fe20003800000 */
.L_x_13118:
        /* <DEDUP_REMOVED lines=12> */
.L_x_13119:
[----:B------:R-:W-:Y:S02]  /*f6f0*/  IMAD.MOV.U32 R13, RZ, RZ, R24 ;  /* 0x000000ffff0d7224 */ /* 0x000fe400078e0018 */
[----:B------:R-:W-:Y:S02]  /*f700*/  IMAD.MOV.U32 R12, RZ, RZ, 0x4 ;  /* 0x00000004ff0c7424 */ /* 0x000fe400078e00ff */
[----:B------:R-:W-:-:S07]  /*f710*/  IMAD.MOV.U32 R2, RZ, RZ, R14 ;  /* 0x000000ffff027224 */ /* 0x000fce00078e000e */
[----:B------:R-:W-:Y:S05]  /*f720*/  WARPSYNC.COLLECTIVE R15, `(.L_x_13120) ;  /* 0x000000000f087348 */ /* 0x000fea0003c00000 */
[----:B------:R0:W1:Y:S02]  /*f730*/  SHFL.IDX P6, R14, R13, R12, R11 ;  /* 0x0000000c0d0e7389 */ /* 0x00006400000c000b */
[----:B01----:R-:W-:Y:S01]  /*f740*/  ENDCOLLECTIVE ;  /* 0x000000000000791b */ /* 0x003fe20003800000 */
.L_x_13120:
        /* <DEDUP_REMOVED lines=12> */
.L_x_13121:
[----:B------:R-:W-:Y:S02]  /*f810*/  IMAD.MOV.U32 R13, RZ, RZ, R24 ;  /* 0x000000ffff0d7224 */ /* 0x000fe400078e0018 */
[----:B------:R-:W-:Y:S02]  /*f820*/  IMAD.MOV.U32 R12, RZ, RZ, 0x5 ;  /* 0x00000005ff0c7424 */ /* 0x000fe400078e00ff */
[----:B------:R-:W-:-:S07]  /*f830*/  IMAD.MOV.U32 R2, RZ, RZ, R14 ;  /* 0x000000ffff027224 */ /* 0x000fce00078e000e */
[----:B------:R-:W-:Y:S05]  /*f840*/  WARPSYNC.COLLECTIVE R15, `(.L_x_13122) ;  /* 0x000000000f087348 */ /* 0x000fea0003c00000 */
[----:B------:R0:W1:Y:S02]  /*f850*/  SHFL.IDX P6, R14, R13, R12, R11 ;  /* 0x0000000c0d0e7389 */ /* 0x00006400000c000b */
[----:B01----:R-:W-:Y:S01]  /*f860*/  ENDCOLLECTIVE ;  /* 0x000000000000791b */ /* 0x003fe20003800000 */
.L_x_13122:
        /* <DEDUP_REMOVED lines=12> */
.L_x_13123:
[----:B------:R-:W-:Y:S02]  /*f930*/  IMAD.MOV.U32 R13, RZ, RZ, R24 ;  /* 0x000000ffff0d7224 */ /* 0x000fe400078e0018 */
[----:B------:R-:W-:Y:S02]  /*f940*/  IMAD.MOV.U32 R12, RZ, RZ, 0x6 ;  /* 0x00000006ff0c7424 */ /* 0x000fe400078e00ff */
[----:B------:R-:W-:-:S07]  /*f950*/  IMAD.MOV.U32 R2, RZ, RZ, R14 ;  /* 0x000000ffff027224 */ /* 0x000fce00078e000e */
[----:B------:R-:W-:Y:S05]  /*f960*/  WARPSYNC.COLLECTIVE R15, `(.L_x_13124) ;  /* 0x000000000f087348 */ /* 0x000fea0003c00000 */
[----:B------:R0:W1:Y:S02]  /*f970*/  SHFL.IDX P6, R14, R13, R12, R11 ;  /* 0x0000000c0d0e7389 */ /* 0x00006400000c000b */
[----:B01----:R-:W-:Y:S01]  /*f980*/  ENDCOLLECTIVE ;  /* 0x000000000000791b */ /* 0x003fe20003800000 */
.L_x_13124:
        /* <DEDUP_REMOVED lines=12> */
.L_x_13125:
[----:B------:R-:W-:Y:S02]  /*fa50*/  IMAD.MOV.U32 R13, RZ, RZ, R24 ;  /* 0x000000ffff0d7224 */ /* 0x000fe400078e0018 */
[----:B------:R-:W-:Y:S01]  /*fa60*/  IMAD.MOV.U32 R12, RZ, RZ, 0x7 ;  /* 0x00000007ff0c7424 */ /* 0x000fe200078e00ff */
[----:B------:R-:W-:-:S07]  /*fa70*/  MOV R2, R14 ;  /* 0x0000000e00027202 */ /* 0x000fce0000000f00 */
[----:B------:R-:W-:Y:S05]  /*fa80*/  WARPSYNC.COLLECTIVE R15, `(.L_x_13126) ;  /* 0x000000000f087348 */ /* 0x000fea0003c00000 */
[----:B------:R0:W1:Y:S02]  /*fa90*/  SHFL.IDX P6, R14, R13, R12, R11 ;  /* 0x0000000c0d0e7389 */ /* 0x00006400000c000b */
[----:B01----:R-:W-:Y:S01]  /*faa0*/  ENDCOLLECTIVE ;  /* 0x000000000000791b */ /* 0x003fe20003800000 */
.L_x_13126:
        /* <DEDUP_REMOVED lines=11> */
.L_x_13127:
[----:B------:R-:W-:Y:S01]  /*fb60*/  IMAD.MOV.U32 R2, RZ, RZ, R14 ;  /* 0x000000ffff027224 */ /* 0x000fe200078e000e */
[----:B------:R-:W-:Y:S06]  /*fb70*/  BRA `(.L_x_13128) ;  /* 0xffffffb800007947 */ /* 0x000fec000383ffff */
.L_x_13011:
[----:B0-----:R0:W1:Y:S02]  /*fb80*/  SYNCS.PHASECHK.TRANS64.TRYWAIT P0, [R0+URZ+0x16860], R3 ;  /* 0x01686003000075a7 */ /* 0x001064000800017f */
[----:B-1----:R-:W-:Y:S05]  /*fb90*/  @!P0 NANOSLEEP.SYNCS 0x989680 ;  /* 0x009896800000895d */ /* 0x002fea0003900000 */
[----:B------:R-:W1:Y:S02]  /*fba0*/  @!P0 SYNCS.PHASECHK.TRANS64 P0, [R0+URZ+0x16860], R3 ;  /* 0x01686003000085a7 */ /* 0x000e64000800007f */
[----:B-1----:R-:W-:Y:S05]  /*fbb0*/  @!P0 BRA `(.L_x_13011) ;  /* 0xfffffffc00f08947 */ /* 0x002fea000383ffff */
[----:B------:R-:W-:Y:S05]  /*fbc0*/  BRA `(.L_x_13129) ;  /* 0xffffffbc001c7947 */ /* 0x000fea000383ffff */
.L_x_13012:
        /* <DEDUP_REMOVED lines=8> */
.L_x_13131:
[----:B------:R-:W-:Y:S05]  /*fc50*/  BSYNC B0 ;  /* 0x0000000000007941 */ /* 0x000fea0003800000 */
.L_x_13130:
        /* <DEDUP_REMOVED lines=9> */
.L_x_13132:
[----:B------:R-:W-:Y:S01]  /*fcf0*/  ULDC UR4, c[0x0][0x2f4] ;  /* 0x0000bd0000047ab9 */ /* 0x000fe20000000800 */
[----:B------:R-:W-:Y:S01]  /*fd00*/  IMAD R4, R4, 0x2, R22 ;  /* 0x0000000204047824 */ /* 0x000fe200078e0216 */
[----:B------:R-:W-:-:S04]  /*fd10*/  ISETP.GE.AND P0, PT, R28, UR4, PT ;  /* 0x000000041c007c0c */ /* 0x000fc8000bf06270 */
[----:B------:R-:W-:Y:S01]  /*fd20*/  ISETP.LT.OR P2, PT, R6, 0x1, P0 ;  /* 0x000000010600780c */ /* 0x000fe20000741670 */
[----:B------:R-:W-:Y:S02]  /*fd30*/  IMAD.MOV.U32 R13, RZ, RZ, R24 ;  /* 0x000000ffff0d7224 */ /* 0x000fe400078e0018 */
[----:B------:R-:W-:Y:S01]  /*fd40*/  IMAD.MOV.U32 R12, RZ, RZ, 0x1 ;  /* 0x00000001ff0c7424 */ /* 0x000fe200078e00ff */
[----:B------:R-:W-:-:S13]  /*fd50*/  IADD3 R2, P1, R14, R5, RZ ;  /* 0x000000050e027210 */ /* 0x000fda0007f3e0ff */
[----:B------:R-:W-:Y:S05]  /*fd60*/  WARPSYNC.COLLECTIVE R15, `(.L_x_13133) ;  /* 0x000000000f087348 */ /* 0x000fea0003c00000 */
[----:B------:R0:W1:Y:S02]  /*fd70*/  SHFL.IDX P6, R14, R13, R12, R11 ;  /* 0x0000000c0d0e7389 */ /* 0x00006400000c000b */
[----:B01----:R-:W-:Y:S01]  /*fd80*/  ENDCOLLECTIVE ;  /* 0x000000000000791b */ /* 0x003fe20003800000 */
.L_x_13133:
        /* <DEDUP_REMOVED lines=11> */
.L_x_13134:
[----:B------:R-:W-:Y:S02]  /*fe40*/  IMAD.MOV.U32 R13, RZ, RZ, R24 ;  /* 0x000000ffff0d7224 */ /* 0x000fe400078e0018 */
[----:B------:R-:W-:Y:S02]  /*fe50*/  IMAD.MOV.U32 R12, RZ, RZ, 0x2 ;  /* 0x00000002ff0c7424 */ /* 0x000fe400078e00ff */
[----:B------:R-:W-:-:S07]  /*fe60*/  IMAD.MOV.U32 R9, RZ, RZ, R14 ;  /* 0x000000ffff097224 */ /* 0x000fce00078e000e */
[----:B------:R-:W-:Y:S05]  /*fe70*/  WARPSYNC.COLLECTIVE R15, `(.L_x_13135) ;  /* 0x000000000f087348 */ /* 0x000fea0003c00000 */
[----:B------:R0:W1:Y:S02]  /*fe80*/  SHFL.IDX P6, R14, R13, R12, R11 ;  /* 0x0000000c0d0e7389 */ /* 0x00006400000c000b */
[----:B01----:R-:W-:Y:S01]  /*fe90*/  ENDCOLLECTIVE ;  /* 0x000000000000791b */ /* 0x003fe20003800000 */
.L_x_13135:
        /* <DEDUP_REMOVED lines=8> */
[----:B------:R-:W-:-:S12]  /*ff20*/  IMAD.MOV.U32 R8, RZ, RZ, R14 ;  /* 0x000000ffff087224 */ /* 0x000fd800078e000e */
[----:B0-----:R-:W-:Y:S05]  /*ff30*/  WARPSYNC.COLLECTIVE R15, `(.L_x_13136) ;  /* 0x000000000f087348 */ /* 0x001fea0003c00000 */
[----:B------:R1:W2:Y:S02]  /*ff40*/  SHFL.IDX P6, R14, R13, R12, R11 ;  /* 0x0000000c0d0e7389 */ /* 0x0002a400000c000b */
[----:B012---:R-:W-:Y:S01]  /*ff50*/  ENDCOLLECTIVE ;  /* 0x000000000000791b */ /* 0x007fe20003800000 */
.L_x_13136:
[----:B------:R-:W-:Y:S02]  /*ff60*/  IMAD.MOV.U32 R13, RZ, RZ, R24 ;  /* 0x000000ffff0d7224 */ /* 0x000fe400078e0018 */
[----:B------:R-:W-:Y:S02]  /*ff70*/  IMAD.MOV.U32 R12, RZ, RZ, 0x3 ;  /* 0x00000003ff0c7424 */ /* 0x000fe400078e00ff */
[----:B------:R-:W-:-:S07]  /*ff80*/  IMAD.MOV.U32 R10, RZ, RZ, R14 ;  /* 0x000000ffff0a7224 */ /* 0x000fce00078e000e */
[----:B------:R-:W-:Y:S05]  /*ff90*/  WARPSYNC.COLLECTIVE R15, `(.L_x_13137) ;  /* 0x000000000f087348 */ /* 0x000fea0003c00000 */
[----:B------:R0:W1:Y:S02]  /*ffa0*/  SHFL.IDX P6, R14, R13, R12, R11 ;  /* 0x0000000c0d0e7389 */ /* 0x00006400000c000b */
[----:B01----:R-:W-:Y:S01]  /*ffb0*/  ENDCOLLECTIVE ;  /* 0x000000000000791b */ /* 0x003fe20003800000 */
.L_x_13137:
        /* <DEDUP_REMOVED lines=12> */
.L_x_13138:
[----:B------:R-:W-:Y:S02]  /*10080*/  IMAD.MOV.U32 R13, RZ, RZ, R24 ;  /* 0x000000ffff0d7224 */ /* 0x000fe400078e0018 */
[----:B------:R-:W-:Y:S01]  /*10090*/  IMAD.MOV.U32 R12, RZ, RZ, 0x4 ;  /* 0x00000004ff0c7424 */ /* 0x000fe200078e00ff */
[----:B------:R-:W-:-:S07]  /*100a0*/  MOV R9, R14 ;  /* 0x0000000e00097202 */ /* 0x000fce0000000f00 */
[----:B------:R-:W-:Y:S05]  /*100b0*/  WARPSYNC.COLLECTIVE R15, `(.L_x_13139) ;  /* 0x000000000f087348 */ /* 0x000fea0003c00000 */
[----:B------:R0:W1:Y:S02]  /*100c0*/  SHFL.IDX P6, R14, R13, R12, R11 ;  /* 0x0000000c0d0e7389 */ /* 0x00006400000c000b */
[----:B01----:R-:W-:Y:S01]  /*100d0*/  ENDCOLLECTIVE ;  /* 0x000000000000791b */ /* 0x003fe20003800000 */
.L_x_13139:
[----:B------:R-:W-:-:S05]  /*100e0*/  IADD3 R2, P1, R9, R5, RZ ;  /* 0x0000000509027210 */ /* 0x000fca0007f3e0ff */
[----:B------:R-:W-:-:S05]  /*100f0*/  IMAD.X R3, RZ, RZ, R7, P1 ;  /* 0x000000ffff037224 */ /* 0x000fca00008e0607 */
        /* <DEDUP_REMOVED lines=10> */
.L_x_13140:
[----:B------:R-:W-:Y:S02]  /*101a0*/  IMAD.MOV.U32 R13, RZ, RZ, R24 ;  /* 0x000000ffff0d7224 */ /* 0x000fe400078e0018 */
[----:B------:R-:W-:Y:S02]  /*101b0*/  IMAD.MOV.U32 R12, RZ, RZ, 0x5 ;  /* 0x00000005ff0c7424 */ /* 0x000fe400078e00ff */
[----:B------:R-:W-:-:S07]  /*101c0*/  IMAD.MOV.U32 R10, RZ, RZ, R14 ;  /* 0x000000ffff0a7224 */ /* 0x000fce00078e000e */
[----:B------:R-:W-:Y:S05]  /*101d0*/  WARPSYNC.COLLECTIVE R15, `(.L_x_13141) ;  /* 0x000000000f087348 */ /* 0x000fea0003c00000 */
[----:B------:R0:W1:Y:S02]  /*101e0*/  SHFL.IDX P6, R14, R13, R12, R11 ;  /* 0x0000000c0d0e7389 */ /* 0x00006400000c000b */
[----:B01----:R-:W-:Y:S01]  /*101f0*/  ENDCOLLECTIVE ;  /* 0x000000000000791b */ /* 0x003fe20003800000 */
.L_x_13141:
        /* <DEDUP_REMOVED lines=12> */
.L_x_13142:
[----:B------:R-:W-:Y:S01]  /*102c0*/  MOV R13, R24 ;  /* 0x00000018000d7202 */ /* 0x000fe20000000f00 */
[----:B------:R-:W-:Y:S02]  /*102d0*/  IMAD.MOV.U32 R12, RZ, RZ, 0x6 ;  /* 0x00000006ff0c7424 */ /* 0x000fe400078e00ff */
[----:B------:R-:W-:-:S07]  /*102e0*/  IMAD.MOV.U32 R9, RZ, RZ, R14 ;  /* 0x000000ffff097224 */ /* 0x000fce00078e000e */
[----:B------:R-:W-:Y:S05]  /*102f0*/  WARPSYNC.COLLECTIVE R15, `(.L_x_13143) ;  /* 0x000000000f087348 */ /* 0x000fea0003c00000 */
[----:B------:R0:W1:Y:S02]  /*10300*/  SHFL.IDX P6, R14, R13, R12, R11 ;  /* 0x0000000c0d0e7389 */ /* 0x00006400000c000b */
[----:B01----:R-:W-:Y:S01]  /*10310*/  ENDCOLLECTIVE ;  /* 0x000000000000791b */ /* 0x003fe20003800000 */
.L_x_13143:
        /* <DEDUP_REMOVED lines=12> */
.L_x_13144:
[----:B------:R-:W-:Y:S02]  /*103e0*/  IMAD.MOV.U32 R13, RZ, RZ, R24 ;  /* 0x000000ffff0d7224 */ /* 0x000fe400078e0018 */
[----:B------:R-:W-:Y:S01]  /*103f0*/  IMAD.MOV.U32 R12, RZ, RZ, 0x7 ;  /* 0x00000007ff0c7424 */ /* 0x000fe200078e00ff */
[----:B------:R-:W-:-:S13]  /*10400*/  IADD3 R2, P1, R14, R5, RZ ;  /* 0x000000050e027210 */ /* 0x000fda0007f3e0ff */
[----:B------:R-:W-:Y:S05]  /*10410*/  WARPSYNC.COLLECTIVE R15, `(.L_x_13145) ;  /* 0x000000000f087348 */ /* 0x000fea0003c00000 */
[----:B------:R0:W1:Y:S02]  /*10420*/  SHFL.IDX P6, R14, R13, R12, R11 ;  /* 0x0000000c0d0e7389 */ /* 0x00006400000c000b */
[----:B01----:R-:W-:Y:S01]  /*10430*/  ENDCOLLECTIVE ;  /* 0x000000000000791b */ /* 0x003fe20003800000 */
.L_x_13145:
        /* <DEDUP_REMOVED lines=10> */
.L_x_13146:
[----:B------:R-:W-:Y:S05]  /*104e0*/  BRA `(.L_x_13147) ;  /* 0xffffffb400cc7947 */ /* 0x000fea000383ffff */
.L_x_13017:
        /* <DEDUP_REMOVED lines=8> */
.L_x_13149:
[----:B------:R-:W-:Y:S05]  /*10570*/  BSYNC B0 ;  /* 0x0000000000007941 */ /* 0x000fea0003800000 */
.L_x_13148:
        /* <DEDUP_REMOVED lines=9> */
.L_x_13150:
        /* <DEDUP_REMOVED lines=11> */
[----:B------:R-:W-:Y:S02]  /*106c0*/  ISETP.GE.U32.AND P5, PT, R8, 0x10, PT ;  /* 0x000000100800780c */ /* 0x000fe40003fa6070 */
[----:B--2---:R-:W-:-:S02]  /*106d0*/  @!P1 MOV R5, R2 ;  /* 0x0000000200059202 */ /* 0x004fc40000000f00 */
[----:B------:R-:W-:-:S03]  /*106e0*/  ISETP.NE.AND P1, PT, R8, RZ, PT ;  /* 0x000000ff0800720c */ /* 0x000fc60003f25270 */
[----:B------:R-:W-:-:S10]  /*106f0*/  IMAD.MOV.U32 R13, RZ, RZ, R5 ;  /* 0x000000ffff0d7224 */ /* 0x000fd400078e0005 */
[----:B------:R-:W-:Y:S05]  /*10700*/  WARPSYNC.COLLECTIVE R15, `(.L_x_13151) ;  /* 0x000000000f087348 */ /* 0x000fea0003c00000 */
[----:B------:R0:W1:Y:S02]  /*10710*/  SHFL.UP P6, R14, R13, R12, R11 ;  /* 0x0400000c0d0e7389 */ /* 0x00006400000c000b */
[----:B01----:R-:W-:Y:S01]  /*10720*/  ENDCOLLECTIVE ;  /* 0x000000000000791b */ /* 0x003fe20003800000 */
.L_x_13151:
[----:B------:R-:W-:Y:S01]  /*10730*/  IMAD.MOV.U32 R12, RZ, RZ, 0x2 ;  /* 0x00000002ff0c7424 */ /* 0x000fe200078e00ff */
[----:B------:R-:W-:-:S05]  /*10740*/  SEL R6, R14, RZ, P1 ;  /* 0x000000ff0e067207 */ /* 0x000fca0000800000 */
[----:B------:R-:W-:-:S04]  /*10750*/  IMAD.IADD R6, R5, 0x1, R6 ;  /* 0x0000000105067824 */ /* 0x000fc800078e0206 */
[----:B------:R-:W-:-:S07]  /*10760*/  IMAD.MOV.U32 R13, RZ, RZ, R6 ;  /* 0x000000ffff0d7224 */ /* 0x000fce00078e0006 */
[----:B------:R-:W-:Y:S05]  /*10770*/  WARPSYNC.COLLECTIVE R15, `(.L_x_13152) ;  /* 0x000000000f087348 */ /* 0x000fea0003c00000 */
[----:B------:R0:W1:Y:S02]  /*10780*/  SHFL.UP P6, R14, R13, R12, R11 ;  /* 0x0400000c0d0e7389 */ /* 0x00006400000c000b */
[----:B01----:R-:W-:Y:S01]  /*10790*/  ENDCOLLECTIVE ;  /* 0x000000000000791b */ /* 0x003fe20003800000 */
.L_x_13152:
[----:B------:R-:W-:Y:S01]  /*107a0*/  IMAD.MOV.U32 R12, RZ, RZ, 0x4 ;  /* 0x00000004ff0c7424 */ /* 0x000fe200078e00ff */
[----:B------:R-:W-:-:S05]  /*107b0*/  SEL R7, R14, RZ, P2 ;  /* 0x000000ff0e077207 */ /* 0x000fca0001000000 */
[----:B------:R-:W-:-:S05]  /*107c0*/  IMAD.IADD R7, R6, 0x1, R7 ;  /* 0x0000000106077824 */ /* 0x000fca00078e0207 */
[----:B------:R-:W-:-:S07]  /*107d0*/  MOV R13, R7 ;  /* 0x00000007000d7202 */ /* 0x000fce0000000f00 */
[----:B------:R-:W-:Y:S05]  /*107e0*/  WARPSYNC.COLLECTIVE R15, `(.L_x_13153) ;  /* 0x000000000f087348 */ /* 0x000fea0003c00000 */
[----:B------:R0:W1:Y:S02]  /*107f0*/  SHFL.UP P6, R14, R13, R12, R11 ;  /* 0x0400000c0d0e7389 */ /* 0x00006400000c000b */
[----:B01----:R-:W-:Y:S01]  /*10800*/  ENDCOLLECTIVE ;  /* 0x000000000000791b */ /* 0x003fe20003800000 */
.L_x_13153:
[----:B------:R-:W-:Y:S01]  /*10810*/  IMAD.MOV.U32 R12, RZ, RZ, 0x8 ;  /* 0x00000008ff0c7424 */ /* 0x000fe200078e00ff */
[----:B------:R-:W-:-:S05]  /*10820*/  SEL R2, R14, RZ, P3 ;  /* 0x000000ff0e027207 */ /* 0x000fca0001800000 */
[----:B------:R-:W-:-:S04]  /*10830*/  IMAD.IADD R2, R7, 0x1, R2 ;  /* 0x0000000107027824 */ /* 0x000fc800078e0202 */
[----:B------:R-:W-:-:S07]  /*10840*/  IMAD.MOV.U32 R13, RZ, RZ, R2 ;  /* 0x000000ffff0d7224 */ /* 0x000fce00078e0002 */
[----:B------:R-:W-:Y:S05]  /*10850*/  WARPSYNC.COLLECTIVE R15, `(.L_x_13154) ;  /* 0x000000000f087348 */ /* 0x000fea0003c00000 */
[----:B------:R0:W1:Y:S02]  /*10860*/  SHFL.UP P6, R14, R13, R12, R11 ;  /* 0x0400000c0d0e7389 */ /* 0x00006400000c000b */
[----:B01----:R-:W-:Y:S01]  /*10870*/  ENDCOLLECTIVE ;  /* 0x000000000000791b */ /* 0x003fe20003800000 */
.L_x_13154:
[----:B------:R-:W-:Y:S02]  /*10880*/  MOV R12, 0x10 ;  /* 0x00000010000c7802 */ /* 0x000fe40000000f00 */
[----:B------:R-:W-:-:S05]  /*10890*/  SEL R3, R14, RZ, P4 ;  /* 0x000000ff0e037207 */ /* 0x000fca0002000000 */
[----:B------:R-:W-:-:S04]  /*108a0*/  IMAD.IADD R3, R2, 0x1, R3 ;  /* 0x0000000102037824 */ /* 0x000fc800078e0203 */
[----:B------:R-:W-:-:S07]  /*108b0*/  IMAD.MOV.U32 R13, RZ, RZ, R3 ;  /* 0x000000ffff0d7224 */ /* 0x000fce00078e0003 */
[----:B------:R-:W-:Y:S05]  /*108c0*/  WARPSYNC.COLLECTIVE R15, `(.L_x_13155) ;  /* 0x000000000f087348 */ /* 0x000fea0003c00000 */
[----:B------:R0:W1:Y:S02]  /*108d0*/  SHFL.UP P6, R14, R13, R12, R11 ;  /* 0x0400000c0d0e7389 */ /* 0x00006400000c000b */
[----:B01----:R-:W-:Y:S01]  /*108e0*/  ENDCOLLECTIVE ;  /* 0x000000000000791b */ /* 0x003fe20003800000 */
.L_x_13155:
        /* <DEDUP_REMOVED lines=8> */
.L_x_13156:
[----:B------:R-:W-:Y:S05]  /*10970*/  BRA `(.L_x_13157) ;  /* 0xffffffb400d47947 */ /* 0x000fea000383ffff */
.L_x_13022:
[----:B------:R-:W-:Y:S01]  /*10980*/  BSSY B0, `(.L_x_13158) ;  /* 0x0000008000007945 */ /* 0x000fe20003800000 */
[----:B-----5:R-:W-:Y:S01]  /*10990*/  IMAD.MOV.U32 R13, RZ, RZ, R5 ;  /* 0x000000ffff0d7224 */ /* 0x020fe200078e0005 */
[----:B------:R-:W-:Y:S01]  /*109a0*/  MOV R11, RZ ;  /* 0x000000ff000b7202 */ /* 0x000fe20000000f00 */
[----:B------:R-:W-:Y:S02]  /*109b0*/  IMAD.MOV.U32 R12, RZ, RZ, 0x1 ;  /* 0x00000001ff0c7424 */ /* 0x000fe400078e00ff */
[----:B------:R-:W-:-:S07]  /*109c0*/  IMAD.MOV.U32 R15, RZ, RZ, -0x1 ;  /* 0xffffffffff0f7424 */ /* 0x000fce00078e00ff */
[----:B0-----:R-:W-:Y:S05]  /*109d0*/  WARPSYNC.COLLECTIVE R15, `(.L_x_13159) ;  /* 0x000000000f087348 */ /* 0x001fea0003c00000 */
[----:B------:R1:W2:Y:S02]  /*109e0*/  SHFL.UP P6, R14, R13, R12, R11 ;  /* 0x0400000c0d0e7389 */ /* 0x0002a400000c000b */
[----:B012---:R-:W-:Y:S01]  /*109f0*/  ENDCOLLECTIVE ;  /* 0x000000000000791b */ /* 0x007fe20003800000 */
.L_x_13159:
[----:B------:R-:W-:Y:S05]  /*10a00*/  BSYNC B0 ;  /* 0x0000000000007941 */ /* 0x000fea0003800000 */
.L_x_13158:
        /* <DEDUP_REMOVED lines=8> */
.L_x_13160:
[----:B------:R-:W-:Y:S01]  /*10a90*/  IMAD.MOV.U32 R12, RZ, RZ, 0x4 ;  /* 0x00000004ff0c7424 */ /* 0x000fe200078e00ff */
[----:B------:R-:W-:-:S05]  /*10aa0*/  SEL R2, R14, RZ, P2 ;  /* 0x000000ff0e027207 */ /* 0x000fca0001000000 */
[----:B------:R-:W-:-:S05]  /*10ab0*/  IMAD.IADD R2, R13, 0x1, R2 ;  /* 0x000000010d027824 */ /* 0x000fca00078e0202 */
[----:B------:R-:W-:-:S07]  /*10ac0*/  MOV R13, R2 ;  /* 0x00000002000d7202 */ /* 0x000fce0000000f00 */
[----:B------:R-:W-:Y:S05]  /*10ad0*/  WARPSYNC.COLLECTIVE R15, `(.L_x_13161) ;  /* 0x000000000f087348 */ /* 0x000fea0003c00000 */
[----:B------:R0:W1:Y:S02]  /*10ae0*/  SHFL.UP P6, R14, R13, R12, R11 ;  /* 0x0400000c0d0e7389 */ /* 0x00006400000c000b */
[----:B01----:R-:W-:Y:S01]  /*10af0*/  ENDCOLLECTIVE ;  /* 0x000000000000791b */ /* 0x003fe20003800000 */
.L_x_13161:
[----:B------:R-:W-:Y:S01]  /*10b00*/  IMAD.MOV.U32 R12, RZ, RZ, 0x8 ;  /* 0x00000008ff0c7424 */ /* 0x000fe200078e00ff */
[----:B------:R-:W-:-:S05]  /*10b10*/  SEL R3, R14, RZ, P3 ;  /* 0x000000ff0e037207 */ /* 0x000fca0001800000 */
[----:B------:R-:W-:-:S04]  /*10b20*/  IMAD.IADD R3, R2, 0x1, R3 ;  /* 0x0000000102037824 */ /* 0x000fc800078e0203 */
[----:B------:R-:W-:-:S07]  /*10b30*/  IMAD.MOV.U32 R13, RZ, RZ, R3 ;  /* 0x000000ffff0d7224 */ /* 0x000fce00078e0003 */
[----:B------:R-:W-:Y:S05]  /*10b40*/  WARPSYNC.COLLECTIVE R15, `(.L_x_13162) ;  /* 0x000000000f087348 */ /* 0x000fea0003c00000 */
[----:B------:R0:W1:Y:S02]  /*10b50*/  SHFL.UP P6, R14, R13, R12, R11 ;  /* 0x0400000c0d0e7389 */ /* 0x00006400000c000b */
[----:B01----:R-:W-:Y:S01]  /*10b60*/  ENDCOLLECTIVE ;  /* 0x000000000000791b */ /* 0x003fe20003800000 */
.L_x_13162:
[----:B------:R-:W-:Y:S02]  /*10b70*/  MOV R12, 0x10 ;  /* 0x00000010000c7802 */ /* 0x000fe40000000f00 */
[----:B------:R-:W-:-:S05]  /*10b80*/  SEL R4, R14, RZ, P4 ;  /* 0x000000ff0e047207 */ /* 0x000fca0002000000 */
[----:B------:R-:W-:-:S04]  /*10b90*/  IMAD.IADD R4, R3, 0x1, R4 ;  /* 0x0000000103047824 */ /* 0x000fc800078e0204 */
[----:B------:R-:W-:-:S07]  /*10ba0*/  IMAD.MOV.U32 R13, RZ, RZ, R4 ;  /* 0x000000ffff0d7224 */ /* 0x000fce00078e0004 */
[----:B------:R-:W-:Y:S05]  /*10bb0*/  WARPSYNC.COLLECTIVE R15, `(.L_x_13163) ;  /* 0x000000000f087348 */ /* 0x000fea0003c00000 */
[----:B------:R0:W1:Y:S02]  /*10bc0*/  SHFL.UP P6, R14, R13, R12, R11 ;  /* 0x0400000c0d0e7389 */ /* 0x00006400000c000b */
[----:B01----:R-:W-:Y:S01]  /*10bd0*/  ENDCOLLECTIVE ;  /* 0x000000000000791b */ /* 0x003fe20003800000 */
.L_x_13163:
        /* <DEDUP_REMOVED lines=8> */
.L_x_13164:
[----:B------:R-:W-:Y:S05]  /*10c60*/  BRA `(.L_x_13165) ;  /* 0xffffffb400b47947 */ /* 0x000fea000383ffff */
.L_x_13024:
[----:B------:R-:W-:Y:S01]  /*10c70*/  BSSY B0, `(.L_x_13166) ;  /* 0x0000006000007945 */ /* 0x000fe20003800000 */
[----:B------:R-:W-:Y:S01]  /*10c80*/  PLOP3.LUT P6, PT, P6, PT, PT, 0x8, 0x0 ;  /* 0x000000000000781c */ /* 0x000fe200037ce170 */
[----:B------:R-:W-:-:S12]  /*10c90*/  IMAD.MOV.U32 R15, RZ, RZ, -0x1 ;  /* 0xffffffffff0f7424 */ /* 0x000fd800078e00ff */
[----:B0-----:R-:W-:Y:S05]  /*10ca0*/  WARPSYNC.COLLECTIVE R15, `(.L_x_13167) ;  /* 0x000000000f087348 */ /* 0x001fea0003c00000 */
[----:B------:R-:W-:Y:S01]  /*10cb0*/  VOTE.ANY R14, PT, P6 ;  /* 0x00000000000e7806 */ /* 0x000fe200030e0100 */
[----:B0-----:R-:W-:Y:S06]  /*10cc0*/  ENDCOLLECTIVE ;  /* 0x000000000000791b */ /* 0x001fec0003800000 */
.L_x_13167:
[----:B------:R-:W-:Y:S05]  /*10cd0*/  BSYNC B0 ;  /* 0x0000000000007941 */ /* 0x000fea0003800000 */
.L_x_13166:
        /* <DEDUP_REMOVED lines=9> */
.L_x_13168:
[----:B------:R-:W-:Y:S01]  /*10d70*/  IMAD.MOV.U32 R5, RZ, RZ, R14 ;  /* 0x000000ffff057224 */ /* 0x000fe200078e000e */
[----:B------:R-:W-:Y:S06]  /*10d80*/  BRA `(.L_x_13169) ;  /* 0xffffffb400a47947 */ /* 0x000fec000383ffff */
.L_x_13026:
[----:B------:R-:W-:Y:S01]  /*10d90*/  BSSY B0, `(.L_x_13170) ;  /* 0x0000007000007945 */ /* 0x000fe20003800000 */
[----:B------:R-:W-:Y:S01]  /*10da0*/  IMAD.MOV.U32 R13, RZ, RZ, R2 ;  /* 0x000000ffff0d7224 */ /* 0x000fe200078e0002 */
[----:B------:R-:W-:Y:S01]  /*10db0*/  MOV R15, 0xffffffff ;  /* 0xffffffff000f7802 */ /* 0x000fe20000000f00 */
[----:B------:R-:W-:-:S07]  /*10dc0*/  IMAD.MOV.U32 R11, RZ, RZ, 0x1f ;  /* 0x0000001fff0b7424 */ /* 0x000fce00078e00ff */
[----:B012---:R-:W-:Y:S05]  /*10dd0*/  WARPSYNC.COLLECTIVE R15, `(.L_x_13171) ;  /* 0x000000000f087348 */ /* 0x007fea0003c00000 */
[----:B------:R3:W4:Y:S02]  /*10de0*/  SHFL.IDX P6, R14, R13, R12, R11 ;  /* 0x0000000c0d0e7389 */ /* 0x00072400000c000b */
[----:B01234-:R-:W-:Y:S01]  /*10df0*/  ENDCOLLECTIVE ;  /* 0x000000000000791b */ /* 0x01ffe20003800000 */
.L_x_13171:
[----:B------:R-:W-:Y:S05]  /*10e00*/  BSYNC B0 ;  /* 0x0000000000007941 */ /* 0x000fea0003800000 */
.L_x_13170:
[----:B------:R-:W-:Y:S05]  /*10e10*/  BRA `(.L_x_13025) ;  /* 0xffffffb4009c7947 */ /* 0x000fea000383ffff */
.L_x_13030:
[----:B0-----:R0:W3:Y:S02]  /*10e20*/  SYNCS.PHASECHK.TRANS64.TRYWAIT P0, [R5+URZ+0x16820], R0 ;  /* 0x01682000050075a7 */ /* 0x0010e4000800017f */
[----:B---3--:R-:W-:Y:S05]  /*10e30*/  @!P0 NANOSLEEP.SYNCS 0x989680 ;  /* 0x009896800000895d */ /* 0x008fea0003900000 */
[----:B------:R-:W3:Y:S02]  /*10e40*/  @!P0 SYNCS.PHASECHK.TRANS64 P0, [R5+URZ+0x16820], R0 ;  /* 0x01682000050085a7 */ /* 0x000ee4000800007f */
[----:B---3--:R-:W-:Y:S05]  /*10e50*/  @!P0 BRA `(.L_x_13030) ;  /* 0xfffffffc00f08947 */ /* 0x008fea000383ffff */
[----:B------:R-:W-:Y:S05]  /*10e60*/  BRA `(.L_x_13172) ;  /* 0xffffffb800887947 */ /* 0x000fea000383ffff */
.L_x_13031:
        /* <DEDUP_REMOVED lines=11> */
.L_x_13174:
[----:B------:R-:W-:Y:S05]  /*10f20*/  BSYNC B0 ;  /* 0x0000000000007941 */ /* 0x000fea0003800000 */
.L_x_13173:
[----:B------:R-:W-:Y:S05]  /*10f30*/  BRA `(.L_x_13175) ;  /* 0xffffffb800707947 */ /* 0x000fea000383ffff */
.L_x_13034:
[----:B------:R-:W-:Y:S01]  /*10f40*/  BSSY B1, `(.L_x_13176) ;  /* 0x0000006000017945 */ /* 0x000fe20003800000 */
[----:B------:R-:W-:-:S07]  /*10f50*/  IMAD.MOV.U32 R15, RZ, RZ, -0x1 ;  /* 0xffffffffff0f7424 */ /* 0x000fce00078e00ff */
[----:B012---:R-:W-:Y:S05]  /*10f60*/  WARPSYNC.COLLECTIVE R15, `(.L_x_13177) ;  /* 0x000000000f0c7348 */ /* 0x007fea0003c00000 */
[----:B------:R-:W-:Y:S02]  /*10f70*/  ELECT P6, UR62, PT ;  /* 0x00000000003e782f */ /* 0x000fe400038c0000 */
[----:B------:R-:W-:Y:S01]  /*10f80*/  MOV R14, UR62 ;  /* 0x0000003e000e7c02 */ /* 0x000fe20008000f00 */
[----:B012---:R-:W-:Y:S10]  /*10f90*/  ENDCOLLECTIVE ;  /* 0x000000000000791b */ /* 0x007ff40003800000 */
.L_x_13177:
[----:B------:R-:W-:Y:S05]  /*10fa0*/  BSYNC B1 ;  /* 0x0000000000017941 */ /* 0x000fea0003800000 */
.L_x_13176:
[----:B------:R-:W-:Y:S05]  /*10fb0*/  BRA `(.L_x_13178) ;  /* 0xffffffb800687947 */ /* 0x000fea000383ffff */
.L_x_13036:
[----:B0-----:R0:W3:Y:S02]  /*10fc0*/  SYNCS.PHASECHK.TRANS64.TRYWAIT P1, [R3+URZ+0x16840], R2 ;  /* 0x01684002030075a7 */ /* 0x0010e4000802017f */
[----:B---3--:R-:W-:Y:S05]  /*10fd0*/  @!P1 NANOSLEEP.SYNCS 0x989680 ;  /* 0x009896800000995d */ /* 0x008fea0003900000 */
[----:B------:R-:W3:Y:S02]  /*10fe0*/  @!P1 SYNCS.PHASECHK.TRANS64 P1, [R3+URZ+0x16840], R2 ;  /* 0x01684002030095a7 */ /* 0x000ee4000802007f */
[----:B---3--:R-:W-:Y:S05]  /*10ff0*/  @!P1 BRA `(.L_x_13036) ;  /* 0xfffffffc00f09947 */ /* 0x008fea000383ffff */
[----:B------:R-:W-:Y:S05]  /*11000*/  BRA `(.L_x_13179) ;  /* 0xffffffb800887947 */ /* 0x000fea000383ffff */
.L_x_13038:
[----:B---3--:R3:W4:Y:S02]  /*11010*/  SYNCS.PHASECHK.TRANS64.TRYWAIT P1, [R25+URZ+0x16840], R0 ;  /* 0x01684000190075a7 */ /* 0x008724000802017f */
[----:B----4-:R-:W-:Y:S05]  /*11020*/  @!P1 NANOSLEEP.SYNCS 0x989680 ;  /* 0x009896800000995d */ /* 0x010fea0003900000 */
[----:B------:R-:W4:Y:S02]  /*11030*/  @!P1 SYNCS.PHASECHK.TRANS64 P1, [R25+URZ+0x16840], R0 ;  /* 0x01684000190095a7 */ /* 0x000f24000802007f */
[----:B----4-:R-:W-:Y:S05]  /*11040*/  @!P1 BRA `(.L_x_13038) ;  /* 0xfffffffc00f09947 */ /* 0x010fea000383ffff */
[----:B------:R-:W-:Y:S05]  /*11050*/  BRA `(.L_x_13180) ;  /* 0xffffffb800947947 */ /* 0x000fea000383ffff */
.L_x_13040:
[----:B----4-:R4:W0:Y:S02]  /*11060*/  SYNCS.PHASECHK.TRANS64.TRYWAIT P1, [R3+URZ+0x16860], R2 ;  /* 0x01686002030075a7 */ /* 0x010824000802017f */
[----:B0-----:R-:W-:Y:S05]  /*11070*/  @!P1 NANOSLEEP.SYNCS 0x989680 ;  /* 0x009896800000995d */ /* 0x001fea0003900000 */
[----:B------:R-:W0:Y:S02]  /*11080*/  @!P1 SYNCS.PHASECHK.TRANS64 P1, [R3+URZ+0x16860], R2 ;  /* 0x01686002030095a7 */ /* 0x000e24000802007f */
[----:B0-----:R-:W-:Y:S05]  /*11090*/  @!P1 BRA `(.L_x_13040) ;  /* 0xfffffffc00f09947 */ /* 0x001fea000383ffff */
[----:B------:R-:W-:Y:S05]  /*110a0*/  BRA `(.L_x_13181) ;  /* 0xffffffb800907947 */ /* 0x000fea000383ffff */
.L_x_13182:
        /* <DEDUP_REMOVED lines=13> */
.L_x_15862:


//--------------------- .text._ZN7cutlass13device_kernelIN5flash11enable_sm90INS1_16FlashAttnFwdSm90INS1_25CollectiveMainloopFwdSm90ILi2EN4cute5tupleIJNS5_1CILi1EEES8_S8_EEENS6_IJNS7_ILi192EEENS7_ILi128EEENS7_ILi64EEEEEELi64ENS_10bfloat16_tEfNS_4arch4Sm90ELb0ELb0ELb0ELb1ELb1ELb1ELb0ELb1ELb1ELb1ELb0ELb0EEENS1_21CollectiveEpilogueFwdINS6_IJSA_SC_SB_EEES9_SE_SG_Li384ELb1ELb1ELb0ELb0EEENS1_36VarlenDynamicPersistentTileSchedulerILi192ELi128ELi384ELi128ELb0ELb1ELb1ELb0ELb1ELb1EEEEEEEEEvNT_6ParamsE --------------------------
	.section	.text._ZN7cutlass13device_kernelIN5flash11enable_sm90INS1_16FlashAttnFwdSm90INS1_25CollectiveMainloopFwdSm90ILi2EN4cute5tupleIJNS5_1CILi1EEES8_S8_EEENS6_IJNS7_ILi192EEENS7_ILi128EEENS7_ILi64EEEEEELi64ENS_10bfloat16_tEfNS_4arch4Sm90ELb0ELb0ELb0ELb1ELb1ELb1ELb0ELb1ELb1ELb1ELb0ELb0EEENS1_21CollectiveEpilogueFwdINS6_IJSA_SC_SB_EEES9_SE_SG_Li384ELb1ELb1ELb0ELb0EEENS1_36VarlenDynamicPersistentTileSchedulerILi192ELi128ELi384ELi128ELb0ELb1ELb1ELb0ELb1ELb1EEEEEEEEEvNT_6ParamsE,"ax",@progbits
	.align	128
.text._ZN7cutlass13device_kernelIN5flash11enable_sm90INS1_16FlashAttnFwdSm90INS1_25CollectiveMainloopFwdSm90ILi2EN4cute5tupleIJNS5_1CILi1EEES8_S8_EEENS6_IJNS7_ILi192EEENS7_ILi128EEENS7_ILi64EEEEEELi64ENS_10bfloat16_tEfNS_4arch4Sm90ELb0ELb0ELb0ELb1ELb1ELb1ELb0ELb1ELb1ELb1ELb0ELb0EEENS1_21CollectiveEpilogueFwdINS6_IJSA_SC_SB_EEES9_SE_SG_Li384ELb1ELb1ELb0ELb0EEENS1_36VarlenDynamicPersistentTileSchedulerILi192ELi128ELi384ELi128ELb0ELb1ELb1ELb0ELb1ELb1EEEEEEEEEvNT_6ParamsE:
        .type           _ZN7cutlass13device_kernelIN5flash11enable_sm90INS1_16FlashAttnFwdSm90INS1_25CollectiveMainloopFwdSm90ILi2EN4cute5tupleIJNS5_1CILi1EEES8_S8_EEENS6_IJNS7_ILi192EEENS7_ILi128EEENS7_ILi64EEEEEELi64ENS_10bfloat16_tEfNS_4arch4Sm90ELb0ELb0ELb0ELb1ELb1ELb1ELb0ELb1ELb1ELb1ELb0ELb0EEENS1_21CollectiveEpilogueFwdINS6_IJSA_SC_SB_EEES9_SE_SG_Li384ELb1ELb1ELb0ELb0EEENS1_36VarlenDynamicPersistentTileSchedulerILi192ELi128ELi384ELi128ELb0ELb1ELb1ELb0ELb1ELb1EEEEEEEEEvNT_6ParamsE,@function
        .size           _ZN7cutlass13device_kernelIN5flash11enable_sm90INS1_16FlashAttnFwdSm90INS1_25CollectiveMainloopFwdSm90ILi2EN4cute5tupleIJNS5_1CILi1EEES8_S8_EEENS6_IJNS7_ILi192EEENS7_ILi128EEENS7_ILi64EEEEEELi64ENS_10bfloat16_tEfNS_4arch4Sm90ELb0ELb0ELb0ELb1ELb1ELb1ELb0ELb1ELb1ELb1ELb0ELb0EEENS1_21CollectiveEpilogueFwdINS6_IJSA_SC_SB_EEES9_SE_SG_Li384ELb1ELb1ELb0ELb0EEENS1_36VarlenDynamicPersistentTileSchedulerILi192ELi128ELi384ELi128ELb0ELb1ELb1ELb0ELb1ELb1EEEEEEEEEvNT_6ParamsE,(.L_x_15863 - _ZN7cutlass13device_kernelIN5flash11enable_sm90INS1_16FlashAttnFwdSm90INS1_25CollectiveMainloopFwdSm90ILi2EN4cute5tupleIJNS5_1CILi1EEES8_S8_EEENS6_IJNS7_ILi192EEENS7_ILi128EEENS7_ILi64EEEEEELi64ENS_10bfloat16_tEfNS_4arch4Sm90ELb0ELb0ELb0ELb1ELb1ELb1ELb0ELb1ELb1ELb1ELb0ELb0EEENS1_21CollectiveEpilogueFwdINS6_IJSA_SC_SB_EEES9_SE_SG_Li384ELb1ELb1ELb0ELb0EEENS1_36VarlenDynamicPersistentTileSchedulerILi192ELi128ELi384ELi128ELb0ELb1ELb1ELb0ELb1ELb1EEEEEEEEEvNT_6ParamsE)
        .other          _ZN7cutlass13device_kernelIN5flash11enable_sm90INS1_16FlashAttnFwdSm90INS1_25CollectiveMainloopFwdSm90ILi2EN4cute5tupleIJNS5_1CILi1EEES8_S8_EEENS6_IJNS7_ILi192EEENS7_ILi128EEENS7_ILi64EEEEEELi64ENS_10bfloat16_tEfNS_4arch4Sm90ELb0ELb0ELb0ELb1ELb1ELb1ELb0ELb1ELb1ELb1ELb0ELb0EEENS1_21CollectiveEpilogueFwdINS6_IJSA_SC_SB_EEES9_SE_SG_Li384ELb1ELb1ELb0ELb0EEENS1_36VarlenDynamicPersistentTileSchedulerILi192ELi128ELi384ELi128ELb0ELb1ELb1ELb0ELb1ELb1EEEEEEEEEvNT_6ParamsE,@"STO_CUDA_ENTRY STV_DEFAULT"
_ZN7cutlass13device_kernelIN5flash11enable_sm90INS1_16FlashAttnFwdSm90INS1_25CollectiveMainloopFwdSm90ILi2EN4cute5tupleIJNS5_1CILi1EEES8_S8_EEENS6_IJNS7_ILi192EEENS7_ILi128EEENS7_ILi64EEEEEELi64ENS_10bfloat16_tEfNS_4arch4Sm90ELb0ELb0ELb0ELb1ELb1ELb1ELb0ELb1ELb1ELb1ELb0ELb0EEENS1_21CollectiveEpilogueFwdINS6_IJSA_SC_SB_EEES9_SE_SG_Li384ELb1ELb1ELb0ELb0EEENS1_36VarlenDynamicPersistentTileSchedulerILi192ELi128ELi384ELi128ELb0ELb1ELb1ELb0ELb1ELb1EEEEEEEEEvNT_6ParamsE:
        /* <DEDUP_REMOVED lines=18> */
.L_x_13184:
[----:B------:R-:W-:Y:S05]  /*0120*/  BSYNC B0 ;  /* 0x0000000000007941 */ /* 0x000fea0003800000 */
.L_x_13183:
        /* <DEDUP_REMOVED lines=41> */
.L_x_13185:
        /* <DEDUP_REMOVED lines=22> */
.L_x_13186:
        /* <DEDUP_REMOVED lines=18> */
.L_x_13187:
        /* <DEDUP_REMOVED lines=22> */
.L_x_13188:
        /* <DEDUP_REMOVED lines=22> */
.L_x_13189:
        /* <DEDUP_REMOVED lines=8> */
.L_x_13192:
[----:B------:R-:W-:-:S08]  /*0980*/  NOP ;  /* 0x0000000000007918 */ /* 0x000fd00000000000 */
[----:B------:R-:W0:Y:S02]  /*0990*/  USETMAXREG.TRY_ALLOC.CTAPOOL UP0, 0xa0 ;  /* 0x000000a0000079c8 */ /* 0x000e240008000600 */
[----:B0-----:R-:W-:-:S13]  /*09a0*/  PLOP3.LUT P0, PT, PT, PT, UP0, 0x80, 0x0 ;  /* 0x000000000000781c */ /* 0x001fda0003f0f008 */
[----:B------:R-:W-:Y:S05]  /*09b0*/  @!P0 BRA `(.L_x_13192) ;  /* 0xfffffffc00f08947 */ /* 0x000fea000383ffff */
[----:B------:R-:W2:Y:S01]  /*09c0*/  LDL.LU R0, [R1] ;  /* 0x0000000001007983 */ /* 0x000ea20000300800 */
[----:B------:R-:W0:Y:S01]  /*09d0*/  S2R R2, SR_TID.X ;  /* 0x0000000000027919 */ /* 0x000e220000002100 */
[----:B------:R-:W1:Y:S01]  /*09e0*/  S2UR UR38, SR_CgaCtaId ;  /* 0x00000000002679c3 */ /* 0x000e620000008800 */
[----:B------:R-:W-:Y:S01]  /*09f0*/  UMOV UR4, 0x400 ;  /* 0x0000040000047882 */ /* 0x000fe20000000000 */
[----:B0-----:R-:W-:-:S06]  /*0a00*/  SHF.R.U32.HI R2, RZ, 0x7, R2 ;  /* 0x00000007ff027819 */ /* 0x001fcc0000011602 */
[----:B------:R-:W-:Y:S06]  /*0a10*/  BAR.ARV 0x8, 0x200 ;  /* 0x0208000000007b1d */ /* 0x000fec0000002000 */
[----:B------:R-:W-:-:S13]  /*0a20*/  ISETP.NE.AND P0, PT, R2, 0x1, PT ;  /* 0x000000010200780c */ /* 0x000fda0003f05270 */
[----:B------:R-:W-:Y:S08]  /*0a30*/  @!P0 BAR.ARV 0x9, 0x100 ;  /* 0x0244000000008b1d */ /* 0x000ff00000002000 */
[----:B------:R-:W-:Y:S01]  /*0a40*/  BAR.SYNC.DEFER_BLOCKING 0x5, 0x200 ;  /* 0x0148000000007b1d */ /* 0x000fe20000010000 */
[----:B-1----:R-:W-:-:S06]  /*0a50*/  ULEA UR4, UR38, UR4, 0x18 ;  /* 0x0000000426047291 */ /* 0x002fcc000f8ec03f */
[----:B------:R-:W-:Y:S01]  /*0a60*/  IMAD.U32 R18, RZ, RZ, UR4 ;  /* 0x00000004ff127e24 */ /* 0x000fe2000f8e00ff */
[----:B------:R-:W-:-:S04]  /*0a70*/  ULDC UR4, c[0x0][0xc3c] ;  /* 0x00030f0000047ab9 */ /* 0x000fc80000000800 */
[----:B------:R-:W0:Y:S01]  /*0a80*/  LDS.128 R32, [R18+0x168d0] ;  /* 0x0168d00012207984 */ /* 0x000e220000000c00 */
[----:B------:R-:W-:Y:S06]  /*0a90*/  BAR.ARV 0x4, 0x200 ;  /* 0x0108000000007b1d */ /* 0x000fec0000002000 */
[----:B--2---:R-:W-:-:S04]  /*0aa0*/  LOP3.LUT R0, R0, 0xffffffef, RZ, 0xc0, !PT ;  /* 0xffffffef00007812 */ /* 0x004fc800078ec0ff */
[----:B------:R-:W-:-:S05]  /*0ab0*/  @P0 LOP3.LUT R0, R0, 0x10, RZ, 0xfc, !PT ;  /* 0x0000001000000812 */ /* 0x000fca00078efcff */
[----:B------:R4:W-:Y:S01]  /*0ac0*/  STL [R1], R0 ;  /* 0x0000000001007387 */ /* 0x0009e20000100800 */
[----:B0-----:R-:W-:-:S13]  /*0ad0*/  ISETP.GE.AND P0, PT, R35, UR4, PT ;  /* 0x0000000423007c0c */ /* 0x001fda000bf06270 */
[----:B----4-:R-:W-:Y:S05]  /*0ae0*/  @P0 BRA `(.L_x_13193) ;  /* 0x0000014000e40947 */ /* 0x010fea0003800000 */
[----:B------:R-:W0:Y:S01]  /*0af0*/  S2R R0, SR_TID.X ;  /* 0x0000000000007919 */ /* 0x000e220000002100 */
[----:B------:R-:W-:Y:S01]  /*0b00*/  IMAD.MOV.U32 R19, RZ, RZ, RZ ;  /* 0x000000ffff137224 */ /* 0x000fe200078e00ff */
[----:B------:R-:W-:Y:S01]  /*0b10*/  CS2R R154, SRZ ;  /* 0x00000000009a7805 */ /* 0x000fe2000001ff00 */
[----:B------:R-:W-:Y:S01]  /*0b20*/  IMAD.MOV.U32 R157, RZ, RZ, RZ ;  /* 0x000000ffff9d7224 */ /* 0x000fe200078e00ff */
[----:B------:R-:W-:Y:S01]  /*0b30*/  ULOP3.LUT UR39, UR36, 0x1, URZ, 0xfc, !UPT ;  /* 0x0000000124277892 */ /* 0x000fe2000f8efc3f */
[----:B------:R-:W-:Y:S01]  /*0b40*/  UMOV UR37, URZ ;  /* 0x0000003f00257c82 */ /* 0x000fe20008000000 */
[----:B0-----:R-:W-:-:S05]  /*0b50*/  VIADD R10, R0, 0xffffff80 ;  /* 0xffffff80000a7836 */ /* 0x001fca0000000000 */
[----:B------:R-:W-:-:S04]  /*0b60*/  SHF.R.S32.HI R0, RZ, 0x1f, R10 ;  /* 0x0000001fff007819 */ /* 0x000fc8000001140a */
[----:B------:R-:W-:-:S04]  /*0b70*/  LEA.HI R2, R0, R10, RZ, 0x7 ;  /* 0x0000000a00027211 */ /* 0x000fc800078f38ff */
[----:B------:R-:W-:Y:S02]  /*0b80*/  LOP3.LUT R3, R2, 0xffffff80, RZ, 0xc0, !PT ;  /* 0xffffff8002037812 */ /* 0x000fe400078ec0ff */
[----:B------:R-:W-:Y:S02]  /*0b90*/  SHF.R.S32.HI R11, RZ, 0x7, R2 ;  /* 0x00000007ff0b7819 */ /* 0x000fe40000011402 */
[-C--:B------:R-:W-:Y:S01]  /*0ba0*/  LEA.HI R2, R0, R10.reuse, RZ, 0x5 ;  /* 0x0000000a00027211 */ /* 0x080fe200078f28ff */
[----:B------:R-:W-:Y:S01]  /*0bb0*/  IMAD.IADD R12, R10, 0x1, -R3 ;  /* 0x000000010a0c7824 */ /* 0x000fe200078e0a03 */
[----:B------:R-:W-:Y:S02]  /*0bc0*/  LEA.HI R3, R0, R10, RZ, 0x4 ;  /* 0x0000000a00037211 */ /* 0x000fe400078f20ff */
[----:B------:R-:W-:Y:S02]  /*0bd0*/  SHF.R.S32.HI R13, RZ, 0x5, R2 ;  /* 0x00000005ff0d7819 */ /* 0x000fe40000011402 */
[----:B------:R-:W-:-:S02]  /*0be0*/  SHF.R.S32.HI R6, RZ, 0x1f, R12 ;  /* 0x0000001fff067819 */ /* 0x000fc4000001140c */
[----:B------:R-:W-:Y:S02]  /*0bf0*/  SHF.R.S32.HI R4, RZ, 0x4, R3 ;  /* 0x00000004ff047819 */ /* 0x000fe40000011403 */
[----:B------:R-:W-:Y:S02]  /*0c00*/  LEA.HI R7, R6, R12, RZ, 0x2 ;  /* 0x0000000c06077211 */ /* 0x000fe400078f10ff */
[C---:B------:R-:W-:Y:S02]  /*0c10*/  LEA.HI R5, R3.reuse, R4, RZ, 0x1 ;  /* 0x0000000403057211 */ /* 0x040fe400078f08ff */
[--C-:B------:R-:W-:Y:S02]  /*0c20*/  SHF.R.S32.HI R8, RZ, 0x2, R7.reuse ;  /* 0x00000002ff087819 */ /* 0x100fe40000011407 */
[----:B------:R-:W-:Y:S02]  /*0c30*/  SHF.R.S32.HI R9, RZ, 0x1f, R7 ;  /* 0x0000001fff097819 */ /* 0x000fe40000011407 */
[----:B------:R-:W-:-:S02]  /*0c40*/  LOP3.LUT R3, R3, 0x3fffff0, RZ, 0xc0, !PT ;  /* 0x03fffff003037812 */ /* 0x000fc400078ec0ff */
[----:B------:R-:W-:Y:S02]  /*0c50*/  LEA.HI R9, R9, R8, RZ, 0x3 ;  /* 0x0000000809097211 */ /* 0x000fe400078f18ff */
[----:B------:R-:W-:Y:S01]  /*0c60*/  LOP3.LUT R5, R5, 0x1ffffffe, RZ, 0xc0, !PT ;  /* 0x1ffffffe05057812 */ /* 0x000fe200078ec0ff */
[----:B------:R-:W-:Y:S01]  /*0c70*/  IMAD.IADD R3, R10, 0x1, -R3 ;  /* 0x000000010a037824 */ /* 0x000fe200078e0a03 */
[----:B------:R-:W-:Y:S02]  /*0c80*/  LOP3.LUT R9, R9, 0xfffffff8, RZ, 0xc0, !PT ;  /* 0xfffffff809097812 */ /* 0x000fe400078ec0ff */
[----:B------:R-:W-:Y:S01]  /*0c90*/  LOP3.LUT R7, R7, 0x7ffffffc, RZ, 0xc0, !PT ;  /* 0x7ffffffc07077812 */ /* 0x000fe200078ec0ff */
[----:B------:R-:W-:Y:S01]  /*0ca0*/  IMAD.IADD R5, R4, 0x1, -R5 ;  /* 0x0000000104057824 */ /* 0x000fe200078e0a05 */
[----:B------:R-:W-:Y:S01]  /*0cb0*/  LEA.HI R6, R6, R12, RZ, 0x5 ;  /* 0x0000000c06067211 */ /* 0x000fe200078f28ff */
[----:B------:R-:W-:Y:S01]  /*0cc0*/  IMAD.IADD R9, R8, 0x1, -R9 ;  /* 0x0000000108097824 */ /* 0x000fe200078e0a09 */
[----:B------:R-:W-:Y:S01]  /*0cd0*/  IADD3 R7, R12, -R7, RZ ;  /* 0x800000070c077210 */ /* 0x000fe20007ffe0ff */
[----:B------:R-:W-:Y:S01]  /*0ce0*/  IMAD R2, R13, 0x10, R3 ;  /* 0x000000100d027824 */ /* 0x000fe200078e0203 */
[----:B------:R-:W-:Y:S01]  /*0cf0*/  SHF.R.S32.HI R6, RZ, 0x5, R6 ;  /* 0x00000005ff067819 */ /* 0x000fe20000011406 */
[----:B------:R-:W-:-:S02]  /*0d00*/  IMAD.MOV.U32 R8, RZ, RZ, -0x2 ;  /* 0xfffffffeff087424 */ /* 0x000fc400078e00ff */
[----:B------:R-:W-:-:S04]  /*0d10*/  IMAD.HI R4, R11, 0x55555556, RZ ;  /* 0x555555560b047827 */ /* 0x000fc800078e02ff */
[----:B------:R-:W-:Y:S01]  /*0d20*/  IMAD R5, R2, 0x8, R5 ;  /* 0x0000000802057824 */ /* 0x000fe200078e0205 */
[----:B------:R-:W-:Y:S01]  /*0d30*/  LEA.HI R4, R4, R4, RZ, 0x1 ;  /* 0x0000000404047211 */ /* 0x000fe200078f08ff */
[----:B------:R-:W-:Y:S02]  /*0d40*/  IMAD R2, R7, R8, 0x80 ;  /* 0x0000008007027424 */ /* 0x000fe400078e0208 */
[----:B------:R-:W-:Y:S02]  /*0d50*/  IMAD R9, R6, 0x10, R9 ;  /* 0x0000001006097824 */ /* 0x000fe400078e0209 */
[----:B------:R-:W-:Y:S01]  /*0d60*/  IMAD R4, R4, -0x3, R11 ;  /* 0xfffffffd04047824 */ /* 0x000fe200078e020b */
[----:B------:R0:W-:Y:S01]  /*0d70*/  STL [R1+0x5c], R2 ;  /* 0x00005c0201007387 */ /* 0x0001e20000100800 */
[----:B------:R-:W-:Y:S02]  /*0d80*/  IMAD.SHL.U32 R5, R5, 0x8, RZ ;  /* 0x0000000805057824 */ /* 0x000fe400078e00ff */
[----:B------:R-:W-:-:S05]  /*0d90*/  IMAD R6, R4, 0x40, R9 ;  /* 0x0000004004067824 */ /* 0x000fca00078e0209 */
[----:B------:R-:W-:Y:S01]  /*0da0*/  STL [R1+0x58], R6 ;  /* 0x0000580601007387 */ /* 0x000fe20000100800 */
[CC--:B0-----:R-:W-:Y:S02]  /*0db0*/  LEA.HI R2, R0.reuse, R10.reuse, RZ, 0x2 ;  /* 0x0000000a00027211 */ /* 0x0c1fe400078f10ff */
[----:B------:R-:W-:Y:S02]  /*0dc0*/  LEA.HI R0, R0, R10, RZ, 0x3 ;  /* 0x0000000a00007211 */ /* 0x000fe400078f18ff */
[--C-:B------:R-:W-:Y:S02]  /*0dd0*/  SHF.R.S32.HI R152, RZ, 0x2, R2.reuse ;  /* 0x00000002ff987819 */ /* 0x100fe40000011402 */
[----:B------:R-:W-:Y:S02]  /*0de0*/  SHF.R.S32.HI R3, RZ, 0x1f, R2 ;  /* 0x0000001fff037819 */ /* 0x000fe40000011402 */
[----:B------:R-:W-:Y:S01]  /*0df0*/  SHF.R.S32.HI R4, RZ, 0x3, R0 ;  /* 0x00000003ff047819 */ /* 0x000fe20000011400 */
[----:B------:R-:W-:Y:S01]  /*0e00*/  VIADD R9, R152, 0x60 ;  /* 0x0000006098097836 */ /* 0x000fe20000000000 */
[----:B------:R-:W-:-:S02]  /*0e10*/  LOP3.LUT R0, R0, 0xfffffff8, RZ, 0xc0, !PT ;  /* 0xfffffff800007812 */ /* 0x000fc400078ec0ff */
[----:B------:R-:W-:Y:S02]  /*0e20*/  LEA.HI R3, R3, R152, RZ, 0x3 ;  /* 0x0000009803037211 */ /* 0x000fe400078f18ff */
[----:B------:R-:W-:Y:S01]  /*0e30*/  LOP3.LUT R2, R2, 0xfffffffc, RZ, 0xc0, !PT ;  /* 0xfffffffc02027812 */ /* 0x000fe200078ec0ff */
[C---:B------:R-:W-:Y:S01]  /*0e40*/  IMAD.IADD R8, R10.reuse, 0x1, -R0 ;  /* 0x000000010a087824 */ /* 0x040fe200078e0a00 */
[----:B------:R-:W-:Y:S02]  /*0e50*/  LOP3.LUT R3, R3, 0xfffffff8, RZ, 0xc0, !PT ;  /* 0xfffffff803037812 */ /* 0x000fe400078ec0ff */
[----:B------:R-:W-:Y:S01]  /*0e60*/  SHF.R.S32.HI R4, RZ, 0x1f, R9 ;  /* 0x0000001fff047819 */ /* 0x000fe20000011409 */
[----:B------:R-:W-:Y:S02]  /*0e70*/  IMAD.IADD R7, R10, 0x1, -R2 ;  /* 0x000000010a077824 */ /* 0x000fe400078e0a02 */
[----:B------:R-:W-:Y:S01]  /*0e80*/  IMAD.SHL.U32 R8, R8, 0x8, RZ ;  /* 0x0000000808087824 */ /* 0x000fe200078e00ff */
[----:B------:R-:W-:Y:S01]  /*0e90*/  LEA.HI R4, R4, R9, RZ, 0x3 ;  /* 0x0000000904047211 */ /* 0x000fe200078f18ff */
[----:B------:R-:W-:Y:S01]  /*0ea0*/  IMAD.IADD R3, R152, 0x1, -R3 ;  /* 0x0000000198037824 */ /* 0x000fe200078e0a03 */
[----:B------:R-:W-:Y:S01]  /*0eb0*/  LEA.HI R0, R7, R7, RZ, 0x1 ;  /* 0x0000000707007211 */ /* 0x000fe200078f08ff */
[----:B------:R-:W-:Y:S01]  /*0ec0*/  IMAD.SHL.U32 R2, R9, 0x40, RZ ;  /* 0x0000004009027824 */ /* 0x000fe200078e00ff */
[----:B------:R-:W-:Y:S01]  /*0ed0*/  STL [R1+0x40], R8 ;  /* 0x0000400801007387 */ /* 0x000fe20000100800 */
[C---:B------:R-:W-:Y:S01]  /*0ee0*/  IMAD.SHL.U32 R22, R7.reuse, 0x4, RZ ;  /* 0x0000000407167824 */ /* 0x040fe200078e00ff */
[----:B------:R-:W-:Y:S01]  /*0ef0*/  SHF.L.U32 R16, R7, 0x3, RZ ;  /* 0x0000000307107819 */ /* 0x000fe200000006ff */
[----:B------:R-:W-:Y:S01]  /*0f00*/  IMAD.SHL.U32 R4, R4, 0x40, RZ ;  /* 0x0000004004047824 */ /* 0x000fe200078e00ff */
[----:B------:R0:W-:Y:S01]  /*0f10*/  STL [R1+0x1c], R3 ;  /* 0x00001c0301007387 */ /* 0x0001e20000100800 */
[----:B------:R-:W-:Y:S01]  /*0f20*/  LOP3.LUT R0, R0, 0x1ffffffe, RZ, 0xc0, !PT ;  /* 0x1ffffffe00007812 */ /* 0x000fe200078ec0ff */
[----:B------:R-:W-:Y:S01]  /*0f30*/  VIADD R156, R22, 0x10 ;  /* 0x00000010169c7836 */ /* 0x000fe20000000000 */
[----:B------:R-:W-:-:S02]  /*0f40*/  SHF.R.S32.HI R17, RZ, 0x1f, R16 ;  /* 0x0000001fff117819 */ /* 0x000fc40000011410 */
[----:B------:R-:W-:Y:S01]  /*0f50*/  LOP3.LUT R4, R4, 0xfffffe00, RZ, 0xc0, !PT ;  /* 0xfffffe0004047812 */ /* 0x000fe200078ec0ff */
[----:B------:R-:W-:Y:S01]  /*0f60*/  IMAD.IADD R0, R7, 0x1, -R0 ;  /* 0x0000000107007824 */ /* 0x000fe200078e0a00 */
[----:B------:R-:W-:Y:S02]  /*0f70*/  SHF.R.S32.HI R7, RZ, 0x1f, R156 ;  /* 0x0000001fff077819 */ /* 0x000fe4000001149c */
[----:B0-----:R-:W-:Y:S01]  /*0f80*/  LOP3.LUT R3, R2, 0x1c0, RZ, 0xc0, !PT ;  /* 0x000001c002037812 */ /* 0x001fe200078ec0ff */
[----:B------:R-:W-:Y:S01]  /*0f90*/  IMAD R0, R0, 0x8, R6 ;  /* 0x0000000800007824 */ /* 0x000fe200078e0206 */
[----:B------:R-:W-:Y:S02]  /*0fa0*/  SHF.R.S32.HI R2, RZ, 0x1f, R8 ;  /* 0x0000001fff027819 */ /* 0x000fe40000011408 */
[----:B------:R-:W-:Y:S02]  /*0fb0*/  SHF.R.U32.HI R8, RZ, 0x3, R3 ;  /* 0x00000003ff087819 */ /* 0x000fe40000011603 */
[----:B------:R-:W-:Y:S01]  /*0fc0*/  LOP3.LUT R3, R3, 0x38, R16, 0xf8, !PT ;  /* 0x0000003803037812 */ /* 0x000fe200078ef810 */
[----:B------:R0:W-:Y:S03]  /*0fd0*/  STL [R1+0x68], R2 ;  /* 0x0000680201007387 */ /* 0x0001e60000100800 */
[----:B------:R-:W-:Y:S01]  /*0fe0*/  LOP3.LUT R3, R4, R3, R8, 0xf6, !PT ;  /* 0x0000000304037212 */ /* 0x000fe200078ef608 */
[----:B------:R-:W-:Y:S01]  /*0ff0*/  IMAD.SHL.U32 R8, R156, 0x2, RZ ;  /* 0x000000029c087824 */ /* 0x000fe200078e00ff */
[----:B------:R1:W-:Y:S02]  /*1000*/  STL [R1+0x24], R4 ;  /* 0x0000240401007387 */ /* 0x0003e40000100800 */
[----:B------:R-:W-:-:S02]  /*1010*/  LEA R3, R3, R18, 0x1 ;  /* 0x0000001203037211 */ /* 0x000fc400078e08ff */
[----:B------:R2:W-:Y:S01]  /*1020*/  STL [R1+0x50], R8 ;  /* 0x0000500801007387 */ /* 0x0005e20000100800 */
[----:B0-----:R-:W-:-:S03]  /*1030*/  VIADD R2, R16, 0x20 ;  /* 0x0000002010027836 */ /* 0x001fc60000000000 */
[----:B------:R2:W-:Y:S01]  /*1040*/  STL [R1+0x64], R5 ;  /* 0x0000640501007387 */ /* 0x0005e20000100800 */
[----:B-1----:R-:W-:Y:S02]  /*1050*/  SHF.L.U64.HI R4, R156, 0x1, R7 ;  /* 0x000000019c047819 */ /* 0x002fe40000010207 */
[----:B------:R-:W-:-:S03]  /*1060*/  SHF.R.S32.HI R153, RZ, 0x1f, R2 ;  /* 0x0000001fff997819 */ /* 0x000fc60000011402 */
[----:B------:R2:W-:Y:S04]  /*1070*/  STL [R1+0x4c], R4 ;  /* 0x00004c0401007387 */ /* 0x0005e80000100800 */
[----:B------:R2:W-:Y:S04]  /*1080*/  STL [R1+0x54], R3 ;  /* 0x0000540301007387 */ /* 0x0005e80000100800 */
[----:B------:R2:W-:Y:S02]  /*1090*/  STL [R1+0x60], R0 ;  /* 0x0000600001007387 */ /* 0x0005e40000100800 */
.L_x_13322:
[----:B0-2--5:R-:W0:Y:S02]  /*10a0*/  LDC.64 R4, c[0x0][0xc88] ;  /* 0x00032200ff047b82 */ /* 0x025e240000000a00 */
[----:B0-----:R-:W-:-:S05]  /*10b0*/  IMAD.WIDE R4, R35, 0x4, R4 ;  /* 0x0000000423047825 */ /* 0x001fca00078e0204 */
[----:B------:R-:W2:Y:S01]  /*10c0*/  LDG.E R3, desc[UR42][R4.64] ;  /* 0x0000002a04037981 */ /* 0x000ea2000c1e1900 */
        /* <DEDUP_REMOVED lines=11> */
[C---:B------:R-:W-:Y:S01]  /*1180*/  @P1 LEA R6, P2, R3.reuse, UR4, 0x2 ;  /* 0x0000000403061c11 */ /* 0x040fe2000f8410ff */
[C---:B------:R-:W-:Y:S01]  /*1190*/  IMAD.SHL.U32 R36, R3.reuse, 0x4, RZ ;  /* 0x0000000403247824 */ /* 0x040fe200078e00ff */
[C-C-:B------:R-:W-:Y:S01]  /*11a0*/  SHF.L.U64.HI R32, R3.reuse, 0x2, R0.reuse ;  /* 0x0000000203207819 */ /* 0x140fe20000010200 */
[----:B------:R0:W-:Y:S01]  /*11b0*/  STL [R1+0x44], R0 ;  /* 0x0000440001007387 */ /* 0x0001e20000100800 */
[----:B------:R-:W-:-:S02]  /*11c0*/  @P1 LEA.HI.X R7, R3, UR5, R0, 0x2, P2 ;  /* 0x0000000503071c11 */ /* 0x000fc400090f1400 */
[----:B------:R-:W-:Y:S01]  /*11d0*/  ISETP.NE.U32.AND P2, PT, RZ, UR8, PT ;  /* 0x00000008ff007c0c */ /* 0x000fe2000bf45070 */
[----:B------:R-:W-:Y:S01]  /*11e0*/  ULDC UR4, c[0x0][0x288] ;  /* 0x0000a20000047ab9 */ /* 0x000fe20000000800 */
[----:B------:R-:W-:Y:S01]  /*11f0*/  IADD3 R8, P3, R36, UR6, RZ ;  /* 0x0000000624087c10 */ /* 0x000fe2000ff7e0ff */
[----:B-1----:R1:W-:Y:S01]  /*1200*/  STL [R1+0x2c], R36 ;  /* 0x00002c2401007387 */ /* 0x0023e20000100800 */
[----:B------:R-:W-:Y:S01]  /*1210*/  ISETP.NE.AND.EX P2, PT, RZ, UR9, PT, P2 ;  /* 0x00000009ff007c0c */ /* 0x000fe2000bf45320 */
[----:B0-----:R-:W-:Y:S01]  /*1220*/  IMAD.MOV.U32 R0, RZ, RZ, RZ ;  /* 0x000000ffff007224 */ /* 0x001fe200078e00ff */
[----:B------:R-:W-:Y:S01]  /*1230*/  IADD3.X R9, R32, UR7, RZ, P3, !PT ;  /* 0x0000000720097c10 */ /* 0x000fe20009ffe4ff */
        /* <DEDUP_REMOVED lines=27> */
[----:B--2---:R-:W-:-:S07]  /*13f0*/  IADD3 R25, -R25, R6, RZ ;  /* 0x0000000619197210 */ /* 0x004fce0007ffe1ff */
.L_x_13194:
        /* <DEDUP_REMOVED lines=10> */
.L_x_13195:
[----:B------:R-:W-:Y:S05]  /*14a0*/  @!P0 BRA `(.L_x_13196) ;  /* 0x00000000000c8947 */ /* 0x000fea0003800000 */
[----:B------:R-:W2:Y:S04]  /*14b0*/  LDG.E R4, desc[UR42][R8.64] ;  /* 0x0000002a08047981 */ /* 0x000ea8000c1e1900 */
[----:B------:R-:W2:Y:S02]  /*14c0*/  LDG.E R31, desc[UR42][R8.64+0x4] ;  /* 0x0000042a081f7981 */ /* 0x000ea4000c1e1900 */
[----:B--2---:R-:W-:-:S07]  /*14d0*/  IMAD.IADD R31, R31, 0x1, -R4 ;  /* 0x000000011f1f7824 */ /* 0x004fce00078e0a04 */
.L_x_13196:
        /* <DEDUP_REMOVED lines=25> */
[----:B------:R-:W-:-:S04]  /*1670*/  SHF.R.U32.HI R28, RZ, 0x7, R28 ;  /* 0x00000007ff1c7819 */ /* 0x000fc8000001161c */
[----:B------:R-:W-:-:S07]  /*1680*/  MOV R27, R28 ;  /* 0x0000001c001b7202 */ /* 0x000fce0000000f00 */
        /* <DEDUP_REMOVED lines=29> */
.L_x_13199:
[----:B------:R-:W-:Y:S05]  /*1860*/  BSYNC B6 ;  /* 0x0000000000067941 */ /* 0x000fea0003800000 */
.L_x_13198:
        /* <DEDUP_REMOVED lines=20> */
.L_x_13201:
[----:B------:R-:W-:Y:S05]  /*19b0*/  BSYNC B6 ;  /* 0x0000000000067941 */ /* 0x000fea0003800000 */
.L_x_13200:
[----:B------:R-:W-:Y:S01]  /*19c0*/  ULDC.64 UR4, c[0x0][0x9f8] ;  /* 0x00027e0000047ab9 */ /* 0x000fe20000000a00 */
[----:B------:R-:W2:Y:S01]  /*19d0*/  LDL R38, [R1+0x1c] ;  /* 0x00001c0001267983 */ /* 0x000ea20000100800 */
[----:B------:R-:W-:Y:S01]  /*19e0*/  ISETP.NE.U32.AND P0, PT, RZ, UR4, PT ;  /* 0x00000004ff007c0c */ /* 0x000fe2000bf05070 */
[----:B------:R-:W0:Y:S03]  /*19f0*/  LDC.64 R4, c[0x0][0x3f8] ;  /* 0x0000fe00ff047b82 */ /* 0x000e260000000a00 */
[----:B------:R-:W-:-:S05]  /*1a00*/  ISETP.NE.AND.EX P0, PT, RZ, UR5, PT, P0 ;  /* 0x00000005ff007c0c */ /* 0x000fca000bf05300 */
[----:B------:R-:W1:Y:S08]  /*1a10*/  LDC.64 R64, c[0x0][0x408] ;  /* 0x00010200ff407b82 */ /* 0x000e700000000a00 */
[----:B------:R-:W-:Y:S01]  /*1a20*/  @P0 IADD3 R6, P1, R36, UR4, RZ ;  /* 0x0000000424060c10 */ /* 0x000fe2000ff3e0ff */
[----:B------:R-:W3:Y:S03]  /*1a30*/  LDC R37, c[0x0][0x3f4] ;  /* 0x0000fd00ff257b82 */ /* 0x000ee60000000800 */
[----:B------:R-:W-:-:S02]  /*1a40*/  @P0 IADD3.X R7, R32, UR5, RZ, P1, !PT ;  /* 0x0000000520070c10 */ /* 0x000fc40008ffe4ff */
[----:B------:R-:W4:Y:S04]  /*1a50*/  LDL.LU R32, [R1] ;  /* 0x0000000001207983 */ /* 0x000f280000300800 */
[----:B------:R-:W4:Y:S04]  /*1a60*/  LDL R14, [R1+0x24] ;  /* 0x00002400010e7983 */ /* 0x000f280000100800 */
[----:B------:R1:W4:Y:S01]  /*1a70*/  @P0 LDG.E R29, desc[UR42][R6.64] ;  /* 0x0000002a061d0981 */ /* 0x000322000c1e1900 */
[----:B------:R-:W1:Y:S01]  /*1a80*/  S2R R36, SR_TID.X ;  /* 0x0000000000247919 */ /* 0x000e620000002100 */
[----:B------:R-:W-:-:S02]  /*1a90*/  SHF.R.S32.HI R3, RZ, 0x1f, R152 ;  /* 0x0000001fff037819 */ /* 0x000fc40000011498 */
[----:B------:R-:W-:-:S03]  /*1aa0*/  SHF.R.S32.HI R23, RZ, 0x1f, R22 ;  /* 0x0000001fff177819 */ /* 0x000fc60000011416 */
[-C--:B0-----:R-:W-:Y:S02]  /*1ab0*/  IMAD R0, R3, R4.reuse, RZ ;  /* 0x0000000403007224 */ /* 0x081fe400078e02ff */
[----:B------:R-:W-:-:S04]  /*1ac0*/  IMAD.WIDE.U32 R8, R152, R4, R22 ;  /* 0x0000000498087225 */ /* 0x000fc800078e0016 */
[C---:B------:R-:W-:Y:S02]  /*1ad0*/  IMAD R13, R152.reuse, R5, R0 ;  /* 0x00000005980d7224 */ /* 0x040fe400078e0200 */
[----:B------:R-:W-:Y:S01]  /*1ae0*/  IMAD.WIDE.U32 R10, R152, R4, R16 ;  /* 0x00000004980a7225 */ /* 0x000fe200078e0010 */
[----:B---3--:R-:W-:-:S03]  /*1af0*/  ISETP.GE.AND P0, PT, R16, R37, PT ;  /* 0x000000251000720c */ /* 0x008fc60003f06270 */
[----:B-1----:R-:W-:Y:S02]  /*1b00*/  IMAD R3, R3, R64, RZ ;  /* 0x0000004003037224 */ /* 0x002fe400078e02ff */
[----:B------:R-:W-:Y:S02]  /*1b10*/  IMAD.IADD R9, R9, 0x1, R13 ;  /* 0x0000000109097824 */ /* 0x000fe400078e020d */
[----:B------:R-:W-:Y:S01]  /*1b20*/  IMAD.IADD R11, R13, 0x1, R11 ;  /* 0x000000010d0b7824 */ /* 0x000fe200078e020b */
[----:B-----5:R-:W-:Y:S01]  /*1b30*/  SHF.R.S32.HI R13, RZ, 0x1f, R24 ;  /* 0x0000001fff0d7819 */ /* 0x020fe20000011418 */
[----:B------:R-:W-:Y:S01]  /*1b40*/  IMAD R15, R152, R65, R3 ;  /* 0x00000041980f7224 */ /* 0x000fe200078e0203 */
[----:B------:R-:W-:-:S03]  /*1b50*/  SEL R3, R37, RZ, P0 ;  /* 0x000000ff25037207 */ /* 0x000fc60000000000 */
[C---:B------:R-:W-:Y:S02]  /*1b60*/  IMAD R12, R13.reuse, R4, RZ ;  /* 0x000000040d0c7224 */ /* 0x040fe400078e02ff */
[----:B------:R-:W-:Y:S02]  /*1b70*/  VIADD R39, R36, 0xffffff80 ;  /* 0xffffff8024277836 */ /* 0x000fe40000000000 */
[----:B------:R-:W-:Y:S02]  /*1b80*/  IMAD R13, R13, R64, RZ ;  /* 0x000000400d0d7224 */ /* 0x000fe400078e02ff */
[----:B------:R-:W-:Y:S01]  /*1b90*/  IMAD.IADD R3, R16, 0x1, R3 ;  /* 0x0000000110037824 */ /* 0x000fe200078e0203 */
[----:B------:R-:W-:Y:S01]  /*1ba0*/  SHF.L.U64.HI R68, R4, 0x7, R5 ;  /* 0x0000000704447819 */ /* 0x000fe20000010205 */
[----:B------:R-:W-:Y:S01]  /*1bb0*/  IMAD.WIDE.U32 R20, R24, R4, R8 ;  /* 0x0000000418147225 */ /* 0x000fe200078e0008 */
[----:B------:R-:W-:-:S03]  /*1bc0*/  SHF.L.U64.HI R66, R64, 0x7, R65 ;  /* 0x0000000740427819 */ /* 0x000fc60000010241 */
[----:B------:R-:W-:Y:S01]  /*1bd0*/  IMAD.WIDE.U32 R52, R24, R4, R10 ;  /* 0x0000000418347225 */ /* 0x000fe200078e000a */
[----:B------:R-:W-:-:S03]  /*1be0*/  SHF.R.S32.HI R0, RZ, 0x1f, R3 ;  /* 0x0000001fff007819 */ /* 0x000fc60000011403 */
[----:B------:R-:W-:Y:S02]  /*1bf0*/  IMAD.SHL.U32 R67, R4, 0x80, RZ ;  /* 0x0000008004437824 */ /* 0x000fe400078e00ff */
[----:B------:R-:W-:Y:S02]  /*1c00*/  IMAD R13, R24, R65, R13 ;  /* 0x00000041180d7224 */ /* 0x000fe400078e020d */
[----:B------:R-:W-:Y:S01]  /*1c10*/  IMAD.WIDE.U32 R6, R152, R64, R16 ;  /* 0x0000004098067225 */ /* 0x000fe200078e0010 */
[----:B------:R-:W-:-:S03]  /*1c20*/  LEA.HI R0, R0, R3, RZ, 0x3 ;  /* 0x0000000300007211 */ /* 0x000fc600078f18ff */
[----:B------:R-:W-:Y:S02]  /*1c30*/  IMAD.IADD R7, R15, 0x1, R7 ;  /* 0x000000010f077824 */ /* 0x000fe400078e0207 */
[-C--:B------:R-:W-:Y:S01]  /*1c40*/  IMAD.WIDE.U32 R56, R24, R64.reuse, R6 ;  /* 0x0000004018387225 */ /* 0x080fe200078e0006 */
[----:B------:R-:W-:Y:S02]  /*1c50*/  SHF.R.S32.HI R7, RZ, 0x3, R0 ;  /* 0x00000003ff077819 */ /* 0x000fe40000011400 */
[----:B------:R-:W-:Y:S01]  /*1c60*/  LOP3.LUT R6, R0, 0xfffffff8, RZ, 0xc0, !PT ;  /* 0xfffffff800067812 */ /* 0x000fe200078ec0ff */
[----:B------:R-:W-:-:S04]  /*1c70*/  IMAD.WIDE.U32 R54, R152, R64, R22 ;  /* 0x0000004098367225 */ /* 0x000fc800078e0016 */
[----:B------:R-:W-:Y:S02]  /*1c80*/  IMAD.IADD R55, R55, 0x1, R15 ;  /* 0x0000000137377824 */ /* 0x000fe400078e020f */
[C---:B------:R-:W-:Y:S02]  /*1c90*/  IMAD R35, R24.reuse, R5, R12 ;  /* 0x0000000518237224 */ /* 0x040fe400078e020c */
[----:B------:R-:W-:Y:S01]  /*1ca0*/  IMAD.WIDE.U32 R54, R24, R64, R54 ;  /* 0x0000004018367225 */ /* 0x000fe200078e0036 */
[----:B------:R-:W-:-:S03]  /*1cb0*/  SHF.R.S32.HI R63, RZ, 0x1f, R34 ;  /* 0x0000001fff3f7819 */ /* 0x000fc60000011422 */
[----:B------:R-:W-:Y:S02]  /*1cc0*/  IMAD.IADD R70, R70, 0x1, R31 ;  /* 0x0000000146467824 */ /* 0x000fe400078e021f */
[----:B------:R-:W-:Y:S01]  /*1cd0*/  IMAD.IADD R58, R21, 0x1, R35 ;  /* 0x00000001153a7824 */ /* 0x000fe200078e0223 */
[----:B------:R-:W-:Y:S01]  /*1ce0*/  IADD3 R35, R35, R53, RZ ;  /* 0x0000003523237210 */ /* 0x000fe20007ffe0ff */
[----:B------:R-:W-:Y:S02]  /*1cf0*/  IMAD.SHL.U32 R64, R64, 0x80, RZ ;  /* 0x0000008040407824 */ /* 0x000fe400078e00ff */
[----:B------:R-:W-:Y:S02]  /*1d00*/  IMAD.SHL.U32 R60, R37, 0x2, RZ ;  /* 0x00000002253c7824 */ /* 0x000fe400078e00ff */
[----:B------:R-:W-:Y:S01]  /*1d10*/  IMAD.IADD R31, R13, 0x1, R57 ;  /* 0x000000010d1f7824 */ /* 0x000fe200078e0239 */
[C---:B--2---:R-:W-:Y:S02]  /*1d20*/  SHF.L.U32 R69, R38.reuse, 0x6, RZ ;  /* 0x0000000626457819 */ /* 0x044fe400000006ff */
[----:B------:R-:W-:-:S02]  /*1d30*/  LOP3.LUT P1, RZ, R38, 0x4, RZ, 0xc0, !PT ;  /* 0x0000000426ff7812 */ /* 0x000fc4000782c0ff */
[----:B------:R-:W-:Y:S02]  /*1d40*/  SHF.R.U32.HI R38, RZ, 0x7, R36 ;  /* 0x00000007ff267819 */ /* 0x000fe40000011624 */
[----:B------:R-:W-:Y:S02]  /*1d50*/  LOP3.LUT R69, R69, 0x1c0, RZ, 0xc0, !PT ;  /* 0x000001c045457812 */ /* 0x000fe400078ec0ff */
[----:B------:R-:W-:Y:S01]  /*1d60*/  SHF.R.S32.HI R36, RZ, 0x1f, R39 ;  /* 0x0000001fff247819 */ /* 0x000fe20000011427 */
[C---:B------:R-:W-:Y:S01]  /*1d70*/  VIADD R62, R38.reuse, 0x8 ;  /* 0x00000008263e7836 */ /* 0x040fe20000000000 */
[----:B------:R-:W-:Y:S01]  /*1d80*/  ISETP.NE.AND P6, PT, R38, 0x1, PT ;  /* 0x000000012600780c */ /* 0x000fe20003fc5270 */
[----:B------:R-:W-:Y:S01]  /*1d90*/  VIADD R38, R152, 0x60 ;  /* 0x0000006098267836 */ /* 0x000fe20000000000 */
[----:B------:R-:W-:Y:S02]  /*1da0*/  SHF.R.U32.HI R65, RZ, 0x3, R69 ;  /* 0x00000003ff417819 */ /* 0x000fe40000011645 */
[----:B------:R-:W-:-:S02]  /*1db0*/  LOP3.LUT R4, R69, 0x18, R16, 0xf8, !PT ;  /* 0x0000001845047812 */ /* 0x000fc400078ef810 */
[----:B------:R-:W-:Y:S01]  /*1dc0*/  LEA.HI R36, R36, R39, RZ, 0x5 ;  /* 0x0000002724247211 */ /* 0x000fe200078f28ff */
[----:B------:R-:W-:Y:S01]  /*1dd0*/  IMAD.SHL.U32 R38, R38, 0x40, RZ ;  /* 0x0000004026267824 */ /* 0x000fe200078e00ff */
[----:B------:R-:W-:Y:S02]  /*1de0*/  LOP3.LUT R4, R4, R65, RZ, 0x3c, !PT ;  /* 0x0000004104047212 */ /* 0x000fe400078e3cff */
[----:B------:R-:W-:Y:S02]  /*1df0*/  SHF.R.S32.HI R36, RZ, 0x5, R36 ;  /* 0x00000005ff247819 */ /* 0x000fe40000011424 */
[----:B------:R-:W-:Y:S02]  /*1e00*/  LOP3.LUT R38, R38, 0x1c0, RZ, 0xc0, !PT ;  /* 0x000001c026267812 */ /* 0x000fe400078ec0ff */
[----:B----4-:R-:W-:Y:S01]  /*1e10*/  LOP3.LUT R32, R32, 0xfffffffd, RZ, 0xc0, !PT ;  /* 0xfffffffd20207812 */ /* 0x010fe200078ec0ff */
[----:B------:R-:W-:Y:S01]  /*1e20*/  IMAD R59, R36, 0x200, R4 ;  /* 0x00000200243b7824 */ /* 0x000fe200078e0204 */
[----:B------:R-:W-:-:S02]  /*1e30*/  LOP3.LUT R4, R69, 0x38, R0, 0xf8, !PT ;  /* 0x0000003845047812 */ /* 0x000fc400078ef800 */
[----:B------:R-:W-:Y:S02]  /*1e40*/  @P1 LOP3.LUT R32, R32, 0x2, RZ, 0xfc, !PT ;  /* 0x0000000220201812 */ /* 0x000fe400078efcff */
[----:B------:R-:W-:Y:S01]  /*1e50*/  LOP3.LUT R0, R38, 0x38, R0, 0xf8, !PT ;  /* 0x0000003826007812 */ /* 0x000fe200078ef800 */
[----:B------:R-:W-:Y:S01]  /*1e60*/  VIADD R38, R152, 0x60 ;  /* 0x0000006098267836 */ /* 0x000fe20000000000 */
[----:B------:R-:W-:Y:S05]  /*1e70*/  @!P6 WARPSYNC.ALL ;  /* 0x000000000000e948 */ /* 0x000fea0003800000 */
[----:B------:R0:W-:Y:S01]  /*1e80*/  STL [R1], R32 ;  /* 0x0000002001007387 */ /* 0x0001e20000100800 */
[----:B------:R-:W-:Y:S01]  /*1e90*/  IMAD.SHL.U32 R38, R38, 0x40, RZ ;  /* 0x0000004026267824 */ /* 0x000fe200078e00ff */
[----:B------:R-:W-:Y:S01]  /*1ea0*/  LOP3.LUT R3, R4, R65, RZ, 0x3c, !PT ;  /* 0x0000004104037212 */ /* 0x000fe200078e3cff */
[----:B------:R-:W-:Y:S01]  /*1eb0*/  ULDC UR4, c[0x0][0x2f4] ;  /* 0x0000bd0000047ab9 */ /* 0x000fe20000000800 */
[----:B0-----:R-:W-:-:S02]  /*1ec0*/  SHF.R.S32.HI R32, RZ, 0x1f, R39 ;  /* 0x0000001fff207819 */ /* 0x001fc40000011427 */
[----:B------:R-:W-:Y:S02]  /*1ed0*/  LOP3.LUT R38, R38, 0x1c0, RZ, 0xc0, !PT ;  /* 0x000001c026267812 */ /* 0x000fe400078ec0ff */
[----:B------:R-:W-:Y:S02]  /*1ee0*/  LEA.HI R32, R32, R39, RZ, 0x2 ;  /* 0x0000002720207211 */ /* 0x000fe400078f10ff */
[----:B------:R-:W-:Y:S02]  /*1ef0*/  SHF.R.U32.HI R38, RZ, 0x3, R38 ;  /* 0x00000003ff267819 */ /* 0x000fe40000011626 */
[----:B------:R-:W-:Y:S02]  /*1f00*/  LOP3.LUT R32, R32, 0xfffffffc, RZ, 0xc0, !PT ;  /* 0xfffffffc20207812 */ /* 0x000fe400078ec0ff */
[----:B------:R-:W-:-:S03]  /*1f10*/  LOP3.LUT R0, R0, R38, RZ, 0x3c, !PT ;  /* 0x0000002600007212 */ /* 0x000fc600078e3cff */
[----:B------:R-:W-:Y:S01]  /*1f20*/  IMAD.IADD R32, R39, 0x1, -R32 ;  /* 0x0000000127207824 */ /* 0x000fe200078e0a20 */
[----:B------:R-:W-:Y:S01]  /*1f30*/  @!P6 BAR.SYNC.DEFER_BLOCKING 0x9, 0x100 ;  /* 0x024400000000eb1d */ /* 0x000fe20000010000 */
[----:B------:R-:W-:Y:S01]  /*1f40*/  ISETP.GE.AND P1, PT, R16, UR4, PT ;  /* 0x0000000410007c0c */ /* 0x000fe2000bf26270 */
[----:B------:R-:W-:Y:S01]  /*1f50*/  IMAD R3, R36, 0x200, R3 ;  /* 0x0000020024037824 */ /* 0x000fe200078e0203 */
[----:B------:R-:W-:Y:S01]  /*1f60*/  ISETP.GE.AND P2, PT, R2, UR4, PT ;  /* 0x0000000402007c0c */ /* 0x000fe2000bf46270 */
[----:B------:R-:W-:Y:S01]  /*1f70*/  IMAD R61, R32, 0x60, R152 ;  /* 0x00000060203d7824 */ /* 0x000fe200078e0298 */
[----:B------:R-:W-:Y:S01]  /*1f80*/  SHF.R.S32.HI R5, RZ, 0x1f, R29 ;  /* 0x0000001fff057819 */ /* 0x000fe2000001141d */
[----:B------:R-:W-:Y:S01]  /*1f90*/  IMAD.IADD R32, R55, 0x1, R13 ;  /* 0x0000000137207824 */ /* 0x000fe200078e020d */
[----:B------:R-:W-:Y:S01]  /*1fa0*/  SHF.R.S32.HI R4, RZ, 0x1f, R6 ;  /* 0x0000001fff047819 */ /* 0x000fe20000011406 */
[----:B------:R-:W-:-:S08]  /*1fb0*/  IMAD.IADD R0, R14, 0x1, R0 ;  /* 0x000000010e007824 */ /* 0x000fd000078e0200 */
.L_x_13257:
[----:B--2---:R-:W2:Y:S01]  /*1fc0*/  LDL R38, [R1+0x1c] ;  /* 0x00001c0001267983 */ /* 0x004ea20000100800 */
[----:B------:R-:W0:Y:S03]  /*1fd0*/  LDC R75, c[0x0][0x430] ;  /* 0x00010c00ff4b7b82 */ /* 0x000e260000000800 */
[----:B----4-:R-:W3:Y:S01]  /*1fe0*/  LDL.LU R37, [R1] ;  /* 0x0000000001257983 */ /* 0x010ee20000300800 */
[----:B------:R-:W-:Y:S01]  /*1ff0*/  IADD3 R27, R27, -0x1, RZ ;  /* 0xffffffff1b1b7810 */ /* 0x000fe20007ffe0ff */
[----:B------:R-:W-:-:S03]  /*2000*/  IMAD.MOV.U32 R74, RZ, RZ, RZ ;  /* 0x000000ffff4a7224 */ /* 0x000fc600078e00ff */
[----:B------:R-:W1:Y:S01]  /*2010*/  LDC R80, c[0x0][0x3f4] ;  /* 0x0000fd00ff507b82 */ /* 0x000e620000000800 */
[----:B------:R-:W-:-:S04]  /*2020*/  IMAD R9, R27, 0x80, R61 ;  /* 0x000000801b097824 */ /* 0x000fc800078e023d */
[----:B------:R-:W-:Y:S01]  /*2030*/  IMAD.IADD R36, R70, 0x1, R9 ;  /* 0x0000000146247824 */ /* 0x000fe200078e0209 */
[----:B------:R-:W-:-:S03]  /*2040*/  ISETP.GE.AND P3, PT, R9, R30, PT ;  /* 0x0000001e0900720c */ /* 0x000fc60003f66270 */
[----:B------:R-:W-:Y:S01]  /*2050*/  IMAD.MOV.U32 R12, RZ, RZ, R36 ;  /* 0x000000ffff0c7224 */ /* 0x000fe200078e0024 */
[----:B------:R-:W-:Y:S02]  /*2060*/  ISETP.GT.OR P3, PT, R61, 0x7f, P3 ;  /* 0x0000007f3d00780c */ /* 0x000fe40001f64670 */
[----:B0-----:R-:W-:-:S11]  /*2070*/  ISETP.NE.AND P4, PT, R75, 0x1, PT ;  /* 0x000000014b00780c */ /* 0x001fd60003f85270 */
[----:B------:R-:W0:Y:S08]  /*2080*/  @!P3 LDC.64 R10, c[0x0][0x428] ;  /* 0x00010a00ff0abb82 */ /* 0x000e300000000a00 */
[----:B------:R-:W4:Y:S08]  /*2090*/  @P4 LDC R13, c[0x0][0x434] ;  /* 0x00010d00ff0d4b82 */ /* 0x000f300000000800 */
[----:B------:R-:W1:Y:S08]  /*20a0*/  @P4 LDC R14, c[0x0][0x438] ;  /* 0x00010e00ff0e4b82 */ /* 0x000e700000000800 */
[----:B------:R-:W0:Y:S01]  /*20b0*/  @!P3 LDC.64 R8, c[0x0][0x418] ;  /* 0x00010600ff08bb82 */ /* 0x000e220000000a00 */
[----:B----4-:R-:W-:-:S05]  /*20c0*/  @P4 IMAD.HI.U32 R13, R36, R13, RZ ;  /* 0x0000000d240d4227 */ /* 0x010fca00078e00ff */
[----:B-1----:R-:W-:Y:S01]  /*20d0*/  @P4 SHF.R.U32.HI R12, RZ, R14, R13 ;  /* 0x0000000eff0c4219 */ /* 0x002fe2000001160d */
[----:B0-----:R-:W-:-:S03]  /*20e0*/  @!P3 IMAD R14, R5, R10, RZ ;  /* 0x0000000a050eb224 */ /* 0x001fc600078e02ff */
[----:B------:R-:W-:Y:S01]  /*20f0*/  @!P3 SHF.R.S32.HI R13, RZ, 0x1f, R12 ;  /* 0x0000001fff0db819 */ /* 0x000fe2000001140c */
[C---:B------:R-:W-:Y:S02]  /*2100*/  @!P3 IMAD R15, R29.reuse, R11, R14 ;  /* 0x0000000b1d0fb224 */ /* 0x040fe400078e020e */
[----:B------:R-:W-:-:S04]  /*2110*/  @!P3 IMAD.WIDE.U32 R10, R29, R10, R12 ;  /* 0x0000000a1d0ab225 */ /* 0x000fc800078e000c */
[----:B------:R-:W-:Y:S01]  /*2120*/  @!P3 IMAD.IADD R11, R11, 0x1, R15 ;  /* 0x000000010b0bb824 */ /* 0x000fe200078e020f */
[----:B------:R-:W-:-:S04]  /*2130*/  @!P3 LEA R8, P4, R10, R8, 0x2 ;  /* 0x000000080a08b211 */ /* 0x000fc800078810ff */
[----:B------:R-:W-:-:S05]  /*2140*/  @!P3 LEA.HI.X R9, R10, R9, R11, 0x2, P4 ;  /* 0x000000090a09b211 */ /* 0x000fca00020f140b */
[----:B------:R0:W5:Y:S01]  /*2150*/  @!P3 LDG.E R74, desc[UR42][R8.64] ;  /* 0x0000002a084ab981 */ /* 0x000162000c1e1900 */
[----:B------:R-:W-:Y:S01]  /*2160*/  ISETP.GT.AND P3, PT, R27, R28, PT ;  /* 0x0000001c1b00720c */ /* 0x000fe20003f64270 */
[----:B------:R-:W-:Y:S01]  /*2170*/  IMAD R73, R19, 0x2000, R59 ;  /* 0x0000200013497824 */ /* 0x000fe200078e023b */
[----:B------:R-:W-:Y:S05]  /*2180*/  YIELD ;  /* 0x0000000000007946 */ /* 0x000fea0003800000 */
[----:B------:R-:W-:Y:S01]  /*2190*/  VIADD R11, R73, 0x20 ;  /* 0x00000020490b7836 */ /* 0x000fe20000000000 */
[----:B------:R-:W-:Y:S01]  /*21a0*/  BSSY B0, `(.L_x_13202) ;  /* 0x000032f000007945 */ /* 0x000fe20003800000 */
[----:B------:R-:W-:-:S04]  /*21b0*/  IMAD.MOV R10, RZ, RZ, -R12 ;  /* 0x000000ffff0a7224 */ /* 0x000fc800078e0a0c */
[----:B------:R-:W-:Y:S01]  /*21c0*/  IMAD R75, R75, R10, R36 ;  /* 0x0000000a4b4b7224 */ /* 0x000fe200078e0224 */
[----:B--2---:R-:W-:Y:S02]  /*21d0*/  LOP3.LUT P5, RZ, R38, 0x4, RZ, 0xc0, !PT ;  /* 0x0000000426ff7812 */ /* 0x004fe400078ac0ff */
[----:B---3--:R-:W-:-:S04]  /*21e0*/  LOP3.LUT R37, R37, 0xfffffffe, RZ, 0xc0, !PT ;  /* 0xfffffffe25257812 */ /* 0x008fc800078ec0ff */
[----:B------:R-:W-:Y:S02]  /*21f0*/  @P3 LOP3.LUT R37, R37, 0x1, RZ, 0xfc, !PT ;  /* 0x0000000125253812 */ /* 0x000fe400078efcff */
[----:B------:R-:W-:-:S03]  /*2200*/  ISETP.GE.AND P3, PT, R80, 0x1, PT ;  /* 0x000000015000780c */ /* 0x000fc60003f66270 */
[----:B------:R0:W-:Y:S02]  /*2210*/  STL [R1], R37 ;  /* 0x0000002501007387 */ /* 0x0001e40000100800 */
[C---:B------:R-:W-:Y:S01]  /*2220*/  @P5 IADD3 R11, R73.reuse, -0x20, RZ ;  /* 0xffffffe0490b5810 */ /* 0x040fe20007ffe0ff */
[----:B------:R-:W-:-:S04]  /*2230*/  IMAD R73, R73, 0x2, R26 ;  /* 0x0000000249497824 */ /* 0x000fc800078e021a */
[----:B------:R-:W-:-:S03]  /*2240*/  IMAD R72, R11, 0x2, R26 ;  /* 0x000000020b487824 */ /* 0x000fc600078e021a */
[----:B0-----:R-:W-:Y:S05]  /*2250*/  @!P3 BRA `(.L_x_13203) ;  /* 0x0000002c0078b947 */ /* 0x001fea0003800000 */
        /* <DEDUP_REMOVED lines=8> */
[----:B------:R-:W-:Y:S01]  /*22e0*/  SHF.R.S32.HI R10, RZ, 0x1f, R27 ;  /* 0x0000001fff0a7819 */ /* 0x000fe2000001141b */
[----:B------:R-:W-:Y:S02]  /*22f0*/  IMAD R13, R77, UR4, RZ ;  /* 0x000000044d0d7c24 */ /* 0x000fe4000f8e02ff */
[----:B------:R-:W-:Y:S02]  /*2300*/  IMAD.IADD R9, R9, 0x1, R11 ;  /* 0x0000000109097824 */ /* 0x000fe400078e020b */
[----:B------:R-:W-:-:S02]  /*2310*/  IMAD R13, R74, UR5, R13 ;  /* 0x000000054a0d7c24 */ /* 0x000fc4000f8e020d */
        /* <DEDUP_REMOVED lines=15> */
[----:B------:R-:W-:-:S02]  /*2410*/  IMAD R78, R27, -0x80, R30 ;  /* 0xffffff801b4e7824 */ /* 0x000fc400078e021e */
[----:B------:R-:W-:-:S03]  /*2420*/  IMAD.WIDE.U32 R10, R67, R27, RZ ;  /* 0x0000001b430a7225 */ /* 0x000fc600078e00ff */
[----:B------:R-:W-:Y:S01]  /*2430*/  VIMNMX R78, R78, 0x80, PT ;  /* 0x000000804e4e7848 */ /* 0x000fe20003fe0100 */
        /* <DEDUP_REMOVED lines=20> */
[----:B------:R-:W-:-:S04]  /*2580*/  IADD3 R15, P4, R54, R8, RZ ;  /* 0x00000008360f7210 */ /* 0x000fc80007f9e0ff */
[----:B------:R-:W-:Y:S02]  /*2590*/  IADD3.X R44, R71, R32, RZ, P4, !PT ;  /* 0x00000020472c7210 */ /* 0x000fe400027fe4ff */
        /* <DEDUP_REMOVED lines=13> */
.L_x_13206:
[----:B------:R-:W-:Y:S05]  /*2670*/  BSYNC B1 ;  /* 0x0000000000017941 */ /* 0x000fea0003800000 */
.L_x_13205:
[----:B0-----:R-:W-:Y:S01]  /*2680*/  VIADD R12, R152, 0x60 ;  /* 0x00000060980c7836 */ /* 0x001fe20000000000 */
[----:B------:R-:W-:Y:S01]  /*2690*/  BSSY B1, `(.L_x_13207) ;  /* 0x0000021000017945 */ /* 0x000fe20003800000 */
[----:B-----5:R-:W-:Y:S02]  /*26a0*/  IMAD.MOV.U32 R81, RZ, RZ, R44 ;  /* 0x000000ffff517224 */ /* 0x020fe400078e002c */
[----:B------:R-:W-:Y:S01]  /*26b0*/  IMAD.MOV.U32 R82, RZ, RZ, R45 ;  /* 0x000000ffff527224 */ /* 0x000fe200078e002d */
[----:B------:R-:W-:-:S13]  /*26c0*/  ISETP.GE.AND P4, PT, R12, R78, PT ;  /* 0x0000004e0c00720c */ /* 0x000fda0003f86270 */
[----:B------:R-:W-:Y:S05]  /*26d0*/  @P4 BRA `(.L_x_13208) ;  /* 0x0000000000704947 */ /* 0x000fea0003800000 */
[----:B------:R-:W0:Y:S01]  /*26e0*/  LDC.64 R12, c[0x0][0x3f8] ;  /* 0x0000fe00ff0c7b82 */ /* 0x000e220000000a00 */
[----:B------:R-:W-:Y:S01]  /*26f0*/  IMAD.MOV.U32 R11, RZ, RZ, R79 ;  /* 0x000000ffff0b7224 */ /* 0x000fe200078e004f */
[----:B------:R-:W-:Y:S01]  /*2700*/  ULDC.64 UR4, c[0x0][0x3e8] ;  /* 0x0000fa0000047ab9 */ /* 0x000fe20000000a00 */
[----:B------:R-:W-:Y:S02]  /*2710*/  CS2R R40, SRZ ;  /* 0x0000000000287805 */ /* 0x000fe4000001ff00 */
[----:B------:R-:W-:Y:S01]  /*2720*/  CS2R R42, SRZ ;  /* 0x00000000002a7805 */ /* 0x000fe2000001ff00 */
[----:B0-----:R-:W-:-:S04]  /*2730*/  IMAD.WIDE.U32 R10, R12, 0x60, R10 ;  /* 0x000000600c0a7825 */ /* 0x001fc800078e000a */
[----:B------:R-:W-:Y:S01]  /*2740*/  IMAD R9, R13, 0x60, RZ ;  /* 0x000000600d097824 */ /* 0x000fe200078e02ff */
[----:B------:R-:W-:-:S04]  /*2750*/  IADD3 R13, P5, R20, R10, RZ ;  /* 0x0000000a140d7210 */ /* 0x000fc80007fbe0ff */
[----:B------:R-:W-:Y:S01]  /*2760*/  IADD3.X R14, R58, R11, R9, P5, !PT ;  /* 0x0000000b3a0e7210 */ /* 0x000fe20002ffe409 */
[----:B------:R-:W-:Y:S01]  /*2770*/  IMAD.MOV.U32 R9, RZ, RZ, R71 ;  /* 0x000000ffff097224 */ /* 0x000fe200078e0047 */
[----:B------:R-:W0:Y:S02]  /*2780*/  LDC.64 R10, c[0x0][0x408] ;  /* 0x00010200ff0a7b82 */ /* 0x000e240000000a00 */
[----:B0-----:R-:W-:-:S04]  /*2790*/  IMAD.WIDE.U32 R8, R10, 0x60, R8 ;  /* 0x000000600a087825 */ /* 0x001fc800078e0008 */
        /* <DEDUP_REMOVED lines=16> */
.L_x_13208:
[----:B------:R-:W-:Y:S05]  /*28a0*/  BSYNC B1 ;  /* 0x0000000000017941 */ /* 0x000fea0003800000 */
.L_x_13207:
[----:B0-----:R-:W-:Y:S01]  /*28b0*/  IMAD.MOV.U32 R8, RZ, RZ, R48 ;  /* 0x000000ffff087224 */ /* 0x001fe200078e0030 */
        /* <DEDUP_REMOVED lines=8> */
[----:B------:R-:W-:Y:S02]  /*2940*/  MOV R9, R47 ;  /* 0x0000002f00097202 */ /* 0x000fe40000000f00 */
[----:B------:R-:W-:-:S02]  /*2950*/  PLOP3.LUT P5, PT, PT, PT, UP0, 0x80, 0x0 ;  /* 0x000000000000781c */ /* 0x000fc40003faf008 */
        /* <DEDUP_REMOVED lines=23> */
.L_x_13209:
[----:B------:R-:W-:Y:S01]  /*2ad0*/  IMAD R71, R19, 0x8, R18 ;  /* 0x0000000813477824 */ /* 0x000fe200078e0212 */
[----:B------:R-:W-:Y:S01]  /*2ae0*/  SHF.L.U32 R79, R154, 0x1f, RZ ;  /* 0x0000001f9a4f7819 */ /* 0x000fe200000006ff */
[----:B------:R-:W-:Y:S03]  /*2af0*/  BSSY B1, `(.L_x_13210) ;  /* 0x0000003000017945 */ /* 0x000fe60003800000 */
[----:B------:R-:W0:Y:S02]  /*2b00*/  SYNCS.PHASECHK.TRANS64.TRYWAIT P6, [R71+URZ+0x16890], R79 ;  /* 0x0168904f470075a7 */ /* 0x000e2400080c017f */
[----:B0-----:R-:W-:Y:S05]  /*2b10*/  @!P6 BRA `(.L_x_13211) ;  /* 0x0000012000e0e947 */ /* 0x001fea0003800000 */
.L_x_13437:
[----:B------:R-:W-:Y:S05]  /*2b20*/  BSYNC B1 ;  /* 0x0000000000017941 */ /* 0x000fea0003800000 */
.L_x_13210:
[----:B------:R-:W-:-:S03]  /*2b30*/  UMOV UR4, 0xffffffff ;  /* 0xffffffff00047882 */ /* 0x000fc60000000000 */
[----:B------:R-:W-:Y:S05]  /*2b40*/  BRA.DIV UR4, `(.L_x_13212) ;  /* 0x0000012204e87947 */ /* 0x000fea000b800000 */
[----:B------:R1:W2:Y:S04]  /*2b50*/  SHFL.IDX PT, R81, R85, RZ, 0x1c1f ;  /* 0x001c1fff55517589 */ /* 0x0002a800000e0000 */
[----:B------:R1:W3:Y:S02]  /*2b60*/  SHFL.IDX PT, R14, R84, RZ, 0x1c1f ;  /* 0x001c1fff540e7589 */ /* 0x0002e400000e0000 */
.L_x_13441:
[----:B------:R-:W-:Y:S04]  /*2b70*/  BSSY B1, `(.L_x_13213) ;  /* 0x0000070000017945 */ /* 0x000fe80003800000 */
        /* <DEDUP_REMOVED lines=9> */
[----:B------:R-:W-:Y:S02]  /*2c10*/  SHF.R.U64 R100, R50, 0x10, R51 ;  /* 0x0000001032647819 */ /* 0x000fe40000001233 */
[----:B------:R-:W-:Y:S01]  /*2c20*/  SHF.R.U64 R97, R48, 0x10, R49 ;  /* 0x0000001030617819 */ /* 0x000fe20000001231 */
[C---:B0-----:R-:W-:Y:S01]  /*2c30*/  IMAD.U32 R48, R10.reuse, 0x10000, RZ ;  /* 0x000100000a307824 */ /* 0x041fe200078e00ff */
[----:B------:R-:W-:Y:S02]  /*2c40*/  SHF.R.U32.HI R102, RZ, 0x10, R51 ;  /* 0x00000010ff667819 */ /* 0x000fe40000011633 */
[----:B------:R-:W-:Y:S01]  /*2c50*/  SHF.R.U32.HI R98, RZ, 0x10, R49 ;  /* 0x00000010ff627819 */ /* 0x000fe20000011631 */
[----:B------:R-:W-:Y:S01]  /*2c60*/  IMAD.U32 R49, R9, 0x10000, RZ ;  /* 0x0001000009317824 */ /* 0x000fe200078e00ff */
[----:B------:R-:W-:Y:S01]  /*2c70*/  LOP3.LUT R51, R10, 0xffff0000, RZ, 0xc0, !PT ;  /* 0xffff00000a337812 */ /* 0x000fe200078ec0ff */
[C---:B------:R-:W-:Y:S01]  /*2c80*/  IMAD.U32 R10, R11.reuse, 0x10000, RZ ;  /* 0x000100000b0a7824 */ /* 0x040fe200078e00ff */
[----:B------:R-:W-:-:S02]  /*2c90*/  LOP3.LUT R15, R11, 0xffff0000, RZ, 0xc0, !PT ;  /* 0xffff00000b0f7812 */ /* 0x000fc400078ec0ff */
[----:B------:R-:W-:Y:S02]  /*2ca0*/  PRMT R100, R83, 0x5432, R100 ;  /* 0x0000543253647816 */ /* 0x000fe40000000064 */
[----:B------:R-:W-:Y:S02]  /*2cb0*/  PRMT R11, R99, 0x5410, R97 ;  /* 0x00005410630b7816 */ /* 0x000fe40000000061 */
[----:B------:R-:W-:Y:S02]  /*2cc0*/  PRMT R102, R86, 0x5432, R102 ;  /* 0x0000543256667816 */ /* 0x000fe40000000066 */
[----:B------:R-:W-:Y:S02]  /*2cd0*/  PRMT R98, R82, 0x5432, R98 ;  /* 0x0000543252627816 */ /* 0x000fe40000000062 */
[----:B------:R-:W-:Y:S01]  /*2ce0*/  LOP3.LUT R50, R9, 0xffff0000, RZ, 0xc0, !PT ;  /* 0xffff000009327812 */ /* 0x000fe200078ec0ff */
[----:B------:R-:W-:Y:S01]  /*2cf0*/  IMAD.U32 R103, R102, 0x10000, RZ ;  /* 0x0001000066677824 */ /* 0x000fe200078e00ff */
[----:B------:R-:W-:Y:S01]  /*2d00*/  LOP3.LUT R101, R100, 0xffff0000, RZ, 0xc0, !PT ;  /* 0xffff000064657812 */ /* 0x000fe200078ec0ff */
[----:B------:R-:W-:Y:S01]  /*2d10*/  IMAD.U32 R99, R98, 0x10000, RZ ;  /* 0x0001000062637824 */ /* 0x000fe200078e00ff */
[----:B------:R-:W-:Y:S01]  /*2d20*/  LOP3.LUT R97, R11, 0xffff0000, RZ, 0xc0, !PT ;  /* 0xffff00000b617812 */ /* 0x000fe200078ec0ff */
[C---:B------:R-:W-:Y:S01]  /*2d30*/  FMUL.FTZ R105, R51.reuse, R103 ;  /* 0x0000006733697220 */ /* 0x040fe20000410000 */
[----:B------:R-:W-:Y:S01]  /*2d40*/  LOP3.LUT R102, R102, 0xffff0000, RZ, 0xc0, !PT ;  /* 0xffff000066667812 */ /* 0x000fe200078ec0ff */
[C---:B------:R-:W-:Y:S01]  /*2d50*/  FMUL.FTZ R104, R50.reuse, R101 ;  /* 0x0000006532687220 */ /* 0x040fe20000410000 */
[----:B------:R-:W-:Y:S01]  /*2d60*/  FMUL.FTZ R51, R51, R99 ;  /* 0x0000006333337220 */ /* 0x000fe20000410000 */
[-C--:B------:R-:W-:Y:S01]  /*2d70*/  FMUL.FTZ R50, R50, R97.reuse ;  /* 0x0000006132327220 */ /* 0x080fe20000410000 */
[----:B------:R-:W-:Y:S01]  /*2d80*/  IMAD.U32 R9, R8, 0x10000, RZ ;  /* 0x0001000008097824 */ /* 0x000fe200078e00ff */
[----:B------:R-:W-:Y:S01]  /*2d90*/  LOP3.LUT R98, R98, 0xffff0000, RZ, 0xc0, !PT ;  /* 0xffff000062627812 */ /* 0x000fe200078ec0ff */
[C---:B------:R-:W-:Y:S01]  /*2da0*/  FFMA.FTZ R104, R49.reuse, R97, -R104 ;  /* 0x0000006131687223 */ /* 0x040fe20000010868 */
[----:B------:R-:W-:Y:S01]  /*2db0*/  LOP3.LUT R8, R8, 0xffff0000, RZ, 0xc0, !PT ;  /* 0xffff000008087812 */ /* 0x000fe200078ec0ff */
[----:B------:R-:W-:Y:S01]  /*2dc0*/  FFMA.FTZ R49, R49, R101, R50 ;  /* 0x0000006531317223 */ /* 0x000fe20000010032 */
[----:B------:R-:W-:Y:S01]  /*2dd0*/  SHF.L.U32 R100, R100, 0x10, RZ ;  /* 0x0000001064647819 */ /* 0x000fe200000006ff */
[----:B------:R-:W-:-:S02]  /*2de0*/  IMAD.U32 R11, R11, 0x10000, RZ ;  /* 0x000100000b0b7824 */ /* 0x000fc400078e00ff */
[C---:B------:R-:W-:Y:S01]  /*2df0*/  FFMA.FTZ R50, R48.reuse, R103, R51 ;  /* 0x0000006730327223 */ /* 0x040fe20000010033 */
[C---:B------:R-:W-:Y:S01]  /*2e00*/  FMUL.FTZ R51, R15.reuse, R102 ;  /* 0x000000660f337220 */ /* 0x040fe20000410000 */
[----:B------:R-:W-:Y:S01]  /*2e10*/  FFMA.FTZ R105, R48, R99, -R105 ;  /* 0x0000006330697223 */ /* 0x000fe20000010869 */
        /* <DEDUP_REMOVED lines=11> */
.L_x_13218:
[----:B------:R-:W-:Y:S05]  /*2ed0*/  BSYNC B3 ;  /* 0x0000000000037941 */ /* 0x000fea0003800000 */
.L_x_13217:
[----:B0-----:R4:W-:Y:S02]  /*2ee0*/  ST.E.128 desc[UR42][R12.64], R8 ;  /* 0x000000080c007985 */ /* 0x0019e4000c101d2a */
.L_x_13216:
[----:B------:R-:W-:Y:S05]  /*2ef0*/  BSYNC B2 ;  /* 0x0000000000027941 */ /* 0x000fea0003800000 */
.L_x_13215:
[----:B------:R-:W-:Y:S05]  /*2f00*/  @P2 BRA `(.L_x_13214) ;  /* 0x0000000000d82947 */ /* 0x000fea0003800000 */
        /* <DEDUP_REMOVED lines=9> */
[--C-:B------:R-:W-:Y:S02]  /*2fa0*/  SHF.R.U32.HI R48, RZ, 0x10, R45.reuse ;  /* 0x00000010ff307819 */ /* 0x100fe4000001162d */
[----:B------:R-:W-:Y:S02]  /*2fb0*/  PRMT R93, R93, 0x5410, R46 ;  /* 0x000054105d5d7816 */ /* 0x000fe4000000002e */
[----:B------:R-:W-:Y:S01]  /*2fc0*/  SHF.R.U64 R51, R44, 0x10, R45 ;  /* 0x000000102c337819 */ /* 0x000fe2000000122d */
[----:B------:R-:W-:Y:S01]  /*2fd0*/  IMAD.U32 R44, R11, 0x10000, RZ ;  /* 0x000100000b2c7824 */ /* 0x000fe200078e00ff */
        /* <DEDUP_REMOVED lines=21> */
[----:B------:R-:W-:Y:S01]  /*3130*/  SHF.L.U32 R96, R96, 0x10, RZ ;  /* 0x0000001060607819 */ /* 0x000fe200000006ff */
[----:B------:R-:W-:Y:S01]  /*3140*/  FFMA.FTZ R14, R14, R49, R15 ;  /* 0x000000310e0e7223 */ /* 0x000fe2000001000f */
[----:B------:R-:W-:-:S02]  /*3150*/  IMAD.U32 R94, R94, 0x10000, RZ ;  /* 0x000100005e5e7824 */ /* 0x000fc400078e00ff */
[C---:B------:R-:W-:Y:S01]  /*3160*/  FMUL.FTZ R15, R45.reuse, R93 ;  /* 0x0000005d2d0f7220 */ /* 0x040fe20000410000 */
        /* <DEDUP_REMOVED lines=12> */
[----:B------:R-:W-:Y:S01]  /*3230*/  F2FP.BF16.F32.PACK_AB R9, R48, R51 ;  /* 0x000000333009723e */ /* 0x000fe200000010ff */
[----:B------:R-:W-:-:S07]  /*3240*/  IMAD.MOV.U32 R11, RZ, RZ, R15 ;  /* 0x000000ffff0b7224 */ /* 0x000fce00078e000f */
.L_x_13220:
[----:B------:R-:W-:Y:S05]  /*3250*/  BSYNC B2 ;  /* 0x0000000000027941 */ /* 0x000fea0003800000 */
.L_x_13219:
[----:B0-----:R0:W-:Y:S02]  /*3260*/  ST.E.128 desc[UR42][R12.64], R8 ;  /* 0x000000080c007985 */ /* 0x0011e4000c101d2a */
.L_x_13214:
[----:B------:R-:W-:Y:S05]  /*3270*/  BSYNC B1 ;  /* 0x0000000000017941 */ /* 0x000fea0003800000 */
.L_x_13213:
[----:B------:R-:W-:-:S03]  /*3280*/  UMOV UR4, 0xffffffff ;  /* 0xffffffff00047882 */ /* 0x000fc60000000000 */
[----:B------:R-:W-:Y:S05]  /*3290*/  BRA.DIV UR4, `(.L_x_13221) ;  /* 0x0000011e045c7947 */ /* 0x000fea000b800000 */
[----:B-1----:R-:W1:Y:S04]  /*32a0*/  SHFL.IDX PT, R85, R85, 0x1, 0x1c1f ;  /* 0x003c1f0055557f89 */ /* 0x002e6800000e0000 */
[----:B---3--:R3:W0:Y:S02]  /*32b0*/  SHFL.IDX PT, R14, R84, 0x1, 0x1c1f ;  /* 0x003c1f00540e7f89 */ /* 0x00862400000e0000 */
.L_x_13445:
        /* <DEDUP_REMOVED lines=23> */
[----:B------:R-:W-:Y:S02]  /*3430*/  LOP3.LUT R45, R91, 0xffff0000, RZ, 0xc0, !PT ;  /* 0xffff00005b2d7812 */ /* 0x000fe400078ec0ff */
[C---:B------:R-:W-:Y:S01]  /*3440*/  LOP3.LUT R43, R89.reuse, 0xffff0000, RZ, 0xc0, !PT ;  /* 0xffff0000592b7812 */ /* 0x040fe200078ec0ff */
        /* <DEDUP_REMOVED lines=8> */
[----:B------:R-:W-:Y:S01]  /*34d0*/  SHF.L.U32 R91, R91, 0x10, RZ ;  /* 0x000000105b5b7819 */ /* 0x000fe200000006ff */
[-C--:B------:R-:W-:Y:S01]  /*34e0*/  FMUL.FTZ R40, R40, R44.reuse ;  /* 0x0000002c28287220 */ /* 0x080fe20000410000 */
[----:B------:R-:W-:Y:S01]  /*34f0*/  LOP3.LUT R92, R92, 0xffff0000, RZ, 0xc0, !PT ;  /* 0xffff00005c5c7812 */ /* 0x000fe200078ec0ff */
[----:B------:R-:W-:Y:S01]  /*3500*/  FFMA.FTZ R47, R10, R43, -R47 ;  /* 0x0000002b0a2f7223 */ /* 0x000fe2000001082f */
[----:B------:R-:W-:Y:S01]  /*3510*/  LOP3.LUT R90, R90, 0xffff0000, RZ, 0xc0, !PT ;  /* 0xffff00005a5a7812 */ /* 0x000fe200078ec0ff */
[----:B------:R-:W-:Y:S01]  /*3520*/  FFMA.FTZ R48, R10, R45, R48 ;  /* 0x0000002d0a307223 */ /* 0x000fe20000010030 */
[C---:B------:R-:W-:Y:S01]  /*3530*/  FFMA.FTZ R50, R15.reuse, R44, -R50 ;  /* 0x0000002c0f327223 */ /* 0x040fe20000010832 */
[C---:B------:R-:W-:Y:S01]  /*3540*/  FMUL.FTZ R10, R8.reuse, R91 ;  /* 0x0000005b080a7220 */ /* 0x040fe20000410000 */
[----:B------:R-:W-:Y:S01]  /*3550*/  FFMA.FTZ R15, R15, R46, R40 ;  /* 0x0000002e0f0f7223 */ /* 0x000fe20000010028 */
        /* <DEDUP_REMOVED lines=13> */
.L_x_13226:
[----:B------:R-:W-:Y:S05]  /*3630*/  BSYNC B2 ;  /* 0x0000000000027941 */ /* 0x000fea0003800000 */
.L_x_13225:
[----:B----4-:R0:W-:Y:S02]  /*3640*/  ST.E.128 desc[UR42][R12.64], R8 ;  /* 0x000000080c007985 */ /* 0x0101e4000c101d2a */
.L_x_13224:
[----:B------:R-:W-:Y:S05]  /*3650*/  BSYNC B1 ;  /* 0x0000000000017941 */ /* 0x000fea0003800000 */
.L_x_13223:
[----:B------:R-:W-:Y:S05]  /*3660*/  @P2 BRA `(.L_x_13222) ;  /* 0x0000001c00882947 */ /* 0x000fea0003800000 */
[----:B0---4-:R0:W4:Y:S01]  /*3670*/  LDS.128 R8, [R72+0x11000] ;  /* 0x0110000048087984 */ /* 0x0111220000000c00 */
[C---:B------:R-:W-:Y:S01]  /*3680*/  LEA R12, P3, R2.reuse, R14, 0x1 ;  /* 0x0000000e020c7211 */ /* 0x040fe200078608ff */
[----:B------:R-:W-:Y:S03]  /*3690*/  BSSY B1, `(.L_x_13227) ;  /* 0x0000032000017945 */ /* 0x000fe60003800000 */
[----:B-1----:R-:W-:Y:S02]  /*36a0*/  LEA.HI.X R13, R2, R85, R153, 0x1, P3 ;  /* 0x00000055020d7211 */ /* 0x002fe400018f0c99 */
[----:B------:R-:W-:-:S13]  /*36b0*/  ISETP.GE.AND P3, PT, R156, R80, PT ;  /* 0x000000509c00720c */ /* 0x000fda0003f66270 */
[----:B0-----:R-:W-:Y:S05]  /*36c0*/  @P3 BRA `(.L_x_13228) ;  /* 0x0000000000b83947 */ /* 0x001fea0003800000 */
[--C-:B------:R-:W-:Y:S01]  /*36d0*/  SHF.R.U64 R41, R38, 0x10, R39.reuse ;  /* 0x0000001026297819 */ /* 0x100fe20000001227 */
[----:B----4-:R-:W-:Y:S01]  /*36e0*/  IMAD.U32 R14, R10, 0x10000, RZ ;  /* 0x000100000a0e7824 */ /* 0x010fe200078e00ff */
        /* <DEDUP_REMOVED lines=10> */
[----:B------:R-:W-:Y:S02]  /*3790*/  LOP3.LUT R37, R11, 0xffff0000, RZ, 0xc0, !PT ;  /* 0xffff00000b257812 */ /* 0x000fe400078ec0ff */
[----:B------:R-:W-:Y:S01]  /*37a0*/  PRMT R82, R82, 0x5410, R43 ;  /* 0x0000541052527816 */ /* 0x000fe2000000002b */
[----:B------:R-:W-:Y:S01]  /*37b0*/  FMUL.FTZ R45, R15, R41 ;  /* 0x000000290f2d7220 */ /* 0x000fe20000410000 */
[----:B------:R-:W-:Y:S01]  /*37c0*/  LOP3.LUT R11, R9, 0xffff0000, RZ, 0xc0, !PT ;  /* 0xffff0000090b7812 */ /* 0x000fe200078ec0ff */
[----:B------:R-:W-:Y:S01]  /*37d0*/  IMAD.U32 R9, R8, 0x10000, RZ ;  /* 0x0001000008097824 */ /* 0x000fe200078e00ff */
[C---:B------:R-:W-:Y:S01]  /*37e0*/  LOP3.LUT R40, R86.reuse, 0xffff0000, RZ, 0xc0, !PT ;  /* 0xffff000056287812 */ /* 0x040fe200078ec0ff */
[----:B------:R-:W-:Y:S01]  /*37f0*/  IMAD.U32 R86, R86, 0x10000, RZ ;  /* 0x0001000056567824 */ /* 0x000fe200078e00ff */
[----:B------:R-:W-:-:S02]  /*3800*/  SHF.L.U32 R39, R83, 0x10, RZ ;  /* 0x0000001053277819 */ /* 0x000fc400000006ff */
        /* <DEDUP_REMOVED lines=26> */
.L_x_13228:
[----:B------:R-:W-:Y:S05]  /*39b0*/  BSYNC B1 ;  /* 0x0000000000017941 */ /* 0x000fea0003800000 */
.L_x_13227:
[----:B----4-:R0:W-:Y:S01]  /*39c0*/  ST.E.128 desc[UR42][R12.64], R8 ;  /* 0x000000080c007985 */ /* 0x0101e2000c101d2a */
[----:B------:R-:W-:Y:S05]  /*39d0*/  BRA `(.L_x_13222) ;  /* 0x0000001800ac7947 */ /* 0x000fea0003800000 */
.L_x_13204:
[C---:B------:R-:W-:Y:S01]  /*39e0*/  ISETP.GE.AND P3, PT, R152.reuse, R78, PT ;  /* 0x0000004e9800720c */ /* 0x040fe20003f66270 */
[----:B------:R-:W-:Y:S01]  /*39f0*/  VIADD R44, R152, 0x60 ;  /* 0x00000060982c7836 */ /* 0x000fe20000000000 */
[----:B------:R-:W-:Y:S02]  /*3a00*/  CS2R R38, SRZ ;  /* 0x0000000000267805 */ /* 0x000fe4000001ff00 */
[----:B------:R-:W-:Y:S02]  /*3a10*/  CS2R R42, SRZ ;  /* 0x00000000002a7805 */ /* 0x000fe4000001ff00 */
[----:B------:R-:W-:Y:S02]  /*3a20*/  ISETP.GE.OR P3, PT, R16, R80, P3 ;  /* 0x000000501000720c */ /* 0x000fe40001f66670 */
[----:B------:R-:W-:-:S11]  /*3a30*/  CS2R R40, SRZ ;  /* 0x0000000000287805 */ /* 0x000fd6000001ff00 */
[----:B------:R-:W0:Y:S01]  /*3a40*/  @!P3 LDC.64 R12, c[0x0][0x3e8] ;  /* 0x0000fa00ff0cbb82 */ /* 0x000e220000000a00 */
[----:B------:R-:W-:-:S05]  /*3a50*/  @!P3 IADD3 R14, P4, R52, R10, RZ ;  /* 0x0000000a340eb210 */ /* 0x000fca0007f9e0ff */
[----:B------:R-:W-:Y:S01]  /*3a60*/  @!P3 IMAD.X R15, R79, 0x1, R35, P4 ;  /* 0x000000014f0fb824 */ /* 0x000fe200020e0623 */
[----:B------:R-:W-:-:S05]  /*3a70*/  @!P3 IADD3 R36, P4, R56, R8, RZ ;  /* 0x000000083824b210 */ /* 0x000fca0007f9e0ff */
[----:B------:R-:W-:Y:S01]  /*3a80*/  @!P3 IMAD.X R37, R71, 0x1, R31, P4 ;  /* 0x000000014725b824 */ /* 0x000fe200020e061f */
[----:B0-----:R-:W-:-:S04]  /*3a90*/  @!P3 LEA R12, P4, R14, R12, 0x1 ;  /* 0x0000000c0e0cb211 */ /* 0x001fc800078808ff */
[----:B------:R-:W-:Y:S02]  /*3aa0*/  @!P3 LEA.HI.X R13, R14, R13, R15, 0x1, P4 ;  /* 0x0000000d0e0db211 */ /* 0x000fe400020f0c0f */
[----:B------:R-:W0:Y:S01]  /*3ab0*/  @!P3 LDC.64 R14, c[0x0][0x400] ;  /* 0x00010000ff0ebb82 */ /* 0x000e220000000a00 */
[----:B------:R-:W-:Y:S01]  /*3ac0*/  BSSY B1, `(.L_x_13229) ;  /* 0x0000022000017945 */ /* 0x000fe20003800000 */
[----:B0-----:R-:W-:-:S04]  /*3ad0*/  @!P3 LEA R14, P4, R36, R14, 0x1 ;  /* 0x0000000e240eb211 */ /* 0x001fc800078808ff */
[----:B------:R-:W-:Y:S02]  /*3ae0*/  @!P3 LEA.HI.X R15, R36, R15, R37, 0x1, P4 ;  /* 0x0000000f240fb211 */ /* 0x000fe400020f0c25 */
[----:B------:R-:W-:Y:S02]  /*3af0*/  CS2R R36, SRZ ;  /* 0x0000000000247805 */ /* 0x000fe4000001ff00 */
[----:B------:R-:W-:Y:S02]  /*3b00*/  ISETP.GE.AND P4, PT, R44, R78, PT ;  /* 0x0000004e2c00720c */ /* 0x000fe40003f86270 */
[----:B------:R-:W-:Y:S02]  /*3b10*/  CS2R R46, SRZ ;  /* 0x00000000002e7805 */ /* 0x000fe4000001ff00 */
[----:B------:R-:W-:Y:S01]  /*3b20*/  CS2R R50, SRZ ;  /* 0x0000000000327805 */ /* 0x000fe2000001ff00 */
[----:B------:R0:W5:Y:S01]  /*3b30*/  @!P3 LDG.E.128 R40, desc[UR42][R14.64] ;  /* 0x0000002a0e28b981 */ /* 0x000162000c1e1d00 */
[----:B------:R-:W-:-:S02]  /*3b40*/  ISETP.GE.OR P4, PT, R16, R80, P4 ;  /* 0x000000501000720c */ /* 0x000fc40002786670 */
[----:B------:R-:W-:Y:S02]  /*3b50*/  CS2R R44, SRZ ;  /* 0x00000000002c7805 */ /* 0x000fe4000001ff00 */
[----:B------:R-:W-:Y:S01]  /*3b60*/  CS2R R48, SRZ ;  /* 0x0000000000307805 */ /* 0x000fe2000001ff00 */
[----:B------:R0:W5:Y:S01]  /*3b70*/  @!P3 LDG.E.128 R36, desc[UR42][R12.64] ;  /* 0x0000002a0c24b981 */ /* 0x000162000c1e1d00 */
[----:B------:R-:W-:-:S07]  /*3b80*/  ISETP.GE.AND P3, PT, R16, R80, PT ;  /* 0x000000501000720c */ /* 0x000fce0003f66270 */
[----:B------:R-:W-:Y:S06]  /*3b90*/  @P4 BRA `(.L_x_13230) ;  /* 0x0000000000504947 */ /* 0x000fec0003800000 */
[----:B0-----:R-:W0:Y:S01]  /*3ba0*/  LDC.64 R12, c[0x0][0x3f8] ;  /* 0x0000fe00ff0c7b82 */ /* 0x001e220000000a00 */
[----:B------:R-:W-:Y:S01]  /*3bb0*/  IMAD.MOV.U32 R11, RZ, RZ, R79 ;  /* 0x000000ffff0b7224 */ /* 0x000fe200078e004f */
[----:B------:R-:W-:Y:S01]  /*3bc0*/  MOV R9, R71 ;  /* 0x0000004700097202 */ /* 0x000fe20000000f00 */
[----:B------:R-:W-:Y:S01]  /*3bd0*/  ULDC.64 UR4, c[0x0][0x3e8] ;  /* 0x0000fa0000047ab9 */ /* 0x000fe20000000a00 */
[----:B0-----:R-:W-:-:S04]  /*3be0*/  IMAD.WIDE.U32 R10, R12, 0x60, R10 ;  /* 0x000000600c0a7825 */ /* 0x001fc800078e000a */
[----:B------:R-:W-:Y:S01]  /*3bf0*/  IMAD R13, R13, 0x60, RZ ;  /* 0x000000600d0d7824 */ /* 0x000fe200078e02ff */
[----:B------:R-:W-:-:S04]  /*3c00*/  IADD3 R12, P4, R52, R10, RZ ;  /* 0x0000000a340c7210 */ /* 0x000fc80007f9e0ff */
[----:B------:R-:W-:Y:S02]  /*3c10*/  IADD3.X R13, R35, R11, R13, P4, !PT ;  /* 0x0000000b230d7210 */ /* 0x000fe400027fe40d */
        /* <DEDUP_REMOVED lines=8> */
[----:B------:R-:W-:-:S03]  /*3ca0*/  LEA R48, P4, R8, UR4, 0x1 ;  /* 0x0000000408307c11 */ /* 0x000fc6000f8808ff */
[----:B------:R-:W5:Y:S01]  /*3cb0*/  LDG.E.128 R44, desc[UR42][R44.64] ;  /* 0x0000002a2c2c7981 */ /* 0x000f62000c1e1d00 */
[----:B------:R-:W-:-:S06]  /*3cc0*/  LEA.HI.X R49, R8, UR5, R9, 0x1, P4 ;  /* 0x0000000508317c11 */ /* 0x000fcc000a0f0c09 */
[----:B------:R-:W5:Y:S03]  /*3cd0*/  LDG.E.128 R48, desc[UR42][R48.64] ;  /* 0x0000002a30307981 */ /* 0x000f66000c1e1d00 */
.L_x_13230:
[----:B------:R-:W-:Y:S05]  /*3ce0*/  BSYNC B1 ;  /* 0x0000000000017941 */ /* 0x000fea0003800000 */
.L_x_13229:
        /* <DEDUP_REMOVED lines=36> */
.L_x_13231:
[----:B------:R-:W-:Y:S01]  /*3f30*/  IMAD R71, R19, 0x8, R18 ;  /* 0x0000000813477824 */ /* 0x000fe200078e0212 */
[----:B------:R-:W-:Y:S01]  /*3f40*/  SHF.L.U32 R79, R154, 0x1f, RZ ;  /* 0x0000001f9a4f7819 */ /* 0x000fe200000006ff */
[----:B------:R-:W1:Y:S01]  /*3f50*/  LDC R87, c[0x0][0x2f4] ;  /* 0x0000bd00ff577b82 */ /* 0x000e620000000800 */
[----:B------:R-:W-:Y:S02]  /*3f60*/  BSSY B1, `(.L_x_13232) ;  /* 0x0000003000017945 */ /* 0x000fe40003800000 */
[----:B------:R-:W2:Y:S02]  /*3f70*/  SYNCS.PHASECHK.TRANS64.TRYWAIT P4, [R71+URZ+0x16890], R79 ;  /* 0x0168904f470075a7 */ /* 0x000ea4000808017f */
[----:B--2---:R-:W-:Y:S05]  /*3f80*/  @!P4 BRA `(.L_x_13233) ;  /* 0x000001100068c947 */ /* 0x004fea0003800000 */
.L_x_13446:
[----:B------:R-:W-:Y:S05]  /*3f90*/  BSYNC B1 ;  /* 0x0000000000017941 */ /* 0x000fea0003800000 */
.L_x_13232:
[----:B------:R-:W-:Y:S01]  /*3fa0*/  UMOV UR4, 0xffffffff ;  /* 0xffffffff00047882 */ /* 0x000fe20000000000 */
[----:B-1----:R-:W-:Y:S02]  /*3fb0*/  IADD3 R89, -R60, R87, RZ ;  /* 0x000000573c597210 */ /* 0x002fe40007ffe1ff */
[----:B------:R-:W-:Y:S05]  /*3fc0*/  BRA.DIV UR4, `(.L_x_13234) ;  /* 0x00000112046c7947 */ /* 0x000fea000b800000 */
[----:B------:R1:W3:Y:S04]  /*3fd0*/  SHFL.IDX PT, R83, R85, RZ, 0x1c1f ;  /* 0x001c1fff55537589 */ /* 0x0002e800000e0000 */
[----:B------:R1:W4:Y:S02]  /*3fe0*/  SHFL.IDX PT, R82, R84, RZ, 0x1c1f ;  /* 0x001c1fff54527589 */ /* 0x00032400000e0000 */
.L_x_13450:
[----:B------:R-:W-:Y:S01]  /*3ff0*/  ISETP.GE.OR P4, PT, R152, R78, P1 ;  /* 0x0000004e9800720c */ /* 0x000fe20000f86670 */
[----:B------:R-:W-:-:S12]  /*4000*/  BSSY B1, `(.L_x_13235) ;  /* 0x000007c000017945 */ /* 0x000fd80003800000 */
[----:B------:R-:W-:Y:S05]  /*4010*/  @P4 BRA `(.L_x_13236) ;  /* 0x0000000400e84947 */ /* 0x000fea0003800000 */
[----:B------:R-:W5:Y:S01]  /*4020*/  S2R R9, SR_TID.X ;  /* 0x0000000000097919 */ /* 0x000f620000002100 */
[----:B------:R-:W-:Y:S01]  /*4030*/  SEL R8, R60, R89, !P0 ;  /* 0x000000593c087207 */ /* 0x000fe20004000000 */
[----:B------:R-:W-:Y:S01]  /*4040*/  BSSY B2, `(.L_x_13237) ;  /* 0x0000073000027945 */ /* 0x000fe20003800000 */
[----:B----4-:R-:W-:-:S04]  /*4050*/  LEA R80, P4, R6, R82, 0x1 ;  /* 0x0000005206507211 */ /* 0x010fc800078808ff */
[----:B---3--:R-:W-:Y:S01]  /*4060*/  LEA.HI.X R81, R6, R83, R4, 0x1, P4 ;  /* 0x0000005306517211 */ /* 0x008fe200020f0c04 */
[----:B-----5:R-:W-:Y:S01]  /*4070*/  VIADD R11, R9, 0xffffff80 ;  /* 0xffffff80090b7836 */ /* 0x020fe20000000000 */
[----:B------:R-:W-:-:S04]  /*4080*/  SHF.R.S32.HI R9, RZ, 0x1f, R8 ;  /* 0x0000001fff097819 */ /* 0x000fc80000011408 */
[----:B------:R-:W-:Y:S01]  /*4090*/  LEA.HI R8, R9, R8, RZ, 0x4 ;  /* 0x0000000809087211 */ /* 0x000fe200078f20ff */
[----:B------:R-:W-:Y:S01]  /*40a0*/  IMAD R9, R19, 0x2000, R3 ;  /* 0x0000200013097824 */ /* 0x000fe200078e0203 */
[----:B------:R-:W-:Y:S02]  /*40b0*/  SHF.R.S32.HI R10, RZ, 0x1f, R11 ;  /* 0x0000001fff0a7819 */ /* 0x000fe4000001140b */
[----:B------:R-:W-:Y:S01]  /*40c0*/  LEA.HI.SX32 R8, R8, R7, 0x1c ;  /* 0x0000000708087211 */ /* 0x000fe200078fe2ff */
[----:B------:R-:W-:Y:S01]  /*40d0*/  IMAD R9, R9, 0x2, R18 ;  /* 0x0000000209097824 */ /* 0x000fe200078e0212 */
[----:B------:R-:W-:-:S03]  /*40e0*/  LEA.HI R10, R10, R11, RZ, 0x5 ;  /* 0x0000000b0a0a7211 */ /* 0x000fc600078f28ff */
[----:B------:R-:W-:Y:S01]  /*40f0*/  IMAD.SHL.U32 R86, R8, 0x8, RZ ;  /* 0x0000000808567824 */ /* 0x000fe200078e00ff */
[----:B------:R-:W-:-:S04]  /*4100*/  SHF.R.S32.HI R10, RZ, 0x5, R10 ;  /* 0x00000005ff0a7819 */ /* 0x000fc8000001140a */
[----:B------:R-:W-:-:S04]  /*4110*/  LOP3.LUT R8, R69, 0x38, R86, 0xf8, !PT ;  /* 0x0000003845087812 */ /* 0x000fc800078ef856 */
[----:B------:R-:W-:-:S05]  /*4120*/  LOP3.LUT R8, R8, R65, RZ, 0x3c, !PT ;  /* 0x0000004108087212 */ /* 0x000fca00078e3cff */
[----:B------:R-:W-:-:S04]  /*4130*/  IMAD R8, R10, 0x200, R8 ;  /* 0x000002000a087824 */ /* 0x000fc800078e0208 */
[----:B------:R-:W-:-:S04]  /*4140*/  IMAD R11, R19, 0x2000, R8 ;  /* 0x00002000130b7824 */ /* 0x000fc800078e0208 */
[----:B0-----:R-:W-:Y:S02]  /*4150*/  IMAD R12, R11, 0x2, R18 ;  /* 0x000000020b0c7824 */ /* 0x001fe400078e0212 */
[----:B------:R-:W0:Y:S04]  /*4160*/  LDS.128 R8, [R9+0xe400] ;  /* 0x00e4000009087984 */ /* 0x000e280000000c00 */
[----:B------:R-:W3:Y:S01]  /*4170*/  LDS.128 R12, [R12+0xe400] ;  /* 0x00e400000c0c7984 */ /* 0x000ee20000000c00 */
[----:B------:R-:W-:Y:S05]  /*4180*/  @P3 BRA `(.L_x_13238) ;  /* 0x0000000400783947 */ /* 0x000fea0003800000 */
[----:B------:R-:W-:Y:S01]  /*4190*/  SHF.R.U32.HI R103, RZ, 0x10, R41 ;  /* 0x00000010ff677819 */ /* 0x000fe20000011629 */
[----:B---3--:R-:W-:Y:S01]  /*41a0*/  IMAD.U32 R104, R13, 0x10000, RZ ;  /* 0x000100000d687824 */ /* 0x008fe200078e00ff */
[----:B------:R-:W-:Y:S01]  /*41b0*/  SHF.R.U32.HI R100, RZ, 0x10, R37 ;  /* 0x00000010ff647819 */ /* 0x000fe20000011625 */
[----:B------:R-:W-:Y:S01]  /*41c0*/  IMAD.U32 R105, R15, 0x10000, RZ ;  /* 0x000100000f697824 */ /* 0x000fe200078e00ff */
[----:B------:R-:W-:Y:S02]  /*41d0*/  PRMT R109, R109, 0x5410, R103 ;  /* 0x000054106d6d7816 */ /* 0x000fe40000000067 */
[----:B------:R-:W-:Y:S02]  /*41e0*/  SHF.R.U32.HI R99, RZ, 0x10, R39 ;  /* 0x00000010ff637819 */ /* 0x000fe40000011627 */
[----:B------:R-:W-:Y:S01]  /*41f0*/  PRMT R106, R106, 0x5410, R100 ;  /* 0x000054106a6a7816 */ /* 0x000fe20000000064 */
[----:B------:R-:W-:Y:S01]  /*4200*/  IMAD.U32 R103, R109, 0x10000, RZ ;  /* 0x000100006d677824 */ /* 0x000fe200078e00ff */
[----:B------:R-:W-:-:S02]  /*4210*/  SHF.R.U32.HI R101, RZ, 0x10, R43 ;  /* 0x00000010ff657819 */ /* 0x000fc4000001162b */
[----:B------:R-:W-:Y:S01]  /*4220*/  PRMT R100, R108, 0x5410, R99 ;  /* 0x000054106c647816 */ /* 0x000fe20000000063 */
[----:B------:R-:W-:Y:S01]  /*4230*/  IMAD.U32 R99, R106, 0x10000, RZ ;  /* 0x000100006a637824 */ /* 0x000fe200078e00ff */
[----:B------:R-:W-:Y:S01]  /*4240*/  LOP3.LUT R102, R13, 0xffff0000, RZ, 0xc0, !PT ;  /* 0xffff00000d667812 */ /* 0x000fe200078ec0ff */
[----:B------:R-:W-:Y:S01]  /*4250*/  FMUL.FTZ R111, R104, R103 ;  /* 0x00000067686f7220 */ /* 0x000fe20000410000 */
[----:B------:R-:W-:Y:S01]  /*4260*/  LOP3.LUT R109, R109, 0xffff0000, RZ, 0xc0, !PT ;  /* 0xffff00006d6d7812 */ /* 0x000fe200078ec0ff */
[----:B------:R-:W-:Y:S01]  /*4270*/  IMAD.U32 R108, R100, 0x10000, RZ ;  /* 0x00010000646c7824 */ /* 0x000fe200078e00ff */
[----:B------:R-:W-:Y:S01]  /*4280*/  PRMT R107, R107, 0x5410, R101 ;  /* 0x000054106b6b7816 */ /* 0x000fe20000000065 */
[----:B------:R-:W-:Y:S01]  /*4290*/  FMUL.FTZ R101, R104, R99 ;  /* 0x0000006368657220 */ /* 0x000fe20000410000 */
[----:B------:R-:W-:Y:S01]  /*42a0*/  SHF.R.U64 R36, R36, 0x10, R37 ;  /* 0x0000001024247819 */ /* 0x000fe20000001225 */
[----:B------:R-:W-:Y:S01]  /*42b0*/  FMUL.FTZ R104, R102, R109 ;  /* 0x0000006d66687220 */ /* 0x000fe20000410000 */
[----:B------:R-:W-:Y:S01]  /*42c0*/  LOP3.LUT R106, R106, 0xffff0000, RZ, 0xc0, !PT ;  /* 0xffff00006a6a7812 */ /* 0x000fe200078ec0ff */
[----:B------:R-:W-:Y:S01]  /*42d0*/  IMAD.U32 R13, R12, 0x10000, RZ ;  /* 0x000100000c0d7824 */ /* 0x000fe200078e00ff */
[----:B0-----:R-:W-:-:S02]  /*42e0*/  LOP3.LUT R37, R9, 0xffff0000, RZ, 0xc0, !PT ;  /* 0xffff000009257812 */ /* 0x001fc400078ec0ff */
[----:B------:R-:W-:Y:S01]  /*42f0*/  SHF.R.U64 R98, R38, 0x10, R39 ;  /* 0x0000001026627819 */ /* 0x000fe20000001227 */
[-C--:B------:R-:W-:Y:S01]  /*4300*/  FMUL.FTZ R112, R102, R106.reuse ;  /* 0x0000006a66707220 */ /* 0x080fe20000410000 */
[----:B------:R-:W-:Y:S01]  /*4310*/  SHF.L.U32 R110, R107, 0x10, RZ ;  /* 0x000000106b6e7819 */ /* 0x000fe200000006ff */
[----:B------:R-:W-:Y:S01]  /*4320*/  FFMA.FTZ R102, R37, R106, -R104 ;  /* 0x0000006a25667223 */ /* 0x000fe20000010868 */
[----:B------:R-:W-:Y:S01]  /*4330*/  SHF.R.U64 R38, R40, 0x10, R41 ;  /* 0x0000001028267819 */ /* 0x000fe20000001229 */
[----:B------:R-:W-:Y:S01]  /*4340*/  IMAD.U32 R40, R9, 0x10000, RZ ;  /* 0x0001000009287824 */ /* 0x000fe200078e00ff */
[----:B------:R-:W-:Y:S01]  /*4350*/  PRMT R36, R93, 0x5432, R36 ;  /* 0x000054325d247816 */ /* 0x000fe20000000024 */
[----:B------:R-:W-:Y:S01]  /*4360*/  IMAD.U32 R41, R11, 0x10000, RZ ;  /* 0x000100000b297824 */ /* 0x000fe200078e00ff */
[----:B------:R-:W-:Y:S01]  /*4370*/  PRMT R38, R92, 0x5432, R38 ;  /* 0x000054325c267816 */ /* 0x000fe20000000026 */
[----:B------:R-:W-:Y:S01]  /*4380*/  FMUL.FTZ R106, R105, R110 ;  /* 0x0000006e696a7220 */ /* 0x000fe20000410000 */
[C---:B------:R-:W-:Y:S01]  /*4390*/  FFMA.FTZ R99, R40.reuse, R99, -R111 ;  /* 0x0000006328637223 */ /* 0x040fe2000001086f */
[----:B------:R-:W-:Y:S01]  /*43a0*/  LOP3.LUT R15, R15, 0xffff0000, RZ, 0xc0, !PT ;  /* 0xffff00000f0f7812 */ /* 0x000fe200078ec0ff */
[----:B------:R-:W-:Y:S01]  /*43b0*/  FFMA.FTZ R40, R40, R103, R101 ;  /* 0x0000006728287223 */ /* 0x000fe20000010065 */
[----:B------:R-:W-:Y:S01]  /*43c0*/  LOP3.LUT R104, R107, 0xffff0000, RZ, 0xc0, !PT ;  /* 0xffff00006b687812 */ /* 0x000fe200078ec0ff */
[-C--:B------:R-:W-:Y:S01]  /*43d0*/  FMUL.FTZ R105, R105, R108.reuse ;  /* 0x0000006c69697220 */ /* 0x080fe20000410000 */
[----:B------:R-:W-:Y:S01]  /*43e0*/  LOP3.LUT R100, R100, 0xffff0000, RZ, 0xc0, !PT ;  /* 0xffff000064647812 */ /* 0x000fe200078ec0ff */
[----:B------:R-:W-:Y:S01]  /*43f0*/  FFMA.FTZ R101, R41, R108, -R106 ;  /* 0x0000006c29657223 */ /* 0x000fe2000001086a */
[----:B------:R-:W-:Y:S01]  /*4400*/  IMAD.U32 R108, R38, 0x10000, RZ ;  /* 0x00010000266c7824 */ /* 0x000fe200078e00ff */
[----:B------:R-:W-:Y:S01]  /*4410*/  SHF.R.U64 R42, R42, 0x10, R43 ;  /* 0x000000102a2a7819 */ /* 0x000fe2000000122b */
[----:B------:R-:W-:Y:S01]  /*4420*/  IMAD.U32 R106, R36, 0x10000, RZ ;  /* 0x00010000246a7824 */ /* 0x000fe200078e00ff */
[----:B------:R-:W-:Y:S01]  /*4430*/  LOP3.LUT R11, R11, 0xffff0000, RZ, 0xc0, !PT ;  /* 0xffff00000b0b7812 */ /* 0x000fe200078ec0ff */
[----:B------:R-:W-:Y:S01]  /*4440*/  FFMA.FTZ R37, R37, R109, R112 ;  /* 0x0000006d25257223 */ /* 0x000fe20000010070 */
[----:B------:R-:W-:Y:S01]  /*4450*/  FFMA.FTZ R41, R41, R110, R105 ;  /* 0x0000006e29297223 */ /* 0x000fe20000010069 */
[----:B------:R-:W-:Y:S01]  /*4460*/  SHF.L.U32 R9, R8, 0x10, RZ ;  /* 0x0000001008097819 */ /* 0x000fe200000006ff */
[C---:B------:R-:W-:Y:S01]  /*4470*/  FMUL.FTZ R110, R15.reuse, R104 ;  /* 0x000000680f6e7220 */ /* 0x040fe20000410000 */
[----:B------:R-:W-:Y:S01]  /*4480*/  FMUL.FTZ R112, R15, R100 ;  /* 0x000000640f707220 */ /* 0x000fe20000410000 */
[----:B------:R-:W-:Y:S01]  /*4490*/  LOP3.LUT R103, R38, 0xffff0000, RZ, 0xc0, !PT ;  /* 0xffff000026677812 */ /* 0x000fe200078ec0ff */
[C---:B------:R-:W-:Y:S01]  /*44a0*/  FMUL.FTZ R38, R13.reuse, R108 ;  /* 0x0000006c0d267220 */ /* 0x040fe20000410000 */
[----:B------:R-:W-:Y:S01]  /*44b0*/  LOP3.LUT R12, R12, 0xffff0000, RZ, 0xc0, !PT ;  /* 0xffff00000c0c7812 */ /* 0x000fe200078ec0ff */
[----:B------:R-:W-:Y:S01]  /*44c0*/  FMUL.FTZ R13, R13, R106 ;  /* 0x0000006a0d0d7220 */ /* 0x000fe20000410000 */
[----:B------:R-:W-:Y:S01]  /*44d0*/  PRMT R42, R90, 0x5432, R42 ;  /* 0x000054325a2a7816 */ /* 0x000fe2000000002a */
[C---:B------:R-:W-:Y:S01]  /*44e0*/  FFMA.FTZ R100, R11.reuse, R100, -R110 ;  /* 0x000000640b647223 */ /* 0x040fe2000001086e */
[----:B------:R-:W-:Y:S01]  /*44f0*/  LOP3.LUT R15, R36, 0xffff0000, RZ, 0xc0, !PT ;  /* 0xffff0000240f7812 */ /* 0x000fe200078ec0ff */
[----:B------:R-:W-:Y:S01]  /*4500*/  FFMA.FTZ R36, R11, R104, R112 ;  /* 0x000000680b247223 */ /* 0x000fe20000010070 */
[----:B------:R-:W-:Y:S01]  /*4510*/  PRMT R98, R91, 0x5432, R98 ;  /* 0x000054325b627816 */ /* 0x000fe20000000062 */
[C---:B------:R-:W-:Y:S01]  /*4520*/  FFMA.FTZ R11, R9.reuse, R106, -R38 ;  /* 0x0000006a090b7223 */ /* 0x040fe20000010826 */
[C---:B------:R-:W-:Y:S01]  /*4530*/  IMAD.U32 R39, R10.reuse, 0x10000, RZ ;  /* 0x000100000a277824 */ /* 0x040fe200078e00ff */
[----:B------:R-:W-:Y:S01]  /*4540*/  LOP3.LUT R43, R10, 0xffff0000, RZ, 0xc0, !PT ;  /* 0xffff00000a2b7812 */ /* 0x000fe200078ec0ff */
[----:B------:R-:W-:Y:S01]  /*4550*/  FFMA.FTZ R9, R9, R108, R13 ;  /* 0x0000006c09097223 */ /* 0x000fe2000001000d */
[----:B------:R-:W-:-:S02]  /*4560*/  IMAD.U32 R10, R14, 0x10000, RZ ;  /* 0x000100000e0a7824 */ /* 0x000fc400078e00ff */
        /* <DEDUP_REMOVED lines=30> */
[----:B------:R-:W-:Y:S01]  /*4750*/  MOV R10, R37 ;  /* 0x00000025000a7202 */ /* 0x000fe20000000f00 */
[----:B------:R-:W-:-:S07]  /*4760*/  IMAD.MOV.U32 R15, RZ, RZ, R36 ;  /* 0x000000ffff0f7224 */ /* 0x000fce00078e0024 */
.L_x_13238:
[----:B------:R-:W-:Y:S05]  /*4770*/  BSYNC B2 ;  /* 0x0000000000027941 */ /* 0x000fea0003800000 */
.L_x_13237:
[----:B------:R-:W-:Y:S01]  /*4780*/  ISETP.GE.AND P4, PT, R86, R87, PT ;  /* 0x000000575600720c */ /* 0x000fe20003f86270 */
[----:B0-----:R0:W-:-:S12]  /*4790*/  ST.E.128 desc[UR42][R80.64], R8 ;  /* 0x0000000850007985 */ /* 0x0011d8000c101d2a */
[----:B------:R-:W-:-:S05]  /*47a0*/  @!P4 IMAD.WIDE R82, R86, 0x2, R82 ;  /* 0x000000025652c825 */ /* 0x000fca00078e0252 */
[----:B---3--:R0:W-:Y:S02]  /*47b0*/  @!P4 ST.E.128 desc[UR42][R82.64], R12 ;  /* 0x0000000c5200c985 */ /* 0x0081e4000c101d2a */
.L_x_13236:
[----:B------:R-:W-:Y:S05]  /*47c0*/  BSYNC B1 ;  /* 0x0000000000017941 */ /* 0x000fea0003800000 */
.L_x_13235:
[----:B------:R-:W-:-:S03]  /*47d0*/  UMOV UR4, 0xffffffff ;  /* 0xffffffff00047882 */ /* 0x000fc60000000000 */
[----:B------:R-:W-:Y:S05]  /*47e0*/  BRA.DIV UR4, `(.L_x_13239) ;  /* 0x0000010a04b07947 */ /* 0x000fea000b800000 */
[----:B-1----:R-:W1:Y:S04]  /*47f0*/  SHFL.IDX PT, R85, R85, 0x1, 0x1c1f ;  /* 0x003c1f0055557f89 */ /* 0x002e6800000e0000 */
[----:B------:R-:W0:Y:S02]  /*4800*/  SHFL.IDX PT, R84, R84, 0x1, 0x1c1f ;  /* 0x003c1f0054547f89 */ /* 0x000e2400000e0000 */
.L_x_13454:
[----:B0-----:R-:W-:-:S05]  /*4810*/  VIADD R8, R152, 0x60 ;  /* 0x0000006098087836 */ /* 0x001fca0000000000 */
[----:B------:R-:W-:-:S13]  /*4820*/  ISETP.GE.OR P4, PT, R8, R78, P1 ;  /* 0x0000004e0800720c */ /* 0x000fda0000f86670 */
[----:B------:R-:W-:Y:S05]  /*4830*/  @P4 BRA `(.L_x_13222) ;  /* 0x0000000c00144947 */ /* 0x000fea0003800000 */
[----:B------:R-:W5:Y:S01]  /*4840*/  LDL R9, [R1+0x24] ;  /* 0x0000240001097983 */ /* 0x000f620000100800 */
[----:B------:R-:W-:Y:S01]  /*4850*/  SEL R89, R60, R89, !P0 ;  /* 0x000000593c597207 */ /* 0x000fe20004000000 */
[----:B------:R-:W-:Y:S01]  /*4860*/  VIADD R10, R152, 0x60 ;  /* 0x00000060980a7836 */ /* 0x000fe20000000000 */
[----:B------:R-:W-:Y:S01]  /*4870*/  LEA R36, P4, R6, R84, 0x1 ;  /* 0x0000005406247211 */ /* 0x000fe200078808ff */
[----:B------:R-:W-:Y:S01]  /*4880*/  VIADD R11, R152, 0x60 ;  /* 0x00000060980b7836 */ /* 0x000fe20000000000 */
[----:B------:R-:W-:Y:S01]  /*4890*/  SHF.R.S32.HI R8, RZ, 0x1f, R89 ;  /* 0x0000001fff087819 */ /* 0x000fe20000011459 */
[----:B------:R-:W-:Y:S01]  /*48a0*/  IMAD.SHL.U32 R10, R10, 0x40, RZ ;  /* 0x000000400a0a7824 */ /* 0x000fe200078e00ff */
[----:B------:R-:W-:Y:S01]  /*48b0*/  BSSY B1, `(.L_x_13240) ;  /* 0x0000070000017945 */ /* 0x000fe20003800000 */
[----:B------:R-:W-:Y:S01]  /*48c0*/  IMAD.SHL.U32 R11, R11, 0x40, RZ ;  /* 0x000000400b0b7824 */ /* 0x000fe200078e00ff */
[----:B------:R-:W-:Y:S02]  /*48d0*/  LEA.HI R8, R8, R89, RZ, 0x4 ;  /* 0x0000005908087211 */ /* 0x000fe400078f20ff */
[----:B------:R-:W-:-:S02]  /*48e0*/  LOP3.LUT R10, R10, 0x1c0, RZ, 0xc0, !PT ;  /* 0x000001c00a0a7812 */ /* 0x000fc400078ec0ff */
[----:B------:R-:W-:Y:S02]  /*48f0*/  LEA.HI.SX32 R8, R8, R7, 0x1c ;  /* 0x0000000708087211 */ /* 0x000fe400078fe2ff */
[----:B------:R-:W-:Y:S02]  /*4900*/  LOP3.LUT R11, R11, 0x1c0, RZ, 0xc0, !PT ;  /* 0x000001c00b0b7812 */ /* 0x000fe400078ec0ff */
[----:B------:R-:W-:Y:S01]  /*4910*/  SHF.R.U32.HI R10, RZ, 0x3, R10 ;  /* 0x00000003ff0a7819 */ /* 0x000fe2000001160a */
[----:B------:R-:W-:Y:S01]  /*4920*/  IMAD.SHL.U32 R38, R8, 0x8, RZ ;  /* 0x0000000808267824 */ /* 0x000fe200078e00ff */
[----:B-1----:R-:W-:-:S04]  /*4930*/  LEA.HI.X R37, R6, R85, R4, 0x1, P4 ;  /* 0x0000005506257211 */ /* 0x002fc800020f0c04 */
[----:B------:R-:W-:-:S04]  /*4940*/  LOP3.LUT R8, R11, 0x38, R38, 0xf8, !PT ;  /* 0x000000380b087812 */ /* 0x000fc800078ef826 */
[----:B------:R-:W-:-:S04]  /*4950*/  LOP3.LUT R8, R8, R10, RZ, 0x3c, !PT ;  /* 0x0000000a08087212 */ /* 0x000fc800078e3cff */
[----:B-----5:R-:W-:Y:S01]  /*4960*/  IADD3 R8, R9, R8, RZ ;  /* 0x0000000809087210 */ /* 0x020fe20007ffe0ff */
[----:B------:R-:W-:-:S04]  /*4970*/  IMAD R9, R19, 0x2000, R0 ;  /* 0x0000200013097824 */ /* 0x000fc800078e0200 */
[----:B------:R-:W-:Y:S02]  /*4980*/  IMAD R11, R19, 0x2000, R8 ;  /* 0x00002000130b7824 */ /* 0x000fe400078e0208 */
[--C-:B------:R-:W-:Y:S02]  /*4990*/  IMAD R9, R9, 0x2, R18.reuse ;  /* 0x0000000209097824 */ /* 0x100fe400078e0212 */
[----:B------:R-:W-:-:S04]  /*49a0*/  IMAD R12, R11, 0x2, R18 ;  /* 0x000000020b0c7824 */ /* 0x000fc800078e0212 */
[----:B------:R-:W0:Y:S04]  /*49b0*/  LDS.128 R8, [R9+0xe400] ;  /* 0x00e4000009087984 */ /* 0x000e280000000c00 */
[----:B------:R-:W1:Y:S01]  /*49c0*/  LDS.128 R12, [R12+0xe400] ;  /* 0x00e400000c0c7984 */ /* 0x000e620000000c00 */
[----:B------:R-:W-:Y:S05]  /*49d0*/  @P3 BRA `(.L_x_13241) ;  /* 0x0000000400743947 */ /* 0x000fea0003800000 */
[--C-:B------:R-:W-:Y:S01]  /*49e0*/  SHF.R.U64 R81, R48, 0x10, R49.reuse ;  /* 0x0000001030517819 */ /* 0x100fe20000001231 */
[----:B-1----:R-:W-:Y:S01]  /*49f0*/  IMAD.U32 R42, R13, 0x10000, RZ ;  /* 0x000100000d2a7824 */ /* 0x002fe200078e00ff */
[----:B------:R-:W-:Y:S01]  /*4a00*/  SHF.R.U32.HI R48, RZ, 0x10, R49 ;  /* 0x00000010ff307819 */ /* 0x000fe20000011631 */
[----:B0-----:R-:W-:Y:S01]  /*4a10*/  IMAD.U32 R41, R9, 0x10000, RZ ;  /* 0x0001000009297824 */ /* 0x001fe200078e00ff */
[----:B------:R-:W-:Y:S01]  /*4a20*/  SHF.R.U32.HI R86, RZ, 0x10, R45 ;  /* 0x00000010ff567819 */ /* 0x000fe2000001162d */
[----:B------:R-:W-:Y:S01]  /*4a30*/  IMAD.U32 R39, R8, 0x10000, RZ ;  /* 0x0001000008277824 */ /* 0x000fe200078e00ff */
[----:B------:R-:W-:Y:S02]  /*4a40*/  PRMT R97, R97, 0x5410, R48 ;  /* 0x0000541061617816 */ /* 0x000fe40000000030 */
[----:B------:R-:W-:Y:S02]  /*4a50*/  PRMT R93, R93, 0x5410, R86 ;  /* 0x000054105d5d7816 */ /* 0x000fe40000000056 */
[--C-:B---3--:R-:W-:Y:S01]  /*4a60*/  SHF.R.U64 R83, R46, 0x10, R47.reuse ;  /* 0x000000102e537819 */ /* 0x108fe2000000122f */
[----:B------:R-:W-:Y:S01]  /*4a70*/  IMAD.U32 R48, R97, 0x10000, RZ ;  /* 0x0001000061307824 */ /* 0x000fe200078e00ff */
[----:B----4-:R-:W-:Y:S01]  /*4a80*/  SHF.R.U32.HI R82, RZ, 0x10, R47 ;  /* 0x00000010ff527819 */ /* 0x010fe2000001162f */
[----:B------:R-:W-:Y:S01]  /*4a90*/  IMAD.U32 R47, R15, 0x10000, RZ ;  /* 0x000100000f2f7824 */ /* 0x000fe200078e00ff */
[----:B------:R-:W-:-:S02]  /*4aa0*/  SHF.R.U32.HI R80, RZ, 0x10, R51 ;  /* 0x00000010ff507819 */ /* 0x000fc40000011633 */
[----:B------:R-:W-:Y:S01]  /*4ab0*/  LOP3.LUT R43, R15, 0xffff0000, RZ, 0xc0, !PT ;  /* 0xffff00000f2b7812 */ /* 0x000fe200078ec0ff */
[----:B------:R-:W-:Y:S01]  /*4ac0*/  IMAD.U32 R15, R93, 0x10000, RZ ;  /* 0x000100005d0f7824 */ /* 0x000fe200078e00ff */
[----:B------:R-:W-:Y:S01]  /*4ad0*/  SHF.R.U64 R49, R50, 0x10, R51 ;  /* 0x0000001032317819 */ /* 0x000fe20000001233 */
[CC--:B------:R-:W-:Y:S01]  /*4ae0*/  FMUL.FTZ R50, R42.reuse, R48.reuse ;  /* 0x000000302a327220 */ /* 0x0c0fe20000410000 */
[----:B------:R-:W-:Y:S01]  /*4af0*/  PRMT R95, R95, 0x5410, R80 ;  /* 0x000054105f5f7816 */ /* 0x000fe20000000050 */
[-C--:B------:R-:W-:Y:S01]  /*4b00*/  FMUL.FTZ R42, R42, R15.reuse ;  /* 0x0000000f2a2a7220 */ /* 0x080fe20000410000 */
[----:B------:R-:W-:Y:S01]  /*4b10*/  PRMT R91, R91, 0x5410, R82 ;  /* 0x000054105b5b7816 */ /* 0x000fe20000000052 */
[----:B------:R-:W-:Y:S01]  /*4b20*/  FFMA.FTZ R15, R41, R15, -R50 ;  /* 0x0000000f290f7223 */ /* 0x000fe20000010832 */
[----:B------:R-:W-:Y:S01]  /*4b30*/  LOP3.LUT R46, R13, 0xffff0000, RZ, 0xc0, !PT ;  /* 0xffff00000d2e7812 */ /* 0x000fe200078ec0ff */
[----:B------:R-:W-:Y:S01]  /*4b40*/  IMAD.U32 R50, R95, 0x10000, RZ ;  /* 0x000100005f327824 */ /* 0x000fe200078e00ff */
[----:B------:R-:W-:Y:S01]  /*4b50*/  LOP3.LUT R97, R97, 0xffff0000, RZ, 0xc0, !PT ;  /* 0xffff000061617812 */ /* 0x000fe200078ec0ff */
[----:B------:R-:W-:Y:S01]  /*4b60*/  FFMA.FTZ R41, R41, R48, R42 ;  /* 0x0000003029297223 */ /* 0x000fe2000001002a */
[----:B------:R-:W-:Y:S01]  /*4b70*/  LOP3.LUT R93, R93, 0xffff0000, RZ, 0xc0, !PT ;  /* 0xffff00005d5d7812 */ /* 0x000fe200078ec0ff */
[----:B------:R-:W-:Y:S01]  /*4b80*/  IMAD.U32 R48, R91, 0x10000, RZ ;  /* 0x000100005b307824 */ /* 0x000fe200078e00ff */
[----:B------:R-:W-:Y:S01]  /*4b90*/  SHF.R.U64 R89, R44, 0x10, R45 ;  /* 0x000000102c597819 */ /* 0x000fe2000000122d */
[----:B------:R-:W-:Y:S01]  /*4ba0*/  IMAD.U32 R13, R12, 0x10000, RZ ;  /* 0x000100000c0d7824 */ /* 0x000fe200078e00ff */
[----:B------:R-:W-:Y:S01]  /*4bb0*/  PRMT R94, R94, 0x5410, R49 ;  /* 0x000054105e5e7816 */ /* 0x000fe20000000031 */
[C---:B------:R-:W-:Y:S01]  /*4bc0*/  FMUL.FTZ R49, R46.reuse, R97 ;  /* 0x000000612e317220 */ /* 0x040fe20000410000 */
[----:B------:R-:W-:Y:S01]  /*4bd0*/  LOP3.LUT R44, R9, 0xffff0000, RZ, 0xc0, !PT ;  /* 0xffff0000092c7812 */ /* 0x000fe200078ec0ff */
[----:B------:R-:W-:Y:S01]  /*4be0*/  FMUL.FTZ R51, R46, R93 ;  /* 0x0000005d2e337220 */ /* 0x000fe20000410000 */
[----:B------:R-:W-:Y:S01]  /*4bf0*/  SHF.L.U32 R45, R11, 0x10, RZ ;  /* 0x000000100b2d7819 */ /* 0x000fe200000006ff */
[----:B------:R-:W-:Y:S01]  /*4c00*/  FMUL.FTZ R46, R47, R50 ;  /* 0x000000322f2e7220 */ /* 0x000fe20000410000 */
[----:B------:R-:W-:Y:S01]  /*4c10*/  LOP3.LUT R95, R95, 0xffff0000, RZ, 0xc0, !PT ;  /* 0xffff00005f5f7812 */ /* 0x000fe200078ec0ff */
[-C--:B------:R-:W-:Y:S01]  /*4c20*/  FMUL.FTZ R47, R47, R48.reuse ;  /* 0x000000302f2f7220 */ /* 0x080fe20000410000 */
[----:B------:R-:W-:Y:S01]  /*4c30*/  PRMT R96, R96, 0x5410, R81 ;  /* 0x0000541060607816 */ /* 0x000fe20000000051 */
[----:B------:R-:W-:Y:S01]  /*4c40*/  FFMA.FTZ R80, R44, R97, R51 ;  /* 0x000000612c507223 */ /* 0x000fe20000010033 */
[----:B------:R-:W-:Y:S01]  /*4c50*/  PRMT R92, R92, 0x5410, R89 ;  /* 0x000054105c5c7816 */ /* 0x000fe20000000059 */
[----:B------:R-:W-:Y:S01]  /*4c60*/  FFMA.FTZ R51, R45, R48, -R46 ;  /* 0x000000302d337223 */ /* 0x000fe2000001082e */
[----:B------:R-:W-:Y:S01]  /*4c70*/  LOP3.LUT R40, R11, 0xffff0000, RZ, 0xc0, !PT ;  /* 0xffff00000b287812 */ /* 0x000fe200078ec0ff */
[----:B------:R-:W-:Y:S01]  /*4c80*/  FFMA.FTZ R50, R45, R50, R47 ;  /* 0x000000322d327223 */ /* 0x000fe2000001002f */
[----:B------:R-:W-:Y:S01]  /*4c90*/  LOP3.LUT R91, R91, 0xffff0000, RZ, 0xc0, !PT ;  /* 0xffff00005b5b7812 */ /* 0x000fe200078ec0ff */
[----:B------:R-:W-:Y:S01]  /*4ca0*/  FMUL.FTZ R45, R43, R95 ;  /* 0x0000005f2b2d7220 */ /* 0x000fe20000410000 */
[----:B------:R-:W-:Y:S01]  /*4cb0*/  SHF.L.U32 R46, R96, 0x10, RZ ;  /* 0x00000010602e7819 */ /* 0x000fe200000006ff */
[----:B------:R-:W-:Y:S01]  /*4cc0*/  FFMA.FTZ R42, R44, R93, -R49 ;  /* 0x0000005d2c2a7223 */ /* 0x000fe20000010831 */
[----:B------:R-:W-:-:S02]  /*4cd0*/  IMAD.U32 R44, R92, 0x10000, RZ ;  /* 0x000100005c2c7824 */ /* 0x000fc400078e00ff */
[-C--:B------:R-:W-:Y:S01]  /*4ce0*/  FMUL.FTZ R47, R43, R91.reuse ;  /* 0x0000005b2b2f7220 */ /* 0x080fe20000410000 */
[----:B------:R-:W-:Y:S01]  /*4cf0*/  FFMA.FTZ R82, R40, R91, -R45 ;  /* 0x0000005b28527223 */ /* 0x000fe2000001082d */
[----:B------:R-:W-:Y:S01]  /*4d00*/  LOP3.LUT R12, R12, 0xffff0000, RZ, 0xc0, !PT ;  /* 0xffff00000c0c7812 */ /* 0x000fe200078ec0ff */
[C---:B------:R-:W-:Y:S01]  /*4d10*/  FMUL.FTZ R48, R13.reuse, R46 ;  /* 0x0000002e0d307220 */ /* 0x040fe20000410000 */
[----:B------:R-:W-:Y:S01]  /*4d20*/  LOP3.LUT R45, R96, 0xffff0000, RZ, 0xc0, !PT ;  /* 0xffff0000602d7812 */ /* 0x000fe200078ec0ff */
[-C--:B------:R-:W-:Y:S01]  /*4d30*/  FMUL.FTZ R13, R13, R44.reuse ;  /* 0x0000002c0d0d7220 */ /* 0x080fe20000410000 */
[----:B------:R-:W-:Y:S01]  /*4d40*/  LOP3.LUT R43, R92, 0xffff0000, RZ, 0xc0, !PT ;  /* 0xffff00005c2b7812 */ /* 0x000fe200078ec0ff */
[----:B------:R-:W-:Y:S01]  /*4d50*/  FFMA.FTZ R95, R40, R95, R47 ;  /* 0x0000005f285f7223 */ /* 0x000fe2000001002f */
[----:B------:R-:W-:Y:S01]  /*4d60*/  PRMT R90, R90, 0x5410, R83 ;  /* 0x000054105a5a7816 */ /* 0x000fe20000000053 */
[C---:B------:R-:W-:Y:S01]  /*4d70*/  FFMA.FTZ R48, R39.reuse, R44, -R48 ;  /* 0x0000002c27307223 */ /* 0x040fe20000010830 */
[C---:B------:R-:W-:Y:S01]  /*4d80*/  IMAD.U32 R9, R10.reuse, 0x10000, RZ ;  /* 0x000100000a097824 */ /* 0x040fe200078e00ff */
[----:B------:R-:W-:Y:S01]  /*4d90*/  LOP3.LUT R11, R10, 0xffff0000, RZ, 0xc0, !PT ;  /* 0xffff00000a0b7812 */ /* 0x000fe200078ec0ff */
[C---:B------:R-:W-:Y:S01]  /*4da0*/  FMUL.FTZ R47, R12.reuse, R45 ;  /* 0x0000002d0c2f7220 */ /* 0x040fe20000410000 */
[----:B------:R-:W-:Y:S01]  /*4db0*/  FFMA.FTZ R39, R39, R46, R13 ;  /* 0x0000002e27277223 */ /* 0x000fe2000001000d */
[----:B------:R-:W-:Y:S01]  /*4dc0*/  FMUL.FTZ R49, R12, R43 ;  /* 0x0000002b0c317220 */ /* 0x000fe20000410000 */
        /* <DEDUP_REMOVED lines=8> */
[----:B------:R-:W-:Y:S01]  /*4e50*/  FFMA.FTZ R47, R8, R43, -R47 ;  /* 0x0000002b082f7223 */ /* 0x000fe2000001082f */
[----:B------:R-:W-:Y:S01]  /*4e60*/  FMUL.FTZ R10, R10, R12 ;  /* 0x0000000c0a0a7220 */ /* 0x000fe20000410000 */
[C---:B------:R-:W-:Y:S01]  /*4e70*/  FMUL.FTZ R44, R14.reuse, R94 ;  /* 0x0000005e0e2c7220 */ /* 0x040fe20000410000 */
[----:B------:R-:W-:Y:S01]  /*4e80*/  FMUL.FTZ R43, R14, R90 ;  /* 0x0000005a0e2b7220 */ /* 0x000fe20000410000 */
[C---:B------:R-:W-:Y:S01]  /*4e90*/  FFMA.FTZ R40, R9.reuse, R12, -R40 ;  /* 0x0000000c09287223 */ /* 0x040fe20000010828 */
[----:B------:R-:W-:Y:S01]  /*4ea0*/  FFMA.FTZ R10, R9, R13, R10 ;  /* 0x0000000d090a7223 */ /* 0x000fe2000001000a */
        /* <DEDUP_REMOVED lines=16> */
.L_x_13241:
[----:B------:R-:W-:Y:S05]  /*4fb0*/  BSYNC B1 ;  /* 0x0000000000017941 */ /* 0x000fea0003800000 */
.L_x_13240:
[----:B------:R-:W-:Y:S01]  /*4fc0*/  ISETP.GE.AND P3, PT, R38, R87, PT ;  /* 0x000000572600720c */ /* 0x000fe20003f66270 */
[----:B0-----:R0:W-:Y:S02]  /*4fd0*/  ST.E.128 desc[UR42][R36.64], R8 ;  /* 0x0000000824007985 */ /* 0x0011e4000c101d2a */
[----:B0-----:R-:W-:Y:S01]  /*4fe0*/  IMAD.MOV.U32 R8, RZ, RZ, R84 ;  /* 0x000000ffff087224 */ /* 0x001fe200078e0054 */
[----:B------:R-:W-:-:S09]  /*4ff0*/  MOV R9, R85 ;  /* 0x0000005500097202 */ /* 0x000fd20000000f00 */
[----:B------:R-:W-:Y:S05]  /*5000*/  @P3 BRA `(.L_x_13222) ;  /* 0x0000000400203947 */ /* 0x000fea0003800000 */
[----:B------:R-:W-:-:S05]  /*5010*/  IMAD.WIDE R8, R38, 0x2, R8 ;  /* 0x0000000226087825 */ /* 0x000fca00078e0208 */
[----:B-1----:R0:W-:Y:S01]  /*5020*/  ST.E.128 desc[UR42][R8.64], R12 ;  /* 0x0000000c08007985 */ /* 0x0021e2000c101d2a */
[----:B------:R-:W-:Y:S05]  /*5030*/  BRA `(.L_x_13222) ;  /* 0x0000000400147947 */ /* 0x000fea0003800000 */
.L_x_13203:
[----:B------:R-:W-:-:S06]  /*5040*/  UISETP.NE.AND UP0, UPT, UR39, 0x3, UPT ;  /* 0x000000032700788c */ /* 0x000fcc000bf05270 */
[----:B------:R-:W-:-:S13]  /*5050*/  PLOP3.LUT P5, PT, PT, PT, UP0, 0x80, 0x0 ;  /* 0x000000000000781c */ /* 0x000fda0003faf008 */
[----:B------:R-:W-:Y:S05]  /*5060*/  @!P5 BRA `(.L_x_13242) ;  /* 0x000000000004d947 */ /* 0x000fea0003800000 */
[----:B------:R-:W-:Y:S01]  /*5070*/  BPT.TRAP 0x1 ;  /* 0x000000040000795c */ /* 0x000fe20000300000 */
.L_x_13242:
[----:B------:R-:W-:Y:S01]  /*5080*/  IMAD R71, R19, 0x8, R18 ;  /* 0x0000000813477824 */ /* 0x000fe200078e0212 */
[----:B------:R-:W-:Y:S01]  /*5090*/  SHF.L.U32 R79, R154, 0x1f, RZ ;  /* 0x0000001f9a4f7819 */ /* 0x000fe200000006ff */
[----:B------:R-:W-:Y:S01]  /*50a0*/  BSSY B1, `(.L_x_13243) ;  /* 0x0000004000017945 */ /* 0x000fe20003800000 */
[----:B------:R-:W-:Y:S02]  /*50b0*/  SHF.R.S32.HI R76, RZ, 0x1f, R75 ;  /* 0x0000001fff4c7819 */ /* 0x000fe4000001144b */
[----:B------:R-:W0:Y:S02]  /*50c0*/  SYNCS.PHASECHK.TRANS64.TRYWAIT P3, [R71+URZ+0x16890], R79 ;  /* 0x0168904f470075a7 */ /* 0x000e24000806017f */
[----:B0-----:R-:W-:Y:S05]  /*50d0*/  @!P3 BRA `(.L_x_13244) ;  /* 0x0000010000c0b947 */ /* 0x001fea0003800000 */
.L_x_13455:
[----:B------:R-:W-:Y:S05]  /*50e0*/  BSYNC B1 ;  /* 0x0000000000017941 */ /* 0x000fea0003800000 */
.L_x_13243:
        /* <DEDUP_REMOVED lines=27> */
.L_x_13459:
[----:B------:R-:W-:Y:S04]  /*52a0*/  BSSY B1, `(.L_x_13246) ;  /* 0x000000d000017945 */ /* 0x000fe80003800000 */
[----:B------:R-:W-:Y:S05]  /*52b0*/  @!P3 BRA `(.L_x_13247) ;  /* 0x00000000002cb947 */ /* 0x000fea0003800000 */
[----:B------:R-:W-:Y:S02]  /*52c0*/  ULDC UR4, c[0x0][0x2f4] ;  /* 0x0000bd0000047ab9 */ /* 0x000fe40000000800 */
[----:B------:R-:W-:-:S13]  /*52d0*/  ISETP.GE.AND P3, PT, R16, UR4, PT ;  /* 0x0000000410007c0c */ /* 0x000fda000bf66270 */
[----:B---3--:R-:W-:-:S04]  /*52e0*/  @!P3 LEA R14, P4, R16, R37, 0x1 ;  /* 0x00000025100eb211 */ /* 0x008fc800078808ff */
[----:B--2---:R-:W-:Y:S02]  /*52f0*/  @!P3 LEA.HI.X R15, R16, R9, R17, 0x1, P4 ;  /* 0x00000009100fb211 */ /* 0x004fe400020f0c11 */
[----:B------:R-:W-:-:S13]  /*5300*/  ISETP.GE.AND P4, PT, R2, UR4, PT ;  /* 0x0000000402007c0c */ /* 0x000fda000bf86270 */
[----:B------:R-:W-:-:S04]  /*5310*/  @!P4 LEA R12, P6, R2, R37, 0x1 ;  /* 0x00000025020cc211 */ /* 0x000fc800078c08ff */
[----:B------:R-:W-:Y:S02]  /*5320*/  @!P4 LEA.HI.X R13, R2, R9, R153, 0x1, P6 ;  /* 0x00000009020dc211 */ /* 0x000fe400030f0c99 */
[----:B------:R-:W2:Y:S04]  /*5330*/  @!P3 LDS.128 R8, [R73+0xe000] ;  /* 0x00e000004908b984 */ /* 0x000ea80000000c00 */
[----:B--2---:R-:W-:Y:S04]  /*5340*/  @!P3 ST.E.128 desc[UR42][R14.64], R8 ;  /* 0x000000080e00b985 */ /* 0x004fe8000c101d2a */
[----:B------:R-:W2:Y:S04]  /*5350*/  @!P4 LDS.128 R8, [R72+0xe000] ;  /* 0x00e000004808c984 */ /* 0x000ea80000000c00 */
[----:B--2---:R4:W-:Y:S02]  /*5360*/  @!P4 ST.E.128 desc[UR42][R12.64], R8 ;  /* 0x000000080c00c985 */ /* 0x0049e4000c101d2a */
.L_x_13247:
[----:B------:R-:W-:Y:S05]  /*5370*/  BSYNC B1 ;  /* 0x0000000000017941 */ /* 0x000fea0003800000 */
.L_x_13246:
[----:B------:R-:W-:-:S03]  /*5380*/  UMOV UR4, 0xffffffff ;  /* 0xffffffff00047882 */ /* 0x000fc60000000000 */
[----:B------:R-:W-:Y:S05]  /*5390*/  BRA.DIV UR4, `(.L_x_13248) ;  /* 0x0000010204707947 */ /* 0x000fea000b800000 */
[----:B--2-4-:R2:W4:Y:S04]  /*53a0*/  SHFL.IDX PT, R9, R38, 0x1, 0x1c1f ;  /* 0x003c1f0026097f89 */ /* 0x01452800000e0000 */
[----:B---3--:R2:W3:Y:S02]  /*53b0*/  SHFL.IDX PT, R37, R36, 0x1, 0x1c1f ;  /* 0x003c1f0024257f89 */ /* 0x0084e400000e0000 */
.L_x_13463:
[----:B------:R-:W-:-:S13]  /*53c0*/  ISETP.GE.AND P3, PT, R39, 0x61, PT ;  /* 0x000000612700780c */ /* 0x000fda0003f66270 */
[----:B------:R-:W-:Y:S05]  /*53d0*/  @!P3 BRA `(.L_x_13222) ;  /* 0x00000000002cb947 */ /* 0x000fea0003800000 */
[----:B------:R-:W-:Y:S02]  /*53e0*/  ULDC UR4, c[0x0][0x2f4] ;  /* 0x0000bd0000047ab9 */ /* 0x000fe40000000800 */
[----:B------:R-:W-:-:S13]  /*53f0*/  ISETP.GE.AND P3, PT, R16, UR4, PT ;  /* 0x0000000410007c0c */ /* 0x000fda000bf66270 */
[----:B---3--:R-:W-:-:S04]  /*5400*/  @!P3 LEA R14, P4, R16, R37, 0x1 ;  /* 0x00000025100eb211 */ /* 0x008fc800078808ff */
[----:B----4-:R-:W-:Y:S02]  /*5410*/  @!P3 LEA.HI.X R15, R16, R9, R17, 0x1, P4 ;  /* 0x00000009100fb211 */ /* 0x010fe400020f0c11 */
[----:B------:R-:W-:-:S13]  /*5420*/  ISETP.GE.AND P4, PT, R2, UR4, PT ;  /* 0x0000000402007c0c */ /* 0x000fda000bf86270 */
[----:B------:R-:W-:-:S04]  /*5430*/  @!P4 LEA R12, P6, R2, R37, 0x1 ;  /* 0x00000025020cc211 */ /* 0x000fc800078c08ff */
[----:B------:R-:W-:Y:S02]  /*5440*/  @!P4 LEA.HI.X R13, R2, R9, R153, 0x1, P6 ;  /* 0x00000009020dc211 */ /* 0x000fe400030f0c99 */
[----:B------:R-:W3:Y:S04]  /*5450*/  @!P3 LDS.128 R8, [R73+0x11000] ;  /* 0x011000004908b984 */ /* 0x000ee80000000c00 */
[----:B---3--:R-:W-:Y:S04]  /*5460*/  @!P3 ST.E.128 desc[UR42][R14.64], R8 ;  /* 0x000000080e00b985 */ /* 0x008fe8000c101d2a */
[----:B------:R-:W3:Y:S04]  /*5470*/  @!P4 LDS.128 R8, [R72+0x11000] ;  /* 0x011000004808c984 */ /* 0x000ee80000000c00 */
[----:B---3--:R3:W-:Y:S02]  /*5480*/  @!P4 ST.E.128 desc[UR42][R12.64], R8 ;  /* 0x000000080c00c985 */ /* 0x0087e4000c101d2a */
.L_x_13222:
[----:B------:R-:W-:Y:S05]  /*5490*/  BSYNC B0 ;  /* 0x0000000000007941 */ /* 0x000fea0003800000 */
.L_x_13202:
[----:B0--34-:R-:W0:Y:S01]  /*54a0*/  S2R R8, SR_TID.X ;  /* 0x0000000000087919 */ /* 0x019e220000002100 */
        /* <DEDUP_REMOVED lines=8> */
[----:B---3--:R3:W-:Y:S01]  /*5530*/  BAR.SYNC.DEFER_BLOCKING R62, 0x80 ;  /* 0x0002003e0000751d */ /* 0x0087e20000010000 */
[----:B0-----:R-:W-:-:S13]  /*5540*/  LOP3.LUT P3, RZ, R8, 0x7f, RZ, 0xc0, !PT ;  /* 0x0000007f08ff7812 */ /* 0x001fda000786c0ff */
[----:B------:R-:W-:-:S05]  /*5550*/  @!P3 VIADD R8, R71, 0x168a0 ;  /* 0x000168a04708b836 */ /* 0x000fca0000000000 */
[----:B------:R-:W-:-:S04]  /*5560*/  @!P3 PRMT R8, RZ, 0x654, R8 ;  /* 0x00000654ff08b816 */ /* 0x000fc80000000008 */
[----:B------:R3:W-:Y:S01]  /*5570*/  @!P3 SYNCS.ARRIVE.TRANS64.RED.A1T0 RZ, [R8+URZ], RZ ;  /* 0x000000ff08ffb9a7 */ /* 0x0007e2000810043f */
[----:B------:R-:W-:Y:S05]  /*5580*/  @!P5 BRA `(.L_x_13250) ;  /* 0x000000000004d947 */ /* 0x000fea0003800000 */
[----:B------:R-:W-:Y:S01]  /*5590*/  BPT.TRAP 0x1 ;  /* 0x000000040000795c */ /* 0x000fe20000300000 */
.L_x_13250:
[----:B------:R-:W-:Y:S05]  /*55a0*/  BSYNC B0 ;  /* 0x0000000000007941 */ /* 0x000fea0003800000 */
.L_x_13249:
[----:B------:R-:W0:Y:S01]  /*55b0*/  SYNCS.PHASECHK.TRANS64.TRYWAIT P4, [R71+URZ+0x168b0], R79 ;  /* 0x0168b04f470075a7 */ /* 0x000e22000808017f */
[----:B------:R-:W-:Y:S01]  /*55c0*/  ULDC UR40, c[0x0][0x2f4] ;  /* 0x0000bd0000287ab9 */ /* 0x000fe20000000800 */
[----:B------:R-:W-:Y:S04]  /*55d0*/  BSSY B0, `(.L_x_13251) ;  /* 0x0000002000007945 */ /* 0x000fe80003800000 */
[----:B0-----:R-:W-:Y:S05]  /*55e0*/  @!P4 BRA `(.L_x_13252) ;  /* 0x000001000028c947 */ /* 0x001fea0003800000 */
.L_x_13464:
[----:B------:R-:W-:Y:S05]  /*55f0*/  BSYNC B0 ;  /* 0x0000000000007941 */ /* 0x000fea0003800000 */
.L_x_13251:
[----:B------:R-:W-:Y:S01]  /*5600*/  ULDC.64 UR4, c[0x0][0x328] ;  /* 0x0000ca0000047ab9 */ /* 0x000fe20000000a00 */
[----:B------:R-:W-:Y:S01]  /*5610*/  IMAD.IADD R78, R78, 0x1, -R152 ;  /* 0x000000014e4e7824 */ /* 0x000fe200078e0a98 */
[----:B------:R-:W-:Y:S01]  /*5620*/  BSSY B0, `(.L_x_13253) ;  /* 0x0000020000007945 */ /* 0x000fe20003800000 */
[----:B------:R-:W-:Y:S02]  /*5630*/  IMAD R76, R76, UR4, RZ ;  /* 0x000000044c4c7c24 */ /* 0x000fe4000f8e02ff */
[----:B---3--:R-:W-:-:S04]  /*5640*/  IMAD.WIDE.U32 R8, R75, UR4, RZ ;  /* 0x000000044b087c25 */ /* 0x008fc8000f8e00ff */
        /* <DEDUP_REMOVED lines=13> */
[----:B-12---:R-:W-:-:S04]  /*5720*/  LEA R36, P4, R8, UR4, 0x1 ;  /* 0x0000000408247c11 */ /* 0x006fc8000f8808ff */
[----:B------:R-:W-:Y:S01]  /*5730*/  LEA.HI.X R37, R8, UR5, R9, 0x1, P4 ;  /* 0x0000000508257c11 */ /* 0x000fe2000a0f0c09 */
[----:B------:R1:W2:Y:S01]  /*5740*/  SHFL.IDX PT, R13, R36, RZ, 0x1c1f ;  /* 0x001c1fff240d7589 */ /* 0x0002a200000e0000 */
[----:B------:R-:W-:-:S03]  /*5750*/  ISETP.GE.AND P4, PT, R78, 0x1, PT ;  /* 0x000000014e00780c */ /* 0x000fc60003f86270 */
[----:B------:R1:W3:Y:S10]  /*5760*/  SHFL.IDX PT, R9, R37, RZ, 0x1c1f ;  /* 0x001c1fff25097589 */ /* 0x0002f400000e0000 */
[----:B-1----:R-:W-:Y:S05]  /*5770*/  @!P4 BRA `(.L_x_13254) ;  /* 0x000000000028c947 */ /* 0x002fea0003800000 */
[----:B------:R-:W-:-:S13]  /*5780*/  ISETP.GE.AND P4, PT, R16, UR40, PT ;  /* 0x0000002810007c0c */ /* 0x000fda000bf86270 */
[----:B--2---:R-:W-:-:S04]  /*5790*/  @!P4 LEA R14, P5, R16, R13, 0x1 ;  /* 0x0000000d100ec211 */ /* 0x004fc800078a08ff */
[----:B---3--:R-:W-:Y:S02]  /*57a0*/  @!P4 LEA.HI.X R15, R16, R9, R17, 0x1, P5 ;  /* 0x00000009100fc211 */ /* 0x008fe400028f0c11 */
[----:B------:R-:W-:-:S13]  /*57b0*/  ISETP.GE.AND P5, PT, R2, UR40, PT ;  /* 0x0000002802007c0c */ /* 0x000fda000bfa6270 */
[----:B------:R-:W-:-:S04]  /*57c0*/  @!P5 LEA R12, P6, R2, R13, 0x1 ;  /* 0x0000000d020cd211 */ /* 0x000fc800078c08ff */
[----:B------:R-:W-:Y:S02]  /*57d0*/  @!P5 LEA.HI.X R13, R2, R9, R153, 0x1, P6 ;  /* 0x00000009020dd211 */ /* 0x000fe400030f0c99 */
[----:B------:R-:W1:Y:S04]  /*57e0*/  @!P4 LDS.128 R8, [R73] ;  /* 0x000000004908c984 */ /* 0x000e680000000c00 */
[----:B-1----:R-:W-:Y:S04]  /*57f0*/  @!P4 ST.E.128 desc[UR42][R14.64], R8 ;  /* 0x000000080e00c985 */ /* 0x002fe8000c101d2a */
[----:B------:R-:W1:Y:S04]  /*5800*/  @!P5 LDS.128 R8, [R72] ;  /* 0x000000004808d984 */ /* 0x000e680000000c00 */
[----:B-1----:R1:W-:Y:S02]  /*5810*/  @!P5 ST.E.128 desc[UR42][R12.64], R8 ;  /* 0x000000080c00d985 */ /* 0x0023e4000c101d2a */
.L_x_13254:
[----:B------:R-:W-:Y:S05]  /*5820*/  BSYNC B0 ;  /* 0x0000000000007941 */ /* 0x000fea0003800000 */
.L_x_13253:
[----:B------:R-:W-:Y:S01]  /*5830*/  ISETP.GE.AND P4, PT, R78, 0x61, PT ;  /* 0x000000614e00780c */ /* 0x000fe20003f86270 */
[----:B------:R-:W4:Y:S01]  /*5840*/  SHFL.IDX PT, R37, R37, 0x1, 0x1c1f ;  /* 0x003c1f0025257f89 */ /* 0x000f2200000e0000 */
[----:B------:R-:W-:Y:S03]  /*5850*/  BSSY B0, `(.L_x_13255) ;  /* 0x000000d000007945 */ /* 0x000fe60003800000 */
[----:B-12---:R1:W2:Y:S08]  /*5860*/  SHFL.IDX PT, R13, R36, 0x1, 0x1c1f ;  /* 0x003c1f00240d7f89 */ /* 0x0062b000000e0000 */
[----:B-1----:R-:W-:Y:S05]  /*5870*/  @!P4 BRA `(.L_x_13256) ;  /* 0x000000000028c947 */ /* 0x002fea0003800000 */
[----:B------:R-:W-:-:S13]  /*5880*/  ISETP.GE.AND P4, PT, R16, UR40, PT ;  /* 0x0000002810007c0c */ /* 0x000fda000bf86270 */
[----:B---3--:R-:W1:Y:S01]  /*5890*/  @!P4 LDS.128 R8, [R73+0x3000] ;  /* 0x003000004908c984 */ /* 0x008e620000000c00 */
[----:B--2---:R-:W-:-:S04]  /*58a0*/  @!P4 LEA R14, P5, R16, R13, 0x1 ;  /* 0x0000000d100ec211 */ /* 0x004fc800078a08ff */
[----:B----4-:R-:W-:Y:S02]  /*58b0*/  @!P4 LEA.HI.X R15, R16, R37, R17, 0x1, P5 ;  /* 0x00000025100fc211 */ /* 0x010fe400028f0c11 */
[----:B------:R-:W-:-:S13]  /*58c0*/  ISETP.GE.AND P5, PT, R2, UR40, PT ;  /* 0x0000002802007c0c */ /* 0x000fda000bfa6270 */
[----:B------:R-:W-:-:S04]  /*58d0*/  @!P5 LEA R12, P6, R2, R13, 0x1 ;  /* 0x0000000d020cd211 */ /* 0x000fc800078c08ff */
[----:B------:R-:W-:Y:S01]  /*58e0*/  @!P5 LEA.HI.X R13, R2, R37, R153, 0x1, P6 ;  /* 0x00000025020dd211 */ /* 0x000fe200030f0c99 */
[----:B-1----:R-:W-:Y:S04]  /*58f0*/  @!P4 ST.E.128 desc[UR42][R14.64], R8 ;  /* 0x000000080e00c985 */ /* 0x002fe8000c101d2a */
[----:B------:R-:W1:Y:S04]  /*5900*/  @!P5 LDS.128 R8, [R72+0x3000] ;  /* 0x003000004808d984 */ /* 0x000e680000000c00 */
[----:B-1----:R1:W-:Y:S02]  /*5910*/  @!P5 ST.E.128 desc[UR42][R12.64], R8 ;  /* 0x000000080c00d985 */ /* 0x0023e4000c101d2a */
.L_x_13256:
[----:B------:R-:W-:Y:S05]  /*5920*/  BSYNC B0 ;  /* 0x0000000000007941 */ /* 0x000fea0003800000 */
.L_x_13255:
[----:B-1----:R-:W5:Y:S01]  /*5930*/  LDL R8, [R1] ;  /* 0x0000000001087983 */ /* 0x002f620000100800 */
[----:B0-----:R-:W-:Y:S02]  /*5940*/  @!P3 VIADD R71, R71, 0x168c0 ;  /* 0x000168c04747b836 */ /* 0x001fe40000000000 */
        /* <DEDUP_REMOVED lines=11> */
[----:B---3--:R-:W-:Y:S02]  /*5a00*/  SEL R9, RZ, 0x1, P3 ;  /* 0x00000001ff097807 */ /* 0x008fe40001800000 */
[----:B------:R-:W-:Y:S02]  /*5a10*/  SEL R19, R19, RZ, P3 ;  /* 0x000000ff13137207 */ /* 0x000fe40001800000 */
[----:B------:R-:W-:Y:S02]  /*5a20*/  LOP3.LUT R154, R154, R9, RZ, 0x3c, !PT ;  /* 0x000000099a9a7212 */ /* 0x000fe400078e3cff */
[----:B-----5:R-:W-:-:S13]  /*5a30*/  LOP3.LUT P4, RZ, R8, 0x1, RZ, 0xc0, !PT ;  /* 0x0000000108ff7812 */ /* 0x020fda000788c0ff */
[----:B0-----:R-:W-:Y:S05]  /*5a40*/  @P4 BRA `(.L_x_13257) ;  /* 0xffffffc4005c4947 */ /* 0x001fea000383ffff */
[----:B------:R-:W0:Y:S01]  /*5a50*/  S2R R8, SR_TID.X ;  /* 0x0000000000087919 */ /* 0x000e220000002100 */
[----:B------:R-:W-:Y:S02]  /*5a60*/  PLOP3.LUT P0, PT, PT, PT, PT, 0x8, 0x0 ;  /* 0x000000000000781c */ /* 0x000fe40003f0e170 */
[----:B0-----:R-:W-:-:S04]  /*5a70*/  SHF.R.U32.HI R8, RZ, 0x7, R8 ;  /* 0x00000007ff087819 */ /* 0x001fc80000011608 */
[----:B------:R-:W-:-:S13]  /*5a80*/  ISETP.NE.AND P4, PT, R8, 0x1, PT ;  /* 0x000000010800780c */ /* 0x000fda0003f85270 */
[----:B------:R-:W-:Y:S06]  /*5a90*/  @!P4 BAR.ARV 0x9, 0x100 ;  /* 0x024400000000cb1d */ /* 0x000fec0000002000 */
.L_x_13197:
[----:B------:R-:W-:Y:S01]  /*5aa0*/  ISETP.GE.AND P2, PT, R88, 0x1, PT ;  /* 0x000000015800780c */ /* 0x000fe20003f46270 */
[----:B------:R-:W-:Y:S01]  /*5ab0*/  IMAD.MOV.U32 R3, RZ, RZ, RZ ;  /* 0x000000ffff037224 */ /* 0x000fe200078e00ff */
[----:B------:R-:W-:Y:S02]  /*5ac0*/  PLOP3.LUT P1, PT, PT, PT, PT, 0x80, 0x0 ;  /* 0x000000000000781c */ /* 0x000fe40003f2f070 */
[----:B------:R-:W-:Y:S01]  /*5ad0*/  CS2R R28, SRZ ;  /* 0x00000000001c7805 */ /* 0x000fe2000001ff00 */
[----:B------:R-:W-:Y:S01]  /*5ae0*/  IMAD.MOV.U32 R119, RZ, RZ, RZ ;  /* 0x000000ffff777224 */ /* 0x000fe200078e00ff */
[----:B------:R-:W-:Y:S01]  /*5af0*/  CS2R R26, SRZ ;  /* 0x00000000001a7805 */ /* 0x000fe2000001ff00 */
[----:B------:R-:W-:Y:S01]  /*5b00*/  IMAD.MOV.U32 R0, RZ, RZ, RZ ;  /* 0x000000ffff007224 */ /* 0x000fe200078e00ff */
[----:B------:R-:W-:Y:S02]  /*5b10*/  CS2R R30, SRZ ;  /* 0x00000000001e7805 */ /* 0x000fe4000001ff00 */
[----:B----4-:R-:W-:-:S02]  /*5b20*/  CS2R R36, SRZ ;  /* 0x0000000000247805 */ /* 0x010fc4000001ff00 */
        /* <DEDUP_REMOVED lines=10> */
[----:B------:R-:W-:Y:S01]  /*5bd0*/  MOV R56, RZ ;  /* 0x000000ff00387202 */ /* 0x000fe20000000f00 */
[----:B--2---:R-:W-:Y:S01]  /*5be0*/  IMAD.MOV.U32 R13, RZ, RZ, RZ ;  /* 0x000000ffff0d7224 */ /* 0x004fe200078e00ff */
[----:B------:R-:W-:Y:S06]  /*5bf0*/  @P0 BRA `(.L_x_13258) ;  /* 0x00000000000c0947 */ /* 0x000fec0003800000 */
[----:B------:R-:W0:Y:S01]  /*5c00*/  FENCE.VIEW.ASYNC.G ;  /* 0x00000000000073c6 */ /* 0x000e220000000100 */
[----:B------:R-:W-:Y:S05]  /*5c10*/  WARPSYNC.ALL ;  /* 0x0000000000007948 */ /* 0x000fea0003800000 */
[----:B0-----:R-:W-:Y:S06]  /*5c20*/  BAR.ARV 0xc, 0x200 ;  /* 0x0308000000007b1d */ /* 0x001fec0000002000 */
.L_x_13258:
        /* <DEDUP_REMOVED lines=12> */
.L_x_13467:
[----:B------:R-:W0:Y:S01]  /*5cf0*/  LDL R3, [R1+0x20] ;  /* 0x0000200001037983 */ /* 0x000e220000100800 */
[----:B------:R-:W-:Y:S01]  /*5d00*/  BSSY B6, `(.L_x_13261) ;  /* 0x000001b000067945 */ /* 0x000fe20003800000 */
[----:B0-----:R-:W-:-:S05]  /*5d10*/  IMAD.HI R0, R3, 0x55555556, RZ ;  /* 0x5555555603007827 */ /* 0x001fca00078e02ff */
[----:B------:R-:W-:-:S05]  /*5d20*/  LEA.HI R0, R0, R0, RZ, 0x1 ;  /* 0x0000000000007211 */ /* 0x000fca00078f08ff */
[----:B------:R-:W-:Y:S02]  /*5d30*/  IMAD R0, R0, -0x3, R3 ;  /* 0xfffffffd00007824 */ /* 0x000fe400078e0203 */
[----:B------:R-:W-:-:S04]  /*5d40*/  VIADD R3, R18, 0x8400 ;  /* 0x0000840012037836 */ /* 0x000fc80000000000 */
[----:B------:R-:W-:Y:S01]  /*5d50*/  IMAD R0, R0, 0x2000, R3 ;  /* 0x0000200000007824 */ /* 0x000fe200078e0203 */
[----:B------:R-:W-:-:S04]  /*5d60*/  LOP3.LUT P0, RZ, R3, 0x3ff, RZ, 0xc0, !PT ;  /* 0x000003ff03ff7812 */ /* 0x000fc8000780c0ff */
[----:B------:R-:W-:Y:S02]  /*5d70*/  SHF.R.U32.HI R0, RZ, 0x4, R0 ;  /* 0x00000004ff007819 */ /* 0x000fe40000011600 */
[----:B------:R-:W-:Y:S02]  /*5d80*/  P2R R26, PR, RZ, 0x1 ;  /* 0x00000001ff1a7803 */ /* 0x000fe40000000000 */
[----:B------:R-:W-:-:S05]  /*5d90*/  LOP3.LUT R29, R0, 0x3fff, RZ, 0xc0, !PT ;  /* 0x00003fff001d7812 */ /* 0x000fca00078ec0ff */
[----:B------:R-:W-:Y:S05]  /*5da0*/  @!P0 BRA `(.L_x_13262) ;  /* 0x0000000000408947 */ /* 0x000fea0003800000 */
[----:B------:R-:W-:Y:S01]  /*5db0*/  MOV R0, 0x0 ;  /* 0x0000000000007802 */ /* 0x000fe20000000f00 */
[----:B------:R-:W-:Y:S01]  /*5dc0*/  ULDC.64 UR4, c[0x4][0x138] ;  /* 0x01004e0000047ab9 */ /* 0x000fe20000000a00 */
[----:B------:R-:W-:Y:S01]  /*5dd0*/  ULDC.64 UR6, c[0x4][0x140] ;  /* 0x0100500000067ab9 */ /* 0x000fe20000000a00 */
[----:B------:R-:W-:Y:S01]  /*5de0*/  IMAD.U32 R4, RZ, RZ, UR4 ;  /* 0x00000004ff047e24 */ /* 0x000fe2000f8e00ff */
[----:B-1----:R0:W1:Y:S01]  /*5df0*/  LDC.64 R14, c[0x4][R0] ;  /* 0x01000000000e7b82 */ /* 0x0020620000000a00 */
        /* <DEDUP_REMOVED lines=11> */
.L_x_13262:
[----:B------:R-:W-:Y:S05]  /*5eb0*/  BSYNC B6 ;  /* 0x0000000000067941 */ /* 0x000fea0003800000 */
.L_x_13261:
        /* <DEDUP_REMOVED lines=8> */
[----:B------:R0:W2:Y:S03]  /*5f40*/  SYNCS.PHASECHK.TRANS64.TRYWAIT P0, [R18+URZ+0x16800], R3 ;  /* 0x01680003120075a7 */ /* 0x0000a6000800017f */
[----:B--2---:R-:W-:Y:S05]  /*5f50*/  @!P0 NANOSLEEP.SYNCS 0x989680 ;  /* 0x009896800000895d */ /* 0x004fea0003900000 */
[----:B------:R-:W2:Y:S01]  /*5f60*/  @!P0 SYNCS.PHASECHK.TRANS64 P0, [R18+URZ+0x16800], R3 ;  /* 0x01680003120085a7 */ /* 0x000ea2000800007f */
[----:B------:R-:W-:Y:S04]  /*5f70*/  BSSY B0, `(.L_x_13264) ;  /* 0x0000006000007945 */ /* 0x000fe80003800000 */
[----:B--2---:R-:W-:Y:S05]  /*5f80*/  @P0 BRA `(.L_x_13265) ;  /* 0x0000000000100947 */ /* 0x004fea0003800000 */
.L_x_13266:
[----:B--2---:R2:W3:Y:S02]  /*5f90*/  SYNCS.PHASECHK.TRANS64.TRYWAIT P0, [R18+URZ+0x16800], R3 ;  /* 0x01680003120075a7 */ /* 0x0044e4000800017f */
[----:B---3--:R-:W-:Y:S05]  /*5fa0*/  @!P0 NANOSLEEP.SYNCS 0x989680 ;  /* 0x009896800000895d */ /* 0x008fea0003900000 */
[----:B------:R-:W3:Y:S02]  /*5fb0*/  @!P0 SYNCS.PHASECHK.TRANS64 P0, [R18+URZ+0x16800], R3 ;  /* 0x01680003120085a7 */ /* 0x000ee4000800007f */
[----:B---3--:R-:W-:Y:S05]  /*5fc0*/  @!P0 BRA `(.L_x_13266) ;  /* 0xfffffffc00f08947 */ /* 0x008fea000383ffff */
.L_x_13265:
[----:B------:R-:W-:Y:S05]  /*5fd0*/  BSYNC B0 ;  /* 0x0000000000007941 */ /* 0x000fea0003800000 */
.L_x_13264:
[----:B------:R-:W-:Y:S05]  /*5fe0*/  BRA `(.L_x_13267) ;  /* 0x0000002000ec7947 */ /* 0x000fea0003800000 */
.L_x_13263:
[----:B-----5:R-:W-:Y:S01]  /*5ff0*/  SHF.R.S32.HI R0, RZ, 0x1f, R24 ;  /* 0x0000001fff007819 */ /* 0x020fe20000011418 */
[----:B------:R-:W-:Y:S01]  /*6000*/  ULDC.64 UR4, c[0x0][0x3f8] ;  /* 0x0000fe0000047ab9 */ /* 0x000fe20000000a00 */
[----:B------:R-:W-:Y:S01]  /*6010*/  ULDC.64 UR6, c[0x0][0x408] ;  /* 0x0001020000067ab9 */ /* 0x000fe20000000a00 */
[----:B------:R-:W-:Y:S01]  /*6020*/  ISETP.NE.AND P2, PT, R26, RZ, PT ;  /* 0x000000ff1a00720c */ /* 0x000fe20003f45270 */
[----:B------:R-:W-:Y:S01]  /*6030*/  IMAD.WIDE.U32 R4, R24, UR4, RZ ;  /* 0x0000000418047c25 */ /* 0x000fe2000f8e00ff */
[----:B------:R-:W-:Y:S03]  /*6040*/  BSSY B6, `(.L_x_13268) ;  /* 0x000001f000067945 */ /* 0x000fe60003800000 */
[C---:B------:R-:W-:Y:S02]  /*6050*/  IMAD R3, R0.reuse, UR4, RZ ;  /* 0x0000000400037c24 */ /* 0x040fe4000f8e02ff */
[----:B------:R-:W-:-:S02]  /*6060*/  IMAD R9, R0, UR6, RZ ;  /* 0x0000000600097c24 */ /* 0x000fc4000f8e02ff */
        /* <DEDUP_REMOVED lines=16> */
[----:B-1----:R0:W1:Y:S01]  /*6170*/  LDC.64 R14, c[0x4][R0] ;  /* 0x01000000000e7b82 */ /* 0x0020620000000a00 */
        /* <DEDUP_REMOVED lines=11> */
.L_x_13269:
[----:B------:R-:W-:Y:S05]  /*6230*/  BSYNC B6 ;  /* 0x0000000000067941 */ /* 0x000fea0003800000 */
.L_x_13268:
        /* <DEDUP_REMOVED lines=10> */
[----:B-1----:R0:W1:Y:S02]  /*62e0*/  SHFL.IDX PT, R14, R27, RZ, 0x1c1f ;  /* 0x001c1fff1b0e7589 */ /* 0x00206400000e0000 */
.L_x_13473:
[----:B------:R-:W-:Y:S01]  /*62f0*/  ULDC UR4, c[0x0][0x448] ;  /* 0x0001120000047ab9 */ /* 0x000fe20000000800 */
[----:B------:R-:W-:Y:S01]  /*6300*/  BSSY B1, `(.L_x_13273) ;  /* 0x000001e000017945 */ /* 0x000fe20003800000 */
[----:B0-----:R-:W-:Y:S01]  /*6310*/  IMAD R26, R25, UR4, RZ ;  /* 0x00000004191a7c24 */ /* 0x001fe2000f8e02ff */
[----:B------:R-:W-:Y:S02]  /*6320*/  CS2R R8, SRZ ;  /* 0x0000000000087805 */ /* 0x000fe4000001ff00 */
[----:B------:R-:W-:Y:S02]  /*6330*/  CS2R R6, SRZ ;  /* 0x0000000000067805 */ /* 0x000fe4000001ff00 */
[----:B------:R-:W-:Y:S02]  /*6340*/  CS2R R10, SRZ ;  /* 0x00000000000a7805 */ /* 0x000fe4000001ff00 */
[----:B------:R-:W-:Y:S02]  /*6350*/  CS2R R12, SRZ ;  /* 0x00000000000c7805 */ /* 0x000fe4000001ff00 */
[----:B------:R-:W-:-:S13]  /*6360*/  ISETP.GE.AND P0, PT, R4, R26, PT ;  /* 0x0000001a0400720c */ /* 0x000fda0003f06270 */
[----:B------:R-:W-:Y:S05]  /*6370*/  @P0 BRA `(.L_x_13274) ;  /* 0x0000000000580947 */ /* 0x000fea0003800000 */
[----:B------:R-:W3:Y:S01]  /*6380*/  LDL R28, [R1+0x50] ;  /* 0x00005000011c7983 */ /* 0x000ee20000100800 */
[----:B------:R-:W-:-:S03]  /*6390*/  ULDC UR4, c[0x0][0x3f4] ;  /* 0x0000fd0000047ab9 */ /* 0x000fc60000000800 */
[----:B------:R-:W3:Y:S01]  /*63a0*/  LDL R27, [R1+0x4c] ;  /* 0x00004c00011b7983 */ /* 0x000ee20000100800 */
[----:B------:R-:W-:Y:S01]  /*63b0*/  ISETP.GE.AND P3, PT, R156, UR4, PT ;  /* 0x000000049c007c0c */ /* 0x000fe2000bf66270 */
[----:B--2---:R-:W-:Y:S01]  /*63c0*/  IMAD.MOV.U32 R7, RZ, RZ, R3 ;  /* 0x000000ffff077224 */ /* 0x004fe200078e0003 */
[----:B------:R-:W-:Y:S01]  /*63d0*/  ISETP.GE.AND P2, PT, R22, UR4, PT ;  /* 0x0000000416007c0c */ /* 0x000fe2000bf46270 */
[----:B----4-:R-:W-:Y:S01]  /*63e0*/  IMAD.MOV.U32 R15, RZ, RZ, R5 ;  /* 0x000000ffff0f7224 */ /* 0x010fe200078e0005 */
[----:B---3--:R-:W-:Y:S02]  /*63f0*/  MOV R6, R0 ;  /* 0x0000000000067202 */ /* 0x008fe40000000f00 */
[----:B------:R-:W-:Y:S02]  /*6400*/  CS2R R10, SRZ ;  /* 0x00000000000a7805 */ /* 0x000fe4000001ff00 */
[----:B------:R-:W-:Y:S02]  /*6410*/  CS2R R8, SRZ ;  /* 0x0000000000087805 */ /* 0x000fe4000001ff00 */
[----:B------:R-:W-:-:S05]  /*6420*/  CS2R R12, SRZ ;  /* 0x00000000000c7805 */ /* 0x000fca000001ff00 */
[----:B------:R-:W-:Y:S01]  /*6430*/  @!P2 IMAD.WIDE R20, R22, 0x2, R6 ;  /* 0x000000021614a825 */ /* 0x000fe200078e0206 */
[----:B------:R-:W-:-:S04]  /*6440*/  CS2R R6, SRZ ;  /* 0x0000000000067805 */ /* 0x000fc8000001ff00 */
[----:B------:R0:W5:Y:S01]  /*6450*/  @!P2 LD.E.64 R10, desc[UR42][R20.64] ;  /* 0x0000002a140aa980 */ /* 0x000162000c101b00 */
[-C--:B------:R-:W-:Y:S02]  /*6460*/  @!P3 IADD3 R24, P0, R0, R28.reuse, RZ ;  /* 0x0000001c0018b210 */ /* 0x080fe40007f1e0ff */
[----:B-1----:R-:W-:Y:S01]  /*6470*/  @!P3 IADD3 R4, P1, R14, R28, RZ ;  /* 0x0000001c0e04b210 */ /* 0x002fe20007f3e0ff */
[----:B------:R-:W-:-:S04]  /*6480*/  @!P2 IMAD.WIDE R14, R22, 0x2, R14 ;  /* 0x00000002160ea825 */ /* 0x000fc800078e020e */
[--C-:B------:R-:W-:Y:S01]  /*6490*/  @!P3 IMAD.X R25, R3, 0x1, R27.reuse, P0 ;  /* 0x000000010319b824 */ /* 0x100fe200000e061b */
[----:B------:R0:W5:Y:S01]  /*64a0*/  @!P2 LD.E.64 R8, desc[UR42][R14.64] ;  /* 0x0000002a0e08a980 */ /* 0x000162000c101b00 */
[----:B------:R-:W-:-:S03]  /*64b0*/  @!P3 IMAD.X R5, R5, 0x1, R27, P1 ;  /* 0x000000010505b824 */ /* 0x000fc600008e061b */
[----:B------:R0:W5:Y:S04]  /*64c0*/  @!P3 LD.E.64 R12, desc[UR42][R24.64] ;  /* 0x0000002a180cb980 */ /* 0x000168000c101b00 */
[----:B------:R0:W5:Y:S02]  /*64d0*/  @!P3 LD.E.64 R6, desc[UR42][R4.64] ;  /* 0x0000002a0406b980 */ /* 0x000164000c101b00 */
.L_x_13274:
[----:B------:R-:W-:Y:S05]  /*64e0*/  BSYNC B1 ;  /* 0x0000000000017941 */ /* 0x000fea0003800000 */
.L_x_13273:
[----:B------:R-:W3:Y:S01]  /*64f0*/  LDL R28, [R1+0x1c] ;  /* 0x00001c00011c7983 */ /* 0x000ee20000100800 */
[----:B------:R-:W-:Y:S01]  /*6500*/  ULEA.HI UR4, UR37, UR37, URZ, 0x1 ;  /* 0x0000002525047291 */ /* 0x000fe2000f8f083f */
[----:B0-----:R-:W-:Y:S01]  /*6510*/  IMAD R15, R33, -0xc0, R26 ;  /* 0xffffff40210f7824 */ /* 0x001fe200078e021a */
[--C-:B-----5:R-:W-:Y:S01]  /*6520*/  SHF.R.U64 R33, R10, 0x10, R11.reuse ;  /* 0x000000100a217819 */ /* 0x120fe2000000120b */
[----:B------:R-:W0:Y:S01]  /*6530*/  S2R R21, SR_TID.X ;  /* 0x0000000000157919 */ /* 0x000e220000002100 */
[----:B------:R-:W-:Y:S01]  /*6540*/  ULOP3.LUT UR4, UR4, 0xfffffffe, URZ, 0xc0, !UPT ;  /* 0xfffffffe04047892 */ /* 0x000fe2000f8ec03f */
[----:B------:R-:W-:Y:S01]  /*6550*/  SHF.R.U32.HI R31, RZ, 0x10, R11 ;  /* 0x00000010ff1f7819 */ /* 0x000fe2000001160b */
[--C-:B------:R-:W-:Y:S01]  /*6560*/  IMAD.MOV.U32 R4, RZ, RZ, R13.reuse ;  /* 0x000000ffff047224 */ /* 0x100fe200078e000d */
[--C-:B------:R-:W-:Y:S01]  /*6570*/  SHF.R.U32.HI R27, RZ, 0x10, R13.reuse ;  /* 0x00000010ff1b7819 */ /* 0x100fe2000001160d */
[----:B------:R-:W-:Y:S01]  /*6580*/  UIADD3 UR4, UR37, -UR4, URZ ;  /* 0x8000000425047290 */ /* 0x000fe2000fffe03f */
[----:B-1----:R-:W-:Y:S01]  /*6590*/  IMAD.MOV.U32 R14, RZ, RZ, R10 ;  /* 0x000000ffff0e7224 */ /* 0x002fe200078e000a */
[----:B------:R-:W-:Y:S01]  /*65a0*/  SHF.R.U64 R24, R12, 0x10, R13 ;  /* 0x000000100c187819 */ /* 0x000fe2000000120d */
[----:B------:R-:W-:Y:S01]  /*65b0*/  IMAD.MOV.U32 R20, RZ, RZ, R8 ;  /* 0x000000ffff147224 */ /* 0x000fe200078e0008 */
[----:B------:R-:W-:Y:S01]  /*65c0*/  SHF.R.U64 R25, R8, 0x10, R9 ;  /* 0x0000001008197819 */ /* 0x000fe20000001209 */
[----:B------:R-:W-:Y:S01]  /*65d0*/  BSSY B1, `(.L_x_13275) ;  /* 0x0000022000017945 */ /* 0x000fe20003800000 */
[----:B----4-:R-:W-:Y:S01]  /*65e0*/  IMAD.U32 R5, RZ, RZ, UR4 ;  /* 0x00000004ff057e24 */ /* 0x010fe2000f8e00ff */
[----:B------:R-:W-:Y:S01]  /*65f0*/  VIMNMX R15, R15, 0xc0, PT ;  /* 0x000000c00f0f7848 */ /* 0x000fe20003fe0100 */
[----:B------:R-:W-:Y:S01]  /*6600*/  IMAD.MOV.U32 R10, RZ, RZ, R7 ;  /* 0x000000ffff0a7224 */ /* 0x000fe200078e0007 */
[----:B------:R-:W-:-:S02]  /*6610*/  PRMT R8, R4, 0x5410, R27 ;  /* 0x0000541004087816 */ /* 0x000fc4000000001b */
[----:B------:R-:W-:Y:S02]  /*6620*/  SHF.L.U32 R5, R5, 0x1f, RZ ;  /* 0x0000001f05057819 */ /* 0x000fe400000006ff */
[----:B------:R-:W-:Y:S02]  /*6630*/  PRMT R14, R14, 0x5410, R33 ;  /* 0x000054100e0e7816 */ /* 0x000fe40000000021 */
[----:B------:R-:W1:Y:S01]  /*6640*/  SYNCS.PHASECHK.TRANS64.TRYWAIT P0, [R18+URZ+0x16800], R5 ;  /* 0x01680005120075a7 */ /* 0x000e62000800017f */
[----:B------:R-:W-:Y:S02]  /*6650*/  ISETP.GE.AND P1, PT, R152, R15, PT ;  /* 0x0000000f9800720c */ /* 0x000fe40003f26270 */
[----:B------:R-:W-:Y:S01]  /*6660*/  PRMT R20, R20, 0x5410, R25 ;  /* 0x0000541014147816 */ /* 0x000fe20000000019 */
[----:B0-----:R-:W-:Y:S01]  /*6670*/  VIADD R32, R21, 0xffffff80 ;  /* 0xffffff8015207836 */ /* 0x001fe20000000000 */
[----:B------:R-:W-:-:S04]  /*6680*/  SHF.R.U32.HI R21, RZ, 0x10, R9 ;  /* 0x00000010ff157819 */ /* 0x000fc80000011609 */
[----:B------:R-:W-:-:S04]  /*6690*/  SHF.R.S32.HI R30, RZ, 0x1f, R32 ;  /* 0x0000001fff1e7819 */ /* 0x000fc80000011420 */
[----:B------:R-:W-:-:S04]  /*66a0*/  LEA.HI R30, R30, R32, RZ, 0x5 ;  /* 0x000000201e1e7211 */ /* 0x000fc800078f28ff */
[----:B------:R-:W-:Y:S01]  /*66b0*/  SHF.R.S32.HI R30, RZ, 0x5, R30 ;  /* 0x00000005ff1e7819 */ /* 0x000fe2000001141e */
[C---:B---3--:R-:W-:Y:S01]  /*66c0*/  IMAD.SHL.U32 R0, R28.reuse, 0x40, RZ ;  /* 0x000000401c007824 */ /* 0x048fe200078e00ff */
[----:B------:R-:W-:-:S04]  /*66d0*/  LOP3.LUT P2, RZ, R28, 0x4, RZ, 0xc0, !PT ;  /* 0x000000041cff7812 */ /* 0x000fc8000784c0ff */
[----:B--2---:R-:W-:-:S04]  /*66e0*/  LOP3.LUT R3, R0, 0x1c0, RZ, 0xc0, !PT ;  /* 0x000001c000037812 */ /* 0x004fc800078ec0ff */
[----:B------:R-:W-:Y:S02]  /*66f0*/  LOP3.LUT R0, R3, 0x18, R16, 0xf8, !PT ;  /* 0x0000001803007812 */ /* 0x000fe400078ef810 */
[----:B------:R-:W-:-:S04]  /*6700*/  SHF.R.U32.HI R3, RZ, 0x3, R3 ;  /* 0x00000003ff037819 */ /* 0x000fc80000011603 */
[----:B------:R-:W-:Y:S01]  /*6710*/  LOP3.LUT R26, R0, R3, RZ, 0x3c, !PT ;  /* 0x00000003001a7212 */ /* 0x000fe200078e3cff */
[----:B------:R-:W-:Y:S01]  /*6720*/  IMAD.MOV.U32 R0, RZ, RZ, R11 ;  /* 0x000000ffff007224 */ /* 0x000fe200078e000b */
[----:B------:R-:W-:Y:S01]  /*6730*/  MOV R3, R12 ;  /* 0x0000000c00037202 */ /* 0x000fe20000000f00 */
[----:B------:R-:W-:Y:S02]  /*6740*/  IMAD.MOV.U32 R12, RZ, RZ, R9 ;  /* 0x000000ffff0c7224 */ /* 0x000fe400078e0009 */
[----:B------:R-:W-:Y:S01]  /*6750*/  IMAD R11, R30, 0x200, R26 ;  /* 0x000002001e0b7824 */ /* 0x000fe200078e021a */
[----:B------:R-:W-:Y:S01]  /*6760*/  PRMT R13, R0, 0x5410, R31 ;  /* 0x00005410000d7816 */ /* 0x000fe2000000001f */
[----:B------:R-:W-:Y:S01]  /*6770*/  IMAD.MOV.U32 R9, RZ, RZ, R6 ;  /* 0x000000ffff097224 */ /* 0x000fe200078e0006 */
[--C-:B------:R-:W-:Y:S01]  /*6780*/  SHF.R.U64 R6, R6, 0x10, R7.reuse ;  /* 0x0000001006067819 */ /* 0x100fe20000001207 */
[----:B------:R-:W-:Y:S01]  /*6790*/  IMAD R11, R11, 0x2, R18 ;  /* 0x000000020b0b7824 */ /* 0x000fe200078e0212 */
[----:B------:R-:W-:-:S02]  /*67a0*/  SHF.R.U32.HI R7, RZ, 0x10, R7 ;  /* 0x00000010ff077819 */ /* 0x000fc40000011607 */
[----:B------:R-:W-:Y:S01]  /*67b0*/  PRMT R3, R3, 0x5410, R24 ;  /* 0x0000541003037816 */ /* 0x000fe20000000018 */
[C---:B------:R-:W-:Y:S01]  /*67c0*/  VIADD R0, R11.reuse, 0x8440 ;  /* 0x000084400b007836 */ /* 0x040fe20000000000 */
[----:B------:R-:W-:Y:S01]  /*67d0*/  IADD3 R4, R11, 0x8400, RZ ;  /* 0x000084000b047810 */ /* 0x000fe20007ffe0ff */
[----:B-1----:R-:W-:Y:S06]  /*67e0*/  @!P0 BRA `(.L_x_13276) ;  /* 0x000000f0006c8947 */ /* 0x002fec0003800000 */
.L_x_13474:
[----:B------:R-:W-:Y:S05]  /*67f0*/  BSYNC B1 ;  /* 0x0000000000017941 */ /* 0x000fea0003800000 */
.L_x_13275:
[----:B------:R-:W-:Y:S01]  /*6800*/  BSSY B1, `(.L_x_13277) ;  /* 0x0000059000017945 */ /* 0x000fe20003800000 */
[----:B------:R-:W-:Y:S01]  /*6810*/  PRMT R12, R12, 0x5410, R21 ;  /* 0x000054100c0c7816 */ /* 0x000fe20000000015 */
[----:B------:R-:W-:Y:S01]  /*6820*/  @P2 VIADD R0, R4, 0xffffffc0 ;  /* 0xffffffc004002836 */ /* 0x000fe20000000000 */
        /* <DEDUP_REMOVED lines=8> */
[----:B------:R-:W0:Y:S01]  /*68b0*/  LDS.128 R4, [R11+0x8400] ;  /* 0x008400000b047984 */ /* 0x000e220000000c00 */
        /* <DEDUP_REMOVED lines=16> */
[-C--:B------:R-:W-:Y:S01]  /*69c0*/  FMUL.FTZ R37, R5, R28.reuse ;  /* 0x0000001c05257220 */ /* 0x080fe20000410000 */
[----:B------:R-:W-:Y:S01]  /*69d0*/  LOP3.LUT R7, R7, 0xffff0000, RZ, 0xc0, !PT ;  /* 0xffff000007077812 */ /* 0x000fe200078ec0ff */
[C---:B------:R-:W-:Y:S01]  /*69e0*/  IMAD.U32 R4, R13.reuse, 0x10000, RZ ;  /* 0x000100000d047824 */ /* 0x040fe200078e00ff */
[----:B------:R-:W-:Y:S01]  /*69f0*/  SHF.L.U32 R21, R12, 0x10, RZ ;  /* 0x000000100c157819 */ /* 0x000fe200000006ff */
        /* <DEDUP_REMOVED lines=17> */
.L_x_13280:
[----:B------:R-:W-:Y:S05]  /*6b10*/  BSYNC B2 ;  /* 0x0000000000027941 */ /* 0x000fea0003800000 */
.L_x_13279:
[----:B------:R-:W-:Y:S05]  /*6b20*/  @P1 BRA `(.L_x_13278) ;  /* 0x0000000000981947 */ /* 0x000fea0003800000 */
[----:B0-----:R-:W0:Y:S01]  /*6b30*/  LDS.128 R4, [R0] ;  /* 0x0000000000047984 */ /* 0x001e220000000c00 */
        /* <DEDUP_REMOVED lines=15> */
[----:B------:R-:W-:Y:S01]  /*6c30*/  FMUL.FTZ R37, R5, R28 ;  /* 0x0000001c05257220 */ /* 0x000fe20000410000 */
[----:B------:R-:W-:Y:S01]  /*6c40*/  LOP3.LUT R7, R7, 0xffff0000, RZ, 0xc0, !PT ;  /* 0xffff000007077812 */ /* 0x000fe200078ec0ff */
[----:B------:R-:W-:Y:S01]  /*6c50*/  FFMA.FTZ R33, R21, R30, R33 ;  /* 0x0000001e15217223 */ /* 0x000fe20000010021 */
[----:B------:R-:W-:Y:S01]  /*6c60*/  SHF.L.U32 R4, R8, 0x10, RZ ;  /* 0x0000001008047819 */ /* 0x000fe200000006ff */
[C---:B------:R-:W-:Y:S01]  /*6c70*/  IMAD.U32 R21, R10.reuse, 0x10000, RZ ;  /* 0x000100000a157824 */ /* 0x040fe200078e00ff */
        /* <DEDUP_REMOVED lines=17> */
.L_x_13278:
[----:B------:R-:W-:Y:S05]  /*6d90*/  BSYNC B1 ;  /* 0x0000000000017941 */ /* 0x000fea0003800000 */
.L_x_13277:
[----:B01----:R-:W-:-:S05]  /*6da0*/  VIADD R4, R152, 0x60 ;  /* 0x0000006098047836 */ /* 0x003fca0000000000 */
[----:B------:R-:W-:-:S13]  /*6db0*/  ISETP.GE.AND P0, PT, R4, R15, PT ;  /* 0x0000000f0400720c */ /* 0x000fda0003f06270 */
[----:B------:R-:W-:Y:S05]  /*6dc0*/  @P0 BRA `(.L_x_13281) ;  /* 0x0000001400500947 */ /* 0x000fea0003800000 */
[----:B------:R-:W0:Y:S01]  /*6dd0*/  LDC R5, c[0x0][0x3f4] ;  /* 0x0000fd00ff057b82 */ /* 0x000e220000000800 */
        /* <DEDUP_REMOVED lines=22> */
[----:B------:R-:W-:Y:S01]  /*6f40*/  FFMA.FTZ R5, R27, R21, -R28 ;  /* 0x000000151b057223 */ /* 0x000fe2000001081c */
[----:B------:R-:W-:Y:S01]  /*6f50*/  FFMA.FTZ R15, R31, R15, R26 ;  /* 0x0000000f1f0f7223 */ /* 0x000fe2000001001a */
[----:B------:R-:W-:Y:S01]  /*6f60*/  IMAD.U32 R28, R12, 0x10000, RZ ;  /* 0x000100000c1c7824 */ /* 0x000fe200078e00ff */
        /* <DEDUP_REMOVED lines=17> */
.L_x_13283:
[----:B------:R-:W-:Y:S05]  /*7080*/  BSYNC B1 ;  /* 0x0000000000017941 */ /* 0x000fea0003800000 */
.L_x_13282:
        /* <DEDUP_REMOVED lines=40> */
.L_x_13271:
[----:B------:R-:W-:-:S03]  /*7310*/  UMOV UR4, 0xffffffff ;  /* 0xffffffff00047882 */ /* 0x000fc60000000000 */
[----:B------:R-:W-:Y:S05]  /*7320*/  BRA.DIV UR4, `(.L_x_13284) ;  /* 0x000000e604b07947 */ /* 0x000fea000b800000 */
[----:B------:R0:W2:Y:S04]  /*7330*/  SHFL.IDX PT, R0, R26, RZ, 0x1c1f ;  /* 0x001c1fff1a007589 */ /* 0x0000a800000e0000 */
[----:B------:R0:W3:Y:S04]  /*7340*/  SHFL.IDX PT, R3, R24, RZ, 0x1c1f ;  /* 0x001c1fff18037589 */ /* 0x0000e800000e0000 */
[----:B------:R0:W4:Y:S04]  /*7350*/  SHFL.IDX PT, R20, R28, RZ, 0x1c1f ;  /* 0x001c1fff1c147589 */ /* 0x00012800000e0000 */
[----:B-1----:R0:W1:Y:S02]  /*7360*/  SHFL.IDX PT, R14, R27, RZ, 0x1c1f ;  /* 0x001c1fff1b0e7589 */ /* 0x00206400000e0000 */
.L_x_13480:
[----:B------:R-:W-:Y:S01]  /*7370*/  ULDC UR4, c[0x0][0x448] ;  /* 0x0001120000047ab9 */ /* 0x000fe20000000800 */
[----:B------:R-:W-:Y:S01]  /*7380*/  BSSY B1, `(.L_x_13285) ;  /* 0x0000014000017945 */ /* 0x000fe20003800000 */
[----:B------:R-:W-:Y:S01]  /*7390*/  IMAD R21, R25, UR4, RZ ;  /* 0x0000000419157c24 */ /* 0x000fe2000f8e02ff */
[----:B------:R-:W-:Y:S02]  /*73a0*/  CS2R R6, SRZ ;  /* 0x0000000000067805 */ /* 0x000fe4000001ff00 */
[----:B------:R-:W-:Y:S02]  /*73b0*/  CS2R R8, SRZ ;  /* 0x0000000000087805 */ /* 0x000fe4000001ff00 */
[----:B------:R-:W-:Y:S02]  /*73c0*/  CS2R R10, SRZ ;  /* 0x00000000000a7805 */ /* 0x000fe4000001ff00 */
[----:B------:R-:W-:Y:S02]  /*73d0*/  ISETP.GE.AND P0, PT, R4, R21, PT ;  /* 0x000000150400720c */ /* 0x000fe40003f06270 */
[----:B------:R-:W-:-:S11]  /*73e0*/  CS2R R4, SRZ ;  /* 0x0000000000047805 */ /* 0x000fd6000001ff00 */
[----:B------:R-:W-:Y:S05]  /*73f0*/  @P0 BRA `(.L_x_13286) ;  /* 0x0000000000300947 */ /* 0x000fea0003800000 */
[----:B------:R-:W-:Y:S01]  /*7400*/  ULDC UR4, c[0x0][0x3f4] ;  /* 0x0000fd0000047ab9 */ /* 0x000fe20000000800 */
[C---:B------:R-:W-:Y:S02]  /*7410*/  SHF.L.U32 R15, R16.reuse, 0x1, RZ ;  /* 0x00000001100f7819 */ /* 0x040fe400000006ff */
[C---:B------:R-:W-:Y:S02]  /*7420*/  ISETP.GE.AND P2, PT, R16.reuse, UR4, PT ;  /* 0x0000000410007c0c */ /* 0x040fe4000bf46270 */
[----:B------:R-:W-:Y:S02]  /*7430*/  SHF.L.U64.HI R5, R16, 0x1, R17 ;  /* 0x0000000110057819 */ /* 0x000fe40000010211 */
[-C--:B---3--:R-:W-:Y:S02]  /*7440*/  IADD3 R12, P0, R3, R15.reuse, RZ ;  /* 0x0000000f030c7210 */ /* 0x088fe40007f1e0ff */
[----:B-1----:R-:W-:-:S03]  /*7450*/  IADD3 R14, P1, R14, R15, RZ ;  /* 0x0000000f0e0e7210 */ /* 0x002fc60007f3e0ff */
[--C-:B--2---:R-:W-:Y:S02]  /*7460*/  IMAD.X R13, R0, 0x1, R5.reuse, P0 ;  /* 0x00000001000d7824 */ /* 0x104fe400000e0605 */
[----:B----4-:R-:W-:Y:S01]  /*7470*/  IMAD.X R15, R20, 0x1, R5, P1 ;  /* 0x00000001140f7824 */ /* 0x010fe200008e0605 */
[----:B------:R-:W-:Y:S01]  /*7480*/  CS2R R4, SRZ ;  /* 0x0000000000047805 */ /* 0x000fe2000001ff00 */
[----:B------:R-:W-:Y:S06]  /*7490*/  @P2 BRA `(.L_x_13286) ;  /* 0x0000000000082947 */ /* 0x000fec0003800000 */
[----:B------:R1:W5:Y:S04]  /*74a0*/  LD.E.128 R4, desc[UR42][R12.64] ;  /* 0x0000002a0c047980 */ /* 0x000368000c101d00 */
[----:B------:R1:W5:Y:S02]  /*74b0*/  LD.E.128 R8, desc[UR42][R14.64] ;  /* 0x0000002a0e087980 */ /* 0x000364000c101d00 */
.L_x_13286:
[----:B------:R-:W-:Y:S05]  /*74c0*/  BSYNC B1 ;  /* 0x0000000000017941 */ /* 0x000fea0003800000 */
.L_x_13285:
[----:B------:R-:W-:Y:S01]  /*74d0*/  ULEA.HI UR4, UR37, UR37, URZ, 0x1 ;  /* 0x0000002525047291 */ /* 0x000fe2000f8f083f */
[----:B------:R-:W4:Y:S01]  /*74e0*/  LDC R25, c[0x0][0x3f4] ;  /* 0x0000fd00ff197b82 */ /* 0x000f220000000800 */
[----:B--2---:R-:W-:Y:S01]  /*74f0*/  IMAD R0, R33, -0xc0, R21 ;  /* 0xffffff4021007824 */ /* 0x004fe200078e0215 */
[--C-:B0----5:R-:W-:Y:S01]  /*7500*/  SHF.R.U64 R26, R4, 0x10, R5.reuse ;  /* 0x00000010041a7819 */ /* 0x121fe20000001205 */
[----:B------:R-:W-:Y:S01]  /*7510*/  ULOP3.LUT UR4, UR4, 0xfffffffe, URZ, 0xc0, !UPT ;  /* 0xfffffffe04047892 */ /* 0x000fe2000f8ec03f */
[----:B------:R-:W-:Y:S01]  /*7520*/  IMAD.MOV.U32 R21, RZ, RZ, R4 ;  /* 0x000000ffff157224 */ /* 0x000fe200078e0004 */
[--C-:B------:R-:W-:Y:S01]  /*7530*/  SHF.R.U32.HI R24, RZ, 0x10, R5.reuse ;  /* 0x00000010ff187819 */ /* 0x100fe20000011605 */
[----:B---3--:R-:W-:Y:S01]  /*7540*/  IMAD.MOV.U32 R3, RZ, RZ, R6 ;  /* 0x000000ffff037224 */ /* 0x008fe200078e0006 */
[----:B------:R-:W-:Y:S01]  /*7550*/  UIADD3 UR4, UR37, -UR4, URZ ;  /* 0x8000000425047290 */ /* 0x000fe2000fffe03f */
[----:B------:R-:W-:Y:S01]  /*7560*/  VIMNMX R33, R0, 0xc0, PT ;  /* 0x000000c000217848 */ /* 0x000fe20003fe0100 */
[----:B-1----:R-:W-:Y:S01]  /*7570*/  IMAD.MOV.U32 R13, RZ, RZ, R5 ;  /* 0x000000ffff0d7224 */ /* 0x002fe200078e0005 */
[--C-:B------:R-:W-:Y:S01]  /*7580*/  SHF.R.U64 R6, R6, 0x10, R7.reuse ;  /* 0x0000001006067819 */ /* 0x100fe20000001207 */
[--C-:B------:R-:W-:Y:S01]  /*7590*/  IMAD.MOV.U32 R15, RZ, RZ, R7.reuse ;  /* 0x000000ffff0f7224 */ /* 0x100fe200078e0007 */
[----:B------:R-:W-:Y:S01]  /*75a0*/  SHF.R.U32.HI R4, RZ, 0x10, R7 ;  /* 0x00000010ff047819 */ /* 0x000fe20000011607 */
[----:B------:R-:W-:Y:S01]  /*75b0*/  IMAD.U32 R27, RZ, RZ, UR4 ;  /* 0x00000004ff1b7e24 */ /* 0x000fe2000f8e00ff */
[----:B------:R-:W-:Y:S01]  /*75c0*/  SHF.R.U64 R31, R8, 0x10, R9 ;  /* 0x00000010081f7819 */ /* 0x000fe20000001209 */
[----:B------:R-:W-:Y:S01]  /*75d0*/  IMAD.MOV.U32 R12, RZ, RZ, R8 ;  /* 0x000000ffff0c7224 */ /* 0x000fe200078e0008 */
[----:B------:R-:W-:Y:S01]  /*75e0*/  MOV R14, R9 ;  /* 0x00000009000e7202 */ /* 0x000fe20000000f00 */
[----:B----4-:R-:W-:Y:S01]  /*75f0*/  IMAD.MOV.U32 R20, RZ, RZ, R10 ;  /* 0x000000ffff147224 */ /* 0x010fe200078e000a */
[----:B------:R-:W-:Y:S01]  /*7600*/  SHF.L.U32 R27, R27, 0x1f, RZ ;  /* 0x0000001f1b1b7819 */ /* 0x000fe200000006ff */
[----:B------:R-:W-:Y:S01]  /*7610*/  IMAD.MOV.U32 R0, RZ, RZ, R11 ;  /* 0x000000ffff007224 */ /* 0x000fe200078e000b */
[----:B------:R-:W-:Y:S01]  /*7620*/  SHF.R.U32.HI R9, RZ, 0x10, R9 ;  /* 0x00000010ff097819 */ /* 0x000fe20000011609 */
[----:B------:R-:W-:Y:S01]  /*7630*/  VIADD R28, R152, 0x60 ;  /* 0x00000060981c7836 */ /* 0x000fe20000000000 */
[----:B------:R-:W0:Y:S01]  /*7640*/  SYNCS.PHASECHK.TRANS64.TRYWAIT P1, [R18+URZ+0x16800], R27 ;  /* 0x0168001b120075a7 */ /* 0x000e22000802017f */
[----:B------:R-:W-:Y:S01]  /*7650*/  SHF.R.U64 R7, R10, 0x10, R11 ;  /* 0x000000100a077819 */ /* 0x000fe2000000120b */
[----:B------:R-:W-:Y:S01]  /*7660*/  BSSY B1, `(.L_x_13287) ;  /* 0x000000e000017945 */ /* 0x000fe20003800000 */
[----:B------:R-:W-:-:S02]  /*7670*/  ISETP.GE.AND P0, PT, R16, R25, PT ;  /* 0x000000191000720c */ /* 0x000fc40003f06270 */
[----:B------:R-:W-:Y:S02]  /*7680*/  SHF.R.U32.HI R5, RZ, 0x10, R11 ;  /* 0x00000010ff057819 */ /* 0x000fe4000001160b */
[-C--:B------:R-:W-:Y:S02]  /*7690*/  ISETP.GE.OR P2, PT, R152, R33.reuse, P0 ;  /* 0x000000219800720c */ /* 0x080fe40000746670 */
[----:B------:R-:W-:Y:S02]  /*76a0*/  PRMT R21, R21, 0x5410, R26 ;  /* 0x0000541015157816 */ /* 0x000fe4000000001a */
[----:B------:R-:W-:Y:S02]  /*76b0*/  ISETP.GE.OR P0, PT, R28, R33, P0 ;  /* 0x000000211c00720c */ /* 0x000fe40000706670 */
[----:B------:R-:W-:Y:S02]  /*76c0*/  PRMT R13, R13, 0x5410, R24 ;  /* 0x000054100d0d7816 */ /* 0x000fe40000000018 */
[----:B------:R-:W-:-:S02]  /*76d0*/  PRMT R3, R3, 0x5410, R6 ;  /* 0x0000541003037816 */ /* 0x000fc40000000006 */
[----:B------:R-:W-:Y:S02]  /*76e0*/  PRMT R15, R15, 0x5410, R4 ;  /* 0x000054100f0f7816 */ /* 0x000fe40000000004 */
[----:B------:R-:W-:Y:S02]  /*76f0*/  PRMT R12, R12, 0x5410, R31 ;  /* 0x000054100c0c7816 */ /* 0x000fe4000000001f */
[----:B------:R-:W-:Y:S02]  /*7700*/  PRMT R14, R14, 0x5410, R9 ;  /* 0x000054100e0e7816 */ /* 0x000fe40000000009 */
[----:B------:R-:W-:Y:S02]  /*7710*/  PRMT R20, R20, 0x5410, R7 ;  /* 0x0000541014147816 */ /* 0x000fe40000000007 */
[----:B------:R-:W-:Y:S01]  /*7720*/  PRMT R0, R0, 0x5410, R5 ;  /* 0x0000541000007816 */ /* 0x000fe20000000005 */
[----:B0-----:R-:W-:Y:S06]  /*7730*/  @!P1 BRA `(.L_x_13288) ;  /* 0x000000e4001c9947 */ /* 0x001fec0003800000 */
.L_x_13481:
[----:B------:R-:W-:Y:S05]  /*7740*/  BSYNC B1 ;  /* 0x0000000000017941 */ /* 0x000fea0003800000 */
.L_x_13287:
[----:B------:R-:W-:Y:S04]  /*7750*/  BSSY B1, `(.L_x_13289) ;  /* 0x0000060000017945 */ /* 0x000fe80003800000 */
[----:B------:R-:W-:Y:S05]  /*7760*/  @P2 BRA `(.L_x_13290) ;  /* 0x0000000400782947 */ /* 0x000fea0003800000 */
[----:B------:R-:W2:Y:S01]  /*7770*/  LDL R4, [R1+0x1c] ;  /* 0x00001c0001047983 */ /* 0x000ea20000100800 */
[C---:B------:R-:W-:Y:S01]  /*7780*/  IMAD.U32 R37, R12.reuse, 0x10000, RZ ;  /* 0x000100000c257824 */ /* 0x040fe200078e00ff */
[----:B------:R-:W-:Y:S01]  /*7790*/  SHF.L.U32 R35, R21, 0x10, RZ ;  /* 0x0000001015237819 */ /* 0x000fe200000006ff */
[----:B------:R-:W1:Y:S01]  /*77a0*/  S2R R5, SR_TID.X ;  /* 0x0000000000057919 */ /* 0x000e620000002100 */
[----:B------:R-:W-:Y:S01]  /*77b0*/  LOP3.LUT R39, R12, 0xffff0000, RZ, 0xc0, !PT ;  /* 0xffff00000c277812 */ /* 0x000fe200078ec0ff */
[----:B-1----:R-:W-:-:S05]  /*77c0*/  VIADD R5, R5, 0xffffff80 ;  /* 0xffffff8005057836 */ /* 0x002fca0000000000 */
[----:B------:R-:W-:-:S04]  /*77d0*/  SHF.R.S32.HI R8, RZ, 0x1f, R5 ;  /* 0x0000001fff087819 */ /* 0x000fc80000011405 */
[----:B------:R-:W-:Y:S01]  /*77e0*/  LEA.HI R8, R8, R5, RZ, 0x5 ;  /* 0x0000000508087211 */ /* 0x000fe200078f28ff */
[----:B------:R-:W-:-:S03]  /*77f0*/  IMAD.IADD R5, R16, 0x1, R25 ;  /* 0x0000000110057824 */ /* 0x000fc600078e0219 */
[----:B------:R-:W-:Y:S01]  /*7800*/  SHF.R.S32.HI R8, RZ, 0x5, R8 ;  /* 0x00000005ff087819 */ /* 0x000fe20000011408 */
[----:B--2---:R-:W-:-:S05]  /*7810*/  IMAD.SHL.U32 R4, R4, 0x40, RZ ;  /* 0x0000004004047824 */ /* 0x004fca00078e00ff */
[----:B------:R-:W-:-:S04]  /*7820*/  LOP3.LUT R6, R4, 0x1c0, RZ, 0xc0, !PT ;  /* 0x000001c004067812 */ /* 0x000fc800078ec0ff */
[C---:B------:R-:W-:Y:S02]  /*7830*/  LOP3.LUT R4, R6.reuse, 0x38, R16, 0xf8, !PT ;  /* 0x0000003806047812 */ /* 0x040fe400078ef810 */
[----:B------:R-:W-:Y:S02]  /*7840*/  SHF.R.U32.HI R7, RZ, 0x3, R6 ;  /* 0x00000003ff077819 */ /* 0x000fe40000011606 */
[----:B------:R-:W-:Y:S02]  /*7850*/  LOP3.LUT R6, R6, 0x38, R5, 0xf8, !PT ;  /* 0x0000003806067812 */ /* 0x000fe400078ef805 */
[-C--:B------:R-:W-:Y:S02]  /*7860*/  LOP3.LUT R4, R4, R7.reuse, RZ, 0x3c, !PT ;  /* 0x0000000704047212 */ /* 0x080fe400078e3cff */
[----:B------:R-:W-:-:S03]  /*7870*/  LOP3.LUT R6, R6, R7, RZ, 0x3c, !PT ;  /* 0x0000000706067212 */ /* 0x000fc600078e3cff */
[C---:B------:R-:W-:Y:S01]  /*7880*/  IMAD R5, R8.reuse, 0x200, R4 ;  /* 0x0000020008057824 */ /* 0x040fe200078e0204 */
[----:B------:R-:W-:-:S03]  /*7890*/  LEA R9, R8, R6, 0x9 ;  /* 0x0000000608097211 */ /* 0x000fc600078e48ff */
[--C-:B------:R-:W-:Y:S02]  /*78a0*/  IMAD R40, R5, 0x2, R18.reuse ;  /* 0x0000000205287824 */ /* 0x100fe400078e0212 */
[----:B------:R-:W-:-:S03]  /*78b0*/  IMAD R42, R9, 0x2, R18 ;  /* 0x00000002092a7824 */ /* 0x000fc600078e0212 */
[----:B------:R-:W1:Y:S04]  /*78c0*/  LDS.128 R4, [R40+0x8400] ;  /* 0x0084000028047984 */ /* 0x000e680000000c00 */
[----:B------:R-:W2:Y:S01]  /*78d0*/  LDS.128 R8, [R42+0x8400] ;  /* 0x008400002a087984 */ /* 0x000ea20000000c00 */
[C---:B-1----:R-:W-:Y:S01]  /*78e0*/  IMAD.U32 R24, R4.reuse, 0x10000, RZ ;  /* 0x0001000004187824 */ /* 0x042fe200078e00ff */
[----:B------:R-:W-:Y:S01]  /*78f0*/  LOP3.LUT R4, R4, 0xffff0000, RZ, 0xc0, !PT ;  /* 0xffff000004047812 */ /* 0x000fe200078ec0ff */
[C---:B0-----:R-:W-:Y:S01]  /*7900*/  IMAD.U32 R27, R6.reuse, 0x10000, RZ ;  /* 0x00010000061b7824 */ /* 0x041fe200078e00ff */
[----:B------:R-:W-:Y:S01]  /*7910*/  LOP3.LUT R6, R6, 0xffff0000, RZ, 0xc0, !PT ;  /* 0xffff000006067812 */ /* 0x000fe200078ec0ff */
[C---:B--2---:R-:W-:Y:S01]  /*7920*/  IMAD.U32 R30, R8.reuse, 0x10000, RZ ;  /* 0x00010000081e7824 */ /* 0x044fe200078e00ff */
        /* <DEDUP_REMOVED lines=15> */
[C---:B------:R-:W-:Y:S01]  /*7a20*/  FMUL.FTZ R8, R32.reuse, R30 ;  /* 0x0000001e20087220 */ /* 0x040fe20000410000 */
[-C--:B------:R-:W-:Y:S01]  /*7a30*/  FMUL.FTZ R45, R32, R24.reuse ;  /* 0x00000018202d7220 */ /* 0x080fe20000410000 */
[----:B------:R-:W-:Y:S01]  /*7a40*/  LOP3.LUT R35, R3, 0xffff0000, RZ, 0xc0, !PT ;  /* 0xffff000003237812 */ /* 0x000fe200078ec0ff */
[----:B------:R-:W-:Y:S01]  /*7a50*/  FFMA.FTZ R32, R4, R39, R47 ;  /* 0x0000002704207223 */ /* 0x000fe2000001002f */
[C---:B------:R-:W-:Y:S01]  /*7a60*/  FFMA.FTZ R36, R27.reuse, R24, -R8 ;  /* 0x000000181b247223 */ /* 0x040fe20000010808 */
[----:B------:R-:W-:Y:S01]  /*7a70*/  FFMA.FTZ R45, R27, R30, R45 ;  /* 0x0000001e1b2d7223 */ /* 0x000fe2000001002d */
[----:B------:R-:W-:Y:S01]  /*7a80*/  FMUL.FTZ R27, R10, R37 ;  /* 0x000000250a1b7220 */ /* 0x000fe20000410000 */
[----:B------:R-:W-:-:S02]  /*7a90*/  IMAD.U32 R24, R14, 0x10000, RZ ;  /* 0x000100000e187824 */ /* 0x000fc400078e00ff */
[-C--:B------:R-:W-:Y:S01]  /*7aa0*/  FMUL.FTZ R39, R10, R35.reuse ;  /* 0x000000230a277220 */ /* 0x080fe20000410000 */
[----:B------:R-:W-:Y:S02]  /*7ab0*/  IMAD.U32 R33, R11, 0x10000, RZ ;  /* 0x000100000b217824 */ /* 0x000fe400078e00ff */
[----:B------:R-:W-:Y:S01]  /*7ac0*/  FFMA.FTZ R35, R6, R35, -R27 ;  /* 0x0000002306237223 */ /* 0x000fe2000001081b */
[----:B------:R-:W-:Y:S02]  /*7ad0*/  IMAD.U32 R4, R13, 0x10000, RZ ;  /* 0x000100000d047824 */ /* 0x000fe400078e00ff */
[----:B------:R-:W-:Y:S01]  /*7ae0*/  FMUL.FTZ R27, R31, R24 ;  /* 0x000000181f1b7220 */ /* 0x000fe20000410000 */
[----:B------:R-:W-:Y:S02]  /*7af0*/  IMAD.U32 R10, R0, 0x10000, RZ ;  /* 0x00010000000a7824 */ /* 0x000fe400078e00ff */
[----:B------:R-:W-:Y:S01]  /*7b00*/  FFMA.FTZ R30, R6, R37, R39 ;  /* 0x00000025061e7223 */ /* 0x000fe20000010027 */
[----:B------:R-:W-:-:S02]  /*7b10*/  IMAD.U32 R26, R5, 0x10000, RZ ;  /* 0x00010000051a7824 */ /* 0x000fc400078e00ff */
[----:B------:R-:W-:Y:S01]  /*7b20*/  FMUL.FTZ R31, R31, R4 ;  /* 0x000000041f1f7220 */ /* 0x000fe20000410000 */
[----:B------:R-:W-:Y:S02]  /*7b30*/  IMAD.U32 R28, R7, 0x10000, RZ ;  /* 0x00010000071c7824 */ /* 0x000fe400078e00ff */
[----:B------:R-:W-:Y:S01]  /*7b40*/  FMUL.FTZ R37, R33, R10 ;  /* 0x0000000a21257220 */ /* 0x000fe20000410000 */
[----:B------:R-:W-:Y:S02]  /*7b50*/  IMAD.U32 R8, R15, 0x10000, RZ ;  /* 0x000100000f087824 */ /* 0x000fe400078e00ff */
[C---:B------:R-:W-:Y:S01]  /*7b60*/  FFMA.FTZ R31, R26.reuse, R24, R31 ;  /* 0x000000181a1f7223 */ /* 0x040fe2000001001f */
[----:B------:R-:W-:Y:S01]  /*7b70*/  LOP3.LUT R9, R9, 0xffff0000, RZ, 0xc0, !PT ;  /* 0xffff000009097812 */ /* 0x000fe200078ec0ff */
[----:B------:R-:W-:Y:S01]  /*7b80*/  FFMA.FTZ R27, R26, R4, -R27 ;  /* 0x000000041a1b7223 */ /* 0x000fe2000001081b */
[-C--:B------:R-:W-:Y:S01]  /*7b90*/  FMUL.FTZ R33, R33, R8.reuse ;  /* 0x0000000821217220 */ /* 0x080fe20000410000 */
[----:B------:R-:W-:Y:S01]  /*7ba0*/  FFMA.FTZ R37, R28, R8, -R37 ;  /* 0x000000081c257223 */ /* 0x000fe20000010825 */
[----:B------:R-:W-:-:S02]  /*7bb0*/  LOP3.LUT R11, R11, 0xffff0000, RZ, 0xc0, !PT ;  /* 0xffff00000b0b7812 */ /* 0x000fc400078ec0ff */
[----:B------:R-:W-:Y:S01]  /*7bc0*/  LOP3.LUT R8, R14, 0xffff0000, RZ, 0xc0, !PT ;  /* 0xffff00000e087812 */ /* 0x000fe200078ec0ff */
[----:B------:R-:W-:Y:S01]  /*7bd0*/  FFMA.FTZ R33, R28, R10, R33 ;  /* 0x0000000a1c217223 */ /* 0x000fe20000010021 */
[----:B------:R-:W-:Y:S02]  /*7be0*/  LOP3.LUT R24, R0, 0xffff0000, RZ, 0xc0, !PT ;  /* 0xffff000000187812 */ /* 0x000fe400078ec0ff */
[----:B------:R-:W-:Y:S01]  /*7bf0*/  LOP3.LUT R4, R13, 0xffff0000, RZ, 0xc0, !PT ;  /* 0xffff00000d047812 */ /* 0x000fe200078ec0ff */
[----:B------:R-:W-:Y:S01]  /*7c00*/  FMUL.FTZ R10, R9, R8 ;  /* 0x00000008090a7220 */ /* 0x000fe20000410000 */
        /* <DEDUP_REMOVED lines=15> */
[----:B------:R-:W-:Y:S01]  /*7d00*/  F2FP.BF16.F32.PACK_AB R10, R30, R45 ;  /* 0x0000002d1e0a723e */ /* 0x000fe200000010ff */
[----:B------:R1:W-:Y:S01]  /*7d10*/  STS.128 [R40+0x8400], R4 ;  /* 0x0084000428007388 */ /* 0x0003e20000000c00 */
[----:B------:R-:W-:Y:S02]  /*7d20*/  F2FP.BF16.F32.PACK_AB R9, R28, R31 ;  /* 0x0000001f1c09723e */ /* 0x000fe400000010ff */
[----:B------:R-:W-:-:S05]  /*7d30*/  F2FP.BF16.F32.PACK_AB R11, R24, R33 ;  /* 0x00000021180b723e */ /* 0x000fca00000010ff */
[----:B------:R1:W-:Y:S02]  /*7d40*/  STS.128 [R42+0x8400], R8 ;  /* 0x008400082a007388 */ /* 0x0003e40000000c00 */
.L_x_13290:
[----:B------:R-:W-:Y:S05]  /*7d50*/  BSYNC B1 ;  /* 0x0000000000017941 */ /* 0x000fea0003800000 */
.L_x_13289:
[----:B------:R-:W-:Y:S05]  /*7d60*/  @P0 BRA `(.L_x_13281) ;  /* 0x0000000400680947 */ /* 0x000fea0003800000 */
[----:B-1----:R-:W2:Y:S01]  /*7d70*/  LDL R5, [R1+0x24] ;  /* 0x0000240001057983 */ /* 0x002ea20000100800 */
[C---:B------:R-:W-:Y:S01]  /*7d80*/  IADD3 R6, R152.reuse, 0x60, RZ ;  /* 0x0000006098067810 */ /* 0x040fe20007ffe0ff */
[----:B------:R-:W-:Y:S02]  /*7d90*/  VIADD R7, R152, 0x60 ;  /* 0x0000006098077836 */ /* 0x000fe40000000000 */
[----:B------:R-:W3:Y:S02]  /*7da0*/  LDL R42, [R1+0x54] ;  /* 0x00005400012a7983 */ /* 0x000ee40000100800 */
[----:B------:R-:W-:Y:S02]  /*7db0*/  IMAD.SHL.U32 R6, R6, 0x40, RZ ;  /* 0x0000004006067824 */ /* 0x000fe400078e00ff */
[----:B------:R-:W-:Y:S02]  /*7dc0*/  IMAD.SHL.U32 R7, R7, 0x40, RZ ;  /* 0x0000004007077824 */ /* 0x000fe400078e00ff */
[----:B------:R-:W-:Y:S01]  /*7dd0*/  IMAD.IADD R4, R16, 0x1, R25 ;  /* 0x0000000110047824 */ /* 0x000fe200078e0219 */
[----:B------:R-:W-:-:S02]  /*7de0*/  LOP3.LUT R6, R6, 0x1c0, RZ, 0xc0, !PT ;  /* 0x000001c006067812 */ /* 0x000fc400078ec0ff */
[----:B------:R-:W-:Y:S02]  /*7df0*/  LOP3.LUT R7, R7, 0x1c0, RZ, 0xc0, !PT ;  /* 0x000001c007077812 */ /* 0x000fe400078ec0ff */
[----:B------:R-:W-:Y:S02]  /*7e00*/  SHF.R.U32.HI R6, RZ, 0x3, R6 ;  /* 0x00000003ff067819 */ /* 0x000fe40000011606 */
[----:B------:R-:W-:-:S04]  /*7e10*/  LOP3.LUT R4, R7, 0x38, R4, 0xf8, !PT ;  /* 0x0000003807047812 */ /* 0x000fc800078ef804 */
[----:B------:R-:W-:Y:S01]  /*7e20*/  LOP3.LUT R4, R4, R6, RZ, 0x3c, !PT ;  /* 0x0000000604047212 */ /* 0x000fe200078e3cff */
[C---:B------:R-:W-:Y:S02]  /*7e30*/  IMAD.U32 R37, R12.reuse, 0x10000, RZ ;  /* 0x000100000c257824 */ /* 0x040fe400078e00ff */
[C---:B------:R-:W-:Y:S01]  /*7e40*/  IMAD.U32 R35, R21.reuse, 0x10000, RZ ;  /* 0x0001000015237824 */ /* 0x040fe200078e00ff */
[----:B------:R-:W-:Y:S02]  /*7e50*/  LOP3.LUT R38, R12, 0xffff0000, RZ, 0xc0, !PT ;  /* 0xffff00000c267812 */ /* 0x000fe400078ec0ff */
[----:B------:R-:W-:Y:S01]  /*7e60*/  LOP3.LUT R12, R21, 0xffff0000, RZ, 0xc0, !PT ;  /* 0xffff0000150c7812 */ /* 0x000fe200078ec0ff */
[C---:B------:R-:W-:Y:S01]  /*7e70*/  IMAD.U32 R41, R20.reuse, 0x10000, RZ ;  /* 0x0001000014297824 */ /* 0x040fe200078e00ff */
[----:B------:R-:W-:Y:S01]  /*7e80*/  LOP3.LUT R20, R20, 0xffff0000, RZ, 0xc0, !PT ;  /* 0xffff000014147812 */ /* 0x000fe200078ec0ff */
[----:B------:R-:W-:Y:S01]  /*7e90*/  IMAD.U32 R40, R14, 0x10000, RZ ;  /* 0x000100000e287824 */ /* 0x000fe200078e00ff */
[----:B------:R-:W-:-:S02]  /*7ea0*/  SHF.L.U32 R36, R13, 0x10, RZ ;  /* 0x000000100d247819 */ /* 0x000fc400000006ff */
[----:B------:R-:W-:Y:S01]  /*7eb0*/  LOP3.LUT R13, R13, 0xffff0000, RZ, 0xc0, !PT ;  /* 0xffff00000d0d7812 */ /* 0x000fe200078ec0ff */
[----:B--2---:R-:W-:-:S04]  /*7ec0*/  IMAD.IADD R9, R5, 0x1, R4 ;  /* 0x0000000105097824 */ /* 0x004fc800078e0204 */
[----:B------:R-:W-:Y:S01]  /*7ed0*/  IMAD R24, R9, 0x2, R18 ;  /* 0x0000000209187824 */ /* 0x000fe200078e0212 */
[----:B---3--:R-:W-:Y:S04]  /*7ee0*/  LDS.128 R4, [R42+0x8400] ;  /* 0x008400002a047984 */ /* 0x008fe80000000c00 */
[----:B------:R-:W1:Y:S02]  /*7ef0*/  LDS.128 R8, [R24+0x8400] ;  /* 0x0084000018087984 */ /* 0x000e640000000c00 */
[C---:B-1----:R-:W-:Y:S01]  /*7f00*/  IMAD.U32 R30, R8.reuse, 0x10000, RZ ;  /* 0x00010000081e7824 */ /* 0x042fe200078e00ff */
[----:B------:R-:W-:Y:S01]  /*7f10*/  LOP3.LUT R8, R8, 0xffff0000, RZ, 0xc0, !PT ;  /* 0xffff000008087812 */ /* 0x000fe200078ec0ff */
[C---:B------:R-:W-:Y:S02]  /*7f20*/  IMAD.U32 R25, R4.reuse, 0x10000, RZ ;  /* 0x0001000004197824 */ /* 0x040fe400078e00ff */
[-C--:B------:R-:W-:Y:S01]  /*7f30*/  FMUL.FTZ R34, R37, R30.reuse ;  /* 0x0000001e25227220 */ /* 0x080fe20000410000 */
[C---:B------:R-:W-:Y:S01]  /*7f40*/  FMUL.FTZ R30, R35.reuse, R30 ;  /* 0x0000001e231e7220 */ /* 0x040fe20000410000 */
[----:B------:R-:W-:Y:S01]  /*7f50*/  LOP3.LUT R4, R4, 0xffff0000, RZ, 0xc0, !PT ;  /* 0xffff000004047812 */ /* 0x000fe200078ec0ff */
[-C--:B------:R-:W-:Y:S01]  /*7f60*/  FMUL.FTZ R21, R38, R8.reuse ;  /* 0x0000000826157220 */ /* 0x080fe20000410000 */
[-C--:B------:R-:W-:Y:S01]  /*7f70*/  FFMA.FTZ R34, R35, R25.reuse, -R34 ;  /* 0x0000001923227223 */ /* 0x080fe20000010822 */
[----:B------:R-:W-:Y:S01]  /*7f80*/  FFMA.FTZ R30, R37, R25, R30 ;  /* 0x00000019251e7223 */ /* 0x000fe2000001001e */
[----:B------:R-:W-:Y:S01]  /*7f90*/  FMUL.FTZ R25, R12, R8 ;  /* 0x000000080c197220 */ /* 0x000fe20000410000 */
[----:B------:R-:W-:Y:S01]  /*7fa0*/  IMAD.U32 R32, R10, 0x10000, RZ ;  /* 0x000100000a207824 */ /* 0x000fe200078e00ff */
[----:B0-----:R-:W-:Y:S01]  /*7fb0*/  SHF.L.U32 R27, R6, 0x10, RZ ;  /* 0x00000010061b7819 */ /* 0x001fe200000006ff */
[-C--:B------:R-:W-:Y:S01]  /*7fc0*/  FFMA.FTZ R21, R12, R4.reuse, -R21 ;  /* 0x000000040c157223 */ /* 0x080fe20000010815 */
[----:B------:R-:W-:Y:S01]  /*7fd0*/  FFMA.FTZ R25, R38, R4, R25 ;  /* 0x0000000426197223 */ /* 0x000fe20000010019 */
[----:B------:R-:W-:Y:S01]  /*7fe0*/  LOP3.LUT R10, R10, 0xffff0000, RZ, 0xc0, !PT ;  /* 0xffff00000a0a7812 */ /* 0x000fe200078ec0ff */
[----:B------:R-:W-:-:S02]  /*7ff0*/  IMAD.U32 R37, R3, 0x10000, RZ ;  /* 0x0001000003257824 */ /* 0x000fc400078e00ff */
[-C--:B------:R-:W-:Y:S01]  /*8000*/  FMUL.FTZ R4, R41, R32.reuse ;  /* 0x0000002029047220 */ /* 0x080fe20000410000 */
[----:B------:R-:W-:Y:S02]  /*8010*/  LOP3.LUT R8, R3, 0xffff0000, RZ, 0xc0, !PT ;  /* 0xffff000003087812 */ /* 0x000fe400078ec0ff */
[----:B------:R-:W-:Y:S01]  /*8020*/  LOP3.LUT R6, R6, 0xffff0000, RZ, 0xc0, !PT ;  /* 0xffff000006067812 */ /* 0x000fe200078ec0ff */
[C---:B------:R-:W-:Y:S01]  /*8030*/  FMUL.FTZ R32, R37.reuse, R32 ;  /* 0x0000002025207220 */ /* 0x040fe20000410000 */
[----:B------:R-:W-:Y:S01]  /*8040*/  FFMA.FTZ R3, R37, R27, -R4 ;  /* 0x0000001b25037223 */ /* 0x000fe20000010804 */
[-C--:B------:R-:W-:Y:S01]  /*8050*/  FMUL.FTZ R37, R20, R10.reuse ;  /* 0x0000000a14257220 */ /* 0x080fe20000410000 */
[----:B------:R-:W-:Y:S02]  /*8060*/  IMAD.U32 R33, R11, 0x10000, RZ ;  /* 0x000100000b217824 */ /* 0x000fe400078e00ff */
[----:B------:R-:W-:Y:S01]  /*8070*/  FMUL.FTZ R39, R8, R10 ;  /* 0x0000000a08277220 */ /* 0x000fe20000410000 */
[----:B------:R-:W-:-:S02]  /*8080*/  IMAD.U32 R12, R0, 0x10000, RZ ;  /* 0x00010000000c7824 */ /* 0x000fc400078e00ff */
[----:B------:R-:W-:Y:S01]  /*8090*/  FFMA.FTZ R10, R41, R27, R32 ;  /* 0x0000001b290a7223 */ /* 0x000fe20000010020 */
[C---:B------:R-:W-:Y:S02]  /*80a0*/  IMAD.U32 R31, R9.reuse, 0x10000, RZ ;  /* 0x00010000091f7824 */ /* 0x040fe400078e00ff */
[----:B------:R-:W-:Y:S01]  /*80b0*/  FFMA.FTZ R8, R8, R6, -R37 ;  /* 0x0000000608087223 */ /* 0x000fe20000010825 */
[----:B------:R-:W-:Y:S01]  /*80c0*/  LOP3.LUT R9, R9, 0xffff0000, RZ, 0xc0, !PT ;  /* 0xffff000009097812 */ /* 0x000fe200078ec0ff */
[----:B------:R-:W-:Y:S01]  /*80d0*/  IMAD.U32 R4, R15, 0x10000, RZ ;  /* 0x000100000f047824 */ /* 0x000fe200078e00ff */
[----:B------:R-:W-:Y:S01]  /*80e0*/  LOP3.LUT R11, R11, 0xffff0000, RZ, 0xc0, !PT ;  /* 0xffff00000b0b7812 */ /* 0x000fe200078ec0ff */
[----:B------:R-:W-:Y:S01]  /*80f0*/  IMAD.U32 R28, R7, 0x10000, RZ ;  /* 0x00010000071c7824 */ /* 0x000fe200078e00ff */
[----:B------:R-:W-:Y:S01]  /*8100*/  LOP3.LUT R37, R14, 0xffff0000, RZ, 0xc0, !PT ;  /* 0xffff00000e257812 */ /* 0x000fe200078ec0ff */
[----:B------:R-:W-:Y:S01]  /*8110*/  FMUL.FTZ R27, R12, R33 ;  /* 0x000000210c1b7220 */ /* 0x000fe20000410000 */
[----:B------:R-:W-:-:S02]  /*8120*/  LOP3.LUT R41, R0, 0xffff0000, RZ, 0xc0, !PT ;  /* 0xffff000000297812 */ /* 0x000fc400078ec0ff */
[----:B------:R-:W-:Y:S01]  /*8130*/  LOP3.LUT R15, R15, 0xffff0000, RZ, 0xc0, !PT ;  /* 0xffff00000f0f7812 */ /* 0x000fe200078ec0ff */
[C---:B------:R-:W-:Y:S01]  /*8140*/  IMAD.U32 R26, R5.reuse, 0x10000, RZ ;  /* 0x00010000051a7824 */ /* 0x040fe200078e00ff */
[----:B------:R-:W-:Y:S01]  /*8150*/  LOP3.LUT R5, R5, 0xffff0000, RZ, 0xc0, !PT ;  /* 0xffff000005057812 */ /* 0x000fe200078ec0ff */
[----:B------:R-:W-:Y:S01]  /*8160*/  FFMA.FTZ R39, R20, R6, R39 ;  /* 0x0000000614277223 */ /* 0x000fe20000010027 */
[----:B------:R-:W-:Y:S01]  /*8170*/  LOP3.LUT R7, R7, 0xffff0000, RZ, 0xc0, !PT ;  /* 0xffff000007077812 */ /* 0x000fe200078ec0ff */
[----:B------:R-:W-:Y:S01]  /*8180*/  FMUL.FTZ R35, R40, R31 ;  /* 0x0000001f28237220 */ /* 0x000fe20000410000 */
[C---:B------:R-:W-:Y:S01]  /*8190*/  FMUL.FTZ R33, R4.reuse, R33 ;  /* 0x0000002104217220 */ /* 0x040fe20000410000 */
[----:B------:R-:W-:Y:S01]  /*81a0*/  FFMA.FTZ R27, R4, R28, -R27 ;  /* 0x0000001c041b7223 */ /* 0x000fe2000001081b */
[----:B------:R-:W-:Y:S01]  /*81b0*/  FMUL.FTZ R0, R37, R9 ;  /* 0x0000000925007220 */ /* 0x000fe20000410000 */
[----:B------:R-:W-:Y:S01]  /*81c0*/  FMUL.FTZ R6, R41, R11 ;  /* 0x0000000b29067220 */ /* 0x000fe20000410000 */
[C---:B------:R-:W-:Y:S01]  /*81d0*/  FMUL.FTZ R31, R36.reuse, R31 ;  /* 0x0000001f241f7220 */ /* 0x040fe20000410000 */
[----:B------:R-:W-:Y:S01]  /*81e0*/  FMUL.FTZ R4, R13, R9 ;  /* 0x000000090d047220 */ /* 0x000fe20000410000 */
[----:B------:R-:W-:Y:S01]  /*81f0*/  FMUL.FTZ R20, R15, R11 ;  /* 0x0000000b0f147220 */ /* 0x000fe20000410000 */
[----:B------:R-:W-:Y:S01]  /*8200*/  FFMA.FTZ R35, R36, R26, -R35 ;  /* 0x0000001a24237223 */ /* 0x000fe20000010823 */
[----:B------:R-:W-:Y:S01]  /*8210*/  FFMA.FTZ R33, R12, R28, R33 ;  /* 0x0000001c0c217223 */ /* 0x000fe20000010021 */
        /* <DEDUP_REMOVED lines=13> */
[----:B------:R2:W-:Y:S04]  /*82f0*/  STS.128 [R42+0x8400], R4 ;  /* 0x008400042a007388 */ /* 0x0005e80000000c00 */
[----:B------:R2:W-:Y:S02]  /*8300*/  STS.128 [R24+0x8400], R8 ;  /* 0x0084000818007388 */ /* 0x0005e40000000c00 */
.L_x_13281:
[----:B------:R-:W-:Y:S05]  /*8310*/  BSYNC B0 ;  /* 0x0000000000007941 */ /* 0x000fea0003800000 */
.L_x_13270:
[----:B------:R-:W-:Y:S01]  /*8320*/  @!PT LDS RZ, [RZ] ;  /* 0x00000000fffff984 */ /* 0x000fe20000000800 */
[----:B------:R-:W-:Y:S01]  /*8330*/  @!PT LDS RZ, [RZ] ;  /* 0x00000000fffff984 */ /* 0x000fe20000000800 */
[----:B------:R-:W-:Y:S01]  /*8340*/  @!PT LDS RZ, [RZ] ;  /* 0x00000000fffff984 */ /* 0x000fe20000000800 */
[----:B------:R-:W-:Y:S01]  /*8350*/  @!PT LDS RZ, [RZ] ;  /* 0x00000000fffff984 */ /* 0x000fe20000000800 */
[----:B------:R4:W-:Y:S06]  /*8360*/  MEMBAR.ALL.CTA ;  /* 0x0000000000007992 */ /* 0x0009ec0000008000 */
[----:B----4-:R-:W4:Y:S01]  /*8370*/  FENCE.VIEW.ASYNC.S ;  /* 0x00000000000073c6 */ /* 0x010f220000000000 */
[----:B------:R-:W-:Y:S05]  /*8380*/  WARPSYNC.ALL ;  /* 0x0000000000007948 */ /* 0x000fea0003800000 */
[----:B----4-:R-:W-:Y:S06]  /*8390*/  BAR.SYNC.DEFER_BLOCKING 0xd, 0x180 ;  /* 0x0346000000007b1d */ /* 0x010fec0000010000 */
.L_x_13267:
[----:B---3--:R-:W-:-:S05]  /*83a0*/  IMAD.U32 R0, RZ, RZ, UR39 ;  /* 0x00000027ff007e24 */ /* 0x008fca000f8e00ff */
[----:B------:R-:W-:-:S13]  /*83b0*/  ISETP.NE.AND P0, PT, R0, 0x3, PT ;  /* 0x000000030000780c */ /* 0x000fda0003f05270 */
[----:B------:R-:W-:Y:S05]  /*83c0*/  @!P0 BRA `(.L_x_13291) ;  /* 0x0000000000048947 */ /* 0x000fea0003800000 */
[----:B------:R-:W-:Y:S01]  /*83d0*/  BPT.TRAP 0x1 ;  /* 0x000000040000795c */ /* 0x000fe20000300000 */
.L_x_13291:
[----:B0-2---:R-:W-:Y:S01]  /*83e0*/  IMAD R3, R155, 0x8, R18 ;  /* 0x000000089b037824 */ /* 0x005fe200078e0212 */
[----:B-1----:R-:W-:-:S04]  /*83f0*/  SHF.L.U32 R4, R157, 0x1f, RZ ;  /* 0x0000001f9d047819 */ /* 0x002fc800000006ff */
[----:B------:R0:W1:Y:S01]  /*8400*/  SYNCS.PHASECHK.TRANS64.TRYWAIT P1, [R3+URZ+0x16830], R4 ;  /* 0x01683004030075a7 */ /* 0x000062000802017f */
[----:B------:R-:W-:Y:S05]  /*8410*/  @!P0 BRA `(.L_x_13292) ;  /* 0x0000000000048947 */ /* 0x000fea0003800000 */
[----:B------:R-:W-:Y:S01]  /*8420*/  BPT.TRAP 0x1 ;  /* 0x000000040000795c */ /* 0x000fe20000300000 */
.L_x_13292:
[----:B------:R-:W-:Y:S01]  /*8430*/  VIADD R0, R18, 0xe400 ;  /* 0x0000e40012007836 */ /* 0x000fe20000000000 */
[----:B------:R-:W-:Y:S01]  /*8440*/  LOP3.LUT R14, R29, 0x10000, RZ, 0xfc, !PT ;  /* 0x000100001d0e7812 */ /* 0x000fe200078efcff */
[----:B------:R-:W-:-:S03]  /*8450*/  IMAD.MOV.U32 R15, RZ, RZ, 0x40000040 ;  /* 0x40000040ff0f7424 */ /* 0x000fc600078e00ff */
[----:B------:R-:W-:-:S04]  /*8460*/  SHF.R.U32.HI R0, RZ, 0x4, R0 ;  /* 0x00000004ff007819 */ /* 0x000fc80000011600 */
[----:B------:R-:W-:-:S04]  /*8470*/  LOP3.LUT R0, R0, 0x3fff, RZ, 0xc0, !PT ;  /* 0x00003fff00007812 */ /* 0x000fc800078ec0ff */
[----:B------:R-:W-:Y:S01]  /*8480*/  LOP3.LUT R13, R0, 0x10000, RZ, 0xfc, !PT ;  /* 0x00010000000d7812 */ /* 0x000fe200078efcff */
[----:B-1----:R-:W-:Y:S06]  /*8490*/  @P1 BRA `(.L_x_13293) ;  /* 0x0000000000081947 */ /* 0x002fec0003800000 */
[----:B------:R-:W1:Y:S02]  /*84a0*/  SYNCS.PHASECHK.TRANS64.TRYWAIT P1, [R3+URZ+0x16830], R4 ;  /* 0x01683004030075a7 */ /* 0x000e64000802017f */
[----:B-1----:R-:W-:Y:S05]  /*84b0*/  @!P1 BRA `(.L_x_13294) ;  /* 0x000000d400d09947 */ /* 0x002fea0003800000 */
.L_x_13293:
[----:B------:R-:W-:Y:S01]  /*84c0*/  IMAD.MOV.U32 R5, RZ, RZ, 0x40000040 ;  /* 0x40000040ff057424 */ /* 0x000fe200078e00ff */
[----:B01----:R-:W-:Y:S01]  /*84d0*/  LEA R4, R155, R13, 0xa ;  /* 0x0000000d9b047211 */ /* 0x003fe200078e50ff */
[----:B------:R-:W-:Y:S05]  /*84e0*/  WARPSYNC.ALL ;  /* 0x0000000000007948 */ /* 0x000fea0003800000 */
[C---:B------:R-:W-:Y:S01]  /*84f0*/  R2UR UR4, R14.reuse ;  /* 0x000000000e0472ca */ /* 0x040fe200000e0000 */
[----:B-----5:R-:W-:Y:S01]  /*8500*/  WARPGROUP.ARRIVE ;  /* 0x00000000000079c5 */ /* 0x020fe20000000000 */
[----:B------:R-:W-:Y:S01]  /*8510*/  R2UR UR5, R15 ;  /* 0x000000000f0572ca */ /* 0x000fe200000e0000 */
[----:B------:R-:W-:Y:S01]  /*8520*/  VIADD R10, R14, 0x2 ;  /* 0x000000020e0a7836 */ /* 0x000fe20000000000 */
[C---:B------:R-:W-:Y:S01]  /*8530*/  R2UR UR6, R4.reuse ;  /* 0x00000000040672ca */ /* 0x040fe200000e0000 */
[----:B------:R-:W-:Y:S01]  /*8540*/  VIADD R6, R4, 0x2 ;  /* 0x0000000204067836 */ /* 0x000fe20000000000 */
[----:B------:R-:W-:Y:S01]  /*8550*/  R2UR UR7, R5 ;  /* 0x00000000050772ca */ /* 0x000fe200000e0000 */
[----:B------:R-:W-:-:S02]  /*8560*/  IMAD.MOV.U32 R11, RZ, RZ, 0x40000040 ;  /* 0x40000040ff0b7424 */ /* 0x000fc400078e00ff */
[----:B------:R-:W-:Y:S02]  /*8570*/  IMAD.MOV.U32 R7, RZ, RZ, 0x40000040 ;  /* 0x40000040ff077424 */ /* 0x000fe400078e00ff */
[C---:B------:R-:W-:Y:S01]  /*8580*/  VIADD R8, R14.reuse, 0x4 ;  /* 0x000000040e087836 */ /* 0x040fe20000000000 */
[----:B------:R0:W-:Y:S01]  /*8590*/  STL.64 [R1+0x10], R10 ;  /* 0x0000100a01007387 */ /* 0x0001e20000100a00 */
[----:B------:R-:W-:Y:S02]  /*85a0*/  IMAD.MOV.U32 R9, RZ, RZ, 0x40000040 ;  /* 0x40000040ff097424 */ /* 0x000fe400078e00ff */
[----:B------:R-:W-:Y:S02]  /*85b0*/  VIADD R20, R14, 0x6 ;  /* 0x000000060e147836 */ /* 0x000fe40000000000 */
[----:B------:R-:W-:Y:S01]  /*85c0*/  IMAD.MOV.U32 R21, RZ, RZ, 0x40000040 ;  /* 0x40000040ff157424 */ /* 0x000fe200078e00ff */
[----:B------:R0:W-:Y:S01]  /*85d0*/  STL.64 [R1+0x8], R8 ;  /* 0x0000080801007387 */ /* 0x0001e20000100a00 */
[----:B------:R-:W-:Y:S01]  /*85e0*/  HGMMA.64x128x16.F32.BF16 R24, gdesc[UR4], RZ, !UPT, gsb0 ;  /* 0x01e00000041879f0 */ /* 0x000fe2000c0018ff */
[----:B------:R-:W-:Y:S01]  /*85f0*/  R2UR UR4, R10 ;  /* 0x000000000a0472ca */ /* 0x000fe200000e0000 */
[----:B------:R-:W-:Y:S01]  /*8600*/  IMAD.MOV.U32 R5, RZ, RZ, 0x40000040 ;  /* 0x40000040ff057424 */ /* 0x000fe200078e00ff */
[----:B------:R-:W-:Y:S01]  /*8610*/  R2UR UR5, R11 ;  /* 0x000000000b0572ca */ /* 0x000fe200000e0000 */
[----:B------:R-:W-:Y:S01]  /*8620*/  IMAD.MOV.U32 R119, RZ, RZ, RZ ;  /* 0x000000ffff777224 */ /* 0x000fe200078e00ff */
[----:B------:R-:W-:Y:S01]  /*8630*/  R2UR UR6, R6 ;  /* 0x00000000060672ca */ /* 0x000fe200000e0000 */
[C---:B------:R-:W-:Y:S01]  /*8640*/  VIADD R6, R4.reuse, 0x4 ;  /* 0x0000000404067836 */ /* 0x040fe20000000000 */
[----:B------:R-:W-:Y:S01]  /*8650*/  R2UR UR7, R7 ;  /* 0x00000000070772ca */ /* 0x000fe200000e0000 */
[----:B------:R-:W-:Y:S01]  /*8660*/  VIADD R4, R4, 0x6 ;  /* 0x0000000604047836 */ /* 0x000fe20000000000 */
[----:B------:R-:W-:Y:S01]  /*8670*/  MOV R7, 0x40000040 ;  /* 0x4000004000077802 */ /* 0x000fe20000000f00 */
[----:B------:R-:W-:-:S02]  /*8680*/  WARPGROUP.DEPBAR.LE gsb0, 0x0 ;  /* 0x00008000000079c5 */ /* 0x000fc40000010000 */
[----:B------:R-:W-:-:S08]  /*8690*/  WARPGROUP.ARRIVE ;  /* 0x00000000000079c5 */ /* 0x000fd00000000000 */
        /* <DEDUP_REMOVED lines=16> */
[----:B0-----:R-:W-:Y:S05]  /*87a0*/  @!P0 BRA `(.L_x_13295) ;  /* 0x0000000000048947 */ /* 0x001fea0003800000 */
[----:B------:R-:W-:Y:S01]  /*87b0*/  BPT.TRAP 0x1 ;  /* 0x000000040000795c */ /* 0x000fe20000300000 */
.L_x_13295:
[----:B------:R-:W2:Y:S04]  /*87c0*/  LDL R4, [R1+0x5c] ;  /* 0x00005c0001047983 */ /* 0x000ea80000100800 */
[----:B------:R-:W3:Y:S01]  /*87d0*/  LDL R0, [R1+0x48] ;  /* 0x0000480001007983 */ /* 0x000ee20000100800 */
[----:B------:R-:W-:Y:S01]  /*87e0*/  P2R R5, PR, RZ, 0x1 ;  /* 0x00000001ff057803 */ /* 0x000fe20000000000 */
[----:B------:R-:W-:Y:S01]  /*87f0*/  ULDC UR4, c[0x0][0x988] ;  /* 0x0002620000047ab9 */ /* 0x000fe20000000800 */
[----:B------:R-:W-:Y:S01]  /*8800*/  VIADD R3, R3, 0x16840 ;  /* 0x0001684003037836 */ /* 0x000fe20000000000 */
[----:B------:R-:W-:Y:S01]  /*8810*/  ULDC UR5, c[0x0][0x988] ;  /* 0x0002620000057ab9 */ /* 0x000fe20000000800 */
[-C--:B------:R-:W-:Y:S01]  /*8820*/  MOV R118, R119.reuse ;  /* 0x0000007700767202 */ /* 0x080fe20000000f00 */
[--C-:B------:R-:W-:Y:S01]  /*8830*/  IMAD.MOV.U32 R117, RZ, RZ, R119.reuse ;  /* 0x000000ffff757224 */ /* 0x100fe200078e0077 */
        /* <DEDUP_REMOVED lines=27> */
[----:B------:R-:W-:Y:S02]  /*89f0*/  IMAD.MOV.U32 R89, RZ, RZ, R119 ;  /* 0x000000ffff597224 */ /* 0x000fe400078e0077 */
        /* <DEDUP_REMOVED lines=121> */
[----:B------:R-:W-:-:S02]  /*9190*/  P2R R11, PR, RZ, 0x2 ;  /* 0x00000002ff0b7803 */ /* 0x000fc40000000000 */
[C---:B------:R-:W-:Y:S01]  /*91a0*/  ISETP.GT.AND P1, PT, R4.reuse, 0x59, PT ;  /* 0x000000590400780c */ /* 0x040fe20003f24270 */
[----:B------:R-:W0:Y:S01]  /*91b0*/  SHFL.BFLY PT, R0, R7, 0x2, 0x1f ;  /* 0x0c401f0007007f89 */ /* 0x000e2200000e0000 */
[----:B------:R-:W-:Y:S02]  /*91c0*/  ISETP.GT.AND P0, PT, R4, 0x60, PT ;  /* 0x000000600400780c */ /* 0x000fe40003f04270 */
[----:B------:R-:W-:Y:S02]  /*91d0*/  FSEL R71, R71, -INF , P1 ;  /* 0xff80000047477808 */ /* 0x000fe40000800000 */
[----:B------:R-:W-:Y:S02]  /*91e0*/  ISETP.NE.AND P1, PT, R11, RZ, PT ;  /* 0x000000ff0b00720c */ /* 0x000fe40003f25270 */
[----:B------:R-:W-:Y:S02]  /*91f0*/  P2R R10, PR, RZ, 0x4 ;  /* 0x00000004ff0a7803 */ /* 0x000fe40000000000 */
[----:B------:R-:W-:-:S02]  /*9200*/  FSEL R74, R74, -INF , P0 ;  /* 0xff8000004a4a7808 */ /* 0x000fc40000000000 */
[----:B------:R-:W-:Y:S02]  /*9210*/  ISETP.NE.AND P0, PT, R12, RZ, PT ;  /* 0x000000ff0c00720c */ /* 0x000fe40003f05270 */
[----:B------:R-:W-:Y:S02]  /*9220*/  FSEL R78, R78, -INF , P1 ;  /* 0xff8000004e4e7808 */ /* 0x000fe40000800000 */
[----:B------:R-:W-:Y:S02]  /*9230*/  FSEL R75, R75, -INF , P0 ;  /* 0xff8000004b4b7808 */ /* 0x000fe40000000000 */
[----:B------:R-:W-:Y:S02]  /*9240*/  ISETP.NE.AND P0, PT, R5, RZ, PT ;  /* 0x000000ff0500720c */ /* 0x000fe40003f05270 */
[----:B------:R-:W-:Y:S02]  /*9250*/  FSEL R82, R82, -INF , P3 ;  /* 0xff80000052527808 */ /* 0x000fe40001800000 */
[----:B------:R-:W-:-:S02]  /*9260*/  FSEL R83, R83, -INF , P4 ;  /* 0xff80000053537808 */ /* 0x000fc40002000000 */
[----:B------:R-:W-:Y:S02]  /*9270*/  FSEL R86, R86, -INF , P5 ;  /* 0xff80000056567808 */ /* 0x000fe40002800000 */
[----:B0-----:R-:W-:Y:S02]  /*9280*/  FMNMX.FTZ R8, R7, R0, !PT ;  /* 0x0000000007087209 */ /* 0x001fe40007810000 */
[----:B------:R-:W-:-:S03]  /*9290*/  FSEL R87, R87, -INF , P6 ;  /* 0xff80000057577808 */ /* 0x000fc60003000000 */
[----:B------:R-:W0:Y:S02]  /*92a0*/  SHFL.BFLY PT, R9, R8, 0x1, 0x1f ;  /* 0x0c201f0008097f89 */ /* 0x000e2400000e0000 */
[----:B0-----:R-:W-:Y:S02]  /*92b0*/  FMNMX.FTZ R0, R8, R9, !PT ;  /* 0x0000000908007209 */ /* 0x001fe40007810000 */
[----:B------:R-:W-:Y:S02]  /*92c0*/  FMNMX.FTZ R9, R26, R27, !PT ;  /* 0x0000001b1a097209 */ /* 0x000fe40007810000 */
[C---:B------:R-:W-:Y:S01]  /*92d0*/  FSETP.NEU.FTZ.AND P2, PT, R0.reuse, -INF , PT ;  /* 0xff8000000000780b */ /* 0x040fe20003f5d000 */
[----:B------:R-:W-:Y:S01]  /*92e0*/  FMUL.FTZ R6, R0, UR4 ;  /* 0x0000000400067c20 */ /* 0x000fe20008410000 */
[----:B------:R-:W-:-:S04]  /*92f0*/  FMNMX.FTZ R4, R30, R9, !PT ;  /* 0x000000091e047209 */ /* 0x000fc80007810000 */
[----:B------:R-:W-:Y:S02]  /*9300*/  FMNMX.FTZ R9, R31, R4, !PT ;  /* 0x000000041f097209 */ /* 0x000fe40007810000 */
[----:B------:R-:W-:Y:S02]  /*9310*/  FSEL R6, R6, RZ, P2 ;  /* 0x000000ff06067208 */ /* 0x000fe40001000000 */
[----:B------:R-:W-:Y:S02]  /*9320*/  FMNMX.FTZ R4, R34, R9, !PT ;  /* 0x0000000922047209 */ /* 0x000fe40007810000 */
[----:B------:R-:W-:Y:S01]  /*9330*/  ISETP.NE.AND P2, PT, R10, RZ, PT ;  /* 0x000000ff0a00720c */ /* 0x000fe20003f45270 */
[--C-:B------:R-:W-:Y:S01]  /*9340*/  FFMA.FTZ R5, R25, UR4, -R6.reuse ;  /* 0x0000000419057c23 */ /* 0x100fe20008010806 */
[----:B------:R-:W-:Y:S01]  /*9350*/  FMNMX.FTZ R11, R35, R4, !PT ;  /* 0x00000004230b7209 */ /* 0x000fe20007810000 */
[--C-:B------:R-:W-:Y:S01]  /*9360*/  FFMA.FTZ R7, R29, UR4, -R6.reuse ;  /* 0x000000041d077c23 */ /* 0x100fe20008010806 */
[--C-:B------:R-:W-:Y:S01]  /*9370*/  FFMA.FTZ R9, R33, UR4, -R6.reuse ;  /* 0x0000000421097c23 */ /* 0x100fe20008010806 */
[----:B------:R-:W-:Y:S01]  /*9380*/  FSEL R79, R79, -INF , P2 ;  /* 0xff8000004f4f7808 */ /* 0x000fe20001000000 */
        /* <DEDUP_REMOVED lines=19> */
[----:B------:R-:W1:Y:S01]  /*94c0*/  MUFU.EX2 R150, R150 ;  /* 0x0000009600967308 */ /* 0x000e620000000800 */
[--C-:B------:R-:W-:Y:S01]  /*94d0*/  FFMA.FTZ R138, R68, UR4, -R6.reuse ;  /* 0x00000004448a7c23 */ /* 0x100fe20008010806 */
[----:B------:R-:W-:Y:S01]  /*94e0*/  FMNMX.FTZ R25, R47, R4, !PT ;  /* 0x000000042f197209 */ /* 0x000fe20007810000 */
[--C-:B------:R-:W-:Y:S01]  /*94f0*/  FFMA.FTZ R140, R72, UR4, -R6.reuse ;  /* 0x00000004488c7c23 */ /* 0x100fe20008010806 */
[--C-:B------:R-:W-:Y:S01]  /*9500*/  FFMA.FTZ R142, R76, UR4, -R6.reuse ;  /* 0x000000044c8e7c23 */ /* 0x100fe20008010806 */
[--C-:B------:R-:W-:Y:S01]  /*9510*/  FFMA.FTZ R144, R80, UR4, -R6.reuse ;  /* 0x0000000450907c23 */ /* 0x100fe20008010806 */
[----:B------:R-:W-:Y:S01]  /*9520*/  FMNMX.FTZ R4, R50, R25, !PT ;  /* 0x0000001932047209 */ /* 0x000fe20007810000 */
[--C-:B------:R-:W-:Y:S01]  /*9530*/  FFMA.FTZ R25, R41, UR4, -R6.reuse ;  /* 0x0000000429197c23 */ /* 0x100fe20008010806 */
[----:B------:R-:W2:Y:S01]  /*9540*/  MUFU.EX2 R7, R7 ;  /* 0x0000000700077308 */ /* 0x000ea20000000800 */
[--C-:B------:R-:W-:Y:S01]  /*9550*/  FFMA.FTZ R81, R81, UR4, -R6.reuse ;  /* 0x0000000451517c23 */ /* 0x100fe20008010806 */
[----:B------:R-:W-:Y:S01]  /*9560*/  FMNMX.FTZ R29, R51, R4, !PT ;  /* 0x00000004331d7209 */ /* 0x000fe20007810000 */
[----:B------:R-:W-:Y:S01]  /*9570*/  FFMA.FTZ R146, R84, UR4, -R6 ;  /* 0x0000000454927c23 */ /* 0x000fe20008010806 */
[----:B------:R-:W-:-:S02]  /*9580*/  IMAD.U32 R44, RZ, RZ, UR38 ;  /* 0x00000026ff2c7e24 */ /* 0x000fc4000f8e00ff */
[----:B------:R-:W-:Y:S02]  /*9590*/  FMNMX.FTZ R4, R54, R29, !PT ;  /* 0x0000001d36047209 */ /* 0x000fe40007810000 */
[----:B------:R-:W3:Y:S01]  /*95a0*/  MUFU.EX2 R120, R120 ;  /* 0x0000007800787308 */ /* 0x000ee20000000800 */
[----:B------:R-:W-:Y:S02]  /*95b0*/  PRMT R3, R44, 0x654, R3 ;  /* 0x000006542c037816 */ /* 0x000fe40000000003 */
[----:B------:R-:W-:Y:S02]  /*95c0*/  FMNMX.FTZ R29, R55, R4, !PT ;  /* 0x00000004371d7209 */ /* 0x000fe40007810000 */
[----:B------:R4:W-:Y:S02]  /*95d0*/  SYNCS.ARRIVE.TRANS64.RED.A1T0 RZ, [R3+URZ], RZ ;  /* 0x000000ff03ff79a7 */ /* 0x0009e4000810043f */
[----:B------:R-:W-:Y:S01]  /*95e0*/  FMNMX.FTZ R4, R58, R29, !PT ;  /* 0x0000001d3a047209 */ /* 0x000fe20007810000 */
[----:B------:R-:W-:Y:S01]  /*95f0*/  FFMA.FTZ R29, R45, UR4, -R6 ;  /* 0x000000042d1d7c23 */ /* 0x000fe20008010806 */
[----:B------:R-:W5:Y:S02]  /*9600*/  MUFU.EX2 R9, R9 ;  /* 0x0000000900097308 */ /* 0x000f640000000800 */
[----:B------:R-:W-:-:S04]  /*9610*/  FMNMX.FTZ R33, R59, R4, !PT ;  /* 0x000000043b217209 */ /* 0x000fc80007810000 */
[----:B------:R-:W-:Y:S02]  /*9620*/  FMNMX.FTZ R4, R62, R33, !PT ;  /* 0x000000213e047209 */ /* 0x000fe40007810000 */
[----:B------:R-:W4:Y:S02]  /*9630*/  MUFU.EX2 R122, R122 ;  /* 0x0000007a007a7308 */ /* 0x000f240000000800 */
[----:B------:R-:W-:-:S04]  /*9640*/  FMNMX.FTZ R33, R63, R4, !PT ;  /* 0x000000043f217209 */ /* 0x000fc80007810000 */
[----:B------:R-:W-:Y:S01]  /*9650*/  FMNMX.FTZ R4, R66, R33, !PT ;  /* 0x0000002142047209 */ /* 0x000fe20007810000 */
[--C-:B------:R-:W-:Y:S01]  /*9660*/  FFMA.FTZ R33, R49, UR4, -R6.reuse ;  /* 0x0000000431217c23 */ /* 0x100fe20008010806 */
[----:B------:R-:W-:Y:S01]  /*9670*/  FFMA.FTZ R49, R65, UR4, -R6 ;  /* 0x0000000441317c23 */ /* 0x000fe20008010806 */
[----:B------:R-:W4:Y:S01]  /*9680*/  MUFU.EX2 R11, R11 ;  /* 0x0000000b000b7308 */ /* 0x000f220000000800 */
[----:B------:R-:W-:-:S04]  /*9690*/  FMNMX.FTZ R37, R67, R4, !PT ;  /* 0x0000000443257209 */ /* 0x000fc80007810000 */
[----:B------:R-:W-:-:S03]  /*96a0*/  FMNMX.FTZ R4, R70, R37, !PT ;  /* 0x0000002546047209 */ /* 0x000fc60007810000 */
[----:B------:R-:W-:Y:S01]  /*96b0*/  MUFU.EX2 R124, R124 ;  /* 0x0000007c007c7308 */ /* 0x000fe20000000800 */
[----:B------:R-:W-:-:S04]  /*96c0*/  FMNMX.FTZ R37, R71, R4, !PT ;  /* 0x0000000447257209 */ /* 0x000fc80007810000 */
[----:B------:R-:W-:Y:S01]  /*96d0*/  FMNMX.FTZ R4, R74, R37, !PT ;  /* 0x000000254a047209 */ /* 0x000fe20007810000 */
[--C-:B------:R-:W-:Y:S01]  /*96e0*/  FFMA.FTZ R37, R53, UR4, -R6.reuse ;  /* 0x0000000435257c23 */ /* 0x100fe20008010806 */
[--C-:B------:R-:W-:Y:S01]  /*96f0*/  FFMA.FTZ R53, R69, UR4, -R6.reuse ;  /* 0x0000000445357c23 */ /* 0x100fe20008010806 */
[----:B------:R-:W-:Y:S01]  /*9700*/  FFMA.FTZ R69, R85, UR4, -R6 ;  /* 0x0000000455457c23 */ /* 0x000fe20008010806 */
        /* <DEDUP_REMOVED lines=9> */
[----:B------:R-:W-:Y:S01]  /*97a0*/  FMNMX.FTZ R4, R86, R45, !PT ;  /* 0x0000002d56047209 */ /* 0x000fe20007810000 */
[--C-:B------:R-:W-:Y:S01]  /*97b0*/  FFMA.FTZ R45, R61, UR4, -R6.reuse ;  /* 0x000000043d2d7c23 */ /* 0x100fe20008010806 */
[--C-:B------:R-:W-:Y:S02]  /*97c0*/  FFMA.FTZ R61, R77, UR4, -R6.reuse ;  /* 0x000000044d3d7c23 */ /* 0x100fe40008010806 */
[----:B------:R-:W-:Y:S01]  /*97d0*/  FMNMX.FTZ R4, R87, R4, !PT ;  /* 0x0000000457047209 */ /* 0x000fe20007810000 */
[----:B------:R-:W-:Y:S04]  /*97e0*/  MUFU.EX2 R128, R128 ;  /* 0x0000008000807308 */ /* 0x000fe80000000800 */
[----:B------:R-:W0:Y:S04]  /*97f0*/  SHFL.BFLY PT, R57, R4, 0x2, 0x1f ;  /* 0x0c401f0004397f89 */ /* 0x000e2800000e0000 */
[----:B------:R-:W-:Y:S08]  /*9800*/  MUFU.EX2 R33, R33 ;  /* 0x0000002100217308 */ /* 0x000ff00000000800 */
[----:B------:R-:W-:Y:S08]  /*9810*/  MUFU.EX2 R130, R130 ;  /* 0x0000008200827308 */ /* 0x000ff00000000800 */
[----:B------:R-:W-:Y:S01]  /*9820*/  MUFU.EX2 R37, R37 ;  /* 0x0000002500257308 */ /* 0x000fe20000000800 */
[----:B0-----:R-:W-:Y:S01]  /*9830*/  FMNMX.FTZ R8, R4, R57, !PT ;  /* 0x0000003904087209 */ /* 0x001fe20007810000 */
[----:B------:R-:W-:-:S06]  /*9840*/  FFMA.FTZ R57, R73, UR4, -R6 ;  /* 0x0000000449397c23 */ /* 0x000fcc0008010806 */
        /* <DEDUP_REMOVED lines=9> */
[----:B------:R-:W-:Y:S02]  /*98e0*/  FSEL R40, R40, RZ, P1 ;  /* 0x000000ff28287208 */ /* 0x000fe40000800000 */
[----:B------:R-:W-:Y:S01]  /*98f0*/  ISETP.GE.AND P1, PT, R88, 0x81, PT ;  /* 0x000000815800780c */ /* 0x000fe20003f26270 */
[----:B------:R-:W-:Y:S02]  /*9900*/  IMAD.MOV.U32 R88, RZ, RZ, R119 ;  /* 0x000000ffff587224 */ /* 0x000fe400078e0077 */
[--C-:B------:R-:W-:Y:S01]  /*9910*/  FFMA.FTZ R149, R26, UR4, -R40.reuse ;  /* 0x000000041a957c23 */ /* 0x100fe20008010828 */
[--C-:B------:R-:W-:Y:S01]  /*9920*/  FFMA.FTZ R6, R27, UR4, -R40.reuse ;  /* 0x000000041b067c23 */ /* 0x100fe20008010828 */
[--C-:B------:R-:W-:Y:S01]  /*9930*/  FFMA.FTZ R151, R30, UR4, -R40.reuse ;  /* 0x000000041e977c23 */ /* 0x100fe20008010828 */
[----:B------:R-:W-:Y:S01]  /*9940*/  FADD.FTZ R27, R148, R5 ;  /* 0x00000005941b7221 */ /* 0x000fe20000010000 */
[--C-:B------:R-:W-:Y:S01]  /*9950*/  FFMA.FTZ R8, R31, UR4, -R40.reuse ;  /* 0x000000041f087c23 */ /* 0x100fe20008010828 */
[--C-:B------:R-:W-:Y:S01]  /*9960*/  FFMA.FTZ R121, R34, UR4, -R40.reuse ;  /* 0x0000000422797c23 */ /* 0x100fe20008010828 */
[----:B------:R-:W-:Y:S01]  /*9970*/  MUFU.EX2 R149, R149 ;  /* 0x0000009500957308 */ /* 0x000fe20000000800 */
[----:B-1----:R-:W-:Y:S01]  /*9980*/  FADD.FTZ R32, R150, R27 ;  /* 0x0000001b96207221 */ /* 0x002fe20000010000 */
[--C-:B------:R-:W-:Y:S01]  /*9990*/  FFMA.FTZ R10, R35, UR4, -R40.reuse ;  /* 0x00000004230a7c23 */ /* 0x100fe20008010828 */
[--C-:B------:R-:W-:Y:S01]  /*99a0*/  FFMA.FTZ R123, R38, UR4, -R40.reuse ;  /* 0x00000004267b7c23 */ /* 0x100fe20008010828 */
[----:B------:R-:W-:Y:S01]  /*99b0*/  FFMA.FTZ R12, R39, UR4, -R40 ;  /* 0x00000004270c7c23 */ /* 0x000fe20008010828 */
[----:B--2---:R-:W-:Y:S01]  /*99c0*/  FADD.FTZ R27, R7, R32 ;  /* 0x00000020071b7221 */ /* 0x004fe20000010000 */
[--C-:B------:R-:W-:Y:S01]  /*99d0*/  FFMA.FTZ R125, R42, UR4, -R40.reuse ;  /* 0x000000042a7d7c23 */ /* 0x100fe20008010828 */
[--C-:B------:R-:W-:Y:S01]  /*99e0*/  FFMA.FTZ R24, R43, UR4, -R40.reuse ;  /* 0x000000042b187c23 */ /* 0x100fe20008010828 */
[----:B------:R-:W0:Y:S01]  /*99f0*/  MUFU.EX2 R6, R6 ;  /* 0x0000000600067308 */ /* 0x000e220000000800 */
[----:B---3--:R-:W-:Y:S01]  /*9a00*/  FADD.FTZ R34, R120, R27 ;  /* 0x0000001b78227221 */ /* 0x008fe20000010000 */
[--C-:B------:R-:W-:Y:S01]  /*9a10*/  FFMA.FTZ R127, R46, UR4, -R40.reuse ;  /* 0x000000042e7f7c23 */ /* 0x100fe20008010828 */
[--C-:B------:R-:W-:Y:S01]  /*9a20*/  FFMA.FTZ R26, R47, UR4, -R40.reuse ;  /* 0x000000042f1a7c23 */ /* 0x100fe20008010828 */
[----:B------:R-:W-:Y:S01]  /*9a30*/  FFMA.FTZ R129, R50, UR4, -R40 ;  /* 0x0000000432817c23 */ /* 0x000fe20008010828 */
[----:B-----5:R-:W-:Y:S01]  /*9a40*/  FADD.FTZ R27, R9, R34 ;  /* 0x00000022091b7221 */ /* 0x020fe20000010000 */
[--C-:B------:R-:W-:Y:S01]  /*9a50*/  FFMA.FTZ R28, R51, UR4, -R40.reuse ;  /* 0x00000004331c7c23 */ /* 0x100fe20008010828 */
[--C-:B------:R-:W-:Y:S01]  /*9a60*/  FFMA.FTZ R131, R54, UR4, -R40.reuse ;  /* 0x0000000436837c23 */ /* 0x100fe20008010828 */
[----:B------:R-:W1:Y:S01]  /*9a70*/  MUFU.EX2 R151, R151 ;  /* 0x0000009700977308 */ /* 0x000e620000000800 */
[----:B----4-:R-:W-:Y:S01]  /*9a80*/  FADD.FTZ R34, R122, R27 ;  /* 0x0000001b7a227221 */ /* 0x010fe20000010000 */
[--C-:B------:R-:W-:Y:S01]  /*9a90*/  FFMA.FTZ R30, R55, UR4, -R40.reuse ;  /* 0x00000004371e7c23 */ /* 0x100fe20008010828 */
[--C-:B------:R-:W-:Y:S01]  /*9aa0*/  FFMA.FTZ R133, R58, UR4, -R40.reuse ;  /* 0x000000043a857c23 */ /* 0x100fe20008010828 */
[----:B------:R-:W-:Y:S01]  /*9ab0*/  FFMA.FTZ R32, R59, UR4, -R40 ;  /* 0x000000043b207c23 */ /* 0x000fe20008010828 */
[----:B------:R-:W-:Y:S01]  /*9ac0*/  FADD.FTZ R31, R11, R34 ;  /* 0x000000220b1f7221 */ /* 0x000fe20000010000 */
[--C-:B------:R-:W-:Y:S01]  /*9ad0*/  FFMA.FTZ R135, R62, UR4, -R40.reuse ;  /* 0x000000043e877c23 */ /* 0x100fe20008010828 */
[----:B------:R-:W-:Y:S01]  /*9ae0*/  FFMA.FTZ R34, R63, UR4, -R40 ;  /* 0x000000043f227c23 */ /* 0x000fe20008010828 */
[----:B------:R-:W2:Y:S01]  /*9af0*/  MUFU.EX2 R8, R8 ;  /* 0x0000000800087308 */ /* 0x000ea20000000800 */
[----:B0-----:R-:W-:Y:S01]  /*9b00*/  FADD.FTZ R36, R149, R6 ;  /* 0x0000000695247221 */ /* 0x001fe20000010000 */
[----:B------:R-:W-:Y:S01]  /*9b10*/  FADD.FTZ R38, R124, R31 ;  /* 0x0000001f7c267221 */ /* 0x000fe20000010000 */
[--C-:B------:R-:W-:Y:S01]  /*9b20*/  FFMA.FTZ R137, R66, UR4, -R40.reuse ;  /* 0x0000000442897c23 */ /* 0x100fe20008010828 */
[--C-:B------:R-:W-:Y:S01]  /*9b30*/  FFMA.FTZ R139, R70, UR4, -R40.reuse ;  /* 0x00000004468b7c23 */ /* 0x100fe20008010828 */
[----:B------:R-:W-:Y:S01]  /*9b40*/  FFMA.FTZ R141, R74, UR4, -R40 ;  /* 0x000000044a8d7c23 */ /* 0x000fe20008010828 */
[----:B------:R-:W-:Y:S01]  /*9b50*/  FADD.FTZ R31, R25, R38 ;  /* 0x00000026191f7221 */ /* 0x000fe20000010000 */
[----:B------:R-:W-:Y:S01]  /*9b60*/  F2FP.BF16.F32.PACK_AB R148, R5, R148 ;  /* 0x000000940594723e */ /* 0x000fe200000010ff */
        /* <DEDUP_REMOVED lines=10> */
[----:B------:R-:W-:-:S02]  /*9c10*/  F2FP.BF16.F32.PACK_AB R149, R6, R149 ;  /* 0x000000950695723e */ /* 0x000fc400000010ff */
[----:B------:R-:W-:Y:S02]  /*9c20*/  F2FP.BF16.F32.PACK_AB R150, R7, R150 ;  /* 0x000000960796723e */ /* 0x000fe400000010ff */
[----:B------:R-:W-:Y:S02]  /*9c30*/  F2FP.BF16.F32.PACK_AB R120, R9, R120 ;  /* 0x000000780978723e */ /* 0x000fe400000010ff */
[----:B------:R-:W2:Y:S01]  /*9c40*/  MUFU.EX2 R123, R123 ;  /* 0x0000007b007b7308 */ /* 0x000ea20000000800 */
[----:B0-----:R-:W-:Y:S01]  /*9c50*/  FADD.FTZ R27, R121, R36 ;  /* 0x00000024791b7221 */ /* 0x001fe20000010000 */
[----:B------:R-:W-:Y:S01]  /*9c60*/  FADD.FTZ R36, R126, R31 ;  /* 0x0000001f7e247221 */ /* 0x000fe20000010000 */
[----:B------:R-:W-:Y:S02]  /*9c70*/  F2FP.BF16.F32.PACK_AB R122, R11, R122 ;  /* 0x0000007a0b7a723e */ /* 0x000fe400000010ff */
[----:B------:R-:W-:Y:S01]  /*9c80*/  F2FP.BF16.F32.PACK_AB R124, R25, R124 ;  /* 0x0000007c197c723e */ /* 0x000fe200000010ff */
[----:B------:R-:W-:Y:S01]  /*9c90*/  FADD.FTZ R31, R29, R36 ;  /* 0x000000241d1f7221 */ /* 0x000fe20000010000 */
[----:B------:R-:W-:Y:S01]  /*9ca0*/  FFMA.FTZ R36, R67, UR4, -R40 ;  /* 0x0000000443247c23 */ /* 0x000fe20008010828 */
[----:B------:R-:W0:Y:S01]  /*9cb0*/  MUFU.EX2 R12, R12 ;  /* 0x0000000c000c7308 */ /* 0x000e220000000800 */
[----:B-1----:R-:W-:Y:S01]  /*9cc0*/  FADD.FTZ R38, R10, R27 ;  /* 0x0000001b0a267221 */ /* 0x002fe20000010000 */
[----:B------:R-:W-:Y:S01]  /*9cd0*/  FADD.FTZ R42, R128, R31 ;  /* 0x0000001f802a7221 */ /* 0x000fe20000010000 */
[----:B------:R-:W-:-:S02]  /*9ce0*/  F2FP.BF16.F32.PACK_AB R126, R29, R126 ;  /* 0x0000007e1d7e723e */ /* 0x000fc400000010ff */
[C---:B------:R-:W-:Y:S01]  /*9cf0*/  F2FP.BF16.F32.PACK_AB R128, R33.reuse, R128 ;  /* 0x000000802180723e */ /* 0x040fe200000010ff */
[----:B------:R-:W-:Y:S01]  /*9d00*/  FADD.FTZ R31, R33, R42 ;  /* 0x0000002a211f7221 */ /* 0x000fe20000010000 */
[----:B------:R-:W-:Y:S01]  /*9d10*/  F2FP.BF16.F32.PACK_AB R151, R8, R151 ;  /* 0x000000970897723e */ /* 0x000fe200000010ff */
[----:B------:R-:W1:Y:S01]  /*9d20*/  MUFU.EX2 R125, R125 ;  /* 0x0000007d007d7308 */ /* 0x000e620000000800 */
[----:B--2---:R-:W-:Y:S01]  /*9d30*/  FADD.FTZ R27, R123, R38 ;  /* 0x000000267b1b7221 */ /* 0x004fe20000010000 */
[----:B------:R-:W-:-:S06]  /*9d40*/  F2FP.BF16.F32.PACK_AB R121, R10, R121 ;  /* 0x000000790a79723e */ /* 0x000fcc00000010ff */
[----:B------:R-:W2:Y:S01]  /*9d50*/  MUFU.EX2 R24, R24 ;  /* 0x0000001800187308 */ /* 0x000ea20000000800 */
[C---:B0-----:R-:W-:Y:S01]  /*9d60*/  FADD.FTZ R38, R12.reuse, R27 ;  /* 0x0000001b0c267221 */ /* 0x041fe20000010000 */
[----:B------:R-:W-:-:S06]  /*9d70*/  F2FP.BF16.F32.PACK_AB R123, R12, R123 ;  /* 0x0000007b0c7b723e */ /* 0x000fcc00000010ff */
[----:B------:R-:W0:Y:S01]  /*9d80*/  MUFU.EX2 R127, R127 ;  /* 0x0000007f007f7308 */ /* 0x000e220000000800 */
[----:B-1----:R-:W-:Y:S01]  /*9d90*/  FADD.FTZ R27, R125, R38 ;  /* 0x000000267d1b7221 */ /* 0x002fe20000010000 */
[----:B------:R-:W-:Y:S01]  /*9da0*/  FADD.FTZ R38, R130, R31 ;  /* 0x0000001f82267221 */ /* 0x000fe20000010000 */
[----:B------:R-:W-:-:S05]  /*9db0*/  F2FP.BF16.F32.PACK_AB R130, R37, R130 ;  /* 0x000000822582723e */ /* 0x000fca00000010ff */
[----:B------:R-:W1:Y:S01]  /*9dc0*/  MUFU.EX2 R26, R26 ;  /* 0x0000001a001a7308 */ /* 0x000e620000000800 */
[C---:B--2---:R-:W-:Y:S01]  /*9dd0*/  FADD.FTZ R42, R24.reuse, R27 ;  /* 0x0000001b182a7221 */ /* 0x044fe20000010000 */
[----:B------:R-:W-:Y:S01]  /*9de0*/  FADD.FTZ R27, R37, R38 ;  /* 0x00000026251b7221 */ /* 0x000fe20000010000 */
[----:B------:R-:W-:Y:S01]  /*9df0*/  FFMA.FTZ R38, R71, UR4, -R40 ;  /* 0x0000000447267c23 */ /* 0x000fe20008010828 */
[----:B------:R-:W-:-:S04]  /*9e00*/  F2FP.BF16.F32.PACK_AB R125, R24, R125 ;  /* 0x0000007d187d723e */ /* 0x000fc800000010ff */
[----:B------:R-:W2:Y:S01]  /*9e10*/  MUFU.EX2 R129, R129 ;  /* 0x0000008100817308 */ /* 0x000ea20000000800 */
[----:B0-----:R-:W-:Y:S01]  /*9e20*/  FADD.FTZ R3, R127, R42 ;  /* 0x0000002a7f037221 */ /* 0x001fe20000010000 */
[----:B------:R-:W-:Y:S01]  /*9e30*/  FADD.FTZ R42, R132, R27 ;  /* 0x0000001b842a7221 */ /* 0x000fe20000010000 */
[----:B------:R-:W-:-:S03]  /*9e40*/  F2FP.BF16.F32.PACK_AB R132, R41, R132 ;  /* 0x000000842984723e */ /* 0x000fc600000010ff */
[----:B------:R-:W-:Y:S01]  /*9e50*/  FADD.FTZ R27, R41, R42 ;  /* 0x0000002a291b7221 */ /* 0x000fe20000010000 */
[----:B------:R-:W-:Y:S01]  /*9e60*/  FFMA.FTZ R42, R79, UR4, -R40 ;  /* 0x000000044f2a7c23 */ /* 0x000fe20008010828 */
[----:B------:R-:W0:Y:S01]  /*9e70*/  MUFU.EX2 R28, R28 ;  /* 0x0000001c001c7308 */ /* 0x000e220000000800 */
[----:B-1----:R-:W-:Y:S01]  /*9e80*/  FADD.FTZ R44, R26, R3 ;  /* 0x000000031a2c7221 */ /* 0x002fe20000010000 */
[----:B------:R-:W-:Y:S01]  /*9e90*/  FADD.FTZ R46, R134, R27 ;  /* 0x0000001b862e7221 */ /* 0x000fe20000010000 */
[C---:B------:R-:W-:Y:S02]  /*9ea0*/  F2FP.BF16.F32.PACK_AB R134, R45.reuse, R134 ;  /* 0x000000862d86723e */ /* 0x040fe400000010ff */
[----:B------:R-:W-:Y:S01]  /*9eb0*/  F2FP.BF16.F32.PACK_AB R127, R26, R127 ;  /* 0x0000007f1a7f723e */ /* 0x000fe200000010ff */
[----:B------:R-:W-:Y:S02]  /*9ec0*/  FADD.FTZ R27, R45, R46 ;  /* 0x0000002e2d1b7221 */ /* 0x000fe40000010000 */
[----:B------:R-:W1:Y:S01]  /*9ed0*/  MUFU.EX2 R131, R131 ;  /* 0x0000008300837308 */ /* 0x000e620000000800 */
[----:B--2---:R-:W-:Y:S01]  /*9ee0*/  FADD.FTZ R3, R129, R44 ;  /* 0x0000002c81037221 */ /* 0x004fe20000010000 */
[----:B------:R-:W-:-:S06]  /*9ef0*/  FADD.FTZ R46, R136, R27 ;  /* 0x0000001b882e7221 */ /* 0x000fcc0000010000 */
        /* <DEDUP_REMOVED lines=70> */
[C---:B-1----:R-:W-:Y:S01]  /*a360*/  FADD.FTZ R3, R69.reuse, R46 ;  /* 0x0000002e45037221 */ /* 0x042fe20000010000 */
[----:B------:R-:W-:Y:S02]  /*a370*/  F2FP.BF16.F32.PACK_AB R146, R69, R146 ;  /* 0x000000924592723e */ /* 0x000fe400000010ff */
[C---:B--2---:R-:W-:Y:S01]  /*a380*/  FADD.FTZ R6, R87.reuse, R6 ;  /* 0x0000000657067221 */ /* 0x044fe20000010000 */
[----:B------:R-:W-:Y:S01]  /*a390*/  F2FP.BF16.F32.PACK_AB R147, R87, R86 ;  /* 0x000000565793723e */ /* 0x000fe200000010ff */
[----:B------:R-:W-:Y:S06]  /*a3a0*/  @!P1 BRA `(.L_x_13296) ;  /* 0x0000002000389947 */ /* 0x000fec0003800000 */
        /* <DEDUP_REMOVED lines=21> */
[----:B--2---:R-:W-:-:S07]  /*a500*/  VIADD R7, R48, 0xfffffffe ;  /* 0xfffffffe30077836 */ /* 0x004fce0000000000 */
.L_x_13308:
        /* <DEDUP_REMOVED lines=9> */
.L_x_13298:
[----:B------:R-:W-:-:S04]  /*a5a0*/  IADD3 R0, R12, 0x1, RZ ;  /* 0x000000010c007810 */ /* 0x000fc80007ffe0ff */
[----:B------:R-:W-:-:S04]  /*a5b0*/  ISETP.NE.AND P2, PT, R0, 0x2, PT ;  /* 0x000000020000780c */ /* 0x000fc80003f45270 */
[----:B------:R-:W-:Y:S02]  /*a5c0*/  SEL R9, R0, RZ, P2 ;  /* 0x000000ff00097207 */ /* 0x000fe40001000000 */
[----:B------:R-:W-:-:S03]  /*a5d0*/  SHF.L.U32 R0, R157, 0x1f, RZ ;  /* 0x0000001f9d007819 */ /* 0x000fc600000006ff */
[----:B------:R-:W-:-:S04]  /*a5e0*/  IMAD R9, R9, 0x8, R18 ;  /* 0x0000000809097824 */ /* 0x000fc800078e0212 */
[----:B------:R0:W1:Y:S01]  /*a5f0*/  SYNCS.PHASECHK.TRANS64.TRYWAIT P2, [R9+URZ+0x16830], R0 ;  /* 0x01683000090075a7 */ /* 0x000062000804017f */
[----:B------:R-:W-:Y:S05]  /*a600*/  @!P0 BRA `(.L_x_13299) ;  /* 0x0000000000048947 */ /* 0x000fea0003800000 */
[----:B------:R-:W-:Y:S01]  /*a610*/  BPT.TRAP 0x1 ;  /* 0x000000040000795c */ /* 0x000fe20000300000 */
.L_x_13299:
[----:B------:R-:W-:Y:S04]  /*a620*/  BSSY B0, `(.L_x_13297) ;  /* 0x0000004000007945 */ /* 0x000fe80003800000 */
[----:B-1----:R-:W-:Y:S05]  /*a630*/  @P2 BRA `(.L_x_13300) ;  /* 0x0000000000082947 */ /* 0x002fea0003800000 */
[----:B------:R-:W1:Y:S02]  /*a640*/  SYNCS.PHASECHK.TRANS64.TRYWAIT P2, [R9+URZ+0x16830], R0 ;  /* 0x01683000090075a7 */ /* 0x000e64000804017f */
[----:B-1----:R-:W-:Y:S05]  /*a650*/  @!P2 BRA `(.L_x_13301) ;  /* 0x000000b4007ca947 */ /* 0x002fea0003800000 */
.L_x_13300:
[----:B------:R-:W-:Y:S05]  /*a660*/  BSYNC B0 ;  /* 0x0000000000007941 */ /* 0x000fea0003800000 */
.L_x_13297:
[----:B------:R2:W-:Y:S01]  /*a670*/  STL.64 [R1+0x70], R2 ;  /* 0x0000700201007387 */ /* 0x0005e20000100a00 */
[----:B01----:R-:W0:Y:S03]  /*a680*/  S2R R0, SR_TID.X ;  /* 0x0000000000007919 */ /* 0x003e260000002100 */
[----:B--2---:R-:W2:Y:S01]  /*a690*/  LDL.64 R2, [R1+0x10] ;  /* 0x0000100001027983 */ /* 0x004ea20000100a00 */
[----:B------:R-:W-:Y:S01]  /*a6a0*/  VIADD R155, R12, 0x1 ;  /* 0x000000010c9b7836 */ /* 0x000fe20000000000 */
[----:B------:R-:W-:Y:S05]  /*a6b0*/  WARPSYNC.ALL ;  /* 0x0000000000007948 */ /* 0x000fea0003800000 */
[C---:B------:R-:W-:Y:S01]  /*a6c0*/  ISETP.NE.AND P2, PT, R155.reuse, 0x2, PT ;  /* 0x000000029b00780c */ /* 0x040fe20003f45270 */
[----:B------:R-:W-:Y:S01]  /*a6d0*/  IMAD.MOV.U32 R9, RZ, RZ, 0x40000040 ;  /* 0x40000040ff097424 */ /* 0x000fe200078e00ff */
[----:B------:R-:W-:Y:S01]  /*a6e0*/  R2UR UR8, R14 ;  /* 0x000000000e0872ca */ /* 0x000fe200000e0000 */
[----:B------:R-:W-:Y:S01]  /*a6f0*/  IMAD.MOV.U32 R27, RZ, RZ, 0x40000040 ;  /* 0x40000040ff1b7424 */ /* 0x000fe200078e00ff */
[----:B------:R-:W-:-:S02]  /*a700*/  SEL R155, R155, RZ, P2 ;  /* 0x000000ff9b9b7207 */ /* 0x000fc40001000000 */
[----:B------:R-:W-:Y:S02]  /*a710*/  R2UR UR19, R9 ;  /* 0x00000000091372ca */ /* 0x000fe400000e0000 */
[----:B------:R-:W-:Y:S01]  /*a720*/  R2UR UR9, R15 ;  /* 0x000000000f0972ca */ /* 0x000fe200000e0000 */
[----:B------:R-:W-:Y:S01]  /*a730*/  IMAD R26, R155, 0x400, R13 ;  /* 0x000004009b1a7824 */ /* 0x000fe200078e020d */
[----:B------:R-:W-:Y:S02]  /*a740*/  R2UR UR11, R27 ;  /* 0x000000001b0b72ca */ /* 0x000fe400000e0000 */
[----:B------:R-:W-:Y:S01]  /*a750*/  MOV R25, 0x40000040 ;  /* 0x4000004000197802 */ /* 0x000fe20000000f00 */
[C---:B------:R-:W-:Y:S01]  /*a760*/  VIADD R8, R26.reuse, 0x4 ;  /* 0x000000041a087836 */ /* 0x040fe20000000000 */
[C---:B------:R-:W-:Y:S01]  /*a770*/  R2UR UR10, R26.reuse ;  /* 0x000000001a0a72ca */ /* 0x040fe200000e0000 */
[C---:B------:R-:W-:Y:S01]  /*a780*/  VIADD R24, R26.reuse, 0x2 ;  /* 0x000000021a187836 */ /* 0x040fe20000000000 */
[----:B------:R-:W-:Y:S01]  /*a790*/  R2UR UR15, R25 ;  /* 0x00000000190f72ca */ /* 0x000fe200000e0000 */
[----:B------:R-:W-:Y:S01]  /*a7a0*/  VIADD R26, R26, 0x6 ;  /* 0x000000061a1a7836 */ /* 0x000fe20000000000 */
[----:B------:R-:W-:-:S02]  /*a7b0*/  R2UR UR18, R8 ;  /* 0x00000000081272ca */ /* 0x000fc400000e0000 */
[----:B------:R-:W3:Y:S01]  /*a7c0*/  LDL.64 R8, [R1+0x8] ;  /* 0x0000080001087983 */ /* 0x000ee20000100a00 */
[----:B0-----:R-:W-:Y:S02]  /*a7d0*/  SHF.R.U32.HI R0, RZ, 0x7, R0 ;  /* 0x00000007ff007819 */ /* 0x001fe40000011600 */
[----:B------:R-:W-:-:S03]  /*a7e0*/  R2UR UR14, R24 ;  /* 0x00000000180e72ca */ /* 0x000fc600000e0000 */
[----:B------:R-:W-:Y:S01]  /*a7f0*/  VIADD R0, R0, 0x8 ;  /* 0x0000000800007836 */ /* 0x000fe20000000000 */
[----:B------:R-:W-:Y:S02]  /*a800*/  R2UR UR22, R26 ;  /* 0x000000001a1672ca */ /* 0x000fe400000e0000 */
[----:B------:R-:W-:Y:S02]  /*a810*/  R2UR UR23, R27 ;  /* 0x000000001b1772ca */ /* 0x000fe400000e0000 */
[----:B------:R0:W-:Y:S06]  /*a820*/  BAR.SYNC.DEFER_BLOCKING R0, 0x100 ;  /* 0x000400000000751d */ /* 0x0001ec0000010000 */
[----:B------:R-:W-:-:S06]  /*a830*/  WARPGROUP.ARRIVE ;  /* 0x00000000000079c5 */ /* 0x000fcc0000000000 */
[----:B------:R-:W-:Y:S03]  /*a840*/  HGMMA.64x128x16.F32.BF16 R24, gdesc[UR8], RZ, !UPT, gsb0 ;  /* 0x01e00000081879f0 */ /* 0x000fe6000c0018ff */
[----:B------:R-:W-:Y:S02]  /*a850*/  WARPGROUP.DEPBAR.LE gsb0, 0x0 ;  /* 0x00008000000079c5 */ /* 0x000fe40000010000 */
[----:B------:R-:W-:Y:S01]  /*a860*/  WARPGROUP.ARRIVE ;  /* 0x00000000000079c5 */ /* 0x000fe20000000000 */
[----:B--2---:R-:W-:Y:S02]  /*a870*/  R2UR UR12, R2 ;  /* 0x00000000020c72ca */ /* 0x004fe400000e0000 */
[----:B------:R-:W-:Y:S02]  /*a880*/  R2UR UR13, R3 ;  /* 0x00000000030d72ca */ /* 0x000fe400000e0000 */
[----:B------:R0:W5:Y:S11]  /*a890*/  LDL.LU.64 R2, [R1+0x70] ;  /* 0x0000700001027983 */ /* 0x0001760000300a00 */
[----:B------:R-:W-:Y:S01]  /*a8a0*/  HGMMA.64x128x16.F32.BF16 R24, gdesc[UR12], R24, gsb0 ;  /* 0x01e000000c1879f0 */ /* 0x000fe20008001818 */
[----:B---3--:R-:W-:-:S02]  /*a8b0*/  R2UR UR16, R8 ;  /* 0x00000000081072ca */ /* 0x008fc400000e0000 */
        /* <DEDUP_REMOVED lines=13> */
.L_x_13303:
[----:B------:R-:W-:Y:S01]  /*a990*/  SHF.L.U32 R0, R5, 0x1f, RZ ;  /* 0x0000001f05007819 */ /* 0x000fe200000006ff */
[----:B------:R-:W-:-:S04]  /*a9a0*/  IMAD R4, R12, 0x8, R18 ;  /* 0x000000080c047824 */ /* 0x000fc800078e0212 */
[----:B------:R0:W1:Y:S01]  /*a9b0*/  SYNCS.PHASECHK.TRANS64.TRYWAIT P1, [R4+URZ+0x16850], R0 ;  /* 0x01685000040075a7 */ /* 0x000062000802017f */
[----:B------:R-:W-:Y:S05]  /*a9c0*/  @!P0 BRA `(.L_x_13304) ;  /* 0x0000000000048947 */ /* 0x000fea0003800000 */
[----:B------:R-:W-:Y:S01]  /*a9d0*/  BPT.TRAP 0x1 ;  /* 0x000000040000795c */ /* 0x000fe20000300000 */
.L_x_13304:
[----:B-1----:R-:W-:Y:S05]  /*a9e0*/  @P1 BRA `(.L_x_13302) ;  /* 0x0000000000081947 */ /* 0x002fea0003800000 */
[----:B------:R-:W1:Y:S02]  /*a9f0*/  SYNCS.PHASECHK.TRANS64.TRYWAIT P1, [R4+URZ+0x16850], R0 ;  /* 0x01685000040075a7 */ /* 0x000e64000802017f */
[----:B-1----:R-:W-:Y:S05]  /*aa00*/  @!P1 BRA `(.L_x_13305) ;  /* 0x000000b000a49947 */ /* 0x002fea0003800000 */
.L_x_13302:
[----:B01----:R-:W-:Y:S01]  /*aa10*/  VIADD R0, R18, 0x400 ;  /* 0x0000040012007836 */ /* 0x003fe20000000000 */
[----:B------:R-:W-:Y:S05]  /*aa20*/  WARPSYNC.ALL ;  /* 0x0000000000007948 */ /* 0x000fea0003800000 */
[----:B------:R-:W-:Y:S01]  /*aa30*/  SHF.R.U32.HI R0, RZ, 0x4, R0 ;  /* 0x00000004ff007819 */ /* 0x000fe20000011600 */
[----:B------:R-:W-:Y:S01]  /*aa40*/  IMAD.MOV.U32 R5, RZ, RZ, 0x40000040 ;  /* 0x40000040ff057424 */ /* 0x000fe200078e00ff */
[----:B------:R-:W-:Y:S01]  /*aa50*/  WARPGROUP.ARRIVE ;  /* 0x00000000000079c5 */ /* 0x000fe20000000000 */
[----:B------:R-:W-:Y:S01]  /*aa60*/  IMAD.MOV.U32 R9, RZ, RZ, 0x40000040 ;  /* 0x40000040ff097424 */ /* 0x000fe200078e00ff */
[----:B------:R-:W-:-:S02]  /*aa70*/  LOP3.LUT R0, R0, 0x3fff, RZ, 0xc0, !PT ;  /* 0x00003fff00007812 */ /* 0x000fc400078ec0ff */
[----:B------:R-:W-:Y:S01]  /*aa80*/  R2UR UR7, R5 ;  /* 0x00000000050772ca */ /* 0x000fe200000e0000 */
[----:B------:R-:W-:Y:S02]  /*aa90*/  IMAD.MOV.U32 R5, RZ, RZ, 0x40000040 ;  /* 0x40000040ff057424 */ /* 0x000fe400078e00ff */
[----:B------:R-:W-:-:S04]  /*aaa0*/  IMAD R4, R12, 0x400, R0 ;  /* 0x000004000c047824 */ /* 0x000fc800078e0200 */
[C---:B------:R-:W-:Y:S01]  /*aab0*/  VIADD R8, R4.reuse, 0x80 ;  /* 0x0000008004087836 */ /* 0x040fe20000000000 */
[----:B------:R-:W-:-:S13]  /*aac0*/  R2UR UR6, R4 ;  /* 0x00000000040672ca */ /* 0x000fda00000e0000 */
[----:B------:R-:W-:Y:S01]  /*aad0*/  HGMMA.64x64x16.F32.BF16 R88, R148, gdesc[UR4].tnspB, R88, gsb0 ;  /* 0x40e0000494587df0 */ /* 0x000fe20008001858 */
[----:B------:R-:W-:Y:S01]  /*aae0*/  R2UR UR6, R8 ;  /* 0x00000000080672ca */ /* 0x000fe200000e0000 */
[----:B------:R-:W-:Y:S01]  /*aaf0*/  VIADD R8, R4, 0x100 ;  /* 0x0000010004087836 */ /* 0x000fe20000000000 */
[----:B------:R-:W-:Y:S02]  /*ab00*/  R2UR UR7, R9 ;  /* 0x00000000090772ca */ /* 0x000fe400000e0000 */
[----:B------:R-:W-:Y:S01]  /*ab10*/  MOV R9, 0x40000040 ;  /* 0x4000004000097802 */ /* 0x000fe20000000f00 */
[----:B------:R-:W-:Y:S02]  /*ab20*/  WARPGROUP.DEPBAR.LE gsb0, 0x0 ;  /* 0x00008000000079c5 */ /* 0x000fe40000010000 */
[----:B------:R-:W-:-:S06]  /*ab30*/  WARPGROUP.ARRIVE ;  /* 0x00000000000079c5 */ /* 0x000fcc0000000000 */
[----:B------:R-:W0:Y:S02]  /*ab40*/  S2R R151, SR_TID.X ;  /* 0x0000000000977919 */ /* 0x000e240000002100 */
[----:B------:R-:W-:Y:S01]  /*ab50*/  HGMMA.64x64x16.F32.BF16 R88, R120, gdesc[UR4].tnspB, R88, gsb0 ;  /* 0x40e0000478587df0 */ /* 0x000fe20008001858 */
[----:B------:R-:W-:Y:S01]  /*ab60*/  R2UR UR6, R8 ;  /* 0x00000000080672ca */ /* 0x000fe200000e0000 */
[----:B------:R-:W-:Y:S01]  /*ab70*/  VIADD R8, R4, 0x180 ;  /* 0x0000018004087836 */ /* 0x000fe20000000000 */
[----:B------:R-:W-:Y:S01]  /*ab80*/  R2UR UR7, R9 ;  /* 0x00000000090772ca */ /* 0x000fe200000e0000 */
[----:B------:R-:W-:Y:S01]  /*ab90*/  IMAD.MOV.U32 R9, RZ, RZ, 0x40000040 ;  /* 0x40000040ff097424 */ /* 0x000fe200078e00ff */
[----:B0-----:R-:W-:Y:S02]  /*aba0*/  SHF.R.U32.HI R0, RZ, 0x7, R151 ;  /* 0x00000007ff007819 */ /* 0x001fe40000011697 */
[----:B------:R-:W-:-:S03]  /*abb0*/  ISETP.GE.U32.AND P1, PT, R151, 0x180, PT ;  /* 0x000001809700780c */ /* 0x000fc60003f26070 */
[----:B------:R-:W-:-:S05]  /*abc0*/  VIADD R0, R0, 0x9 ;  /* 0x0000000900007836 */ /* 0x000fca0000000000 */
[----:B------:R-:W-:Y:S01]  /*abd0*/  SEL R0, R0, 0x9, !P1 ;  /* 0x0000000900007807 */ /* 0x000fe20004800000 */
[----:B------:R-:W-:Y:S02]  /*abe0*/  WARPGROUP.DEPBAR.LE gsb0, 0x0 ;  /* 0x00008000000079c5 */ /* 0x000fe40000010000 */
[----:B------:R-:W-:-:S06]  /*abf0*/  WARPGROUP.ARRIVE ;  /* 0x00000000000079c5 */ /* 0x000fcc0000000000 */
[----:B------:R-:W-:Y:S01]  /*ac00*/  HGMMA.64x64x16.F32.BF16 R88, R124, gdesc[UR4].tnspB, R88, gsb0 ;  /* 0x40e000047c587df0 */ /* 0x000fe20008001858 */
[----:B------:R-:W-:Y:S01]  /*ac10*/  R2UR UR6, R8 ;  /* 0x00000000080672ca */ /* 0x000fe200000e0000 */
[----:B------:R-:W-:Y:S01]  /*ac20*/  VIADD R8, R4, 0x200 ;  /* 0x0000020004087836 */ /* 0x000fe20000000000 */
[----:B------:R-:W-:Y:S01]  /*ac30*/  R2UR UR7, R9 ;  /* 0x00000000090772ca */ /* 0x000fe200000e0000 */
[----:B------:R-:W-:Y:S01]  /*ac40*/  IMAD.MOV.U32 R9, RZ, RZ, 0x40000040 ;  /* 0x40000040ff097424 */ /* 0x000fe200078e00ff */
[----:B------:R-:W-:Y:S02]  /*ac50*/  WARPGROUP.DEPBAR.LE gsb0, 0x0 ;  /* 0x00008000000079c5 */ /* 0x000fe40000010000 */
[----:B------:R-:W-:-:S09]  /*ac60*/  WARPGROUP.ARRIVE ;  /* 0x00000000000079c5 */ /* 0x000fd20000000000 */
        /* <DEDUP_REMOVED lines=9> */
[C---:B------:R-:W-:Y:S01]  /*ad00*/  VIADD R8, R4.reuse, 0x300 ;  /* 0x0000030004087836 */ /* 0x040fe20000000000 */
[----:B------:R-:W-:Y:S01]  /*ad10*/  R2UR UR7, R9 ;  /* 0x00000000090772ca */ /* 0x000fe200000e0000 */
[----:B------:R-:W-:Y:S01]  /*ad20*/  IMAD.MOV.U32 R9, RZ, RZ, 0x40000040 ;  /* 0x40000040ff097424 */ /* 0x000fe200078e00ff */
[----:B------:R-:W-:Y:S01]  /*ad30*/  IADD3 R4, R4, 0x380, RZ ;  /* 0x0000038004047810 */ /* 0x000fe20007ffe0ff */
[----:B------:R-:W-:Y:S02]  /*ad40*/  WARPGROUP.DEPBAR.LE gsb0, 0x0 ;  /* 0x00008000000079c5 */ /* 0x000fe40000010000 */
[----:B------:R-:W-:-:S08]  /*ad50*/  WARPGROUP.ARRIVE ;  /* 0x00000000000079c5 */ /* 0x000fd00000000000 */
[----:B------:R-:W-:Y:S01]  /*ad60*/  HGMMA.64x64x16.F32.BF16 R88, R136, gdesc[UR4].tnspB, R88, gsb0 ;  /* 0x40e0000488587df0 */ /* 0x000fe20008001858 */
[----:B------:R-:W-:Y:S02]  /*ad70*/  R2UR UR6, R8 ;  /* 0x00000000080672ca */ /* 0x000fe400000e0000 */
[----:B------:R-:W-:Y:S01]  /*ad80*/  R2UR UR7, R9 ;  /* 0x00000000090772ca */ /* 0x000fe200000e0000 */
[----:B------:R-:W-:Y:S02]  /*ad90*/  WARPGROUP.DEPBAR.LE gsb0, 0x0 ;  /* 0x00008000000079c5 */ /* 0x000fe40000010000 */
[----:B------:R-:W-:-:S10]  /*ada0*/  WARPGROUP.ARRIVE ;  /* 0x00000000000079c5 */ /* 0x000fd40000000000 */
[----:B------:R-:W-:Y:S01]  /*adb0*/  HGMMA.64x64x16.F32.BF16 R88, R140, gdesc[UR4].tnspB, R88, gsb0 ;  /* 0x40e000048c587df0 */ /* 0x000fe20008001858 */
[----:B------:R-:W-:Y:S02]  /*adc0*/  R2UR UR6, R4 ;  /* 0x00000000040672ca */ /* 0x000fe400000e0000 */
[----:B------:R-:W-:Y:S01]  /*add0*/  R2UR UR7, R5 ;  /* 0x00000000050772ca */ /* 0x000fe200000e0000 */
[----:B------:R-:W-:Y:S02]  /*ade0*/  WARPGROUP.DEPBAR.LE gsb0, 0x0 ;  /* 0x00008000000079c5 */ /* 0x000fe40000010000 */
[----:B------:R-:W-:-:S10]  /*adf0*/  WARPGROUP.ARRIVE ;  /* 0x00000000000079c5 */ /* 0x000fd40000000000 */
[----:B------:R-:W-:Y:S03]  /*ae00*/  HGMMA.64x64x16.F32.BF16 R88, R144, gdesc[UR4].tnspB, R88, gsb0 ;  /* 0x40e0000490587df0 */ /* 0x000fe60008001858 */
[----:B------:R-:W-:Y:S02]  /*ae10*/  WARPGROUP.DEPBAR.LE gsb0, 0x0 ;  /* 0x00008000000079c5 */ /* 0x000fe40000010000 */
[----:B------:R0:W-:Y:S06]  /*ae20*/  BAR.ARV R0, 0x100 ;  /* 0x000400000000751d */ /* 0x0001ec0000002000 */
[----:B------:R-:W-:Y:S05]  /*ae30*/  @!P0 BRA `(.L_x_13306) ;  /* 0x0000000000048947 */ /* 0x000fea0003800000 */
[----:B------:R-:W-:Y:S01]  /*ae40*/  BPT.TRAP 0x1 ;  /* 0x000000040000795c */ /* 0x000fe20000300000 */
.L_x_13306:
[----:B0-----:R-:W-:Y:S01]  /*ae50*/  IMAD R0, R155, 0x8, R18 ;  /* 0x000000089b007824 */ /* 0x001fe200078e0212 */
[----:B------:R-:W-:Y:S01]  /*ae60*/  FMNMX.FTZ R4, R26, R10, !PT ;  /* 0x0000000a1a047209 */ /* 0x000fe20007810000 */
[----:B------:R-:W-:Y:S01]  /*ae70*/  IMAD.U32 R5, RZ, RZ, UR38 ;  /* 0x00000026ff057e24 */ /* 0x000fe2000f8e00ff */
[----:B------:R-:W-:Y:S01]  /*ae80*/  UMOV UR4, UR5 ;  /* 0x0000000500047c82 */ /* 0x000fe20008000000 */
        /* <DEDUP_REMOVED lines=47> */
[----:B------:R-:W-:Y:S01]  /*b180*/  FMUL.FTZ R9, R0, UR4 ;  /* 0x0000000400097c20 */ /* 0x000fe20008410000 */
[----:B------:R-:W-:-:S03]  /*b190*/  FMNMX.FTZ R5, R43, R4, !PT ;  /* 0x000000042b057209 */ /* 0x000fc60007810000 */
        /* <DEDUP_REMOVED lines=50> */
[----:B------:R-:W-:-:S03]  /*b4c0*/  FFMA.FTZ R9, R85, UR4, -R9 ;  /* 0x0000000455097c23 */ /* 0x000fc60008010809 */
        /* <DEDUP_REMOVED lines=25> */
[----:B------:R-:W-:-:S04]  /*b660*/  FADD.FTZ R5, -R0, R11 ;  /* 0x0000000b00057221 */ /* 0x000fc80000010100 */
        /* <DEDUP_REMOVED lines=28> */
[----:B0----5:R-:W-:Y:S01]  /*b830*/  FFMA.FTZ R3, R5, R3, R24 ;  /* 0x0000000305037223 */ /* 0x021fe20000010018 */
[--C-:B------:R-:W-:Y:S01]  /*b840*/  FFMA.FTZ R66, R66, UR4, -R10.reuse ;  /* 0x0000000442427c23 */ /* 0x100fe2000801080a */
[--C-:B------:R-:W-:Y:S01]  /*b850*/  FFMA.FTZ R67, R67, UR4, -R10.reuse ;  /* 0x0000000443437c23 */ /* 0x100fe2000801080a */
[--C-:B------:R-:W-:Y:S01]  /*b860*/  FFMA.FTZ R70, R70, UR4, -R10.reuse ;  /* 0x0000000446467c23 */ /* 0x100fe2000801080a */
[----:B------:R-:W-:Y:S01]  /*b870*/  FADD.FTZ R3, R25, R3 ;  /* 0x0000000319037221 */ /* 0x000fe20000010000 */
        /* <DEDUP_REMOVED lines=11> */
[----:B-1----:R-:W-:Y:S01]  /*b930*/  FFMA.FTZ R6, R8, R6, R26 ;  /* 0x0000000608067223 */ /* 0x002fe2000001001a */
[----:B------:R-:W-:Y:S01]  /*b940*/  FADD.FTZ R3, R32, R3 ;  /* 0x0000000320037221 */ /* 0x000fe20000010000 */
[--C-:B------:R-:W-:Y:S01]  /*b950*/  FFMA.FTZ R86, R86, UR4, -R10.reuse ;  /* 0x0000000456567c23 */ /* 0x100fe2000801080a */
[----:B------:R-:W-:-:S02]  /*b960*/  FFMA.FTZ R147, R87, UR4, -R10 ;  /* 0x0000000457937c23 */ /* 0x000fc4000801080a */
        /* <DEDUP_REMOVED lines=102> */
.L_x_13307:
[----:B------:R-:W-:Y:S01]  /*bfd0*/  IMAD R10, R12, 0x8, R18 ;  /* 0x000000080c0a7824 */ /* 0x000fe200078e0212 */
[----:B------:R-:W-:Y:S01]  /*bfe0*/  ISETP.GT.AND P1, PT, R7, RZ, PT ;  /* 0x000000ff0700720c */ /* 0x000fe20003f24270 */
[----:B------:R-:W-:Y:S02]  /*bff0*/  IMAD.U32 R11, RZ, RZ, UR38 ;  /* 0x00000026ff0b7e24 */ /* 0x000fe4000f8e00ff */
[-C--:B------:R-:W-:Y:S01]  /*c000*/  FMUL.FTZ R88, R88, R5.reuse ;  /* 0x0000000558587220 */ /* 0x080fe20000410000 */
        /* <DEDUP_REMOVED lines=51> */
[----:B0-----:R-:W-:Y:S01]  /*c340*/  IMAD.MOV.U32 R10, RZ, RZ, R4 ;  /* 0x000000ffff0a7224 */ /* 0x001fe200078e0004 */
[----:B------:R-:W-:Y:S01]  /*c350*/  F2FP.BF16.F32.PACK_AB R133, R59, R58 ;  /* 0x0000003a3b85723e */ /* 0x000fe200000010ff */
[----:B------:R-:W-:Y:S01]  /*c360*/  IMAD.MOV.U32 R11, RZ, RZ, R0 ;  /* 0x000000ffff0b7224 */ /* 0x000fe200078e0000 */
        /* <DEDUP_REMOVED lines=16> */
[----:B------:R-:W-:Y:S01]  /*c470*/  IADD3 R7, R7, -0x1, RZ ;  /* 0xffffffff07077810 */ /* 0x000fe20007ffe0ff */
[----:B------:R-:W-:Y:S06]  /*c480*/  @P1 BRA `(.L_x_13308) ;  /* 0xffffffe000201947 */ /* 0x000fec000383ffff */
.L_x_13296:
[----:B------:R-:W-:Y:S05]  /*c490*/  WARPSYNC.ALL ;  /* 0x0000000000007948 */ /* 0x000fea0003800000 */
[----:B------:R-:W-:Y:S06]  /*c4a0*/  BAR.ARV 0x8, 0x200 ;  /* 0x0208000000007b1d */ /* 0x000fec0000002000 */
[----:B------:R-:W-:Y:S05]  /*c4b0*/  @!P0 BRA `(.L_x_13309) ;  /* 0x0000000000048947 */ /* 0x000fea0003800000 */
[----:B------:R-:W-:Y:S01]  /*c4c0*/  BPT.TRAP 0x1 ;  /* 0x000000040000795c */ /* 0x000fe20000300000 */
.L_x_13309:
[----:B------:R-:W-:Y:S01]  /*c4d0*/  IMAD R12, R155, 0x8, R18 ;  /* 0x000000089b0c7824 */ /* 0x000fe200078e0212 */
[----:B------:R-:W-:-:S04]  /*c4e0*/  SHF.L.U32 R5, R157, 0x1f, RZ ;  /* 0x0000001f9d057819 */ /* 0x000fc800000006ff */
[----:B------:R0:W1:Y:S01]  /*c4f0*/  SYNCS.PHASECHK.TRANS64.TRYWAIT P1, [R12+URZ+0x16850], R5 ;  /* 0x016850050c0075a7 */ /* 0x000062000802017f */
[----:B------:R-:W-:Y:S05]  /*c500*/  @!P0 BRA `(.L_x_13310) ;  /* 0x0000000000048947 */ /* 0x000fea0003800000 */
[----:B------:R-:W-:Y:S01]  /*c510*/  BPT.TRAP 0x1 ;  /* 0x000000040000795c */ /* 0x000fe20000300000 */
.L_x_13310:
[----:B------:R-:W-:-:S05]  /*c520*/  VIADD R18, R18, 0x400 ;  /* 0x0000040012127836 */ /* 0x000fca0000000000 */
[----:B------:R-:W-:-:S04]  /*c530*/  SHF.R.U32.HI R18, RZ, 0x4, R18 ;  /* 0x00000004ff127819 */ /* 0x000fc80000011612 */
[----:B------:R-:W-:Y:S01]  /*c540*/  LOP3.LUT R18, R18, 0x3fff, RZ, 0xc0, !PT ;  /* 0x00003fff12127812 */ /* 0x000fe200078ec0ff */
[----:B-1----:R-:W-:Y:S06]  /*c550*/  @P1 BRA `(.L_x_13311) ;  /* 0x0000000000081947 */ /* 0x002fec0003800000 */
[----:B------:R-:W1:Y:S02]  /*c560*/  SYNCS.PHASECHK.TRANS64.TRYWAIT P1, [R12+URZ+0x16850], R5 ;  /* 0x016850050c0075a7 */ /* 0x000e64000802017f */
[----:B-1----:R-:W-:Y:S05]  /*c570*/  @!P1 BRA `(.L_x_13312) ;  /* 0x0000009400dc9947 */ /* 0x002fea0003800000 */
.L_x_13311:
[----:B------:R-:W-:Y:S01]  /*c580*/  IMAD R8, R155, 0x400, R18 ;  /* 0x000004009b087824 */ /* 0x000fe200078e0212 */
[----:B------:R-:W-:Y:S05]  /*c590*/  WARPSYNC.ALL ;  /* 0x0000000000007948 */ /* 0x000fea0003800000 */
[----:B------:R-:W-:Y:S01]  /*c5a0*/  IMAD.MOV.U32 R9, RZ, RZ, 0x40000040 ;  /* 0x40000040ff097424 */ /* 0x000fe200078e00ff */
[C---:B------:R-:W-:Y:S01]  /*c5b0*/  R2UR UR6, R8.reuse ;  /* 0x00000000080672ca */ /* 0x040fe200000e0000 */
[----:B------:R-:W-:Y:S01]  /*c5c0*/  WARPGROUP.ARRIVE ;  /* 0x00000000000079c5 */ /* 0x000fe20000000000 */
[----:B------:R-:W-:Y:S01]  /*c5d0*/  IMAD.MOV.U32 R11, RZ, RZ, 0x40000040 ;  /* 0x40000040ff0b7424 */ /* 0x000fe200078e00ff */
[----:B------:R-:W-:Y:S01]  /*c5e0*/  IADD3 R10, R8, 0x80, RZ ;  /* 0x00000080080a7810 */ /* 0x000fe20007ffe0ff */
[----:B01----:R-:W0:Y:S01]  /*c5f0*/  SHFL.BFLY PT, R5, R6, 0x2, 0x1f ;  /* 0x0c401f0006057f89 */ /* 0x003e2200000e0000 */
[----:B------:R-:W-:Y:S01]  /*c600*/  R2UR UR7, R9 ;  /* 0x00000000090772ca */ /* 0x000fe200000e0000 */
[----:B------:R-:W-:Y:S01]  /*c610*/  IMAD.MOV.U32 R9, RZ, RZ, 0x40000040 ;  /* 0x40000040ff097424 */ /* 0x000fe200078e00ff */
[----:B------:R-:W-:Y:S01]  /*c620*/  MOV R28, 0xff800000 ;  /* 0xff800000001c7802 */ /* 0x000fe20000000f00 */
[----:B------:R-:W-:-:S10]  /*c630*/  IMAD.MOV.U32 R26, RZ, RZ, RZ ;  /* 0x000000ffff1a7224 */ /* 0x000fd400078e00ff */
[----:B------:R-:W-:Y:S01]  /*c640*/  HGMMA.64x64x16.F32.BF16 R88, R148, gdesc[UR4].tnspB, R88, gsb0 ;  /* 0x40e0000494587df0 */ /* 0x000fe20008001858 */
[----:B------:R-:W-:Y:S01]  /*c650*/  R2UR UR6, R10 ;  /* 0x000000000a0672ca */ /* 0x000fe200000e0000 */
[----:B------:R-:W-:Y:S01]  /*c660*/  VIADD R10, R8, 0x100 ;  /* 0x00000100080a7836 */ /* 0x000fe20000000000 */
[----:B------:R-:W-:Y:S01]  /*c670*/  R2UR UR7, R11 ;  /* 0x000000000b0772ca */ /* 0x000fe200000e0000 */
[----:B------:R-:W-:Y:S02]  /*c680*/  IMAD.MOV.U32 R11, RZ, RZ, 0x40000040 ;  /* 0x40000040ff0b7424 */ /* 0x000fe400078e00ff */
[----:B0-----:R-:W-:Y:S01]  /*c690*/  FADD.FTZ R7, R5, R6 ;  /* 0x0000000605077221 */ /* 0x001fe20000010000 */
[----:B------:R-:W-:Y:S02]  /*c6a0*/  WARPGROUP.DEPBAR.LE gsb0, 0x0 ;  /* 0x00008000000079c5 */ /* 0x000fe40000010000 */
[----:B------:R-:W-:-:S07]  /*c6b0*/  WARPGROUP.ARRIVE ;  /* 0x00000000000079c5 */ /* 0x000fce0000000000 */
        /* <DEDUP_REMOVED lines=17> */
[----:B------:R-:W-:Y:S02]  /*c7d0*/  R2UR UR7, R11 ;  /* 0x000000000b0772ca */ /* 0x000fe400000e0000 */
[----:B------:R-:W-:Y:S01]  /*c7e0*/  MOV R11, 0x40000040 ;  /* 0x40000040000b7802 */ /* 0x000fe20000000f00 */
[----:B------:R-:W-:Y:S02]  /*c7f0*/  WARPGROUP.DEPBAR.LE gsb0, 0x0 ;  /* 0x00008000000079c5 */ /* 0x000fe40000010000 */
[----:B------:R-:W-:-:S08]  /*c800*/  WARPGROUP.ARRIVE ;  /* 0x00000000000079c5 */ /* 0x000fd00000000000 */
[----:B------:R-:W-:Y:S01]  /*c810*/  HGMMA.64x64x16.F32.BF16 R88, R132, gdesc[UR4].tnspB, R88, gsb0 ;  /* 0x40e0000484587df0 */ /* 0x000fe20008001858 */
[----:B------:R-:W-:Y:S01]  /*c820*/  R2UR UR6, R10 ;  /* 0x000000000a0672ca */ /* 0x000fe200000e0000 */
[C---:B------:R-:W-:Y:S01]  /*c830*/  VIADD R10, R8.reuse, 0x300 ;  /* 0x00000300080a7836 */ /* 0x040fe20000000000 */
[----:B------:R-:W-:Y:S01]  /*c840*/  R2UR UR7, R11 ;  /* 0x000000000b0772ca */ /* 0x000fe200000e0000 */
[----:B------:R-:W-:Y:S02]  /*c850*/  IMAD.MOV.U32 R11, RZ, RZ, 0x40000040 ;  /* 0x40000040ff0b7424 */ /* 0x000fe400078e00ff */
[----:B------:R-:W-:Y:S01]  /*c860*/  VIADD R8, R8, 0x380 ;  /* 0x0000038008087836 */ /* 0x000fe20000000000 */
[----:B------:R-:W-:Y:S02]  /*c870*/  WARPGROUP.DEPBAR.LE gsb0, 0x0 ;  /* 0x00008000000079c5 */ /* 0x000fe40000010000 */
[----:B------:R-:W-:-:S07]  /*c880*/  WARPGROUP.ARRIVE ;  /* 0x00000000000079c5 */ /* 0x000fce0000000000 */
[----:B------:R-:W-:Y:S01]  /*c890*/  HGMMA.64x64x16.F32.BF16 R88, R136, gdesc[UR4].tnspB, R88, gsb0 ;  /* 0x40e0000488587df0 */ /* 0x000fe20008001858 */
[----:B------:R-:W-:Y:S02]  /*c8a0*/  R2UR UR6, R10 ;  /* 0x000000000a0672ca */ /* 0x000fe400000e0000 */
[----:B------:R-:W-:Y:S01]  /*c8b0*/  R2UR UR7, R11 ;  /* 0x000000000b0772ca */ /* 0x000fe200000e0000 */
[----:B------:R-:W0:Y:S02]  /*c8c0*/  SHFL.BFLY PT, R10, R3, 0x2, 0x1f ;  /* 0x0c401f00030a7f89 */ /* 0x000e2400000e0000 */
[----:B0-----:R-:W-:Y:S01]  /*c8d0*/  FADD.FTZ R10, R10, R3 ;  /* 0x000000030a0a7221 */ /* 0x001fe20000010000 */
[----:B------:R-:W-:-:S04]  /*c8e0*/  IMAD.MOV.U32 R3, RZ, RZ, -0x800000 ;  /* 0xff800000ff037424 */ /* 0x000fc800078e00ff */
[----:B------:R-:W0:Y:S02]  /*c8f0*/  SHFL.BFLY PT, R5, R10, 0x1, 0x1f ;  /* 0x0c201f000a057f89 */ /* 0x000e2400000e0000 */
[----:B0-----:R-:W-:Y:S01]  /*c900*/  FADD.FTZ R11, R10, R5 ;  /* 0x000000050a0b7221 */ /* 0x001fe20000010000 */
[----:B------:R-:W-:Y:S02]  /*c910*/  IMAD.U32 R5, RZ, RZ, UR4 ;  /* 0x00000004ff057e24 */ /* 0x000fe4000f8e00ff */
[----:B------:R-:W-:Y:S02]  /*c920*/  IMAD.U32 R10, RZ, RZ, UR4 ;  /* 0x00000004ff0a7e24 */ /* 0x000fe4000f8e00ff */
[----:B------:R-:W-:-:S13]  /*c930*/  FSETP.NE.FTZ.AND P1, PT, R11, RZ, PT ;  /* 0x000000ff0b00720b */ /* 0x000fda0003f35000 */
[----:B------:R-:W0:Y:S01]  /*c940*/  @P1 MUFU.LG2 R6, R11 ;  /* 0x0000000b00061308 */ /* 0x000e220000000c00 */
[----:B------:R-:W-:Y:S01]  /*c950*/  @P1 FMUL.FTZ R5, R5, 0.69314718246459960938 ;  /* 0x3f31721805051820 */ /* 0x000fe20000410000 */
[----:B------:R-:W-:Y:S02]  /*c960*/  WARPGROUP.DEPBAR.LE gsb0, 0x0 ;  /* 0x00008000000079c5 */ /* 0x000fe40000010000 */
[----:B------:R-:W-:-:S04]  /*c970*/  WARPGROUP.ARRIVE ;  /* 0x00000000000079c5 */ /* 0x000fc80000000000 */
[----:B------:R-:W-:Y:S02]  /*c980*/  @P1 MUFU.RCP R26, R11 ;  /* 0x0000000b001a1308 */ /* 0x000fe40000001000 */
[----:B------:R-:W-:Y:S01]  /*c990*/  HGMMA.64x64x16.F32.BF16 R88, R140, gdesc[UR4].tnspB, R88, gsb0 ;  /* 0x40e000048c587df0 */ /* 0x000fe20008001858 */
[----:B------:R-:W-:Y:S02]  /*c9a0*/  R2UR UR6, R8 ;  /* 0x00000000080672ca */ /* 0x000fe400000e0000 */
[----:B------:R-:W-:Y:S01]  /*c9b0*/  R2UR UR7, R9 ;  /* 0x00000000090772ca */ /* 0x000fe200000e0000 */
[----:B------:R-:W1:Y:S01]  /*c9c0*/  SHFL.BFLY PT, R8, R7, 0x1, 0x1f ;  /* 0x0c201f0007087f89 */ /* 0x000e6200000e0000 */
[----:B0-----:R-:W-:-:S04]  /*c9d0*/  @P1 FMUL.FTZ R6, R6, 0.69314718246459960938 ;  /* 0x3f31721806061820 */ /* 0x001fc80000410000 */
[----:B------:R-:W-:Y:S01]  /*c9e0*/  @P1 FFMA.FTZ R28, R5, R0, R6 ;  /* 0x00000000051c1223 */ /* 0x000fe20000010006 */
[----:B-1----:R-:W-:Y:S01]  /*c9f0*/  FADD.FTZ R13, R7, R8 ;  /* 0x00000008070d7221 */ /* 0x002fe20000010000 */
[----:B------:R-:W-:-:S04]  /*ca00*/  IMAD.MOV.U32 R8, RZ, RZ, RZ ;  /* 0x000000ffff087224 */ /* 0x000fc800078e00ff */
[----:B------:R-:W-:-:S13]  /*ca10*/  FSETP.NE.FTZ.AND P2, PT, R13, RZ, PT ;  /* 0x000000ff0d00720b */ /* 0x000fda0003f55000 */
[----:B------:R-:W0:Y:S01]  /*ca20*/  @P2 MUFU.LG2 R9, R13 ;  /* 0x0000000d00092308 */ /* 0x000e220000000c00 */
[----:B------:R-:W-:-:S07]  /*ca30*/  @P2 FMUL.FTZ R10, R10, 0.69314718246459960938 ;  /* 0x3f3172180a0a2820 */ /* 0x000fce0000410000 */
[----:B------:R1:W2:Y:S01]  /*ca40*/  @P2 MUFU.RCP R8, R13 ;  /* 0x0000000d00082308 */ /* 0x0002a20000001000 */
[----:B0-----:R-:W-:-:S04]  /*ca50*/  @P2 FMUL.FTZ R9, R9, 0.69314718246459960938 ;  /* 0x3f31721809092820 */ /* 0x001fc80000410000 */
[----:B------:R-:W-:Y:S01]  /*ca60*/  @P2 FFMA.FTZ R3, R10, R4, R9 ;  /* 0x000000040a032223 */ /* 0x000fe20000010009 */
[----:B------:R-:W-:Y:S02]  /*ca70*/  WARPGROUP.DEPBAR.LE gsb0, 0x0 ;  /* 0x00008000000079c5 */ /* 0x000fe40000010000 */
[----:B------:R-:W-:-:S06]  /*ca80*/  WARPGROUP.ARRIVE ;  /* 0x00000000000079c5 */ /* 0x000fcc0000000000 */
[----:B------:R-:W-:Y:S03]  /*ca90*/  HGMMA.64x64x16.F32.BF16 R88, R144, gdesc[UR4].tnspB, R88, gsb0 ;  /* 0x40e0000490587df0 */ /* 0x000fe60008001858 */
[----:B------:R-:W-:Y:S02]  /*caa0*/  WARPGROUP.DEPBAR.LE gsb0, 0x0 ;  /* 0x00008000000079c5 */ /* 0x000fe40000010000 */
[----:B-12---:R-:W-:Y:S05]  /*cab0*/  @!P0 BRA `(.L_x_13313) ;  /* 0x0000000000048947 */ /* 0x006fea0003800000 */
[----:B------:R-:W-:Y:S01]  /*cac0*/  BPT.TRAP 0x1 ;  /* 0x000000040000795c */ /* 0x000fe20000300000 */
.L_x_13313:
[----:B------:R-:W-:Y:S02]  /*cad0*/  VIADD R155, R155, 0x1 ;  /* 0x000000019b9b7836 */ /* 0x000fe40000000000 */
[-C--:B------:R-:W-:Y:S01]  /*cae0*/  FMUL.FTZ R55, R88, R26.reuse ;  /* 0x0000001a58377220 */ /* 0x080fe20000410000 */
[----:B------:R-:W-:Y:S02]  /*caf0*/  VIADD R0, R12, 0x16860 ;  /* 0x000168600c007836 */ /* 0x000fe40000000000 */
[-C--:B------:R-:W-:Y:S01]  /*cb00*/  FMUL.FTZ R12, R89, R26.reuse ;  /* 0x0000001a590c7220 */ /* 0x080fe20000410000 */
[----:B------:R-:W-:Y:S01]  /*cb10*/  IMAD.U32 R5, RZ, RZ, UR38 ;  /* 0x00000026ff057e24 */ /* 0x000fe2000f8e00ff */
[----:B------:R-:W-:Y:S01]  /*cb20*/  ISETP.NE.AND P0, PT, R155, 0x2, PT ;  /* 0x000000029b00780c */ /* 0x000fe20003f05270 */
[-C--:B------:R-:W-:Y:S01]  /*cb30*/  FMUL.FTZ R53, R92, R26.reuse ;  /* 0x0000001a5c357220 */ /* 0x080fe20000410000 */
[-C--:B------:R-:W-:Y:S01]  /*cb40*/  FMUL.FTZ R14, R93, R26.reuse ;  /* 0x0000001a5d0e7220 */ /* 0x080fe20000410000 */
[-C--:B------:R-:W-:Y:S01]  /*cb50*/  FMUL.FTZ R52, R96, R26.reuse ;  /* 0x0000001a60347220 */ /* 0x080fe20000410000 */
[----:B------:R-:W-:Y:S01]  /*cb60*/  PRMT R0, R5, 0x654, R0 ;  /* 0x0000065405007816 */ /* 0x000fe20000000000 */
        /* <DEDUP_REMOVED lines=11> */
[----:B------:R0:W-:Y:S01]  /*cc20*/  SYNCS.ARRIVE.TRANS64.RED.A1T0 RZ, [R0+URZ], RZ ;  /* 0x000000ff00ff79a7 */ /* 0x0001e2000810043f */
        /* <DEDUP_REMOVED lines=16> */
[-C--:B0-----:R-:W-:Y:S01]  /*cd30*/  FMUL.FTZ R0, R118, R8.reuse ;  /* 0x0000000876007220 */ /* 0x081fe20000410000 */
[----:B------:R-:W-:Y:S01]  /*cd40*/  FMUL.FTZ R119, R119, R8 ;  /* 0x0000000877777220 */ /* 0x000fe20000410000 */
[----:B------:R-:W-:Y:S01]  /*cd50*/  LOP3.LUT R157, R157, R4, RZ, 0x3c, !PT ;  /* 0x000000049d9d7212 */ /* 0x000fe200078e3cff */
[----:B------:R-:W-:Y:S01]  /*cd60*/  UIADD3 UR37, UR37, 0x1, URZ ;  /* 0x0000000125257890 */ /* 0x000fe2000fffe03f */
[----:B------:R-:W-:-:S11]  /*cd70*/  SEL R155, R155, RZ, P0 ;  /* 0x000000ff9b9b7207 */ /* 0x000fd60000000000 */
.L_x_13259:
        /* <DEDUP_REMOVED lines=19> */
[----:B------:R-:W-:-:S02]  /*ceb0*/  F2FP.BF16.F32.PACK_AB R14, R14, R53 ;  /* 0x000000350e0e723e */ /* 0x000fc400000010ff */
[----:B------:R-:W-:Y:S01]  /*cec0*/  F2FP.BF16.F32.PACK_AB R15, R15, R54 ;  /* 0x000000360f0f723e */ /* 0x000fe200000010ff */
[----:B------:R-:W4:Y:S01]  /*ced0*/  LDL R58, [R1+0x3c] ;  /* 0x00003c00013a7983 */ /* 0x000f220000100800 */
[----:B------:R-:W-:Y:S02]  /*cee0*/  MOV R20, R18 ;  /* 0x0000001200147202 */ /* 0x000fe40000000f00 */
[----:B0-----:R-:W-:Y:S01]  /*cef0*/  MOV R21, R5 ;  /* 0x0000000500157202 */ /* 0x001fe20000000f00 */
[----:B------:R-:W-:Y:S02]  /*cf00*/  BAR.SYNC.DEFER_BLOCKING 0x1, 0x180 ;  /* 0x0046000000007b1d */ /* 0x000fe40000010000 */
[----:B--2---:R-:W-:-:S03]  /*cf10*/  IMAD.WIDE R10, R4, 0x2, R20 ;  /* 0x00000002040a7825 */ /* 0x004fc600078e0214 */
[C---:B------:R-:W-:Y:S02]  /*cf20*/  IADD3 R25, P2, R10.reuse, 0x20, RZ ;  /* 0x000000200a197810 */ /* 0x040fe40007f5e0ff */
[C---:B------:R-:W-:Y:S02]  /*cf30*/  LOP3.LUT R9, R10.reuse, 0x380, RZ, 0xc0, !PT ;  /* 0x000003800a097812 */ /* 0x040fe400078ec0ff */
[C---:B------:R-:W-:Y:S02]  /*cf40*/  IADD3 R59, P0, R10.reuse, 0x60, RZ ;  /* 0x000000600a3b7810 */ /* 0x040fe40007f1e0ff */
[----:B------:R-:W-:Y:S02]  /*cf50*/  IADD3 R57, P1, R10, 0x40, RZ ;  /* 0x000000400a397810 */ /* 0x000fe40007f3e0ff */
[----:B------:R-:W-:Y:S02]  /*cf60*/  LOP3.LUT R4, R25, 0x380, RZ, 0xc0, !PT ;  /* 0x0000038019047812 */ /* 0x000fe400078ec0ff */
[----:B------:R-:W-:-:S02]  /*cf70*/  SHF.R.U64 R9, R9, 0x3, RZ ;  /* 0x0000000309097819 */ /* 0x000fc400000012ff */
[----:B------:R-:W-:Y:S02]  /*cf80*/  LOP3.LUT R6, R57, 0x380, RZ, 0xc0, !PT ;  /* 0x0000038039067812 */ /* 0x000fe400078ec0ff */
[----:B-----5:R-:W-:Y:S02]  /*cf90*/  LOP3.LUT R24, R59, 0x380, RZ, 0xc0, !PT ;  /* 0x000003803b187812 */ /* 0x020fe400078ec0ff */
[----:B------:R-:W-:Y:S02]  /*cfa0*/  SHF.R.U64 R4, R4, 0x3, RZ ;  /* 0x0000000304047819 */ /* 0x000fe400000012ff */
[----:B------:R-:W-:Y:S02]  /*cfb0*/  LOP3.LUT R10, R9, R10, RZ, 0x3c, !PT ;  /* 0x0000000a090a7212 */ /* 0x000fe400078e3cff */
[----:B------:R-:W-:Y:S02]  /*cfc0*/  SHF.R.U64 R6, R6, 0x3, RZ ;  /* 0x0000000306067819 */ /* 0x000fe400000012ff */
[----:B------:R-:W-:Y:S01]  /*cfd0*/  SHF.R.U64 R24, R24, 0x3, RZ ;  /* 0x0000000318187819 */ /* 0x000fe200000012ff */
        /* <DEDUP_REMOVED lines=8> */
[----:B-1----:R-:W-:Y:S01]  /*d060*/  MOV R32, R4 ;  /* 0x0000000400207202 */ /* 0x002fe20000000f00 */
[----:B------:R0:W-:Y:S01]  /*d070*/  STSM.16.M88.4 [R10], R12 ;  /* 0x0000000c0a007844 */ /* 0x0001e20000000200 */
[----:B------:R-:W-:Y:S02]  /*d080*/  ISETP.NE.U32.AND P0, PT, RZ, UR4, PT ;  /* 0x00000004ff007c0c */ /* 0x000fe4000bf05070 */
[----:B---3--:R-:W-:Y:S02]  /*d090*/  IADD3 R24, P1, R62, UR4, RZ ;  /* 0x000000043e187c10 */ /* 0x008fe4000ff3e0ff */
[----:B------:R-:W-:-:S02]  /*d0a0*/  MOV R54, R8 ;  /* 0x0000000800367202 */ /* 0x000fc40000000f00 */
[----:B------:R-:W-:Y:S02]  /*d0b0*/  F2FP.BF16.F32.PACK_AB R4, R51, R52 ;  /* 0x000000343304723e */ /* 0x000fe400000010ff */
[----:B------:R-:W-:Y:S02]  /*d0c0*/  F2FP.BF16.F32.PACK_AB R5, R49, R50 ;  /* 0x000000323105723e */ /* 0x000fe400000010ff */
[----:B------:R-:W-:Y:S02]  /*d0d0*/  F2FP.BF16.F32.PACK_AB R6, R47, R48 ;  /* 0x000000302f06723e */ /* 0x000fe400000010ff */
[----:B------:R-:W-:Y:S02]  /*d0e0*/  F2FP.BF16.F32.PACK_AB R7, R45, R46 ;  /* 0x0000002e2d07723e */ /* 0x000fe400000010ff */
[----:B------:R-:W-:Y:S02]  /*d0f0*/  F2FP.BF16.F32.PACK_AB R8, R43, R44 ;  /* 0x0000002c2b08723e */ /* 0x000fe400000010ff */
[----:B------:R-:W-:-:S02]  /*d100*/  F2FP.BF16.F32.PACK_AB R9, R41, R42 ;  /* 0x0000002a2909723e */ /* 0x000fc400000010ff */
[----:B0-----:R-:W-:Y:S02]  /*d110*/  F2FP.BF16.F32.PACK_AB R10, R39, R40 ;  /* 0x00000028270a723e */ /* 0x001fe400000010ff */
[----:B------:R-:W-:Y:S02]  /*d120*/  F2FP.BF16.F32.PACK_AB R11, R37, R38 ;  /* 0x00000026250b723e */ /* 0x000fe400000010ff */
[----:B------:R-:W-:Y:S02]  /*d130*/  F2FP.BF16.F32.PACK_AB R12, R31, R36 ;  /* 0x000000241f0c723e */ /* 0x000fe400000010ff */
[----:B------:R-:W-:Y:S02]  /*d140*/  F2FP.BF16.F32.PACK_AB R13, R29, R30 ;  /* 0x0000001e1d0d723e */ /* 0x000fe400000010ff */
[----:B------:R-:W-:Y:S02]  /*d150*/  F2FP.BF16.F32.PACK_AB R14, R26, R27 ;  /* 0x0000001b1a0e723e */ /* 0x000fe400000010ff */
[----:B------:R-:W-:-:S02]  /*d160*/  F2FP.BF16.F32.PACK_AB R15, R119, R0 ;  /* 0x00000000770f723e */ /* 0x000fc400000010ff */
[----:B------:R-:W-:Y:S02]  /*d170*/  ISETP.NE.AND.EX P0, PT, RZ, UR5, PT, P0 ;  /* 0x00000005ff007c0c */ /* 0x000fe4000bf05300 */
[----:B----4-:R-:W-:Y:S01]  /*d180*/  IADD3.X R25, R61, UR5, RZ, P1, !PT ;  /* 0x000000053d197c10 */ /* 0x010fe20008ffe4ff */
[----:B------:R-:W-:Y:S01]  /*d190*/  ULDC.64 UR4, c[0x0][0xc08] ;  /* 0x0003020000047ab9 */ /* 0x000fe20000000a00 */
[----:B------:R0:W-:Y:S01]  /*d1a0*/  STSM.16.M88.4 [R54], R4 ;  /* 0x0000000436007844 */ /* 0x0001e20000000200 */
[----:B------:R-:W-:Y:S01]  /*d1b0*/  ISETP.NE.U32.AND P1, PT, RZ, UR4, PT ;  /* 0x00000004ff007c0c */ /* 0x000fe2000bf25070 */
[----:B------:R-:W1:Y:S02]  /*d1c0*/  LDC R0, c[0x0][0xbe8] ;  /* 0x0002fa00ff007b82 */ /* 0x000e640000000800 */
[----:B------:R2:W-:Y:S01]  /*d1d0*/  STSM.16.M88.4 [R53], R8 ;  /* 0x0000000835007844 */ /* 0x0005e20000000200 */
[----:B------:R-:W-:-:S03]  /*d1e0*/  ISETP.NE.AND.EX P1, PT, RZ, UR5, PT, P1 ;  /* 0x00000005ff007c0c */ /* 0x000fc6000bf25310 */
[----:B------:R3:W-:Y:S01]  /*d1f0*/  STSM.16.M88.4 [R32], R12 ;  /* 0x0000000c20007844 */ /* 0x0007e20000000200 */
[----:B------:R-:W-:Y:S01]  /*d200*/  MOV R30, RZ ;  /* 0x000000ff001e7202 */ /* 0x000fe20000000f00 */
[----:B------:R-:W-:Y:S08]  /*d210*/  BAR.SYNC.DEFER_BLOCKING 0x1, 0x180 ;  /* 0x0046000000007b1d */ /* 0x000ff00000010000 */
[----:B0-----:R-:W-:Y:S01]  /*d220*/  @P1 IADD3 R4, P3, R62, UR4, RZ ;  /* 0x000000043e041c10 */ /* 0x001fe2000ff7e0ff */
[----:B------:R-:W-:-:S02]  /*d230*/  ULDC UR4, c[0x0][0xa88] ;  /* 0x0002a20000047ab9 */ /* 0x000fc40000000800 */
[----:B--2---:R-:W-:Y:S01]  /*d240*/  IMAD.U32 R9, RZ, RZ, UR4 ;  /* 0x00000004ff097e24 */ /* 0x004fe2000f8e00ff */
[----:B------:R-:W-:Y:S01]  /*d250*/  @P1 IADD3.X R5, R61, UR5, RZ, P3, !PT ;  /* 0x000000053d051c10 */ /* 0x000fe20009ffe4ff */
[----:B------:R0:W5:Y:S04]  /*d260*/  @P0 LDG.E R30, desc[UR42][R24.64] ;  /* 0x0000002a181e0981 */ /* 0x000168000c1e1900 */
[----:B------:R0:W5:Y:S01]  /*d270*/  @P1 LDG.E R9, desc[UR42][R4.64] ;  /* 0x0000002a04091981 */ /* 0x000162000c1e1900 */
[----:B-1----:R-:W-:-:S13]  /*d280*/  ISETP.NE.AND P2, PT, R0, 0x1, PT ;  /* 0x000000010000780c */ /* 0x002fda0003f45270 */
[----:B------:R-:W1:Y:S08]  /*d290*/  @P2 LDC R6, c[0x0][0xbec] ;  /* 0x0002fb00ff062b82 */ /* 0x000e700000000800 */
[----:B------:R-:W2:Y:S01]  /*d2a0*/  @P2 LDC R27, c[0x0][0xbf0] ;  /* 0x0002fc00ff1b2b82 */ /* 0x000ea20000000800 */
[----:B---3--:R-:W-:Y:S01]  /*d2b0*/  IMAD R15, R58, 0xc0, R60 ;  /* 0x000000c03a0f7824 */ /* 0x008fe200078e023c */
[----:B0-----:R-:W-:Y:S06]  /*d2c0*/  @P1 BRA `(.L_x_13316) ;  /* 0x0000000000101947 */ /* 0x001fec0003800000 */
[----:B------:R-:W-:Y:S05]  /*d2d0*/  @!P0 BRA `(.L_x_13316) ;  /* 0x00000000000c8947 */ /* 0x000fea0003800000 */
[----:B------:R-:W3:Y:S04]  /*d2e0*/  LDG.E R4, desc[UR42][R24.64] ;  /* 0x0000002a18047981 */ /* 0x000ee8000c1e1900 */
[----:B-----5:R-:W3:Y:S02]  /*d2f0*/  LDG.E R9, desc[UR42][R24.64+0x4] ;  /* 0x0000042a18097981 */ /* 0x020ee4000c1e1900 */
[----:B---3--:R-:W-:-:S07]  /*d300*/  IMAD.IADD R9, R9, 0x1, -R4 ;  /* 0x0000000109097824 */ /* 0x008fce00078e0a04 */
.L_x_13316:
[----:B------:R-:W3:Y:S01]  /*d310*/  LDL.LU R10, [R1+0x44] ;  /* 0x00004400010a7983 */ /* 0x000ee20000300800 */
[----:B-1----:R-:W-:Y:S01]  /*d320*/  @P2 IMAD.HI.U32 R4, R15, R6, RZ ;  /* 0x000000060f042227 */ /* 0x002fe200078e00ff */
[----:B------:R-:W-:Y:S01]  /*d330*/  ULDC.64 UR4, c[0x0][0xb90] ;  /* 0x0002e40000047ab9 */ /* 0x000fe20000000a00 */
[----:B-----5:R-:W-:Y:S01]  /*d340*/  SHF.R.S32.HI R31, RZ, 0x1f, R30 ;  /* 0x0000001fff1f7819 */ /* 0x020fe2000001141e */
[----:B------:R-:W4:Y:S01]  /*d350*/  LDL.LU R8, [R1+0x38] ;  /* 0x0000380001087983 */ /* 0x000f220000300800 */
[----:B------:R-:W0:Y:S01]  /*d360*/  S2R R24, SR_TID.X ;  /* 0x0000000000187919 */ /* 0x000e220000002100 */
[----:B------:R-:W-:Y:S01]  /*d370*/  IMAD.MOV.U32 R7, RZ, RZ, R15 ;  /* 0x000000ffff077224 */ /* 0x000fe200078e000f */
[----:B------:R-:W1:Y:S01]  /*d380*/  @P2 LDC R41, c[0x0][0xbec] ;  /* 0x0002fb00ff292b82 */ /* 0x000e620000000800 */
[----:B------:R-:W4:Y:S04]  /*d390*/  LDL.LU R42, [R1+0x28] ;  /* 0x00002800012a7983 */ /* 0x000f280000300800 */
[----:B------:R-:W4:Y:S04]  /*d3a0*/  LDL R12, [R1+0x58] ;  /* 0x00005800010c7983 */ /* 0x000f280000100800 */
[----:B------:R-:W4:Y:S01]  /*d3b0*/  LDL R40, [R1+0x40] ;  /* 0x0000400001287983 */ /* 0x000f220000100800 */
[----:B--2---:R-:W-:-:S05]  /*d3c0*/  @P2 SHF.R.U32.HI R7, RZ, R27, R4 ;  /* 0x0000001bff072219 */ /* 0x004fca0000011604 */
[----:B------:R-:W-:Y:S01]  /*d3d0*/  IMAD.MOV R13, RZ, RZ, -R7 ;  /* 0x000000ffff0d7224 */ /* 0x000fe200078e0a07 */
[C---:B0-----:R-:W-:Y:S01]  /*d3e0*/  IADD3 R25, R24.reuse, -0x80, RZ ;  /* 0xffffff8018197810 */ /* 0x041fe20007ffe0ff */
[----:B------:R-:W-:-:S03]  /*d3f0*/  VIADD R44, R24, 0xffffff80 ;  /* 0xffffff80182c7836 */ /* 0x000fc60000000000 */
[----:B------:R-:W-:-:S04]  /*d400*/  SHF.R.S32.HI R24, RZ, 0x1f, R25 ;  /* 0x0000001fff187819 */ /* 0x000fc80000011419 */
[----:B------:R-:W-:Y:S02]  /*d410*/  LEA.HI R24, R24, R25, RZ, 0x7 ;  /* 0x0000001918187211 */ /* 0x000fe400078f38ff */
[----:B------:R-:W-:Y:S02]  /*d420*/  SHF.R.S32.HI R38, RZ, 0x1f, R44 ;  /* 0x0000001fff267819 */ /* 0x000fe4000001142c */
[----:B------:R-:W-:Y:S02]  /*d430*/  LOP3.LUT R24, R24, 0xffffff80, RZ, 0xc0, !PT ;  /* 0xffffff8018187812 */ /* 0x000fe400078ec0ff */
[----:B------:R-:W-:-:S03]  /*d440*/  LEA.HI R38, R38, R44, RZ, 0x3 ;  /* 0x0000002c26267211 */ /* 0x000fc600078f18ff */
[----:B------:R-:W-:Y:S01]  /*d450*/  IMAD.IADD R24, R25, 0x1, -R24 ;  /* 0x0000000119187824 */ /* 0x000fe200078e0a18 */
[----:B------:R-:W-:Y:S01]  /*d460*/  SHF.R.S32.HI R38, RZ, 0x3, R38 ;  /* 0x00000003ff267819 */ /* 0x000fe20000011426 */
[----:B------:R-:W-:Y:S01]  /*d470*/  IMAD R39, R9, R0, RZ ;  /* 0x0000000009277224 */ /* 0x000fe200078e02ff */
[----:B---3--:R-:W-:Y:S02]  /*d480*/  SEL R32, R10, RZ, !P0 ;  /* 0x000000ff0a207207 */ /* 0x008fe40004000000 */
[----:B----4-:R-:W-:Y:S02]  /*d490*/  SEL R37, R8, RZ, !P0 ;  /* 0x000000ff08257207 */ /* 0x010fe40004000000 */
[----:B------:R-:W-:Y:S01]  /*d4a0*/  SHF.R.S32.HI R36, RZ, 0x1f, R42 ;  /* 0x0000001fff247819 */ /* 0x000fe2000001142a */
[----:B------:R-:W-:-:S04]  /*d4b0*/  IMAD.WIDE.U32 R4, R42, UR4, R30 ;  /* 0x000000042a047c25 */ /* 0x000fc8000f8e001e */
[----:B------:R-:W-:-:S04]  /*d4c0*/  IMAD R6, R36, UR4, RZ ;  /* 0x0000000424067c24 */ /* 0x000fc8000f8e02ff */
[----:B------:R-:W-:Y:S01]  /*d4d0*/  IMAD R11, R42, UR5, R6 ;  /* 0x000000052a0b7c24 */ /* 0x000fe2000f8e0206 */
[----:B------:R-:W-:-:S03]  /*d4e0*/  ULDC.64 UR4, c[0x0][0xb98] ;  /* 0x0002e60000047ab9 */ /* 0x000fc60000000a00 */
[----:B------:R-:W-:Y:S02]  /*d4f0*/  IMAD.IADD R5, R5, 0x1, R11 ;  /* 0x0000000105057824 */ /* 0x000fe400078e020b */
[----:B------:R-:W-:Y:S02]  /*d500*/  IMAD R11, R0, R13, R15 ;  /* 0x0000000d000b7224 */ /* 0x000fe400078e020f */
[----:B------:R-:W-:Y:S02]  /*d510*/  IMAD R8, R32, UR4, RZ ;  /* 0x0000000420087c24 */ /* 0x000fe4000f8e02ff */
[C---:B------:R-:W-:Y:S01]  /*d520*/  IMAD.WIDE.U32 R4, R37.reuse, UR4, R4 ;  /* 0x0000000425047c25 */ /* 0x040fe2000f8e0004 */
[----:B------:R-:W-:Y:S02]  /*d530*/  SHF.R.S32.HI R6, RZ, 0x1f, R11 ;  /* 0x0000001fff067819 */ /* 0x000fe4000001140b */
[----:B------:R-:W-:Y:S01]  /*d540*/  SHF.R.S32.HI R13, RZ, 0x1f, R7 ;  /* 0x0000001fff0d7819 */ /* 0x000fe20000011407 */
[----:B------:R-:W-:Y:S01]  /*d550*/  IMAD R8, R37, UR5, R8 ;  /* 0x0000000525087c24 */ /* 0x000fe2000f8e0208 */
[----:B------:R-:W-:Y:S01]  /*d560*/  IADD3 R4, P0, R7, R4, RZ ;  /* 0x0000000407047210 */ /* 0x000fe20007f1e0ff */
[----:B------:R-:W-:-:S02]  /*d570*/  ULDC.64 UR4, c[0x0][0xb88] ;  /* 0x0002e20000047ab9 */ /* 0x000fc40000000a00 */
[----:B------:R-:W-:Y:S01]  /*d580*/  IMAD R6, R6, UR4, RZ ;  /* 0x0000000406067c24 */ /* 0x000fe2000f8e02ff */
[----:B------:R-:W-:-:S03]  /*d590*/  IADD3.X R5, R13, R5, R8, P0, !PT ;  /* 0x000000050d057210 */ /* 0x000fc600007fe408 */
[C---:B------:R-:W-:Y:S02]  /*d5a0*/  IMAD R7, R11.reuse, UR5, R6 ;  /* 0x000000050b077c24 */ /* 0x040fe4000f8e0206 */
[----:B------:R-:W-:Y:S01]  /*d5b0*/  IMAD.WIDE.U32 R4, R11, UR4, R4 ;  /* 0x000000040b047c25 */ /* 0x000fe2000f8e0004 */
[----:B------:R-:W-:-:S03]  /*d5c0*/  ULDC.64 UR4, c[0x0][0xb50] ;  /* 0x0002d40000047ab9 */ /* 0x000fc60000000a00 */
[----:B------:R-:W-:Y:S01]  /*d5d0*/  IMAD.IADD R5, R5, 0x1, R7 ;  /* 0x0000000105057824 */ /* 0x000fe200078e0207 */
[----:B------:R-:W-:-:S04]  /*d5e0*/  LEA R10, P0, R4, UR4, 0x2 ;  /* 0x00000004040a7c11 */ /* 0x000fc8000f8010ff */
[----:B------:R-:W-:Y:S01]  /*d5f0*/  LEA.HI.X R14, R4, UR5, R5, 0x2, P0 ;  /* 0x00000005040e7c11 */ /* 0x000fe200080f1405 */
[----:B------:R-:W-:Y:S01]  /*d600*/  SHFL.IDX PT, R6, R10, 0x1, 0x1c1f ;  /* 0x003c1f000a067f89 */ /* 0x000fe200000e0000 */
[----:B------:R-:W-:Y:S01]  /*d610*/  IMAD R12, R58, 0xc0, R12 ;  /* 0x000000c03a0c7824 */ /* 0x000fe200078e020c */
[----:B------:R-:W-:Y:S02]  /*d620*/  ULDC.64 UR4, c[0x0][0xaa0] ;  /* 0x0002a80000047ab9 */ /* 0x000fe40000000a00 */
[----:B------:R-:W-:Y:S04]  /*d630*/  SHFL.IDX PT, R4, R10, RZ, 0x1c1f ;  /* 0x001c1fff0a047589 */ /* 0x000fe800000e0000 */
[----:B------:R-:W0:Y:S04]  /*d640*/  SHFL.IDX PT, R5, R14, RZ, 0x1c1f ;  /* 0x001c1fff0e057589 */ /* 0x000e2800000e0000 */
[----:B------:R-:W2:Y:S01]  /*d650*/  SHFL.IDX PT, R7, R14, 0x1, 0x1c1f ;  /* 0x003c1f000e077f89 */ /* 0x000ea200000e0000 */
[----:B------:R-:W-:Y:S01]  /*d660*/  LOP3.LUT P0, RZ, R24, 0x3, RZ, 0xc0, !PT ;  /* 0x0000000318ff7812 */ /* 0x000fe2000780c0ff */
[----:B------:R-:W-:-:S02]  /*d670*/  VIADD R8, R12, 0x8 ;  /* 0x000000080c087836 */ /* 0x000fc40000000000 */
[----:B------:R-:W-:Y:S01]  /*d680*/  IMAD R11, R38, 0x40, R40 ;  /* 0x00000040260b7824 */ /* 0x000fe200078e0228 */
[-C--:B------:R-:W-:Y:S02]  /*d690*/  ISETP.GE.OR P1, PT, R12, R39.reuse, P0 ;  /* 0x000000270c00720c */ /* 0x080fe40000726670 */
[----:B------:R-:W-:Y:S01]  /*d6a0*/  ISETP.GE.OR P0, PT, R8, R39, P0 ;  /* 0x000000270800720c */ /* 0x000fe20000706670 */
[----:B------:R-:W-:-:S03]  /*d6b0*/  IMAD.WIDE R20, R11, 0x2, R20 ;  /* 0x000000020b147825 */ /* 0x000fc600078e0214 */
[C---:B------:R-:W-:Y:S02]  /*d6c0*/  IADD3 R13, P3, R20.reuse, 0x1800, RZ ;  /* 0x00001800140d7810 */ /* 0x040fe40007f7e0ff */
[C---:B------:R-:W-:Y:S02]  /*d6d0*/  IADD3 R25, P4, R20.reuse, 0x3000, RZ ;  /* 0x0000300014197810 */ /* 0x040fe40007f9e0ff */
[C---:B------:R-:W-:Y:S02]  /*d6e0*/  LOP3.LUT R9, R20.reuse, 0x380, RZ, 0xc0, !PT ;  /* 0x0000038014097812 */ /* 0x040fe400078ec0ff */
[----:B------:R-:W-:Y:S01]  /*d6f0*/  LOP3.LUT R12, R13, 0x380, RZ, 0xc0, !PT ;  /* 0x000003800d0c7812 */ /* 0x000fe200078ec0ff */
[----:B0-----:R-:W-:Y:S01]  /*d700*/  @!P1 ST.E desc[UR42][R4.64], R28 ;  /* 0x0000001c04009985 */ /* 0x001fe2000c10192a */
[----:B------:R-:W-:Y:S02]  /*d710*/  LOP3.LUT R24, R25, 0x380, RZ, 0xc0, !PT ;  /* 0x0000038019187812 */ /* 0x000fe400078ec0ff */
[----:B------:R-:W-:Y:S01]  /*d720*/  SHF.R.U64 R9, R9, 0x3, RZ ;  /* 0x0000000309097819 */ /* 0x000fe200000012ff */
[----:B--2---:R0:W-:Y:S01]  /*d730*/  @!P0 ST.E desc[UR42][R6.64], R3 ;  /* 0x0000000306008985 */ /* 0x0041e2000c10192a */
[----:B------:R-:W-:-:S02]  /*d740*/  IADD3 R29, P0, R20, 0x4800, RZ ;  /* 0x00004800141d7810 */ /* 0x000fc40007f1e0ff */
[----:B------:R-:W-:Y:S02]  /*d750*/  SHF.R.U64 R12, R12, 0x3, RZ ;  /* 0x000000030c0c7819 */ /* 0x000fe400000012ff */
[----:B------:R-:W-:Y:S02]  /*d760*/  SHF.R.U64 R24, R24, 0x3, RZ ;  /* 0x0000000318187819 */ /* 0x000fe400000012ff */
[----:B------:R-:W-:Y:S02]  /*d770*/  LOP3.LUT R8, R9, R20, RZ, 0x3c, !PT ;  /* 0x0000001409087212 */ /* 0x000fe400078e3cff */
[----:B------:R-:W-:Y:S01]  /*d780*/  LOP3.LUT R20, R29, 0x380, RZ, 0xc0, !PT ;  /* 0x000003801d147812 */ /* 0x000fe200078ec0ff */
[----:B0-----:R-:W-:Y:S01]  /*d790*/  IMAD R3, R31, UR4, RZ ;  /* 0x000000041f037c24 */ /* 0x001fe2000f8e02ff */
[----:B------:R-:W-:Y:S01]  /*d7a0*/  LOP3.LUT R12, R12, R13, RZ, 0x3c, !PT ;  /* 0x0000000d0c0c7212 */ /* 0x000fe200078e3cff */
[--C-:B------:R-:W-:Y:S01]  /*d7b0*/  IMAD.X R13, RZ, RZ, R21.reuse, P3 ;  /* 0x000000ffff0d7224 */ /* 0x100fe200018e0615 */
[----:B------:R-:W-:Y:S01]  /*d7c0*/  LOP3.LUT R24, R24, R25, RZ, 0x3c, !PT ;  /* 0x0000001918187212 */ /* 0x000fe200078e3cff */
[--C-:B------:R-:W-:Y:S01]  /*d7d0*/  IMAD.X R25, RZ, RZ, R21.reuse, P4 ;  /* 0x000000ffff197224 */ /* 0x100fe200020e0615 */
[----:B------:R-:W-:Y:S01]  /*d7e0*/  SHF.R.U64 R4, R20, 0x3, RZ ;  /* 0x0000000314047819 */ /* 0x000fe200000012ff */
[--C-:B------:R-:W-:Y:S01]  /*d7f0*/  IMAD.MOV.U32 R9, RZ, RZ, R21.reuse ;  /* 0x000000ffff097224 */ /* 0x100fe200078e0015 */
[----:B------:R-:W-:Y:S01]  /*d800*/  SHF.R.S32.HI R43, RZ, 0x1f, R44 ;  /* 0x0000001fff2b7819 */ /* 0x000fe2000001142c */
[----:B------:R-:W-:Y:S01]  /*d810*/  IMAD.X R5, RZ, RZ, R21, P0 ;  /* 0x000000ffff057224 */ /* 0x000fe200000e0615 */
[----:B------:R-:W2:Y:S01]  /*d820*/  LD.E.128 R12, desc[UR42][R12.64] ;  /* 0x0000002a0c0c7980 */ /* 0x000ea2000c101d00 */
[C---:B------:R-:W-:Y:S01]  /*d830*/  IMAD R3, R30.reuse, UR5, R3 ;  /* 0x000000051e037c24 */ /* 0x040fe2000f8e0203 */
[----:B------:R-:W0:Y:S01]  /*d840*/  @P2 LDC R31, c[0x0][0xbf0] ;  /* 0x0002fc00ff1f2b82 */ /* 0x000e220000000800 */
[----:B------:R-:W-:Y:S01]  /*d850*/  IMAD.WIDE.U32 R20, R30, UR4, RZ ;  /* 0x000000041e147c25 */ /* 0x000fe2000f8e00ff */
[----:B------:R-:W-:Y:S01]  /*d860*/  ULDC.64 UR4, c[0x0][0xae8] ;  /* 0x0002ba0000047ab9 */ /* 0x000fe20000000a00 */
[----:B------:R-:W-:Y:S01]  /*d870*/  LOP3.LUT R4, R4, R29, RZ, 0x3c, !PT ;  /* 0x0000001d04047212 */ /* 0x000fe200078e3cff */
[----:B------:R-:W3:Y:S01]  /*d880*/  LD.E.128 R8, desc[UR42][R8.64] ;  /* 0x0000002a08087980 */ /* 0x000ee2000c101d00 */
[----:B------:R-:W-:-:S02]  /*d890*/  IMAD.IADD R21, R21, 0x1, R3 ;  /* 0x0000000115157824 */ /* 0x000fc400078e0203 */
[----:B------:R-:W-:Y:S01]  /*d8a0*/  IMAD R28, R36, UR4, RZ ;  /* 0x00000004241c7c24 */ /* 0x000fe2000f8e02ff */
[----:B------:R-:W4:Y:S01]  /*d8b0*/  LD.E.128 R24, desc[UR42][R24.64] ;  /* 0x0000002a18187980 */ /* 0x000f22000c101d00 */
[C---:B------:R-:W-:Y:S01]  /*d8c0*/  IMAD.WIDE.U32 R20, R42.reuse, UR4, R20 ;  /* 0x000000042a147c25 */ /* 0x040fe2000f8e0014 */
[----:B------:R-:W-:Y:S02]  /*d8d0*/  LEA.HI R43, R43, R44, RZ, 0x3 ;  /* 0x0000002c2b2b7211 */ /* 0x000fe400078f18ff */
[----:B------:R-:W5:Y:S01]  /*d8e0*/  LD.E.128 R4, desc[UR42][R4.64] ;  /* 0x0000002a04047980 */ /* 0x000f62000c101d00 */
[----:B------:R-:W-:Y:S01]  /*d8f0*/  IMAD R29, R42, UR5, R28 ;  /* 0x000000052a1d7c24 */ /* 0x000fe2000f8e021c */
[----:B------:R-:W-:Y:S01]  /*d900*/  LOP3.LUT R43, R43, 0xfffffff8, RZ, 0xc0, !PT ;  /* 0xfffffff82b2b7812 */ /* 0x000fe200078ec0ff */
[----:B------:R-:W-:Y:S01]  /*d910*/  ULDC.64 UR4, c[0x0][0xaf0] ;  /* 0x0002bc0000047ab9 */ /* 0x000fe20000000a00 */
[----:B------:R-:W2:Y:S03]  /*d920*/  LDL R42, [R1+0x68] ;  /* 0x00006800012a7983 */ /* 0x000ea60000100800 */
[----:B------:R-:W-:Y:S01]  /*d930*/  IMAD.IADD R43, R44, 0x1, -R43 ;  /* 0x000000012c2b7824 */ /* 0x000fe200078e0a2b */
[----:B------:R-:W-:Y:S01]  /*d940*/  @!PT LDS RZ, [RZ] ;  /* 0x00000000fffff984 */ /* 0x000fe20000000800 */
[----:B------:R-:W-:Y:S01]  /*d950*/  @!PT LDS RZ, [RZ] ;  /* 0x00000000fffff984 */ /* 0x000fe20000000800 */
[----:B------:R-:W-:Y:S01]  /*d960*/  @!PT LDS RZ, [RZ] ;  /* 0x00000000fffff984 */ /* 0x000fe20000000800 */
[----:B------:R-:W-:Y:S01]  /*d970*/  @!PT LDS RZ, [RZ] ;  /* 0x00000000fffff984 */ /* 0x000fe20000000800 */
[----:B------:R1:W-:Y:S06]  /*d980*/  MEMBAR.ALL.CTA ;  /* 0x0000000000007992 */ /* 0x0003ec0000008000 */
[----:B-1----:R-:W1:Y:S01]  /*d990*/  FENCE.VIEW.ASYNC.S ;  /* 0x00000000000073c6 */ /* 0x002e620000000000 */
[----:B------:R-:W-:-:S04]  /*d9a0*/  IMAD R3, R43, 0x30, R38 ;  /* 0x000000302b037824 */ /* 0x000fc800078e0226 */
[----:B------:R-:W-:-:S04]  /*d9b0*/  IMAD R30, R58, 0xc0, R3 ;  /* 0x000000c03a1e7824 */ /* 0x000fc800078e0203 */
[----:B------:R-:W-:Y:S01]  /*d9c0*/  @P2 IMAD.HI.U32 R28, R30, R41, RZ ;  /* 0x000000291e1c2227 */ /* 0x000fe200078e00ff */
[----:B------:R-:W-:-:S03]  /*d9d0*/  IADD3 R21, R21, R29, RZ ;  /* 0x0000001d15157210 */ /* 0x000fc60007ffe0ff */
[----:B------:R-:W-:Y:S01]  /*d9e0*/  IMAD.MOV.U32 R3, RZ, RZ, R30 ;  /* 0x000000ffff037224 */ /* 0x000fe200078e001e */
[----:B0-----:R-:W-:Y:S01]  /*d9f0*/  @P2 SHF.R.U32.HI R3, RZ, R31, R28 ;  /* 0x0000001fff032219 */ /* 0x001fe2000001161c */
[----:B------:R-:W-:Y:S02]  /*da00*/  IMAD R29, R32, UR4, RZ ;  /* 0x00000004201d7c24 */ /* 0x000fe4000f8e02ff */
[----:B------:R-:W-:Y:S01]  /*da10*/  IMAD.WIDE.U32 R20, R37, UR4, R20 ;  /* 0x0000000425147c25 */ /* 0x000fe2000f8e0014 */
[----:B------:R-:W-:-:S03]  /*da20*/  SHF.R.S32.HI R28, RZ, 0x1f, R3 ;  /* 0x0000001fff1c7819 */ /* 0x000fc60000011403 */
[----:B------:R-:W-:Y:S01]  /*da30*/  IMAD R29, R37, UR5, R29 ;  /* 0x00000005251d7c24 */ /* 0x000fe2000f8e021d */
[----:B------:R-:W-:Y:S01]  /*da40*/  ULDC.64 UR4, c[0x0][0xae0] ;  /* 0x0002b80000047ab9 */ /* 0x000fe20000000a00 */
[----:B------:R-:W-:Y:S02]  /*da50*/  IMAD.MOV R31, RZ, RZ, -R3 ;  /* 0x000000ffff1f7224 */ /* 0x000fe400078e0a03 */
        /* <DEDUP_REMOVED lines=14> */
[----:B------:R-:W-:-:S03]  /*db40*/  ULDC UR4, c[0x0][0xac8] ;  /* 0x0002b20000047ab9 */ /* 0x000fc60000000800 */
[----:B------:R-:W-:Y:S02]  /*db50*/  LEA.HI.X R36, R20, UR5, R3, 0x1, P0 ;  /* 0x0000000514247c11 */ /* 0x000fe400080f0c03 */
[----:B-1----:R-:W0:Y:S01]  /*db60*/  SHFL.IDX PT, R20, R32, RZ, 0x181f ;  /* 0x00181fff20147589 */ /* 0x002e2200000e0000 */
[----:B------:R-:W-:-:S03]  /*db70*/  IMAD R38, R58, 0xc0, R38 ;  /* 0x000000c03a267824 */ /* 0x000fc600078e0226 */
[----:B------:R-:W1:Y:S01]  /*db80*/  SHFL.IDX PT, R28, R32, 0x1, 0x181f ;  /* 0x00381f00201c7f89 */ /* 0x000e6200000e0000 */
[----:B------:R-:W-:-:S03]  /*db90*/  ISETP.GE.AND P0, PT, R40, UR4, PT ;  /* 0x0000000428007c0c */ /* 0x000fc6000bf06270 */
[----:B------:R-:W2:Y:S04]  /*dba0*/  SHFL.IDX PT, R21, R36, RZ, 0x181f ;  /* 0x00181fff24157589 */ /* 0x000ea800000e0000 */
[----:B------:R-:W2:Y:S01]  /*dbb0*/  SHFL.IDX PT, R30, R32, 0x2, 0x181f ;  /* 0x00581f00201e7f89 */ /* 0x000ea200000e0000 */
[----:B------:R-:W-:-:S03]  /*dbc0*/  VIADD R0, R38, 0x30 ;  /* 0x0000003026007836 */ /* 0x000fc60000000000 */
[----:B------:R-:W2:Y:S01]  /*dbd0*/  SHFL.IDX PT, R29, R36, 0x1, 0x181f ;  /* 0x00381f00241d7f89 */ /* 0x000ea200000e0000 */
[CC--:B------:R-:W-:Y:S01]  /*dbe0*/  ISETP.GE.OR P3, PT, R38.reuse, R39.reuse, P0 ;  /* 0x000000272600720c */ /* 0x0c0fe20000766670 */
[----:B------:R-:W-:Y:S02]  /*dbf0*/  VIADD R3, R38, 0x60 ;  /* 0x0000006026037836 */ /* 0x000fe40000000000 */
[----:B------:R-:W2:Y:S01]  /*dc00*/  SHFL.IDX PT, R31, R36, 0x2, 0x181f ;  /* 0x00581f00241f7f89 */ /* 0x000ea200000e0000 */
[-C--:B------:R-:W-:Y:S02]  /*dc10*/  ISETP.GE.OR P2, PT, R0, R39.reuse, P0 ;  /* 0x000000270000720c */ /* 0x080fe40000746670 */
[----:B------:R-:W-:Y:S01]  /*dc20*/  ISETP.GE.OR P1, PT, R3, R39, P0 ;  /* 0x000000270300720c */ /* 0x000fe20000726670 */
[----:B------:R-:W-:-:S06]  /*dc30*/  VIADD R0, R18, 0x16820 ;  /* 0x0001682012007836 */ /* 0x000fcc0000000000 */
[----:B0-----:R-:W-:-:S04]  /*dc40*/  @!P3 LEA R20, P5, R40, R20, 0x1 ;  /* 0x000000142814b211 */ /* 0x001fc800078a08ff */
[----:B-1----:R-:W-:Y:S02]  /*dc50*/  @!P2 LEA R28, P4, R40, R28, 0x1 ;  /* 0x0000001c281ca211 */ /* 0x002fe400078808ff */
[----:B------:R-:W-:-:S04]  /*dc60*/  PRMT R0, RZ, 0x654, R0 ;  /* 0x00000654ff007816 */ /* 0x000fc80000000000 */
[----:B------:R0:W-:Y:S02]  /*dc70*/  SYNCS.ARRIVE.TRANS64.RED.A1T0 RZ, [R0+URZ], RZ ;  /* 0x000000ff00ff79a7 */ /* 0x0001e4000810043f */
[----:B0-----:R-:W-:-:S04]  /*dc80*/  IADD3 R0, R38, 0x90, RZ ;  /* 0x0000009026007810 */ /* 0x001fc80007ffe0ff */
[----:B------:R-:W-:Y:S01]  /*dc90*/  ISETP.GE.OR P0, PT, R0, R39, P0 ;  /* 0x000000270000720c */ /* 0x000fe20000706670 */
[----:B------:R-:W0:Y:S04]  /*dca0*/  SHFL.IDX PT, R32, R32, 0x3, 0x181f ;  /* 0x00781f0020207f89 */ /* 0x000e2800000e0000 */
[----:B------:R-:W1:Y:S01]  /*dcb0*/  SHFL.IDX PT, R36, R36, 0x3, 0x181f ;  /* 0x00781f0024247f89 */ /* 0x000e6200000e0000 */
[C-C-:B--2---:R-:W-:Y:S02]  /*dcc0*/  @!P3 LEA.HI.X R21, R40.reuse, R21, R42.reuse, 0x1, P5 ;  /* 0x000000152815b211 */ /* 0x144fe400028f0c2a */
[C---:B------:R-:W-:Y:S02]  /*dcd0*/  @!P1 LEA R30, P5, R40.reuse, R30, 0x1 ;  /* 0x0000001e281e9211 */ /* 0x040fe400078a08ff */
[----:B------:R-:W-:-:S02]  /*dce0*/  @!P2 LEA.HI.X R29, R40, R29, R42, 0x1, P4 ;  /* 0x0000001d281da211 */ /* 0x000fc400020f0c2a */
[----:B------:R-:W-:Y:S01]  /*dcf0*/  @!P1 LEA.HI.X R31, R40, R31, R42, 0x1, P5 ;  /* 0x0000001f281f9211 */ /* 0x000fe200028f0c2a */
[----:B---3--:R2:W-:Y:S04]  /*dd00*/  @!P3 ST.E.128 desc[UR42][R20.64], R8 ;  /* 0x000000081400b985 */ /* 0x0085e8000c101d2a */
[----:B------:R2:W-:Y:S04]  /*dd10*/  @!P2 ST.E.128 desc[UR42][R28.64], R12 ;  /* 0x0000000c1c00a985 */ /* 0x0005e8000c101d2a */
[----:B----4-:R2:W-:Y:S01]  /*dd20*/  @!P1 ST.E.128 desc[UR42][R30.64], R24 ;  /* 0x000000181e009985 */ /* 0x0105e2000c101d2a */
[----:B01----:R-:W-:Y:S05]  /*dd30*/  @P0 BRA `(.L_x_13317) ;  /* 0x0000000800980947 */ /* 0x003fea0003800000 */
[----:B--2---:R-:W-:-:S04]  /*dd40*/  LEA R8, P0, R40, R32, 0x1 ;  /* 0x0000002028087211 */ /* 0x004fc800078008ff */
[----:B------:R-:W-:-:S05]  /*dd50*/  LEA.HI.X R9, R40, R36, R42, 0x1, P0 ;  /* 0x0000002428097211 */ /* 0x000fca00000f0c2a */
[----:B-----5:R0:W-:Y:S01]  /*dd60*/  ST.E.128 desc[UR42][R8.64], R4 ;  /* 0x0000000408007985 */ /* 0x0201e2000c101d2a */
[----:B------:R-:W-:Y:S05]  /*dd70*/  BRA `(.L_x_13317) ;  /* 0x0000000800887947 */ /* 0x000fea0003800000 */
.L_x_13315:
        /* <DEDUP_REMOVED lines=29> */
.L_x_13318:
[----:B------:R-:W2:Y:S04]  /*df50*/  LDL.LU R4, [R1+0x38] ;  /* 0x0000380001047983 */ /* 0x000ea80000300800 */
[----:B------:R-:W3:Y:S04]  /*df60*/  LDL.LU R3, [R1+0x44] ;  /* 0x0000440001037983 */ /* 0x000ee80000300800 */
[----:B-----5:R-:W4:Y:S04]  /*df70*/  LDL R24, [R1+0x28] ;  /* 0x0000280001187983 */ /* 0x020f280000100800 */
[----:B------:R0:W5:Y:S01]  /*df80*/  LDL R28, [R1+0x3c] ;  /* 0x00003c00011c7983 */ /* 0x0001620000100800 */
[----:B------:R-:W-:Y:S01]  /*df90*/  BSSY B1, `(.L_x_13319) ;  /* 0x000002d000017945 */ /* 0x000fe20003800000 */
[----:B------:R-:W-:-:S02]  /*dfa0*/  SHF.R.S32.HI R11, RZ, 0x1f, R0 ;  /* 0x0000001fff0b7819 */ /* 0x000fc40000011400 */
[----:B--2---:R-:W-:Y:S02]  /*dfb0*/  SEL R13, R4, RZ, !P0 ;  /* 0x000000ff040d7207 */ /* 0x004fe40004000000 */
[----:B---3--:R-:W-:Y:S02]  /*dfc0*/  SEL R12, R3, RZ, !P0 ;  /* 0x000000ff030c7207 */ /* 0x008fe40004000000 */
[----:B----4-:R-:W-:Y:S01]  /*dfd0*/  SHF.R.S32.HI R10, RZ, 0x1f, R24 ;  /* 0x0000001fff0a7819 */ /* 0x010fe20000011418 */
[----:B0-----:R-:W-:Y:S06]  /*dfe0*/  @P3 BRA `(.L_x_13320) ;  /* 0x00000000009c3947 */ /* 0x001fec0003800000 */
[----:B------:R-:W0:Y:S01]  /*dff0*/  LDC R14, c[0x0][0xbe8] ;  /* 0x0002fa00ff0e7b82 */ /* 0x000e220000000800 */
[----:B-----5:R-:W-:-:S04]  /*e000*/  IMAD R3, R28, 0xc0, R9 ;  /* 0x000000c01c037824 */ /* 0x020fc800078e0209 */
        /* <DEDUP_REMOVED lines=9> */
[C---:B------:R-:W-:Y:S02]  /*e0a0*/  IMAD R7, R24.reuse, UR5, R7 ;  /* 0x0000000518077c24 */ /* 0x040fe4000f8e0207 */
[----:B------:R-:W-:Y:S01]  /*e0b0*/  IMAD.WIDE.U32 R4, R24, UR4, R4 ;  /* 0x0000000418047c25 */ /* 0x000fe2000f8e0004 */
[----:B------:R-:W-:-:S02]  /*e0c0*/  ULDC.64 UR4, c[0x0][0xb98] ;  /* 0x0002e60000047ab9 */ /* 0x000fc40000000a00 */
[----:B------:R-:W0:Y:S01]  /*e0d0*/  @P0 LDC R6, c[0x0][0xbec] ;  /* 0x0002fb00ff060b82 */ /* 0x000e220000000800 */
[----:B------:R-:W-:Y:S01]  /*e0e0*/  IMAD.MOV.U32 R3, RZ, RZ, R9 ;  /* 0x000000ffff037224 */ /* 0x000fe200078e0009 */
[----:B------:R-:W-:-:S03]  /*e0f0*/  IADD3 R5, R5, R7, RZ ;  /* 0x0000000705057210 */ /* 0x000fc60007ffe0ff */
[----:B------:R-:W-:-:S03]  /*e100*/  IMAD.WIDE.U32 R4, R13, UR4, R4 ;  /* 0x000000040d047c25 */ /* 0x000fc6000f8e0004 */
[----:B------:R-:W2:Y:S01]  /*e110*/  @P0 LDC R15, c[0x0][0xbf0] ;  /* 0x0002fc00ff0f0b82 */ /* 0x000ea20000000800 */
        /* <DEDUP_REMOVED lines=20> */
.L_x_13320:
[----:B------:R-:W-:Y:S05]  /*e260*/  BSYNC B1 ;  /* 0x0000000000017941 */ /* 0x000fea0003800000 */
.L_x_13319:
[----:B0-----:R-:W2:Y:S04]  /*e270*/  LDL R6, [R1+0x40] ;  /* 0x0000400001067983 */ /* 0x001ea80000100800 */
[----:B------:R-:W3:Y:S01]  /*e280*/  LDL R14, [R1+0x68] ;  /* 0x00006800010e7983 */ /* 0x000ee20000100800 */
[--C-:B------:R-:W-:Y:S01]  /*e290*/  SHF.R.S32.HI R7, RZ, 0x1f, R26.reuse ;  /* 0x0000001fff077819 */ /* 0x100fe2000001141a */
[----:B------:R-:W-:Y:S01]  /*e2a0*/  ULDC.64 UR4, c[0x0][0xaa0] ;  /* 0x0002a80000047ab9 */ /* 0x000fe20000000a00 */
[----:B------:R-:W-:Y:S01]  /*e2b0*/  SHF.R.S32.HI R29, RZ, 0x1f, R26 ;  /* 0x0000001fff1d7819 */ /* 0x000fe2000001141a */
[----:B------:R-:W-:Y:S01]  /*e2c0*/  IMAD R3, R11, UR4, RZ ;  /* 0x000000040b037c24 */ /* 0x000fe2000f8e02ff */
[-C--:B------:R-:W-:Y:S01]  /*e2d0*/  LEA.HI R7, R7, R26.reuse, RZ, 0x3 ;  /* 0x0000001a07077211 */ /* 0x080fe200078f18ff */
[C---:B------:R-:W-:Y:S01]  /*e2e0*/  IMAD.WIDE.U32 R4, R0.reuse, UR4, RZ ;  /* 0x0000000400047c25 */ /* 0x040fe2000f8e00ff */
[----:B------:R-:W-:Y:S01]  /*e2f0*/  LEA.HI R29, R29, R26, RZ, 0x3 ;  /* 0x0000001a1d1d7211 */ /* 0x000fe200078f18ff */
[----:B------:R-:W-:Y:S01]  /*e300*/  ULDC.64 UR6, c[0x0][0xa80] ;  /* 0x0002a00000067ab9 */ /* 0x000fe20000000a00 */
[----:B------:R-:W-:Y:S01]  /*e310*/  LOP3.LUT R7, R7, 0xfffffff8, RZ, 0xc0, !PT ;  /* 0xfffffff807077812 */ /* 0x000fe200078ec0ff */
[----:B------:R-:W-:Y:S01]  /*e320*/  IMAD R3, R0, UR5, R3 ;  /* 0x0000000500037c24 */ /* 0x000fe2000f8e0203 */
[----:B------:R-:W-:Y:S01]  /*e330*/  SHF.R.S32.HI R29, RZ, 0x3, R29 ;  /* 0x00000003ff1d7819 */ /* 0x000fe2000001141d */
[----:B------:R-:W-:-:S02]  /*e340*/  ULDC.64 UR4, c[0x0][0xae8] ;  /* 0x0002ba0000047ab9 */ /* 0x000fc40000000a00 */
[----:B------:R-:W-:Y:S02]  /*e350*/  IMAD.IADD R7, R26, 0x1, -R7 ;  /* 0x000000011a077824 */ /* 0x000fe400078e0a07 */
[----:B------:R-:W-:Y:S02]  /*e360*/  IMAD.IADD R5, R5, 0x1, R3 ;  /* 0x0000000105057824 */ /* 0x000fe400078e0203 */
[----:B------:R-:W-:Y:S02]  /*e370*/  IMAD R0, R7, 0x30, R29 ;  /* 0x0000003007007824 */ /* 0x000fe400078e021d */
[----:B------:R-:W-:-:S04]  /*e380*/  IMAD.WIDE.U32 R4, R24, UR4, R4 ;  /* 0x0000000418047c25 */ /* 0x000fc8000f8e0004 */
[----:B-----5:R-:W-:-:S04]  /*e390*/  IMAD R9, R28, 0xc0, R0 ;  /* 0x000000c01c097824 */ /* 0x020fc800078e0200 */
[----:B------:R-:W-:-:S04]  /*e3a0*/  @P2 IMAD.HI.U32 R0, R9, R20, RZ ;  /* 0x0000001409002227 */ /* 0x000fc800078e00ff */
[----:B------:R-:W-:Y:S01]  /*e3b0*/  IMAD.MOV.U32 R3, RZ, RZ, R9 ;  /* 0x000000ffff037224 */ /* 0x000fe200078e0009 */
[----:B------:R-:W-:-:S04]  /*e3c0*/  @P2 SHF.R.U32.HI R3, RZ, R21, R0 ;  /* 0x00000015ff032219 */ /* 0x000fc80000011600 */
[----:B------:R-:W-:Y:S01]  /*e3d0*/  SHF.R.S32.HI R0, RZ, 0x1f, R3 ;  /* 0x0000001fff007819 */ /* 0x000fe20000011403 */
[----:B--2---:R-:W-:Y:S02]  /*e3e0*/  IMAD.MOV.U32 R26, RZ, RZ, R6 ;  /* 0x000000ffff1a7224 */ /* 0x004fe400078e0006 */
[----:B------:R-:W-:Y:S02]  /*e3f0*/  IMAD R6, R10, UR4, RZ ;  /* 0x000000040a067c24 */ /* 0x000fe4000f8e02ff */
[----:B---3--:R-:W-:Y:S02]  /*e400*/  IMAD.MOV.U32 R27, RZ, RZ, R14 ;  /* 0x000000ffff1b7224 */ /* 0x008fe400078e000e */
[----:B------:R-:W-:Y:S01]  /*e410*/  IMAD R7, R24, UR5, R6 ;  /* 0x0000000518077c24 */ /* 0x000fe2000f8e0206 */
[----:B------:R-:W-:Y:S02]  /*e420*/  ULDC.64 UR4, c[0x0][0xaf0] ;  /* 0x0002bc0000047ab9 */ /* 0x000fe40000000a00 */
[----:B------:R-:W-:-:S02]  /*e430*/  IMAD R6, R12, UR4, RZ ;  /* 0x000000040c067c24 */ /* 0x000fc4000f8e02ff */
[----:B------:R-:W-:Y:S02]  /*e440*/  IADD3 R5, R5, R7, RZ ;  /* 0x0000000705057210 */ /* 0x000fe40007ffe0ff */
[C---:B------:R-:W-:Y:S02]  /*e450*/  IMAD R7, R13.reuse, UR5, R6 ;  /* 0x000000050d077c24 */ /* 0x040fe4000f8e0206 */
[----:B------:R-:W-:Y:S02]  /*e460*/  IMAD.MOV R6, RZ, RZ, -R3 ;  /* 0x000000ffff067224 */ /* 0x000fe400078e0a03 */
[----:B------:R-:W-:Y:S01]  /*e470*/  IMAD.WIDE.U32 R4, R13, UR4, R4 ;  /* 0x000000040d047c25 */ /* 0x000fe2000f8e0004 */
[----:B------:R-:W-:-:S03]  /*e480*/  ULDC.64 UR4, c[0x0][0xae0] ;  /* 0x0002b80000047ab9 */ /* 0x000fc60000000a00 */
        /* <DEDUP_REMOVED lines=9> */
[C---:B------:R-:W-:Y:S01]  /*e520*/  IMAD.WIDE.U32 R20, R7.reuse, UR4, R4 ;  /* 0x0000000407147c25 */ /* 0x040fe2000f8e0004 */
[----:B------:R-:W-:Y:S02]  /*e530*/  ULDC UR4, c[0x0][0xac8] ;  /* 0x0002b20000047ab9 */ /* 0x000fe40000000800 */
[----:B------:R-:W-:Y:S01]  /*e540*/  ISETP.GE.AND P0, PT, R26, UR4, PT ;  /* 0x000000041a007c0c */ /* 0x000fe2000bf06270 */
[----:B------:R-:W-:Y:S01]  /*e550*/  IMAD R3, R7, UR5, R0 ;  /* 0x0000000507037c24 */ /* 0x000fe2000f8e0200 */
[----:B------:R-:W-:Y:S01]  /*e560*/  LEA R7, P1, R20, UR6, 0x1 ;  /* 0x0000000614077c11 */ /* 0x000fe2000f8208ff */
[----:B------:R-:W-:-:S02]  /*e570*/  UMOV UR4, 0xffffffff ;  /* 0xffffffff00047882 */ /* 0x000fc40000000000 */
[----:B------:R-:W-:-:S05]  /*e580*/  IMAD.IADD R3, R21, 0x1, R3 ;  /* 0x0000000115037824 */ /* 0x000fca00078e0203 */
[----:B------:R-:W-:Y:S01]  /*e590*/  LEA.HI.X R20, R20, UR7, R3, 0x1, P1 ;  /* 0x0000000714147c11 */ /* 0x000fe200088f0c03 */
[----:B------:R-:W-:Y:S06]  /*e5a0*/  BRA.DIV UR4, `(.L_x_13321) ;  /* 0x0000007604e47947 */ /* 0x000fec000b800000 */
[----:B------:R-:W0:Y:S01]  /*e5b0*/  SHFL.IDX PT, R3, R7, RZ, 0x181f ;  /* 0x00181fff07037589 */ /* 0x000e2200000e0000 */
[----:B------:R-:W-:Y:S02]  /*e5c0*/  IMAD R21, R8, R25, RZ ;  /* 0x0000001908157224 */ /* 0x000fe400078e02ff */
[----:B------:R-:W-:Y:S01]  /*e5d0*/  IMAD R24, R28, 0xc0, R29 ;  /* 0x000000c01c187824 */ /* 0x000fe200078e021d */
[----:B------:R-:W2:Y:S03]  /*e5e0*/  SHFL.IDX PT, R0, R20, RZ, 0x181f ;  /* 0x00181fff14007589 */ /* 0x000ea600000e0000 */
[C---:B------:R-:W-:Y:S01]  /*e5f0*/  VIADD R8, R24.reuse, 0x30 ;  /* 0x0000003018087836 */ /* 0x040fe20000000000 */
[----:B------:R-:W3:Y:S01]  /*e600*/  SHFL.IDX PT, R5, R7, 0x1, 0x181f ;  /* 0x00381f0007057f89 */ /* 0x000ee200000e0000 */
[C---:B------:R-:W-:Y:S01]  /*e610*/  ISETP.GE.OR P2, PT, R24.reuse, R21, P0 ;  /* 0x000000151800720c */ /* 0x040fe20000746670 */
[----:B------:R-:W-:-:S02]  /*e620*/  VIADD R10, R24, 0x60 ;  /* 0x00000060180a7836 */ /* 0x000fc40000000000 */
[----:B------:R-:W4:Y:S01]  /*e630*/  SHFL.IDX PT, R14, R7, 0x2, 0x181f ;  /* 0x00581f00070e7f89 */ /* 0x000f2200000e0000 */
[-C--:B------:R-:W-:Y:S02]  /*e640*/  ISETP.GE.OR P3, PT, R8, R21.reuse, P0 ;  /* 0x000000150800720c */ /* 0x080fe40000766670 */
[----:B------:R-:W-:Y:S01]  /*e650*/  ISETP.GE.OR P4, PT, R10, R21, P0 ;  /* 0x000000150a00720c */ /* 0x000fe20000786670 */
[----:B------:R-:W5:Y:S04]  /*e660*/  SHFL.IDX PT, R4, R20, 0x1, 0x181f ;  /* 0x00381f0014047f89 */ /* 0x000f6800000e0000 */
[----:B------:R-:W1:Y:S02]  /*e670*/  SHFL.IDX PT, R6, R20, 0x2, 0x181f ;  /* 0x00581f0014067f89 */ /* 0x000e6400000e0000 */
[----:B0-----:R-:W-:-:S04]  /*e680*/  @!P2 LEA R10, P5, R26, R3, 0x1 ;  /* 0x000000031a0aa211 */ /* 0x001fc800078a08ff */
[C---:B--2---:R-:W-:Y:S02]  /*e690*/  @!P2 LEA.HI.X R3, R26.reuse, R0, R27, 0x1, P5 ;  /* 0x000000001a03a211 */ /* 0x044fe400028f0c1b */
[----:B------:R0:W2:Y:S01]  /*e6a0*/  SHFL.IDX PT, R0, R20, 0x3, 0x181f ;  /* 0x00781f0014007f89 */ /* 0x0000a200000e0000 */
[C---:B---3--:R-:W-:Y:S02]  /*e6b0*/  @!P3 LEA R8, P1, R26.reuse, R5, 0x1 ;  /* 0x000000051a08b211 */ /* 0x048fe400078208ff */
[----:B------:R-:W-:Y:S01]  /*e6c0*/  @!P2 IMAD.MOV.U32 R11, RZ, RZ, R3 ;  /* 0x000000ffff0ba224 */ /* 0x000fe200078e0003 */
[----:B----4-:R-:W-:-:S04]  /*e6d0*/  @!P4 LEA R25, P5, R26, R14, 0x1 ;  /* 0x0000000e1a19c211 */ /* 0x010fc800078a08ff */
[----:B------:R0:W-:Y:S01]  /*e6e0*/  @!P2 ST.E.128 desc[UR42][R10.64], RZ ;  /* 0x000000ff0a00a985 */ /* 0x0001e2000c101d2a */
[C---:B-----5:R-:W-:Y:S01]  /*e6f0*/  @!P3 LEA.HI.X R9, R26.reuse, R4, R27, 0x1, P1 ;  /* 0x000000041a09b211 */ /* 0x060fe200008f0c1b */
[----:B------:R-:W-:Y:S02]  /*e700*/  @!P4 IMAD.MOV.U32 R4, RZ, RZ, R25 ;  /* 0x000000ffff04c224 */ /* 0x000fe400078e0019 */
[----:B------:R0:W3:Y:S01]  /*e710*/  SHFL.IDX PT, R14, R7, 0x3, 0x181f ;  /* 0x00781f00070e7f89 */ /* 0x0000e200000e0000 */
[----:B-1----:R-:W-:-:S03]  /*e720*/  @!P4 LEA.HI.X R5, R26, R6, R27, 0x1, P5 ;  /* 0x000000061a05c211 */ /* 0x002fc600028f0c1b */
[----:B------:R0:W-:Y:S04]  /*e730*/  @!P3 ST.E.128 desc[UR42][R8.64], RZ ;  /* 0x000000ff0800b985 */ /* 0x0001e8000c101d2a */
[----:B------:R0:W-:Y:S02]  /*e740*/  @!P4 ST.E.128 desc[UR42][R4.64], RZ ;  /* 0x000000ff0400c985 */ /* 0x0001e4000c101d2a */
.L_x_13490:
[----:B------:R-:W-:-:S04]  /*e750*/  IADD3 R24, R24, 0x90, RZ ;  /* 0x0000009018187810 */ /* 0x000fc80007ffe0ff */
[----:B------:R-:W-:-:S13]  /*e760*/  ISETP.GE.OR P0, PT, R24, R21, P0 ;  /* 0x000000151800720c */ /* 0x000fda0000706670 */
[----:B---3--:R-:W-:-:S04]  /*e770*/  @!P0 LEA R14, P1, R26, R14, 0x1 ;  /* 0x0000000e1a0e8211 */ /* 0x008fc800078208ff */
[----:B--2---:R-:W-:-:S05]  /*e780*/  @!P0 LEA.HI.X R15, R26, R0, R27, 0x1, P1 ;  /* 0x000000001a0f8211 */ /* 0x004fca00008f0c1b */
[----:B------:R1:W-:Y:S04]  /*e790*/  @!P0 ST.E.128 desc[UR42][R14.64], RZ ;  /* 0x000000ff0e008985 */ /* 0x0003e8000c101d2a */
.L_x_13317:
[----:B------:R-:W-:Y:S05]  /*e7a0*/  BSYNC B0 ;  /* 0x0000000000007941 */ /* 0x000fea0003800000 */
.L_x_13314:
[----:B------:R-:W-:Y:S02]  /*e7b0*/  ULDC UR4, c[0x0][0xc3c] ;  /* 0x00030f0000047ab9 */ /* 0x000fe40000000800 */
[----:B------:R-:W-:-:S13]  /*e7c0*/  ISETP.GE.AND P0, PT, R35, UR4, PT ;  /* 0x0000000423007c0c */ /* 0x000fda000bf06270 */
[----:B------:R-:W-:Y:S05]  /*e7d0*/  @!P0 BRA `(.L_x_13322) ;  /* 0xffffff2800308947 */ /* 0x000fea000383ffff */
[----:B------:R-:W-:Y:S05]  /*e7e0*/  BRA `(.L_x_13193) ;  /* 0x0000006400a47947 */ /* 0x000fea0003800000 */
.L_x_13191:
[----:B------:R-:W-:-:S08]  /*e7f0*/  NOP ;  /* 0x0000000000007918 */ /* 0x000fd00000000000 */
[----:B------:R-:W0:-:S00]  /*e800*/  USETMAXREG.DEALLOC.CTAPOOL 0x20 ;  /* 0x00000020000079c8 */ /* 0x000e0000080e0500 */
[----:B0-----:R-:W2:Y:S01]  /*e810*/  LDL.LU R2, [R1] ;  /* 0x0000000001027983 */ /* 0x001ea20000300800 */
[----:B------:R-:W-:-:S06]  /*e820*/  LOP3.LUT R0, R0, 0x3, RZ, 0xc0, !PT ;  /* 0x0000000300007812 */ /* 0x000fcc00078ec0ff */
[----:B------:R-:W0:Y:S02]  /*e830*/  SHFL.IDX PT, R0, R0, RZ, 0x1f ;  /* 0x00001fff00007589 */ /* 0x000e2400000e0000 */
[----:B0-----:R-:W-:Y:S01]  /*e840*/  ISETP.NE.AND P0, PT, R0, RZ, PT ;  /* 0x000000ff0000720c */ /* 0x001fe20003f05270 */
[----:B------:R-:W-:Y:S01]  /*e850*/  IMAD.MOV.U32 R0, RZ, RZ, RZ ;  /* 0x000000ffff007224 */ /* 0x000fe200078e00ff */
        /* <DEDUP_REMOVED lines=11> */
.L_x_13323:
[----:B0-----:R-:W0:Y:S01]  /*e910*/  S2R R2, SR_TID.X ;  /* 0x0000000000027919 */ /* 0x001e220000002100 */
        /* <DEDUP_REMOVED lines=37> */
[----:B------:R-:W-:Y:S01]  /*eb70*/  MOV R4, R3 ;  /* 0x0000000300047202 */ /* 0x000fe20000000f00 */
[----:B------:R-:W-:Y:S01]  /*eb80*/  UMOV UR4, URZ ;  /* 0x0000003f00047c82 */ /* 0x000fe20008000000 */
[----:B------:R-:W-:Y:S01]  /*eb90*/  ULDC UR7, c[0x0][0xc3c] ;  /* 0x00030f0000077ab9 */ /* 0x000fe20000000800 */
[----:B------:R-:W-:-:S05]  /*eba0*/  ULDC UR5, c[0x0][0xc38] ;  /* 0x00030e0000057ab9 */ /* 0x000fca0000000800 */
.L_x_13329:
        /* <DEDUP_REMOVED lines=12> */
.L_x_13328:
[----:B------:R-:W-:Y:S05]  /*ec70*/  BSYNC B0 ;  /* 0x0000000000007941 */ /* 0x000fea0003800000 */
.L_x_13327:
        /* <DEDUP_REMOVED lines=21> */
.L_x_13325:
        /* <DEDUP_REMOVED lines=15> */
.L_x_13330:
        /* <DEDUP_REMOVED lines=10> */
[----:B------:R-:W-:Y:S01]  /*ef60*/  IMAD.MOV.U32 R3, RZ, RZ, R6 ;  /* 0x000000ffff037224 */ /* 0x000fe200078e0006 */
[----:B------:R-:W-:-:S03]  /*ef70*/  MOV R6, R8 ;  /* 0x0000000800067202 */ /* 0x000fc60000000f00 */
        /* <DEDUP_REMOVED lines=16> */
.L_x_13326:
[----:B------:R-:W-:Y:S01]  /*f080*/  IMAD.MOV.U32 R17, RZ, RZ, RZ ;  /* 0x000000ffff117224 */ /* 0x000fe200078e00ff */
[----:B------:R-:W-:Y:S01]  /*f090*/  MOV R16, UR6 ;  /* 0x0000000600107c02 */ /* 0x000fe20008000f00 */
[----:B------:R-:W-:-:S07]  /*f0a0*/  IMAD.MOV.U32 R18, RZ, RZ, RZ ;  /* 0x000000ffff127224 */ /* 0x000fce00078e00ff */
.L_x_13331:
[----:B------:R-:W-:-:S13]  /*f0b0*/  ISETP.NE.AND P0, PT, R5, RZ, PT ;  /* 0x000000ff0500720c */ /* 0x000fda0003f05270 */
[----:B------:R-:W0:Y:S01]  /*f0c0*/  @!P0 S2R R3, SR_CgaCtaId ;  /* 0x0000000000038919 */ /* 0x000e220000008800 */
[----:B------:R-:W-:-:S04]  /*f0d0*/  @!P0 MOV R0, 0x400 ;  /* 0x0000040000008802 */ /* 0x000fc80000000f00 */
[----:B0-----:R-:W-:-:S05]  /*f0e0*/  @!P0 LEA R0, R3, R0, 0x18 ;  /* 0x0000000003008211 */ /* 0x001fca00078ec0ff */
[----:B------:R2:W-:Y:S01]  /*f0f0*/  @!P0 STS.128 [R0+0x168d0], R16 ;  /* 0x0168d01000008388 */ /* 0x0005e20000000c00 */
[----:B------:R-:W-:Y:S06]  /*f100*/  BAR.ARV 0x5, 0x200 ;  /* 0x0148000000007b1d */ /* 0x000fec0000002000 */
.L_x_13324:
[----:B------:R3:W-:Y:S01]  /*f110*/  STL [R1+0x40], RZ ;  /* 0x000040ff01007387 */ /* 0x0007e20000100800 */
[----:B------:R-:W-:Y:S01]  /*f120*/  ULDC UR4, c[0x0][0xc3c] ;  /* 0x00030f0000047ab9 */ /* 0x000fe20000000800 */
[----:B------:R-:W-:Y:S01]  /*f130*/  IMAD.MOV.U32 R28, RZ, RZ, 0x1 ;  /* 0x00000001ff1c7424 */ /* 0x000fe200078e00ff */
[----:B-1----:R-:W-:Y:S01]  /*f140*/  ISETP.GE.AND P0, PT, R19, UR4, PT ;  /* 0x0000000413007c0c */ /* 0x002fe2000bf06270 */
[----:B------:R-:W-:-:S12]  /*f150*/  IMAD.MOV.U32 R25, RZ, RZ, RZ ;  /* 0x000000ffff197224 */ /* 0x000fd800078e00ff */
[----:B---3--:R-:W-:Y:S05]  /*f160*/  @P0 BRA `(.L_x_13332) ;  /* 0x0000005800680947 */ /* 0x008fea0003800000 */
[----:B------:R-:W1:Y:S01]  /*f170*/  S2R R6, SR_TID.X ;  /* 0x0000000000067919 */ /* 0x000e620000002100 */
[----:B------:R-:W3:Y:S01]  /*f180*/  S2UR UR5, SR_CgaCtaId ;  /* 0x00000000000579c3 */ /* 0x000ee20000008800 */
[----:B------:R-:W-:Y:S01]  /*f190*/  UMOV UR4, 0x400 ;  /* 0x0000040000047882 */ /* 0x000fe20000000000 */
[----:B------:R-:W-:Y:S01]  /*f1a0*/  BSSY B8, `(.L_x_13332) ;  /* 0x0000596000087945 */ /* 0x000fe20003800000 */
[----:B------:R4:W-:Y:S01]  /*f1b0*/  STL [R1+0x40], RZ ;  /* 0x000040ff01007387 */ /* 0x0009e20000100800 */
[----:B------:R-:W-:Y:S01]  /*f1c0*/  IMAD.MOV.U32 R29, RZ, RZ, 0x1 ;  /* 0x00000001ff1d7424 */ /* 0x000fe200078e00ff */
[----:B------:R-:W-:Y:S01]  /*f1d0*/  MOV R28, 0x1 ;  /* 0x00000001001c7802 */ /* 0x000fe20000000f00 */
[----:B------:R-:W-:Y:S01]  /*f1e0*/  IMAD.MOV.U32 R27, RZ, RZ, RZ ;  /* 0x000000ffff1b7224 */ /* 0x000fe200078e00ff */
[----:B------:R-:W-:Y:S01]  /*f1f0*/  ULDC.64 UR40, c[0x0][0x198] ;  /* 0x0000660000287ab9 */ /* 0x000fe20000000a00 */
[----:B------:R-:W-:Y:S01]  /*f200*/  IMAD.MOV.U32 R25, RZ, RZ, RZ ;  /* 0x000000ffff197224 */ /* 0x000fe200078e00ff */
[----:B------:R-:W-:Y:S01]  /*f210*/  ULOP3.LUT UR38, UR36, 0x2, URZ, 0xfc, !UPT ;  /* 0x0000000224267892 */ /* 0x000fe2000f8efc3f */
[----:B------:R-:W-:Y:S01]  /*f220*/  ULDC UR37, c[0x0][0xc] ;  /* 0x0000030000257ab9 */ /* 0x000fe20000000800 */
[----:B---3--:R-:W-:-:S06]  /*f230*/  ULEA UR4, UR5, UR4, 0x18 ;  /* 0x0000000405047291 */ /* 0x008fcc000f8ec03f */
[----:B------:R-:W-:Y:S01]  /*f240*/  IMAD.U32 R22, RZ, RZ, UR4 ;  /* 0x00000004ff167e24 */ /* 0x000fe2000f8e00ff */
[C---:B-1----:R-:W-:Y:S01]  /*f250*/  LOP3.LUT R5, R6.reuse, 0x7f, RZ, 0xc0, !PT ;  /* 0x0000007f06057812 */ /* 0x042fe200078ec0ff */
[----:B--2---:R-:W-:-:S04]  /*f260*/  IMAD.SHL.U32 R0, R6, 0x8, RZ ;  /* 0x0000000806007824 */ /* 0x004fc800078e00ff */
[----:B------:R-:W-:Y:S01]  /*f270*/  IMAD.SHL.U32 R3, R5, 0x8, RZ ;  /* 0x0000000805037824 */ /* 0x000fe200078e00ff */
[----:B0-----:R-:W-:-:S04]  /*f280*/  LOP3.LUT R2, R0, 0x1f8, RZ, 0xc0, !PT ;  /* 0x000001f800027812 */ /* 0x001fc800078ec0ff */
[----:B------:R-:W-:-:S04]  /*f290*/  LOP3.LUT R2, R2, 0x38, R6, 0x78, !PT ;  /* 0x0000003802027812 */ /* 0x000fc800078e7806 */
[----:B------:R-:W-:Y:S01]  /*f2a0*/  LOP3.LUT R4, R2, 0x200, R3, 0xf8, !PT ;  /* 0x0000020002047812 */ /* 0x000fe200078ef803 */
[----:B------:R-:W-:Y:S01]  /*f2b0*/  IMAD.SHL.U32 R2, R6, 0x10, RZ ;  /* 0x0000001006027824 */ /* 0x000fe200078e00ff */
[----:B------:R-:W-:-:S03]  /*f2c0*/  SHF.R.U32.HI R3, RZ, 0x3, R5 ;  /* 0x00000003ff037819 */ /* 0x000fc60000011605 */
[----:B------:R-:W-:Y:S01]  /*f2d0*/  IMAD R0, R4, 0x2, R22 ;  /* 0x0000000204007824 */ /* 0x000fe200078e0216 */
[----:B------:R-:W-:-:S04]  /*f2e0*/  LOP3.LUT R2, R2, 0x70, RZ, 0xc0, !PT ;  /* 0x0000007002027812 */ /* 0x000fc800078ec0ff */
[----:B------:R4:W-:Y:S01]  /*f2f0*/  STL [R1+0x24], R0 ;  /* 0x0000240001007387 */ /* 0x0009e20000100800 */
[----:B------:R-:W-:-:S07]  /*f300*/  LOP3.LUT R2, R3, R2, RZ, 0xfc, !PT ;  /* 0x0000000203027212 */ /* 0x000fce00078efcff */
.L_x_13425:
[----:B0-----:R-:W0:Y:S02]  /*f310*/  LDC.64 R2, c[0x0][0xc88] ;  /* 0x00032200ff027b82 */ /* 0x001e240000000a00 */
[----:B0-----:R-:W-:-:S05]  /*f320*/  IMAD.WIDE R2, R19, 0x4, R2 ;  /* 0x0000000413027825 */ /* 0x001fca00078e0202 */
[----:B------:R-:W4:Y:S01]  /*f330*/  LDG.E R10, desc[UR42][R2.64] ;  /* 0x0000002a020a7981 */ /* 0x000f22000c1e1900 */
        /* <DEDUP_REMOVED lines=8> */
[----:B----4-:R-:W-:Y:S01]  /*f3c0*/  SHF.R.S32.HI R0, RZ, 0x1f, R10 ;  /* 0x0000001fff007819 */ /* 0x010fe2000001140a */
[----:B------:R-:W-:-:S10]  /*f3d0*/  IMAD.SHL.U32 R23, R10, 0x4, RZ ;  /* 0x000000040a177824 */ /* 0x000fd400078e00ff */
[C---:B------:R-:W-:Y:S01]  /*f3e0*/  @P0 LEA R2, P1, R10.reuse, UR4, 0x2 ;  /* 0x000000040a020c11 */ /* 0x040fe2000f8210ff */
[----:B------:R-:W-:Y:S03]  /*f3f0*/  STL [R1+0x8], R10 ;  /* 0x0000080a01007387 */ /* 0x000fe60000100800 */
[C-C-:B------:R-:W-:Y:S01]  /*f400*/  @P0 LEA.HI.X R3, R10.reuse, UR5, R0.reuse, 0x2, P1 ;  /* 0x000000050a030c11 */ /* 0x140fe200088f1400 */
[----:B------:R-:W-:Y:S01]  /*f410*/  ULDC.64 UR4, c[0x0][0xa00] ;  /* 0x0002800000047ab9 */ /* 0x000fe20000000a00 */
[----:B------:R-:W-:Y:S01]  /*f420*/  SHF.L.U64.HI R24, R10, 0x2, R0 ;  /* 0x000000020a187819 */ /* 0x000fe20000010200 */
[----:B------:R0:W-:Y:S04]  /*f430*/  STL [R1+0x30], R0 ;  /* 0x0000300001007387 */ /* 0x0001e80000100800 */
[----:B--2---:R1:W2:Y:S01]  /*f440*/  @P0 LDG.E R9, desc[UR42][R2.64] ;  /* 0x0000002a02090981 */ /* 0x0042a2000c1e1900 */
[----:B------:R-:W-:-:S02]  /*f450*/  ISETP.NE.U32.AND P0, PT, RZ, UR4, PT ;  /* 0x00000004ff007c0c */ /* 0x000fc4000bf05070 */
[----:B------:R-:W-:Y:S02]  /*f460*/  ISETP.NE.U32.AND P2, PT, RZ, UR8, PT ;  /* 0x00000008ff007c0c */ /* 0x000fe4000bf45070 */
[----:B------:R-:W-:Y:S01]  /*f470*/  ISETP.NE.AND.EX P0, PT, RZ, UR5, PT, P0 ;  /* 0x00000005ff007c0c */ /* 0x000fe2000bf05300 */
[----:B0-----:R-:W-:Y:S01]  /*f480*/  IMAD.MOV.U32 R0, RZ, RZ, RZ ;  /* 0x000000ffff007224 */ /* 0x001fe200078e00ff */
[----:B------:R-:W-:Y:S02]  /*f490*/  ISETP.NE.AND.EX P2, PT, RZ, UR9, PT, P2 ;  /* 0x00000009ff007c0c */ /* 0x000fe4000bf45320 */
[----:B------:R-:W-:Y:S02]  /*f4a0*/  ISETP.NE.U32.AND P1, PT, RZ, UR6, PT ;  /* 0x00000006ff007c0c */ /* 0x000fe4000bf25070 */
[----:B-1----:R-:W-:Y:S02]  /*f4b0*/  IADD3 R2, P3, R23, UR4, RZ ;  /* 0x0000000417027c10 */ /* 0x002fe4000ff7e0ff */
[----:B------:R-:W-:-:S02]  /*f4c0*/  ISETP.NE.AND.EX P1, PT, RZ, UR7, PT, P1 ;  /* 0x00000007ff007c0c */ /* 0x000fc4000bf25310 */
        /* <DEDUP_REMOVED lines=20> */
[----:B0-----:R-:W-:Y:S01]  /*f610*/  MOV R6, UR5 ;  /* 0x0000000500067c02 */ /* 0x001fe20008000f00 */
[----:B------:R-:W-:Y:S01]  /*f620*/  IMAD.U32 R7, RZ, RZ, UR4 ;  /* 0x00000004ff077e24 */ /* 0x000fe2000f8e00ff */
[----:B---3--:R1:W-:Y:S01]  /*f630*/  STL [R1+0x34], R8 ;  /* 0x0000340801007387 */ /* 0x0083e20000100800 */
[----:B------:R-:W-:Y:S05]  /*f640*/  @P2 BRA `(.L_x_13333) ;  /* 0x0000000000142947 */ /* 0x000fea0003800000 */
[----:B------:R-:W-:Y:S05]  /*f650*/  @!P0 BRA `(.L_x_13333) ;  /* 0x0000000000108947 */ /* 0x000fea0003800000 */
[----:B-1----:R-:W2:Y:S04]  /*f660*/  LDG.E R8, desc[UR42][R2.64] ;  /* 0x0000002a02087981 */ /* 0x002ea8000c1e1900 */
[----:B------:R-:W2:Y:S02]  /*f670*/  LDG.E R2, desc[UR42][R2.64+0x4] ;  /* 0x0000042a02027981 */ /* 0x000ea4000c1e1900 */
[----:B--2---:R-:W-:-:S05]  /*f680*/  IMAD.IADD R2, R2, 0x1, -R8 ;  /* 0x0000000102027824 */ /* 0x004fca00078e0a08 */
[----:B------:R0:W-:Y:S02]  /*f690*/  STL [R1+0x34], R2 ;  /* 0x0000340201007387 */ /* 0x0001e40000100800 */
.L_x_13333:
        /* <DEDUP_REMOVED lines=10> */
.L_x_13334:
        /* <DEDUP_REMOVED lines=9> */
.L_x_13335:
[----:B01----:R-:W2:Y:S04]  /*f7d0*/  @P1 LDG.E R2, desc[UR42][R4.64] ;  /* 0x0000002a04021981 */ /* 0x003ea8000c1e1900 */
        /* <DEDUP_REMOVED lines=8> */
[----:B------:R-:W-:Y:S02]  /*f860*/  LEA.HI R4, R3, R2, RZ, 0x7 ;  /* 0x0000000203047211 */ /* 0x000fe400078f38ff */
[----:B------:R-:W-:Y:S02]  /*f870*/  IADD3 R3, -R7, RZ, RZ ;  /* 0x000000ff07037210 */ /* 0x000fe40007ffe1ff */
        /* <DEDUP_REMOVED lines=21> */
.L_x_13493:
[----:B-1----:R-:W-:Y:S02]  /*f9d0*/  ISETP.NE.AND P0, PT, R14, RZ, PT ;  /* 0x000000ff0e00720c */ /* 0x002fe40003f05270 */
[----:B------:R-:W-:-:S11]  /*f9e0*/  PLOP3.LUT P6, PT, PT, PT, PT, 0x8, 0x0 ;  /* 0x000000000000781c */ /* 0x000fd60003fce170 */
[----:B------:R-:W-:Y:S05]  /*f9f0*/  @P0 BRA `(.L_x_13339) ;  /* 0x00000000000c0947 */ /* 0x000fea0003800000 */
[----:B------:R-:W-:-:S03]  /*fa00*/  UMOV UR4, 0xffffffff ;  /* 0xffffffff00047882 */ /* 0x000fc60000000000 */
[----:B------:R-:W-:Y:S05]  /*fa10*/  BRA.DIV UR4, `(.L_x_13340) ;  /* 0x0000006604fc7947 */ /* 0x000fea000b800000 */
[----:B------:R-:W-:-:S13]  /*fa20*/  ELECT P6, URZ, PT ;  /* 0x00000000003f782f */ /* 0x000fda00038c0000 */
.L_x_13339:
        /* <DEDUP_REMOVED lines=9> */
.L_x_13496:
[----:B------:R-:W-:Y:S05]  /*fac0*/  BSYNC B1 ;  /* 0x0000000000017941 */ /* 0x000fea0003800000 */
.L_x_13341:
[----:B------:R-:W-:Y:S04]  /*fad0*/  BSSY B1, `(.L_x_13343) ;  /* 0x000004f000017945 */ /* 0x000fe80003800000 */
[----:B------:R-:W-:Y:S05]  /*fae0*/  @!P6 BRA `(.L_x_13344) ;  /* 0x000000040034e947 */ /* 0x000fea0003800000 */
[----:B------:R-:W1:Y:S01]  /*faf0*/  S2R R6, SR_TID.X ;  /* 0x0000000000067919 */ /* 0x000e620000002100 */
[----:B0-----:R-:W-:Y:S01]  /*fb00*/  IMAD R5, R27, 0x8, R22 ;  /* 0x000000081b057824 */ /* 0x001fe200078e0216 */
[----:B------:R-:W-:Y:S01]  /*fb10*/  BSSY B2, `(.L_x_13345) ;  /* 0x0000006000027945 */ /* 0x000fe20003800000 */
[----:B-1----:R-:W-:Y:S02]  /*fb20*/  LOP3.LUT R7, R6, 0x7f, RZ, 0xc0, !PT ;  /* 0x0000007f06077812 */ /* 0x002fe400078ec0ff */
[----:B------:R-:W-:Y:S02]  /*fb30*/  SHF.L.U32 R6, R29, 0x1f, RZ ;  /* 0x0000001f1d067819 */ /* 0x000fe400000006ff */
[----:B------:R-:W-:Y:S02]  /*fb40*/  ISETP.NE.AND P1, PT, R7, RZ, PT ;  /* 0x000000ff0700720c */ /* 0x000fe40003f25270 */
[----:B------:R-:W0:Y:S02]  /*fb50*/  SYNCS.PHASECHK.TRANS64.TRYWAIT P0, [R5+URZ+0x168a0], R6 ;  /* 0x0168a006050075a7 */ /* 0x000e24000800017f */
[----:B0-----:R-:W-:Y:S09]  /*fb60*/  @!P0 BRA `(.L_x_13346) ;  /* 0x0000006400dc8947 */ /* 0x001ff20003800000 */
.L_x_13497:
[----:B------:R-:W-:Y:S05]  /*fb70*/  BSYNC B2 ;  /* 0x0000000000027941 */ /* 0x000fea0003800000 */
.L_x_13345:
        /* <DEDUP_REMOVED lines=9> */
.L_x_13348:
[----:B------:R-:W-:Y:S05]  /*fc10*/  BSYNC B2 ;  /* 0x0000000000027941 */ /* 0x000fea0003800000 */
.L_x_13347:
[----:B------:R-:W-:Y:S01]  /*fc20*/  IMAD.MOV.U32 R11, RZ, RZ, RZ ;  /* 0x000000ffff0b7224 */ /* 0x000fe200078e00ff */
[C---:B------:R-:W-:Y:S01]  /*fc30*/  LEA R8, R27.reuse, R22, 0xe ;  /* 0x000000161b087211 */ /* 0x040fe200078e70ff */
[----:B------:R-:W-:Y:S01]  /*fc40*/  IMAD R7, R4, 0x80, R0 ;  /* 0x0000008004077824 */ /* 0x000fe200078e0200 */
        /* <DEDUP_REMOVED lines=10> */
.L_x_13349:
        /* <DEDUP_REMOVED lines=13> */
.L_x_13498:
[----:B------:R-:W-:Y:S05]  /*fdc0*/  BSYNC B2 ;  /* 0x0000000000027941 */ /* 0x000fea0003800000 */
.L_x_13350:
        /* <DEDUP_REMOVED lines=11> */
.L_x_13353:
[----:B------:R-:W-:Y:S05]  /*fe80*/  BSYNC B2 ;  /* 0x0000000000027941 */ /* 0x000fea0003800000 */
.L_x_13352:
[----:B------:R-:W-:Y:S01]  /*fe90*/  R2UR UR10, R11 ;  /* 0x000000000b0a72ca */ /* 0x000fe200000e0000 */
[----:B------:R-:W-:Y:S01]  /*fea0*/  IMAD R10, R10, 0x2, R22 ;  /* 0x000000020a0a7824 */ /* 0x000fe200078e0216 */
[----:B------:R-:W-:Y:S01]  /*feb0*/  R2UR UR6, R8 ;  /* 0x00000000080672ca */ /* 0x000fe200000e0000 */
[----:B------:R-:W-:Y:S01]  /*fec0*/  UIADD3 UR4, UP0, UR40, 0x670, URZ ;  /* 0x0000067028047890 */ /* 0x000fe2000ff1e03f */
[----:B------:R-:W-:Y:S01]  /*fed0*/  R2UR UR7, R9 ;  /* 0x00000000090772ca */ /* 0x000fe200000e0000 */
[----:B------:R-:W-:Y:S01]  /*fee0*/  VIADD R10, R10, 0x400 ;  /* 0x000004000a0a7836 */ /* 0x000fe20000000000 */
[----:B------:R-:W-:Y:S01]  /*fef0*/  PLOP3.LUT P0, PT, PT, PT, PT, 0x80, 0x0 ;  /* 0x000000000000781c */ /* 0x000fe20003f0f070 */
[----:B------:R-:W-:Y:S01]  /*ff00*/  UIADD3.X UR5, URZ, UR41, URZ, UP0, !UPT ;  /* 0x000000293f057290 */ /* 0x000fe200087fe43f */
[----:B01----:R-:W-:-:S11]  /*ff10*/  IADD3 R5, R5, 0x168b0, RZ ;  /* 0x000168b005057810 */ /* 0x003fd60007ffe0ff */
.L_x_13354:
        /* <DEDUP_REMOVED lines=10> */
.L_x_13344:
[----:B------:R-:W-:Y:S05]  /*ffc0*/  BSYNC B1 ;  /* 0x0000000000017941 */ /* 0x000fea0003800000 */
.L_x_13343:
[----:B------:R-:W-:Y:S01]  /*ffd0*/  VIADD R4, R4, 0xfffffffe ;  /* 0xfffffffe04047836 */ /* 0x000fe20000000000 */
[----:B------:R-:W-:Y:S01]  /*ffe0*/  PLOP3.LUT P0, PT, PT, PT, PT, 0x8, 0x0 ;  /* 0x000000000000781c */ /* 0x000fe20003f0e170 */
[----:B------:R-:W-:-:S03]  /*fff0*/  VIADD R27, R27, 0x1 ;  /* 0x000000011b1b7836 */ /* 0x000fc60000000000 */
[----:B------:R-:W-:Y:S02]  /*10000*/  ISETP.GE.AND P2, PT, R4, R3, PT ;  /* 0x000000030400720c */ /* 0x000fe40003f46270 */
[----:B------:R-:W-:-:S04]  /*10010*/  ISETP.NE.AND P1, PT, R27, 0x2, PT ;  /* 0x000000021b00780c */ /* 0x000fc80003f25270 */
[----:B0-----:R-:W-:Y:S02]  /*10020*/  SEL R5, RZ, 0x1, P1 ;  /* 0x00000001ff057807 */ /* 0x001fe40000800000 */
[----:B------:R-:W-:Y:S02]  /*10030*/  SEL R27, R27, RZ, P1 ;  /* 0x000000ff1b1b7207 */ /* 0x000fe40000800000 */
[----:B------:R-:W-:-:S03]  /*10040*/  LOP3.LUT R29, R29, R5, RZ, 0x3c, !PT ;  /* 0x000000051d1d7212 */ /* 0x000fc600078e3cff */
[----:B------:R-:W-:Y:S05]  /*10050*/  @!P2 BRA `(.L_x_13337) ;  /* 0x000000040058a947 */ /* 0x000fea0003800000 */
.L_x_13367:
[----:B------:R-:W-:Y:S05]  /*10060*/  YIELD ;  /* 0x0000000000007946 */ /* 0x000fea0003800000 */
[----:B------:R-:W-:Y:S04]  /*10070*/  BSSY B1, `(.L_x_13355) ;  /* 0x000004c000017945 */ /* 0x000fe80003800000 */
[----:B------:R-:W-:Y:S05]  /*10080*/  @!P6 BRA `(.L_x_13356) ;  /* 0x000000040028e947 */ /* 0x000fea0003800000 */
[----:B------:R-:W0:Y:S01]  /*10090*/  S2R R5, SR_TID.X ;  /* 0x0000000000057919 */ /* 0x000e220000002100 */
[----:B------:R-:W-:Y:S01]  /*100a0*/  SHF.L.U32 R6, R29, 0x1f, RZ ;  /* 0x0000001f1d067819 */ /* 0x000fe200000006ff */
[----:B------:R-:W-:Y:S01]  /*100b0*/  BSSY B2, `(.L_x_13357) ;  /* 0x0000006000027945 */ /* 0x000fe20003800000 */
[----:B0-----:R-:W-:Y:S01]  /*100c0*/  LOP3.LUT R7, R5, 0x7f, RZ, 0xc0, !PT ;  /* 0x0000007f05077812 */ /* 0x001fe200078ec0ff */
[----:B------:R-:W-:-:S03]  /*100d0*/  IMAD R5, R27, 0x8, R22 ;  /* 0x000000081b057824 */ /* 0x000fc600078e0216 */
[----:B------:R-:W-:Y:S01]  /*100e0*/  ISETP.NE.AND P2, PT, R7, RZ, PT ;  /* 0x000000ff0700720c */ /* 0x000fe20003f45270 */
[----:B------:R-:W0:Y:S02]  /*100f0*/  SYNCS.PHASECHK.TRANS64.TRYWAIT P1, [R5+URZ+0x168a0], R6 ;  /* 0x0168a006050075a7 */ /* 0x000e24000802017f */
[----:B0-----:R-:W-:Y:S10]  /*10100*/  @!P1 BRA `(.L_x_13358) ;  /* 0x00000060009c9947 */ /* 0x001ff40003800000 */
.L_x_13499:
[----:B------:R-:W-:Y:S05]  /*10110*/  BSYNC B2 ;  /* 0x0000000000027941 */ /* 0x000fea0003800000 */
.L_x_13357:
        /* <DEDUP_REMOVED lines=9> */
.L_x_13360:
[----:B------:R-:W-:Y:S05]  /*101b0*/  BSYNC B2 ;  /* 0x0000000000027941 */ /* 0x000fea0003800000 */
.L_x_13359:
[----:B------:R-:W-:Y:S01]  /*101c0*/  IMAD.MOV.U32 R11, RZ, RZ, RZ ;  /* 0x000000ffff0b7224 */ /* 0x000fe200078e00ff */
[----:B------:R-:W-:Y:S01]  /*101d0*/  UIADD3 UR4, UP0, UR40, 0x570, URZ ;  /* 0x0000057028047890 */ /* 0x000fe2000ff1e03f */
[----:B------:R-:W-:Y:S01]  /*101e0*/  IMAD R7, R27, 0x4000, R22 ;  /* 0x000040001b077824 */ /* 0x000fe200078e0216 */
[----:B------:R-:W-:Y:S01]  /*101f0*/  PLOP3.LUT P1, PT, PT, PT, PT, 0x80, 0x0 ;  /* 0x000000000000781c */ /* 0x000fe20003f2f070 */
[----:B------:R-:W-:Y:S01]  /*10200*/  IMAD R8, R4, 0x80, R0 ;  /* 0x0000008004087824 */ /* 0x000fe200078e0200 */
[----:B------:R-:W-:Y:S01]  /*10210*/  R2UR UR10, R11 ;  /* 0x000000000b0a72ca */ /* 0x000fe200000e0000 */
[----:B------:R-:W-:Y:S01]  /*10220*/  VIADD R10, R7, 0xe400 ;  /* 0x0000e400070a7836 */ /* 0x000fe20000000000 */
[----:B------:R-:W-:Y:S01]  /*10230*/  IADD3 R9, R5, 0x16890, RZ ;  /* 0x0001689005097810 */ /* 0x000fe20007ffe0ff */
[----:B------:R-:W-:Y:S01]  /*10240*/  UIADD3.X UR5, URZ, UR41, URZ, UP0, !UPT ;  /* 0x000000293f057290 */ /* 0x000fe200087fe43f */
[----:B------:R-:W-:Y:S01]  /*10250*/  UMOV UR6, 0x0 ;  /* 0x0000000000067882 */ /* 0x000fe20000000000 */
[----:B------:R-:W-:-:S10]  /*10260*/  UMOV UR7, 0x12f00000 ;  /* 0x12f0000000077882 */ /* 0x000fd40000000000 */
.L_x_13361:
        /* <DEDUP_REMOVED lines=13> */
.L_x_13500:
[----:B------:R-:W-:Y:S05]  /*10340*/  BSYNC B2 ;  /* 0x0000000000027941 */ /* 0x000fea0003800000 */
.L_x_13362:
        /* <DEDUP_REMOVED lines=11> */
.L_x_13365:
[----:B------:R-:W-:Y:S05]  /*10400*/  BSYNC B2 ;  /* 0x0000000000027941 */ /* 0x000fea0003800000 */
.L_x_13364:
[----:B------:R-:W-:Y:S01]  /*10410*/  R2UR UR10, R11 ;  /* 0x000000000b0a72ca */ /* 0x000fe200000e0000 */
[----:B------:R-:W-:Y:S01]  /*10420*/  UIADD3 UR4, UP0, UR40, 0x670, URZ ;  /* 0x0000067028047890 */ /* 0x000fe2000ff1e03f */
[----:B------:R-:W-:Y:S01]  /*10430*/  R2UR UR6, R12 ;  /* 0x000000000c0672ca */ /* 0x000fe200000e0000 */
[----:B------:R-:W-:Y:S01]  /*10440*/  VIADD R7, R7, 0x400 ;  /* 0x0000040007077836 */ /* 0x000fe20000000000 */
[----:B------:R-:W-:Y:S01]  /*10450*/  R2UR UR7, R13 ;  /* 0x000000000d0772ca */ /* 0x000fe200000e0000 */
[----:B01----:R-:W-:Y:S01]  /*10460*/  VIADD R5, R5, 0x168b0 ;  /* 0x000168b005057836 */ /* 0x003fe20000000000 */
[----:B------:R-:W-:Y:S01]  /*10470*/  PLOP3.LUT P1, PT, PT, PT, PT, 0x80, 0x0 ;  /* 0x000000000000781c */ /* 0x000fe20003f2f070 */
[----:B------:R-:W-:-:S12]  /*10480*/  UIADD3.X UR5, URZ, UR41, URZ, UP0, !UPT ;  /* 0x000000293f057290 */ /* 0x000fd800087fe43f */
.L_x_13366:
        /* <DEDUP_REMOVED lines=10> */
.L_x_13356:
[----:B------:R-:W-:Y:S05]  /*10530*/  BSYNC B1 ;  /* 0x0000000000017941 */ /* 0x000fea0003800000 */
.L_x_13355:
        /* <DEDUP_REMOVED lines=8> */
.L_x_13337:
[----:B------:R-:W-:Y:S05]  /*105c0*/  BSYNC B0 ;  /* 0x0000000000007941 */ /* 0x000fea0003800000 */
.L_x_13336:
[----:B------:R-:W2:Y:S01]  /*105d0*/  LDL R5, [R1+0x18] ;  /* 0x0000180001057983 */ /* 0x000ea20000100800 */
[----:B------:R-:W-:Y:S05]  /*105e0*/  @!P0 WARPSYNC.ALL ;  /* 0x0000000000008948 */ /* 0x000fea0003800000 */
[----:B------:R-:W-:Y:S06]  /*105f0*/  @!P0 BAR.SYNC.DEFER_BLOCKING 0xc, 0x200 ;  /* 0x0308000000008b1d */ /* 0x000fec0000010000 */
[----:B------:R-:W-:Y:S01]  /*10600*/  BSSY B7, `(.L_x_13368) ;  /* 0x00003b0000077945 */ /* 0x000fe20003800000 */
[----:B--2---:R-:W-:-:S13]  /*10610*/  ISETP.GT.AND P0, PT, R5, RZ, PT ;  /* 0x000000ff0500720c */ /* 0x004fda0003f04270 */
        /* <DEDUP_REMOVED lines=18> */
.L_x_13369:
        /* <DEDUP_REMOVED lines=20> */
.L_x_13372:
[----:B------:R-:W-:Y:S05]  /*10880*/  BSYNC B6 ;  /* 0x0000000000067941 */ /* 0x000fea0003800000 */
.L_x_13371:
        /* <DEDUP_REMOVED lines=20> */
.L_x_13375:
        /* <DEDUP_REMOVED lines=15> */
.L_x_13374:
[----:B------:R-:W-:Y:S05]  /*10ac0*/  BSYNC B6 ;  /* 0x0000000000067941 */ /* 0x000fea0003800000 */
.L_x_13373:
        /* <DEDUP_REMOVED lines=12> */
[----:B------:R-:W4:Y:S04]  /*10b90*/  LDL.LU R9, [R1] ;  /* 0x0000000001097983 */ /* 0x000f280000300800 */
        /* <DEDUP_REMOVED lines=30> */
[----:B------:R0:W5:Y:S04]  /*10d80*/  @!P0 LDG.E R2, desc[UR42][R6.64] ;  /* 0x0000002a06028981 */ /* 0x000168000c1e1900 */
[----:B------:R1:W-:Y:S02]  /*10d90*/  STL [R1+0x20], R10 ;  /* 0x0000200a01007387 */ /* 0x0003e40000100800 */
[----:B-1----:R-:W-:-:S04]  /*10da0*/  MOV R10, UR38 ;  /* 0x00000026000a7c02 */ /* 0x002fc80008000f00 */
[----:B------:R-:W-:Y:S02]  /*10db0*/  ISETP.NE.AND P2, PT, R10, 0x3, PT ;  /* 0x000000030a00780c */ /* 0x000fe40003f45270 */
[----:B------:R-:W-:-:S11]  /*10dc0*/  LOP3.LUT R9, R9, 0xfffffffd, RZ, 0xc0, !PT ;  /* 0xfffffffd09097812 */ /* 0x000fd600078ec0ff */
[----:B------:R-:W-:-:S05]  /*10dd0*/  @P2 LOP3.LUT R9, R9, 0x2, RZ, 0xfc, !PT ;  /* 0x0000000209092812 */ /* 0x000fca00078efcff */
[----:B------:R0:W-:Y:S01]  /*10de0*/  STL [R1], R9 ;  /* 0x0000000901007387 */ /* 0x0001e20000100800 */
[----:B------:R-:W-:-:S03]  /*10df0*/  UMOV UR4, 0xffffffff ;  /* 0xffffffff00047882 */ /* 0x000fc60000000000 */
[----:B------:R-:W-:Y:S05]  /*10e00*/  BRA.DIV UR4, `(.L_x_13376) ;  /* 0x0000005604847947 */ /* 0x000fea000b800000 */
.L_x_13503:
[----:B0-----:R-:W-:-:S05]  /*10e10*/  SHF.R.S32.HI R9, RZ, 0x1f, R18 ;  /* 0x0000001fff097819 */ /* 0x001fca0000011412 */
[----:B------:R0:W-:Y:S01]  /*10e20*/  STL [R1+0x10], R9 ;  /* 0x0000100901007387 */ /* 0x0001e20000100800 */
[----:B------:R-:W-:Y:S05]  /*10e30*/  @!P2 BRA `(.L_x_13377) ;  /* 0x000000000004a947 */ /* 0x000fea0003800000 */
[----:B------:R-:W-:Y:S01]  /*10e40*/  BPT.TRAP 0x1 ;  /* 0x000000040000795c */ /* 0x000fe20000300000 */
.L_x_13377:
        /* <DEDUP_REMOVED lines=23> */
[----:B------:R-:W1:Y:S02]  /*10fc0*/  SYNCS.PHASECHK.TRANS64.TRYWAIT P0, [R3+URZ+0x16840], R4 ;  /* 0x01684004030075a7 */ /* 0x000e64000800017f */
[----:B-1----:R-:W-:Y:S05]  /*10fd0*/  @!P0 BRA `(.L_x_13379) ;  /* 0x0000005400448947 */ /* 0x002fea0003800000 */
.L_x_13504:
[----:B------:R-:W-:Y:S05]  /*10fe0*/  BSYNC B0 ;  /* 0x0000000000007941 */ /* 0x000fea0003800000 */
.L_x_13378:
[----:B0-----:R-:W2:Y:S01]  /*10ff0*/  LDL R9, [R1+0x10] ;  /* 0x0000100001097983 */ /* 0x001ea20000100800 */
[----:B------:R-:W-:-:S03]  /*11000*/  ULDC.64 UR4, c[0x0][0x300] ;  /* 0x0000c00000047ab9 */ /* 0x000fc60000000a00 */
[----:B------:R-:W3:Y:S04]  /*11010*/  LDL R14, [R1+0x18] ;  /* 0x00001800010e7983 */ /* 0x000ee80000100800 */
[----:B------:R-:W4:Y:S01]  /*11020*/  LDL.LU R10, [R1] ;  /* 0x00000000010a7983 */ /* 0x000f220000300800 */
[----:B------:R-:W-:Y:S02]  /*11030*/  IMAD R6, R6, UR4, RZ ;  /* 0x0000000406067c24 */ /* 0x000fe4000f8e02ff */
[C---:B-1----:R-:W-:Y:S01]  /*11040*/  IMAD.WIDE.U32 R4, R0.reuse, UR4, RZ ;  /* 0x0000000400047c25 */ /* 0x042fe2000f8e00ff */
        /* <DEDUP_REMOVED lines=9> */
[----:B------:R-:W-:-:S04]  /*110e0*/  IMAD.WIDE.U32 R4, R18, UR4, R4 ;  /* 0x0000000412047c25 */ /* 0x000fc8000f8e0004 */
[----:B--2---:R-:W-:Y:S02]  /*110f0*/  IMAD R2, R9, UR4, RZ ;  /* 0x0000000409027c24 */ /* 0x004fe4000f8e02ff */
[----:B------:R-:W1:Y:S02]  /*11100*/  S2R R9, SR_TID.X ;  /* 0x0000000000097919 */ /* 0x000e640000002100 */
[----:B------:R-:W-:Y:S01]  /*11110*/  IMAD R2, R18, UR5, R2 ;  /* 0x0000000512027c24 */ /* 0x000fe2000f8e0202 */
[----:B------:R-:W-:Y:S02]  /*11120*/  ULDC.64 UR4, c[0x0][0x2e8] ;  /* 0x0000ba0000047ab9 */ /* 0x000fe40000000a00 */
[----:B------:R-:W-:Y:S01]  /*11130*/  LEA R0, P0, R4, UR4, 0x1 ;  /* 0x0000000404007c11 */ /* 0x000fe2000f8008ff */
[----:B------:R-:W-:Y:S01]  /*11140*/  ULDC UR4, c[0x0][0x2f4] ;  /* 0x0000bd0000047ab9 */ /* 0x000fe20000000800 */
[----:B----4-:R-:W-:Y:S01]  /*11150*/  LOP3.LUT R10, R10, 0xfffffffe, RZ, 0xc0, !PT ;  /* 0xfffffffe0a0a7812 */ /* 0x010fe200078ec0ff */
[----:B------:R-:W-:-:S05]  /*11160*/  IMAD.IADD R2, R5, 0x1, R2 ;  /* 0x0000000105027824 */ /* 0x000fca00078e0202 */
[----:B------:R-:W-:Y:S02]  /*11170*/  LEA.HI.X R2, R4, UR5, R2, 0x1, P0 ;  /* 0x0000000504027c11 */ /* 0x000fe400080f0c02 */
[----:B-1----:R-:W-:Y:S01]  /*11180*/  LOP3.LUT R11, R9, 0x7f, RZ, 0xc0, !PT ;  /* 0x0000007f090b7812 */ /* 0x002fe200078ec0ff */
[----:B0-----:R-:W-:-:S03]  /*11190*/  IMAD.SHL.U32 R9, R13, 0x8, RZ ;  /* 0x000000080d097824 */ /* 0x001fc600078e00ff */
[----:B------:R-:W-:Y:S02]  /*111a0*/  SHF.R.U32.HI R12, RZ, 0x3, R11 ;  /* 0x00000003ff0c7819 */ /* 0x000fe4000001160b */
[----:B------:R-:W-:Y:S02]  /*111b0*/  LOP3.LUT R9, R9, 0x38, RZ, 0xc0, !PT ;  /* 0x0000003809097812 */ /* 0x000fe400078ec0ff */
[----:B---3--:R-:W-:Y:S02]  /*111c0*/  IADD3 R4, -R12, R14, -R8 ;  /* 0x0000000e0c047210 */ /* 0x008fe40007ffe908 */
[----:B------:R-:W-:Y:S01]  /*111d0*/  ISETP.GE.AND P2, PT, R9, UR4, PT ;  /* 0x0000000409007c0c */ /* 0x000fe2000bf46270 */
[----:B------:R-:W-:Y:S01]  /*111e0*/  UMOV UR4, 0xffffffff ;  /* 0xffffffff00047882 */ /* 0x000fe20000000000 */
[----:B------:R-:W-:Y:S01]  /*111f0*/  SHF.L.U32 R12, R11, 0x3, RZ ;  /* 0x000000030b0c7819 */ /* 0x000fe200000006ff */
[----:B------:R-:W-:Y:S01]  /*11200*/  IMAD.SHL.U32 R11, R13, 0x8, RZ ;  /* 0x000000080d0b7824 */ /* 0x000fe200078e00ff */
[----:B------:R-:W-:-:S04]  /*11210*/  ISETP.GE.AND P0, PT, R4, 0x1, PT ;  /* 0x000000010400780c */ /* 0x000fc80003f06270 */
[----:B------:R-:W-:-:S04]  /*11220*/  LOP3.LUT R11, R11, 0x1f8, RZ, 0xc0, !PT ;  /* 0x000001f80b0b7812 */ /* 0x000fc800078ec0ff */
[----:B------:R-:W-:Y:S02]  /*11230*/  LOP3.LUT R11, R11, 0x38, R13, 0x78, !PT ;  /* 0x000000380b0b7812 */ /* 0x000fe400078e780d */
[----:B------:R-:W-:Y:S02]  /*11240*/  @P2 LOP3.LUT R10, R10, 0x1, RZ, 0xfc, !PT ;  /* 0x000000010a0a2812 */ /* 0x000fe400078efcff */
[----:B------:R-:W-:-:S03]  /*11250*/  LOP3.LUT R11, R11, 0x200, R12, 0xf8, !PT ;  /* 0x000002000b0b7812 */ /* 0x000fc600078ef80c */
[----:B------:R0:W-:Y:S02]  /*11260*/  STL [R1], R10 ;  /* 0x0000000a01007387 */ /* 0x0001e40000100800 */
[----:B------:R-:W-:Y:S01]  /*11270*/  IMAD R5, R25, 0x2000, R11 ;  /* 0x0000200019057824 */ /* 0x000fe200078e020b */
[----:B------:R-:W-:Y:S06]  /*11280*/  BRA.DIV UR4, `(.L_x_13380) ;  /* 0x0000005204ac7947 */ /* 0x000fec000b800000 */
[----:B------:R-:W1:Y:S01]  /*11290*/  SHFL.IDX PT, R7, R0, RZ, 0x181f ;  /* 0x00181fff00077589 */ /* 0x000e6200000e0000 */
[----:B------:R-:W-:-:S03]  /*112a0*/  @P0 IMAD R8, R5, 0x2, R22 ;  /* 0x0000000205080824 */ /* 0x000fc600078e0216 */
[----:B------:R-:W2:Y:S01]  /*112b0*/  SHFL.IDX PT, R6, R2, RZ, 0x181f ;  /* 0x00181fff02067589 */ /* 0x000ea200000e0000 */
[----:B-1----:R-:W-:-:S05]  /*112c0*/  @P0 LEA R7, P1, R9, R7, 0x1 ;  /* 0x0000000709070211 */ /* 0x002fca00078208ff */
[----:B--2---:R-:W-:-:S05]  /*112d0*/  @P0 IMAD.X R6, RZ, RZ, R6, P1 ;  /* 0x000000ffff060224 */ /* 0x004fca00008e0606 */
[----:B------:R-:W-:-:S04]  /*112e0*/  @P0 LOP3.LUT R7, R7, R6, RZ, 0x3c, !PT ;  /* 0x0000000607070212 */ /* 0x000fc800078e3cff */
[----:B------:R-:W-:-:S04]  /*112f0*/  @P0 LOP3.LUT R6, R7, R6, RZ, 0x3c, !PT ;  /* 0x0000000607060212 */ /* 0x000fc800078e3cff */
[----:B------:R-:W-:-:S05]  /*11300*/  @P0 LOP3.LUT R7, R7, R6, RZ, 0x3c, !PT ;  /* 0x0000000607070212 */ /* 0x000fca00078e3cff */
[----:B------:R-:W-:Y:S01]  /*11310*/  @!PT LDS RZ, [RZ] ;  /* 0x00000000fffff984 */ /* 0x000fe20000000800 */
[----:B------:R1:W-:Y:S01]  /*11320*/  @P0 LDGSTS.E.BYPASS.LTC128B.128 [R8+0xe400], desc[UR42][R6.64], !P2 ;  /* 0x0e40000006080fae */ /* 0x0003e2000d101d6a */
[----:B------:R-:W-:-:S03]  /*11330*/  ISETP.GE.AND P0, PT, R4, 0x11, PT ;  /* 0x000000110400780c */ /* 0x000fc60003f06270 */
[----:B-1----:R-:W1:Y:S10]  /*11340*/  SHFL.IDX PT, R7, R0, 0x1, 0x181f ;  /* 0x00381f0000077f89 */ /* 0x002e7400000e0000 */
[----:B------:R-:W-:Y:S01]  /*11350*/  @P0 IMAD R8, R5, 0x2, R22 ;  /* 0x0000000205080824 */ /* 0x000fe200078e0216 */
[----:B------:R-:W2:Y:S01]  /*11360*/  SHFL.IDX PT, R6, R2, 0x1, 0x181f ;  /* 0x00381f0002067f89 */ /* 0x000ea200000e0000 */
[----:B-1----:R-:W-:-:S05]  /*11370*/  @P0 LEA R7, P1, R9, R7, 0x1 ;  /* 0x0000000709070211 */ /* 0x002fca00078208ff */
[----:B--2---:R-:W-:-:S05]  /*11380*/  @P0 IMAD.X R6, RZ, RZ, R6, P1 ;  /* 0x000000ffff060224 */ /* 0x004fca00008e0606 */
[----:B------:R-:W-:-:S04]  /*11390*/  @P0 LOP3.LUT R7, R7, R6, RZ, 0x3c, !PT ;  /* 0x0000000607070212 */ /* 0x000fc800078e3cff */
[----:B------:R-:W-:-:S04]  /*113a0*/  @P0 LOP3.LUT R6, R7, R6, RZ, 0x3c, !PT ;  /* 0x0000000607060212 */ /* 0x000fc800078e3cff */
[----:B------:R-:W-:-:S05]  /*113b0*/  @P0 LOP3.LUT R7, R7, R6, RZ, 0x3c, !PT ;  /* 0x0000000607070212 */ /* 0x000fca00078e3cff */
        /* <DEDUP_REMOVED lines=15> */
[----:B-1----:R-:W-:-:S04]  /*114b0*/  @P0 LEA R7, P1, R9, R7, 0x1 ;  /* 0x0000000709070211 */ /* 0x002fc800078208ff */
[----:B--2---:R-:W-:-:S04]  /*114c0*/  @P0 IADD3.X R6, RZ, R6, RZ, P1, !PT ;  /* 0x00000006ff060210 */ /* 0x004fc80000ffe4ff */
        /* <DEDUP_REMOVED lines=27> */
[----:B------:R-:W2:Y:S04]  /*11680*/  SHFL.IDX PT, R6, R2, 0x6, 0x181f ;  /* 0x00d81f0002067f89 */ /* 0x000ea800000e0000 */
[----:B------:R-:W3:Y:S04]  /*11690*/  SHFL.IDX PT, R2, R2, 0x7, 0x181f ;  /* 0x00f81f0002027f89 */ /* 0x000ee800000e0000 */
[----:B------:R-:W4:Y:S01]  /*116a0*/  SHFL.IDX PT, R0, R0, 0x7, 0x181f ;  /* 0x00f81f0000007f89 */ /* 0x000f2200000e0000 */
[----:B-1----:R-:W-:-:S05]  /*116b0*/  @P0 LEA R7, P1, R9, R7, 0x1 ;  /* 0x0000000709070211 */ /* 0x002fca00078208ff */
[----:B--2---:R-:W-:-:S05]  /*116c0*/  @P0 IMAD.X R6, RZ, RZ, R6, P1 ;  /* 0x000000ffff060224 */ /* 0x004fca00008e0606 */
[----:B------:R-:W-:-:S04]  /*116d0*/  @P0 LOP3.LUT R7, R7, R6, RZ, 0x3c, !PT ;  /* 0x0000000607070212 */ /* 0x000fc800078e3cff */
[----:B------:R-:W-:-:S04]  /*116e0*/  @P0 LOP3.LUT R6, R7, R6, RZ, 0x3c, !PT ;  /* 0x0000000607060212 */ /* 0x000fc800078e3cff */
[----:B------:R-:W-:-:S05]  /*116f0*/  @P0 LOP3.LUT R7, R7, R6, RZ, 0x3c, !PT ;  /* 0x0000000607070212 */ /* 0x000fca00078e3cff */
[----:B---34-:R1:W-:Y:S02]  /*11700*/  @P0 LDGSTS.E.BYPASS.LTC128B.128 [R8+0x11400], desc[UR42][R6.64], !P2 ;  /* 0x1140000006080fae */ /* 0x0183e4000d101d6a */
.L_x_13522:
[----:B------:R-:W-:-:S13]  /*11710*/  ISETP.GE.AND P0, PT, R4, 0x71, PT ;  /* 0x000000710400780c */ /* 0x000fda0003f06270 */
[----:B-12---:R-:W-:Y:S02]  /*11720*/  @P0 LEA R6, P1, R9, R0, 0x1 ;  /* 0x0000000009060211 */ /* 0x006fe400078208ff */
[----:B------:R-:W-:-:S03]  /*11730*/  @P0 LEA R5, R5, R22, 0x1 ;  /* 0x0000001605050211 */ /* 0x000fc600078e08ff */
[----:B------:R-:W-:-:S05]  /*11740*/  @P0 IMAD.X R7, RZ, RZ, R2, P1 ;  /* 0x000000ffff070224 */ /* 0x000fca00008e0602 */
[----:B------:R-:W-:Y:S01]  /*11750*/  @!PT LDS RZ, [RZ] ;  /* 0x00000000fffff984 */ /* 0x000fe20000000800 */
[----:B------:R-:W-:Y:S01]  /*11760*/  @!PT LDS RZ, [RZ] ;  /* 0x00000000fffff984 */ /* 0x000fe20000000800 */
[----:B------:R-:W-:Y:S01]  /*11770*/  @!PT LDS RZ, [RZ] ;  /* 0x00000000fffff984 */ /* 0x000fe20000000800 */
[----:B------:R1:W-:Y:S01]  /*11780*/  @P0 LDGSTS.E.BYPASS.LTC128B.128 [R5+0x11c00], desc[UR42][R6.64], !P2 ;  /* 0x11c0000006050fae */ /* 0x0003e2000d101d6a */
[----:B------:R-:W-:Y:S01]  /*11790*/  PLOP3.LUT P0, PT, PT, PT, PT, 0x80, 0x0 ;  /* 0x000000000000781c */ /* 0x000fe20003f0f070 */
[----:B------:R-:W-:-:S12]  /*117a0*/  NOP ;  /* 0x0000000000007918 */ /* 0x000fd80000000000 */
.L_x_13381:
        /* <DEDUP_REMOVED lines=11> */
.L_x_13382:
[----:B------:R2:W5:Y:S01]  /*11860*/  LDL.LU R4, [R1+0x28] ;  /* 0x0000280001047983 */ /* 0x0005620000300800 */
[----:B------:R2:W-:Y:S03]  /*11870*/  SYNCS.ARRIVE.TRANS64.A1T0 RZ, [R3+URZ+0x16830], RZ ;  /* 0x016830ff03ff79a7 */ /* 0x0005e6000810003f */
[----:B-1----:R2:W5:Y:S04]  /*11880*/  LDL.LU R7, [R1+0x8] ;  /* 0x0000080001077983 */ /* 0x0025680000300800 */
[----:B------:R2:W5:Y:S02]  /*11890*/  LDL.LU R6, [R1+0x30] ;  /* 0x0000300001067983 */ /* 0x0005640000300800 */
        /* <DEDUP_REMOVED lines=9> */
[----:B-----5:R-:W-:Y:S02]  /*11930*/  SHF.R.S32.HI R2, RZ, 0x1f, R4 ;  /* 0x0000001fff027819 */ /* 0x020fe40000011404 */
[----:B--2---:R-:W-:-:S03]  /*11940*/  SEL R3, R7, RZ, !P0 ;  /* 0x000000ff07037207 */ /* 0x004fc60004000000 */
[----:B------:R-:W-:-:S04]  /*11950*/  IMAD R2, R2, UR4, RZ ;  /* 0x0000000402027c24 */ /* 0x000fc8000f8e02ff */
[----:B------:R-:W-:Y:S01]  /*11960*/  IMAD R0, R4, UR5, R2 ;  /* 0x0000000504007c24 */ /* 0x000fe2000f8e0202 */
[----:B------:R-:W-:Y:S01]  /*11970*/  SEL R2, R6, RZ, !P0 ;  /* 0x000000ff06027207 */ /* 0x000fe20004000000 */
[----:B------:R-:W-:-:S04]  /*11980*/  IMAD.WIDE.U32 R4, R4, UR4, RZ ;  /* 0x0000000404047c25 */ /* 0x000fc8000f8e00ff */
[----:B------:R-:W-:Y:S01]  /*11990*/  IMAD.IADD R0, R5, 0x1, R0 ;  /* 0x0000000105007824 */ /* 0x000fe200078e0200 */
[----:B------:R1:W-:Y:S04]  /*119a0*/  STL.64 [R1+0x28], R4 ;  /* 0x0000280401007387 */ /* 0x0003e80000100a00 */
[----:B------:R1:W-:Y:S04]  /*119b0*/  STL [R1+0x8], R3 ;  /* 0x0000080301007387 */ /* 0x0003e80000100800 */
[----:B------:R1:W-:Y:S04]  /*119c0*/  STL [R1+0x38], R2 ;  /* 0x0000380201007387 */ /* 0x0003e80000100800 */
[----:B------:R1:W-:Y:S01]  /*119d0*/  STL [R1+0x30], R0 ;  /* 0x0000300001007387 */ /* 0x0003e20000100800 */
[----:B------:R-:W-:Y:S05]  /*119e0*/  @!P1 BRA `(.L_x_13384) ;  /* 0x0000000000409947 */ /* 0x000fea0003800000 */
[----:B-1----:R-:W-:Y:S01]  /*119f0*/  MOV R2, 0x0 ;  /* 0x0000000000027802 */ /* 0x002fe20000000f00 */
        /* <DEDUP_REMOVED lines=9> */
[----:B0-----:R-:W-:Y:S02]  /*11a90*/  IMAD.U32 R10, RZ, RZ, UR8 ;  /* 0x00000008ff0a7e24 */ /* 0x001fe4000f8e00ff */
[----:B------:R-:W-:Y:S02]  /*11aa0*/  IMAD.MOV.U32 R8, RZ, RZ, 0x70 ;  /* 0x00000070ff087424 */ /* 0x000fe400078e00ff */
[----:B------:R-:W-:Y:S02]  /*11ab0*/  IMAD.MOV.U32 R12, RZ, RZ, 0x1 ;  /* 0x00000001ff0c7424 */ /* 0x000fe400078e00ff */
[----:B------:R-:W-:-:S07]  /*11ac0*/  IMAD.MOV.U32 R13, RZ, RZ, RZ ;  /* 0x000000ffff0d7224 */ /* 0x000fce00078e00ff */
[----:B------:R-:W-:-:S07]  /*11ad0*/  LEPC R20, `(.L_x_13384) ;  /* 0x000000001014794e */ /* 0x000fce0000000000 */
[----:B-1----:R-:W-:Y:S05]  /*11ae0*/  CALL.ABS.NOINC R2 ;  /* 0x0000000002007343 */ /* 0x002fea0003c00000 */
.L_x_13384:
[----:B------:R-:W-:Y:S05]  /*11af0*/  BSYNC B6 ;  /* 0x0000000000067941 */ /* 0x000fea0003800000 */
.L_x_13383:
[----:B------:R-:W2:Y:S01]  /*11b00*/  LDL.LU R21, [R1+0x30] ;  /* 0x0000300001157983 */ /* 0x000ea20000300800 */
[----:B------:R-:W-:Y:S01]  /*11b10*/  ULDC.64 UR4, c[0x0][0x2d8] ;  /* 0x0000b60000047ab9 */ /* 0x000fe20000000a00 */
[----:B0-----:R-:W0:Y:S01]  /*11b20*/  LDC R10, c[0x0][0x448] ;  /* 0x00011200ff0a7b82 */ /* 0x001e220000000800 */
[----:B------:R-:W-:Y:S01]  /*11b30*/  ULDC.64 UR6, c[0x0][0x2c8] ;  /* 0x0000b20000067ab9 */ /* 0x000fe20000000a00 */
[----:B-1----:R-:W2:Y:S01]  /*11b40*/  LDL.LU.64 R2, [R1+0x28] ;  /* 0x0000280001027983 */ /* 0x002ea20000300a00 */
[----:B------:R-:W-:-:S03]  /*11b50*/  ULDC.64 UR8, c[0x0][0x280] ;  /* 0x0000a00000087ab9 */ /* 0x000fc60000000a00 */
[----:B------:R-:W3:Y:S04]  /*11b60*/  LDL R20, [R1+0x10] ;  /* 0x0000100001147983 */ /* 0x000ee80000100800 */
[----:B------:R-:W4:Y:S04]  /*11b70*/  LDL.LU R6, [R1+0x38] ;  /* 0x0000380001067983 */ /* 0x000f280000300800 */
[----:B------:R-:W4:Y:S01]  /*11b80*/  LDL.LU R5, [R1+0x8] ;  /* 0x0000080001057983 */ /* 0x000f220000300800 */
[----:B0-----:R-:W-:-:S13]  /*11b90*/  ISETP.NE.AND P0, PT, R10, 0x1, PT ;  /* 0x000000010a00780c */ /* 0x001fda0003f05270 */
[----:B------:R-:W0:Y:S08]  /*11ba0*/  @P0 LDC R7, c[0x0][0x44c] ;  /* 0x00011300ff070b82 */ /* 0x000e300000000800 */
[----:B------:R-:W1:Y:S01]  /*11bb0*/  @P0 LDC R8, c[0x0][0x450] ;  /* 0x00011400ff080b82 */ /* 0x000e620000000800 */
[----:B--2---:R-:W-:Y:S02]  /*11bc0*/  IMAD.MOV.U32 R3, RZ, RZ, R21 ;  /* 0x000000ffff037224 */ /* 0x004fe400078e0015 */
[----:B------:R-:W2:Y:S01]  /*11bd0*/  S2R R21, SR_TID.X ;  /* 0x0000000000157919 */ /* 0x000ea20000002100 */
[----:B---3--:R-:W-:-:S02]  /*11be0*/  IMAD R0, R20, UR4, RZ ;  /* 0x0000000414007c24 */ /* 0x008fc4000f8e02ff */
[----:B------:R-:W3:Y:S01]  /*11bf0*/  S2R R20, SR_TID.X ;  /* 0x0000000000147919 */ /* 0x000ee20000002100 */
[----:B------:R-:W-:-:S04]  /*11c00*/  IMAD.WIDE.U32 R2, R18, UR4, R2 ;  /* 0x0000000412027c25 */ /* 0x000fc8000f8e0002 */
[----:B------:R-:W-:Y:S01]  /*11c10*/  IMAD R0, R18, UR5, R0 ;  /* 0x0000000512007c24 */ /* 0x000fe2000f8e0200 */
[----:B------:R-:W-:-:S03]  /*11c20*/  ULDC.64 UR4, c[0x0][0x2e0] ;  /* 0x0000b80000047ab9 */ /* 0x000fc60000000a00 */
[----:B------:R-:W-:Y:S02]  /*11c30*/  IMAD.IADD R3, R3, 0x1, R0 ;  /* 0x0000000103037824 */ /* 0x000fe400078e0200 */
[----:B----4-:R-:W-:Y:S02]  /*11c40*/  IMAD R0, R6, UR4, RZ ;  /* 0x0000000406007c24 */ /* 0x010fe4000f8e02ff */
[----:B------:R-:W-:-:S04]  /*11c50*/  IMAD.WIDE.U32 R2, R5, UR4, R2 ;  /* 0x0000000405027c25 */ /* 0x000fc8000f8e0002 */
[----:B------:R-:W-:Y:S02]  /*11c60*/  IMAD.MOV.U32 R4, RZ, RZ, R2 ;  /* 0x000000ffff047224 */ /* 0x000fe400078e0002 */
[----:B------:R-:W-:Y:S01]  /*11c70*/  IMAD R0, R5, UR5, R0 ;  /* 0x0000000505007c24 */ /* 0x000fe2000f8e0200 */
[----:B------:R-:W-:-:S03]  /*11c80*/  ULDC.64 UR4, c[0x0][0x2d0] ;  /* 0x0000b40000047ab9 */ /* 0x000fc60000000a00 */
[----:B------:R-:W-:Y:S02]  /*11c90*/  IMAD.IADD R5, R3, 0x1, R0 ;  /* 0x0000000103057824 */ /* 0x000fe400078e0200 */
[----:B--2---:R-:W-:Y:S01]  /*11ca0*/  IMAD.SHL.U32 R21, R21, 0x10, RZ ;  /* 0x0000001015157824 */ /* 0x004fe200078e00ff */
[----:B---3--:R-:W-:-:S04]  /*11cb0*/  LOP3.LUT R20, R20, 0x7f, RZ, 0xc0, !PT ;  /* 0x0000007f14147812 */ /* 0x008fc800078ec0ff */
[----:B------:R-:W-:Y:S02]  /*11cc0*/  LOP3.LUT R21, R21, 0x70, RZ, 0xc0, !PT ;  /* 0x0000007015157812 */ /* 0x000fe400078ec0ff */
[----:B------:R-:W-:-:S04]  /*11cd0*/  SHF.R.U32.HI R20, RZ, 0x3, R20 ;  /* 0x00000003ff147819 */ /* 0x000fc80000011614 */
[----:B------:R-:W-:-:S05]  /*11ce0*/  LOP3.LUT R20, R20, R21, RZ, 0xfc, !PT ;  /* 0x0000001514147212 */ /* 0x000fca00078efcff */
[----:B------:R-:W-:Y:S02]  /*11cf0*/  IMAD R6, R17, 0xc0, R20 ;  /* 0x000000c011067824 */ /* 0x000fe400078e0214 */
[----:B------:R2:W5:Y:S02]  /*11d00*/  LDL R20, [R1+0x24] ;  /* 0x0000240001147983 */ /* 0x0005640000100800 */
[----:B0-----:R-:W-:Y:S01]  /*11d10*/  @P0 IMAD.HI.U32 R7, R6, R7, RZ ;  /* 0x0000000706070227 */ /* 0x001fe200078e00ff */
[----:B------:R-:W-:Y:S01]  /*11d20*/  MOV R2, R6 ;  /* 0x0000000600027202 */ /* 0x000fe20000000f00 */
[----:B------:R-:W0:Y:S03]  /*11d30*/  S2R R11, SR_TID.X ;  /* 0x00000000000b7919 */ /* 0x000e260000002100 */
        /* <DEDUP_REMOVED lines=10> */
[----:B------:R-:W-:Y:S01]  /*11de0*/  IMAD R7, R7, UR6, RZ ;  /* 0x0000000607077c24 */ /* 0x000fe2000f8e02ff */
[----:B------:R-:W-:Y:S01]  /*11df0*/  LEA R2, P1, R8, UR8, 0x1 ;  /* 0x0000000808027c11 */ /* 0x000fe2000f8208ff */
[----:B------:R-:W-:Y:S02]  /*11e00*/  VIADD R3, R6, 0x80 ;  /* 0x0000008006037836 */ /* 0x000fe40000000000 */
[----:B------:R-:W-:Y:S02]  /*11e10*/  IMAD R0, R0, UR7, R7 ;  /* 0x0000000700007c24 */ /* 0x000fe4000f8e0207 */
[----:B------:R-:W1:Y:S01]  /*11e20*/  @P0 LDC R7, c[0x0][0x44c] ;  /* 0x00011300ff070b82 */ /* 0x000e620000000800 */
[----:B------:R-:W-:Y:S02]  /*11e30*/  IMAD.MOV.U32 R6, RZ, RZ, R3 ;  /* 0x000000ffff067224 */ /* 0x000fe400078e0003 */
[----:B------:R-:W-:Y:S02]  /*11e40*/  IMAD.IADD R0, R9, 0x1, R0 ;  /* 0x0000000109007824 */ /* 0x000fe400078e0200 */
[C---:B0-----:R-:W-:Y:S01]  /*11e50*/  IMAD.SHL.U32 R21, R11.reuse, 0x8, RZ ;  /* 0x000000080b157824 */ /* 0x041fe200078e00ff */
[----:B------:R-:W-:-:S02]  /*11e60*/  LOP3.LUT R11, R11, 0x7f, RZ, 0xc0, !PT ;  /* 0x0000007f0b0b7812 */ /* 0x000fc400078ec0ff */
[----:B------:R-:W-:Y:S02]  /*11e70*/  LEA.HI.X R0, R8, UR9, R0, 0x1, P1 ;  /* 0x0000000908007c11 */ /* 0x000fe400088f0c00 */
[----:B------:R-:W0:Y:S01]  /*11e80*/  @P0 LDC R8, c[0x0][0x450] ;  /* 0x00011400ff080b82 */ /* 0x000e220000000800 */
[----:B------:R-:W-:Y:S02]  /*11e90*/  LOP3.LUT R21, R21, 0x38, RZ, 0xc0, !PT ;  /* 0x0000003815157812 */ /* 0x000fe400078ec0ff */
[----:B------:R-:W-:Y:S01]  /*11ea0*/  SHF.R.U32.HI R9, RZ, 0x3, R11 ;  /* 0x00000003ff097819 */ /* 0x000fe2000001160b */
[----:B-1----:R-:W-:-:S05]  /*11eb0*/  @P0 IMAD.HI.U32 R7, R3, R7, RZ ;  /* 0x0000000703070227 */ /* 0x002fca00078e00ff */
[----:B0-----:R-:W-:-:S05]  /*11ec0*/  @P0 SHF.R.U32.HI R6, RZ, R8, R7 ;  /* 0x00000008ff060219 */ /* 0x001fca0000011607 */
[----:B------:R-:W-:Y:S02]  /*11ed0*/  IMAD.MOV R7, RZ, RZ, -R6 ;  /* 0x000000ffff077224 */ /* 0x000fe400078e0a06 */
[----:B------:R-:W-:-:S04]  /*11ee0*/  IMAD.WIDE.U32 R4, R6, UR4, R4 ;  /* 0x0000000406047c25 */ /* 0x000fc8000f8e0004 */
[----:B------:R-:W-:Y:S01]  /*11ef0*/  IMAD R3, R10, R7, R3 ;  /* 0x000000070a037224 */ /* 0x000fe200078e0203 */
[----:B------:R-:W-:-:S04]  /*11f00*/  SHF.R.S32.HI R7, RZ, 0x1f, R6 ;  /* 0x0000001fff077819 */ /* 0x000fc80000011406 */
[----:B------:R-:W-:Y:S01]  /*11f10*/  SHF.R.S32.HI R8, RZ, 0x1f, R3 ;  /* 0x0000001fff087819 */ /* 0x000fe20000011403 */
[----:B------:R-:W-:Y:S01]  /*11f20*/  IMAD R7, R7, UR4, RZ ;  /* 0x0000000407077c24 */ /* 0x000fe2000f8e02ff */
[----:B------:R-:W-:Y:S02]  /*11f30*/  ULDC UR4, c[0x0][0x2b8] ;  /* 0x0000ae0000047ab9 */ /* 0x000fe40000000800 */
[----:B------:R-:W-:Y:S01]  /*11f40*/  ISETP.GE.AND P0, PT, R21, UR4, PT ;  /* 0x0000000415007c0c */ /* 0x000fe2000bf06270 */
[----:B------:R-:W-:Y:S01]  /*11f50*/  IMAD R7, R6, UR5, R7 ;  /* 0x0000000506077c24 */ /* 0x000fe2000f8e0207 */
[----:B------:R-:W-:Y:S01]  /*11f60*/  UMOV UR4, 0xffffffff ;  /* 0xffffffff00047882 */ /* 0x000fe20000000000 */
[----:B------:R-:W-:Y:S02]  /*11f70*/  IMAD R8, R8, UR6, RZ ;  /* 0x0000000608087c24 */ /* 0x000fe4000f8e02ff */
[----:B------:R-:W-:Y:S02]  /*11f80*/  IMAD.IADD R5, R5, 0x1, R7 ;  /* 0x0000000105057824 */ /* 0x000fe400078e0207 */
[----:B------:R-:W-:-:S02]  /*11f90*/  IMAD R8, R3, UR7, R8 ;  /* 0x0000000703087c24 */ /* 0x000fc4000f8e0208 */
[----:B------:R-:W-:-:S03]  /*11fa0*/  IMAD.WIDE.U32 R6, R3, UR6, R4 ;  /* 0x0000000603067c25 */ /* 0x000fc6000f8e0004 */
[----:B------:R-:W-:Y:S02]  /*11fb0*/  LEA R5, P1, R6, UR8, 0x1 ;  /* 0x0000000806057c11 */ /* 0x000fe4000f8208ff */
[----:B------:R-:W-:-:S04]  /*11fc0*/  IADD3 R4, R7, R8, RZ ;  /* 0x0000000807047210 */ /* 0x000fc80007ffe0ff */
[----:B------:R-:W-:Y:S01]  /*11fd0*/  LEA.HI.X R4, R6, UR9, R4, 0x1, P1 ;  /* 0x0000000906047c11 */ /* 0x000fe200088f0c04 */
[----:B--2---:R-:W-:Y:S06]  /*11fe0*/  BRA.DIV UR4, `(.L_x_13385) ;  /* 0x0000005204047947 */ /* 0x004fec000b800000 */
[----:B------:R-:W2:Y:S01]  /*11ff0*/  LDL.LU R6, [R1+0x34] ;  /* 0x0000340001067983 */ /* 0x000ea20000300800 */
[----:B------:R-:W-:-:S03]  /*12000*/  IMAD R17, R17, 0xc0, R9 ;  /* 0x000000c011117824 */ /* 0x000fc600078e0209 */
[----:B------:R-:W0:Y:S04]  /*12010*/  SHFL.IDX PT, R7, R2, RZ, 0x181f ;  /* 0x00181fff02077589 */ /* 0x000e2800000e0000 */
[----:B------:R-:W-:Y:S01]  /*12020*/  SHFL.IDX PT, R8, R5, RZ, 0x181f ;  /* 0x00181fff05087589 */ /* 0x000fe200000e0000 */
[----:B--2---:R-:W-:-:S03]  /*12030*/  IMAD R3, R6, R10, RZ ;  /* 0x0000000a06037224 */ /* 0x004fc600078e02ff */
[----:B------:R-:W1:Y:S02]  /*12040*/  SHFL.IDX PT, R6, R0, RZ, 0x181f ;  /* 0x00181fff00067589 */ /* 0x000e6400000e0000 */
[----:B------:R-:W-:-:S13]  /*12050*/  ISETP.GE.AND P1, PT, R17, R3, PT ;  /* 0x000000031100720c */ /* 0x000fda0003f26270 */
[----:B0-----:R-:W-:-:S05]  /*12060*/  @!P1 LEA R7, P2, R21, R7, 0x1 ;  /* 0x0000000715079211 */ /* 0x001fca00078408ff */
[----:B-1----:R-:W-:-:S05]  /*12070*/  @!P1 IMAD.X R6, RZ, RZ, R6, P2 ;  /* 0x000000ffff069224 */ /* 0x002fca00010e0606 */
[----:B------:R-:W-:-:S04]  /*12080*/  @!P1 LOP3.LUT R7, R7, R6, RZ, 0x3c, !PT ;  /* 0x0000000607079212 */ /* 0x000fc800078e3cff */
[----:B------:R-:W-:-:S04]  /*12090*/  @!P1 LOP3.LUT R6, R7, R6, RZ, 0x3c, !PT ;  /* 0x0000000607069212 */ /* 0x000fc800078e3cff */
[----:B------:R-:W-:-:S05]  /*120a0*/  @!P1 LOP3.LUT R7, R7, R6, RZ, 0x3c, !PT ;  /* 0x0000000607079212 */ /* 0x000fca00078e3cff */
[----:B-----5:R0:W-:Y:S02]  /*120b0*/  @!P1 LDGSTS.E.BYPASS.LTC128B.128 [R20+0x8400], desc[UR42][R6.64], !P0 ;  /* 0x0840000006149fae */ /* 0x0201e4000c101d6a */
        /* <DEDUP_REMOVED lines=34> */
[----:B0-----:R-:W-:-:S04]  /*122e0*/  @!P1 LEA R7, P2, R21, R7, 0x1 ;  /* 0x0000000715079211 */ /* 0x001fc800078408ff */
[----:B-1----:R-:W-:-:S04]  /*122f0*/  @!P1 IADD3.X R6, RZ, R6, RZ, P2, !PT ;  /* 0x00000006ff069210 */ /* 0x002fc800017fe4ff */
        /* <DEDUP_REMOVED lines=30> */
[----:B------:R-:W0:Y:S11]  /*124e0*/  SHFL.IDX PT, R2, R4, RZ, 0x181f ;  /* 0x00181fff04027589 */ /* 0x000e3600000e0000 */
[----:B-1----:R-:W-:-:S05]  /*124f0*/  @!P3 LEA R6, P2, R21, R6, 0x1 ;  /* 0x000000061506b211 */ /* 0x002fca00078408ff */
[----:B------:R-:W-:-:S04]  /*12500*/  @!P3 IMAD.X R0, RZ, RZ, R0, P2 ;  /* 0x000000ffff00b224 */ /* 0x000fc800010e0600 */
[----:B------:R-:W-:Y:S02]  /*12510*/  @!P3 IMAD.MOV.U32 R7, RZ, RZ, R0 ;  /* 0x000000ffff07b224 */ /* 0x000fe400078e0000 */
[----:B------:R-:W-:-:S03]  /*12520*/  VIADD R0, R17, 0x90 ;  /* 0x0000009011007836 */ /* 0x000fc60000000000 */
[----:B------:R1:W-:Y:S02]  /*12530*/  @!P3 LDGSTS.E.BYPASS.LTC128B.128 [R20+0xbc00], desc[UR42][R6.64], !P0 ;  /* 0x0bc000000614bfae */ /* 0x0003e4000c101d6a */
[----:B-1----:R-:W-:-:S04]  /*12540*/  @!P1 LEA R6, P2, R21, R8, 0x1 ;  /* 0x0000000815069211 */ /* 0x002fc800078408ff */
[----:B0-----:R-:W-:-:S05]  /*12550*/  @!P1 IADD3.X R2, RZ, R2, RZ, P2, !PT ;  /* 0x00000002ff029210 */ /* 0x001fca00017fe4ff */
[----:B------:R-:W-:Y:S02]  /*12560*/  @!P1 IMAD.MOV.U32 R7, RZ, RZ, R2 ;  /* 0x000000ffff079224 */ /* 0x000fe400078e0002 */
[----:B------:R-:W-:Y:S04]  /*12570*/  SHFL.IDX PT, R2, R5, 0x3, 0x181f ;  /* 0x00781f0005027f89 */ /* 0x000fe800000e0000 */
        /* <DEDUP_REMOVED lines=11> */
[----:B------:R-:W-:Y:S04]  /*12630*/  SHFL.IDX PT, R4, R4, 0x3, 0x181f ;  /* 0x00781f0004047f89 */ /* 0x000fe800000e0000 */
[----:B0-----:R-:W0:Y:S03]  /*12640*/  SHFL.IDX PT, R6, R5, 0x2, 0x181f ;  /* 0x00581f0005067f89 */ /* 0x001e2600000e0000 */
[----:B0-----:R-:W-:-:S05]  /*12650*/  @!P1 LEA R6, P2, R21, R6, 0x1 ;  /* 0x0000000615069211 */ /* 0x001fca00078408ff */
[----:B------:R-:W-:-:S04]  /*12660*/  @!P1 IMAD.X R0, RZ, RZ, R0, P2 ;  /* 0x000000ffff009224 */ /* 0x000fc800010e0600 */
[----:B------:R-:W-:-:S05]  /*12670*/  @!P1 IMAD.MOV.U32 R7, RZ, RZ, R0 ;  /* 0x000000ffff079224 */ /* 0x000fca00078e0000 */
[----:B------:R0:W-:Y:S02]  /*12680*/  @!P1 LDGSTS.E.BYPASS.LTC128B.128 [R20+0xd400], desc[UR42][R6.64], !P0 ;  /* 0x0d40000006149fae */ /* 0x0001e4000c101d6a */
.L_x_13547:
[----:B------:R-:W-:-:S05]  /*12690*/  VIADD R17, R17, 0xb0 ;  /* 0x000000b011117836 */ /* 0x000fca0000000000 */
[----:B------:R-:W-:-:S13]  /*126a0*/  ISETP.GE.AND P1, PT, R17, R3, PT ;  /* 0x000000031100720c */ /* 0x000fda0003f26270 */
[----:B------:R-:W-:-:S04]  /*126b0*/  @!P1 LEA R2, P2, R21, R2, 0x1 ;  /* 0x0000000215029211 */ /* 0x000fc800078408ff */
[----:B------:R-:W-:-:S05]  /*126c0*/  @!P1 IADD3.X R3, RZ, R4, RZ, P2, !PT ;  /* 0x00000004ff039210 */ /* 0x000fca00017fe4ff */
[----:B------:R-:W-:Y:S01]  /*126d0*/  @!PT LDS RZ, [RZ] ;  /* 0x00000000fffff984 */ /* 0x000fe20000000800 */
[----:B------:R-:W-:Y:S01]  /*126e0*/  @!PT LDS RZ, [RZ] ;  /* 0x00000000fffff984 */ /* 0x000fe20000000800 */
[----:B------:R-:W-:Y:S01]  /*126f0*/  @!PT LDS RZ, [RZ] ;  /* 0x00000000fffff984 */ /* 0x000fe20000000800 */
[----:B------:R1:W-:Y:S01]  /*12700*/  @!P1 LDGSTS.E.BYPASS.LTC128B.128 [R20+0xdc00], desc[UR42][R2.64], !P0 ;  /* 0x0dc0000002149fae */ /* 0x0003e2000c101d6a */
[----:B------:R-:W-:Y:S01]  /*12710*/  PLOP3.LUT P0, PT, PT, PT, PT, 0x80, 0x0 ;  /* 0x000000000000781c */ /* 0x000fe20003f0f070 */
[----:B------:R-:W-:-:S12]  /*12720*/  NOP ;  /* 0x0000000000007918 */ /* 0x000fd80000000000 */
.L_x_13386:
        /* <DEDUP_REMOVED lines=18> */
.L_x_13548:
[----:B------:R-:W-:Y:S05]  /*12850*/  BSYNC B0 ;  /* 0x0000000000007941 */ /* 0x000fea0003800000 */
.L_x_13387:
[----:B------:R-:W2:Y:S01]  /*12860*/  LDL R2, [R1+0x18] ;  /* 0x0000180001027983 */ /* 0x000ea20000100800 */
[----:B------:R-:W-:Y:S01]  /*12870*/  BSSY B0, `(.L_x_13389) ;  /* 0x0000110000007945 */ /* 0x000fe20003800000 */
[----:B--2---:R-:W-:-:S13]  /*12880*/  ISETP.GE.AND P0, PT, R2, 0x81, PT ;  /* 0x000000810200780c */ /* 0x004fda0003f06270 */
[----:B------:R-:W-:Y:S05]  /*12890*/  @!P0 BRA `(.L_x_13390) ;  /* 0x0000001000348947 */ /* 0x000fea0003800000 */
[----:B------:R-:W2:Y:S01]  /*128a0*/  S2R R2, SR_TID.X ;  /* 0x0000000000027919 */ /* 0x000ea20000002100 */
[----:B------:R-:W-:Y:S01]  /*128b0*/  ULDC UR4, c[0x0][0x2f4] ;  /* 0x0000bd0000047ab9 */ /* 0x000fe20000000800 */
[----:B--2---:R-:W-:Y:S02]  /*128c0*/  IMAD.SHL.U32 R3, R2, 0x8, RZ ;  /* 0x0000000802037824 */ /* 0x004fe400078e00ff */
[----:B------:R-:W2:Y:S03]  /*128d0*/  LDL.LU R2, [R1+0x3c] ;  /* 0x00003c0001027983 */ /* 0x000ea60000300800 */
[----:B------:R-:W-:Y:S01]  /*128e0*/  LOP3.LUT R3, R3, 0x38, RZ, 0xc0, !PT ;  /* 0x0000003803037812 */ /* 0x000fe200078ec0ff */
[----:B------:R3:W-:Y:S01]  /*128f0*/  STL [R1+0x8], R26 ;  /* 0x0000081a01007387 */ /* 0x0007e20000100800 */
[----:B------:R-:W-:Y:S02]  /*12900*/  IMAD.MOV.U32 R17, RZ, RZ, R28 ;  /* 0x000000ffff117224 */ /* 0x000fe400078e001c */
[----:B------:R-:W-:Y:S01]  /*12910*/  ISETP.GE.AND P1, PT, R3, UR4, PT ;  /* 0x0000000403007c0c */ /* 0x000fe2000bf26270 */
[----:B0-----:R-:W-:Y:S01]  /*12920*/  IMAD.MOV.U32 R6, RZ, RZ, R25 ;  /* 0x000000ffff067224 */ /* 0x001fe200078e0019 */
[----:B--23--:R-:W-:-:S11]  /*12930*/  LEA.HI.SX32 R7, R2, 0xfffffffe, 0x19 ;  /* 0xfffffffe02077811 */ /* 0x00cfd600078fcaff */
.L_x_13403:
[----:B------:R-:W2:Y:S01]  /*12940*/  LDL R10, [R1+0x1c] ;  /* 0x00001c00010a7983 */ /* 0x000ea20000100800 */
[----:B-1----:R-:W0:Y:S03]  /*12950*/  LDC R0, c[0x0][0x430] ;  /* 0x00010c00ff007b82 */ /* 0x002e260000000800 */
        /* <DEDUP_REMOVED lines=16> */
[----:B-1----:R-:W-:-:S04]  /*12a60*/  @P0 SHF.R.U32.HI R2, RZ, R3, R5 ;  /* 0x00000003ff020219 */ /* 0x002fc80000011605 */
[----:B------:R-:W-:-:S05]  /*12a70*/  IADD3 R3, -R2, RZ, RZ ;  /* 0x000000ff02037210 */ /* 0x000fca0007ffe1ff */
        /* <DEDUP_REMOVED lines=21> */
.L_x_13391:
[----:B------:R-:W-:Y:S01]  /*12bd0*/  IMAD R5, R25, 0x8, R22 ;  /* 0x0000000819057824 */ /* 0x000fe200078e0216 */
[----:B------:R-:W-:Y:S01]  /*12be0*/  SHF.L.U32 R2, R28, 0x1f, RZ ;  /* 0x0000001f1c027819 */ /* 0x000fe200000006ff */
[----:B------:R-:W-:Y:S03]  /*12bf0*/  BSSY B1, `(.L_x_13392) ;  /* 0x0000003000017945 */ /* 0x000fe60003800000 */
[----:B------:R-:W0:Y:S02]  /*12c00*/  SYNCS.PHASECHK.TRANS64.TRYWAIT P0, [R5+URZ+0x16840], R2 ;  /* 0x01684002050075a7 */ /* 0x000e24000800017f */
[----:B0-----:R-:W-:Y:S05]  /*12c10*/  @!P0 BRA `(.L_x_13393) ;  /* 0x0000005000f48947 */ /* 0x001fea0003800000 */
.L_x_13549:
[----:B------:R-:W-:Y:S05]  /*12c20*/  BSYNC B1 ;  /* 0x0000000000017941 */ /* 0x000fea0003800000 */
.L_x_13392:
[----:B------:R-:W2:Y:S04]  /*12c30*/  LDL R3, [R1] ;  /* 0x0000000001037983 */ /* 0x000ea80000100800 */
[----:B------:R-:W3:Y:S01]  /*12c40*/  LDL R9, [R1+0x10] ;  /* 0x0000100001097983 */ /* 0x000ee20000100800 */
[----:B------:R-:W-:Y:S01]  /*12c50*/  SHF.R.S32.HI R20, RZ, 0x1f, R0 ;  /* 0x0000001fff147819 */ /* 0x000fe20000011400 */
[----:B------:R-:W-:Y:S01]  /*12c60*/  ULDC.64 UR4, c[0x0][0x300] ;  /* 0x0000c00000047ab9 */ /* 0x000fe20000000a00 */
[----:B------:R-:W1:Y:S03]  /*12c70*/  S2R R8, SR_TID.X ;  /* 0x0000000000087919 */ /* 0x000e660000002100 */
[----:B------:R-:W-:-:S04]  /*12c80*/  IMAD R7, R20, UR4, RZ ;  /* 0x0000000414077c24 */ /* 0x000fc8000f8e02ff */
[----:B------:R-:W-:Y:S01]  /*12c90*/  IMAD R7, R0, UR5, R7 ;  /* 0x0000000500077c24 */ /* 0x000fe2000f8e0207 */
[----:B-1----:R-:W-:-:S05]  /*12ca0*/  LOP3.LUT R8, R8, 0x7f, RZ, 0xc0, !PT ;  /* 0x0000007f08087812 */ /* 0x002fca00078ec0ff */
[----:B------:R-:W-:Y:S01]  /*12cb0*/  IMAD.SHL.U32 R11, R8, 0x8, RZ ;  /* 0x00000008080b7824 */ /* 0x000fe200078e00ff */
        /* <DEDUP_REMOVED lines=10> */
[----:B------:R-:W0:Y:S01]  /*12d60*/  S2R R9, SR_TID.X ;  /* 0x0000000000097919 */ /* 0x000e220000002100 */
[----:B------:R-:W-:-:S04]  /*12d70*/  IMAD.WIDE.U32 R2, R18, UR4, R2 ;  /* 0x0000000412027c25 */ /* 0x000fc8000f8e0002 */
[----:B------:R-:W-:Y:S01]  /*12d80*/  IMAD R7, R18, UR5, R7 ;  /* 0x0000000512077c24 */ /* 0x000fe2000f8e0207 */
[----:B------:R-:W-:-:S03]  /*12d90*/  ULDC.64 UR4, c[0x0][0x2e8] ;  /* 0x0000ba0000047ab9 */ /* 0x000fc60000000a00 */
[----:B------:R-:W-:Y:S01]  /*12da0*/  IMAD.IADD R7, R7, 0x1, R3 ;  /* 0x0000000107077824 */ /* 0x000fe200078e0203 */
[----:B0-----:R-:W-:-:S04]  /*12db0*/  SHF.L.U32 R8, R9, 0x3, RZ ;  /* 0x0000000309087819 */ /* 0x001fc800000006ff */
[----:B------:R-:W-:-:S04]  /*12dc0*/  LOP3.LUT R8, R8, 0x1f8, RZ, 0xc0, !PT ;  /* 0x000001f808087812 */ /* 0x000fc800078ec0ff */
        /* <DEDUP_REMOVED lines=50> */
.L_x_13567:
        /* <DEDUP_REMOVED lines=8> */
.L_x_13395:
        /* <DEDUP_REMOVED lines=11> */
.L_x_13396:
[----:B------:R1:W-:Y:S01]  /*13220*/  SYNCS.ARRIVE.TRANS64.A1T0 RZ, [R5+URZ+0x16830], RZ ;  /* 0x016830ff05ff79a7 */ /* 0x0003e2000810003f */
[----:B------:R-:W-:Y:S05]  /*13230*/  @!P3 BRA `(.L_x_13397) ;  /* 0x000000000004b947 */ /* 0x000fea0003800000 */
[----:B------:R-:W-:Y:S01]  /*13240*/  BPT.TRAP 0x1 ;  /* 0x000000040000795c */ /* 0x000fe20000300000 */
.L_x_13397:
[----:B------:R-:W-:Y:S01]  /*13250*/  SHF.L.U32 R2, R17, 0x1f, RZ ;  /* 0x0000001f11027819 */ /* 0x000fe200000006ff */
[----:B-1----:R-:W-:Y:S01]  /*13260*/  IMAD R5, R6, 0x8, R22 ;  /* 0x0000000806057824 */ /* 0x002fe200078e0216 */
[----:B------:R-:W-:Y:S03]  /*13270*/  BSSY B1, `(.L_x_13398) ;  /* 0x0000003000017945 */ /* 0x000fe60003800000 */
[----:B------:R-:W1:Y:S02]  /*13280*/  SYNCS.PHASECHK.TRANS64.TRYWAIT P0, [R5+URZ+0x16860], R2 ;  /* 0x01686002050075a7 */ /* 0x000e64000800017f */
[----:B-1----:R-:W-:Y:S05]  /*13290*/  @!P0 BRA `(.L_x_13399) ;  /* 0x0000005400a48947 */ /* 0x002fea0003800000 */
.L_x_13568:
[----:B------:R-:W-:Y:S05]  /*132a0*/  BSYNC B1 ;  /* 0x0000000000017941 */ /* 0x000fea0003800000 */
.L_x_13398:
[----:B------:R-:W2:Y:S04]  /*132b0*/  LDL R11, [R1+0x18] ;  /* 0x00001800010b7983 */ /* 0x000ea80000100800 */
[----:B------:R-:W2:Y:S01]  /*132c0*/  LDL.LU R8, [R1+0x8] ;  /* 0x0000080001087983 */ /* 0x000ea20000300800 */
[----:B------:R-:W0:Y:S01]  /*132d0*/  S2R R12, SR_TID.X ;  /* 0x00000000000c7919 */ /* 0x000e220000002100 */
[----:B------:R-:W-:Y:S01]  /*132e0*/  UMOV UR4, 0xffffffff ;  /* 0xffffffff00047882 */ /* 0x000fe20000000000 */
[C---:B0-----:R-:W-:Y:S01]  /*132f0*/  IMAD.SHL.U32 R9, R12.reuse, 0x8, RZ ;  /* 0x000000080c097824 */ /* 0x041fe200078e00ff */
[----:B------:R-:W-:-:S04]  /*13300*/  LOP3.LUT R3, R12, 0x7f, RZ, 0xc0, !PT ;  /* 0x0000007f0c037812 */ /* 0x000fc800078ec0ff */
[----:B------:R-:W-:Y:S01]  /*13310*/  LOP3.LUT R9, R9, 0x1f8, RZ, 0xc0, !PT ;  /* 0x000001f809097812 */ /* 0x000fe200078ec0ff */
[----:B------:R-:W-:-:S03]  /*13320*/  IMAD.SHL.U32 R10, R3, 0x8, RZ ;  /* 0x00000008030a7824 */ /* 0x000fc600078e00ff */
[----:B------:R-:W-:Y:S02]  /*13330*/  LOP3.LUT R9, R9, 0x38, R12, 0x78, !PT ;  /* 0x0000003809097812 */ /* 0x000fe400078e780c */
[----:B------:R-:W-:Y:S02]  /*13340*/  SHF.R.U32.HI R3, RZ, 0x3, R3 ;  /* 0x00000003ff037819 */ /* 0x000fe40000011603 */
[----:B------:R-:W-:-:S04]  /*13350*/  LOP3.LUT R9, R9, 0x200, R10, 0xf8, !PT ;  /* 0x0000020009097812 */ /* 0x000fc800078ef80a */
[----:B------:R-:W-:Y:S01]  /*13360*/  LEA R6, R6, R9, 0xd ;  /* 0x0000000906067211 */ /* 0x000fe200078e68ff */
        /* <DEDUP_REMOVED lines=45> */
[----:B0-----:R-:W-:-:S04]  /*13640*/  IADD3 R2, P2, R2, R7, RZ ;  /* 0x0000000702027210 */ /* 0x001fc80007f5e0ff */
[----:B-1----:R-:W-:-:S05]  /*13650*/  IADD3.X R3, RZ, R3, RZ, P2, !PT ;  /* 0x00000003ff037210 */ /* 0x002fca00017fe4ff */
[----:B------:R0:W-:Y:S04]  /*13660*/  LDGSTS.E.BYPASS.LTC128B.128 [R6+0x3400], desc[UR42][R2.64], !P0 ;  /* 0x0340000002067fae */ /* 0x0001e8000c101d6a */
[----:B0-2---:R0:W1:Y:S02]  /*13670*/  SHFL.IDX PT, R2, R23, 0x7, 0x181f ;  /* 0x00f81f0017027f89 */ /* 0x00506400000e0000 */
.L_x_13586:
[----:B------:R-:W2:Y:S01]  /*13680*/  LDL R9, [R1+0x10] ;  /* 0x0000100001097983 */ /* 0x000ea20000100800 */
        /* <DEDUP_REMOVED lines=27> */
.L_x_13401:
        /* <DEDUP_REMOVED lines=12> */
.L_x_13402:
[----:B------:R2:W-:Y:S01]  /*13900*/  STL [R1+0x8], R26 ;  /* 0x0000081a01007387 */ /* 0x0005e20000100800 */
[C---:B------:R-:W-:Y:S01]  /*13910*/  ISETP.GT.AND P0, PT, R26.reuse, RZ, PT ;  /* 0x000000ff1a00720c */ /* 0x040fe20003f04270 */
[----:B------:R2:W-:Y:S01]  /*13920*/  SYNCS.ARRIVE.TRANS64.A1T0 RZ, [R5+URZ+0x16850], RZ ;  /* 0x016850ff05ff79a7 */ /* 0x0005e2000810003f */
[----:B------:R-:W-:Y:S01]  /*13930*/  VIADD R7, R26, 0xffffffff ;  /* 0xffffffff1a077836 */ /* 0x000fe20000000000 */
[----:B------:R-:W-:Y:S01]  /*13940*/  MOV R6, R25 ;  /* 0x0000001900067202 */ /* 0x000fe20000000f00 */
[----:B------:R-:W-:-:S09]  /*13950*/  IMAD.MOV.U32 R17, RZ, RZ, R28 ;  /* 0x000000ffff117224 */ /* 0x000fd200078e001c */
[----:B--2---:R-:W-:Y:S05]  /*13960*/  @P0 BRA `(.L_x_13403) ;  /* 0xffffffec00f40947 */ /* 0x004fea000383ffff */
.L_x_13390:
[----:B------:R-:W-:Y:S05]  /*13970*/  BSYNC B0 ;  /* 0x0000000000007941 */ /* 0x000fea0003800000 */
.L_x_13389:
[----:B-1----:R-:W1:Y:S01]  /*13980*/  S2R R0, SR_TID.X ;  /* 0x0000000000007919 */ /* 0x002e620000002100 */
        /* <DEDUP_REMOVED lines=16> */
.L_x_13405:
[----:B------:R-:W-:Y:S05]  /*13a90*/  BSYNC B0 ;  /* 0x0000000000007941 */ /* 0x000fea0003800000 */
.L_x_13404:
[----:B------:R-:W-:-:S05]  /*13aa0*/  IMAD.U32 R0, RZ, RZ, UR38 ;  /* 0x00000026ff007e24 */ /* 0x000fca000f8e00ff */
[----:B------:R-:W-:-:S13]  /*13ab0*/  ISETP.NE.AND P0, PT, R0, 0x3, PT ;  /* 0x000000030000780c */ /* 0x000fda0003f05270 */
[----:B------:R-:W-:Y:S05]  /*13ac0*/  @!P0 BRA `(.L_x_13406) ;  /* 0x0000000000048947 */ /* 0x000fea0003800000 */
[----:B------:R-:W-:Y:S01]  /*13ad0*/  BPT.TRAP 0x1 ;  /* 0x000000040000795c */ /* 0x000fe20000300000 */
.L_x_13406:
[----:B------:R-:W0:Y:S01]  /*13ae0*/  LDL.LU R2, [R1+0x18] ;  /* 0x0000180001027983 */ /* 0x000e220000300800 */
[----:B------:R-:W-:Y:S01]  /*13af0*/  IMAD R0, R25, 0x8, R22 ;  /* 0x0000000819007824 */ /* 0x000fe200078e0216 */
[----:B------:R-:W-:Y:S01]  /*13b00*/  SHF.L.U32 R3, R28, 0x1f, RZ ;  /* 0x0000001f1c037819 */ /* 0x000fe200000006ff */
[----:B------:R-:W-:Y:S03]  /*13b10*/  BSSY B0, `(.L_x_13407) ;  /* 0x0000004000007945 */ /* 0x000fe60003800000 */
[----:B------:R-:W1:Y:S01]  /*13b20*/  SYNCS.PHASECHK.TRANS64.TRYWAIT P0, [R0+URZ+0x16860], R3 ;  /* 0x01686003000075a7 */ /* 0x000e62000800017f */
[----:B0-----:R-:W-:Y:S01]  /*13b30*/  IMAD R6, R26, -0x80, R2 ;  /* 0xffffff801a067824 */ /* 0x001fe200078e0202 */
[----:B-1----:R-:W-:Y:S06]  /*13b40*/  @!P0 BRA `(.L_x_13408) ;  /* 0x0000005400d48947 */ /* 0x002fec0003800000 */
.L_x_13587:
[----:B------:R-:W-:Y:S05]  /*13b50*/  BSYNC B0 ;  /* 0x0000000000007941 */ /* 0x000fea0003800000 */
.L_x_13407:
        /* <DEDUP_REMOVED lines=13> */
[----:B------:R-:W1:Y:S01]  /*13c30*/  S2R R2, SR_TID.X ;  /* 0x0000000000027919 */ /* 0x000e620000002100 */
[----:B------:R-:W-:Y:S01]  /*13c40*/  ULDC UR4, c[0x0][0x2f4] ;  /* 0x0000bd0000047ab9 */ /* 0x000fe20000000800 */
[----:B------:R-:W-:Y:S01]  /*13c50*/  IMAD R4, R4, 0x2, R22 ;  /* 0x0000000204047824 */ /* 0x000fe200078e0216 */
[----:B------:R-:W2:Y:S04]  /*13c60*/  SHFL.IDX PT, R14, R23, RZ, 0x181f ;  /* 0x00181fff170e7589 */ /* 0x000ea800000e0000 */
[----:B0-----:R-:W0:Y:S01]  /*13c70*/  SHFL.IDX PT, R3, R24, RZ, 0x181f ;  /* 0x00181fff18037589 */ /* 0x001e2200000e0000 */
[----:B-1----:R-:W-:-:S05]  /*13c80*/  IMAD.SHL.U32 R2, R2, 0x8, RZ ;  /* 0x0000000802027824 */ /* 0x002fca00078e00ff */
[----:B------:R-:W-:-:S04]  /*13c90*/  LOP3.LUT R2, R2, 0x38, RZ, 0xc0, !PT ;  /* 0x0000003802027812 */ /* 0x000fc800078ec0ff */
[C---:B------:R-:W-:Y:S01]  /*13ca0*/  ISETP.GE.AND P0, PT, R2.reuse, UR4, PT ;  /* 0x0000000402007c0c */ /* 0x040fe2000bf06270 */
[----:B------:R-:W-:-:S03]  /*13cb0*/  IMAD.SHL.U32 R5, R2, 0x2, RZ ;  /* 0x0000000202057824 */ /* 0x000fc600078e00ff */
[----:B------:R-:W-:Y:S02]  /*13cc0*/  ISETP.LT.OR P1, PT, R6, 0x1, P0 ;  /* 0x000000010600780c */ /* 0x000fe40000721670 */
[----:B--2---:R-:W-:Y:S02]  /*13cd0*/  IADD3 R2, P2, R14, R5, RZ ;  /* 0x000000050e027210 */ /* 0x004fe40007f5e0ff */
[----:B------:R-:W1:Y:S02]  /*13ce0*/  SHFL.IDX PT, R14, R23, 0x1, 0x181f ;  /* 0x00381f00170e7f89 */ /* 0x000e6400000e0000 */
[----:B0-----:R-:W-:-:S07]  /*13cf0*/  IADD3.X R3, RZ, R3, RZ, P2, !PT ;  /* 0x00000003ff037210 */ /* 0x001fce00017fe4ff */
[----:B------:R0:W-:Y:S01]  /*13d00*/  LDGSTS.E.BYPASS.LTC128B.128 [R4+0x400], desc[UR42][R2.64], !P1 ;  /* 0x0040000002047fae */ /* 0x0001e2000c901d6a */
[----:B------:R-:W-:-:S03]  /*13d10*/  ISETP.LT.OR P1, PT, R6, 0x11, P0 ;  /* 0x000000110600780c */ /* 0x000fc60000721670 */
[----:B0-----:R-:W0:Y:S01]  /*13d20*/  SHFL.IDX PT, R3, R24, 0x1, 0x181f ;  /* 0x00381f0018037f89 */ /* 0x001e2200000e0000 */
[----:B-1----:R-:W-:-:S03]  /*13d30*/  IADD3 R2, P2, R14, R5, RZ ;  /* 0x000000050e027210 */ /* 0x002fc60007f5e0ff */
[----:B------:R-:W1:Y:S02]  /*13d40*/  SHFL.IDX PT, R14, R23, 0x2, 0x181f ;  /* 0x00581f00170e7f89 */ /* 0x000e6400000e0000 */
[----:B0-----:R-:W-:-:S05]  /*13d50*/  IMAD.X R3, RZ, RZ, R3, P2 ;  /* 0x000000ffff037224 */ /* 0x001fca00010e0603 */
        /* <DEDUP_REMOVED lines=28> */
[----:B------:R-:W1:Y:S04]  /*13f20*/  SHFL.IDX PT, R24, R24, 0x7, 0x181f ;  /* 0x00f81f0018187f89 */ /* 0x000e6800000e0000 */
[----:B------:R2:W3:Y:S01]  /*13f30*/  SHFL.IDX PT, R14, R23, 0x7, 0x181f ;  /* 0x00f81f00170e7f89 */ /* 0x0004e200000e0000 */
[----:B0-----:R-:W-:-:S05]  /*13f40*/  IMAD.X R3, RZ, RZ, R3, P2 ;  /* 0x000000ffff037224 */ /* 0x001fca00010e0603 */
[----:B-1----:R2:W-:Y:S02]  /*13f50*/  LDGSTS.E.BYPASS.LTC128B.128 [R4+0x3400], desc[UR42][R2.64], !P1 ;  /* 0x0340000002047fae */ /* 0x0025e4000c901d6a */
.L_x_13605:
[----:B------:R-:W-:Y:S02]  /*13f60*/  ISETP.LT.OR P0, PT, R6, 0x71, P0 ;  /* 0x000000710600780c */ /* 0x000fe40000701670 */
[----:B--23--:R-:W-:-:S05]  /*13f70*/  IADD3 R2, P1, R14, R5, RZ ;  /* 0x000000050e027210 */ /* 0x00cfca0007f3e0ff */
[----:B------:R-:W-:-:S06]  /*13f80*/  IMAD.X R3, RZ, RZ, R24, P1 ;  /* 0x000000ffff037224 */ /* 0x000fcc00008e0618 */
[----:B------:R-:W-:Y:S01]  /*13f90*/  @!PT LDS RZ, [RZ] ;  /* 0x00000000fffff984 */ /* 0x000fe20000000800 */
[----:B------:R-:W-:Y:S01]  /*13fa0*/  @!PT LDS RZ, [RZ] ;  /* 0x00000000fffff984 */ /* 0x000fe20000000800 */
[----:B------:R-:W-:Y:S01]  /*13fb0*/  @!PT LDS RZ, [RZ] ;  /* 0x00000000fffff984 */ /* 0x000fe20000000800 */
[----:B------:R0:W-:Y:S01]  /*13fc0*/  LDGSTS.E.BYPASS.LTC128B.128 [R4+0x3c00], desc[UR42][R2.64], !P0 ;  /* 0x03c0000002047fae */ /* 0x0001e2000c101d6a */
[----:B------:R-:W-:Y:S01]  /*13fd0*/  PLOP3.LUT P0, PT, PT, PT, PT, 0x80, 0x0 ;  /* 0x000000000000781c */ /* 0x000fe20003f0f070 */
[----:B------:R-:W-:-:S12]  /*13fe0*/  NOP ;  /* 0x0000000000007918 */ /* 0x000fd80000000000 */
.L_x_13410:
        /* <DEDUP_REMOVED lines=11> */
.L_x_13411:
[----:B------:R0:W-:Y:S01]  /*140a0*/  SYNCS.ARRIVE.TRANS64.A1T0 RZ, [R0+URZ+0x16850], RZ ;  /* 0x016850ff00ff79a7 */ /* 0x0001e2000810003f */
[----:B------:R-:W-:-:S05]  /*140b0*/  VIADD R25, R25, 0x1 ;  /* 0x0000000119197836 */ /* 0x000fca0000000000 */
[----:B------:R-:W-:-:S04]  /*140c0*/  ISETP.NE.AND P0, PT, R25, 0x2, PT ;  /* 0x000000021900780c */ /* 0x000fc80003f05270 */
[----:B------:R-:W-:Y:S02]  /*140d0*/  SEL R3, RZ, 0x1, P0 ;  /* 0x00000001ff037807 */ /* 0x000fe40000000000 */
[----:B------:R-:W-:Y:S02]  /*140e0*/  SEL R25, R25, RZ, P0 ;  /* 0x000000ff19197207 */ /* 0x000fe40000000000 */
[----:B0-----:R-:W-:-:S07]  /*140f0*/  LOP3.LUT R28, R28, R3, RZ, 0x3c, !PT ;  /* 0x000000031c1c7212 */ /* 0x001fce00078e3cff */
.L_x_13370:
[----:B------:R-:W-:Y:S05]  /*14100*/  BSYNC B7 ;  /* 0x0000000000077941 */ /* 0x000fea0003800000 */
.L_x_13368:
[----:B------:R-:W2:Y:S02]  /*14110*/  LDL R0, [R1] ;  /* 0x0000000001007983 */ /* 0x000ea40000100800 */
        /* <DEDUP_REMOVED lines=11> */
.L_x_13412:
        /* <DEDUP_REMOVED lines=36> */
.L_x_13615:
[----:B------:R-:W-:Y:S02]  /*14410*/  ULDC UR4, c[0x0][0xc38] ;  /* 0x00030e0000047ab9 */ /* 0x000fe40000000800 */
[----:B------:R-:W-:-:S04]  /*14420*/  IMAD.U32 R16, RZ, RZ, UR4 ;  /* 0x00000004ff107e24 */ /* 0x000fc8000f8e00ff */
[----:B-1----:R-:W-:-:S04]  /*14430*/  IMAD R5, R14, R16, RZ ;  /* 0x000000100e057224 */ /* 0x002fc800078e02ff */
[----:B------:R-:W-:-:S05]  /*14440*/  IMAD.IADD R4, R4, 0x1, R5 ;  /* 0x0000000104047824 */ /* 0x000fca00078e0205 */
[----:B------:R-:W-:-:S13]  /*14450*/  ISETP.GT.AND P6, PT, R4, R0, PT ;  /* 0x000000000400720c */ /* 0x000fda0003fc4270 */
[----:B------:R-:W-:Y:S05]  /*14460*/  @P6 BRA `(.L_x_13415) ;  /* 0x00000000009c6947 */ /* 0x000fea0003800000 */
.L_x_13420:
        /* <DEDUP_REMOVED lines=14> */
.L_x_13418:
[----:B------:R-:W-:Y:S05]  /*14550*/  BSYNC B0 ;  /* 0x0000000000007941 */ /* 0x000fea0003800000 */
.L_x_13417:
        /* <DEDUP_REMOVED lines=18> */
.L_x_13623:
[----:B------:R-:W-:Y:S02]  /*14680*/  ULDC UR4, c[0x0][0xc38] ;  /* 0x00030e0000047ab9 */ /* 0x000fe40000000800 */
[----:B------:R-:W-:-:S04]  /*14690*/  IMAD.U32 R16, RZ, RZ, UR4 ;  /* 0x00000004ff107e24 */ /* 0x000fc8000f8e00ff */
[----:B-1----:R-:W-:-:S04]  /*146a0*/  IMAD R5, R14, R16, RZ ;  /* 0x000000100e057224 */ /* 0x002fc800078e02ff */
[----:B------:R-:W-:-:S05]  /*146b0*/  IMAD.IADD R4, R5, 0x1, R4 ;  /* 0x0000000105047824 */ /* 0x000fca00078e0204 */
[----:B------:R-:W-:-:S13]  /*146c0*/  ISETP.GT.AND P6, PT, R4, R0, PT ;  /* 0x000000000400720c */ /* 0x000fda0003fc4270 */
[----:B------:R-:W-:Y:S05]  /*146d0*/  @!P6 BRA `(.L_x_13420) ;  /* 0xfffffffc0064e947 */ /* 0x000fea000383ffff */
.L_x_13415:
        /* <DEDUP_REMOVED lines=8> */
.L_x_13627:
[----:B------:R-:W-:Y:S01]  /*14760*/  ISETP.NE.AND P0, PT, R6, RZ, PT ;  /* 0x000000ff0600720c */ /* 0x000fe20003f05270 */
[----:B------:R-:W-:-:S12]  /*14770*/  IMAD.MOV.U32 R14, RZ, RZ, RZ ;  /* 0x000000ffff0e7224 */ /* 0x000fd800078e00ff */
[----:B------:R-:W-:Y:S05]  /*14780*/  @!P0 BRA `(.L_x_13422) ;  /* 0x0000000000108947 */ /* 0x000fea0003800000 */
[----:B------:R-:W-:Y:S01]  /*14790*/  UMOV UR4, 0xffffffff ;  /* 0xffffffff00047882 */ /* 0x000fe20000000000 */
[----:B------:R-:W-:Y:S02]  /*147a0*/  VIADD R12, R4, 0xffffffff ;  /* 0xffffffff040c7836 */ /* 0x000fe40000000000 */
[----:B------:R-:W-:Y:S05]  /*147b0*/  BRA.DIV UR4, `(.L_x_13423) ;  /* 0x0000005e04347947 */ /* 0x000fea000b800000 */
[----:B------:R3:W4:Y:S02]  /*147c0*/  SHFL.IDX PT, R14, R3, R12, 0x1f ;  /* 0x00001f0c030e7589 */ /* 0x00072400000e0000 */
.L_x_13422:
[----:B--2---:R-:W-:Y:S01]  /*147d0*/  IABS R6, R17 ;  /* 0x0000001100067213 */ /* 0x004fe20000000000 */
[----:B----4-:R-:W-:Y:S01]  /*147e0*/  IMAD R16, R14, R16, R5 ;  /* 0x000000100e107224 */ /* 0x010fe200078e0205 */
[----:B------:R-:W-:Y:S02]  /*147f0*/  IADD3 R19, R4, R19, RZ ;  /* 0x0000001304137210 */ /* 0x000fe40007ffe0ff */
[----:B------:R-:W2:Y:S01]  /*14800*/  I2F.RP R7, R6 ;  /* 0x0000000600077306 */ /* 0x000ea20000209400 */
[----:B------:R-:W-:-:S07]  /*14810*/  IMAD.IADD R0, R0, 0x1, -R16 ;  /* 0x0000000100007824 */ /* 0x000fce00078e0a10 */
[----:B--2---:R-:W1:Y:S02]  /*14820*/  MUFU.RCP R7, R7 ;  /* 0x0000000700077308 */ /* 0x004e640000001000 */
[----:B-1----:R-:W-:-:S06]  /*14830*/  VIADD R2, R7, 0xffffffe ;  /* 0x0ffffffe07027836 */ /* 0x002fcc0000000000 */
[----:B0--3--:R0:W1:Y:S02]  /*14840*/  F2I.FTZ.U32.TRUNC.NTZ R3, R2 ;  /* 0x0000000200037305 */ /* 0x009064000021f000 */
[----:B0-----:R-:W-:Y:S01]  /*14850*/  IMAD.MOV.U32 R2, RZ, RZ, RZ ;  /* 0x000000ffff027224 */ /* 0x001fe200078e00ff */
[----:B-1----:R-:W-:-:S05]  /*14860*/  IADD3 R5, RZ, -R3, RZ ;  /* 0x80000003ff057210 */ /* 0x002fca0007ffe0ff */
        /* <DEDUP_REMOVED lines=21> */
.L_x_13416:
[----:B------:R-:W-:Y:S01]  /*149c0*/  UMOV UR4, URZ ;  /* 0x0000003f00047c82 */ /* 0x000fe20008000000 */
[----:B------:R-:W-:Y:S01]  /*149d0*/  UMOV UR5, URZ ;  /* 0x0000003f00057c82 */ /* 0x000fe20008000000 */
[----:B------:R-:W-:Y:S01]  /*149e0*/  ULDC UR6, c[0x0][0xc3c] ;  /* 0x00030f0000067ab9 */ /* 0x000fe20000000800 */
[----:B------:R-:W-:Y:S02]  /*149f0*/  IMAD.MOV.U32 R16, RZ, RZ, R0 ;  /* 0x000000ffff107224 */ /* 0x000fe400078e0000 */
[----:B------:R-:W-:Y:S02]  /*14a00*/  IMAD.U32 R17, RZ, RZ, UR4 ;  /* 0x00000004ff117e24 */ /* 0x000fe4000f8e00ff */
[----:B------:R-:W-:Y:S02]  /*14a10*/  IMAD.U32 R18, RZ, RZ, UR5 ;  /* 0x00000005ff127e24 */ /* 0x000fe4000f8e00ff */
[----:B------:R-:W-:-:S07]  /*14a20*/  IMAD.U32 R19, RZ, RZ, UR6 ;  /* 0x00000006ff137e24 */ /* 0x000fce000f8e00ff */
.L_x_13424:
        /* <DEDUP_REMOVED lines=10> */
.L_x_13413:
[----:B------:R-:W-:Y:S02]  /*14ad0*/  ULDC UR4, c[0x0][0xc3c] ;  /* 0x00030f0000047ab9 */ /* 0x000fe40000000800 */
[----:B-1----:R-:W-:-:S13]  /*14ae0*/  ISETP.GE.AND P0, PT, R19, UR4, PT ;  /* 0x0000000413007c0c */ /* 0x002fda000bf06270 */
[----:B------:R-:W-:Y:S05]  /*14af0*/  @!P0 BRA `(.L_x_13425) ;  /* 0xffffffa800048947 */ /* 0x000fea000383ffff */
[----:B------:R-:W-:Y:S05]  /*14b00*/  BSYNC B8 ;  /* 0x0000000000087941 */ /* 0x000fea0003800000 */
.L_x_13332:
[----:B--2---:R-:W2:Y:S01]  /*14b10*/  LDL.LU R0, [R1+0x40] ;  /* 0x0000400001007983 */ /* 0x004ea20000300800 */
[----:B------:R-:W-:Y:S01]  /*14b20*/  BSSY B0, `(.L_x_13426) ;  /* 0x000000b000007945 */ /* 0x000fe20003800000 */
[----:B------:R-:W1:Y:S01]  /*14b30*/  S2R R5, SR_CgaCtaId ;  /* 0x0000000000057919 */ /* 0x000e620000008800 */
[----:B--2---:R-:W-:-:S05]  /*14b40*/  VIADD R0, R0, 0x1 ;  /* 0x0000000100007836 */ /* 0x004fca0000000000 */
[----:B0-----:R-:W-:-:S04]  /*14b50*/  LEA.HI R2, R0, R0, RZ, 0x1 ;  /* 0x0000000000027211 */ /* 0x001fc800078f08ff */
[----:B------:R-:W-:Y:S02]  /*14b60*/  LOP3.LUT R3, R2, 0xfffffffe, RZ, 0xc0, !PT ;  /* 0xfffffffe02037812 */ /* 0x000fe400078ec0ff */
[----:B------:R-:W-:-:S03]  /*14b70*/  MOV R2, 0x400 ;  /* 0x0000040000027802 */ /* 0x000fc60000000f00 */
[----:B------:R-:W-:Y:S01]  /*14b80*/  IMAD.IADD R0, R0, 0x1, -R3 ;  /* 0x0000000100007824 */ /* 0x000fe200078e0a03 */
[----:B-1----:R-:W-:-:S04]  /*14b90*/  LEA R4, R5, R2, 0x18 ;  /* 0x0000000205047211 */ /* 0x002fc800078ec0ff */
[----:B------:R-:W-:-:S04]  /*14ba0*/  SHF.L.U32 R0, R0, 0x1f, RZ ;  /* 0x0000001f00007819 */ /* 0x000fc800000006ff */
[----:B------:R-:W0:Y:S02]  /*14bb0*/  SYNCS.PHASECHK.TRANS64.TRYWAIT P0, [R4+URZ+0x16820], R0 ;  /* 0x01682000040075a7 */ /* 0x000e24000800017f */
[----:B0-----:R-:W-:Y:S05]  /*14bc0*/  @!P0 BRA `(.L_x_13427) ;  /* 0x0000005800548947 */ /* 0x001fea0003800000 */
.L_x_13630:
[----:B------:R-:W-:Y:S05]  /*14bd0*/  BSYNC B0 ;  /* 0x0000000000007941 */ /* 0x000fea0003800000 */
.L_x_13426:
[----:B------:R-:W-:-:S03]  /*14be0*/  UMOV UR4, 0xffffffff ;  /* 0xffffffff00047882 */ /* 0x000fc60000000000 */
[----:B------:R-:W-:Y:S05]  /*14bf0*/  BRA.DIV UR4, `(.L_x_13428) ;  /* 0x0000005a045c7947 */ /* 0x000fea000b800000 */
[----:B0-----:R-:W0:Y:S02]  /*14c00*/  S2R R0, SR_TID.X ;  /* 0x0000000000007919 */ /* 0x001e240000002100 */
[----:B0-----:R-:W-:-:S04]  /*14c10*/  SHF.R.U32.HI R0, RZ, 0x5, R0 ;  /* 0x00000005ff007819 */ /* 0x001fc80000011600 */
[----:B------:R-:W-:-:S05]  /*14c20*/  LOP3.LUT R0, R0, 0x3, RZ, 0xc0, !PT ;  /* 0x0000000300007812 */ /* 0x000fca00078ec0ff */
[----:B------:R0:W1:Y:S02]  /*14c30*/  SHFL.IDX PT, R14, R0, RZ, 0x1f ;  /* 0x00001fff000e7589 */ /* 0x00006400000e0000 */
.L_x_13633:
[----:B-1----:R-:W-:-:S13]  /*14c40*/  ISETP.NE.AND P0, PT, R14, RZ, PT ;  /* 0x000000ff0e00720c */ /* 0x002fda0003f05270 */
[----:B------:R-:W-:Y:S05]  /*14c50*/  @P0 BRA `(.L_x_13193) ;  /* 0x0000000000880947 */ /* 0x000fea0003800000 */
[----:B------:R-:W-:-:S03]  /*14c60*/  UMOV UR4, 0xffffffff ;  /* 0xffffffff00047882 */ /* 0x000fc60000000000 */
[----:B------:R-:W-:Y:S05]  /*14c70*/  BRA.DIV UR4, `(.L_x_13429) ;  /* 0x0000005a04707947 */ /* 0x000fea000b800000 */
[----:B------:R-:W-:-:S13]  /*14c80*/  ELECT P6, URZ, PT ;  /* 0x00000000003f782f */ /* 0x000fda00038c0000 */
.L_x_13636:
[----:B------:R-:W-:Y:S05]  /*14c90*/  @!P6 BRA `(.L_x_13193) ;  /* 0x000000000078e947 */ /* 0x000fea0003800000 */
[----:B------:R-:W-:-:S06]  /*14ca0*/  ULOP3.LUT UR4, UR36, 0x2, URZ, 0xfc, !UPT ;  /* 0x0000000224047892 */ /* 0x000fcc000f8efc3f */
[----:B0-----:R-:W-:-:S05]  /*14cb0*/  IMAD.U32 R0, RZ, RZ, UR4 ;  /* 0x00000004ff007e24 */ /* 0x001fca000f8e00ff */
[----:B------:R-:W-:-:S13]  /*14cc0*/  ISETP.NE.AND P0, PT, R0, 0x3, PT ;  /* 0x000000030000780c */ /* 0x000fda0003f05270 */
[----:B------:R-:W-:Y:S05]  /*14cd0*/  @!P0 BRA `(.L_x_13430) ;  /* 0x0000000000048947 */ /* 0x000fea0003800000 */
[----:B------:R-:W-:Y:S01]  /*14ce0*/  BPT.TRAP 0x1 ;  /* 0x000000040000795c */ /* 0x000fe20000300000 */
.L_x_13430:
[C---:B------:R-:W-:Y:S01]  /*14cf0*/  LEA R5, R25.reuse, R4, 0x3 ;  /* 0x0000000419057211 */ /* 0x040fe200078e18ff */
[----:B------:R-:W-:Y:S01]  /*14d00*/  VIADD R25, R25, 0x1 ;  /* 0x0000000119197836 */ /* 0x000fe20000000000 */
[----:B------:R-:W-:-:S04]  /*14d10*/  SHF.L.U32 R0, R28, 0x1f, RZ ;  /* 0x0000001f1c007819 */ /* 0x000fc800000006ff */
[----:B------:R-:W0:Y:S01]  /*14d20*/  SYNCS.PHASECHK.TRANS64.TRYWAIT P1, [R5+URZ+0x16840], R0 ;  /* 0x01684000050075a7 */ /* 0x000e22000802017f */
[----:B------:R-:W-:-:S04]  /*14d30*/  ISETP.NE.AND P2, PT, R25, 0x2, PT ;  /* 0x000000021900780c */ /* 0x000fc80003f45270 */
[----:B------:R-:W-:Y:S01]  /*14d40*/  SEL R3, RZ, 0x1, P2 ;  /* 0x00000001ff037807 */ /* 0x000fe20001000000 */
[----:B0-----:R-:W-:Y:S08]  /*14d50*/  @!P1 BRA `(.L_x_13431) ;  /* 0x0000005800589947 */ /* 0x001ff00003800000 */
.L_x_13637:
[----:B------:R-:W-:Y:S02]  /*14d60*/  SEL R25, R25, RZ, P2 ;  /* 0x000000ff19197207 */ /* 0x000fe40001000000 */
[----:B------:R-:W-:Y:S01]  /*14d70*/  LOP3.LUT R2, R28, R3, RZ, 0x3c, !PT ;  /* 0x000000031c027212 */ /* 0x000fe200078e3cff */
[----:B------:R-:W-:Y:S06]  /*14d80*/  @!P0 BRA `(.L_x_13432) ;  /* 0x0000000000048947 */ /* 0x000fec0003800000 */
[----:B------:R-:W-:Y:S01]  /*14d90*/  BPT.TRAP 0x1 ;  /* 0x000000040000795c */ /* 0x000fe20000300000 */
.L_x_13432:
[----:B------:R-:W-:Y:S01]  /*14da0*/  IMAD R25, R25, 0x8, R4 ;  /* 0x0000000819197824 */ /* 0x000fe200078e0204 */
[----:B------:R-:W-:-:S04]  /*14db0*/  SHF.L.U32 R2, R2, 0x1f, RZ ;  /* 0x0000001f02027819 */ /* 0x000fc800000006ff */
[----:B------:R-:W1:Y:S02]  /*14dc0*/  SYNCS.PHASECHK.TRANS64.TRYWAIT P1, [R25+URZ+0x16840], R2 ;  /* 0x01684002190075a7 */ /* 0x000e64000802017f */
[----:B-1----:R-:W-:Y:S05]  /*14dd0*/  @!P1 BRA `(.L_x_13433) ;  /* 0x00000058004c9947 */ /* 0x002fea0003800000 */
.L_x_13638:
[----:B------:R-:W-:Y:S05]  /*14de0*/  @!P0 BRA `(.L_x_13434) ;  /* 0x0000000000048947 */ /* 0x000fea0003800000 */
[----:B------:R-:W-:Y:S01]  /*14df0*/  BPT.TRAP 0x1 ;  /* 0x000000040000795c */ /* 0x000fe20000300000 */
.L_x_13434:
[----:B------:R-:W2:Y:S02]  /*14e00*/  SYNCS.PHASECHK.TRANS64.TRYWAIT P1, [R5+URZ+0x16860], R0 ;  /* 0x01686000050075a7 */ /* 0x000ea4000802017f */
[----:B--2---:R-:W-:Y:S05]  /*14e10*/  @!P1 BRA `(.L_x_13435) ;  /* 0x0000005800509947 */ /* 0x004fea0003800000 */
.L_x_13639:
[----:B------:R-:W-:Y:S05]  /*14e20*/  @!P0 BRA `(.L_x_13436) ;  /* 0x0000000000048947 */ /* 0x000fea0003800000 */
[----:B------:R-:W-:Y:S01]  /*14e30*/  BPT.TRAP 0x1 ;  /* 0x000000040000795c */ /* 0x000fe20000300000 */
.L_x_13436:
[----:B---3--:R3:W4:Y:S02]  /*14e40*/  SYNCS.PHASECHK.TRANS64.TRYWAIT P0, [R25+URZ+0x16860], R2 ;  /* 0x01686002190075a7 */ /* 0x008724000800017f */
[----:B----4-:R-:W-:Y:S05]  /*14e50*/  @!P0 NANOSLEEP.SYNCS 0x989680 ;  /* 0x009896800000895d */ /* 0x010fea0003900000 */
[----:B------:R-:W4:Y:S02]  /*14e60*/  @!P0 SYNCS.PHASECHK.TRANS64 P0, [R25+URZ+0x16860], R2 ;  /* 0x01686002190085a7 */ /* 0x000f24000800007f */
[----:B----4-:R-:W-:Y:S05]  /*14e70*/  @!P0 BRA `(.L_x_13436) ;  /* 0xfffffffc00f08947 */ /* 0x010fea000383ffff */
.L_x_13193:
[----:B------:R-:W-:Y:S05]  /*14e80*/  BSYNC B9 ;  /* 0x0000000000097941 */ /* 0x000fea0003800000 */
.L_x_13190:
[----:B------:R-:W-:Y:S05]  /*14e90*/  EXIT ;  /* 0x000000000000794d */ /* 0x000fea0003800000 */
.L_x_13211:
[----:B0-----:R0:W1:Y:S02]  /*14ea0*/  SYNCS.PHASECHK.TRANS64.TRYWAIT P6, [R71+URZ+0x16890], R79 ;  /* 0x0168904f470075a7 */ /* 0x00106400080c017f */
[----:B-1----:R-:W-:Y:S05]  /*14eb0*/  @!P6 NANOSLEEP.SYNCS 0x989680 ;  /* 0x009896800000e95d */ /* 0x002fea0003900000 */
[----:B------:R-:W1:Y:S02]  /*14ec0*/  @!P6 SYNCS.PHASECHK.TRANS64 P6, [R71+URZ+0x16890], R79 ;  /* 0x0168904f4700e5a7 */ /* 0x000e6400080c007f */
[----:B-1----:R-:W-:Y:S05]  /*14ed0*/  @!P6 BRA `(.L_x_13211) ;  /* 0xfffffffc00f0e947 */ /* 0x002fea000383ffff */
[----:B------:R-:W-:Y:S05]  /*14ee0*/  BRA `(.L_x_13437) ;  /* 0xfffffedc000c7947 */ /* 0x000fea000383ffff */
.L_x_13212:
        /* <DEDUP_REMOVED lines=8> */
.L_x_13439:
[----:B------:R-:W-:Y:S05]  /*14f70*/  BSYNC B1 ;  /* 0x0000000000017941 */ /* 0x000fea0003800000 */
.L_x_13438:
        /* <DEDUP_REMOVED lines=8> */
.L_x_13440:
[----:B------:R-:W-:Y:S05]  /*15000*/  BRA `(.L_x_13441) ;  /* 0xfffffed800d87947 */ /* 0x000fea000383ffff */
.L_x_13221:
[----:B------:R-:W-:Y:S01]  /*15010*/  BSSY B1, `(.L_x_13442) ;  /* 0x0000008000017945 */ /* 0x000fe20003800000 */
[----:B0---4-:R-:W-:Y:S02]  /*15020*/  IMAD.MOV.U32 R13, RZ, RZ, R85 ;  /* 0x000000ffff0d7224 */ /* 0x011fe400078e0055 */
[----:B------:R-:W-:Y:S02]  /*15030*/  IMAD.MOV.U32 R12, RZ, RZ, 0x1 ;  /* 0x00000001ff0c7424 */ /* 0x000fe400078e00ff */
[----:B------:R-:W-:Y:S02]  /*15040*/  IMAD.MOV.U32 R11, RZ, RZ, 0x1c1f ;  /* 0x00001c1fff0b7424 */ /* 0x000fe400078e00ff */
[----:B------:R-:W-:-:S07]  /*15050*/  IMAD.MOV.U32 R15, RZ, RZ, -0x1 ;  /* 0xffffffffff0f7424 */ /* 0x000fce00078e00ff */
[----:B-123--:R-:W-:Y:S05]  /*15060*/  WARPSYNC.COLLECTIVE R15, `(.L_x_13443) ;  /* 0x000000000f087348 */ /* 0x00efea0003c00000 */
[----:B---3--:R0:W3:Y:S02]  /*15070*/  SHFL.IDX P6, R14, R13, R12, R11 ;  /* 0x0000000c0d0e7389 */ /* 0x0080e400000c000b */
[----:B0123--:R-:W-:Y:S01]  /*15080*/  ENDCOLLECTIVE ;  /* 0x000000000000791b */ /* 0x00ffe20003800000 */
.L_x_13443:
[----:B------:R-:W-:Y:S05]  /*15090*/  BSYNC B1 ;  /* 0x0000000000017941 */ /* 0x000fea0003800000 */
.L_x_13442:
        /* <DEDUP_REMOVED lines=8> */
.L_x_13444:
[----:B------:R-:W-:Y:S05]  /*15120*/  BRA `(.L_x_13445) ;  /* 0xfffffee000647947 */ /* 0x000fea000383ffff */
.L_x_13233:
[----:B--2---:R2:W3:Y:S02]  /*15130*/  SYNCS.PHASECHK.TRANS64.TRYWAIT P4, [R71+URZ+0x16890], R79 ;  /* 0x0168904f470075a7 */ /* 0x0044e4000808017f */
[----:B---3--:R-:W-:Y:S05]  /*15140*/  @!P4 NANOSLEEP.SYNCS 0x989680 ;  /* 0x009896800000c95d */ /* 0x008fea0003900000 */
[----:B------:R-:W3:Y:S02]  /*15150*/  @!P4 SYNCS.PHASECHK.TRANS64 P4, [R71+URZ+0x16890], R79 ;  /* 0x0168904f4700c5a7 */ /* 0x000ee4000808007f */
[----:B---3--:R-:W-:Y:S05]  /*15160*/  @!P4 BRA `(.L_x_13233) ;  /* 0xfffffffc00f0c947 */ /* 0x008fea000383ffff */
[----:B------:R-:W-:Y:S05]  /*15170*/  BRA `(.L_x_13446) ;  /* 0xfffffeec00847947 */ /* 0x000fea000383ffff */
.L_x_13234:
[----:B------:R-:W-:Y:S01]  /*15180*/  BSSY B1, `(.L_x_13447) ;  /* 0x0000008000017945 */ /* 0x000fe20003800000 */
[----:B0-----:R-:W-:Y:S02]  /*15190*/  IMAD.MOV.U32 R13, RZ, RZ, R85 ;  /* 0x000000ffff0d7224 */ /* 0x001fe400078e0055 */
[----:B------:R-:W-:Y:S02]  /*151a0*/  IMAD.MOV.U32 R12, RZ, RZ, RZ ;  /* 0x000000ffff0c7224 */ /* 0x000fe400078e00ff */
[----:B------:R-:W-:Y:S02]  /*151b0*/  IMAD.MOV.U32 R11, RZ, RZ, 0x1c1f ;  /* 0x00001c1fff0b7424 */ /* 0x000fe400078e00ff */
[----:B------:R-:W-:-:S07]  /*151c0*/  IMAD.MOV.U32 R15, RZ, RZ, -0x1 ;  /* 0xffffffffff0f7424 */ /* 0x000fce00078e00ff */
[----:B--2---:R-:W-:Y:S05]  /*151d0*/  WARPSYNC.COLLECTIVE R15, `(.L_x_13448) ;  /* 0x000000000f087348 */ /* 0x004fea0003c00000 */
[----:B------:R0:W1:Y:S02]  /*151e0*/  SHFL.IDX P6, R14, R13, R12, R11 ;  /* 0x0000000c0d0e7389 */ /* 0x00006400000c000b */
[----:B012---:R-:W-:Y:S01]  /*151f0*/  ENDCOLLECTIVE ;  /* 0x000000000000791b */ /* 0x007fe20003800000 */
.L_x_13448:
[----:B------:R-:W-:Y:S05]  /*15200*/  BSYNC B1 ;  /* 0x0000000000017941 */ /* 0x000fea0003800000 */
.L_x_13447:
        /* <DEDUP_REMOVED lines=8> */
.L_x_13449:
[----:B------:R-:W-:Y:S01]  /*15290*/  IMAD.MOV.U32 R82, RZ, RZ, R14 ;  /* 0x000000ffff527224 */ /* 0x000fe200078e000e */
[----:B------:R-:W-:Y:S06]  /*152a0*/  BRA `(.L_x_13450) ;  /* 0xfffffeec00507947 */ /* 0x000fec000383ffff */
.L_x_13239:
        /* <DEDUP_REMOVED lines=8> */
.L_x_13452:
[----:B------:R-:W-:Y:S05]  /*15330*/  BSYNC B1 ;  /* 0x0000000000017941 */ /* 0x000fea0003800000 */
.L_x_13451:
        /* <DEDUP_REMOVED lines=8> */
.L_x_13453:
[----:B------:R-:W-:Y:S01]  /*153c0*/  IMAD.MOV.U32 R84, RZ, RZ, R14 ;  /* 0x000000ffff547224 */ /* 0x000fe200078e000e */
[----:B------:R-:W-:Y:S06]  /*153d0*/  BRA `(.L_x_13454) ;  /* 0xfffffef4000c7947 */ /* 0x000fec000383ffff */
.L_x_13244:
[----:B0-----:R0:W1:Y:S02]  /*153e0*/  SYNCS.PHASECHK.TRANS64.TRYWAIT P3, [R71+URZ+0x16890], R79 ;  /* 0x0168904f470075a7 */ /* 0x001064000806017f */
[----:B-1----:R-:W-:Y:S05]  /*153f0*/  @!P3 NANOSLEEP.SYNCS 0x989680 ;  /* 0x009896800000b95d */ /* 0x002fea0003900000 */
[----:B------:R-:W1:Y:S02]  /*15400*/  @!P3 SYNCS.PHASECHK.TRANS64 P3, [R71+URZ+0x16890], R79 ;  /* 0x0168904f4700b5a7 */ /* 0x000e64000806007f */
[----:B-1----:R-:W-:Y:S05]  /*15410*/  @!P3 BRA `(.L_x_13244) ;  /* 0xfffffffc00f0b947 */ /* 0x002fea000383ffff */
[----:B------:R-:W-:Y:S05]  /*15420*/  BRA `(.L_x_13455) ;  /* 0xfffffefc002c7947 */ /* 0x000fea000383ffff */
.L_x_13245:
        /* <DEDUP_REMOVED lines=8> */
.L_x_13457:
[----:B------:R-:W-:Y:S05]  /*154b0*/  BSYNC B1 ;  /* 0x0000000000017941 */ /* 0x000fea0003800000 */
.L_x_13456:
        /* <DEDUP_REMOVED lines=8> */
.L_x_13458:
[----:B------:R-:W-:Y:S01]  /*15540*/  IMAD.MOV.U32 R37, RZ, RZ, R14 ;  /* 0x000000ffff257224 */ /* 0x000fe200078e000e */
[----:B------:R-:W-:Y:S06]  /*15550*/  BRA `(.L_x_13459) ;  /* 0xfffffefc00507947 */ /* 0x000fec000383ffff */
.L_x_13248:
[----:B------:R-:W-:Y:S01]  /*15560*/  BSSY B1, `(.L_x_13460) ;  /* 0x0000008000017945 */ /* 0x000fe20003800000 */
[----:B----4-:R-:W-:Y:S01]  /*15570*/  IMAD.MOV.U32 R13, RZ, RZ, R38 ;  /* 0x000000ffff0d7224 */ /* 0x010fe200078e0026 */
[----:B------:R-:W-:Y:S01]  /*15580*/  MOV R15, 0xffffffff ;  /* 0xffffffff000f7802 */ /* 0x000fe20000000f00 */
[----:B------:R-:W-:Y:S02]  /*15590*/  IMAD.MOV.U32 R12, RZ, RZ, 0x1 ;  /* 0x00000001ff0c7424 */ /* 0x000fe400078e00ff */
[----:B------:R-:W-:-:S07]  /*155a0*/  IMAD.MOV.U32 R11, RZ, RZ, 0x1c1f ;  /* 0x00001c1fff0b7424 */ /* 0x000fce00078e00ff */
[----:B0123--:R-:W-:Y:S05]  /*155b0*/  WARPSYNC.COLLECTIVE R15, `(.L_x_13461) ;  /* 0x000000000f087348 */ /* 0x00ffea0003c00000 */
[----:B------:R4:W0:Y:S02]  /*155c0*/  SHFL.IDX P6, R14, R13, R12, R11 ;  /* 0x0000000c0d0e7389 */ /* 0x00082400000c000b */
[----:B01234-:R-:W-:Y:S01]  /*155d0*/  ENDCOLLECTIVE ;  /* 0x000000000000791b */ /* 0x01ffe20003800000 */
.L_x_13461:
[----:B------:R-:W-:Y:S05]  /*155e0*/  BSYNC B1 ;  /* 0x0000000000017941 */ /* 0x000fea0003800000 */
.L_x_13460:
        /* <DEDUP_REMOVED lines=8> */
.L_x_13462:
[----:B------:R-:W-:Y:S01]  /*15670*/  IMAD.MOV.U32 R37, RZ, RZ, R14 ;  /* 0x000000ffff257224 */ /* 0x000fe200078e000e */
[----:B------:R-:W-:Y:S06]  /*15680*/  BRA `(.L_x_13463) ;  /* 0xfffffefc004c7947 */ /* 0x000fec000383ffff */
.L_x_13252:
[----:B0-----:R0:W4:Y:S02]  /*15690*/  SYNCS.PHASECHK.TRANS64.TRYWAIT P4, [R71+URZ+0x168b0], R79 ;  /* 0x0168b04f470075a7 */ /* 0x001124000808017f */
[----:B----4-:R-:W-:Y:S05]  /*156a0*/  @!P4 NANOSLEEP.SYNCS 0x989680 ;  /* 0x009896800000c95d */ /* 0x010fea0003900000 */
[----:B------:R-:W4:Y:S02]  /*156b0*/  @!P4 SYNCS.PHASECHK.TRANS64 P4, [R71+URZ+0x168b0], R79 ;  /* 0x0168b04f4700c5a7 */ /* 0x000f24000808007f */
[----:B----4-:R-:W-:Y:S05]  /*156c0*/  @!P4 BRA `(.L_x_13252) ;  /* 0xfffffffc00f0c947 */ /* 0x010fea000383ffff */
[----:B------:R-:W-:Y:S05]  /*156d0*/  BRA `(.L_x_13464) ;  /* 0xfffffefc00c47947 */ /* 0x000fea000383ffff */
.L_x_13260:
[----:B------:R-:W0:Y:S01]  /*156e0*/  S2R R4, SR_TID.X ;  /* 0x0000000000047919 */ /* 0x000e220000002100 */
[----:B------:R-:W-:Y:S01]  /*156f0*/  BSSY B0, `(.L_x_13465) ;  /* 0x000000c000007945 */ /* 0x000fe20003800000 */
[----:B------:R-:W-:Y:S01]  /*15700*/  MOV R12, RZ ;  /* 0x000000ff000c7202 */ /* 0x000fe20000000f00 */
        /* <DEDUP_REMOVED lines=10> */
.L_x_13466:
[----:B------:R-:W-:Y:S05]  /*157b0*/  BSYNC B0 ;  /* 0x0000000000007941 */ /* 0x000fea0003800000 */
.L_x_13465:
[----:B------:R1:W-:Y:S01]  /*157c0*/  STL [R1+0x20], R14 ;  /* 0x0000200e01007387 */ /* 0x0003e20000100800 */
[----:B------:R-:W-:Y:S05]  /*157d0*/  BRA `(.L_x_13467) ;  /* 0xffffff0400447947 */ /* 0x000fea000383ffff */
.L_x_13272:
[----:B------:R-:W-:Y:S01]  /*157e0*/  BSSY B1, `(.L_x_13468) ;  /* 0x0000008000017945 */ /* 0x000fe20003800000 */
[----:B------:R-:W-:Y:S02]  /*157f0*/  IMAD.MOV.U32 R13, RZ, RZ, R26 ;  /* 0x000000ffff0d7224 */ /* 0x000fe400078e001a */
[----:B------:R-:W-:Y:S02]  /*15800*/  IMAD.MOV.U32 R12, RZ, RZ, RZ ;  /* 0x000000ffff0c7224 */ /* 0x000fe400078e00ff */
[----:B------:R-:W-:Y:S02]  /*15810*/  IMAD.MOV.U32 R11, RZ, RZ, 0x1c1f ;  /* 0x00001c1fff0b7424 */ /* 0x000fe400078e00ff */
[----:B------:R-:W-:-:S07]  /*15820*/  IMAD.MOV.U32 R15, RZ, RZ, -0x1 ;  /* 0xffffffffff0f7424 */ /* 0x000fce00078e00ff */
[----:B-1----:R-:W-:Y:S05]  /*15830*/  WARPSYNC.COLLECTIVE R15, `(.L_x_13469) ;  /* 0x000000000f087348 */ /* 0x002fea0003c00000 */
[----:B-1----:R0:W1:Y:S02]  /*15840*/  SHFL.IDX P6, R14, R13, R12, R11 ;  /* 0x0000000c0d0e7389 */ /* 0x00206400000c000b */
[----:B01----:R-:W-:Y:S01]  /*15850*/  ENDCOLLECTIVE ;  /* 0x000000000000791b */ /* 0x003fe20003800000 */
.L_x_13469:
[----:B------:R-:W-:Y:S05]  /*15860*/  BSYNC B1 ;  /* 0x0000000000017941 */ /* 0x000fea0003800000 */
.L_x_13468:
        /* <DEDUP_REMOVED lines=8> */
.L_x_13470:
[----:B------:R-:W-:Y:S02]  /*158f0*/  IMAD.MOV.U32 R13, RZ, RZ, R28 ;  /* 0x000000ffff0d7224 */ /* 0x000fe400078e001c */
[----:B------:R-:W-:-:S07]  /*15900*/  IMAD.MOV.U32 R0, RZ, RZ, R14 ;  /* 0x000000ffff007224 */ /* 0x000fce00078e000e */
[----:B------:R-:W-:Y:S05]  /*15910*/  WARPSYNC.COLLECTIVE R15, `(.L_x_13471) ;  /* 0x000000000f087348 */ /* 0x000fea0003c00000 */
[----:B------:R0:W1:Y:S02]  /*15920*/  SHFL.IDX P6, R14, R13, R12, R11 ;  /* 0x0000000c0d0e7389 */ /* 0x00006400000c000b */
[----:B01----:R-:W-:Y:S01]  /*15930*/  ENDCOLLECTIVE ;  /* 0x000000000000791b */ /* 0x003fe20003800000 */
.L_x_13471:
[----:B------:R-:W-:Y:S02]  /*15940*/  IMAD.MOV.U32 R13, RZ, RZ, R27 ;  /* 0x000000ffff0d7224 */ /* 0x000fe400078e001b */
[----:B------:R-:W-:-:S07]  /*15950*/  IMAD.MOV.U32 R5, RZ, RZ, R14 ;  /* 0x000000ffff057224 */ /* 0x000fce00078e000e */
[----:B------:R-:W-:Y:S05]  /*15960*/  WARPSYNC.COLLECTIVE R15, `(.L_x_13472) ;  /* 0x000000000f087348 */ /* 0x000fea0003c00000 */
[----:B------:R0:W1:Y:S02]  /*15970*/  SHFL.IDX P6, R14, R13, R12, R11 ;  /* 0x0000000c0d0e7389 */ /* 0x00006400000c000b */
[----:B01----:R-:W-:Y:S01]  /*15980*/  ENDCOLLECTIVE ;  /* 0x000000000000791b */ /* 0x003fe20003800000 */
.L_x_13472:
[----:B------:R-:W-:Y:S05]  /*15990*/  BRA `(.L_x_13473) ;  /* 0xffffff0800547947 */ /* 0x000fea000383ffff */
.L_x_13276:
[----:B0-----:R0:W1:Y:S02]  /*159a0*/  SYNCS.PHASECHK.TRANS64.TRYWAIT P0, [R18+URZ+0x16800], R5 ;  /* 0x01680005120075a7 */ /* 0x001064000800017f */
[----:B-1----:R-:W-:Y:S05]  /*159b0*/  @!P0 NANOSLEEP.SYNCS 0x989680 ;  /* 0x009896800000895d */ /* 0x002fea0003900000 */
[----:B------:R-:W1:Y:S02]  /*159c0*/  @!P0 SYNCS.PHASECHK.TRANS64 P0, [R18+URZ+0x16800], R5 ;  /* 0x01680005120085a7 */ /* 0x000e64000800007f */
[----:B-1----:R-:W-:Y:S05]  /*159d0*/  @!P0 BRA `(.L_x_13276) ;  /* 0xfffffffc00f08947 */ /* 0x002fea000383ffff */
[----:B------:R-:W-:Y:S05]  /*159e0*/  BRA `(.L_x_13474) ;  /* 0xffffff0c00807947 */ /* 0x000fea000383ffff */
.L_x_13284:
[----:B------:R-:W-:Y:S01]  /*159f0*/  BSSY B1, `(.L_x_13475) ;  /* 0x0000008000017945 */ /* 0x000fe20003800000 */
[----:B------:R-:W-:Y:S01]  /*15a00*/  IMAD.MOV.U32 R13, RZ, RZ, R26 ;  /* 0x000000ffff0d7224 */ /* 0x000fe200078e001a */
[----:B------:R-:W-:Y:S01]  /*15a10*/  MOV R11, 0x1c1f ;  /* 0x00001c1f000b7802 */ /* 0x000fe20000000f00 */
[----:B------:R-:W-:Y:S02]  /*15a20*/  IMAD.MOV.U32 R12, RZ, RZ, RZ ;  /* 0x000000ffff0c7224 */ /* 0x000fe400078e00ff */
[----:B------:R-:W-:-:S07]  /*15a30*/  IMAD.MOV.U32 R15, RZ, RZ, -0x1 ;  /* 0xffffffffff0f7424 */ /* 0x000fce00078e00ff */
[----:B-1----:R-:W-:Y:S05]  /*15a40*/  WARPSYNC.COLLECTIVE R15, `(.L_x_13476) ;  /* 0x000000000f087348 */ /* 0x002fea0003c00000 */
[----:B-1----:R0:W1:Y:S02]  /*15a50*/  SHFL.IDX P6, R14, R13, R12, R11 ;  /* 0x0000000c0d0e7389 */ /* 0x00206400000c000b */
[----:B01----:R-:W-:Y:S01]  /*15a60*/  ENDCOLLECTIVE ;  /* 0x000000000000791b */ /* 0x003fe20003800000 */
.L_x_13476:
[----:B------:R-:W-:Y:S05]  /*15a70*/  BSYNC B1 ;  /* 0x0000000000017941 */ /* 0x000fea0003800000 */
.L_x_13475:
        /* <DEDUP_REMOVED lines=8> */
.L_x_13477:
[----:B------:R-:W-:Y:S02]  /*15b00*/  IMAD.MOV.U32 R13, RZ, RZ, R28 ;  /* 0x000000ffff0d7224 */ /* 0x000fe400078e001c */
[----:B------:R-:W-:-:S07]  /*15b10*/  IMAD.MOV.U32 R3, RZ, RZ, R14 ;  /* 0x000000ffff037224 */ /* 0x000fce00078e000e */
[----:B------:R-:W-:Y:S05]  /*15b20*/  WARPSYNC.COLLECTIVE R15, `(.L_x_13478) ;  /* 0x000000000f087348 */ /* 0x000fea0003c00000 */
[----:B------:R0:W1:Y:S02]  /*15b30*/  SHFL.IDX P6, R14, R13, R12, R11 ;  /* 0x0000000c0d0e7389 */ /* 0x00006400000c000b */
[----:B01----:R-:W-:Y:S01]  /*15b40*/  ENDCOLLECTIVE ;  /* 0x000000000000791b */ /* 0x003fe20003800000 */
.L_x_13478:
[----:B------:R-:W-:Y:S01]  /*15b50*/  IMAD.MOV.U32 R13, RZ, RZ, R27 ;  /* 0x000000ffff0d7224 */ /* 0x000fe200078e001b */
[----:B------:R-:W-:-:S07]  /*15b60*/  MOV R20, R14 ;  /* 0x0000000e00147202 */ /* 0x000fce0000000f00 */
[----:B------:R-:W-:Y:S05]  /*15b70*/  WARPSYNC.COLLECTIVE R15, `(.L_x_13479) ;  /* 0x000000000f087348 */ /* 0x000fea0003c00000 */
[----:B------:R0:W1:Y:S02]  /*15b80*/  SHFL.IDX P6, R14, R13, R12, R11 ;  /* 0x0000000c0d0e7389 */ /* 0x00006400000c000b */
[----:B01----:R-:W-:Y:S01]  /*15b90*/  ENDCOLLECTIVE ;  /* 0x000000000000791b */ /* 0x003fe20003800000 */
.L_x_13479:
[----:B------:R-:W-:Y:S05]  /*15ba0*/  BRA `(.L_x_13480) ;  /* 0xffffff1400f07947 */ /* 0x000fea000383ffff */
.L_x_13288:
[----:B0-----:R0:W1:Y:S02]  /*15bb0*/  SYNCS.PHASECHK.TRANS64.TRYWAIT P1, [R18+URZ+0x16800], R27 ;  /* 0x0168001b120075a7 */ /* 0x001064000802017f */
[----:B-1----:R-:W-:Y:S05]  /*15bc0*/  @!P1 NANOSLEEP.SYNCS 0x989680 ;  /* 0x009896800000995d */ /* 0x002fea0003900000 */
[----:B------:R-:W1:Y:S02]  /*15bd0*/  @!P1 SYNCS.PHASECHK.TRANS64 P1, [R18+URZ+0x16800], R27 ;  /* 0x0168001b120095a7 */ /* 0x000e64000802007f */
[----:B-1----:R-:W-:Y:S05]  /*15be0*/  @!P1 BRA `(.L_x_13288) ;  /* 0xfffffffc00f09947 */ /* 0x002fea000383ffff */
[----:B------:R-:W-:Y:S05]  /*15bf0*/  BRA `(.L_x_13481) ;  /* 0xffffff1800d07947 */ /* 0x000fea000383ffff */
.L_x_13294:
[----:B-1----:R1:W2:Y:S02]  /*15c00*/  SYNCS.PHASECHK.TRANS64.TRYWAIT P1, [R3+URZ+0x16830], R4 ;  /* 0x01683004030075a7 */ /* 0x0022a4000802017f */
[----:B--2---:R-:W-:Y:S05]  /*15c10*/  @!P1 NANOSLEEP.SYNCS 0x989680 ;  /* 0x009896800000995d */ /* 0x004fea0003900000 */
[----:B------:R-:W2:Y:S02]  /*15c20*/  @!P1 SYNCS.PHASECHK.TRANS64 P1, [R3+URZ+0x16830], R4 ;  /* 0x01683004030095a7 */ /* 0x000ea4000802007f */
[----:B--2---:R-:W-:Y:S05]  /*15c30*/  @!P1 BRA `(.L_x_13294) ;  /* 0xfffffffc00f09947 */ /* 0x004fea000383ffff */
[----:B------:R-:W-:Y:S05]  /*15c40*/  BRA `(.L_x_13293) ;  /* 0xffffff28001c7947 */ /* 0x000fea000383ffff */
.L_x_13301:
[----:B-1----:R1:W2:Y:S02]  /*15c50*/  SYNCS.PHASECHK.TRANS64.TRYWAIT P2, [R9+URZ+0x16830], R0 ;  /* 0x01683000090075a7 */ /* 0x0022a4000804017f */
[----:B--2---:R-:W-:Y:S05]  /*15c60*/  @!P2 NANOSLEEP.SYNCS 0x989680 ;  /* 0x009896800000a95d */ /* 0x004fea0003900000 */
[----:B------:R-:W2:Y:S02]  /*15c70*/  @!P2 SYNCS.PHASECHK.TRANS64 P2, [R9+URZ+0x16830], R0 ;  /* 0x016830000900a5a7 */ /* 0x000ea4000804007f */
[----:B--2---:R-:W-:Y:S05]  /*15c80*/  @!P2 BRA `(.L_x_13301) ;  /* 0xfffffffc00f0a947 */ /* 0x004fea000383ffff */
[----:B------:R-:W-:Y:S05]  /*15c90*/  BRA `(.L_x_13300) ;  /* 0xffffff4800707947 */ /* 0x000fea000383ffff */
.L_x_13305:
[----:B-1----:R1:W2:Y:S02]  /*15ca0*/  SYNCS.PHASECHK.TRANS64.TRYWAIT P1, [R4+URZ+0x16850], R0 ;  /* 0x01685000040075a7 */ /* 0x0022a4000802017f */
[----:B--2---:R-:W-:Y:S05]  /*15cb0*/  @!P1 NANOSLEEP.SYNCS 0x989680 ;  /* 0x009896800000995d */ /* 0x004fea0003900000 */
[----:B------:R-:W2:Y:S02]  /*15cc0*/  @!P1 SYNCS.PHASECHK.TRANS64 P1, [R4+URZ+0x16850], R0 ;  /* 0x01685000040095a7 */ /* 0x000ea4000802007f */
[----:B--2---:R-:W-:Y:S05]  /*15cd0*/  @!P1 BRA `(.L_x_13305) ;  /* 0xfffffffc00f09947 */ /* 0x004fea000383ffff */
[----:B------:R-:W-:Y:S05]  /*15ce0*/  BRA `(.L_x_13302) ;  /* 0xffffff4c00487947 */ /* 0x000fea000383ffff */
.L_x_13312:
[----:B-1----:R1:W2:Y:S02]  /*15cf0*/  SYNCS.PHASECHK.TRANS64.TRYWAIT P1, [R12+URZ+0x16850], R5 ;  /* 0x016850050c0075a7 */ /* 0x0022a4000802017f */
[----:B--2---:R-:W-:Y:S05]  /*15d00*/  @!P1 NANOSLEEP.SYNCS 0x989680 ;  /* 0x009896800000995d */ /* 0x004fea0003900000 */
[----:B------:R-:W2:Y:S02]  /*15d10*/  @!P1 SYNCS.PHASECHK.TRANS64 P1, [R12+URZ+0x16850], R5 ;  /* 0x016850050c0095a7 */ /* 0x000ea4000802007f */
[----:B--2---:R-:W-:Y:S05]  /*15d20*/  @!P1 BRA `(.L_x_13312) ;  /* 0xfffffffc00f09947 */ /* 0x004fea000383ffff */
[----:B------:R-:W-:Y:S05]  /*15d30*/  BRA `(.L_x_13311) ;  /* 0xffffff6800107947 */ /* 0x000fea000383ffff */
.L_x_13321:
[----:B------:R-:W-:Y:S02]  /*15d40*/  IMAD.MOV.U32 R13, RZ, RZ, R20 ;  /* 0x000000ffff0d7224 */ /* 0x000fe400078e0014 */
[----:B------:R-:W-:Y:S02]  /*15d50*/  IMAD.MOV.U32 R12, RZ, RZ, RZ ;  /* 0x000000ffff0c7224 */ /* 0x000fe400078e00ff */
[----:B------:R-:W-:Y:S02]  /*15d60*/  IMAD.MOV.U32 R11, RZ, RZ, 0x181f ;  /* 0x0000181fff0b7424 */ /* 0x000fe400078e00ff */
[----:B------:R-:W-:Y:S02]  /*15d70*/  IMAD.MOV.U32 R15, RZ, RZ, -0x1 ;  /* 0xffffffffff0f7424 */ /* 0x000fe400078e00ff */
[----:B------:R-:W-:Y:S02]  /*15d80*/  IMAD R24, R28, 0xc0, R29 ;  /* 0x000000c01c187824 */ /* 0x000fe400078e021d */
[----:B------:R-:W-:-:S07]  /*15d90*/  IMAD R21, R8, R25, RZ ;  /* 0x0000001908157224 */ /* 0x000fce00078e02ff */
[----:B-1----:R-:W-:Y:S05]  /*15da0*/  WARPSYNC.COLLECTIVE R15, `(.L_x_13482) ;  /* 0x000000000f087348 */ /* 0x002fea0003c00000 */
[----:B------:R0:W2:Y:S02]  /*15db0*/  SHFL.IDX P6, R14, R13, R12, R11 ;  /* 0x0000000c0d0e7389 */ /* 0x0000a400000c000b */
[----:B012---:R-:W-:Y:S01]  /*15dc0*/  ENDCOLLECTIVE ;  /* 0x000000000000791b */ /* 0x007fe20003800000 */
.L_x_13482:
[C---:B------:R-:W-:Y:S02]  /*15dd0*/  IADD3 R8, R24.reuse, 0x30, RZ ;  /* 0x0000003018087810 */ /* 0x040fe40007ffe0ff */
[-C--:B------:R-:W-:Y:S02]  /*15de0*/  ISETP.GE.OR P3, PT, R24, R21.reuse, P0 ;  /* 0x000000151800720c */ /* 0x080fe40000766670 */
[----:B------:R-:W-:Y:S01]  /*15df0*/  ISETP.GE.OR P4, PT, R8, R21, P0 ;  /* 0x000000150800720c */ /* 0x000fe20000786670 */
[----:B------:R-:W-:-:S05]  /*15e00*/  VIADD R8, R24, 0x60 ;  /* 0x0000006018087836 */ /* 0x000fca0000000000 */
[----:B------:R-:W-:Y:S01]  /*15e10*/  ISETP.GE.OR P2, PT, R8, R21, P0 ;  /* 0x000000150800720c */ /* 0x000fe20000746670 */
[----:B------:R-:W-:Y:S02]  /*15e20*/  IMAD.MOV.U32 R13, RZ, RZ, R7 ;  /* 0x000000ffff0d7224 */ /* 0x000fe400078e0007 */
[----:B------:R-:W-:-:S10]  /*15e30*/  IMAD.MOV.U32 R0, RZ, RZ, R14 ;  /* 0x000000ffff007224 */ /* 0x000fd400078e000e */
[----:B------:R-:W-:Y:S05]  /*15e40*/  WARPSYNC.COLLECTIVE R15, `(.L_x_13483) ;  /* 0x000000000f087348 */ /* 0x000fea0003c00000 */
[----:B------:R0:W1:Y:S02]  /*15e50*/  SHFL.IDX P6, R14, R13, R12, R11 ;  /* 0x0000000c0d0e7389 */ /* 0x00006400000c000b */
[----:B01----:R-:W-:Y:S01]  /*15e60*/  ENDCOLLECTIVE ;  /* 0x000000000000791b */ /* 0x003fe20003800000 */
.L_x_13483:
[----:B------:R-:W-:Y:S01]  /*15e70*/  MOV R13, R20 ;  /* 0x00000014000d7202 */ /* 0x000fe20000000f00 */
[----:B------:R-:W-:Y:S02]  /*15e80*/  IMAD.MOV.U32 R12, RZ, RZ, 0x1 ;  /* 0x00000001ff0c7424 */ /* 0x000fe400078e00ff */
[----:B------:R-:W-:-:S07]  /*15e90*/  IMAD.MOV.U32 R3, RZ, RZ, R14 ;  /* 0x000000ffff037224 */ /* 0x000fce00078e000e */
[----:B------:R-:W-:Y:S05]  /*15ea0*/  WARPSYNC.COLLECTIVE R15, `(.L_x_13484) ;  /* 0x000000000f087348 */ /* 0x000fea0003c00000 */
[----:B------:R0:W1:Y:S02]  /*15eb0*/  SHFL.IDX P6, R14, R13, R12, R11 ;  /* 0x0000000c0d0e7389 */ /* 0x00006400000c000b */
[----:B01----:R-:W-:Y:S01]  /*15ec0*/  ENDCOLLECTIVE ;  /* 0x000000000000791b */ /* 0x003fe20003800000 */
.L_x_13484:
[----:B------:R-:W-:-:S04]  /*15ed0*/  @!P3 LEA R10, P5, R26, R3, 0x1 ;  /* 0x000000031a0ab211 */ /* 0x000fc800078a08ff */
[----:B------:R-:W-:Y:S01]  /*15ee0*/  @!P3 LEA.HI.X R3, R26, R0, R27, 0x1, P5 ;  /* 0x000000001a03b211 */ /* 0x000fe200028f0c1b */
[----:B------:R-:W-:Y:S02]  /*15ef0*/  IMAD.MOV.U32 R13, RZ, RZ, R7 ;  /* 0x000000ffff0d7224 */ /* 0x000fe400078e0007 */
[----:B------:R-:W-:-:S07]  /*15f00*/  IMAD.MOV.U32 R4, RZ, RZ, R14 ;  /* 0x000000ffff047224 */ /* 0x000fce00078e000e */
[----:B------:R-:W-:Y:S05]  /*15f10*/  WARPSYNC.COLLECTIVE R15, `(.L_x_13485) ;  /* 0x000000000f087348 */ /* 0x000fea0003c00000 */
[----:B------:R0:W1:Y:S02]  /*15f20*/  SHFL.IDX P6, R14, R13, R12, R11 ;  /* 0x0000000c0d0e7389 */ /* 0x00006400000c000b */
[----:B01----:R-:W-:Y:S01]  /*15f30*/  ENDCOLLECTIVE ;  /* 0x000000000000791b */ /* 0x003fe20003800000 */
.L_x_13485:
[----:B------:R-:W-:Y:S02]  /*15f40*/  IMAD.MOV.U32 R13, RZ, RZ, R20 ;  /* 0x000000ffff0d7224 */ /* 0x000fe400078e0014 */
[----:B------:R-:W-:Y:S02]  /*15f50*/  IMAD.MOV.U32 R12, RZ, RZ, 0x2 ;  /* 0x00000002ff0c7424 */ /* 0x000fe400078e00ff */
[----:B------:R-:W-:-:S07]  /*15f60*/  IMAD.MOV.U32 R5, RZ, RZ, R14 ;  /* 0x000000ffff057224 */ /* 0x000fce00078e000e */
[----:B------:R-:W-:Y:S05]  /*15f70*/  WARPSYNC.COLLECTIVE R15, `(.L_x_13486) ;  /* 0x000000000f087348 */ /* 0x000fea0003c00000 */
[----:B------:R0:W1:Y:S02]  /*15f80*/  SHFL.IDX P6, R14, R13, R12, R11 ;  /* 0x0000000c0d0e7389 */ /* 0x00006400000c000b */
[----:B01----:R-:W-:Y:S01]  /*15f90*/  ENDCOLLECTIVE ;  /* 0x000000000000791b */ /* 0x003fe20003800000 */
.L_x_13486:
[----:B------:R-:W-:-:S04]  /*15fa0*/  @!P4 LEA R8, P1, R26, R5, 0x1 ;  /* 0x000000051a08c211 */ /* 0x000fc800078208ff */
[----:B------:R-:W-:Y:S01]  /*15fb0*/  @!P4 LEA.HI.X R9, R26, R4, R27, 0x1, P1 ;  /* 0x000000041a09c211 */ /* 0x000fe200008f0c1b */
[----:B------:R-:W-:Y:S02]  /*15fc0*/  IMAD.MOV.U32 R13, RZ, RZ, R7 ;  /* 0x000000ffff0d7224 */ /* 0x000fe400078e0007 */
[----:B------:R-:W-:-:S07]  /*15fd0*/  IMAD.MOV.U32 R6, RZ, RZ, R14 ;  /* 0x000000ffff067224 */ /* 0x000fce00078e000e */
[----:B------:R-:W-:Y:S05]  /*15fe0*/  WARPSYNC.COLLECTIVE R15, `(.L_x_13487) ;  /* 0x000000000f087348 */ /* 0x000fea0003c00000 */
[----:B------:R0:W1:Y:S02]  /*15ff0*/  SHFL.IDX P6, R14, R13, R12, R11 ;  /* 0x0000000c0d0e7389 */ /* 0x00006400000c000b */
[----:B01----:R-:W-:Y:S01]  /*16000*/  ENDCOLLECTIVE ;  /* 0x000000000000791b */ /* 0x003fe20003800000 */
.L_x_13487:
[----:B------:R-:W-:Y:S02]  /*16010*/  @!P3 IMAD.MOV.U32 R11, RZ, RZ, R3 ;  /* 0x000000ffff0bb224 */ /* 0x000fe400078e0003 */
[----:B------:R-:W-:Y:S02]  /*16020*/  IMAD.MOV.U32 R13, RZ, RZ, R20 ;  /* 0x000000ffff0d7224 */ /* 0x000fe400078e0014 */
[----:B------:R-:W-:Y:S01]  /*16030*/  IMAD.MOV.U32 R12, RZ, RZ, 0x3 ;  /* 0x00000003ff0c7424 */ /* 0x000fe200078e00ff */
[----:B------:R0:W-:Y:S04]  /*16040*/  @!P3 ST.E.128 desc[UR42][R10.64], RZ ;  /* 0x000000ff0a00b985 */ /* 0x0001e8000c101d2a */
[----:B------:R1:W-:Y:S01]  /*16050*/  @!P4 ST.E.128 desc[UR42][R8.64], RZ ;  /* 0x000000ff0800c985 */ /* 0x0003e2000c101d2a */
[----:B------:R-:W-:-:S04]  /*16060*/  @!P2 LEA R25, P5, R26, R14, 0x1 ;  /* 0x0000000e1a19a211 */ /* 0x000fc800078a08ff */
[----:B------:R-:W-:Y:S01]  /*16070*/  @!P2 LEA.HI.X R5, R26, R6, R27, 0x1, P5 ;  /* 0x000000061a05a211 */ /* 0x000fe200028f0c1b */
[----:B0-----:R-:W-:Y:S02]  /*16080*/  IMAD.MOV.U32 R11, RZ, RZ, 0x181f ;  /* 0x0000181fff0b7424 */ /* 0x001fe400078e00ff */
[----:B------:R-:W-:-:S07]  /*16090*/  @!P2 IMAD.MOV.U32 R4, RZ, RZ, R25 ;  /* 0x000000ffff04a224 */ /* 0x000fce00078e0019 */
[----:B-1----:R-:W-:Y:S05]  /*160a0*/  WARPSYNC.COLLECTIVE R15, `(.L_x_13488) ;  /* 0x000000000f087348 */ /* 0x002fea0003c00000 */
[----:B------:R0:W2:Y:S02]  /*160b0*/  SHFL.IDX P6, R14, R13, R12, R11 ;  /* 0x0000000c0d0e7389 */ /* 0x0000a400000c000b */
[----:B012---:R-:W-:Y:S01]  /*160c0*/  ENDCOLLECTIVE ;  /* 0x000000000000791b */ /* 0x007fe20003800000 */
.L_x_13488:
[----:B------:R0:W-:Y:S01]  /*160d0*/  @!P2 ST.E.128 desc[UR42][R4.64], RZ ;  /* 0x000000ff0400a985 */ /* 0x0001e2000c101d2a */
[----:B------:R-:W-:Y:S02]  /*160e0*/  IMAD.MOV.U32 R13, RZ, RZ, R7 ;  /* 0x000000ffff0d7224 */ /* 0x000fe400078e0007 */
[----:B------:R-:W-:-:S07]  /*160f0*/  IMAD.MOV.U32 R0, RZ, RZ, R14 ;  /* 0x000000ffff007224 */ /* 0x000fce00078e000e */
[----:B0-----:R-:W-:Y:S05]  /*16100*/  WARPSYNC.COLLECTIVE R15, `(.L_x_13489) ;  /* 0x000000000f087348 */ /* 0x001fea0003c00000 */
[----:B------:R1:W2:Y:S02]  /*16110*/  SHFL.IDX P6, R14, R13, R12, R11 ;  /* 0x0000000c0d0e7389 */ /* 0x0002a400000c000b */
[----:B012---:R-:W-:Y:S01]  /*16120*/  ENDCOLLECTIVE ;  /* 0x000000000000791b */ /* 0x007fe20003800000 */
.L_x_13489:
[----:B------:R-:W-:Y:S05]  /*16130*/  BRA `(.L_x_13490) ;  /* 0xffffff8400847947 */ /* 0x000fea000383ffff */
.L_x_13338:
[----:B------:R-:W0:Y:S01]  /*16140*/  S2R R8, SR_TID.X ;  /* 0x0000000000087919 */ /* 0x000e220000002100 */
[----:B------:R-:W-:Y:S01]  /*16150*/  BSSY B1, `(.L_x_13491) ;  /* 0x000000a000017945 */ /* 0x000fe20003800000 */
[----:B------:R-:W-:Y:S02]  /*16160*/  IMAD.MOV.U32 R12, RZ, RZ, RZ ;  /* 0x000000ffff0c7224 */ /* 0x000fe400078e00ff */
[----:B------:R-:W-:Y:S02]  /*16170*/  IMAD.MOV.U32 R11, RZ, RZ, 0x1f ;  /* 0x0000001fff0b7424 */ /* 0x000fe400078e00ff */
[----:B------:R-:W-:Y:S01]  /*16180*/  IMAD.MOV.U32 R15, RZ, RZ, -0x1 ;  /* 0xffffffffff0f7424 */ /* 0x000fe200078e00ff */
[----:B0-----:R-:W-:-:S04]  /*16190*/  SHF.R.U32.HI R8, RZ, 0x5, R8 ;  /* 0x00000005ff087819 */ /* 0x001fc80000011608 */
[----:B------:R-:W-:-:S04]  /*161a0*/  LOP3.LUT R8, R8, 0x3, RZ, 0xc0, !PT ;  /* 0x0000000308087812 */ /* 0x000fc800078ec0ff */
[----:B------:R-:W-:-:S07]  /*161b0*/  MOV R13, R8 ;  /* 0x00000008000d7202 */ /* 0x000fce0000000f00 */
[----:B------:R-:W-:Y:S05]  /*161c0*/  WARPSYNC.COLLECTIVE R15, `(.L_x_13492) ;  /* 0x000000000f087348 */ /* 0x000fea0003c00000 */
[----:B------:R0:W1:Y:S02]  /*161d0*/  SHFL.IDX P6, R14, R13, R12, R11 ;  /* 0x0000000c0d0e7389 */ /* 0x00006400000c000b */
[----:B01----:R-:W-:Y:S01]  /*161e0*/  ENDCOLLECTIVE ;  /* 0x000000000000791b */ /* 0x003fe20003800000 */
.L_x_13492:
[----:B------:R-:W-:Y:S05]  /*161f0*/  BSYNC B1 ;  /* 0x0000000000017941 */ /* 0x000fea0003800000 */
.L_x_13491:
[----:B------:R-:W-:Y:S05]  /*16200*/  BRA `(.L_x_13493) ;  /* 0xffffff9400f07947 */ /* 0x000fea000383ffff */
.L_x_13340:
[----:B------:R-:W-:Y:S01]  /*16210*/  BSSY B1, `(.L_x_13494) ;  /* 0x0000006000017945 */ /* 0x000fe20003800000 */
[----:B------:R-:W-:-:S07]  /*16220*/  IMAD.MOV.U32 R15, RZ, RZ, -0x1 ;  /* 0xffffffffff0f7424 */ /* 0x000fce00078e00ff */
[----:B0-----:R-:W-:Y:S05]  /*16230*/  WARPSYNC.COLLECTIVE R15, `(.L_x_13495) ;  /* 0x000000000f0c7348 */ /* 0x001fea0003c00000 */
[----:B------:R-:W-:Y:S02]  /*16240*/  ELECT P6, UR62, PT ;  /* 0x00000000003e782f */ /* 0x000fe400038c0000 */
[----:B------:R-:W-:Y:S01]  /*16250*/  MOV R14, UR62 ;  /* 0x0000003e000e7c02 */ /* 0x000fe20008000f00 */
[----:B0-----:R-:W-:Y:S10]  /*16260*/  ENDCOLLECTIVE ;  /* 0x000000000000791b */ /* 0x001ff40003800000 */
.L_x_13495:
[----:B------:R-:W-:Y:S05]  /*16270*/  BSYNC B1 ;  /* 0x0000000000017941 */ /* 0x000fea0003800000 */
.L_x_13494:
[----:B------:R-:W-:Y:S05]  /*16280*/  BRA `(.L_x_13339) ;  /* 0xffffff9400e87947 */ /* 0x000fea000383ffff */
.L_x_13342:
[----:B0-----:R0:W1:Y:S02]  /*16290*/  SYNCS.PHASECHK.TRANS64.TRYWAIT P0, [R22+URZ+0x16820], R5 ;  /* 0x01682005160075a7 */ /* 0x001064000800017f */
[----:B-1----:R-:W-:Y:S05]  /*162a0*/  @!P0 NANOSLEEP.SYNCS 0x989680 ;  /* 0x009896800000895d */ /* 0x002fea0003900000 */
[----:B------:R-:W1:Y:S02]  /*162b0*/  @!P0 SYNCS.PHASECHK.TRANS64 P0, [R22+URZ+0x16820], R5 ;  /* 0x01682005160085a7 */ /* 0x000e64000800007f */
[----:B-1----:R-:W-:Y:S05]  /*162c0*/  @!P0 BRA `(.L_x_13342) ;  /* 0xfffffffc00f08947 */ /* 0x002fea000383ffff */
[----:B------:R-:W-:Y:S05]  /*162d0*/  BRA `(.L_x_13496) ;  /* 0xffffff9400f87947 */ /* 0x000fea000383ffff */
.L_x_13346:
[----:B0-----:R0:W1:Y:S02]  /*162e0*/  SYNCS.PHASECHK.TRANS64.TRYWAIT P0, [R5+URZ+0x168a0], R6 ;  /* 0x0168a006050075a7 */ /* 0x001064000800017f */
[----:B-1----:R-:W-:Y:S05]  /*162f0*/  @!P0 NANOSLEEP.SYNCS 0x989680 ;  /* 0x009896800000895d */ /* 0x002fea0003900000 */
[----:B------:R-:W1:Y:S02]  /*16300*/  @!P0 SYNCS.PHASECHK.TRANS64 P0, [R5+URZ+0x168a0], R6 ;  /* 0x0168a006050085a7 */ /* 0x000e64000800007f */
[----:B-1----:R-:W-:Y:S05]  /*16310*/  @!P0 BRA `(.L_x_13346) ;  /* 0xfffffffc00f08947 */ /* 0x002fea000383ffff */
[----:B------:R-:W-:Y:S05]  /*16320*/  BRA `(.L_x_13497) ;  /* 0xffffff9800107947 */ /* 0x000fea000383ffff */
.L_x_13351:
[----:B-1----:R1:W2:Y:S02]  /*16330*/  SYNCS.PHASECHK.TRANS64.TRYWAIT P0, [R5+URZ+0x168c0], R6 ;  /* 0x0168c006050075a7 */ /* 0x0022a4000800017f */
[----:B--2---:R-:W-:Y:S05]  /*16340*/  @!P0 NANOSLEEP.SYNCS 0x989680 ;  /* 0x009896800000895d */ /* 0x004fea0003900000 */
[----:B------:R-:W2:Y:S02]  /*16350*/  @!P0 SYNCS.PHASECHK.TRANS64 P0, [R5+URZ+0x168c0], R6 ;  /* 0x0168c006050085a7 */ /* 0x000ea4000800007f */
[----:B--2---:R-:W-:Y:S05]  /*16360*/  @!P0 BRA `(.L_x_13351) ;  /* 0xfffffffc00f08947 */ /* 0x004fea000383ffff */
[----:B------:R-:W-:Y:S05]  /*16370*/  BRA `(.L_x_13498) ;  /* 0xffffff9800907947 */ /* 0x000fea000383ffff */
.L_x_13358:
[----:B0-----:R0:W1:Y:S02]  /*16380*/  SYNCS.PHASECHK.TRANS64.TRYWAIT P1, [R5+URZ+0x168a0], R6 ;  /* 0x0168a006050075a7 */ /* 0x001064000802017f */
[----:B-1----:R-:W-:Y:S05]  /*16390*/  @!P1 NANOSLEEP.SYNCS 0x989680 ;  /* 0x009896800000995d */ /* 0x002fea0003900000 */
[----:B------:R-:W1:Y:S02]  /*163a0*/  @!P1 SYNCS.PHASECHK.TRANS64 P1, [R5+URZ+0x168a0], R6 ;  /* 0x0168a006050095a7 */ /* 0x000e64000802007f */
[----:B-1----:R-:W-:Y:S05]  /*163b0*/  @!P1 BRA `(.L_x_13358) ;  /* 0xfffffffc00f09947 */ /* 0x002fea000383ffff */
[----:B------:R-:W-:Y:S05]  /*163c0*/  BRA `(.L_x_13499) ;  /* 0xffffff9c00507947 */ /* 0x000fea000383ffff */
.L_x_13363:
[----:B-1----:R1:W2:Y:S02]  /*163d0*/  SYNCS.PHASECHK.TRANS64.TRYWAIT P1, [R5+URZ+0x168c0], R6 ;  /* 0x0168c006050075a7 */ /* 0x0022a4000802017f */
[----:B--2---:R-:W-:Y:S05]  /*163e0*/  @!P1 NANOSLEEP.SYNCS 0x989680 ;  /* 0x009896800000995d */ /* 0x004fea0003900000 */
[----:B------:R-:W2:Y:S02]  /*163f0*/  @!P1 SYNCS.PHASECHK.TRANS64 P1, [R5+URZ+0x168c0], R6 ;  /* 0x0168c006050095a7 */ /* 0x000ea4000802007f */
[----:B--2---:R-:W-:Y:S05]  /*16400*/  @!P1 BRA `(.L_x_13363) ;  /* 0xfffffffc00f09947 */ /* 0x004fea000383ffff */
[----:B------:R-:W-:Y:S05]  /*16410*/  BRA `(.L_x_13500) ;  /* 0xffffff9c00c87947 */ /* 0x000fea000383ffff */
.L_x_13376:
        /* <DEDUP_REMOVED lines=11> */
.L_x_13502:
[----:B------:R-:W-:Y:S05]  /*164d0*/  BSYNC B0 ;  /* 0x0000000000007941 */ /* 0x000fea0003800000 */
.L_x_13501:
[----:B------:R-:W-:Y:S05]  /*164e0*/  BRA `(.L_x_13503) ;  /* 0xffffffa800487947 */ /* 0x000fea000383ffff */
.L_x_13379:
[----:B-1----:R1:W2:Y:S02]  /*164f0*/  SYNCS.PHASECHK.TRANS64.TRYWAIT P0, [R3+URZ+0x16840], R4 ;  /* 0x01684004030075a7 */ /* 0x0022a4000800017f */
[----:B--2---:R-:W-:Y:S05]  /*16500*/  @!P0 NANOSLEEP.SYNCS 0x989680 ;  /* 0x009896800000895d */ /* 0x004fea0003900000 */
[----:B------:R-:W2:Y:S02]  /*16510*/  @!P0 SYNCS.PHASECHK.TRANS64 P0, [R3+URZ+0x16840], R4 ;  /* 0x01684004030085a7 */ /* 0x000ea4000800007f */
[----:B--2---:R-:W-:Y:S05]  /*16520*/  @!P0 BRA `(.L_x_13379) ;  /* 0xfffffffc00f08947 */ /* 0x004fea000383ffff */
[----:B------:R-:W-:Y:S05]  /*16530*/  BRA `(.L_x_13504) ;  /* 0xffffffa800a87947 */ /* 0x000fea000383ffff */
.L_x_13380:
        /* <DEDUP_REMOVED lines=8> */
.L_x_13506:
[----:B------:R-:W-:Y:S05]  /*165c0*/  BSYNC B0 ;  /* 0x0000000000007941 */ /* 0x000fea0003800000 */
.L_x_13505:
        /* <DEDUP_REMOVED lines=9> */
.L_x_13507:
[----:B------:R-:W-:Y:S02]  /*16660*/  IMAD.MOV.U32 R13, RZ, RZ, R2 ;  /* 0x000000ffff0d7224 */ /* 0x000fe400078e0002 */
[----:B------:R-:W-:Y:S01]  /*16670*/  IMAD.MOV.U32 R12, RZ, RZ, 0x1 ;  /* 0x00000001ff0c7424 */ /* 0x000fe200078e00ff */
[----:B------:R-:W-:-:S07]  /*16680*/  MOV R7, R14 ;  /* 0x0000000e00077202 */ /* 0x000fce0000000f00 */
[----:B------:R-:W-:Y:S05]  /*16690*/  WARPSYNC.COLLECTIVE R15, `(.L_x_13508) ;  /* 0x000000000f087348 */ /* 0x000fea0003c00000 */
[----:B------:R0:W1:Y:S02]  /*166a0*/  SHFL.IDX P6, R14, R13, R12, R11 ;  /* 0x0000000c0d0e7389 */ /* 0x00006400000c000b */
[----:B01----:R-:W-:Y:S01]  /*166b0*/  ENDCOLLECTIVE ;  /* 0x000000000000791b */ /* 0x003fe20003800000 */
.L_x_13508:
        /* <DEDUP_REMOVED lines=15> */
.L_x_13509:
[----:B------:R-:W-:Y:S01]  /*167b0*/  @P0 LEA R8, R5, R22, 0x1 ;  /* 0x0000001605080211 */ /* 0x000fe200078e08ff */
[----:B------:R-:W-:Y:S02]  /*167c0*/  IMAD.MOV.U32 R13, RZ, RZ, R2 ;  /* 0x000000ffff0d7224 */ /* 0x000fe400078e0002 */
[----:B------:R-:W-:Y:S02]  /*167d0*/  IMAD.MOV.U32 R12, RZ, RZ, 0x2 ;  /* 0x00000002ff0c7424 */ /* 0x000fe400078e00ff */
[----:B------:R-:W-:-:S07]  /*167e0*/  IMAD.MOV.U32 R7, RZ, RZ, R14 ;  /* 0x000000ffff077224 */ /* 0x000fce00078e000e */
[----:B------:R-:W-:Y:S05]  /*167f0*/  WARPSYNC.COLLECTIVE R15, `(.L_x_13510) ;  /* 0x000000000f087348 */ /* 0x000fea0003c00000 */
[----:B------:R0:W1:Y:S02]  /*16800*/  SHFL.IDX P6, R14, R13, R12, R11 ;  /* 0x0000000c0d0e7389 */ /* 0x00006400000c000b */
[----:B01----:R-:W-:Y:S01]  /*16810*/  ENDCOLLECTIVE ;  /* 0x000000000000791b */ /* 0x003fe20003800000 */
.L_x_13510:
        /* <DEDUP_REMOVED lines=15> */
.L_x_13511:
[----:B------:R-:W-:Y:S02]  /*16910*/  @P0 IMAD R8, R5, 0x2, R22 ;  /* 0x0000000205080824 */ /* 0x000fe400078e0216 */
[----:B------:R-:W-:Y:S01]  /*16920*/  IMAD.MOV.U32 R13, RZ, RZ, R2 ;  /* 0x000000ffff0d7224 */ /* 0x000fe200078e0002 */
[----:B------:R-:W-:Y:S01]  /*16930*/  MOV R12, 0x3 ;  /* 0x00000003000c7802 */ /* 0x000fe20000000f00 */
[----:B------:R-:W-:-:S07]  /*16940*/  IMAD.MOV.U32 R7, RZ, RZ, R14 ;  /* 0x000000ffff077224 */ /* 0x000fce00078e000e */
[----:B------:R-:W-:Y:S05]  /*16950*/  WARPSYNC.COLLECTIVE R15, `(.L_x_13512) ;  /* 0x000000000f087348 */ /* 0x000fea0003c00000 */
[----:B------:R0:W1:Y:S02]  /*16960*/  SHFL.IDX P6, R14, R13, R12, R11 ;  /* 0x0000000c0d0e7389 */ /* 0x00006400000c000b */
[----:B01----:R-:W-:Y:S01]  /*16970*/  ENDCOLLECTIVE ;  /* 0x000000000000791b */ /* 0x003fe20003800000 */
.L_x_13512:
        /* <DEDUP_REMOVED lines=15> */
.L_x_13513:
[----:B------:R-:W-:Y:S02]  /*16a70*/  @P0 IMAD R8, R5, 0x2, R22 ;  /* 0x0000000205080824 */ /* 0x000fe400078e0216 */
[----:B------:R-:W-:Y:S02]  /*16a80*/  IMAD.MOV.U32 R13, RZ, RZ, R2 ;  /* 0x000000ffff0d7224 */ /* 0x000fe400078e0002 */
[----:B------:R-:W-:Y:S02]  /*16a90*/  IMAD.MOV.U32 R12, RZ, RZ, 0x4 ;  /* 0x00000004ff0c7424 */ /* 0x000fe400078e00ff */
[----:B------:R-:W-:-:S07]  /*16aa0*/  IMAD.MOV.U32 R7, RZ, RZ, R14 ;  /* 0x000000ffff077224 */ /* 0x000fce00078e000e */
[----:B------:R-:W-:Y:S05]  /*16ab0*/  WARPSYNC.COLLECTIVE R15, `(.L_x_13514) ;  /* 0x000000000f087348 */ /* 0x000fea0003c00000 */
[----:B------:R0:W1:Y:S02]  /*16ac0*/  SHFL.IDX P6, R14, R13, R12, R11 ;  /* 0x0000000c0d0e7389 */ /* 0x00006400000c000b */
[----:B01----:R-:W-:Y:S01]  /*16ad0*/  ENDCOLLECTIVE ;  /* 0x000000000000791b */ /* 0x003fe20003800000 */
.L_x_13514:
        /* <DEDUP_REMOVED lines=15> */
.L_x_13515:
[----:B------:R-:W-:Y:S02]  /*16bd0*/  @P0 IMAD R8, R5, 0x2, R22 ;  /* 0x0000000205080824 */ /* 0x000fe400078e0216 */
[----:B------:R-:W-:Y:S02]  /*16be0*/  IMAD.MOV.U32 R13, RZ, RZ, R2 ;  /* 0x000000ffff0d7224 */ /* 0x000fe400078e0002 */
[----:B------:R-:W-:Y:S02]  /*16bf0*/  IMAD.MOV.U32 R12, RZ, RZ, 0x5 ;  /* 0x00000005ff0c7424 */ /* 0x000fe400078e00ff */
[----:B------:R-:W-:-:S07]  /*16c00*/  IMAD.MOV.U32 R7, RZ, RZ, R14 ;  /* 0x000000ffff077224 */ /* 0x000fce00078e000e */
[----:B------:R-:W-:Y:S05]  /*16c10*/  WARPSYNC.COLLECTIVE R15, `(.L_x_13516) ;  /* 0x000000000f087348 */ /* 0x000fea0003c00000 */
[----:B------:R0:W1:Y:S02]  /*16c20*/  SHFL.IDX P6, R14, R13, R12, R11 ;  /* 0x0000000c0d0e7389 */ /* 0x00006400000c000b */
[----:B01----:R-:W-:Y:S01]  /*16c30*/  ENDCOLLECTIVE ;  /* 0x000000000000791b */ /* 0x003fe20003800000 */
.L_x_13516:
        /* <DEDUP_REMOVED lines=15> */
.L_x_13517:
[----:B------:R-:W-:Y:S02]  /*16d30*/  @P0 IMAD R8, R5, 0x2, R22 ;  /* 0x0000000205080824 */ /* 0x000fe400078e0216 */
[----:B------:R-:W-:Y:S02]  /*16d40*/  IMAD.MOV.U32 R13, RZ, RZ, R2 ;  /* 0x000000ffff0d7224 */ /* 0x000fe400078e0002 */
[----:B------:R-:W-:Y:S02]  /*16d50*/  IMAD.MOV.U32 R12, RZ, RZ, 0x6 ;  /* 0x00000006ff0c7424 */ /* 0x000fe400078e00ff */
[----:B------:R-:W-:-:S07]  /*16d60*/  IMAD.MOV.U32 R7, RZ, RZ, R14 ;  /* 0x000000ffff077224 */ /* 0x000fce00078e000e */
[----:B------:R-:W-:Y:S05]  /*16d70*/  WARPSYNC.COLLECTIVE R15, `(.L_x_13518) ;  /* 0x000000000f087348 */ /* 0x000fea0003c00000 */
[----:B------:R0:W1:Y:S02]  /*16d80*/  SHFL.IDX P6, R14, R13, R12, R11 ;  /* 0x0000000c0d0e7389 */ /* 0x00006400000c000b */
[----:B01----:R-:W-:Y:S01]  /*16d90*/  ENDCOLLECTIVE ;  /* 0x000000000000791b */ /* 0x003fe20003800000 */
.L_x_13518:
        /* <DEDUP_REMOVED lines=15> */
.L_x_13519:
[----:B------:R-:W-:Y:S01]  /*16e90*/  @P0 IMAD R8, R5, 0x2, R22 ;  /* 0x0000000205080824 */ /* 0x000fe200078e0216 */
[----:B------:R-:W-:Y:S01]  /*16ea0*/  MOV R13, R2 ;  /* 0x00000002000d7202 */ /* 0x000fe20000000f00 */
[----:B------:R-:W-:Y:S02]  /*16eb0*/  IMAD.MOV.U32 R12, RZ, RZ, 0x7 ;  /* 0x00000007ff0c7424 */ /* 0x000fe400078e00ff */
[----:B------:R-:W-:-:S07]  /*16ec0*/  IMAD.MOV.U32 R7, RZ, RZ, R14 ;  /* 0x000000ffff077224 */ /* 0x000fce00078e000e */
[----:B------:R-:W-:Y:S05]  /*16ed0*/  WARPSYNC.COLLECTIVE R15, `(.L_x_13520) ;  /* 0x000000000f087348 */ /* 0x000fea0003c00000 */
[----:B------:R0:W1:Y:S02]  /*16ee0*/  SHFL.IDX P6, R14, R13, R12, R11 ;  /* 0x0000000c0d0e7389 */ /* 0x00006400000c000b */
[----:B01----:R-:W-:Y:S01]  /*16ef0*/  ENDCOLLECTIVE ;  /* 0x000000000000791b */ /* 0x003fe20003800000 */
.L_x_13520:
        /* <DEDUP_REMOVED lines=10> */
.L_x_13521:
[----:B------:R-:W-:Y:S01]  /*16fa0*/  @!PT LDS RZ, [RZ] ;  /* 0x00000000fffff984 */ /* 0x000fe20000000800 */
[----:B------:R-:W-:Y:S01]  /*16fb0*/  @!PT LDS RZ, [RZ] ;  /* 0x00000000fffff984 */ /* 0x000fe20000000800 */
[----:B------:R-:W-:Y:S01]  /*16fc0*/  @!PT LDS RZ, [RZ] ;  /* 0x00000000fffff984 */ /* 0x000fe20000000800 */
[----:B------:R2:W-:Y:S01]  /*16fd0*/  @P0 LDGSTS.E.BYPASS.LTC128B.128 [R8+0x11400], desc[UR42][R6.64], !P2 ;  /* 0x1140000006080fae */ /* 0x0005e2000d101d6a */
[----:B------:R-:W-:Y:S01]  /*16fe0*/  IMAD.MOV.U32 R0, RZ, RZ, R14 ;  /* 0x000000ffff007224 */ /* 0x000fe200078e000e */
[----:B------:R-:W-:Y:S06]  /*16ff0*/  BRA `(.L_x_13522) ;  /* 0xffffffa400c47947 */ /* 0x000fec000383ffff */
.L_x_13385:
[----:B------:R-:W2:Y:S01]  /*17000*/  LDL.LU R11, [R1+0x34] ;  /* 0x00003400010b7983 */ /* 0x000ea20000300800 */
[----:B------:R-:W-:Y:S02]  /*17010*/  IMAD.MOV.U32 R13, RZ, RZ, R0 ;  /* 0x000000ffff0d7224 */ /* 0x000fe400078e0000 */
[----:B------:R-:W-:Y:S02]  /*17020*/  IMAD.MOV.U32 R12, RZ, RZ, RZ ;  /* 0x000000ffff0c7224 */ /* 0x000fe400078e00ff */
[----:B------:R-:W-:Y:S02]  /*17030*/  IMAD.MOV.U32 R15, RZ, RZ, -0x1 ;  /* 0xffffffffff0f7424 */ /* 0x000fe400078e00ff */
[----:B------:R-:W-:-:S04]  /*17040*/  IMAD R17, R17, 0xc0, R9 ;  /* 0x000000c011117824 */ /* 0x000fc800078e0209 */
[----:B------:R-:W-:Y:S02]  /*17050*/  VIADD R8, R17, 0x10 ;  /* 0x0000001011087836 */ /* 0x000fe40000000000 */
[----:B--2---:R-:W-:Y:S02]  /*17060*/  IMAD R3, R11, R10, RZ ;  /* 0x0000000a0b037224 */ /* 0x004fe400078e02ff */
[----:B------:R-:W-:-:S03]  /*17070*/  IMAD.MOV.U32 R11, RZ, RZ, 0x181f ;  /* 0x0000181fff0b7424 */ /* 0x000fc600078e00ff */
[----:B------:R-:W-:-:S13]  /*17080*/  ISETP.GE.AND P1, PT, R17, R3, PT ;  /* 0x000000031100720c */ /* 0x000fda0003f26270 */
[----:B-----5:R-:W-:Y:S05]  /*17090*/  WARPSYNC.COLLECTIVE R15, `(.L_x_13523) ;  /* 0x000000000f087348 */ /* 0x020fea0003c00000 */
[----:B------:R0:W1:Y:S02]  /*170a0*/  SHFL.IDX P6, R14, R13, R12, R11 ;  /* 0x0000000c0d0e7389 */ /* 0x00006400000c000b */
[----:B01---5:R-:W-:Y:S01]  /*170b0*/  ENDCOLLECTIVE ;  /* 0x000000000000791b */ /* 0x023fe20003800000 */
.L_x_13523:
[----:B------:R-:W-:Y:S01]  /*170c0*/  IMAD.MOV.U32 R13, RZ, RZ, R2 ;  /* 0x000000ffff0d7224 */ /* 0x000fe200078e0002 */
[----:B------:R-:W-:-:S07]  /*170d0*/  MOV R6, R14 ;  /* 0x0000000e00067202 */ /* 0x000fce0000000f00 */
[----:B------:R-:W-:Y:S05]  /*170e0*/  WARPSYNC.COLLECTIVE R15, `(.L_x_13524) ;  /* 0x000000000f087348 */ /* 0x000fea0003c00000 */
[----:B------:R0:W1:Y:S02]  /*170f0*/  SHFL.IDX P6, R14, R13, R12, R11 ;  /* 0x0000000c0d0e7389 */ /* 0x00006400000c000b */
[----:B01----:R-:W-:Y:S01]  /*17100*/  ENDCOLLECTIVE ;  /* 0x000000000000791b */ /* 0x003fe20003800000 */
.L_x_13524:
[----:B------:R-:W-:Y:S02]  /*17110*/  IMAD.MOV.U32 R13, RZ, RZ, R0 ;  /* 0x000000ffff0d7224 */ /* 0x000fe400078e0000 */
[----:B------:R-:W-:Y:S02]  /*17120*/  IMAD.MOV.U32 R12, RZ, RZ, 0x1 ;  /* 0x00000001ff0c7424 */ /* 0x000fe400078e00ff */
[----:B------:R-:W-:-:S07]  /*17130*/  IMAD.MOV.U32 R7, RZ, RZ, R14 ;  /* 0x000000ffff077224 */ /* 0x000fce00078e000e */
[----:B------:R-:W-:Y:S05]  /*17140*/  WARPSYNC.COLLECTIVE R15, `(.L_x_13525) ;  /* 0x000000000f087348 */ /* 0x000fea0003c00000 */
[----:B------:R0:W1:Y:S02]  /*17150*/  SHFL.IDX P6, R14, R13, R12, R11 ;  /* 0x0000000c0d0e7389 */ /* 0x00006400000c000b */
[----:B01----:R-:W-:Y:S01]  /*17160*/  ENDCOLLECTIVE ;  /* 0x000000000000791b */ /* 0x003fe20003800000 */
.L_x_13525:
        /* <DEDUP_REMOVED lines=10> */
[----:B------:R-:W-:Y:S01]  /*17210*/  ISETP.GE.AND P1, PT, R8, R3, PT ;  /* 0x000000030800720c */ /* 0x000fe20003f26270 */
[----:B0-----:R-:W-:-:S12]  /*17220*/  IMAD.MOV.U32 R6, RZ, RZ, R14 ;  /* 0x000000ffff067224 */ /* 0x001fd800078e000e */
[----:B------:R-:W-:Y:S05]  /*17230*/  WARPSYNC.COLLECTIVE R15, `(.L_x_13526) ;  /* 0x000000000f087348 */ /* 0x000fea0003c00000 */
[----:B------:R0:W1:Y:S02]  /*17240*/  SHFL.IDX P6, R14, R13, R12, R11 ;  /* 0x0000000c0d0e7389 */ /* 0x00006400000c000b */
[----:B01----:R-:W-:Y:S01]  /*17250*/  ENDCOLLECTIVE ;  /* 0x000000000000791b */ /* 0x003fe20003800000 */
.L_x_13526:
[----:B------:R-:W-:Y:S02]  /*17260*/  IMAD.MOV.U32 R13, RZ, RZ, R0 ;  /* 0x000000ffff0d7224 */ /* 0x000fe400078e0000 */
[----:B------:R-:W-:Y:S01]  /*17270*/  IMAD.MOV.U32 R12, RZ, RZ, 0x2 ;  /* 0x00000002ff0c7424 */ /* 0x000fe200078e00ff */
[----:B------:R-:W-:-:S07]  /*17280*/  MOV R7, R14 ;  /* 0x0000000e00077202 */ /* 0x000fce0000000f00 */
[----:B------:R-:W-:Y:S05]  /*17290*/  WARPSYNC.COLLECTIVE R15, `(.L_x_13527) ;  /* 0x000000000f087348 */ /* 0x000fea0003c00000 */
[----:B------:R0:W1:Y:S02]  /*172a0*/  SHFL.IDX P6, R14, R13, R12, R11 ;  /* 0x0000000c0d0e7389 */ /* 0x00006400000c000b */
[----:B01----:R-:W-:Y:S01]  /*172b0*/  ENDCOLLECTIVE ;  /* 0x000000000000791b */ /* 0x003fe20003800000 */
.L_x_13527:
        /* <DEDUP_REMOVED lines=16> */
.L_x_13528:
[----:B------:R-:W-:Y:S02]  /*173c0*/  IMAD.MOV.U32 R13, RZ, RZ, R0 ;  /* 0x000000ffff0d7224 */ /* 0x000fe400078e0000 */
[----:B------:R-:W-:Y:S02]  /*173d0*/  IMAD.MOV.U32 R12, RZ, RZ, 0x3 ;  /* 0x00000003ff0c7424 */ /* 0x000fe400078e00ff */
[----:B------:R-:W-:-:S07]  /*173e0*/  IMAD.MOV.U32 R7, RZ, RZ, R14 ;  /* 0x000000ffff077224 */ /* 0x000fce00078e000e */
[----:B------:R-:W-:Y:S05]  /*173f0*/  WARPSYNC.COLLECTIVE R15, `(.L_x_13529) ;  /* 0x000000000f087348 */ /* 0x000fea0003c00000 */
[----:B------:R0:W1:Y:S02]  /*17400*/  SHFL.IDX P6, R14, R13, R12, R11 ;  /* 0x0000000c0d0e7389 */ /* 0x00006400000c000b */
[----:B01----:R-:W-:Y:S01]  /*17410*/  ENDCOLLECTIVE ;  /* 0x000000000000791b */ /* 0x003fe20003800000 */
.L_x_13529:
        /* <DEDUP_REMOVED lines=10> */
[----:B0-----:R-:W-:-:S04]  /*174c0*/  IADD3 R6, R17, 0x30, RZ ;  /* 0x0000003011067810 */ /* 0x001fc80007ffe0ff */
[----:B------:R-:W-:Y:S01]  /*174d0*/  ISETP.GE.AND P1, PT, R6, R3, PT ;  /* 0x000000030600720c */ /* 0x000fe20003f26270 */
[----:B------:R-:W-:-:S12]  /*174e0*/  IMAD.MOV.U32 R6, RZ, RZ, R14 ;  /* 0x000000ffff067224 */ /* 0x000fd800078e000e */
[----:B------:R-:W-:Y:S05]  /*174f0*/  WARPSYNC.COLLECTIVE R15, `(.L_x_13530) ;  /* 0x000000000f087348 */ /* 0x000fea0003c00000 */
[----:B------:R0:W1:Y:S02]  /*17500*/  SHFL.IDX P6, R14, R13, R12, R11 ;  /* 0x0000000c0d0e7389 */ /* 0x00006400000c000b */
[----:B01----:R-:W-:Y:S01]  /*17510*/  ENDCOLLECTIVE ;  /* 0x000000000000791b */ /* 0x003fe20003800000 */
.L_x_13530:
[----:B------:R-:W-:Y:S01]  /*17520*/  IMAD.MOV.U32 R13, RZ, RZ, R0 ;  /* 0x000000ffff0d7224 */ /* 0x000fe200078e0000 */
[----:B------:R-:W-:Y:S01]  /*17530*/  MOV R12, 0x4 ;  /* 0x00000004000c7802 */ /* 0x000fe20000000f00 */
[----:B------:R-:W-:-:S07]  /*17540*/  IMAD.MOV.U32 R7, RZ, RZ, R14 ;  /* 0x000000ffff077224 */ /* 0x000fce00078e000e */
[----:B------:R-:W-:Y:S05]  /*17550*/  WARPSYNC.COLLECTIVE R15, `(.L_x_13531) ;  /* 0x000000000f087348 */ /* 0x000fea0003c00000 */
[----:B------:R0:W1:Y:S02]  /*17560*/  SHFL.IDX P6, R14, R13, R12, R11 ;  /* 0x0000000c0d0e7389 */ /* 0x00006400000c000b */
[----:B01----:R-:W-:Y:S01]  /*17570*/  ENDCOLLECTIVE ;  /* 0x000000000000791b */ /* 0x003fe20003800000 */
.L_x_13531:
        /* <DEDUP_REMOVED lines=16> */
.L_x_13532:
[----:B------:R-:W-:Y:S02]  /*17680*/  IMAD.MOV.U32 R13, RZ, RZ, R0 ;  /* 0x000000ffff0d7224 */ /* 0x000fe400078e0000 */
[----:B------:R-:W-:Y:S02]  /*17690*/  IMAD.MOV.U32 R12, RZ, RZ, 0x5 ;  /* 0x00000005ff0c7424 */ /* 0x000fe400078e00ff */
[----:B------:R-:W-:-:S07]  /*176a0*/  IMAD.MOV.U32 R7, RZ, RZ, R14 ;  /* 0x000000ffff077224 */ /* 0x000fce00078e000e */
[----:B------:R-:W-:Y:S05]  /*176b0*/  WARPSYNC.COLLECTIVE R15, `(.L_x_13533) ;  /* 0x000000000f087348 */ /* 0x000fea0003c00000 */
[----:B------:R0:W1:Y:S02]  /*176c0*/  SHFL.IDX P6, R14, R13, R12, R11 ;  /* 0x0000000c0d0e7389 */ /* 0x00006400000c000b */
[----:B01----:R-:W-:Y:S01]  /*176d0*/  ENDCOLLECTIVE ;  /* 0x000000000000791b */ /* 0x003fe20003800000 */
.L_x_13533:
        /* <DEDUP_REMOVED lines=16> */
.L_x_13534:
[----:B------:R-:W-:Y:S02]  /*177e0*/  IMAD.MOV.U32 R13, RZ, RZ, R0 ;  /* 0x000000ffff0d7224 */ /* 0x000fe400078e0000 */
[----:B------:R-:W-:Y:S02]  /*177f0*/  IMAD.MOV.U32 R12, RZ, RZ, 0x6 ;  /* 0x00000006ff0c7424 */ /* 0x000fe400078e00ff */
[----:B------:R-:W-:-:S07]  /*17800*/  IMAD.MOV.U32 R7, RZ, RZ, R14 ;  /* 0x000000ffff077224 */ /* 0x000fce00078e000e */
[----:B------:R-:W-:Y:S05]  /*17810*/  WARPSYNC.COLLECTIVE R15, `(.L_x_13535) ;  /* 0x000000000f087348 */ /* 0x000fea0003c00000 */
[----:B------:R0:W1:Y:S02]  /*17820*/  SHFL.IDX P6, R14, R13, R12, R11 ;  /* 0x0000000c0d0e7389 */ /* 0x00006400000c000b */
[----:B01----:R-:W-:Y:S01]  /*17830*/  ENDCOLLECTIVE ;  /* 0x000000000000791b */ /* 0x003fe20003800000 */
.L_x_13535:
        /* <DEDUP_REMOVED lines=16> */
.L_x_13536:
[----:B------:R-:W-:Y:S02]  /*17940*/  IMAD.MOV.U32 R13, RZ, RZ, R0 ;  /* 0x000000ffff0d7224 */ /* 0x000fe400078e0000 */
[----:B------:R-:W-:Y:S02]  /*17950*/  IMAD.MOV.U32 R12, RZ, RZ, 0x7 ;  /* 0x00000007ff0c7424 */ /* 0x000fe400078e00ff */
[----:B------:R-:W-:-:S07]  /*17960*/  IMAD.MOV.U32 R7, RZ, RZ, R14 ;  /* 0x000000ffff077224 */ /* 0x000fce00078e000e */
[----:B------:R-:W-:Y:S05]  /*17970*/  WARPSYNC.COLLECTIVE R15, `(.L_x_13537) ;  /* 0x000000000f087348 */ /* 0x000fea0003c00000 */
[----:B------:R0:W1:Y:S02]  /*17980*/  SHFL.IDX P6, R14, R13, R12, R11 ;  /* 0x0000000c0d0e7389 */ /* 0x00006400000c000b */
[----:B01----:R-:W-:Y:S01]  /*17990*/  ENDCOLLECTIVE ;  /* 0x000000000000791b */ /* 0x003fe20003800000 */
.L_x_13537:
[----:B------:R-:W-:-:S04]  /*179a0*/  @!P1 LEA R7, P2, R21, R7, 0x1 ;  /* 0x0000000715079211 */ /* 0x000fc800078408ff */
[----:B------:R-:W-:-:S04]  /*179b0*/  @!P1 IADD3.X R6, RZ, R6, RZ, P2, !PT ;  /* 0x00000006ff069210 */ /* 0x000fc800017fe4ff */
[----:B------:R-:W-:Y:S01]  /*179c0*/  @!P1 LOP3.LUT R7, R7, R6, RZ, 0x3c, !PT ;  /* 0x0000000607079212 */ /* 0x000fe200078e3cff */
[----:B------:R-:W-:-:S03]  /*179d0*/  IMAD.MOV.U32 R13, RZ, RZ, R2 ;  /* 0x000000ffff0d7224 */ /* 0x000fc600078e0002 */
[----:B------:R-:W-:Y:S01]  /*179e0*/  @!P1 LOP3.LUT R6, R7, R6, RZ, 0x3c, !PT ;  /* 0x0000000607069212 */ /* 0x000fe200078e3cff */
[----:B------:R-:W-:-:S03]  /*179f0*/  VIADD R2, R17, 0x70 ;  /* 0x0000007011027836 */ /* 0x000fc60000000000 */
[----:B------:R-:W-:Y:S01]  /*17a00*/  @!P1 LOP3.LUT R7, R7, R6, RZ, 0x3c, !PT ;  /* 0x0000000607079212 */ /* 0x000fe200078e3cff */
[----:B------:R-:W-:-:S04]  /*17a10*/  IMAD.MOV.U32 R0, RZ, RZ, R14 ;  /* 0x000000ffff007224 */ /* 0x000fc800078e000e */
[----:B------:R-:W-:Y:S01]  /*17a20*/  @!PT LDS RZ, [RZ] ;  /* 0x00000000fffff984 */ /* 0x000fe20000000800 */
[----:B------:R-:W-:Y:S01]  /*17a30*/  @!PT LDS RZ, [RZ] ;  /* 0x00000000fffff984 */ /* 0x000fe20000000800 */
[----:B------:R-:W-:Y:S01]  /*17a40*/  @!PT LDS RZ, [RZ] ;  /* 0x00000000fffff984 */ /* 0x000fe20000000800 */
[----:B------:R0:W-:Y:S01]  /*17a50*/  @!P1 LDGSTS.E.BYPASS.LTC128B.128 [R20+0xb400], desc[UR42][R6.64], !P0 ;  /* 0x0b40000006149fae */ /* 0x0001e2000c101d6a */
[----:B------:R-:W-:-:S13]  /*17a60*/  ISETP.GE.AND P1, PT, R2, R3, PT ;  /* 0x000000030200720c */ /* 0x000fda0003f26270 */
[----:B0-----:R-:W-:Y:S05]  /*17a70*/  WARPSYNC.COLLECTIVE R15, `(.L_x_13538) ;  /* 0x000000000f087348 */ /* 0x001fea0003c00000 */
[----:B------:R1:W2:Y:S02]  /*17a80*/  SHFL.IDX P6, R14, R13, R12, R11 ;  /* 0x0000000c0d0e7389 */ /* 0x0002a400000c000b */
[----:B012---:R-:W-:Y:S01]  /*17a90*/  ENDCOLLECTIVE ;  /* 0x000000000000791b */ /* 0x007fe20003800000 */
.L_x_13538:
[----:B------:R-:W-:Y:S02]  /*17aa0*/  IMAD.MOV.U32 R13, RZ, RZ, R4 ;  /* 0x000000ffff0d7224 */ /* 0x000fe400078e0004 */
[----:B------:R-:W-:Y:S02]  /*17ab0*/  IMAD.MOV.U32 R12, RZ, RZ, RZ ;  /* 0x000000ffff0c7224 */ /* 0x000fe400078e00ff */
[----:B------:R-:W-:-:S07]  /*17ac0*/  IMAD.MOV.U32 R6, RZ, RZ, R14 ;  /* 0x000000ffff067224 */ /* 0x000fce00078e000e */
[----:B------:R-:W-:Y:S05]  /*17ad0*/  WARPSYNC.COLLECTIVE R15, `(.L_x_13539) ;  /* 0x000000000f087348 */ /* 0x000fea0003c00000 */
[----:B------:R0:W1:Y:S02]  /*17ae0*/  SHFL.IDX P6, R14, R13, R12, R11 ;  /* 0x0000000c0d0e7389 */ /* 0x00006400000c000b */
[----:B01----:R-:W-:Y:S01]  /*17af0*/  ENDCOLLECTIVE ;  /* 0x000000000000791b */ /* 0x003fe20003800000 */
.L_x_13539:
[----:B------:R-:W-:-:S05]  /*17b00*/  @!P1 LEA R6, P2, R21, R6, 0x1 ;  /* 0x0000000615069211 */ /* 0x000fca00078408ff */
[----:B------:R-:W-:-:S04]  /*17b10*/  @!P1 IMAD.X R0, RZ, RZ, R0, P2 ;  /* 0x000000ffff009224 */ /* 0x000fc800010e0600 */
[----:B------:R-:W-:Y:S01]  /*17b20*/  @!P1 IMAD.MOV.U32 R7, RZ, RZ, R0 ;  /* 0x000000ffff079224 */ /* 0x000fe200078e0000 */
[----:B------:R-:W-:Y:S01]  /*17b30*/  IADD3 R0, R17, 0x80, RZ ;  /* 0x0000008011007810 */ /* 0x000fe20007ffe0ff */
[----:B------:R-:W-:-:S03]  /*17b40*/  IMAD.MOV.U32 R13, RZ, RZ, R5 ;  /* 0x000000ffff0d7224 */ /* 0x000fc600078e0005 */
[----:B------:R-:W-:Y:S01]  /*17b50*/  @!PT LDS RZ, [RZ] ;  /* 0x00000000fffff984 */ /* 0x000fe20000000800 */
[----:B------:R-:W-:Y:S01]  /*17b60*/  @!PT LDS RZ, [RZ] ;  /* 0x00000000fffff984 */ /* 0x000fe20000000800 */
[----:B------:R-:W-:Y:S01]  /*17b70*/  @!PT LDS RZ, [RZ] ;  /* 0x00000000fffff984 */ /* 0x000fe20000000800 */
[----:B------:R0:W-:Y:S01]  /*17b80*/  @!P1 LDGSTS.E.BYPASS.LTC128B.128 [R20+0xbc00], desc[UR42][R6.64], !P0 ;  /* 0x0bc0000006149fae */ /* 0x0001e2000c101d6a */
[----:B------:R-:W-:Y:S01]  /*17b90*/  ISETP.GE.AND P1, PT, R0, R3, PT ;  /* 0x000000030000720c */ /* 0x000fe20003f26270 */
[----:B------:R-:W-:Y:S02]  /*17ba0*/  VIADD R0, R17, 0x90 ;  /* 0x0000009011007836 */ /* 0x000fe40000000000 */
[----:B------:R-:W-:-:S10]  /*17bb0*/  IMAD.MOV.U32 R2, RZ, RZ, R14 ;  /* 0x000000ffff027224 */ /* 0x000fd400078e000e */
[----:B0-----:R-:W-:Y:S05]  /*17bc0*/  WARPSYNC.COLLECTIVE R15, `(.L_x_13540) ;  /* 0x000000000f087348 */ /* 0x001fea0003c00000 */
[----:B------:R1:W2:Y:S02]  /*17bd0*/  SHFL.IDX P6, R14, R13, R12, R11 ;  /* 0x0000000c0d0e7389 */ /* 0x0002a400000c000b */
[----:B012---:R-:W-:Y:S01]  /*17be0*/  ENDCOLLECTIVE ;  /* 0x000000000000791b */ /* 0x007fe20003800000 */
.L_x_13540:
[----:B------:R-:W-:Y:S01]  /*17bf0*/  MOV R13, R4 ;  /* 0x00000004000d7202 */ /* 0x000fe20000000f00 */
[----:B------:R-:W-:Y:S02]  /*17c00*/  IMAD.MOV.U32 R12, RZ, RZ, 0x1 ;  /* 0x00000001ff0c7424 */ /* 0x000fe400078e00ff */
[----:B------:R-:W-:-:S07]  /*17c10*/  IMAD.MOV.U32 R8, RZ, RZ, R14 ;  /* 0x000000ffff087224 */ /* 0x000fce00078e000e */
[----:B------:R-:W-:Y:S05]  /*17c20*/  WARPSYNC.COLLECTIVE R15, `(.L_x_13541) ;  /* 0x000000000f087348 */ /* 0x000fea0003c00000 */
[----:B------:R0:W1:Y:S02]  /*17c30*/  SHFL.IDX P6, R14, R13, R12, R11 ;  /* 0x0000000c0d0e7389 */ /* 0x00006400000c000b */
[----:B01----:R-:W-:Y:S01]  /*17c40*/  ENDCOLLECTIVE ;  /* 0x000000000000791b */ /* 0x003fe20003800000 */
.L_x_13541:
[----:B------:R-:W-:-:S05]  /*17c50*/  @!P1 LEA R6, P2, R21, R8, 0x1 ;  /* 0x0000000815069211 */ /* 0x000fca00078408ff */
[----:B------:R-:W-:-:S04]  /*17c60*/  @!P1 IMAD.X R2, RZ, RZ, R2, P2 ;  /* 0x000000ffff029224 */ /* 0x000fc800010e0602 */
[----:B------:R-:W-:Y:S02]  /*17c70*/  @!P1 IMAD.MOV.U32 R7, RZ, RZ, R2 ;  /* 0x000000ffff079224 */ /* 0x000fe400078e0002 */
[----:B------:R-:W-:Y:S02]  /*17c80*/  IMAD.MOV.U32 R13, RZ, RZ, R5 ;  /* 0x000000ffff0d7224 */ /* 0x000fe400078e0005 */
[----:B------:R-:W-:Y:S01]  /*17c90*/  VIADD R2, R17, 0xa0 ;  /* 0x000000a011027836 */ /* 0x000fe20000000000 */
[----:B------:R-:W-:Y:S01]  /*17ca0*/  @!PT LDS RZ, [RZ] ;  /* 0x00000000fffff984 */ /* 0x000fe20000000800 */
[----:B------:R-:W-:Y:S01]  /*17cb0*/  @!PT LDS RZ, [RZ] ;  /* 0x00000000fffff984 */ /* 0x000fe20000000800 */
[----:B------:R-:W-:Y:S01]  /*17cc0*/  @!PT LDS RZ, [RZ] ;  /* 0x00000000fffff984 */ /* 0x000fe20000000800 */
[----:B------:R0:W-:Y:S01]  /*17cd0*/  @!P1 LDGSTS.E.BYPASS.LTC128B.128 [R20+0xc400], desc[UR42][R6.64], !P0 ;  /* 0x0c40000006149fae */ /* 0x0001e2000c101d6a */
[----:B------:R-:W-:Y:S01]  /*17ce0*/  ISETP.GE.AND P1, PT, R0, R3, PT ;  /* 0x000000030000720c */ /* 0x000fe20003f26270 */
[----:B------:R-:W-:-:S12]  /*17cf0*/  IMAD.MOV.U32 R0, RZ, RZ, R14 ;  /* 0x000000ffff007224 */ /* 0x000fd800078e000e */
[----:B0-----:R-:W-:Y:S05]  /*17d00*/  WARPSYNC.COLLECTIVE R15, `(.L_x_13542) ;  /* 0x000000000f087348 */ /* 0x001fea0003c00000 */
[----:B------:R1:W2:Y:S02]  /*17d10*/  SHFL.IDX P6, R14, R13, R12, R11 ;  /* 0x0000000c0d0e7389 */ /* 0x0002a400000c000b */
[----:B012---:R-:W-:Y:S01]  /*17d20*/  ENDCOLLECTIVE ;  /* 0x000000000000791b */ /* 0x007fe20003800000 */
.L_x_13542:
[----:B------:R-:W-:Y:S02]  /*17d30*/  IMAD.MOV.U32 R13, RZ, RZ, R4 ;  /* 0x000000ffff0d7224 */ /* 0x000fe400078e0004 */
[----:B------:R-:W-:Y:S02]  /*17d40*/  IMAD.MOV.U32 R12, RZ, RZ, 0x2 ;  /* 0x00000002ff0c7424 */ /* 0x000fe400078e00ff */
[----:B------:R-:W-:-:S07]  /*17d50*/  IMAD.MOV.U32 R6, RZ, RZ, R14 ;  /* 0x000000ffff067224 */ /* 0x000fce00078e000e */
[----:B------:R-:W-:Y:S05]  /*17d60*/  WARPSYNC.COLLECTIVE R15, `(.L_x_13543) ;  /* 0x000000000f087348 */ /* 0x000fea0003c00000 */
[----:B------:R0:W1:Y:S02]  /*17d70*/  SHFL.IDX P6, R14, R13, R12, R11 ;  /* 0x0000000c0d0e7389 */ /* 0x00006400000c000b */
[----:B01----:R-:W-:Y:S01]  /*17d80*/  ENDCOLLECTIVE ;  /* 0x000000000000791b */ /* 0x003fe20003800000 */
.L_x_13543:
        /* <DEDUP_REMOVED lines=8> */
[----:B------:R-:W-:Y:S02]  /*17e10*/  ISETP.GE.AND P1, PT, R2, R3, PT ;  /* 0x000000030200720c */ /* 0x000fe40003f26270 */
[----:B------:R-:W-:-:S11]  /*17e20*/  MOV R0, R14 ;  /* 0x0000000e00007202 */ /* 0x000fd60000000f00 */
[----:B0-----:R-:W-:Y:S05]  /*17e30*/  WARPSYNC.COLLECTIVE R15, `(.L_x_13544) ;  /* 0x000000000f087348 */ /* 0x001fea0003c00000 */
[----:B------:R1:W2:Y:S02]  /*17e40*/  SHFL.IDX P6, R14, R13, R12, R11 ;  /* 0x0000000c0d0e7389 */ /* 0x0002a400000c000b */
[----:B012---:R-:W-:Y:S01]  /*17e50*/  ENDCOLLECTIVE ;  /* 0x000000000000791b */ /* 0x007fe20003800000 */
.L_x_13544:
[----:B------:R-:W-:Y:S02]  /*17e60*/  IMAD.MOV.U32 R13, RZ, RZ, R4 ;  /* 0x000000ffff0d7224 */ /* 0x000fe400078e0004 */
[----:B------:R-:W-:Y:S02]  /*17e70*/  IMAD.MOV.U32 R12, RZ, RZ, 0x3 ;  /* 0x00000003ff0c7424 */ /* 0x000fe400078e00ff */
[----:B------:R-:W-:-:S07]  /*17e80*/  IMAD.MOV.U32 R6, RZ, RZ, R14 ;  /* 0x000000ffff067224 */ /* 0x000fce00078e000e */
[----:B------:R-:W-:Y:S05]  /*17e90*/  WARPSYNC.COLLECTIVE R15, `(.L_x_13545) ;  /* 0x000000000f087348 */ /* 0x000fea0003c00000 */
[----:B------:R0:W1:Y:S02]  /*17ea0*/  SHFL.IDX P6, R14, R13, R12, R11 ;  /* 0x0000000c0d0e7389 */ /* 0x00006400000c000b */
[----:B01----:R-:W-:Y:S01]  /*17eb0*/  ENDCOLLECTIVE ;  /* 0x000000000000791b */ /* 0x003fe20003800000 */
.L_x_13545:
[----:B------:R-:W-:-:S05]  /*17ec0*/  @!P1 LEA R6, P2, R21, R6, 0x1 ;  /* 0x0000000615069211 */ /* 0x000fca00078408ff */
[----:B------:R-:W-:-:S04]  /*17ed0*/  @!P1 IMAD.X R0, RZ, RZ, R0, P2 ;  /* 0x000000ffff009224 */ /* 0x000fc800010e0600 */
[----:B------:R-:W-:Y:S01]  /*17ee0*/  @!P1 IMAD.MOV.U32 R7, RZ, RZ, R0 ;  /* 0x000000ffff079224 */ /* 0x000fe200078e0000 */
[----:B------:R-:W-:-:S04]  /*17ef0*/  MOV R13, R5 ;  /* 0x00000005000d7202 */ /* 0x000fc80000000f00 */
        /* <DEDUP_REMOVED lines=8> */
.L_x_13546:
[----:B------:R-:W-:Y:S01]  /*17f80*/  IMAD.MOV.U32 R2, RZ, RZ, R14 ;  /* 0x000000ffff027224 */ /* 0x000fe200078e000e */
[----:B------:R-:W-:Y:S06]  /*17f90*/  BRA `(.L_x_13547) ;  /* 0xffffffa400bc7947 */ /* 0x000fec000383ffff */
.L_x_13388:
[----:B-1----:R1:W2:Y:S02]  /*17fa0*/  SYNCS.PHASECHK.TRANS64.TRYWAIT P0, [R22+URZ+0x16820], R0 ;  /* 0x01682000160075a7 */ /* 0x0022a4000800017f */
[----:B--2---:R-:W-:Y:S05]  /*17fb0*/  @!P0 NANOSLEEP.SYNCS 0x989680 ;  /* 0x009896800000895d */ /* 0x004fea0003900000 */
[----:B------:R-:W2:Y:S02]  /*17fc0*/  @!P0 SYNCS.PHASECHK.TRANS64 P0, [R22+URZ+0x16820], R0 ;  /* 0x01682000160085a7 */ /* 0x000ea4000800007f */
[----:B--2---:R-:W-:Y:S05]  /*17fd0*/  @!P0 BRA `(.L_x_13388) ;  /* 0xfffffffc00f08947 */ /* 0x004fea000383ffff */
[----:B------:R-:W-:Y:S05]  /*17fe0*/  BRA `(.L_x_13548) ;  /* 0xffffffa800187947 */ /* 0x000fea000383ffff */
.L_x_13393:
[----:B0-----:R0:W1:Y:S02]  /*17ff0*/  SYNCS.PHASECHK.TRANS64.TRYWAIT P0, [R5+URZ+0x16840], R2 ;  /* 0x01684002050075a7 */ /* 0x001064000800017f */
[----:B-1----:R-:W-:Y:S05]  /*18000*/  @!P0 NANOSLEEP.SYNCS 0x989680 ;  /* 0x009896800000895d */ /* 0x002fea0003900000 */
[----:B------:R-:W1:Y:S02]  /*18010*/  @!P0 SYNCS.PHASECHK.TRANS64 P0, [R5+URZ+0x16840], R2 ;  /* 0x01684002050085a7 */ /* 0x000e64000800007f */
[----:B-1----:R-:W-:Y:S05]  /*18020*/  @!P0 BRA `(.L_x_13393) ;  /* 0xfffffffc00f08947 */ /* 0x002fea000383ffff */
[----:B------:R-:W-:Y:S05]  /*18030*/  BRA `(.L_x_13549) ;  /* 0xffffffa800f87947 */ /* 0x000fea000383ffff */
.L_x_13394:
        /* <DEDUP_REMOVED lines=8> */
.L_x_13551:
[----:B------:R-:W-:Y:S05]  /*180c0*/  BSYNC B1 ;  /* 0x0000000000017941 */ /* 0x000fea0003800000 */
.L_x_13550:
[----:B------:R-:W0:Y:S01]  /*180d0*/  S2R R7, SR_TID.X ;  /* 0x0000000000077919 */ /* 0x000e220000002100 */
[----:B------:R-:W-:Y:S01]  /*180e0*/  IMAD.MOV.U32 R13, RZ, RZ, R9 ;  /* 0x000000ffff0d7224 */ /* 0x000fe200078e0009 */
[----:B------:R-:W-:Y:S01]  /*180f0*/  MOV R11, 0x181f ;  /* 0x0000181f000b7802 */ /* 0x000fe20000000f00 */
[----:B------:R-:W-:Y:S02]  /*18100*/  IMAD.MOV.U32 R12, RZ, RZ, RZ ;  /* 0x000000ffff0c7224 */ /* 0x000fe400078e00ff */
[----:B------:R-:W-:Y:S02]  /*18110*/  IMAD.MOV.U32 R15, RZ, RZ, -0x1 ;  /* 0xffffffffff0f7424 */ /* 0x000fe400078e00ff */
[----:B------:R-:W-:Y:S02]  /*18120*/  IMAD.MOV.U32 R3, RZ, RZ, R14 ;  /* 0x000000ffff037224 */ /* 0x000fe400078e000e */
[----:B------:R-:W-:-:S07]  /*18130*/  IMAD R8, R8, 0x2, R22 ;  /* 0x0000000208087824 */ /* 0x000fce00078e0216 */
[----:B0-----:R-:W-:Y:S05]  /*18140*/  WARPSYNC.COLLECTIVE R15, `(.L_x_13552) ;  /* 0x000000000f087348 */ /* 0x001fea0003c00000 */
[----:B------:R1:W2:Y:S02]  /*18150*/  SHFL.IDX P6, R14, R13, R12, R11 ;  /* 0x0000000c0d0e7389 */ /* 0x0002a400000c000b */
[----:B012---:R-:W-:Y:S01]  /*18160*/  ENDCOLLECTIVE ;  /* 0x000000000000791b */ /* 0x007fe20003800000 */
.L_x_13552:
[----:B------:R-:W-:Y:S02]  /*18170*/  IMAD.MOV.U32 R13, RZ, RZ, R10 ;  /* 0x000000ffff0d7224 */ /* 0x000fe400078e000a */
[----:B------:R-:W-:Y:S02]  /*18180*/  IMAD.MOV.U32 R12, RZ, RZ, 0x1 ;  /* 0x00000001ff0c7424 */ /* 0x000fe400078e00ff */
[----:B------:R-:W-:Y:S02]  /*18190*/  IMAD.SHL.U32 R7, R7, 0x8, RZ ;  /* 0x0000000807077824 */ /* 0x000fe400078e00ff */
[----:B------:R-:W-:-:S07]  /*181a0*/  IMAD.MOV.U32 R2, RZ, RZ, R14 ;  /* 0x000000ffff027224 */ /* 0x000fce00078e000e */
[----:B------:R-:W-:Y:S05]  /*181b0*/  WARPSYNC.COLLECTIVE R15, `(.L_x_13553) ;  /* 0x000000000f087348 */ /* 0x000fea0003c00000 */
[----:B------:R0:W1:Y:S02]  /*181c0*/  SHFL.IDX P6, R14, R13, R12, R11 ;  /* 0x0000000c0d0e7389 */ /* 0x00006400000c000b */
[----:B01----:R-:W-:Y:S01]  /*181d0*/  ENDCOLLECTIVE ;  /* 0x000000000000791b */ /* 0x003fe20003800000 */
.L_x_13553:
[----:B------:R-:W-:-:S05]  /*181e0*/  LOP3.LUT R7, R7, 0x38, RZ, 0xc0, !PT ;  /* 0x0000003807077812 */ /* 0x000fca00078ec0ff */
[----:B------:R-:W-:-:S05]  /*181f0*/  IMAD.SHL.U32 R7, R7, 0x2, RZ ;  /* 0x0000000207077824 */ /* 0x000fca00078e00ff */
[----:B------:R-:W-:Y:S01]  /*18200*/  IADD3 R2, P0, R2, R7, RZ ;  /* 0x0000000702027210 */ /* 0x000fe20007f1e0ff */
[----:B------:R-:W-:-:S04]  /*18210*/  IMAD.MOV.U32 R13, RZ, RZ, R9 ;  /* 0x000000ffff0d7224 */ /* 0x000fc800078e0009 */
[----:B------:R-:W-:-:S05]  /*18220*/  IMAD.X R3, RZ, RZ, R3, P0 ;  /* 0x000000ffff037224 */ /* 0x000fca00000e0603 */
        /* <DEDUP_REMOVED lines=8> */
.L_x_13554:
[----:B------:R-:W-:Y:S02]  /*182b0*/  IMAD.MOV.U32 R13, RZ, RZ, R10 ;  /* 0x000000ffff0d7224 */ /* 0x000fe400078e000a */
[----:B------:R-:W-:Y:S02]  /*182c0*/  IMAD.MOV.U32 R12, RZ, RZ, 0x2 ;  /* 0x00000002ff0c7424 */ /* 0x000fe400078e00ff */
[----:B------:R-:W-:-:S07]  /*182d0*/  IMAD.MOV.U32 R2, RZ, RZ, R14 ;  /* 0x000000ffff027224 */ /* 0x000fce00078e000e */
[----:B------:R-:W-:Y:S05]  /*182e0*/  WARPSYNC.COLLECTIVE R15, `(.L_x_13555) ;  /* 0x000000000f087348 */ /* 0x000fea0003c00000 */
[----:B------:R0:W1:Y:S02]  /*182f0*/  SHFL.IDX P6, R14, R13, R12, R11 ;  /* 0x0000000c0d0e7389 */ /* 0x00006400000c000b */
[----:B01----:R-:W-:Y:S01]  /*18300*/  ENDCOLLECTIVE ;  /* 0x000000000000791b */ /* 0x003fe20003800000 */
.L_x_13555:
        /* <DEDUP_REMOVED lines=11> */
.L_x_13556:
[----:B------:R-:W-:Y:S02]  /*183c0*/  IMAD.MOV.U32 R13, RZ, RZ, R10 ;  /* 0x000000ffff0d7224 */ /* 0x000fe400078e000a */
[----:B------:R-:W-:Y:S02]  /*183d0*/  IMAD.MOV.U32 R12, RZ, RZ, 0x3 ;  /* 0x00000003ff0c7424 */ /* 0x000fe400078e00ff */
[----:B------:R-:W-:-:S07]  /*183e0*/  IMAD.MOV.U32 R2, RZ, RZ, R14 ;  /* 0x000000ffff027224 */ /* 0x000fce00078e000e */
[----:B------:R-:W-:Y:S05]  /*183f0*/  WARPSYNC.COLLECTIVE R15, `(.L_x_13557) ;  /* 0x000000000f087348 */ /* 0x000fea0003c00000 */
[----:B------:R0:W1:Y:S02]  /*18400*/  SHFL.IDX P6, R14, R13, R12, R11 ;  /* 0x0000000c0d0e7389 */ /* 0x00006400000c000b */
[----:B01----:R-:W-:Y:S01]  /*18410*/  ENDCOLLECTIVE ;  /* 0x000000000000791b */ /* 0x003fe20003800000 */
.L_x_13557:
        /* <DEDUP_REMOVED lines=11> */
.L_x_13558:
[----:B------:R-:W-:Y:S02]  /*184d0*/  IMAD.MOV.U32 R13, RZ, RZ, R10 ;  /* 0x000000ffff0d7224 */ /* 0x000fe400078e000a */
[----:B------:R-:W-:Y:S02]  /*184e0*/  IMAD.MOV.U32 R12, RZ, RZ, 0x4 ;  /* 0x00000004ff0c7424 */ /* 0x000fe400078e00ff */
[----:B------:R-:W-:-:S07]  /*184f0*/  IMAD.MOV.U32 R2, RZ, RZ, R14 ;  /* 0x000000ffff027224 */ /* 0x000fce00078e000e */
[----:B------:R-:W-:Y:S05]  /*18500*/  WARPSYNC.COLLECTIVE R15, `(.L_x_13559) ;  /* 0x000000000f087348 */ /* 0x000fea0003c00000 */
[----:B------:R0:W1:Y:S02]  /*18510*/  SHFL.IDX P6, R14, R13, R12, R11 ;  /* 0x0000000c0d0e7389 */ /* 0x00006400000c000b */
[----:B01----:R-:W-:Y:S01]  /*18520*/  ENDCOLLECTIVE ;  /* 0x000000000000791b */ /* 0x003fe20003800000 */
.L_x_13559:
[----:B------:R-:W-:-:S05]  /*18530*/  IADD3 R2, P0, R2, R7, RZ ;  /* 0x0000000702027210 */ /* 0x000fca0007f1e0ff */
[----:B------:R-:W-:-:S05]  /*18540*/  IMAD.X R3, RZ, RZ, R3, P0 ;  /* 0x000000ffff037224 */ /* 0x000fca00000e0603 */
[----:B------:R-:W-:Y:S01]  /*18550*/  @!PT LDS RZ, [RZ] ;  /* 0x00000000fffff984 */ /* 0x000fe20000000800 */
[----:B------:R-:W-:Y:S01]  /*18560*/  @!PT LDS RZ, [RZ] ;  /* 0x00000000fffff984 */ /* 0x000fe20000000800 */
[----:B------:R-:W-:Y:S01]  /*18570*/  @!PT LDS RZ, [RZ] ;  /* 0x00000000fffff984 */ /* 0x000fe20000000800 */
[----:B------:R0:W-:Y:S01]  /*18580*/  LDGSTS.E.BYPASS.LTC128B.128 [R8+0xfc00], desc[UR42][R2.64], !P2 ;  /* 0x0fc0000002087fae */ /* 0x0001e2000d101d6a */
[----:B------:R-:W-:Y:S01]  /*18590*/  IMAD.MOV.U32 R13, RZ, RZ, R9 ;  /* 0x000000ffff0d7224 */ /* 0x000fe200078e0009 */
[----:B0-----:R-:W-:-:S07]  /*185a0*/  MOV R3, R14 ;  /* 0x0000000e00037202 */ /* 0x001fce0000000f00 */
[----:B------:R-:W-:Y:S05]  /*185b0*/  WARPSYNC.COLLECTIVE R15, `(.L_x_13560) ;  /* 0x000000000f087348 */ /* 0x000fea0003c00000 */
[----:B------:R0:W1:Y:S02]  /*185c0*/  SHFL.IDX P6, R14, R13, R12, R11 ;  /* 0x0000000c0d0e7389 */ /* 0x00006400000c000b */
[----:B01----:R-:W-:Y:S01]  /*185d0*/  ENDCOLLECTIVE ;  /* 0x000000000000791b */ /* 0x003fe20003800000 */
.L_x_13560:
[----:B------:R-:W-:Y:S02]  /*185e0*/  IMAD.MOV.U32 R13, RZ, RZ, R10 ;  /* 0x000000ffff0d7224 */ /* 0x000fe400078e000a */
[----:B------:R-:W-:Y:S02]  /*185f0*/  IMAD.MOV.U32 R12, RZ, RZ, 0x5 ;  /* 0x00000005ff0c7424 */ /* 0x000fe400078e00ff */
[----:B------:R-:W-:-:S07]  /*18600*/  IMAD.MOV.U32 R2, RZ, RZ, R14 ;  /* 0x000000ffff027224 */ /* 0x000fce00078e000e */
[----:B------:R-:W-:Y:S05]  /*18610*/  WARPSYNC.COLLECTIVE R15, `(.L_x_13561) ;  /* 0x000000000f087348 */ /* 0x000fea0003c00000 */
[----:B------:R0:W1:Y:S02]  /*18620*/  SHFL.IDX P6, R14, R13, R12, R11 ;  /* 0x0000000c0d0e7389 */ /* 0x00006400000c000b */
[----:B01----:R-:W-:Y:S01]  /*18630*/  ENDCOLLECTIVE ;  /* 0x000000000000791b */ /* 0x003fe20003800000 */
.L_x_13561:
        /* <DEDUP_REMOVED lines=11> */
.L_x_13562:
[----:B------:R-:W-:Y:S02]  /*186f0*/  IMAD.MOV.U32 R13, RZ, RZ, R10 ;  /* 0x000000ffff0d7224 */ /* 0x000fe400078e000a */
[----:B------:R-:W-:Y:S02]  /*18700*/  IMAD.MOV.U32 R12, RZ, RZ, 0x6 ;  /* 0x00000006ff0c7424 */ /* 0x000fe400078e00ff */
[----:B------:R-:W-:-:S07]  /*18710*/  IMAD.MOV.U32 R2, RZ, RZ, R14 ;  /* 0x000000ffff027224 */ /* 0x000fce00078e000e */
[----:B------:R-:W-:Y:S05]  /*18720*/  WARPSYNC.COLLECTIVE R15, `(.L_x_13563) ;  /* 0x000000000f087348 */ /* 0x000fea0003c00000 */
[----:B------:R0:W1:Y:S02]  /*18730*/  SHFL.IDX P6, R14, R13, R12, R11 ;  /* 0x0000000c0d0e7389 */ /* 0x00006400000c000b */
[----:B01----:R-:W-:Y:S01]  /*18740*/  ENDCOLLECTIVE ;  /* 0x000000000000791b */ /* 0x003fe20003800000 */
.L_x_13563:
        /* <DEDUP_REMOVED lines=11> */
.L_x_13564:
[----:B------:R-:W-:Y:S02]  /*18800*/  IMAD.MOV.U32 R13, RZ, RZ, R10 ;  /* 0x000000ffff0d7224 */ /* 0x000fe400078e000a */
[----:B------:R-:W-:Y:S02]  /*18810*/  IMAD.MOV.U32 R12, RZ, RZ, 0x7 ;  /* 0x00000007ff0c7424 */ /* 0x000fe400078e00ff */
[----:B------:R-:W-:-:S07]  /*18820*/  IMAD.MOV.U32 R2, RZ, RZ, R14 ;  /* 0x000000ffff027224 */ /* 0x000fce00078e000e */
[----:B------:R-:W-:Y:S05]  /*18830*/  WARPSYNC.COLLECTIVE R15, `(.L_x_13565) ;  /* 0x000000000f087348 */ /* 0x000fea0003c00000 */
[----:B------:R0:W1:Y:S02]  /*18840*/  SHFL.IDX P6, R14, R13, R12, R11 ;  /* 0x0000000c0d0e7389 */ /* 0x00006400000c000b */
[----:B01----:R-:W-:Y:S01]  /*18850*/  ENDCOLLECTIVE ;  /* 0x000000000000791b */ /* 0x003fe20003800000 */
.L_x_13565:
        /* <DEDUP_REMOVED lines=11> */
.L_x_13566:
[----:B------:R-:W-:Y:S01]  /*18910*/  IMAD.MOV.U32 R2, RZ, RZ, R14 ;  /* 0x000000ffff027224 */ /* 0x000fe200078e000e */
[----:B------:R-:W-:Y:S06]  /*18920*/  BRA `(.L_x_13567) ;  /* 0xffffffa400f07947 */ /* 0x000fec000383ffff */
.L_x_13399:
[----:B-1----:R1:W2:Y:S02]  /*18930*/  SYNCS.PHASECHK.TRANS64.TRYWAIT P0, [R5+URZ+0x16860], R2 ;  /* 0x01686002050075a7 */ /* 0x0022a4000800017f */
[----:B--2---:R-:W-:Y:S05]  /*18940*/  @!P0 NANOSLEEP.SYNCS 0x989680 ;  /* 0x009896800000895d */ /* 0x004fea0003900000 */
[----:B------:R-:W2:Y:S02]  /*18950*/  @!P0 SYNCS.PHASECHK.TRANS64 P0, [R5+URZ+0x16860], R2 ;  /* 0x01686002050085a7 */ /* 0x000ea4000800007f */
[----:B--2---:R-:W-:Y:S05]  /*18960*/  @!P0 BRA `(.L_x_13399) ;  /* 0xfffffffc00f08947 */ /* 0x004fea000383ffff */
[----:B------:R-:W-:Y:S05]  /*18970*/  BRA `(.L_x_13568) ;  /* 0xffffffa800487947 */ /* 0x000fea000383ffff */
.L_x_13400:
        /* <DEDUP_REMOVED lines=8> */
.L_x_13570:
[----:B------:R-:W-:Y:S05]  /*18a00*/  BSYNC B1 ;  /* 0x0000000000017941 */ /* 0x000fea0003800000 */
.L_x_13569:
[----:B------:R-:W-:Y:S01]  /*18a10*/  IMAD.MOV.U32 R13, RZ, RZ, R23 ;  /* 0x000000ffff0d7224 */ /* 0x000fe200078e0017 */
[----:B------:R-:W-:Y:S01]  /*18a20*/  MOV R12, RZ ;  /* 0x000000ff000c7202 */ /* 0x000fe20000000f00 */
[----:B------:R-:W-:Y:S01]  /*18a30*/  IMAD.MOV.U32 R11, RZ, RZ, 0x181f ;  /* 0x0000181fff0b7424 */ /* 0x000fe200078e00ff */
[----:B------:R-:W-:Y:S01]  /*18a40*/  ISETP.LT.OR P2, PT, R8, 0x1, P1 ;  /* 0x000000010800780c */ /* 0x000fe20000f41670 */
[----:B------:R-:W-:Y:S02]  /*18a50*/  IMAD.MOV.U32 R15, RZ, RZ, -0x1 ;  /* 0xffffffffff0f7424 */ /* 0x000fe400078e00ff */
[----:B------:R-:W-:Y:S02]  /*18a60*/  IMAD.MOV.U32 R3, RZ, RZ, R14 ;  /* 0x000000ffff037224 */ /* 0x000fe400078e000e */
[----:B------:R-:W-:-:S08]  /*18a70*/  IMAD R6, R6, 0x2, R22 ;  /* 0x0000000206067824 */ /* 0x000fd000078e0216 */
[----:B------:R-:W-:Y:S05]  /*18a80*/  WARPSYNC.COLLECTIVE R15, `(.L_x_13571) ;  /* 0x000000000f087348 */ /* 0x000fea0003c00000 */
[----:B------:R0:W1:Y:S02]  /*18a90*/  SHFL.IDX P6, R14, R13, R12, R11 ;  /* 0x0000000c0d0e7389 */ /* 0x00006400000c000b */
[----:B01----:R-:W-:Y:S01]  /*18aa0*/  ENDCOLLECTIVE ;  /* 0x000000000000791b */ /* 0x003fe20003800000 */
.L_x_13571:
[----:B------:R-:W-:Y:S02]  /*18ab0*/  IMAD.MOV.U32 R13, RZ, RZ, R24 ;  /* 0x000000ffff0d7224 */ /* 0x000fe400078e0018 */
[----:B------:R-:W-:Y:S02]  /*18ac0*/  IMAD.MOV.U32 R12, RZ, RZ, 0x1 ;  /* 0x00000001ff0c7424 */ /* 0x000fe400078e00ff */
[----:B------:R-:W-:-:S07]  /*18ad0*/  IMAD.MOV.U32 R2, RZ, RZ, R14 ;  /* 0x000000ffff027224 */ /* 0x000fce00078e000e */
[----:B------:R-:W-:Y:S05]  /*18ae0*/  WARPSYNC.COLLECTIVE R15, `(.L_x_13572) ;  /* 0x000000000f087348 */ /* 0x000fea0003c00000 */
[----:B------:R0:W1:Y:S02]  /*18af0*/  SHFL.IDX P6, R14, R13, R12, R11 ;  /* 0x0000000c0d0e7389 */ /* 0x00006400000c000b */
[----:B01----:R-:W-:Y:S01]  /*18b00*/  ENDCOLLECTIVE ;  /* 0x000000000000791b */ /* 0x003fe20003800000 */
.L_x_13572:
        /* <DEDUP_REMOVED lines=12> */
.L_x_13573:
[----:B------:R-:W-:Y:S02]  /*18bd0*/  IMAD.MOV.U32 R13, RZ, RZ, R24 ;  /* 0x000000ffff0d7224 */ /* 0x000fe400078e0018 */
[----:B------:R-:W-:Y:S02]  /*18be0*/  IMAD.MOV.U32 R12, RZ, RZ, 0x2 ;  /* 0x00000002ff0c7424 */ /* 0x000fe400078e00ff */
[----:B------:R-:W-:-:S07]  /*18bf0*/  IMAD.MOV.U32 R2, RZ, RZ, R14 ;  /* 0x000000ffff027224 */ /* 0x000fce00078e000e */
[----:B------:R-:W-:Y:S05]  /*18c00*/  WARPSYNC.COLLECTIVE R15, `(.L_x_13574) ;  /* 0x000000000f087348 */ /* 0x000fea0003c00000 */
[----:B------:R0:W1:Y:S02]  /*18c10*/  SHFL.IDX P6, R14, R13, R12, R11 ;  /* 0x0000000c0d0e7389 */ /* 0x00006400000c000b */
[----:B01----:R-:W-:Y:S01]  /*18c20*/  ENDCOLLECTIVE ;  /* 0x000000000000791b */ /* 0x003fe20003800000 */
.L_x_13574:
        /* <DEDUP_REMOVED lines=12> */
.L_x_13575:
[----:B------:R-:W-:Y:S01]  /*18cf0*/  MOV R13, R24 ;  /* 0x00000018000d7202 */ /* 0x000fe20000000f00 */
[----:B------:R-:W-:Y:S02]  /*18d00*/  IMAD.MOV.U32 R12, RZ, RZ, 0x3 ;  /* 0x00000003ff0c7424 */ /* 0x000fe400078e00ff */
[----:B------:R-:W-:-:S07]  /*18d10*/  IMAD.MOV.U32 R2, RZ, RZ, R14 ;  /* 0x000000ffff027224 */ /* 0x000fce00078e000e */
[----:B------:R-:W-:Y:S05]  /*18d20*/  WARPSYNC.COLLECTIVE R15, `(.L_x_13576) ;  /* 0x000000000f087348 */ /* 0x000fea0003c00000 */
[----:B------:R0:W1:Y:S02]  /*18d30*/  SHFL.IDX P6, R14, R13, R12, R11 ;  /* 0x0000000c0d0e7389 */ /* 0x00006400000c000b */
[----:B01----:R-:W-:Y:S01]  /*18d40*/  ENDCOLLECTIVE ;  /* 0x000000000000791b */ /* 0x003fe20003800000 */
.L_x_13576:
        /* <DEDUP_REMOVED lines=12> */
.L_x_13577:
[----:B------:R-:W-:Y:S02]  /*18e10*/  IMAD.MOV.U32 R13, RZ, RZ, R24 ;  /* 0x000000ffff0d7224 */ /* 0x000fe400078e0018 */
[----:B------:R-:W-:Y:S02]  /*18e20*/  IMAD.MOV.U32 R12, RZ, RZ, 0x4 ;  /* 0x00000004ff0c7424 */ /* 0x000fe400078e00ff */
[----:B------:R-:W-:-:S07]  /*18e30*/  IMAD.MOV.U32 R2, RZ, RZ, R14 ;  /* 0x000000ffff027224 */ /* 0x000fce00078e000e */
[----:B------:R-:W-:Y:S05]  /*18e40*/  WARPSYNC.COLLECTIVE R15, `(.L_x_13578) ;  /* 0x000000000f087348 */ /* 0x000fea0003c00000 */
[----:B------:R0:W1:Y:S02]  /*18e50*/  SHFL.IDX P6, R14, R13, R12, R11 ;  /* 0x0000000c0d0e7389 */ /* 0x00006400000c000b */
[----:B01----:R-:W-:Y:S01]  /*18e60*/  ENDCOLLECTIVE ;  /* 0x000000000000791b */ /* 0x003fe20003800000 */
.L_x_13578:
        /* <DEDUP_REMOVED lines=12> */
.L_x_13579:
[----:B------:R-:W-:Y:S02]  /*18f30*/  IMAD.MOV.U32 R13, RZ, RZ, R24 ;  /* 0x000000ffff0d7224 */ /* 0x000fe400078e0018 */
[----:B------:R-:W-:Y:S02]  /*18f40*/  IMAD.MOV.U32 R12, RZ, RZ, 0x5 ;  /* 0x00000005ff0c7424 */ /* 0x000fe400078e00ff */
[----:B------:R-:W-:-:S07]  /*18f50*/  IMAD.MOV.U32 R2, RZ, RZ, R14 ;  /* 0x000000ffff027224 */ /* 0x000fce00078e000e */
[----:B------:R-:W-:Y:S05]  /*18f60*/  WARPSYNC.COLLECTIVE R15, `(.L_x_13580) ;  /* 0x000000000f087348 */ /* 0x000fea0003c00000 */
[----:B------:R0:W1:Y:S02]  /*18f70*/  SHFL.IDX P6, R14, R13, R12, R11 ;  /* 0x0000000c0d0e7389 */ /* 0x00006400000c000b */
[----:B01----:R-:W-:Y:S01]  /*18f80*/  ENDCOLLECTIVE ;  /* 0x000000000000791b */ /* 0x003fe20003800000 */
.L_x_13580:
        /* <DEDUP_REMOVED lines=12> */
.L_x_13581:
[----:B------:R-:W-:Y:S01]  /*19050*/  MOV R13, R24 ;  /* 0x00000018000d7202 */ /* 0x000fe20000000f00 */
[----:B------:R-:W-:Y:S02]  /*19060*/  IMAD.MOV.U32 R12, RZ, RZ, 0x6 ;  /* 0x00000006ff0c7424 */ /* 0x000fe400078e00ff */
[----:B------:R-:W-:-:S07]  /*19070*/  IMAD.MOV.U32 R2, RZ, RZ, R14 ;  /* 0x000000ffff027224 */ /* 0x000fce00078e000e */
[----:B------:R-:W-:Y:S05]  /*19080*/  WARPSYNC.COLLECTIVE R15, `(.L_x_13582) ;  /* 0x000000000f087348 */ /* 0x000fea0003c00000 */
[----:B------:R0:W1:Y:S02]  /*19090*/  SHFL.IDX P6, R14, R13, R12, R11 ;  /* 0x0000000c0d0e7389 */ /* 0x00006400000c000b */
[----:B01----:R-:W-:Y:S01]  /*190a0*/  ENDCOLLECTIVE ;  /* 0x000000000000791b */ /* 0x003fe20003800000 */
.L_x_13582:
        /* <DEDUP_REMOVED lines=12> */
.L_x_13583:
[----:B------:R-:W-:Y:S02]  /*19170*/  IMAD.MOV.U32 R13, RZ, RZ, R24 ;  /* 0x000000ffff0d7224 */ /* 0x000fe400078e0018 */
[----:B------:R-:W-:Y:S02]  /*19180*/  IMAD.MOV.U32 R12, RZ, RZ, 0x7 ;  /* 0x00000007ff0c7424 */ /* 0x000fe400078e00ff */
[----:B------:R-:W-:-:S07]  /*19190*/  IMAD.MOV.U32 R2, RZ, RZ, R14 ;  /* 0x000000ffff027224 */ /* 0x000fce00078e000e */
[----:B------:R-:W-:Y:S05]  /*191a0*/  WARPSYNC.COLLECTIVE R15, `(.L_x_13584) ;  /* 0x000000000f087348 */ /* 0x000fea0003c00000 */
[----:B------:R0:W1:Y:S02]  /*191b0*/  SHFL.IDX P6, R14, R13, R12, R11 ;  /* 0x0000000c0d0e7389 */ /* 0x00006400000c000b */
[----:B01----:R-:W-:Y:S01]  /*191c0*/  ENDCOLLECTIVE ;  /* 0x000000000000791b */ /* 0x003fe20003800000 */
.L_x_13584:
        /* <DEDUP_REMOVED lines=11> */
.L_x_13585:
[----:B------:R-:W-:Y:S01]  /*19280*/  IMAD.MOV.U32 R2, RZ, RZ, R14 ;  /* 0x000000ffff027224 */ /* 0x000fe200078e000e */
[----:B------:R-:W-:Y:S06]  /*19290*/  BRA `(.L_x_13586) ;  /* 0xffffffa000f87947 */ /* 0x000fec000383ffff */
.L_x_13408:
[----:B0-----:R0:W1:Y:S02]  /*192a0*/  SYNCS.PHASECHK.TRANS64.TRYWAIT P0, [R0+URZ+0x16860], R3 ;  /* 0x01686003000075a7 */ /* 0x001064000800017f */
[----:B-1----:R-:W-:Y:S05]  /*192b0*/  @!P0 NANOSLEEP.SYNCS 0x989680 ;  /* 0x009896800000895d */ /* 0x002fea0003900000 */
[----:B------:R-:W1:Y:S02]  /*192c0*/  @!P0 SYNCS.PHASECHK.TRANS64 P0, [R0+URZ+0x16860], R3 ;  /* 0x01686003000085a7 */ /* 0x000e64000800007f */
[----:B-1----:R-:W-:Y:S05]  /*192d0*/  @!P0 BRA `(.L_x_13408) ;  /* 0xfffffffc00f08947 */ /* 0x002fea000383ffff */
[----:B------:R-:W-:Y:S05]  /*192e0*/  BRA `(.L_x_13587) ;  /* 0xffffffa800187947 */ /* 0x000fea000383ffff */
.L_x_13409:
        /* <DEDUP_REMOVED lines=8> */
.L_x_13589:
[----:B------:R-:W-:Y:S05]  /*19370*/  BSYNC B0 ;  /* 0x0000000000007941 */ /* 0x000fea0003800000 */
.L_x_13588:
        /* <DEDUP_REMOVED lines=10> */
.L_x_13590:
[----:B------:R-:W-:Y:S01]  /*19420*/  ULDC UR4, c[0x0][0x2f4] ;  /* 0x0000bd0000047ab9 */ /* 0x000fe20000000800 */
[----:B------:R-:W-:Y:S02]  /*19430*/  IMAD.MOV.U32 R13, RZ, RZ, R24 ;  /* 0x000000ffff0d7224 */ /* 0x000fe400078e0018 */
[----:B------:R-:W-:Y:S02]  /*19440*/  IMAD.MOV.U32 R12, RZ, RZ, 0x1 ;  /* 0x00000001ff0c7424 */ /* 0x000fe400078e00ff */
[----:B------:R-:W-:-:S05]  /*19450*/  IMAD.SHL.U32 R2, R2, 0x8, RZ ;  /* 0x0000000802027824 */ /* 0x000fca00078e00ff */
[----:B------:R-:W-:-:S04]  /*19460*/  LOP3.LUT R2, R2, 0x38, RZ, 0xc0, !PT ;  /* 0x0000003802027812 */ /* 0x000fc800078ec0ff */
[C---:B------:R-:W-:Y:S01]  /*19470*/  ISETP.GE.AND P0, PT, R2.reuse, UR4, PT ;  /* 0x0000000402007c0c */ /* 0x040fe2000bf06270 */
[----:B------:R-:W-:-:S03]  /*19480*/  IMAD.SHL.U32 R5, R2, 0x2, RZ ;  /* 0x0000000202057824 */ /* 0x000fc600078e00ff */
[----:B------:R-:W-:Y:S02]  /*19490*/  ISETP.LT.OR P2, PT, R6, 0x1, P0 ;  /* 0x000000010600780c */ /* 0x000fe40000741670 */
[----:B------:R-:W-:-:S13]  /*194a0*/  IADD3 R2, P1, R14, R5, RZ ;  /* 0x000000050e027210 */ /* 0x000fda0007f3e0ff */
[----:B------:R-:W-:Y:S05]  /*194b0*/  WARPSYNC.COLLECTIVE R15, `(.L_x_13591) ;  /* 0x000000000f087348 */ /* 0x000fea0003c00000 */
[----:B------:R0:W1:Y:S02]  /*194c0*/  SHFL.IDX P6, R14, R13, R12, R11 ;  /* 0x0000000c0d0e7389 */ /* 0x00006400000c000b */
[----:B01----:R-:W-:Y:S01]  /*194d0*/  ENDCOLLECTIVE ;  /* 0x000000000000791b */ /* 0x003fe20003800000 */
.L_x_13591:
[----:B------:R-:W-:-:S05]  /*194e0*/  IMAD.X R3, RZ, RZ, R3, P1 ;  /* 0x000000ffff037224 */ /* 0x000fca00008e0603 */
[----:B------:R-:W-:Y:S01]  /*194f0*/  @!PT LDS RZ, [RZ] ;  /* 0x00000000fffff984 */ /* 0x000fe20000000800 */
[----:B------:R-:W-:Y:S01]  /*19500*/  @!PT LDS RZ, [RZ] ;  /* 0x00000000fffff984 */ /* 0x000fe20000000800 */
[----:B------:R-:W-:Y:S01]  /*19510*/  @!PT LDS RZ, [RZ] ;  /* 0x00000000fffff984 */ /* 0x000fe20000000800 */
[----:B------:R0:W-:Y:S01]  /*19520*/  LDGSTS.E.BYPASS.LTC128B.128 [R4+0x400], desc[UR42][R2.64], !P2 ;  /* 0x0040000002047fae */ /* 0x0001e2000d101d6a */
[----:B------:R-:W-:Y:S02]  /*19530*/  ISETP.LT.OR P2, PT, R6, 0x11, P0 ;  /* 0x000000110600780c */ /* 0x000fe40000741670 */
[----:B------:R-:W-:Y:S01]  /*19540*/  MOV R13, R23 ;  /* 0x00000017000d7202 */ /* 0x000fe20000000f00 */
[----:B0-----:R-:W-:-:S10]  /*19550*/  IMAD.MOV.U32 R3, RZ, RZ, R14 ;  /* 0x000000ffff037224 */ /* 0x001fd400078e000e */
[----:B------:R-:W-:Y:S05]  /*19560*/  WARPSYNC.COLLECTIVE R15, `(.L_x_13592) ;  /* 0x000000000f087348 */ /* 0x000fea0003c00000 */
[----:B------:R0:W1:Y:S02]  /*19570*/  SHFL.IDX P6, R14, R13, R12, R11 ;  /* 0x0000000c0d0e7389 */ /* 0x00006400000c000b */
[----:B01----:R-:W-:Y:S01]  /*19580*/  ENDCOLLECTIVE ;  /* 0x000000000000791b */ /* 0x003fe20003800000 */
.L_x_13592:
[----:B------:R-:W-:Y:S02]  /*19590*/  IMAD.MOV.U32 R13, RZ, RZ, R24 ;  /* 0x000000ffff0d7224 */ /* 0x000fe400078e0018 */
[----:B------:R-:W-:Y:S01]  /*195a0*/  IMAD.MOV.U32 R12, RZ, RZ, 0x2 ;  /* 0x00000002ff0c7424 */ /* 0x000fe200078e00ff */
[----:B------:R-:W-:-:S13]  /*195b0*/  IADD3 R2, P1, R14, R5, RZ ;  /* 0x000000050e027210 */ /* 0x000fda0007f3e0ff */
[----:B------:R-:W-:Y:S05]  /*195c0*/  WARPSYNC.COLLECTIVE R15, `(.L_x_13593) ;  /* 0x000000000f087348 */ /* 0x000fea0003c00000 */
[----:B------:R0:W1:Y:S02]  /*195d0*/  SHFL.IDX P6, R14, R13, R12, R11 ;  /* 0x0000000c0d0e7389 */ /* 0x00006400000c000b */
[----:B01----:R-:W-:Y:S01]  /*195e0*/  ENDCOLLECTIVE ;  /* 0x000000000000791b */ /* 0x003fe20003800000 */
.L_x_13593:
[----:B------:R-:W-:-:S05]  /*195f0*/  IMAD.X R3, RZ, RZ, R3, P1 ;  /* 0x000000ffff037224 */ /* 0x000fca00008e0603 */
        /* <DEDUP_REMOVED lines=10> */
.L_x_13594:
[----:B------:R-:W-:Y:S02]  /*196a0*/  IMAD.MOV.U32 R13, RZ, RZ, R24 ;  /* 0x000000ffff0d7224 */ /* 0x000fe400078e0018 */
[----:B------:R-:W-:Y:S01]  /*196b0*/  IMAD.MOV.U32 R12, RZ, RZ, 0x3 ;  /* 0x00000003ff0c7424 */ /* 0x000fe200078e00ff */
[----:B------:R-:W-:-:S13]  /*196c0*/  IADD3 R2, P1, R14, R5, RZ ;  /* 0x000000050e027210 */ /* 0x000fda0007f3e0ff */
[----:B------:R-:W-:Y:S05]  /*196d0*/  WARPSYNC.COLLECTIVE R15, `(.L_x_13595) ;  /* 0x000000000f087348 */ /* 0x000fea0003c00000 */
[----:B------:R0:W1:Y:S02]  /*196e0*/  SHFL.IDX P6, R14, R13, R12, R11 ;  /* 0x0000000c0d0e7389 */ /* 0x00006400000c000b */
[----:B01----:R-:W-:Y:S01]  /*196f0*/  ENDCOLLECTIVE ;  /* 0x000000000000791b */ /* 0x003fe20003800000 */
.L_x_13595:
[----:B------:R-:W-:-:S05]  /*19700*/  IMAD.X R3, RZ, RZ, R3, P1 ;  /* 0x000000ffff037224 */ /* 0x000fca00008e0603 */
[----:B------:R-:W-:Y:S01]  /*19710*/  @!PT LDS RZ, [RZ] ;  /* 0x00000000fffff984 */ /* 0x000fe20000000800 */
[----:B------:R-:W-:Y:S01]  /*19720*/  @!PT LDS RZ, [RZ] ;  /* 0x00000000fffff984 */ /* 0x000fe20000000800 */
[----:B------:R-:W-:Y:S01]  /*19730*/  @!PT LDS RZ, [RZ] ;  /* 0x00000000fffff984 */ /* 0x000fe20000000800 */
[----:B------:R0:W-:Y:S01]  /*19740*/  LDGSTS.E.BYPASS.LTC128B.128 [R4+0x1400], desc[UR42][R2.64], !P2 ;  /* 0x0140000002047fae */ /* 0x0001e2000d101d6a */
[----:B------:R-:W-:Y:S01]  /*19750*/  ISETP.LT.OR P2, PT, R6, 0x31, P0 ;  /* 0x000000310600780c */ /* 0x000fe20000741670 */
[----:B------:R-:W-:Y:S01]  /*19760*/  IMAD.MOV.U32 R13, RZ, RZ, R23 ;  /* 0x000000ffff0d7224 */ /* 0x000fe200078e0017 */
[----:B0-----:R-:W-:-:S11]  /*19770*/  MOV R3, R14 ;  /* 0x0000000e00037202 */ /* 0x001fd60000000f00 */
[----:B------:R-:W-:Y:S05]  /*19780*/  WARPSYNC.COLLECTIVE R15, `(.L_x_13596) ;  /* 0x000000000f087348 */ /* 0x000fea0003c00000 */
[----:B------:R0:W1:Y:S02]  /*19790*/  SHFL.IDX P6, R14, R13, R12, R11 ;  /* 0x0000000c0d0e7389 */ /* 0x00006400000c000b */
[----:B01----:R-:W-:Y:S01]  /*197a0*/  ENDCOLLECTIVE ;  /* 0x000000000000791b */ /* 0x003fe20003800000 */
.L_x_13596:
[----:B------:R-:W-:Y:S02]  /*197b0*/  IMAD.MOV.U32 R13, RZ, RZ, R24 ;  /* 0x000000ffff0d7224 */ /* 0x000fe400078e0018 */
[----:B------:R-:W-:Y:S01]  /*197c0*/  IMAD.MOV.U32 R12, RZ, RZ, 0x4 ;  /* 0x00000004ff0c7424 */ /* 0x000fe200078e00ff */
[----:B------:R-:W-:-:S13]  /*197d0*/  IADD3 R2, P1, R14, R5, RZ ;  /* 0x000000050e027210 */ /* 0x000fda0007f3e0ff */
[----:B------:R-:W-:Y:S05]  /*197e0*/  WARPSYNC.COLLECTIVE R15, `(.L_x_13597) ;  /* 0x000000000f087348 */ /* 0x000fea0003c00000 */
[----:B------:R0:W1:Y:S02]  /*197f0*/  SHFL.IDX P6, R14, R13, R12, R11 ;  /* 0x0000000c0d0e7389 */ /* 0x00006400000c000b */
[----:B01----:R-:W-:Y:S01]  /*19800*/  ENDCOLLECTIVE ;  /* 0x000000000000791b */ /* 0x003fe20003800000 */
.L_x_13597:
        /* <DEDUP_REMOVED lines=11> */
.L_x_13598:
[----:B------:R-:W-:Y:S01]  /*198c0*/  IMAD.MOV.U32 R13, RZ, RZ, R24 ;  /* 0x000000ffff0d7224 */ /* 0x000fe200078e0018 */
[----:B------:R-:W-:Y:S02]  /*198d0*/  MOV R12, 0x5 ;  /* 0x00000005000c7802 */ /* 0x000fe40000000f00 */
[----:B------:R-:W-:-:S13]  /*198e0*/  IADD3 R2, P1, R14, R5, RZ ;  /* 0x000000050e027210 */ /* 0x000fda0007f3e0ff */
[----:B------:R-:W-:Y:S05]  /*198f0*/  WARPSYNC.COLLECTIVE R15, `(.L_x_13599) ;  /* 0x000000000f087348 */ /* 0x000fea0003c00000 */
[----:B------:R0:W1:Y:S02]  /*19900*/  SHFL.IDX P6, R14, R13, R12, R11 ;  /* 0x0000000c0d0e7389 */ /* 0x00006400000c000b */
[----:B01----:R-:W-:Y:S01]  /*19910*/  ENDCOLLECTIVE ;  /* 0x000000000000791b */ /* 0x003fe20003800000 */
.L_x_13599:
        /* <DEDUP_REMOVED lines=11> */
.L_x_13600:
[----:B------:R-:W-:Y:S02]  /*199d0*/  IMAD.MOV.U32 R13, RZ, RZ, R24 ;  /* 0x000000ffff0d7224 */ /* 0x000fe400078e0018 */
[----:B------:R-:W-:Y:S01]  /*199e0*/  IMAD.MOV.U32 R12, RZ, RZ, 0x6 ;  /* 0x00000006ff0c7424 */ /* 0x000fe200078e00ff */
[----:B------:R-:W-:-:S13]  /*199f0*/  IADD3 R2, P1, R14, R5, RZ ;  /* 0x000000050e027210 */ /* 0x000fda0007f3e0ff */
[----:B------:R-:W-:Y:S05]  /*19a00*/  WARPSYNC.COLLECTIVE R15, `(.L_x_13601) ;  /* 0x000000000f087348 */ /* 0x000fea0003c00000 */
[----:B------:R0:W1:Y:S02]  /*19a10*/  SHFL.IDX P6, R14, R13, R12, R11 ;  /* 0x0000000c0d0e7389 */ /* 0x00006400000c000b */
[----:B01----:R-:W-:Y:S01]  /*19a20*/  ENDCOLLECTIVE ;  /* 0x000000000000791b */ /* 0x003fe20003800000 */
.L_x_13601:
        /* <DEDUP_REMOVED lines=11> */
.L_x_13602:
[----:B------:R-:W-:Y:S01]  /*19ae0*/  MOV R13, R24 ;  /* 0x00000018000d7202 */ /* 0x000fe20000000f00 */
[----:B------:R-:W-:Y:S01]  /*19af0*/  IMAD.MOV.U32 R12, RZ, RZ, 0x7 ;  /* 0x00000007ff0c7424 */ /* 0x000fe200078e00ff */
[----:B------:R-:W-:-:S13]  /*19b00*/  IADD3 R2, P1, R14, R5, RZ ;  /* 0x000000050e027210 */ /* 0x000fda0007f3e0ff */
[----:B------:R-:W-:Y:S05]  /*19b10*/  WARPSYNC.COLLECTIVE R15, `(.L_x_13603) ;  /* 0x000000000f087348 */ /* 0x000fea0003c00000 */
[----:B------:R0:W1:Y:S02]  /*19b20*/  SHFL.IDX P6, R14, R13, R12, R11 ;  /* 0x0000000c0d0e7389 */ /* 0x00006400000c000b */
[----:B01----:R-:W-:Y:S01]  /*19b30*/  ENDCOLLECTIVE ;  /* 0x000000000000791b */ /* 0x003fe20003800000 */
.L_x_13603:
        /* <DEDUP_REMOVED lines=10> */
.L_x_13604:
[----:B------:R-:W-:Y:S05]  /*19be0*/  BRA `(.L_x_13605) ;  /* 0xffffffa000dc7947 */ /* 0x000fea000383ffff */
.L_x_13414:
        /* <DEDUP_REMOVED lines=8> */
.L_x_13607:
[----:B------:R-:W-:Y:S05]  /*19c70*/  BSYNC B0 ;  /* 0x0000000000007941 */ /* 0x000fea0003800000 */
.L_x_13606:
        /* <DEDUP_REMOVED lines=9> */
.L_x_13608:
        /* <DEDUP_REMOVED lines=18> */
.L_x_13609:
[----:B------:R-:W-:Y:S01]  /*19e30*/  IMAD.MOV.U32 R12, RZ, RZ, 0x2 ;  /* 0x00000002ff0c7424 */ /* 0x000fe200078e00ff */
[----:B------:R-:W-:-:S05]  /*19e40*/  SEL R5, R14, RZ, P1 ;  /* 0x000000ff0e057207 */ /* 0x000fca0000800000 */
[----:B------:R-:W-:-:S04]  /*19e50*/  IMAD.IADD R5, R2, 0x1, R5 ;  /* 0x0000000102057824 */ /* 0x000fc800078e0205 */
[----:B------:R-:W-:-:S07]  /*19e60*/  IMAD.MOV.U32 R13, RZ, RZ, R5 ;  /* 0x000000ffff0d7224 */ /* 0x000fce00078e0005 */
[----:B------:R-:W-:Y:S05]  /*19e70*/  WARPSYNC.COLLECTIVE R15, `(.L_x_13610) ;  /* 0x000000000f087348 */ /* 0x000fea0003c00000 */
[----:B------:R0:W1:Y:S02]  /*19e80*/  SHFL.UP P6, R14, R13, R12, R11 ;  /* 0x0400000c0d0e7389 */ /* 0x00006400000c000b */
[----:B01----:R-:W-:Y:S01]  /*19e90*/  ENDCOLLECTIVE ;  /* 0x000000000000791b */ /* 0x003fe20003800000 */
.L_x_13610:
[----:B------:R-:W-:Y:S01]  /*19ea0*/  IMAD.MOV.U32 R12, RZ, RZ, 0x4 ;  /* 0x00000004ff0c7424 */ /* 0x000fe200078e00ff */
[----:B------:R-:W-:-:S05]  /*19eb0*/  SEL R6, R14, RZ, P2 ;  /* 0x000000ff0e067207 */ /* 0x000fca0001000000 */
[----:B------:R-:W-:-:S04]  /*19ec0*/  IMAD.IADD R6, R5, 0x1, R6 ;  /* 0x0000000105067824 */ /* 0x000fc800078e0206 */
[----:B------:R-:W-:-:S07]  /*19ed0*/  IMAD.MOV.U32 R13, RZ, RZ, R6 ;  /* 0x000000ffff0d7224 */ /* 0x000fce00078e0006 */
[----:B------:R-:W-:Y:S05]  /*19ee0*/  WARPSYNC.COLLECTIVE R15, `(.L_x_13611) ;  /* 0x000000000f087348 */ /* 0x000fea0003c00000 */
[----:B------:R0:W1:Y:S02]  /*19ef0*/  SHFL.UP P6, R14, R13, R12, R11 ;  /* 0x0400000c0d0e7389 */ /* 0x00006400000c000b */
[----:B01----:R-:W-:Y:S01]  /*19f00*/  ENDCOLLECTIVE ;  /* 0x000000000000791b */ /* 0x003fe20003800000 */
.L_x_13611:
[----:B------:R-:W-:Y:S02]  /*19f10*/  MOV R12, 0x8 ;  /* 0x00000008000c7802 */ /* 0x000fe40000000f00 */
[----:B------:R-:W-:-:S05]  /*19f20*/  SEL R7, R14, RZ, P3 ;  /* 0x000000ff0e077207 */ /* 0x000fca0001800000 */
[----:B------:R-:W-:-:S04]  /*19f30*/  IMAD.IADD R7, R6, 0x1, R7 ;  /* 0x0000000106077824 */ /* 0x000fc800078e0207 */
[----:B------:R-:W-:-:S07]  /*19f40*/  IMAD.MOV.U32 R13, RZ, RZ, R7 ;  /* 0x000000ffff0d7224 */ /* 0x000fce00078e0007 */
[----:B------:R-:W-:Y:S05]  /*19f50*/  WARPSYNC.COLLECTIVE R15, `(.L_x_13612) ;  /* 0x000000000f087348 */ /* 0x000fea0003c00000 */
[----:B------:R0:W1:Y:S02]  /*19f60*/  SHFL.UP P6, R14, R13, R12, R11 ;  /* 0x0400000c0d0e7389 */ /* 0x00006400000c000b */
[----:B01----:R-:W-:Y:S01]  /*19f70*/  ENDCOLLECTIVE ;  /* 0x000000000000791b */ /* 0x003fe20003800000 */
.L_x_13612:
[----:B------:R-:W-:Y:S01]  /*19f80*/  IMAD.MOV.U32 R12, RZ, RZ, 0x10 ;  /* 0x00000010ff0c7424 */ /* 0x000fe200078e00ff */
[----:B------:R-:W-:-:S05]  /*19f90*/  SEL R14, R14, RZ, P4 ;  /* 0x000000ff0e0e7207 */ /* 0x000fca0002000000 */
[----:B------:R-:W-:-:S04]  /*19fa0*/  IMAD.IADD R5, R7, 0x1, R14 ;  /* 0x0000000107057824 */ /* 0x000fc800078e020e */
[----:B------:R-:W-:-:S07]  /*19fb0*/  IMAD.MOV.U32 R13, RZ, RZ, R5 ;  /* 0x000000ffff0d7224 */ /* 0x000fce00078e0005 */
[----:B------:R-:W-:Y:S05]  /*19fc0*/  WARPSYNC.COLLECTIVE R15, `(.L_x_13613) ;  /* 0x000000000f087348 */ /* 0x000fea0003c00000 */
[----:B------:R0:W1:Y:S02]  /*19fd0*/  SHFL.UP P6, R14, R13, R12, R11 ;  /* 0x0400000c0d0e7389 */ /* 0x00006400000c000b */
[----:B01----:R-:W-:Y:S01]  /*19fe0*/  ENDCOLLECTIVE ;  /* 0x000000000000791b */ /* 0x003fe20003800000 */
.L_x_13613:
        /* <DEDUP_REMOVED lines=8> */
.L_x_13614:
[----:B------:R-:W-:Y:S05]  /*1a070*/  BRA `(.L_x_13615) ;  /* 0xffffffa000e47947 */ /* 0x000fea000383ffff */
.L_x_13419:
        /* <DEDUP_REMOVED lines=8> */
.L_x_13617:
[----:B------:R-:W-:Y:S05]  /*1a100*/  BSYNC B0 ;  /* 0x0000000000007941 */ /* 0x000fea0003800000 */
.L_x_13616:
        /* <DEDUP_REMOVED lines=8> */
.L_x_13618:
[----:B------:R-:W-:Y:S02]  /*1a190*/  MOV R12, 0x4 ;  /* 0x00000004000c7802 */ /* 0x000fe40000000f00 */
[----:B------:R-:W-:-:S05]  /*1a1a0*/  SEL R14, R14, RZ, P2 ;  /* 0x000000ff0e0e7207 */ /* 0x000fca0001000000 */
[----:B------:R-:W-:-:S04]  /*1a1b0*/  IMAD.IADD R3, R13, 0x1, R14 ;  /* 0x000000010d037824 */ /* 0x000fc800078e020e */
[----:B------:R-:W-:-:S07]  /*1a1c0*/  IMAD.MOV.U32 R13, RZ, RZ, R3 ;  /* 0x000000ffff0d7224 */ /* 0x000fce00078e0003 */
[----:B------:R-:W-:Y:S05]  /*1a1d0*/  WARPSYNC.COLLECTIVE R15, `(.L_x_13619) ;  /* 0x000000000f087348 */ /* 0x000fea0003c00000 */
[----:B------:R0:W1:Y:S02]  /*1a1e0*/  SHFL.UP P6, R14, R13, R12, R11 ;  /* 0x0400000c0d0e7389 */ /* 0x00006400000c000b */
[----:B01----:R-:W-:Y:S01]  /*1a1f0*/  ENDCOLLECTIVE ;  /* 0x000000000000791b */ /* 0x003fe20003800000 */
.L_x_13619:
[----:B------:R-:W-:Y:S01]  /*1a200*/  IMAD.MOV.U32 R12, RZ, RZ, 0x8 ;  /* 0x00000008ff0c7424 */ /* 0x000fe200078e00ff */
[----:B------:R-:W-:-:S05]  /*1a210*/  SEL R14, R14, RZ, P3 ;  /* 0x000000ff0e0e7207 */ /* 0x000fca0001800000 */
[----:B------:R-:W-:-:S04]  /*1a220*/  IMAD.IADD R5, R3, 0x1, R14 ;  /* 0x0000000103057824 */ /* 0x000fc800078e020e */
[----:B------:R-:W-:-:S07]  /*1a230*/  IMAD.MOV.U32 R13, RZ, RZ, R5 ;  /* 0x000000ffff0d7224 */ /* 0x000fce00078e0005 */
[----:B------:R-:W-:Y:S05]  /*1a240*/  WARPSYNC.COLLECTIVE R15, `(.L_x_13620) ;  /* 0x000000000f087348 */ /* 0x000fea0003c00000 */
[----:B------:R0:W1:Y:S02]  /*1a250*/  SHFL.UP P6, R14, R13, R12, R11 ;  /* 0x0400000c0d0e7389 */ /* 0x00006400000c000b */
[----:B01----:R-:W-:Y:S01]  /*1a260*/  ENDCOLLECTIVE ;  /* 0x000000000000791b */ /* 0x003fe20003800000 */
.L_x_13620:
[----:B------:R-:W-:Y:S01]  /*1a270*/  IMAD.MOV.U32 R12, RZ, RZ, 0x10 ;  /* 0x00000010ff0c7424 */ /* 0x000fe200078e00ff */
[----:B------:R-:W-:-:S05]  /*1a280*/  SEL R6, R14, RZ, P4 ;  /* 0x000000ff0e067207 */ /* 0x000fca0002000000 */
[----:B------:R-:W-:-:S04]  /*1a290*/  IMAD.IADD R6, R5, 0x1, R6 ;  /* 0x0000000105067824 */ /* 0x000fc800078e0206 */
[----:B------:R-:W-:-:S07]  /*1a2a0*/  IMAD.MOV.U32 R13, RZ, RZ, R6 ;  /* 0x000000ffff0d7224 */ /* 0x000fce00078e0006 */
[----:B------:R-:W-:Y:S05]  /*1a2b0*/  WARPSYNC.COLLECTIVE R15, `(.L_x_13621) ;  /* 0x000000000f087348 */ /* 0x000fea0003c00000 */
[----:B------:R0:W1:Y:S02]  /*1a2c0*/  SHFL.UP P6, R14, R13, R12, R11 ;  /* 0x0400000c0d0e7389 */ /* 0x00006400000c000b */
[----:B01----:R-:W-:Y:S01]  /*1a2d0*/  ENDCOLLECTIVE ;  /* 0x000000000000791b */ /* 0x003fe20003800000 */
.L_x_13621:
        /* <DEDUP_REMOVED lines=8> */
.L_x_13622:
[----:B------:R-:W-:Y:S05]  /*1a360*/  BRA `(.L_x_13623) ;  /* 0xffffffa000c47947 */ /* 0x000fea000383ffff */
.L_x_13421:
[----:B------:R-:W-:Y:S01]  /*1a370*/  BSSY B0, `(.L_x_13624) ;  /* 0x0000006000007945 */ /* 0x000fe20003800000 */
[----:B------:R-:W-:Y:S01]  /*1a380*/  PLOP3.LUT P6, PT, P6, PT, PT, 0x8, 0x0 ;  /* 0x000000000000781c */ /* 0x000fe200037ce170 */
[----:B------:R-:W-:-:S12]  /*1a390*/  IMAD.MOV.U32 R15, RZ, RZ, -0x1 ;  /* 0xffffffffff0f7424 */ /* 0x000fd800078e00ff */
[----:B0-----:R-:W-:Y:S05]  /*1a3a0*/  WARPSYNC.COLLECTIVE R15, `(.L_x_13625) ;  /* 0x000000000f087348 */ /* 0x001fea0003c00000 */
[----:B------:R-:W-:Y:S01]  /*1a3b0*/  VOTE.ANY R14, PT, P6 ;  /* 0x00000000000e7806 */ /* 0x000fe200030e0100 */
[----:B0-----:R-:W-:Y:S06]  /*1a3c0*/  ENDCOLLECTIVE ;  /* 0x000000000000791b */ /* 0x001fec0003800000 */
.L_x_13625:
[----:B------:R-:W-:Y:S05]  /*1a3d0*/  BSYNC B0 ;  /* 0x0000000000007941 */ /* 0x000fea0003800000 */
.L_x_13624:
        /* <DEDUP_REMOVED lines=9> */
.L_x_13626:
[----:B------:R-:W-:Y:S01]  /*1a470*/  IMAD.MOV.U32 R17, RZ, RZ, R14 ;  /* 0x000000ffff117224 */ /* 0x000fe200078e000e */
[----:B------:R-:W-:Y:S06]  /*1a480*/  BRA `(.L_x_13627) ;  /* 0xffffffa000b47947 */ /* 0x000fec000383ffff */
.L_x_13423:
[----:B------:R-:W-:Y:S01]  /*1a490*/  BSSY B0, `(.L_x_13628) ;  /* 0x0000007000007945 */ /* 0x000fe20003800000 */
[----:B------:R-:W-:Y:S01]  /*1a4a0*/  MOV R13, R3 ;  /* 0x00000003000d7202 */ /* 0x000fe20000000f00 */
[----:B------:R-:W-:Y:S02]  /*1a4b0*/  IMAD.MOV.U32 R11, RZ, RZ, 0x1f ;  /* 0x0000001fff0b7424 */ /* 0x000fe400078e00ff */
[----:B------:R-:W-:-:S07]  /*1a4c0*/  IMAD.MOV.U32 R15, RZ, RZ, -0x1 ;  /* 0xffffffffff0f7424 */ /* 0x000fce00078e00ff */
[----:B012---:R-:W-:Y:S05]  /*1a4d0*/  WARPSYNC.COLLECTIVE R15, `(.L_x_13629) ;  /* 0x000000000f087348 */ /* 0x007fea0003c00000 */
[----:B------:R3:W4:Y:S02]  /*1a4e0*/  SHFL.IDX P6, R14, R13, R12, R11 ;  /* 0x0000000c0d0e7389 */ /* 0x00072400000c000b */
[----:B01234-:R-:W-:Y:S01]  /*1a4f0*/  ENDCOLLECTIVE ;  /* 0x000000000000791b */ /* 0x01ffe20003800000 */
.L_x_13629:
[----:B------:R-:W-:Y:S05]  /*1a500*/  BSYNC B0 ;  /* 0x0000000000007941 */ /* 0x000fea0003800000 */
.L_x_13628:
[----:B------:R-:W-:Y:S05]  /*1a510*/  BRA `(.L_x_13422) ;  /* 0xffffffa000ac7947 */ /* 0x000fea000383ffff */
.L_x_13427:
[----:B0-----:R0:W1:Y:S02]  /*1a520*/  SYNCS.PHASECHK.TRANS64.TRYWAIT P0, [R4+URZ+0x16820], R0 ;  /* 0x01682000040075a7 */ /* 0x001064000800017f */
[----:B-1----:R-:W-:Y:S05]  /*1a530*/  @!P0 NANOSLEEP.SYNCS 0x989680 ;  /* 0x009896800000895d */ /* 0x002fea0003900000 */
[----:B------:R-:W1:Y:S02]  /*1a540*/  @!P0 SYNCS.PHASECHK.TRANS64 P0, [R4+URZ+0x16820], R0 ;  /* 0x01682000040085a7 */ /* 0x000e64000800007f */
[----:B-1----:R-:W-:Y:S05]  /*1a550*/  @!P0 BRA `(.L_x_13427) ;  /* 0xfffffffc00f08947 */ /* 0x002fea000383ffff */
[----:B------:R-:W-:Y:S05]  /*1a560*/  BRA `(.L_x_13630) ;  /* 0xffffffa400987947 */ /* 0x000fea000383ffff */
.L_x_13428:
        /* <DEDUP_REMOVED lines=11> */
.L_x_13632:
[----:B------:R-:W-:Y:S05]  /*1a620*/  BSYNC B0 ;  /* 0x0000000000007941 */ /* 0x000fea0003800000 */
.L_x_13631:
[----:B------:R-:W-:Y:S05]  /*1a630*/  BRA `(.L_x_13633) ;  /* 0xffffffa400807947 */ /* 0x000fea000383ffff */
.L_x_13429:
[----:B------:R-:W-:Y:S01]  /*1a640*/  BSSY B0, `(.L_x_13634) ;  /* 0x0000006000007945 */ /* 0x000fe20003800000 */
[----:B------:R-:W-:-:S07]  /*1a650*/  IMAD.MOV.U32 R15, RZ, RZ, -0x1 ;  /* 0xffffffffff0f7424 */ /* 0x000fce00078e00ff */
[----:B0-----:R-:W-:Y:S05]  /*1a660*/  WARPSYNC.COLLECTIVE R15, `(.L_x_13635) ;  /* 0x000000000f0c7348 */ /* 0x001fea0003c00000 */
[----:B------:R-:W-:Y:S02]  /*1a670*/  ELECT P6, UR62, PT ;  /* 0x00000000003e782f */ /* 0x000fe400038c0000 */
[----:B------:R-:W-:Y:S01]  /*1a680*/  MOV R14, UR62 ;  /* 0x0000003e000e7c02 */ /* 0x000fe20008000f00 */
[----:B0-----:R-:W-:Y:S10]  /*1a690*/  ENDCOLLECTIVE ;  /* 0x000000000000791b */ /* 0x001ff40003800000 */
.L_x_13635:
[----:B------:R-:W-:Y:S05]  /*1a6a0*/  BSYNC B0 ;  /* 0x0000000000007941 */ /* 0x000fea0003800000 */
.L_x_13634:
[----:B------:R-:W-:Y:S05]  /*1a6b0*/  BRA `(.L_x_13636) ;  /* 0xffffffa400747947 */ /* 0x000fea000383ffff */
.L_x_13431:
[----:B0-----:R0:W1:Y:S02]  /*1a6c0*/  SYNCS.PHASECHK.TRANS64.TRYWAIT P1, [R5+URZ+0x16840], R0 ;  /* 0x01684000050075a7 */ /* 0x001064000802017f */
[----:B-1----:R-:W-:Y:S05]  /*1a6d0*/  @!P1 NANOSLEEP.SYNCS 0x989680 ;  /* 0x009896800000995d */ /* 0x002fea0003900000 */
[----:B------:R-:W1:Y:S02]  /*1a6e0*/  @!P1 SYNCS.PHASECHK.TRANS64 P1, [R5+URZ+0x16840], R0 ;  /* 0x01684000050095a7 */ /* 0x000e64000802007f */
[----:B-1----:R-:W-:Y:S05]  /*1a6f0*/  @!P1 BRA `(.L_x_13431) ;  /* 0xfffffffc00f09947 */ /* 0x002fea000383ffff */
[----:B------:R-:W-:Y:S05]  /*1a700*/  BRA `(.L_x_13637) ;  /* 0xffffffa400947947 */ /* 0x000fea000383ffff */
.L_x_13433:
[----:B-1----:R1:W2:Y:S02]  /*1a710*/  SYNCS.PHASECHK.TRANS64.TRYWAIT P1, [R25+URZ+0x16840], R2 ;  /* 0x01684002190075a7 */ /* 0x0022a4000802017f */
[----:B--2---:R-:W-:Y:S05]  /*1a720*/  @!P1 NANOSLEEP.SYNCS 0x989680 ;  /* 0x009896800000995d */ /* 0x004fea0003900000 */
[----:B------:R-:W2:Y:S02]  /*1a730*/  @!P1 SYNCS.PHASECHK.TRANS64 P1, [R25+URZ+0x16840], R2 ;  /* 0x01684002190095a7 */ /* 0x000ea4000802007f */
[----:B--2---:R-:W-:Y:S05]  /*1a740*/  @!P1 BRA `(.L_x_13433) ;  /* 0xfffffffc00f09947 */ /* 0x004fea000383ffff */
[----:B------:R-:W-:Y:S05]  /*1a750*/  BRA `(.L_x_13638) ;  /* 0xffffffa400a07947 */ /* 0x000fea000383ffff */
.L_x_13435:
[----:B--2---:R2:W3:Y:S02]  /*1a760*/  SYNCS.PHASECHK.TRANS64.TRYWAIT P1, [R5+URZ+0x16860], R0 ;  /* 0x01686000050075a7 */ /* 0x0044e4000802017f */
[----:B---3--:R-:W-:Y:S05]  /*1a770*/  @!P1 NANOSLEEP.SYNCS 0x989680 ;  /* 0x009896800000995d */ /* 0x008fea0003900000 */
[----:B------:R-:W3:Y:S02]  /*1a780*/  @!P1 SYNCS.PHASECHK.TRANS64 P1, [R5+URZ+0x16860], R0 ;  /* 0x01686000050095a7 */ /* 0x000ee4000802007f */
[----:B---3--:R-:W-:Y:S05]  /*1a790*/  @!P1 BRA `(.L_x_13435) ;  /* 0xfffffffc00f09947 */ /* 0x008fea000383ffff */
[----:B------:R-:W-:Y:S05]  /*1a7a0*/  BRA `(.L_x_13639) ;  /* 0xffffffa4009c7947 */ /* 0x000fea000383ffff */
.L_x_13640:
        /* <DEDUP_REMOVED lines=13> */
.L_x_15863:


//--------------------- .text._ZN7cutlass13device_kernelIN5flash11enable_sm90INS1_16FlashAttnFwdSm90INS1_25CollectiveMainloopFwdSm90ILi2EN4cute5tupleIJNS5_1CILi1EEES8_S8_EEENS6_IJNS7_ILi192EEENS7_ILi128EEENS7_ILi64EEEEEELi64ENS_10bfloat16_tEfNS_4arch4Sm90ELb0ELb1ELb0ELb0ELb1ELb0ELb0ELb1ELb1ELb1ELb0ELb0EEENS1_21CollectiveEpilogueFwdINS6_IJSA_SC_SB_EEES9_SE_SG_Li384ELb0ELb1ELb0ELb0EEENS1_30DynamicPersistentTileSchedulerILi384ELi128ELb0ELb1ELb1EEEEEEEEEvNT_6ParamsE --------------------------
	.section	.text._ZN7cutlass13device_kernelIN5flash11enable_sm90INS1_16FlashAttnFwdSm90INS1_25CollectiveMainloopFwdSm90ILi2EN4cute5tupleIJNS5_1CILi1EEES8_S8_EEENS6_IJNS7_ILi192EEENS7_ILi128EEENS7_ILi64EEEEEELi64ENS_10bfloat16_tEfNS_4arch4Sm90ELb0ELb1ELb0ELb0ELb1ELb0ELb0ELb1ELb1ELb1ELb0ELb0EEENS1_21CollectiveEpilogueFwdINS6_IJSA_SC_SB_EEES9_SE_SG_Li384ELb0ELb1ELb0ELb0EEENS1_30DynamicPersistentTileSchedulerILi384ELi128ELb0ELb1ELb1EEEEEEEEEvNT_6ParamsE,"ax",@progbits
	.align	128
.text._ZN7cutlass13device_kernelIN5flash11enable_sm90INS1_16FlashAttnFwdSm90INS1_25CollectiveMainloopFwdSm90ILi2EN4cute5tupleIJNS5_1CILi1EEES8_S8_EEENS6_IJNS7_ILi192EEENS7_ILi128EEENS7_ILi64EEEEEELi64ENS_10bfloat16_tEfNS_4arch4Sm90ELb0ELb1ELb0ELb0ELb1ELb0ELb0ELb1ELb1ELb1ELb0ELb0EEENS1_21CollectiveEpilogueFwdINS6_IJSA_SC_SB_EEES9_SE_SG_Li384ELb0ELb1ELb0ELb0EEENS1_30DynamicPersistentTileSchedulerILi384ELi128ELb0ELb1ELb1EEEEEEEEEvNT_6ParamsE:
        .type           _ZN7cutlass13device_kernelIN5flash11enable_sm90INS1_16FlashAttnFwdSm90INS1_25CollectiveMainloopFwdSm90ILi2EN4cute5tupleIJNS5_1CILi1EEES8_S8_EEENS6_IJNS7_ILi192EEENS7_ILi128EEENS7_ILi64EEEEEELi64ENS_10bfloat16_tEfNS_4arch4Sm90ELb0ELb1ELb0ELb0ELb1ELb0ELb0ELb1ELb1ELb1ELb0ELb0EEENS1_21CollectiveEpilogueFwdINS6_IJSA_SC_SB_EEES9_SE_SG_Li384ELb0ELb1ELb0ELb0EEENS1_30DynamicPersistentTileSchedulerILi384ELi128ELb0ELb1ELb1EEEEEEEEEvNT_6ParamsE,@function
        .size           _ZN7cutlass13device_kernelIN5flash11enable_sm90INS1_16FlashAttnFwdSm90INS1_25CollectiveMainloopFwdSm90ILi2EN4cute5tupleIJNS5_1CILi1EEES8_S8_EEENS6_IJNS7_ILi192EEENS7_ILi128EEENS7_ILi64EEEEEELi64ENS_10bfloat16_tEfNS_4arch4Sm90ELb0ELb1ELb0ELb0ELb1ELb0ELb0ELb1ELb1ELb1ELb0ELb0EEENS1_21CollectiveEpilogueFwdINS6_IJSA_SC_SB_EEES9_SE_SG_Li384ELb0ELb1ELb0ELb0EEENS1_30DynamicPersistentTileSchedulerILi384ELi128ELb0ELb1ELb1EEEEEEEEEvNT_6ParamsE,(.L_x_15864 - _ZN7cutlass13device_kernelIN5flash11enable_sm90INS1_16FlashAttnFwdSm90INS1_25CollectiveMainloopFwdSm90ILi2EN4cute5tupleIJNS5_1CILi1EEES8_S8_EEENS6_IJNS7_ILi192EEENS7_ILi128EEENS7_ILi64EEEEEELi64ENS_10bfloat16_tEfNS_4arch4Sm90ELb0ELb1ELb0ELb0ELb1ELb0ELb0ELb1ELb1ELb1ELb0ELb0EEENS1_21CollectiveEpilogueFwdINS6_IJSA_SC_SB_EEES9_SE_SG_Li384ELb0ELb1ELb0ELb0EEENS1_30DynamicPersistentTileSchedulerILi384ELi128ELb0ELb1ELb1EEEEEEEEEvNT_6ParamsE)
        .other          _ZN7cutlass13device_kernelIN5flash11enable_sm90INS1_16FlashAttnFwdSm90INS1_25CollectiveMainloopFwdSm90ILi2EN4cute5tupleIJNS5_1CILi1EEES8_S8_EEENS6_IJNS7_ILi192EEENS7_ILi128EEENS7_ILi64EEEEEELi64ENS_10bfloat16_tEfNS_4arch4Sm90ELb0ELb1ELb0ELb0ELb1ELb0ELb0ELb1ELb1ELb1ELb0ELb0EEENS1_21CollectiveEpilogueFwdINS6_IJSA_SC_SB_EEES9_SE_SG_Li384ELb0ELb1ELb0ELb0EEENS1_30DynamicPersistentTileSchedulerILi384ELi128ELb0ELb1ELb1EEEEEEEEEvNT_6ParamsE,@"STO_CUDA_ENTRY STV_DEFAULT"
_ZN7cutlass13device_kernelIN5flash11enable_sm90INS1_16FlashAttnFwdSm90INS1_25CollectiveMainloopFwdSm90ILi2EN4cute5tupleIJNS5_1CILi1EEES8_S8_EEENS6_IJNS7_ILi192EEENS7_ILi128EEENS7_ILi64EEEEEELi64ENS_10bfloat16_tEfNS_4arch4Sm90ELb0ELb1ELb0ELb0ELb1ELb0ELb0ELb1ELb1ELb1ELb0ELb0EEENS1_21CollectiveEpilogueFwdINS6_IJSA_SC_SB_EEES9_SE_SG_Li384ELb0ELb1ELb0ELb0EEENS1_30DynamicPersistentTileSchedulerILi384ELi128ELb0ELb1ELb1EEEEEEEEEvNT_6ParamsE:
        /* <DEDUP_REMOVED lines=45> */
.L_x_13641:
        /* <DEDUP_REMOVED lines=22> */
.L_x_13642:
        /* <DEDUP_REMOVED lines=18> */
.L_x_13643:
        /* <DEDUP_REMOVED lines=22> */
.L_x_13644:
        /* <DEDUP_REMOVED lines=23> */
.L_x_13645:
        /* <DEDUP_REMOVED lines=8> */
.L_x_13647:
[----:B------:R-:W-:-:S08]  /*08a0*/  NOP ;  /* 0x0000000000007918 */ /* 0x000fd00000000000 */
[----:B------:R-:W0:Y:S02]  /*08b0*/  USETMAXREG.TRY_ALLOC.CTAPOOL UP0, 0xa0 ;  /* 0x000000a0000079c8 */ /* 0x000e240008000600 */
[----:B0-----:R-:W-:-:S13]  /*08c0*/  PLOP3.LUT P0, PT, PT, PT, UP0, 0x80, 0x0 ;  /* 0x000000000000781c */ /* 0x001fda0003f0f008 */
[----:B------:R-:W-:Y:S05]  /*08d0*/  @!P0 BRA `(.L_x_13647) ;  /* 0xfffffffc00f08947 */ /* 0x000fea000383ffff */
[----:B------:R-:W0:Y:S01]  /*08e0*/  S2R R2, SR_TID.X ;  /* 0x0000000000027919 */ /* 0x000e220000002100 */
[----:B-1----:R-:W1:Y:S08]  /*08f0*/  S2UR UR4, SR_CTAID.X ;  /* 0x00000000000479c3 */ /* 0x002e700000002500 */
        /* <DEDUP_REMOVED lines=16> */
[----:B------:R-:W-:Y:S02]  /*0a00*/  LEA.HI R2, R0, R10, RZ, 0x4 ;  /* 0x0000000a00027211 */ /* 0x000fe400078f20ff */
[----:B------:R-:W-:Y:S01]  /*0a10*/  LOP3.LUT R153, R154, 0xffffff80, RZ, 0xc0, !PT ;  /* 0xffffff809a997812 */ /* 0x000fe200078ec0ff */
[----:B------:R-:W-:Y:S01]  /*0a20*/  IMAD.SHL.U32 R4, R3, 0x20, RZ ;  /* 0x0000002003047824 */ /* 0x000fe200078e00ff */
[----:B------:R-:W-:Y:S02]  /*0a30*/  SHF.R.S32.HI R5, RZ, 0x4, R2 ;  /* 0x00000004ff057819 */ /* 0x000fe40000011402 */
[----:B------:R-:W-:Y:S01]  /*0a40*/  LOP3.LUT R3, R2, 0x3fffff0, RZ, 0xc0, !PT ;  /* 0x03fffff002037812 */ /* 0x000fe200078ec0ff */
[----:B------:R-:W-:Y:S01]  /*0a50*/  IMAD.IADD R153, R10, 0x1, -R153 ;  /* 0x000000010a997824 */ /* 0x000fe200078e0a99 */
[----:B------:R-:W-:-:S02]  /*0a60*/  LEA.HI R2, R2, R5, RZ, 0x1 ;  /* 0x0000000502027211 */ /* 0x000fc400078f08ff */
[----:B------:R-:W-:Y:S01]  /*0a70*/  LOP3.LUT R4, R4, 0xfffffc00, RZ, 0xc0, !PT ;  /* 0xfffffc0004047812 */ /* 0x000fe200078ec0ff */
[----:B------:R-:W-:Y:S01]  /*0a80*/  IMAD.IADD R3, R10, 0x1, -R3 ;  /* 0x000000010a037824 */ /* 0x000fe200078e0a03 */
[----:B------:R-:W-:Y:S02]  /*0a90*/  SHF.R.S32.HI R6, RZ, 0x1f, R153 ;  /* 0x0000001fff067819 */ /* 0x000fe40000011499 */
[----:B------:R-:W-:Y:S01]  /*0aa0*/  LOP3.LUT R2, R2, 0x1ffffffe, RZ, 0xc0, !PT ;  /* 0x1ffffffe02027812 */ /* 0x000fe200078ec0ff */
[----:B------:R-:W-:Y:S01]  /*0ab0*/  IMAD R3, R3, 0x40, R4 ;  /* 0x0000004003037824 */ /* 0x000fe200078e0204 */
[----:B------:R-:W-:Y:S02]  /*0ac0*/  LEA.HI R4, R6, R153, RZ, 0x2 ;  /* 0x0000009906047211 */ /* 0x000fe400078f10ff */
[----:B------:R-:W-:Y:S01]  /*0ad0*/  LEA.HI R7, R0, R10, RZ, 0x2 ;  /* 0x0000000a00077211 */ /* 0x000fe200078f10ff */
[----:B------:R-:W-:Y:S01]  /*0ae0*/  IMAD.IADD R2, R5, 0x1, -R2 ;  /* 0x0000000105027824 */ /* 0x000fe200078e0a02 */
[----:B------:R-:W-:-:S02]  /*0af0*/  SHF.R.S32.HI R5, RZ, 0x2, R4 ;  /* 0x00000002ff057819 */ /* 0x000fc40000011404 */
[----:B------:R-:W-:Y:S01]  /*0b00*/  SHF.R.S32.HI R8, RZ, 0x1f, R4 ;  /* 0x0000001fff087819 */ /* 0x000fe20000011404 */
[----:B------:R-:W-:Y:S01]  /*0b10*/  IMAD R156, R2, 0x8, R3 ;  /* 0x00000008029c7824 */ /* 0x000fe200078e0203 */
[----:B------:R-:W-:Y:S02]  /*0b20*/  SHF.R.S32.HI R154, RZ, 0x7, R154 ;  /* 0x00000007ff9a7819 */ /* 0x000fe4000001149a */
[----:B------:R-:W-:Y:S02]  /*0b30*/  LOP3.LUT R7, R7, 0xfffffffc, RZ, 0xc0, !PT ;  /* 0xfffffffc07077812 */ /* 0x000fe400078ec0ff */
[----:B------:R-:W-:Y:S01]  /*0b40*/  LEA.HI R8, R8, R5, RZ, 0x3 ;  /* 0x0000000508087211 */ /* 0x000fe200078f18ff */
[----:B------:R-:W-:Y:S01]  /*0b50*/  IMAD.HI R2, R154, 0x55555556, RZ ;  /* 0x555555569a027827 */ /* 0x000fe200078e02ff */
[----:B------:R-:W-:Y:S02]  /*0b60*/  LEA.HI R0, R0, R10, RZ, 0x3 ;  /* 0x0000000a00007211 */ /* 0x000fe400078f18ff */
[----:B------:R-:W-:Y:S01]  /*0b70*/  LOP3.LUT R8, R8, 0xfffffff8, RZ, 0xc0, !PT ;  /* 0xfffffff808087812 */ /* 0x000fe200078ec0ff */
[----:B------:R-:W-:Y:S01]  /*0b80*/  IMAD.IADD R7, R10, 0x1, -R7 ;  /* 0x000000010a077824 */ /* 0x000fe200078e0a07 */
[----:B------:R-:W-:-:S02]  /*0b90*/  LEA.HI R6, R6, R153, RZ, 0x5 ;  /* 0x0000009906067211 */ /* 0x000fc400078f28ff */
[----:B------:R-:W-:Y:S01]  /*0ba0*/  LOP3.LUT R18, R0, 0xfffffff8, RZ, 0xc0, !PT ;  /* 0xfffffff800127812 */ /* 0x000fe200078ec0ff */
[----:B------:R-:W-:Y:S01]  /*0bb0*/  IMAD.IADD R5, R5, 0x1, -R8 ;  /* 0x0000000105057824 */ /* 0x000fe200078e0a08 */
[----:B------:R-:W-:Y:S02]  /*0bc0*/  LEA.HI R9, R7, R7, RZ, 0x1 ;  /* 0x0000000707097211 */ /* 0x000fe400078f08ff */
[----:B------:R-:W-:Y:S01]  /*0bd0*/  LEA.HI R3, R2, R2, RZ, 0x1 ;  /* 0x0000000202037211 */ /* 0x000fe200078f08ff */
[----:B------:R-:W-:Y:S01]  /*0be0*/  IMAD.IADD R18, R10, 0x1, -R18 ;  /* 0x000000010a127824 */ /* 0x000fe200078e0a12 */
[----:B------:R-:W-:Y:S02]  /*0bf0*/  SHF.R.S32.HI R6, RZ, 0x5, R6 ;  /* 0x00000005ff067819 */ /* 0x000fe40000011406 */
[----:B------:R-:W-:Y:S01]  /*0c00*/  LOP3.LUT R2, R9, 0x1ffffffe, RZ, 0xc0, !PT ;  /* 0x1ffffffe09027812 */ /* 0x000fe200078ec0ff */
[----:B------:R-:W-:Y:S01]  /*0c10*/  IMAD R3, R3, -0x3, R154 ;  /* 0xfffffffd03037824 */ /* 0x000fe200078e029a */
[----:B------:R-:W-:Y:S01]  /*0c20*/  LOP3.LUT R16, R4, 0x7ffffffc, RZ, 0xc0, !PT ;  /* 0x7ffffffc04107812 */ /* 0x000fe200078ec0ff */
[----:B------:R-:W-:Y:S01]  /*0c30*/  IMAD R6, R6, 0x10, R5 ;  /* 0x0000001006067824 */ /* 0x000fe200078e0205 */
[----:B------:R-:W-:Y:S01]  /*0c40*/  SHF.R.S32.HI R152, RZ, 0x3, R0 ;  /* 0x00000003ff987819 */ /* 0x000fe20000011400 */
[----:B------:R-:W-:-:S02]  /*0c50*/  IMAD.SHL.U32 R22, R18, 0x8, RZ ;  /* 0x0000000812167824 */ /* 0x000fc400078e00ff */
[----:B------:R-:W-:Y:S02]  /*0c60*/  IMAD.IADD R2, R7, 0x1, -R2 ;  /* 0x0000000107027824 */ /* 0x000fe400078e0a02 */
[----:B------:R-:W-:Y:S01]  /*0c70*/  IMAD R155, R3, 0x40, R6 ;  /* 0x00000040039b7824 */ /* 0x000fe200078e0206 */
[----:B------:R-:W-:Y:S01]  /*0c80*/  SHF.R.S32.HI R157, RZ, 0x1f, R22 ;  /* 0x0000001fff9d7819 */ /* 0x000fe20000011416 */
[----:B------:R-:W-:Y:S02]  /*0c90*/  IMAD.IADD R16, R153, 0x1, -R16 ;  /* 0x0000000199107824 */ /* 0x000fe400078e0a10 */
[----:B------:R-:W-:-:S07]  /*0ca0*/  IMAD R17, R2, 0x8, R155 ;  /* 0x0000000802117824 */ /* 0x000fce00078e029b */
.L_x_13740:
        /* <DEDUP_REMOVED lines=12> */
[----:B01---5:R-:W-:Y:S05]  /*0d70*/  @!P0 BRA `(.L_x_13648) ;  /* 0x0000000000208947 */ /* 0x023fea0003800000 */
        /* <DEDUP_REMOVED lines=8> */
.L_x_13648:
[----:B------:R-:W-:Y:S01]  /*0e00*/  ULDC UR7, c[0x0][0xc54] ;  /* 0x0003150000077ab9 */ /* 0x000fe20000000800 */
[----:B------:R-:W-:Y:S01]  /*0e10*/  UMOV UR6, UR9 ;  /* 0x0000000900067c82 */ /* 0x000fe20008000000 */
[----:B------:R-:W-:-:S11]  /*0e20*/  UISETP.NE.AND UP0, UPT, UR7, 0x1, UPT ;  /* 0x000000010700788c */ /* 0x000fd6000bf05270 */
[----:B------:R-:W-:Y:S02]  /*0e30*/  @UP0 ULDC.64 UR10, c[0x0][0xc58] ;  /* 0x00031600000a0ab9 */ /* 0x000fe40000000a00 */
[----:B------:R-:W-:-:S04]  /*0e40*/  UIMAD.WIDE.U32 UR4, UR9, UR10, URZ ;  /* 0x0000000a090472a5 */ /* 0x000fc8000f8e003f */
[----:B------:R-:W-:-:S04]  /*0e50*/  @UP0 USHF.R.U32.HI UR6, URZ, UR11, UR5 ;  /* 0x0000000b3f060299 */ /* 0x000fc80008011605 */
[----:B------:R-:W-:-:S12]  /*0e60*/  UIMAD UR4, UR6, UR7, URZ ;  /* 0x00000007060472a4 */ /* 0x000fd8000f8e023f */
.L_x_13649:
        /* <DEDUP_REMOVED lines=51> */
.L_x_13651:
[----:B------:R-:W-:-:S11]  /*11a0*/  UISETP.NE.AND UP0, UPT, UR5, 0x1, UPT ;  /* 0x000000010500788c */ /* 0x000fd6000bf05270 */
[----:B------:R-:W-:Y:S02]  /*11b0*/  @UP0 ULDC.64 UR8, c[0x0][0x9e8] ;  /* 0x00027a0000080ab9 */ /* 0x000fe40000000a00 */
[----:B------:R-:W-:-:S04]  /*11c0*/  UIMAD.WIDE.U32 UR6, UR4, UR8, URZ ;  /* 0x00000008040672a5 */ /* 0x000fc8000f8e003f */
[----:B------:R-:W-:-:S12]  /*11d0*/  @UP0 USHF.R.U32.HI UR4, URZ, UR9, UR7 ;  /* 0x000000093f040299 */ /* 0x000fd80008011607 */
.L_x_13652:
[----:B------:R-:W-:-:S06]  /*11e0*/  UIMAD UR4, UR4, UR5, UR5 ;  /* 0x00000005040472a4 */ /* 0x000fcc000f8e0205 */
[----:B------:R-:W-:-:S07]  /*11f0*/  VIMNMX R0, R0, UR4, PT ;  /* 0x0000000400007c48 */ /* 0x000fce000bfe0100 */
.L_x_13650:
        /* <DEDUP_REMOVED lines=32> */
.L_x_13654:
[----:B------:R-:W-:-:S11]  /*1400*/  UISETP.NE.AND UP0, UPT, UR5, 0x1, UPT ;  /* 0x000000010500788c */ /* 0x000fd6000bf05270 */
[----:B------:R-:W-:Y:S02]  /*1410*/  @UP0 ULDC.64 UR10, c[0x0][0x9e8] ;  /* 0x00027a00000a0ab9 */ /* 0x000fe40000000a00 */
[----:B------:R-:W-:-:S04]  /*1420*/  UIMAD.WIDE.U32 UR6, UR4, UR10, URZ ;  /* 0x0000000a040672a5 */ /* 0x000fc8000f8e003f */
[----:B------:R-:W-:-:S12]  /*1430*/  @UP0 USHF.R.U32.HI UR4, URZ, UR11, UR7 ;  /* 0x0000000b3f040299 */ /* 0x000fd80008011607 */
.L_x_13655:
[----:B------:R-:W-:-:S04]  /*1440*/  UIMAD UR4, UR4, UR5, URZ ;  /* 0x00000005040472a4 */ /* 0x000fc8000f8e023f */
[----:B------:R-:W-:-:S04]  /*1450*/  UISETP.LT.AND UP0, UPT, UR9, UR4, UPT ;  /* 0x000000040900728c */ /* 0x000fc8000bf01270 */
[----:B------:R-:W-:-:S12]  /*1460*/  USEL UR9, UR9, UR4, !UP0 ;  /* 0x0000000409097287 */ /* 0x000fd8000c000000 */
.L_x_13653:
[----:B------:R-:W-:Y:S01]  /*1470*/  USHF.R.S32.HI UR4, URZ, 0x1f, UR9 ;  /* 0x0000001f3f047899 */ /* 0x000fe20008011409 */
[----:B------:R-:W-:Y:S02]  /*1480*/  PLOP3.LUT P0, PT, PT, PT, PT, 0x80, 0x0 ;  /* 0x000000000000781c */ /* 0x000fe40003f0f070 */
[----:B------:R-:W-:Y:S02]  /*1490*/  CS2R R24, SRZ ;  /* 0x0000000000187805 */ /* 0x000fe4000001ff00 */
[----:B------:R-:W-:Y:S01]  /*14a0*/  CS2R R34, SRZ ;  /* 0x0000000000227805 */ /* 0x000fe2000001ff00 */
[----:B------:R-:W-:Y:S01]  /*14b0*/  ULEA.HI UR4, UR4, UR9, URZ, 0x7 ;  /* 0x0000000904047291 */ /* 0x000fe2000f8f383f */
[----:B------:R-:W-:Y:S01]  /*14c0*/  IMAD.MOV.U32 R118, RZ, RZ, RZ ;  /* 0x000000ffff767224 */ /* 0x000fe200078e00ff */
[----:B------:R-:W-:Y:S01]  /*14d0*/  CS2R R32, SRZ ;  /* 0x0000000000207805 */ /* 0x000fe2000001ff00 */
[----:B------:R-:W-:Y:S01]  /*14e0*/  IMAD.MOV.U32 R21, RZ, RZ, RZ ;  /* 0x000000ffff157224 */ /* 0x000fe200078e00ff */
        /* <DEDUP_REMOVED lines=9> */
[----:B------:R-:W-:Y:S01]  /*1580*/  IMAD.MOV.U32 R106, RZ, RZ, RZ ;  /* 0x000000ffff6a7224 */ /* 0x000fe200078e00ff */
[----:B------:R-:W-:Y:S01]  /*1590*/  CS2R R102, SRZ ;  /* 0x0000000000667805 */ /* 0x000fe2000001ff00 */
[----:B------:R-:W-:Y:S01]  /*15a0*/  IMAD.MOV.U32 R41, RZ, RZ, RZ ;  /* 0x000000ffff297224 */ /* 0x000fe200078e00ff */
[----:B------:R-:W-:-:S02]  /*15b0*/  CS2R R100, SRZ ;  /* 0x0000000000647805 */ /* 0x000fc4000001ff00 */
[----:B------:R-:W-:Y:S02]  /*15c0*/  CS2R R98, SRZ ;  /* 0x0000000000627805 */ /* 0x000fe4000001ff00 */
[----:B------:R-:W-:Y:S02]  /*15d0*/  ISETP.GT.AND P1, PT, R88, UR42, PT ;  /* 0x0000002a58007c0c */ /* 0x000fe4000bf24270 */
[----:B------:R-:W-:Y:S02]  /*15e0*/  CS2R R96, SRZ ;  /* 0x0000000000607805 */ /* 0x000fe4000001ff00 */
[----:B------:R-:W-:Y:S02]  /*15f0*/  CS2R R94, SRZ ;  /* 0x00000000005e7805 */ /* 0x000fe4000001ff00 */
[----:B------:R-:W-:Y:S02]  /*1600*/  CS2R R92, SRZ ;  /* 0x00000000005c7805 */ /* 0x000fe4000001ff00 */
[----:B------:R-:W-:Y:S01]  /*1610*/  CS2R R90, SRZ ;  /* 0x00000000005a7805 */ /* 0x000fe2000001ff00 */
[----:B------:R-:W-:-:S02]  /*1620*/  IMAD.MOV.U32 R89, RZ, RZ, RZ ;  /* 0x000000ffff597224 */ /* 0x000fc400078e00ff */
[----:B------:R-:W-:Y:S02]  /*1630*/  IMAD.MOV.U32 R26, RZ, RZ, RZ ;  /* 0x000000ffff1a7224 */ /* 0x000fe400078e00ff */
[----:B------:R-:W-:Y:S05]  /*1640*/  @!P1 BRA `(.L_x_13656) ;  /* 0x000000b8000c9947 */ /* 0x000fea0003800000 */
[----:B------:R-:W0:Y:S01]  /*1650*/  SHFL.IDX PT, R0, R154, RZ, 0x1f ;  /* 0x00001fff9a007589 */ /* 0x000e2200000e0000 */
[----:B------:R-:W1:Y:S01]  /*1660*/  S2UR UR43, SR_CgaCtaId ;  /* 0x00000000002b79c3 */ /* 0x000e620000008800 */
[----:B------:R-:W-:Y:S01]  /*1670*/  UMOV UR45, 0x400 ;  /* 0x00000400002d7882 */ /* 0x000fe20000000000 */
        /* <DEDUP_REMOVED lines=28> */
.L_x_13657:
        /* <DEDUP_REMOVED lines=9> */
.L_x_13810:
[----:B------:R-:W-:Y:S05]  /*18d0*/  @!P0 BRA `(.L_x_13659) ;  /* 0x0000000000048947 */ /* 0x000fea0003800000 */
[----:B------:R-:W-:Y:S01]  /*18e0*/  BPT.TRAP 0x1 ;  /* 0x000000040000795c */ /* 0x000fe20000300000 */
.L_x_13659:
[----:B0-----:R-:W-:Y:S02]  /*18f0*/  IMAD.U32 R3, RZ, RZ, UR36 ;  /* 0x00000024ff037e24 */ /* 0x001fe4000f8e00ff */
[----:B------:R-:W-:-:S03]  /*1900*/  IMAD.U32 R0, RZ, RZ, UR46 ;  /* 0x0000002eff007e24 */ /* 0x000fc6000f8e00ff */
[----:B------:R-:W-:Y:S02]  /*1910*/  LEA R3, R3, UR45, 0x3 ;  /* 0x0000002d03037c11 */ /* 0x000fe4000f8e18ff */
[----:B------:R-:W-:-:S04]  /*1920*/  SHF.L.U32 R0, R0, 0x1f, RZ ;  /* 0x0000001f00007819 */ /* 0x000fc800000006ff */
[----:B------:R0:W1:Y:S01]  /*1930*/  SYNCS.PHASECHK.TRANS64.TRYWAIT P1, [R3+URZ+0x16830], R0 ;  /* 0x01683000030075a7 */ /* 0x000062000802017f */
[----:B------:R-:W-:Y:S05]  /*1940*/  @!P0 BRA `(.L_x_13660) ;  /* 0x0000000000048947 */ /* 0x000fea0003800000 */
[----:B------:R-:W-:Y:S01]  /*1950*/  BPT.TRAP 0x1 ;  /* 0x000000040000795c */ /* 0x000fe20000300000 */
.L_x_13660:
[----:B-1----:R-:W-:Y:S05]  /*1960*/  @P1 BRA `(.L_x_13661) ;  /* 0x0000000000081947 */ /* 0x002fea0003800000 */
[----:B------:R-:W1:Y:S02]  /*1970*/  SYNCS.PHASECHK.TRANS64.TRYWAIT P1, [R3+URZ+0x16830], R0 ;  /* 0x01683000030075a7 */ /* 0x000e64000802017f */
[----:B-1----:R-:W-:Y:S05]  /*1980*/  @!P1 BRA `(.L_x_13662) ;  /* 0x0000011400049947 */ /* 0x002fea0003800000 */
.L_x_13661:
        /* <DEDUP_REMOVED lines=35> */
.L_x_13663:
        /* <DEDUP_REMOVED lines=48> */
.L_x_13666:
[----:B------:R-:W-:Y:S02]  /*1ec0*/  ULDC UR6, c[0x0][0x9e4] ;  /* 0x0002790000067ab9 */ /* 0x000fe40000000800 */
[----:B------:R-:W-:-:S05]  /*1ed0*/  IMAD.U32 R7, RZ, RZ, UR6 ;  /* 0x00000006ff077e24 */ /* 0x000fca000f8e00ff */
[----:B------:R-:W-:-:S13]  /*1ee0*/  ISETP.NE.AND P1, PT, R7, 0x1, PT ;  /* 0x000000010700780c */ /* 0x000fda0003f25270 */
[----:B------:R-:W0:Y:S02]  /*1ef0*/  @P1 LDC.64 R8, c[0x0][0x9e8] ;  /* 0x00027a00ff081b82 */ /* 0x000e240000000a00 */
[----:B0-----:R-:W-:-:S05]  /*1f00*/  @P1 IMAD.HI.U32 R8, R3, R8, RZ ;  /* 0x0000000803081227 */ /* 0x001fca00078e00ff */
[----:B------:R-:W-:-:S07]  /*1f10*/  @P1 SHF.R.U32.HI R3, RZ, R9, R8 ;  /* 0x00000009ff031219 */ /* 0x000fce0000011608 */
.L_x_13667:
[----:B------:R-:W-:Y:S05]  /*1f20*/  BSYNC B0 ;  /* 0x0000000000007941 */ /* 0x000fea0003800000 */
.L_x_13665:
[----:B------:R-:W-:-:S04]  /*1f30*/  IMAD R3, R3, R7, -R10 ;  /* 0x0000000703037224 */ /* 0x000fc800078e0a0a */
[----:B------:R-:W-:-:S05]  /*1f40*/  IMAD R3, R16, -0x2, R3 ;  /* 0xfffffffe10037824 */ /* 0x000fca00078e0203 */
[----:B------:R-:W-:Y:S02]  /*1f50*/  VIADDMNMX R2, R3, R7, R2, PT ;  /* 0x0000000703027246 */ /* 0x000fe40003800102 */
[----:B------:R-:W-:-:S07]  /*1f60*/  VIMNMX R4, R4, R3, !PT ;  /* 0x0000000304047248 */ /* 0x000fce0007fe0100 */
.L_x_13664:
        /* <DEDUP_REMOVED lines=14> */
[----:B------:R-:W-:Y:S01]  /*2050*/  FSEL R121, R28, -INF , !P3 ;  /* 0xff8000001c797808 */ /* 0x000fe20005800000 */
[----:B0-----:R-:W-:Y:S01]  /*2060*/  IMAD.IADD R8, R20, 0x1, R0 ;  /* 0x0000000114087824 */ /* 0x001fe200078e0200 */
[C---:B------:R-:W-:Y:S02]  /*2070*/  ISETP.GT.AND P4, PT, R4.reuse, 0x9, !P6 ;  /* 0x000000090400780c */ /* 0x040fe40007784270 */
        /* <DEDUP_REMOVED lines=185> */
.L_x_13670:
[----:B------:R-:W-:Y:S02]  /*2c10*/  ULDC UR6, c[0x0][0x9e4] ;  /* 0x0002790000067ab9 */ /* 0x000fe40000000800 */
[----:B------:R-:W-:-:S05]  /*2c20*/  IMAD.U32 R2, RZ, RZ, UR6 ;  /* 0x00000006ff027e24 */ /* 0x000fca000f8e00ff */
[----:B------:R-:W-:-:S13]  /*2c30*/  ISETP.NE.AND P6, PT, R2, 0x1, PT ;  /* 0x000000010200780c */ /* 0x000fda0003fc5270 */
[----:B------:R-:W0:Y:S02]  /*2c40*/  @P6 LDC.64 R100, c[0x0][0x9e8] ;  /* 0x00027a00ff646b82 */ /* 0x000e240000000a00 */
[----:B0-----:R-:W-:-:S05]  /*2c50*/  @P6 IMAD.HI.U32 R0, R99, R100, RZ ;  /* 0x0000006463006227 */ /* 0x001fca00078e00ff */
[----:B------:R-:W-:-:S07]  /*2c60*/  @P6 SHF.R.U32.HI R99, RZ, R101, R0 ;  /* 0x00000065ff636219 */ /* 0x000fce0000011600 */
.L_x_13671:
[----:B------:R-:W-:Y:S05]  /*2c70*/  BSYNC B0 ;  /* 0x0000000000007941 */ /* 0x000fea0003800000 */
.L_x_13669:
[----:B------:R-:W-:-:S04]  /*2c80*/  IMAD R99, R99, R2, -R10 ;  /* 0x0000000263637224 */ /* 0x000fc800078e0a0a */
[----:B------:R-:W-:-:S05]  /*2c90*/  IMAD R99, R16, -0x2, R99 ;  /* 0xfffffffe10637824 */ /* 0x000fca00078e0263 */
[----:B------:R-:W-:Y:S02]  /*2ca0*/  VIADDMNMX R4, R99, R2, R4, PT ;  /* 0x0000000263047246 */ /* 0x000fe40003800104 */
[----:B------:R-:W-:-:S07]  /*2cb0*/  VIMNMX R8, R8, R99, !PT ;  /* 0x0000006308087248 */ /* 0x000fce0007fe0100 */
.L_x_13668:
        /* <DEDUP_REMOVED lines=15> */
[----:B------:R-:W-:Y:S02]  /*2db0*/  LOP3.LUT P1, RZ, R19, 0x8, RZ, 0xc0, !PT ;  /* 0x0000000813ff7812 */ /* 0x000fe4000782c0ff */
[----:B------:R-:W-:-:S02]  /*2dc0*/  FMNMX.FTZ R0, R97, R0, !PT ;  /* 0x0000000061007209 */ /* 0x000fc40007810000 */
[----:B------:R-:W-:Y:S02]  /*2dd0*/  ISETP.GT.AND P1, PT, R8, 0x10, !P1 ;  /* 0x000000100800780c */ /* 0x000fe40004f24270 */
[----:B------:R-:W-:Y:S02]  /*2de0*/  FMNMX.FTZ R0, R33, R0, !PT ;  /* 0x0000000021007209 */ /* 0x000fe40007810000 */
[----:B------:R-:W-:Y:S02]  /*2df0*/  ISETP.LT.OR P1, PT, R4, 0x11, P1 ;  /* 0x000000110400780c */ /* 0x000fe40000f21670 */
        /* <DEDUP_REMOVED lines=9> */
[C---:B------:R-:W-:Y:S02]  /*2e90*/  LOP3.LUT P1, RZ, R19.reuse, 0x2000000, RZ, 0xc0, !PT ;  /* 0x0200000013ff7812 */ /* 0x040fe4000782c0ff */
        /* <DEDUP_REMOVED lines=61> */
[----:B------:R-:W-:Y:S01]  /*3270*/  FMNMX.FTZ R12, R85, R0, !PT ;  /* 0x00000000550c7209 */ /* 0x000fe20007810000 */
[----:B------:R-:W-:Y:S01]  /*3280*/  IMAD.U32 R0, RZ, RZ, UR6 ;  /* 0x00000006ff007e24 */ /* 0x000fe2000f8e00ff */
[----:B------:R-:W-:Y:S01]  /*3290*/  ISETP.LT.OR P1, PT, R4, 0x3a, P1 ;  /* 0x0000003a0400780c */ /* 0x000fe20000f21670 */
[----:B------:R-:W-:Y:S01]  /*32a0*/  @UP1 ULDC UR6, c[0x0][0x44c] ;  /* 0x0001130000061ab9 */ /* 0x000fe20000000800 */
[----:B------:R-:W-:Y:S01]  /*32b0*/  LOP3.LUT P2, RZ, R19, 0x80, RZ, 0xc0, !PT ;  /* 0x0000008013ff7812 */ /* 0x000fe2000784c0ff */
[----:B------:R-:W0:Y:S01]  /*32c0*/  SHFL.BFLY PT, R131, R12, 0x2, 0x1f ;  /* 0x0c401f000c837f89 */ /* 0x000e2200000e0000 */
[----:B------:R-:W-:Y:S01]  /*32d0*/  FSEL R55, R55, -INF , !P1 ;  /* 0xff80000037377808 */ /* 0x000fe20004800000 */
[----:B------:R-:W-:Y:S01]  /*32e0*/  UIMAD.WIDE.U32 UR6, UR38, UR6, URZ ;  /* 0x00000006260672a5 */ /* 0x000fe2000f8e003f */
[----:B------:R-:W-:-:S02]  /*32f0*/  LOP3.LUT P1, RZ, R19, 0x8000, RZ, 0xc0, !PT ;  /* 0x0000800013ff7812 */ /* 0x000fc4000782c0ff */
[----:B------:R-:W-:Y:S01]  /*3300*/  LOP3.LUT P6, RZ, R19, 0x40, RZ, 0xc0, !PT ;  /* 0x0000004013ff7812 */ /* 0x000fe200078cc0ff */
        /* <DEDUP_REMOVED lines=8> */
[----:B------:R-:W-:Y:S02]  /*3390*/  LOP3.LUT P1, RZ, R19, 0x4000, RZ, 0xc0, !PT ;  /* 0x0000400013ff7812 */ /* 0x000fe4000782c0ff */
[----:B------:R-:W-:Y:S02]  /*33a0*/  ISETP.LT.OR P3, PT, R4, 0x71, P3 ;  /* 0x000000710400780c */ /* 0x000fe40001f61670 */
        /* <DEDUP_REMOVED lines=9> */
[C---:B------:R-:W-:Y:S02]  /*3440*/  ISETP.LT.OR P5, PT, R4.reuse, 0x79, P5 ;  /* 0x000000790400780c */ /* 0x040fe40002fa1670 */
[----:B------:R-:W-:-:S02]  /*3450*/  ISETP.LT.OR P1, PT, R4, 0x49, P1 ;  /* 0x000000490400780c */ /* 0x000fc40000f21670 */
[----:B------:R-:W-:Y:S02]  /*3460*/  FSEL R83, R83, -INF , !P4 ;  /* 0xff80000053537808 */ /* 0x000fe40006000000 */
[----:B------:R-:W-:Y:S02]  /*3470*/  FSEL R31, R62, -INF , !P1 ;  /* 0xff8000003e1f7808 */ /* 0x000fe40004800000 */
[----:B------:R-:W-:-:S04]  /*3480*/  LOP3.LUT P1, RZ, R19, 0x1000, RZ, 0xc0, !PT ;  /* 0x0000100013ff7812 */ /* 0x000fc8000782c0ff */
[----:B------:R-:W-:-:S04]  /*3490*/  ISETP.GT.AND P1, PT, R8, 0x49, !P1 ;  /* 0x000000490800780c */ /* 0x000fc80004f24270 */
[----:B------:R-:W-:Y:S02]  /*34a0*/  ISETP.LT.OR P1, PT, R4, 0x4a, P1 ;  /* 0x0000004a0400780c */ /* 0x000fe40000f21670 */
[----:B0-----:R-:W-:Y:S02]  /*34b0*/  FMNMX.FTZ R2, R131, R2, !PT ;  /* 0x0000000283027209 */ /* 0x001fe40007810000 */
[----:B------:R-:W-:Y:S02]  /*34c0*/  FSEL R63, R63, -INF , !P1 ;  /* 0xff8000003f3f7808 */ /* 0x000fe40004800000 */
[----:B------:R-:W-:Y:S01]  /*34d0*/  LOP3.LUT P1, RZ, R19, 0x800, RZ, 0xc0, !PT ;  /* 0x0000080013ff7812 */ /* 0x000fe2000782c0ff */
[----:B------:R-:W-:-:S03]  /*34e0*/  FMUL.FTZ R10, R2, R0 ;  /* 0x00000000020a7220 */ /* 0x000fc60000410000 */
        /* <DEDUP_REMOVED lines=30> */
[-CC-:B------:R-:W-:Y:S01]  /*36d0*/  FFMA.FTZ R138, R29, R0.reuse, -R10.reuse ;  /* 0x000000001d8a7223 */ /* 0x180fe2000001080a */
[----:B------:R-:W-:Y:S01]  /*36e0*/  ISETP.LT.OR P1, PT, R4, 0x1, P1 ;  /* 0x000000010400780c */ /* 0x000fe20000f21670 */
[-CC-:B------:R-:W-:Y:S01]  /*36f0*/  FFMA.FTZ R29, R53, R0.reuse, -R10.reuse ;  /* 0x00000000351d7223 */ /* 0x180fe2000001080a */
[-CC-:B------:R-:W-:Y:S01]  /*3700*/  FFMA.FTZ R136, R89, R0.reuse, -R10.reuse ;  /* 0x0000000059887223 */ /* 0x180fe2000001080a */
[----:B------:R-:W-:Y:S01]  /*3710*/  FSEL R89, R82, -INF , !P3 ;  /* 0xff80000052597808 */ /* 0x000fe20005800000 */
[-CC-:B------:R-:W-:Y:S01]  /*3720*/  FFMA.FTZ R132, R25, R0.reuse, -R10.reuse ;  /* 0x0000000019847223 */ /* 0x180fe2000001080a */
[----:B------:R-:W-:Y:S01]  /*3730*/  FSEL R26, R26, -INF , !P1 ;  /* 0xff8000001a1a7808 */ /* 0x000fe20004800000 */
[-CC-:B------:R-:W-:Y:S01]  /*3740*/  FFMA.FTZ R25, R57, R0.reuse, -R10.reuse ;  /* 0x0000000039197223 */ /* 0x180fe2000001080a */
[----:B------:R-:W-:Y:S01]  /*3750*/  LOP3.LUT P1, RZ, R19, 0x4000000, RZ, 0xc0, !PT ;  /* 0x0400000013ff7812 */ /* 0x000fe2000782c0ff */
        /* <DEDUP_REMOVED lines=48> */
[----:B------:R-:W4:Y:S01]  /*3a60*/  MUFU.EX2 R33, R33 ;  /* 0x0000002100217308 */ /* 0x000f220000000800 */
[----:B------:R-:W-:Y:S01]  /*3a70*/  FMNMX.FTZ R12, R105, R12, !PT ;  /* 0x0000000c690c7209 */ /* 0x000fe20007810000 */
[-CC-:B------:R-:W-:Y:S01]  /*3a80*/  FFMA.FTZ R15, R77, R0.reuse, -R10.reuse ;  /* 0x000000004d0f7223 */ /* 0x180fe2000001080a */
[-CC-:B------:R-:W-:Y:S01]  /*3a90*/  FFMA.FTZ R21, R81, R0.reuse, -R10.reuse ;  /* 0x0000000051157223 */ /* 0x180fe2000001080a */
[----:B------:R-:W-:Y:S01]  /*3aa0*/  FFMA.FTZ R3, R85, R0, -R10 ;  /* 0x0000000055037223 */ /* 0x000fe2000001080a */
        /* <DEDUP_REMOVED lines=42> */
[----:B------:R-:W-:-:S03]  /*3d50*/  PLOP3.LUT P1, PT, PT, PT, UP0, 0x40, 0x0 ;  /* 0x000000000000781c */ /* 0x000fc60003f2e808 */
[----:B------:R-:W-:Y:S01]  /*3d60*/  MUFU.EX2 R61, R61 ;  /* 0x0000003d003d7308 */ /* 0x000fe20000000800 */
[-CC-:B------:R-:W-:Y:S01]  /*3d70*/  FFMA.FTZ R141, R35, R0.reuse, -R4.reuse ;  /* 0x00000000238d7223 */ /* 0x180fe20000010804 */
[----:B------:R-:W-:Y:S01]  /*3d80*/  FADD.FTZ R35, R148, R123 ;  /* 0x0000007b94237221 */ /* 0x000fe20000010000 */
[-CC-:B------:R-:W-:Y:S01]  /*3d90*/  FFMA.FTZ R149, R26, R0.reuse, -R4.reuse ;  /* 0x000000001a957223 */ /* 0x180fe20000010804 */
[-CC-:B------:R-:W-:Y:S01]  /*3da0*/  FFMA.FTZ R8, R117, R0.reuse, -R4.reuse ;  /* 0x0000000075087223 */ /* 0x180fe20000010804 */
[-CC-:B------:R-:W-:Y:S01]  /*3db0*/  FFMA.FTZ R151, R103, R0.reuse, -R4.reuse ;  /* 0x0000000067977223 */ /* 0x180fe20000010804 */
[----:B-1----:R-:W-:Y:S01]  /*3dc0*/  FADD.FTZ R28, R150, R35 ;  /* 0x00000023961c7221 */ /* 0x002fe20000010000 */
[-CC-:B------:R-:W-:Y:S01]  /*3dd0*/  FFMA.FTZ R10, R115, R0.reuse, -R4.reuse ;  /* 0x00000000730a7223 */ /* 0x180fe20000010804 */
[-C--:B------:R-:W-:Y:S01]  /*3de0*/  FFMA.FTZ R145, R99, R0.reuse, -R4 ;  /* 0x0000000063917223 */ /* 0x080fe20000010804 */
[----:B------:R-:W-:Y:S01]  /*3df0*/  MUFU.EX2 R149, R149 ;  /* 0x0000009500957308 */ /* 0x000fe20000000800 */
[----:B--2---:R-:W-:Y:S01]  /*3e00*/  FADD.FTZ R35, R119, R28 ;  /* 0x0000001c77237221 */ /* 0x004fe20000010000 */
[-CC-:B------:R-:W-:Y:S01]  /*3e10*/  FFMA.FTZ R12, R113, R0.reuse, -R4.reuse ;  /* 0x00000000710c7223 */ /* 0x180fe20000010804 */
[-CC-:B------:R-:W-:Y:S01]  /*3e20*/  FFMA.FTZ R147, R101, R0.reuse, -R4.reuse ;  /* 0x0000000065937223 */ /* 0x180fe20000010804 */
[-CC-:B------:R-:W-:Y:S01]  /*3e30*/  FFMA.FTZ R14, R111, R0.reuse, -R4.reuse ;  /* 0x000000006f0e7223 */ /* 0x180fe20000010804 */
[----:B---3--:R-:W-:Y:S01]  /*3e40*/  FADD.FTZ R30, R144, R35 ;  /* 0x00000023901e7221 */ /* 0x008fe20000010000 */
[-CC-:B------:R-:W-:Y:S01]  /*3e50*/  FFMA.FTZ R135, R31, R0.reuse, -R4.reuse ;  /* 0x000000001f877223 */ /* 0x180fe20000010804 */
[-C--:B------:R-:W-:Y:S01]  /*3e60*/  FFMA.FTZ R20, R109, R0.reuse, -R4 ;  /* 0x000000006d147223 */ /* 0x080fe20000010804 */
[----:B------:R-:W0:Y:S01]  /*3e70*/  MUFU.EX2 R8, R8 ;  /* 0x0000000800087308 */ /* 0x000e220000000800 */
[----:B----4-:R-:W-:Y:S01]  /*3e80*/  FADD.FTZ R35, R33, R30 ;  /* 0x0000001e21237221 */ /* 0x010fe20000010000 */
[-CC-:B------:R-:W-:Y:S01]  /*3e90*/  FFMA.FTZ R129, R27, R0.reuse, -R4.reuse ;  /* 0x000000001b817223 */ /* 0x180fe20000010804 */
[-CC-:B------:R-:W-:Y:S01]  /*3ea0*/  FFMA.FTZ R143, R39, R0.reuse, -R4.reuse ;  /* 0x00000000278f7223 */ /* 0x180fe20000010804 */
[-CC-:B------:R-:W-:Y:S01]  /*3eb0*/  FFMA.FTZ R24, R107, R0.reuse, -R4.reuse ;  /* 0x000000006b187223 */ /* 0x180fe20000010804 */
[----:B-----5:R-:W-:Y:S01]  /*3ec0*/  FADD.FTZ R30, R146, R35 ;  /* 0x00000023921e7221 */ /* 0x020fe20000010000 */
[-CC-:B------:R-:W-:Y:S01]  /*3ed0*/  FFMA.FTZ R137, R43, R0.reuse, -R4.reuse ;  /* 0x000000002b897223 */ /* 0x180fe20000010804 */
[-C--:B------:R-:W-:Y:S01]  /*3ee0*/  FFMA.FTZ R26, R105, R0.reuse, -R4 ;  /* 0x00000000691a7223 */ /* 0x080fe20000010804 */
[----:B------:R-:W1:Y:S01]  /*3ef0*/  MUFU.EX2 R151, R151 ;  /* 0x0000009700977308 */ /* 0x000e620000000800 */
[----:B------:R-:W-:Y:S01]  /*3f00*/  FADD.FTZ R35, R37, R30 ;  /* 0x0000001e25237221 */ /* 0x000fe20000010000 */
[-CC-:B------:R-:W-:Y:S01]  /*3f10*/  FFMA.FTZ R139, R51, R0.reuse, -R4.reuse ;  /* 0x00000000338b7223 */ /* 0x180fe20000010804 */
[-CC-:B------:R-:W-:Y:S01]  /*3f20*/  FFMA.FTZ R28, R55, R0.reuse, -R4.reuse ;  /* 0x00000000371c7223 */ /* 0x180fe20000010804 */
[-CC-:B------:R-:W-:Y:S01]  /*3f30*/  FFMA.FTZ R133, R47, R0.reuse, -R4.reuse ;  /* 0x000000002f857223 */ /* 0x180fe20000010804 */
[----:B------:R-:W-:Y:S01]  /*3f40*/  FADD.FTZ R32, R140, R35 ;  /* 0x000000238c207221 */ /* 0x000fe20000010000 */
[-CC-:B------:R-:W-:Y:S01]  /*3f50*/  FFMA.FTZ R30, R59, R0.reuse, -R4.reuse ;  /* 0x000000003b1e7223 */ /* 0x180fe20000010804 */
[-C--:B------:R-:W-:Y:S01]  /*3f60*/  FFMA.FTZ R131, R67, R0.reuse, -R4 ;  /* 0x0000000043837223 */ /* 0x080fe20000010804 */
[----:B------:R-:W2:Y:S01]  /*3f70*/  MUFU.EX2 R10, R10 ;  /* 0x0000000a000a7308 */ /* 0x000ea20000000800 */
[----:B------:R-:W-:Y:S01]  /*3f80*/  FADD.FTZ R35, R41, R32 ;  /* 0x0000002029237221 */ /* 0x000fe20000010000 */
[----:B0-----:R-:W-:Y:S01]  /*3f90*/  FADD.FTZ R34, R149, R8 ;  /* 0x0000000895227221 */ /* 0x001fe20000010000 */
[-CC-:B------:R-:W-:Y:S01]  /*3fa0*/  FFMA.FTZ R71, R71, R0.reuse, -R4.reuse ;  /* 0x0000000047477223 */ /* 0x180fe20000010804 */
[-CC-:B------:R-:W-:Y:S01]  /*3fb0*/  FFMA.FTZ R127, R127, R0.reuse, -R4.reuse ;  /* 0x000000007f7f7223 */ /* 0x180fe20000010804 */
[----:B------:R-:W-:Y:S01]  /*3fc0*/  FADD.FTZ R32, R142, R35 ;  /* 0x000000238e207221 */ /* 0x000fe20000010000 */
[-CC-:B------:R-:W-:Y:S01]  /*3fd0*/  FFMA.FTZ R75, R75, R0.reuse, -R4.reuse ;  /* 0x000000004b4b7223 */ /* 0x180fe20000010804 */
[-C--:B------:R-:W-:Y:S01]  /*3fe0*/  FFMA.FTZ R53, R53, R0.reuse, -R4 ;  /* 0x0000000035357223 */ /* 0x080fe20000010804 */
[----:B------:R-:W0:Y:S01]  /*3ff0*/  MUFU.EX2 R145, R145 ;  /* 0x0000009100917308 */ /* 0x000e220000000800 */
[----:B------:R-:W-:Y:S01]  /*4000*/  FADD.FTZ R35, R45, R32 ;  /* 0x000000202d237221 */ /* 0x000fe20000010000 */
[----:B-1----:R-:W-:Y:S01]  /*4010*/  FADD.FTZ R31, R151, R34 ;  /* 0x00000022971f7221 */ /* 0x002fe20000010000 */
[-CC-:B------:R-:W-:Y:S01]  /*4020*/  FFMA.FTZ R32, R63, R0.reuse, -R4.reuse ;  /* 0x000000003f207223 */ /* 0x180fe20000010804 */
[-CC-:B------:R-:W-:Y:S01]  /*4030*/  FFMA.FTZ R79, R79, R0.reuse, -R4.reuse ;  /* 0x000000004f4f7223 */ /* 0x180fe20000010804 */
[----:B------:R-:W-:Y:S01]  /*4040*/  FADD.FTZ R36, R136, R35 ;  /* 0x0000002388247221 */ /* 0x000fe20000010000 */
[-CC-:B------:R-:W-:Y:S01]  /*4050*/  FFMA.FTZ R89, R89, R0.reuse, -R4.reuse ;  /* 0x0000000059597223 */ /* 0x180fe20000010804 */
[-C--:B------:R-:W-:Y:S01]  /*4060*/  FFMA.FTZ R83, R83, R0.reuse, -R4 ;  /* 0x0000000053537223 */ /* 0x080fe20000010804 */
[----:B------:R-:W1:Y:S01]  /*4070*/  MUFU.EX2 R12, R12 ;  /* 0x0000000c000c7308 */ /* 0x000e620000000800 */
[C---:B--2---:R-:W-:Y:S01]  /*4080*/  FADD.FTZ R34, R10.reuse, R31 ;  /* 0x0000001f0a227221 */ /* 0x044fe20000010000 */
[----:B------:R-:W-:Y:S01]  /*4090*/  FADD.FTZ R31, R49, R36 ;  /* 0x00000024311f7221 */ /* 0x000fe20000010000 */
[-CC-:B------:R-:W-:Y:S01]  /*40a0*/  FFMA.FTZ R57, R57, R0.reuse, -R4.reuse ;  /* 0x0000000039397223 */ /* 0x180fe20000010804 */
[-C--:B------:R-:W-:Y:S01]  /*40b0*/  FFMA.FTZ R87, R87, R0.reuse, -R4 ;  /* 0x0000000057577223 */ /* 0x080fe20000010804 */
[----:B------:R-:W-:Y:S01]  /*40c0*/  F2FP.BF16.F32.PACK_AB R151, R10, R151 ;  /* 0x000000970a97723e */ /* 0x000fe200000010ff */
[----:B------:R-:W-:Y:S01]  /*40d0*/  FADD.FTZ R38, R138, R31 ;  /* 0x0000001f8a267221 */ /* 0x000fe20000010000 */
[----:B------:R-:W-:Y:S01]  /*40e0*/  F2FP.BF16.F32.PACK_AB R149, R8, R149 ;  /* 0x000000950895723e */ /* 0x000fe200000010ff */
[----:B------:R-:W2:Y:S01]  /*40f0*/  MUFU.EX2 R147, R147 ;  /* 0x0000009300937308 */ /* 0x000ea20000000800 */
[----:B0-----:R-:W-:Y:S01]  /*4100*/  FADD.FTZ R27, R145, R34 ;  /* 0x00000022911b7221 */ /* 0x001fe20000010000 */
[----:B------:R-:W-:Y:S01]  /*4110*/  FADD.FTZ R31, R29, R38 ;  /* 0x000000261d1f7221 */ /* 0x000fe20000010000 */
[----:B------:R-:W-:Y:S01]  /*4120*/  FFMA.FTZ R34, R125, R0, -R4 ;  /* 0x000000007d227223 */ /* 0x000fe20000010804 */
[----:B------:R-:W-:-:S02]  /*4130*/  F2FP.BF16.F32.PACK_AB R148, R123, R148 ;  /* 0x000000947b94723e */ /* 0x000fc400000010ff */
[----:B------:R-:W-:Y:S01]  /*4140*/  FADD.FTZ R38, R132, R31 ;  /* 0x0000001f84267221 */ /* 0x000fe20000010000 */
[C---:B------:R-:W-:Y:S01]  /*4150*/  F2FP.BF16.F32.PACK_AB R132, R25.reuse, R132 ;  /* 0x000000841984723e */ /* 0x040fe200000010ff */
        /* <DEDUP_REMOVED lines=13> */
[C---:B------:R-:W-:Y:S01]  /*4230*/  F2FP.BF16.F32.PACK_AB R128, R9.reuse, R128 ;  /* 0x000000800980723e */ /* 0x040fe200000010ff */
[----:B------:R-:W2:Y:S01]  /*4240*/  MUFU.EX2 R20, R20 ;  /* 0x0000001400147308 */ /* 0x000ea20000000800 */
[----:B0-----:R-:W-:Y:S01]  /*4250*/  FADD.FTZ R36, R14, R27 ;  /* 0x0000001b0e247221 */ /* 0x001fe20000010000 */
[----:B------:R-:W-:Y:S01]  /*4260*/  FADD.FTZ R31, R9, R40 ;  /* 0x00000028091f7221 */ /* 0x000fe20000010000 */
[----:B------:R-:W-:Y:S02]  /*4270*/  F2FP.BF16.F32.PACK_AB R140, R41, R140 ;  /* 0x0000008c298c723e */ /* 0x000fe400000010ff */
[----:B------:R-:W-:Y:S02]  /*4280*/  F2FP.BF16.F32.PACK_AB R142, R45, R142 ;  /* 0x0000008e2d8e723e */ /* 0x000fe400000010ff */
        /* <DEDUP_REMOVED lines=55> */
[----:B------:R-:W-:-:S06]  /*4600*/  VIADD R9, R88, 0xfffffffe ;  /* 0xfffffffe58097836 */ /* 0x000fcc0000000000 */
        /* <DEDUP_REMOVED lines=41> */
.L_x_13673:
[----:B------:R-:W-:Y:S02]  /*48a0*/  ULDC UR14, c[0x0][0x9e4] ;  /* 0x00027900000e7ab9 */ /* 0x000fe40000000800 */
[----:B------:R-:W-:-:S11]  /*48b0*/  UISETP.NE.AND UP0, UPT, UR14, 0x1, UPT ;  /* 0x000000010e00788c */ /* 0x000fd6000bf05270 */
[----:B------:R-:W-:Y:S02]  /*48c0*/  @UP0 ULDC.64 UR18, c[0x0][0x9e8] ;  /* 0x00027a0000120ab9 */ /* 0x000fe40000000a00 */
[----:B------:R-:W-:-:S04]  /*48d0*/  UIMAD.WIDE.U32 UR6, UR11, UR18, URZ ;  /* 0x000000120b0672a5 */ /* 0x000fc8000f8e003f */
[----:B------:R-:W-:-:S12]  /*48e0*/  @UP0 USHF.R.U32.HI UR11, URZ, UR19, UR7 ;  /* 0x000000133f0b0299 */ /* 0x000fd80008011607 */
.L_x_13674:
[----:B------:R-:W-:-:S04]  /*48f0*/  UIMAD UR11, UR11, UR14, UR14 ;  /* 0x0000000e0b0b72a4 */ /* 0x000fc8000f8e020e */
[----:B------:R-:W-:-:S04]  /*4900*/  UISETP.LT.AND UP0, UPT, UR10, UR11, UPT ;  /* 0x0000000b0a00728c */ /* 0x000fc8000bf01270 */
[----:B------:R-:W-:-:S12]  /*4910*/  USEL UR10, UR10, UR11, UP0 ;  /* 0x0000000b0a0a7287 */ /* 0x000fd80008000000 */
.L_x_13672:
        /* <DEDUP_REMOVED lines=21> */
[----:B------:R-:W-:-:S13]  /*4a70*/  ISETP.GE.AND P1, PT, R9, UR24, PT ;  /* 0x0000001809007c0c */ /* 0x000fda000bf26270 */
[----:B------:R-:W-:Y:S05]  /*4a80*/  @!P1 BRA `(.L_x_13675) ;  /* 0x0000002c00a09947 */ /* 0x000fea0003800000 */
        /* <DEDUP_REMOVED lines=8> */
.L_x_13694:
[----:B------:R-:W-:Y:S01]  /*4b10*/  ISETP.NE.AND P2, PT, RZ, UR44, PT ;  /* 0x0000002cff007c0c */ /* 0x000fe2000bf45270 */
[----:B------:R-:W-:-:S04]  /*4b20*/  UISETP.NE.AND UP0, UPT, UR25, 0x1, UPT ;  /* 0x000000011900788c */ /* 0x000fc8000bf05270 */
[----:B------:R-:W-:-:S04]  /*4b30*/  USEL UR46, URZ, 0x1, UP0 ;  /* 0x000000013f2e7887 */ /* 0x000fc80008000000 */
[----:B------:R-:W-:-:S04]  /*4b40*/  ULOP3.LUT UR46, UR26, UR46, URZ, 0x3c, !UPT ;  /* 0x0000002e1a2e7292 */ /* 0x000fc8000f8e3c3f */
[----:B------:R-:W-:Y:S08]  /*4b50*/  @P2 BRA `(.L_x_13676) ;  /* 0x0000000000382947 */ /* 0x000ff00003800000 */
[----:B------:R-:W-:Y:S05]  /*4b60*/  @!P0 BRA `(.L_x_13677) ;  /* 0x0000000000048947 */ /* 0x000fea0003800000 */
[----:B------:R-:W-:Y:S01]  /*4b70*/  BPT.TRAP 0x1 ;  /* 0x000000040000795c */ /* 0x000fe20000300000 */
.L_x_13677:
        /* <DEDUP_REMOVED lines=9> */
.L_x_13678:
[----:B-1----:R-:W-:Y:S05]  /*4c10*/  @P1 BRA `(.L_x_13676) ;  /* 0x0000000000081947 */ /* 0x002fea0003800000 */
[----:B------:R-:W1:Y:S02]  /*4c20*/  SYNCS.PHASECHK.TRANS64.TRYWAIT P1, [UR6+0x16830], R0 ;  /* 0x01683000ff0075a7 */ /* 0x000e640008020146 */
[----:B-1----:R-:W-:Y:S05]  /*4c30*/  @!P1 BRA `(.L_x_13679) ;  /* 0x000000e0006c9947 */ /* 0x002fea0003800000 */
.L_x_13676:
        /* <DEDUP_REMOVED lines=28> */
.L_x_13681:
[----:B------:R-:W-:Y:S01]  /*4e00*/  ULEA UR6, UR25, UR45, 0x3 ;  /* 0x0000002d19067291 */ /* 0x000fe2000f8e183f */
[----:B------:R-:W-:-:S05]  /*4e10*/  IMAD.U32 R0, RZ, RZ, UR26 ;  /* 0x0000001aff007e24 */ /* 0x000fca000f8e00ff */
[----:B------:R-:W-:-:S04]  /*4e20*/  SHF.L.U32 R0, R0, 0x1f, RZ ;  /* 0x0000001f00007819 */ /* 0x000fc800000006ff */
[----:B------:R0:W1:Y:S01]  /*4e30*/  SYNCS.PHASECHK.TRANS64.TRYWAIT P1, [UR6+0x16850], R0 ;  /* 0x01685000ff0075a7 */ /* 0x0000620008020146 */
[----:B------:R-:W-:Y:S05]  /*4e40*/  @!P0 BRA `(.L_x_13682) ;  /* 0x0000000000048947 */ /* 0x000fea0003800000 */
[----:B------:R-:W-:Y:S01]  /*4e50*/  BPT.TRAP 0x1 ;  /* 0x000000040000795c */ /* 0x000fe20000300000 */
.L_x_13682:
[----:B-1----:R-:W-:Y:S05]  /*4e60*/  @P1 BRA `(.L_x_13680) ;  /* 0x0000000000081947 */ /* 0x002fea0003800000 */
[----:B------:R-:W1:Y:S02]  /*4e70*/  SYNCS.PHASECHK.TRANS64.TRYWAIT P1, [UR6+0x16850], R0 ;  /* 0x01685000ff0075a7 */ /* 0x000e640008020146 */
[----:B-1----:R-:W-:Y:S05]  /*4e80*/  @!P1 BRA `(.L_x_13683) ;  /* 0x000000dc00f09947 */ /* 0x002fea0003800000 */
.L_x_13680:
[----:B------:R-:W-:Y:S01]  /*4e90*/  UIADD3 UR6, UR45, 0x400, URZ ;  /* 0x000004002d067890 */ /* 0x000fe2000fffe03f */
[----:B------:R-:W-:Y:S01]  /*4ea0*/  WARPGROUP.ARRIVE ;  /* 0x00000000000079c5 */ /* 0x000fe20000000000 */
[----:B------:R-:W-:-:S05]  /*4eb0*/  UMOV UR7, 0x40000040 ;  /* 0x4000004000077882 */ /* 0x000fca0000000000 */
[----:B------:R-:W2:Y:S01]  /*4ec0*/  S2R R2, SR_TID.X ;  /* 0x0000000000027919 */ /* 0x000ea20000002100 */
[----:B------:R-:W-:Y:S01]  /*4ed0*/  USHF.R.U32.HI UR6, URZ, 0x4, UR6 ;  /* 0x000000043f067899 */ /* 0x000fe20008011606 */
[----:B01----:R-:W-:-:S03]  /*4ee0*/  VIADD R0, R23, 0x9 ;  /* 0x0000000917007836 */ /* 0x003fc60000000000 */
[----:B------:R-:W-:-:S04]  /*4ef0*/  ULOP3.LUT UR6, UR6, 0x3fff, URZ, 0xc0, !UPT ;  /* 0x00003fff06067892 */ /* 0x000fc8000f8ec03f */
[----:B------:R-:W-:-:S07]  /*4f00*/  ULEA UR10, UR25, UR6, 0xa ;  /* 0x00000006190a7291 */ /* 0x000fce000f8e503f */
[----:B------:R-:W-:Y:S02]  /*4f10*/  UMOV UR6, UR10 ;  /* 0x0000000a00067c82 */ /* 0x000fe40008000000 */
[----:B------:R-:W-:Y:S01]  /*4f20*/  HGMMA.64x64x16.F32.BF16 R88, R148, gdesc[UR4].tnspB, R88, gsb0 ;  /* 0x40e0000494587df0 */ /* 0x000fe20008001858 */
[----:B------:R-:W-:Y:S01]  /*4f30*/  UIADD3 UR6, UR10, 0x80, URZ ;  /* 0x000000800a067890 */ /* 0x000fe2000fffe03f */
[----:B------:R-:W-:Y:S01]  /*4f40*/  UMOV UR7, 0x40000040 ;  /* 0x4000004000077882 */ /* 0x000fe20000000000 */
[----:B--2---:R-:W-:-:S04]  /*4f50*/  ISETP.GE.U32.AND P1, PT, R2, 0x180, PT ;  /* 0x000001800200780c */ /* 0x004fc80003f26070 */
        /* <DEDUP_REMOVED lines=38> */
.L_x_13684:
        /* <DEDUP_REMOVED lines=41> */
.L_x_13687:
[----:B------:R-:W-:-:S05]  /*5450*/  IMAD.U32 R15, RZ, RZ, UR21 ;  /* 0x00000015ff0f7e24 */ /* 0x000fca000f8e00ff */
[----:B------:R-:W-:-:S13]  /*5460*/  ISETP.NE.AND P1, PT, R15, 0x1, PT ;  /* 0x000000010f00780c */ /* 0x000fda0003f25270 */
[----:B------:R-:W0:Y:S02]  /*5470*/  @P1 LDC.64 R20, c[0x0][0x9e8] ;  /* 0x00027a00ff141b82 */ /* 0x000e240000000a00 */
[----:B0-----:R-:W-:-:S05]  /*5480*/  @P1 IMAD.HI.U32 R20, R13, R20, RZ ;  /* 0x000000140d141227 */ /* 0x001fca00078e00ff */
[----:B------:R-:W-:-:S07]  /*5490*/  @P1 SHF.R.U32.HI R13, RZ, R21, R20 ;  /* 0x00000015ff0d1219 */ /* 0x000fce0000011614 */
.L_x_13688:
[----:B------:R-:W-:Y:S05]  /*54a0*/  BSYNC B0 ;  /* 0x0000000000007941 */ /* 0x000fea0003800000 */
.L_x_13686:
[----:B------:R-:W-:-:S04]  /*54b0*/  IMAD R13, R13, R15, -R0 ;  /* 0x0000000f0d0d7224 */ /* 0x000fc800078e0a00 */
[----:B------:R-:W-:-:S05]  /*54c0*/  IMAD R13, R16, -0x2, R13 ;  /* 0xfffffffe100d7824 */ /* 0x000fca00078e020d */
[----:B------:R-:W-:Y:S02]  /*54d0*/  VIADDMNMX R2, R13, R15, R2, PT ;  /* 0x0000000f0d027246 */ /* 0x000fe40003800102 */
[----:B------:R-:W-:-:S07]  /*54e0*/  VIMNMX R10, R10, R13, !PT ;  /* 0x0000000d0a0a7248 */ /* 0x000fce0007fe0100 */
.L_x_13685:
        /* <DEDUP_REMOVED lines=116> */
.L_x_13691:
[----:B------:R-:W-:-:S05]  /*5c30*/  IMAD.U32 R2, RZ, RZ, UR21 ;  /* 0x00000015ff027e24 */ /* 0x000fca000f8e00ff */
[----:B------:R-:W-:-:S13]  /*5c40*/  ISETP.NE.AND P2, PT, R2, 0x1, PT ;  /* 0x000000010200780c */ /* 0x000fda0003f45270 */
[----:B------:R-:W0:Y:S02]  /*5c50*/  @P2 LDC.64 R10, c[0x0][0x9e8] ;  /* 0x00027a00ff0a2b82 */ /* 0x000e240000000a00 */
[----:B0-----:R-:W-:-:S05]  /*5c60*/  @P2 IMAD.HI.U32 R10, R145, R10, RZ ;  /* 0x0000000a910a2227 */ /* 0x001fca00078e00ff */
[----:B------:R-:W-:-:S07]  /*5c70*/  @P2 SHF.R.U32.HI R145, RZ, R11, R10 ;  /* 0x0000000bff912219 */ /* 0x000fce000001160a */
.L_x_13692:
[----:B------:R-:W-:Y:S05]  /*5c80*/  BSYNC B0 ;  /* 0x0000000000007941 */ /* 0x000fea0003800000 */
.L_x_13690:
[----:B------:R-:W-:-:S04]  /*5c90*/  IMAD R145, R145, R2, -R0 ;  /* 0x0000000291917224 */ /* 0x000fc800078e0a00 */
[----:B------:R-:W-:-:S05]  /*5ca0*/  IMAD R145, R16, -0x2, R145 ;  /* 0xfffffffe10917824 */ /* 0x000fca00078e0291 */
[----:B------:R-:W-:Y:S02]  /*5cb0*/  VIADDMNMX R14, R145, R2, R14, PT ;  /* 0x00000002910e7246 */ /* 0x000fe4000380010e */
[----:B------:R-:W-:-:S07]  /*5cc0*/  VIMNMX R12, R12, R145, !PT ;  /* 0x000000910c0c7248 */ /* 0x000fce0007fe0100 */
.L_x_13689:
        /* <DEDUP_REMOVED lines=25> */
[----:B------:R-:W-:Y:S02]  /*5e60*/  FSEL R145, R30, -INF , !P3 ;  /* 0xff8000001e917808 */ /* 0x000fe40005800000 */
[----:B------:R-:W-:Y:S02]  /*5e70*/  FMNMX.FTZ R0, R49, R0, !PT ;  /* 0x0000000031007209 */ /* 0x000fe40007810000 */
[----:B------:R-:W-:Y:S02]  /*5e80*/  ISETP.GT.AND P2, PT, R12, 0x11, P1 ;  /* 0x000000110c00780c */ /* 0x000fe40000f44270 */
        /* <DEDUP_REMOVED lines=9> */
[C---:B------:R-:W-:Y:S02]  /*5f20*/  ISETP.LT.OR P3, PT, R14.reuse, 0x19, P3 ;  /* 0x000000190e00780c */ /* 0x040fe40001f61670 */
[----:B------:R-:W-:Y:S02]  /*5f30*/  FMNMX.FTZ R0, R61, R0, !PT ;  /* 0x000000003d007209 */ /* 0x000fe40007810000 */
[----:B------:R-:W-:Y:S02]  /*5f40*/  FSEL R149, R35, -INF , !P2 ;  /* 0xff80000023957808 */ /* 0x000fe40005000000 */
        /* <DEDUP_REMOVED lines=23> */
[----:B------:R-:W0:Y:S01]  /*60c0*/  LDC R0, c[0x0][0x988] ;  /* 0x00026200ff007b82 */ /* 0x000e220000000800 */
[----:B------:R-:W-:Y:S02]  /*60d0*/  ISETP.LT.OR P4, PT, R14, 0x2a, P4 ;  /* 0x0000002a0e00780c */ /* 0x000fe40002781670 */
[----:B------:R-:W1:Y:S01]  /*60e0*/  SHFL.BFLY PT, R11, R10, 0x2, 0x1f ;  /* 0x0c401f000a0b7f89 */ /* 0x000e6200000e0000 */
[----:B------:R-:W-:-:S02]  /*60f0*/  ISETP.GT.AND P3, PT, R12, 0x31, P1 ;  /* 0x000000310c00780c */ /* 0x000fc40000f64270 */
[----:B------:R-:W-:Y:S02]  /*6100*/  ISETP.LT.OR P2, PT, R14, 0x31, P2 ;  /* 0x000000310e00780c */ /* 0x000fe40001741670 */
[----:B------:R-:W-:Y:S02]  /*6110*/  FSEL R47, R47, -INF , !P4 ;  /* 0xff8000002f2f7808 */ /* 0x000fe40006000000 */
[----:B------:R-:W-:Y:S02]  /*6120*/  FSEL R50, R50, -INF , !P2 ;  /* 0xff80000032327808 */ /* 0x000fe40005000000 */
[----:B------:R-:W-:Y:S02]  /*6130*/  ISETP.LT.OR P3, PT, R14, 0x32, P3 ;  /* 0x000000320e00780c */ /* 0x000fe40001f61670 */
[----:B------:R-:W-:Y:S02]  /*6140*/  ISETP.GT.AND P4, PT, R12, 0x39, P1 ;  /* 0x000000390c00780c */ /* 0x000fe40000f84270 */
[----:B------:R-:W-:-:S02]  /*6150*/  FSEL R51, R51, -INF , !P3 ;  /* 0xff80000033337808 */ /* 0x000fc40005800000 */
[----:B------:R-:W-:Y:S02]  /*6160*/  ISETP.GT.AND P2, PT, R12, 0x40, P1 ;  /* 0x000000400c00780c */ /* 0x000fe40000f44270 */
[----:B------:R-:W-:Y:S02]  /*6170*/  ISETP.LT.OR P4, PT, R14, 0x3a, P4 ;  /* 0x0000003a0e00780c */ /* 0x000fe40002781670 */
[----:B------:R-:W-:Y:S02]  /*6180*/  ISETP.GT.AND P3, PT, R12, 0x41, P1 ;  /* 0x000000410c00780c */ /* 0x000fe40000f64270 */
[----:B------:R-:W-:Y:S02]  /*6190*/  ISETP.LT.OR P2, PT, R14, 0x41, P2 ;  /* 0x000000410e00780c */ /* 0x000fe40001741670 */
[----:B------:R-:W-:Y:S02]  /*61a0*/  FSEL R55, R55, -INF , !P4 ;  /* 0xff80000037377808 */ /* 0x000fe40006000000 */
[----:B-1----:R-:W-:-:S02]  /*61b0*/  FMNMX.FTZ R11, R10, R11, !PT ;  /* 0x0000000b0a0b7209 */ /* 0x002fc40007810000 */
[----:B------:R-:W-:Y:S02]  /*61c0*/  FSEL R58, R58, -INF , !P2 ;  /* 0xff8000003a3a7808 */ /* 0x000fe40005000000 */
[----:B------:R-:W-:Y:S01]  /*61d0*/  ISETP.LT.OR P3, PT, R14, 0x42, P3 ;  /* 0x000000420e00780c */ /* 0x000fe20001f61670 */
[----:B------:R-:W1:Y:S01]  /*61e0*/  SHFL.BFLY PT, R2, R11, 0x1, 0x1f ;  /* 0x0c201f000b027f89 */ /* 0x000e6200000e0000 */
[C---:B------:R-:W-:Y:S02]  /*61f0*/  ISETP.GT.AND P4, PT, R12.reuse, 0x49, P1 ;  /* 0x000000490c00780c */ /* 0x040fe40000f84270 */
[----:B------:R-:W-:Y:S02]  /*6200*/  FSEL R59, R59, -INF , !P3 ;  /* 0xff8000003b3b7808 */ /* 0x000fe40005800000 */
[----:B------:R-:W-:Y:S02]  /*6210*/  ISETP.GT.AND P2, PT, R12, 0x50, P1 ;  /* 0x000000500c00780c */ /* 0x000fe40000f44270 */
[----:B------:R-:W-:-:S02]  /*6220*/  ISETP.LT.OR P4, PT, R14, 0x4a, P4 ;  /* 0x0000004a0e00780c */ /* 0x000fc40002781670 */
[----:B------:R-:W-:Y:S02]  /*6230*/  ISETP.GT.AND P3, PT, R12, 0x51, P1 ;  /* 0x000000510c00780c */ /* 0x000fe40000f64270 */
[C---:B------:R-:W-:Y:S02]  /*6240*/  ISETP.LT.OR P2, PT, R14.reuse, 0x51, P2 ;  /* 0x000000510e00780c */ /* 0x040fe40001741670 */
[----:B------:R-:W-:Y:S02]  /*6250*/  FSEL R63, R63, -INF , !P4 ;  /* 0xff8000003f3f7808 */ /* 0x000fe40006000000 */
[----:B------:R-:W-:Y:S02]  /*6260*/  ISETP.LT.OR P3, PT, R14, 0x52, P3 ;  /* 0x000000520e00780c */ /* 0x000fe40001f61670 */
[----:B------:R-:W-:Y:S02]  /*6270*/  ISETP.GT.AND P4, PT, R12, 0x59, P1 ;  /* 0x000000590c00780c */ /* 0x000fe40000f84270 */
[----:B------:R-:W-:-:S02]  /*6280*/  FSEL R67, R67, -INF , !P3 ;  /* 0xff80000043437808 */ /* 0x000fc40005800000 */
[----:B------:R-:W-:Y:S02]  /*6290*/  ISETP.LT.OR P4, PT, R14, 0x5a, P4 ;  /* 0x0000005a0e00780c */ /* 0x000fe40002781670 */
[----:B------:R-:W-:Y:S02]  /*62a0*/  ISETP.GT.AND P3, PT, R12, 0x61, P1 ;  /* 0x000000610c00780c */ /* 0x000fe40000f64270 */
[----:B-1----:R-:W-:Y:S02]  /*62b0*/  FMNMX.FTZ R2, R11, R2, !PT ;  /* 0x000000020b027209 */ /* 0x002fe40007810000 */
[----:B------:R-:W-:Y:S02]  /*62c0*/  ISETP.LT.OR P3, PT, R14, 0x62, P3 ;  /* 0x000000620e00780c */ /* 0x000fe40001f61670 */
        /* <DEDUP_REMOVED lines=8> */
[-CC-:B------:R-:W-:Y:S01]  /*6350*/  FFMA.FTZ R140, R121, R0.reuse, -R10.reuse ;  /* 0x00000000798c7223 */ /* 0x180fe2000001080a */
[-CC-:B------:R-:W-:Y:S01]  /*6360*/  FFMA.FTZ R24, R24, R0.reuse, -R10.reuse ;  /* 0x0000000018187223 */ /* 0x180fe2000001080a */
[----:B------:R-:W-:Y:S01]  /*6370*/  ISETP.LT.OR P5, PT, R14, 0x1, P5 ;  /* 0x000000010e00780c */ /* 0x000fe20002fa1670 */
[-CC-:B------:R-:W-:Y:S01]  /*6380*/  FFMA.FTZ R142, R123, R0.reuse, -R10.reuse ;  /* 0x000000007b8e7223 */ /* 0x180fe2000001080a */
[----:B------:R-:W-:Y:S01]  /*6390*/  FSEL R123, R66, -INF , !P2 ;  /* 0xff800000427b7808 */ /* 0x000fe20005000000 */
[----:B------:R0:W-:Y:S01]  /*63a0*/  MUFU.EX2 R35, R24 ;  /* 0x0000001800237308 */ /* 0x0001e20000000800 */
[----:B------:R-:W-:Y:S01]  /*63b0*/  FSEL R29, R26, -INF , !P5 ;  /* 0xff8000001a1d7808 */ /* 0x000fe20006800000 */
        /* <DEDUP_REMOVED lines=37> */
[----:B------:R-:W-:Y:S01]  /*6610*/  FSEL R125, R70, -INF , !P5 ;  /* 0xff800000467d7808 */ /* 0x000fe20006800000 */
[--C-:B------:R-:W-:Y:S01]  /*6620*/  FFMA.FTZ R53, R81, R0, -R10.reuse ;  /* 0x0000000051357223 */ /* 0x100fe2000001080a */
[----:B------:R-:W-:Y:S01]  /*6630*/  FMNMX.FTZ R11, R43, R20, !PT ;  /* 0x000000142b0b7209 */ /* 0x000fe20007810000 */
[----:B------:R-:W-:Y:S01]  /*6640*/  FFMA.FTZ R122, R143, R0, -R10 ;  /* 0x000000008f7a7223 */ /* 0x000fe2000001080a */
[----:B------:R-:W-:Y:S01]  /*6650*/  ISETP.LT.OR P2, PT, R14, 0x61, P2 ;  /* 0x000000610e00780c */ /* 0x000fe20001741670 */
[----:B------:R-:W-:Y:S01]  /*6660*/  MUFU.EX2 R148, R148 ;  /* 0x0000009400947308 */ /* 0x000fe20000000800 */
[----:B------:R-:W-:-:S02]  /*6670*/  FMNMX.FTZ R20, R46, R11, !PT ;  /* 0x0000000b2e147209 */ /* 0x000fc40007810000 */
[----:B------:R-:W-:Y:S02]  /*6680*/  ISETP.GT.AND P5, PT, R12, 0x68, P1 ;  /* 0x000000680c00780c */ /* 0x000fe40000fa4270 */
[----:B------:R-:W-:Y:S02]  /*6690*/  FMNMX.FTZ R11, R47, R20, !PT ;  /* 0x000000142f0b7209 */ /* 0x000fe40007810000 */
[----:B------:R-:W-:Y:S01]  /*66a0*/  FSEL R74, R74, -INF , !P2 ;  /* 0xff8000004a4a7808 */ /* 0x000fe20005000000 */
[----:B------:R-:W-:Y:S01]  /*66b0*/  MUFU.EX2 R150, R150 ;  /* 0x0000009600967308 */ /* 0x000fe20000000800 */
[----:B------:R-:W-:Y:S02]  /*66c0*/  FMNMX.FTZ R20, R50, R11, !PT ;  /* 0x0000000b32147209 */ /* 0x000fe40007810000 */
[----:B------:R-:W-:Y:S02]  /*66d0*/  ISETP.LT.OR P5, PT, R14, 0x69, P5 ;  /* 0x000000690e00780c */ /* 0x000fe40002fa1670 */
[----:B------:R-:W-:-:S02]  /*66e0*/  FMNMX.FTZ R11, R51, R20, !PT ;  /* 0x00000014330b7209 */ /* 0x000fc40007810000 */
[----:B------:R-:W-:Y:S01]  /*66f0*/  FSEL R127, R75, -INF , !P3 ;  /* 0xff8000004b7f7808 */ /* 0x000fe20005800000 */
[-CC-:B------:R-:W-:Y:S01]  /*6700*/  FFMA.FTZ R75, R61, R0.reuse, -R10.reuse ;  /* 0x000000003d4b7223 */ /* 0x180fe2000001080a */
[----:B------:R-:W-:Y:S01]  /*6710*/  FMNMX.FTZ R20, R54, R11, !PT ;  /* 0x0000000b36147209 */ /* 0x000fe20007810000 */
[----:B------:R-:W-:Y:S01]  /*6720*/  FFMA.FTZ R61, R73, R0, -R10 ;  /* 0x00000000493d7223 */ /* 0x000fe2000001080a */
[----:B------:R-:W-:Y:S01]  /*6730*/  ISETP.GT.AND P2, PT, R12, 0x70, P1 ;  /* 0x000000700c00780c */ /* 0x000fe20000f44270 */
[----:B------:R-:W-:Y:S01]  /*6740*/  MUFU.EX2 R13, R13 ;  /* 0x0000000d000d7308 */ /* 0x000fe20000000800 */
[----:B------:R-:W-:Y:S02]  /*6750*/  FMNMX.FTZ R11, R55, R20, !PT ;  /* 0x00000014370b7209 */ /* 0x000fe40007810000 */
[----:B------:R-:W-:Y:S02]  /*6760*/  FSEL R78, R78, -INF , !P5 ;  /* 0xff8000004e4e7808 */ /* 0x000fe40006800000 */
[----:B------:R-:W-:-:S02]  /*6770*/  FMNMX.FTZ R20, R58, R11, !PT ;  /* 0x0000000b3a147209 */ /* 0x000fc40007810000 */
[C---:B------:R-:W-:Y:S01]  /*6780*/  ISETP.GT.AND P3, PT, R12.reuse, 0x71, P1 ;  /* 0x000000710c00780c */ /* 0x040fe20000f64270 */
[----:B------:R-:W-:Y:S01]  /*6790*/  MUFU.EX2 R144, R144 ;  /* 0x0000009000907308 */ /* 0x000fe20000000800 */
[----:B------:R-:W-:Y:S02]  /*67a0*/  FMNMX.FTZ R20, R59, R20, !PT ;  /* 0x000000143b147209 */ /* 0x000fe40007810000 */
[----:B------:R-:W-:Y:S02]  /*67b0*/  ISETP.GT.AND P5, PT, R12, 0x78, P1 ;  /* 0x000000780c00780c */ /* 0x000fe40000fa4270 */
[----:B------:R-:W-:Y:S02]  /*67c0*/  FMNMX.FTZ R20, R121, R20, !PT ;  /* 0x0000001479147209 */ /* 0x000fe40007810000 */
[----:B------:R-:W-:Y:S01]  /*67d0*/  ISETP.LT.OR P2, PT, R14, 0x71, P2 ;  /* 0x000000710e00780c */ /* 0x000fe20001741670 */
[----:B------:R-:W-:Y:S01]  /*67e0*/  MUFU.EX2 R15, R15 ;  /* 0x0000000f000f7308 */ /* 0x000fe20000000800 */
[----:B0-----:R-:W-:-:S02]  /*67f0*/  FMNMX.FTZ R24, R63, R20, !PT ;  /* 0x000000143f187209 */ /* 0x001fc40007810000 */
[----:B------:R-:W-:Y:S01]  /*6800*/  FSEL R20, R71, -INF , !P4 ;  /* 0xff80000047147808 */ /* 0x000fe20006000000 */
[--C-:B------:R-:W-:Y:S01]  /*6810*/  FFMA.FTZ R71, R65, R0, -R10.reuse ;  /* 0x0000000041477223 */ /* 0x100fe2000001080a */
[----:B------:R-:W-:Y:S01]  /*6820*/  FMNMX.FTZ R24, R123, R24, !PT ;  /* 0x000000187b187209 */ /* 0x000fe20007810000 */
[----:B------:R-:W-:Y:S01]  /*6830*/  FFMA.FTZ R65, R69, R0, -R10 ;  /* 0x0000000045417223 */ /* 0x000fe2000001080a */
[----:B------:R-:W-:Y:S01]  /*6840*/  ISETP.GT.AND P4, PT, R12, 0x69, P1 ;  /* 0x000000690c00780c */ /* 0x000fe20000f84270 */
[----:B------:R-:W-:Y:S01]  /*6850*/  MUFU.EX2 R146, R146 ;  /* 0x0000009200927308 */ /* 0x000fe20000000800 */
[----:B------:R-:W-:Y:S02]  /*6860*/  FMNMX.FTZ R24, R67, R24, !PT ;  /* 0x0000001843187209 */ /* 0x000fe40007810000 */
[----:B------:R-:W-:Y:S02]  /*6870*/  ISETP.LT.OR P4, PT, R14, 0x6a, P4 ;  /* 0x0000006a0e00780c */ /* 0x000fe40002781670 */
[----:B------:R-:W-:-:S02]  /*6880*/  FMNMX.FTZ R11, R125, R24, !PT ;  /* 0x000000187d0b7209 */ /* 0x000fc40007810000 */
[----:B------:R-:W-:Y:S01]  /*6890*/  ISETP.GT.AND P1, PT, R12, 0x79, P1 ;  /* 0x000000790c00780c */ /* 0x000fe20000f24270 */
[----:B------:R-:W-:Y:S01]  /*68a0*/  MUFU.EX2 R21, R21 ;  /* 0x0000001500157308 */ /* 0x000fe20000000800 */
[----:B------:R-:W-:Y:S02]  /*68b0*/  FMNMX.FTZ R11, R20, R11, !PT ;  /* 0x0000000b140b7209 */ /* 0x000fe40007810000 */
[----:B------:R-:W-:Y:S02]  /*68c0*/  FSEL R79, R79, -INF , !P4 ;  /* 0xff8000004f4f7808 */ /* 0x000fe40006000000 */
[----:B------:R-:W-:Y:S02]  /*68d0*/  FMNMX.FTZ R24, R74, R11, !PT ;  /* 0x0000000b4a187209 */ /* 0x000fe40007810000 */
[----:B------:R-:W-:Y:S01]  /*68e0*/  ISETP.LT.OR P3, PT, R14, 0x72, P3 ;  /* 0x000000720e00780c */ /* 0x000fe20001f61670 */
[----:B------:R-:W-:Y:S01]  /*68f0*/  MUFU.EX2 R140, R140 ;  /* 0x0000008c008c7308 */ /* 0x000fe20000000800 */
[----:B------:R-:W-:-:S02]  /*6900*/  FMNMX.FTZ R11, R127, R24, !PT ;  /* 0x000000187f0b7209 */ /* 0x000fc40007810000 */
[----:B------:R-:W-:Y:S02]  /*6910*/  FSEL R129, R82, -INF , !P2 ;  /* 0xff80000052817808 */ /* 0x000fe40005000000 */
[----:B------:R-:W-:Y:S02]  /*6920*/  FMNMX.FTZ R12, R78, R11, !PT ;  /* 0x0000000b4e0c7209 */ /* 0x000fe40007810000 */
[----:B------:R-:W-:Y:S01]  /*6930*/  ISETP.LT.OR P5, PT, R14, 0x79, P5 ;  /* 0x000000790e00780c */ /* 0x000fe20002fa1670 */
[----:B------:R-:W-:Y:S01]  /*6940*/  MUFU.EX2 R33, R33 ;  /* 0x0000002100217308 */ /* 0x000fe20000000800 */
[----:B------:R-:W-:Y:S02]  /*6950*/  FMNMX.FTZ R12, R79, R12, !PT ;  /* 0x0000000c4f0c7209 */ /* 0x000fe40007810000 */
[----:B------:R-:W-:Y:S02]  /*6960*/  FSEL R83, R83, -INF , !P3 ;  /* 0xff80000053537808 */ /* 0x000fe40005800000 */
[----:B------:R-:W-:-:S02]  /*6970*/  FMNMX.FTZ R12, R129, R12, !PT ;  /* 0x0000000c810c7209 */ /* 0x000fc40007810000 */
[----:B------:R-:W-:Y:S01]  /*6980*/  ISETP.LT.OR P1, PT, R14, 0x7a, P1 ;  /* 0x0000007a0e00780c */ /* 0x000fe20000f21670 */
[----:B------:R-:W-:Y:S01]  /*6990*/  MUFU.EX2 R142, R142 ;  /* 0x0000008e008e7308 */ /* 0x000fe20000000800 */
[----:B------:R-:W-:Y:S02]  /*69a0*/  FSEL R86, R86, -INF , !P5 ;  /* 0xff80000056567808 */ /* 0x000fe40006800000 */
[----:B------:R-:W-:Y:S02]  /*69b0*/  FMNMX.FTZ R11, R83, R12, !PT ;  /* 0x0000000c530b7209 */ /* 0x000fe40007810000 */
[----:B------:R-:W-:Y:S02]  /*69c0*/  FSEL R87, R87, -INF , !P1 ;  /* 0xff80000057577808 */ /* 0x000fe40004800000 */
[----:B------:R-:W-:Y:S01]  /*69d0*/  FMNMX.FTZ R12, R86, R11, !PT ;  /* 0x0000000b560c7209 */ /* 0x000fe20007810000 */
[----:B------:R-:W-:Y:S01]  /*69e0*/  MUFU.EX2 R37, R37 ;  /* 0x0000002500257308 */ /* 0x000fe20000000800 */
[----:B------:R-:W-:-:S02]  /*69f0*/  FSEL R14, R2, RZ, P6 ;  /* 0x000000ff020e7208 */ /* 0x000fc40003000000 */
[----:B------:R-:W-:-:S03]  /*6a00*/  FMNMX.FTZ R12, R87, R12, !PT ;  /* 0x0000000c570c7209 */ /* 0x000fc60007810000 */
[----:B------:R-:W-:Y:S01]  /*6a10*/  FADD.FTZ R69, -R14, R7 ;  /* 0x000000070e457221 */ /* 0x000fe20000010100 */
[-C--:B------:R-:W-:Y:S01]  /*6a20*/  FFMA.FTZ R7, R85, R0.reuse, -R10 ;  /* 0x0000000055077223 */ /* 0x080fe2000001080a */
[----:B------:R-:W0:Y:S01]  /*6a30*/  SHFL.BFLY PT, R11, R12, 0x2, 0x1f ;  /* 0x0c401f000c0b7f89 */ /* 0x000e2200000e0000 */
[----:B------:R-:W-:Y:S01]  /*6a40*/  MUFU.EX2 R136, R136 ;  /* 0x0000008800887308 */ /* 0x000fe20000000800 */
[----:B------:R-:W-:-:S07]  /*6a50*/  FMUL.FTZ R10, R69, R0 ;  /* 0x00000000450a7220 */ /* 0x000fce0000410000 */
        /* <DEDUP_REMOVED lines=13> */
[----:B------:R-:W-:Y:S01]  /*6b30*/  MUFU.EX2 R75, R75 ;  /* 0x0000004b004b7308 */ /* 0x000fe20000000800 */
[-CC-:B------:R-:W-:Y:S01]  /*6b40*/  FFMA.FTZ R141, R25, R0.reuse, -R12.reuse ;  /* 0x00000000198d7223 */ /* 0x180fe2000001080c */
[----:B------:R-:W-:Y:S01]  /*6b50*/  FSEL R25, R11, RZ, P1 ;  /* 0x000000ff0b197208 */ /* 0x000fe20000800000 */
[-CC-:B------:R-:W-:Y:S01]  /*6b60*/  FFMA.FTZ R29, R29, R0.reuse, -R12.reuse ;  /* 0x000000001d1d7223 */ /* 0x180fe2000001080c */
[-CC-:B------:R-:W-:Y:S01]  /*6b70*/  FFMA.FTZ R14, R27, R0.reuse, -R12.reuse ;  /* 0x000000001b0e7223 */ /* 0x180fe2000001080c */
[-CC-:B------:R-:W-:Y:S01]  /*6b80*/  FFMA.FTZ R24, R145, R0.reuse, -R12.reuse ;  /* 0x0000000091187223 */ /* 0x180fe2000001080c */
[-C--:B------:R-:W-:Y:S01]  /*6b90*/  FFMA.FTZ R27, R31, R0.reuse, -R12 ;  /* 0x000000001f1b7223 */ /* 0x080fe2000001080c */
[----:B------:R-:W-:Y:S01]  /*6ba0*/  FADD.FTZ R25, -R25, R8 ;  /* 0x0000000819197221 */ /* 0x000fe20000010100 */
[-CC-:B------:R-:W-:Y:S01]  /*6bb0*/  FFMA.FTZ R145, R147, R0.reuse, -R12.reuse ;  /* 0x0000000093917223 */ /* 0x180fe2000001080c */
[----:B------:R-:W-:Y:S01]  /*6bc0*/  MUFU.EX2 R29, R29 ;  /* 0x0000001d001d7308 */ /* 0x000fe20000000800 */
[-CC-:B------:R-:W-:Y:S01]  /*6bd0*/  FFMA.FTZ R26, R149, R0.reuse, -R12.reuse ;  /* 0x00000000951a7223 */ /* 0x180fe2000001080c */
[----:B------:R-:W-:Y:S01]  /*6be0*/  FMUL.FTZ R8, R25, R0 ;  /* 0x0000000019087220 */ /* 0x000fe20000410000 */
[----:B-1----:R-:W-:Y:S01]  /*6bf0*/  FFMA.FTZ R25, R10, R4, R35 ;  /* 0x000000040a197223 */ /* 0x002fe20000010023 */
[-CC-:B------:R-:W-:Y:S01]  /*6c00*/  FFMA.FTZ R147, R151, R0.reuse, -R12.reuse ;  /* 0x0000000097937223 */ /* 0x180fe2000001080c */
[-CC-:B------:R-:W-:Y:S01]  /*6c10*/  FFMA.FTZ R28, R39, R0.reuse, -R12.reuse ;  /* 0x00000000271c7223 */ /* 0x180fe2000001080c */
[-CC-:B------:R-:W-:Y:S01]  /*6c20*/  FFMA.FTZ R30, R43, R0.reuse, -R12.reuse ;  /* 0x000000002b1e7223 */ /* 0x180fe2000001080c */
[----:B------:R-:W-:Y:S01]  /*6c30*/  FADD.FTZ R25, R148, R25 ;  /* 0x0000001994197221 */ /* 0x000fe20000010000 */
[----:B------:R-:W0:Y:S01]  /*6c40*/  MUFU.EX2 R8, R8 ;  /* 0x0000000800087308 */ /* 0x000e220000000800 */
[-CC-:B------:R-:W-:Y:S01]  /*6c50*/  FFMA.FTZ R143, R46, R0.reuse, -R12.reuse ;  /* 0x000000002e8f7223 */ /* 0x180fe2000001080c */
[-CC-:B------:R-:W-:Y:S01]  /*6c60*/  FFMA.FTZ R32, R47, R0.reuse, -R12.reuse ;  /* 0x000000002f207223 */ /* 0x180fe2000001080c */
[----:B------:R-:W-:Y:S01]  /*6c70*/  FADD.FTZ R4, R150, R25 ;  /* 0x0000001996047221 */ /* 0x000fe20000010000 */
        /* <DEDUP_REMOVED lines=16> */
[----:B------:R-:W-:-:S04]  /*6d80*/  FFMA.FTZ R123, R86, R0, -R12 ;  /* 0x00000000567b7223 */ /* 0x000fc8000001080c */
        /* <DEDUP_REMOVED lines=26> */
[-CC-:B------:R-:W-:Y:S01]  /*6f30*/  FFMA.FTZ R44, R127, R0.reuse, -R12.reuse ;  /* 0x000000007f2c7223 */ /* 0x180fe2000001080c */
[----:B------:R-:W-:Y:S02]  /*6f40*/  FFMA.FTZ R127, R78, R0, -R12 ;  /* 0x000000004e7f7223 */ /* 0x000fe4000001080c */
        /* <DEDUP_REMOVED lines=81> */
.L_x_13693:
        /* <DEDUP_REMOVED lines=75> */
.L_x_13675:
        /* <DEDUP_REMOVED lines=23> */
.L_x_13696:
[----:B------:R-:W0:Y:S02]  /*7a80*/  LDC R10, c[0x0][0x9e4] ;  /* 0x00027900ff0a7b82 */ /* 0x000e240000000800 */
[----:B0-----:R-:W-:-:S13]  /*7a90*/  ISETP.NE.AND P1, PT, R10, 0x1, PT ;  /* 0x000000010a00780c */ /* 0x001fda0003f25270 */
[----:B------:R-:W0:Y:S02]  /*7aa0*/  @P1 LDC.64 R12, c[0x0][0x9e8] ;  /* 0x00027a00ff0c1b82 */ /* 0x000e240000000a00 */
[----:B0-----:R-:W-:-:S05]  /*7ab0*/  @P1 IMAD.HI.U32 R8, R5, R12, RZ ;  /* 0x0000000c05081227 */ /* 0x001fca00078e00ff */
[----:B------:R-:W-:-:S07]  /*7ac0*/  @P1 SHF.R.U32.HI R5, RZ, R13, R8 ;  /* 0x0000000dff051219 */ /* 0x000fce0000011608 */
.L_x_13697:
[----:B------:R-:W-:-:S05]  /*7ad0*/  IMAD R5, R5, R10, RZ ;  /* 0x0000000a05057224 */ /* 0x000fca00078e02ff */
[----:B------:R-:W-:-:S07]  /*7ae0*/  VIMNMX R6, R6, R5, !PT ;  /* 0x0000000506067248 */ /* 0x000fce0007fe0100 */
.L_x_13695:
        /* <DEDUP_REMOVED lines=10> */
[----:B------:R-:W-:-:S06]  /*7b90*/  UMOV UR21, UR36 ;  /* 0x0000002400157c82 */ /* 0x000fcc0008000000 */
.L_x_13709:
[----:B------:R-:W-:Y:S01]  /*7ba0*/  ISETP.NE.AND P2, PT, RZ, UR44, PT ;  /* 0x0000002cff007c0c */ /* 0x000fe2000bf45270 */
[----:B------:R-:W-:-:S04]  /*7bb0*/  UISETP.NE.AND UP0, UPT, UR21, 0x1, UPT ;  /* 0x000000011500788c */ /* 0x000fc8000bf05270 */
[----:B------:R-:W-:-:S04]  /*7bc0*/  USEL UR46, URZ, 0x1, UP0 ;  /* 0x000000013f2e7887 */ /* 0x000fc80008000000 */
[----:B------:R-:W-:-:S04]  /*7bd0*/  ULOP3.LUT UR46, UR22, UR46, URZ, 0x3c, !UPT ;  /* 0x0000002e162e7292 */ /* 0x000fc8000f8e3c3f */
[----:B------:R-:W-:Y:S08]  /*7be0*/  @P2 BRA `(.L_x_13699) ;  /* 0x0000000000382947 */ /* 0x000ff00003800000 */
[----:B------:R-:W-:Y:S05]  /*7bf0*/  @!P0 BRA `(.L_x_13700) ;  /* 0x0000000000048947 */ /* 0x000fea0003800000 */
[----:B------:R-:W-:Y:S01]  /*7c00*/  BPT.TRAP 0x1 ;  /* 0x000000040000795c */ /* 0x000fe20000300000 */
.L_x_13700:
        /* <DEDUP_REMOVED lines=9> */
.L_x_13701:
[----:B-1----:R-:W-:Y:S05]  /*7ca0*/  @P1 BRA `(.L_x_13699) ;  /* 0x0000000000081947 */ /* 0x002fea0003800000 */
[----:B------:R-:W1:Y:S02]  /*7cb0*/  SYNCS.PHASECHK.TRANS64.TRYWAIT P1, [UR6+0x16830], R0 ;  /* 0x01683000ff0075a7 */ /* 0x000e640008020146 */
[----:B-1----:R-:W-:Y:S05]  /*7cc0*/  @!P1 BRA `(.L_x_13702) ;  /* 0x000000b000789947 */ /* 0x002fea0003800000 */
.L_x_13699:
        /* <DEDUP_REMOVED lines=28> */
.L_x_13704:
[----:B------:R-:W-:Y:S01]  /*7e90*/  ULEA UR6, UR21, UR45, 0x3 ;  /* 0x0000002d15067291 */ /* 0x000fe2000f8e183f */
[----:B------:R-:W-:-:S05]  /*7ea0*/  IMAD.U32 R0, RZ, RZ, UR22 ;  /* 0x00000016ff007e24 */ /* 0x000fca000f8e00ff */
[----:B------:R-:W-:-:S04]  /*7eb0*/  SHF.L.U32 R0, R0, 0x1f, RZ ;  /* 0x0000001f00007819 */ /* 0x000fc800000006ff */
[----:B------:R0:W1:Y:S01]  /*7ec0*/  SYNCS.PHASECHK.TRANS64.TRYWAIT P1, [UR6+0x16850], R0 ;  /* 0x01685000ff0075a7 */ /* 0x0000620008020146 */
[----:B------:R-:W-:Y:S05]  /*7ed0*/  @!P0 BRA `(.L_x_13705) ;  /* 0x0000000000048947 */ /* 0x000fea0003800000 */
[----:B------:R-:W-:Y:S01]  /*7ee0*/  BPT.TRAP 0x1 ;  /* 0x000000040000795c */ /* 0x000fe20000300000 */
.L_x_13705:
[----:B-1----:R-:W-:Y:S05]  /*7ef0*/  @P1 BRA `(.L_x_13703) ;  /* 0x0000000000081947 */ /* 0x002fea0003800000 */
[----:B------:R-:W1:Y:S02]  /*7f00*/  SYNCS.PHASECHK.TRANS64.TRYWAIT P1, [UR6+0x16850], R0 ;  /* 0x01685000ff0075a7 */ /* 0x000e640008020146 */
[----:B-1----:R-:W-:Y:S05]  /*7f10*/  @!P1 BRA `(.L_x_13706) ;  /* 0x000000ac00fc9947 */ /* 0x002fea0003800000 */
.L_x_13703:
        /* <DEDUP_REMOVED lines=51> */
.L_x_13707:
        /* <DEDUP_REMOVED lines=80> */
[-C--:B------:R-:W-:Y:S01]  /*8750*/  FFMA.FTZ R37, R53, R0.reuse, -R131 ;  /* 0x0000000035257223 */ /* 0x080fe20000010883 */
[CC--:B------:R-:W-:Y:S01]  /*8760*/  FMUL.FTZ R53, R11.reuse, R0.reuse ;  /* 0x000000000b357220 */ /* 0x0c0fe20000410000 */
[----:B------:R-:W-:Y:S01]  /*8770*/  FADD.FTZ R7, -R11, R7 ;  /* 0x000000070b077221 */ /* 0x000fe20000010100 */
[-C--:B------:R-:W-:Y:S01]  /*8780*/  FMUL.FTZ R5, R5, R0.reuse ;  /* 0x0000000005057220 */ /* 0x080fe20000410000 */
[-C--:B------:R-:W-:Y:S01]  /*8790*/  FFMA.FTZ R148, R24, R0.reuse, -R131 ;  /* 0x0000000018947223 */ /* 0x080fe20000010883 */
[-C--:B------:R-:W-:Y:S01]  /*87a0*/  FFMA.FTZ R149, R26, R0.reuse, -R53 ;  /* 0x000000001a957223 */ /* 0x080fe20000010835 */
[-C--:B------:R-:W-:Y:S01]  /*87b0*/  FMUL.FTZ R7, R7, R0.reuse ;  /* 0x0000000007077220 */ /* 0x080fe20000410000 */
        /* <DEDUP_REMOVED lines=31> */
[-CC-:B------:R-:W-:Y:S01]  /*89b0*/  FFMA.FTZ R139, R54, R0.reuse, -R53.reuse ;  /* 0x00000000368b7223 */ /* 0x180fe20000010835 */
        /* <DEDUP_REMOVED lines=12> */
[-CC-:B------:R-:W-:Y:S01]  /*8a80*/  FFMA.FTZ R128, R64, R0.reuse, -R131.reuse ;  /* 0x0000000040807223 */ /* 0x180fe20000010883 */
[-CC-:B------:R-:W-:Y:S01]  /*8a90*/  FFMA.FTZ R25, R65, R0.reuse, -R131.reuse ;  /* 0x0000000041197223 */ /* 0x180fe20000010883 */
[-CC-:B------:R-:W-:Y:S01]  /*8aa0*/  FFMA.FTZ R130, R68, R0.reuse, -R131.reuse ;  /* 0x0000000044827223 */ /* 0x180fe20000010883 */
[-CC-:B------:R-:W-:Y:S01]  /*8ab0*/  FFMA.FTZ R21, R69, R0.reuse, -R131.reuse ;  /* 0x0000000045157223 */ /* 0x180fe20000010883 */
[-CC-:B------:R-:W-:Y:S01]  /*8ac0*/  FFMA.FTZ R124, R72, R0.reuse, -R131.reuse ;  /* 0x00000000487c7223 */ /* 0x180fe20000010883 */
[-CC-:B------:R-:W-:Y:S01]  /*8ad0*/  FFMA.FTZ R15, R73, R0.reuse, -R131.reuse ;  /* 0x00000000490f7223 */ /* 0x180fe20000010883 */
[----:B------:R-:W1:Y:S01]  /*8ae0*/  MUFU.EX2 R150, R150 ;  /* 0x0000009600967308 */ /* 0x000e620000000800 */
        /* <DEDUP_REMOVED lines=9> */
[----:B------:R-:W-:-:S06]  /*8b80*/  FFMA.FTZ R131, R70, R0, -R53 ;  /* 0x0000000046837223 */ /* 0x000fcc0000010835 */
        /* <DEDUP_REMOVED lines=131> */
.L_x_13708:
[----:B------:R-:W-:Y:S01]  /*93c0*/  ULEA UR6, UR21, UR45, 0x3 ;  /* 0x0000002d15067291 */ /* 0x000fe2000f8e183f */
[----:B------:R-:W-:Y:S01]  /*93d0*/  ISETP.GT.AND P1, PT, R9, R6, PT ;  /* 0x000000060900720c */ /* 0x000fe20003f24270 */
[----:B------:R-:W-:Y:S01]  /*93e0*/  UMOV UR22, UR46 ;  /* 0x0000002e00167c82 */ /* 0x000fe20008000000 */
[----:B------:R-:W-:Y:S01]  /*93f0*/  UMOV UR21, UR36 ;  /* 0x0000002400157c82 */ /* 0x000fe20008000000 */
[----:B------:R-:W-:Y:S01]  /*9400*/  UIADD3 UR6, UR6, 0x16860, URZ ;  /* 0x0001686006067890 */ /* 0x000fe2000fffe03f */
[----:B------:R-:W-:Y:S01]  /*9410*/  F2FP.BF16.F32.PACK_AB R148, R129, R148 ;  /* 0x000000948194723e */ /* 0x000fe200000010ff */
[-C--:B------:R-:W-:Y:S01]  /*9420*/  FMUL.FTZ R88, R88, R5.reuse ;  /* 0x0000000558587220 */ /* 0x080fe20000410000 */
        /* <DEDUP_REMOVED lines=68> */
.L_x_13698:
        /* <DEDUP_REMOVED lines=10> */
.L_x_13729:
        /* <DEDUP_REMOVED lines=9> */
.L_x_13712:
[----:B------:R-:W-:Y:S01]  /*99a0*/  ULEA UR6, UR36, UR45, 0x3 ;  /* 0x0000002d24067291 */ /* 0x000fe2000f8e183f */
[----:B------:R-:W-:-:S05]  /*99b0*/  IMAD.U32 R0, RZ, RZ, UR46 ;  /* 0x0000002eff007e24 */ /* 0x000fca000f8e00ff */
[----:B------:R-:W-:-:S04]  /*99c0*/  SHF.L.U32 R0, R0, 0x1f, RZ ;  /* 0x0000001f00007819 */ /* 0x000fc800000006ff */
[----:B------:R0:W1:Y:S01]  /*99d0*/  SYNCS.PHASECHK.TRANS64.TRYWAIT P1, [UR6+0x16830], R0 ;  /* 0x01683000ff0075a7 */ /* 0x0000620008020146 */
[----:B------:R-:W-:Y:S05]  /*99e0*/  @!P0 BRA `(.L_x_13713) ;  /* 0x0000000000048947 */ /* 0x000fea0003800000 */
[----:B------:R-:W-:Y:S01]  /*99f0*/  BPT.TRAP 0x1 ;  /* 0x000000040000795c */ /* 0x000fe20000300000 */
.L_x_13713:
[----:B-1----:R-:W-:Y:S05]  /*9a00*/  @P1 BRA `(.L_x_13711) ;  /* 0x0000000000081947 */ /* 0x002fea0003800000 */
[----:B------:R-:W1:Y:S02]  /*9a10*/  SYNCS.PHASECHK.TRANS64.TRYWAIT P1, [UR6+0x16830], R0 ;  /* 0x01683000ff0075a7 */ /* 0x000e640008020146 */
[----:B-1----:R-:W-:Y:S05]  /*9a20*/  @!P1 BRA `(.L_x_13714) ;  /* 0x0000009400509947 */ /* 0x002fea0003800000 */
.L_x_13711:
        /* <DEDUP_REMOVED lines=25> */
.L_x_13716:
[----:B------:R-:W-:Y:S01]  /*9bc0*/  ULEA UR6, UR25, UR45, 0x3 ;  /* 0x0000002d19067291 */ /* 0x000fe2000f8e183f */
[----:B------:R-:W-:-:S05]  /*9bd0*/  IMAD.U32 R0, RZ, RZ, UR26 ;  /* 0x0000001aff007e24 */ /* 0x000fca000f8e00ff */
[----:B------:R-:W-:-:S04]  /*9be0*/  SHF.L.U32 R0, R0, 0x1f, RZ ;  /* 0x0000001f00007819 */ /* 0x000fc800000006ff */
[----:B------:R0:W1:Y:S01]  /*9bf0*/  SYNCS.PHASECHK.TRANS64.TRYWAIT P1, [UR6+0x16850], R0 ;  /* 0x01685000ff0075a7 */ /* 0x0000620008020146 */
[----:B------:R-:W-:Y:S05]  /*9c00*/  @!P0 BRA `(.L_x_13717) ;  /* 0x0000000000048947 */ /* 0x000fea0003800000 */
[----:B------:R-:W-:Y:S01]  /*9c10*/  BPT.TRAP 0x1 ;  /* 0x000000040000795c */ /* 0x000fe20000300000 */
.L_x_13717:
[----:B-1----:R-:W-:Y:S05]  /*9c20*/  @P1 BRA `(.L_x_13715) ;  /* 0x0000000000081947 */ /* 0x002fea0003800000 */
[----:B------:R-:W1:Y:S02]  /*9c30*/  SYNCS.PHASECHK.TRANS64.TRYWAIT P1, [UR6+0x16850], R0 ;  /* 0x01685000ff0075a7 */ /* 0x000e640008020146 */
[----:B-1----:R-:W-:Y:S05]  /*9c40*/  @!P1 BRA `(.L_x_13718) ;  /* 0x0000009000e09947 */ /* 0x002fea0003800000 */
.L_x_13715:
        /* <DEDUP_REMOVED lines=51> */
.L_x_13719:
        /* <DEDUP_REMOVED lines=40> */
.L_x_13722:
[----:B------:R-:W-:-:S05]  /*a200*/  IMAD.U32 R20, RZ, RZ, UR21 ;  /* 0x00000015ff147e24 */ /* 0x000fca000f8e00ff */
[----:B------:R-:W-:-:S13]  /*a210*/  ISETP.NE.AND P1, PT, R20, 0x1, PT ;  /* 0x000000011400780c */ /* 0x000fda0003f25270 */
[----:B------:R-:W0:Y:S02]  /*a220*/  @P1 LDC.64 R14, c[0x0][0x9e8] ;  /* 0x00027a00ff0e1b82 */ /* 0x000e240000000a00 */
[----:B0-----:R-:W-:-:S05]  /*a230*/  @P1 IMAD.HI.U32 R14, R13, R14, RZ ;  /* 0x0000000e0d0e1227 */ /* 0x001fca00078e00ff */
[----:B------:R-:W-:-:S07]  /*a240*/  @P1 SHF.R.U32.HI R13, RZ, R15, R14 ;  /* 0x0000000fff0d1219 */ /* 0x000fce000001160e */
.L_x_13723:
[----:B------:R-:W-:Y:S05]  /*a250*/  BSYNC B0 ;  /* 0x0000000000007941 */ /* 0x000fea0003800000 */
.L_x_13721:
[----:B------:R-:W-:-:S04]  /*a260*/  IMAD R13, R13, R20, -R0 ;  /* 0x000000140d0d7224 */ /* 0x000fc800078e0a00 */
[----:B------:R-:W-:-:S05]  /*a270*/  IMAD R13, R16, -0x2, R13 ;  /* 0xfffffffe100d7824 */ /* 0x000fca00078e020d */
[----:B------:R-:W-:Y:S02]  /*a280*/  VIADDMNMX R10, R13, R20, R10, PT ;  /* 0x000000140d0a7246 */ /* 0x000fe4000380010a */
[----:B------:R-:W-:-:S07]  /*a290*/  VIMNMX R11, R11, R13, !PT ;  /* 0x0000000d0b0b7248 */ /* 0x000fce0007fe0100 */
.L_x_13720:
[----:B------:R-:W-:Y:S01]  /*a2a0*/  ISETP.GT.AND P1, PT, R9, -0x1, PT ;  /* 0xffffffff0900780c */ /* 0x000fe20003f24270 */
[----:B------:R0:W1:Y:S01]  /*a2b0*/  SHFL.IDX PT, R143, R7, 0x1, 0x1c1f ;  /* 0x003c1f00078f7f89 */ /* 0x00006200000e0000 */
[----:B------:R-:W-:Y:S02]  /*a2c0*/  UISETP.NE.AND UP0, UPT, UR49, URZ, UPT ;  /* 0x0000003f3100728c */ /* 0x000fe4000bf05270 */
[C---:B------:R-:W-:Y:S02]  /*a2d0*/  ISETP.GT.AND P3, PT, R11.reuse, 0x8, P1 ;  /* 0x000000080b00780c */ /* 0x040fe40000f64270 */
[C---:B------:R-:W-:Y:S02]  /*a2e0*/  ISETP.GT.AND P6, PT, R11.reuse, RZ, P1 ;  /* 0x000000ff0b00720c */ /* 0x040fe40000fc4270 */
[----:B------:R-:W-:Y:S02]  /*a2f0*/  ISETP.LT.OR P3, PT, R10, 0x9, P3 ;  /* 0x000000090a00780c */ /* 0x000fe40001f61670 */
[----:B------:R-:W-:-:S02]  /*a300*/  ISETP.GT.AND P2, PT, R11, 0x1, P1 ;  /* 0x000000010b00780c */ /* 0x000fc40000f44270 */
[----:B0-----:R-:W-:Y:S02]  /*a310*/  FSEL R7, R28, -INF , !P3 ;  /* 0xff8000001c077808 */ /* 0x001fe40005800000 */
[----:B------:R-:W-:Y:S02]  /*a320*/  ISETP.GT.AND P3, PT, R11, 0x19, P1 ;  /* 0x000000190b00780c */ /* 0x000fe40000f64270 */
[C---:B------:R-:W-:Y:S02]  /*a330*/  ISETP.LT.OR P6, PT, R10.reuse, 0x1, P6 ;  /* 0x000000010a00780c */ /* 0x040fe400037c1670 */
[C---:B------:R-:W-:Y:S02]  /*a340*/  ISETP.LT.OR P2, PT, R10.reuse, 0x2, P2 ;  /* 0x000000020a00780c */ /* 0x040fe40001741670 */
[----:B------:R-:W-:Y:S02]  /*a350*/  ISETP.LT.OR P3, PT, R10, 0x1a, P3 ;  /* 0x0000001a0a00780c */ /* 0x000fe40001f61670 */
[----:B------:R-:W-:-:S02]  /*a360*/  FSEL R24, R24, -INF , !P6 ;  /* 0xff80000018187808 */ /* 0x000fc40007000000 */
[----:B------:R-:W-:Y:S01]  /*a370*/  FSEL R25, R25, -INF , !P2 ;  /* 0xff80000019197808 */ /* 0x000fe20005000000 */
[--C-:B-1----:R-:W-:Y:S01]  /*a380*/  IMAD.IADD R8, R8, 0x1, R143.reuse ;  /* 0x0000000108087824 */ /* 0x102fe200078e028f */
[C---:B------:R-:W-:Y:S01]  /*a390*/  ISETP.GT.AND P5, PT, R11.reuse, 0x9, P1 ;  /* 0x000000090b00780c */ /* 0x040fe20000fa4270 */
        /* <DEDUP_REMOVED lines=18> */
[C---:B------:R-:W-:Y:S02]  /*a4c0*/  ISETP.GT.AND P2, PT, R11.reuse, 0x29, P1 ;  /* 0x000000290b00780c */ /* 0x040fe40000f44270 */
        /* <DEDUP_REMOVED lines=81> */
.L_x_13726:
[----:B------:R-:W-:-:S05]  /*a9e0*/  IMAD.U32 R2, RZ, RZ, UR21 ;  /* 0x00000015ff027e24 */ /* 0x000fca000f8e00ff */
[----:B------:R-:W-:-:S13]  /*a9f0*/  ISETP.NE.AND P2, PT, R2, 0x1, PT ;  /* 0x000000010200780c */ /* 0x000fda0003f45270 */
[----:B------:R-:W0:Y:S02]  /*aa00*/  @P2 LDC.64 R10, c[0x0][0x9e8] ;  /* 0x00027a00ff0a2b82 */ /* 0x000e240000000a00 */
[----:B0-----:R-:W-:-:S05]  /*aa10*/  @P2 IMAD.HI.U32 R10, R143, R10, RZ ;  /* 0x0000000a8f0a2227 */ /* 0x001fca00078e00ff */
[----:B------:R-:W-:-:S07]  /*aa20*/  @P2 SHF.R.U32.HI R143, RZ, R11, R10 ;  /* 0x0000000bff8f2219 */ /* 0x000fce000001160a */
.L_x_13727:
[----:B------:R-:W-:Y:S05]  /*aa30*/  BSYNC B0 ;  /* 0x0000000000007941 */ /* 0x000fea0003800000 */
.L_x_13725:
[----:B------:R-:W-:-:S04]  /*aa40*/  IMAD R143, R143, R2, -R0 ;  /* 0x000000028f8f7224 */ /* 0x000fc800078e0a00 */
[----:B------:R-:W-:-:S05]  /*aa50*/  IMAD R143, R16, -0x2, R143 ;  /* 0xfffffffe108f7824 */ /* 0x000fca00078e028f */
[----:B------:R-:W-:Y:S02]  /*aa60*/  VIADDMNMX R8, R143, R2, R8, PT ;  /* 0x000000028f087246 */ /* 0x000fe40003800108 */
[----:B------:R-:W-:-:S07]  /*aa70*/  VIMNMX R12, R12, R143, !PT ;  /* 0x0000008f0c0c7248 */ /* 0x000fce0007fe0100 */
.L_x_13724:
        /* <DEDUP_REMOVED lines=109> */
[-CC-:B------:R-:W-:Y:S01]  /*b150*/  FFMA.FTZ R136, R123, R0.reuse, -R10.reuse ;  /* 0x000000007b887223 */ /* 0x180fe2000001080a */
        /* <DEDUP_REMOVED lines=39> */
[----:B------:R-:W-:Y:S01]  /*b3d0*/  FFMA.FTZ R122, R141, R0, -R10 ;  /* 0x000000008d7a7223 */ /* 0x000fe2000001080a */
[----:B------:R-:W-:Y:S01]  /*b3e0*/  FMNMX.FTZ R14, R43, R14, !PT ;  /* 0x0000000e2b0e7209 */ /* 0x000fe20007810000 */
[----:B------:R0:W-:Y:S01]  /*b3f0*/  MUFU.EX2 R35, R24 ;  /* 0x0000001800237308 */ /* 0x0001e20000000800 */
[----:B------:R-:W-:-:S02]  /*b400*/  ISETP.LT.OR P2, PT, R8, 0x61, P2 ;  /* 0x000000610800780c */ /* 0x000fc40001741670 */
[----:B------:R-:W-:Y:S02]  /*b410*/  FMNMX.FTZ R14, R151, R14, !PT ;  /* 0x0000000e970e7209 */ /* 0x000fe40007810000 */
[----:B------:R-:W-:Y:S02]  /*b420*/  ISETP.GT.AND P5, PT, R12, 0x68, P1 ;  /* 0x000000680c00780c */ /* 0x000fe40000fa4270 */
[----:B------:R-:W-:Y:S01]  /*b430*/  FMNMX.FTZ R11, R47, R14, !PT ;  /* 0x0000000e2f0b7209 */ /* 0x000fe20007810000 */
[----:B------:R-:W-:Y:S01]  /*b440*/  MUFU.EX2 R148, R148 ;  /* 0x0000009400947308 */ /* 0x000fe20000000800 */
[----:B------:R-:W-:Y:S02]  /*b450*/  FSEL R74, R74, -INF , !P2 ;  /* 0xff8000004a4a7808 */ /* 0x000fe40005000000 */
[----:B------:R-:W-:Y:S02]  /*b460*/  FMNMX.FTZ R14, R50, R11, !PT ;  /* 0x0000000b320e7209 */ /* 0x000fe40007810000 */
[----:B------:R-:W-:-:S02]  /*b470*/  ISETP.LT.OR P5, PT, R8, 0x69, P5 ;  /* 0x000000690800780c */ /* 0x000fc40002fa1670 */
[----:B------:R-:W-:Y:S01]  /*b480*/  FMNMX.FTZ R14, R51, R14, !PT ;  /* 0x0000000e330e7209 */ /* 0x000fe20007810000 */
[----:B------:R-:W-:Y:S01]  /*b490*/  MUFU.EX2 R150, R150 ;  /* 0x0000009600967308 */ /* 0x000fe20000000800 */
[----:B------:R-:W-:Y:S01]  /*b4a0*/  FSEL R125, R75, -INF , !P3 ;  /* 0xff8000004b7d7808 */ /* 0x000fe20005800000 */
[--C-:B------:R-:W-:Y:S01]  /*b4b0*/  FFMA.FTZ R75, R61, R0, -R10.reuse ;  /* 0x000000003d4b7223 */ /* 0x100fe2000001080a */
[----:B------:R-:W-:Y:S01]  /*b4c0*/  FMNMX.FTZ R14, R33, R14, !PT ;  /* 0x0000000e210e7209 */ /* 0x000fe20007810000 */
[----:B------:R-:W-:Y:S01]  /*b4d0*/  FFMA.FTZ R61, R73, R0, -R10 ;  /* 0x00000000493d7223 */ /* 0x000fe2000001080a */
[----:B------:R-:W-:Y:S02]  /*b4e0*/  ISETP.GT.AND P2, PT, R12, 0x70, P1 ;  /* 0x000000700c00780c */ /* 0x000fe40000f44270 */
[----:B------:R-:W-:Y:S01]  /*b4f0*/  FMNMX.FTZ R11, R55, R14, !PT ;  /* 0x0000000e370b7209 */ /* 0x000fe20007810000 */
[----:B------:R-:W-:Y:S01]  /*b500*/  MUFU.EX2 R7, R7 ;  /* 0x0000000700077308 */ /* 0x000fe20000000800 */
[----:B------:R-:W-:-:S02]  /*b510*/  FSEL R78, R78, -INF , !P5 ;  /* 0xff8000004e4e7808 */ /* 0x000fc40006800000 */
[----:B------:R-:W-:Y:S02]  /*b520*/  FMNMX.FTZ R14, R58, R11, !PT ;  /* 0x0000000b3a0e7209 */ /* 0x000fe40007810000 */
[C---:B------:R-:W-:Y:S02]  /*b530*/  ISETP.GT.AND P3, PT, R12.reuse, 0x71, P1 ;  /* 0x000000710c00780c */ /* 0x040fe40000f64270 */
[----:B------:R-:W-:Y:S01]  /*b540*/  FMNMX.FTZ R11, R59, R14, !PT ;  /* 0x0000000e3b0b7209 */ /* 0x000fe20007810000 */
[----:B------:R-:W-:Y:S01]  /*b550*/  MUFU.EX2 R144, R144 ;  /* 0x0000009000907308 */ /* 0x000fe20000000800 */
[----:B------:R-:W-:Y:S02]  /*b560*/  ISETP.GT.AND P5, PT, R12, 0x78, P1 ;  /* 0x000000780c00780c */ /* 0x000fe40000fa4270 */
        /* <DEDUP_REMOVED lines=21> */
[----:B------:R-:W-:Y:S02]  /*b6c0*/  FSEL R127, R82, -INF , !P2 ;  /* 0xff800000527f7808 */ /* 0x000fe40005000000 */
[----:B------:R-:W-:Y:S02]  /*b6d0*/  FMNMX.FTZ R12, R78, R11, !PT ;  /* 0x0000000b4e0c7209 */ /* 0x000fe40007810000 */
[----:B------:R-:W-:Y:S02]  /*b6e0*/  ISETP.LT.OR P5, PT, R8, 0x79, P5 ;  /* 0x000000790800780c */ /* 0x000fe40002fa1670 */
[----:B------:R-:W-:Y:S01]  /*b6f0*/  FMNMX.FTZ R12, R79, R12, !PT ;  /* 0x0000000c4f0c7209 */ /* 0x000fe20007810000 */
[----:B------:R-:W-:Y:S01]  /*b700*/  MUFU.EX2 R21, R21 ;  /* 0x0000001500157308 */ /* 0x000fe20000000800 */
[----:B------:R-:W-:-:S02]  /*b710*/  FSEL R83, R83, -INF , !P3 ;  /* 0xff80000053537808 */ /* 0x000fc40005800000 */
[----:B------:R-:W-:Y:S02]  /*b720*/  FMNMX.FTZ R12, R127, R12, !PT ;  /* 0x0000000c7f0c7209 */ /* 0x000fe40007810000 */
[----:B------:R-:W-:Y:S02]  /*b730*/  ISETP.LT.OR P1, PT, R8, 0x7a, P1 ;  /* 0x0000007a0800780c */ /* 0x000fe40000f21670 */
[----:B------:R-:W-:Y:S01]  /*b740*/  FSEL R86, R86, -INF , !P5 ;  /* 0xff80000056567808 */ /* 0x000fe20006800000 */
[----:B------:R-:W-:Y:S01]  /*b750*/  MUFU.EX2 R142, R142 ;  /* 0x0000008e008e7308 */ /* 0x000fe20000000800 */
[----:B------:R-:W-:Y:S02]  /*b760*/  FMNMX.FTZ R11, R83, R12, !PT ;  /* 0x0000000c530b7209 */ /* 0x000fe40007810000 */
[----:B------:R-:W-:Y:S02]  /*b770*/  FSEL R87, R87, -INF , !P1 ;  /* 0xff80000057577808 */ /* 0x000fe40004800000 */
[----:B------:R-:W-:-:S02]  /*b780*/  FMNMX.FTZ R8, R86, R11, !PT ;  /* 0x0000000b56087209 */ /* 0x000fc40007810000 */
[----:B------:R-:W-:Y:S01]  /*b790*/  FSEL R12, R2, RZ, P6 ;  /* 0x000000ff020c7208 */ /* 0x000fe20003000000 */
[----:B------:R-:W-:Y:S01]  /*b7a0*/  MUFU.EX2 R37, R37 ;  /* 0x0000002500257308 */ /* 0x000fe20000000800 */
[----:B------:R-:W-:-:S03]  /*b7b0*/  FMNMX.FTZ R8, R87, R8, !PT ;  /* 0x0000000857087209 */ /* 0x000fc60007810000 */
[----:B------:R-:W-:Y:S01]  /*b7c0*/  FADD.FTZ R69, -R12, R5 ;  /* 0x000000050c457221 */ /* 0x000fe20000010100 */
[----:B------:R-:W-:Y:S01]  /*b7d0*/  FFMA.FTZ R5, R85, R0, -R10 ;  /* 0x0000000055057223 */ /* 0x000fe2000001080a */
[----:B------:R-:W1:Y:S02]  /*b7e0*/  SHFL.BFLY PT, R11, R8, 0x2, 0x1f ;  /* 0x0c401f00080b7f89 */ /* 0x000e6400000e0000 */
        /* <DEDUP_REMOVED lines=9> */
[----:B-1----:R-:W-:Y:S01]  /*b880*/  FMNMX.FTZ R11, R11, R8, !PT ;  /* 0x000000080b0b7209 */ /* 0x002fe20007810000 */
[----:B------:R-:W-:-:S03]  /*b890*/  FMUL.FTZ R8, R69, R0 ;  /* 0x0000000045087220 */ /* 0x000fc60000410000 */
[C---:B------:R-:W-:Y:S01]  /*b8a0*/  FSETP.NEU.FTZ.AND P1, PT, R11.reuse, -INF , PT ;  /* 0xff8000000b00780b */ /* 0x040fe20003f3d000 */
[----:B------:R-:W-:Y:S02]  /*b8b0*/  FMUL.FTZ R10, R11, R0 ;  /* 0x000000000b0a7220 */ /* 0x000fe40000410000 */
[----:B------:R-:W-:Y:S03]  /*b8c0*/  MUFU.EX2 R75, R75 ;  /* 0x0000004b004b7308 */ /* 0x000fe60000000800 */
[----:B------:R-:W-:-:S05]  /*b8d0*/  FSEL R10, R10, RZ, P1 ;  /* 0x000000ff0a0a7208 */ /* 0x000fca0000800000 */
[----:B------:R-:W1:Y:S01]  /*b8e0*/  MUFU.EX2 R8, R8 ;  /* 0x0000000800087308 */ /* 0x000e620000000800 */
        /* <DEDUP_REMOVED lines=9> */
[-CC-:B0-----:R-:W-:Y:S01]  /*b980*/  FFMA.FTZ R24, R147, R0.reuse, -R10.reuse ;  /* 0x0000000093187223 */ /* 0x181fe2000001080a */
[-C--:B------:R-:W-:Y:S01]  /*b990*/  FMUL.FTZ R6, R25, R0.reuse ;  /* 0x0000000019067220 */ /* 0x080fe20000410000 */
[-CC-:B------:R-:W-:Y:S01]  /*b9a0*/  FFMA.FTZ R147, R149, R0.reuse, -R10.reuse ;  /* 0x0000000095937223 */ /* 0x180fe2000001080a */
[-CC-:B------:R-:W-:Y:S01]  /*b9b0*/  FFMA.FTZ R26, R39, R0.reuse, -R10.reuse ;  /* 0x00000000271a7223 */ /* 0x180fe2000001080a */
[-CC-:B------:R-:W-:Y:S01]  /*b9c0*/  FFMA.FTZ R28, R43, R0.reuse, -R10.reuse ;  /* 0x000000002b1c7223 */ /* 0x180fe2000001080a */
[-CC-:B------:R-:W-:Y:S01]  /*b9d0*/  FFMA.FTZ R143, R151, R0.reuse, -R10.reuse ;  /* 0x00000000978f7223 */ /* 0x180fe2000001080a */
[--C-:B------:R-:W-:Y:S01]  /*b9e0*/  FFMA.FTZ R30, R47, R0, -R10.reuse ;  /* 0x000000002f1e7223 */ /* 0x100fe2000001080a */
[----:B------:R-:W0:Y:S01]  /*b9f0*/  MUFU.EX2 R6, R6 ;  /* 0x0000000600067308 */ /* 0x000e220000000800 */
[----:B-1----:R-:W-:Y:S01]  /*ba00*/  FFMA.FTZ R25, R8, R4, R35 ;  /* 0x0000000408197223 */ /* 0x002fe20000010023 */
[-CC-:B------:R-:W-:Y:S01]  /*ba10*/  FFMA.FTZ R137, R50, R0.reuse, -R10.reuse ;  /* 0x0000000032897223 */ /* 0x180fe2000001080a */
[-CC-:B------:R-:W-:Y:S01]  /*ba20*/  FFMA.FTZ R32, R51, R0.reuse, -R10.reuse ;  /* 0x0000000033207223 */ /* 0x180fe2000001080a */
[-CC-:B------:R-:W-:Y:S01]  /*ba30*/  FFMA.FTZ R139, R33, R0.reuse, -R10.reuse ;  /* 0x00000000218b7223 */ /* 0x180fe2000001080a */
[----:B------:R-:W-:Y:S01]  /*ba40*/  FADD.FTZ R25, R148, R25 ;  /* 0x0000001994197221 */ /* 0x000fe20000010000 */
[-CC-:B------:R-:W-:Y:S01]  /*ba50*/  FFMA.FTZ R34, R55, R0.reuse, -R10.reuse ;  /* 0x0000000037227223 */ /* 0x180fe2000001080a */
[-CC-:B------:R-:W-:Y:S01]  /*ba60*/  FFMA.FTZ R133, R58, R0.reuse, -R10.reuse ;  /* 0x000000003a857223 */ /* 0x180fe2000001080a */
[----:B------:R-:W1:Y:S01]  /*ba70*/  MUFU.EX2 R12, R12 ;  /* 0x0000000c000c7308 */ /* 0x000e620000000800 */
[----:B------:R-:W-:Y:S01]  /*ba80*/  FADD.FTZ R4, R150, R25 ;  /* 0x0000001996047221 */ /* 0x000fe20000010000 */
        /* <DEDUP_REMOVED lines=9> */
[----:B------:R-:W-:-:S05]  /*bb20*/  FFMA.FTZ R123, R86, R0, -R10 ;  /* 0x00000000567b7223 */ /* 0x000fca000001080a */
        /* <DEDUP_REMOVED lines=18> */
[----:B------:R-:W-:Y:S01]  /*bc50*/  FADD.FTZ R42, R142, R25 ;  /* 0x000000198e2a7221 */ /* 0x000fe20000010000 */
[----:B------:R-:W-:Y:S01]  /*bc60*/  FFMA.FTZ R25, R74, R0, -R10 ;  /* 0x000000004a197223 */ /* 0x000fe2000001080a */
        /* <DEDUP_REMOVED lines=8> */
[----:B------:R-:W-:Y:S01]  /*bcf0*/  FADD.FTZ R44, R138, R31 ;  /* 0x0000001f8a2c7221 */ /* 0x000fe20000010000 */
[----:B------:R-:W-:Y:S01]  /*bd00*/  FFMA.FTZ R31, R78, R0, -R10 ;  /* 0x000000004e1f7223 */ /* 0x000fe2000001080a */
        /* <DEDUP_REMOVED lines=80> */
.L_x_13728:
        /* <DEDUP_REMOVED lines=75> */
.L_x_13710:
[----:B------:R-:W-:Y:S06]  /*c6c0*/  BAR.ARV 0x8, 0x200 ;  /* 0x0208000000007b1d */ /* 0x000fec0000002000 */
[----:B------:R-:W-:Y:S05]  /*c6d0*/  @!P0 BRA `(.L_x_13730) ;  /* 0x0000000000048947 */ /* 0x000fea0003800000 */
[----:B------:R-:W-:Y:S01]  /*c6e0*/  BPT.TRAP 0x1 ;  /* 0x000000040000795c */ /* 0x000fe20000300000 */
.L_x_13730:
[----:B------:R-:W-:Y:S01]  /*c6f0*/  ULEA UR5, UR36, UR45, 0x3 ;  /* 0x0000002d24057291 */ /* 0x000fe2000f8e183f */
[----:B------:R-:W-:-:S05]  /*c700*/  IMAD.U32 R5, RZ, RZ, UR46 ;  /* 0x0000002eff057e24 */ /* 0x000fca000f8e00ff */
[----:B------:R-:W-:-:S04]  /*c710*/  SHF.L.U32 R5, R5, 0x1f, RZ ;  /* 0x0000001f05057819 */ /* 0x000fc800000006ff */
[----:B------:R0:W1:Y:S01]  /*c720*/  SYNCS.PHASECHK.TRANS64.TRYWAIT P1, [UR5+0x16850], R5 ;  /* 0x01685005ff0075a7 */ /* 0x0000620008020145 */
[----:B------:R-:W-:Y:S05]  /*c730*/  @!P0 BRA `(.L_x_13731) ;  /* 0x0000000000048947 */ /* 0x000fea0003800000 */
[----:B------:R-:W-:Y:S01]  /*c740*/  BPT.TRAP 0x1 ;  /* 0x000000040000795c */ /* 0x000fe20000300000 */
.L_x_13731:
[----:B-1----:R-:W-:Y:S05]  /*c750*/  @P1 BRA `(.L_x_13732) ;  /* 0x0000000000081947 */ /* 0x002fea0003800000 */
[----:B------:R-:W1:Y:S02]  /*c760*/  SYNCS.PHASECHK.TRANS64.TRYWAIT P1, [UR5+0x16850], R5 ;  /* 0x01685005ff0075a7 */ /* 0x000e640008020145 */
[----:B-1----:R-:W-:Y:S05]  /*c770*/  @!P1 BRA `(.L_x_13733) ;  /* 0x00000068002c9947 */ /* 0x002fea0003800000 */
.L_x_13732:
[----:B------:R-:W-:Y:S01]  /*c780*/  UIADD3 UR45, UR45, 0x400, URZ ;  /* 0x000004002d2d7890 */ /* 0x000fe2000fffe03f */
[----:B------:R-:W-:Y:S01]  /*c790*/  WARPGROUP.ARRIVE ;  /* 0x00000000000079c5 */ /* 0x000fe20000000000 */
[----:B------:R-:W-:Y:S01]  /*c7a0*/  UMOV UR7, 0x40000040 ;  /* 0x4000004000077882 */ /* 0x000fe20000000000 */
[----:B01----:R-:W0:Y:S01]  /*c7b0*/  SHFL.BFLY PT, R5, R4, 0x2, 0x1f ;  /* 0x0c401f0004057f89 */ /* 0x003e2200000e0000 */
[----:B------:R-:W-:Y:S01]  /*c7c0*/  USHF.R.U32.HI UR45, URZ, 0x4, UR45 ;  /* 0x000000043f2d7899 */ /* 0x000fe2000801162d */
[----:B------:R-:W-:Y:S01]  /*c7d0*/  CS2R R34, SRZ ;  /* 0x0000000000227805 */ /* 0x000fe2000001ff00 */
[----:B------:R-:W-:Y:S01]  /*c7e0*/  IMAD.MOV.U32 R25, RZ, RZ, -0x800000 ;  /* 0xff800000ff197424 */ /* 0x000fe200078e00ff */
[----:B------:R-:W1:Y:S01]  /*c7f0*/  SHFL.BFLY PT, R6, R3, 0x2, 0x1f ;  /* 0x0c401f0003067f89 */ /* 0x000e6200000e0000 */
[----:B------:R-:W-:Y:S01]  /*c800*/  ULOP3.LUT UR4, UR45, 0x3fff, URZ, 0xc0, !UPT ;  /* 0x00003fff2d047892 */ /* 0x000fe2000f8ec03f */
[----:B------:R-:W-:-:S03]  /*c810*/  IMAD.MOV.U32 R24, RZ, RZ, -0x800000 ;  /* 0xff800000ff187424 */ /* 0x000fc600078e00ff */
[----:B------:R-:W-:-:S07]  /*c820*/  ULEA UR4, UR36, UR4, 0xa ;  /* 0x0000000424047291 */ /* 0x000fce000f8e503f */
[----:B------:R-:W-:Y:S02]  /*c830*/  UMOV UR6, UR4 ;  /* 0x0000000400067c82 */ /* 0x000fe40008000000 */
[----:B------:R-:W-:Y:S01]  /*c840*/  HGMMA.64x64x16.F32.BF16 R88, R148, gdesc[UR4].tnspB, R88, gsb0 ;  /* 0x40e0000494587df0 */ /* 0x000fe20008001858 */
[----:B------:R-:W-:Y:S01]  /*c850*/  UIADD3 UR6, UR4, 0x80, URZ ;  /* 0x0000008004067890 */ /* 0x000fe2000fffe03f */
[----:B------:R-:W-:Y:S01]  /*c860*/  UMOV UR7, 0x40000040 ;  /* 0x4000004000077882 */ /* 0x000fe20000000000 */
[----:B0-----:R-:W-:Y:S01]  /*c870*/  FADD.FTZ R5, R5, R4 ;  /* 0x0000000405057221 */ /* 0x001fe20000010000 */
[----:B-1----:R-:W-:-:S04]  /*c880*/  FADD.FTZ R7, R6, R3 ;  /* 0x0000000306077221 */ /* 0x002fc80000010000 */
        /* <DEDUP_REMOVED lines=18> */
[----:B------:R-:W-:Y:S01]  /*c9b0*/  UIADD3 UR6, UR4, 0x100, URZ ;  /* 0x0000010004067890 */ /* 0x000fe2000fffe03f */
[----:B------:R-:W-:Y:S01]  /*c9c0*/  @P2 FFMA.FTZ R24, R5, R11, R6 ;  /* 0x0000000b05182223 */ /* 0x000fe20000010006 */
        /* <DEDUP_REMOVED lines=33> */
.L_x_13734:
        /* <DEDUP_REMOVED lines=42> */
.L_x_13656:
        /* <DEDUP_REMOVED lines=11> */
[----:B------:R-:W-:Y:S01]  /*cf30*/  USHF.R.S32.HI UR12, URZ, 0x1f, UR41 ;  /* 0x0000001f3f0c7899 */ /* 0x000fe20008011429 */
[----:B------:R-:W-:Y:S01]  /*cf40*/  VIADD R47, R17, UR38 ;  /* 0x00000026112f7c36 */ /* 0x000fe20008000000 */
        /* <DEDUP_REMOVED lines=20> */
[----:B------:R-:W-:Y:S01]  /*d090*/  BAR.SYNC.DEFER_BLOCKING 0x1, 0x180 ;  /* 0x0046000000007b1d */ /* 0x000fe20000010000 */
[----:B-1----:R-:W-:Y:S01]  /*d0a0*/  ISETP.NE.AND P1, PT, R30, 0x1, PT ;  /* 0x000000011e00780c */ /* 0x002fe20003f25270 */
[----:B------:R-:W-:-:S04]  /*d0b0*/  IMAD.U32 R36, RZ, RZ, UR8 ;  /* 0x00000008ff247e24 */ /* 0x000fc8000f8e00ff */
[----:B------:R-:W-:Y:S01]  /*d0c0*/  ULDC.64 UR8, c[0x0][0xae8] ;  /* 0x0002ba0000087ab9 */ /* 0x000fe20000000a00 */
[----:B------:R-:W-:Y:S02]  /*d0d0*/  MOV R2, R0 ;  /* 0x0000000000027202 */ /* 0x000fe40000000f00 */
[----:B0-----:R-:W-:Y:S01]  /*d0e0*/  MOV R3, R5 ;  /* 0x0000000500037202 */ /* 0x001fe20000000f00 */
[----:B------:R-:W-:Y:S02]  /*d0f0*/  IMAD R5, R152, 0x40, R22 ;  /* 0x0000004098057824 */ /* 0x000fe400078e0216 */
[--C-:B------:R-:W-:Y:S02]  /*d100*/  IMAD.WIDE R10, R156, 0x2, R2.reuse ;  /* 0x000000029c0a7825 */ /* 0x100fe400078e0202 */
[----:B------:R-:W0:Y:S02]  /*d110*/  @P1 LDC R20, c[0x0][0xbec] ;  /* 0x0002fb00ff141b82 */ /* 0x000e240000000800 */
[----:B------:R-:W-:Y:S01]  /*d120*/  IMAD.WIDE R2, R5, 0x2, R2 ;  /* 0x0000000205027825 */ /* 0x000fe200078e0202 */
[----:B------:R-:W-:-:S02]  /*d130*/  LOP3.LUT R4, R10, 0x380, RZ, 0xc0, !PT ;  /* 0x000003800a047812 */ /* 0x000fc400078ec0ff */
[----:B------:R-:W-:Y:S02]  /*d140*/  IADD3 R39, P0, R10, 0x60, RZ ;  /* 0x000000600a277810 */ /* 0x000fe40007f1e0ff */
[----:B------:R-:W-:Y:S01]  /*d150*/  SHF.R.U64 R5, R4, 0x3, RZ ;  /* 0x0000000304057819 */ /* 0x000fe200000012ff */
[----:B------:R-:W1:Y:S01]  /*d160*/  @P1 LDC R45, c[0x0][0xbf0] ;  /* 0x0002fc00ff2d1b82 */ /* 0x000e620000000800 */
[----:B------:R-:W-:Y:S01]  /*d170*/  LOP3.LUT R4, R39, 0x380, RZ, 0xc0, !PT ;  /* 0x0000038027047812 */ /* 0x000fe200078ec0ff */
[----:B------:R-:W-:Y:S01]  /*d180*/  IMAD.X R9, RZ, RZ, R11, P0 ;  /* 0x000000ffff097224 */ /* 0x000fe200000e060b */
[----:B------:R-:W-:Y:S02]  /*d190*/  IADD3 R27, P3, R10, 0x20, RZ ;  /* 0x000000200a1b7810 */ /* 0x000fe40007f7e0ff */
[----:B------:R-:W-:Y:S02]  /*d1a0*/  SHF.R.U64 R4, R4, 0x3, RZ ;  /* 0x0000000304047819 */ /* 0x000fe400000012ff */
[----:B------:R-:W-:-:S02]  /*d1b0*/  IADD3 R31, P2, R10, 0x40, RZ ;  /* 0x000000400a1f7810 */ /* 0x000fc40007f5e0ff */
[----:B------:R-:W-:Y:S02]  /*d1c0*/  LOP3.LUT R8, R4, R39, RZ, 0x3c, !PT ;  /* 0x0000002704087212 */ /* 0x000fe400078e3cff */
[----:B------:R-:W-:Y:S01]  /*d1d0*/  LOP3.LUT R4, R27, 0x380, RZ, 0xc0, !PT ;  /* 0x000003801b047812 */ /* 0x000fe200078ec0ff */
[----:B------:R-:W-:Y:S01]  /*d1e0*/  IMAD.X R7, RZ, RZ, R11, P2 ;  /* 0x000000ffff077224 */ /* 0x000fe200010e060b */
[----:B------:R-:W-:Y:S02]  /*d1f0*/  LOP3.LUT R6, R31, 0x380, RZ, 0xc0, !PT ;  /* 0x000003801f067812 */ /* 0x000fe400078ec0ff */
[----:B------:R-:W-:Y:S01]  /*d200*/  SHF.R.U64 R4, R4, 0x3, RZ ;  /* 0x0000000304047819 */ /* 0x000fe200000012ff */
[----:B0-----:R-:W-:Y:S01]  /*d210*/  @P1 IMAD.HI.U32 R20, R47, R20, RZ ;  /* 0x000000142f141227 */ /* 0x001fe200078e00ff */
[----:B------:R-:W-:Y:S02]  /*d220*/  SHF.R.U64 R6, R6, 0x3, RZ ;  /* 0x0000000306067819 */ /* 0x000fe400000012ff */
[----:B------:R-:W-:-:S02]  /*d230*/  IADD3 R39, P2, R2, 0x3000, RZ ;  /* 0x0000300002277810 */ /* 0x000fc40007f5e0ff */
[----:B------:R-:W-:Y:S01]  /*d240*/  LOP3.LUT R4, R4, R27, RZ, 0x3c, !PT ;  /* 0x0000001b04047212 */ /* 0x000fe200078e3cff */
[----:B------:R-:W-:Y:S01]  /*d250*/  IMAD.MOV.U32 R27, RZ, RZ, R47 ;  /* 0x000000ffff1b7224 */ /* 0x000fe200078e002f */
[----:B------:R-:W-:Y:S01]  /*d260*/  LOP3.LUT R6, R6, R31, RZ, 0x3c, !PT ;  /* 0x0000001f06067212 */ /* 0x000fe200078e3cff */
[----:B------:R-:W-:Y:S01]  /*d270*/  IMAD.X R21, RZ, RZ, R3, P2 ;  /* 0x000000ffff157224 */ /* 0x000fe200010e0603 */
[----:B------:R-:W-:Y:S02]  /*d280*/  LOP3.LUT R31, R39, 0x380, RZ, 0xc0, !PT ;  /* 0x00000380271f7812 */ /* 0x000fe400078ec0ff */
[----:B-1----:R-:W-:Y:S02]  /*d290*/  @P1 SHF.R.U32.HI R27, RZ, R45, R20 ;  /* 0x0000002dff1b1219 */ /* 0x002fe40000011614 */
[----:B------:R-:W-:Y:S02]  /*d2a0*/  SHF.R.U64 R20, R31, 0x3, RZ ;  /* 0x000000031f147819 */ /* 0x000fe400000012ff */
[----:B------:R-:W-:Y:S01]  /*d2b0*/  LOP3.LUT R10, R5, R10, RZ, 0x3c, !PT ;  /* 0x0000000a050a7212 */ /* 0x000fe200078e3cff */
[----:B------:R-:W-:Y:S01]  /*d2c0*/  IMAD.MOV R31, RZ, RZ, -R27 ;  /* 0x000000ffff1f7224 */ /* 0x000fe200078e0a1b */
[----:B------:R-:W-:Y:S01]  /*d2d0*/  MOV R40, R8 ;  /* 0x0000000800287202 */ /* 0x000fe20000000f00 */
[----:B------:R-:W-:Y:S01]  /*d2e0*/  IMAD.X R5, RZ, RZ, R11, P3 ;  /* 0x000000ffff057224 */ /* 0x000fe200018e060b */
[----:B------:R-:W-:Y:S01]  /*d2f0*/  MOV R44, R10 ;  /* 0x0000000a002c7202 */ /* 0x000fe20000000f00 */
[----:B------:R-:W-:Y:S01]  /*d300*/  IMAD R31, R30, R31, R47 ;  /* 0x0000001f1e1f7224 */ /* 0x000fe200078e022f */
[----:B------:R-:W-:-:S02]  /*d310*/  SHF.R.S32.HI R11, RZ, 0x1f, R27 ;  /* 0x0000001fff0b7819 */ /* 0x000fc4000001141b */
[----:B------:R-:W-:Y:S02]  /*d320*/  IADD3 R10, P0, R27, UR6, RZ ;  /* 0x000000061b0a7c10 */ /* 0x000fe4000ff1e0ff */
[----:B------:R-:W-:Y:S02]  /*d330*/  SHF.R.S32.HI R27, RZ, 0x1f, R31 ;  /* 0x0000001fff1b7819 */ /* 0x000fe4000001141f */
[----:B------:R-:W-:Y:S01]  /*d340*/  IADD3.X R11, R11, UR7, R36, P0, !PT ;  /* 0x000000070b0b7c10 */ /* 0x000fe200087fe424 */
[----:B------:R-:W-:Y:S01]  /*d350*/  ULDC.64 UR6, c[0x0][0xb88] ;  /* 0x0002e20000067ab9 */ /* 0x000fe20000000a00 */
[----:B------:R-:W-:Y:S01]  /*d360*/  IADD3 R43, P3, R2, 0x1800, RZ ;  /* 0x00001800022b7810 */ /* 0x000fe20007f7e0ff */
[----:B------:R-:W-:Y:S01]  /*d370*/  IMAD R8, R27, UR6, RZ ;  /* 0x000000061b087c24 */ /* 0x000fe2000f8e02ff */
[----:B------:R-:W-:Y:S01]  /*d380*/  MOV R42, R6 ;  /* 0x00000006002a7202 */ /* 0x000fe20000000f00 */
[----:B------:R-:W-:Y:S01]  /*d390*/  IMAD.WIDE.U32 R6, R31, UR6, R10 ;  /* 0x000000061f067c25 */ /* 0x000fe2000f8e000a */
[----:B------:R-:W-:-:S02]  /*d3a0*/  LOP3.LUT R28, R43, 0x380, RZ, 0xc0, !PT ;  /* 0x000003802b1c7812 */ /* 0x000fc400078ec0ff */
[----:B------:R-:W-:Y:S01]  /*d3b0*/  LOP3.LUT P0, RZ, R153, 0x3, RZ, 0xc0, !PT ;  /* 0x0000000399ff7812 */ /* 0x000fe2000780c0ff */
[----:B------:R-:W-:Y:S01]  /*d3c0*/  IMAD R9, R31, UR7, R8 ;  /* 0x000000071f097c24 */ /* 0x000fe2000f8e0208 */
[----:B------:R-:W-:Y:S01]  /*d3d0*/  ULDC.64 UR6, c[0x0][0xb50] ;  /* 0x0002d40000067ab9 */ /* 0x000fe20000000a00 */
[----:B------:R-:W-:Y:S01]  /*d3e0*/  VIADD R10, R155, UR38 ;  /* 0x000000269b0a7c36 */ /* 0x000fe20008000000 */
[----:B------:R-:W-:Y:S01]  /*d3f0*/  SHF.R.U64 R28, R28, 0x3, RZ ;  /* 0x000000031c1c7819 */ /* 0x000fe200000012ff */
[----:B------:R-:W-:Y:S01]  /*d400*/  IMAD R31, R30, UR5, RZ ;  /* 0x000000051e1f7c24 */ /* 0x000fe2000f8e02ff */
[----:B------:R-:W-:Y:S01]  /*d410*/  LEA R36, P5, R6, UR6, 0x2 ;  /* 0x0000000606247c11 */ /* 0x000fe2000f8a10ff */
[----:B------:R-:W-:Y:S01]  /*d420*/  IMAD.IADD R7, R7, 0x1, R9 ;  /* 0x0000000107077824 */ /* 0x000fe200078e0209 */
[----:B------:R-:W-:Y:S01]  /*d430*/  LOP3.LUT R28, R28, R43, RZ, 0x3c, !PT ;  /* 0x0000002b1c1c7212 */ /* 0x000fe200078e3cff */
[C---:B------:R-:W-:Y:S01]  /*d440*/  VIADD R8, R10.reuse, 0x8 ;  /* 0x000000080a087836 */ /* 0x040fe20000000000 */
[----:B------:R-:W-:Y:S01]  /*d450*/  MOV R43, R4 ;  /* 0x00000004002b7202 */ /* 0x000fe20000000f00 */
[----:B------:R-:W-:Y:S01]  /*d460*/  SHFL.IDX PT, R38, R36, 0x1, 0x1c1f ;  /* 0x003c1f0024267f89 */ /* 0x000fe200000e0000 */
[----:B------:R-:W-:Y:S01]  /*d470*/  ISETP.GE.OR P4, PT, R10, R31, P0 ;  /* 0x0000001f0a00720c */ /* 0x000fe20000786670 */
[----:B------:R-:W-:Y:S01]  /*d480*/  IMAD.X R29, RZ, RZ, R3, P3 ;  /* 0x000000ffff1d7224 */ /* 0x000fe200018e0603 */
[----:B------:R-:W-:-:S02]  /*d490*/  LEA.HI.X R45, R6, UR7, R7, 0x2, P5 ;  /* 0x00000007062d7c11 */ /* 0x000fc4000a8f1407 */
[----:B------:R-:W-:Y:S02]  /*d4a0*/  ISETP.GE.OR P0, PT, R8, R31, P0 ;  /* 0x0000001f0800720c */ /* 0x000fe40000706670 */
[----:B------:R-:W-:Y:S01]  /*d4b0*/  F2FP.BF16.F32.PACK_AB R4, R89, R26 ;  /* 0x0000001a5904723e */ /* 0x000fe200000010ff */
[----:B------:R-:W-:Y:S01]  /*d4c0*/  SHFL.IDX PT, R27, R45, RZ, 0x1c1f ;  /* 0x001c1fff2d1b7589 */ /* 0x000fe200000e0000 */
[----:B------:R-:W-:Y:S02]  /*d4d0*/  F2FP.BF16.F32.PACK_AB R5, R91, R90 ;  /* 0x0000005a5b05723e */ /* 0x000fe400000010ff */
[----:B------:R-:W-:Y:S01]  /*d4e0*/  F2FP.BF16.F32.PACK_AB R6, R93, R92 ;  /* 0x0000005c5d06723e */ /* 0x000fe200000010ff */
[----:B------:R0:W1:Y:S01]  /*d4f0*/  SHFL.IDX PT, R26, R36, RZ, 0x1c1f ;  /* 0x001c1fff241a7589 */ /* 0x00006200000e0000 */
[----:B------:R-:W-:Y:S02]  /*d500*/  F2FP.BF16.F32.PACK_AB R7, R95, R94 ;  /* 0x0000005e5f07723e */ /* 0x000fe400000010ff */
[----:B------:R-:W-:-:S02]  /*d510*/  F2FP.BF16.F32.PACK_AB R8, R97, R96 ;  /* 0x000000606108723e */ /* 0x000fc400000010ff */
[----:B------:R-:W-:Y:S01]  /*d520*/  F2FP.BF16.F32.PACK_AB R9, R99, R98 ;  /* 0x000000626309723e */ /* 0x000fe200000010ff */
[----:B------:R-:W-:Y:S01]  /*d530*/  STSM.16.M88.4 [R44], R4 ;  /* 0x000000042c007844 */ /* 0x000fe20000000200 */
[----:B------:R-:W-:Y:S02]  /*d540*/  F2FP.BF16.F32.PACK_AB R10, R101, R100 ;  /* 0x00000064650a723e */ /* 0x000fe400000010ff */
[----:B------:R-:W-:Y:S02]  /*d550*/  F2FP.BF16.F32.PACK_AB R11, R103, R102 ;  /* 0x00000066670b723e */ /* 0x000fe400000010ff */
[----:B------:R-:W-:Y:S02]  /*d560*/  LOP3.LUT R20, R20, R39, RZ, 0x3c, !PT ;  /* 0x0000002714147212 */ /* 0x000fe400078e3cff */
[----:B------:R-:W2:Y:S01]  /*d570*/  SHFL.IDX PT, R39, R45, 0x1, 0x1c1f ;  /* 0x003c1f002d277f89 */ /* 0x000ea200000e0000 */
[----:B------:R-:W-:-:S03]  /*d580*/  LOP3.LUT R37, R2, 0x380, RZ, 0xc0, !PT ;  /* 0x0000038002257812 */ /* 0x000fc600078ec0ff */
[----:B------:R3:W-:Y:S01]  /*d590*/  STSM.16.M88.4 [R43], R8 ;  /* 0x000000082b007844 */ /* 0x0007e20000000200 */
[----:B------:R-:W-:-:S03]  /*d5a0*/  SHF.R.U64 R37, R37, 0x3, RZ ;  /* 0x0000000325257819 */ /* 0x000fc600000012ff */
[----:B------:R4:W-:Y:S01]  /*d5b0*/  STSM.16.M88.4 [R42], R12 ;  /* 0x0000000c2a007844 */ /* 0x0009e20000000200 */
[----:B0-----:R-:W-:Y:S01]  /*d5c0*/  LOP3.LUT R36, R37, R2, RZ, 0x3c, !PT ;  /* 0x0000000225247212 */ /* 0x001fe200078e3cff */
[----:B------:R-:W-:Y:S02]  /*d5d0*/  IMAD.MOV.U32 R37, RZ, RZ, R3 ;  /* 0x000000ffff257224 */ /* 0x000fe400078e0003 */
[----:B------:R0:W-:Y:S01]  /*d5e0*/  STSM.16.M88.4 [R40], R32 ;  /* 0x0000002028007844 */ /* 0x0001e20000000200 */
[----:B------:R-:W-:Y:S06]  /*d5f0*/  BAR.SYNC.DEFER_BLOCKING 0x1, 0x180 ;  /* 0x0046000000007b1d */ /* 0x000fec0000010000 */
[----:B-1----:R1:W-:Y:S04]  /*d600*/  @!P4 ST.E desc[UR52][R26.64], R25 ;  /* 0x000000191a00c985 */ /* 0x0023e8000c101934 */
[----:B--2---:R2:W-:Y:S04]  /*d610*/  @!P0 ST.E desc[UR52][R38.64], R24 ;  /* 0x0000001826008985 */ /* 0x0045e8000c101934 */
[----:B------:R-:W2:Y:S04]  /*d620*/  LD.E.128 R4, desc[UR52][R36.64] ;  /* 0x0000003424047980 */ /* 0x000ea8000c101d00 */
[----:B---3--:R3:W2:Y:S04]  /*d630*/  LD.E.128 R8, desc[UR52][R28.64] ;  /* 0x000000341c087980 */ /* 0x0086a8000c101d00 */
[----:B----4-:R4:W4:Y:S01]  /*d640*/  LD.E.128 R12, desc[UR52][R20.64] ;  /* 0x00000034140c7980 */ /* 0x010922000c101d00 */
[----:B0-----:R-:W-:-:S04]  /*d650*/  IADD3 R33, P0, R2, 0x4800, RZ ;  /* 0x0000480002217810 */ /* 0x001fc80007f1e0ff */
[----:B------:R-:W-:Y:S01]  /*d660*/  LOP3.LUT R2, R33, 0x380, RZ, 0xc0, !PT ;  /* 0x0000038021027812 */ /* 0x000fe200078ec0ff */
[----:B-1----:R-:W-:Y:S02]  /*d670*/  IMAD.X R27, RZ, RZ, R3, P0 ;  /* 0x000000ffff1b7224 */ /* 0x002fe400000e0603 */
[----:B------:R-:W0:Y:S01]  /*d680*/  @P1 LDC R3, c[0x0][0xbec] ;  /* 0x0002fb00ff031b82 */ /* 0x000e220000000800 */
[----:B------:R-:W-:-:S04]  /*d690*/  SHF.R.U64 R2, R2, 0x3, RZ ;  /* 0x0000000302027819 */ /* 0x000fc800000012ff */
[----:B------:R-:W-:-:S03]  /*d6a0*/  LOP3.LUT R26, R2, R33, RZ, 0x3c, !PT ;  /* 0x00000021021a7212 */ /* 0x000fc600078e3cff */
[----:B------:R-:W1:Y:S01]  /*d6b0*/  @P1 LDC R33, c[0x0][0xbf0] ;  /* 0x0002fc00ff211b82 */ /* 0x000e620000000800 */
[----:B------:R-:W-:Y:S01]  /*d6c0*/  IMAD R2, R18, 0x30, R152 ;  /* 0x0000003012027824 */ /* 0x000fe200078e0298 */
[----:B------:R-:W-:Y:S02]  /*d6d0*/  UIMAD UR5, UR12, UR8, URZ ;  /* 0x000000080c0572a4 */ /* 0x000fe4000f8e023f */
[----:B------:R-:W-:Y:S01]  /*d6e0*/  UIMAD.WIDE.U32 UR6, UR41, UR8, URZ ;  /* 0x00000008290672a5 */ /* 0x000fe2000f8e003f */
[----:B---3--:R-:W-:Y:S01]  /*d6f0*/  VIADD R28, R2, UR38 ;  /* 0x00000026021c7c36 */ /* 0x008fe20008000000 */
[----:B------:R-:W-:Y:S01]  /*d700*/  UIMAD UR5, UR41, UR9, UR5 ;  /* 0x00000009290572a4 */ /* 0x000fe2000f8e0205 */
[----:B------:R-:W-:Y:S01]  /*d710*/  VIADD R34, R152, UR38 ;  /* 0x0000002698227c36 */ /* 0x000fe20008000000 */
[----:B------:R-:W-:Y:S01]  /*d720*/  UIMAD UR8, UR13, UR10, URZ ;  /* 0x0000000a0d0872a4 */ /* 0x000fe2000f8e023f */
[----:B--2---:R-:W5:Y:S01]  /*d730*/  LD.E.128 R24, desc[UR52][R26.64] ;  /* 0x000000341a187980 */ /* 0x004f62000c101d00 */
[----:B------:R-:W-:Y:S01]  /*d740*/  UIADD3 UR7, UR7, UR5, URZ ;  /* 0x0000000507077290 */ /* 0x000fe2000fffe03f */
[----:B----4-:R-:W-:Y:S01]  /*d750*/  IMAD.MOV.U32 R21, RZ, RZ, R28 ;  /* 0x000000ffff157224 */ /* 0x010fe200078e001c */
[----:B------:R-:W-:Y:S01]  /*d760*/  UIMAD UR5, UR39, UR11, UR8 ;  /* 0x0000000b270572a4 */ /* 0x000fe2000f8e0208 */
[----:B------:R-:W-:Y:S01]  /*d770*/  @!PT LDS RZ, [RZ] ;  /* 0x00000000fffff984 */ /* 0x000fe20000000800 */
[----:B------:R-:W-:Y:S01]  /*d780*/  @!PT LDS RZ, [RZ] ;  /* 0x00000000fffff984 */ /* 0x000fe20000000800 */
[----:B------:R-:W-:Y:S01]  /*d790*/  @!PT LDS RZ, [RZ] ;  /* 0x00000000fffff984 */ /* 0x000fe20000000800 */
[----:B------:R-:W-:Y:S01]  /*d7a0*/  @!PT LDS RZ, [RZ] ;  /* 0x00000000fffff984 */ /* 0x000fe20000000800 */
[----:B------:R2:W-:Y:S06]  /*d7b0*/  MEMBAR.ALL.CTA ;  /* 0x0000000000007992 */ /* 0x0005ec0000008000 */
[----:B--2---:R-:W2:Y:S01]  /*d7c0*/  FENCE.VIEW.ASYNC.S ;  /* 0x00000000000073c6 */ /* 0x004ea20000000000 */
[----:B------:R-:W-:Y:S01]  /*d7d0*/  UIMAD.WIDE.U32 UR6, UR39, UR10, UR6 ;  /* 0x0000000a270672a5 */ /* 0x000fe2000f8e0006 */
[----:B------:R-:W-:Y:S01]  /*d7e0*/  VIADD R0, R0, 0x16820 ;  /* 0x0001682000007836 */ /* 0x000fe20000000000 */
[----:B------:R-:W-:Y:S01]  /*d7f0*/  ULDC.64 UR8, c[0x0][0xae0] ;  /* 0x0002b80000087ab9 */ /* 0x000fe20000000a00 */
[----:B0-----:R-:W-:Y:S01]  /*d800*/  @P1 IMAD.HI.U32 R2, R28, R3, RZ ;  /* 0x000000031c021227 */ /* 0x001fe200078e00ff */
[----:B------:R-:W-:-:S02]  /*d810*/  UIADD3 UR5, UR7, UR5, URZ ;  /* 0x0000000507057290 */ /* 0x000fc4000fffe03f */
[----:B------:R-:W-:Y:S01]  /*d820*/  PRMT R0, RZ, 0x654, R0 ;  /* 0x00000654ff007816 */ /* 0x000fe20000000000 */
[----:B------:R-:W-:Y:S01]  /*d830*/  IMAD.U32 R3, RZ, RZ, UR7 ;  /* 0x00000007ff037e24 */ /* 0x000fe2000f8e00ff */
[----:B-1----:R-:W-:Y:S01]  /*d840*/  @P1 SHF.R.U32.HI R21, RZ, R33, R2 ;  /* 0x00000021ff151219 */ /* 0x002fe20000011602 */
[----:B------:R-:W-:Y:S01]  /*d850*/  IMAD.U32 R2, RZ, RZ, UR6 ;  /* 0x00000006ff027e24 */ /* 0x000fe2000f8e00ff */
[----:B------:R-:W-:Y:S01]  /*d860*/  ULDC.64 UR6, c[0x0][0xad8] ;  /* 0x0002b60000067ab9 */ /* 0x000fe20000000a00 */
[----:B------:R-:W-:Y:S01]  /*d870*/  IMAD.U32 R3, RZ, RZ, UR5 ;  /* 0x00000005ff037e24 */ /* 0x000fe2000f8e00ff */
[--C-:B------:R-:W-:Y:S01]  /*d880*/  SHF.R.S32.HI R20, RZ, 0x1f, R21.reuse ;  /* 0x0000001fff147819 */ /* 0x100fe20000011415 */
[----:B------:R-:W-:Y:S01]  /*d890*/  IMAD.MOV R29, RZ, RZ, -R21 ;  /* 0x000000ffff1d7224 */ /* 0x000fe200078e0a15 */
[----:B------:R-:W-:Y:S01]  /*d8a0*/  ULDC UR5, c[0x0][0xac8] ;  /* 0x0002b20000057ab9 */ /* 0x000fe20000000800 */
[----:B------:R-:W-:-:S04]  /*d8b0*/  IMAD.WIDE.U32 R2, R21, UR8, R2 ;  /* 0x0000000815027c25 */ /* 0x000fc8000f8e0002 */
[----:B------:R-:W-:Y:S02]  /*d8c0*/  IMAD R20, R20, UR8, RZ ;  /* 0x0000000814147c24 */ /* 0x000fe4000f8e02ff */
[----:B------:R-:W-:Y:S01]  /*d8d0*/  IMAD R29, R30, R29, R28 ;  /* 0x0000001d1e1d7224 */ /* 0x000fe200078e021c */
[----:B--2---:R0:W-:Y:S01]  /*d8e0*/  SYNCS.ARRIVE.TRANS64.RED.A1T0 RZ, [R0+URZ], RZ ;  /* 0x000000ff00ff79a7 */ /* 0x0041e2000810043f */
[----:B------:R-:W-:-:S03]  /*d8f0*/  IMAD R33, R21, UR9, R20 ;  /* 0x0000000915217c24 */ /* 0x000fc6000f8e0214 */
[----:B------:R-:W-:Y:S01]  /*d900*/  SHF.R.S32.HI R20, RZ, 0x1f, R29 ;  /* 0x0000001fff147819 */ /* 0x000fe2000001141d */
[----:B------:R-:W-:Y:S02]  /*d910*/  IMAD.IADD R3, R3, 0x1, R33 ;  /* 0x0000000103037824 */ /* 0x000fe400078e0221 */
[----:B0-----:R-:W-:Y:S02]  /*d920*/  VIADD R0, R34, 0x90 ;  /* 0x0000009022007836 */ /* 0x001fe40000000000 */
[----:B------:R-:W-:Y:S02]  /*d930*/  IMAD R20, R20, UR6, RZ ;  /* 0x0000000614147c24 */ /* 0x000fe4000f8e02ff */
[----:B------:R-:W-:-:S04]  /*d940*/  IMAD.WIDE.U32 R2, R29, UR6, R2 ;  /* 0x000000061d027c25 */ /* 0x000fc8000f8e0002 */
[----:B------:R-:W-:Y:S01]  /*d950*/  IMAD R21, R29, UR7, R20 ;  /* 0x000000071d157c24 */ /* 0x000fe2000f8e0214 */
[----:B------:R-:W-:Y:S01]  /*d960*/  ULDC.64 UR6, c[0x0][0xa80] ;  /* 0x0002a00000067ab9 */ /* 0x000fe20000000a00 */
[----:B------:R-:W-:Y:S01]  /*d970*/  VIADD R20, R34, 0x60 ;  /* 0x0000006022147836 */ /* 0x000fe20000000000 */
[----:B------:R-:W-:Y:S01]  /*d980*/  LEA R30, P0, R2, UR6, 0x1 ;  /* 0x00000006021e7c11 */ /* 0x000fe2000f8008ff */
[----:B------:R-:W-:-:S04]  /*d990*/  IMAD.IADD R3, R3, 0x1, R21 ;  /* 0x0000000103037824 */ /* 0x000fc800078e0215 */
[----:B------:R-:W0:Y:S01]  /*d9a0*/  SHFL.IDX PT, R21, R30, RZ, 0x181f ;  /* 0x00181fff1e157589 */ /* 0x000e2200000e0000 */
[----:B------:R-:W-:Y:S01]  /*d9b0*/  LEA.HI.X R32, R2, UR7, R3, 0x1, P0 ;  /* 0x0000000702207c11 */ /* 0x000fe200080f0c03 */
[----:B------:R-:W-:Y:S01]  /*d9c0*/  VIADD R2, R34, 0x30 ;  /* 0x0000003022027836 */ /* 0x000fe20000000000 */
[----:B------:R-:W-:Y:S01]  /*d9d0*/  ISETP.GE.AND P0, PT, R22, UR5, PT ;  /* 0x0000000516007c0c */ /* 0x000fe2000bf06270 */
[----:B------:R-:W1:Y:S03]  /*d9e0*/  SHFL.IDX PT, R33, R30, 0x1, 0x181f ;  /* 0x00381f001e217f89 */ /* 0x000e6600000e0000 */
[-C--:B------:R-:W-:Y:S01]  /*d9f0*/  ISETP.GE.OR P1, PT, R34, R31.reuse, P0 ;  /* 0x0000001f2200720c */ /* 0x080fe20000726670 */
[----:B------:R-:W2:Y:S01]  /*da00*/  SHFL.IDX PT, R37, R30, 0x2, 0x181f ;  /* 0x00581f001e257f89 */ /* 0x000ea200000e0000 */
[-C--:B------:R-:W-:Y:S02]  /*da10*/  ISETP.GE.OR P2, PT, R2, R31.reuse, P0 ;  /* 0x0000001f0200720c */ /* 0x080fe40000746670 */
[-C--:B------:R-:W-:Y:S01]  /*da20*/  ISETP.GE.OR P3, PT, R20, R31.reuse, P0 ;  /* 0x0000001f1400720c */ /* 0x080fe20000766670 */
[----:B------:R-:W3:Y:S01]  /*da30*/  SHFL.IDX PT, R3, R32, RZ, 0x181f ;  /* 0x00181fff20037589 */ /* 0x000ee200000e0000 */
[----:B------:R-:W-:-:S03]  /*da40*/  ISETP.GE.OR P0, PT, R0, R31, P0 ;  /* 0x0000001f0000720c */ /* 0x000fc60000706670 */
[----:B------:R-:W4:Y:S04]  /*da50*/  SHFL.IDX PT, R29, R32, 0x1, 0x181f ;  /* 0x00381f00201d7f89 */ /* 0x000f2800000e0000 */
[----:B------:R-:W4:Y:S01]  /*da60*/  SHFL.IDX PT, R35, R32, 0x2, 0x181f ;  /* 0x00581f0020237f89 */ /* 0x000f2200000e0000 */
[----:B0-----:R-:W-:-:S03]  /*da70*/  @!P1 LEA R2, P4, R22, R21, 0x1 ;  /* 0x0000001516029211 */ /* 0x001fc600078808ff */
[----:B------:R-:W0:Y:S01]  /*da80*/  SHFL.IDX PT, R32, R32, 0x3, 0x181f ;  /* 0x00781f0020207f89 */ /* 0x000e2200000e0000 */
[----:B-1----:R-:W-:-:S03]  /*da90*/  @!P2 LEA R20, P5, R22, R33, 0x1 ;  /* 0x000000211614a211 */ /* 0x002fc600078a08ff */
[----:B------:R1:W0:Y:S01]  /*daa0*/  SHFL.IDX PT, R33, R30, 0x3, 0x181f ;  /* 0x00781f001e217f89 */ /* 0x00022200000e0000 */
[C---:B--2---:R-:W-:Y:S02]  /*dab0*/  @!P3 LEA R28, P6, R22.reuse, R37, 0x1 ;  /* 0x00000025161cb211 */ /* 0x044fe400078c08ff */
[C-C-:B---3--:R-:W-:Y:S02]  /*dac0*/  @!P1 LEA.HI.X R3, R22.reuse, R3, R157.reuse, 0x1, P4 ;  /* 0x0000000316039211 */ /* 0x148fe400020f0c9d */
[C-C-:B----4-:R-:W-:Y:S02]  /*dad0*/  @!P2 LEA.HI.X R21, R22.reuse, R29, R157.reuse, 0x1, P5 ;  /* 0x0000001d1615a211 */ /* 0x150fe400028f0c9d */
[----:B------:R-:W-:Y:S01]  /*dae0*/  @!P3 LEA.HI.X R29, R22, R35, R157, 0x1, P6 ;  /* 0x00000023161db211 */ /* 0x000fe200030f0c9d */
[----:B------:R1:W-:Y:S04]  /*daf0*/  @!P1 ST.E.128 desc[UR52][R2.64], R4 ;  /* 0x0000000402009985 */ /* 0x0003e8000c101d34 */
[----:B------:R1:W-:Y:S04]  /*db00*/  @!P2 ST.E.128 desc[UR52][R20.64], R8 ;  /* 0x000000081400a985 */ /* 0x0003e8000c101d34 */
[----:B------:R1:W-:Y:S01]  /*db10*/  @!P3 ST.E.128 desc[UR52][R28.64], R12 ;  /* 0x0000000c1c00b985 */ /* 0x0003e2000c101d34 */
[----:B0-----:R-:W-:Y:S05]  /*db20*/  @P0 BRA `(.L_x_13737) ;  /* 0x0000000400ec0947 */ /* 0x001fea0003800000 */
[----:B-1----:R-:W-:-:S04]  /*db30*/  LEA R2, P0, R22, R33, 0x1 ;  /* 0x0000002116027211 */ /* 0x002fc800078008ff */
[----:B------:R-:W-:-:S05]  /*db40*/  LEA.HI.X R3, R22, R32, R157, 0x1, P0 ;  /* 0x0000002016037211 */ /* 0x000fca00000f0c9d */
[----:B-----5:R0:W-:Y:S01]  /*db50*/  ST.E.128 desc[UR52][R2.64], R24 ;  /* 0x0000001802007985 */ /* 0x0201e2000c101d34 */
[----:B------:R-:W-:Y:S05]  /*db60*/  BRA `(.L_x_13737) ;  /* 0x0000000400dc7947 */ /* 0x000fea0003800000 */
.L_x_13736:
[----:B------:R-:W0:Y:S01]  /*db70*/  LDC R10, c[0x0][0xbe8] ;  /* 0x0002fa00ff0a7b82 */ /* 0x000e220000000800 */
[----:B------:R-:W1:Y:S01]  /*db80*/  S2R R0, SR_TID.X ;  /* 0x0000000000007919 */ /* 0x000e620000002100 */
[----:B------:R-:W-:Y:S01]  /*db90*/  USHF.R.S32.HI UR8, URZ, 0x1f, UR41 ;  /* 0x0000001f3f087899 */ /* 0x000fe20008011429 */
[----:B------:R-:W-:Y:S01]  /*dba0*/  BSSY B1, `(.L_x_13738) ;  /* 0x0000031000017945 */ /* 0x000fe20003800000 */
[----:B------:R-:W-:Y:S01]  /*dbb0*/  USHF.R.S32.HI UR9, URZ, 0x1f, UR39 ;  /* 0x0000001f3f097899 */ /* 0x000fe20008011427 */
[----:B------:R-:W-:Y:S01]  /*dbc0*/  IMAD R6, R18, 0x30, R152 ;  /* 0x0000003012067824 */ /* 0x000fe200078e0298 */
        /* <DEDUP_REMOVED lines=46> */
.L_x_13739:
[----:B------:R-:W-:Y:S05]  /*deb0*/  BSYNC B1 ;  /* 0x0000000000017941 */ /* 0x000fea0003800000 */
.L_x_13738:
[----:B------:R-:W-:Y:S01]  /*dec0*/  ULDC.64 UR10, c[0x0][0xae8] ;  /* 0x0002ba00000a7ab9 */ /* 0x000fe20000000a00 */
[----:B------:R-:W-:Y:S01]  /*ded0*/  VIADD R6, R6, UR38 ;  /* 0x0000002606067c36 */ /* 0x000fe20008000000 */
[----:B------:R-:W-:Y:S02]  /*dee0*/  UIMAD UR5, UR8, UR10, URZ ;  /* 0x0000000a080572a4 */ /* 0x000fe4000f8e023f */
        /* <DEDUP_REMOVED lines=29> */
[----:B------:R-:W-:Y:S01]  /*e0c0*/  IMAD.IADD R3, R3, 0x1, R5 ;  /* 0x0000000103037824 */ /* 0x000fe200078e0205 */
[----:B------:R-:W-:Y:S01]  /*e0d0*/  LEA R8, P0, R2, UR6, 0x1 ;  /* 0x0000000602087c11 */ /* 0x000fe2000f8008ff */
[----:B------:R-:W-:Y:S01]  /*e0e0*/  ULDC UR6, c[0x0][0xa88] ;  /* 0x0002a20000067ab9 */ /* 0x000fe20000000800 */
[----:B------:R-:W-:Y:S02]  /*e0f0*/  VIADD R6, R152, UR38 ;  /* 0x0000002698067c36 */ /* 0x000fe40008000000 */
[----:B------:R-:W-:Y:S01]  /*e100*/  LEA.HI.X R12, R2, UR7, R3, 0x1, P0 ;  /* 0x00000007020c7c11 */ /* 0x000fe200080f0c03 */
[----:B------:R-:W0:Y:S01]  /*e110*/  SHFL.IDX PT, R7, R8, 0x1, 0x181f ;  /* 0x00381f0008077f89 */ /* 0x000e2200000e0000 */
[----:B------:R-:W-:Y:S01]  /*e120*/  IMAD R15, R10, UR6, RZ ;  /* 0x000000060a0f7c24 */ /* 0x000fe2000f8e02ff */
[----:B------:R-:W-:Y:S01]  /*e130*/  ISETP.GE.AND P0, PT, R22, UR5, PT ;  /* 0x0000000516007c0c */ /* 0x000fe2000bf06270 */
[C---:B------:R-:W-:Y:S01]  /*e140*/  VIADD R4, R6.reuse, 0x30 ;  /* 0x0000003006047836 */ /* 0x040fe20000000000 */
[----:B------:R-:W1:Y:S01]  /*e150*/  SHFL.IDX PT, R3, R8, RZ, 0x181f ;  /* 0x00181fff08037589 */ /* 0x000e6200000e0000 */
        /* <DEDUP_REMOVED lines=8> */
[----:B------:R-:W4:Y:S04]  /*e1e0*/  SHFL.IDX PT, R13, R8, 0x3, 0x181f ;  /* 0x00781f00080d7f89 */ /* 0x000f2800000e0000 */
[----:B------:R-:W5:Y:S04]  /*e1f0*/  SHFL.IDX PT, R5, R12, 0x1, 0x181f ;  /* 0x00381f000c057f89 */ /* 0x000f6800000e0000 */
[----:B------:R-:W5:Y:S01]  /*e200*/  SHFL.IDX PT, R9, R12, 0x2, 0x181f ;  /* 0x00581f000c097f89 */ /* 0x000f6200000e0000 */
[----:B0-----:R-:W-:-:S03]  /*e210*/  @!P2 LEA R4, P5, R22, R7, 0x1 ;  /* 0x000000071604a211 */ /* 0x001fc600078a08ff */
[----:B------:R-:W0:Y:S01]  /*e220*/  SHFL.IDX PT, R10, R12, 0x3, 0x181f ;  /* 0x00781f000c0a7f89 */ /* 0x000e2200000e0000 */
[C---:B-1----:R-:W-:Y:S02]  /*e230*/  @!P3 LEA R2, P6, R22.reuse, R3, 0x1 ;  /* 0x000000031602b211 */ /* 0x042fe400078c08ff */
[C---:B--2---:R-:W-:Y:S02]  /*e240*/  @!P1 LEA R6, P4, R22.reuse, R11, 0x1 ;  /* 0x0000000b16069211 */ /* 0x044fe400078808ff */
[C---:B---3--:R-:W-:Y:S02]  /*e250*/  @!P3 LEA.HI.X R3, R22.reuse, R0, R157, 0x1, P6 ;  /* 0x000000001603b211 */ /* 0x048fe400030f0c9d */
[----:B----4-:R-:W-:-:S03]  /*e260*/  @!P0 LEA R8, P6, R22, R13, 0x1 ;  /* 0x0000000d16088211 */ /* 0x010fc600078c08ff */
[----:B------:R1:W-:Y:S01]  /*e270*/  @!P3 ST.E.128 desc[UR52][R2.64], RZ ;  /* 0x000000ff0200b985 */ /* 0x0003e2000c101d34 */
[C-C-:B-----5:R-:W-:Y:S02]  /*e280*/  @!P2 LEA.HI.X R5, R22.reuse, R5, R157.reuse, 0x1, P5 ;  /* 0x000000051605a211 */ /* 0x160fe400028f0c9d */
[----:B------:R-:W-:-:S03]  /*e290*/  @!P1 LEA.HI.X R7, R22, R9, R157, 0x1, P4 ;  /* 0x0000000916079211 */ /* 0x000fc600020f0c9d */
[----:B------:R1:W-:Y:S01]  /*e2a0*/  @!P2 ST.E.128 desc[UR52][R4.64], RZ ;  /* 0x000000ff0400a985 */ /* 0x0003e2000c101d34 */
[----:B0-----:R-:W-:-:S03]  /*e2b0*/  @!P0 LEA.HI.X R9, R22, R10, R157, 0x1, P6 ;  /* 0x0000000a16098211 */ /* 0x001fc600030f0c9d */
[----:B------:R1:W-:Y:S04]  /*e2c0*/  @!P1 ST.E.128 desc[UR52][R6.64], RZ ;  /* 0x000000ff06009985 */ /* 0x0003e8000c101d34 */
[----:B------:R1:W-:Y:S02]  /*e2d0*/  @!P0 ST.E.128 desc[UR52][R8.64], RZ ;  /* 0x000000ff08008985 */ /* 0x0003e4000c101d34 */
.L_x_13737:
[----:B------:R-:W-:Y:S05]  /*e2e0*/  BSYNC B0 ;  /* 0x0000000000007941 */ /* 0x000fea0003800000 */
.L_x_13735:
[----:B------:R-:W-:Y:S02]  /*e2f0*/  ULDC UR5, c[0x0][0xc38] ;  /* 0x00030e0000057ab9 */ /* 0x000fe40000000800 */
[----:B------:R-:W-:-:S06]  /*e300*/  UISETP.GE.AND UP0, UPT, UR4, UR5, UPT ;  /* 0x000000050400728c */ /* 0x000fcc000bf06270 */
[----:B------:R-:W-:-:S13]  /*e310*/  PLOP3.LUT P0, PT, PT, PT, UP0, 0x80, 0x0 ;  /* 0x000000000000781c */ /* 0x000fda0003f0f008 */
[----:B------:R-:W-:Y:S05]  /*e320*/  @!P0 BRA `(.L_x_13740) ;  /* 0xffffff2800608947 */ /* 0x000fea000383ffff */
[----:B------:R-:W-:Y:S05]  /*e330*/  EXIT ;  /* 0x000000000000794d */ /* 0x000fea0003800000 */
.L_x_13646:
        /* <DEDUP_REMOVED lines=8> */
[----:B------:R2:W3:Y:S02]  /*e3c0*/  SHFL.IDX PT, R2, R0, RZ, 0x1f ;  /* 0x00001fff00027589 */ /* 0x0004e400000e0000 */
[----:B--2---:R-:W0:Y:S01]  /*e3d0*/  LDC R0, c[0x0][0xc38] ;  /* 0x00030e00ff007b82 */ /* 0x004e220000000800 */
[----:B---3--:R-:W-:-:S13]  /*e3e0*/  ISETP.NE.AND P0, PT, R2, RZ, PT ;  /* 0x000000ff0200720c */ /* 0x008fda0003f05270 */
[----:B------:R-:W-:Y:S01]  /*e3f0*/  @P0 LOP3.LUT R19, R19, 0x20, RZ, 0xfc, !PT ;  /* 0x0000002013130812 */ /* 0x000fe200078efcff */
[----:B------:R-:W-:Y:S06]  /*e400*/  @P0 BAR.ARV 0x4, 0x200 ;  /* 0x0108000000000b1d */ /* 0x000fec0000002000 */
[----:B0-----:R-:W-:-:S13]  /*e410*/  ISETP.LE.AND P0, PT, R0, UR10, PT ;  /* 0x0000000a00007c0c */ /* 0x001fda000bf03270 */
[----:B------:R-:W-:Y:S05]  /*e420*/  @P0 BRA `(.L_x_13741) ;  /* 0x00000044005c0947 */ /* 0x000fea0003800000 */
[----:B------:R-:W0:Y:S01]  /*e430*/  S2R R7, SR_TID.X ;  /* 0x0000000000077919 */ /* 0x000e220000002100 */
[----:B-1----:R-:W1:Y:S01]  /*e440*/  S2UR UR8, SR_CgaCtaId ;  /* 0x00000000000879c3 */ /* 0x002e620000008800 */
[----:B------:R-:W-:Y:S01]  /*e450*/  ULDC.64 UR4, c[0x0][0x418] ;  /* 0x0001060000047ab9 */ /* 0x000fe20000000a00 */
[----:B------:R-:W-:Y:S01]  /*e460*/  ULDC.64 UR6, c[0x0][0x2f0] ;  /* 0x0000bc0000067ab9 */ /* 0x000fe20000000a00 */
[----:B------:R-:W-:Y:S01]  /*e470*/  UISETP.NE.U32.AND UP0, UPT, UR4, URZ, UPT ;  /* 0x0000003f0400728c */ /* 0x000fe2000bf05070 */
[----:B------:R-:W-:Y:S01]  /*e480*/  LOP3.LUT R19, R19, 0xfffffffe, RZ, 0xc0, !PT ;  /* 0xfffffffe13137812 */ /* 0x000fe200078ec0ff */
[----:B------:R-:W-:Y:S01]  /*e490*/  ULDC UR9, c[0x0][0x2b8] ;  /* 0x0000ae0000097ab9 */ /* 0x000fe20000000800 */
[----:B------:R-:W-:Y:S01]  /*e4a0*/  ULDC UR4, c[0x0][0x424] ;  /* 0x0001090000047ab9 */ /* 0x000fe20000000800 */
[----:B------:R-:W-:Y:S01]  /*e4b0*/  UISETP.NE.AND.EX UP0, UPT, UR5, URZ, UPT, UP0 ;  /* 0x0000003f0500728c */ /* 0x000fe2000bf05300 */
[----:B------:R-:W-:Y:S01]  /*e4c0*/  IMAD.MOV.U32 R26, RZ, RZ, 0x1 ;  /* 0x00000001ff1a7424 */ /* 0x000fe200078e00ff */
[----:B------:R-:W-:Y:S01]  /*e4d0*/  ULDC UR39, c[0x0][0x288] ;  /* 0x0000a20000277ab9 */ /* 0x000fe20000000800 */
[----:B------:R-:W-:Y:S01]  /*e4e0*/  UMOV UR5, 0x400 ;  /* 0x0000040000057882 */ /* 0x000fe20000000000 */
[----:B------:R-:W-:Y:S01]  /*e4f0*/  USEL UR4, UR4, 0x1, UP0 ;  /* 0x0000000104047887 */ /* 0x000fe20008000000 */
[----:B------:R-:W-:Y:S01]  /*e500*/  IMAD.MOV.U32 R23, RZ, RZ, RZ ;  /* 0x000000ffff177224 */ /* 0x000fe200078e00ff */
[----:B------:R-:W-:Y:S01]  /*e510*/  ULDC UR38, c[0x0][0x448] ;  /* 0x0001120000267ab9 */ /* 0x000fe20000000800 */
[----:B------:R-:W-:-:S02]  /*e520*/  ULOP3.LUT UR46, UR37, 0x2, URZ, 0xfc, !UPT ;  /* 0x00000002252e7892 */ /* 0x000fc4000f8efc3f */
[----:B------:R-:W-:Y:S02]  /*e530*/  UIMAD UR36, UR4, UR6, URZ ;  /* 0x00000006042472a4 */ /* 0x000fe4000f8e023f */
[----:B------:R-:W-:Y:S02]  /*e540*/  UIMAD UR38, UR38, UR39, URZ ;  /* 0x00000027262672a4 */ /* 0x000fe4000f8e023f */
[----:B------:R-:W-:Y:S02]  /*e550*/  UIADD3 UR4, UR36, 0x7f, URZ ;  /* 0x0000007f24047890 */ /* 0x000fe4000fffe03f */
[----:B------:R-:W-:Y:S02]  /*e560*/  UIADD3 UR47, UR36, 0x1, -UR39 ;  /* 0x00000001242f7890 */ /* 0x000fe4000fffe827 */
[----:B-1----:R-:W-:Y:S02]  /*e570*/  ULEA UR8, UR8, UR5, 0x18 ;  /* 0x0000000508087291 */ /* 0x002fe4000f8ec03f */
[----:B------:R-:W-:-:S02]  /*e580*/  USHF.R.S32.HI UR5, URZ, 0x1f, UR4 ;  /* 0x0000001f3f057899 */ /* 0x000fc40008011404 */
[----:B------:R-:W-:Y:S02]  /*e590*/  UIADD3 UR39, UR36, -UR39, URZ ;  /* 0x8000002724277290 */ /* 0x000fe4000fffe03f */
[----:B------:R-:W-:Y:S01]  /*e5a0*/  IMAD.U32 R16, RZ, RZ, UR8 ;  /* 0x00000008ff107e24 */ /* 0x000fe2000f8e00ff */
[C---:B0-----:R-:W-:Y:S01]  /*e5b0*/  LOP3.LUT R6, R7.reuse, 0x7f, RZ, 0xc0, !PT ;  /* 0x0000007f07067812 */ /* 0x041fe200078ec0ff */
[----:B------:R-:W-:Y:S01]  /*e5c0*/  IMAD.SHL.U32 R0, R7, 0x8, RZ ;  /* 0x0000000807007824 */ /* 0x000fe200078e00ff */
[----:B------:R-:W-:Y:S01]  /*e5d0*/  ULEA.HI UR5, UR5, UR4, URZ, 0x7 ;  /* 0x0000000405057291 */ /* 0x000fe2000f8f383f */
[----:B------:R-:W-:-:S03]  /*e5e0*/  ULDC UR48, c[0x0][0xc] ;  /* 0x0000030000307ab9 */ /* 0x000fc60000000800 */
[C---:B------:R-:W-:Y:S01]  /*e5f0*/  LOP3.LUT R2, R0.reuse, 0x1f8, RZ, 0xc0, !PT ;  /* 0x000001f800027812 */ /* 0x040fe200078ec0ff */
[----:B------:R-:W-:Y:S01]  /*e600*/  USHF.R.S32.HI UR40, URZ, 0x7, UR5 ;  /* 0x000000073f287899 */ /* 0x000fe20008011405 */
[----:B------:R-:W-:Y:S02]  /*e610*/  LOP3.LUT R5, R0, 0x38, RZ, 0xc0, !PT ;  /* 0x0000003800057812 */ /* 0x000fe400078ec0ff */
[----:B------:R-:W-:Y:S01]  /*e620*/  LOP3.LUT R3, R2, 0x38, R7, 0x78, !PT ;  /* 0x0000003802037812 */ /* 0x000fe200078e7807 */
[----:B------:R-:W-:Y:S01]  /*e630*/  IMAD.U32 R2, RZ, RZ, UR10 ;  /* 0x0000000aff027e24 */ /* 0x000fe2000f8e00ff */
[----:B------:R-:W-:Y:S02]  /*e640*/  ISETP.GE.AND P1, PT, R5, UR7, PT ;  /* 0x0000000705007c0c */ /* 0x000fe4000bf26270 */
[----:B------:R-:W-:Y:S01]  /*e650*/  LOP3.LUT R4, R3, 0x200, R0, 0xf8, !PT ;  /* 0x0000020003047812 */ /* 0x000fe200078ef800 */
[----:B------:R-:W-:Y:S01]  /*e660*/  IMAD.SHL.U32 R0, R7, 0x10, RZ ;  /* 0x0000001007007824 */ /* 0x000fe200078e00ff */
[----:B------:R0:W-:Y:S01]  /*e670*/  STL [R1+0xc], R2 ;  /* 0x00000c0201007387 */ /* 0x0001e20000100800 */
[----:B------:R-:W-:-:S03]  /*e680*/  ISETP.GE.AND P0, PT, R5, UR7, PT ;  /* 0x0000000705007c0c */ /* 0x000fc6000bf06270 */
[----:B------:R-:W-:Y:S01]  /*e690*/  LOP3.LUT R0, R0, 0x70, RZ, 0xc0, !PT ;  /* 0x0000007000007812 */ /* 0x000fe200078ec0ff */
[----:B------:R1:W-:Y:S04]  /*e6a0*/  STL [R1+0x10], RZ ;  /* 0x000010ff01007387 */ /* 0x0003e80000100800 */
[----:B------:R-:W-:Y:S02]  /*e6b0*/  @P1 LOP3.LUT R19, R19, 0x1, RZ, 0xfc, !PT ;  /* 0x0000000113131812 */ /* 0x000fe400078efcff */
[----:B0-----:R-:W-:Y:S02]  /*e6c0*/  SHF.R.U32.HI R2, RZ, 0x3, R6 ;  /* 0x00000003ff027819 */ /* 0x001fe40000011606 */
[----:B------:R-:W-:Y:S02]  /*e6d0*/  LOP3.LUT R19, R19, 0xfffffffd, RZ, 0xc0, !PT ;  /* 0xfffffffd13137812 */ /* 0x000fe400078ec0ff */
[----:B------:R-:W-:Y:S01]  /*e6e0*/  LOP3.LUT R2, R2, R0, RZ, 0xfc, !PT ;  /* 0x0000000002027212 */ /* 0x000fe200078efcff */
[----:B------:R-:W-:Y:S01]  /*e6f0*/  IMAD R0, R4, 0x2, R16 ;  /* 0x0000000204007824 */ /* 0x000fe200078e0210 */
[----:B------:R-:W-:-:S02]  /*e700*/  @P0 LOP3.LUT R19, R19, 0x2, RZ, 0xfc, !PT ;  /* 0x0000000213130812 */ /* 0x000fc400078efcff */
[----:B------:R-:W-:Y:S02]  /*e710*/  ISETP.GE.AND P0, PT, R5, UR9, PT ;  /* 0x0000000905007c0c */ /* 0x000fe4000bf06270 */
[----:B------:R1:W-:Y:S01]  /*e720*/  STL [R1+0x8], R0 ;  /* 0x0000080001007387 */ /* 0x0003e20000100800 */
[----:B------:R-:W-:-:S10]  /*e730*/  LOP3.LUT R19, R19, 0xffffffef, RZ, 0xc0, !PT ;  /* 0xffffffef13137812 */ /* 0x000fd400078ec0ff */
[----:B-1----:R-:W-:-:S07]  /*e740*/  @P0 LOP3.LUT R19, R19, 0x10, RZ, 0xfc, !PT ;  /* 0x0000001013130812 */ /* 0x002fce00078efcff */
.L_x_13796:
        /* <DEDUP_REMOVED lines=14> */
[----:B0--3--:R-:W-:Y:S05]  /*e830*/  @!P0 BRA `(.L_x_13742) ;  /* 0x0000000000208947 */ /* 0x009fea0003800000 */
        /* <DEDUP_REMOVED lines=8> */
.L_x_13742:
[----:B------:R-:W-:Y:S01]  /*e8c0*/  ULDC UR8, c[0x0][0xc54] ;  /* 0x0003150000087ab9 */ /* 0x000fe20000000800 */
[----:B------:R-:W-:Y:S01]  /*e8d0*/  UMOV UR6, UR7 ;  /* 0x0000000700067c82 */ /* 0x000fe20008000000 */
[----:B------:R-:W-:-:S11]  /*e8e0*/  UISETP.NE.AND UP0, UPT, UR8, 0x1, UPT ;  /* 0x000000010800788c */ /* 0x000fd6000bf05270 */
[----:B------:R-:W-:Y:S02]  /*e8f0*/  @UP0 ULDC.64 UR10, c[0x0][0xc58] ;  /* 0x00031600000a0ab9 */ /* 0x000fe40000000a00 */
[----:B------:R-:W-:-:S04]  /*e900*/  UIMAD.WIDE.U32 UR4, UR7, UR10, URZ ;  /* 0x0000000a070472a5 */ /* 0x000fc8000f8e003f */
[----:B------:R-:W-:-:S04]  /*e910*/  @UP0 USHF.R.U32.HI UR6, URZ, UR11, UR5 ;  /* 0x0000000b3f060299 */ /* 0x000fc80008011605 */
[----:B------:R-:W-:-:S12]  /*e920*/  UIMAD UR4, UR6, UR8, URZ ;  /* 0x00000008060472a4 */ /* 0x000fd8000f8e023f */
.L_x_13743:
        /* <DEDUP_REMOVED lines=26> */
[----:B------:R-:W-:Y:S01]  /*ead0*/  UIMAD UR43, UR6, 0xc0, URZ ;  /* 0x000000c0062b78a4 */ /* 0x000fe2000f8e023f */
[----:B------:R-:W-:Y:S02]  /*eae0*/  ULDC.64 UR4, c[0x0][0x9e0] ;  /* 0x0002780000047ab9 */ /* 0x000fe40000000a00 */
[----:B------:R-:W-:-:S02]  /*eaf0*/  UISETP.GE.AND UP0, UPT, UR5, 0x1, UPT ;  /* 0x000000010500788c */ /* 0x000fc4000bf06270 */
[----:B------:R-:W-:Y:S01]  /*eb00*/  UIADD3 UR8, UR43, 0xbf, URZ ;  /* 0x000000bf2b087890 */ /* 0x000fe2000fffe03f */
[----:B------:R-:W-:Y:S01]  /*eb10*/  @UP2 ULDC UR6, c[0x0][0x44c] ;  /* 0x0001130000062ab9 */ /* 0x000fe20000000800 */
[----:B------:R-:W-:Y:S02]  /*eb20*/  @UP2 ULDC UR9, c[0x0][0x450] ;  /* 0x0001140000092ab9 */ /* 0x000fe40000000800 */
[----:B------:R-:W-:Y:S01]  /*eb30*/  UIMAD.WIDE.U32 UR6, UR8, UR6, URZ ;  /* 0x00000006080672a5 */ /* 0x000fe2000f8e003f */
[----:B------:R-:W-:-:S03]  /*eb40*/  PLOP3.LUT P1, PT, PT, PT, UP0, 0x80, 0x0 ;  /* 0x000000000000781c */ /* 0x000fc60003f2f008 */
[----:B------:R-:W-:-:S04]  /*eb50*/  @UP2 USHF.R.U32.HI UR8, URZ, UR9, UR7 ;  /* 0x000000093f082299 */ /* 0x000fc80008011607 */
[----:B------:R-:W-:-:S04]  /*eb60*/  UIADD3 UR6, UR47, UR8, URZ ;  /* 0x000000082f067290 */ /* 0x000fc8000fffe03f */
[----:B------:R-:W-:Y:S01]  /*eb70*/  UIADD3 UR4, UR6, UR4, URZ ;  /* 0x0000000406047290 */ /* 0x000fe2000fffe03f */
[----:B--2---:R0:W-:Y:S01]  /*eb80*/  STL [R1+0x4], R18 ;  /* 0x0000041201007387 */ /* 0x0041e20000100800 */
[----:B------:R-:W-:Y:S10]  /*eb90*/  @!P1 BRA `(.L_x_13744) ;  /* 0x0000000000449947 */ /* 0x000ff40003800000 */
        /* <DEDUP_REMOVED lines=10> */
.L_x_13745:
[----:B------:R-:W-:-:S11]  /*ec40*/  UISETP.NE.AND UP0, UPT, UR5, 0x1, UPT ;  /* 0x000000010500788c */ /* 0x000fd6000bf05270 */
[----:B------:R-:W-:Y:S02]  /*ec50*/  @UP0 ULDC.64 UR10, c[0x0][0x9e8] ;  /* 0x00027a00000a0ab9 */ /* 0x000fe40000000a00 */
[----:B------:R-:W-:-:S04]  /*ec60*/  UIMAD.WIDE.U32 UR6, UR8, UR10, URZ ;  /* 0x0000000a080672a5 */ /* 0x000fc8000f8e003f */
[----:B------:R-:W-:-:S12]  /*ec70*/  @UP0 USHF.R.U32.HI UR8, URZ, UR11, UR7 ;  /* 0x0000000b3f080299 */ /* 0x000fd80008011607 */
.L_x_13746:
[----:B------:R-:W-:-:S04]  /*ec80*/  UIMAD UR8, UR8, UR5, UR5 ;  /* 0x00000005080872a4 */ /* 0x000fc8000f8e0205 */
[----:B------:R-:W-:-:S04]  /*ec90*/  UISETP.LT.AND UP0, UPT, UR4, UR8, UPT ;  /* 0x000000080400728c */ /* 0x000fc8000bf01270 */
[----:B------:R-:W-:-:S12]  /*eca0*/  USEL UR4, UR4, UR8, UP0 ;  /* 0x0000000804047287 */ /* 0x000fd80008000000 */
.L_x_13744:
[----:B------:R-:W-:Y:S02]  /*ecb0*/  UISETP.NE.AND UP0, UPT, UR49, URZ, UPT ;  /* 0x0000003f3100728c */ /* 0x000fe4000bf05270 */
        /* <DEDUP_REMOVED lines=14> */
[----:B------:R-:W-:Y:S11]  /*eda0*/  @!P1 BRA `(.L_x_13747) ;  /* 0x0000000000449947 */ /* 0x000ff60003800000 */
        /* <DEDUP_REMOVED lines=10> */
.L_x_13748:
[----:B------:R-:W-:-:S11]  /*ee50*/  UISETP.NE.AND UP0, UPT, UR5, 0x1, UPT ;  /* 0x000000010500788c */ /* 0x000fd6000bf05270 */
[----:B------:R-:W-:Y:S02]  /*ee60*/  @UP0 ULDC.64 UR10, c[0x0][0x9e8] ;  /* 0x00027a00000a0ab9 */ /* 0x000fe40000000a00 */
[----:B------:R-:W-:-:S04]  /*ee70*/  UIMAD.WIDE.U32 UR6, UR4, UR10, URZ ;  /* 0x0000000a040672a5 */ /* 0x000fc8000f8e003f */
[----:B------:R-:W-:-:S12]  /*ee80*/  @UP0 USHF.R.U32.HI UR4, URZ, UR11, UR7 ;  /* 0x0000000b3f040299 */ /* 0x000fd80008011607 */
.L_x_13749:
[----:B------:R-:W-:-:S04]  /*ee90*/  UIMAD UR4, UR4, UR5, URZ ;  /* 0x00000005040472a4 */ /* 0x000fc8000f8e023f */
[----:B------:R-:W-:-:S04]  /*eea0*/  UISETP.LT.AND UP0, UPT, UR8, UR4, UPT ;  /* 0x000000040800728c */ /* 0x000fc8000bf01270 */
[----:B------:R-:W-:-:S12]  /*eeb0*/  USEL UR8, UR8, UR4, !UP0 ;  /* 0x0000000408087287 */ /* 0x000fd8000c000000 */
.L_x_13747:
        /* <DEDUP_REMOVED lines=27> */
.L_x_13751:
        /* <DEDUP_REMOVED lines=20> */
.L_x_13754:
[----:B------:R-:W-:Y:S05]  /*f1b0*/  BSYNC B6 ;  /* 0x0000000000067941 */ /* 0x000fea0003800000 */
.L_x_13753:
        /* <DEDUP_REMOVED lines=20> */
.L_x_13757:
        /* <DEDUP_REMOVED lines=15> */
.L_x_13756:
[----:B------:R-:W-:Y:S05]  /*f3f0*/  BSYNC B6 ;  /* 0x0000000000067941 */ /* 0x000fea0003800000 */
.L_x_13755:
        /* <DEDUP_REMOVED lines=15> */
.L_x_13812:
[----:B--2---:R-:W2:Y:S01]  /*f4f0*/  S2R R2, SR_TID.X ;  /* 0x0000000000027919 */ /* 0x004ea20000002100 */
[----:B------:R-:W-:Y:S01]  /*f500*/  UIADD3 UR4, UR44, -0x1, URZ ;  /* 0xffffffff2c047890 */ /* 0x000fe2000fffe03f */
[----:B-1----:R-:W-:Y:S01]  /*f510*/  ISETP.NE.AND P1, PT, R10, 0x1, PT ;  /* 0x000000010a00780c */ /* 0x002fe20003f25270 */
[----:B------:R-:W1:Y:S01]  /*f520*/  S2R R0, SR_TID.X ;  /* 0x0000000000007919 */ /* 0x000e620000002100 */
[----:B-----5:R-:W-:-:S03]  /*f530*/  SHF.R.S32.HI R6, RZ, 0x1f, R29 ;  /* 0x0000001fff067819 */ /* 0x020fc6000001141d */
[----:B------:R-:W-:Y:S01]  /*f540*/  IMAD.U32 R8, RZ, RZ, UR4 ;  /* 0x00000004ff087e24 */ /* 0x000fe2000f8e00ff */
[----:B------:R-:W-:Y:S01]  /*f550*/  LOP3.LUT R19, R19, 0xfffffff7, RZ, 0xc0, !PT ;  /* 0xfffffff713137812 */ /* 0x000fe200078ec0ff */
[----:B------:R3:W-:Y:S02]  /*f560*/  STL [R1], R6 ;  /* 0x0000000601007387 */ /* 0x0007e40000100800 */
[----:B------:R-:W-:-:S04]  /*f570*/  IMAD.SHL.U32 R8, R8, 0x80, RZ ;  /* 0x0000008008087824 */ /* 0x000fc800078e00ff */
[----:B------:R-:W4:Y:S01]  /*f580*/  @P1 LDC R3, c[0x0][0x434] ;  /* 0x00010d00ff031b82 */ /* 0x000f220000000800 */
[----:B------:R-:W-:-:S07]  /*f590*/  @P1 LOP3.LUT R19, R19, 0x8, RZ, 0xfc, !PT ;  /* 0x0000000813131812 */ /* 0x000fce00078efcff */
[----:B------:R-:W0:Y:S01]  /*f5a0*/  @P1 LDC R9, c[0x0][0x438] ;  /* 0x00010e00ff091b82 */ /* 0x000e220000000800 */
[----:B--2---:R-:W-:Y:S01]  /*f5b0*/  IMAD.SHL.U32 R2, R2, 0x10, RZ ;  /* 0x0000001002027824 */ /* 0x004fe200078e00ff */
[----:B-1----:R-:W-:-:S04]  /*f5c0*/  LOP3.LUT R0, R0, 0x7f, RZ, 0xc0, !PT ;  /* 0x0000007f00007812 */ /* 0x002fc800078ec0ff */
[----:B------:R-:W-:Y:S02]  /*f5d0*/  LOP3.LUT R2, R2, 0x70, RZ, 0xc0, !PT ;  /* 0x0000007002027812 */ /* 0x000fe400078ec0ff */
[----:B------:R-:W-:-:S04]  /*f5e0*/  SHF.R.U32.HI R0, RZ, 0x3, R0 ;  /* 0x00000003ff007819 */ /* 0x000fc80000011600 */
[----:B------:R-:W-:-:S04]  /*f5f0*/  LOP3.LUT R0, R8, R0, R2, 0xfe, !PT ;  /* 0x0000000008007212 */ /* 0x000fc800078efe02 */
[C---:B------:R-:W-:Y:S01]  /*f600*/  ISETP.GE.AND P0, PT, R0.reuse, UR36, PT ;  /* 0x0000002400007c0c */ /* 0x040fe2000bf06270 */
[----:B------:R-:W-:-:S04]  /*f610*/  IMAD.IADD R0, R0, 0x1, R18 ;  /* 0x0000000100007824 */ /* 0x000fc800078e0212 */
[----:B----4-:R-:W-:-:S04]  /*f620*/  @P1 IMAD.HI.U32 R2, R0, R3, RZ ;  /* 0x0000000300021227 */ /* 0x010fc800078e00ff */
[----:B------:R-:W-:Y:S01]  /*f630*/  IMAD.MOV.U32 R7, RZ, RZ, R0 ;  /* 0x000000ffff077224 */ /* 0x000fe200078e0000 */
[----:B0-----:R-:W-:Y:S01]  /*f640*/  @P1 SHF.R.U32.HI R7, RZ, R9, R2 ;  /* 0x00000009ff071219 */ /* 0x001fe20000011602 */
[----:B------:R-:W-:Y:S02]  /*f650*/  IMAD R3, RZ, RZ, -UR42 ;  /* 0x8000002aff037e24 */ /* 0x000fe4000f8e02ff */
[----:B------:R-:W3:Y:S02]  /*f660*/  @!P0 LDC.64 R4, c[0x0][0x428] ;  /* 0x00010a00ff048b82 */ /* 0x000ee40000000a00 */
[----:B------:R-:W-:Y:S01]  /*f670*/  IMAD R22, R22, R3, UR41 ;  /* 0x0000002916167e24 */ /* 0x000fe2000f8e0203 */
[--C-:B------:R-:W-:Y:S01]  /*f680*/  @!P0 SHF.R.S32.HI R3, RZ, 0x1f, R7.reuse ;  /* 0x0000001fff038819 */ /* 0x100fe20000011407 */
[----:B------:R-:W-:Y:S02]  /*f690*/  @!P0 IMAD.MOV.U32 R2, RZ, RZ, R7 ;  /* 0x000000ffff028224 */ /* 0x000fe400078e0007 */
[----:B---3--:R-:W-:-:S02]  /*f6a0*/  @!P0 IMAD R6, R6, R4, RZ ;  /* 0x0000000406068224 */ /* 0x008fc400078e02ff */
[----:B------:R-:W-:-:S04]  /*f6b0*/  @!P0 IMAD.WIDE.U32 R2, R29, R4, R2 ;  /* 0x000000041d028225 */ /* 0x000fc800078e0002 */
[----:B------:R-:W-:Y:S02]  /*f6c0*/  @!P0 IMAD R6, R29, R5, R6 ;  /* 0x000000051d068224 */ /* 0x000fe400078e0206 */
[----:B------:R-:W0:Y:S01]  /*f6d0*/  @!P0 LDC.64 R4, c[0x0][0x418] ;  /* 0x00010600ff048b82 */ /* 0x000e220000000a00 */
[----:B------:R-:W-:Y:S02]  /*f6e0*/  IMAD.U32 R9, RZ, RZ, UR46 ;  /* 0x0000002eff097e24 */ /* 0x000fe4000f8e00ff */
[----:B------:R-:W-:-:S03]  /*f6f0*/  @!P0 IMAD.IADD R6, R3, 0x1, R6 ;  /* 0x0000000103068824 */ /* 0x000fc600078e0206 */
[----:B------:R-:W-:Y:S01]  /*f700*/  ISETP.NE.AND P2, PT, R9, 0x3, PT ;  /* 0x000000030900780c */ /* 0x000fe20003f45270 */
[----:B------:R-:W-:Y:S01]  /*f710*/  IMAD.MOV R3, RZ, RZ, -R7 ;  /* 0x000000ffff037224 */ /* 0x000fe200078e0a07 */
[----:B------:R-:W-:Y:S01]  /*f720*/  LOP3.LUT R19, R19, 0xfffffffb, RZ, 0xc0, !PT ;  /* 0xfffffffb13137812 */ /* 0x000fe200078ec0ff */
[----:B------:R-:W-:Y:S01]  /*f730*/  IMAD.U32 R24, RZ, RZ, UR4 ;  /* 0x00000004ff187e24 */ /* 0x000fe2000f8e00ff */
[----:B------:R-:W-:Y:S02]  /*f740*/  SHF.R.S32.HI R28, RZ, 0x1f, R22 ;  /* 0x0000001fff1c7819 */ /* 0x000fe40000011416 */
[----:B0-----:R-:W-:-:S04]  /*f750*/  @!P0 LEA R4, P1, R2, R4, 0x2 ;  /* 0x0000000402048211 */ /* 0x001fc800078210ff */
[----:B------:R-:W-:Y:S01]  /*f760*/  @!P0 LEA.HI.X R5, R2, R5, R6, 0x2, P1 ;  /* 0x0000000502058211 */ /* 0x000fe200008f1406 */
[----:B------:R-:W-:Y:S02]  /*f770*/  IMAD.MOV.U32 R6, RZ, RZ, RZ ;  /* 0x000000ffff067224 */ /* 0x000fe400078e00ff */
[----:B------:R-:W-:-:S04]  /*f780*/  @P2 LOP3.LUT R19, R19, 0x4, RZ, 0xfc, !PT ;  /* 0x0000000413132812 */ /* 0x000fc800078efcff */
[----:B------:R0:W5:Y:S02]  /*f790*/  @!P0 LDG.E R6, desc[UR52][R4.64] ;  /* 0x0000003404068981 */ /* 0x000164000c1e1900 */
[----:B0-----:R-:W-:Y:S01]  /*f7a0*/  IMAD R5, R10, R3, R0 ;  /* 0x000000030a057224 */ /* 0x001fe200078e0200 */
[----:B------:R-:W-:Y:S06]  /*f7b0*/  @!P2 BRA `(.L_x_13759) ;  /* 0x000000000004a947 */ /* 0x000fec0003800000 */
[----:B------:R-:W-:Y:S01]  /*f7c0*/  BPT.TRAP 0x1 ;  /* 0x000000040000795c */ /* 0x000fe20000300000 */
.L_x_13759:
        /* <DEDUP_REMOVED lines=25> */
.L_x_13813:
[----:B------:R-:W-:Y:S05]  /*f960*/  BSYNC B0 ;  /* 0x0000000000007941 */ /* 0x000fea0003800000 */
.L_x_13760:
[----:B------:R-:W1:Y:S01]  /*f970*/  S2R R9, SR_TID.X ;  /* 0x0000000000097919 */ /* 0x000e620000002100 */
[----:B------:R-:W-:Y:S01]  /*f980*/  ULDC.64 UR4, c[0x0][0x300] ;  /* 0x0000c00000047ab9 */ /* 0x000fe20000000a00 */
[----:B------:R-:W-:Y:S01]  /*f990*/  LOP3.LUT P2, RZ, R19, 0x1, RZ, 0xc0, !PT ;  /* 0x0000000113ff7812 */ /* 0x000fe2000784c0ff */
[----:B------:R-:W-:Y:S02]  /*f9a0*/  IMAD R4, R4, UR4, RZ ;  /* 0x0000000404047c24 */ /* 0x000fe4000f8e02ff */
        /* <DEDUP_REMOVED lines=13> */
[----:B-1----:R-:W-:Y:S02]  /*fa80*/  LOP3.LUT R9, R9, 0x7f, RZ, 0xc0, !PT ;  /* 0x0000007f09097812 */ /* 0x002fe400078ec0ff */
[----:B------:R-:W-:Y:S01]  /*fa90*/  IMAD.IADD R5, R3, 0x1, R4 ;  /* 0x0000000103057824 */ /* 0x000fe200078e0204 */
[C---:B------:R-:W-:Y:S01]  /*faa0*/  LEA R4, P0, R2.reuse, UR4, 0x1 ;  /* 0x0000000402047c11 */ /* 0x040fe2000f8008ff */
[----:B------:R-:W-:Y:S01]  /*fab0*/  UMOV UR4, 0xffffffff ;  /* 0xffffffff00047882 */ /* 0x000fe20000000000 */
[----:B------:R-:W-:Y:S02]  /*fac0*/  SHF.R.U32.HI R10, RZ, 0x3, R9 ;  /* 0x00000003ff0a7819 */ /* 0x000fe40000011609 */
[----:B------:R-:W0:Y:S01]  /*fad0*/  S2R R9, SR_TID.X ;  /* 0x0000000000097919 */ /* 0x000e220000002100 */
[----:B------:R-:W-:-:S02]  /*fae0*/  LEA.HI.X R5, R2, UR5, R5, 0x1, P0 ;  /* 0x0000000502057c11 */ /* 0x000fc400080f0c05 */
        /* <DEDUP_REMOVED lines=16> */
[----:B-1----:R-:W-:Y:S01]  /*fbf0*/  @P0 IMAD.X R2, RZ, RZ, R2, P1 ;  /* 0x000000ffff020224 */ /* 0x002fe200008e0602 */
[----:B------:R-:W-:-:S04]  /*fc00*/  ISETP.GE.AND P1, PT, R7, 0x11, PT ;  /* 0x000000110700780c */ /* 0x000fc80003f26270 */
[----:B------:R-:W-:-:S04]  /*fc10*/  @P0 LOP3.LUT R3, R3, R2, RZ, 0x3c, !PT ;  /* 0x0000000203030212 */ /* 0x000fc800078e3cff */
[----:B------:R-:W-:-:S04]  /*fc20*/  @P0 LOP3.LUT R2, R3, R2, RZ, 0x3c, !PT ;  /* 0x0000000203020212 */ /* 0x000fc800078e3cff */
[----:B------:R-:W-:-:S05]  /*fc30*/  @P0 LOP3.LUT R3, R3, R2, RZ, 0x3c, !PT ;  /* 0x0000000203030212 */ /* 0x000fca00078e3cff */
        /* <DEDUP_REMOVED lines=60> */
[----:B--2---:R0:W-:Y:S02]  /*10000*/  @P1 LDGSTS.E.BYPASS.LTC128B.128 [R8+0x11400], desc[UR52][R2.64], !P2 ;  /* 0x1140000002081fae */ /* 0x0041e4000d101d74 */
.L_x_13831:
[----:B------:R-:W-:-:S13]  /*10010*/  ISETP.GE.AND P0, PT, R7, 0x71, PT ;  /* 0x000000710700780c */ /* 0x000fda0003f06270 */
[----:B0-----:R-:W-:-:S05]  /*10020*/  @P0 LEA R2, P1, R9, R14, 0x1 ;  /* 0x0000000e09020211 */ /* 0x001fca00078208ff */
[----:B------:R-:W-:Y:S02]  /*10030*/  @P0 IMAD.X R3, RZ, RZ, R5, P1 ;  /* 0x000000ffff030224 */ /* 0x000fe400008e0605 */
[----:B------:R-:W-:-:S05]  /*10040*/  @P0 IMAD R5, R6, 0x2, R16 ;  /* 0x0000000206050824 */ /* 0x000fca00078e0210 */
[----:B------:R-:W-:Y:S01]  /*10050*/  @!PT LDS RZ, [RZ] ;  /* 0x00000000fffff984 */ /* 0x000fe20000000800 */
[----:B------:R-:W-:Y:S01]  /*10060*/  @!PT LDS RZ, [RZ] ;  /* 0x00000000fffff984 */ /* 0x000fe20000000800 */
[----:B------:R-:W-:Y:S01]  /*10070*/  @!PT LDS RZ, [RZ] ;  /* 0x00000000fffff984 */ /* 0x000fe20000000800 */
[----:B------:R0:W-:Y:S01]  /*10080*/  @P0 LDGSTS.E.BYPASS.LTC128B.128 [R5+0x11c00], desc[UR52][R2.64], !P2 ;  /* 0x11c0000002050fae */ /* 0x0001e2000d101d74 */
[----:B------:R-:W-:Y:S01]  /*10090*/  PLOP3.LUT P0, PT, PT, PT, PT, 0x80, 0x0 ;  /* 0x000000000000781c */ /* 0x000fe20003f0f070 */
[----:B------:R-:W-:-:S12]  /*100a0*/  NOP ;  /* 0x0000000000007918 */ /* 0x000fd80000000000 */
.L_x_13763:
        /* <DEDUP_REMOVED lines=11> */
.L_x_13764:
[----:B------:R0:W-:Y:S02]  /*10160*/  SYNCS.ARRIVE.TRANS64.A1T0 RZ, [R0+URZ+0x16830], RZ ;  /* 0x016830ff00ff79a7 */ /* 0x0001e4000810003f */
[----:B------:R-:W-:Y:S05]  /*10170*/  WARPSYNC.ALL ;  /* 0x0000000000007948 */ /* 0x000fea0003800000 */
[----:B------:R-:W-:Y:S01]  /*10180*/  BSSY B6, `(.L_x_13765) ;  /* 0x0000015000067945 */ /* 0x000fe20003800000 */
[----:B0-----:R-:W-:Y:S01]  /*10190*/  VIADD R0, R16, 0x8400 ;  /* 0x0000840010007836 */ /* 0x001fe20000000000 */
[----:B------:R-:W-:Y:S04]  /*101a0*/  BAR.SYNC.DEFER_BLOCKING 0x8, 0x200 ;  /* 0x0208000000007b1d */ /* 0x000fe80000010000 */
        /* <DEDUP_REMOVED lines=18> */
.L_x_13766:
[----:B------:R-:W-:Y:S05]  /*102d0*/  BSYNC B6 ;  /* 0x0000000000067941 */ /* 0x000fea0003800000 */
.L_x_13765:
[----:B------:R0:W5:Y:S01]  /*102e0*/  LDL R9, [R1+0x8] ;  /* 0x0000080001097983 */ /* 0x0001620000100800 */
[----:B------:R-:W-:Y:S01]  /*102f0*/  UISETP.NE.AND UP0, UPT, UR49, URZ, UPT ;  /* 0x0000003f3100728c */ /* 0x000fe2000bf05270 */
[----:B------:R-:W-:Y:S01]  /*10300*/  R2UR UR7, R28 ;  /* 0x000000001c0772ca */ /* 0x000fe200000e0000 */
[----:B------:R-:W-:Y:S01]  /*10310*/  ULDC.64 UR8, c[0x0][0x2d8] ;  /* 0x0000b60000087ab9 */ /* 0x000fe20000000a00 */
[----:B------:R-:W1:Y:S01]  /*10320*/  S2R R20, SR_TID.X ;  /* 0x0000000000147919 */ /* 0x000e620000002100 */
[C---:B------:R-:W-:Y:S02]  /*10330*/  R2UR UR10, R22.reuse ;  /* 0x00000000160a72ca */ /* 0x040fe400000e0000 */
[----:B------:R-:W-:Y:S01]  /*10340*/  R2UR UR4, R22 ;  /* 0x00000000160472ca */ /* 0x000fe200000e0000 */
[----:B------:R-:W2:Y:S01]  /*10350*/  S2R R2, SR_TID.X ;  /* 0x0000000000027919 */ /* 0x000ea20000002100 */
[----:B------:R-:W-:Y:S01]  /*10360*/  PLOP3.LUT P0, PT, PT, PT, UP0, 0x80, 0x0 ;  /* 0x000000000000781c */ /* 0x000fe20003f0f008 */
[----:B------:R-:W-:Y:S01]  /*10370*/  USHF.R.S32.HI UR6, URZ, 0x1f, UR42 ;  /* 0x0000001f3f067899 */ /* 0x000fe2000801142a */
[----:B------:R-:W-:Y:S01]  /*10380*/  LOP3.LUT P5, RZ, R19, 0x10, RZ, 0xc0, !PT ;  /* 0x0000001013ff7812 */ /* 0x000fe200078ac0ff */
[----:B------:R-:W-:Y:S01]  /*10390*/  @UP0 ULDC UR5, c[0x0][0x44c] ;  /* 0x0001130000050ab9 */ /* 0x000fe20000000800 */
[----:B------:R-:W-:Y:S01]  /*103a0*/  ULDC UR12, c[0x0][0x448] ;  /* 0x00011200000c7ab9 */ /* 0x000fe20000000800 */
[----:B------:R-:W-:Y:S01]  /*103b0*/  @UP0 ULDC UR13, c[0x0][0x44c] ;  /* 0x00011300000d0ab9 */ /* 0x000fe20000000800 */
[----:B------:R-:W-:Y:S01]  /*103c0*/  UIMAD UR7, UR7, UR8, URZ ;  /* 0x00000008070772a4 */ /* 0x000fe2000f8e023f */
[----:B-1----:R-:W-:Y:S01]  /*103d0*/  IMAD.SHL.U32 R20, R20, 0x10, RZ ;  /* 0x0000001014147824 */ /* 0x002fe200078e00ff */
[----:B--2---:R-:W-:-:S04]  /*103e0*/  LOP3.LUT R2, R2, 0x7f, RZ, 0xc0, !PT ;  /* 0x0000007f02027812 */ /* 0x004fc800078ec0ff */
[----:B------:R-:W-:Y:S02]  /*103f0*/  LOP3.LUT R20, R20, 0x70, RZ, 0xc0, !PT ;  /* 0x0000007014147812 */ /* 0x000fe400078ec0ff */
[----:B------:R-:W-:-:S04]  /*10400*/  SHF.R.U32.HI R2, RZ, 0x3, R2 ;  /* 0x00000003ff027819 */ /* 0x000fc80000011602 */
[----:B------:R-:W-:-:S05]  /*10410*/  LOP3.LUT R2, R2, R20, RZ, 0xfc, !PT ;  /* 0x0000001402027212 */ /* 0x000fca00078efcff */
[----:B------:R-:W-:-:S04]  /*10420*/  VIADD R6, R2, UR43 ;  /* 0x0000002b02067c36 */ /* 0x000fc80008000000 */
[----:B------:R-:W-:Y:S01]  /*10430*/  @P0 IMAD.HI.U32 R0, R6, UR5, RZ ;  /* 0x0000000506000c27 */ /* 0x000fe2000f8e00ff */
[----:B------:R-:W-:Y:S01]  /*10440*/  PLOP3.LUT P0, PT, PT, PT, UP0, 0x80, 0x0 ;  /* 0x000000000000781c */ /* 0x000fe20003f0f008 */
[----:B------:R-:W-:Y:S02]  /*10450*/  UIMAD UR7, UR10, UR9, UR7 ;  /* 0x000000090a0772a4 */ /* 0x000fe4000f8e0207 */
[----:B------:R-:W-:Y:S01]  /*10460*/  UIMAD.WIDE.U32 UR4, UR4, UR8, URZ ;  /* 0x00000008040472a5 */ /* 0x000fe2000f8e003f */
[----:B------:R-:W-:Y:S01]  /*10470*/  IMAD.MOV.U32 R2, RZ, RZ, R6 ;  /* 0x000000ffff027224 */ /* 0x000fe200078e0006 */
[----:B------:R-:W-:Y:S01]  /*10480*/  ULDC.64 UR10, c[0x0][0x280] ;  /* 0x0000a000000a7ab9 */ /* 0x000fe20000000a00 */
[----:B------:R-:W-:Y:S01]  /*10490*/  ULDC.64 UR8, c[0x0][0x2e0] ;  /* 0x0000b80000087ab9 */ /* 0x000fe20000000a00 */
[----:B------:R-:W-:-:S03]  /*104a0*/  UIADD3 UR5, UR5, UR7, URZ ;  /* 0x0000000705057290 */ /* 0x000fc6000fffe03f */
[----:B------:R-:W-:Y:S01]  /*104b0*/  @UP0 ULDC UR7, c[0x0][0x450] ;  /* 0x0001140000070ab9 */ /* 0x000fe20000000800 */
[----:B------:R-:W-:Y:S02]  /*104c0*/  UIMAD UR6, UR6, UR8, URZ ;  /* 0x00000008060672a4 */ /* 0x000fe4000f8e023f */
[----:B------:R-:W-:Y:S01]  /*104d0*/  @P0 SHF.R.U32.HI R2, RZ, UR7, R0 ;  /* 0x00000007ff020c19 */ /* 0x000fe20008011600 */
[----:B------:R-:W-:Y:S02]  /*104e0*/  UIMAD.WIDE.U32 UR4, UR42, UR8, UR4 ;  /* 0x000000082a0472a5 */ /* 0x000fe4000f8e0004 */
[----:B------:R-:W-:Y:S01]  /*104f0*/  UIMAD UR6, UR42, UR9, UR6 ;  /* 0x000000092a0672a4 */ /* 0x000fe2000f8e0206 */
[----:B------:R-:W-:Y:S02]  /*10500*/  SHF.R.S32.HI R0, RZ, 0x1f, R2 ;  /* 0x0000001fff007819 */ /* 0x000fe40000011402 */
[----:B------:R-:W-:Y:S01]  /*10510*/  ULDC.64 UR8, c[0x0][0x2d0] ;  /* 0x0000b40000087ab9 */ /* 0x000fe20000000a00 */
[----:B------:R-:W-:Y:S01]  /*10520*/  UIADD3 UR5, UR5, UR6, URZ ;  /* 0x0000000605057290 */ /* 0x000fe2000fffe03f */
[----:B------:R-:W-:-:S02]  /*10530*/  IMAD.U32 R5, RZ, RZ, UR8 ;  /* 0x00000008ff057e24 */ /* 0x000fc4000f8e00ff */
[----:B------:R-:W-:Y:S01]  /*10540*/  IMAD R3, R0, UR8, RZ ;  /* 0x0000000800037c24 */ /* 0x000fe2000f8e02ff */
[----:B------:R-:W-:Y:S01]  /*10550*/  ULDC.64 UR6, c[0x0][0x2c8] ;  /* 0x0000b20000067ab9 */ /* 0x000fe20000000a00 */
[----:B------:R-:W-:Y:S02]  /*10560*/  IMAD.MOV R0, RZ, RZ, -R2 ;  /* 0x000000ffff007224 */ /* 0x000fe400078e0a02 */
[C---:B------:R-:W-:Y:S02]  /*10570*/  IMAD R4, R2.reuse, UR9, R3 ;  /* 0x0000000902047c24 */ /* 0x040fe4000f8e0203 */
        /* <DEDUP_REMOVED lines=16> */
[----:B------:R-:W1:Y:S09]  /*10680*/  S2R R21, SR_TID.X ;  /* 0x0000000000157919 */ /* 0x000e720000002100 */
        /* <DEDUP_REMOVED lines=12> */
[----:B------:R-:W-:-:S03]  /*10750*/  UMOV UR4, 0xffffffff ;  /* 0xffffffff00047882 */ /* 0x000fc60000000000 */
[----:B------:R-:W-:Y:S01]  /*10760*/  IMAD.IADD R7, R3, 0x1, R5 ;  /* 0x0000000103077824 */ /* 0x000fe200078e0205 */
[C---:B------:R-:W-:Y:S01]  /*10770*/  LEA R5, P0, R2.reuse, UR10, 0x1 ;  /* 0x0000000a02057c11 */ /* 0x040fe2000f8008ff */
[C---:B-1----:R-:W-:Y:S01]  /*10780*/  IMAD.SHL.U32 R10, R21.reuse, 0x8, RZ ;  /* 0x00000008150a7824 */ /* 0x042fe200078e00ff */
[----:B------:R-:W-:Y:S02]  /*10790*/  LOP3.LUT R20, R21, 0x7f, RZ, 0xc0, !PT ;  /* 0x0000007f15147812 */ /* 0x000fe400078ec0ff */
[----:B------:R-:W-:Y:S02]  /*107a0*/  LEA.HI.X R7, R2, UR11, R7, 0x1, P0 ;  /* 0x0000000b02077c11 */ /* 0x000fe400080f0c07 */
[----:B------:R-:W-:Y:S02]  /*107b0*/  LOP3.LUT R10, R10, 0x38, RZ, 0xc0, !PT ;  /* 0x000000380a0a7812 */ /* 0x000fe400078ec0ff */
[----:B------:R-:W-:Y:S01]  /*107c0*/  SHF.R.U32.HI R20, RZ, 0x3, R20 ;  /* 0x00000003ff147819 */ /* 0x000fe20000011614 */
[----:B0-----:R-:W-:Y:S06]  /*107d0*/  BRA.DIV UR4, `(.L_x_13767) ;  /* 0x0000003604187947 */ /* 0x001fec000b800000 */
[----:B------:R-:W0:Y:S01]  /*107e0*/  SHFL.IDX PT, R3, R0, RZ, 0x181f ;  /* 0x00181fff00037589 */ /* 0x000e2200000e0000 */
[----:B------:R-:W-:-:S03]  /*107f0*/  VIADD R6, R20, UR43 ;  /* 0x0000002b14067c36 */ /* 0x000fc60008000000 */
[----:B------:R-:W1:Y:S01]  /*10800*/  SHFL.IDX PT, R2, R4, RZ, 0x181f ;  /* 0x00181fff04027589 */ /* 0x000e6200000e0000 */
[C---:B------:R-:W-:Y:S01]  /*10810*/  VIADD R8, R6.reuse, 0x80 ;  /* 0x0000008006087836 */ /* 0x040fe20000000000 */
[----:B------:R-:W-:Y:S02]  /*10820*/  ISETP.GE.AND P1, PT, R6, UR38, PT ;  /* 0x0000002606007c0c */ /* 0x000fe4000bf26270 */
[----:B------:R-:W-:Y:S11]  /*10830*/  SHFL.IDX PT, R14, R5, RZ, 0x181f ;  /* 0x00181fff050e7589 */ /* 0x000ff600000e0000 */
        /* <DEDUP_REMOVED lines=8> */
[----:B------:R-:W-:Y:S02]  /*108c0*/  ISETP.GE.AND P1, PT, R2, UR38, PT ;  /* 0x0000002602007c0c */ /* 0x000fe4000bf26270 */
        /* <DEDUP_REMOVED lines=49> */
[----:B------:R-:W-:Y:S01]  /*10be0*/  ISETP.GE.AND P1, PT, R2, UR38, PT ;  /* 0x0000002602007c0c */ /* 0x000fe2000bf26270 */
        /* <DEDUP_REMOVED lines=8> */
[----:B------:R0:W-:Y:S02]  /*10c70*/  @!P1 LDGSTS.E.BYPASS.LTC128B.128 [R9+0xb400], desc[UR52][R2.64], !P5 ;  /* 0x0b40000002099fae */ /* 0x0001e4000e901d74 */
[----:B0-----:R-:W-:-:S05]  /*10c80*/  VIADD R2, R6, 0x70 ;  /* 0x0000007006027836 */ /* 0x001fca0000000000 */
[----:B------:R-:W-:-:S13]  /*10c90*/  ISETP.GE.AND P1, PT, R2, UR38, PT ;  /* 0x0000002602007c0c */ /* 0x000fda000bf26270 */
[----:B------:R-:W-:Y:S02]  /*10ca0*/  @!P1 LEA R2, P0, R10, R0, 0x1 ;  /* 0x000000000a029211 */ /* 0x000fe400078008ff */
[----:B------:R-:W0:Y:S03]  /*10cb0*/  SHFL.IDX PT, R0, R7, RZ, 0x181f ;  /* 0x00181fff07007589 */ /* 0x000e2600000e0000 */
[----:B--2---:R-:W-:-:S05]  /*10cc0*/  @!P1 IMAD.X R3, RZ, RZ, R4, P0 ;  /* 0x000000ffff039224 */ /* 0x004fca00000e0604 */
[----:B------:R1:W-:Y:S01]  /*10cd0*/  @!P1 LDGSTS.E.BYPASS.LTC128B.128 [R9+0xbc00], desc[UR52][R2.64], !P5 ;  /* 0x0bc0000002099fae */ /* 0x0003e2000e901d74 */
[----:B------:R-:W-:-:S13]  /*10ce0*/  ISETP.GE.AND P1, PT, R8, UR38, PT ;  /* 0x0000002608007c0c */ /* 0x000fda000bf26270 */
[----:B-1----:R-:W-:Y:S02]  /*10cf0*/  @!P1 LEA R2, P0, R10, R14, 0x1 ;  /* 0x0000000e0a029211 */ /* 0x002fe400078008ff */
[----:B------:R-:W-:Y:S03]  /*10d00*/  SHFL.IDX PT, R14, R5, 0x3, 0x181f ;  /* 0x00781f00050e7f89 */ /* 0x000fe600000e0000 */
[----:B0-----:R-:W-:Y:S02]  /*10d10*/  @!P1 IMAD.X R3, RZ, RZ, R0, P0 ;  /* 0x000000ffff039224 */ /* 0x001fe400000e0600 */
[----:B------:R-:W-:Y:S04]  /*10d20*/  SHFL.IDX PT, R0, R7, 0x1, 0x181f ;  /* 0x00381f0007007f89 */ /* 0x000fe800000e0000 */
[----:B------:R0:W-:Y:S04]  /*10d30*/  @!P1 LDGSTS.E.BYPASS.LTC128B.128 [R9+0xc400], desc[UR52][R2.64], !P5 ;  /* 0x0c40000002099fae */ /* 0x0001e8000e901d74 */
[----:B0-----:R-:W0:Y:S01]  /*10d40*/  SHFL.IDX PT, R2, R5, 0x1, 0x181f ;  /* 0x00381f0005027f89 */ /* 0x001e2200000e0000 */
[----:B------:R-:W-:-:S05]  /*10d50*/  VIADD R3, R6, 0x90 ;  /* 0x0000009006037836 */ /* 0x000fca0000000000 */
[----:B------:R-:W-:-:S13]  /*10d60*/  ISETP.GE.AND P1, PT, R3, UR38, PT ;  /* 0x0000002603007c0c */ /* 0x000fda000bf26270 */
[----:B0-----:R-:W-:-:S05]  /*10d70*/  @!P1 LEA R2, P0, R10, R2, 0x1 ;  /* 0x000000020a029211 */ /* 0x001fca00078008ff */
[----:B------:R-:W-:Y:S02]  /*10d80*/  @!P1 IMAD.X R3, RZ, RZ, R0, P0 ;  /* 0x000000ffff039224 */ /* 0x000fe400000e0600 */
[----:B------:R-:W-:Y:S04]  /*10d90*/  SHFL.IDX PT, R0, R7, 0x2, 0x181f ;  /* 0x00581f0007007f89 */ /* 0x000fe800000e0000 */
[----:B------:R0:W-:Y:S04]  /*10da0*/  @!P1 LDGSTS.E.BYPASS.LTC128B.128 [R9+0xcc00], desc[UR52][R2.64], !P5 ;  /* 0x0cc0000002099fae */ /* 0x0001e8000e901d74 */
[----:B------:R-:W-:Y:S04]  /*10db0*/  SHFL.IDX PT, R7, R7, 0x3, 0x181f ;  /* 0x00781f0007077f89 */ /* 0x000fe800000e0000 */
[----:B0-----:R-:W0:Y:S01]  /*10dc0*/  SHFL.IDX PT, R2, R5, 0x2, 0x181f ;  /* 0x00581f0005027f89 */ /* 0x001e2200000e0000 */
[----:B------:R-:W-:-:S05]  /*10dd0*/  VIADD R3, R6, 0xa0 ;  /* 0x000000a006037836 */ /* 0x000fca0000000000 */
[----:B------:R-:W-:-:S13]  /*10de0*/  ISETP.GE.AND P1, PT, R3, UR38, PT ;  /* 0x0000002603007c0c */ /* 0x000fda000bf26270 */
[----:B0-----:R-:W-:-:S05]  /*10df0*/  @!P1 LEA R2, P0, R10, R2, 0x1 ;  /* 0x000000020a029211 */ /* 0x001fca00078008ff */
[----:B------:R-:W-:-:S05]  /*10e00*/  @!P1 IMAD.X R3, RZ, RZ, R0, P0 ;  /* 0x000000ffff039224 */ /* 0x000fca00000e0600 */
[----:B------:R0:W-:Y:S03]  /*10e10*/  @!P1 LDGSTS.E.BYPASS.LTC128B.128 [R9+0xd400], desc[UR52][R2.64], !P5 ;  /* 0x0d40000002099fae */ /* 0x0001e6000e901d74 */
.L_x_13856:
[----:B------:R-:W-:-:S05]  /*10e20*/  VIADD R6, R6, 0xb0 ;  /* 0x000000b006067836 */ /* 0x000fca0000000000 */
[----:B------:R-:W-:-:S13]  /*10e30*/  ISETP.GE.AND P0, PT, R6, UR38, PT ;  /* 0x0000002606007c0c */ /* 0x000fda000bf06270 */
[----:B0-----:R-:W-:-:S05]  /*10e40*/  @!P0 LEA R2, P1, R10, R14, 0x1 ;  /* 0x0000000e0a028211 */ /* 0x001fca00078208ff */
[----:B------:R-:W-:-:S05]  /*10e50*/  @!P0 IMAD.X R3, RZ, RZ, R7, P1 ;  /* 0x000000ffff038224 */ /* 0x000fca00008e0607 */
[----:B------:R-:W-:Y:S01]  /*10e60*/  @!PT LDS RZ, [RZ] ;  /* 0x00000000fffff984 */ /* 0x000fe20000000800 */
[----:B------:R-:W-:Y:S01]  /*10e70*/  @!PT LDS RZ, [RZ] ;  /* 0x00000000fffff984 */ /* 0x000fe20000000800 */
[----:B------:R-:W-:Y:S01]  /*10e80*/  @!PT LDS RZ, [RZ] ;  /* 0x00000000fffff984 */ /* 0x000fe20000000800 */
[----:B------:R0:W-:Y:S01]  /*10e90*/  @!P0 LDGSTS.E.BYPASS.LTC128B.128 [R9+0xdc00], desc[UR52][R2.64], !P5 ;  /* 0x0dc0000002098fae */ /* 0x0001e2000e901d74 */
[----:B------:R-:W-:Y:S01]  /*10ea0*/  PLOP3.LUT P0, PT, PT, PT, PT, 0x80, 0x0 ;  /* 0x000000000000781c */ /* 0x000fe20003f0f070 */
[----:B------:R-:W-:-:S12]  /*10eb0*/  NOP ;  /* 0x0000000000007918 */ /* 0x000fd80000000000 */
.L_x_13768:
        /* <DEDUP_REMOVED lines=18> */
.L_x_13857:
[----:B------:R-:W-:Y:S05]  /*10fe0*/  BSYNC B0 ;  /* 0x0000000000007941 */ /* 0x000fea0003800000 */
.L_x_13769:
[----:B------:R-:W-:-:S04]  /*10ff0*/  UIADD3 UR4, UR44, -0x2, URZ ;  /* 0xfffffffe2c047890 */ /* 0x000fc8000fffe03f */
[----:B------:R-:W-:-:S06]  /*11000*/  UISETP.GE.AND UP0, UPT, UR4, UR45, UPT ;  /* 0x0000002d0400728c */ /* 0x000fcc000bf06270 */
[----:B------:R-:W-:-:S13]  /*11010*/  PLOP3.LUT P0, PT, PT, PT, UP0, 0x80, 0x0 ;  /* 0x000000000000781c */ /* 0x000fda0003f0f008 */
[----:B------:R-:W-:Y:S05]  /*11020*/  @!P0 BRA `(.L_x_13771) ;  /* 0x00000010000c8947 */ /* 0x000fea0003800000 */
[----:B------:R-:W-:Y:S01]  /*11030*/  BSSY B0, `(.L_x_13771) ;  /* 0x0000102000007945 */ /* 0x000fe20003800000 */
[----:B------:R-:W-:Y:S02]  /*11040*/  IMAD.MOV.U32 R20, RZ, RZ, R26 ;  /* 0x000000ffff147224 */ /* 0x000fe400078e001a */
[----:B------:R-:W-:Y:S02]  /*11050*/  IMAD.MOV.U32 R6, RZ, RZ, R23 ;  /* 0x000000ffff067224 */ /* 0x000fe400078e0017 */
[----:B------:R-:W-:Y:S02]  /*11060*/  IMAD.MOV.U32 R27, RZ, RZ, R24 ;  /* 0x000000ffff1b7224 */ /* 0x000fe400078e0018 */
[----:B------:R-:W-:-:S07]  /*11070*/  IMAD.U32 R7, RZ, RZ, UR4 ;  /* 0x00000004ff077e24 */ /* 0x000fce000f8e00ff */
.L_x_13784:
[----:B------:R-:W2:Y:S01]  /*11080*/  LDL R8, [R1+0x4] ;  /* 0x0000040001087983 */ /* 0x000ea20000100800 */
[----:B0-----:R-:W0:Y:S03]  /*11090*/  LDC R3, c[0x0][0x430] ;  /* 0x00010c00ff037b82 */ /* 0x001e260000000800 */
[----:B------:R-:W3:Y:S01]  /*110a0*/  LDL R4, [R1] ;  /* 0x0000000001047983 */ /* 0x000ee20000100800 */
[----:B------:R-:W1:Y:S01]  /*110b0*/  S2R R2, SR_TID.X ;  /* 0x0000000000027919 */ /* 0x000e620000002100 */
[----:B0-----:R-:W-:Y:S02]  /*110c0*/  ISETP.NE.AND P0, PT, R3, 0x1, PT ;  /* 0x000000010300780c */ /* 0x001fe40003f05270 */
[C---:B-1----:R-:W-:Y:S01]  /*110d0*/  LOP3.LUT R0, R2.reuse, 0x7f, RZ, 0xc0, !PT ;  /* 0x0000007f02007812 */ /* 0x042fe200078ec0ff */
[----:B------:R-:W-:-:S10]  /*110e0*/  IMAD.SHL.U32 R5, R2, 0x10, RZ ;  /* 0x0000001002057824 */ /* 0x000fd400078e00ff */
[----:B------:R-:W0:Y:S01]  /*110f0*/  @P0 LDC R2, c[0x0][0x434] ;  /* 0x00010d00ff020b82 */ /* 0x000e220000000800 */
[----:B------:R-:W-:-:S07]  /*11100*/  SHF.R.U32.HI R3, RZ, 0x3, R0 ;  /* 0x00000003ff037819 */ /* 0x000fce0000011600 */
[----:B------:R-:W1:Y:S01]  /*11110*/  @P0 LDC R0, c[0x0][0x438] ;  /* 0x00010e00ff000b82 */ /* 0x000e620000000800 */
[----:B------:R-:W-:Y:S01]  /*11120*/  IMAD R3, R7, 0x80, R3 ;  /* 0x0000008007037824 */ /* 0x000fe200078e0203 */
[----:B------:R-:W-:Y:S01]  /*11130*/  LOP3.LUT R5, R5, 0x70, RZ, 0xc0, !PT ;  /* 0x0000007005057812 */ /* 0x000fe200078ec0ff */
[----:B------:R-:W-:Y:S05]  /*11140*/  YIELD ;  /* 0x0000000000007946 */ /* 0x000fea0003800000 */
[----:B------:R-:W-:Y:S01]  /*11150*/  ULDC UR4, c[0x0][0x430] ;  /* 0x00010c0000047ab9 */ /* 0x000fe20000000800 */
[----:B--2---:R-:W-:-:S05]  /*11160*/  IADD3 R3, R5, R3, R8 ;  /* 0x0000000305037210 */ /* 0x004fca0007ffe008 */
[----:B0-----:R-:W-:-:S04]  /*11170*/  @P0 IMAD.HI.U32 R5, R3, R2, RZ ;  /* 0x0000000203050227 */ /* 0x001fc800078e00ff */
[----:B------:R-:W-:Y:S01]  /*11180*/  IMAD.MOV.U32 R2, RZ, RZ, R3 ;  /* 0x000000ffff027224 */ /* 0x000fe200078e0003 */
[----:B-1----:R-:W-:-:S05]  /*11190*/  @P0 SHF.R.U32.HI R2, RZ, R0, R5 ;  /* 0x00000000ff020219 */ /* 0x002fca0000011605 */
[----:B------:R-:W-:-:S04]  /*111a0*/  IMAD.MOV R0, RZ, RZ, -R2 ;  /* 0x000000ffff007224 */ /* 0x000fc800078e0a02 */
        /* <DEDUP_REMOVED lines=22> */
.L_x_13772:
[----:B------:R-:W-:Y:S01]  /*11310*/  IMAD R5, R23, 0x8, R16 ;  /* 0x0000000817057824 */ /* 0x000fe200078e0210 */
[----:B------:R-:W-:Y:S01]  /*11320*/  SHF.L.U32 R2, R26, 0x1f, RZ ;  /* 0x0000001f1a027819 */ /* 0x000fe200000006ff */
[----:B------:R-:W-:Y:S03]  /*11330*/  BSSY B1, `(.L_x_13773) ;  /* 0x0000003000017945 */ /* 0x000fe60003800000 */
[----:B------:R-:W0:Y:S02]  /*11340*/  SYNCS.PHASECHK.TRANS64.TRYWAIT P0, [R5+URZ+0x16840], R2 ;  /* 0x01684002050075a7 */ /* 0x000e24000800017f */
[----:B0-----:R-:W-:Y:S05]  /*11350*/  @!P0 BRA `(.L_x_13774) ;  /* 0x0000003800148947 */ /* 0x001fea0003800000 */
.L_x_13858:
[----:B------:R-:W-:Y:S05]  /*11360*/  BSYNC B1 ;  /* 0x0000000000017941 */ /* 0x000fea0003800000 */
.L_x_13773:
[----:B------:R-:W1:Y:S01]  /*11370*/  S2R R12, SR_TID.X ;  /* 0x00000000000c7919 */ /* 0x000e620000002100 */
[----:B------:R-:W-:Y:S01]  /*11380*/  SHF.R.S32.HI R21, RZ, 0x1f, R0 ;  /* 0x0000001fff157819 */ /* 0x000fe20000011400 */
[----:B------:R-:W-:Y:S01]  /*11390*/  ULDC.64 UR4, c[0x0][0x300] ;  /* 0x0000c00000047ab9 */ /* 0x000fe20000000a00 */
[----:B------:R-:W-:Y:S01]  /*113a0*/  LOP3.LUT P1, RZ, R19, 0x1, RZ, 0xc0, !PT ;  /* 0x0000000113ff7812 */ /* 0x000fe2000782c0ff */
[----:B0-----:R-:W-:-:S04]  /*113b0*/  IMAD.WIDE.U32 R2, R0, UR4, RZ ;  /* 0x0000000400027c25 */ /* 0x001fc8000f8e00ff */
        /* <DEDUP_REMOVED lines=18> */
[C---:B------:R-:W-:Y:S01]  /*114e0*/  LEA R8, P0, R2.reuse, UR4, 0x1 ;  /* 0x0000000402087c11 */ /* 0x040fe2000f8008ff */
        /* <DEDUP_REMOVED lines=48> */
.L_x_13876:
        /* <DEDUP_REMOVED lines=8> */
.L_x_13776:
        /* <DEDUP_REMOVED lines=11> */
.L_x_13777:
[----:B------:R1:W-:Y:S01]  /*11920*/  SYNCS.ARRIVE.TRANS64.A1T0 RZ, [R5+URZ+0x16830], RZ ;  /* 0x016830ff05ff79a7 */ /* 0x0003e2000810003f */
[----:B------:R-:W-:Y:S05]  /*11930*/  @!P2 BRA `(.L_x_13778) ;  /* 0x000000000004a947 */ /* 0x000fea0003800000 */
[----:B------:R-:W-:Y:S01]  /*11940*/  BPT.TRAP 0x1 ;  /* 0x000000040000795c */ /* 0x000fe20000300000 */
.L_x_13778:
[----:B------:R-:W-:Y:S01]  /*11950*/  SHF.L.U32 R2, R20, 0x1f, RZ ;  /* 0x0000001f14027819 */ /* 0x000fe200000006ff */
[----:B-1----:R-:W-:Y:S01]  /*11960*/  IMAD R5, R6, 0x8, R16 ;  /* 0x0000000806057824 */ /* 0x002fe200078e0210 */
[----:B------:R-:W-:Y:S03]  /*11970*/  BSSY B1, `(.L_x_13779) ;  /* 0x0000003000017945 */ /* 0x000fe60003800000 */
[----:B------:R-:W1:Y:S02]  /*11980*/  SYNCS.PHASECHK.TRANS64.TRYWAIT P0, [R5+URZ+0x16860], R2 ;  /* 0x01686002050075a7 */ /* 0x000e64000800017f */
[----:B-1----:R-:W-:Y:S05]  /*11990*/  @!P0 BRA `(.L_x_13780) ;  /* 0x0000003800d48947 */ /* 0x002fea0003800000 */
.L_x_13877:
[----:B------:R-:W-:Y:S05]  /*119a0*/  BSYNC B1 ;  /* 0x0000000000017941 */ /* 0x000fea0003800000 */
.L_x_13779:
[----:B------:R-:W0:Y:S01]  /*119b0*/  S2R R3, SR_TID.X ;  /* 0x0000000000037919 */ /* 0x000e220000002100 */
[----:B-1----:R-:W-:Y:S01]  /*119c0*/  IMAD.MOV.U32 R2, RZ, RZ, -0x80 ;  /* 0xffffff80ff027424 */ /* 0x002fe200078e00ff */
[----:B------:R-:W-:Y:S01]  /*119d0*/  UMOV UR4, 0xffffffff ;  /* 0xffffffff00047882 */ /* 0x000fe20000000000 */
[----:B------:R-:W-:Y:S02]  /*119e0*/  LOP3.LUT P1, RZ, R19, 0x2, RZ, 0xc0, !PT ;  /* 0x0000000213ff7812 */ /* 0x000fe4000782c0ff */
[----:B------:R-:W-:Y:S02]  /*119f0*/  IMAD R2, R27, R2, UR36 ;  /* 0x000000241b027e24 */ /* 0x000fe4000f8e0202 */
        /* <DEDUP_REMOVED lines=17> */
[----:B------:R0:W-:Y:S04]  /*11b10*/  LDGSTS.E.BYPASS.LTC128B.128 [R6+0x400], desc[UR52][R2.64], !P0 ;  /* 0x0040000002067fae */ /* 0x0001e8000c101d74 */
[----:B0-----:R-:W0:Y:S04]  /*11b20*/  SHFL.IDX PT, R2, R17, 0x1, 0x181f ;  /* 0x00381f0011027f89 */ /* 0x001e2800000e0000 */
[----:B------:R-:W1:Y:S01]  /*11b30*/  SHFL.IDX PT, R3, R18, 0x1, 0x181f ;  /* 0x00381f0012037f89 */ /* 0x000e6200000e0000 */
[----:B0-----:R-:W-:-:S05]  /*11b40*/  IADD3 R2, P0, R2, R7, RZ ;  /* 0x0000000702027210 */ /* 0x001fca0007f1e0ff */
[----:B-1----:R-:W-:Y:S01]  /*11b50*/  IMAD.X R3, RZ, RZ, R3, P0 ;  /* 0x000000ffff037224 */ /* 0x002fe200000e0603 */
[----:B------:R-:W-:-:S13]  /*11b60*/  ISETP.LT.OR P0, PT, R8, 0x11, P1 ;  /* 0x000000110800780c */ /* 0x000fda0000f01670 */
        /* <DEDUP_REMOVED lines=31> */
[----:B------:R0:W-:Y:S04]  /*11d60*/  LDGSTS.E.BYPASS.LTC128B.128 [R6+0x3400], desc[UR52][R2.64], !P0 ;  /* 0x0340000002067fae */ /* 0x0001e8000c101d74 */
[----:B0-2---:R0:W1:Y:S02]  /*11d70*/  SHFL.IDX PT, R2, R17, 0x7, 0x181f ;  /* 0x00f81f0011027f89 */ /* 0x00506400000e0000 */
.L_x_13895:
        /* <DEDUP_REMOVED lines=27> */
.L_x_13782:
        /* <DEDUP_REMOVED lines=11> */
.L_x_13783:
        /* <DEDUP_REMOVED lines=8> */
.L_x_13771:
        /* <DEDUP_REMOVED lines=16> */
[----:B0-----:R-:W-:-:S05]  /*12160*/  IADD3 R0, R0, UR48, R7 ;  /* 0x0000003000007c10 */ /* 0x001fca000fffe007 */
[----:B------:R1:W-:Y:S02]  /*12170*/  STL [R1+0xc], R0 ;  /* 0x00000c0001007387 */ /* 0x0003e40000100800 */
.L_x_13786:
[----:B------:R-:W-:Y:S05]  /*12180*/  BSYNC B0 ;  /* 0x0000000000007941 */ /* 0x000fea0003800000 */
.L_x_13785:
[----:B-1----:R-:W-:-:S05]  /*12190*/  IMAD.U32 R0, RZ, RZ, UR46 ;  /* 0x0000002eff007e24 */ /* 0x002fca000f8e00ff */
[----:B------:R-:W-:-:S13]  /*121a0*/  ISETP.NE.AND P0, PT, R0, 0x3, PT ;  /* 0x000000030000780c */ /* 0x000fda0003f05270 */
[----:B------:R-:W-:Y:S05]  /*121b0*/  @!P0 BRA `(.L_x_13787) ;  /* 0x0000000000048947 */ /* 0x000fea0003800000 */
[----:B------:R-:W-:Y:S01]  /*121c0*/  BPT.TRAP 0x1 ;  /* 0x000000040000795c */ /* 0x000fe20000300000 */
.L_x_13787:
[----:B------:R-:W-:Y:S01]  /*121d0*/  IMAD R4, R23, 0x8, R16 ;  /* 0x0000000817047824 */ /* 0x000fe200078e0210 */
[----:B0-----:R-:W-:Y:S01]  /*121e0*/  SHF.L.U32 R3, R26, 0x1f, RZ ;  /* 0x0000001f1a037819 */ /* 0x001fe200000006ff */
[----:B------:R-:W-:Y:S03]  /*121f0*/  BSSY B0, `(.L_x_13788) ;  /* 0x0000003000007945 */ /* 0x000fe60003800000 */
[----:B------:R-:W0:Y:S02]  /*12200*/  SYNCS.PHASECHK.TRANS64.TRYWAIT P0, [R4+URZ+0x16860], R3 ;  /* 0x01686003040075a7 */ /* 0x000e24000800017f */
[----:B0-----:R-:W-:Y:S05]  /*12210*/  @!P0 BRA `(.L_x_13789) ;  /* 0x0000003c00108947 */ /* 0x001fea0003800000 */
.L_x_13896:
[----:B------:R-:W-:Y:S05]  /*12220*/  BSYNC B0 ;  /* 0x0000000000007941 */ /* 0x000fea0003800000 */
.L_x_13788:
[----:B------:R-:W1:Y:S01]  /*12230*/  S2R R7, SR_TID.X ;  /* 0x0000000000077919 */ /* 0x000e620000002100 */
[----:B------:R-:W-:Y:S01]  /*12240*/  IMAD.MOV.U32 R5, RZ, RZ, -0x80 ;  /* 0xffffff80ff057424 */ /* 0x000fe200078e00ff */
[----:B------:R-:W-:Y:S01]  /*12250*/  UMOV UR4, 0xffffffff ;  /* 0xffffffff00047882 */ /* 0x000fe20000000000 */
[----:B------:R-:W-:Y:S02]  /*12260*/  LOP3.LUT P2, RZ, R19, 0x2, RZ, 0xc0, !PT ;  /* 0x0000000213ff7812 */ /* 0x000fe4000784c0ff */
[----:B------:R-:W-:Y:S02]  /*12270*/  IMAD R5, R24, R5, UR36 ;  /* 0x0000002418057e24 */ /* 0x000fe4000f8e0205 */
        /* <DEDUP_REMOVED lines=11> */
[----:B------:R-:W-:Y:S01]  /*12330*/  IMAD R0, R0, 0x2, R16 ;  /* 0x0000000200007824 */ /* 0x000fe200078e0210 */
[----:B------:R-:W2:Y:S04]  /*12340*/  SHFL.IDX PT, R14, R17, RZ, 0x181f ;  /* 0x00181fff110e7589 */ /* 0x000ea800000e0000 */
[----:B0-----:R-:W0:Y:S04]  /*12350*/  SHFL.IDX PT, R3, R18, RZ, 0x181f ;  /* 0x00181fff12037589 */ /* 0x001e2800000e0000 */
[----:B------:R-:W-:Y:S04]  /*12360*/  SHFL.IDX PT, R7, R18, 0x1, 0x181f ;  /* 0x00381f0012077f89 */ /* 0x000fe800000e0000 */
[----:B------:R-:W-:Y:S04]  /*12370*/  SHFL.IDX PT, R9, R17, 0x2, 0x181f ;  /* 0x00581f0011097f89 */ /* 0x000fe800000e0000 */
[----:B------:R-:W-:Y:S01]  /*12380*/  SHFL.IDX PT, R8, R18, 0x2, 0x181f ;  /* 0x00581f0012087f89 */ /* 0x000fe200000e0000 */
[----:B-1----:R-:W-:-:S05]  /*12390*/  IMAD.SHL.U32 R2, R2, 0x8, RZ ;  /* 0x0000000802027824 */ /* 0x002fca00078e00ff */
[----:B------:R-:W-:-:S05]  /*123a0*/  LOP3.LUT R2, R2, 0x38, RZ, 0xc0, !PT ;  /* 0x0000003802027812 */ /* 0x000fca00078ec0ff */
[----:B------:R-:W-:-:S05]  /*123b0*/  IMAD.SHL.U32 R6, R2, 0x2, RZ ;  /* 0x0000000202067824 */ /* 0x000fca00078e00ff */
[----:B--2---:R-:W-:Y:S02]  /*123c0*/  IADD3 R2, P0, R14, R6, RZ ;  /* 0x000000060e027210 */ /* 0x004fe40007f1e0ff */
[----:B------:R-:W1:Y:S03]  /*123d0*/  SHFL.IDX PT, R14, R17, 0x1, 0x181f ;  /* 0x00381f00110e7f89 */ /* 0x000e6600000e0000 */
[----:B0-----:R-:W-:Y:S01]  /*123e0*/  IMAD.X R3, RZ, RZ, R3, P0 ;  /* 0x000000ffff037224 */ /* 0x001fe200000e0603 */
[----:B------:R-:W-:-:S13]  /*123f0*/  ISETP.LT.OR P0, PT, R5, 0x1, P2 ;  /* 0x000000010500780c */ /* 0x000fda0001701670 */
[----:B------:R1:W-:Y:S02]  /*12400*/  LDGSTS.E.BYPASS.LTC128B.128 [R0+0x400], desc[UR52][R2.64], !P0 ;  /* 0x0040000002007fae */ /* 0x0003e4000c101d74 */
[----:B-1----:R-:W-:Y:S02]  /*12410*/  IADD3 R2, P0, R14, R6, RZ ;  /* 0x000000060e027210 */ /* 0x002fe40007f1e0ff */
[----:B------:R-:W0:Y:S03]  /*12420*/  SHFL.IDX PT, R14, R17, 0x3, 0x181f ;  /* 0x00781f00110e7f89 */ /* 0x000e2600000e0000 */
[----:B------:R-:W-:Y:S01]  /*12430*/  IMAD.X R3, RZ, RZ, R7, P0 ;  /* 0x000000ffff037224 */ /* 0x000fe200000e0607 */
[----:B------:R-:W-:Y:S01]  /*12440*/  ISETP.LT.OR P0, PT, R5, 0x11, P2 ;  /* 0x000000110500780c */ /* 0x000fe20001701670 */
[----:B------:R-:W1:-:S12]  /*12450*/  SHFL.IDX PT, R7, R18, 0x3, 0x181f ;  /* 0x00781f0012077f89 */ /* 0x000e5800000e0000 */
[----:B------:R2:W-:Y:S02]  /*12460*/  LDGSTS.E.BYPASS.LTC128B.128 [R0+0xc00], desc[UR52][R2.64], !P0 ;  /* 0x00c0000002007fae */ /* 0x0005e4000c101d74 */
[----:B--2---:R-:W-:Y:S02]  /*12470*/  IADD3 R2, P0, R9, R6, RZ ;  /* 0x0000000609027210 */ /* 0x004fe40007f1e0ff */
[----:B------:R-:W2:Y:S03]  /*12480*/  SHFL.IDX PT, R9, R17, 0x4, 0x181f ;  /* 0x00981f0011097f89 */ /* 0x000ea600000e0000 */
[----:B------:R-:W-:Y:S01]  /*12490*/  IMAD.X R3, RZ, RZ, R8, P0 ;  /* 0x000000ffff037224 */ /* 0x000fe200000e0608 */
[----:B------:R-:W-:Y:S01]  /*124a0*/  ISETP.LT.OR P0, PT, R5, 0x21, P2 ;  /* 0x000000210500780c */ /* 0x000fe20001701670 */
[----:B------:R-:W3:-:S12]  /*124b0*/  SHFL.IDX PT, R8, R18, 0x4, 0x181f ;  /* 0x00981f0012087f89 */ /* 0x000ed800000e0000 */
[----:B------:R0:W-:Y:S02]  /*124c0*/  LDGSTS.E.BYPASS.LTC128B.128 [R0+0x1400], desc[UR52][R2.64], !P0 ;  /* 0x0140000002007fae */ /* 0x0001e4000c101d74 */
[----:B0-----:R-:W-:Y:S02]  /*124d0*/  IADD3 R2, P0, R14, R6, RZ ;  /* 0x000000060e027210 */ /* 0x001fe40007f1e0ff */
[----:B------:R-:W0:Y:S03]  /*124e0*/  SHFL.IDX PT, R14, R17, 0x5, 0x181f ;  /* 0x00b81f00110e7f89 */ /* 0x000e2600000e0000 */
[----:B-1----:R-:W-:Y:S01]  /*124f0*/  IMAD.X R3, RZ, RZ, R7, P0 ;  /* 0x000000ffff037224 */ /* 0x002fe200000e0607 */
[----:B------:R-:W-:Y:S01]  /*12500*/  ISETP.LT.OR P0, PT, R5, 0x31, P2 ;  /* 0x000000310500780c */ /* 0x000fe20001701670 */
[----:B------:R-:W1:-:S12]  /*12510*/  SHFL.IDX PT, R7, R18, 0x5, 0x181f ;  /* 0x00b81f0012077f89 */ /* 0x000e5800000e0000 */
[----:B------:R2:W-:Y:S02]  /*12520*/  LDGSTS.E.BYPASS.LTC128B.128 [R0+0x1c00], desc[UR52][R2.64], !P0 ;  /* 0x01c0000002007fae */ /* 0x0005e4000c101d74 */
[----:B--2---:R-:W-:Y:S02]  /*12530*/  IADD3 R2, P0, R9, R6, RZ ;  /* 0x0000000609027210 */ /* 0x004fe40007f1e0ff */
[----:B------:R-:W2:Y:S03]  /*12540*/  SHFL.IDX PT, R9, R17, 0x6, 0x181f ;  /* 0x00d81f0011097f89 */ /* 0x000ea600000e0000 */
[----:B---3--:R-:W-:Y:S01]  /*12550*/  IMAD.X R3, RZ, RZ, R8, P0 ;  /* 0x000000ffff037224 */ /* 0x008fe200000e0608 */
[----:B------:R-:W-:Y:S01]  /*12560*/  ISETP.LT.OR P0, PT, R5, 0x41, P2 ;  /* 0x000000410500780c */ /* 0x000fe20001701670 */
[----:B------:R-:W3:-:S12]  /*12570*/  SHFL.IDX PT, R8, R18, 0x6, 0x181f ;  /* 0x00d81f0012087f89 */ /* 0x000ed800000e0000 */
[----:B------:R0:W-:Y:S02]  /*12580*/  LDGSTS.E.BYPASS.LTC128B.128 [R0+0x2400], desc[UR52][R2.64], !P0 ;  /* 0x0240000002007fae */ /* 0x0001e4000c101d74 */
[----:B0-----:R-:W-:Y:S02]  /*12590*/  IADD3 R2, P0, R14, R6, RZ ;  /* 0x000000060e027210 */ /* 0x001fe40007f1e0ff */
[----:B------:R0:W4:Y:S03]  /*125a0*/  SHFL.IDX PT, R14, R17, 0x7, 0x181f ;  /* 0x00f81f00110e7f89 */ /* 0x00012600000e0000 */
[----:B-1----:R-:W-:Y:S01]  /*125b0*/  IMAD.X R3, RZ, RZ, R7, P0 ;  /* 0x000000ffff037224 */ /* 0x002fe200000e0607 */
[----:B------:R-:W-:Y:S01]  /*125c0*/  ISETP.LT.OR P0, PT, R5, 0x51, P2 ;  /* 0x000000510500780c */ /* 0x000fe20001701670 */
[----:B------:R0:W1:-:S12]  /*125d0*/  SHFL.IDX PT, R7, R18, 0x7, 0x181f ;  /* 0x00f81f0012077f89 */ /* 0x00005800000e0000 */
[----:B------:R2:W-:Y:S02]  /*125e0*/  LDGSTS.E.BYPASS.LTC128B.128 [R0+0x2c00], desc[UR52][R2.64], !P0 ;  /* 0x02c0000002007fae */ /* 0x0005e4000c101d74 */
[----:B--2---:R-:W-:-:S05]  /*125f0*/  IADD3 R2, P0, R9, R6, RZ ;  /* 0x0000000609027210 */ /* 0x004fca0007f1e0ff */
[----:B---3--:R-:W-:Y:S01]  /*12600*/  IMAD.X R3, RZ, RZ, R8, P0 ;  /* 0x000000ffff037224 */ /* 0x008fe200000e0608 */
[----:B------:R-:W-:-:S13]  /*12610*/  ISETP.LT.OR P0, PT, R5, 0x61, P2 ;  /* 0x000000610500780c */ /* 0x000fda0001701670 */
[----:B-1--4-:R0:W-:Y:S02]  /*12620*/  LDGSTS.E.BYPASS.LTC128B.128 [R0+0x3400], desc[UR52][R2.64], !P0 ;  /* 0x0340000002007fae */ /* 0x0121e4000c101d74 */
.L_x_13914:
[----:B0-----:R-:W-:-:S05]  /*12630*/  IADD3 R2, P0, R14, R6, RZ ;  /* 0x000000060e027210 */ /* 0x001fca0007f1e0ff */
[----:B------:R-:W-:Y:S01]  /*12640*/  IMAD.X R3, RZ, RZ, R7, P0 ;  /* 0x000000ffff037224 */ /* 0x000fe200000e0607 */
[----:B------:R-:W-:-:S13]  /*12650*/  ISETP.LT.OR P0, PT, R5, 0x71, P2 ;  /* 0x000000710500780c */ /* 0x000fda0001701670 */
[----:B------:R-:W-:Y:S01]  /*12660*/  @!PT LDS RZ, [RZ] ;  /* 0x00000000fffff984 */ /* 0x000fe20000000800 */
[----:B------:R-:W-:Y:S01]  /*12670*/  @!PT LDS RZ, [RZ] ;  /* 0x00000000fffff984 */ /* 0x000fe20000000800 */
[----:B------:R-:W-:Y:S01]  /*12680*/  @!PT LDS RZ, [RZ] ;  /* 0x00000000fffff984 */ /* 0x000fe20000000800 */
[----:B------:R0:W-:Y:S01]  /*12690*/  LDGSTS.E.BYPASS.LTC128B.128 [R0+0x3c00], desc[UR52][R2.64], !P0 ;  /* 0x03c0000002007fae */ /* 0x0001e2000c101d74 */
[----:B------:R-:W-:Y:S01]  /*126a0*/  PLOP3.LUT P0, PT, PT, PT, PT, 0x80, 0x0 ;  /* 0x000000000000781c */ /* 0x000fe20003f0f070 */
[----:B------:R-:W-:-:S12]  /*126b0*/  NOP ;  /* 0x0000000000007918 */ /* 0x000fd80000000000 */
.L_x_13791:
        /* <DEDUP_REMOVED lines=11> */
.L_x_13792:
[----:B------:R2:W-:Y:S01]  /*12770*/  SYNCS.ARRIVE.TRANS64.A1T0 RZ, [R4+URZ+0x16850], RZ ;  /* 0x016850ff04ff79a7 */ /* 0x0005e2000810003f */
[----:B------:R-:W-:-:S05]  /*12780*/  VIADD R23, R23, 0x1 ;  /* 0x0000000117177836 */ /* 0x000fca0000000000 */
[----:B------:R-:W-:-:S04]  /*12790*/  ISETP.NE.AND P0, PT, R23, 0x2, PT ;  /* 0x000000021700780c */ /* 0x000fc80003f05270 */
[----:B------:R-:W-:Y:S02]  /*127a0*/  SEL R3, RZ, 0x1, P0 ;  /* 0x00000001ff037807 */ /* 0x000fe40000000000 */
[----:B------:R-:W-:Y:S02]  /*127b0*/  SEL R23, R23, RZ, P0 ;  /* 0x000000ff17177207 */ /* 0x000fe40000000000 */
[----:B--2---:R-:W-:-:S07]  /*127c0*/  LOP3.LUT R26, R26, R3, RZ, 0x3c, !PT ;  /* 0x000000031a1a7212 */ /* 0x004fce00078e3cff */
.L_x_13752:
[----:B------:R-:W-:Y:S05]  /*127d0*/  BSYNC B7 ;  /* 0x0000000000077941 */ /* 0x000fea0003800000 */
.L_x_13750:
        /* <DEDUP_REMOVED lines=13> */
.L_x_13793:
[----:B------:R-:W-:-:S03]  /*128b0*/  UMOV UR4, 0xffffffff ;  /* 0xffffffff00047882 */ /* 0x000fc60000000000 */
[----:B------:R-:W-:Y:S05]  /*128c0*/  BRA.DIV UR4, `(.L_x_13795) ;  /* 0x0000003e04bc7947 */ /* 0x000fea000b800000 */
[----:B-----5:R2:W3:Y:S02]  /*128d0*/  SHFL.IDX PT, R14, R2, RZ, 0x1f ;  /* 0x00001fff020e7589 */ /* 0x0204e400000e0000 */
.L_x_13917:
        /* <DEDUP_REMOVED lines=8> */
.L_x_13794:
[----:B-1----:R-:W4:Y:S01]  /*12960*/  LDL R0, [R1+0xc] ;  /* 0x00000c0001007983 */ /* 0x002f220000100800 */
[----:B------:R-:W-:Y:S02]  /*12970*/  ULDC UR4, c[0x0][0xc38] ;  /* 0x00030e0000047ab9 */ /* 0x000fe40000000800 */
[----:B----4-:R-:W-:-:S13]  /*12980*/  ISETP.GE.AND P0, PT, R0, UR4, PT ;  /* 0x0000000400007c0c */ /* 0x010fda000bf06270 */
[----:B------:R-:W-:Y:S05]  /*12990*/  @!P0 BRA `(.L_x_13796) ;  /* 0xffffffbc006c8947 */ /* 0x000fea000383ffff */
.L_x_13741:
[----:B------:R-:W4:Y:S01]  /*129a0*/  LDL.LU R0, [R1+0x10] ;  /* 0x0000100001007983 */ /* 0x000f220000300800 */
[----:B------:R-:W-:Y:S01]  /*129b0*/  BSSY B0, `(.L_x_13797) ;  /* 0x000000b000007945 */ /* 0x000fe20003800000 */
[----:B------:R-:W5:Y:S01]  /*129c0*/  S2R R5, SR_CgaCtaId ;  /* 0x0000000000057919 */ /* 0x000f620000008800 */
[----:B----4-:R-:W-:-:S05]  /*129d0*/  VIADD R0, R0, 0x1 ;  /* 0x0000000100007836 */ /* 0x010fca0000000000 */
[----:B--23--:R-:W-:-:S04]  /*129e0*/  LEA.HI R2, R0, R0, RZ, 0x1 ;  /* 0x0000000000027211 */ /* 0x00cfc800078f08ff */
[----:B------:R-:W-:Y:S02]  /*129f0*/  LOP3.LUT R3, R2, 0xfffffffe, RZ, 0xc0, !PT ;  /* 0xfffffffe02037812 */ /* 0x000fe400078ec0ff */
[----:B------:R-:W-:-:S03]  /*12a00*/  MOV R2, 0x400 ;  /* 0x0000040000027802 */ /* 0x000fc60000000f00 */
[----:B------:R-:W-:Y:S01]  /*12a10*/  IMAD.IADD R0, R0, 0x1, -R3 ;  /* 0x0000000100007824 */ /* 0x000fe200078e0a03 */
[----:B-----5:R-:W-:-:S04]  /*12a20*/  LEA R4, R5, R2, 0x18 ;  /* 0x0000000205047211 */ /* 0x020fc800078ec0ff */
[----:B------:R-:W-:-:S04]  /*12a30*/  SHF.L.U32 R0, R0, 0x1f, RZ ;  /* 0x0000001f00007819 */ /* 0x000fc800000006ff */
[----:B------:R-:W2:Y:S02]  /*12a40*/  SYNCS.PHASECHK.TRANS64.TRYWAIT P0, [R4+URZ+0x16820], R0 ;  /* 0x01682000040075a7 */ /* 0x000ea4000800017f */
[----:B--2---:R-:W-:Y:S05]  /*12a50*/  @!P0 BRA `(.L_x_13798) ;  /* 0x0000003c00808947 */ /* 0x004fea0003800000 */
.L_x_13918:
[----:B-1----:R-:W-:Y:S05]  /*12a60*/  BSYNC B0 ;  /* 0x0000000000007941 */ /* 0x002fea0003800000 */
.L_x_13797:
[----:B------:R-:W-:-:S03]  /*12a70*/  UMOV UR4, 0xffffffff ;  /* 0xffffffff00047882 */ /* 0x000fc60000000000 */
[----:B------:R-:W-:Y:S05]  /*12a80*/  BRA.DIV UR4, `(.L_x_13799) ;  /* 0x0000003e04887947 */ /* 0x000fea000b800000 */
[----:B--2---:R-:W1:Y:S02]  /*12a90*/  S2R R0, SR_TID.X ;  /* 0x0000000000007919 */ /* 0x004e640000002100 */
[----:B-1----:R-:W-:-:S04]  /*12aa0*/  SHF.R.U32.HI R0, RZ, 0x5, R0 ;  /* 0x00000005ff007819 */ /* 0x002fc80000011600 */
[----:B------:R-:W-:-:S05]  /*12ab0*/  LOP3.LUT R0, R0, 0x3, RZ, 0xc0, !PT ;  /* 0x0000000300007812 */ /* 0x000fca00078ec0ff */
[----:B------:R1:W2:Y:S02]  /*12ac0*/  SHFL.IDX PT, R14, R0, RZ, 0x1f ;  /* 0x00001fff000e7589 */ /* 0x0002a400000e0000 */
.L_x_13921:
[----:B--2---:R-:W-:Y:S01]  /*12ad0*/  ISETP.NE.AND P0, PT, R14, RZ, PT ;  /* 0x000000ff0e00720c */ /* 0x004fe20003f05270 */
[----:B------:R-:W-:-:S12]  /*12ae0*/  BSSY B0, `(.L_x_13800) ;  /* 0x0000024000007945 */ /* 0x000fd80003800000 */
[----:B------:R-:W-:Y:S05]  /*12af0*/  @P0 BRA `(.L_x_13801) ;  /* 0x0000000000880947 */ /* 0x000fea0003800000 */
[----:B------:R-:W-:-:S03]  /*12b00*/  UMOV UR4, 0xffffffff ;  /* 0xffffffff00047882 */ /* 0x000fc60000000000 */
[----:B------:R-:W-:Y:S05]  /*12b10*/  BRA.DIV UR4, `(.L_x_13802) ;  /* 0x0000003e04987947 */ /* 0x000fea000b800000 */
[----:B------:R-:W-:-:S13]  /*12b20*/  ELECT P6, URZ, PT ;  /* 0x00000000003f782f */ /* 0x000fda00038c0000 */
.L_x_13924:
[----:B------:R-:W-:Y:S05]  /*12b30*/  @!P6 BRA `(.L_x_13801) ;  /* 0x000000000078e947 */ /* 0x000fea0003800000 */
[----:B------:R-:W-:-:S06]  /*12b40*/  ULOP3.LUT UR4, UR37, 0x2, URZ, 0xfc, !UPT ;  /* 0x0000000225047892 */ /* 0x000fcc000f8efc3f */
[----:B-1----:R-:W-:-:S05]  /*12b50*/  IMAD.U32 R0, RZ, RZ, UR4 ;  /* 0x00000004ff007e24 */ /* 0x002fca000f8e00ff */
[----:B------:R-:W-:-:S13]  /*12b60*/  ISETP.NE.AND P0, PT, R0, 0x3, PT ;  /* 0x000000030000780c */ /* 0x000fda0003f05270 */
[----:B------:R-:W-:Y:S05]  /*12b70*/  @!P0 BRA `(.L_x_13803) ;  /* 0x0000000000048947 */ /* 0x000fea0003800000 */
[----:B------:R-:W-:Y:S01]  /*12b80*/  BPT.TRAP 0x1 ;  /* 0x000000040000795c */ /* 0x000fe20000300000 */
.L_x_13803:
[C---:B------:R-:W-:Y:S01]  /*12b90*/  IMAD R5, R23.reuse, 0x8, R4 ;  /* 0x0000000817057824 */ /* 0x040fe200078e0204 */
[----:B------:R-:W-:Y:S01]  /*12ba0*/  SHF.L.U32 R0, R26, 0x1f, RZ ;  /* 0x0000001f1a007819 */ /* 0x000fe200000006ff */
[----:B------:R-:W-:-:S03]  /*12bb0*/  VIADD R23, R23, 0x1 ;  /* 0x0000000117177836 */ /* 0x000fc60000000000 */
[----:B------:R-:W1:Y:S02]  /*12bc0*/  SYNCS.PHASECHK.TRANS64.TRYWAIT P1, [R5+URZ+0x16840], R0 ;  /* 0x01684000050075a7 */ /* 0x000e64000802017f */
[----:B------:R-:W-:-:S04]  /*12bd0*/  ISETP.NE.AND P2, PT, R23, 0x2, PT ;  /* 0x000000021700780c */ /* 0x000fc80003f45270 */
[----:B------:R-:W-:Y:S01]  /*12be0*/  SEL R3, RZ, 0x1, P2 ;  /* 0x00000001ff037807 */ /* 0x000fe20001000000 */
[----:B-1----:R-:W-:Y:S08]  /*12bf0*/  @!P1 BRA `(.L_x_13804) ;  /* 0x0000003c00809947 */ /* 0x002ff00003800000 */
.L_x_13925:
[----:B------:R-:W-:Y:S02]  /*12c00*/  SEL R23, R23, RZ, P2 ;  /* 0x000000ff17177207 */ /* 0x000fe40001000000 */
[----:B------:R-:W-:Y:S01]  /*12c10*/  LOP3.LUT R2, R26, R3, RZ, 0x3c, !PT ;  /* 0x000000031a027212 */ /* 0x000fe200078e3cff */
[----:B------:R-:W-:Y:S06]  /*12c20*/  @!P0 BRA `(.L_x_13805) ;  /* 0x0000000000048947 */ /* 0x000fec0003800000 */
[----:B------:R-:W-:Y:S01]  /*12c30*/  BPT.TRAP 0x1 ;  /* 0x000000040000795c */ /* 0x000fe20000300000 */
.L_x_13805:
[----:B------:R-:W-:Y:S01]  /*12c40*/  IMAD R23, R23, 0x8, R4 ;  /* 0x0000000817177824 */ /* 0x000fe200078e0204 */
[----:B------:R-:W-:-:S04]  /*12c50*/  SHF.L.U32 R2, R2, 0x1f, RZ ;  /* 0x0000001f02027819 */ /* 0x000fc800000006ff */
[----:B------:R-:W2:Y:S02]  /*12c60*/  SYNCS.PHASECHK.TRANS64.TRYWAIT P1, [R23+URZ+0x16840], R2 ;  /* 0x01684002170075a7 */ /* 0x000ea4000802017f */
[----:B--2---:R-:W-:Y:S05]  /*12c70*/  @!P1 BRA `(.L_x_13806) ;  /* 0x0000003c00749947 */ /* 0x004fea0003800000 */
.L_x_13926:
[----:B------:R-:W-:Y:S05]  /*12c80*/  @!P0 BRA `(.L_x_13807) ;  /* 0x0000000000048947 */ /* 0x000fea0003800000 */
[----:B------:R-:W-:Y:S01]  /*12c90*/  BPT.TRAP 0x1 ;  /* 0x000000040000795c */ /* 0x000fe20000300000 */
.L_x_13807:
[----:B------:R-:W3:Y:S02]  /*12ca0*/  SYNCS.PHASECHK.TRANS64.TRYWAIT P1, [R5+URZ+0x16860], R0 ;  /* 0x01686000050075a7 */ /* 0x000ee4000802017f */
[----:B---3--:R-:W-:Y:S05]  /*12cb0*/  @!P1 BRA `(.L_x_13808) ;  /* 0x0000003c00789947 */ /* 0x008fea0003800000 */
.L_x_13927:
[----:B------:R-:W-:Y:S05]  /*12cc0*/  @!P0 BRA `(.L_x_13809) ;  /* 0x0000000000048947 */ /* 0x000fea0003800000 */
[----:B------:R-:W-:Y:S01]  /*12cd0*/  BPT.TRAP 0x1 ;  /* 0x000000040000795c */ /* 0x000fe20000300000 */
.L_x_13809:
[----:B----4-:R4:W0:Y:S02]  /*12ce0*/  SYNCS.PHASECHK.TRANS64.TRYWAIT P0, [R23+URZ+0x16860], R2 ;  /* 0x01686002170075a7 */ /* 0x010824000800017f */
[----:B0-----:R-:W-:Y:S05]  /*12cf0*/  @!P0 NANOSLEEP.SYNCS 0x989680 ;  /* 0x009896800000895d */ /* 0x001fea0003900000 */
[----:B------:R-:W0:Y:S02]  /*12d00*/  @!P0 SYNCS.PHASECHK.TRANS64 P0, [R23+URZ+0x16860], R2 ;  /* 0x01686002170085a7 */ /* 0x000e24000800007f */
[----:B0-----:R-:W-:Y:S05]  /*12d10*/  @!P0 BRA `(.L_x_13809) ;  /* 0xfffffffc00f08947 */ /* 0x001fea000383ffff */
.L_x_13801:
[----:B------:R-:W-:Y:S05]  /*12d20*/  BSYNC B0 ;  /* 0x0000000000007941 */ /* 0x000fea0003800000 */
.L_x_13800:
[----:B------:R-:W-:Y:S05]  /*12d30*/  EXIT ;  /* 0x000000000000794d */ /* 0x000fea0003800000 */
.L_x_13658:
[----:B0-----:R-:W-:-:S04]  /*12d40*/  IMAD.U32 R3, RZ, RZ, UR45 ;  /* 0x0000002dff037e24 */ /* 0x001fc8000f8e00ff */
[----:B------:R0:W1:Y:S03]  /*12d50*/  SYNCS.PHASECHK.TRANS64.TRYWAIT P1, [R3+URZ+0x16800], R0 ;  /* 0x01680000030075a7 */ /* 0x000066000802017f */
[----:B-1----:R-:W-:Y:S05]  /*12d60*/  @!P1 NANOSLEEP.SYNCS 0x989680 ;  /* 0x009896800000995d */ /* 0x002fea0003900000 */
[----:B------:R-:W1:Y:S02]  /*12d70*/  @!P1 SYNCS.PHASECHK.TRANS64 P1, [R3+URZ+0x16800], R0 ;  /* 0x01680000030095a7 */ /* 0x000e64000802007f */
[----:B-1----:R-:W-:Y:S05]  /*12d80*/  @!P1 BRA `(.L_x_13658) ;  /* 0xfffffffc00ec9947 */ /* 0x002fea000383ffff */
[----:B------:R-:W-:Y:S05]  /*12d90*/  BRA `(.L_x_13810) ;  /* 0xfffffee800cc7947 */ /* 0x000fea000383ffff */
.L_x_13662:
[----:B-1----:R1:W2:Y:S02]  /*12da0*/  SYNCS.PHASECHK.TRANS64.TRYWAIT P1, [R3+URZ+0x16830], R0 ;  /* 0x01683000030075a7 */ /* 0x0022a4000802017f */
[----:B--2---:R-:W-:Y:S05]  /*12db0*/  @!P1 NANOSLEEP.SYNCS 0x989680 ;  /* 0x009896800000995d */ /* 0x004fea0003900000 */
[----:B------:R-:W2:Y:S02]  /*12dc0*/  @!P1 SYNCS.PHASECHK.TRANS64 P1, [R3+URZ+0x16830], R0 ;  /* 0x01683000030095a7 */ /* 0x000ea4000802007f */
[----:B--2---:R-:W-:Y:S05]  /*12dd0*/  @!P1 BRA `(.L_x_13662) ;  /* 0xfffffffc00f09947 */ /* 0x004fea000383ffff */
[----:B------:R-:W-:Y:S05]  /*12de0*/  BRA `(.L_x_13661) ;  /* 0xfffffee800e87947 */ /* 0x000fea000383ffff */
.L_x_13679:
[----:B-1----:R-:W-:-:S04]  /*12df0*/  IMAD.U32 R5, RZ, RZ, UR6 ;  /* 0x00000006ff057e24 */ /* 0x002fc8000f8e00ff */
[----:B------:R1:W2:Y:S03]  /*12e00*/  SYNCS.PHASECHK.TRANS64.TRYWAIT P1, [R5+URZ+0x16830], R0 ;  /* 0x01683000050075a7 */ /* 0x0002a6000802017f */
[----:B--2---:R-:W-:Y:S05]  /*12e10*/  @!P1 NANOSLEEP.SYNCS 0x989680 ;  /* 0x009896800000995d */ /* 0x004fea0003900000 */
[----:B------:R-:W2:Y:S02]  /*12e20*/  @!P1 SYNCS.PHASECHK.TRANS64 P1, [R5+URZ+0x16830], R0 ;  /* 0x01683000050095a7 */ /* 0x000ea4000802007f */
[----:B--2---:R-:W-:Y:S05]  /*12e30*/  @!P1 BRA `(.L_x_13679) ;  /* 0xfffffffc00ec9947 */ /* 0x004fea000383ffff */
[----:B------:R-:W-:Y:S05]  /*12e40*/  BRA `(.L_x_13676) ;  /* 0xffffff1c007c7947 */ /* 0x000fea000383ffff */
.L_x_13683:
[----:B-1----:R-:W-:-:S04]  /*12e50*/  IMAD.U32 R5, RZ, RZ, UR6 ;  /* 0x00000006ff057e24 */ /* 0x002fc8000f8e00ff */
[----:B------:R1:W2:Y:S03]  /*12e60*/  SYNCS.PHASECHK.TRANS64.TRYWAIT P1, [R5+URZ+0x16850], R0 ;  /* 0x01685000050075a7 */ /* 0x0002a6000802017f */
[----:B--2---:R-:W-:Y:S05]  /*12e70*/  @!P1 NANOSLEEP.SYNCS 0x989680 ;  /* 0x009896800000995d */ /* 0x004fea0003900000 */
[----:B------:R-:W2:Y:S02]  /*12e80*/  @!P1 SYNCS.PHASECHK.TRANS64 P1, [R5+URZ+0x16850], R0 ;  /* 0x01685000050095a7 */ /* 0x000ea4000802007f */
[----:B--2---:R-:W-:Y:S05]  /*12e90*/  @!P1 BRA `(.L_x_13683) ;  /* 0xfffffffc00ec9947 */ /* 0x004fea000383ffff */
[----:B------:R-:W-:Y:S05]  /*12ea0*/  BRA `(.L_x_13680) ;  /* 0xffffff1c00f87947 */ /* 0x000fea000383ffff */
.L_x_13702:
[----:B-1----:R-:W-:-:S04]  /*12eb0*/  IMAD.U32 R11, RZ, RZ, UR6 ;  /* 0x00000006ff0b7e24 */ /* 0x002fc8000f8e00ff */
[----:B------:R1:W2:Y:S03]  /*12ec0*/  SYNCS.PHASECHK.TRANS64.TRYWAIT P1, [R11+URZ+0x16830], R0 ;  /* 0x016830000b0075a7 */ /* 0x0002a6000802017f */
[----:B--2---:R-:W-:Y:S05]  /*12ed0*/  @!P1 NANOSLEEP.SYNCS 0x989680 ;  /* 0x009896800000995d */ /* 0x004fea0003900000 */
[----:B------:R-:W2:Y:S02]  /*12ee0*/  @!P1 SYNCS.PHASECHK.TRANS64 P1, [R11+URZ+0x16830], R0 ;  /* 0x016830000b0095a7 */ /* 0x000ea4000802007f */
[----:B--2---:R-:W-:Y:S05]  /*12ef0*/  @!P1 BRA `(.L_x_13702) ;  /* 0xfffffffc00ec9947 */ /* 0x004fea000383ffff */
[----:B------:R-:W-:Y:S05]  /*12f00*/  BRA `(.L_x_13699) ;  /* 0xffffff4c00707947 */ /* 0x000fea000383ffff */
.L_x_13706:
[----:B-1----:R-:W-:-:S04]  /*12f10*/  IMAD.U32 R11, RZ, RZ, UR6 ;  /* 0x00000006ff0b7e24 */ /* 0x002fc8000f8e00ff */
[----:B------:R1:W2:Y:S03]  /*12f20*/  SYNCS.PHASECHK.TRANS64.TRYWAIT P1, [R11+URZ+0x16850], R0 ;  /* 0x016850000b0075a7 */ /* 0x0002a6000802017f */
[----:B--2---:R-:W-:Y:S05]  /*12f30*/  @!P1 NANOSLEEP.SYNCS 0x989680 ;  /* 0x009896800000995d */ /* 0x004fea0003900000 */
[----:B------:R-:W2:Y:S02]  /*12f40*/  @!P1 SYNCS.PHASECHK.TRANS64 P1, [R11+URZ+0x16850], R0 ;  /* 0x016850000b0095a7 */ /* 0x000ea4000802007f */
[----:B--2---:R-:W-:Y:S05]  /*12f50*/  @!P1 BRA `(.L_x_13706) ;  /* 0xfffffffc00ec9947 */ /* 0x004fea000383ffff */
[----:B------:R-:W-:Y:S05]  /*12f60*/  BRA `(.L_x_13703) ;  /* 0xffffff4c00ec7947 */ /* 0x000fea000383ffff */
.L_x_13714:
[----:B-1----:R-:W-:-:S04]  /*12f70*/  IMAD.U32 R7, RZ, RZ, UR6 ;  /* 0x00000006ff077e24 */ /* 0x002fc8000f8e00ff */
[----:B------:R1:W2:Y:S03]  /*12f80*/  SYNCS.PHASECHK.TRANS64.TRYWAIT P1, [R7+URZ+0x16830], R0 ;  /* 0x01683000070075a7 */ /* 0x0002a6000802017f */
[----:B--2---:R-:W-:Y:S05]  /*12f90*/  @!P1 NANOSLEEP.SYNCS 0x989680 ;  /* 0x009896800000995d */ /* 0x004fea0003900000 */
[----:B------:R-:W2:Y:S02]  /*12fa0*/  @!P1 SYNCS.PHASECHK.TRANS64 P1, [R7+URZ+0x16830], R0 ;  /* 0x01683000070095a7 */ /* 0x000ea4000802007f */
[----:B--2---:R-:W-:Y:S05]  /*12fb0*/  @!P1 BRA `(.L_x_13714) ;  /* 0xfffffffc00ec9947 */ /* 0x004fea000383ffff */
[----:B------:R-:W-:Y:S05]  /*12fc0*/  BRA `(.L_x_13711) ;  /* 0xffffff6800987947 */ /* 0x000fea000383ffff */
.L_x_13718:
[----:B-1----:R-:W-:-:S04]  /*12fd0*/  IMAD.U32 R7, RZ, RZ, UR6 ;  /* 0x00000006ff077e24 */ /* 0x002fc8000f8e00ff */
[----:B------:R1:W2:Y:S03]  /*12fe0*/  SYNCS.PHASECHK.TRANS64.TRYWAIT P1, [R7+URZ+0x16850], R0 ;  /* 0x01685000070075a7 */ /* 0x0002a6000802017f */
[----:B--2---:R-:W-:Y:S05]  /*12ff0*/  @!P1 NANOSLEEP.SYNCS 0x989680 ;  /* 0x009896800000995d */ /* 0x004fea0003900000 */
[----:B------:R-:W2:Y:S02]  /*13000*/  @!P1 SYNCS.PHASECHK.TRANS64 P1, [R7+URZ+0x16850], R0 ;  /* 0x01685000070095a7 */ /* 0x000ea4000802007f */
[----:B--2---:R-:W-:Y:S05]  /*13010*/  @!P1 BRA `(.L_x_13718) ;  /* 0xfffffffc00ec9947 */ /* 0x004fea000383ffff */
[----:B------:R-:W-:Y:S05]  /*13020*/  BRA `(.L_x_13715) ;  /* 0xffffff6c00087947 */ /* 0x000fea000383ffff */
.L_x_13733:
[----:B-1----:R-:W-:-:S04]  /*13030*/  IMAD.U32 R6, RZ, RZ, UR5 ;  /* 0x00000005ff067e24 */ /* 0x002fc8000f8e00ff */
[----:B------:R1:W2:Y:S03]  /*13040*/  SYNCS.PHASECHK.TRANS64.TRYWAIT P1, [R6+URZ+0x16850], R5 ;  /* 0x01685005060075a7 */ /* 0x0002a6000802017f */
[----:B--2---:R-:W-:Y:S05]  /*13050*/  @!P1 NANOSLEEP.SYNCS 0x989680 ;  /* 0x009896800000995d */ /* 0x004fea0003900000 */
[----:B------:R-:W2:Y:S02]  /*13060*/  @!P1 SYNCS.PHASECHK.TRANS64 P1, [R6+URZ+0x16850], R5 ;  /* 0x01685005060095a7 */ /* 0x000ea4000802007f */
[----:B--2---:R-:W-:Y:S05]  /*13070*/  @!P1 BRA `(.L_x_13733) ;  /* 0xfffffffc00ec9947 */ /* 0x004fea000383ffff */
[----:B------:R-:W-:Y:S05]  /*13080*/  BRA `(.L_x_13732) ;  /* 0xffffff9400bc7947 */ /* 0x000fea000383ffff */
.L_x_13758:
[----:B------:R-:W3:Y:S01]  /*13090*/  S2R R17, SR_TID.X ;  /* 0x0000000000117919 */ /* 0x000ee20000002100 */
[----:B------:R-:W-:Y:S02]  /*130a0*/  IMAD.MOV.U32 R12, RZ, RZ, RZ ;  /* 0x000000ffff0c7224 */ /* 0x000fe400078e00ff */
[----:B------:R-:W-:Y:S02]  /*130b0*/  IMAD.MOV.U32 R11, RZ, RZ, 0x1f ;  /* 0x0000001fff0b7424 */ /* 0x000fe400078e00ff */
[----:B------:R-:W-:Y:S01]  /*130c0*/  IMAD.MOV.U32 R15, RZ, RZ, -0x1 ;  /* 0xffffffffff0f7424 */ /* 0x000fe200078e00ff */
[----:B---3--:R-:W-:-:S04]  /*130d0*/  SHF.R.U32.HI R17, RZ, 0x5, R17 ;  /* 0x00000005ff117819 */ /* 0x008fc80000011611 */
[----:B------:R-:W-:-:S05]  /*130e0*/  LOP3.LUT R17, R17, 0x3, RZ, 0xc0, !PT ;  /* 0x0000000311117812 */ /* 0x000fca00078ec0ff */
[----:B------:R-:W-:-:S07]  /*130f0*/  IMAD.MOV.U32 R13, RZ, RZ, R17 ;  /* 0x000000ffff0d7224 */ /* 0x000fce00078e0011 */
[----:B012--5:R-:W-:Y:S05]  /*13100*/  WARPSYNC.COLLECTIVE R15, `(.L_x_13811) ;  /* 0x000000000f087348 */ /* 0x027fea0003c00000 */
[----:B------:R3:W4:Y:S02]  /*13110*/  SHFL.IDX P6, R14, R13, R12, R11 ;  /* 0x0000000c0d0e7389 */ /* 0x00072400000c000b */
[----:B012345:R-:W-:Y:S01]  /*13120*/  ENDCOLLECTIVE ;  /* 0x000000000000791b */ /* 0x03ffe20003800000 */
.L_x_13811:
[----:B------:R-:W-:Y:S05]  /*13130*/  BRA `(.L_x_13812) ;  /* 0xffffffc000ec7947 */ /* 0x000fea000383ffff */
.L_x_13761:
[----:B0-----:R0:W1:Y:S02]  /*13140*/  SYNCS.PHASECHK.TRANS64.TRYWAIT P0, [R0+URZ+0x16840], R2 ;  /* 0x01684002000075a7 */ /* 0x001064000800017f */
[----:B-1----:R-:W-:Y:S05]  /*13150*/  @!P0 NANOSLEEP.SYNCS 0x989680 ;  /* 0x009896800000895d */ /* 0x002fea0003900000 */
[----:B------:R-:W1:Y:S02]  /*13160*/  @!P0 SYNCS.PHASECHK.TRANS64 P0, [R0+URZ+0x16840], R2 ;  /* 0x01684002000085a7 */ /* 0x000e64000800007f */
[----:B-1----:R-:W-:Y:S05]  /*13170*/  @!P0 BRA `(.L_x_13761) ;  /* 0xfffffffc00f08947 */ /* 0x002fea000383ffff */
[----:B------:R-:W-:Y:S05]  /*13180*/  BRA `(.L_x_13813) ;  /* 0xffffffc400f47947 */ /* 0x000fea000383ffff */
.L_x_13762:
        /* <DEDUP_REMOVED lines=8> */
.L_x_13815:
[----:B------:R-:W-:Y:S05]  /*13210*/  BSYNC B0 ;  /* 0x0000000000007941 */ /* 0x000fea0003800000 */
.L_x_13814:
        /* <DEDUP_REMOVED lines=9> */
.L_x_13816:
[----:B------:R-:W-:Y:S02]  /*132b0*/  IMAD.MOV.U32 R13, RZ, RZ, R5 ;  /* 0x000000ffff0d7224 */ /* 0x000fe400078e0005 */
[----:B------:R-:W-:Y:S02]  /*132c0*/  IMAD.MOV.U32 R12, RZ, RZ, 0x1 ;  /* 0x00000001ff0c7424 */ /* 0x000fe400078e00ff */
[----:B------:R-:W-:-:S07]  /*132d0*/  IMAD.MOV.U32 R3, RZ, RZ, R14 ;  /* 0x000000ffff037224 */ /* 0x000fce00078e000e */
[----:B------:R-:W-:Y:S05]  /*132e0*/  WARPSYNC.COLLECTIVE R15, `(.L_x_13817) ;  /* 0x000000000f087348 */ /* 0x000fea0003c00000 */
[----:B------:R0:W1:Y:S02]  /*132f0*/  SHFL.IDX P6, R14, R13, R12, R11 ;  /* 0x0000000c0d0e7389 */ /* 0x00006400000c000b */
[----:B01----:R-:W-:Y:S01]  /*13300*/  ENDCOLLECTIVE ;  /* 0x000000000000791b */ /* 0x003fe20003800000 */
.L_x_13817:
        /* <DEDUP_REMOVED lines=15> */
.L_x_13818:
[----:B------:R-:W-:Y:S02]  /*13400*/  @P1 IMAD R8, R6, 0x2, R16 ;  /* 0x0000000206081824 */ /* 0x000fe400078e0210 */
[----:B------:R-:W-:Y:S02]  /*13410*/  IMAD.MOV.U32 R13, RZ, RZ, R5 ;  /* 0x000000ffff0d7224 */ /* 0x000fe400078e0005 */
[----:B------:R-:W-:Y:S02]  /*13420*/  IMAD.MOV.U32 R12, RZ, RZ, 0x2 ;  /* 0x00000002ff0c7424 */ /* 0x000fe400078e00ff */
[----:B------:R-:W-:-:S07]  /*13430*/  IMAD.MOV.U32 R3, RZ, RZ, R14 ;  /* 0x000000ffff037224 */ /* 0x000fce00078e000e */
[----:B------:R-:W-:Y:S05]  /*13440*/  WARPSYNC.COLLECTIVE R15, `(.L_x_13819) ;  /* 0x000000000f087348 */ /* 0x000fea0003c00000 */
[----:B------:R0:W1:Y:S02]  /*13450*/  SHFL.IDX P6, R14, R13, R12, R11 ;  /* 0x0000000c0d0e7389 */ /* 0x00006400000c000b */
[----:B01----:R-:W-:Y:S01]  /*13460*/  ENDCOLLECTIVE ;  /* 0x000000000000791b */ /* 0x003fe20003800000 */
.L_x_13819:
        /* <DEDUP_REMOVED lines=15> */
.L_x_13820:
[----:B------:R-:W-:Y:S02]  /*13560*/  @P1 IMAD R8, R6, 0x2, R16 ;  /* 0x0000000206081824 */ /* 0x000fe400078e0210 */
[----:B------:R-:W-:Y:S02]  /*13570*/  IMAD.MOV.U32 R13, RZ, RZ, R5 ;  /* 0x000000ffff0d7224 */ /* 0x000fe400078e0005 */
[----:B------:R-:W-:Y:S02]  /*13580*/  IMAD.MOV.U32 R12, RZ, RZ, 0x3 ;  /* 0x00000003ff0c7424 */ /* 0x000fe400078e00ff */
[----:B------:R-:W-:-:S07]  /*13590*/  IMAD.MOV.U32 R3, RZ, RZ, R14 ;  /* 0x000000ffff037224 */ /* 0x000fce00078e000e */
[----:B------:R-:W-:Y:S05]  /*135a0*/  WARPSYNC.COLLECTIVE R15, `(.L_x_13821) ;  /* 0x000000000f087348 */ /* 0x000fea0003c00000 */
[----:B------:R0:W1:Y:S02]  /*135b0*/  SHFL.IDX P6, R14, R13, R12, R11 ;  /* 0x0000000c0d0e7389 */ /* 0x00006400000c000b */
[----:B01----:R-:W-:Y:S01]  /*135c0*/  ENDCOLLECTIVE ;  /* 0x000000000000791b */ /* 0x003fe20003800000 */
.L_x_13821:
        /* <DEDUP_REMOVED lines=15> */
.L_x_13822:
[----:B------:R-:W-:Y:S02]  /*136c0*/  @P1 IMAD R8, R6, 0x2, R16 ;  /* 0x0000000206081824 */ /* 0x000fe400078e0210 */
[----:B------:R-:W-:Y:S02]  /*136d0*/  IMAD.MOV.U32 R13, RZ, RZ, R5 ;  /* 0x000000ffff0d7224 */ /* 0x000fe400078e0005 */
[----:B------:R-:W-:Y:S02]  /*136e0*/  IMAD.MOV.U32 R12, RZ, RZ, 0x4 ;  /* 0x00000004ff0c7424 */ /* 0x000fe400078e00ff */
[----:B------:R-:W-:-:S07]  /*136f0*/  IMAD.MOV.U32 R3, RZ, RZ, R14 ;  /* 0x000000ffff037224 */ /* 0x000fce00078e000e */
[----:B------:R-:W-:Y:S05]  /*13700*/  WARPSYNC.COLLECTIVE R15, `(.L_x_13823) ;  /* 0x000000000f087348 */ /* 0x000fea0003c00000 */
[----:B------:R0:W1:Y:S02]  /*13710*/  SHFL.IDX P6, R14, R13, R12, R11 ;  /* 0x0000000c0d0e7389 */ /* 0x00006400000c000b */
[----:B01----:R-:W-:Y:S01]  /*13720*/  ENDCOLLECTIVE ;  /* 0x000000000000791b */ /* 0x003fe20003800000 */
.L_x_13823:
        /* <DEDUP_REMOVED lines=15> */
.L_x_13824:
[----:B------:R-:W-:Y:S02]  /*13820*/  @P1 IMAD R8, R6, 0x2, R16 ;  /* 0x0000000206081824 */ /* 0x000fe400078e0210 */
[----:B------:R-:W-:Y:S02]  /*13830*/  IMAD.MOV.U32 R13, RZ, RZ, R5 ;  /* 0x000000ffff0d7224 */ /* 0x000fe400078e0005 */
[----:B------:R-:W-:Y:S02]  /*13840*/  IMAD.MOV.U32 R12, RZ, RZ, 0x5 ;  /* 0x00000005ff0c7424 */ /* 0x000fe400078e00ff */
[----:B------:R-:W-:-:S07]  /*13850*/  IMAD.MOV.U32 R3, RZ, RZ, R14 ;  /* 0x000000ffff037224 */ /* 0x000fce00078e000e */
[----:B------:R-:W-:Y:S05]  /*13860*/  WARPSYNC.COLLECTIVE R15, `(.L_x_13825) ;  /* 0x000000000f087348 */ /* 0x000fea0003c00000 */
[----:B------:R0:W1:Y:S02]  /*13870*/  SHFL.IDX P6, R14, R13, R12, R11 ;  /* 0x0000000c0d0e7389 */ /* 0x00006400000c000b */
[----:B01----:R-:W-:Y:S01]  /*13880*/  ENDCOLLECTIVE ;  /* 0x000000000000791b */ /* 0x003fe20003800000 */
.L_x_13825:
        /* <DEDUP_REMOVED lines=15> */
.L_x_13826:
[----:B------:R-:W-:Y:S02]  /*13980*/  @P1 IMAD R8, R6, 0x2, R16 ;  /* 0x0000000206081824 */ /* 0x000fe400078e0210 */
[----:B------:R-:W-:Y:S02]  /*13990*/  IMAD.MOV.U32 R13, RZ, RZ, R5 ;  /* 0x000000ffff0d7224 */ /* 0x000fe400078e0005 */
[----:B------:R-:W-:Y:S02]  /*139a0*/  IMAD.MOV.U32 R12, RZ, RZ, 0x6 ;  /* 0x00000006ff0c7424 */ /* 0x000fe400078e00ff */
[----:B------:R-:W-:-:S07]  /*139b0*/  IMAD.MOV.U32 R3, RZ, RZ, R14 ;  /* 0x000000ffff037224 */ /* 0x000fce00078e000e */
[----:B------:R-:W-:Y:S05]  /*139c0*/  WARPSYNC.COLLECTIVE R15, `(.L_x_13827) ;  /* 0x000000000f087348 */ /* 0x000fea0003c00000 */
[----:B------:R0:W1:Y:S02]  /*139d0*/  SHFL.IDX P6, R14, R13, R12, R11 ;  /* 0x0000000c0d0e7389 */ /* 0x00006400000c000b */
[----:B01----:R-:W-:Y:S01]  /*139e0*/  ENDCOLLECTIVE ;  /* 0x000000000000791b */ /* 0x003fe20003800000 */
.L_x_13827:
        /* <DEDUP_REMOVED lines=15> */
.L_x_13828:
[----:B------:R-:W-:Y:S02]  /*13ae0*/  @P1 IMAD R8, R6, 0x2, R16 ;  /* 0x0000000206081824 */ /* 0x000fe400078e0210 */
[----:B------:R-:W-:Y:S02]  /*13af0*/  IMAD.MOV.U32 R13, RZ, RZ, R5 ;  /* 0x000000ffff0d7224 */ /* 0x000fe400078e0005 */
[----:B------:R-:W-:Y:S02]  /*13b00*/  IMAD.MOV.U32 R12, RZ, RZ, 0x7 ;  /* 0x00000007ff0c7424 */ /* 0x000fe400078e00ff */
[----:B------:R-:W-:-:S07]  /*13b10*/  IMAD.MOV.U32 R3, RZ, RZ, R14 ;  /* 0x000000ffff037224 */ /* 0x000fce00078e000e */
[----:B------:R-:W-:Y:S05]  /*13b20*/  WARPSYNC.COLLECTIVE R15, `(.L_x_13829) ;  /* 0x000000000f087348 */ /* 0x000fea0003c00000 */
[----:B------:R0:W1:Y:S02]  /*13b30*/  SHFL.IDX P6, R14, R13, R12, R11 ;  /* 0x0000000c0d0e7389 */ /* 0x00006400000c000b */
[----:B01----:R-:W-:Y:S01]  /*13b40*/  ENDCOLLECTIVE ;  /* 0x000000000000791b */ /* 0x003fe20003800000 */
.L_x_13829:
        /* <DEDUP_REMOVED lines=14> */
.L_x_13830:
[----:B------:R-:W-:Y:S05]  /*13c30*/  BRA `(.L_x_13831) ;  /* 0xffffffc000f47947 */ /* 0x000fea000383ffff */
.L_x_13767:
        /* <DEDUP_REMOVED lines=8> */
.L_x_13832:
[C---:B------:R-:W-:Y:S01]  /*13cc0*/  VIADD R8, R6.reuse, 0x10 ;  /* 0x0000001006087836 */ /* 0x040fe20000000000 */
[----:B------:R-:W-:Y:S01]  /*13cd0*/  ISETP.GE.AND P1, PT, R6, UR38, PT ;  /* 0x0000002606007c0c */ /* 0x000fe2000bf26270 */
[----:B------:R-:W-:Y:S02]  /*13ce0*/  IMAD.MOV.U32 R13, RZ, RZ, R0 ;  /* 0x000000ffff0d7224 */ /* 0x000fe400078e0000 */
[----:B------:R-:W-:-:S10]  /*13cf0*/  IMAD.MOV.U32 R2, RZ, RZ, R14 ;  /* 0x000000ffff027224 */ /* 0x000fd400078e000e */
[----:B------:R-:W-:Y:S05]  /*13d00*/  WARPSYNC.COLLECTIVE R15, `(.L_x_13833) ;  /* 0x000000000f087348 */ /* 0x000fea0003c00000 */
[----:B------:R0:W1:Y:S02]  /*13d10*/  SHFL.IDX P6, R14, R13, R12, R11 ;  /* 0x0000000c0d0e7389 */ /* 0x00006400000c000b */
[----:B01----:R-:W-:Y:S01]  /*13d20*/  ENDCOLLECTIVE ;  /* 0x000000000000791b */ /* 0x003fe20003800000 */
.L_x_13833:
[----:B------:R-:W-:Y:S02]  /*13d30*/  IMAD.MOV.U32 R13, RZ, RZ, R4 ;  /* 0x000000ffff0d7224 */ /* 0x000fe400078e0004 */
[----:B------:R-:W-:Y:S02]  /*13d40*/  IMAD.MOV.U32 R12, RZ, RZ, 0x1 ;  /* 0x00000001ff0c7424 */ /* 0x000fe400078e00ff */
[----:B------:R-:W-:-:S07]  /*13d50*/  IMAD.MOV.U32 R3, RZ, RZ, R14 ;  /* 0x000000ffff037224 */ /* 0x000fce00078e000e */
[----:B------:R-:W-:Y:S05]  /*13d60*/  WARPSYNC.COLLECTIVE R15, `(.L_x_13834) ;  /* 0x000000000f087348 */ /* 0x000fea0003c00000 */
[----:B------:R0:W1:Y:S02]  /*13d70*/  SHFL.IDX P6, R14, R13, R12, R11 ;  /* 0x0000000c0d0e7389 */ /* 0x00006400000c000b */
[----:B01----:R-:W-:Y:S01]  /*13d80*/  ENDCOLLECTIVE ;  /* 0x000000000000791b */ /* 0x003fe20003800000 */
.L_x_13834:
        /* <DEDUP_REMOVED lines=15> */
.L_x_13835:
[----:B------:R-:W-:Y:S02]  /*13e80*/  IMAD.MOV.U32 R13, RZ, RZ, R4 ;  /* 0x000000ffff0d7224 */ /* 0x000fe400078e0004 */
[----:B------:R-:W-:Y:S02]  /*13e90*/  IMAD.MOV.U32 R12, RZ, RZ, 0x2 ;  /* 0x00000002ff0c7424 */ /* 0x000fe400078e00ff */
[----:B------:R-:W-:-:S07]  /*13ea0*/  IMAD.MOV.U32 R3, RZ, RZ, R14 ;  /* 0x000000ffff037224 */ /* 0x000fce00078e000e */
[----:B------:R-:W-:Y:S05]  /*13eb0*/  WARPSYNC.COLLECTIVE R15, `(.L_x_13836) ;  /* 0x000000000f087348 */ /* 0x000fea0003c00000 */
[----:B------:R0:W1:Y:S02]  /*13ec0*/  SHFL.IDX P6, R14, R13, R12, R11 ;  /* 0x0000000c0d0e7389 */ /* 0x00006400000c000b */
[----:B01----:R-:W-:Y:S01]  /*13ed0*/  ENDCOLLECTIVE ;  /* 0x000000000000791b */ /* 0x003fe20003800000 */
.L_x_13836:
        /* <DEDUP_REMOVED lines=11> */
[----:B------:R-:W-:Y:S01]  /*13f90*/  ISETP.GE.AND P1, PT, R2, UR38, PT ;  /* 0x0000002602007c0c */ /* 0x000fe2000bf26270 */
[----:B------:R-:W-:-:S12]  /*13fa0*/  IMAD.MOV.U32 R2, RZ, RZ, R14 ;  /* 0x000000ffff027224 */ /* 0x000fd800078e000e */
[----:B------:R-:W-:Y:S05]  /*13fb0*/  WARPSYNC.COLLECTIVE R15, `(.L_x_13837) ;  /* 0x000000000f087348 */ /* 0x000fea0003c00000 */
[----:B------:R0:W1:Y:S02]  /*13fc0*/  SHFL.IDX P6, R14, R13, R12, R11 ;  /* 0x0000000c0d0e7389 */ /* 0x00006400000c000b */
[----:B01----:R-:W-:Y:S01]  /*13fd0*/  ENDCOLLECTIVE ;  /* 0x000000000000791b */ /* 0x003fe20003800000 */
.L_x_13837:
[----:B------:R-:W-:Y:S02]  /*13fe0*/  IMAD.MOV.U32 R13, RZ, RZ, R4 ;  /* 0x000000ffff0d7224 */ /* 0x000fe400078e0004 */
[----:B------:R-:W-:Y:S02]  /*13ff0*/  IMAD.MOV.U32 R12, RZ, RZ, 0x3 ;  /* 0x00000003ff0c7424 */ /* 0x000fe400078e00ff */
[----:B------:R-:W-:-:S07]  /*14000*/  IMAD.MOV.U32 R3, RZ, RZ, R14 ;  /* 0x000000ffff037224 */ /* 0x000fce00078e000e */
[----:B------:R-:W-:Y:S05]  /*14010*/  WARPSYNC.COLLECTIVE R15, `(.L_x_13838) ;  /* 0x000000000f087348 */ /* 0x000fea0003c00000 */
[----:B------:R0:W1:Y:S02]  /*14020*/  SHFL.IDX P6, R14, R13, R12, R11 ;  /* 0x0000000c0d0e7389 */ /* 0x00006400000c000b */
[----:B01----:R-:W-:Y:S01]  /*14030*/  ENDCOLLECTIVE ;  /* 0x000000000000791b */ /* 0x003fe20003800000 */
.L_x_13838:
        /* <DEDUP_REMOVED lines=16> */
.L_x_13839:
[----:B------:R-:W-:Y:S02]  /*14140*/  IMAD.MOV.U32 R13, RZ, RZ, R4 ;  /* 0x000000ffff0d7224 */ /* 0x000fe400078e0004 */
[----:B------:R-:W-:Y:S02]  /*14150*/  IMAD.MOV.U32 R12, RZ, RZ, 0x4 ;  /* 0x00000004ff0c7424 */ /* 0x000fe400078e00ff */
[----:B------:R-:W-:-:S07]  /*14160*/  IMAD.MOV.U32 R3, RZ, RZ, R14 ;  /* 0x000000ffff037224 */ /* 0x000fce00078e000e */
[----:B------:R-:W-:Y:S05]  /*14170*/  WARPSYNC.COLLECTIVE R15, `(.L_x_13840) ;  /* 0x000000000f087348 */ /* 0x000fea0003c00000 */
[----:B------:R0:W1:Y:S02]  /*14180*/  SHFL.IDX P6, R14, R13, R12, R11 ;  /* 0x0000000c0d0e7389 */ /* 0x00006400000c000b */
[----:B01----:R-:W-:Y:S01]  /*14190*/  ENDCOLLECTIVE ;  /* 0x000000000000791b */ /* 0x003fe20003800000 */
.L_x_13840:
        /* <DEDUP_REMOVED lines=16> */
.L_x_13841:
[----:B------:R-:W-:Y:S02]  /*142a0*/  IMAD.MOV.U32 R13, RZ, RZ, R4 ;  /* 0x000000ffff0d7224 */ /* 0x000fe400078e0004 */
[----:B------:R-:W-:Y:S02]  /*142b0*/  IMAD.MOV.U32 R12, RZ, RZ, 0x5 ;  /* 0x00000005ff0c7424 */ /* 0x000fe400078e00ff */
[----:B------:R-:W-:-:S07]  /*142c0*/  IMAD.MOV.U32 R3, RZ, RZ, R14 ;  /* 0x000000ffff037224 */ /* 0x000fce00078e000e */
[----:B------:R-:W-:Y:S05]  /*142d0*/  WARPSYNC.COLLECTIVE R15, `(.L_x_13842) ;  /* 0x000000000f087348 */ /* 0x000fea0003c00000 */
[----:B------:R0:W1:Y:S02]  /*142e0*/  SHFL.IDX P6, R14, R13, R12, R11 ;  /* 0x0000000c0d0e7389 */ /* 0x00006400000c000b */
[----:B01----:R-:W-:Y:S01]  /*142f0*/  ENDCOLLECTIVE ;  /* 0x000000000000791b */ /* 0x003fe20003800000 */
.L_x_13842:
        /* <DEDUP_REMOVED lines=16> */
.L_x_13843:
[----:B------:R-:W-:Y:S02]  /*14400*/  IMAD.MOV.U32 R13, RZ, RZ, R4 ;  /* 0x000000ffff0d7224 */ /* 0x000fe400078e0004 */
[----:B------:R-:W-:Y:S02]  /*14410*/  IMAD.MOV.U32 R12, RZ, RZ, 0x6 ;  /* 0x00000006ff0c7424 */ /* 0x000fe400078e00ff */
[----:B------:R-:W-:-:S07]  /*14420*/  IMAD.MOV.U32 R3, RZ, RZ, R14 ;  /* 0x000000ffff037224 */ /* 0x000fce00078e000e */
[----:B------:R-:W-:Y:S05]  /*14430*/  WARPSYNC.COLLECTIVE R15, `(.L_x_13844) ;  /* 0x000000000f087348 */ /* 0x000fea0003c00000 */
[----:B------:R0:W1:Y:S02]  /*14440*/  SHFL.IDX P6, R14, R13, R12, R11 ;  /* 0x0000000c0d0e7389 */ /* 0x00006400000c000b */
[----:B01----:R-:W-:Y:S01]  /*14450*/  ENDCOLLECTIVE ;  /* 0x000000000000791b */ /* 0x003fe20003800000 */
.L_x_13844:
        /* <DEDUP_REMOVED lines=16> */
.L_x_13845:
[----:B------:R-:W-:Y:S02]  /*14560*/  IMAD.MOV.U32 R13, RZ, RZ, R4 ;  /* 0x000000ffff0d7224 */ /* 0x000fe400078e0004 */
[----:B------:R-:W-:Y:S02]  /*14570*/  IMAD.MOV.U32 R12, RZ, RZ, 0x7 ;  /* 0x00000007ff0c7424 */ /* 0x000fe400078e00ff */
[----:B------:R-:W-:-:S07]  /*14580*/  IMAD.MOV.U32 R3, RZ, RZ, R14 ;  /* 0x000000ffff037224 */ /* 0x000fce00078e000e */
[----:B------:R-:W-:Y:S05]  /*14590*/  WARPSYNC.COLLECTIVE R15, `(.L_x_13846) ;  /* 0x000000000f087348 */ /* 0x000fea0003c00000 */
[----:B------:R0:W1:Y:S02]  /*145a0*/  SHFL.IDX P6, R14, R13, R12, R11 ;  /* 0x0000000c0d0e7389 */ /* 0x00006400000c000b */
[----:B01----:R-:W-:Y:S01]  /*145b0*/  ENDCOLLECTIVE ;  /* 0x000000000000791b */ /* 0x003fe20003800000 */
.L_x_13846:
        /* <DEDUP_REMOVED lines=10> */
.L_x_13847:
[----:B------:R-:W-:Y:S01]  /*14660*/  @!PT LDS RZ, [RZ] ;  /* 0x00000000fffff984 */ /* 0x000fe20000000800 */
[----:B------:R-:W-:Y:S01]  /*14670*/  @!PT LDS RZ, [RZ] ;  /* 0x00000000fffff984 */ /* 0x000fe20000000800 */
[----:B------:R-:W-:Y:S01]  /*14680*/  @!PT LDS RZ, [RZ] ;  /* 0x00000000fffff984 */ /* 0x000fe20000000800 */
[----:B------:R0:W-:Y:S01]  /*14690*/  @!P1 LDGSTS.E.BYPASS.LTC128B.128 [R9+0xb400], desc[UR52][R2.64], !P5 ;  /* 0x0b40000002099fae */ /* 0x0001e2000e901d74 */
[----:B------:R-:W-:Y:S02]  /*146a0*/  IMAD.MOV.U32 R13, RZ, RZ, R7 ;  /* 0x000000ffff0d7224 */ /* 0x000fe400078e0007 */
[----:B0-----:R-:W-:Y:S02]  /*146b0*/  VIADD R2, R6, 0x70 ;  /* 0x0000007006027836 */ /* 0x001fe40000000000 */
[----:B------:R-:W-:-:S03]  /*146c0*/  IMAD.MOV.U32 R12, RZ, RZ, RZ ;  /* 0x000000ffff0c7224 */ /* 0x000fc600078e00ff */
[----:B------:R-:W-:Y:S01]  /*146d0*/  ISETP.GE.AND P1, PT, R2, UR38, PT ;  /* 0x0000002602007c0c */ /* 0x000fe2000bf26270 */
[----:B------:R-:W-:-:S12]  /*146e0*/  IMAD.MOV.U32 R0, RZ, RZ, R14 ;  /* 0x000000ffff007224 */ /* 0x000fd800078e000e */
[----:B------:R-:W-:Y:S05]  /*146f0*/  WARPSYNC.COLLECTIVE R15, `(.L_x_13848) ;  /* 0x000000000f087348 */ /* 0x000fea0003c00000 */
[----:B------:R0:W1:Y:S02]  /*14700*/  SHFL.IDX P6, R14, R13, R12, R11 ;  /* 0x0000000c0d0e7389 */ /* 0x00006400000c000b */
[----:B01----:R-:W-:Y:S01]  /*14710*/  ENDCOLLECTIVE ;  /* 0x000000000000791b */ /* 0x003fe20003800000 */
.L_x_13848:
[----:B------:R-:W-:Y:S01]  /*14720*/  @!P1 LEA R2, P0, R10, R0, 0x1 ;  /* 0x000000000a029211 */ /* 0x000fe200078008ff */
[----:B------:R-:W-:-:S04]  /*14730*/  VIADD R0, R6, 0x80 ;  /* 0x0000008006007836 */ /* 0x000fc80000000000 */
[----:B------:R-:W-:Y:S02]  /*14740*/  @!P1 IMAD.X R3, RZ, RZ, R4, P0 ;  /* 0x000000ffff039224 */ /* 0x000fe400000e0604 */
[----:B------:R-:W-:-:S03]  /*14750*/  IMAD.MOV.U32 R13, RZ, RZ, R5 ;  /* 0x000000ffff0d7224 */ /* 0x000fc600078e0005 */
[----:B------:R-:W-:Y:S01]  /*14760*/  @!PT LDS RZ, [RZ] ;  /* 0x00000000fffff984 */ /* 0x000fe20000000800 */
[----:B------:R-:W-:Y:S01]  /*14770*/  @!PT LDS RZ, [RZ] ;  /* 0x00000000fffff984 */ /* 0x000fe20000000800 */
[----:B------:R-:W-:Y:S01]  /*14780*/  @!PT LDS RZ, [RZ] ;  /* 0x00000000fffff984 */ /* 0x000fe20000000800 */
[----:B------:R0:W-:Y:S01]  /*14790*/  @!P1 LDGSTS.E.BYPASS.LTC128B.128 [R9+0xbc00], desc[UR52][R2.64], !P5 ;  /* 0x0bc0000002099fae */ /* 0x0001e2000e901d74 */
[----:B------:R-:W-:Y:S01]  /*147a0*/  ISETP.GE.AND P1, PT, R0, UR38, PT ;  /* 0x0000002600007c0c */ /* 0x000fe2000bf26270 */
[----:B------:R-:W-:-:S12]  /*147b0*/  IMAD.MOV.U32 R0, RZ, RZ, R14 ;  /* 0x000000ffff007224 */ /* 0x000fd800078e000e */
[----:B0-----:R-:W-:Y:S05]  /*147c0*/  WARPSYNC.COLLECTIVE R15, `(.L_x_13849) ;  /* 0x000000000f087348 */ /* 0x001fea0003c00000 */
[----:B------:R1:W2:Y:S02]  /*147d0*/  SHFL.IDX P6, R14, R13, R12, R11 ;  /* 0x0000000c0d0e7389 */ /* 0x0002a400000c000b */
[----:B012---:R-:W-:Y:S01]  /*147e0*/  ENDCOLLECTIVE ;  /* 0x000000000000791b */ /* 0x007fe20003800000 */
.L_x_13849:
[----:B------:R-:W-:Y:S02]  /*147f0*/  IMAD.MOV.U32 R13, RZ, RZ, R7 ;  /* 0x000000ffff0d7224 */ /* 0x000fe400078e0007 */
[----:B------:R-:W-:Y:S01]  /*14800*/  IMAD.MOV.U32 R12, RZ, RZ, 0x1 ;  /* 0x00000001ff0c7424 */ /* 0x000fe200078e00ff */
[----:B------:R-:W-:-:S13]  /*14810*/  @!P1 LEA R2, P0, R10, R14, 0x1 ;  /* 0x0000000e0a029211 */ /* 0x000fda00078008ff */
[----:B------:R-:W-:Y:S05]  /*14820*/  WARPSYNC.COLLECTIVE R15, `(.L_x_13850) ;  /* 0x000000000f087348 */ /* 0x000fea0003c00000 */
[----:B------:R0:W1:Y:S02]  /*14830*/  SHFL.IDX P6, R14, R13, R12, R11 ;  /* 0x0000000c0d0e7389 */ /* 0x00006400000c000b */
[----:B01----:R-:W-:Y:S01]  /*14840*/  ENDCOLLECTIVE ;  /* 0x000000000000791b */ /* 0x003fe20003800000 */
.L_x_13850:
[----:B------:R-:W-:Y:S02]  /*14850*/  @!P1 IMAD.X R3, RZ, RZ, R0, P0 ;  /* 0x000000ffff039224 */ /* 0x000fe400000e0600 */
[----:B------:R-:W-:-:S03]  /*14860*/  VIADD R0, R6, 0x90 ;  /* 0x0000009006007836 */ /* 0x000fc60000000000 */
[----:B------:R-:W-:Y:S01]  /*14870*/  @!PT LDS RZ, [RZ] ;  /* 0x00000000fffff984 */ /* 0x000fe20000000800 */
[----:B------:R-:W-:Y:S01]  /*14880*/  @!PT LDS RZ, [RZ] ;  /* 0x00000000fffff984 */ /* 0x000fe20000000800 */
[----:B------:R-:W-:Y:S01]  /*14890*/  @!PT LDS RZ, [RZ] ;  /* 0x00000000fffff984 */ /* 0x000fe20000000800 */
[----:B------:R0:W-:Y:S02]  /*148a0*/  @!P1 LDGSTS.E.BYPASS.LTC128B.128 [R9+0xc400], desc[UR52][R2.64], !P5 ;  /* 0x0c40000002099fae */ /* 0x0001e4000e901d74 */
[----:B------:R-:W-:Y:S01]  /*148b0*/  ISETP.GE.AND P1, PT, R0, UR38, PT ;  /* 0x0000002600007c0c */ /* 0x000fe2000bf26270 */
[----:B------:R-:W-:Y:S02]  /*148c0*/  IMAD.MOV.U32 R13, RZ, RZ, R5 ;  /* 0x000000ffff0d7224 */ /* 0x000fe400078e0005 */
[----:B------:R-:W-:-:S10]  /*148d0*/  IMAD.MOV.U32 R0, RZ, RZ, R14 ;  /* 0x000000ffff007224 */ /* 0x000fd400078e000e */
[----:B0-----:R-:W-:Y:S05]  /*148e0*/  WARPSYNC.COLLECTIVE R15, `(.L_x_13851) ;  /* 0x000000000f087348 */ /* 0x001fea0003c00000 */
[----:B------:R1:W2:Y:S02]  /*148f0*/  SHFL.IDX P6, R14, R13, R12, R11 ;  /* 0x0000000c0d0e7389 */ /* 0x0002a400000c000b */
[----:B012---:R-:W-:Y:S01]  /*14900*/  ENDCOLLECTIVE ;  /* 0x000000000000791b */ /* 0x007fe20003800000 */
.L_x_13851:
[----:B------:R-:W-:Y:S02]  /*14910*/  IMAD.MOV.U32 R13, RZ, RZ, R7 ;  /* 0x000000ffff0d7224 */ /* 0x000fe400078e0007 */
[----:B------:R-:W-:Y:S02]  /*14920*/  IMAD.MOV.U32 R12, RZ, RZ, 0x2 ;  /* 0x00000002ff0c7424 */ /* 0x000fe400078e00ff */
[----:B------:R-:W-:-:S07]  /*14930*/  IMAD.MOV.U32 R2, RZ, RZ, R14 ;  /* 0x000000ffff027224 */ /* 0x000fce00078e000e */
[----:B------:R-:W-:Y:S05]  /*14940*/  WARPSYNC.COLLECTIVE R15, `(.L_x_13852) ;  /* 0x000000000f087348 */ /* 0x000fea0003c00000 */
[----:B------:R0:W1:Y:S02]  /*14950*/  SHFL.IDX P6, R14, R13, R12, R11 ;  /* 0x0000000c0d0e7389 */ /* 0x00006400000c000b */
[----:B01----:R-:W-:Y:S01]  /*14960*/  ENDCOLLECTIVE ;  /* 0x000000000000791b */ /* 0x003fe20003800000 */
.L_x_13852:
[----:B------:R-:W-:-:S05]  /*14970*/  @!P1 LEA R2, P0, R10, R2, 0x1 ;  /* 0x000000020a029211 */ /* 0x000fca00078008ff */
[----:B------:R-:W-:-:S05]  /*14980*/  @!P1 IMAD.X R3, RZ, RZ, R0, P0 ;  /* 0x000000ffff039224 */ /* 0x000fca00000e0600 */
        /* <DEDUP_REMOVED lines=9> */
.L_x_13853:
[----:B------:R-:W-:-:S05]  /*14a20*/  VIADD R3, R6, 0xa0 ;  /* 0x000000a006037836 */ /* 0x000fca0000000000 */
[----:B------:R-:W-:Y:S01]  /*14a30*/  ISETP.GE.AND P1, PT, R3, UR38, PT ;  /* 0x0000002603007c0c */ /* 0x000fe2000bf26270 */
[----:B------:R-:W-:Y:S02]  /*14a40*/  IMAD.MOV.U32 R13, RZ, RZ, R7 ;  /* 0x000000ffff0d7224 */ /* 0x000fe400078e0007 */
[----:B------:R-:W-:Y:S02]  /*14a50*/  IMAD.MOV.U32 R12, RZ, RZ, 0x3 ;  /* 0x00000003ff0c7424 */ /* 0x000fe400078e00ff */
[----:B------:R-:W-:-:S08]  /*14a60*/  IMAD.MOV.U32 R2, RZ, RZ, R14 ;  /* 0x000000ffff027224 */ /* 0x000fd000078e000e */
[----:B------:R-:W-:Y:S05]  /*14a70*/  WARPSYNC.COLLECTIVE R15, `(.L_x_13854) ;  /* 0x000000000f087348 */ /* 0x000fea0003c00000 */
[----:B------:R0:W1:Y:S02]  /*14a80*/  SHFL.IDX P6, R14, R13, R12, R11 ;  /* 0x0000000c0d0e7389 */ /* 0x00006400000c000b */
[----:B01----:R-:W-:Y:S01]  /*14a90*/  ENDCOLLECTIVE ;  /* 0x000000000000791b */ /* 0x003fe20003800000 */
.L_x_13854:
        /* <DEDUP_REMOVED lines=11> */
.L_x_13855:
[----:B------:R-:W-:Y:S05]  /*14b50*/  BRA `(.L_x_13856) ;  /* 0xffffffc000b07947 */ /* 0x000fea000383ffff */
.L_x_13770:
[----:B0-----:R0:W1:Y:S02]  /*14b60*/  SYNCS.PHASECHK.TRANS64.TRYWAIT P0, [R16+URZ+0x16820], R3 ;  /* 0x01682003100075a7 */ /* 0x001064000800017f */
[----:B-1----:R-:W-:Y:S05]  /*14b70*/  @!P0 NANOSLEEP.SYNCS 0x989680 ;  /* 0x009896800000895d */ /* 0x002fea0003900000 */
[----:B------:R-:W1:Y:S02]  /*14b80*/  @!P0 SYNCS.PHASECHK.TRANS64 P0, [R16+URZ+0x16820], R3 ;  /* 0x01682003100085a7 */ /* 0x000e64000800007f */
[----:B-1----:R-:W-:Y:S05]  /*14b90*/  @!P0 BRA `(.L_x_13770) ;  /* 0xfffffffc00f08947 */ /* 0x002fea000383ffff */
[----:B------:R-:W-:Y:S05]  /*14ba0*/  BRA `(.L_x_13857) ;  /* 0xffffffc4000c7947 */ /* 0x000fea000383ffff */
.L_x_13774:
[----:B0-----:R0:W1:Y:S02]  /*14bb0*/  SYNCS.PHASECHK.TRANS64.TRYWAIT P0, [R5+URZ+0x16840], R2 ;  /* 0x01684002050075a7 */ /* 0x001064000800017f */
[----:B-1----:R-:W-:Y:S05]  /*14bc0*/  @!P0 NANOSLEEP.SYNCS 0x989680 ;  /* 0x009896800000895d */ /* 0x002fea0003900000 */
[----:B------:R-:W1:Y:S02]  /*14bd0*/  @!P0 SYNCS.PHASECHK.TRANS64 P0, [R5+URZ+0x16840], R2 ;  /* 0x01684002050085a7 */ /* 0x000e64000800007f */
[----:B-1----:R-:W-:Y:S05]  /*14be0*/  @!P0 BRA `(.L_x_13774) ;  /* 0xfffffffc00f08947 */ /* 0x002fea000383ffff */
[----:B------:R-:W-:Y:S05]  /*14bf0*/  BRA `(.L_x_13858) ;  /* 0xffffffc400d87947 */ /* 0x000fea000383ffff */
.L_x_13775:
        /* <DEDUP_REMOVED lines=8> */
.L_x_13860:
[----:B------:R-:W-:Y:S05]  /*14c80*/  BSYNC B1 ;  /* 0x0000000000017941 */ /* 0x000fea0003800000 */
.L_x_13859:
        /* <DEDUP_REMOVED lines=10> */
.L_x_13861:
        /* <DEDUP_REMOVED lines=8> */
.L_x_13862:
        /* <DEDUP_REMOVED lines=8> */
[----:B0-----:R-:W-:-:S07]  /*14e30*/  IMAD.MOV.U32 R3, RZ, RZ, R14 ;  /* 0x000000ffff037224 */ /* 0x001fce00078e000e */
[----:B------:R-:W-:Y:S05]  /*14e40*/  WARPSYNC.COLLECTIVE R15, `(.L_x_13863) ;  /* 0x000000000f087348 */ /* 0x000fea0003c00000 */
[----:B------:R0:W1:Y:S02]  /*14e50*/  SHFL.IDX P6, R14, R13, R12, R11 ;  /* 0x0000000c0d0e7389 */ /* 0x00006400000c000b */
[----:B01----:R-:W-:Y:S01]  /*14e60*/  ENDCOLLECTIVE ;  /* 0x000000000000791b */ /* 0x003fe20003800000 */
.L_x_13863:
[----:B------:R-:W-:Y:S02]  /*14e70*/  IMAD.MOV.U32 R13, RZ, RZ, R10 ;  /* 0x000000ffff0d7224 */ /* 0x000fe400078e000a */
[----:B------:R-:W-:Y:S02]  /*14e80*/  IMAD.MOV.U32 R12, RZ, RZ, 0x2 ;  /* 0x00000002ff0c7424 */ /* 0x000fe400078e00ff */
[----:B------:R-:W-:-:S07]  /*14e90*/  IMAD.MOV.U32 R2, RZ, RZ, R14 ;  /* 0x000000ffff027224 */ /* 0x000fce00078e000e */
[----:B------:R-:W-:Y:S05]  /*14ea0*/  WARPSYNC.COLLECTIVE R15, `(.L_x_13864) ;  /* 0x000000000f087348 */ /* 0x000fea0003c00000 */
[----:B------:R0:W1:Y:S02]  /*14eb0*/  SHFL.IDX P6, R14, R13, R12, R11 ;  /* 0x0000000c0d0e7389 */ /* 0x00006400000c000b */
[----:B01----:R-:W-:Y:S01]  /*14ec0*/  ENDCOLLECTIVE ;  /* 0x000000000000791b */ /* 0x003fe20003800000 */
.L_x_13864:
        /* <DEDUP_REMOVED lines=11> */
.L_x_13865:
[----:B------:R-:W-:Y:S02]  /*14f80*/  IMAD.MOV.U32 R13, RZ, RZ, R10 ;  /* 0x000000ffff0d7224 */ /* 0x000fe400078e000a */
[----:B------:R-:W-:Y:S02]  /*14f90*/  IMAD.MOV.U32 R12, RZ, RZ, 0x3 ;  /* 0x00000003ff0c7424 */ /* 0x000fe400078e00ff */
[----:B------:R-:W-:-:S07]  /*14fa0*/  IMAD.MOV.U32 R2, RZ, RZ, R14 ;  /* 0x000000ffff027224 */ /* 0x000fce00078e000e */
[----:B------:R-:W-:Y:S05]  /*14fb0*/  WARPSYNC.COLLECTIVE R15, `(.L_x_13866) ;  /* 0x000000000f087348 */ /* 0x000fea0003c00000 */
[----:B------:R0:W1:Y:S02]  /*14fc0*/  SHFL.IDX P6, R14, R13, R12, R11 ;  /* 0x0000000c0d0e7389 */ /* 0x00006400000c000b */
[----:B01----:R-:W-:Y:S01]  /*14fd0*/  ENDCOLLECTIVE ;  /* 0x000000000000791b */ /* 0x003fe20003800000 */
.L_x_13866:
        /* <DEDUP_REMOVED lines=11> */
.L_x_13867:
[----:B------:R-:W-:Y:S02]  /*15090*/  IMAD.MOV.U32 R13, RZ, RZ, R10 ;  /* 0x000000ffff0d7224 */ /* 0x000fe400078e000a */
[----:B------:R-:W-:Y:S02]  /*150a0*/  IMAD.MOV.U32 R12, RZ, RZ, 0x4 ;  /* 0x00000004ff0c7424 */ /* 0x000fe400078e00ff */
[----:B------:R-:W-:-:S07]  /*150b0*/  IMAD.MOV.U32 R2, RZ, RZ, R14 ;  /* 0x000000ffff027224 */ /* 0x000fce00078e000e */
[----:B------:R-:W-:Y:S05]  /*150c0*/  WARPSYNC.COLLECTIVE R15, `(.L_x_13868) ;  /* 0x000000000f087348 */ /* 0x000fea0003c00000 */
[----:B------:R0:W1:Y:S02]  /*150d0*/  SHFL.IDX P6, R14, R13, R12, R11 ;  /* 0x0000000c0d0e7389 */ /* 0x00006400000c000b */
[----:B01----:R-:W-:Y:S01]  /*150e0*/  ENDCOLLECTIVE ;  /* 0x000000000000791b */ /* 0x003fe20003800000 */
.L_x_13868:
        /* <DEDUP_REMOVED lines=11> */
.L_x_13869:
[----:B------:R-:W-:Y:S02]  /*151a0*/  IMAD.MOV.U32 R13, RZ, RZ, R10 ;  /* 0x000000ffff0d7224 */ /* 0x000fe400078e000a */
[----:B------:R-:W-:Y:S02]  /*151b0*/  IMAD.MOV.U32 R12, RZ, RZ, 0x5 ;  /* 0x00000005ff0c7424 */ /* 0x000fe400078e00ff */
[----:B------:R-:W-:-:S07]  /*151c0*/  IMAD.MOV.U32 R2, RZ, RZ, R14 ;  /* 0x000000ffff027224 */ /* 0x000fce00078e000e */
[----:B------:R-:W-:Y:S05]  /*151d0*/  WARPSYNC.COLLECTIVE R15, `(.L_x_13870) ;  /* 0x000000000f087348 */ /* 0x000fea0003c00000 */
[----:B------:R0:W1:Y:S02]  /*151e0*/  SHFL.IDX P6, R14, R13, R12, R11 ;  /* 0x0000000c0d0e7389 */ /* 0x00006400000c000b */
[----:B01----:R-:W-:Y:S01]  /*151f0*/  ENDCOLLECTIVE ;  /* 0x000000000000791b */ /* 0x003fe20003800000 */
.L_x_13870:
        /* <DEDUP_REMOVED lines=11> */
.L_x_13871:
[----:B------:R-:W-:Y:S02]  /*152b0*/  IMAD.MOV.U32 R13, RZ, RZ, R10 ;  /* 0x000000ffff0d7224 */ /* 0x000fe400078e000a */
[----:B------:R-:W-:Y:S02]  /*152c0*/  IMAD.MOV.U32 R12, RZ, RZ, 0x6 ;  /* 0x00000006ff0c7424 */ /* 0x000fe400078e00ff */
[----:B------:R-:W-:-:S07]  /*152d0*/  IMAD.MOV.U32 R2, RZ, RZ, R14 ;  /* 0x000000ffff027224 */ /* 0x000fce00078e000e */
[----:B------:R-:W-:Y:S05]  /*152e0*/  WARPSYNC.COLLECTIVE R15, `(.L_x_13872) ;  /* 0x000000000f087348 */ /* 0x000fea0003c00000 */
[----:B------:R0:W1:Y:S02]  /*152f0*/  SHFL.IDX P6, R14, R13, R12, R11 ;  /* 0x0000000c0d0e7389 */ /* 0x00006400000c000b */
[----:B01----:R-:W-:Y:S01]  /*15300*/  ENDCOLLECTIVE ;  /* 0x000000000000791b */ /* 0x003fe20003800000 */
.L_x_13872:
        /* <DEDUP_REMOVED lines=11> */
.L_x_13873:
[----:B------:R-:W-:Y:S02]  /*153c0*/  IMAD.MOV.U32 R13, RZ, RZ, R10 ;  /* 0x000000ffff0d7224 */ /* 0x000fe400078e000a */
[----:B------:R-:W-:Y:S02]  /*153d0*/  IMAD.MOV.U32 R12, RZ, RZ, 0x7 ;  /* 0x00000007ff0c7424 */ /* 0x000fe400078e00ff */
[----:B------:R-:W-:-:S07]  /*153e0*/  IMAD.MOV.U32 R2, RZ, RZ, R14 ;  /* 0x000000ffff027224 */ /* 0x000fce00078e000e */
[----:B------:R-:W-:Y:S05]  /*153f0*/  WARPSYNC.COLLECTIVE R15, `(.L_x_13874) ;  /* 0x000000000f087348 */ /* 0x000fea0003c00000 */
[----:B------:R0:W1:Y:S02]  /*15400*/  SHFL.IDX P6, R14, R13, R12, R11 ;  /* 0x0000000c0d0e7389 */ /* 0x00006400000c000b */
[----:B01----:R-:W-:Y:S01]  /*15410*/  ENDCOLLECTIVE ;  /* 0x000000000000791b */ /* 0x003fe20003800000 */
.L_x_13874:
        /* <DEDUP_REMOVED lines=11> */
.L_x_13875:
[----:B------:R-:W-:Y:S01]  /*154d0*/  IMAD.MOV.U32 R2, RZ, RZ, R14 ;  /* 0x000000ffff027224 */ /* 0x000fe200078e000e */
[----:B------:R-:W-:Y:S06]  /*154e0*/  BRA `(.L_x_13876) ;  /* 0xffffffc000c07947 */ /* 0x000fec000383ffff */
.L_x_13780:
[----:B-1----:R1:W2:Y:S02]  /*154f0*/  SYNCS.PHASECHK.TRANS64.TRYWAIT P0, [R5+URZ+0x16860], R2 ;  /* 0x01686002050075a7 */ /* 0x0022a4000800017f */
[----:B--2---:R-:W-:Y:S05]  /*15500*/  @!P0 NANOSLEEP.SYNCS 0x989680 ;  /* 0x009896800000895d */ /* 0x004fea0003900000 */
[----:B------:R-:W2:Y:S02]  /*15510*/  @!P0 SYNCS.PHASECHK.TRANS64 P0, [R5+URZ+0x16860], R2 ;  /* 0x01686002050085a7 */ /* 0x000ea4000800007f */
[----:B--2---:R-:W-:Y:S05]  /*15520*/  @!P0 BRA `(.L_x_13780) ;  /* 0xfffffffc00f08947 */ /* 0x004fea000383ffff */
[----:B------:R-:W-:Y:S05]  /*15530*/  BRA `(.L_x_13877) ;  /* 0xffffffc400187947 */ /* 0x000fea000383ffff */
.L_x_13781:
        /* <DEDUP_REMOVED lines=8> */
.L_x_13879:
[----:B------:R-:W-:Y:S05]  /*155c0*/  BSYNC B1 ;  /* 0x0000000000017941 */ /* 0x000fea0003800000 */
.L_x_13878:
        /* <DEDUP_REMOVED lines=9> */
.L_x_13880:
[----:B------:R-:W-:Y:S02]  /*15660*/  IMAD.MOV.U32 R13, RZ, RZ, R18 ;  /* 0x000000ffff0d7224 */ /* 0x000fe400078e0012 */
[----:B------:R-:W-:Y:S02]  /*15670*/  IMAD.MOV.U32 R12, RZ, RZ, 0x1 ;  /* 0x00000001ff0c7424 */ /* 0x000fe400078e00ff */
[----:B------:R-:W-:-:S07]  /*15680*/  IMAD.MOV.U32 R2, RZ, RZ, R14 ;  /* 0x000000ffff027224 */ /* 0x000fce00078e000e */
[----:B------:R-:W-:Y:S05]  /*15690*/  WARPSYNC.COLLECTIVE R15, `(.L_x_13881) ;  /* 0x000000000f087348 */ /* 0x000fea0003c00000 */
[----:B------:R0:W1:Y:S02]  /*156a0*/  SHFL.IDX P6, R14, R13, R12, R11 ;  /* 0x0000000c0d0e7389 */ /* 0x00006400000c000b */
[----:B01----:R-:W-:Y:S01]  /*156b0*/  ENDCOLLECTIVE ;  /* 0x000000000000791b */ /* 0x003fe20003800000 */
.L_x_13881:
[----:B------:R-:W-:-:S05]  /*156c0*/  IADD3 R2, P0, R2, R7, RZ ;  /* 0x0000000702027210 */ /* 0x000fca0007f1e0ff */
[----:B------:R-:W-:Y:S01]  /*156d0*/  IMAD.X R3, RZ, RZ, R3, P0 ;  /* 0x000000ffff037224 */ /* 0x000fe200000e0603 */
[----:B------:R-:W-:Y:S01]  /*156e0*/  ISETP.LT.OR P0, PT, R8, 0x1, P1 ;  /* 0x000000010800780c */ /* 0x000fe20000f01670 */
[----:B------:R-:W-:-:S12]  /*156f0*/  IMAD.MOV.U32 R13, RZ, RZ, R17 ;  /* 0x000000ffff0d7224 */ /* 0x000fd800078e0011 */
        /* <DEDUP_REMOVED lines=8> */
.L_x_13882:
[----:B------:R-:W-:Y:S02]  /*15780*/  IMAD.MOV.U32 R13, RZ, RZ, R18 ;  /* 0x000000ffff0d7224 */ /* 0x000fe400078e0012 */
[----:B------:R-:W-:Y:S02]  /*15790*/  IMAD.MOV.U32 R12, RZ, RZ, 0x2 ;  /* 0x00000002ff0c7424 */ /* 0x000fe400078e00ff */
[----:B------:R-:W-:-:S07]  /*157a0*/  IMAD.MOV.U32 R2, RZ, RZ, R14 ;  /* 0x000000ffff027224 */ /* 0x000fce00078e000e */
[----:B------:R-:W-:Y:S05]  /*157b0*/  WARPSYNC.COLLECTIVE R15, `(.L_x_13883) ;  /* 0x000000000f087348 */ /* 0x000fea0003c00000 */
[----:B------:R0:W1:Y:S02]  /*157c0*/  SHFL.IDX P6, R14, R13, R12, R11 ;  /* 0x0000000c0d0e7389 */ /* 0x00006400000c000b */
[----:B01----:R-:W-:Y:S01]  /*157d0*/  ENDCOLLECTIVE ;  /* 0x000000000000791b */ /* 0x003fe20003800000 */
.L_x_13883:
        /* <DEDUP_REMOVED lines=12> */
.L_x_13884:
[----:B------:R-:W-:Y:S02]  /*158a0*/  IMAD.MOV.U32 R13, RZ, RZ, R18 ;  /* 0x000000ffff0d7224 */ /* 0x000fe400078e0012 */
[----:B------:R-:W-:Y:S02]  /*158b0*/  IMAD.MOV.U32 R12, RZ, RZ, 0x3 ;  /* 0x00000003ff0c7424 */ /* 0x000fe400078e00ff */
[----:B------:R-:W-:-:S07]  /*158c0*/  IMAD.MOV.U32 R2, RZ, RZ, R14 ;  /* 0x000000ffff027224 */ /* 0x000fce00078e000e */
[----:B------:R-:W-:Y:S05]  /*158d0*/  WARPSYNC.COLLECTIVE R15, `(.L_x_13885) ;  /* 0x000000000f087348 */ /* 0x000fea0003c00000 */
[----:B------:R0:W1:Y:S02]  /*158e0*/  SHFL.IDX P6, R14, R13, R12, R11 ;  /* 0x0000000c0d0e7389 */ /* 0x00006400000c000b */
[----:B01----:R-:W-:Y:S01]  /*158f0*/  ENDCOLLECTIVE ;  /* 0x000000000000791b */ /* 0x003fe20003800000 */
.L_x_13885:
        /* <DEDUP_REMOVED lines=12> */
.L_x_13886:
[----:B------:R-:W-:Y:S02]  /*159c0*/  IMAD.MOV.U32 R13, RZ, RZ, R18 ;  /* 0x000000ffff0d7224 */ /* 0x000fe400078e0012 */
[----:B------:R-:W-:Y:S02]  /*159d0*/  IMAD.MOV.U32 R12, RZ, RZ, 0x4 ;  /* 0x00000004ff0c7424 */ /* 0x000fe400078e00ff */
[----:B------:R-:W-:-:S07]  /*159e0*/  IMAD.MOV.U32 R2, RZ, RZ, R14 ;  /* 0x000000ffff027224 */ /* 0x000fce00078e000e */
[----:B------:R-:W-:Y:S05]  /*159f0*/  WARPSYNC.COLLECTIVE R15, `(.L_x_13887) ;  /* 0x000000000f087348 */ /* 0x000fea0003c00000 */
[----:B------:R0:W1:Y:S02]  /*15a00*/  SHFL.IDX P6, R14, R13, R12, R11 ;  /* 0x0000000c0d0e7389 */ /* 0x00006400000c000b */
[----:B01----:R-:W-:Y:S01]  /*15a10*/  ENDCOLLECTIVE ;  /* 0x000000000000791b */ /* 0x003fe20003800000 */
.L_x_13887:
        /* <DEDUP_REMOVED lines=12> */
.L_x_13888:
[----:B------:R-:W-:Y:S02]  /*15ae0*/  IMAD.MOV.U32 R13, RZ, RZ, R18 ;  /* 0x000000ffff0d7224 */ /* 0x000fe400078e0012 */
[----:B------:R-:W-:Y:S02]  /*15af0*/  IMAD.MOV.U32 R12, RZ, RZ, 0x5 ;  /* 0x00000005ff0c7424 */ /* 0x000fe400078e00ff */
[----:B------:R-:W-:-:S07]  /*15b00*/  IMAD.MOV.U32 R2, RZ, RZ, R14 ;  /* 0x000000ffff027224 */ /* 0x000fce00078e000e */
[----:B------:R-:W-:Y:S05]  /*15b10*/  WARPSYNC.COLLECTIVE R15, `(.L_x_13889) ;  /* 0x000000000f087348 */ /* 0x000fea0003c00000 */
[----:B------:R0:W1:Y:S02]  /*15b20*/  SHFL.IDX P6, R14, R13, R12, R11 ;  /* 0x0000000c0d0e7389 */ /* 0x00006400000c000b */
[----:B01----:R-:W-:Y:S01]  /*15b30*/  ENDCOLLECTIVE ;  /* 0x000000000000791b */ /* 0x003fe20003800000 */
.L_x_13889:
        /* <DEDUP_REMOVED lines=12> */
.L_x_13890:
[----:B------:R-:W-:Y:S02]  /*15c00*/  IMAD.MOV.U32 R13, RZ, RZ, R18 ;  /* 0x000000ffff0d7224 */ /* 0x000fe400078e0012 */
[----:B------:R-:W-:Y:S02]  /*15c10*/  IMAD.MOV.U32 R12, RZ, RZ, 0x6 ;  /* 0x00000006ff0c7424 */ /* 0x000fe400078e00ff */
[----:B------:R-:W-:-:S07]  /*15c20*/  IMAD.MOV.U32 R2, RZ, RZ, R14 ;  /* 0x000000ffff027224 */ /* 0x000fce00078e000e */
[----:B------:R-:W-:Y:S05]  /*15c30*/  WARPSYNC.COLLECTIVE R15, `(.L_x_13891) ;  /* 0x000000000f087348 */ /* 0x000fea0003c00000 */
[----:B------:R0:W1:Y:S02]  /*15c40*/  SHFL.IDX P6, R14, R13, R12, R11 ;  /* 0x0000000c0d0e7389 */ /* 0x00006400000c000b */
[----:B01----:R-:W-:Y:S01]  /*15c50*/  ENDCOLLECTIVE ;  /* 0x000000000000791b */ /* 0x003fe20003800000 */
.L_x_13891:
        /* <DEDUP_REMOVED lines=12> */
.L_x_13892:
[----:B------:R-:W-:Y:S02]  /*15d20*/  IMAD.MOV.U32 R13, RZ, RZ, R18 ;  /* 0x000000ffff0d7224 */ /* 0x000fe400078e0012 */
[----:B------:R-:W-:Y:S02]  /*15d30*/  IMAD.MOV.U32 R12, RZ, RZ, 0x7 ;  /* 0x00000007ff0c7424 */ /* 0x000fe400078e00ff */
[----:B------:R-:W-:-:S07]  /*15d40*/  IMAD.MOV.U32 R2, RZ, RZ, R14 ;  /* 0x000000ffff027224 */ /* 0x000fce00078e000e */
[----:B------:R-:W-:Y:S05]  /*15d50*/  WARPSYNC.COLLECTIVE R15, `(.L_x_13893) ;  /* 0x000000000f087348 */ /* 0x000fea0003c00000 */
[----:B------:R0:W1:Y:S02]  /*15d60*/  SHFL.IDX P6, R14, R13, R12, R11 ;  /* 0x0000000c0d0e7389 */ /* 0x00006400000c000b */
[----:B01----:R-:W-:Y:S01]  /*15d70*/  ENDCOLLECTIVE ;  /* 0x000000000000791b */ /* 0x003fe20003800000 */
.L_x_13893:
        /* <DEDUP_REMOVED lines=8> */
[----:B------:R-:W-:-:S07]  /*15e00*/  IMAD.MOV.U32 R18, RZ, RZ, R14 ;  /* 0x000000ffff127224 */ /* 0x000fce00078e000e */
[----:B0-----:R-:W-:Y:S05]  /*15e10*/  WARPSYNC.COLLECTIVE R15, `(.L_x_13894) ;  /* 0x000000000f087348 */ /* 0x001fea0003c00000 */
[----:B------:R1:W2:Y:S02]  /*15e20*/  SHFL.IDX P6, R14, R13, R12, R11 ;  /* 0x0000000c0d0e7389 */ /* 0x0002a400000c000b */
[----:B012---:R-:W-:Y:S01]  /*15e30*/  ENDCOLLECTIVE ;  /* 0x000000000000791b */ /* 0x007fe20003800000 */
.L_x_13894:
[----:B------:R-:W-:Y:S01]  /*15e40*/  IMAD.MOV.U32 R2, RZ, RZ, R14 ;  /* 0x000000ffff027224 */ /* 0x000fe200078e000e */
[----:B------:R-:W-:Y:S06]  /*15e50*/  BRA `(.L_x_13895) ;  /* 0xffffffbc00c87947 */ /* 0x000fec000383ffff */
.L_x_13789:
[----:B0-----:R0:W1:Y:S02]  /*15e60*/  SYNCS.PHASECHK.TRANS64.TRYWAIT P0, [R4+URZ+0x16860], R3 ;  /* 0x01686003040075a7 */ /* 0x001064000800017f */
[----:B-1----:R-:W-:Y:S05]  /*15e70*/  @!P0 NANOSLEEP.SYNCS 0x989680 ;  /* 0x009896800000895d */ /* 0x002fea0003900000 */
[----:B------:R-:W1:Y:S02]  /*15e80*/  @!P0 SYNCS.PHASECHK.TRANS64 P0, [R4+URZ+0x16860], R3 ;  /* 0x01686003040085a7 */ /* 0x000e64000800007f */
[----:B-1----:R-:W-:Y:S05]  /*15e90*/  @!P0 BRA `(.L_x_13789) ;  /* 0xfffffffc00f08947 */ /* 0x002fea000383ffff */
[----:B------:R-:W-:Y:S05]  /*15ea0*/  BRA `(.L_x_13896) ;  /* 0xffffffc000dc7947 */ /* 0x000fea000383ffff */
.L_x_13790:
        /* <DEDUP_REMOVED lines=8> */
.L_x_13898:
[----:B------:R-:W-:Y:S05]  /*15f30*/  BSYNC B0 ;  /* 0x0000000000007941 */ /* 0x000fea0003800000 */
.L_x_13897:
        /* <DEDUP_REMOVED lines=10> */
.L_x_13899:
        /* <DEDUP_REMOVED lines=9> */
.L_x_13900:
        /* <DEDUP_REMOVED lines=11> */
.L_x_13901:
[----:B------:R-:W-:Y:S02]  /*16120*/  IMAD.MOV.U32 R13, RZ, RZ, R18 ;  /* 0x000000ffff0d7224 */ /* 0x000fe400078e0012 */
[----:B------:R-:W-:Y:S01]  /*16130*/  IMAD.MOV.U32 R12, RZ, RZ, 0x2 ;  /* 0x00000002ff0c7424 */ /* 0x000fe200078e00ff */
[----:B------:R-:W-:-:S13]  /*16140*/  IADD3 R2, P0, R14, R6, RZ ;  /* 0x000000060e027210 */ /* 0x000fda0007f1e0ff */
[----:B------:R-:W-:Y:S05]  /*16150*/  WARPSYNC.COLLECTIVE R15, `(.L_x_13902) ;  /* 0x000000000f087348 */ /* 0x000fea0003c00000 */
[----:B------:R0:W1:Y:S02]  /*16160*/  SHFL.IDX P6, R14, R13, R12, R11 ;  /* 0x0000000c0d0e7389 */ /* 0x00006400000c000b */
[----:B01----:R-:W-:Y:S01]  /*16170*/  ENDCOLLECTIVE ;  /* 0x000000000000791b */ /* 0x003fe20003800000 */
.L_x_13902:
        /* <DEDUP_REMOVED lines=11> */
.L_x_13903:
[----:B------:R-:W-:Y:S02]  /*16230*/  IMAD.MOV.U32 R13, RZ, RZ, R18 ;  /* 0x000000ffff0d7224 */ /* 0x000fe400078e0012 */
[----:B------:R-:W-:Y:S02]  /*16240*/  IMAD.MOV.U32 R12, RZ, RZ, 0x3 ;  /* 0x00000003ff0c7424 */ /* 0x000fe400078e00ff */
[----:B------:R-:W-:-:S07]  /*16250*/  IMAD.MOV.U32 R9, RZ, RZ, R14 ;  /* 0x000000ffff097224 */ /* 0x000fce00078e000e */
[----:B------:R-:W-:Y:S05]  /*16260*/  WARPSYNC.COLLECTIVE R15, `(.L_x_13904) ;  /* 0x000000000f087348 */ /* 0x000fea0003c00000 */
[----:B------:R0:W1:Y:S02]  /*16270*/  SHFL.IDX P6, R14, R13, R12, R11 ;  /* 0x0000000c0d0e7389 */ /* 0x00006400000c000b */
[----:B01----:R-:W-:Y:S01]  /*16280*/  ENDCOLLECTIVE ;  /* 0x000000000000791b */ /* 0x003fe20003800000 */
.L_x_13904:
        /* <DEDUP_REMOVED lines=12> */
.L_x_13905:
[----:B------:R-:W-:Y:S02]  /*16350*/  IMAD.MOV.U32 R13, RZ, RZ, R18 ;  /* 0x000000ffff0d7224 */ /* 0x000fe400078e0012 */
[----:B------:R-:W-:Y:S01]  /*16360*/  IMAD.MOV.U32 R12, RZ, RZ, 0x4 ;  /* 0x00000004ff0c7424 */ /* 0x000fe200078e00ff */
[----:B------:R-:W-:-:S13]  /*16370*/  IADD3 R2, P0, R14, R6, RZ ;  /* 0x000000060e027210 */ /* 0x000fda0007f1e0ff */
[----:B------:R-:W-:Y:S05]  /*16380*/  WARPSYNC.COLLECTIVE R15, `(.L_x_13906) ;  /* 0x000000000f087348 */ /* 0x000fea0003c00000 */
[----:B------:R0:W1:Y:S02]  /*16390*/  SHFL.IDX P6, R14, R13, R12, R11 ;  /* 0x0000000c0d0e7389 */ /* 0x00006400000c000b */
[----:B01----:R-:W-:Y:S01]  /*163a0*/  ENDCOLLECTIVE ;  /* 0x000000000000791b */ /* 0x003fe20003800000 */
.L_x_13906:
        /* <DEDUP_REMOVED lines=11> */
.L_x_13907:
[----:B------:R-:W-:Y:S02]  /*16460*/  IMAD.MOV.U32 R13, RZ, RZ, R18 ;  /* 0x000000ffff0d7224 */ /* 0x000fe400078e0012 */
[----:B------:R-:W-:Y:S02]  /*16470*/  IMAD.MOV.U32 R12, RZ, RZ, 0x5 ;  /* 0x00000005ff0c7424 */ /* 0x000fe400078e00ff */
[----:B------:R-:W-:-:S07]  /*16480*/  IMAD.MOV.U32 R9, RZ, RZ, R14 ;  /* 0x000000ffff097224 */ /* 0x000fce00078e000e */
[----:B------:R-:W-:Y:S05]  /*16490*/  WARPSYNC.COLLECTIVE R15, `(.L_x_13908) ;  /* 0x000000000f087348 */ /* 0x000fea0003c00000 */
[----:B------:R0:W1:Y:S02]  /*164a0*/  SHFL.IDX P6, R14, R13, R12, R11 ;  /* 0x0000000c0d0e7389 */ /* 0x00006400000c000b */
[----:B01----:R-:W-:Y:S01]  /*164b0*/  ENDCOLLECTIVE ;  /* 0x000000000000791b */ /* 0x003fe20003800000 */
.L_x_13908:
        /* <DEDUP_REMOVED lines=12> */
.L_x_13909:
[----:B------:R-:W-:Y:S02]  /*16580*/  IMAD.MOV.U32 R13, RZ, RZ, R18 ;  /* 0x000000ffff0d7224 */ /* 0x000fe400078e0012 */
[----:B------:R-:W-:Y:S01]  /*16590*/  IMAD.MOV.U32 R12, RZ, RZ, 0x6 ;  /* 0x00000006ff0c7424 */ /* 0x000fe200078e00ff */
[----:B------:R-:W-:-:S13]  /*165a0*/  IADD3 R2, P0, R14, R6, RZ ;  /* 0x000000060e027210 */ /* 0x000fda0007f1e0ff */
[----:B------:R-:W-:Y:S05]  /*165b0*/  WARPSYNC.COLLECTIVE R15, `(.L_x_13910) ;  /* 0x000000000f087348 */ /* 0x000fea0003c00000 */
[----:B------:R0:W1:Y:S02]  /*165c0*/  SHFL.IDX P6, R14, R13, R12, R11 ;  /* 0x0000000c0d0e7389 */ /* 0x00006400000c000b */
[----:B01----:R-:W-:Y:S01]  /*165d0*/  ENDCOLLECTIVE ;  /* 0x000000000000791b */ /* 0x003fe20003800000 */
.L_x_13910:
        /* <DEDUP_REMOVED lines=11> */
.L_x_13911:
[----:B------:R-:W-:Y:S02]  /*16690*/  IMAD.MOV.U32 R13, RZ, RZ, R18 ;  /* 0x000000ffff0d7224 */ /* 0x000fe400078e0012 */
[----:B------:R-:W-:Y:S02]  /*166a0*/  IMAD.MOV.U32 R12, RZ, RZ, 0x7 ;  /* 0x00000007ff0c7424 */ /* 0x000fe400078e00ff */
[----:B------:R-:W-:-:S07]  /*166b0*/  IMAD.MOV.U32 R9, RZ, RZ, R14 ;  /* 0x000000ffff097224 */ /* 0x000fce00078e000e */
[----:B------:R-:W-:Y:S05]  /*166c0*/  WARPSYNC.COLLECTIVE R15, `(.L_x_13912) ;  /* 0x000000000f087348 */ /* 0x000fea0003c00000 */
[----:B------:R0:W1:Y:S02]  /*166d0*/  SHFL.IDX P6, R14, R13, R12, R11 ;  /* 0x0000000c0d0e7389 */ /* 0x00006400000c000b */
[----:B01----:R-:W-:Y:S01]  /*166e0*/  ENDCOLLECTIVE ;  /* 0x000000000000791b */ /* 0x003fe20003800000 */
.L_x_13912:
        /* <DEDUP_REMOVED lines=12> */
.L_x_13913:
[----:B------:R-:W-:Y:S05]  /*167b0*/  BRA `(.L_x_13914) ;  /* 0xffffffbc009c7947 */ /* 0x000fea000383ffff */
.L_x_13795:
        /* <DEDUP_REMOVED lines=8> */
.L_x_13916:
[----:B------:R-:W-:Y:S05]  /*16840*/  BSYNC B0 ;  /* 0x0000000000007941 */ /* 0x000fea0003800000 */
.L_x_13915:
[----:B------:R-:W-:Y:S05]  /*16850*/  BRA `(.L_x_13917) ;  /* 0xffffffc000207947 */ /* 0x000fea000383ffff */
.L_x_13798:
[----:B--2---:R2:W3:Y:S02]  /*16860*/  SYNCS.PHASECHK.TRANS64.TRYWAIT P0, [R4+URZ+0x16820], R0 ;  /* 0x01682000040075a7 */ /* 0x0044e4000800017f */
[----:B---3--:R-:W-:Y:S05]  /*16870*/  @!P0 NANOSLEEP.SYNCS 0x989680 ;  /* 0x009896800000895d */ /* 0x008fea0003900000 */
[----:B------:R-:W3:Y:S02]  /*16880*/  @!P0 SYNCS.PHASECHK.TRANS64 P0, [R4+URZ+0x16820], R0 ;  /* 0x01682000040085a7 */ /* 0x000ee4000800007f */
[----:B---3--:R-:W-:Y:S05]  /*16890*/  @!P0 BRA `(.L_x_13798) ;  /* 0xfffffffc00f08947 */ /* 0x008fea000383ffff */
[----:B------:R-:W-:Y:S05]  /*168a0*/  BRA `(.L_x_13918) ;  /* 0xffffffc0006c7947 */ /* 0x000fea000383ffff */
.L_x_13799:
        /* <DEDUP_REMOVED lines=11> */
.L_x_13920:
[----:B------:R-:W-:Y:S05]  /*16960*/  BSYNC B0 ;  /* 0x0000000000007941 */ /* 0x000fea0003800000 */
.L_x_13919:
[----:B------:R-:W-:Y:S05]  /*16970*/  BRA `(.L_x_13921) ;  /* 0xffffffc000547947 */ /* 0x000fea000383ffff */
.L_x_13802:
[----:B------:R-:W-:Y:S01]  /*16980*/  BSSY B1, `(.L_x_13922) ;  /* 0x0000006000017945 */ /* 0x000fe20003800000 */
[----:B------:R-:W-:-:S07]  /*16990*/  IMAD.MOV.U32 R15, RZ, RZ, -0x1 ;  /* 0xffffffffff0f7424 */ /* 0x000fce00078e00ff */
[----:B01----:R-:W-:Y:S05]  /*169a0*/  WARPSYNC.COLLECTIVE R15, `(.L_x_13923) ;  /* 0x000000000f0c7348 */ /* 0x003fea0003c00000 */
[----:B------:R-:W-:Y:S02]  /*169b0*/  ELECT P6, UR62, PT ;  /* 0x00000000003e782f */ /* 0x000fe400038c0000 */
[----:B------:R-:W-:Y:S01]  /*169c0*/  MOV R14, UR62 ;  /* 0x0000003e000e7c02 */ /* 0x000fe20008000f00 */
[----:B01----:R-:W-:Y:S10]  /*169d0*/  ENDCOLLECTIVE ;  /* 0x000000000000791b */ /* 0x003ff40003800000 */
.L_x_13923:
[----:B------:R-:W-:Y:S05]  /*169e0*/  BSYNC B1 ;  /* 0x0000000000017941 */ /* 0x000fea0003800000 */
.L_x_13922:
[----:B------:R-:W-:Y:S05]  /*169f0*/  BRA `(.L_x_13924) ;  /* 0xffffffc0004c7947 */ /* 0x000fea000383ffff */
.L_x_13804:
[----:B-1----:R1:W2:Y:S02]  /*16a00*/  SYNCS.PHASECHK.TRANS64.TRYWAIT P1, [R5+URZ+0x16840], R0 ;  /* 0x01684000050075a7 */ /* 0x0022a4000802017f */
[----:B--2---:R-:W-:Y:S05]  /*16a10*/  @!P1 NANOSLEEP.SYNCS 0x989680 ;  /* 0x009896800000995d */ /* 0x004fea0003900000 */
[----:B------:R-:W2:Y:S02]  /*16a20*/  @!P1 SYNCS.PHASECHK.TRANS64 P1, [R5+URZ+0x16840], R0 ;  /* 0x01684000050095a7 */ /* 0x000ea4000802007f */
[----:B--2---:R-:W-:Y:S05]  /*16a30*/  @!P1 BRA `(.L_x_13804) ;  /* 0xfffffffc00f09947 */ /* 0x004fea000383ffff */
[----:B------:R-:W-:Y:S05]  /*16a40*/  BRA `(.L_x_13925) ;  /* 0xffffffc0006c7947 */ /* 0x000fea000383ffff */
.L_x_13806:
[----:B--2---:R2:W3:Y:S02]  /*16a50*/  SYNCS.PHASECHK.TRANS64.TRYWAIT P1, [R23+URZ+0x16840], R2 ;  /* 0x01684002170075a7 */ /* 0x0044e4000802017f */
[----:B---3--:R-:W-:Y:S05]  /*16a60*/  @!P1 NANOSLEEP.SYNCS 0x989680 ;  /* 0x009896800000995d */ /* 0x008fea0003900000 */
[----:B------:R-:W3:Y:S02]  /*16a70*/  @!P1 SYNCS.PHASECHK.TRANS64 P1, [R23+URZ+0x16840], R2 ;  /* 0x01684002170095a7 */ /* 0x000ee4000802007f */
[----:B---3--:R-:W-:Y:S05]  /*16a80*/  @!P1 BRA `(.L_x_13806) ;  /* 0xfffffffc00f09947 */ /* 0x008fea000383ffff */
[----:B------:R-:W-:Y:S05]  /*16a90*/  BRA `(.L_x_13926) ;  /* 0xffffffc000787947 */ /* 0x000fea000383ffff */
.L_x_13808:
[----:B---3--:R3:W4:Y:S02]  /*16aa0*/  SYNCS.PHASECHK.TRANS64.TRYWAIT P1, [R5+URZ+0x16860], R0 ;  /* 0x01686000050075a7 */ /* 0x008724000802017f */
[----:B----4-:R-:W-:Y:S05]  /*16ab0*/  @!P1 NANOSLEEP.SYNCS 0x989680 ;  /* 0x009896800000995d */ /* 0x010fea0003900000 */
[----:B------:R-:W4:Y:S02]  /*16ac0*/  @!P1 SYNCS.PHASECHK.TRANS64 P1, [R5+URZ+0x16860], R0 ;  /* 0x01686000050095a7 */ /* 0x000f24000802007f */
[----:B----4-:R-:W-:Y:S05]  /*16ad0*/  @!P1 BRA `(.L_x_13808) ;  /* 0xfffffffc00f09947 */ /* 0x010fea000383ffff */
[----:B------:R-:W-:Y:S05]  /*16ae0*/  BRA `(.L_x_13927) ;  /* 0xffffffc000747947 */ /* 0x000fea000383ffff */
.L_x_13928:
        /* <DEDUP_REMOVED lines=9> */
.L_x_15864:


//--------------------- .text._ZN7cutlass13device_kernelIN5flash11enable_sm90INS1_16FlashAttnFwdSm90INS1_25CollectiveMainloopFwdSm90ILi2EN4cute5tupleIJNS5_1CILi1EEES8_S8_EEENS6_IJNS7_ILi192EEENS7_ILi128EEENS7_ILi64EEEEEELi64ENS_10bfloat16_tEfNS_4arch4Sm90ELb0ELb1ELb0ELb1ELb1ELb0ELb0ELb1ELb1ELb1ELb0ELb0EEENS1_21CollectiveEpilogueFwdINS6_IJSA_SC_SB_EEES9_SE_SG_Li384ELb1ELb1ELb0ELb0EEENS1_36VarlenDynamicPersistentTileSchedulerILi192ELi128ELi384ELi128ELb0ELb1ELb1ELb1ELb0ELb1EEEEEEEEEvNT_6ParamsE --------------------------
	.section	.text._ZN7cutlass13device_kernelIN5flash11enable_sm90INS1_16FlashAttnFwdSm90INS1_25CollectiveMainloopFwdSm90ILi2EN4cute5tupleIJNS5_1CILi1EEES8_S8_EEENS6_IJNS7_ILi192EEENS7_ILi128EEENS7_ILi64EEEEEELi64ENS_10bfloat16_tEfNS_4arch4Sm90ELb0ELb1ELb0ELb1ELb1ELb0ELb0ELb1ELb1ELb1ELb0ELb0EEENS1_21CollectiveEpilogueFwdINS6_IJSA_SC_SB_EEES9_SE_SG_Li384ELb1ELb1ELb0ELb0EEENS1_36VarlenDynamicPersistentTileSchedulerILi192ELi128ELi384ELi128ELb0ELb1ELb1ELb1ELb0ELb1EEEEEEEEEvNT_6ParamsE,"ax",@progbits
	.align	128
.text._ZN7cutlass13device_kernelIN5flash11enable_sm90INS1_16FlashAttnFwdSm90INS1_25CollectiveMainloopFwdSm90ILi2EN4cute5tupleIJNS5_1CILi1EEES8_S8_EEENS6_IJNS7_ILi192EEENS7_ILi128EEENS7_ILi64EEEEEELi64ENS_10bfloat16_tEfNS_4arch4Sm90ELb0ELb1ELb0ELb1ELb1ELb0ELb0ELb1ELb1ELb1ELb0ELb0EEENS1_21CollectiveEpilogueFwdINS6_IJSA_SC_SB_EEES9_SE_SG_Li384ELb1ELb1ELb0ELb0EEENS1_36VarlenDynamicPersistentTileSchedulerILi192ELi128ELi384ELi128ELb0ELb1ELb1ELb1ELb0ELb1EEEEEEEEEvNT_6ParamsE:
        .type           _ZN7cutlass13device_kernelIN5flash11enable_sm90INS1_16FlashAttnFwdSm90INS1_25CollectiveMainloopFwdSm90ILi2EN4cute5tupleIJNS5_1CILi1EEES8_S8_EEENS6_IJNS7_ILi192EEENS7_ILi128EEENS7_ILi64EEEEEELi64ENS_10bfloat16_tEfNS_4arch4Sm90ELb0ELb1ELb0ELb1ELb1ELb0ELb0ELb1ELb1ELb1ELb0ELb0EEENS1_21CollectiveEpilogueFwdINS6_IJSA_SC_SB_EEES9_SE_SG_Li384ELb1ELb1ELb0ELb0EEENS1_36VarlenDynamicPersistentTileSchedulerILi192ELi128ELi384ELi128ELb0ELb1ELb1ELb1ELb0ELb1EEEEEEEEEvNT_6ParamsE,@function
        .size           _ZN7cutlass13device_kernelIN5flash11enable_sm90INS1_16FlashAttnFwdSm90INS1_25CollectiveMainloopFwdSm90ILi2EN4cute5tupleIJNS5_1CILi1EEES8_S8_EEENS6_IJNS7_ILi192EEENS7_ILi128EEENS7_ILi64EEEEEELi64ENS_10bfloat16_tEfNS_4arch4Sm90ELb0ELb1ELb0ELb1ELb1ELb0ELb0ELb1ELb1ELb1ELb0ELb0EEENS1_21CollectiveEpilogueFwdINS6_IJSA_SC_SB_EEES9_SE_SG_Li384ELb1ELb1ELb0ELb0EEENS1_36VarlenDynamicPersistentTileSchedulerILi192ELi128ELi384ELi128ELb0ELb1ELb1ELb1ELb0ELb1EEEEEEEEEvNT_6ParamsE,(.L_x_15865 - _ZN7cutlass13device_kernelIN5flash11enable_sm90INS1_16FlashAttnFwdSm90INS1_25CollectiveMainloopFwdSm90ILi2EN4cute5tupleIJNS5_1CILi1EEES8_S8_EEENS6_IJNS7_ILi192EEENS7_ILi128EEENS7_ILi64EEEEEELi64ENS_10bfloat16_tEfNS_4arch4Sm90ELb0ELb1ELb0ELb1ELb1ELb0ELb0ELb1ELb1ELb1ELb0ELb0EEENS1_21CollectiveEpilogueFwdINS6_IJSA_SC_SB_EEES9_SE_SG_Li384ELb1ELb1ELb0ELb0EEENS1_36VarlenDynamicPersistentTileSchedulerILi192ELi128ELi384ELi128ELb0ELb1ELb1ELb1ELb0ELb1EEEEEEEEEvNT_6ParamsE)
        .other          _ZN7cutlass13device_kernelIN5flash11enable_sm90INS1_16FlashAttnFwdSm90INS1_25CollectiveMainloopFwdSm90ILi2EN4cute5tupleIJNS5_1CILi1EEES8_S8_EEENS6_IJNS7_ILi192EEENS7_ILi128EEENS7_ILi64EEEEEELi64ENS_10bfloat16_tEfNS_4arch4Sm90ELb0ELb1ELb0ELb1ELb1ELb0ELb0ELb1ELb1ELb1ELb0ELb0EEENS1_21CollectiveEpilogueFwdINS6_IJSA_SC_SB_EEES9_SE_SG_Li384ELb1ELb1ELb0ELb0EEENS1_36VarlenDynamicPersistentTileSchedulerILi192ELi128ELi384ELi128ELb0ELb1ELb1ELb1ELb0ELb1EEEEEEEEEvNT_6ParamsE,@"STO_CUDA_ENTRY STV_DEFAULT"
_ZN7cutlass13device_kernelIN5flash11enable_sm90INS1_16FlashAttnFwdSm90INS1_25CollectiveMainloopFwdSm90ILi2EN4cute5tupleIJNS5_1CILi1EEES8_S8_EEENS6_IJNS7_ILi192EEENS7_ILi128EEENS7_ILi64EEEEEELi64ENS_10bfloat16_tEfNS_4arch4Sm90ELb0ELb1ELb0ELb1ELb1ELb0ELb0ELb1ELb1ELb1ELb0ELb0EEENS1_21CollectiveEpilogueFwdINS6_IJSA_SC_SB_EEES9_SE_SG_Li384ELb1ELb1ELb0ELb0EEENS1_36VarlenDynamicPersistentTileSchedulerILi192ELi128ELi384ELi128ELb0ELb1ELb1ELb1ELb0ELb1EEEEEEEEEvNT_6ParamsE:
        /* <DEDUP_REMOVED lines=45> */
.L_x_13929:
        /* <DEDUP_REMOVED lines=22> */
.L_x_13930:
        /* <DEDUP_REMOVED lines=18> */
.L_x_13931:
        /* <DEDUP_REMOVED lines=22> */
.L_x_13932:
        /* <DEDUP_REMOVED lines=23> */
.L_x_13933:
        /* <DEDUP_REMOVED lines=8> */
.L_x_13935:
        /* <DEDUP_REMOVED lines=30> */
[CC--:B------:R-:W-:Y:S01]  /*0a80*/  LEA.HI R2, R0.reuse, R157.reuse, RZ, 0x4 ;  /* 0x0000009d00027211 */ /* 0x0c0fe200078f20ff */
[----:B------:R-:W-:Y:S01]  /*0a90*/  IMAD.SHL.U32 R3, R3, 0x20, RZ ;  /* 0x0000002003037824 */ /* 0x000fe200078e00ff */
[----:B------:R-:W-:Y:S01]  /*0aa0*/  LEA.HI R10, R0, R157, RZ, 0x2 ;  /* 0x0000009d000a7211 */ /* 0x000fe200078f10ff */
[C---:B------:R-:W-:Y:S01]  /*0ab0*/  IMAD.IADD R152, R157.reuse, 0x1, -R152 ;  /* 0x000000019d987824 */ /* 0x040fe200078e0a98 */
[----:B------:R-:W-:Y:S02]  /*0ac0*/  LOP3.LUT R4, R2, 0x3fffff0, RZ, 0xc0, !PT ;  /* 0x03fffff002047812 */ /* 0x000fe400078ec0ff */
[----:B------:R-:W-:Y:S02]  /*0ad0*/  SHF.R.S32.HI R5, RZ, 0x4, R2 ;  /* 0x00000004ff057819 */ /* 0x000fe40000011402 */
[----:B------:R-:W-:Y:S01]  /*0ae0*/  SHF.R.S32.HI R7, RZ, 0x1f, R152 ;  /* 0x0000001fff077819 */ /* 0x000fe20000011498 */
[----:B------:R-:W-:Y:S01]  /*0af0*/  IMAD.IADD R4, R157, 0x1, -R4 ;  /* 0x000000019d047824 */ /* 0x000fe200078e0a04 */
[----:B------:R-:W-:-:S02]  /*0b00*/  LOP3.LUT R3, R3, 0xfffffc00, RZ, 0xc0, !PT ;  /* 0xfffffc0003037812 */ /* 0x000fc400078ec0ff */
[----:B------:R-:W-:Y:S02]  /*0b10*/  LEA.HI R6, R7, R152, RZ, 0x2 ;  /* 0x0000009807067211 */ /* 0x000fe400078f10ff */
[----:B------:R-:W-:Y:S01]  /*0b20*/  LEA.HI R2, R2, R5, RZ, 0x1 ;  /* 0x0000000502027211 */ /* 0x000fe200078f08ff */
[----:B------:R-:W-:Y:S01]  /*0b30*/  IMAD R3, R4, 0x40, R3 ;  /* 0x0000004004037824 */ /* 0x000fe200078e0203 */
[--C-:B------:R-:W-:Y:S02]  /*0b40*/  SHF.R.S32.HI R8, RZ, 0x2, R6.reuse ;  /* 0x00000002ff087819 */ /* 0x100fe40000011406 */
[----:B------:R-:W-:Y:S02]  /*0b50*/  SHF.R.S32.HI R9, RZ, 0x1f, R6 ;  /* 0x0000001fff097819 */ /* 0x000fe40000011406 */
[----:B------:R-:W-:Y:S02]  /*0b60*/  SHF.R.S32.HI R153, RZ, 0x7, R153 ;  /* 0x00000007ff997819 */ /* 0x000fe40000011499 */
[----:B------:R-:W-:-:S02]  /*0b70*/  LOP3.LUT R10, R10, 0xfffffffc, RZ, 0xc0, !PT ;  /* 0xfffffffc0a0a7812 */ /* 0x000fc400078ec0ff */
[----:B------:R-:W-:Y:S01]  /*0b80*/  LEA.HI R9, R9, R8, RZ, 0x3 ;  /* 0x0000000809097211 */ /* 0x000fe200078f18ff */
[----:B------:R-:W-:Y:S01]  /*0b90*/  IMAD.HI R4, R153, 0x55555556, RZ ;  /* 0x5555555699047827 */ /* 0x000fe200078e02ff */
[----:B------:R-:W-:Y:S02]  /*0ba0*/  LOP3.LUT R2, R2, 0x1ffffffe, RZ, 0xc0, !PT ;  /* 0x1ffffffe02027812 */ /* 0x000fe400078ec0ff */
[----:B------:R-:W-:Y:S01]  /*0bb0*/  LEA.HI R0, R0, R157, RZ, 0x3 ;  /* 0x0000009d00007211 */ /* 0x000fe200078f18ff */
[----:B------:R-:W-:Y:S01]  /*0bc0*/  IMAD.IADD R10, R157, 0x1, -R10 ;  /* 0x000000019d0a7824 */ /* 0x000fe200078e0a0a */
[----:B------:R-:W-:Y:S01]  /*0bd0*/  LOP3.LUT R9, R9, 0xfffffff8, RZ, 0xc0, !PT ;  /* 0xfffffff809097812 */ /* 0x000fe200078ec0ff */
[----:B------:R-:W-:Y:S01]  /*0be0*/  IMAD.IADD R2, R5, 0x1, -R2 ;  /* 0x0000000105027824 */ /* 0x000fe200078e0a02 */
[----:B------:R-:W-:Y:S02]  /*0bf0*/  LEA.HI R7, R7, R152, RZ, 0x5 ;  /* 0x0000009807077211 */ /* 0x000fe400078f28ff */
[----:B------:R-:W-:Y:S01]  /*0c00*/  LOP3.LUT R18, R0, 0xfffffff8, RZ, 0xc0, !PT ;  /* 0xfffffff800127812 */ /* 0x000fe200078ec0ff */
[----:B------:R-:W-:Y:S01]  /*0c10*/  IMAD.IADD R8, R8, 0x1, -R9 ;  /* 0x0000000108087824 */ /* 0x000fe200078e0a09 */
[----:B------:R-:W-:Y:S01]  /*0c20*/  LEA.HI R4, R4, R4, RZ, 0x1 ;  /* 0x0000000404047211 */ /* 0x000fe200078f08ff */
[----:B------:R-:W-:Y:S01]  /*0c30*/  IMAD R155, R2, 0x8, R3 ;  /* 0x00000008029b7824 */ /* 0x000fe200078e0203 */
[----:B------:R-:W-:Y:S01]  /*0c40*/  LEA.HI R5, R10, R10, RZ, 0x1 ;  /* 0x0000000a0a057211 */ /* 0x000fe200078f08ff */
[----:B------:R-:W-:Y:S01]  /*0c50*/  IMAD.IADD R18, R157, 0x1, -R18 ;  /* 0x000000019d127824 */ /* 0x000fe200078e0a12 */
[----:B------:R-:W-:Y:S01]  /*0c60*/  SHF.R.S32.HI R7, RZ, 0x5, R7 ;  /* 0x00000005ff077819 */ /* 0x000fe20000011407 */
[----:B------:R-:W-:Y:S01]  /*0c70*/  IMAD R4, R4, -0x3, R153 ;  /* 0xfffffffd04047824 */ /* 0x000fe200078e0299 */
[----:B------:R-:W-:Y:S01]  /*0c80*/  LOP3.LUT R5, R5, 0x1ffffffe, RZ, 0xc0, !PT ;  /* 0x1ffffffe05057812 */ /* 0x000fe200078ec0ff */
[----:B------:R-:W-:Y:S01]  /*0c90*/  IMAD.SHL.U32 R19, R18, 0x8, RZ ;  /* 0x0000000812137824 */ /* 0x000fe200078e00ff */
[----:B------:R-:W-:Y:S01]  /*0ca0*/  LOP3.LUT R3, R6, 0x7ffffffc, RZ, 0xc0, !PT ;  /* 0x7ffffffc06037812 */ /* 0x000fe200078ec0ff */
[----:B------:R-:W-:Y:S01]  /*0cb0*/  IMAD R7, R7, 0x10, R8 ;  /* 0x0000001007077824 */ /* 0x000fe200078e0208 */
[----:B------:R-:W-:Y:S01]  /*0cc0*/  SHF.R.S32.HI R23, RZ, 0x3, R0 ;  /* 0x00000003ff177819 */ /* 0x000fe20000011400 */
[----:B------:R-:W-:Y:S01]  /*0cd0*/  IMAD.IADD R5, R10, 0x1, -R5 ;  /* 0x000000010a057824 */ /* 0x000fe200078e0a05 */
[----:B------:R-:W-:Y:S01]  /*0ce0*/  SHF.R.S32.HI R156, RZ, 0x1f, R19 ;  /* 0x0000001fff9c7819 */ /* 0x000fe20000011413 */
[----:B------:R-:W-:-:S02]  /*0cf0*/  IMAD R154, R4, 0x40, R7 ;  /* 0x00000040049a7824 */ /* 0x000fc400078e0207 */
[----:B------:R-:W-:Y:S02]  /*0d00*/  IMAD.IADD R16, R152, 0x1, -R3 ;  /* 0x0000000198107824 */ /* 0x000fe400078e0a03 */
[----:B------:R-:W-:-:S07]  /*0d10*/  IMAD R17, R5, 0x8, R154 ;  /* 0x0000000805117824 */ /* 0x000fce00078e029a */
.L_x_14031:
        /* <DEDUP_REMOVED lines=19> */
[----:B------:R-:W3:Y:S01]  /*0e50*/  @P2 LDG.E R4, desc[UR52][R4.64] ;  /* 0x0000003404042981 */ /* 0x000ee2000c1e1900 */
        /* <DEDUP_REMOVED lines=12> */
[----:B-----5:R-:W-:-:S14]  /*0f20*/  @P2 BRA `(.L_x_13936) ;  /* 0x0000000000382947 */ /* 0x020fdc0003800000 */
        /* <DEDUP_REMOVED lines=14> */
.L_x_13936:
        /* <DEDUP_REMOVED lines=9> */
.L_x_13937:
        /* <DEDUP_REMOVED lines=13> */
.L_x_13938:
        /* <DEDUP_REMOVED lines=29> */
.L_x_13940:
[----:B------:R-:W-:-:S11]  /*1340*/  UISETP.NE.AND UP0, UPT, UR5, 0x1, UPT ;  /* 0x000000010500788c */ /* 0x000fd6000bf05270 */
[----:B------:R-:W-:Y:S02]  /*1350*/  @UP0 ULDC.64 UR8, c[0x0][0x9e8] ;  /* 0x00027a0000080ab9 */ /* 0x000fe40000000a00 */
[----:B------:R-:W-:-:S04]  /*1360*/  UIMAD.WIDE.U32 UR6, UR4, UR8, URZ ;  /* 0x00000008040672a5 */ /* 0x000fc8000f8e003f */
[----:B------:R-:W-:-:S12]  /*1370*/  @UP0 USHF.R.U32.HI UR4, URZ, UR9, UR7 ;  /* 0x000000093f040299 */ /* 0x000fd80008011607 */
.L_x_13941:
[----:B------:R-:W-:-:S06]  /*1380*/  UIMAD UR4, UR4, UR5, UR5 ;  /* 0x00000005040472a4 */ /* 0x000fcc000f8e0205 */
[----:B------:R-:W-:-:S07]  /*1390*/  VIMNMX R0, R0, UR4, PT ;  /* 0x0000000400007c48 */ /* 0x000fce000bfe0100 */
.L_x_13939:
        /* <DEDUP_REMOVED lines=32> */
.L_x_13943:
[----:B------:R-:W-:-:S11]  /*15a0*/  UISETP.NE.AND UP0, UPT, UR5, 0x1, UPT ;  /* 0x000000010500788c */ /* 0x000fd6000bf05270 */
[----:B------:R-:W-:Y:S02]  /*15b0*/  @UP0 ULDC.64 UR10, c[0x0][0x9e8] ;  /* 0x00027a00000a0ab9 */ /* 0x000fe40000000a00 */
[----:B------:R-:W-:-:S04]  /*15c0*/  UIMAD.WIDE.U32 UR6, UR4, UR10, URZ ;  /* 0x0000000a040672a5 */ /* 0x000fc8000f8e003f */
[----:B------:R-:W-:-:S12]  /*15d0*/  @UP0 USHF.R.U32.HI UR4, URZ, UR11, UR7 ;  /* 0x0000000b3f040299 */ /* 0x000fd80008011607 */
.L_x_13944:
[----:B------:R-:W-:-:S04]  /*15e0*/  UIMAD UR4, UR4, UR5, URZ ;  /* 0x00000005040472a4 */ /* 0x000fc8000f8e023f */
[----:B------:R-:W-:-:S04]  /*15f0*/  UISETP.LT.AND UP0, UPT, UR9, UR4, UPT ;  /* 0x000000040900728c */ /* 0x000fc8000bf01270 */
[----:B------:R-:W-:-:S12]  /*1600*/  USEL UR9, UR9, UR4, !UP0 ;  /* 0x0000000409097287 */ /* 0x000fd8000c000000 */
.L_x_13942:
        /* <DEDUP_REMOVED lines=13> */
[----:B------:R-:W-:Y:S01]  /*16e0*/  CS2R R12, SRZ ;  /* 0x00000000000c7805 */ /* 0x000fe2000001ff00 */
[----:B------:R-:W-:Y:S01]  /*16f0*/  IMAD.MOV.U32 R106, RZ, RZ, RZ ;  /* 0x000000ffff6a7224 */ /* 0x000fe200078e00ff */
[----:B------:R-:W-:Y:S01]  /*1700*/  CS2R R102, SRZ ;  /* 0x0000000000667805 */ /* 0x000fe2000001ff00 */
[----:B------:R-:W-:Y:S01]  /*1710*/  USEL UR42, URZ, UR4, !UP0 ;  /* 0x000000043f2a7287 */ /* 0x000fe2000c000000 */
[----:B------:R-:W-:Y:S01]  /*1720*/  IMAD.MOV.U32 R27, RZ, RZ, RZ ;  /* 0x000000ffff1b7224 */ /* 0x000fe200078e00ff */
[----:B------:R-:W-:-:S02]  /*1730*/  CS2R R100, SRZ ;  /* 0x0000000000647805 */ /* 0x000fc4000001ff00 */
[----:B------:R-:W-:Y:S02]  /*1740*/  CS2R R98, SRZ ;  /* 0x0000000000627805 */ /* 0x000fe4000001ff00 */
[----:B------:R-:W-:Y:S02]  /*1750*/  CS2R R96, SRZ ;  /* 0x0000000000607805 */ /* 0x000fe4000001ff00 */
[----:B------:R-:W-:Y:S02]  /*1760*/  CS2R R94, SRZ ;  /* 0x00000000005e7805 */ /* 0x000fe4000001ff00 */
[----:B------:R-:W-:Y:S02]  /*1770*/  ISETP.GT.AND P1, PT, R88, UR42, PT ;  /* 0x0000002a58007c0c */ /* 0x000fe4000bf24270 */
[----:B------:R-:W-:Y:S02]  /*1780*/  CS2R R92, SRZ ;  /* 0x00000000005c7805 */ /* 0x000fe4000001ff00 */
[----:B------:R-:W-:Y:S01]  /*1790*/  CS2R R90, SRZ ;  /* 0x00000000005a7805 */ /* 0x000fe2000001ff00 */
[----:B------:R-:W-:-:S08]  /*17a0*/  IMAD.MOV.U32 R89, RZ, RZ, RZ ;  /* 0x000000ffff597224 */ /* 0x000fd000078e00ff */
        /* <DEDUP_REMOVED lines=32> */
.L_x_13946:
        /* <DEDUP_REMOVED lines=9> */
.L_x_14124:
[----:B------:R-:W-:Y:S05]  /*1a40*/  @!P0 BRA `(.L_x_13948) ;  /* 0x0000000000048947 */ /* 0x000fea0003800000 */
[----:B------:R-:W-:Y:S01]  /*1a50*/  BPT.TRAP 0x1 ;  /* 0x000000040000795c */ /* 0x000fe20000300000 */
.L_x_13948:
[----:B0-----:R-:W-:Y:S02]  /*1a60*/  IMAD.U32 R3, RZ, RZ, UR46 ;  /* 0x0000002eff037e24 */ /* 0x001fe4000f8e00ff */
[----:B------:R-:W-:-:S03]  /*1a70*/  IMAD.U32 R0, RZ, RZ, UR47 ;  /* 0x0000002fff007e24 */ /* 0x000fc6000f8e00ff */
[----:B------:R-:W-:Y:S02]  /*1a80*/  LEA R3, R3, UR45, 0x3 ;  /* 0x0000002d03037c11 */ /* 0x000fe4000f8e18ff */
[----:B------:R-:W-:-:S04]  /*1a90*/  SHF.L.U32 R0, R0, 0x1f, RZ ;  /* 0x0000001f00007819 */ /* 0x000fc800000006ff */
[----:B------:R0:W1:Y:S01]  /*1aa0*/  SYNCS.PHASECHK.TRANS64.TRYWAIT P1, [R3+URZ+0x16830], R0 ;  /* 0x01683000030075a7 */ /* 0x000062000802017f */
[----:B------:R-:W-:Y:S05]  /*1ab0*/  @!P0 BRA `(.L_x_13949) ;  /* 0x0000000000048947 */ /* 0x000fea0003800000 */
[----:B------:R-:W-:Y:S01]  /*1ac0*/  BPT.TRAP 0x1 ;  /* 0x000000040000795c */ /* 0x000fe20000300000 */
.L_x_13949:
[----:B-1----:R-:W-:Y:S05]  /*1ad0*/  @P1 BRA `(.L_x_13950) ;  /* 0x0000000000081947 */ /* 0x002fea0003800000 */
[----:B------:R-:W1:Y:S02]  /*1ae0*/  SYNCS.PHASECHK.TRANS64.TRYWAIT P1, [R3+URZ+0x16830], R0 ;  /* 0x01683000030075a7 */ /* 0x000e64000802017f */
[----:B-1----:R-:W-:Y:S05]  /*1af0*/  @!P1 BRA `(.L_x_13951) ;  /* 0x0000012c00789947 */ /* 0x002fea0003800000 */
.L_x_13950:
        /* <DEDUP_REMOVED lines=35> */
.L_x_13952:
        /* <DEDUP_REMOVED lines=46> */
.L_x_13955:
[----:B------:R-:W-:Y:S02]  /*2010*/  ULDC UR6, c[0x0][0x9e4] ;  /* 0x0002790000067ab9 */ /* 0x000fe40000000800 */
[----:B------:R-:W-:-:S05]  /*2020*/  IMAD.U32 R5, RZ, RZ, UR6 ;  /* 0x00000006ff057e24 */ /* 0x000fca000f8e00ff */
[----:B------:R-:W-:-:S13]  /*2030*/  ISETP.NE.AND P1, PT, R5, 0x1, PT ;  /* 0x000000010500780c */ /* 0x000fda0003f25270 */
[----:B------:R-:W0:Y:S02]  /*2040*/  @P1 LDC.64 R6, c[0x0][0x9e8] ;  /* 0x00027a00ff061b82 */ /* 0x000e240000000a00 */
[----:B0-----:R-:W-:-:S05]  /*2050*/  @P1 IMAD.HI.U32 R6, R3, R6, RZ ;  /* 0x0000000603061227 */ /* 0x001fca00078e00ff */
[----:B------:R-:W-:-:S07]  /*2060*/  @P1 SHF.R.U32.HI R3, RZ, R7, R6 ;  /* 0x00000007ff031219 */ /* 0x000fce0000011606 */
.L_x_13956:
[----:B------:R-:W-:Y:S05]  /*2070*/  BSYNC B0 ;  /* 0x0000000000007941 */ /* 0x000fea0003800000 */
.L_x_13954:
[----:B------:R-:W-:-:S04]  /*2080*/  IMAD R3, R3, R5, -R8 ;  /* 0x0000000503037224 */ /* 0x000fc800078e0a08 */
[----:B------:R-:W-:-:S05]  /*2090*/  IMAD R3, R16, -0x2, R3 ;  /* 0xfffffffe10037824 */ /* 0x000fca00078e0203 */
[----:B------:R-:W-:Y:S02]  /*20a0*/  VIADDMNMX R2, R3, R5, R2, PT ;  /* 0x0000000503027246 */ /* 0x000fe40003800102 */
[----:B------:R-:W-:-:S07]  /*20b0*/  VIMNMX R4, R4, R3, !PT ;  /* 0x0000000304047248 */ /* 0x000fce0007fe0100 */
.L_x_13953:
[----:B------:R-:W2:Y:S01]  /*20c0*/  LDL.LU R20, [R1] ;  /* 0x0000000001147983 */ /* 0x000ea20000300800 */
[C---:B------:R-:W-:Y:S01]  /*20d0*/  ISETP.GE.AND P6, PT, R10.reuse, 0xa, PT ;  /* 0x0000000a0a00780c */ /* 0x040fe20003fc6270 */
[----:B------:R-:W-:Y:S01]  /*20e0*/  UISETP.NE.AND UP0, UPT, UR50, URZ, UPT ;  /* 0x0000003f3200728c */ /* 0x000fe2000bf05270 */
[C---:B------:R-:W-:Y:S01]  /*20f0*/  ISETP.GE.AND P1, PT, R10.reuse, 0x2, PT ;  /* 0x000000020a00780c */ /* 0x040fe20003f26270 */
[----:B------:R-:W0:Y:S01]  /*2100*/  SHFL.IDX PT, R97, R0, 0x1, 0x1c1f ;  /* 0x003c1f0000617f89 */ /* 0x000e2200000e0000 */
[C---:B------:R-:W-:Y:S02]  /*2110*/  ISETP.GE.AND P2, PT, R10.reuse, 0x9, PT ;  /* 0x000000090a00780c */ /* 0x040fe40003f46270 */
[----:B------:R-:W-:Y:S02]  /*2120*/  ISETP.GE.AND P5, PT, R10, 0x11, PT ;  /* 0x000000110a00780c */ /* 0x000fe40003fa6270 */
[C---:B------:R-:W-:Y:S02]  /*2130*/  ISETP.GT.AND P4, PT, R4.reuse, 0x1, !P1 ;  /* 0x000000010400780c */ /* 0x040fe40004f84270 */
[----:B------:R-:W-:-:S02]  /*2140*/  ISETP.GT.AND P3, PT, R4, 0x8, !P2 ;  /* 0x000000080400780c */ /* 0x000fc40005764270 */
[C---:B------:R-:W-:Y:S02]  /*2150*/  ISETP.LT.OR P4, PT, R2.reuse, 0x2, P4 ;  /* 0x000000020200780c */ /* 0x040fe40002781670 */
[----:B------:R-:W-:Y:S02]  /*2160*/  ISETP.LT.OR P3, PT, R2, 0x9, P3 ;  /* 0x000000090200780c */ /* 0x000fe40001f61670 */
[----:B------:R-:W-:Y:S02]  /*2170*/  FSEL R125, R25, -INF , !P4 ;  /* 0xff800000197d7808 */ /* 0x000fe40006000000 */
[----:B------:R-:W-:Y:S02]  /*2180*/  FSEL R123, R28, -INF , !P3 ;  /* 0xff8000001c7b7808 */ /* 0x000fe40005800000 */
[C---:B------:R-:W-:Y:S02]  /*2190*/  ISETP.GT.AND P4, PT, R4.reuse, 0x9, !P6 ;  /* 0x000000090400780c */ /* 0x040fe40007784270 */
[----:B------:R-:W-:-:S02]  /*21a0*/  ISETP.GT.AND P3, PT, R4, 0x10, !P5 ;  /* 0x000000100400780c */ /* 0x000fc40006f64270 */
[C---:B------:R-:W-:Y:S02]  /*21b0*/  ISETP.LT.OR P4, PT, R2.reuse, 0xa, P4 ;  /* 0x0000000a0200780c */ /* 0x040fe40002781670 */
[----:B------:R-:W-:Y:S01]  /*21c0*/  ISETP.LT.OR P3, PT, R2, 0x11, P3 ;  /* 0x000000110200780c */ /* 0x000fe20001f61670 */
[----:B0-----:R-:W-:Y:S01]  /*21d0*/  IMAD.IADD R6, R14, 0x1, R97 ;  /* 0x000000010e067824 */ /* 0x001fe200078e0261 */
[----:B------:R-:W-:Y:S02]  /*21e0*/  FSEL R121, R29, -INF , !P4 ;  /* 0xff8000001d797808 */ /* 0x000fe40006000000 */
[----:B------:R-:W-:Y:S02]  /*21f0*/  ISETP.GE.AND P4, PT, R10, 0x19, PT ;  /* 0x000000190a00780c */ /* 0x000fe40003f86270 */
[----:B------:R-:W-:Y:S02]  /*2200*/  FSEL R119, R32, -INF , !P3 ;  /* 0xff80000020777808 */ /* 0x000fe40005800000 */
[----:B--2---:R-:W-:-:S04]  /*2210*/  LOP3.LUT R20, R20, 0xfffffffb, RZ, 0xc0, !PT ;  /* 0xfffffffb14147812 */ /* 0x004fc800078ec0ff */
[----:B------:R-:W-:-:S04]  /*2220*/  @P6 LOP3.LUT R20, R20, 0x4, RZ, 0xfc, !PT ;  /* 0x0000000414146812 */ /* 0x000fc800078efcff */
[----:B------:R-:W-:-:S04]  /*2230*/  LOP3.LUT R20, R20, 0xfffffff7, RZ, 0xc0, !PT ;  /* 0xfffffff714147812 */ /* 0x000fc800078ec0ff */
[----:B------:R-:W-:Y:S02]  /*2240*/  @P5 LOP3.LUT R20, R20, 0x8, RZ, 0xfc, !PT ;  /* 0x0000000814145812 */ /* 0x000fe400078efcff */
[----:B------:R-:W-:Y:S02]  /*2250*/  ISETP.GE.AND P5, PT, R10, 0x12, PT ;  /* 0x000000120a00780c */ /* 0x000fe40003fa6270 */
[----:B------:R-:W-:Y:S02]  /*2260*/  LOP3.LUT R20, R20, 0xffffffef, RZ, 0xc0, !PT ;  /* 0xffffffef14147812 */ /* 0x000fe400078ec0ff */
[----:B------:R-:W-:-:S04]  /*2270*/  ISETP.GT.AND P3, PT, R4, 0x11, !P5 ;  /* 0x000000110400780c */ /* 0x000fc80006f64270 */
[----:B------:R-:W-:-:S04]  /*2280*/  ISETP.LT.OR P3, PT, R2, 0x12, P3 ;  /* 0x000000120200780c */ /* 0x000fc80001f61670 */
[----:B------:R-:W-:Y:S02]  /*2290*/  FSEL R33, R33, -INF , !P3 ;  /* 0xff80000021217808 */ /* 0x000fe40005800000 */
[----:B------:R-:W-:Y:S02]  /*22a0*/  @P5 LOP3.LUT R20, R20, 0x10, RZ, 0xfc, !PT ;  /* 0x0000001014145812 */ /* 0x000fe400078efcff */
[----:B------:R-:W-:Y:S02]  /*22b0*/  ISETP.GT.AND P3, PT, R4, 0x18, !P4 ;  /* 0x000000180400780c */ /* 0x000fe40006764270 */
[----:B------:R-:W-:Y:S02]  /*22c0*/  LOP3.LUT R20, R20, 0xfdffffff, RZ, 0xc0, !PT ;  /* 0xfdffffff14147812 */ /* 0x000fe400078ec0ff */
[----:B------:R-:W-:Y:S02]  /*22d0*/  ISETP.LT.OR P3, PT, R2, 0x19, P3 ;  /* 0x000000190200780c */ /* 0x000fe40001f61670 */
[----:B------:R-:W-:-:S02]  /*22e0*/  @P4 LOP3.LUT R20, R20, 0x2000000, RZ, 0xfc, !PT ;  /* 0x0200000014144812 */ /* 0x000fc400078efcff */
        /* <DEDUP_REMOVED lines=149> */
[----:B------:R-:W-:Y:S01]  /*2c40*/  VIADDMNMX R4, R97, R95, R12, PT ;  /* 0x0000005f61047246 */ /* 0x000fe2000380010c */
[----:B------:R0:W-:Y:S01]  /*2c50*/  STL [R1], R20 ;  /* 0x0000001401007387 */ /* 0x0001e20000100800 */
[----:B------:R-:W-:-:S04]  /*2c60*/  ISETP.LT.OR P6, PT, R2, 0x7a, P6 ;  /* 0x0000007a0200780c */ /* 0x000fc800037c1670 */
[----:B------:R-:W-:Y:S02]  /*2c70*/  FSEL R85, R85, -INF , !P6 ;  /* 0xff80000055557808 */ /* 0x000fe40007000000 */
[----:B------:R-:W-:-:S13]  /*2c80*/  PLOP3.LUT P6, PT, PT, PT, UP0, 0x40, 0x0 ;  /* 0x000000000000781c */ /* 0x000fda0003fce808 */
[----:B0-----:R-:W-:Y:S05]  /*2c90*/  @P6 BRA `(.L_x_13957) ;  /* 0x0000000000646947 */ /* 0x001fea0003800000 */
        /* <DEDUP_REMOVED lines=14> */
.L_x_13959:
[----:B------:R-:W-:Y:S02]  /*2d80*/  ULDC UR6, c[0x0][0x9e4] ;  /* 0x0002790000067ab9 */ /* 0x000fe40000000800 */
[----:B------:R-:W-:-:S05]  /*2d90*/  IMAD.U32 R2, RZ, RZ, UR6 ;  /* 0x00000006ff027e24 */ /* 0x000fca000f8e00ff */
[----:B------:R-:W-:-:S13]  /*2da0*/  ISETP.NE.AND P6, PT, R2, 0x1, PT ;  /* 0x000000010200780c */ /* 0x000fda0003fc5270 */
[----:B------:R-:W0:Y:S02]  /*2db0*/  @P6 LDC.64 R96, c[0x0][0x9e8] ;  /* 0x00027a00ff606b82 */ /* 0x000e240000000a00 */
[----:B0-----:R-:W-:-:S05]  /*2dc0*/  @P6 IMAD.HI.U32 R0, R95, R96, RZ ;  /* 0x000000605f006227 */ /* 0x001fca00078e00ff */
[----:B------:R-:W-:-:S07]  /*2dd0*/  @P6 SHF.R.U32.HI R95, RZ, R97, R0 ;  /* 0x00000061ff5f6219 */ /* 0x000fce0000011600 */
.L_x_13960:
[----:B------:R-:W-:Y:S05]  /*2de0*/  BSYNC B0 ;  /* 0x0000000000007941 */ /* 0x000fea0003800000 */
.L_x_13958:
[----:B------:R-:W-:-:S04]  /*2df0*/  IMAD R95, R95, R2, -R8 ;  /* 0x000000025f5f7224 */ /* 0x000fc800078e0a08 */
[----:B------:R-:W-:-:S05]  /*2e00*/  IMAD R95, R16, -0x2, R95 ;  /* 0xfffffffe105f7824 */ /* 0x000fca00078e025f */
[----:B------:R-:W-:Y:S02]  /*2e10*/  VIADDMNMX R4, R95, R2, R4, PT ;  /* 0x000000025f047246 */ /* 0x000fe40003800104 */
[----:B------:R-:W-:-:S07]  /*2e20*/  VIMNMX R6, R6, R95, !PT ;  /* 0x0000005f06067248 */ /* 0x000fce0007fe0100 */
.L_x_13957:
        /* <DEDUP_REMOVED lines=95> */
[C---:B------:R-:W-:Y:S01]  /*3420*/  LOP3.LUT P2, RZ, R20.reuse, 0x80, RZ, 0xc0, !PT ;  /* 0x0000008014ff7812 */ /* 0x040fe2000784c0ff */
        /* <DEDUP_REMOVED lines=84> */
[----:B------:R-:W-:Y:S01]  /*3970*/  FSEL R49, R78, -INF , !P1 ;  /* 0xff8000004e317808 */ /* 0x000fe20004800000 */
[--C-:B------:R-:W-:Y:S01]  /*3980*/  FFMA.FTZ R128, R9, R0, -R8.reuse ;  /* 0x0000000009807223 */ /* 0x100fe20000010808 */
[----:B------:R-:W-:Y:S01]  /*3990*/  FMNMX.FTZ R10, R95, R10, !PT ;  /* 0x0000000a5f0a7209 */ /* 0x000fe20007810000 */
[-CC-:B------:R-:W-:Y:S01]  /*39a0*/  FFMA.FTZ R121, R121, R0.reuse, -R8.reuse ;  /* 0x0000000079797223 */ /* 0x180fe20000010808 */
[----:B------:R-:W-:Y:S01]  /*39b0*/  FSEL R53, R82, -INF , !P3 ;  /* 0xff80000052357808 */ /* 0x000fe20005800000 */
[--C-:B------:R-:W-:Y:S01]  /*39c0*/  FFMA.FTZ R144, R119, R0, -R8.reuse ;  /* 0x0000000077907223 */ /* 0x100fe20000010808 */
[----:B------:R-:W-:Y:S01]  /*39d0*/  FMNMX.FTZ R10, R109, R10, !PT ;  /* 0x0000000a6d0a7209 */ /* 0x000fe20007810000 */
[----:B------:R-:W0:Y:S01]  /*39e0*/  MUFU.EX2 R125, R125 ;  /* 0x0000007d007d7308 */ /* 0x000e220000000800 */
        /* <DEDUP_REMOVED lines=35> */
[----:B------:R-:W-:-:S03]  /*3c20*/  FFMA.FTZ R3, R85, R0, -R8 ;  /* 0x0000000055037223 */ /* 0x000fc60000010808 */
        /* <DEDUP_REMOVED lines=139> */
[----:B------:R-:W-:-:S06]  /*44e0*/  FADD.FTZ R36, R130, R31 ;  /* 0x0000001f82247221 */ /* 0x000fcc0000010000 */
        /* <DEDUP_REMOVED lines=25> */
[----:B------:R-:W-:Y:S01]  /*4680*/  F2FP.BF16.F32.PACK_AB R126, R7, R126 ;  /* 0x0000007e077e723e */ /* 0x000fe200000010ff */
[----:B------:R-:W-:-:S05]  /*4690*/  VIADD R7, R88, 0xfffffffe ;  /* 0xfffffffe58077836 */ /* 0x000fca0000000000 */
        /* <DEDUP_REMOVED lines=55> */
.L_x_13962:
[----:B------:R-:W-:Y:S02]  /*4a10*/  ULDC UR14, c[0x0][0x9e4] ;  /* 0x00027900000e7ab9 */ /* 0x000fe40000000800 */
[----:B------:R-:W-:-:S11]  /*4a20*/  UISETP.NE.AND UP0, UPT, UR14, 0x1, UPT ;  /* 0x000000010e00788c */ /* 0x000fd6000bf05270 */
[----:B------:R-:W-:Y:S02]  /*4a30*/  @UP0 ULDC.64 UR18, c[0x0][0x9e8] ;  /* 0x00027a0000120ab9 */ /* 0x000fe40000000a00 */
[----:B------:R-:W-:-:S04]  /*4a40*/  UIMAD.WIDE.U32 UR6, UR11, UR18, URZ ;  /* 0x000000120b0672a5 */ /* 0x000fc8000f8e003f */
[----:B------:R-:W-:-:S12]  /*4a50*/  @UP0 USHF.R.U32.HI UR11, URZ, UR19, UR7 ;  /* 0x000000133f0b0299 */ /* 0x000fd80008011607 */
.L_x_13963:
[----:B------:R-:W-:-:S04]  /*4a60*/  UIMAD UR11, UR11, UR14, UR14 ;  /* 0x0000000e0b0b72a4 */ /* 0x000fc8000f8e020e */
[----:B------:R-:W-:-:S04]  /*4a70*/  UISETP.LT.AND UP0, UPT, UR10, UR11, UPT ;  /* 0x0000000b0a00728c */ /* 0x000fc8000bf01270 */
[----:B------:R-:W-:-:S12]  /*4a80*/  USEL UR10, UR10, UR11, UP0 ;  /* 0x0000000b0a0a7287 */ /* 0x000fd80008000000 */
.L_x_13961:
        /* <DEDUP_REMOVED lines=31> */
.L_x_13983:
[----:B------:R-:W-:Y:S01]  /*4c80*/  ISETP.NE.AND P2, PT, RZ, UR44, PT ;  /* 0x0000002cff007c0c */ /* 0x000fe2000bf45270 */
[----:B------:R-:W-:-:S04]  /*4c90*/  UISETP.NE.AND UP0, UPT, UR25, 0x1, UPT ;  /* 0x000000011900788c */ /* 0x000fc8000bf05270 */
[----:B------:R-:W-:-:S04]  /*4ca0*/  USEL UR47, URZ, 0x1, UP0 ;  /* 0x000000013f2f7887 */ /* 0x000fc80008000000 */
[----:B------:R-:W-:-:S04]  /*4cb0*/  ULOP3.LUT UR47, UR26, UR47, URZ, 0x3c, !UPT ;  /* 0x0000002f1a2f7292 */ /* 0x000fc8000f8e3c3f */
[----:B------:R-:W-:Y:S08]  /*4cc0*/  @P2 BRA `(.L_x_13965) ;  /* 0x0000000000382947 */ /* 0x000ff00003800000 */
[----:B------:R-:W-:Y:S05]  /*4cd0*/  @!P0 BRA `(.L_x_13966) ;  /* 0x0000000000048947 */ /* 0x000fea0003800000 */
[----:B------:R-:W-:Y:S01]  /*4ce0*/  BPT.TRAP 0x1 ;  /* 0x000000040000795c */ /* 0x000fe20000300000 */
.L_x_13966:
        /* <DEDUP_REMOVED lines=9> */
.L_x_13967:
[----:B-1----:R-:W-:Y:S05]  /*4d80*/  @P1 BRA `(.L_x_13965) ;  /* 0x0000000000081947 */ /* 0x002fea0003800000 */
[----:B------:R-:W1:Y:S02]  /*4d90*/  SYNCS.PHASECHK.TRANS64.TRYWAIT P1, [UR6+0x16830], R0 ;  /* 0x01683000ff0075a7 */ /* 0x000e640008020146 */
[----:B-1----:R-:W-:Y:S05]  /*4da0*/  @!P1 BRA `(.L_x_13968) ;  /* 0x000000f800e09947 */ /* 0x002fea0003800000 */
.L_x_13965:
        /* <DEDUP_REMOVED lines=28> */
.L_x_13970:
[----:B------:R-:W-:Y:S01]  /*4f70*/  ULEA UR6, UR25, UR45, 0x3 ;  /* 0x0000002d19067291 */ /* 0x000fe2000f8e183f */
[----:B------:R-:W-:-:S05]  /*4f80*/  IMAD.U32 R0, RZ, RZ, UR26 ;  /* 0x0000001aff007e24 */ /* 0x000fca000f8e00ff */
[----:B------:R-:W-:-:S04]  /*4f90*/  SHF.L.U32 R0, R0, 0x1f, RZ ;  /* 0x0000001f00007819 */ /* 0x000fc800000006ff */
[----:B------:R0:W1:Y:S01]  /*4fa0*/  SYNCS.PHASECHK.TRANS64.TRYWAIT P1, [UR6+0x16850], R0 ;  /* 0x01685000ff0075a7 */ /* 0x0000620008020146 */
[----:B------:R-:W-:Y:S05]  /*4fb0*/  @!P0 BRA `(.L_x_13971) ;  /* 0x0000000000048947 */ /* 0x000fea0003800000 */
[----:B------:R-:W-:Y:S01]  /*4fc0*/  BPT.TRAP 0x1 ;  /* 0x000000040000795c */ /* 0x000fe20000300000 */
.L_x_13971:
[----:B-1----:R-:W-:Y:S05]  /*4fd0*/  @P1 BRA `(.L_x_13969) ;  /* 0x0000000000081947 */ /* 0x002fea0003800000 */
[----:B------:R-:W1:Y:S02]  /*4fe0*/  SYNCS.PHASECHK.TRANS64.TRYWAIT P1, [UR6+0x16850], R0 ;  /* 0x01685000ff0075a7 */ /* 0x000e640008020146 */
[----:B-1----:R-:W-:Y:S05]  /*4ff0*/  @!P1 BRA `(.L_x_13972) ;  /* 0x000000f800649947 */ /* 0x002fea0003800000 */
.L_x_13969:
        /* <DEDUP_REMOVED lines=51> */
.L_x_13973:
        /* <DEDUP_REMOVED lines=39> */
.L_x_13976:
[----:B------:R-:W-:-:S05]  /*55a0*/  IMAD.U32 R13, RZ, RZ, UR21 ;  /* 0x00000015ff0d7e24 */ /* 0x000fca000f8e00ff */
[----:B------:R-:W-:-:S13]  /*55b0*/  ISETP.NE.AND P1, PT, R13, 0x1, PT ;  /* 0x000000010d00780c */ /* 0x000fda0003f25270 */
[----:B------:R-:W0:Y:S02]  /*55c0*/  @P1 LDC.64 R14, c[0x0][0x9e8] ;  /* 0x00027a00ff0e1b82 */ /* 0x000e240000000a00 */
[----:B0-----:R-:W-:-:S05]  /*55d0*/  @P1 IMAD.HI.U32 R14, R11, R14, RZ ;  /* 0x0000000e0b0e1227 */ /* 0x001fca00078e00ff */
[----:B------:R-:W-:-:S07]  /*55e0*/  @P1 SHF.R.U32.HI R11, RZ, R15, R14 ;  /* 0x0000000fff0b1219 */ /* 0x000fce000001160e */
.L_x_13977:
[----:B------:R-:W-:Y:S05]  /*55f0*/  BSYNC B0 ;  /* 0x0000000000007941 */ /* 0x000fea0003800000 */
.L_x_13975:
[----:B------:R-:W-:-:S04]  /*5600*/  IMAD R11, R11, R13, -R0 ;  /* 0x0000000d0b0b7224 */ /* 0x000fc800078e0a00 */
[----:B------:R-:W-:-:S05]  /*5610*/  IMAD R11, R16, -0x2, R11 ;  /* 0xfffffffe100b7824 */ /* 0x000fca00078e020b */
[----:B------:R-:W-:Y:S02]  /*5620*/  VIADDMNMX R2, R11, R13, R2, PT ;  /* 0x0000000d0b027246 */ /* 0x000fe40003800102 */
[----:B------:R-:W-:-:S07]  /*5630*/  VIMNMX R8, R8, R11, !PT ;  /* 0x0000000b08087248 */ /* 0x000fce0007fe0100 */
.L_x_13974:
        /* <DEDUP_REMOVED lines=116> */
.L_x_13980:
[----:B------:R-:W-:-:S05]  /*5d80*/  IMAD.U32 R2, RZ, RZ, UR21 ;  /* 0x00000015ff027e24 */ /* 0x000fca000f8e00ff */
[----:B------:R-:W-:-:S13]  /*5d90*/  ISETP.NE.AND P2, PT, R2, 0x1, PT ;  /* 0x000000010200780c */ /* 0x000fda0003f45270 */
[----:B------:R-:W0:Y:S02]  /*5da0*/  @P2 LDC.64 R8, c[0x0][0x9e8] ;  /* 0x00027a00ff082b82 */ /* 0x000e240000000a00 */
[----:B0-----:R-:W-:-:S05]  /*5db0*/  @P2 IMAD.HI.U32 R8, R143, R8, RZ ;  /* 0x000000088f082227 */ /* 0x001fca00078e00ff */
[----:B------:R-:W-:-:S07]  /*5dc0*/  @P2 SHF.R.U32.HI R143, RZ, R9, R8 ;  /* 0x00000009ff8f2219 */ /* 0x000fce0000011608 */
.L_x_13981:
[----:B------:R-:W-:Y:S05]  /*5dd0*/  BSYNC B0 ;  /* 0x0000000000007941 */ /* 0x000fea0003800000 */
.L_x_13979:
[----:B------:R-:W-:-:S04]  /*5de0*/  IMAD R143, R143, R2, -R0 ;  /* 0x000000028f8f7224 */ /* 0x000fc800078e0a00 */
[----:B------:R-:W-:-:S05]  /*5df0*/  IMAD R143, R16, -0x2, R143 ;  /* 0xfffffffe108f7824 */ /* 0x000fca00078e028f */
[----:B------:R-:W-:Y:S02]  /*5e00*/  VIADDMNMX R10, R143, R2, R10, PT ;  /* 0x000000028f0a7246 */ /* 0x000fe4000380010a */
[----:B------:R-:W-:-:S07]  /*5e10*/  VIMNMX R12, R12, R143, !PT ;  /* 0x0000008f0c0c7248 */ /* 0x000fce0007fe0100 */
.L_x_13978:
        /* <DEDUP_REMOVED lines=213> */
[-C--:B------:R-:W-:Y:S01]  /*6b70*/  FFMA.FTZ R5, R85, R0.reuse, -R8 ;  /* 0x0000000055057223 */ /* 0x080fe20000010808 */
[----:B------:R-:W1:Y:S02]  /*6b80*/  SHFL.BFLY PT, R9, R10, 0x2, 0x1f ;  /* 0x0c401f000a097f89 */ /* 0x000e6400000e0000 */
[----:B------:R-:W-:Y:S01]  /*6b90*/  FMUL.FTZ R8, R69, R0 ;  /* 0x0000000045087220 */ /* 0x000fe20000410000 */
[----:B------:R-:W-:Y:S08]  /*6ba0*/  MUFU.EX2 R136, R136 ;  /* 0x0000008800887308 */ /* 0x000ff00000000800 */
[----:B------:R-:W2:Y:S08]  /*6bb0*/  MUFU.EX2 R8, R8 ;  /* 0x0000000800087308 */ /* 0x000eb00000000800 */
        /* <DEDUP_REMOVED lines=23> */
[----:B------:R-:W-:Y:S01]  /*6d30*/  FMUL.FTZ R6, R25, R0 ;  /* 0x0000000019067220 */ /* 0x000fe20000410000 */
[----:B--2---:R-:W-:Y:S01]  /*6d40*/  FFMA.FTZ R25, R8, R4, R35 ;  /* 0x0000000408197223 */ /* 0x004fe20000010023 */
        /* <DEDUP_REMOVED lines=134> */
.L_x_13982:
        /* <DEDUP_REMOVED lines=75> */
.L_x_13964:
        /* <DEDUP_REMOVED lines=23> */
.L_x_13985:
[----:B------:R-:W-:Y:S02]  /*7bd0*/  ULDC UR11, c[0x0][0x9e4] ;  /* 0x00027900000b7ab9 */ /* 0x000fe40000000800 */
[----:B------:R-:W-:-:S11]  /*7be0*/  UISETP.NE.AND UP0, UPT, UR11, 0x1, UPT ;  /* 0x000000010b00788c */ /* 0x000fd6000bf05270 */
[----:B------:R-:W-:Y:S02]  /*7bf0*/  @UP0 ULDC.64 UR14, c[0x0][0x9e8] ;  /* 0x00027a00000e0ab9 */ /* 0x000fe40000000a00 */
[----:B------:R-:W-:-:S04]  /*7c00*/  UIMAD.WIDE.U32 UR6, UR10, UR14, URZ ;  /* 0x0000000e0a0672a5 */ /* 0x000fc8000f8e003f */
[----:B------:R-:W-:-:S12]  /*7c10*/  @UP0 USHF.R.U32.HI UR10, URZ, UR15, UR7 ;  /* 0x0000000f3f0a0299 */ /* 0x000fd80008011607 */
.L_x_13986:
[----:B------:R-:W-:-:S04]  /*7c20*/  UIMAD UR10, UR10, UR11, URZ ;  /* 0x0000000b0a0a72a4 */ /* 0x000fc8000f8e023f */
[----:B------:R-:W-:-:S04]  /*7c30*/  UISETP.LT.AND UP0, UPT, UR22, UR10, UPT ;  /* 0x0000000a1600728c */ /* 0x000fc8000bf01270 */
[----:B------:R-:W-:-:S12]  /*7c40*/  USEL UR22, UR22, UR10, !UP0 ;  /* 0x0000000a16167287 */ /* 0x000fd8000c000000 */
.L_x_13984:
        /* <DEDUP_REMOVED lines=11> */
[----:B------:R-:W-:-:S06]  /*7d00*/  UMOV UR22, UR46 ;  /* 0x0000002e00167c82 */ /* 0x000fcc0008000000 */
.L_x_13998:
[----:B------:R-:W-:Y:S01]  /*7d10*/  ISETP.NE.AND P2, PT, RZ, UR44, PT ;  /* 0x0000002cff007c0c */ /* 0x000fe2000bf45270 */
[----:B------:R-:W-:-:S04]  /*7d20*/  UISETP.NE.AND UP0, UPT, UR22, 0x1, UPT ;  /* 0x000000011600788c */ /* 0x000fc8000bf05270 */
[----:B------:R-:W-:-:S04]  /*7d30*/  USEL UR47, URZ, 0x1, UP0 ;  /* 0x000000013f2f7887 */ /* 0x000fc80008000000 */
[----:B------:R-:W-:-:S04]  /*7d40*/  ULOP3.LUT UR47, UR23, UR47, URZ, 0x3c, !UPT ;  /* 0x0000002f172f7292 */ /* 0x000fc8000f8e3c3f */
[----:B------:R-:W-:Y:S08]  /*7d50*/  @P2 BRA `(.L_x_13988) ;  /* 0x0000000000382947 */ /* 0x000ff00003800000 */
[----:B------:R-:W-:Y:S05]  /*7d60*/  @!P0 BRA `(.L_x_13989) ;  /* 0x0000000000048947 */ /* 0x000fea0003800000 */
[----:B------:R-:W-:Y:S01]  /*7d70*/  BPT.TRAP 0x1 ;  /* 0x000000040000795c */ /* 0x000fe20000300000 */
.L_x_13989:
        /* <DEDUP_REMOVED lines=9> */
.L_x_13990:
[----:B-1----:R-:W-:Y:S05]  /*7e10*/  @P1 BRA `(.L_x_13988) ;  /* 0x0000000000081947 */ /* 0x002fea0003800000 */
[----:B------:R-:W1:Y:S02]  /*7e20*/  SYNCS.PHASECHK.TRANS64.TRYWAIT P1, [UR6+0x16830], R0 ;  /* 0x01683000ff0075a7 */ /* 0x000e640008020146 */
[----:B-1----:R-:W-:Y:S05]  /*7e30*/  @!P1 BRA `(.L_x_13991) ;  /* 0x000000c800ec9947 */ /* 0x002fea0003800000 */
.L_x_13988:
        /* <DEDUP_REMOVED lines=28> */
.L_x_13993:
[----:B------:R-:W-:Y:S01]  /*8000*/  ULEA UR6, UR22, UR45, 0x3 ;  /* 0x0000002d16067291 */ /* 0x000fe2000f8e183f */
[----:B------:R-:W-:-:S05]  /*8010*/  IMAD.U32 R0, RZ, RZ, UR23 ;  /* 0x00000017ff007e24 */ /* 0x000fca000f8e00ff */
[----:B------:R-:W-:-:S04]  /*8020*/  SHF.L.U32 R0, R0, 0x1f, RZ ;  /* 0x0000001f00007819 */ /* 0x000fc800000006ff */
[----:B------:R0:W1:Y:S01]  /*8030*/  SYNCS.PHASECHK.TRANS64.TRYWAIT P1, [UR6+0x16850], R0 ;  /* 0x01685000ff0075a7 */ /* 0x0000620008020146 */
[----:B------:R-:W-:Y:S05]  /*8040*/  @!P0 BRA `(.L_x_13994) ;  /* 0x0000000000048947 */ /* 0x000fea0003800000 */
[----:B------:R-:W-:Y:S01]  /*8050*/  BPT.TRAP 0x1 ;  /* 0x000000040000795c */ /* 0x000fe20000300000 */
.L_x_13994:
[----:B-1----:R-:W-:Y:S05]  /*8060*/  @P1 BRA `(.L_x_13992) ;  /* 0x0000000000081947 */ /* 0x002fea0003800000 */
[----:B------:R-:W1:Y:S02]  /*8070*/  SYNCS.PHASECHK.TRANS64.TRYWAIT P1, [UR6+0x16850], R0 ;  /* 0x01685000ff0075a7 */ /* 0x000e640008020146 */
[----:B-1----:R-:W-:Y:S05]  /*8080*/  @!P1 BRA `(.L_x_13995) ;  /* 0x000000c800709947 */ /* 0x002fea0003800000 */
.L_x_13992:
        /* <DEDUP_REMOVED lines=51> */
.L_x_13996:
        /* <DEDUP_REMOVED lines=279> */
.L_x_13997:
[----:B------:R-:W-:Y:S01]  /*9530*/  ULEA UR6, UR22, UR45, 0x3 ;  /* 0x0000002d16067291 */ /* 0x000fe2000f8e183f */
[----:B------:R-:W-:Y:S01]  /*9540*/  ISETP.GT.AND P1, PT, R7, UR21, PT ;  /* 0x0000001507007c0c */ /* 0x000fe2000bf24270 */
        /* <DEDUP_REMOVED lines=73> */
.L_x_13987:
        /* <DEDUP_REMOVED lines=9> */
.L_x_14018:
        /* <DEDUP_REMOVED lines=9> */
.L_x_14001:
[----:B------:R-:W-:Y:S01]  /*9b00*/  ULEA UR6, UR46, UR45, 0x3 ;  /* 0x0000002d2e067291 */ /* 0x000fe2000f8e183f */
[----:B------:R-:W-:-:S05]  /*9b10*/  IMAD.U32 R0, RZ, RZ, UR47 ;  /* 0x0000002fff007e24 */ /* 0x000fca000f8e00ff */
[----:B------:R-:W-:-:S04]  /*9b20*/  SHF.L.U32 R0, R0, 0x1f, RZ ;  /* 0x0000001f00007819 */ /* 0x000fc800000006ff */
[----:B------:R0:W1:Y:S01]  /*9b30*/  SYNCS.PHASECHK.TRANS64.TRYWAIT P1, [UR6+0x16830], R0 ;  /* 0x01683000ff0075a7 */ /* 0x0000620008020146 */
[----:B------:R-:W-:Y:S05]  /*9b40*/  @!P0 BRA `(.L_x_14002) ;  /* 0x0000000000048947 */ /* 0x000fea0003800000 */
[----:B------:R-:W-:Y:S01]  /*9b50*/  BPT.TRAP 0x1 ;  /* 0x000000040000795c */ /* 0x000fe20000300000 */
.L_x_14002:
[----:B-1----:R-:W-:Y:S05]  /*9b60*/  @P1 BRA `(.L_x_14000) ;  /* 0x0000000000081947 */ /* 0x002fea0003800000 */
[----:B------:R-:W1:Y:S02]  /*9b70*/  SYNCS.PHASECHK.TRANS64.TRYWAIT P1, [UR6+0x16830], R0 ;  /* 0x01683000ff0075a7 */ /* 0x000e640008020146 */
[----:B-1----:R-:W-:Y:S05]  /*9b80*/  @!P1 BRA `(.L_x_14003) ;  /* 0x000000ac00c89947 */ /* 0x002fea0003800000 */
.L_x_14000:
        /* <DEDUP_REMOVED lines=25> */
.L_x_14005:
[----:B------:R-:W-:Y:S01]  /*9d20*/  ULEA UR6, UR24, UR45, 0x3 ;  /* 0x0000002d18067291 */ /* 0x000fe2000f8e183f */
[----:B------:R-:W-:-:S05]  /*9d30*/  IMAD.U32 R0, RZ, RZ, UR25 ;  /* 0x00000019ff007e24 */ /* 0x000fca000f8e00ff */
[----:B------:R-:W-:-:S04]  /*9d40*/  SHF.L.U32 R0, R0, 0x1f, RZ ;  /* 0x0000001f00007819 */ /* 0x000fc800000006ff */
[----:B------:R0:W1:Y:S01]  /*9d50*/  SYNCS.PHASECHK.TRANS64.TRYWAIT P1, [UR6+0x16850], R0 ;  /* 0x01685000ff0075a7 */ /* 0x0000620008020146 */
[----:B------:R-:W-:Y:S05]  /*9d60*/  @!P0 BRA `(.L_x_14006) ;  /* 0x0000000000048947 */ /* 0x000fea0003800000 */
[----:B------:R-:W-:Y:S01]  /*9d70*/  BPT.TRAP 0x1 ;  /* 0x000000040000795c */ /* 0x000fe20000300000 */
.L_x_14006:
[----:B-1----:R-:W-:Y:S05]  /*9d80*/  @P1 BRA `(.L_x_14004) ;  /* 0x0000000000081947 */ /* 0x002fea0003800000 */
[----:B------:R-:W1:Y:S02]  /*9d90*/  SYNCS.PHASECHK.TRANS64.TRYWAIT P1, [UR6+0x16850], R0 ;  /* 0x01685000ff0075a7 */ /* 0x000e640008020146 */
[----:B-1----:R-:W-:Y:S05]  /*9da0*/  @!P1 BRA `(.L_x_14007) ;  /* 0x000000ac00589947 */ /* 0x002fea0003800000 */
.L_x_14004:
        /* <DEDUP_REMOVED lines=51> */
.L_x_14008:
        /* <DEDUP_REMOVED lines=39> */
.L_x_14011:
[----:B------:R-:W-:-:S05]  /*a350*/  IMAD.U32 R13, RZ, RZ, UR21 ;  /* 0x00000015ff0d7e24 */ /* 0x000fca000f8e00ff */
[----:B------:R-:W-:-:S13]  /*a360*/  ISETP.NE.AND P1, PT, R13, 0x1, PT ;  /* 0x000000010d00780c */ /* 0x000fda0003f25270 */
[----:B------:R-:W0:Y:S02]  /*a370*/  @P1 LDC.64 R14, c[0x0][0x9e8] ;  /* 0x00027a00ff0e1b82 */ /* 0x000e240000000a00 */
[----:B0-----:R-:W-:-:S05]  /*a380*/  @P1 IMAD.HI.U32 R14, R11, R14, RZ ;  /* 0x0000000e0b0e1227 */ /* 0x001fca00078e00ff */
[----:B------:R-:W-:-:S07]  /*a390*/  @P1 SHF.R.U32.HI R11, RZ, R15, R14 ;  /* 0x0000000fff0b1219 */ /* 0x000fce000001160e */
.L_x_14012:
[----:B------:R-:W-:Y:S05]  /*a3a0*/  BSYNC B0 ;  /* 0x0000000000007941 */ /* 0x000fea0003800000 */
.L_x_14010:
[----:B------:R-:W-:-:S04]  /*a3b0*/  IMAD R11, R11, R13, -R0 ;  /* 0x0000000d0b0b7224 */ /* 0x000fc800078e0a00 */
[----:B------:R-:W-:-:S05]  /*a3c0*/  IMAD R11, R16, -0x2, R11 ;  /* 0xfffffffe100b7824 */ /* 0x000fca00078e020b */
[----:B------:R-:W-:Y:S02]  /*a3d0*/  VIADDMNMX R2, R11, R13, R2, PT ;  /* 0x0000000d0b027246 */ /* 0x000fe40003800102 */
[----:B------:R-:W-:-:S07]  /*a3e0*/  VIMNMX R8, R8, R11, !PT ;  /* 0x0000000b08087248 */ /* 0x000fce0007fe0100 */
.L_x_14009:
        /* <DEDUP_REMOVED lines=116> */
.L_x_14015:
[----:B------:R-:W-:-:S05]  /*ab30*/  IMAD.U32 R2, RZ, RZ, UR21 ;  /* 0x00000015ff027e24 */ /* 0x000fca000f8e00ff */
[----:B------:R-:W-:-:S13]  /*ab40*/  ISETP.NE.AND P2, PT, R2, 0x1, PT ;  /* 0x000000010200780c */ /* 0x000fda0003f45270 */
[----:B------:R-:W0:Y:S02]  /*ab50*/  @P2 LDC.64 R8, c[0x0][0x9e8] ;  /* 0x00027a00ff082b82 */ /* 0x000e240000000a00 */
[----:B0-----:R-:W-:-:S05]  /*ab60*/  @P2 IMAD.HI.U32 R8, R143, R8, RZ ;  /* 0x000000088f082227 */ /* 0x001fca00078e00ff */
[----:B------:R-:W-:-:S07]  /*ab70*/  @P2 SHF.R.U32.HI R143, RZ, R9, R8 ;  /* 0x00000009ff8f2219 */ /* 0x000fce0000011608 */
.L_x_14016:
[----:B------:R-:W-:Y:S05]  /*ab80*/  BSYNC B0 ;  /* 0x0000000000007941 */ /* 0x000fea0003800000 */
.L_x_14014:
[----:B------:R-:W-:-:S04]  /*ab90*/  IMAD R143, R143, R2, -R0 ;  /* 0x000000028f8f7224 */ /* 0x000fc800078e0a00 */
[----:B------:R-:W-:-:S05]  /*aba0*/  IMAD R143, R16, -0x2, R143 ;  /* 0xfffffffe108f7824 */ /* 0x000fca00078e028f */
[----:B------:R-:W-:Y:S02]  /*abb0*/  VIADDMNMX R10, R143, R2, R10, PT ;  /* 0x000000028f0a7246 */ /* 0x000fe4000380010a */
[----:B------:R-:W-:-:S07]  /*abc0*/  VIMNMX R12, R12, R143, !PT ;  /* 0x0000008f0c0c7248 */ /* 0x000fce0007fe0100 */
.L_x_14013:
        /* <DEDUP_REMOVED lines=377> */
.L_x_14017:
        /* <DEDUP_REMOVED lines=75> */
.L_x_13999:
[----:B------:R-:W-:Y:S06]  /*c810*/  BAR.ARV 0x8, 0x200 ;  /* 0x0208000000007b1d */ /* 0x000fec0000002000 */
[----:B------:R-:W-:Y:S05]  /*c820*/  @!P0 BRA `(.L_x_14019) ;  /* 0x0000000000048947 */ /* 0x000fea0003800000 */
[----:B------:R-:W-:Y:S01]  /*c830*/  BPT.TRAP 0x1 ;  /* 0x000000040000795c */ /* 0x000fe20000300000 */
.L_x_14019:
[----:B------:R-:W-:Y:S01]  /*c840*/  ULEA UR5, UR46, UR45, 0x3 ;  /* 0x0000002d2e057291 */ /* 0x000fe2000f8e183f */
[----:B------:R-:W-:-:S05]  /*c850*/  IMAD.U32 R5, RZ, RZ, UR47 ;  /* 0x0000002fff057e24 */ /* 0x000fca000f8e00ff */
[----:B------:R-:W-:-:S04]  /*c860*/  SHF.L.U32 R5, R5, 0x1f, RZ ;  /* 0x0000001f05057819 */ /* 0x000fc800000006ff */
[----:B------:R0:W1:Y:S01]  /*c870*/  SYNCS.PHASECHK.TRANS64.TRYWAIT P1, [UR5+0x16850], R5 ;  /* 0x01685005ff0075a7 */ /* 0x0000620008020145 */
[----:B------:R-:W-:Y:S05]  /*c880*/  @!P0 BRA `(.L_x_14020) ;  /* 0x0000000000048947 */ /* 0x000fea0003800000 */
[----:B------:R-:W-:Y:S01]  /*c890*/  BPT.TRAP 0x1 ;  /* 0x000000040000795c */ /* 0x000fe20000300000 */
.L_x_14020:
[----:B-1----:R-:W-:Y:S05]  /*c8a0*/  @P1 BRA `(.L_x_14021) ;  /* 0x0000000000081947 */ /* 0x002fea0003800000 */
[----:B------:R-:W1:Y:S02]  /*c8b0*/  SYNCS.PHASECHK.TRANS64.TRYWAIT P1, [UR5+0x16850], R5 ;  /* 0x01685005ff0075a7 */ /* 0x000e640008020145 */
[----:B-1----:R-:W-:Y:S05]  /*c8c0*/  @!P1 BRA `(.L_x_14022) ;  /* 0x0000008000a89947 */ /* 0x002fea0003800000 */
.L_x_14021:
        /* <DEDUP_REMOVED lines=15> */
[----:B-1----:R-:W-:Y:S01]  /*c9c0*/  FADD.FTZ R7, R6, R3 ;  /* 0x0000000306077221 */ /* 0x002fe20000010000 */
[----:B------:R-:W-:-:S03]  /*c9d0*/  IMAD.MOV.U32 R3, RZ, RZ, RZ ;  /* 0x000000ffff037224 */ /* 0x000fc600078e00ff */
        /* <DEDUP_REMOVED lines=54> */
.L_x_14023:
        /* <DEDUP_REMOVED lines=42> */
.L_x_13945:
        /* <DEDUP_REMOVED lines=20> */
[----:B------:R-:W-:-:S05]  /*d120*/  F2FP.BF16.F32.PACK_AB R15, R15, R110 ;  /* 0x0000006e0f0f723e */ /* 0x000fca00000010ff */
[----:B------:R-:W-:Y:S01]  /*d130*/  BAR.SYNC.DEFER_BLOCKING 0x1, 0x180 ;  /* 0x0046000000007b1d */ /* 0x000fe20000010000 */
[----:B------:R-:W-:Y:S02]  /*d140*/  F2FP.BF16.F32.PACK_AB R113, R115, R114 ;  /* 0x000000727371723e */ /* 0x000fe400000010ff */
[----:B------:R-:W-:Y:S02]  /*d150*/  F2FP.BF16.F32.PACK_AB R114, R117, R116 ;  /* 0x000000747572723e */ /* 0x000fe400000010ff */
[----:B------:R-:W-:Y:S01]  /*d160*/  F2FP.BF16.F32.PACK_AB R115, R119, R118 ;  /* 0x000000767773723e */ /* 0x000fe200000010ff */
[----:B------:R-:W-:Y:S01]  /*d170*/  ULDC.64 UR8, c[0x0][0xc00] ;  /* 0x0003000000087ab9 */ /* 0x000fe20000000a00 */
[----:B------:R-:W-:Y:S01]  /*d180*/  UMOV UR4, URZ ;  /* 0x0000003f00047c82 */ /* 0x000fe20008000000 */
[----:B------:R-:W-:Y:S02]  /*d190*/  UIMAD.WIDE UR8, UR39, 0x4, UR8 ;  /* 0x00000004270878a5 */ /* 0x000fe4000f8e0208 */
[----:B------:R-:W-:Y:S01]  /*d1a0*/  USHF.R.S32.HI UR18, URZ, 0x1f, UR38 ;  /* 0x0000001f3f127899 */ /* 0x000fe20008011426 */
[----:B------:R-:W-:Y:S01]  /*d1b0*/  ULDC.64 UR12, c[0x0][0xb90] ;  /* 0x0002e400000c7ab9 */ /* 0x000fe20000000a00 */
[----:B------:R-:W-:-:S02]  /*d1c0*/  USHF.R.S32.HI UR11, URZ, 0x1f, UR39 ;  /* 0x0000001f3f0b7899 */ /* 0x000fc40008011427 */
        /* <DEDUP_REMOVED lines=28> */
[----:B------:R-:W-:Y:S01]  /*d390*/  F2FP.BF16.F32.PACK_AB R8, R89, R24 ;  /* 0x000000185908723e */ /* 0x000fe200000010ff */
[----:B------:R-:W-:Y:S01]  /*d3a0*/  IMAD.U32 R24, RZ, RZ, UR8 ;  /* 0x00000008ff187e24 */ /* 0x000fe2000f8e00ff */
        /* <DEDUP_REMOVED lines=8> */
[----:B------:R-:W-:-:S03]  /*d430*/  PLOP3.LUT P2, PT, PT, PT, UP0, 0x80, 0x0 ;  /* 0x000000000000781c */ /* 0x000fc60003f4f008 */
[----:B------:R2:W-:Y:S04]  /*d440*/  STSM.16.M88.4 [R30], R4 ;  /* 0x000000041e007844 */ /* 0x0005e80000000200 */
[----:B------:R3:W-:Y:S04]  /*d450*/  STSM.16.M88.4 [R29], R12 ;  /* 0x0000000c1d007844 */ /* 0x0007e80000000200 */
[----:B------:R3:W-:Y:S01]  /*d460*/  STSM.16.M88.4 [R28], R112 ;  /* 0x000000701c007844 */ /* 0x0007e20000000200 */
[----:B------:R-:W-:Y:S06]  /*d470*/  BAR.SYNC.DEFER_BLOCKING 0x1, 0x180 ;  /* 0x0046000000007b1d */ /* 0x000fec0000010000 */
[----:B------:R-:W4:Y:S01]  /*d480*/  @P2 LDG.E R26, desc[UR52][R24.64] ;  /* 0x00000034181a2981 */ /* 0x000f22000c1e1900 */
[----:B-1----:R-:W-:Y:S01]  /*d490*/  ISETP.NE.AND P1, PT, R33, 0x1, PT ;  /* 0x000000012100780c */ /* 0x002fe20003f25270 */
[----:B0-----:R-:W-:Y:S01]  /*d4a0*/  VIADD R8, R17, UR40 ;  /* 0x0000002811087c36 */ /* 0x001fe20008000000 */
[----:B------:R-:W-:-:S02]  /*d4b0*/  UIMAD UR8, UR18, UR12, URZ ;  /* 0x0000000c120872a4 */ /* 0x000fc4000f8e023f */
[----:B------:R-:W-:Y:S01]  /*d4c0*/  USEL UR11, UR11, URZ, !UP0 ;  /* 0x0000003f0b0b7287 */ /* 0x000fe2000c000000 */
[----:B--2---:R-:W-:Y:S01]  /*d4d0*/  IMAD.MOV.U32 R4, RZ, RZ, R8 ;  /* 0x000000ffff047224 */ /* 0x004fe200078e0008 */
[----:B------:R-:W-:Y:S02]  /*d4e0*/  UIMAD UR14, UR38, UR13, UR8 ;  /* 0x0000000d260e72a4 */ /* 0x000fe4000f8e0208 */
[----:B------:R-:W-:Y:S02]  /*d4f0*/  USEL UR10, UR39, URZ, !UP0 ;  /* 0x0000003f270a7287 */ /* 0x000fe4000c000000 */
[----:B------:R-:W-:-:S03]  /*d500*/  UISETP.NE.U32.AND UP0, UPT, UR20, URZ, UPT ;  /* 0x0000003f1400728c */ /* 0x000fc6000bf05070 */
[----:B------:R-:W0:Y:S01]  /*d510*/  @P1 LDC R27, c[0x0][0xbec] ;  /* 0x0002fb00ff1b1b82 */ /* 0x000e220000000800 */
[----:B------:R-:W-:-:S06]  /*d520*/  UISETP.NE.AND.EX UP0, UPT, UR21, URZ, UPT, UP0 ;  /* 0x0000003f1500728c */ /* 0x000fcc000bf05300 */
[----:B------:R-:W-:Y:S01]  /*d530*/  PLOP3.LUT P3, PT, PT, PT, UP0, 0x80, 0x0 ;  /* 0x000000000000781c */ /* 0x000fe20003f6f008 */
[----:B------:R-:W1:Y:S01]  /*d540*/  @P1 LDC R32, c[0x0][0xbf0] ;  /* 0x0002fc00ff201b82 */ /* 0x000e620000000800 */
[----:B0-----:R-:W-:-:S05]  /*d550*/  @P1 IMAD.HI.U32 R5, R8, R27, RZ ;  /* 0x0000001b08051227 */ /* 0x001fca00078e00ff */
[----:B-1----:R-:W-:-:S05]  /*d560*/  @P1 SHF.R.U32.HI R4, RZ, R32, R5 ;  /* 0x00000020ff041219 */ /* 0x002fca0000011605 */
[----:B------:R-:W-:-:S04]  /*d570*/  IMAD.MOV R6, RZ, RZ, -R4 ;  /* 0x000000ffff067224 */ /* 0x000fc800078e0a04 */
[----:B------:R-:W-:Y:S01]  /*d580*/  IMAD R7, R33, R6, R8 ;  /* 0x0000000621077224 */ /* 0x000fe200078e0208 */
[----:B------:R-:W-:-:S04]  /*d590*/  SHF.R.S32.HI R6, RZ, 0x1f, R4 ;  /* 0x0000001fff067819 */ /* 0x000fc80000011404 */
[----:B------:R-:W-:Y:S02]  /*d5a0*/  SHF.R.S32.HI R5, RZ, 0x1f, R7 ;  /* 0x0000001fff057819 */ /* 0x000fe40000011407 */
[----:B----4-:R-:W-:-:S13]  /*d5b0*/  @P2 R2UR UR4, R26 ;  /* 0x000000001a0422ca */ /* 0x010fda00000e0000 */
[----:B------:R-:W-:Y:S02]  /*d5c0*/  USHF.R.S32.HI UR9, URZ, 0x1f, UR4 ;  /* 0x0000001f3f097899 */ /* 0x000fe40008011404 */
[----:B------:R-:W-:Y:S02]  /*d5d0*/  UMOV UR8, UR4 ;  /* 0x0000000400087c82 */ /* 0x000fe40008000000 */
[----:B------:R-:W-:-:S04]  /*d5e0*/  UIMAD.WIDE.U32 UR12, UR38, UR12, UR8 ;  /* 0x0000000c260c72a5 */ /* 0x000fc8000f8e0008 */
[----:B------:R-:W-:Y:S02]  /*d5f0*/  UIADD3 UR13, UR13, UR14, URZ ;  /* 0x0000000e0d0d7290 */ /* 0x000fe4000fffe03f */
[----:B------:R-:W-:Y:S02]  /*d600*/  UIMAD UR14, UR11, UR16, URZ ;  /* 0x000000100b0e72a4 */ /* 0x000fe4000f8e023f */
[----:B------:R-:W-:Y:S02]  /*d610*/  UIMAD.WIDE.U32 UR12, UR10, UR16, UR12 ;  /* 0x000000100a0c72a5 */ /* 0x000fe4000f8e000c */
[----:B------:R-:W-:Y:S01]  /*d620*/  UIMAD UR14, UR10, UR17, UR14 ;  /* 0x000000110a0e72a4 */ /* 0x000fe2000f8e020e */
[----:B------:R-:W-:-:S03]  /*d630*/  ULDC UR16, c[0x0][0xa88] ;  /* 0x0002a20000107ab9 */ /* 0x000fc60000000800 */
[----:B------:R-:W-:Y:S02]  /*d640*/  IADD3 R4, P0, R4, UR12, RZ ;  /* 0x0000000c04047c10 */ /* 0x000fe4000ff1e0ff */
[----:B------:R-:W-:Y:S01]  /*d650*/  IMAD.U32 R9, RZ, RZ, UR14 ;  /* 0x0000000eff097e24 */ /* 0x000fe2000f8e00ff */
[----:B------:R-:W-:Y:S02]  /*d660*/  ULDC.64 UR14, c[0x0][0xb88] ;  /* 0x0002e200000e7ab9 */ /* 0x000fe40000000a00 */
[----:B------:R-:W-:Y:S02]  /*d670*/  IMAD R8, R5, UR14, RZ ;  /* 0x0000000e05087c24 */ /* 0x000fe4000f8e02ff */
[----:B------:R-:W-:Y:S01]  /*d680*/  IADD3.X R5, R6, UR13, R9, P0, !PT ;  /* 0x0000000d06057c10 */ /* 0x000fe200087fe409 */
[----:B------:R-:W-:Y:S01]  /*d690*/  @UP0 ULDC.64 UR12, c[0x0][0xc08] ;  /* 0x00030200000c0ab9 */ /* 0x000fe20000000a00 */
[----:B------:R-:W-:Y:S01]  /*d6a0*/  IMAD R9, R7, UR15, R8 ;  /* 0x0000000f07097c24 */ /* 0x000fe2000f8e0208 */
[----:B------:R-:W-:Y:S01]  /*d6b0*/  @UP0 UIMAD.WIDE UR12, UR39, 0x4, UR12 ;  /* 0x00000004270c08a5 */ /* 0x000fe2000f8e020c */
[----:B------:R-:W-:-:S02]  /*d6c0*/  IMAD.U32 R6, RZ, RZ, UR16 ;  /* 0x00000010ff067e24 */ /* 0x000fc4000f8e00ff */
[----:B------:R-:W-:Y:S01]  /*d6d0*/  IMAD.WIDE.U32 R4, R7, UR14, R4 ;  /* 0x0000000e07047c25 */ /* 0x000fe2000f8e0004 */
[----:B------:R-:W-:-:S03]  /*d6e0*/  ULDC.64 UR14, c[0x0][0xb50] ;  /* 0x0002d400000e7ab9 */ /* 0x000fc60000000a00 */
[----:B------:R-:W-:Y:S01]  /*d6f0*/  IMAD.IADD R5, R5, 0x1, R9 ;  /* 0x0000000105057824 */ /* 0x000fe200078e0209 */
[C---:B------:R-:W-:Y:S01]  /*d700*/  LEA R7, P0, R4.reuse, UR14, 0x2 ;  /* 0x0000000e04077c11 */ /* 0x040fe2000f8010ff */
[----:B------:R-:W-:Y:S02]  /*d710*/  IMAD.U32 R8, RZ, RZ, UR12 ;  /* 0x0000000cff087e24 */ /* 0x000fe4000f8e00ff */
[----:B------:R-:W-:Y:S01]  /*d720*/  IMAD.U32 R9, RZ, RZ, UR13 ;  /* 0x0000000dff097e24 */ /* 0x000fe2000f8e00ff */
[----:B------:R-:W-:Y:S01]  /*d730*/  LEA.HI.X R10, R4, UR15, R5, 0x2, P0 ;  /* 0x0000000f040a7c11 */ /* 0x000fe200080f1405 */
[----:B------:R-:W-:-:S03]  /*d740*/  IMAD R5, R23, 0x40, R19 ;  /* 0x0000004017057824 */ /* 0x000fc600078e0213 */
[----:B------:R3:W5:Y:S01]  /*d750*/  @P3 LDG.E R6, desc[UR52][R8.64] ;  /* 0x0000003408063981 */ /* 0x000762000c1e1900 */
[----:B------:R-:W-:Y:S05]  /*d760*/  @P3 BRA `(.L_x_14026) ;  /* 0x0000000000103947 */ /* 0x000fea0003800000 */
[----:B------:R-:W-:Y:S05]  /*d770*/  @!P2 BRA `(.L_x_14026) ;  /* 0x00000000000ca947 */ /* 0x000fea0003800000 */
[----:B---3--:R-:W2:Y:S04]  /*d780*/  LDG.E R9, desc[UR52][R24.64] ;  /* 0x0000003418097981 */ /* 0x008ea8000c1e1900 */
[----:B-----5:R-:W2:Y:S02]  /*d790*/  LDG.E R6, desc[UR52][R24.64+0x4] ;  /* 0x0000043418067981 */ /* 0x020ea4000c1e1900 */
[----:B--2---:R-:W-:-:S07]  /*d7a0*/  IMAD.IADD R6, R6, 0x1, -R9 ;  /* 0x0000000106067824 */ /* 0x004fce00078e0a09 */
.L_x_14026:
[----:B---3--:R-:W-:Y:S01]  /*d7b0*/  SHFL.IDX PT, R12, R7, RZ, 0x1c1f ;  /* 0x001c1fff070c7589 */ /* 0x008fe200000e0000 */
[----:B------:R-:W-:Y:S01]  /*d7c0*/  IMAD.WIDE R2, R5, 0x2, R2 ;  /* 0x0000000205027825 */ /* 0x000fe200078e0202 */
[----:B------:R-:W-:Y:S01]  /*d7d0*/  LOP3.LUT P0, RZ, R152, 0x3, RZ, 0xc0, !PT ;  /* 0x0000000398ff7812 */ /* 0x000fe2000780c0ff */
[----:B------:R-:W-:Y:S01]  /*d7e0*/  ULDC.64 UR14, c[0x0][0xaa0] ;  /* 0x0002a800000e7ab9 */ /* 0x000fe20000000a00 */
[----:B------:R-:W0:Y:S01]  /*d7f0*/  SHFL.IDX PT, R13, R10, RZ, 0x1c1f ;  /* 0x001c1fff0a0d7589 */ /* 0x000e2200000e0000 */
[----:B------:R-:W-:Y:S01]  /*d800*/  VIADD R8, R154, UR40 ;  /* 0x000000289a087c36 */ /* 0x000fe20008000000 */
[----:B------:R-:W-:Y:S01]  /*d810*/  IADD3 R9, P3, R2, 0x1800, RZ ;  /* 0x0000180002097810 */ /* 0x000fe20007f7e0ff */
[----:B-----5:R-:W-:Y:S01]  /*d820*/  IMAD R35, R6, R33, RZ ;  /* 0x0000002106237224 */ /* 0x020fe200078e02ff */
[----:B------:R-:W-:Y:S01]  /*d830*/  SHFL.IDX PT, R14, R7, 0x1, 0x1c1f ;  /* 0x003c1f00070e7f89 */ /* 0x000fe200000e0000 */
[----:B------:R-:W-:Y:S01]  /*d840*/  VIADD R4, R8, 0x8 ;  /* 0x0000000808047836 */ /* 0x000fe20000000000 */
[----:B------:R-:W-:-:S02]  /*d850*/  IADD3 R25, P4, R2, 0x3000, RZ ;  /* 0x0000300002197810 */ /* 0x000fc40007f9e0ff */
[----:B------:R-:W1:Y:S01]  /*d860*/  SHFL.IDX PT, R15, R10, 0x1, 0x1c1f ;  /* 0x003c1f000a0f7f89 */ /* 0x000e6200000e0000 */
[-C--:B------:R-:W-:Y:S02]  /*d870*/  ISETP.GE.OR P2, PT, R8, R35.reuse, P0 ;  /* 0x000000230800720c */ /* 0x080fe40000746670 */
[----:B------:R-:W-:Y:S02]  /*d880*/  LOP3.LUT R5, R2, 0x380, RZ, 0xc0, !PT ;  /* 0x0000038002057812 */ /* 0x000fe400078ec0ff */
[----:B------:R-:W-:Y:S02]  /*d890*/  LOP3.LUT R8, R9, 0x380, RZ, 0xc0, !PT ;  /* 0x0000038009087812 */ /* 0x000fe400078ec0ff */
[----:B------:R-:W-:Y:S02]  /*d8a0*/  ISETP.GE.OR P0, PT, R4, R35, P0 ;  /* 0x000000230400720c */ /* 0x000fe40000706670 */
[----:B------:R-:W-:Y:S02]  /*d8b0*/  LOP3.LUT R24, R25, 0x380, RZ, 0xc0, !PT ;  /* 0x0000038019187812 */ /* 0x000fe400078ec0ff */
[----:B------:R-:W-:-:S02]  /*d8c0*/  SHF.R.U64 R5, R5, 0x3, RZ ;  /* 0x0000000305057819 */ /* 0x000fc400000012ff */
[----:B------:R-:W-:Y:S02]  /*d8d0*/  SHF.R.U64 R8, R8, 0x3, RZ ;  /* 0x0000000308087819 */ /* 0x000fe400000012ff */
[----:B------:R-:W-:Y:S01]  /*d8e0*/  SHF.R.U64 R24, R24, 0x3, RZ ;  /* 0x0000000318187819 */ /* 0x000fe200000012ff */
[----:B0-----:R-:W-:Y:S01]  /*d8f0*/  @!P2 ST.E desc[UR52][R12.64], R21 ;  /* 0x000000150c00a985 */ /* 0x001fe2000c101934 */
[----:B------:R-:W-:Y:S01]  /*d900*/  LOP3.LUT R4, R5, R2, RZ, 0x3c, !PT ;  /* 0x0000000205047212 */ /* 0x000fe200078e3cff */
[--C-:B------:R-:W-:Y:S01]  /*d910*/  IMAD.MOV.U32 R5, RZ, RZ, R3.reuse ;  /* 0x000000ffff057224 */ /* 0x100fe200078e0003 */
[----:B------:R-:W-:Y:S01]  /*d920*/  LOP3.LUT R8, R8, R9, RZ, 0x3c, !PT ;  /* 0x0000000908087212 */ /* 0x000fe200078e3cff */
[--C-:B------:R-:W-:Y:S01]  /*d930*/  IMAD.X R9, RZ, RZ, R3.reuse, P3 ;  /* 0x000000ffff097224 */ /* 0x100fe200018e0603 */
[----:B------:R-:W-:Y:S01]  /*d940*/  LOP3.LUT R24, R24, R25, RZ, 0x3c, !PT ;  /* 0x0000001918187212 */ /* 0x000fe200078e3cff */
[--C-:B------:R-:W-:Y:S01]  /*d950*/  IMAD.X R25, RZ, RZ, R3.reuse, P4 ;  /* 0x000000ffff197224 */ /* 0x100fe200020e0603 */
[----:B-1----:R0:W-:Y:S04]  /*d960*/  @!P0 ST.E desc[UR52][R14.64], R20 ;  /* 0x000000140e008985 */ /* 0x0021e8000c101934 */
[----:B------:R-:W2:Y:S04]  /*d970*/  LD.E.128 R4, desc[UR52][R4.64] ;  /* 0x0000003404047980 */ /* 0x000ea8000c101d00 */
[----:B------:R-:W3:Y:S04]  /*d980*/  LD.E.128 R8, desc[UR52][R8.64] ;  /* 0x0000003408087980 */ /* 0x000ee8000c101d00 */
[----:B------:R-:W4:Y:S01]  /*d990*/  LD.E.128 R24, desc[UR52][R24.64] ;  /* 0x0000003418187980 */ /* 0x000f22000c101d00 */
[----:B------:R-:W-:Y:S01]  /*d9a0*/  IADD3 R29, P0, R2, 0x4800, RZ ;  /* 0x00004800021d7810 */ /* 0x000fe20007f1e0ff */
[----:B0-----:R-:W0:Y:S03]  /*d9b0*/  @P1 LDC R20, c[0x0][0xbec] ;  /* 0x0002fb00ff141b82 */ /* 0x001e260000000800 */
[----:B------:R-:W-:Y:S01]  /*d9c0*/  LOP3.LUT R2, R29, 0x380, RZ, 0xc0, !PT ;  /* 0x000003801d027812 */ /* 0x000fe200078ec0ff */
[----:B------:R-:W-:Y:S01]  /*d9d0*/  IMAD.X R13, RZ, RZ, R3, P0 ;  /* 0x000000ffff0d7224 */ /* 0x000fe200000e0603 */
[----:B------:R-:W-:-:S02]  /*d9e0*/  UIMAD UR12, UR9, UR14, URZ ;  /* 0x0000000e090c72a4 */ /* 0x000fc4000f8e023f */
[----:B------:R-:W-:Y:S01]  /*d9f0*/  SHF.R.U64 R2, R2, 0x3, RZ ;  /* 0x0000000302027819 */ /* 0x000fe200000012ff */
[----:B------:R-:W1:Y:S01]  /*da00*/  @P1 LDC R3, c[0x0][0xbf0] ;  /* 0x0002fc00ff031b82 */ /* 0x000e620000000800 */
[----:B------:R-:W-:Y:S02]  /*da10*/  UIMAD.WIDE.U32 UR8, UR4, UR14, URZ ;  /* 0x0000000e040872a5 */ /* 0x000fe4000f8e003f */
[----:B------:R-:W-:Y:S01]  /*da20*/  UIMAD UR12, UR4, UR15, UR12 ;  /* 0x0000000f040c72a4 */ /* 0x000fe2000f8e020c */
[----:B------:R-:W-:Y:S01]  /*da30*/  LOP3.LUT R12, R2, R29, RZ, 0x3c, !PT ;  /* 0x0000001d020c7212 */ /* 0x000fe200078e3cff */
[----:B------:R-:W-:Y:S01]  /*da40*/  IMAD R2, R18, 0x30, R23 ;  /* 0x0000003012027824 */ /* 0x000fe200078e0217 */
[----:B------:R-:W-:Y:S01]  /*da50*/  ULDC.64 UR14, c[0x0][0xae8] ;  /* 0x0002ba00000e7ab9 */ /* 0x000fe20000000a00 */
[----:B------:R-:W-:Y:S02]  /*da60*/  UIADD3 UR9, UR9, UR12, URZ ;  /* 0x0000000c09097290 */ /* 0x000fe4000fffe03f */
[----:B------:R-:W-:Y:S01]  /*da70*/  UIMAD UR4, UR18, UR14, URZ ;  /* 0x0000000e120472a4 */ /* 0x000fe2000f8e023f */
[----:B------:R-:W-:Y:S01]  /*da80*/  VIADD R29, R2, UR40 ;  /* 0x00000028021d7c36 */ /* 0x000fe20008000000 */
[----:B------:R-:W-:Y:S01]  /*da90*/  UIMAD.WIDE.U32 UR8, UR38, UR14, UR8 ;  /* 0x0000000e260872a5 */ /* 0x000fe2000f8e0008 */
[----:B------:R-:W-:Y:S01]  /*daa0*/  VIADD R32, R23, UR40 ;  /* 0x0000002817207c36 */ /* 0x000fe20008000000 */
[----:B------:R-:W-:Y:S01]  /*dab0*/  UIMAD UR4, UR38, UR15, UR4 ;  /* 0x0000000f260472a4 */ /* 0x000fe2000f8e0204 */
[----:B------:R-:W5:Y:S01]  /*dac0*/  LD.E.128 R12, desc[UR52][R12.64] ;  /* 0x000000340c0c7980 */ /* 0x000f62000c101d00 */
[----:B------:R-:W-:Y:S01]  /*dad0*/  ULDC.64 UR12, c[0x0][0xaf0] ;  /* 0x0002bc00000c7ab9 */ /* 0x000fe20000000a00 */
[----:B0-----:R-:W-:Y:S01]  /*dae0*/  @P1 IMAD.HI.U32 R2, R29, R20, RZ ;  /* 0x000000141d021227 */ /* 0x001fe200078e00ff */
[----:B------:R-:W-:Y:S01]  /*daf0*/  UIMAD UR11, UR11, UR12, URZ ;  /* 0x0000000c0b0b72a4 */ /* 0x000fe2000f8e023f */
[----:B------:R-:W-:Y:S01]  /*db00*/  @!PT LDS RZ, [RZ] ;  /* 0x00000000fffff984 */ /* 0x000fe20000000800 */
[----:B------:R-:W-:Y:S01]  /*db10*/  @!PT LDS RZ, [RZ] ;  /* 0x00000000fffff984 */ /* 0x000fe20000000800 */
[----:B------:R-:W-:Y:S01]  /*db20*/  @!PT LDS RZ, [RZ] ;  /* 0x00000000fffff984 */ /* 0x000fe20000000800 */
[----:B------:R-:W-:Y:S01]  /*db30*/  @!PT LDS RZ, [RZ] ;  /* 0x00000000fffff984 */ /* 0x000fe20000000800 */
[----:B------:R0:W-:Y:S06]  /*db40*/  MEMBAR.ALL.CTA ;  /* 0x0000000000007992 */ /* 0x0001ec0000008000 */
[----:B0-----:R-:W0:Y:S01]  /*db50*/  FENCE.VIEW.ASYNC.S ;  /* 0x00000000000073c6 */ /* 0x001e220000000000 */
[----:B------:R-:W-:Y:S01]  /*db60*/  UIADD3 UR9, UR9, UR4, URZ ;  /* 0x0000000409097290 */ /* 0x000fe2000fffe03f */
[----:B------:R-:W-:Y:S01]  /*db70*/  IMAD.MOV.U32 R21, RZ, RZ, R29 ;  /* 0x000000ffff157224 */ /* 0x000fe200078e001d */
[----:B------:R-:W-:Y:S01]  /*db80*/  UIMAD UR4, UR10, UR13, UR11 ;  /* 0x0000000d0a0472a4 */ /* 0x000fe2000f8e020b */
[----:B------:R-:W-:Y:S01]  /*db90*/  VIADD R0, R0, 0x16820 ;  /* 0x0001682000007836 */ /* 0x000fe20000000000 */
[----:B------:R-:W-:Y:S01]  /*dba0*/  UIMAD.WIDE.U32 UR10, UR10, UR12, UR8 ;  /* 0x0000000c0a0a72a5 */ /* 0x000fe2000f8e0008 */
[----:B-1----:R-:W-:-:S02]  /*dbb0*/  @P1 SHF.R.U32.HI R21, RZ, R3, R2 ;  /* 0x00000003ff151219 */ /* 0x002fc40000011602 */
[----:B------:R-:W-:Y:S01]  /*dbc0*/  ULDC.64 UR8, c[0x0][0xae0] ;  /* 0x0002b80000087ab9 */ /* 0x000fe20000000a00 */
[----:B------:R-:W-:Y:S01]  /*dbd0*/  UIADD3 UR4, UR11, UR4, URZ ;  /* 0x000000040b047290 */ /* 0x000fe2000fffe03f */
[--C-:B------:R-:W-:Y:S01]  /*dbe0*/  SHF.R.S32.HI R20, RZ, 0x1f, R21.reuse ;  /* 0x0000001fff147819 */ /* 0x100fe20000011415 */
[----:B------:R-:W-:Y:S01]  /*dbf0*/  IMAD.MOV R28, RZ, RZ, -R21 ;  /* 0x000000ffff1c7224 */ /* 0x000fe200078e0a15 */
[----:B------:R-:W-:Y:S01]  /*dc00*/  PRMT R0, RZ, 0x654, R0 ;  /* 0x00000654ff007816 */ /* 0x000fe20000000000 */
[----:B------:R-:W-:Y:S02]  /*dc10*/  IMAD.U32 R3, RZ, RZ, UR11 ;  /* 0x0000000bff037e24 */ /* 0x000fe4000f8e00ff */
[----:B------:R-:W-:Y:S02]  /*dc20*/  IMAD R20, R20, UR8, RZ ;  /* 0x0000000814147c24 */ /* 0x000fe4000f8e02ff */
[----:B------:R-:W-:Y:S02]  /*dc30*/  IMAD R29, R33, R28, R29 ;  /* 0x0000001c211d7224 */ /* 0x000fe400078e021d */
[----:B------:R-:W-:-:S02]  /*dc40*/  IMAD.U32 R2, RZ, RZ, UR10 ;  /* 0x0000000aff027e24 */ /* 0x000fc4000f8e00ff */
[----:B------:R-:W-:Y:S01]  /*dc50*/  IMAD.U32 R3, RZ, RZ, UR4 ;  /* 0x00000004ff037e24 */ /* 0x000fe2000f8e00ff */
[----:B------:R-:W-:Y:S01]  /*dc60*/  ULDC UR4, c[0x0][0xac8] ;  /* 0x0002b20000047ab9 */ /* 0x000fe20000000800 */
[C---:B------:R-:W-:Y:S01]  /*dc70*/  IMAD R31, R21.reuse, UR9, R20 ;  /* 0x00000009151f7c24 */ /* 0x040fe2000f8e0214 */
[----:B------:R-:W-:Y:S01]  /*dc80*/  SHF.R.S32.HI R20, RZ, 0x1f, R29 ;  /* 0x0000001fff147819 */ /* 0x000fe2000001141d */
[----:B------:R-:W-:Y:S01]  /*dc90*/  IMAD.WIDE.U32 R2, R21, UR8, R2 ;  /* 0x0000000815027c25 */ /* 0x000fe2000f8e0002 */
[----:B------:R-:W-:Y:S01]  /*dca0*/  ULDC.64 UR8, c[0x0][0xad8] ;  /* 0x0002b60000087ab9 */ /* 0x000fe20000000a00 */
[----:B0-----:R0:W-:Y:S02]  /*dcb0*/  SYNCS.ARRIVE.TRANS64.RED.A1T0 RZ, [R0+URZ], RZ ;  /* 0x000000ff00ff79a7 */ /* 0x0011e4000810043f */
[----:B------:R-:W-:Y:S02]  /*dcc0*/  IMAD.IADD R3, R3, 0x1, R31 ;  /* 0x0000000103037824 */ /* 0x000fe400078e021f */
[----:B------:R-:W-:-:S02]  /*dcd0*/  IMAD R20, R20, UR8, RZ ;  /* 0x0000000814147c24 */ /* 0x000fc4000f8e02ff */
[----:B------:R-:W-:-:S04]  /*dce0*/  IMAD.WIDE.U32 R2, R29, UR8, R2 ;  /* 0x000000081d027c25 */ /* 0x000fc8000f8e0002 */
[----:B------:R-:W-:Y:S01]  /*dcf0*/  IMAD R21, R29, UR9, R20 ;  /* 0x000000091d157c24 */ /* 0x000fe2000f8e0214 */
[----:B------:R-:W-:Y:S01]  /*dd00*/  ULDC.64 UR8, c[0x0][0xa80] ;  /* 0x0002a00000087ab9 */ /* 0x000fe20000000a00 */
[----:B0-----:R-:W-:Y:S01]  /*dd10*/  VIADD R0, R32, 0x90 ;  /* 0x0000009020007836 */ /* 0x001fe20000000000 */
[----:B------:R-:W-:Y:S01]  /*dd20*/  LEA R30, P0, R2, UR8, 0x1 ;  /* 0x00000008021e7c11 */ /* 0x000fe2000f8008ff */
[----:B------:R-:W-:-:S04]  /*dd30*/  IMAD.IADD R3, R3, 0x1, R21 ;  /* 0x0000000103037824 */ /* 0x000fc800078e0215 */
[----:B------:R-:W0:Y:S01]  /*dd40*/  SHFL.IDX PT, R20, R30, RZ, 0x181f ;  /* 0x00181fff1e147589 */ /* 0x000e2200000e0000 */
[----:B------:R-:W-:Y:S01]  /*dd50*/  LEA.HI.X R31, R2, UR9, R3, 0x1, P0 ;  /* 0x00000009021f7c11 */ /* 0x000fe200080f0c03 */
[C---:B------:R-:W-:Y:S01]  /*dd60*/  VIADD R2, R32.reuse, 0x30 ;  /* 0x0000003020027836 */ /* 0x040fe20000000000 */
[----:B------:R-:W-:Y:S01]  /*dd70*/  ISETP.GE.AND P0, PT, R19, UR4, PT ;  /* 0x0000000413007c0c */ /* 0x000fe2000bf06270 */
[----:B------:R-:W1:Y:S01]  /*dd80*/  SHFL.IDX PT, R28, R30, 0x1, 0x181f ;  /* 0x00381f001e1c7f89 */ /* 0x000e6200000e0000 */
[C---:B------:R-:W-:Y:S02]  /*dd90*/  VIADD R3, R32.reuse, 0x60 ;  /* 0x0000006020037836 */ /* 0x040fe40000000000 */
[-C--:B------:R-:W-:Y:S01]  /*dda0*/  ISETP.GE.OR P1, PT, R32, R35.reuse, P0 ;  /* 0x000000232000720c */ /* 0x080fe20000726670 */
[----:B------:R-:W1:Y:S01]  /*ddb0*/  SHFL.IDX PT, R34, R30, 0x2, 0x181f ;  /* 0x00581f001e227f89 */ /* 0x000e6200000e0000 */
[-C--:B------:R-:W-:Y:S02]  /*ddc0*/  ISETP.GE.OR P2, PT, R2, R35.reuse, P0 ;  /* 0x000000230200720c */ /* 0x080fe40000746670 */
[-C--:B------:R-:W-:Y:S01]  /*ddd0*/  ISETP.GE.OR P3, PT, R3, R35.reuse, P0 ;  /* 0x000000230300720c */ /* 0x080fe20000766670 */
[----:B------:R-:W1:Y:S01]  /*dde0*/  SHFL.IDX PT, R21, R31, RZ, 0x181f ;  /* 0x00181fff1f157589 */ /* 0x000e6200000e0000 */
[----:B------:R-:W-:-:S03]  /*ddf0*/  ISETP.GE.OR P0, PT, R0, R35, P0 ;  /* 0x000000230000720c */ /* 0x000fc60000706670 */
[----:B------:R-:W1:Y:S04]  /*de00*/  SHFL.IDX PT, R29, R31, 0x1, 0x181f ;  /* 0x00381f001f1d7f89 */ /* 0x000e6800000e0000 */
[----:B------:R-:W1:Y:S01]  /*de10*/  SHFL.IDX PT, R33, R31, 0x2, 0x181f ;  /* 0x00581f001f217f89 */ /* 0x000e6200000e0000 */
[----:B0-----:R-:W-:-:S03]  /*de20*/  @!P1 LEA R2, P4, R19, R20, 0x1 ;  /* 0x0000001413029211 */ /* 0x001fc600078808ff */
[----:B------:R-:W0:Y:S01]  /*de30*/  SHFL.IDX PT, R30, R30, 0x3, 0x181f ;  /* 0x00781f001e1e7f89 */ /* 0x000e2200000e0000 */
[----:B-1----:R-:W-:-:S03]  /*de40*/  @!P2 LEA R20, P5, R19, R28, 0x1 ;  /* 0x0000001c1314a211 */ /* 0x002fc600078a08ff */
[----:B------:R-:W1:Y:S01]  /*de50*/  SHFL.IDX PT, R31, R31, 0x3, 0x181f ;  /* 0x00781f001f1f7f89 */ /* 0x000e6200000e0000 */
[C---:B------:R-:W-:Y:S02]  /*de60*/  @!P3 LEA R28, P6, R19.reuse, R34, 0x1 ;  /* 0x00000022131cb211 */ /* 0x040fe400078c08ff */
[C-C-:B------:R-:W-:Y:S02]  /*de70*/  @!P1 LEA.HI.X R3, R19.reuse, R21, R156.reuse, 0x1, P4 ;  /* 0x0000001513039211 */ /* 0x140fe400020f0c9c */
[C-C-:B------:R-:W-:Y:S02]  /*de80*/  @!P2 LEA.HI.X R21, R19.reuse, R29, R156.reuse, 0x1, P5 ;  /* 0x0000001d1315a211 */ /* 0x140fe400028f0c9c */
[----:B------:R-:W-:Y:S01]  /*de90*/  @!P3 LEA.HI.X R29, R19, R33, R156, 0x1, P6 ;  /* 0x00000021131db211 */ /* 0x000fe200030f0c9c */
[----:B--2---:R2:W-:Y:S04]  /*dea0*/  @!P1 ST.E.128 desc[UR52][R2.64], R4 ;  /* 0x0000000402009985 */ /* 0x0045e8000c101d34 */
[----:B---3--:R2:W-:Y:S04]  /*deb0*/  @!P2 ST.E.128 desc[UR52][R20.64], R8 ;  /* 0x000000081400a985 */ /* 0x0085e8000c101d34 */
[----:B----4-:R2:W-:Y:S01]  /*dec0*/  @!P3 ST.E.128 desc[UR52][R28.64], R24 ;  /* 0x000000181c00b985 */ /* 0x0105e2000c101d34 */
[----:B01----:R-:W-:Y:S05]  /*ded0*/  @P0 BRA `(.L_x_14027) ;  /* 0x0000000800700947 */ /* 0x003fea0003800000 */
[----:B--2---:R-:W-:-:S04]  /*dee0*/  LEA R2, P0, R19, R30, 0x1 ;  /* 0x0000001e13027211 */ /* 0x004fc800078008ff */
[----:B------:R-:W-:-:S05]  /*def0*/  LEA.HI.X R3, R19, R31, R156, 0x1, P0 ;  /* 0x0000001f13037211 */ /* 0x000fca00000f0c9c */
[----:B-----5:R0:W-:Y:S01]  /*df00*/  ST.E.128 desc[UR52][R2.64], R12 ;  /* 0x0000000c02007985 */ /* 0x0201e2000c101d34 */
[----:B------:R-:W-:Y:S05]  /*df10*/  BRA `(.L_x_14027) ;  /* 0x0000000800607947 */ /* 0x000fea0003800000 */
.L_x_14025:
        /* <DEDUP_REMOVED lines=32> */
.L_x_14028:
        /* <DEDUP_REMOVED lines=47> */
.L_x_14030:
[----:B------:R-:W-:Y:S05]  /*e410*/  BSYNC B1 ;  /* 0x0000000000017941 */ /* 0x000fea0003800000 */
.L_x_14029:
[----:B0-----:R-:W0:Y:S01]  /*e420*/  @P0 LDC R3, c[0x0][0xbf0] ;  /* 0x0002fc00ff030b82 */ /* 0x001e220000000800 */
[----:B------:R-:W-:Y:S01]  /*e430*/  ULDC.64 UR16, c[0x0][0xaa0] ;  /* 0x0002a80000107ab9 */ /* 0x000fe20000000a00 */
[----:B------:R-:W-:Y:S01]  /*e440*/  IMAD R2, R18, 0x30, R23 ;  /* 0x0000003012027824 */ /* 0x000fe200078e0217 */
[----:B------:R-:W-:Y:S01]  /*e450*/  UIMAD UR10, UR11, UR16, URZ ;  /* 0x000000100b0a72a4 */ /* 0x000fe2000f8e023f */
[----:B------:R-:W-:Y:S01]  /*e460*/  VIADD R20, R23, UR40 ;  /* 0x0000002817147c36 */ /* 0x000fe20008000000 */
[----:B------:R-:W-:Y:S01]  /*e470*/  UIMAD.WIDE.U32 UR8, UR4, UR16, URZ ;  /* 0x00000010040872a5 */ /* 0x000fe2000f8e003f */
[----:B------:R-:W-:Y:S01]  /*e480*/  VIADD R4, R2, UR40 ;  /* 0x0000002802047c36 */ /* 0x000fe20008000000 */
[----:B------:R-:W-:Y:S01]  /*e490*/  UIMAD UR10, UR4, UR17, UR10 ;  /* 0x00000011040a72a4 */ /* 0x000fe2000f8e020a */
[----:B-----5:R-:W-:Y:S02]  /*e4a0*/  IMAD R13, R0, R11, RZ ;  /* 0x0000000b000d7224 */ /* 0x020fe400078e02ff */
[----:B------:R-:W-:Y:S01]  /*e4b0*/  ULDC.64 UR16, c[0x0][0xae8] ;  /* 0x0002ba0000107ab9 */ /* 0x000fe20000000a00 */
[----:B------:R-:W-:Y:S01]  /*e4c0*/  UIADD3 UR9, UR9, UR10, URZ ;  /* 0x0000000a09097290 */ /* 0x000fe2000fffe03f */
[----:B------:R-:W-:Y:S01]  /*e4d0*/  @P0 IMAD.HI.U32 R2, R4, R9, RZ ;  /* 0x0000000904020227 */ /* 0x000fe200078e00ff */
[----:B------:R-:W-:-:S02]  /*e4e0*/  UIMAD UR4, UR12, UR16, URZ ;  /* 0x000000100c0472a4 */ /* 0x000fc4000f8e023f */
[----:B------:R-:W-:Y:S01]  /*e4f0*/  UIMAD.WIDE.U32 UR8, UR38, UR16, UR8 ;  /* 0x00000010260872a5 */ /* 0x000fe2000f8e0008 */
[----:B------:R-:W-:Y:S01]  /*e500*/  IMAD.MOV.U32 R5, RZ, RZ, R4 ;  /* 0x000000ffff057224 */ /* 0x000fe200078e0004 */
[----:B------:R-:W-:Y:S01]  /*e510*/  UIMAD UR4, UR38, UR17, UR4 ;  /* 0x00000011260472a4 */ /* 0x000fe2000f8e0204 */
[----:B------:R-:W-:Y:S01]  /*e520*/  VIADD R0, R20, 0x30 ;  /* 0x0000003014007836 */ /* 0x000fe20000000000 */
        /* <DEDUP_REMOVED lines=11> */
[----:B------:R-:W-:Y:S02]  /*e5e0*/  IMAD R7, R11, R7, R4 ;  /* 0x000000070b077224 */ /* 0x000fe400078e0204 */
[----:B------:R-:W-:-:S02]  /*e5f0*/  IMAD R6, R2, UR10, RZ ;  /* 0x0000000a02067c24 */ /* 0x000fc4000f8e02ff */
[----:B------:R-:W-:Y:S01]  /*e600*/  IMAD.U32 R2, RZ, RZ, UR8 ;  /* 0x00000008ff027e24 */ /* 0x000fe2000f8e00ff */
[----:B------:R-:W-:Y:S01]  /*e610*/  SHF.R.S32.HI R4, RZ, 0x1f, R7 ;  /* 0x0000001fff047819 */ /* 0x000fe20000011407 */
[----:B------:R-:W-:Y:S01]  /*e620*/  IMAD.U32 R3, RZ, RZ, UR4 ;  /* 0x00000004ff037e24 */ /* 0x000fe2000f8e00ff */
[----:B------:R-:W-:Y:S01]  /*e630*/  ULDC.64 UR8, c[0x0][0xad8] ;  /* 0x0002b60000087ab9 */ /* 0x000fe20000000a00 */
[C---:B------:R-:W-:Y:S01]  /*e640*/  IMAD R9, R5.reuse, UR11, R6 ;  /* 0x0000000b05097c24 */ /* 0x040fe2000f8e0206 */
[----:B------:R-:W-:Y:S01]  /*e650*/  ULDC UR4, c[0x0][0xac8] ;  /* 0x0002b20000047ab9 */ /* 0x000fe20000000800 */
[----:B------:R-:W-:-:S04]  /*e660*/  IMAD.WIDE.U32 R2, R5, UR10, R2 ;  /* 0x0000000a05027c25 */ /* 0x000fc8000f8e0002 */
        /* <DEDUP_REMOVED lines=8> */
[----:B------:R-:W0:Y:S01]  /*e6f0*/  SHFL.IDX PT, R6, R4, RZ, 0x181f ;  /* 0x00181fff04067589 */ /* 0x000e2200000e0000 */
[----:B------:R-:W-:Y:S01]  /*e700*/  ISETP.GE.AND P0, PT, R19, UR4, PT ;  /* 0x0000000413007c0c */ /* 0x000fe2000bf06270 */
[C---:B------:R-:W-:Y:S02]  /*e710*/  VIADD R2, R20.reuse, 0x60 ;  /* 0x0000006014027836 */ /* 0x040fe40000000000 */
[----:B------:R-:W1:Y:S01]  /*e720*/  SHFL.IDX PT, R10, R4, 0x1, 0x181f ;  /* 0x00381f00040a7f89 */ /* 0x000e6200000e0000 */
[CC--:B------:R-:W-:Y:S01]  /*e730*/  ISETP.GE.OR P3, PT, R20.reuse, R13.reuse, P0 ;  /* 0x0000000d1400720c */ /* 0x0c0fe20000766670 */
[----:B------:R-:W-:Y:S01]  /*e740*/  VIADD R3, R20, 0x90 ;  /* 0x0000009014037836 */ /* 0x000fe20000000000 */
[-C--:B------:R-:W-:Y:S01]  /*e750*/  ISETP.GE.OR P2, PT, R0, R13.reuse, P0 ;  /* 0x0000000d0000720c */ /* 0x080fe20000746670 */
[----:B------:R-:W2:Y:S01]  /*e760*/  SHFL.IDX PT, R12, R4, 0x2, 0x181f ;  /* 0x00581f00040c7f89 */ /* 0x000ea200000e0000 */
[----:B------:R-:W-:-:S02]  /*e770*/  ISETP.GE.OR P1, PT, R2, R13, P0 ;  /* 0x0000000d0200720c */ /* 0x000fc40000726670 */
[----:B------:R-:W-:Y:S01]  /*e780*/  ISETP.GE.OR P0, PT, R3, R13, P0 ;  /* 0x0000000d0300720c */ /* 0x000fe20000706670 */
[----:B------:R-:W3:Y:S04]  /*e790*/  SHFL.IDX PT, R5, R8, RZ, 0x181f ;  /* 0x00181fff08057589 */ /* 0x000ee800000e0000 */
        /* <DEDUP_REMOVED lines=16> */
.L_x_14027:
[----:B------:R-:W-:Y:S05]  /*e8a0*/  BSYNC B0 ;  /* 0x0000000000007941 */ /* 0x000fea0003800000 */
.L_x_14024:
[----:B------:R-:W-:Y:S02]  /*e8b0*/  ULDC UR4, c[0x0][0xc3c] ;  /* 0x00030f0000047ab9 */ /* 0x000fe40000000800 */
[----:B------:R-:W-:-:S06]  /*e8c0*/  UISETP.GE.AND UP0, UPT, UR6, UR4, UPT ;  /* 0x000000040600728c */ /* 0x000fcc000bf06270 */
[----:B------:R-:W-:-:S13]  /*e8d0*/  PLOP3.LUT P0, PT, PT, PT, UP0, 0x80, 0x0 ;  /* 0x000000000000781c */ /* 0x000fda0003f0f008 */
[----:B------:R-:W-:Y:S05]  /*e8e0*/  @!P0 BRA `(.L_x_14031) ;  /* 0xffffff24000c8947 */ /* 0x000fea000383ffff */
[----:B------:R-:W-:Y:S05]  /*e8f0*/  EXIT ;  /* 0x000000000000794d */ /* 0x000fea0003800000 */
.L_x_13934:
        /* <DEDUP_REMOVED lines=18> */
.L_x_14032:
        /* <DEDUP_REMOVED lines=40> */
.L_x_14038:
        /* <DEDUP_REMOVED lines=12> */
.L_x_14037:
[----:B------:R-:W-:Y:S05]  /*ed60*/  BSYNC B0 ;  /* 0x0000000000007941 */ /* 0x000fea0003800000 */
.L_x_14036:
        /* <DEDUP_REMOVED lines=20> */
.L_x_14034:
        /* <DEDUP_REMOVED lines=20> */
.L_x_14039:
        /* <DEDUP_REMOVED lines=59> */
.L_x_14035:
[----:B------:R-:W-:Y:S01]  /*f3a0*/  ULDC UR4, c[0x0][0xc3c] ;  /* 0x00030f0000047ab9 */ /* 0x000fe20000000800 */
[----:B------:R-:W-:Y:S02]  /*f3b0*/  IMAD.MOV.U32 R17, RZ, RZ, RZ ;  /* 0x000000ffff117224 */ /* 0x000fe400078e00ff */
[----:B------:R-:W-:Y:S02]  /*f3c0*/  IMAD.U32 R16, RZ, RZ, UR6 ;  /* 0x00000006ff107e24 */ /* 0x000fe4000f8e00ff */
[----:B------:R-:W-:Y:S02]  /*f3d0*/  IMAD.MOV.U32 R18, RZ, RZ, RZ ;  /* 0x000000ffff127224 */ /* 0x000fe400078e00ff */
[----:B------:R-:W-:-:S07]  /*f3e0*/  IMAD.U32 R19, RZ, RZ, UR4 ;  /* 0x00000004ff137e24 */ /* 0x000fce000f8e00ff */
.L_x_14040:
[----:B------:R-:W-:-:S13]  /*f3f0*/  ISETP.NE.AND P0, PT, R5, RZ, PT ;  /* 0x000000ff0500720c */ /* 0x000fda0003f05270 */
[----:B------:R-:W0:Y:S01]  /*f400*/  @!P0 S2R R3, SR_CgaCtaId ;  /* 0x0000000000038919 */ /* 0x000e220000008800 */
[----:B------:R-:W-:-:S04]  /*f410*/  @!P0 MOV R0, 0x400 ;  /* 0x0000040000008802 */ /* 0x000fc80000000f00 */
[----:B0-----:R-:W-:-:S05]  /*f420*/  @!P0 LEA R0, R3, R0, 0x18 ;  /* 0x0000000003008211 */ /* 0x001fca00078ec0ff */
[----:B------:R0:W-:Y:S01]  /*f430*/  @!P0 STS.128 [R0+0x168d0], R16 ;  /* 0x0168d01000008388 */ /* 0x0001e20000000c00 */
[----:B------:R-:W-:Y:S06]  /*f440*/  BAR.ARV 0x5, 0x200 ;  /* 0x0148000000007b1d */ /* 0x000fec0000002000 */
.L_x_14033:
        /* <DEDUP_REMOVED lines=29> */
.L_x_14110:
[----:B------:R-:W-:Y:S05]  /*f620*/  YIELD ;  /* 0x0000000000007946 */ /* 0x000fea0003800000 */
[----:B------:R-:W-:Y:S01]  /*f630*/  ULDC.64 UR4, c[0x0][0xa28] ;  /* 0x00028a0000047ab9 */ /* 0x000fe20000000a00 */
[----:B--2---:R-:W2:Y:S01]  /*f640*/  LDL.LU R6, [R1] ;  /* 0x0000000001067983 */ /* 0x004ea20000300800 */
[----:B------:R-:W-:Y:S01]  /*f650*/  ISETP.NE.U32.AND P0, PT, RZ, UR4, PT ;  /* 0x00000004ff007c0c */ /* 0x000fe2000bf05070 */
[----:B------:R-:W-:-:S03]  /*f660*/  IMAD.MOV.U32 R23, RZ, RZ, RZ ;  /* 0x000000ffff177224 */ /* 0x000fc600078e00ff */
[----:B------:R-:W-:Y:S01]  /*f670*/  ISETP.NE.AND.EX P0, PT, RZ, UR5, PT, P0 ;  /* 0x00000005ff007c0c */ /* 0x000fe2000bf05300 */
[----:B------:R-:W-:-:S12]  /*f680*/  ULDC.64 UR4, c[0x0][0xa18] ;  /* 0x0002860000047ab9 */ /* 0x000fd80000000a00 */
[----:B0-----:R-:W0:Y:S02]  /*f690*/  @P0 LDC.64 R2, c[0x0][0xa28] ;  /* 0x00028a00ff020b82 */ /* 0x001e240000000a00 */
[----:B0-----:R-:W-:-:S05]  /*f6a0*/  @P0 IMAD.WIDE R2, R19, 0x4, R2 ;  /* 0x0000000413020825 */ /* 0x001fca00078e0202 */
[----:B------:R0:W4:Y:S01]  /*f6b0*/  @P0 LDG.E R23, desc[UR52][R2.64] ;  /* 0x0000003402170981 */ /* 0x000122000c1e1900 */
[----:B------:R-:W-:Y:S01]  /*f6c0*/  ISETP.NE.U32.AND P0, PT, RZ, UR4, PT ;  /* 0x00000004ff007c0c */ /* 0x000fe2000bf05070 */
[----:B---3--:R-:W-:-:S03]  /*f6d0*/  IMAD.MOV.U32 R0, RZ, RZ, RZ ;  /* 0x000000ffff007224 */ /* 0x008fc600078e00ff */
[----:B------:R-:W-:Y:S01]  /*f6e0*/  ISETP.NE.AND.EX P1, PT, RZ, UR5, PT, P0 ;  /* 0x00000005ff007c0c */ /* 0x000fe2000bf25300 */
[----:B------:R-:W-:Y:S02]  /*f6f0*/  ULDC.64 UR4, c[0x0][0xa00] ;  /* 0x0002800000047ab9 */ /* 0x000fe40000000a00 */
[----:B------:R-:W-:Y:S01]  /*f700*/  ISETP.NE.U32.AND P0, PT, RZ, UR4, PT ;  /* 0x00000004ff007c0c */ /* 0x000fe2000bf05070 */
[----:B0-----:R-:W0:Y:S03]  /*f710*/  LDC.64 R2, c[0x0][0xa00] ;  /* 0x00028000ff027b82 */ /* 0x001e260000000a00 */
[----:B------:R-:W-:Y:S01]  /*f720*/  ISETP.NE.AND.EX P2, PT, RZ, UR5, PT, P0 ;  /* 0x00000005ff007c0c */ /* 0x000fe2000bf45300 */
[----:B------:R-:W-:-:S05]  /*f730*/  ULDC.64 UR4, c[0x0][0x418] ;  /* 0x0001060000047ab9 */ /* 0x000fca0000000a00 */
[----:B-1----:R-:W1:Y:S01]  /*f740*/  @P1 LDC.64 R4, c[0x0][0xa18] ;  /* 0x00028600ff041b82 */ /* 0x002e620000000a00 */
[----:B0-----:R-:W-:-:S06]  /*f750*/  IMAD.WIDE R2, R19, 0x4, R2 ;  /* 0x0000000413027825 */ /* 0x001fcc00078e0202 */
        /* <DEDUP_REMOVED lines=9> */
[----:B--2---:R-:W-:-:S04]  /*f7f0*/  LOP3.LUT R6, R6, 0xffffffef, RZ, 0xc0, !PT ;  /* 0xffffffef06067812 */ /* 0x004fc800078ec0ff */
[----:B------:R-:W-:-:S05]  /*f800*/  @P2 LOP3.LUT R6, R6, 0x10, RZ, 0xfc, !PT ;  /* 0x0000001006062812 */ /* 0x000fca00078efcff */
[----:B------:R-:W-:Y:S04]  /*f810*/  STL [R1], R6 ;  /* 0x0000000601007387 */ /* 0x000fe80000100800 */
[----:B---3--:R1:W-:Y:S04]  /*f820*/  STL [R1+0x24], R0 ;  /* 0x0000240001007387 */ /* 0x0083e80000100800 */
[----:B----4-:R0:W-:Y:S01]  /*f830*/  STL [R1+0x18], R23 ;  /* 0x0000181701007387 */ /* 0x0101e20000100800 */
        /* <DEDUP_REMOVED lines=8> */
.L_x_14042:
        /* <DEDUP_REMOVED lines=8> */
.L_x_14043:
        /* <DEDUP_REMOVED lines=9> */
.L_x_14044:
[----:B-1----:R-:W1:Y:S01]  /*f9d0*/  LDC R3, c[0x0][0x448] ;  /* 0x00011200ff037b82 */ /* 0x002e620000000800 */
[----:B------:R-:W-:Y:S02]  /*f9e0*/  IMAD.MOV.U32 R2, RZ, RZ, R6 ;  /* 0x000000ffff027224 */ /* 0x000fe400078e0006 */
[----:B-----5:R-:W-:Y:S02]  /*f9f0*/  IMAD.IADD R8, R0, 0x1, -R23 ;  /* 0x0000000100087824 */ /* 0x020fe400078e0a17 */
[----:B------:R-:W-:Y:S01]  /*fa00*/  IMAD R26, R17, 0xc0, RZ ;  /* 0x000000c0111a7824 */ /* 0x000fe200078e02ff */
[----:B------:R-:W-:Y:S02]  /*fa10*/  LOP3.LUT R2, R2, 0xfffffff7, RZ, 0xc0, !PT ;  /* 0xfffffff702027812 */ /* 0x000fe400078ec0ff */
[----:B------:R-:W-:Y:S01]  /*fa20*/  IADD3 R0, R8, 0x1, -R29 ;  /* 0x0000000108007810 */ /* 0x000fe20007ffe81d */
[----:B------:R-:W-:Y:S01]  /*fa30*/  VIADD R7, R26, 0xbf ;  /* 0x000000bf1a077836 */ /* 0x000fe20000000000 */
[----:B-1----:R-:W-:-:S13]  /*fa40*/  ISETP.NE.AND P2, PT, R3, 0x1, PT ;  /* 0x000000010300780c */ /* 0x002fda0003f45270 */
[----:B------:R-:W-:Y:S01]  /*fa50*/  @P2 LOP3.LUT R2, R2, 0x8, RZ, 0xfc, !PT ;  /* 0x0000000802022812 */ /* 0x000fe200078efcff */
[----:B------:R-:W1:Y:S04]  /*fa60*/  @P2 LDC R6, c[0x0][0x44c] ;  /* 0x00011300ff062b82 */ /* 0x000e680000000800 */
[----:B------:R2:W-:Y:S04]  /*fa70*/  STL [R1], R2 ;  /* 0x0000000201007387 */ /* 0x0005e80000100800 */
[----:B0-----:R-:W0:Y:S01]  /*fa80*/  @P2 LDC R4, c[0x0][0x450] ;  /* 0x00011400ff042b82 */ /* 0x001e220000000800 */
[----:B------:R3:W-:Y:S07]  /*fa90*/  STL [R1+0x10], R8 ;  /* 0x0000100801007387 */ /* 0x0007ee0000100800 */
[----:B--2---:R-:W2:Y:S01]  /*faa0*/  LDC.64 R2, c[0x0][0x9e0] ;  /* 0x00027800ff027b82 */ /* 0x004ea20000000a00 */
[----:B-1----:R-:W-:-:S05]  /*fab0*/  @P2 IMAD.HI.U32 R5, R7, R6, RZ ;  /* 0x0000000607052227 */ /* 0x002fca00078e00ff */
[----:B0-----:R-:W-:-:S05]  /*fac0*/  @P2 SHF.R.U32.HI R7, RZ, R4, R5 ;  /* 0x00000004ff072219 */ /* 0x001fca0000011605 */
[----:B------:R-:W-:Y:S01]  /*fad0*/  IMAD.IADD R7, R0, 0x1, R7 ;  /* 0x0000000100077824 */ /* 0x000fe200078e0207 */
[----:B--2---:R-:W-:-:S03]  /*fae0*/  ISETP.GE.AND P1, PT, R3, 0x1, PT ;  /* 0x000000010300780c */ /* 0x004fc60003f26270 */
[----:B------:R-:W-:-:S10]  /*faf0*/  IMAD.IADD R2, R7, 0x1, R2 ;  /* 0x0000000107027824 */ /* 0x000fd400078e0202 */
[----:B---3--:R-:W-:Y:S05]  /*fb00*/  @!P1 BRA `(.L_x_14045) ;  /* 0x0000000000489947 */ /* 0x008fea0003800000 */
        /* <DEDUP_REMOVED lines=11> */
.L_x_14047:
[----:B------:R-:W-:-:S13]  /*fbc0*/  ISETP.NE.AND P0, PT, R3, 0x1, PT ;  /* 0x000000010300780c */ /* 0x000fda0003f05270 */
[----:B------:R-:W0:Y:S02]  /*fbd0*/  @P0 LDC.64 R4, c[0x0][0x9e8] ;  /* 0x00027a00ff040b82 */ /* 0x000e240000000a00 */
[----:B0-----:R-:W-:-:S05]  /*fbe0*/  @P0 IMAD.HI.U32 R4, R0, R4, RZ ;  /* 0x0000000400040227 */ /* 0x001fca00078e00ff */
[----:B------:R-:W-:-:S07]  /*fbf0*/  @P0 SHF.R.U32.HI R0, RZ, R5, R4 ;  /* 0x00000005ff000219 */ /* 0x000fce0000011604 */
.L_x_14048:
[----:B------:R-:W-:Y:S05]  /*fc00*/  BSYNC B0 ;  /* 0x0000000000007941 */ /* 0x000fea0003800000 */
.L_x_14046:
[----:B------:R-:W-:-:S05]  /*fc10*/  IMAD R5, R0, R3, R3 ;  /* 0x0000000300057224 */ /* 0x000fca00078e0203 */
[----:B------:R-:W-:-:S07]  /*fc20*/  VIMNMX R2, R2, R5, PT ;  /* 0x0000000502027248 */ /* 0x000fce0003fe0100 */
.L_x_14045:
[----:B------:R-:W0:Y:S01]  /*fc30*/  @P2 LDC R5, c[0x0][0x44c] ;  /* 0x00011300ff052b82 */ /* 0x000e220000000800 */
[----:B------:R-:W-:Y:S01]  /*fc40*/  VIADD R2, R2, 0x7f ;  /* 0x0000007f02027836 */ /* 0x000fe20000000000 */
[----:B------:R-:W-:Y:S01]  /*fc50*/  ULDC UR4, c[0x0][0x9dc] ;  /* 0x0002770000047ab9 */ /* 0x000fe20000000800 */
[----:B------:R-:W-:-:S05]  /*fc60*/  IMAD.MOV.U32 R0, RZ, RZ, R26 ;  /* 0x000000ffff007224 */ /* 0x000fca00078e001a */
[----:B------:R-:W1:Y:S01]  /*fc70*/  @P2 LDC R7, c[0x0][0x450] ;  /* 0x00011400ff072b82 */ /* 0x000e620000000800 */
[----:B0-----:R-:W-:Y:S01]  /*fc80*/  @P2 IMAD.HI.U32 R4, R26, R5, RZ ;  /* 0x000000051a042227 */ /* 0x001fe200078e00ff */
[----:B------:R-:W-:-:S04]  /*fc90*/  SHF.R.S32.HI R5, RZ, 0x1f, R2 ;  /* 0x0000001fff057819 */ /* 0x000fc80000011402 */
[----:B-1----:R-:W-:Y:S02]  /*fca0*/  @P2 SHF.R.U32.HI R0, RZ, R7, R4 ;  /* 0x00000007ff002219 */ /* 0x002fe40000011604 */
        /* <DEDUP_REMOVED lines=21> */
.L_x_14051:
[----:B------:R-:W-:-:S13]  /*fe00*/  ISETP.NE.AND P0, PT, R3, 0x1, PT ;  /* 0x000000010300780c */ /* 0x000fda0003f05270 */
[----:B------:R-:W1:Y:S02]  /*fe10*/  @P0 LDC.64 R4, c[0x0][0x9e8] ;  /* 0x00027a00ff040b82 */ /* 0x000e640000000a00 */
[----:B-1----:R-:W-:-:S05]  /*fe20*/  @P0 IMAD.HI.U32 R4, R2, R4, RZ ;  /* 0x0000000402040227 */ /* 0x002fca00078e00ff */
[----:B------:R-:W-:-:S07]  /*fe30*/  @P0 SHF.R.U32.HI R2, RZ, R5, R4 ;  /* 0x00000005ff020219 */ /* 0x000fce0000011604 */
.L_x_14052:
[----:B------:R-:W-:Y:S05]  /*fe40*/  BSYNC B0 ;  /* 0x0000000000007941 */ /* 0x000fea0003800000 */
.L_x_14050:
[----:B------:R-:W-:-:S05]  /*fe50*/  IMAD R3, R2, R3, RZ ;  /* 0x0000000302037224 */ /* 0x000fca00078e02ff */
[----:B------:R-:W-:-:S07]  /*fe60*/  VIMNMX R0, R0, R3, !PT ;  /* 0x0000000300007248 */ /* 0x000fce0007fe0100 */
.L_x_14049:
        /* <DEDUP_REMOVED lines=25> */
.L_x_14054:
        /* <DEDUP_REMOVED lines=20> */
.L_x_14057:
[----:B------:R-:W-:Y:S05]  /*10140*/  BSYNC B6 ;  /* 0x0000000000067941 */ /* 0x000fea0003800000 */
.L_x_14056:
        /* <DEDUP_REMOVED lines=20> */
.L_x_14060:
        /* <DEDUP_REMOVED lines=15> */
.L_x_14059:
[----:B------:R-:W-:Y:S05]  /*10380*/  BSYNC B6 ;  /* 0x0000000000067941 */ /* 0x000fea0003800000 */
.L_x_14058:
[----:B------:R-:W2:Y:S01]  /*10390*/  LDL.LU R2, [R1] ;  /* 0x0000000001027983 */ /* 0x000ea20000300800 */
[----:B------:R-:W-:Y:S01]  /*103a0*/  ULDC.64 UR4, c[0x0][0x9f8] ;  /* 0x00027e0000047ab9 */ /* 0x000fe20000000a00 */
[----:B------:R-:W-:Y:S01]  /*103b0*/  IMAD.MOV.U32 R7, RZ, RZ, R19 ;  /* 0x000000ffff077224 */ /* 0x000fe200078e0013 */
[----:B------:R-:W-:Y:S01]  /*103c0*/  ISETP.NE.U32.AND P0, PT, RZ, UR4, PT ;  /* 0x00000004ff007c0c */ /* 0x000fe2000bf05070 */
[----:B------:R-:W3:Y:S01]  /*103d0*/  LDL R20, [R1+0x10] ;  /* 0x0000100001147983 */ /* 0x000ee20000100800 */
[----:B------:R-:W1:Y:S02]  /*103e0*/  LDC R9, c[0x0][0x430] ;  /* 0x00010c00ff097b82 */ /* 0x000e640000000800 */
[----:B------:R-:W-:Y:S01]  /*103f0*/  ISETP.NE.AND.EX P0, PT, RZ, UR5, PT, P0 ;  /* 0x00000005ff007c0c */ /* 0x000fe2000bf05300 */
[----:B------:R-:W4:Y:S01]  /*10400*/  S2R R0, SR_TID.X ;  /* 0x0000000000007919 */ /* 0x000f220000002100 */
[----:B------:R-:W4:Y:S01]  /*10410*/  S2R R21, SR_TID.X ;  /* 0x0000000000157919 */ /* 0x000f220000002100 */
[----:B0-----:R-:W-:-:S02]  /*10420*/  VIADD R25, R25, 0xffffffff ;  /* 0xffffffff19197836 */ /* 0x001fc40000000000 */
[----:B--2---:R-:W-:-:S08]  /*10430*/  IMAD.MOV.U32 R17, RZ, RZ, R2 ;  /* 0x000000ffff117224 */ /* 0x004fd000078e0002 */
[----:B------:R-:W0:Y:S02]  /*10440*/  @P0 LDC.64 R2, c[0x0][0x9f8] ;  /* 0x00027e00ff020b82 */ /* 0x000e240000000a00 */
[----:B0-----:R-:W-:-:S05]  /*10450*/  @P0 IMAD.WIDE R2, R19, 0x4, R2 ;  /* 0x0000000413020825 */ /* 0x001fca00078e0202 */
[----:B------:R0:W2:Y:S01]  /*10460*/  @P0 LDG.E R7, desc[UR52][R2.64] ;  /* 0x0000003402070981 */ /* 0x0000a2000c1e1900 */
[----:B-1----:R-:W-:Y:S01]  /*10470*/  ISETP.NE.AND P1, PT, R9, 0x1, PT ;  /* 0x000000010900780c */ /* 0x002fe20003f25270 */
[----:B----4-:R-:W-:Y:S01]  /*10480*/  IMAD.SHL.U32 R0, R0, 0x10, RZ ;  /* 0x0000001000007824 */ /* 0x010fe200078e00ff */
[----:B------:R-:W-:Y:S01]  /*10490*/  LOP3.LUT R21, R21, 0x7f, RZ, 0xc0, !PT ;  /* 0x0000007f15157812 */ /* 0x000fe200078ec0ff */
[----:B------:R-:W-:Y:S01]  /*104a0*/  IMAD.SHL.U32 R8, R25, 0x80, RZ ;  /* 0x0000008019087824 */ /* 0x000fe200078e00ff */
[----:B------:R-:W-:Y:S02]  /*104b0*/  LOP3.LUT R17, R17, 0xfffffffb, RZ, 0xc0, !PT ;  /* 0xfffffffb11117812 */ /* 0x000fe400078ec0ff */
[----:B------:R-:W-:Y:S02]  /*104c0*/  SHF.R.U32.HI R21, RZ, 0x3, R21 ;  /* 0x00000003ff157819 */ /* 0x000fe40000011615 */
[----:B------:R-:W-:-:S04]  /*104d0*/  LOP3.LUT R0, R0, 0x70, RZ, 0xc0, !PT ;  /* 0x0000007000007812 */ /* 0x000fc800078ec0ff */
[----:B------:R-:W-:Y:S01]  /*104e0*/  LOP3.LUT R5, R8, R21, R0, 0xfe, !PT ;  /* 0x0000001508057212 */ /* 0x000fe200078efe00 */
[----:B------:R-:W1:Y:S01]  /*104f0*/  @P1 LDC R6, c[0x0][0x434] ;  /* 0x00010d00ff061b82 */ /* 0x000e620000000800 */
[----:B------:R-:W-:Y:S02]  /*10500*/  @P1 LOP3.LUT R17, R17, 0x4, RZ, 0xfc, !PT ;  /* 0x0000000411111812 */ /* 0x000fe400078efcff */
[C---:B---3--:R-:W-:Y:S01]  /*10510*/  ISETP.GE.AND P0, PT, R5.reuse, R20, PT ;  /* 0x000000140500720c */ /* 0x048fe20003f06270 */
[----:B------:R-:W-:-:S04]  /*10520*/  IMAD.IADD R5, R5, 0x1, R23 ;  /* 0x0000000105057824 */ /* 0x000fc800078e0217 */
[----:B------:R-:W3:Y:S01]  /*10530*/  @P1 LDC R0, c[0x0][0x438] ;  /* 0x00010e00ff001b82 */ /* 0x000ee20000000800 */
[----:B------:R-:W-:-:S07]  /*10540*/  IMAD.MOV.U32 R4, RZ, RZ, R5 ;  /* 0x000000ffff047224 */ /* 0x000fce00078e0005 */
[----:B0-----:R-:W0:Y:S01]  /*10550*/  @!P0 LDC.64 R2, c[0x0][0x428] ;  /* 0x00010a00ff028b82 */ /* 0x001e220000000a00 */
[----:B-1----:R-:W-:-:S05]  /*10560*/  @P1 IMAD.HI.U32 R6, R5, R6, RZ ;  /* 0x0000000605061227 */ /* 0x002fca00078e00ff */
[----:B---3--:R-:W-:-:S05]  /*10570*/  @P1 SHF.R.U32.HI R4, RZ, R0, R6 ;  /* 0x00000000ff041219 */ /* 0x008fca0000011606 */
[----:B------:R-:W-:-:S04]  /*10580*/  IMAD.MOV R0, RZ, RZ, -R4 ;  /* 0x000000ffff007224 */ /* 0x000fc800078e0a04 */
[----:B------:R-:W-:Y:S01]  /*10590*/  IMAD R0, R9, R0, R5 ;  /* 0x0000000009007224 */ /* 0x000fe200078e0205 */
[--C-:B------:R-:W-:Y:S02]  /*105a0*/  @!P0 SHF.R.S32.HI R5, RZ, 0x1f, R4.reuse ;  /* 0x0000001fff058819 */ /* 0x100fe40000011404 */
[----:B--2---:R-:W-:Y:S01]  /*105b0*/  SHF.R.S32.HI R6, RZ, 0x1f, R7 ;  /* 0x0000001fff067819 */ /* 0x004fe20000011407 */
[----:B------:R-:W-:Y:S01]  /*105c0*/  STL [R1+0x8], R7 ;  /* 0x0000080701007387 */ /* 0x000fe20000100800 */
[----:B0-----:R-:W-:-:S03]  /*105d0*/  @!P0 IMAD.WIDE.U32 R4, R7, R2, R4 ;  /* 0x0000000207048225 */ /* 0x001fc600078e0004 */
[----:B------:R0:W-:Y:S02]  /*105e0*/  STL [R1+0x1c], R6 ;  /* 0x00001c0601007387 */ /* 0x0001e40000100800 */
[----:B0-----:R-:W-:-:S04]  /*105f0*/  @!P0 IMAD R6, R6, R2, RZ ;  /* 0x0000000206068224 */ /* 0x001fc800078e02ff */
[----:B------:R-:W-:Y:S02]  /*10600*/  @!P0 IMAD R6, R7, R3, R6 ;  /* 0x0000000307068224 */ /* 0x000fe400078e0206 */
[----:B------:R-:W0:Y:S02]  /*10610*/  @!P0 LDC.64 R2, c[0x0][0x418] ;  /* 0x00010600ff028b82 */ /* 0x000e240000000a00 */
[----:B------:R-:W-:Y:S01]  /*10620*/  @!P0 IMAD.IADD R5, R5, 0x1, R6 ;  /* 0x0000000105058824 */ /* 0x000fe200078e0206 */
[----:B0-----:R-:W-:Y:S01]  /*10630*/  @!P0 LEA R6, P1, R4, R2, 0x2 ;  /* 0x0000000204068211 */ /* 0x001fe200078210ff */
[----:B------:R-:W-:-:S03]  /*10640*/  IMAD.MOV.U32 R2, RZ, RZ, RZ ;  /* 0x000000ffff027224 */ /* 0x000fc600078e00ff */
[----:B------:R-:W-:-:S05]  /*10650*/  @!P0 LEA.HI.X R7, R4, R3, R5, 0x2, P1 ;  /* 0x0000000304078211 */ /* 0x000fca00008f1405 */
[----:B------:R0:W5:Y:S01]  /*10660*/  @!P0 LDG.E R2, desc[UR52][R6.64] ;  /* 0x0000003406028981 */ /* 0x000162000c1e1900 */
[----:B------:R-:W-:Y:S01]  /*10670*/  IMAD.U32 R9, RZ, RZ, UR37 ;  /* 0x00000025ff097e24 */ /* 0x000fe2000f8e00ff */
[----:B------:R-:W-:Y:S01]  /*10680*/  LOP3.LUT R17, R17, 0xfffffffd, RZ, 0xc0, !PT ;  /* 0xfffffffd11117812 */ /* 0x000fe200078ec0ff */
[----:B------:R-:W-:-:S03]  /*10690*/  UMOV UR4, 0xffffffff ;  /* 0xffffffff00047882 */ /* 0x000fc60000000000 */
[----:B------:R-:W-:-:S13]  /*106a0*/  ISETP.NE.AND P2, PT, R9, 0x3, PT ;  /* 0x000000030900780c */ /* 0x000fda0003f45270 */
[----:B------:R-:W-:-:S05]  /*106b0*/  @P2 LOP3.LUT R17, R17, 0x2, RZ, 0xfc, !PT ;  /* 0x0000000211112812 */ /* 0x000fca00078efcff */
[----:B------:R0:W-:Y:S01]  /*106c0*/  STL [R1], R17 ;  /* 0x0000001101007387 */ /* 0x0001e20000100800 */
[----:B------:R-:W-:Y:S05]  /*106d0*/  BRA.DIV UR4, `(.L_x_14061) ;  /* 0x00000046043c7947 */ /* 0x000fea000b800000 */
.L_x_14127:
[----:B------:R-:W-:-:S05]  /*106e0*/  SHF.R.S32.HI R9, RZ, 0x1f, R18 ;  /* 0x0000001fff097819 */ /* 0x000fca0000011412 */
[----:B------:R1:W-:Y:S01]  /*106f0*/  STL [R1+0x4], R9 ;  /* 0x0000040901007387 */ /* 0x0003e20000100800 */
[----:B------:R-:W-:Y:S05]  /*10700*/  @!P2 BRA `(.L_x_14062) ;  /* 0x000000000004a947 */ /* 0x000fea0003800000 */
[----:B------:R-:W-:Y:S01]  /*10710*/  BPT.TRAP 0x1 ;  /* 0x000000040000795c */ /* 0x000fe20000300000 */
.L_x_14062:
        /* <DEDUP_REMOVED lines=25> */
.L_x_14128:
[----:B------:R-:W-:Y:S05]  /*108b0*/  BSYNC B0 ;  /* 0x0000000000007941 */ /* 0x000fea0003800000 */
.L_x_14063:
[----:B------:R-:W2:Y:S01]  /*108c0*/  LDL R12, [R1+0x4] ;  /* 0x00000400010c7983 */ /* 0x000ea20000100800 */
[----:B------:R-:W-:-:S03]  /*108d0*/  ULDC.64 UR4, c[0x0][0x300] ;  /* 0x0000c00000047ab9 */ /* 0x000fc60000000a00 */
[----:B------:R-:W3:Y:S04]  /*108e0*/  LDL R11, [R1+0x10] ;  /* 0x00001000010b7983 */ /* 0x000ee80000100800 */
[----:B-1----:R-:W4:Y:S01]  /*108f0*/  LDL.LU R9, [R1] ;  /* 0x0000000001097983 */ /* 0x002f220000300800 */
        /* <DEDUP_REMOVED lines=28> */
[----:B------:R1:W-:Y:S01]  /*10ac0*/  STL [R1], R9 ;  /* 0x0000000901007387 */ /* 0x0003e20000100800 */
[C---:B0-----:R-:W-:Y:S02]  /*10ad0*/  IMAD.SHL.U32 R10, R12.reuse, 0x8, RZ ;  /* 0x000000080c0a7824 */ /* 0x041fe400078e00ff */
[----:B------:R-:W-:-:S03]  /*10ae0*/  IMAD.SHL.U32 R11, R12, 0x8, RZ ;  /* 0x000000080c0b7824 */ /* 0x000fc600078e00ff */
        /* <DEDUP_REMOVED lines=77> */
.L_x_14146:
        /* <DEDUP_REMOVED lines=10> */
.L_x_14066:
        /* <DEDUP_REMOVED lines=11> */
.L_x_14067:
[----:B------:R1:W5:Y:S01]  /*11110*/  LDL.LU R4, [R1+0x24] ;  /* 0x0000240001047983 */ /* 0x0003620000300800 */
[----:B------:R1:W-:Y:S02]  /*11120*/  SYNCS.ARRIVE.TRANS64.A1T0 RZ, [R3+URZ+0x16830], RZ ;  /* 0x016830ff03ff79a7 */ /* 0x0003e4000810003f */
[----:B------:R-:W-:Y:S05]  /*11130*/  WARPSYNC.ALL ;  /* 0x0000000000007948 */ /* 0x000fea0003800000 */
[----:B------:R-:W-:Y:S01]  /*11140*/  ULDC.64 UR4, c[0x0][0x298] ;  /* 0x0000a60000047ab9 */ /* 0x000fe20000000a00 */
[----:B------:R-:W-:Y:S01]  /*11150*/  VIADD R2, R22, 0x8400 ;  /* 0x0000840016027836 */ /* 0x000fe20000000000 */
[----:B------:R-:W-:Y:S01]  /*11160*/  BSSY B6, `(.L_x_14068) ;  /* 0x000001b000067945 */ /* 0x000fe20003800000 */
[----:B------:R-:W-:Y:S03]  /*11170*/  BAR.SYNC.DEFER_BLOCKING 0x8, 0x200 ;  /* 0x0208000000007b1d */ /* 0x000fe60000010000 */
[----:B------:R-:W-:-:S02]  /*11180*/  LOP3.LUT P0, RZ, R2, 0x3ff, RZ, 0xc0, !PT ;  /* 0x000003ff02ff7812 */ /* 0x000fc4000780c0ff */
[----:B-----5:R-:W-:Y:S01]  /*11190*/  SHF.R.S32.HI R0, RZ, 0x1f, R4 ;  /* 0x0000001fff007819 */ /* 0x020fe20000011404 */
[----:B-1----:R-:W-:-:S04]  /*111a0*/  IMAD.WIDE.U32 R2, R4, UR4, RZ ;  /* 0x0000000404027c25 */ /* 0x002fc8000f8e00ff */
[----:B------:R-:W-:Y:S01]  /*111b0*/  IMAD R0, R0, UR4, RZ ;  /* 0x0000000400007c24 */ /* 0x000fe2000f8e02ff */
[----:B------:R1:W-:Y:S03]  /*111c0*/  STL.64 [R1+0x28], R2 ;  /* 0x0000280201007387 */ /* 0x0003e60000100a00 */
[----:B------:R-:W-:-:S04]  /*111d0*/  IMAD R0, R4, UR5, R0 ;  /* 0x0000000504007c24 */ /* 0x000fc8000f8e0200 */
[----:B------:R-:W-:-:S05]  /*111e0*/  IMAD.IADD R0, R3, 0x1, R0 ;  /* 0x0000000103007824 */ /* 0x000fca00078e0200 */
        /* <DEDUP_REMOVED lines=8> */
[----:B0-----:R-:W-:Y:S02]  /*11270*/  IMAD.U32 R5, RZ, RZ, UR7 ;  /* 0x00000007ff057e24 */ /* 0x001fe4000f8e00ff */
        /* <DEDUP_REMOVED lines=8> */
[----:B-1----:R-:W-:Y:S05]  /*11300*/  CALL.ABS.NOINC R2 ;  /* 0x0000000002007343 */ /* 0x002fea0003c00000 */
.L_x_14069:
[----:B------:R-:W-:Y:S05]  /*11310*/  BSYNC B6 ;  /* 0x0000000000067941 */ /* 0x000fea0003800000 */
.L_x_14068:
[----:B------:R-:W2:Y:S01]  /*11320*/  LDL.LU R20, [R1+0x24] ;  /* 0x0000240001147983 */ /* 0x000ea20000300800 */
[----:B------:R-:W-:Y:S01]  /*11330*/  ULDC.64 UR4, c[0x0][0x2d8] ;  /* 0x0000b60000047ab9 */ /* 0x000fe20000000a00 */
[----:B------:R-:W3:Y:S01]  /*11340*/  LDC R4, c[0x0][0x448] ;  /* 0x00011200ff047b82 */ /* 0x000ee20000000800 */
[----:B------:R-:W-:Y:S01]  /*11350*/  ULDC.64 UR6, c[0x0][0x2c8] ;  /* 0x0000b20000067ab9 */ /* 0x000fe20000000a00 */
[----:B-1----:R-:W4:Y:S01]  /*11360*/  LDL.LU.64 R2, [R1+0x28] ;  /* 0x0000280001027983 */ /* 0x002f220000300a00 */
[----:B------:R-:W-:-:S03]  /*11370*/  ULDC.64 UR8, c[0x0][0x280] ;  /* 0x0000a00000087ab9 */ /* 0x000fc60000000a00 */
[----:B------:R-:W4:Y:S02]  /*11380*/  LDL R0, [R1] ;  /* 0x0000000001007983 */ /* 0x000f240000100800 */
[----:B------:R-:W1:Y:S01]  /*11390*/  LDC R10, c[0x0][0x448] ;  /* 0x00011200ff0a7b82 */ /* 0x000e620000000800 */
[----:B--2---:R-:W-:Y:S02]  /*113a0*/  IMAD.MOV.U32 R21, RZ, RZ, R20 ;  /* 0x000000ffff157224 */ /* 0x004fe400078e0014 */
[----:B------:R-:W2:Y:S01]  /*113b0*/  LDL R20, [R1+0x4] ;  /* 0x0000040001147983 */ /* 0x000ea20000100800 */
[----:B---3--:R-:W-:Y:S01]  /*113c0*/  ISETP.NE.AND P6, PT, R4, 0x1, PT ;  /* 0x000000010400780c */ /* 0x008fe20003fc5270 */
[----:B----4-:R-:W-:Y:S02]  /*113d0*/  IMAD.MOV.U32 R3, RZ, RZ, R21 ;  /* 0x000000ffff037224 */ /* 0x010fe400078e0015 */
[----:B------:R-:W3:Y:S01]  /*113e0*/  S2R R21, SR_TID.X ;  /* 0x0000000000157919 */ /* 0x000ee20000002100 */
[----:B------:R-:W-:Y:S01]  /*113f0*/  LOP3.LUT P5, RZ, R0, 0x10, RZ, 0xc0, !PT ;  /* 0x0000001000ff7812 */ /* 0x000fe200078ac0ff */
[----:B------:R-:W-:-:S08]  /*11400*/  IMAD.WIDE.U32 R2, R18, UR4, R2 ;  /* 0x0000000412027c25 */ /* 0x000fd0000f8e0002 */
[----:B------:R-:W4:Y:S01]  /*11410*/  @P6 LDC R4, c[0x0][0x450] ;  /* 0x00011400ff046b82 */ /* 0x000f220000000800 */
[----:B---3--:R-:W-:-:S05]  /*11420*/  IMAD.SHL.U32 R21, R21, 0x10, RZ ;  /* 0x0000001015157824 */ /* 0x008fca00078e00ff */
[----:B------:R-:W-:Y:S01]  /*11430*/  LOP3.LUT R21, R21, 0x70, RZ, 0xc0, !PT ;  /* 0x0000007015157812 */ /* 0x000fe200078ec0ff */
[----:B--2---:R-:W-:Y:S02]  /*11440*/  IMAD R0, R20, UR4, RZ ;  /* 0x0000000414007c24 */ /* 0x004fe4000f8e02ff */
[----:B------:R-:W2:Y:S02]  /*11450*/  S2R R20, SR_TID.X ;  /* 0x0000000000147919 */ /* 0x000ea40000002100 */
[----:B------:R-:W-:Y:S01]  /*11460*/  IMAD R0, R18, UR5, R0 ;  /* 0x0000000512007c24 */ /* 0x000fe2000f8e0200 */
[----:B------:R-:W-:-:S03]  /*11470*/  ULDC.64 UR4, c[0x0][0x2e0] ;  /* 0x0000b80000047ab9 */ /* 0x000fc60000000a00 */
[----:B------:R-:W-:Y:S01]  /*11480*/  IMAD.IADD R3, R3, 0x1, R0 ;  /* 0x0000000103037824 */ /* 0x000fe200078e0200 */
[----:B------:R-:W-:-:S04]  /*11490*/  SHF.R.S32.HI R0, RZ, 0x1f, R19 ;  /* 0x0000001fff007819 */ /* 0x000fc80000011413 */
[----:B------:R-:W-:-:S05]  /*114a0*/  SEL R0, R0, RZ, !P5 ;  /* 0x000000ff00007207 */ /* 0x000fca0006800000 */
[----:B0-----:R-:W-:Y:S01]  /*114b0*/  IMAD R5, R0, UR4, RZ ;  /* 0x0000000400057c24 */ /* 0x001fe2000f8e02ff */
[----:B------:R-:W-:-:S05]  /*114c0*/  SEL R0, R19, RZ, !P5 ;  /* 0x000000ff13007207 */ /* 0x000fca0006800000 */
[C---:B------:R-:W-:Y:S02]  /*114d0*/  IMAD R5, R0.reuse, UR5, R5 ;  /* 0x0000000500057c24 */ /* 0x040fe4000f8e0205 */
[----:B------:R-:W-:Y:S01]  /*114e0*/  IMAD.WIDE.U32 R2, R0, UR4, R2 ;  /* 0x0000000400027c25 */ /* 0x000fe2000f8e0002 */
[----:B------:R-:W-:Y:S01]  /*114f0*/  ULDC.64 UR4, c[0x0][0x2d0] ;  /* 0x0000b40000047ab9 */ /* 0x000fe20000000a00 */
[----:B------:R-:W0:Y:S02]  /*11500*/  @P6 LDC R0, c[0x0][0x44c] ;  /* 0x00011300ff006b82 */ /* 0x000e240000000800 */
[----:B------:R-:W-:Y:S01]  /*11510*/  IMAD.IADD R3, R3, 0x1, R5 ;  /* 0x0000000103037824 */ /* 0x000fe200078e0205 */
[----:B--2---:R-:W-:-:S04]  /*11520*/  LOP3.LUT R20, R20, 0x7f, RZ, 0xc0, !PT ;  /* 0x0000007f14147812 */ /* 0x004fc800078ec0ff */
[----:B------:R-:W-:-:S04]  /*11530*/  SHF.R.U32.HI R20, RZ, 0x3, R20 ;  /* 0x00000003ff147819 */ /* 0x000fc80000011614 */
[----:B------:R-:W-:-:S05]  /*11540*/  LOP3.LUT R20, R20, R21, RZ, 0xfc, !PT ;  /* 0x0000001514147212 */ /* 0x000fca00078efcff */
[----:B------:R-:W-:Y:S02]  /*11550*/  IMAD.IADD R8, R20, 0x1, R26 ;  /* 0x0000000114087824 */ /* 0x000fe400078e021a */
[----:B------:R2:W5:Y:S02]  /*11560*/  LDL R20, [R1+0x20] ;  /* 0x0000200001147983 */ /* 0x0005640000100800 */
[----:B------:R-:W-:Y:S02]  /*11570*/  IMAD.MOV.U32 R5, RZ, RZ, R8 ;  /* 0x000000ffff057224 */ /* 0x000fe400078e0008 */
[----:B0-----:R-:W-:Y:S01]  /*11580*/  @P6 IMAD.HI.U32 R0, R8, R0, RZ ;  /* 0x0000000008006227 */ /* 0x001fe200078e00ff */
[----:B------:R-:W0:Y:S04]  /*11590*/  S2R R21, SR_TID.X ;  /* 0x0000000000157919 */ /* 0x000e280000002100 */
[----:B----4-:R-:W-:-:S04]  /*115a0*/  @P6 SHF.R.U32.HI R5, RZ, R4, R0 ;  /* 0x00000004ff056219 */ /* 0x010fc80000011600 */
[----:B------:R-:W-:-:S05]  /*115b0*/  SHF.R.S32.HI R0, RZ, 0x1f, R5 ;  /* 0x0000001fff007819 */ /* 0x000fca0000011405 */
[----:B------:R-:W-:-:S04]  /*115c0*/  IMAD R0, R0, UR4, RZ ;  /* 0x0000000400007c24 */ /* 0x000fc8000f8e02ff */
[C---:B------:R-:W-:Y:S02]  /*115d0*/  IMAD R6, R5.reuse, UR5, R0 ;  /* 0x0000000505067c24 */ /* 0x040fe4000f8e0200 */
[----:B------:R-:W-:Y:S02]  /*115e0*/  IMAD.MOV R0, RZ, RZ, -R5 ;  /* 0x000000ffff007224 */ /* 0x000fe400078e0a05 */
[----:B------:R-:W-:-:S04]  /*115f0*/  IMAD.WIDE.U32 R4, R5, UR4, R2 ;  /* 0x0000000405047c25 */ /* 0x000fc8000f8e0002 */
[----:B-1----:R-:W-:Y:S02]  /*11600*/  IMAD R0, R10, R0, R8 ;  /* 0x000000000a007224 */ /* 0x002fe400078e0208 */
[----:B------:R-:W-:Y:S02]  /*11610*/  IMAD.IADD R5, R5, 0x1, R6 ;  /* 0x0000000105057824 */ /* 0x000fe400078e0206 */
[----:B------:R-:W-:Y:S01]  /*11620*/  VIADD R8, R8, 0x80 ;  /* 0x0000008008087836 */ /* 0x000fe20000000000 */
[----:B------:R-:W-:Y:S01]  /*11630*/  SHF.R.S32.HI R9, RZ, 0x1f, R0 ;  /* 0x0000001fff097819 */ /* 0x000fe20000011400 */
[----:B------:R-:W-:Y:S01]  /*11640*/  IMAD.WIDE.U32 R6, R0, UR6, R4 ;  /* 0x0000000600067c25 */ /* 0x000fe2000f8e0004 */
[----:B0-----:R-:W-:Y:S01]  /*11650*/  LOP3.LUT R21, R21, 0x7f, RZ, 0xc0, !PT ;  /* 0x0000007f15157812 */ /* 0x001fe200078ec0ff */
[----:B------:R-:W0:Y:S02]  /*11660*/  @P6 LDC R5, c[0x0][0x450] ;  /* 0x00011400ff056b82 */ /* 0x000e240000000800 */
[----:B------:R-:W-:Y:S01]  /*11670*/  IMAD R9, R9, UR6, RZ ;  /* 0x0000000609097c24 */ /* 0x000fe2000f8e02ff */
[----:B------:R-:W-:-:S02]  /*11680*/  LEA R4, P0, R6, UR8, 0x1 ;  /* 0x0000000806047c11 */ /* 0x000fc4000f8008ff */
[----:B------:R-:W-:Y:S01]  /*11690*/  SHF.R.U32.HI R21, RZ, 0x3, R21 ;  /* 0x00000003ff157819 */ /* 0x000fe20000011615 */
[----:B------:R-:W-:-:S04]  /*116a0*/  IMAD R0, R0, UR7, R9 ;  /* 0x0000000700007c24 */ /* 0x000fc8000f8e0209 */
[----:B------:R-:W-:-:S05]  /*116b0*/  IMAD.IADD R0, R7, 0x1, R0 ;  /* 0x0000000107007824 */ /* 0x000fca00078e0200 */
[----:B------:R-:W-:Y:S02]  /*116c0*/  LEA.HI.X R0, R6, UR9, R0, 0x1, P0 ;  /* 0x0000000906007c11 */ /* 0x000fe400080f0c00 */
[----:B------:R-:W1:Y:S02]  /*116d0*/  @P6 LDC R6, c[0x0][0x44c] ;  /* 0x00011300ff066b82 */ /* 0x000e640000000800 */
[----:B-1----:R-:W-:-:S04]  /*116e0*/  @P6 IMAD.HI.U32 R7, R8, R6, RZ ;  /* 0x0000000608076227 */ /* 0x002fc800078e00ff */
[----:B------:R-:W-:Y:S01]  /*116f0*/  IMAD.MOV.U32 R6, RZ, RZ, R8 ;  /* 0x000000ffff067224 */ /* 0x000fe200078e0008 */
[----:B0-----:R-:W-:-:S04]  /*11700*/  @P6 SHF.R.U32.HI R6, RZ, R5, R7 ;  /* 0x00000005ff066219 */ /* 0x001fc80000011607 */
[--C-:B------:R-:W-:Y:S01]  /*11710*/  SHF.R.S32.HI R7, RZ, 0x1f, R6.reuse ;  /* 0x0000001fff077819 */ /* 0x100fe20000011406 */
[----:B------:R-:W-:Y:S02]  /*11720*/  IMAD.MOV R5, RZ, RZ, -R6 ;  /* 0x000000ffff057224 */ /* 0x000fe400078e0a06 */
[----:B------:R-:W-:-:S04]  /*11730*/  IMAD.WIDE.U32 R2, R6, UR4, R2 ;  /* 0x0000000406027c25 */ /* 0x000fc8000f8e0002 */
[----:B------:R-:W-:Y:S02]  /*11740*/  IMAD R5, R10, R5, R8 ;  /* 0x000000050a057224 */ /* 0x000fe400078e0208 */
[----:B------:R-:W-:Y:S01]  /*11750*/  IMAD R7, R7, UR4, RZ ;  /* 0x0000000407077c24 */ /* 0x000fe2000f8e02ff */
[----:B------:R-:W-:Y:S02]  /*11760*/  ULDC UR4, c[0x0][0x2b8] ;  /* 0x0000ae0000047ab9 */ /* 0x000fe40000000800 */
[----:B------:R-:W-:Y:S01]  /*11770*/  ISETP.GE.AND P0, PT, R28, UR4, PT ;  /* 0x000000041c007c0c */ /* 0x000fe2000bf06270 */
[----:B------:R-:W-:Y:S01]  /*11780*/  IMAD R7, R6, UR5, R7 ;  /* 0x0000000506077c24 */ /* 0x000fe2000f8e0207 */
[----:B------:R-:W-:Y:S01]  /*11790*/  SHF.R.S32.HI R6, RZ, 0x1f, R5 ;  /* 0x0000001fff067819 */ /* 0x000fe20000011405 */
[----:B------:R-:W-:Y:S02]  /*117a0*/  UMOV UR4, 0xffffffff ;  /* 0xffffffff00047882 */ /* 0x000fe40000000000 */
[----:B------:R-:W-:-:S02]  /*117b0*/  IMAD.IADD R3, R3, 0x1, R7 ;  /* 0x0000000103037824 */ /* 0x000fc400078e0207 */
[----:B------:R-:W-:Y:S02]  /*117c0*/  IMAD R6, R6, UR6, RZ ;  /* 0x0000000606067c24 */ /* 0x000fe4000f8e02ff */
[----:B------:R-:W-:-:S04]  /*117d0*/  IMAD.WIDE.U32 R2, R5, UR6, R2 ;  /* 0x0000000605027c25 */ /* 0x000fc8000f8e0002 */
[----:B------:R-:W-:Y:S01]  /*117e0*/  IMAD R6, R5, UR7, R6 ;  /* 0x0000000705067c24 */ /* 0x000fe2000f8e0206 */
[----:B------:R-:W-:-:S03]  /*117f0*/  LEA R5, P1, R2, UR8, 0x1 ;  /* 0x0000000802057c11 */ /* 0x000fc6000f8208ff */
[----:B------:R-:W-:-:S05]  /*11800*/  IMAD.IADD R6, R3, 0x1, R6 ;  /* 0x0000000103067824 */ /* 0x000fca00078e0206 */
[----:B------:R-:W-:Y:S01]  /*11810*/  LEA.HI.X R2, R2, UR9, R6, 0x1, P1 ;  /* 0x0000000902027c11 */ /* 0x000fe200088f0c06 */
[----:B--2---:R-:W-:Y:S06]  /*11820*/  BRA.DIV UR4, `(.L_x_14070) ;  /* 0x0000003e04e07947 */ /* 0x004fec000b800000 */
[----:B------:R-:W0:Y:S01]  /*11830*/  SHFL.IDX PT, R7, R4, RZ, 0x181f ;  /* 0x00181fff04077589 */ /* 0x000e2200000e0000 */
[----:B------:R-:W-:Y:S02]  /*11840*/  IMAD R3, R29, R10, RZ ;  /* 0x0000000a1d037224 */ /* 0x000fe400078e02ff */
[----:B------:R-:W-:Y:S01]  /*11850*/  IMAD.IADD R26, R21, 0x1, R26 ;  /* 0x00000001151a7824 */ /* 0x000fe200078e021a */
        /* <DEDUP_REMOVED lines=77> */
[----:B------:R-:W-:Y:S02]  /*11d30*/  @!P2 IMAD.X R7, RZ, RZ, R0, P3 ;  /* 0x000000ffff07a224 */ /* 0x000fe400018e0600 */
[----:B------:R-:W1:Y:S04]  /*11d40*/  SHFL.IDX PT, R0, R2, RZ, 0x181f ;  /* 0x00181fff02007589 */ /* 0x000e6800000e0000 */
[----:B------:R2:W-:Y:S01]  /*11d50*/  @!P2 LDGSTS.E.BYPASS.LTC128B.128 [R20+0xbc00], desc[UR52][R6.64], !P0 ;  /* 0x0bc000000614afae */ /* 0x0005e2000c101d74 */
[----:B0-----:R-:W-:-:S05]  /*11d60*/  @!P1 LEA R4, P3, R28, R4, 0x1 ;  /* 0x000000041c049211 */ /* 0x001fca00078608ff */
[----:B--2---:R-:W-:Y:S02]  /*11d70*/  @!P1 IMAD.MOV.U32 R6, RZ, RZ, R4 ;  /* 0x000000ffff069224 */ /* 0x004fe400078e0004 */
[----:B-1----:R-:W-:-:S04]  /*11d80*/  @!P1 IMAD.X R0, RZ, RZ, R0, P3 ;  /* 0x000000ffff009224 */ /* 0x002fc800018e0600 */
        /* <DEDUP_REMOVED lines=20> */
.L_x_14171:
        /* <DEDUP_REMOVED lines=10> */
.L_x_14071:
        /* <DEDUP_REMOVED lines=18> */
.L_x_14172:
[----:B------:R-:W-:Y:S05]  /*12090*/  BSYNC B0 ;  /* 0x0000000000007941 */ /* 0x000fea0003800000 */
.L_x_14072:
[----:B------:R-:W2:Y:S04]  /*120a0*/  LDL.LU R3, [R1+0x30] ;  /* 0x0000300001037983 */ /* 0x000ea80000300800 */
[----:B------:R-:W3:Y:S01]  /*120b0*/  LDL R2, [R1+0x14] ;  /* 0x0000140001027983 */ /* 0x000ee20000100800 */
[----:B------:R-:W-:Y:S01]  /*120c0*/  BSSY B0, `(.L_x_14074) ;  /* 0x0000108000007945 */ /* 0x000fe20003800000 */
[----:B--2---:R-:W-:-:S05]  /*120d0*/  VIADD R7, R3, 0xfffffffe ;  /* 0xfffffffe03077836 */ /* 0x004fca0000000000 */
[----:B---3--:R-:W-:-:S13]  /*120e0*/  ISETP.GE.AND P0, PT, R7, R2, PT ;  /* 0x000000020700720c */ /* 0x008fda0003f06270 */
[----:B------:R-:W-:Y:S05]  /*120f0*/  @!P0 BRA `(.L_x_14075) ;  /* 0x0000001000108947 */ /* 0x000fea0003800000 */
[----:B------:R-:W-:Y:S01]  /*12100*/  ULDC UR4, c[0x0][0x2f4] ;  /* 0x0000bd0000047ab9 */ /* 0x000fe20000000800 */
[----:B------:R-:W-:Y:S01]  /*12110*/  IMAD.MOV.U32 R20, RZ, RZ, R27 ;  /* 0x000000ffff147224 */ /* 0x000fe200078e001b */
[----:B------:R-:W-:Y:S01]  /*12120*/  ISETP.GE.AND P1, PT, R28, UR4, PT ;  /* 0x000000041c007c0c */ /* 0x000fe2000bf26270 */
[----:B------:R-:W-:Y:S02]  /*12130*/  IMAD.MOV.U32 R6, RZ, RZ, R24 ;  /* 0x000000ffff067224 */ /* 0x000fe400078e0018 */
[----:B------:R-:W-:-:S10]  /*12140*/  IMAD.MOV.U32 R29, RZ, RZ, R25 ;  /* 0x000000ffff1d7224 */ /* 0x000fd400078e0019 */
.L_x_14088:
[----:B------:R-:W2:Y:S01]  /*12150*/  LDL R9, [R1+0x18] ;  /* 0x0000180001097983 */ /* 0x000ea20000100800 */
[----:B------:R-:W1:Y:S03]  /*12160*/  LDC R3, c[0x0][0x430] ;  /* 0x00010c00ff037b82 */ /* 0x000e660000000800 */
[----:B------:R-:W3:Y:S04]  /*12170*/  LDL R8, [R1+0x1c] ;  /* 0x00001c0001087983 */ /* 0x000ee80000100800 */
        /* <DEDUP_REMOVED lines=11> */
[----:B------:R-:W-:Y:S01]  /*12230*/  ULDC UR4, c[0x0][0x430] ;  /* 0x00010c0000047ab9 */ /* 0x000fe20000000800 */
[----:B--2---:R-:W-:-:S05]  /*12240*/  IADD3 R3, R2, R3, R9 ;  /* 0x0000000302037210 */ /* 0x004fca0007ffe009 */
[----:B-1----:R-:W-:-:S04]  /*12250*/  @P0 IMAD.HI.U32 R4, R3, R4, RZ ;  /* 0x0000000403040227 */ /* 0x002fc800078e00ff */
[----:B------:R-:W-:Y:S01]  /*12260*/  IMAD.MOV.U32 R2, RZ, RZ, R3 ;  /* 0x000000ffff027224 */ /* 0x000fe200078e0003 */
[----:B0-----:R-:W-:-:S05]  /*12270*/  @P0 SHF.R.U32.HI R2, RZ, R0, R4 ;  /* 0x00000000ff020219 */ /* 0x001fca0000011604 */
[----:B------:R-:W-:-:S04]  /*12280*/  IMAD.MOV R0, RZ, RZ, -R2 ;  /* 0x000000ffff007224 */ /* 0x000fc800078e0a02 */
        /* <DEDUP_REMOVED lines=22> */
.L_x_14076:
[----:B------:R-:W-:Y:S01]  /*123f0*/  IMAD R5, R24, 0x8, R22 ;  /* 0x0000000818057824 */ /* 0x000fe200078e0216 */
[----:B------:R-:W-:Y:S01]  /*12400*/  SHF.L.U32 R2, R27, 0x1f, RZ ;  /* 0x0000001f1b027819 */ /* 0x000fe200000006ff */
[----:B------:R-:W-:Y:S03]  /*12410*/  BSSY B1, `(.L_x_14077) ;  /* 0x0000003000017945 */ /* 0x000fe60003800000 */
[----:B------:R-:W0:Y:S02]  /*12420*/  SYNCS.PHASECHK.TRANS64.TRYWAIT P0, [R5+URZ+0x16840], R2 ;  /* 0x01684002050075a7 */ /* 0x000e24000800017f */
[----:B0-----:R-:W-:Y:S05]  /*12430*/  @!P0 BRA `(.L_x_14078) ;  /* 0x0000004000d48947 */ /* 0x001fea0003800000 */
.L_x_14173:
[----:B------:R-:W-:Y:S05]  /*12440*/  BSYNC B1 ;  /* 0x0000000000017941 */ /* 0x000fea0003800000 */
.L_x_14077:
[----:B------:R-:W2:Y:S04]  /*12450*/  LDL R3, [R1] ;  /* 0x0000000001037983 */ /* 0x000ea80000100800 */
[----:B------:R-:W3:Y:S01]  /*12460*/  LDL R8, [R1+0x4] ;  /* 0x0000040001087983 */ /* 0x000ee20000100800 */
[----:B------:R-:W-:Y:S01]  /*12470*/  SHF.R.S32.HI R21, RZ, 0x1f, R0 ;  /* 0x0000001fff157819 */ /* 0x000fe20000011400 */
[----:B------:R-:W-:Y:S01]  /*12480*/  ULDC.64 UR4, c[0x0][0x300] ;  /* 0x0000c00000047ab9 */ /* 0x000fe20000000a00 */
[----:B------:R-:W1:Y:S03]  /*12490*/  S2R R9, SR_TID.X ;  /* 0x0000000000097919 */ /* 0x000e660000002100 */
[----:B------:R-:W-:-:S04]  /*124a0*/  IMAD R7, R21, UR4, RZ ;  /* 0x0000000415077c24 */ /* 0x000fc8000f8e02ff */
[C---:B------:R-:W-:Y:S02]  /*124b0*/  IMAD R7, R0.reuse, UR5, R7 ;  /* 0x0000000500077c24 */ /* 0x040fe4000f8e0207 */
[----:B-1----:R-:W-:Y:S01]  /*124c0*/  IMAD.SHL.U32 R11, R9, 0x8, RZ ;  /* 0x00000008090b7824 */ /* 0x002fe200078e00ff */
        /* <DEDUP_REMOVED lines=63> */
.L_x_14191:
        /* <DEDUP_REMOVED lines=8> */
.L_x_14080:
        /* <DEDUP_REMOVED lines=11> */
.L_x_14081:
[----:B------:R1:W-:Y:S01]  /*129f0*/  SYNCS.ARRIVE.TRANS64.A1T0 RZ, [R5+URZ+0x16830], RZ ;  /* 0x016830ff05ff79a7 */ /* 0x0003e2000810003f */
[----:B------:R-:W-:Y:S05]  /*12a00*/  @!P3 BRA `(.L_x_14082) ;  /* 0x000000000004b947 */ /* 0x000fea0003800000 */
[----:B------:R-:W-:Y:S01]  /*12a10*/  BPT.TRAP 0x1 ;  /* 0x000000040000795c */ /* 0x000fe20000300000 */
.L_x_14082:
[----:B------:R-:W-:Y:S01]  /*12a20*/  SHF.L.U32 R2, R20, 0x1f, RZ ;  /* 0x0000001f14027819 */ /* 0x000fe200000006ff */
[----:B-1----:R-:W-:Y:S01]  /*12a30*/  IMAD R5, R6, 0x8, R22 ;  /* 0x0000000806057824 */ /* 0x002fe200078e0216 */
[----:B------:R-:W-:Y:S03]  /*12a40*/  BSSY B1, `(.L_x_14083) ;  /* 0x0000003000017945 */ /* 0x000fe60003800000 */
[----:B------:R-:W1:Y:S02]  /*12a50*/  SYNCS.PHASECHK.TRANS64.TRYWAIT P0, [R5+URZ+0x16860], R2 ;  /* 0x01686002050075a7 */ /* 0x000e64000800017f */
[----:B-1----:R-:W-:Y:S05]  /*12a60*/  @!P0 BRA `(.L_x_14084) ;  /* 0x00000044008c8947 */ /* 0x002fea0003800000 */
.L_x_14192:
[----:B------:R-:W-:Y:S05]  /*12a70*/  BSYNC B1 ;  /* 0x0000000000017941 */ /* 0x000fea0003800000 */
.L_x_14083:
[----:B------:R-:W2:Y:S01]  /*12a80*/  LDL R8, [R1+0x10] ;  /* 0x0000100001087983 */ /* 0x000ea20000100800 */
        /* <DEDUP_REMOVED lines=59> */
.L_x_14210:
        /* <DEDUP_REMOVED lines=28> */
.L_x_14086:
        /* <DEDUP_REMOVED lines=12> */
.L_x_14087:
        /* <DEDUP_REMOVED lines=8> */
.L_x_14075:
[----:B------:R-:W-:Y:S05]  /*13140*/  BSYNC B0 ;  /* 0x0000000000007941 */ /* 0x000fea0003800000 */
.L_x_14074:
        /* <DEDUP_REMOVED lines=17> */
.L_x_14090:
[----:B------:R-:W-:Y:S05]  /*13260*/  BSYNC B0 ;  /* 0x0000000000007941 */ /* 0x000fea0003800000 */
.L_x_14089:
[----:B------:R-:W-:-:S05]  /*13270*/  IMAD.U32 R0, RZ, RZ, UR37 ;  /* 0x00000025ff007e24 */ /* 0x000fca000f8e00ff */
[----:B------:R-:W-:-:S13]  /*13280*/  ISETP.NE.AND P0, PT, R0, 0x3, PT ;  /* 0x000000030000780c */ /* 0x000fda0003f05270 */
[----:B------:R-:W-:Y:S05]  /*13290*/  @!P0 BRA `(.L_x_14091) ;  /* 0x0000000000048947 */ /* 0x000fea0003800000 */
[----:B------:R-:W-:Y:S01]  /*132a0*/  BPT.TRAP 0x1 ;  /* 0x000000040000795c */ /* 0x000fe20000300000 */
.L_x_14091:
[----:B------:R-:W2:Y:S01]  /*132b0*/  LDL.LU R2, [R1+0x10] ;  /* 0x0000100001027983 */ /* 0x000ea20000300800 */
[----:B------:R-:W-:Y:S01]  /*132c0*/  IMAD R0, R24, 0x8, R22 ;  /* 0x0000000818007824 */ /* 0x000fe200078e0216 */
[----:B------:R-:W-:Y:S01]  /*132d0*/  SHF.L.U32 R3, R27, 0x1f, RZ ;  /* 0x0000001f1b037819 */ /* 0x000fe200000006ff */
[----:B------:R-:W-:Y:S03]  /*132e0*/  BSSY B0, `(.L_x_14092) ;  /* 0x0000004000007945 */ /* 0x000fe60003800000 */
[----:B------:R-:W0:Y:S01]  /*132f0*/  SYNCS.PHASECHK.TRANS64.TRYWAIT P0, [R0+URZ+0x16860], R3 ;  /* 0x01686003000075a7 */ /* 0x000e22000800017f */
[----:B--2---:R-:W-:Y:S01]  /*13300*/  IMAD R6, R25, -0x80, R2 ;  /* 0xffffff8019067824 */ /* 0x004fe200078e0202 */
[----:B0-----:R-:W-:Y:S06]  /*13310*/  @!P0 BRA `(.L_x_14093) ;  /* 0x0000004400bc8947 */ /* 0x001fec0003800000 */
.L_x_14211:
[----:B------:R-:W-:Y:S05]  /*13320*/  BSYNC B0 ;  /* 0x0000000000007941 */ /* 0x000fea0003800000 */
.L_x_14092:
[----:B------:R-:W1:Y:S01]  /*13330*/  S2R R2, SR_TID.X ;  /* 0x0000000000027919 */ /* 0x000e620000002100 */
[----:B------:R-:W-:Y:S01]  /*13340*/  UMOV UR4, 0xffffffff ;  /* 0xffffffff00047882 */ /* 0x000fe20000000000 */
[----:B------:R-:W2:Y:S01]  /*13350*/  S2R R7, SR_TID.X ;  /* 0x0000000000077919 */ /* 0x000ea20000002100 */
[----:B-1----:R-:W-:Y:S01]  /*13360*/  LOP3.LUT R5, R2, 0x7f, RZ, 0xc0, !PT ;  /* 0x0000007f02057812 */ /* 0x002fe200078ec0ff */
        /* <DEDUP_REMOVED lines=38> */
[----:B------:R-:W0:Y:S03]  /*135d0*/  SHFL.IDX PT, R9, R17, 0x5, 0x181f ;  /* 0x00b81f0011097f89 */ /* 0x000e2600000e0000 */
[----:B-1----:R-:W-:Y:S02]  /*135e0*/  IMAD.X R3, RZ, RZ, R7, P2 ;  /* 0x000000ffff037224 */ /* 0x002fe400010e0607 */
[----:B------:R-:W1:Y:S04]  /*135f0*/  SHFL.IDX PT, R7, R23, 0x5, 0x181f ;  /* 0x00b81f0017077f89 */ /* 0x000e6800000e0000 */
        /* <DEDUP_REMOVED lines=16> */
.L_x_14229:
        /* <DEDUP_REMOVED lines=9> */
.L_x_14095:
        /* <DEDUP_REMOVED lines=11> */
.L_x_14096:
[----:B------:R-:W-:Y:S01]  /*13840*/  VIADD R24, R24, 0x1 ;  /* 0x0000000118187836 */ /* 0x000fe20000000000 */
[----:B------:R0:W-:Y:S04]  /*13850*/  SYNCS.ARRIVE.TRANS64.A1T0 RZ, [R0+URZ+0x16850], RZ ;  /* 0x016850ff00ff79a7 */ /* 0x0001e8000810003f */
[----:B------:R-:W-:-:S04]  /*13860*/  ISETP.NE.AND P0, PT, R24, 0x2, PT ;  /* 0x000000021800780c */ /* 0x000fc80003f05270 */
[----:B0-----:R-:W-:Y:S02]  /*13870*/  SEL R0, RZ, 0x1, P0 ;  /* 0x00000001ff007807 */ /* 0x001fe40000000000 */
[----:B------:R-:W-:Y:S02]  /*13880*/  SEL R24, R24, RZ, P0 ;  /* 0x000000ff18187207 */ /* 0x000fe40000000000 */
[----:B------:R-:W-:-:S07]  /*13890*/  LOP3.LUT R27, R27, R0, RZ, 0x3c, !PT ;  /* 0x000000001b1b7212 */ /* 0x000fce00078e3cff */
.L_x_14055:
[----:B------:R-:W-:Y:S05]  /*138a0*/  BSYNC B7 ;  /* 0x0000000000077941 */ /* 0x000fea0003800000 */
.L_x_14053:
        /* <DEDUP_REMOVED lines=12> */
.L_x_14097:
        /* <DEDUP_REMOVED lines=19> */
[----:B------:R-:W1:Y:S02]  /*13aa0*/  SHFL.UP PT, R14, R17, 0x1, RZ ;  /* 0x04200000110e7989 */ /* 0x000e6400000e00ff */
[----:B-1----:R-:W-:-:S05]  /*13ab0*/  SEL R4, R14, RZ, P1 ;  /* 0x000000ff0e047207 */ /* 0x002fca0000800000 */
[----:B------:R-:W-:-:S05]  /*13ac0*/  IMAD.IADD R4, R17, 0x1, R4 ;  /* 0x0000000111047824 */ /* 0x000fca00078e0204 */
[----:B------:R-:W1:Y:S02]  /*13ad0*/  SHFL.UP PT, R14, R4, 0x2, RZ ;  /* 0x04400000040e7989 */ /* 0x000e6400000e00ff */
[----:B-1----:R-:W-:-:S05]  /*13ae0*/  SEL R5, R14, RZ, P2 ;  /* 0x000000ff0e057207 */ /* 0x002fca0001000000 */
[----:B------:R-:W-:Y:S02]  /*13af0*/  IMAD.IADD R6, R4, 0x1, R5 ;  /* 0x0000000104067824 */ /* 0x000fe400078e0205 */
[----:B------:R-:W-:Y:S04]  /*13b00*/  SHFL.IDX PT, R5, R16, 0x1, 0x1f ;  /* 0x00201f0010057f89 */ /* 0x000fe800000e0000 */
        /* <DEDUP_REMOVED lines=10> */
.L_x_14239:
[----:B------:R-:W-:Y:S02]  /*13bb0*/  ULDC UR4, c[0x0][0xc38] ;  /* 0x00030e0000047ab9 */ /* 0x000fe40000000800 */
[----:B------:R-:W-:-:S04]  /*13bc0*/  IMAD.U32 R4, RZ, RZ, UR4 ;  /* 0x00000004ff047e24 */ /* 0x000fc8000f8e00ff */
[----:B--2---:R-:W-:-:S04]  /*13bd0*/  IMAD R14, R14, R4, RZ ;  /* 0x000000040e0e7224 */ /* 0x004fc800078e02ff */
[----:B------:R-:W-:-:S05]  /*13be0*/  IMAD.IADD R5, R5, 0x1, R14 ;  /* 0x0000000105057824 */ /* 0x000fca00078e020e */
[----:B------:R-:W-:-:S13]  /*13bf0*/  ISETP.GT.AND P6, PT, R5, R0, PT ;  /* 0x000000000500720c */ /* 0x000fda0003fc4270 */
[----:B------:R-:W-:Y:S05]  /*13c00*/  @P6 BRA `(.L_x_14100) ;  /* 0x00000000009c6947 */ /* 0x000fea0003800000 */
.L_x_14105:
[----:B------:R-:W2:Y:S01]  /*13c10*/  LDC R2, c[0x0][0xc3c] ;  /* 0x00030f00ff027b82 */ /* 0x000ea20000000800 */
[----:B------:R-:W-:-:S05]  /*13c20*/  VIADD R19, R19, 0x1f ;  /* 0x0000001f13137836 */ /* 0x000fca0000000000 */
[----:B--2---:R-:W-:-:S13]  /*13c30*/  ISETP.GE.AND P6, PT, R19, R2, PT ;  /* 0x000000021300720c */ /* 0x004fda0003fc6270 */
[----:B------:R-:W-:Y:S05]  /*13c40*/  @P6 BRA `(.L_x_14101) ;  /* 0x0000000400d06947 */ /* 0x000fea0003800000 */
[----:B-1----:R-:W1:Y:S01]  /*13c50*/  S2R R3, SR_TID.X ;  /* 0x0000000000037919 */ /* 0x002e620000002100 */
        /* <DEDUP_REMOVED lines=9> */
.L_x_14103:
[----:B------:R-:W-:Y:S05]  /*13cf0*/  BSYNC B0 ;  /* 0x0000000000007941 */ /* 0x000fea0003800000 */
.L_x_14102:
        /* <DEDUP_REMOVED lines=18> */
.L_x_14247:
[----:B------:R-:W-:Y:S02]  /*13e20*/  ULDC UR4, c[0x0][0xc38] ;  /* 0x00030e0000047ab9 */ /* 0x000fe40000000800 */
[----:B------:R-:W-:-:S04]  /*13e30*/  IMAD.U32 R4, RZ, RZ, UR4 ;  /* 0x00000004ff047e24 */ /* 0x000fc8000f8e00ff */
[----:B--2---:R-:W-:-:S04]  /*13e40*/  IMAD R14, R14, R4, RZ ;  /* 0x000000040e0e7224 */ /* 0x004fc800078e02ff */
[----:B------:R-:W-:-:S05]  /*13e50*/  IMAD.IADD R5, R14, 0x1, R5 ;  /* 0x000000010e057824 */ /* 0x000fca00078e0205 */
[----:B------:R-:W-:-:S13]  /*13e60*/  ISETP.GT.AND P6, PT, R5, R0, PT ;  /* 0x000000000500720c */ /* 0x000fda0003fc4270 */
[----:B------:R-:W-:Y:S05]  /*13e70*/  @!P6 BRA `(.L_x_14105) ;  /* 0xfffffffc0064e947 */ /* 0x000fea000383ffff */
.L_x_14100:
        /* <DEDUP_REMOVED lines=8> */
.L_x_14251:
[----:B------:R-:W-:Y:S01]  /*13f00*/  ISETP.NE.AND P0, PT, R2, RZ, PT ;  /* 0x000000ff0200720c */ /* 0x000fe20003f05270 */
[----:B------:R-:W-:-:S12]  /*13f10*/  IMAD.MOV.U32 R14, RZ, RZ, RZ ;  /* 0x000000ffff0e7224 */ /* 0x000fd800078e00ff */
[----:B------:R-:W-:Y:S05]  /*13f20*/  @!P0 BRA `(.L_x_14107) ;  /* 0x0000000000108947 */ /* 0x000fea0003800000 */
[----:B------:R-:W-:Y:S01]  /*13f30*/  UMOV UR4, 0xffffffff ;  /* 0xffffffff00047882 */ /* 0x000fe20000000000 */
[----:B------:R-:W-:Y:S02]  /*13f40*/  VIADD R12, R6, 0xffffffff ;  /* 0xffffffff060c7836 */ /* 0x000fe40000000000 */
[----:B------:R-:W-:Y:S05]  /*13f50*/  BRA.DIV UR4, `(.L_x_14108) ;  /* 0x0000004e04307947 */ /* 0x000fea000b800000 */
[----:B------:R4:W0:Y:S02]  /*13f60*/  SHFL.IDX PT, R14, R3, R12, 0x1f ;  /* 0x00001f0c030e7589 */ /* 0x00082400000e0000 */
.L_x_14107:
[----:B-1--4-:R-:W1:Y:S01]  /*13f70*/  LDC.64 R2, c[0x0][0xc90] ;  /* 0x00032400ff027b82 */ /* 0x012e620000000a00 */
[----:B------:R-:W-:-:S04]  /*13f80*/  IMAD.IADD R19, R6, 0x1, R19 ;  /* 0x0000000106137824 */ /* 0x000fc800078e0213 */
[----:B-1----:R-:W-:-:S05]  /*13f90*/  IMAD.WIDE R2, R19, 0x4, R2 ;  /* 0x0000000413027825 */ /* 0x002fca00078e0202 */
[----:B--2---:R1:W3:Y:S01]  /*13fa0*/  LDG.E R6, desc[UR52][R2.64] ;  /* 0x0000003402067981 */ /* 0x0042e2000c1e1900 */
[----:B0-----:R-:W-:-:S04]  /*13fb0*/  IMAD R16, R14, R4, R16 ;  /* 0x000000040e107224 */ /* 0x001fc800078e0210 */
[----:B------:R-:W-:Y:S02]  /*13fc0*/  IMAD.IADD R0, R0, 0x1, -R16 ;  /* 0x0000000100007824 */ /* 0x000fe400078e0a10 */
[----:B-1----:R-:W-:Y:S02]  /*13fd0*/  IMAD.MOV.U32 R2, RZ, RZ, RZ ;  /* 0x000000ffff027224 */ /* 0x002fe400078e00ff */
[----:B---3--:R-:W-:-:S05]  /*13fe0*/  IMAD R5, R17, R6, RZ ;  /* 0x0000000611057224 */ /* 0x008fca00078e02ff */
[----:B------:R-:W-:-:S04]  /*13ff0*/  IABS R7, R5 ;  /* 0x0000000500077213 */ /* 0x000fc80000000000 */
        /* <DEDUP_REMOVED lines=25> */
[----:B------:R-:W-:-:S03]  /*14190*/  IMAD R0, R5, R9, R0 ;  /* 0x0000000905007224 */ /* 0x000fc600078e0200 */
[----:B------:R-:W-:-:S04]  /*141a0*/  VIADDMNMX R4, R3, R4, R6, PT ;  /* 0x0000000403047246 */ /* 0x000fc80003800106 */
[----:B------:R-:W-:-:S04]  /*141b0*/  IABS R6, R4 ;  /* 0x0000000400067213 */ /* 0x000fc80000000000 */
[----:B------:R-:W0:Y:S08]  /*141c0*/  I2F.RP R8, R6 ;  /* 0x0000000600087306 */ /* 0x000e300000209400 */
[----:B0-----:R-:W0:Y:S02]  /*141d0*/  MUFU.RCP R8, R8 ;  /* 0x0000000800087308 */ /* 0x001e240000001000 */
[----:B0-----:R-:W-:Y:S01]  /*141e0*/  VIADD R2, R8, 0xffffffe ;  /* 0x0ffffffe08027836 */ /* 0x001fe20000000000 */
[----:B------:R-:W-:-:S05]  /*141f0*/  IABS R8, R0 ;  /* 0x0000000000087213 */ /* 0x000fca0000000000 */
[----:B------:R0:W1:Y:S02]  /*14200*/  F2I.FTZ.U32.TRUNC.NTZ R3, R2 ;  /* 0x0000000200037305 */ /* 0x000064000021f000 */
[----:B0-----:R-:W-:Y:S02]  /*14210*/  IMAD.MOV.U32 R2, RZ, RZ, RZ ;  /* 0x000000ffff027224 */ /* 0x001fe400078e00ff */
[----:B-1----:R-:W-:-:S04]  /*14220*/  IMAD.MOV R5, RZ, RZ, -R3 ;  /* 0x000000ffff057224 */ /* 0x002fc800078e0a03 */
[----:B------:R-:W-:-:S04]  /*14230*/  IMAD R5, R5, R6, RZ ;  /* 0x0000000605057224 */ /* 0x000fc800078e02ff */
[----:B------:R-:W-:Y:S01]  /*14240*/  IMAD.HI.U32 R3, R3, R5, R2 ;  /* 0x0000000503037227 */ /* 0x000fe200078e0002 */
[-C--:B------:R-:W-:Y:S02]  /*14250*/  IABS R5, R4.reuse ;  /* 0x0000000400057213 */ /* 0x080fe40000000000 */
[C---:B------:R-:W-:Y:S01]  /*14260*/  LOP3.LUT R2, R0.reuse, R4, RZ, 0x3c, !PT ;  /* 0x0000000400027212 */ /* 0x040fe200078e3cff */
[----:B------:R-:W-:Y:S02]  /*14270*/  IMAD.IADD R0, R0, 0x1, R7 ;  /* 0x0000000100007824 */ /* 0x000fe400078e0207 */
[----:B------:R-:W-:Y:S01]  /*14280*/  IMAD.MOV R5, RZ, RZ, -R5 ;  /* 0x000000ffff057224 */ /* 0x000fe200078e0a05 */
[----:B------:R-:W-:Y:S01]  /*14290*/  ISETP.GE.AND P2, PT, R2, RZ, PT ;  /* 0x000000ff0200720c */ /* 0x000fe20003f46270 */
[----:B------:R-:W-:-:S04]  /*142a0*/  IMAD.HI.U32 R3, R3, R8, RZ ;  /* 0x0000000803037227 */ /* 0x000fc800078e00ff */
        /* <DEDUP_REMOVED lines=14> */
.L_x_14101:
[----:B------:R-:W-:Y:S01]  /*14390*/  UMOV UR4, URZ ;  /* 0x0000003f00047c82 */ /* 0x000fe20008000000 */
[----:B------:R-:W-:Y:S01]  /*143a0*/  UMOV UR5, URZ ;  /* 0x0000003f00057c82 */ /* 0x000fe20008000000 */
[----:B------:R-:W-:Y:S01]  /*143b0*/  ULDC UR6, c[0x0][0xc3c] ;  /* 0x00030f0000067ab9 */ /* 0x000fe20000000800 */
[----:B------:R-:W-:Y:S02]  /*143c0*/  IMAD.MOV.U32 R16, RZ, RZ, R0 ;  /* 0x000000ffff107224 */ /* 0x000fe400078e0000 */
[----:B------:R-:W-:Y:S02]  /*143d0*/  IMAD.U32 R17, RZ, RZ, UR4 ;  /* 0x00000004ff117e24 */ /* 0x000fe4000f8e00ff */
[----:B------:R-:W-:Y:S02]  /*143e0*/  IMAD.U32 R18, RZ, RZ, UR5 ;  /* 0x00000005ff127e24 */ /* 0x000fe4000f8e00ff */
[----:B------:R-:W-:-:S07]  /*143f0*/  IMAD.U32 R19, RZ, RZ, UR6 ;  /* 0x00000006ff137e24 */ /* 0x000fce000f8e00ff */
.L_x_14109:
        /* <DEDUP_REMOVED lines=10> */
.L_x_14098:
[----:B------:R-:W-:Y:S02]  /*144a0*/  ULDC UR4, c[0x0][0xc3c] ;  /* 0x00030f0000047ab9 */ /* 0x000fe40000000800 */
[----:B---3--:R-:W-:-:S13]  /*144b0*/  ISETP.GE.AND P0, PT, R19, UR4, PT ;  /* 0x0000000413007c0c */ /* 0x008fda000bf06270 */
[----:B------:R-:W-:Y:S05]  /*144c0*/  @!P0 BRA `(.L_x_14110) ;  /* 0xffffffb000548947 */ /* 0x000fea000383ffff */
[----:B------:R-:W-:Y:S05]  /*144d0*/  BSYNC B8 ;  /* 0x0000000000087941 */ /* 0x000fea0003800000 */
.L_x_14041:
        /* <DEDUP_REMOVED lines=12> */
.L_x_14254:
[----:B------:R-:W-:Y:S05]  /*145a0*/  BSYNC B0 ;  /* 0x0000000000007941 */ /* 0x000fea0003800000 */
.L_x_14111:
[----:B------:R-:W-:-:S03]  /*145b0*/  UMOV UR4, 0xffffffff ;  /* 0xffffffff00047882 */ /* 0x000fc60000000000 */
[----:B------:R-:W-:Y:S05]  /*145c0*/  BRA.DIV UR4, `(.L_x_14113) ;  /* 0x0000004604cc7947 */ /* 0x000fea000b800000 */
[----:B0-----:R-:W0:Y:S02]  /*145d0*/  S2R R0, SR_TID.X ;  /* 0x0000000000007919 */ /* 0x001e240000002100 */
[----:B0-----:R-:W-:-:S04]  /*145e0*/  SHF.R.U32.HI R0, RZ, 0x5, R0 ;  /* 0x00000005ff007819 */ /* 0x001fc80000011600 */
[----:B------:R-:W-:-:S05]  /*145f0*/  LOP3.LUT R0, R0, 0x3, RZ, 0xc0, !PT ;  /* 0x0000000300007812 */ /* 0x000fca00078ec0ff */
[----:B------:R0:W3:Y:S02]  /*14600*/  SHFL.IDX PT, R14, R0, RZ, 0x1f ;  /* 0x00001fff000e7589 */ /* 0x0000e400000e0000 */
.L_x_14257:
[----:B---3--:R-:W-:Y:S01]  /*14610*/  ISETP.NE.AND P0, PT, R14, RZ, PT ;  /* 0x000000ff0e00720c */ /* 0x008fe20003f05270 */
[----:B------:R-:W-:-:S12]  /*14620*/  BSSY B0, `(.L_x_14114) ;  /* 0x0000024000007945 */ /* 0x000fd80003800000 */
[----:B------:R-:W-:Y:S05]  /*14630*/  @P0 BRA `(.L_x_14115) ;  /* 0x0000000000880947 */ /* 0x000fea0003800000 */
[----:B------:R-:W-:-:S03]  /*14640*/  UMOV UR4, 0xffffffff ;  /* 0xffffffff00047882 */ /* 0x000fc60000000000 */
[----:B------:R-:W-:Y:S05]  /*14650*/  BRA.DIV UR4, `(.L_x_14116) ;  /* 0x0000004604dc7947 */ /* 0x000fea000b800000 */
[----:B------:R-:W-:-:S13]  /*14660*/  ELECT P6, URZ, PT ;  /* 0x00000000003f782f */ /* 0x000fda00038c0000 */
.L_x_14260:
[----:B------:R-:W-:Y:S05]  /*14670*/  @!P6 BRA `(.L_x_14115) ;  /* 0x000000000078e947 */ /* 0x000fea0003800000 */
[----:B------:R-:W-:-:S06]  /*14680*/  ULOP3.LUT UR4, UR36, 0x2, URZ, 0xfc, !UPT ;  /* 0x0000000224047892 */ /* 0x000fcc000f8efc3f */
[----:B0-----:R-:W-:-:S05]  /*14690*/  IMAD.U32 R0, RZ, RZ, UR4 ;  /* 0x00000004ff007e24 */ /* 0x001fca000f8e00ff */
[----:B------:R-:W-:-:S13]  /*146a0*/  ISETP.NE.AND P0, PT, R0, 0x3, PT ;  /* 0x000000030000780c */ /* 0x000fda0003f05270 */
[----:B------:R-:W-:Y:S05]  /*146b0*/  @!P0 BRA `(.L_x_14117) ;  /* 0x0000000000048947 */ /* 0x000fea0003800000 */
[----:B------:R-:W-:Y:S01]  /*146c0*/  BPT.TRAP 0x1 ;  /* 0x000000040000795c */ /* 0x000fe20000300000 */
.L_x_14117:
[C---:B------:R-:W-:Y:S01]  /*146d0*/  IMAD R3, R24.reuse, 0x8, R5 ;  /* 0x0000000818037824 */ /* 0x040fe200078e0205 */
[----:B------:R-:W-:Y:S01]  /*146e0*/  SHF.L.U32 R2, R27, 0x1f, RZ ;  /* 0x0000001f1b027819 */ /* 0x000fe200000006ff */
[----:B------:R-:W-:-:S03]  /*146f0*/  VIADD R24, R24, 0x1 ;  /* 0x0000000118187836 */ /* 0x000fc60000000000 */
[----:B------:R-:W0:Y:S02]  /*14700*/  SYNCS.PHASECHK.TRANS64.TRYWAIT P1, [R3+URZ+0x16840], R2 ;  /* 0x01684002030075a7 */ /* 0x000e24000802017f */
[----:B------:R-:W-:-:S04]  /*14710*/  ISETP.NE.AND P2, PT, R24, 0x2, PT ;  /* 0x000000021800780c */ /* 0x000fc80003f45270 */
[----:B------:R-:W-:Y:S01]  /*14720*/  SEL R0, RZ, 0x1, P2 ;  /* 0x00000001ff007807 */ /* 0x000fe20001000000 */
[----:B0-----:R-:W-:Y:S08]  /*14730*/  @!P1 BRA `(.L_x_14118) ;  /* 0x0000004400c49947 */ /* 0x001ff00003800000 */
.L_x_14261:
[----:B------:R-:W-:Y:S02]  /*14740*/  SEL R24, R24, RZ, P2 ;  /* 0x000000ff18187207 */ /* 0x000fe40001000000 */
[----:B------:R-:W-:Y:S01]  /*14750*/  LOP3.LUT R0, R27, R0, RZ, 0x3c, !PT ;  /* 0x000000001b007212 */ /* 0x000fe200078e3cff */
[----:B------:R-:W-:Y:S06]  /*14760*/  @!P0 BRA `(.L_x_14119) ;  /* 0x0000000000048947 */ /* 0x000fec0003800000 */
[----:B------:R-:W-:Y:S01]  /*14770*/  BPT.TRAP 0x1 ;  /* 0x000000040000795c */ /* 0x000fe20000300000 */
.L_x_14119:
[----:B------:R-:W-:Y:S01]  /*14780*/  IMAD R5, R24, 0x8, R5 ;  /* 0x0000000818057824 */ /* 0x000fe200078e0205 */
[----:B------:R-:W-:-:S04]  /*14790*/  SHF.L.U32 R0, R0, 0x1f, RZ ;  /* 0x0000001f00007819 */ /* 0x000fc800000006ff */
[----:B------:R-:W3:Y:S02]  /*147a0*/  SYNCS.PHASECHK.TRANS64.TRYWAIT P1, [R5+URZ+0x16840], R0 ;  /* 0x01684000050075a7 */ /* 0x000ee4000802017f */
[----:B---3--:R-:W-:Y:S05]  /*147b0*/  @!P1 BRA `(.L_x_14120) ;  /* 0x0000004400b89947 */ /* 0x008fea0003800000 */
.L_x_14262:
[----:B------:R-:W-:Y:S05]  /*147c0*/  @!P0 BRA `(.L_x_14121) ;  /* 0x0000000000048947 */ /* 0x000fea0003800000 */
[----:B------:R-:W-:Y:S01]  /*147d0*/  BPT.TRAP 0x1 ;  /* 0x000000040000795c */ /* 0x000fe20000300000 */
.L_x_14121:
[----:B------:R-:W4:Y:S02]  /*147e0*/  SYNCS.PHASECHK.TRANS64.TRYWAIT P1, [R3+URZ+0x16860], R2 ;  /* 0x01686002030075a7 */ /* 0x000f24000802017f */
[----:B----4-:R-:W-:Y:S05]  /*147f0*/  @!P1 BRA `(.L_x_14122) ;  /* 0x0000004400bc9947 */ /* 0x010fea0003800000 */
.L_x_14263:
[----:B------:R-:W-:Y:S05]  /*14800*/  @!P0 BRA `(.L_x_14123) ;  /* 0x0000000000048947 */ /* 0x000fea0003800000 */
[----:B------:R-:W-:Y:S01]  /*14810*/  BPT.TRAP 0x1 ;  /* 0x000000040000795c */ /* 0x000fe20000300000 */
.L_x_14123:
[----:B------:R0:W0:Y:S02]  /*14820*/  SYNCS.PHASECHK.TRANS64.TRYWAIT P0, [R5+URZ+0x16860], R0 ;  /* 0x01686000050075a7 */ /* 0x000024000800017f */
[----:B0-----:R-:W-:Y:S05]  /*14830*/  @!P0 NANOSLEEP.SYNCS 0x989680 ;  /* 0x009896800000895d */ /* 0x001fea0003900000 */
[----:B------:R-:W0:Y:S02]  /*14840*/  @!P0 SYNCS.PHASECHK.TRANS64 P0, [R5+URZ+0x16860], R0 ;  /* 0x01686000050085a7 */ /* 0x000e24000800007f */
[----:B0-----:R-:W-:Y:S05]  /*14850*/  @!P0 BRA `(.L_x_14123) ;  /* 0xfffffffc00f08947 */ /* 0x001fea000383ffff */
.L_x_14115:
[----:B------:R-:W-:Y:S05]  /*14860*/  BSYNC B0 ;  /* 0x0000000000007941 */ /* 0x000fea0003800000 */
.L_x_14114:
[----:B------:R-:W-:Y:S05]  /*14870*/  EXIT ;  /* 0x000000000000794d */ /* 0x000fea0003800000 */
.L_x_13947:
[----:B0-----:R-:W-:-:S04]  /*14880*/  IMAD.U32 R3, RZ, RZ, UR45 ;  /* 0x0000002dff037e24 */ /* 0x001fc8000f8e00ff */
[----:B------:R0:W1:Y:S03]  /*14890*/  SYNCS.PHASECHK.TRANS64.TRYWAIT P1, [R3+URZ+0x16800], R0 ;  /* 0x01680000030075a7 */ /* 0x000066000802017f */
[----:B-1----:R-:W-:Y:S05]  /*148a0*/  @!P1 NANOSLEEP.SYNCS 0x989680 ;  /* 0x009896800000995d */ /* 0x002fea0003900000 */
[----:B------:R-:W1:Y:S02]  /*148b0*/  @!P1 SYNCS.PHASECHK.TRANS64 P1, [R3+URZ+0x16800], R0 ;  /* 0x01680000030095a7 */ /* 0x000e64000802007f */
[----:B-1----:R-:W-:Y:S05]  /*148c0*/  @!P1 BRA `(.L_x_13947) ;  /* 0xfffffffc00ec9947 */ /* 0x002fea000383ffff */
[----:B------:R-:W-:Y:S05]  /*148d0*/  BRA `(.L_x_14124) ;  /* 0xfffffed000587947 */ /* 0x000fea000383ffff */
.L_x_13951:
[----:B-1----:R1:W2:Y:S02]  /*148e0*/  SYNCS.PHASECHK.TRANS64.TRYWAIT P1, [R3+URZ+0x16830], R0 ;  /* 0x01683000030075a7 */ /* 0x0022a4000802017f */
[----:B--2---:R-:W-:Y:S05]  /*148f0*/  @!P1 NANOSLEEP.SYNCS 0x989680 ;  /* 0x009896800000995d */ /* 0x004fea0003900000 */
[----:B------:R-:W2:Y:S02]  /*14900*/  @!P1 SYNCS.PHASECHK.TRANS64 P1, [R3+URZ+0x16830], R0 ;  /* 0x01683000030095a7 */ /* 0x000ea4000802007f */
[----:B--2---:R-:W-:Y:S05]  /*14910*/  @!P1 BRA `(.L_x_13951) ;  /* 0xfffffffc00f09947 */ /* 0x004fea000383ffff */
[----:B------:R-:W-:Y:S05]  /*14920*/  BRA `(.L_x_13950) ;  /* 0xfffffed000747947 */ /* 0x000fea000383ffff */
.L_x_13968:
[----:B-1----:R-:W-:-:S04]  /*14930*/  IMAD.U32 R9, RZ, RZ, UR6 ;  /* 0x00000006ff097e24 */ /* 0x002fc8000f8e00ff */
[----:B------:R1:W2:Y:S03]  /*14940*/  SYNCS.PHASECHK.TRANS64.TRYWAIT P1, [R9+URZ+0x16830], R0 ;  /* 0x01683000090075a7 */ /* 0x0002a6000802017f */
[----:B--2---:R-:W-:Y:S05]  /*14950*/  @!P1 NANOSLEEP.SYNCS 0x989680 ;  /* 0x009896800000995d */ /* 0x004fea0003900000 */
[----:B------:R-:W2:Y:S02]  /*14960*/  @!P1 SYNCS.PHASECHK.TRANS64 P1, [R9+URZ+0x16830], R0 ;  /* 0x01683000090095a7 */ /* 0x000ea4000802007f */
[----:B--2---:R-:W-:Y:S05]  /*14970*/  @!P1 BRA `(.L_x_13968) ;  /* 0xfffffffc00ec9947 */ /* 0x004fea000383ffff */
[----:B------:R-:W-:Y:S05]  /*14980*/  BRA `(.L_x_13965) ;  /* 0xffffff0400087947 */ /* 0x000fea000383ffff */
.L_x_13972:
[----:B-1----:R-:W-:-:S04]  /*14990*/  IMAD.U32 R9, RZ, RZ, UR6 ;  /* 0x00000006ff097e24 */ /* 0x002fc8000f8e00ff */
[----:B------:R1:W2:Y:S03]  /*149a0*/  SYNCS.PHASECHK.TRANS64.TRYWAIT P1, [R9+URZ+0x16850], R0 ;  /* 0x01685000090075a7 */ /* 0x0002a6000802017f */
[----:B--2---:R-:W-:Y:S05]  /*149b0*/  @!P1 NANOSLEEP.SYNCS 0x989680 ;  /* 0x009896800000995d */ /* 0x004fea0003900000 */
[----:B------:R-:W2:Y:S02]  /*149c0*/  @!P1 SYNCS.PHASECHK.TRANS64 P1, [R9+URZ+0x16850], R0 ;  /* 0x01685000090095a7 */ /* 0x000ea4000802007f */
[----:B--2---:R-:W-:Y:S05]  /*149d0*/  @!P1 BRA `(.L_x_13972) ;  /* 0xfffffffc00ec9947 */ /* 0x004fea000383ffff */
[----:B------:R-:W-:Y:S05]  /*149e0*/  BRA `(.L_x_13969) ;  /* 0xffffff0400847947 */ /* 0x000fea000383ffff */
.L_x_13991:
[----:B-1----:R-:W-:-:S04]  /*149f0*/  IMAD.U32 R9, RZ, RZ, UR6 ;  /* 0x00000006ff097e24 */ /* 0x002fc8000f8e00ff */
[----:B------:R1:W2:Y:S03]  /*14a00*/  SYNCS.PHASECHK.TRANS64.TRYWAIT P1, [R9+URZ+0x16830], R0 ;  /* 0x01683000090075a7 */ /* 0x0002a6000802017f */
[----:B--2---:R-:W-:Y:S05]  /*14a10*/  @!P1 NANOSLEEP.SYNCS 0x989680 ;  /* 0x009896800000995d */ /* 0x004fea0003900000 */
[----:B------:R-:W2:Y:S02]  /*14a20*/  @!P1 SYNCS.PHASECHK.TRANS64 P1, [R9+URZ+0x16830], R0 ;  /* 0x01683000090095a7 */ /* 0x000ea4000802007f */
[----:B--2---:R-:W-:Y:S05]  /*14a30*/  @!P1 BRA `(.L_x_13991) ;  /* 0xfffffffc00ec9947 */ /* 0x004fea000383ffff */
[----:B------:R-:W-:Y:S05]  /*14a40*/  BRA `(.L_x_13988) ;  /* 0xffffff3000fc7947 */ /* 0x000fea000383ffff */
.L_x_13995:
[----:B-1----:R-:W-:-:S04]  /*14a50*/  IMAD.U32 R9, RZ, RZ, UR6 ;  /* 0x00000006ff097e24 */ /* 0x002fc8000f8e00ff */
[----:B------:R1:W2:Y:S03]  /*14a60*/  SYNCS.PHASECHK.TRANS64.TRYWAIT P1, [R9+URZ+0x16850], R0 ;  /* 0x01685000090075a7 */ /* 0x0002a6000802017f */
[----:B--2---:R-:W-:Y:S05]  /*14a70*/  @!P1 NANOSLEEP.SYNCS 0x989680 ;  /* 0x009896800000995d */ /* 0x004fea0003900000 */
[----:B------:R-:W2:Y:S02]  /*14a80*/  @!P1 SYNCS.PHASECHK.TRANS64 P1, [R9+URZ+0x16850], R0 ;  /* 0x01685000090095a7 */ /* 0x000ea4000802007f */
[----:B--2---:R-:W-:Y:S05]  /*14a90*/  @!P1 BRA `(.L_x_13995) ;  /* 0xfffffffc00ec9947 */ /* 0x004fea000383ffff */
[----:B------:R-:W-:Y:S05]  /*14aa0*/  BRA `(.L_x_13992) ;  /* 0xffffff3400787947 */ /* 0x000fea000383ffff */
.L_x_14003:
[----:B-1----:R-:W-:-:S04]  /*14ab0*/  IMAD.U32 R9, RZ, RZ, UR6 ;  /* 0x00000006ff097e24 */ /* 0x002fc8000f8e00ff */
[----:B------:R1:W2:Y:S03]  /*14ac0*/  SYNCS.PHASECHK.TRANS64.TRYWAIT P1, [R9+URZ+0x16830], R0 ;  /* 0x01683000090075a7 */ /* 0x0002a6000802017f */
[----:B--2---:R-:W-:Y:S05]  /*14ad0*/  @!P1 NANOSLEEP.SYNCS 0x989680 ;  /* 0x009896800000995d */ /* 0x004fea0003900000 */
[----:B------:R-:W2:Y:S02]  /*14ae0*/  @!P1 SYNCS.PHASECHK.TRANS64 P1, [R9+URZ+0x16830], R0 ;  /* 0x01683000090095a7 */ /* 0x000ea4000802007f */
[----:B--2---:R-:W-:Y:S05]  /*14af0*/  @!P1 BRA `(.L_x_14003) ;  /* 0xfffffffc00ec9947 */ /* 0x004fea000383ffff */
[----:B------:R-:W-:Y:S05]  /*14b00*/  BRA `(.L_x_14000) ;  /* 0xffffff5000207947 */ /* 0x000fea000383ffff */
.L_x_14007:
[----:B-1----:R-:W-:-:S04]  /*14b10*/  IMAD.U32 R9, RZ, RZ, UR6 ;  /* 0x00000006ff097e24 */ /* 0x002fc8000f8e00ff */
[----:B------:R1:W2:Y:S03]  /*14b20*/  SYNCS.PHASECHK.TRANS64.TRYWAIT P1, [R9+URZ+0x16850], R0 ;  /* 0x01685000090075a7 */ /* 0x0002a6000802017f */
[----:B--2---:R-:W-:Y:S05]  /*14b30*/  @!P1 NANOSLEEP.SYNCS 0x989680 ;  /* 0x009896800000995d */ /* 0x004fea0003900000 */
[----:B------:R-:W2:Y:S02]  /*14b40*/  @!P1 SYNCS.PHASECHK.TRANS64 P1, [R9+URZ+0x16850], R0 ;  /* 0x01685000090095a7 */ /* 0x000ea4000802007f */
[----:B--2---:R-:W-:Y:S05]  /*14b50*/  @!P1 BRA `(.L_x_14007) ;  /* 0xfffffffc00ec9947 */ /* 0x004fea000383ffff */
[----:B------:R-:W-:Y:S05]  /*14b60*/  BRA `(.L_x_14004) ;  /* 0xffffff5000907947 */ /* 0x000fea000383ffff */
.L_x_14022:
[----:B-1----:R-:W-:-:S04]  /*14b70*/  IMAD.U32 R6, RZ, RZ, UR5 ;  /* 0x00000005ff067e24 */ /* 0x002fc8000f8e00ff */
[----:B------:R1:W2:Y:S03]  /*14b80*/  SYNCS.PHASECHK.TRANS64.TRYWAIT P1, [R6+URZ+0x16850], R5 ;  /* 0x01685005060075a7 */ /* 0x0002a6000802017f */
[----:B--2---:R-:W-:Y:S05]  /*14b90*/  @!P1 NANOSLEEP.SYNCS 0x989680 ;  /* 0x009896800000995d */ /* 0x004fea0003900000 */
[----:B------:R-:W2:Y:S02]  /*14ba0*/  @!P1 SYNCS.PHASECHK.TRANS64 P1, [R6+URZ+0x16850], R5 ;  /* 0x01685005060095a7 */ /* 0x000ea4000802007f */
[----:B--2---:R-:W-:Y:S05]  /*14bb0*/  @!P1 BRA `(.L_x_14022) ;  /* 0xfffffffc00ec9947 */ /* 0x004fea000383ffff */
[----:B------:R-:W-:Y:S05]  /*14bc0*/  BRA `(.L_x_14021) ;  /* 0xffffff7c00407947 */ /* 0x000fea000383ffff */
.L_x_14061:
        /* <DEDUP_REMOVED lines=11> */
.L_x_14126:
[----:B------:R-:W-:Y:S05]  /*14c80*/  BSYNC B0 ;  /* 0x0000000000007941 */ /* 0x000fea0003800000 */
.L_x_14125:
[----:B------:R-:W-:Y:S05]  /*14c90*/  BRA `(.L_x_14127) ;  /* 0xffffffb800907947 */ /* 0x000fea000383ffff */
.L_x_14064:
[----:B0-----:R0:W2:Y:S02]  /*14ca0*/  SYNCS.PHASECHK.TRANS64.TRYWAIT P0, [R3+URZ+0x16840], R4 ;  /* 0x01684004030075a7 */ /* 0x0010a4000800017f */
[----:B--2---:R-:W-:Y:S05]  /*14cb0*/  @!P0 NANOSLEEP.SYNCS 0x989680 ;  /* 0x009896800000895d */ /* 0x004fea0003900000 */
[----:B------:R-:W2:Y:S02]  /*14cc0*/  @!P0 SYNCS.PHASECHK.TRANS64 P0, [R3+URZ+0x16840], R4 ;  /* 0x01684004030085a7 */ /* 0x000ea4000800007f */
[----:B--2---:R-:W-:Y:S05]  /*14cd0*/  @!P0 BRA `(.L_x_14064) ;  /* 0xfffffffc00f08947 */ /* 0x004fea000383ffff */
[----:B------:R-:W-:Y:S05]  /*14ce0*/  BRA `(.L_x_14128) ;  /* 0xffffffb800f07947 */ /* 0x000fea000383ffff */
.L_x_14065:
        /* <DEDUP_REMOVED lines=8> */
.L_x_14130:
[----:B------:R-:W-:Y:S05]  /*14d70*/  BSYNC B0 ;  /* 0x0000000000007941 */ /* 0x000fea0003800000 */
.L_x_14129:
        /* <DEDUP_REMOVED lines=9> */
.L_x_14131:
[----:B------:R-:W-:Y:S02]  /*14e10*/  IMAD.MOV.U32 R13, RZ, RZ, R2 ;  /* 0x000000ffff0d7224 */ /* 0x000fe400078e0002 */
[----:B------:R-:W-:Y:S02]  /*14e20*/  IMAD.MOV.U32 R12, RZ, RZ, 0x1 ;  /* 0x00000001ff0c7424 */ /* 0x000fe400078e00ff */
[----:B------:R-:W-:-:S07]  /*14e30*/  IMAD.MOV.U32 R7, RZ, RZ, R14 ;  /* 0x000000ffff077224 */ /* 0x000fce00078e000e */
[----:B------:R-:W-:Y:S05]  /*14e40*/  WARPSYNC.COLLECTIVE R15, `(.L_x_14132) ;  /* 0x000000000f087348 */ /* 0x000fea0003c00000 */
[----:B------:R0:W1:Y:S02]  /*14e50*/  SHFL.IDX P6, R14, R13, R12, R11 ;  /* 0x0000000c0d0e7389 */ /* 0x00006400000c000b */
[----:B01----:R-:W-:Y:S01]  /*14e60*/  ENDCOLLECTIVE ;  /* 0x000000000000791b */ /* 0x003fe20003800000 */
.L_x_14132:
        /* <DEDUP_REMOVED lines=15> */
.L_x_14133:
[----:B------:R-:W-:Y:S02]  /*14f60*/  @P1 IMAD R8, R5, 0x2, R22 ;  /* 0x0000000205081824 */ /* 0x000fe400078e0216 */
[----:B------:R-:W-:Y:S02]  /*14f70*/  IMAD.MOV.U32 R13, RZ, RZ, R2 ;  /* 0x000000ffff0d7224 */ /* 0x000fe400078e0002 */
[----:B------:R-:W-:Y:S02]  /*14f80*/  IMAD.MOV.U32 R12, RZ, RZ, 0x2 ;  /* 0x00000002ff0c7424 */ /* 0x000fe400078e00ff */
[----:B------:R-:W-:-:S07]  /*14f90*/  IMAD.MOV.U32 R7, RZ, RZ, R14 ;  /* 0x000000ffff077224 */ /* 0x000fce00078e000e */
[----:B------:R-:W-:Y:S05]  /*14fa0*/  WARPSYNC.COLLECTIVE R15, `(.L_x_14134) ;  /* 0x000000000f087348 */ /* 0x000fea0003c00000 */
[----:B------:R0:W1:Y:S02]  /*14fb0*/  SHFL.IDX P6, R14, R13, R12, R11 ;  /* 0x0000000c0d0e7389 */ /* 0x00006400000c000b */
[----:B01----:R-:W-:Y:S01]  /*14fc0*/  ENDCOLLECTIVE ;  /* 0x000000000000791b */ /* 0x003fe20003800000 */
.L_x_14134:
        /* <DEDUP_REMOVED lines=15> */
.L_x_14135:
[----:B------:R-:W-:Y:S02]  /*150c0*/  @P1 IMAD R8, R5, 0x2, R22 ;  /* 0x0000000205081824 */ /* 0x000fe400078e0216 */
[----:B------:R-:W-:Y:S02]  /*150d0*/  IMAD.MOV.U32 R13, RZ, RZ, R2 ;  /* 0x000000ffff0d7224 */ /* 0x000fe400078e0002 */
[----:B------:R-:W-:Y:S02]  /*150e0*/  IMAD.MOV.U32 R12, RZ, RZ, 0x3 ;  /* 0x00000003ff0c7424 */ /* 0x000fe400078e00ff */
[----:B------:R-:W-:-:S07]  /*150f0*/  IMAD.MOV.U32 R7, RZ, RZ, R14 ;  /* 0x000000ffff077224 */ /* 0x000fce00078e000e */
[----:B------:R-:W-:Y:S05]  /*15100*/  WARPSYNC.COLLECTIVE R15, `(.L_x_14136) ;  /* 0x000000000f087348 */ /* 0x000fea0003c00000 */
[----:B------:R0:W1:Y:S02]  /*15110*/  SHFL.IDX P6, R14, R13, R12, R11 ;  /* 0x0000000c0d0e7389 */ /* 0x00006400000c000b */
[----:B01----:R-:W-:Y:S01]  /*15120*/  ENDCOLLECTIVE ;  /* 0x000000000000791b */ /* 0x003fe20003800000 */
.L_x_14136:
        /* <DEDUP_REMOVED lines=15> */
.L_x_14137:
[----:B------:R-:W-:Y:S02]  /*15220*/  @P1 IMAD R8, R5, 0x2, R22 ;  /* 0x0000000205081824 */ /* 0x000fe400078e0216 */
[----:B------:R-:W-:Y:S02]  /*15230*/  IMAD.MOV.U32 R13, RZ, RZ, R2 ;  /* 0x000000ffff0d7224 */ /* 0x000fe400078e0002 */
[----:B------:R-:W-:Y:S02]  /*15240*/  IMAD.MOV.U32 R12, RZ, RZ, 0x4 ;  /* 0x00000004ff0c7424 */ /* 0x000fe400078e00ff */
[----:B------:R-:W-:-:S07]  /*15250*/  IMAD.MOV.U32 R7, RZ, RZ, R14 ;  /* 0x000000ffff077224 */ /* 0x000fce00078e000e */
[----:B------:R-:W-:Y:S05]  /*15260*/  WARPSYNC.COLLECTIVE R15, `(.L_x_14138) ;  /* 0x000000000f087348 */ /* 0x000fea0003c00000 */
[----:B------:R0:W1:Y:S02]  /*15270*/  SHFL.IDX P6, R14, R13, R12, R11 ;  /* 0x0000000c0d0e7389 */ /* 0x00006400000c000b */
[----:B01----:R-:W-:Y:S01]  /*15280*/  ENDCOLLECTIVE ;  /* 0x000000000000791b */ /* 0x003fe20003800000 */
.L_x_14138:
        /* <DEDUP_REMOVED lines=15> */
.L_x_14139:
[----:B------:R-:W-:Y:S02]  /*15380*/  @P1 IMAD R8, R5, 0x2, R22 ;  /* 0x0000000205081824 */ /* 0x000fe400078e0216 */
[----:B------:R-:W-:Y:S02]  /*15390*/  IMAD.MOV.U32 R13, RZ, RZ, R2 ;  /* 0x000000ffff0d7224 */ /* 0x000fe400078e0002 */
[----:B------:R-:W-:Y:S02]  /*153a0*/  IMAD.MOV.U32 R12, RZ, RZ, 0x5 ;  /* 0x00000005ff0c7424 */ /* 0x000fe400078e00ff */
[----:B------:R-:W-:-:S07]  /*153b0*/  IMAD.MOV.U32 R7, RZ, RZ, R14 ;  /* 0x000000ffff077224 */ /* 0x000fce00078e000e */
[----:B------:R-:W-:Y:S05]  /*153c0*/  WARPSYNC.COLLECTIVE R15, `(.L_x_14140) ;  /* 0x000000000f087348 */ /* 0x000fea0003c00000 */
[----:B------:R0:W1:Y:S02]  /*153d0*/  SHFL.IDX P6, R14, R13, R12, R11 ;  /* 0x0000000c0d0e7389 */ /* 0x00006400000c000b */
[----:B01----:R-:W-:Y:S01]  /*153e0*/  ENDCOLLECTIVE ;  /* 0x000000000000791b */ /* 0x003fe20003800000 */
.L_x_14140:
        /* <DEDUP_REMOVED lines=15> */
.L_x_14141:
[----:B------:R-:W-:Y:S02]  /*154e0*/  @P1 IMAD R8, R5, 0x2, R22 ;  /* 0x0000000205081824 */ /* 0x000fe400078e0216 */
[----:B------:R-:W-:Y:S02]  /*154f0*/  IMAD.MOV.U32 R13, RZ, RZ, R2 ;  /* 0x000000ffff0d7224 */ /* 0x000fe400078e0002 */
[----:B------:R-:W-:Y:S02]  /*15500*/  IMAD.MOV.U32 R12, RZ, RZ, 0x6 ;  /* 0x00000006ff0c7424 */ /* 0x000fe400078e00ff */
[----:B------:R-:W-:-:S07]  /*15510*/  IMAD.MOV.U32 R7, RZ, RZ, R14 ;  /* 0x000000ffff077224 */ /* 0x000fce00078e000e */
[----:B------:R-:W-:Y:S05]  /*15520*/  WARPSYNC.COLLECTIVE R15, `(.L_x_14142) ;  /* 0x000000000f087348 */ /* 0x000fea0003c00000 */
[----:B------:R0:W1:Y:S02]  /*15530*/  SHFL.IDX P6, R14, R13, R12, R11 ;  /* 0x0000000c0d0e7389 */ /* 0x00006400000c000b */
[----:B01----:R-:W-:Y:S01]  /*15540*/  ENDCOLLECTIVE ;  /* 0x000000000000791b */ /* 0x003fe20003800000 */
.L_x_14142:
        /* <DEDUP_REMOVED lines=15> */
.L_x_14143:
[----:B------:R-:W-:Y:S02]  /*15640*/  @P1 IMAD R8, R5, 0x2, R22 ;  /* 0x0000000205081824 */ /* 0x000fe400078e0216 */
[----:B------:R-:W-:Y:S02]  /*15650*/  IMAD.MOV.U32 R13, RZ, RZ, R2 ;  /* 0x000000ffff0d7224 */ /* 0x000fe400078e0002 */
[----:B------:R-:W-:Y:S02]  /*15660*/  IMAD.MOV.U32 R12, RZ, RZ, 0x7 ;  /* 0x00000007ff0c7424 */ /* 0x000fe400078e00ff */
[----:B------:R-:W-:-:S07]  /*15670*/  IMAD.MOV.U32 R7, RZ, RZ, R14 ;  /* 0x000000ffff077224 */ /* 0x000fce00078e000e */
[----:B------:R-:W-:Y:S05]  /*15680*/  WARPSYNC.COLLECTIVE R15, `(.L_x_14144) ;  /* 0x000000000f087348 */ /* 0x000fea0003c00000 */
[----:B------:R0:W1:Y:S02]  /*15690*/  SHFL.IDX P6, R14, R13, R12, R11 ;  /* 0x0000000c0d0e7389 */ /* 0x00006400000c000b */
[----:B01----:R-:W-:Y:S01]  /*156a0*/  ENDCOLLECTIVE ;  /* 0x000000000000791b */ /* 0x003fe20003800000 */
.L_x_14144:
        /* <DEDUP_REMOVED lines=10> */
.L_x_14145:
[----:B------:R-:W-:Y:S01]  /*15750*/  @!PT LDS RZ, [RZ] ;  /* 0x00000000fffff984 */ /* 0x000fe20000000800 */
[----:B------:R-:W-:Y:S01]  /*15760*/  @!PT LDS RZ, [RZ] ;  /* 0x00000000fffff984 */ /* 0x000fe20000000800 */
[----:B------:R-:W-:Y:S01]  /*15770*/  @!PT LDS RZ, [RZ] ;  /* 0x00000000fffff984 */ /* 0x000fe20000000800 */
[----:B------:R0:W-:Y:S01]  /*15780*/  @P1 LDGSTS.E.BYPASS.LTC128B.128 [R8+0x11400], desc[UR52][R6.64], !P2 ;  /* 0x1140000006081fae */ /* 0x0001e2000d101d74 */
[----:B------:R-:W-:Y:S01]  /*15790*/  IMAD.MOV.U32 R0, RZ, RZ, R14 ;  /* 0x000000ffff007224 */ /* 0x000fe200078e000e */
[----:B------:R-:W-:Y:S06]  /*157a0*/  BRA `(.L_x_14146) ;  /* 0xffffffb800047947 */ /* 0x000fec000383ffff */
.L_x_14070:
        /* <DEDUP_REMOVED lines=9> */
.L_x_14147:
[C---:B------:R-:W-:Y:S01]  /*15840*/  VIADD R8, R26.reuse, 0x10 ;  /* 0x000000101a087836 */ /* 0x040fe20000000000 */
[----:B------:R-:W-:Y:S01]  /*15850*/  ISETP.GE.AND P2, PT, R26, R3, PT ;  /* 0x000000031a00720c */ /* 0x000fe20003f46270 */
[----:B------:R-:W-:Y:S02]  /*15860*/  IMAD.MOV.U32 R13, RZ, RZ, R4 ;  /* 0x000000ffff0d7224 */ /* 0x000fe400078e0004 */
[----:B------:R-:W-:-:S10]  /*15870*/  IMAD.MOV.U32 R6, RZ, RZ, R14 ;  /* 0x000000ffff067224 */ /* 0x000fd400078e000e */
[----:B------:R-:W-:Y:S05]  /*15880*/  WARPSYNC.COLLECTIVE R15, `(.L_x_14148) ;  /* 0x000000000f087348 */ /* 0x000fea0003c00000 */
[----:B------:R0:W1:Y:S02]  /*15890*/  SHFL.IDX P6, R14, R13, R12, R11 ;  /* 0x0000000c0d0e7389 */ /* 0x00006400000c000b */
[----:B01----:R-:W-:Y:S01]  /*158a0*/  ENDCOLLECTIVE ;  /* 0x000000000000791b */ /* 0x003fe20003800000 */
.L_x_14148:
[----:B------:R-:W-:Y:S02]  /*158b0*/  IMAD.MOV.U32 R13, RZ, RZ, R0 ;  /* 0x000000ffff0d7224 */ /* 0x000fe400078e0000 */
[----:B------:R-:W-:Y:S02]  /*158c0*/  IMAD.MOV.U32 R12, RZ, RZ, 0x1 ;  /* 0x00000001ff0c7424 */ /* 0x000fe400078e00ff */
[----:B------:R-:W-:-:S07]  /*158d0*/  IMAD.MOV.U32 R7, RZ, RZ, R14 ;  /* 0x000000ffff077224 */ /* 0x000fce00078e000e */
[----:B------:R-:W-:Y:S05]  /*158e0*/  WARPSYNC.COLLECTIVE R15, `(.L_x_14149) ;  /* 0x000000000f087348 */ /* 0x000fea0003c00000 */
[----:B------:R0:W1:Y:S02]  /*158f0*/  SHFL.IDX P6, R14, R13, R12, R11 ;  /* 0x0000000c0d0e7389 */ /* 0x00006400000c000b */
[----:B01----:R-:W-:Y:S01]  /*15900*/  ENDCOLLECTIVE ;  /* 0x000000000000791b */ /* 0x003fe20003800000 */
.L_x_14149:
[----:B------:R-:W-:-:S05]  /*15910*/  @!P2 LEA R7, P1, R28, R7, 0x1 ;  /* 0x000000071c07a211 */ /* 0x000fca00078208ff */
[----:B------:R-:W-:Y:S01]  /*15920*/  @!P2 IMAD.X R6, RZ, RZ, R6, P1 ;  /* 0x000000ffff06a224 */ /* 0x000fe200008e0606 */
[----:B------:R-:W-:-:S04]  /*15930*/  ISETP.GE.AND P1, PT, R8, R3, PT ;  /* 0x000000030800720c */ /* 0x000fc80003f26270 */
        /* <DEDUP_REMOVED lines=12> */
.L_x_14150:
[----:B------:R-:W-:Y:S02]  /*15a00*/  IMAD.MOV.U32 R13, RZ, RZ, R0 ;  /* 0x000000ffff0d7224 */ /* 0x000fe400078e0000 */
[----:B------:R-:W-:Y:S02]  /*15a10*/  IMAD.MOV.U32 R12, RZ, RZ, 0x2 ;  /* 0x00000002ff0c7424 */ /* 0x000fe400078e00ff */
[----:B------:R-:W-:-:S07]  /*15a20*/  IMAD.MOV.U32 R7, RZ, RZ, R14 ;  /* 0x000000ffff077224 */ /* 0x000fce00078e000e */
[----:B------:R-:W-:Y:S05]  /*15a30*/  WARPSYNC.COLLECTIVE R15, `(.L_x_14151) ;  /* 0x000000000f087348 */ /* 0x000fea0003c00000 */
[----:B------:R0:W1:Y:S02]  /*15a40*/  SHFL.IDX P6, R14, R13, R12, R11 ;  /* 0x0000000c0d0e7389 */ /* 0x00006400000c000b */
[----:B01----:R-:W-:Y:S01]  /*15a50*/  ENDCOLLECTIVE ;  /* 0x000000000000791b */ /* 0x003fe20003800000 */
.L_x_14151:
        /* <DEDUP_REMOVED lines=16> */
.L_x_14152:
[----:B------:R-:W-:Y:S02]  /*15b60*/  IMAD.MOV.U32 R13, RZ, RZ, R0 ;  /* 0x000000ffff0d7224 */ /* 0x000fe400078e0000 */
[----:B------:R-:W-:Y:S02]  /*15b70*/  IMAD.MOV.U32 R12, RZ, RZ, 0x3 ;  /* 0x00000003ff0c7424 */ /* 0x000fe400078e00ff */
[----:B------:R-:W-:-:S07]  /*15b80*/  IMAD.MOV.U32 R7, RZ, RZ, R14 ;  /* 0x000000ffff077224 */ /* 0x000fce00078e000e */
[----:B------:R-:W-:Y:S05]  /*15b90*/  WARPSYNC.COLLECTIVE R15, `(.L_x_14153) ;  /* 0x000000000f087348 */ /* 0x000fea0003c00000 */
[----:B------:R0:W1:Y:S02]  /*15ba0*/  SHFL.IDX P6, R14, R13, R12, R11 ;  /* 0x0000000c0d0e7389 */ /* 0x00006400000c000b */
[----:B01----:R-:W-:Y:S01]  /*15bb0*/  ENDCOLLECTIVE ;  /* 0x000000000000791b */ /* 0x003fe20003800000 */
.L_x_14153:
        /* <DEDUP_REMOVED lines=16> */
.L_x_14154:
[----:B------:R-:W-:Y:S02]  /*15cc0*/  IMAD.MOV.U32 R13, RZ, RZ, R0 ;  /* 0x000000ffff0d7224 */ /* 0x000fe400078e0000 */
[----:B------:R-:W-:Y:S02]  /*15cd0*/  IMAD.MOV.U32 R12, RZ, RZ, 0x4 ;  /* 0x00000004ff0c7424 */ /* 0x000fe400078e00ff */
[----:B------:R-:W-:-:S07]  /*15ce0*/  IMAD.MOV.U32 R7, RZ, RZ, R14 ;  /* 0x000000ffff077224 */ /* 0x000fce00078e000e */
[----:B------:R-:W-:Y:S05]  /*15cf0*/  WARPSYNC.COLLECTIVE R15, `(.L_x_14155) ;  /* 0x000000000f087348 */ /* 0x000fea0003c00000 */
[----:B------:R0:W1:Y:S02]  /*15d00*/  SHFL.IDX P6, R14, R13, R12, R11 ;  /* 0x0000000c0d0e7389 */ /* 0x00006400000c000b */
[----:B01----:R-:W-:Y:S01]  /*15d10*/  ENDCOLLECTIVE ;  /* 0x000000000000791b */ /* 0x003fe20003800000 */
.L_x_14155:
        /* <DEDUP_REMOVED lines=16> */
.L_x_14156:
[----:B------:R-:W-:Y:S02]  /*15e20*/  IMAD.MOV.U32 R13, RZ, RZ, R0 ;  /* 0x000000ffff0d7224 */ /* 0x000fe400078e0000 */
[----:B------:R-:W-:Y:S02]  /*15e30*/  IMAD.MOV.U32 R12, RZ, RZ, 0x5 ;  /* 0x00000005ff0c7424 */ /* 0x000fe400078e00ff */
[----:B------:R-:W-:-:S07]  /*15e40*/  IMAD.MOV.U32 R7, RZ, RZ, R14 ;  /* 0x000000ffff077224 */ /* 0x000fce00078e000e */
[----:B------:R-:W-:Y:S05]  /*15e50*/  WARPSYNC.COLLECTIVE R15, `(.L_x_14157) ;  /* 0x000000000f087348 */ /* 0x000fea0003c00000 */
[----:B------:R0:W1:Y:S02]  /*15e60*/  SHFL.IDX P6, R14, R13, R12, R11 ;  /* 0x0000000c0d0e7389 */ /* 0x00006400000c000b */
[----:B01----:R-:W-:Y:S01]  /*15e70*/  ENDCOLLECTIVE ;  /* 0x000000000000791b */ /* 0x003fe20003800000 */
.L_x_14157:
        /* <DEDUP_REMOVED lines=16> */
.L_x_14158:
[----:B------:R-:W-:Y:S02]  /*15f80*/  IMAD.MOV.U32 R13, RZ, RZ, R0 ;  /* 0x000000ffff0d7224 */ /* 0x000fe400078e0000 */
[----:B------:R-:W-:Y:S02]  /*15f90*/  IMAD.MOV.U32 R12, RZ, RZ, 0x6 ;  /* 0x00000006ff0c7424 */ /* 0x000fe400078e00ff */
[----:B------:R-:W-:-:S07]  /*15fa0*/  IMAD.MOV.U32 R7, RZ, RZ, R14 ;  /* 0x000000ffff077224 */ /* 0x000fce00078e000e */
[----:B------:R-:W-:Y:S05]  /*15fb0*/  WARPSYNC.COLLECTIVE R15, `(.L_x_14159) ;  /* 0x000000000f087348 */ /* 0x000fea0003c00000 */
[----:B------:R0:W1:Y:S02]  /*15fc0*/  SHFL.IDX P6, R14, R13, R12, R11 ;  /* 0x0000000c0d0e7389 */ /* 0x00006400000c000b */
[----:B01----:R-:W-:Y:S01]  /*15fd0*/  ENDCOLLECTIVE ;  /* 0x000000000000791b */ /* 0x003fe20003800000 */
.L_x_14159:
        /* <DEDUP_REMOVED lines=16> */
.L_x_14160:
[----:B------:R-:W-:Y:S02]  /*160e0*/  IMAD.MOV.U32 R13, RZ, RZ, R0 ;  /* 0x000000ffff0d7224 */ /* 0x000fe400078e0000 */
[----:B------:R-:W-:Y:S02]  /*160f0*/  IMAD.MOV.U32 R12, RZ, RZ, 0x7 ;  /* 0x00000007ff0c7424 */ /* 0x000fe400078e00ff */
[----:B------:R-:W-:-:S07]  /*16100*/  IMAD.MOV.U32 R7, RZ, RZ, R14 ;  /* 0x000000ffff077224 */ /* 0x000fce00078e000e */
[----:B------:R-:W-:Y:S05]  /*16110*/  WARPSYNC.COLLECTIVE R15, `(.L_x_14161) ;  /* 0x000000000f087348 */ /* 0x000fea0003c00000 */
[----:B------:R0:W1:Y:S02]  /*16120*/  SHFL.IDX P6, R14, R13, R12, R11 ;  /* 0x0000000c0d0e7389 */ /* 0x00006400000c000b */
[----:B01----:R-:W-:Y:S01]  /*16130*/  ENDCOLLECTIVE ;  /* 0x000000000000791b */ /* 0x003fe20003800000 */
.L_x_14161:
        /* <DEDUP_REMOVED lines=11> */
.L_x_14162:
[----:B------:R-:W-:Y:S01]  /*161f0*/  @!PT LDS RZ, [RZ] ;  /* 0x00000000fffff984 */ /* 0x000fe20000000800 */
[----:B------:R-:W-:Y:S01]  /*16200*/  @!PT LDS RZ, [RZ] ;  /* 0x00000000fffff984 */ /* 0x000fe20000000800 */
[----:B------:R-:W-:Y:S01]  /*16210*/  @!PT LDS RZ, [RZ] ;  /* 0x00000000fffff984 */ /* 0x000fe20000000800 */
[----:B------:R0:W-:Y:S01]  /*16220*/  @!P1 LDGSTS.E.BYPASS.LTC128B.128 [R20+0xb400], desc[UR52][R6.64], !P0 ;  /* 0x0b40000006149fae */ /* 0x0001e2000c101d74 */
[----:B------:R-:W-:Y:S01]  /*16230*/  ISETP.GE.AND P1, PT, R4, R3, PT ;  /* 0x000000030400720c */ /* 0x000fe20003f26270 */
[----:B------:R-:W-:Y:S02]  /*16240*/  IMAD.MOV.U32 R13, RZ, RZ, R2 ;  /* 0x000000ffff0d7224 */ /* 0x000fe400078e0002 */
[----:B------:R-:W-:Y:S02]  /*16250*/  IMAD.MOV.U32 R12, RZ, RZ, RZ ;  /* 0x000000ffff0c7224 */ /* 0x000fe400078e00ff */
[----:B0-----:R-:W-:-:S08]  /*16260*/  IMAD.MOV.U32 R6, RZ, RZ, R14 ;  /* 0x000000ffff067224 */ /* 0x001fd000078e000e */
[----:B------:R-:W-:Y:S05]  /*16270*/  WARPSYNC.COLLECTIVE R15, `(.L_x_14163) ;  /* 0x000000000f087348 */ /* 0x000fea0003c00000 */
[----:B------:R0:W1:Y:S02]  /*16280*/  SHFL.IDX P6, R14, R13, R12, R11 ;  /* 0x0000000c0d0e7389 */ /* 0x00006400000c000b */
[----:B01----:R-:W-:Y:S01]  /*16290*/  ENDCOLLECTIVE ;  /* 0x000000000000791b */ /* 0x003fe20003800000 */
.L_x_14163:
[----:B------:R-:W-:-:S05]  /*162a0*/  @!P1 LEA R6, P3, R28, R6, 0x1 ;  /* 0x000000061c069211 */ /* 0x000fca00078608ff */
[----:B------:R-:W-:Y:S02]  /*162b0*/  @!P1 IMAD.X R7, RZ, RZ, R0, P3 ;  /* 0x000000ffff079224 */ /* 0x000fe400018e0600 */
[----:B------:R-:W-:-:S03]  /*162c0*/  VIADD R0, R26, 0x80 ;  /* 0x000000801a007836 */ /* 0x000fc60000000000 */
[----:B------:R-:W-:Y:S01]  /*162d0*/  @!PT LDS RZ, [RZ] ;  /* 0x00000000fffff984 */ /* 0x000fe20000000800 */
[----:B------:R-:W-:Y:S01]  /*162e0*/  @!PT LDS RZ, [RZ] ;  /* 0x00000000fffff984 */ /* 0x000fe20000000800 */
[----:B------:R-:W-:Y:S01]  /*162f0*/  @!PT LDS RZ, [RZ] ;  /* 0x00000000fffff984 */ /* 0x000fe20000000800 */
[----:B------:R0:W-:Y:S01]  /*16300*/  @!P1 LDGSTS.E.BYPASS.LTC128B.128 [R20+0xbc00], desc[UR52][R6.64], !P0 ;  /* 0x0bc0000006149fae */ /* 0x0001e2000c101d74 */
[----:B------:R-:W-:Y:S01]  /*16310*/  IMAD.MOV.U32 R13, RZ, RZ, R5 ;  /* 0x000000ffff0d7224 */ /* 0x000fe200078e0005 */
[----:B------:R-:W-:Y:S01]  /*16320*/  ISETP.GE.AND P1, PT, R0, R3, PT ;  /* 0x000000030000720c */ /* 0x000fe20003f26270 */
[----:B------:R-:W-:-:S12]  /*16330*/  IMAD.MOV.U32 R0, RZ, RZ, R14 ;  /* 0x000000ffff007224 */ /* 0x000fd800078e000e */
[----:B0-----:R-:W-:Y:S05]  /*16340*/  WARPSYNC.COLLECTIVE R15, `(.L_x_14164) ;  /* 0x000000000f087348 */ /* 0x001fea0003c00000 */
[----:B------:R1:W2:Y:S02]  /*16350*/  SHFL.IDX P6, R14, R13, R12, R11 ;  /* 0x0000000c0d0e7389 */ /* 0x0002a400000c000b */
[----:B012---:R-:W-:Y:S01]  /*16360*/  ENDCOLLECTIVE ;  /* 0x000000000000791b */ /* 0x007fe20003800000 */
.L_x_14164:
[----:B------:R-:W-:Y:S02]  /*16370*/  IMAD.MOV.U32 R13, RZ, RZ, R2 ;  /* 0x000000ffff0d7224 */ /* 0x000fe400078e0002 */
[----:B------:R-:W-:Y:S02]  /*16380*/  IMAD.MOV.U32 R12, RZ, RZ, 0x1 ;  /* 0x00000001ff0c7424 */ /* 0x000fe400078e00ff */
[----:B------:R-:W-:-:S07]  /*16390*/  IMAD.MOV.U32 R4, RZ, RZ, R14 ;  /* 0x000000ffff047224 */ /* 0x000fce00078e000e */
[----:B------:R-:W-:Y:S05]  /*163a0*/  WARPSYNC.COLLECTIVE R15, `(.L_x_14165) ;  /* 0x000000000f087348 */ /* 0x000fea0003c00000 */
[----:B------:R0:W1:Y:S02]  /*163b0*/  SHFL.IDX P6, R14, R13, R12, R11 ;  /* 0x0000000c0d0e7389 */ /* 0x00006400000c000b */
[----:B01----:R-:W-:Y:S01]  /*163c0*/  ENDCOLLECTIVE ;  /* 0x000000000000791b */ /* 0x003fe20003800000 */
.L_x_14165:
        /* <DEDUP_REMOVED lines=16> */
.L_x_14166:
[----:B------:R-:W-:Y:S02]  /*164d0*/  IMAD.MOV.U32 R13, RZ, RZ, R2 ;  /* 0x000000ffff0d7224 */ /* 0x000fe400078e0002 */
[----:B------:R-:W-:Y:S02]  /*164e0*/  IMAD.MOV.U32 R12, RZ, RZ, 0x2 ;  /* 0x00000002ff0c7424 */ /* 0x000fe400078e00ff */
[----:B------:R-:W-:-:S07]  /*164f0*/  IMAD.MOV.U32 R6, RZ, RZ, R14 ;  /* 0x000000ffff067224 */ /* 0x000fce00078e000e */
[----:B------:R-:W-:Y:S05]  /*16500*/  WARPSYNC.COLLECTIVE R15, `(.L_x_14167) ;  /* 0x000000000f087348 */ /* 0x000fea0003c00000 */
[----:B------:R0:W1:Y:S02]  /*16510*/  SHFL.IDX P6, R14, R13, R12, R11 ;  /* 0x0000000c0d0e7389 */ /* 0x00006400000c000b */
[----:B01----:R-:W-:Y:S01]  /*16520*/  ENDCOLLECTIVE ;  /* 0x000000000000791b */ /* 0x003fe20003800000 */
.L_x_14167:
        /* <DEDUP_REMOVED lines=13> */
.L_x_14168:
[----:B------:R-:W-:Y:S02]  /*16600*/  IMAD.MOV.U32 R13, RZ, RZ, R2 ;  /* 0x000000ffff0d7224 */ /* 0x000fe400078e0002 */
[----:B------:R-:W-:Y:S02]  /*16610*/  IMAD.MOV.U32 R12, RZ, RZ, 0x3 ;  /* 0x00000003ff0c7424 */ /* 0x000fe400078e00ff */
[----:B------:R-:W-:-:S07]  /*16620*/  IMAD.MOV.U32 R6, RZ, RZ, R14 ;  /* 0x000000ffff067224 */ /* 0x000fce00078e000e */
[----:B------:R-:W-:Y:S05]  /*16630*/  WARPSYNC.COLLECTIVE R15, `(.L_x_14169) ;  /* 0x000000000f087348 */ /* 0x000fea0003c00000 */
[----:B------:R0:W1:Y:S02]  /*16640*/  SHFL.IDX P6, R14, R13, R12, R11 ;  /* 0x0000000c0d0e7389 */ /* 0x00006400000c000b */
[----:B01----:R-:W-:Y:S01]  /*16650*/  ENDCOLLECTIVE ;  /* 0x000000000000791b */ /* 0x003fe20003800000 */
.L_x_14169:
        /* <DEDUP_REMOVED lines=12> */
.L_x_14170:
[----:B------:R-:W-:Y:S01]  /*16720*/  IMAD.MOV.U32 R2, RZ, RZ, R14 ;  /* 0x000000ffff027224 */ /* 0x000fe200078e000e */
[----:B------:R-:W-:Y:S06]  /*16730*/  BRA `(.L_x_14171) ;  /* 0xffffffb400e47947 */ /* 0x000fec000383ffff */
.L_x_14073:
[----:B0-----:R0:W1:Y:S02]  /*16740*/  SYNCS.PHASECHK.TRANS64.TRYWAIT P0, [R22+URZ+0x16820], R0 ;  /* 0x01682000160075a7 */ /* 0x001064000800017f */
[----:B-1----:R-:W-:Y:S05]  /*16750*/  @!P0 NANOSLEEP.SYNCS 0x989680 ;  /* 0x009896800000895d */ /* 0x002fea0003900000 */
[----:B------:R-:W1:Y:S02]  /*16760*/  @!P0 SYNCS.PHASECHK.TRANS64 P0, [R22+URZ+0x16820], R0 ;  /* 0x01682000160085a7 */ /* 0x000e64000800007f */
[----:B-1----:R-:W-:Y:S05]  /*16770*/  @!P0 BRA `(.L_x_14073) ;  /* 0xfffffffc00f08947 */ /* 0x002fea000383ffff */
[----:B------:R-:W-:Y:S05]  /*16780*/  BRA `(.L_x_14172) ;  /* 0xffffffb800407947 */ /* 0x000fea000383ffff */
.L_x_14078:
[----:B0-----:R0:W1:Y:S02]  /*16790*/  SYNCS.PHASECHK.TRANS64.TRYWAIT P0, [R5+URZ+0x16840], R2 ;  /* 0x01684002050075a7 */ /* 0x001064000800017f */
[----:B-1----:R-:W-:Y:S05]  /*167a0*/  @!P0 NANOSLEEP.SYNCS 0x989680 ;  /* 0x009896800000895d */ /* 0x002fea0003900000 */
[----:B------:R-:W1:Y:S02]  /*167b0*/  @!P0 SYNCS.PHASECHK.TRANS64 P0, [R5+URZ+0x16840], R2 ;  /* 0x01684002050085a7 */ /* 0x000e64000800007f */
[----:B-1----:R-:W-:Y:S05]  /*167c0*/  @!P0 BRA `(.L_x_14078) ;  /* 0xfffffffc00f08947 */ /* 0x002fea000383ffff */
[----:B------:R-:W-:Y:S05]  /*167d0*/  BRA `(.L_x_14173) ;  /* 0xffffffbc00187947 */ /* 0x000fea000383ffff */
.L_x_14079:
        /* <DEDUP_REMOVED lines=8> */
.L_x_14175:
[----:B------:R-:W-:Y:S05]  /*16860*/  BSYNC B1 ;  /* 0x0000000000017941 */ /* 0x000fea0003800000 */
.L_x_14174:
        /* <DEDUP_REMOVED lines=9> */
.L_x_14176:
[----:B------:R-:W-:Y:S02]  /*16900*/  IMAD R8, R8, 0x2, R22 ;  /* 0x0000000208087824 */ /* 0x000fe400078e0216 */
[----:B------:R-:W-:Y:S02]  /*16910*/  IMAD.MOV.U32 R13, RZ, RZ, R10 ;  /* 0x000000ffff0d7224 */ /* 0x000fe400078e000a */
[----:B------:R-:W-:Y:S02]  /*16920*/  IMAD.MOV.U32 R12, RZ, RZ, 0x1 ;  /* 0x00000001ff0c7424 */ /* 0x000fe400078e00ff */
[----:B------:R-:W-:-:S07]  /*16930*/  IMAD.MOV.U32 R2, RZ, RZ, R14 ;  /* 0x000000ffff027224 */ /* 0x000fce00078e000e */
[----:B------:R-:W-:Y:S05]  /*16940*/  WARPSYNC.COLLECTIVE R15, `(.L_x_14177) ;  /* 0x000000000f087348 */ /* 0x000fea0003c00000 */
[----:B------:R0:W1:Y:S02]  /*16950*/  SHFL.IDX P6, R14, R13, R12, R11 ;  /* 0x0000000c0d0e7389 */ /* 0x00006400000c000b */
[----:B01----:R-:W-:Y:S01]  /*16960*/  ENDCOLLECTIVE ;  /* 0x000000000000791b */ /* 0x003fe20003800000 */
.L_x_14177:
        /* <DEDUP_REMOVED lines=11> */
.L_x_14178:
[----:B------:R-:W-:Y:S02]  /*16a20*/  IMAD.MOV.U32 R13, RZ, RZ, R10 ;  /* 0x000000ffff0d7224 */ /* 0x000fe400078e000a */
[----:B------:R-:W-:Y:S02]  /*16a30*/  IMAD.MOV.U32 R12, RZ, RZ, 0x2 ;  /* 0x00000002ff0c7424 */ /* 0x000fe400078e00ff */
[----:B------:R-:W-:-:S07]  /*16a40*/  IMAD.MOV.U32 R2, RZ, RZ, R14 ;  /* 0x000000ffff027224 */ /* 0x000fce00078e000e */
[----:B------:R-:W-:Y:S05]  /*16a50*/  WARPSYNC.COLLECTIVE R15, `(.L_x_14179) ;  /* 0x000000000f087348 */ /* 0x000fea0003c00000 */
[----:B------:R0:W1:Y:S02]  /*16a60*/  SHFL.IDX P6, R14, R13, R12, R11 ;  /* 0x0000000c0d0e7389 */ /* 0x00006400000c000b */
[----:B01----:R-:W-:Y:S01]  /*16a70*/  ENDCOLLECTIVE ;  /* 0x000000000000791b */ /* 0x003fe20003800000 */
.L_x_14179:
        /* <DEDUP_REMOVED lines=11> */
.L_x_14180:
[----:B------:R-:W-:Y:S02]  /*16b30*/  IMAD.MOV.U32 R13, RZ, RZ, R10 ;  /* 0x000000ffff0d7224 */ /* 0x000fe400078e000a */
[----:B------:R-:W-:Y:S02]  /*16b40*/  IMAD.MOV.U32 R12, RZ, RZ, 0x3 ;  /* 0x00000003ff0c7424 */ /* 0x000fe400078e00ff */
[----:B------:R-:W-:-:S07]  /*16b50*/  IMAD.MOV.U32 R2, RZ, RZ, R14 ;  /* 0x000000ffff027224 */ /* 0x000fce00078e000e */
[----:B------:R-:W-:Y:S05]  /*16b60*/  WARPSYNC.COLLECTIVE R15, `(.L_x_14181) ;  /* 0x000000000f087348 */ /* 0x000fea0003c00000 */
[----:B------:R0:W1:Y:S02]  /*16b70*/  SHFL.IDX P6, R14, R13, R12, R11 ;  /* 0x0000000c0d0e7389 */ /* 0x00006400000c000b */
[----:B01----:R-:W-:Y:S01]  /*16b80*/  ENDCOLLECTIVE ;  /* 0x000000000000791b */ /* 0x003fe20003800000 */
.L_x_14181:
        /* <DEDUP_REMOVED lines=11> */
.L_x_14182:
[----:B------:R-:W-:Y:S02]  /*16c40*/  IMAD.MOV.U32 R13, RZ, RZ, R10 ;  /* 0x000000ffff0d7224 */ /* 0x000fe400078e000a */
[----:B------:R-:W-:Y:S02]  /*16c50*/  IMAD.MOV.U32 R12, RZ, RZ, 0x4 ;  /* 0x00000004ff0c7424 */ /* 0x000fe400078e00ff */
[----:B------:R-:W-:-:S07]  /*16c60*/  IMAD.MOV.U32 R2, RZ, RZ, R14 ;  /* 0x000000ffff027224 */ /* 0x000fce00078e000e */
[----:B------:R-:W-:Y:S05]  /*16c70*/  WARPSYNC.COLLECTIVE R15, `(.L_x_14183) ;  /* 0x000000000f087348 */ /* 0x000fea0003c00000 */
[----:B------:R0:W1:Y:S02]  /*16c80*/  SHFL.IDX P6, R14, R13, R12, R11 ;  /* 0x0000000c0d0e7389 */ /* 0x00006400000c000b */
[----:B01----:R-:W-:Y:S01]  /*16c90*/  ENDCOLLECTIVE ;  /* 0x000000000000791b */ /* 0x003fe20003800000 */
.L_x_14183:
        /* <DEDUP_REMOVED lines=11> */
.L_x_14184:
[----:B------:R-:W-:Y:S02]  /*16d50*/  IMAD.MOV.U32 R13, RZ, RZ, R10 ;  /* 0x000000ffff0d7224 */ /* 0x000fe400078e000a */
[----:B------:R-:W-:Y:S02]  /*16d60*/  IMAD.MOV.U32 R12, RZ, RZ, 0x5 ;  /* 0x00000005ff0c7424 */ /* 0x000fe400078e00ff */
[----:B------:R-:W-:-:S07]  /*16d70*/  IMAD.MOV.U32 R2, RZ, RZ, R14 ;  /* 0x000000ffff027224 */ /* 0x000fce00078e000e */
[----:B------:R-:W-:Y:S05]  /*16d80*/  WARPSYNC.COLLECTIVE R15, `(.L_x_14185) ;  /* 0x000000000f087348 */ /* 0x000fea0003c00000 */
[----:B------:R0:W1:Y:S02]  /*16d90*/  SHFL.IDX P6, R14, R13, R12, R11 ;  /* 0x0000000c0d0e7389 */ /* 0x00006400000c000b */
[----:B01----:R-:W-:Y:S01]  /*16da0*/  ENDCOLLECTIVE ;  /* 0x000000000000791b */ /* 0x003fe20003800000 */
.L_x_14185:
        /* <DEDUP_REMOVED lines=11> */
.L_x_14186:
[----:B------:R-:W-:Y:S02]  /*16e60*/  IMAD.MOV.U32 R13, RZ, RZ, R10 ;  /* 0x000000ffff0d7224 */ /* 0x000fe400078e000a */
[----:B------:R-:W-:Y:S02]  /*16e70*/  IMAD.MOV.U32 R12, RZ, RZ, 0x6 ;  /* 0x00000006ff0c7424 */ /* 0x000fe400078e00ff */
[----:B------:R-:W-:-:S07]  /*16e80*/  IMAD.MOV.U32 R2, RZ, RZ, R14 ;  /* 0x000000ffff027224 */ /* 0x000fce00078e000e */
[----:B------:R-:W-:Y:S05]  /*16e90*/  WARPSYNC.COLLECTIVE R15, `(.L_x_14187) ;  /* 0x000000000f087348 */ /* 0x000fea0003c00000 */
[----:B------:R0:W1:Y:S02]  /*16ea0*/  SHFL.IDX P6, R14, R13, R12, R11 ;  /* 0x0000000c0d0e7389 */ /* 0x00006400000c000b */
[----:B01----:R-:W-:Y:S01]  /*16eb0*/  ENDCOLLECTIVE ;  /* 0x000000000000791b */ /* 0x003fe20003800000 */
.L_x_14187:
        /* <DEDUP_REMOVED lines=11> */
.L_x_14188:
[----:B------:R-:W-:Y:S02]  /*16f70*/  IMAD.MOV.U32 R13, RZ, RZ, R10 ;  /* 0x000000ffff0d7224 */ /* 0x000fe400078e000a */
[----:B------:R-:W-:Y:S02]  /*16f80*/  IMAD.MOV.U32 R12, RZ, RZ, 0x7 ;  /* 0x00000007ff0c7424 */ /* 0x000fe400078e00ff */
[----:B------:R-:W-:-:S07]  /*16f90*/  IMAD.MOV.U32 R2, RZ, RZ, R14 ;  /* 0x000000ffff027224 */ /* 0x000fce00078e000e */
[----:B------:R-:W-:Y:S05]  /*16fa0*/  WARPSYNC.COLLECTIVE R15, `(.L_x_14189) ;  /* 0x000000000f087348 */ /* 0x000fea0003c00000 */
[----:B------:R0:W1:Y:S02]  /*16fb0*/  SHFL.IDX P6, R14, R13, R12, R11 ;  /* 0x0000000c0d0e7389 */ /* 0x00006400000c000b */
[----:B01----:R-:W-:Y:S01]  /*16fc0*/  ENDCOLLECTIVE ;  /* 0x000000000000791b */ /* 0x003fe20003800000 */
.L_x_14189:
        /* <DEDUP_REMOVED lines=11> */
.L_x_14190:
[----:B------:R-:W-:Y:S01]  /*17080*/  IMAD.MOV.U32 R2, RZ, RZ, R14 ;  /* 0x000000ffff027224 */ /* 0x000fe200078e000e */
[----:B------:R-:W-:Y:S06]  /*17090*/  BRA `(.L_x_14191) ;  /* 0xffffffb800087947 */ /* 0x000fec000383ffff */
.L_x_14084:
[----:B-1----:R1:W2:Y:S02]  /*170a0*/  SYNCS.PHASECHK.TRANS64.TRYWAIT P0, [R5+URZ+0x16860], R2 ;  /* 0x01686002050075a7 */ /* 0x0022a4000800017f */
[----:B--2---:R-:W-:Y:S05]  /*170b0*/  @!P0 NANOSLEEP.SYNCS 0x989680 ;  /* 0x009896800000895d */ /* 0x004fea0003900000 */
[----:B------:R-:W2:Y:S02]  /*170c0*/  @!P0 SYNCS.PHASECHK.TRANS64 P0, [R5+URZ+0x16860], R2 ;  /* 0x01686002050085a7 */ /* 0x000ea4000800007f */
[----:B--2---:R-:W-:Y:S05]  /*170d0*/  @!P0 BRA `(.L_x_14084) ;  /* 0xfffffffc00f08947 */ /* 0x004fea000383ffff */
[----:B------:R-:W-:Y:S05]  /*170e0*/  BRA `(.L_x_14192) ;  /* 0xffffffb800607947 */ /* 0x000fea000383ffff */
.L_x_14085:
        /* <DEDUP_REMOVED lines=8> */
.L_x_14194:
[----:B------:R-:W-:Y:S05]  /*17170*/  BSYNC B1 ;  /* 0x0000000000017941 */ /* 0x000fea0003800000 */
.L_x_14193:
[----:B------:R-:W-:Y:S01]  /*17180*/  IMAD.MOV.U32 R13, RZ, RZ, R17 ;  /* 0x000000ffff0d7224 */ /* 0x000fe200078e0011 */
[----:B------:R-:W-:Y:S01]  /*17190*/  ISETP.LT.OR P2, PT, R8, 0x1, P1 ;  /* 0x000000010800780c */ /* 0x000fe20000f41670 */
        /* <DEDUP_REMOVED lines=8> */
.L_x_14195:
[----:B------:R-:W-:Y:S02]  /*17220*/  IMAD.MOV.U32 R13, RZ, RZ, R23 ;  /* 0x000000ffff0d7224 */ /* 0x000fe400078e0017 */
[----:B------:R-:W-:Y:S02]  /*17230*/  IMAD.MOV.U32 R12, RZ, RZ, 0x1 ;  /* 0x00000001ff0c7424 */ /* 0x000fe400078e00ff */
[----:B------:R-:W-:-:S07]  /*17240*/  IMAD.MOV.U32 R2, RZ, RZ, R14 ;  /* 0x000000ffff027224 */ /* 0x000fce00078e000e */
[----:B------:R-:W-:Y:S05]  /*17250*/  WARPSYNC.COLLECTIVE R15, `(.L_x_14196) ;  /* 0x000000000f087348 */ /* 0x000fea0003c00000 */
[----:B------:R0:W1:Y:S02]  /*17260*/  SHFL.IDX P6, R14, R13, R12, R11 ;  /* 0x0000000c0d0e7389 */ /* 0x00006400000c000b */
[----:B01----:R-:W-:Y:S01]  /*17270*/  ENDCOLLECTIVE ;  /* 0x000000000000791b */ /* 0x003fe20003800000 */
.L_x_14196:
        /* <DEDUP_REMOVED lines=12> */
.L_x_14197:
[----:B------:R-:W-:Y:S02]  /*17340*/  IMAD.MOV.U32 R13, RZ, RZ, R23 ;  /* 0x000000ffff0d7224 */ /* 0x000fe400078e0017 */
[----:B------:R-:W-:Y:S02]  /*17350*/  IMAD.MOV.U32 R12, RZ, RZ, 0x2 ;  /* 0x00000002ff0c7424 */ /* 0x000fe400078e00ff */
[----:B------:R-:W-:-:S07]  /*17360*/  IMAD.MOV.U32 R2, RZ, RZ, R14 ;  /* 0x000000ffff027224 */ /* 0x000fce00078e000e */
[----:B------:R-:W-:Y:S05]  /*17370*/  WARPSYNC.COLLECTIVE R15, `(.L_x_14198) ;  /* 0x000000000f087348 */ /* 0x000fea0003c00000 */
[----:B------:R0:W1:Y:S02]  /*17380*/  SHFL.IDX P6, R14, R13, R12, R11 ;  /* 0x0000000c0d0e7389 */ /* 0x00006400000c000b */
[----:B01----:R-:W-:Y:S01]  /*17390*/  ENDCOLLECTIVE ;  /* 0x000000000000791b */ /* 0x003fe20003800000 */
.L_x_14198:
        /* <DEDUP_REMOVED lines=12> */
.L_x_14199:
[----:B------:R-:W-:Y:S02]  /*17460*/  IMAD.MOV.U32 R13, RZ, RZ, R23 ;  /* 0x000000ffff0d7224 */ /* 0x000fe400078e0017 */
[----:B------:R-:W-:Y:S02]  /*17470*/  IMAD.MOV.U32 R12, RZ, RZ, 0x3 ;  /* 0x00000003ff0c7424 */ /* 0x000fe400078e00ff */
[----:B------:R-:W-:-:S07]  /*17480*/  IMAD.MOV.U32 R2, RZ, RZ, R14 ;  /* 0x000000ffff027224 */ /* 0x000fce00078e000e */
[----:B------:R-:W-:Y:S05]  /*17490*/  WARPSYNC.COLLECTIVE R15, `(.L_x_14200) ;  /* 0x000000000f087348 */ /* 0x000fea0003c00000 */
[----:B------:R0:W1:Y:S02]  /*174a0*/  SHFL.IDX P6, R14, R13, R12, R11 ;  /* 0x0000000c0d0e7389 */ /* 0x00006400000c000b */
[----:B01----:R-:W-:Y:S01]  /*174b0*/  ENDCOLLECTIVE ;  /* 0x000000000000791b */ /* 0x003fe20003800000 */
.L_x_14200:
        /* <DEDUP_REMOVED lines=12> */
.L_x_14201:
[----:B------:R-:W-:Y:S02]  /*17580*/  IMAD.MOV.U32 R13, RZ, RZ, R23 ;  /* 0x000000ffff0d7224 */ /* 0x000fe400078e0017 */
[----:B------:R-:W-:Y:S02]  /*17590*/  IMAD.MOV.U32 R12, RZ, RZ, 0x4 ;  /* 0x00000004ff0c7424 */ /* 0x000fe400078e00ff */
[----:B------:R-:W-:-:S07]  /*175a0*/  IMAD.MOV.U32 R2, RZ, RZ, R14 ;  /* 0x000000ffff027224 */ /* 0x000fce00078e000e */
[----:B------:R-:W-:Y:S05]  /*175b0*/  WARPSYNC.COLLECTIVE R15, `(.L_x_14202) ;  /* 0x000000000f087348 */ /* 0x000fea0003c00000 */
[----:B------:R0:W1:Y:S02]  /*175c0*/  SHFL.IDX P6, R14, R13, R12, R11 ;  /* 0x0000000c0d0e7389 */ /* 0x00006400000c000b */
[----:B01----:R-:W-:Y:S01]  /*175d0*/  ENDCOLLECTIVE ;  /* 0x000000000000791b */ /* 0x003fe20003800000 */
.L_x_14202:
        /* <DEDUP_REMOVED lines=12> */
.L_x_14203:
[----:B------:R-:W-:Y:S02]  /*176a0*/  IMAD.MOV.U32 R13, RZ, RZ, R23 ;  /* 0x000000ffff0d7224 */ /* 0x000fe400078e0017 */
[----:B------:R-:W-:Y:S02]  /*176b0*/  IMAD.MOV.U32 R12, RZ, RZ, 0x5 ;  /* 0x00000005ff0c7424 */ /* 0x000fe400078e00ff */
[----:B------:R-:W-:-:S07]  /*176c0*/  IMAD.MOV.U32 R2, RZ, RZ, R14 ;  /* 0x000000ffff027224 */ /* 0x000fce00078e000e */
[----:B------:R-:W-:Y:S05]  /*176d0*/  WARPSYNC.COLLECTIVE R15, `(.L_x_14204) ;  /* 0x000000000f087348 */ /* 0x000fea0003c00000 */
[----:B------:R0:W1:Y:S02]  /*176e0*/  SHFL.IDX P6, R14, R13, R12, R11 ;  /* 0x0000000c0d0e7389 */ /* 0x00006400000c000b */
[----:B01----:R-:W-:Y:S01]  /*176f0*/  ENDCOLLECTIVE ;  /* 0x000000000000791b */ /* 0x003fe20003800000 */
.L_x_14204:
        /* <DEDUP_REMOVED lines=12> */
.L_x_14205:
[----:B------:R-:W-:Y:S02]  /*177c0*/  IMAD.MOV.U32 R13, RZ, RZ, R23 ;  /* 0x000000ffff0d7224 */ /* 0x000fe400078e0017 */
[----:B------:R-:W-:Y:S02]  /*177d0*/  IMAD.MOV.U32 R12, RZ, RZ, 0x6 ;  /* 0x00000006ff0c7424 */ /* 0x000fe400078e00ff */
[----:B------:R-:W-:-:S07]  /*177e0*/  IMAD.MOV.U32 R2, RZ, RZ, R14 ;  /* 0x000000ffff027224 */ /* 0x000fce00078e000e */
[----:B------:R-:W-:Y:S05]  /*177f0*/  WARPSYNC.COLLECTIVE R15, `(.L_x_14206) ;  /* 0x000000000f087348 */ /* 0x000fea0003c00000 */
[----:B------:R0:W1:Y:S02]  /*17800*/  SHFL.IDX P6, R14, R13, R12, R11 ;  /* 0x0000000c0d0e7389 */ /* 0x00006400000c000b */
[----:B01----:R-:W-:Y:S01]  /*17810*/  ENDCOLLECTIVE ;  /* 0x000000000000791b */ /* 0x003fe20003800000 */
.L_x_14206:
        /* <DEDUP_REMOVED lines=12> */
.L_x_14207:
[----:B------:R-:W-:Y:S02]  /*178e0*/  IMAD.MOV.U32 R13, RZ, RZ, R23 ;  /* 0x000000ffff0d7224 */ /* 0x000fe400078e0017 */
[----:B------:R-:W-:Y:S02]  /*178f0*/  IMAD.MOV.U32 R12, RZ, RZ, 0x7 ;  /* 0x00000007ff0c7424 */ /* 0x000fe400078e00ff */
[----:B------:R-:W-:-:S07]  /*17900*/  IMAD.MOV.U32 R2, RZ, RZ, R14 ;  /* 0x000000ffff027224 */ /* 0x000fce00078e000e */
[----:B------:R-:W-:Y:S05]  /*17910*/  WARPSYNC.COLLECTIVE R15, `(.L_x_14208) ;  /* 0x000000000f087348 */ /* 0x000fea0003c00000 */
[----:B------:R0:W1:Y:S02]  /*17920*/  SHFL.IDX P6, R14, R13, R12, R11 ;  /* 0x0000000c0d0e7389 */ /* 0x00006400000c000b */
[----:B01----:R-:W-:Y:S01]  /*17930*/  ENDCOLLECTIVE ;  /* 0x000000000000791b */ /* 0x003fe20003800000 */
.L_x_14208:
        /* <DEDUP_REMOVED lines=11> */
.L_x_14209:
[----:B------:R-:W-:Y:S01]  /*179f0*/  IMAD.MOV.U32 R2, RZ, RZ, R14 ;  /* 0x000000ffff027224 */ /* 0x000fe200078e000e */
[----:B------:R-:W-:Y:S06]  /*17a00*/  BRA `(.L_x_14210) ;  /* 0xffffffb4000c7947 */ /* 0x000fec000383ffff */
.L_x_14093:
[----:B0-----:R0:W1:Y:S02]  /*17a10*/  SYNCS.PHASECHK.TRANS64.TRYWAIT P0, [R0+URZ+0x16860], R3 ;  /* 0x01686003000075a7 */ /* 0x001064000800017f */
[----:B-1----:R-:W-:Y:S05]  /*17a20*/  @!P0 NANOSLEEP.SYNCS 0x989680 ;  /* 0x009896800000895d */ /* 0x002fea0003900000 */
[----:B------:R-:W1:Y:S02]  /*17a30*/  @!P0 SYNCS.PHASECHK.TRANS64 P0, [R0+URZ+0x16860], R3 ;  /* 0x01686003000085a7 */ /* 0x000e64000800007f */
[----:B-1----:R-:W-:Y:S05]  /*17a40*/  @!P0 BRA `(.L_x_14093) ;  /* 0xfffffffc00f08947 */ /* 0x002fea000383ffff */
[----:B------:R-:W-:Y:S05]  /*17a50*/  BRA `(.L_x_14211) ;  /* 0xffffffb800307947 */ /* 0x000fea000383ffff */
.L_x_14094:
        /* <DEDUP_REMOVED lines=8> */
.L_x_14213:
[----:B------:R-:W-:Y:S05]  /*17ae0*/  BSYNC B0 ;  /* 0x0000000000007941 */ /* 0x000fea0003800000 */
.L_x_14212:
        /* <DEDUP_REMOVED lines=9> */
.L_x_14214:
        /* <DEDUP_REMOVED lines=10> */
.L_x_14215:
        /* <DEDUP_REMOVED lines=11> */
.L_x_14216:
[----:B------:R-:W-:Y:S02]  /*17cd0*/  IMAD.MOV.U32 R13, RZ, RZ, R23 ;  /* 0x000000ffff0d7224 */ /* 0x000fe400078e0017 */
[----:B------:R-:W-:Y:S02]  /*17ce0*/  IMAD.MOV.U32 R12, RZ, RZ, 0x2 ;  /* 0x00000002ff0c7424 */ /* 0x000fe400078e00ff */
[----:B------:R-:W-:-:S07]  /*17cf0*/  IMAD.MOV.U32 R9, RZ, RZ, R14 ;  /* 0x000000ffff097224 */ /* 0x000fce00078e000e */
[----:B------:R-:W-:Y:S05]  /*17d00*/  WARPSYNC.COLLECTIVE R15, `(.L_x_14217) ;  /* 0x000000000f087348 */ /* 0x000fea0003c00000 */
[----:B------:R0:W1:Y:S02]  /*17d10*/  SHFL.IDX P6, R14, R13, R12, R11 ;  /* 0x0000000c0d0e7389 */ /* 0x00006400000c000b */
[----:B01----:R-:W-:Y:S01]  /*17d20*/  ENDCOLLECTIVE ;  /* 0x000000000000791b */ /* 0x003fe20003800000 */
.L_x_14217:
        /* <DEDUP_REMOVED lines=12> */
.L_x_14218:
[----:B------:R-:W-:Y:S02]  /*17df0*/  IMAD.MOV.U32 R13, RZ, RZ, R23 ;  /* 0x000000ffff0d7224 */ /* 0x000fe400078e0017 */
[----:B------:R-:W-:Y:S02]  /*17e00*/  IMAD.MOV.U32 R12, RZ, RZ, 0x3 ;  /* 0x00000003ff0c7424 */ /* 0x000fe400078e00ff */
[----:B------:R-:W-:-:S07]  /*17e10*/  IMAD.MOV.U32 R10, RZ, RZ, R14 ;  /* 0x000000ffff0a7224 */ /* 0x000fce00078e000e */
[----:B------:R-:W-:Y:S05]  /*17e20*/  WARPSYNC.COLLECTIVE R15, `(.L_x_14219) ;  /* 0x000000000f087348 */ /* 0x000fea0003c00000 */
[----:B------:R0:W1:Y:S02]  /*17e30*/  SHFL.IDX P6, R14, R13, R12, R11 ;  /* 0x0000000c0d0e7389 */ /* 0x00006400000c000b */
[----:B01----:R-:W-:Y:S01]  /*17e40*/  ENDCOLLECTIVE ;  /* 0x000000000000791b */ /* 0x003fe20003800000 */
.L_x_14219:
        /* <DEDUP_REMOVED lines=12> */
.L_x_14220:
[----:B------:R-:W-:Y:S02]  /*17f10*/  IMAD.MOV.U32 R13, RZ, RZ, R23 ;  /* 0x000000ffff0d7224 */ /* 0x000fe400078e0017 */
[----:B------:R-:W-:Y:S02]  /*17f20*/  IMAD.MOV.U32 R12, RZ, RZ, 0x4 ;  /* 0x00000004ff0c7424 */ /* 0x000fe400078e00ff */
[----:B------:R-:W-:-:S07]  /*17f30*/  IMAD.MOV.U32 R9, RZ, RZ, R14 ;  /* 0x000000ffff097224 */ /* 0x000fce00078e000e */
[----:B------:R-:W-:Y:S05]  /*17f40*/  WARPSYNC.COLLECTIVE R15, `(.L_x_14221) ;  /* 0x000000000f087348 */ /* 0x000fea0003c00000 */
[----:B------:R0:W1:Y:S02]  /*17f50*/  SHFL.IDX P6, R14, R13, R12, R11 ;  /* 0x0000000c0d0e7389 */ /* 0x00006400000c000b */
[----:B01----:R-:W-:Y:S01]  /*17f60*/  ENDCOLLECTIVE ;  /* 0x000000000000791b */ /* 0x003fe20003800000 */
.L_x_14221:
        /* <DEDUP_REMOVED lines=12> */
.L_x_14222:
[----:B------:R-:W-:Y:S02]  /*18030*/  IMAD.MOV.U32 R13, RZ, RZ, R23 ;  /* 0x000000ffff0d7224 */ /* 0x000fe400078e0017 */
[----:B------:R-:W-:Y:S02]  /*18040*/  IMAD.MOV.U32 R12, RZ, RZ, 0x5 ;  /* 0x00000005ff0c7424 */ /* 0x000fe400078e00ff */
[----:B------:R-:W-:-:S07]  /*18050*/  IMAD.MOV.U32 R10, RZ, RZ, R14 ;  /* 0x000000ffff0a7224 */ /* 0x000fce00078e000e */
[----:B------:R-:W-:Y:S05]  /*18060*/  WARPSYNC.COLLECTIVE R15, `(.L_x_14223) ;  /* 0x000000000f087348 */ /* 0x000fea0003c00000 */
[----:B------:R0:W1:Y:S02]  /*18070*/  SHFL.IDX P6, R14, R13, R12, R11 ;  /* 0x0000000c0d0e7389 */ /* 0x00006400000c000b */
[----:B01----:R-:W-:Y:S01]  /*18080*/  ENDCOLLECTIVE ;  /* 0x000000000000791b */ /* 0x003fe20003800000 */
.L_x_14223:
        /* <DEDUP_REMOVED lines=12> */
.L_x_14224:
[----:B------:R-:W-:Y:S02]  /*18150*/  IMAD.MOV.U32 R13, RZ, RZ, R23 ;  /* 0x000000ffff0d7224 */ /* 0x000fe400078e0017 */
[----:B------:R-:W-:Y:S02]  /*18160*/  IMAD.MOV.U32 R12, RZ, RZ, 0x6 ;  /* 0x00000006ff0c7424 */ /* 0x000fe400078e00ff */
[----:B------:R-:W-:-:S07]  /*18170*/  IMAD.MOV.U32 R9, RZ, RZ, R14 ;  /* 0x000000ffff097224 */ /* 0x000fce00078e000e */
[----:B------:R-:W-:Y:S05]  /*18180*/  WARPSYNC.COLLECTIVE R15, `(.L_x_14225) ;  /* 0x000000000f087348 */ /* 0x000fea0003c00000 */
[----:B------:R0:W1:Y:S02]  /*18190*/  SHFL.IDX P6, R14, R13, R12, R11 ;  /* 0x0000000c0d0e7389 */ /* 0x00006400000c000b */
[----:B01----:R-:W-:Y:S01]  /*181a0*/  ENDCOLLECTIVE ;  /* 0x000000000000791b */ /* 0x003fe20003800000 */
.L_x_14225:
        /* <DEDUP_REMOVED lines=12> */
.L_x_14226:
[----:B------:R-:W-:Y:S02]  /*18270*/  IMAD.MOV.U32 R13, RZ, RZ, R23 ;  /* 0x000000ffff0d7224 */ /* 0x000fe400078e0017 */
[----:B------:R-:W-:Y:S01]  /*18280*/  IMAD.MOV.U32 R12, RZ, RZ, 0x7 ;  /* 0x00000007ff0c7424 */ /* 0x000fe200078e00ff */
[----:B------:R-:W-:-:S13]  /*18290*/  IADD3 R2, P1, R14, R5, RZ ;  /* 0x000000050e027210 */ /* 0x000fda0007f3e0ff */
[----:B------:R-:W-:Y:S05]  /*182a0*/  WARPSYNC.COLLECTIVE R15, `(.L_x_14227) ;  /* 0x000000000f087348 */ /* 0x000fea0003c00000 */
[----:B------:R0:W1:Y:S02]  /*182b0*/  SHFL.IDX P6, R14, R13, R12, R11 ;  /* 0x0000000c0d0e7389 */ /* 0x00006400000c000b */
[----:B01----:R-:W-:Y:S01]  /*182c0*/  ENDCOLLECTIVE ;  /* 0x000000000000791b */ /* 0x003fe20003800000 */
.L_x_14227:
        /* <DEDUP_REMOVED lines=10> */
.L_x_14228:
[----:B------:R-:W-:Y:S05]  /*18370*/  BRA `(.L_x_14229) ;  /* 0xffffffb000e07947 */ /* 0x000fea000383ffff */
.L_x_14099:
        /* <DEDUP_REMOVED lines=8> */
.L_x_14231:
[----:B------:R-:W-:Y:S05]  /*18400*/  BSYNC B0 ;  /* 0x0000000000007941 */ /* 0x000fea0003800000 */
.L_x_14230:
        /* <DEDUP_REMOVED lines=9> */
.L_x_14232:
        /* <DEDUP_REMOVED lines=18> */
.L_x_14233:
[----:B------:R-:W-:Y:S01]  /*185c0*/  IMAD.MOV.U32 R12, RZ, RZ, 0x2 ;  /* 0x00000002ff0c7424 */ /* 0x000fe200078e00ff */
[----:B------:R-:W-:-:S05]  /*185d0*/  SEL R4, R14, RZ, P1 ;  /* 0x000000ff0e047207 */ /* 0x000fca0000800000 */
[----:B------:R-:W-:-:S04]  /*185e0*/  IMAD.IADD R4, R17, 0x1, R4 ;  /* 0x0000000111047824 */ /* 0x000fc800078e0204 */
[----:B------:R-:W-:-:S07]  /*185f0*/  IMAD.MOV.U32 R13, RZ, RZ, R4 ;  /* 0x000000ffff0d7224 */ /* 0x000fce00078e0004 */
[----:B------:R-:W-:Y:S05]  /*18600*/  WARPSYNC.COLLECTIVE R15, `(.L_x_14234) ;  /* 0x000000000f087348 */ /* 0x000fea0003c00000 */
[----:B------:R0:W1:Y:S02]  /*18610*/  SHFL.UP P6, R14, R13, R12, R11 ;  /* 0x0400000c0d0e7389 */ /* 0x00006400000c000b */
[----:B01----:R-:W-:Y:S01]  /*18620*/  ENDCOLLECTIVE ;  /* 0x000000000000791b */ /* 0x003fe20003800000 */
.L_x_14234:
[----:B------:R-:W-:Y:S01]  /*18630*/  IMAD.MOV.U32 R12, RZ, RZ, 0x4 ;  /* 0x00000004ff0c7424 */ /* 0x000fe200078e00ff */
[----:B------:R-:W-:-:S05]  /*18640*/  SEL R3, R14, RZ, P2 ;  /* 0x000000ff0e037207 */ /* 0x000fca0001000000 */
[----:B------:R-:W-:-:S04]  /*18650*/  IMAD.IADD R6, R4, 0x1, R3 ;  /* 0x0000000104067824 */ /* 0x000fc800078e0203 */
[----:B------:R-:W-:-:S07]  /*18660*/  IMAD.MOV.U32 R13, RZ, RZ, R6 ;  /* 0x000000ffff0d7224 */ /* 0x000fce00078e0006 */
[----:B------:R-:W-:Y:S05]  /*18670*/  WARPSYNC.COLLECTIVE R15, `(.L_x_14235) ;  /* 0x000000000f087348 */ /* 0x000fea0003c00000 */
[----:B------:R0:W1:Y:S02]  /*18680*/  SHFL.UP P6, R14, R13, R12, R11 ;  /* 0x0400000c0d0e7389 */ /* 0x00006400000c000b */
[----:B01----:R-:W-:Y:S01]  /*18690*/  ENDCOLLECTIVE ;  /* 0x000000000000791b */ /* 0x003fe20003800000 */
.L_x_14235:
[----:B------:R-:W-:Y:S01]  /*186a0*/  IMAD.MOV.U32 R12, RZ, RZ, 0x8 ;  /* 0x00000008ff0c7424 */ /* 0x000fe200078e00ff */
[----:B------:R-:W-:-:S05]  /*186b0*/  SEL R3, R14, RZ, P3 ;  /* 0x000000ff0e037207 */ /* 0x000fca0001800000 */
[----:B------:R-:W-:-:S04]  /*186c0*/  IMAD.IADD R2, R6, 0x1, R3 ;  /* 0x0000000106027824 */ /* 0x000fc800078e0203 */
[----:B------:R-:W-:-:S07]  /*186d0*/  IMAD.MOV.U32 R13, RZ, RZ, R2 ;  /* 0x000000ffff0d7224 */ /* 0x000fce00078e0002 */
[----:B------:R-:W-:Y:S05]  /*186e0*/  WARPSYNC.COLLECTIVE R15, `(.L_x_14236) ;  /* 0x000000000f087348 */ /* 0x000fea0003c00000 */
[----:B------:R0:W1:Y:S02]  /*186f0*/  SHFL.UP P6, R14, R13, R12, R11 ;  /* 0x0400000c0d0e7389 */ /* 0x00006400000c000b */
[----:B01----:R-:W-:Y:S01]  /*18700*/  ENDCOLLECTIVE ;  /* 0x000000000000791b */ /* 0x003fe20003800000 */
.L_x_14236:
[----:B------:R-:W-:Y:S01]  /*18710*/  IMAD.MOV.U32 R12, RZ, RZ, 0x10 ;  /* 0x00000010ff0c7424 */ /* 0x000fe200078e00ff */
[----:B------:R-:W-:-:S05]  /*18720*/  SEL R3, R14, RZ, P4 ;  /* 0x000000ff0e037207 */ /* 0x000fca0002000000 */
[----:B------:R-:W-:-:S04]  /*18730*/  IMAD.IADD R3, R2, 0x1, R3 ;  /* 0x0000000102037824 */ /* 0x000fc800078e0203 */
[----:B------:R-:W-:-:S07]  /*18740*/  IMAD.MOV.U32 R13, RZ, RZ, R3 ;  /* 0x000000ffff0d7224 */ /* 0x000fce00078e0003 */
[----:B------:R-:W-:Y:S05]  /*18750*/  WARPSYNC.COLLECTIVE R15, `(.L_x_14237) ;  /* 0x000000000f087348 */ /* 0x000fea0003c00000 */
[----:B------:R0:W1:Y:S02]  /*18760*/  SHFL.UP P6, R14, R13, R12, R11 ;  /* 0x0400000c0d0e7389 */ /* 0x00006400000c000b */
[----:B01----:R-:W-:Y:S01]  /*18770*/  ENDCOLLECTIVE ;  /* 0x000000000000791b */ /* 0x003fe20003800000 */
.L_x_14237:
        /* <DEDUP_REMOVED lines=8> */
.L_x_14238:
[----:B------:R-:W-:Y:S05]  /*18800*/  BRA `(.L_x_14239) ;  /* 0xffffffb000e87947 */ /* 0x000fea000383ffff */
.L_x_14104:
        /* <DEDUP_REMOVED lines=8> */
.L_x_14241:
[----:B------:R-:W-:Y:S05]  /*18890*/  BSYNC B0 ;  /* 0x0000000000007941 */ /* 0x000fea0003800000 */
.L_x_14240:
        /* <DEDUP_REMOVED lines=8> */
.L_x_14242:
[----:B------:R-:W-:Y:S01]  /*18920*/  IMAD.MOV.U32 R12, RZ, RZ, 0x4 ;  /* 0x00000004ff0c7424 */ /* 0x000fe200078e00ff */
[----:B------:R-:W-:-:S05]  /*18930*/  SEL R2, R14, RZ, P2 ;  /* 0x000000ff0e027207 */ /* 0x000fca0001000000 */
[----:B------:R-:W-:-:S04]  /*18940*/  IMAD.IADD R2, R13, 0x1, R2 ;  /* 0x000000010d027824 */ /* 0x000fc800078e0202 */
[----:B------:R-:W-:-:S07]  /*18950*/  IMAD.MOV.U32 R13, RZ, RZ, R2 ;  /* 0x000000ffff0d7224 */ /* 0x000fce00078e0002 */
[----:B------:R-:W-:Y:S05]  /*18960*/  WARPSYNC.COLLECTIVE R15, `(.L_x_14243) ;  /* 0x000000000f087348 */ /* 0x000fea0003c00000 */
[----:B------:R0:W1:Y:S02]  /*18970*/  SHFL.UP P6, R14, R13, R12, R11 ;  /* 0x0400000c0d0e7389 */ /* 0x00006400000c000b */
[----:B01----:R-:W-:Y:S01]  /*18980*/  ENDCOLLECTIVE ;  /* 0x000000000000791b */ /* 0x003fe20003800000 */
.L_x_14243:
[----:B------:R-:W-:Y:S01]  /*18990*/  IMAD.MOV.U32 R12, RZ, RZ, 0x8 ;  /* 0x00000008ff0c7424 */ /* 0x000fe200078e00ff */
[----:B------:R-:W-:-:S05]  /*189a0*/  SEL R3, R14, RZ, P3 ;  /* 0x000000ff0e037207 */ /* 0x000fca0001800000 */
[----:B------:R-:W-:-:S04]  /*189b0*/  IMAD.IADD R3, R2, 0x1, R3 ;  /* 0x0000000102037824 */ /* 0x000fc800078e0203 */
[----:B------:R-:W-:-:S07]  /*189c0*/  IMAD.MOV.U32 R13, RZ, RZ, R3 ;  /* 0x000000ffff0d7224 */ /* 0x000fce00078e0003 */
[----:B------:R-:W-:Y:S05]  /*189d0*/  WARPSYNC.COLLECTIVE R15, `(.L_x_14244) ;  /* 0x000000000f087348 */ /* 0x000fea0003c00000 */
[----:B------:R0:W1:Y:S02]  /*189e0*/  SHFL.UP P6, R14, R13, R12, R11 ;  /* 0x0400000c0d0e7389 */ /* 0x00006400000c000b */
[----:B01----:R-:W-:Y:S01]  /*189f0*/  ENDCOLLECTIVE ;  /* 0x000000000000791b */ /* 0x003fe20003800000 */
.L_x_14244:
[----:B------:R-:W-:Y:S01]  /*18a00*/  IMAD.MOV.U32 R12, RZ, RZ, 0x10 ;  /* 0x00000010ff0c7424 */ /* 0x000fe200078e00ff */
[----:B------:R-:W-:-:S05]  /*18a10*/  SEL R4, R14, RZ, P4 ;  /* 0x000000ff0e047207 */ /* 0x000fca0002000000 */
[----:B------:R-:W-:-:S04]  /*18a20*/  IMAD.IADD R4, R3, 0x1, R4 ;  /* 0x0000000103047824 */ /* 0x000fc800078e0204 */
[----:B------:R-:W-:-:S07]  /*18a30*/  IMAD.MOV.U32 R13, RZ, RZ, R4 ;  /* 0x000000ffff0d7224 */ /* 0x000fce00078e0004 */
[----:B------:R-:W-:Y:S05]  /*18a40*/  WARPSYNC.COLLECTIVE R15, `(.L_x_14245) ;  /* 0x000000000f087348 */ /* 0x000fea0003c00000 */
[----:B------:R0:W1:Y:S02]  /*18a50*/  SHFL.UP P6, R14, R13, R12, R11 ;  /* 0x0400000c0d0e7389 */ /* 0x00006400000c000b */
[----:B01----:R-:W-:Y:S01]  /*18a60*/  ENDCOLLECTIVE ;  /* 0x000000000000791b */ /* 0x003fe20003800000 */
.L_x_14245:
        /* <DEDUP_REMOVED lines=8> */
.L_x_14246:
[----:B------:R-:W-:Y:S05]  /*18af0*/  BRA `(.L_x_14247) ;  /* 0xffffffb000c87947 */ /* 0x000fea000383ffff */
.L_x_14106:
[----:B------:R-:W-:Y:S01]  /*18b00*/  BSSY B0, `(.L_x_14248) ;  /* 0x0000006000007945 */ /* 0x000fe20003800000 */
[----:B------:R-:W-:Y:S01]  /*18b10*/  PLOP3.LUT P6, PT, P6, PT, PT, 0x8, 0x0 ;  /* 0x000000000000781c */ /* 0x000fe200037ce170 */
[----:B------:R-:W-:-:S12]  /*18b20*/  IMAD.MOV.U32 R15, RZ, RZ, -0x1 ;  /* 0xffffffffff0f7424 */ /* 0x000fd800078e00ff */
[----:B01----:R-:W-:Y:S05]  /*18b30*/  WARPSYNC.COLLECTIVE R15, `(.L_x_14249) ;  /* 0x000000000f087348 */ /* 0x003fea0003c00000 */
[----:B------:R-:W-:Y:S01]  /*18b40*/  VOTE.ANY R14, PT, P6 ;  /* 0x00000000000e7806 */ /* 0x000fe200030e0100 */
[----:B01----:R-:W-:Y:S06]  /*18b50*/  ENDCOLLECTIVE ;  /* 0x000000000000791b */ /* 0x003fec0003800000 */
.L_x_14249:
[----:B------:R-:W-:Y:S05]  /*18b60*/  BSYNC B0 ;  /* 0x0000000000007941 */ /* 0x000fea0003800000 */
.L_x_14248:
        /* <DEDUP_REMOVED lines=9> */
.L_x_14250:
[----:B------:R-:W-:Y:S01]  /*18c00*/  IMAD.MOV.U32 R17, RZ, RZ, R14 ;  /* 0x000000ffff117224 */ /* 0x000fe200078e000e */
[----:B------:R-:W-:Y:S06]  /*18c10*/  BRA `(.L_x_14251) ;  /* 0xffffffb000b87947 */ /* 0x000fec000383ffff */
.L_x_14108:
[----:B------:R-:W-:Y:S01]  /*18c20*/  BSSY B0, `(.L_x_14252) ;  /* 0x0000007000007945 */ /* 0x000fe20003800000 */
[----:B------:R-:W-:Y:S02]  /*18c30*/  IMAD.MOV.U32 R13, RZ, RZ, R3 ;  /* 0x000000ffff0d7224 */ /* 0x000fe400078e0003 */
[----:B------:R-:W-:Y:S02]  /*18c40*/  IMAD.MOV.U32 R11, RZ, RZ, 0x1f ;  /* 0x0000001fff0b7424 */ /* 0x000fe400078e00ff */
[----:B------:R-:W-:-:S07]  /*18c50*/  IMAD.MOV.U32 R15, RZ, RZ, -0x1 ;  /* 0xffffffffff0f7424 */ /* 0x000fce00078e00ff */
[----:B0123--:R-:W-:Y:S05]  /*18c60*/  WARPSYNC.COLLECTIVE R15, `(.L_x_14253) ;  /* 0x000000000f087348 */ /* 0x00ffea0003c00000 */
[----:B------:R4:W0:Y:S02]  /*18c70*/  SHFL.IDX P6, R14, R13, R12, R11 ;  /* 0x0000000c0d0e7389 */ /* 0x00082400000c000b */
[----:B01234-:R-:W-:Y:S01]  /*18c80*/  ENDCOLLECTIVE ;  /* 0x000000000000791b */ /* 0x01ffe20003800000 */
.L_x_14253:
[----:B------:R-:W-:Y:S05]  /*18c90*/  BSYNC B0 ;  /* 0x0000000000007941 */ /* 0x000fea0003800000 */
.L_x_14252:
[----:B------:R-:W-:Y:S05]  /*18ca0*/  BRA `(.L_x_14107) ;  /* 0xffffffb000b07947 */ /* 0x000fea000383ffff */
.L_x_14112:
[----:B0-----:R0:W3:Y:S02]  /*18cb0*/  SYNCS.PHASECHK.TRANS64.TRYWAIT P0, [R5+URZ+0x16820], R0 ;  /* 0x01682000050075a7 */ /* 0x0010e4000800017f */
[----:B---3--:R-:W-:Y:S05]  /*18cc0*/  @!P0 NANOSLEEP.SYNCS 0x989680 ;  /* 0x009896800000895d */ /* 0x008fea0003900000 */
[----:B------:R-:W3:Y:S02]  /*18cd0*/  @!P0 SYNCS.PHASECHK.TRANS64 P0, [R5+URZ+0x16820], R0 ;  /* 0x01682000050085a7 */ /* 0x000ee4000800007f */
[----:B---3--:R-:W-:Y:S05]  /*18ce0*/  @!P0 BRA `(.L_x_14112) ;  /* 0xfffffffc00f08947 */ /* 0x008fea000383ffff */
[----:B------:R-:W-:Y:S05]  /*18cf0*/  BRA `(.L_x_14254) ;  /* 0xffffffb800287947 */ /* 0x000fea000383ffff */
.L_x_14113:
        /* <DEDUP_REMOVED lines=11> */
.L_x_14256:
[----:B------:R-:W-:Y:S05]  /*18db0*/  BSYNC B0 ;  /* 0x0000000000007941 */ /* 0x000fea0003800000 */
.L_x_14255:
[----:B------:R-:W-:Y:S05]  /*18dc0*/  BRA `(.L_x_14257) ;  /* 0xffffffb800107947 */ /* 0x000fea000383ffff */
.L_x_14116:
[----:B------:R-:W-:Y:S01]  /*18dd0*/  BSSY B1, `(.L_x_14258) ;  /* 0x0000006000017945 */ /* 0x000fe20003800000 */
[----:B------:R-:W-:-:S07]  /*18de0*/  IMAD.MOV.U32 R15, RZ, RZ, -0x1 ;  /* 0xffffffffff0f7424 */ /* 0x000fce00078e00ff */
[----:B012---:R-:W-:Y:S05]  /*18df0*/  WARPSYNC.COLLECTIVE R15, `(.L_x_14259) ;  /* 0x000000000f0c7348 */ /* 0x007fea0003c00000 */
[----:B------:R-:W-:Y:S02]  /*18e00*/  ELECT P6, UR62, PT ;  /* 0x00000000003e782f */ /* 0x000fe400038c0000 */
[----:B------:R-:W-:Y:S01]  /*18e10*/  MOV R14, UR62 ;  /* 0x0000003e000e7c02 */ /* 0x000fe20008000f00 */
[----:B012---:R-:W-:Y:S10]  /*18e20*/  ENDCOLLECTIVE ;  /* 0x000000000000791b */ /* 0x007ff40003800000 */
.L_x_14259:
[----:B------:R-:W-:Y:S05]  /*18e30*/  BSYNC B1 ;  /* 0x0000000000017941 */ /* 0x000fea0003800000 */
.L_x_14258:
[----:B------:R-:W-:Y:S05]  /*18e40*/  BRA `(.L_x_14260) ;  /* 0xffffffb800087947 */ /* 0x000fea000383ffff */
.L_x_14118:
[----:B0-----:R0:W3:Y:S02]  /*18e50*/  SYNCS.PHASECHK.TRANS64.TRYWAIT P1, [R3+URZ+0x16840], R2 ;  /* 0x01684002030075a7 */ /* 0x0010e4000802017f */
[----:B---3--:R-:W-:Y:S05]  /*18e60*/  @!P1 NANOSLEEP.SYNCS 0x989680 ;  /* 0x009896800000995d */ /* 0x008fea0003900000 */
[----:B------:R-:W3:Y:S02]  /*18e70*/  @!P1 SYNCS.PHASECHK.TRANS64 P1, [R3+URZ+0x16840], R2 ;  /* 0x01684002030095a7 */ /* 0x000ee4000802007f */
[----:B---3--:R-:W-:Y:S05]  /*18e80*/  @!P1 BRA `(.L_x_14118) ;  /* 0xfffffffc00f09947 */ /* 0x008fea000383ffff */
[----:B------:R-:W-:Y:S05]  /*18e90*/  BRA `(.L_x_14261) ;  /* 0xffffffb800287947 */ /* 0x000fea000383ffff */
.L_x_14120:
[----:B---3--:R3:W4:Y:S02]  /*18ea0*/  SYNCS.PHASECHK.TRANS64.TRYWAIT P1, [R5+URZ+0x16840], R0 ;  /* 0x01684000050075a7 */ /* 0x008724000802017f */
[----:B----4-:R-:W-:Y:S05]  /*18eb0*/  @!P1 NANOSLEEP.SYNCS 0x989680 ;  /* 0x009896800000995d */ /* 0x010fea0003900000 */
[----:B------:R-:W4:Y:S02]  /*18ec0*/  @!P1 SYNCS.PHASECHK.TRANS64 P1, [R5+URZ+0x16840], R0 ;  /* 0x01684000050095a7 */ /* 0x000f24000802007f */
[----:B----4-:R-:W-:Y:S05]  /*18ed0*/  @!P1 BRA `(.L_x_14120) ;  /* 0xfffffffc00f09947 */ /* 0x010fea000383ffff */
[----:B------:R-:W-:Y:S05]  /*18ee0*/  BRA `(.L_x_14262) ;  /* 0xffffffb800347947 */ /* 0x000fea000383ffff */
.L_x_14122:
[----:B----4-:R4:W0:Y:S02]  /*18ef0*/  SYNCS.PHASECHK.TRANS64.TRYWAIT P1, [R3+URZ+0x16860], R2 ;  /* 0x01686002030075a7 */ /* 0x010824000802017f */
[----:B0-----:R-:W-:Y:S05]  /*18f00*/  @!P1 NANOSLEEP.SYNCS 0x989680 ;  /* 0x009896800000995d */ /* 0x001fea0003900000 */
[----:B------:R-:W0:Y:S02]  /*18f10*/  @!P1 SYNCS.PHASECHK.TRANS64 P1, [R3+URZ+0x16860], R2 ;  /* 0x01686002030095a7 */ /* 0x000e24000802007f */
[----:B0-----:R-:W-:Y:S05]  /*18f20*/  @!P1 BRA `(.L_x_14122) ;  /* 0xfffffffc00f09947 */ /* 0x001fea000383ffff */
[----:B------:R-:W-:Y:S05]  /*18f30*/  BRA `(.L_x_14263) ;  /* 0xffffffb800307947 */ /* 0x000fea000383ffff */
.L_x_14264:
        /* <DEDUP_REMOVED lines=12> */
.L_x_15865:


//--------------------- .text._ZN7cutlass13device_kernelIN5flash11enable_sm90INS1_16FlashAttnFwdSm90INS1_25CollectiveMainloopFwdSm90ILi2EN4cute5tupleIJNS5_1CILi1EEES8_S8_EEENS6_IJNS7_ILi192EEENS7_ILi128EEENS7_ILi64EEEEEELi64ENS_10bfloat16_tEfNS_4arch4Sm90ELb0ELb1ELb0ELb1ELb1ELb1ELb0ELb1ELb1ELb1ELb0ELb0EEENS1_21CollectiveEpilogueFwdINS6_IJSA_SC_SB_EEES9_SE_SG_Li384ELb1ELb1ELb0ELb0EEENS1_36VarlenDynamicPersistentTileSchedulerILi192ELi128ELi384ELi128ELb0ELb1ELb1ELb1ELb0ELb1EEEEEEEEEvNT_6ParamsE --------------------------
	.section	.text._ZN7cutlass13device_kernelIN5flash11enable_sm90INS1_16FlashAttnFwdSm90INS1_25CollectiveMainloopFwdSm90ILi2EN4cute5tupleIJNS5_1CILi1EEES8_S8_EEENS6_IJNS7_ILi192EEENS7_ILi128EEENS7_ILi64EEEEEELi64ENS_10bfloat16_tEfNS_4arch4Sm90ELb0ELb1ELb0ELb1ELb1ELb1ELb0ELb1ELb1ELb1ELb0ELb0EEENS1_21CollectiveEpilogueFwdINS6_IJSA_SC_SB_EEES9_SE_SG_Li384ELb1ELb1ELb0ELb0EEENS1_36VarlenDynamicPersistentTileSchedulerILi192ELi128ELi384ELi128ELb0ELb1ELb1ELb1ELb0ELb1EEEEEEEEEvNT_6ParamsE,"ax",@progbits
	.align	128
.text._ZN7cutlass13device_kernelIN5flash11enable_sm90INS1_16FlashAttnFwdSm90INS1_25CollectiveMainloopFwdSm90ILi2EN4cute5tupleIJNS5_1CILi1EEES8_S8_EEENS6_IJNS7_ILi192EEENS7_ILi128EEENS7_ILi64EEEEEELi64ENS_10bfloat16_tEfNS_4arch4Sm90ELb0ELb1ELb0ELb1ELb1ELb1ELb0ELb1ELb1ELb1ELb0ELb0EEENS1_21CollectiveEpilogueFwdINS6_IJSA_SC_SB_EEES9_SE_SG_Li384ELb1ELb1ELb0ELb0EEENS1_36VarlenDynamicPersistentTileSchedulerILi192ELi128ELi384ELi128ELb0ELb1ELb1ELb1ELb0ELb1EEEEEEEEEvNT_6ParamsE:
        .type           _ZN7cutlass13device_kernelIN5flash11enable_sm90INS1_16FlashAttnFwdSm90INS1_25CollectiveMainloopFwdSm90ILi2EN4cute5tupleIJNS5_1CILi1EEES8_S8_EEENS6_IJNS7_ILi192EEENS7_ILi128EEENS7_ILi64EEEEEELi64ENS_10bfloat16_tEfNS_4arch4Sm90ELb0ELb1ELb0ELb1ELb1ELb1ELb0ELb1ELb1ELb1ELb0ELb0EEENS1_21CollectiveEpilogueFwdINS6_IJSA_SC_SB_EEES9_SE_SG_Li384ELb1ELb1ELb0ELb0EEENS1_36VarlenDynamicPersistentTileSchedulerILi192ELi128ELi384ELi128ELb0ELb1ELb1ELb1ELb0ELb1EEEEEEEEEvNT_6ParamsE,@function
        .size           _ZN7cutlass13device_kernelIN5flash11enable_sm90INS1_16FlashAttnFwdSm90INS1_25CollectiveMainloopFwdSm90ILi2EN4cute5tupleIJNS5_1CILi1EEES8_S8_EEENS6_IJNS7_ILi192EEENS7_ILi128EEENS7_ILi64EEEEEELi64ENS_10bfloat16_tEfNS_4arch4Sm90ELb0ELb1ELb0ELb1ELb1ELb1ELb0ELb1ELb1ELb1ELb0ELb0EEENS1_21CollectiveEpilogueFwdINS6_IJSA_SC_SB_EEES9_SE_SG_Li384ELb1ELb1ELb0ELb0EEENS1_36VarlenDynamicPersistentTileSchedulerILi192ELi128ELi384ELi128ELb0ELb1ELb1ELb1ELb0ELb1EEEEEEEEEvNT_6ParamsE,(.L_x_15866 - _ZN7cutlass13device_kernelIN5flash11enable_sm90INS1_16FlashAttnFwdSm90INS1_25CollectiveMainloopFwdSm90ILi2EN4cute5tupleIJNS5_1CILi1EEES8_S8_EEENS6_IJNS7_ILi192EEENS7_ILi128EEENS7_ILi64EEEEEELi64ENS_10bfloat16_tEfNS_4arch4Sm90ELb0ELb1ELb0ELb1ELb1ELb1ELb0ELb1ELb1ELb1ELb0ELb0EEENS1_21CollectiveEpilogueFwdINS6_IJSA_SC_SB_EEES9_SE_SG_Li384ELb1ELb1ELb0ELb0EEENS1_36VarlenDynamicPersistentTileSchedulerILi192ELi128ELi384ELi128ELb0ELb1ELb1ELb1ELb0ELb1EEEEEEEEEvNT_6ParamsE)
        .other          _ZN7cutlass13device_kernelIN5flash11enable_sm90INS1_16FlashAttnFwdSm90INS1_25CollectiveMainloopFwdSm90ILi2EN4cute5tupleIJNS5_1CILi1EEES8_S8_EEENS6_IJNS7_ILi192EEENS7_ILi128EEENS7_ILi64EEEEEELi64ENS_10bfloat16_tEfNS_4arch4Sm90ELb0ELb1ELb0ELb1ELb1ELb1ELb0ELb1ELb1ELb1ELb0ELb0EEENS1_21CollectiveEpilogueFwdINS6_IJSA_SC_SB_EEES9_SE_SG_Li384ELb1ELb1ELb0ELb0EEENS1_36VarlenDynamicPersistentTileSchedulerILi192ELi128ELi384ELi128ELb0ELb1ELb1ELb1ELb0ELb1EEEEEEEEEvNT_6ParamsE,@"STO_CUDA_ENTRY STV_DEFAULT"
_ZN7cutlass13device_kernelIN5flash11enable_sm90INS1_16FlashAttnFwdSm90INS1_25CollectiveMainloopFwdSm90ILi2EN4cute5tupleIJNS5_1CILi1EEES8_S8_EEENS6_IJNS7_ILi192EEENS7_ILi128EEENS7_ILi64EEEEEELi64ENS_10bfloat16_tEfNS_4arch4Sm90ELb0ELb1ELb0ELb1ELb1ELb1ELb0ELb1ELb1ELb1ELb0ELb0EEENS1_21CollectiveEpilogueFwdINS6_IJSA_SC_SB_EEES9_SE_SG_Li384ELb1ELb1ELb0ELb0EEENS1_36VarlenDynamicPersistentTileSchedulerILi192ELi128ELi384ELi128ELb0ELb1ELb1ELb1ELb0ELb1EEEEEEEEEvNT_6ParamsE:
        /* <DEDUP_REMOVED lines=18> */
.L_x_14266:
[----:B------:R-:W-:Y:S05]  /*0120*/  BSYNC B0 ;  /* 0x0000000000007941 */ /* 0x000fea0003800000 */
.L_x_14265:
        /* <DEDUP_REMOVED lines=41> */
.L_x_14267:
        /* <DEDUP_REMOVED lines=22> */
.L_x_14268:
        /* <DEDUP_REMOVED lines=18> */
.L_x_14269:
        /* <DEDUP_REMOVED lines=22> */
.L_x_14270:
        /* <DEDUP_REMOVED lines=22> */
.L_x_14271:
        /* <DEDUP_REMOVED lines=8> */
.L_x_14274:
        /* <DEDUP_REMOVED lines=22> */
[----:B------:R-:W-:Y:S01]  /*0ae0*/  IMAD.MOV.U32 R23, RZ, RZ, RZ ;  /* 0x000000ffff177224 */ /* 0x000fe200078e00ff */
[----:B------:R-:W-:Y:S01]  /*0af0*/  ULOP3.LUT UR39, UR37, 0x1, URZ, 0xfc, !UPT ;  /* 0x0000000125277892 */ /* 0x000fe2000f8efc3f */
[----:B------:R-:W-:Y:S01]  /*0b00*/  IMAD.MOV.U32 R154, RZ, RZ, RZ ;  /* 0x000000ffff9a7224 */ /* 0x000fe200078e00ff */
[----:B------:R-:W-:Y:S01]  /*0b10*/  UMOV UR36, URZ ;  /* 0x0000003f00247c82 */ /* 0x000fe20008000000 */
[----:B------:R-:W-:Y:S02]  /*0b20*/  IMAD.MOV.U32 R19, RZ, RZ, RZ ;  /* 0x000000ffff137224 */ /* 0x000fe400078e00ff */
[----:B0-----:R-:W-:-:S05]  /*0b30*/  VIADD R13, R0, 0xffffff80 ;  /* 0xffffff80000d7836 */ /* 0x001fca0000000000 */
[----:B------:R-:W-:-:S04]  /*0b40*/  SHF.R.S32.HI R0, RZ, 0x1f, R13 ;  /* 0x0000001fff007819 */ /* 0x000fc8000001140d */
[CC--:B------:R-:W-:Y:S02]  /*0b50*/  LEA.HI R3, R0.reuse, R13.reuse, RZ, 0x7 ;  /* 0x0000000d00037211 */ /* 0x0c0fe400078f38ff */
[CC--:B------:R-:W-:Y:S02]  /*0b60*/  LEA.HI R5, R0.reuse, R13.reuse, RZ, 0x5 ;  /* 0x0000000d00057211 */ /* 0x0c0fe400078f28ff */
[----:B------:R-:W-:Y:S02]  /*0b70*/  LOP3.LUT R4, R3, 0xffffff80, RZ, 0xc0, !PT ;  /* 0xffffff8003047812 */ /* 0x000fe400078ec0ff */
[----:B------:R-:W-:Y:S02]  /*0b80*/  SHF.R.S32.HI R12, RZ, 0x7, R3 ;  /* 0x00000007ff0c7819 */ /* 0x000fe40000011403 */
[----:B------:R-:W-:Y:S01]  /*0b90*/  SHF.R.S32.HI R14, RZ, 0x5, R5 ;  /* 0x00000005ff0e7819 */ /* 0x000fe20000011405 */
[----:B------:R-:W-:Y:S01]  /*0ba0*/  IMAD.IADD R11, R13, 0x1, -R4 ;  /* 0x000000010d0b7824 */ /* 0x000fe200078e0a04 */
[----:B------:R-:W-:Y:S01]  /*0bb0*/  LEA.HI R4, R0, R13, RZ, 0x4 ;  /* 0x0000000d00047211 */ /* 0x000fe200078f20ff */
[----:B------:R-:W-:-:S03]  /*0bc0*/  IMAD.HI R5, R12, 0x55555556, RZ ;  /* 0x555555560c057827 */ /* 0x000fc600078e02ff */
[----:B------:R-:W-:Y:S02]  /*0bd0*/  SHF.R.S32.HI R6, RZ, 0x1f, R11 ;  /* 0x0000001fff067819 */ /* 0x000fe4000001140b */
[----:B------:R-:W-:Y:S02]  /*0be0*/  SHF.R.S32.HI R7, RZ, 0x4, R4 ;  /* 0x00000004ff077819 */ /* 0x000fe40000011404 */
[----:B------:R-:W-:Y:S02]  /*0bf0*/  LEA.HI R8, R6, R11, RZ, 0x2 ;  /* 0x0000000b06087211 */ /* 0x000fe400078f10ff */
[C---:B------:R-:W-:Y:S02]  /*0c00*/  LOP3.LUT R3, R4.reuse, 0x3fffff0, RZ, 0xc0, !PT ;  /* 0x03fffff004037812 */ /* 0x040fe400078ec0ff */
[--C-:B------:R-:W-:Y:S02]  /*0c10*/  SHF.R.S32.HI R9, RZ, 0x2, R8.reuse ;  /* 0x00000002ff097819 */ /* 0x100fe40000011408 */
[----:B------:R-:W-:Y:S01]  /*0c20*/  SHF.R.S32.HI R10, RZ, 0x1f, R8 ;  /* 0x0000001fff0a7819 */ /* 0x000fe20000011408 */
[----:B------:R-:W-:Y:S01]  /*0c30*/  IMAD.IADD R3, R13, 0x1, -R3 ;  /* 0x000000010d037824 */ /* 0x000fe200078e0a03 */
[----:B------:R-:W-:-:S02]  /*0c40*/  LEA.HI R4, R4, R7, RZ, 0x1 ;  /* 0x0000000704047211 */ /* 0x000fc400078f08ff */
[----:B------:R-:W-:Y:S01]  /*0c50*/  LEA.HI R10, R10, R9, RZ, 0x3 ;  /* 0x000000090a0a7211 */ /* 0x000fe200078f18ff */
[----:B------:R-:W-:Y:S01]  /*0c60*/  IMAD R3, R14, 0x10, R3 ;  /* 0x000000100e037824 */ /* 0x000fe200078e0203 */
[----:B------:R-:W-:Y:S02]  /*0c70*/  LOP3.LUT R4, R4, 0x1ffffffe, RZ, 0xc0, !PT ;  /* 0x1ffffffe04047812 */ /* 0x000fe400078ec0ff */
[----:B------:R-:W-:Y:S02]  /*0c80*/  LOP3.LUT R10, R10, 0xfffffff8, RZ, 0xc0, !PT ;  /* 0xfffffff80a0a7812 */ /* 0x000fe400078ec0ff */
[----:B------:R-:W-:Y:S01]  /*0c90*/  LEA.HI R6, R6, R11, RZ, 0x5 ;  /* 0x0000000b06067211 */ /* 0x000fe200078f28ff */
[----:B------:R-:W-:Y:S01]  /*0ca0*/  IMAD.IADD R4, R7, 0x1, -R4 ;  /* 0x0000000107047824 */ /* 0x000fe200078e0a04 */
[----:B------:R-:W-:Y:S01]  /*0cb0*/  LEA.HI R5, R5, R5, RZ, 0x1 ;  /* 0x0000000505057211 */ /* 0x000fe200078f08ff */
[----:B------:R-:W-:Y:S01]  /*0cc0*/  IMAD.IADD R9, R9, 0x1, -R10 ;  /* 0x0000000109097824 */ /* 0x000fe200078e0a0a */
[----:B------:R-:W-:Y:S01]  /*0cd0*/  SHF.R.S32.HI R6, RZ, 0x5, R6 ;  /* 0x00000005ff067819 */ /* 0x000fe20000011406 */
[----:B------:R-:W-:Y:S01]  /*0ce0*/  IMAD R7, R3, 0x8, R4 ;  /* 0x0000000803077824 */ /* 0x000fe200078e0204 */
[CC--:B------:R-:W-:Y:S01]  /*0cf0*/  LEA.HI R3, R0.reuse, R13.reuse, RZ, 0x2 ;  /* 0x0000000d00037211 */ /* 0x0c0fe200078f10ff */
[----:B------:R-:W-:Y:S01]  /*0d00*/  IMAD R5, R5, -0x3, R12 ;  /* 0xfffffffd05057824 */ /* 0x000fe200078e020c */
[----:B------:R-:W-:Y:S01]  /*0d10*/  LEA.HI R4, R0, R13, RZ, 0x3 ;  /* 0x0000000d00047211 */ /* 0x000fe200078f18ff */
[----:B------:R-:W-:Y:S01]  /*0d20*/  IMAD R6, R6, 0x10, R9 ;  /* 0x0000001006067824 */ /* 0x000fe200078e0209 */
[----:B------:R-:W-:-:S02]  /*0d30*/  SHF.R.S32.HI R157, RZ, 0x2, R3 ;  /* 0x00000002ff9d7819 */ /* 0x000fc40000011403 */
[----:B------:R-:W-:Y:S01]  /*0d40*/  SHF.R.S32.HI R0, RZ, 0x1f, R3 ;  /* 0x0000001fff007819 */ /* 0x000fe20000011403 */
[----:B------:R-:W-:Y:S01]  /*0d50*/  IMAD R10, R5, 0x40, R6 ;  /* 0x00000040050a7824 */ /* 0x000fe200078e0206 */
[----:B------:R-:W-:Y:S01]  /*0d60*/  SHF.R.S32.HI R5, RZ, 0x3, R4 ;  /* 0x00000003ff057819 */ /* 0x000fe20000011404 */
[----:B------:R-:W-:Y:S01]  /*0d70*/  VIADD R12, R157, 0x60 ;  /* 0x000000609d0c7836 */ /* 0x000fe20000000000 */
[----:B------:R-:W-:Y:S02]  /*0d80*/  LOP3.LUT R4, R4, 0xfffffff8, RZ, 0xc0, !PT ;  /* 0xfffffff804047812 */ /* 0x000fe400078ec0ff */
[----:B------:R-:W-:Y:S01]  /*0d90*/  LEA.HI R0, R0, R157, RZ, 0x3 ;  /* 0x0000009d00007211 */ /* 0x000fe200078f18ff */
[----:B------:R-:W-:Y:S01]  /*0da0*/  STL [R1+0x5c], R10 ;  /* 0x00005c0a01007387 */ /* 0x000fe20000100800 */
[----:B------:R-:W-:Y:S01]  /*0db0*/  LOP3.LUT R3, R3, 0xfffffffc, RZ, 0xc0, !PT ;  /* 0xfffffffc03037812 */ /* 0x000fe200078ec0ff */
[----:B------:R-:W-:Y:S01]  /*0dc0*/  IMAD.IADD R6, R13, 0x1, -R4 ;  /* 0x000000010d067824 */ /* 0x000fe200078e0a04 */
[----:B------:R-:W-:Y:S01]  /*0dd0*/  LOP3.LUT R0, R0, 0xfffffff8, RZ, 0xc0, !PT ;  /* 0xfffffff800007812 */ /* 0x000fe200078ec0ff */
[----:B------:R-:W-:Y:S01]  /*0de0*/  IMAD.SHL.U32 R4, R12, 0x40, RZ ;  /* 0x000000400c047824 */ /* 0x000fe200078e00ff */
[----:B------:R-:W-:Y:S01]  /*0df0*/  SHF.R.S32.HI R5, RZ, 0x1f, R12 ;  /* 0x0000001fff057819 */ /* 0x000fe2000001140c */
[----:B------:R-:W-:Y:S01]  /*0e00*/  IMAD.SHL.U32 R6, R6, 0x8, RZ ;  /* 0x0000000806067824 */ /* 0x000fe200078e00ff */
[----:B------:R-:W-:Y:S01]  /*0e10*/  STL [R1+0x8], RZ ;  /* 0x000008ff01007387 */ /* 0x000fe20000100800 */
[----:B------:R-:W-:Y:S01]  /*0e20*/  IMAD.IADD R0, R157, 0x1, -R0 ;  /* 0x000000019d007824 */ /* 0x000fe200078e0a00 */
[----:B------:R-:W-:Y:S01]  /*0e30*/  LEA.HI R5, R5, R12, RZ, 0x3 ;  /* 0x0000000c05057211 */ /* 0x000fe200078f18ff */
[----:B------:R-:W-:Y:S01]  /*0e40*/  IMAD.IADD R9, R13, 0x1, -R3 ;  /* 0x000000010d097824 */ /* 0x000fe200078e0a03 */
[----:B------:R-:W-:Y:S01]  /*0e50*/  STL [R1+0x50], R6 ;  /* 0x0000500601007387 */ /* 0x000fe20000100800 */
[----:B------:R-:W-:-:S02]  /*0e60*/  LOP3.LUT R8, R8, 0x7ffffffc, RZ, 0xc0, !PT ;  /* 0x7ffffffc08087812 */ /* 0x000fc400078ec0ff */
[C---:B------:R-:W-:Y:S01]  /*0e70*/  IMAD.SHL.U32 R152, R9.reuse, 0x4, RZ ;  /* 0x0000000409987824 */ /* 0x040fe200078e00ff */
[----:B------:R0:W-:Y:S01]  /*0e80*/  STL [R1+0x40], R0 ;  /* 0x0000400001007387 */ /* 0x0001e20000100800 */
[----:B------:R-:W-:Y:S01]  /*0e90*/  LEA.HI R3, R9, R9, RZ, 0x1 ;  /* 0x0000000909037211 */ /* 0x000fe200078f08ff */
[----:B------:R-:W-:Y:S02]  /*0ea0*/  IMAD.SHL.U32 R5, R5, 0x40, RZ ;  /* 0x0000004005057824 */ /* 0x000fe400078e00ff */
[----:B------:R-:W-:Y:S01]  /*0eb0*/  IMAD.SHL.U32 R16, R9, 0x8, RZ ;  /* 0x0000000809107824 */ /* 0x000fe200078e00ff */
[----:B------:R-:W-:Y:S02]  /*0ec0*/  LOP3.LUT R3, R3, 0x1ffffffe, RZ, 0xc0, !PT ;  /* 0x1ffffffe03037812 */ /* 0x000fe400078ec0ff */
[----:B------:R-:W-:Y:S01]  /*0ed0*/  LOP3.LUT R5, R5, 0xfffffe00, RZ, 0xc0, !PT ;  /* 0xfffffe0005057812 */ /* 0x000fe200078ec0ff */
[----:B------:R-:W-:Y:S01]  /*0ee0*/  VIADD R18, R16, 0x20 ;  /* 0x0000002010127836 */ /* 0x000fe20000000000 */
[----:B------:R-:W-:Y:S01]  /*0ef0*/  SHF.R.S32.HI R17, RZ, 0x1f, R16 ;  /* 0x0000001fff117819 */ /* 0x000fe20000011410 */
[----:B------:R-:W-:Y:S01]  /*0f00*/  IMAD.IADD R3, R9, 0x1, -R3 ;  /* 0x0000000109037824 */ /* 0x000fe200078e0a03 */
[----:B0-----:R-:W-:-:S02]  /*0f10*/  LOP3.LUT R0, R4, 0x1c0, RZ, 0xc0, !PT ;  /* 0x000001c004007812 */ /* 0x001fc400078ec0ff */
[----:B------:R-:W-:Y:S02]  /*0f20*/  SHF.R.S32.HI R4, RZ, 0x1f, R6 ;  /* 0x0000001fff047819 */ /* 0x000fe40000011406 */
[----:B------:R-:W-:Y:S02]  /*0f30*/  SHF.R.U32.HI R6, RZ, 0x3, R0 ;  /* 0x00000003ff067819 */ /* 0x000fe40000011600 */
[----:B------:R-:W-:Y:S01]  /*0f40*/  LOP3.LUT R0, R0, 0x38, R16, 0xf8, !PT ;  /* 0x0000003800007812 */ /* 0x000fe200078ef810 */
[----:B------:R0:W-:Y:S01]  /*0f50*/  STL [R1+0x64], R4 ;  /* 0x0000640401007387 */ /* 0x0001e20000100800 */
[----:B------:R-:W-:Y:S01]  /*0f60*/  SHF.R.S32.HI R9, RZ, 0x1f, R18 ;  /* 0x0000001fff097819 */ /* 0x000fe20000011412 */
[----:B0-----:R-:W-:-:S05]  /*0f70*/  VIADD R4, R152, 0x10 ;  /* 0x0000001098047836 */ /* 0x001fca0000000000 */
[----:B------:R0:W-:Y:S04]  /*0f80*/  STL [R1+0xc], R4 ;  /* 0x00000c0401007387 */ /* 0x0001e80000100800 */
[----:B------:R1:W-:Y:S04]  /*0f90*/  STL [R1+0x44], R5 ;  /* 0x0000440501007387 */ /* 0x0003e80000100800 */
[----:B------:R-:W-:Y:S01]  /*0fa0*/  STL [R1+0x4], R9 ;  /* 0x0000040901007387 */ /* 0x000fe20000100800 */
[----:B0-----:R-:W-:Y:S02]  /*0fb0*/  SHF.R.S32.HI R4, RZ, 0x1f, R4 ;  /* 0x0000001fff047819 */ /* 0x001fe40000011404 */
[----:B-1----:R-:W-:Y:S01]  /*0fc0*/  LOP3.LUT R5, R5, R0, R6, 0xf6, !PT ;  /* 0x0000000005057212 */ /* 0x002fe200078ef606 */
[----:B------:R-:W-:-:S02]  /*0fd0*/  IMAD.IADD R0, R11, 0x1, -R8 ;  /* 0x000000010b007824 */ /* 0x000fc400078e0a08 */
[----:B------:R0:W-:Y:S01]  /*0fe0*/  STL [R1+0x54], R4 ;  /* 0x0000540401007387 */ /* 0x0001e20000100800 */
[----:B------:R-:W-:-:S03]  /*0ff0*/  IMAD.SHL.U32 R6, R7, 0x8, RZ ;  /* 0x0000000807067824 */ /* 0x000fc600078e00ff */
[----:B------:R1:W-:Y:S04]  /*1000*/  STL [R1], R0 ;  /* 0x0000000001007387 */ /* 0x0003e80000100800 */
[----:B------:R2:W-:Y:S01]  /*1010*/  STL [R1+0x60], R6 ;  /* 0x0000600601007387 */ /* 0x0005e20000100800 */
[----:B0-----:R-:W-:Y:S02]  /*1020*/  IMAD R4, R5, 0x2, R2 ;  /* 0x0000000205047824 */ /* 0x001fe400078e0202 */
[----:B-1----:R-:W-:-:S03]  /*1030*/  IMAD R0, R3, 0x8, R10 ;  /* 0x0000000803007824 */ /* 0x002fc600078e020a */
[----:B------:R2:W-:Y:S04]  /*1040*/  STL [R1+0x58], R4 ;  /* 0x0000580401007387 */ /* 0x0005e80000100800 */
[----:B------:R2:W-:Y:S02]  /*1050*/  STL [R1+0x30], R0 ;  /* 0x0000300001007387 */ /* 0x0005e40000100800 */
.L_x_14481:
[----:B------:R-:W-:Y:S05]  /*1060*/  YIELD ;  /* 0x0000000000007946 */ /* 0x000fea0003800000 */
[----:B------:R-:W-:Y:S01]  /*1070*/  ULDC.64 UR4, c[0x0][0xa28] ;  /* 0x00028a0000047ab9 */ /* 0x000fe20000000a00 */
[----:B0-2--5:R-:W0:Y:S01]  /*1080*/  LDC.64 R6, c[0x0][0xa08] ;  /* 0x00028200ff067b82 */ /* 0x025e220000000a00 */
        /* <DEDUP_REMOVED lines=11> */
[----:B0--3--:R-:W-:-:S06]  /*1140*/  IMAD.WIDE R10, R31, 0x4, R6 ;  /* 0x000000041f0a7825 */ /* 0x009fcc00078e0206 */
[----:B------:R-:W0:Y:S01]  /*1150*/  @P2 LDC.64 R8, c[0x0][0xa18] ;  /* 0x00028600ff082b82 */ /* 0x000e220000000a00 */
[----:B------:R-:W-:Y:S02]  /*1160*/  ULDC UR4, c[0x0][0x288] ;  /* 0x0000a20000047ab9 */ /* 0x000fe40000000800 */
[----:B------:R-:W-:Y:S01]  /*1170*/  IMAD.U32 R155, RZ, RZ, UR4 ;  /* 0x00000004ff9b7e24 */ /* 0x000fe2000f8e00ff */
[----:B------:R-:W-:Y:S02]  /*1180*/  ULDC.64 UR4, c[0x0][0x418] ;  /* 0x0001060000047ab9 */ /* 0x000fe40000000a00 */
[----:B------:R2:W5:Y:S01]  /*1190*/  @P0 LDG.E R68, desc[UR42][R10.64] ;  /* 0x0000002a0a440981 */ /* 0x000562000c1e1900 */
        /* <DEDUP_REMOVED lines=23> */
.L_x_14276:
        /* <DEDUP_REMOVED lines=10> */
.L_x_14277:
[----:B------:R-:W-:Y:S05]  /*13b0*/  @!P0 BRA `(.L_x_14278) ;  /* 0x00000000000c8947 */ /* 0x000fea0003800000 */
[----:B------:R-:W2:Y:S04]  /*13c0*/  LDG.E R4, desc[UR42][R10.64] ;  /* 0x0000002a0a047981 */ /* 0x000ea8000c1e1900 */
[----:B------:R-:W2:Y:S02]  /*13d0*/  LDG.E R33, desc[UR42][R10.64+0x4] ;  /* 0x0000042a0a217981 */ /* 0x000ea4000c1e1900 */
[----:B--2---:R-:W-:-:S07]  /*13e0*/  IMAD.IADD R33, R33, 0x1, -R4 ;  /* 0x0000000121217824 */ /* 0x004fce00078e0a04 */
.L_x_14278:
        /* <DEDUP_REMOVED lines=48> */
.L_x_14281:
[----:B------:R-:W-:-:S13]  /*16f0*/  ISETP.NE.AND P0, PT, R5, 0x1, PT ;  /* 0x000000010500780c */ /* 0x000fda0003f05270 */
[----:B------:R-:W0:Y:S02]  /*1700*/  @P0 LDC.64 R6, c[0x0][0x9e8] ;  /* 0x00027a00ff060b82 */ /* 0x000e240000000a00 */
[----:B0-----:R-:W-:-:S05]  /*1710*/  @P0 IMAD.HI.U32 R6, R0, R6, RZ ;  /* 0x0000000600060227 */ /* 0x001fca00078e00ff */
[----:B------:R-:W-:-:S07]  /*1720*/  @P0 SHF.R.U32.HI R0, RZ, R7, R6 ;  /* 0x00000007ff000219 */ /* 0x000fce0000011606 */
.L_x_14282:
[----:B------:R-:W-:Y:S05]  /*1730*/  BSYNC B0 ;  /* 0x0000000000007941 */ /* 0x000fea0003800000 */
.L_x_14280:
[----:B------:R-:W-:-:S05]  /*1740*/  IMAD R3, R0, R5, R5 ;  /* 0x0000000500037224 */ /* 0x000fca00078e0205 */
[----:B------:R-:W-:-:S07]  /*1750*/  VIMNMX R4, R4, R3, PT ;  /* 0x0000000304047248 */ /* 0x000fce0003fe0100 */
.L_x_14279:
        /* <DEDUP_REMOVED lines=20> */
.L_x_14285:
[----:B------:R-:W-:-:S13]  /*18a0*/  ISETP.NE.AND P0, PT, R5, 0x1, PT ;  /* 0x000000010500780c */ /* 0x000fda0003f05270 */
[----:B------:R-:W0:Y:S02]  /*18b0*/  @P0 LDC.64 R6, c[0x0][0x9e8] ;  /* 0x00027a00ff060b82 */ /* 0x000e240000000a00 */
[----:B0-----:R-:W-:-:S05]  /*18c0*/  @P0 IMAD.HI.U32 R6, R0, R6, RZ ;  /* 0x0000000600060227 */ /* 0x001fca00078e00ff */
[----:B------:R-:W-:-:S07]  /*18d0*/  @P0 SHF.R.U32.HI R0, RZ, R7, R6 ;  /* 0x00000007ff000219 */ /* 0x000fce0000011606 */
.L_x_14286:
[----:B------:R-:W-:Y:S05]  /*18e0*/  BSYNC B0 ;  /* 0x0000000000007941 */ /* 0x000fea0003800000 */
.L_x_14284:
[----:B------:R-:W-:-:S05]  /*18f0*/  IMAD R0, R0, R5, RZ ;  /* 0x0000000500007224 */ /* 0x000fca00078e02ff */
[----:B------:R-:W-:-:S07]  /*1900*/  VIMNMX R3, R3, R0, !PT ;  /* 0x0000000003037248 */ /* 0x000fce0007fe0100 */
.L_x_14283:
        /* <DEDUP_REMOVED lines=43> */
.L_x_14289:
[----:B------:R-:W-:Y:S05]  /*1bc0*/  BSYNC B6 ;  /* 0x0000000000067941 */ /* 0x000fea0003800000 */
.L_x_14288:
        /* <DEDUP_REMOVED lines=20> */
.L_x_14291:
[----:B------:R-:W-:Y:S05]  /*1d10*/  BSYNC B6 ;  /* 0x0000000000067941 */ /* 0x000fea0003800000 */
.L_x_14290:
[----:B------:R-:W-:Y:S01]  /*1d20*/  ULDC.64 UR4, c[0x0][0x9f8] ;  /* 0x00027e0000047ab9 */ /* 0x000fe20000000a00 */
[----:B------:R-:W2:Y:S01]  /*1d30*/  LDL R34, [R1+0x40] ;  /* 0x0000400001227983 */ /* 0x000ea20000100800 */
[----:B------:R-:W-:Y:S01]  /*1d40*/  ISETP.NE.U32.AND P0, PT, RZ, UR4, PT ;  /* 0x00000004ff007c0c */ /* 0x000fe2000bf05070 */
[----:B------:R-:W-:Y:S01]  /*1d50*/  IMAD.MOV.U32 R69, RZ, RZ, R31 ;  /* 0x000000ffff457224 */ /* 0x000fe200078e001f */
[----:B------:R-:W0:Y:S01]  /*1d60*/  LDC.64 R66, c[0x0][0x3f8] ;  /* 0x0000fe00ff427b82 */ /* 0x000e220000000a00 */
[----:B------:R-:W3:Y:S01]  /*1d70*/  LDL R32, [R1+0x44] ;  /* 0x0000440001207983 */ /* 0x000ee20000100800 */
[----:B------:R-:W-:-:S06]  /*1d80*/  ISETP.NE.AND.EX P0, PT, RZ, UR5, PT, P0 ;  /* 0x00000005ff007c0c */ /* 0x000fcc000bf05300 */
[----:B------:R-:W1:Y:S08]  /*1d90*/  LDC.64 R4, c[0x0][0x408] ;  /* 0x00010200ff047b82 */ /* 0x000e700000000a00 */
[----:B------:R-:W4:Y:S02]  /*1da0*/  @P0 LDC.64 R6, c[0x0][0x9f8] ;  /* 0x00027e00ff060b82 */ /* 0x000f240000000a00 */
[----:B----4-:R-:W-:Y:S01]  /*1db0*/  @P0 IMAD.WIDE R6, R31, 0x4, R6 ;  /* 0x000000041f060825 */ /* 0x010fe200078e0206 */
[----:B------:R-:W4:Y:S05]  /*1dc0*/  S2R R20, SR_TID.X ;  /* 0x0000000000147919 */ /* 0x000f2a0000002100 */
[----:B------:R-:W4:Y:S01]  /*1dd0*/  LDC R31, c[0x0][0x3f4] ;  /* 0x0000fd00ff1f7b82 */ /* 0x000f220000000800 */
[----:B------:R4:W3:Y:S01]  /*1de0*/  @P0 LDG.E R69, desc[UR42][R6.64] ;  /* 0x0000002a06450981 */ /* 0x0008e2000c1e1900 */
[----:B------:R-:W-:Y:S01]  /*1df0*/  SHF.R.S32.HI R3, RZ, 0x1f, R157 ;  /* 0x0000001fff037819 */ /* 0x000fe2000001149d */
[----:B0-----:R-:W-:Y:S01]  /*1e00*/  IMAD.WIDE.U32 R10, R157, R66, R16 ;  /* 0x000000429d0a7225 */ /* 0x001fe200078e0010 */
[----:B------:R-:W-:-:S02]  /*1e10*/  SHF.R.S32.HI R153, RZ, 0x1f, R152 ;  /* 0x0000001fff997819 */ /* 0x000fc40000011498 */
[----:B-1----:R-:W-:Y:S01]  /*1e20*/  SHF.L.U64.HI R64, R4, 0x7, R5 ;  /* 0x0000000704407819 */ /* 0x002fe20000010205 */
[-C--:B------:R-:W-:Y:S01]  /*1e30*/  IMAD R0, R3, R66.reuse, RZ ;  /* 0x0000004203007224 */ /* 0x080fe200078e02ff */
[----:B------:R-:W-:Y:S01]  /*1e40*/  LOP3.LUT R22, R22, 0xfffffffd, RZ, 0xc0, !PT ;  /* 0xfffffffd16167812 */ /* 0x000fe200078ec0ff */
[----:B------:R-:W-:Y:S01]  /*1e50*/  IMAD.WIDE.U32 R8, R157, R66, R152 ;  /* 0x000000429d087225 */ /* 0x000fe200078e0098 */
[----:B------:R-:W-:-:S03]  /*1e60*/  SHF.R.S32.HI R62, RZ, 0x1f, R30 ;  /* 0x0000001fff3e7819 */ /* 0x000fc6000001141e */
[----:B------:R-:W-:Y:S02]  /*1e70*/  IMAD R15, R157, R67, R0 ;  /* 0x000000439d0f7224 */ /* 0x000fe400078e0200 */
[-C--:B------:R-:W-:Y:S02]  /*1e80*/  IMAD R0, R3, R4.reuse, RZ ;  /* 0x0000000403007224 */ /* 0x080fe400078e02ff */
[----:B------:R-:W-:Y:S02]  /*1e90*/  IMAD.IADD R9, R9, 0x1, R15 ;  /* 0x0000000109097824 */ /* 0x000fe400078e020f */
[----:B------:R-:W-:Y:S01]  /*1ea0*/  IMAD.IADD R11, R15, 0x1, R11 ;  /* 0x000000010f0b7824 */ /* 0x000fe200078e020b */
[----:B-----5:R-:W-:Y:S01]  /*1eb0*/  SHF.R.S32.HI R15, RZ, 0x1f, R24 ;  /* 0x0000001fff0f7819 */ /* 0x020fe20000011418 */
[C---:B------:R-:W-:Y:S01]  /*1ec0*/  IMAD R21, R157.reuse, R5, R0 ;  /* 0x000000059d157224 */ /* 0x040fe200078e0200 */
[----:B----4-:R-:W-:Y:S01]  /*1ed0*/  ISETP.GE.AND P0, PT, R16, R31, PT ;  /* 0x0000001f1000720c */ /* 0x010fe20003f06270 */
[----:B------:R-:W-:-:S03]  /*1ee0*/  IMAD.WIDE.U32 R6, R157, R4, R152 ;  /* 0x000000049d067225 */ /* 0x000fc600078e0098 */
[----:B------:R-:W-:Y:S01]  /*1ef0*/  SEL R3, R31, RZ, P0 ;  /* 0x000000ff1f037207 */ /* 0x000fe20000000000 */
[----:B------:R-:W-:Y:S02]  /*1f00*/  IMAD R14, R15, R66, RZ ;  /* 0x000000420f0e7224 */ /* 0x000fe400078e02ff */
[----:B------:R-:W-:Y:S01]  /*1f10*/  VIADD R36, R20, 0xffffff80 ;  /* 0xffffff8014247836 */ /* 0x000fe20000000000 */
[----:B------:R-:W-:Y:S01]  /*1f20*/  SHF.R.U32.HI R35, RZ, 0x7, R20 ;  /* 0x00000007ff237819 */ /* 0x000fe20000011614 */
[----:B------:R-:W-:Y:S02]  /*1f30*/  IMAD.IADD R3, R16, 0x1, R3 ;  /* 0x0000000110037824 */ /* 0x000fe400078e0203 */
[----:B------:R-:W-:Y:S01]  /*1f40*/  IMAD.WIDE.U32 R12, R157, R4, R16 ;  /* 0x000000049d0c7225 */ /* 0x000fe200078e0010 */
[C---:B------:R-:W-:Y:S02]  /*1f50*/  ISETP.NE.AND P6, PT, R35.reuse, 0x1, PT ;  /* 0x000000012300780c */ /* 0x040fe40003fc5270 */
[----:B------:R-:W-:Y:S01]  /*1f60*/  SHF.R.S32.HI R0, RZ, 0x1f, R3 ;  /* 0x0000001fff007819 */ /* 0x000fe20000011403 */
[----:B------:R-:W-:-:S02]  /*1f70*/  VIADD R60, R35, 0x8 ;  /* 0x00000008233c7836 */ /* 0x000fc40000000000 */
[----:B------:R-:W-:Y:S01]  /*1f80*/  VIADD R35, R157, 0x60 ;  /* 0x000000609d237836 */ /* 0x000fe20000000000 */
[----:B------:R-:W-:Y:S01]  /*1f90*/  LEA.HI R0, R0, R3, RZ, 0x3 ;  /* 0x0000000300007211 */ /* 0x000fe200078f18ff */
[-C--:B------:R-:W-:Y:S02]  /*1fa0*/  IMAD R15, R15, R4.reuse, RZ ;  /* 0x000000040f0f7224 */ /* 0x080fe400078e02ff */
[----:B------:R-:W-:Y:S02]  /*1fb0*/  IMAD.SHL.U32 R35, R35, 0x40, RZ ;  /* 0x0000004023237824 */ /* 0x000fe400078e00ff */
[----:B------:R-:W-:Y:S02]  /*1fc0*/  VIADD R20, R20, 0xffffff80 ;  /* 0xffffff8014147836 */ /* 0x000fe40000000000 */
[----:B------:R-:W-:Y:S01]  /*1fd0*/  IMAD.IADD R7, R7, 0x1, R21 ;  /* 0x0000000107077824 */ /* 0x000fe200078e0215 */
[----:B------:R-:W-:Y:S01]  /*1fe0*/  LOP3.LUT R35, R35, 0x1c0, RZ, 0xc0, !PT ;  /* 0x000001c023237812 */ /* 0x000fe200078ec0ff */
[----:B------:R-:W-:Y:S01]  /*1ff0*/  IMAD.IADD R13, R21, 0x1, R13 ;  /* 0x00000001150d7824 */ /* 0x000fe200078e020d */
[----:B------:R-:W-:Y:S05]  /*2000*/  @!P6 WARPSYNC.ALL ;  /* 0x000000000000e948 */ /* 0x000fea0003800000 */
[C---:B------:R-:W-:Y:S01]  /*2010*/  IMAD R15, R24.reuse, R5, R15 ;  /* 0x00000005180f7224 */ /* 0x040fe200078e020f */
[----:B------:R-:W-:Y:S01]  /*2020*/  LOP3.LUT R5, R35, 0x38, R0, 0xf8, !PT ;  /* 0x0000003823057812 */ /* 0x000fe200078ef800 */
[----:B------:R-:W-:Y:S01]  /*2030*/  VIADD R35, R157, 0x60 ;  /* 0x000000609d237836 */ /* 0x000fe20000000000 */
[----:B------:R-:W-:Y:S01]  /*2040*/  ULDC UR4, c[0x0][0x2f4] ;  /* 0x0000bd0000047ab9 */ /* 0x000fe20000000800 */
[----:B------:R-:W-:Y:S01]  /*2050*/  IMAD.WIDE.U32 R52, R24, R4, R6 ;  /* 0x0000000418347225 */ /* 0x000fe200078e0006 */
[----:B------:R-:W-:-:S02]  /*2060*/  LOP3.LUT R6, R0, 0xfffffff8, RZ, 0xc0, !PT ;  /* 0xfffffff800067812 */ /* 0x000fc400078ec0ff */
[----:B------:R-:W-:Y:S01]  /*2070*/  ISETP.GE.AND P2, PT, R18, UR4, PT ;  /* 0x0000000412007c0c */ /* 0x000fe2000bf46270 */
[----:B------:R-:W-:-:S04]  /*2080*/  IMAD.WIDE.U32 R54, R24, R4, R12 ;  /* 0x0000000418367225 */ /* 0x000fc800078e000c */
[----:B------:R-:W-:Y:S02]  /*2090*/  IMAD.SHL.U32 R63, R4, 0x80, RZ ;  /* 0x00000080043f7824 */ /* 0x000fe400078e00ff */
[----:B------:R-:W-:Y:S02]  /*20a0*/  IMAD.SHL.U32 R35, R35, 0x40, RZ ;  /* 0x0000004023237824 */ /* 0x000fe400078e00ff */
[----:B------:R-:W-:-:S03]  /*20b0*/  IMAD.WIDE.U32 R48, R24, R66, R8 ;  /* 0x0000004218307225 */ /* 0x000fc600078e0008 */
[----:B------:R-:W-:Y:S01]  /*20c0*/  LOP3.LUT R35, R35, 0x1c0, RZ, 0xc0, !PT ;  /* 0x000001c023237812 */ /* 0x000fe200078ec0ff */
[----:B------:R-:W-:Y:S01]  /*20d0*/  IMAD R21, R24, R67, R14 ;  /* 0x0000004318157224 */ /* 0x000fe200078e020e */
[----:B------:R-:W-:Y:S01]  /*20e0*/  SHF.L.U64.HI R67, R66, 0x7, R67 ;  /* 0x0000000742437819 */ /* 0x000fe20000010243 */
[----:B------:R-:W-:Y:S01]  /*20f0*/  IMAD.WIDE.U32 R50, R24, R66, R10 ;  /* 0x0000004218327225 */ /* 0x000fe200078e000a */
[----:B------:R-:W-:-:S03]  /*2100*/  SHF.R.U32.HI R35, RZ, 0x3, R35 ;  /* 0x00000003ff237819 */ /* 0x000fc60000011623 */
[----:B------:R-:W-:Y:S01]  /*2110*/  IMAD.SHL.U32 R58, R31, 0x2, RZ ;  /* 0x000000021f3a7824 */ /* 0x000fe200078e00ff */
[----:B------:R-:W-:Y:S01]  /*2120*/  LOP3.LUT R8, R5, R35, RZ, 0x3c, !PT ;  /* 0x0000002305087212 */ /* 0x000fe200078e3cff */
[----:B------:R-:W-:Y:S01]  /*2130*/  IMAD.IADD R31, R49, 0x1, R21 ;  /* 0x00000001311f7824 */ /* 0x000fe200078e0215 */
[----:B------:R-:W-:Y:S01]  /*2140*/  SHF.R.S32.HI R5, RZ, 0x3, R0 ;  /* 0x00000003ff057819 */ /* 0x000fe20000011400 */
[----:B------:R-:W-:Y:S02]  /*2150*/  IMAD.IADD R68, R68, 0x1, R33 ;  /* 0x0000000144447824 */ /* 0x000fe400078e0221 */
[----:B------:R-:W-:Y:S02]  /*2160*/  IMAD.SHL.U32 R66, R66, 0x80, RZ ;  /* 0x0000008042427824 */ /* 0x000fe400078e00ff */
[----:B------:R-:W-:Y:S02]  /*2170*/  IMAD.IADD R21, R21, 0x1, R51 ;  /* 0x0000000115157824 */ /* 0x000fe400078e0233 */
[----:B------:R-:W-:-:S02]  /*2180*/  IMAD.IADD R7, R15, 0x1, R55 ;  /* 0x000000010f077824 */ /* 0x000fc400078e0237 */
[C---:B--2---:R-:W-:Y:S01]  /*2190*/  IMAD.SHL.U32 R65, R34.reuse, 0x40, RZ ;  /* 0x0000004022417824 */ /* 0x044fe200078e00ff */
[----:B------:R-:W-:Y:S01]  /*21a0*/  @!P6 BAR.SYNC.DEFER_BLOCKING 0x9, 0x100 ;  /* 0x024400000000eb1d */ /* 0x000fe20000010000 */
[----:B------:R-:W-:Y:S02]  /*21b0*/  LOP3.LUT P1, RZ, R34, 0x4, RZ, 0xc0, !PT ;  /* 0x0000000422ff7812 */ /* 0x000fe4000782c0ff */
[----:B------:R-:W-:Y:S02]  /*21c0*/  SHF.R.S32.HI R34, RZ, 0x1f, R36 ;  /* 0x0000001fff227819 */ /* 0x000fe40000011424 */
[----:B------:R-:W-:Y:S02]  /*21d0*/  LOP3.LUT R65, R65, 0x1c0, RZ, 0xc0, !PT ;  /* 0x000001c041417812 */ /* 0x000fe400078ec0ff */
[----:B------:R-:W-:Y:S02]  /*21e0*/  LEA.HI R34, R34, R36, RZ, 0x2 ;  /* 0x0000002422227211 */ /* 0x000fe400078f10ff */
[----:B------:R-:W-:-:S02]  /*21f0*/  SHF.R.U32.HI R61, RZ, 0x3, R65 ;  /* 0x00000003ff3d7819 */ /* 0x000fc40000011641 */
[----:B------:R-:W-:Y:S02]  /*2200*/  LOP3.LUT R34, R34, 0xfffffffc, RZ, 0xc0, !PT ;  /* 0xfffffffc22227812 */ /* 0x000fe400078ec0ff */
[----:B------:R-:W-:Y:S02]  /*2210*/  LOP3.LUT R4, R65, 0x18, R16, 0xf8, !PT ;  /* 0x0000001841047812 */ /* 0x000fe400078ef810 */
[----:B------:R-:W-:Y:S01]  /*2220*/  @P1 LOP3.LUT R22, R22, 0x2, RZ, 0xfc, !PT ;  /* 0x0000000216161812 */ /* 0x000fe200078efcff */
[----:B------:R-:W-:Y:S01]  /*2230*/  IMAD.IADD R34, R36, 0x1, -R34 ;  /* 0x0000000124227824 */ /* 0x000fe200078e0a22 */
[----:B------:R-:W-:Y:S02]  /*2240*/  LOP3.LUT R4, R4, R61, RZ, 0x3c, !PT ;  /* 0x0000003d04047212 */ /* 0x000fe400078e3cff */
[----:B------:R-:W-:Y:S01]  /*2250*/  ISETP.GE.AND P1, PT, R16, UR4, PT ;  /* 0x0000000410007c0c */ /* 0x000fe2000bf26270 */
[----:B------:R-:W-:Y:S01]  /*2260*/  IMAD R59, R34, 0x60, R157 ;  /* 0x00000060223b7824 */ /* 0x000fe200078e029d */
[----:B------:R-:W-:-:S04]  /*2270*/  SHF.R.S32.HI R34, RZ, 0x1f, R20 ;  /* 0x0000001fff227819 */ /* 0x000fc80000011414 */
[----:B------:R-:W-:Y:S01]  /*2280*/  LEA.HI R34, R34, R20, RZ, 0x5 ;  /* 0x0000001422227211 */ /* 0x000fe200078f28ff */
[----:B------:R-:W-:-:S03]  /*2290*/  IMAD.IADD R20, R53, 0x1, R15 ;  /* 0x0000000135147824 */ /* 0x000fc600078e020f */
[----:B------:R-:W-:-:S05]  /*22a0*/  SHF.R.S32.HI R34, RZ, 0x5, R34 ;  /* 0x00000005ff227819 */ /* 0x000fca0000011422 */
[----:B------:R-:W-:Y:S01]  /*22b0*/  IMAD R57, R34, 0x200, R4 ;  /* 0x0000020022397824 */ /* 0x000fe200078e0204 */
[----:B------:R-:W-:Y:S01]  /*22c0*/  LOP3.LUT R4, R65, 0x38, R0, 0xf8, !PT ;  /* 0x0000003841047812 */ /* 0x000fe200078ef800 */
[----:B---3--:R-:W-:-:S03]  /*22d0*/  IMAD.IADD R0, R32, 0x1, R8 ;  /* 0x0000000120007824 */ /* 0x008fc600078e0208 */
[----:B------:R-:W-:Y:S02]  /*22e0*/  LOP3.LUT R3, R4, R61, RZ, 0x3c, !PT ;  /* 0x0000003d04037212 */ /* 0x000fe400078e3cff */
[----:B------:R-:W-:-:S03]  /*22f0*/  SHF.R.S32.HI R4, RZ, 0x1f, R6 ;  /* 0x0000001fff047819 */ /* 0x000fc60000011406 */
[----:B------:R-:W-:Y:S01]  /*2300*/  IMAD R3, R34, 0x200, R3 ;  /* 0x0000020022037824 */ /* 0x000fe200078e0203 */
[----:B------:R-:W-:-:S07]  /*2310*/  SHF.R.S32.HI R56, RZ, 0x1f, R69 ;  /* 0x0000001fff387819 */ /* 0x000fce0000011445 */
.L_x_14347:
[----:B--2-4-:R-:W2:Y:S01]  /*2320*/  LDL R33, [R1+0x40] ;  /* 0x0000400001217983 */ /* 0x014ea20000100800 */
[----:B0-----:R-:W0:Y:S01]  /*2330*/  LDC R74, c[0x0][0x430] ;  /* 0x00010c00ff4a7b82 */ /* 0x001e220000000800 */
        /* <DEDUP_REMOVED lines=22> */
[----:B-----5:R0:W5:Y:S01]  /*24a0*/  @!P3 LDG.E R73, desc[UR42][R8.64] ;  /* 0x0000002a0849b981 */ /* 0x020162000c1e1900 */
[----:B------:R-:W-:Y:S01]  /*24b0*/  ISETP.GT.AND P3, PT, R26, R27, PT ;  /* 0x0000001b1a00720c */ /* 0x000fe20003f64270 */
[----:B------:R-:W-:Y:S01]  /*24c0*/  IMAD R72, R23, 0x2000, R57 ;  /* 0x0000200017487824 */ /* 0x000fe200078e0239 */
[----:B------:R-:W-:Y:S01]  /*24d0*/  LOP3.LUT R22, R22, 0xfffffffe, RZ, 0xc0, !PT ;  /* 0xfffffffe16167812 */ /* 0x000fe200078ec0ff */
[----:B------:R-:W-:Y:S01]  /*24e0*/  IMAD.MOV R11, RZ, RZ, -R12 ;  /* 0x000000ffff0b7224 */ /* 0x000fe200078e0a0c */
[----:B------:R-:W-:Y:S05]  /*24f0*/  YIELD ;  /* 0x0000000000007946 */ /* 0x000fea0003800000 */
[----:B------:R-:W-:Y:S01]  /*2500*/  VIADD R10, R72, 0x20 ;  /* 0x00000020480a7836 */ /* 0x000fe20000000000 */
[----:B------:R-:W-:Y:S01]  /*2510*/  BSSY B0, `(.L_x_14292) ;  /* 0x0000330000007945 */ /* 0x000fe20003800000 */
[----:B------:R-:W-:-:S02]  /*2520*/  IMAD R74, R74, R11, R32 ;  /* 0x0000000b4a4a7224 */ /* 0x000fc400078e0220 */
[----:B------:R-:W-:Y:S02]  /*2530*/  @P3 LOP3.LUT R22, R22, 0x1, RZ, 0xfc, !PT ;  /* 0x0000000116163812 */ /* 0x000fe400078efcff */
[----:B------:R-:W-:Y:S02]  /*2540*/  ISETP.GE.AND P3, PT, R80, 0x1, PT ;  /* 0x000000015000780c */ /* 0x000fe40003f66270 */
[----:B--2---:R-:W-:-:S13]  /*2550*/  LOP3.LUT P5, RZ, R33, 0x4, RZ, 0xc0, !PT ;  /* 0x0000000421ff7812 */ /* 0x004fda00078ac0ff */
        /* <DEDUP_REMOVED lines=16> */
[C---:B------:R-:W-:Y:S01]  /*2660*/  IMAD R11, R73.reuse, UR5, R10 ;  /* 0x00000005490b7c24 */ /* 0x040fe2000f8e020a */
[----:B------:R-:W-:Y:S01]  /*2670*/  SHF.R.S32.HI R10, RZ, 0x1f, R26 ;  /* 0x0000001fff0a7819 */ /* 0x000fe2000001141a */
        /* <DEDUP_REMOVED lines=20> */
[----:B------:R0:W5:Y:S01]  /*27c0*/  LDL R83, [R1+0xc] ;  /* 0x00000c0001537983 */ /* 0x0001620000100800 */
        /* <DEDUP_REMOVED lines=10> */
[----:B0-----:R-:W-:Y:S06]  /*2870*/  @P3 BRA `(.L_x_14296) ;  /* 0x0000000000503947 */ /* 0x001fec0003800000 */
[----:B------:R-:W-:Y:S01]  /*2880*/  IADD3 R13, P4, R48, R10, RZ ;  /* 0x0000000a300d7210 */ /* 0x000fe20007f9e0ff */
[----:B------:R-:W-:Y:S01]  /*2890*/  ULDC.64 UR4, c[0x0][0x3e8] ;  /* 0x0000fa0000047ab9 */ /* 0x000fe20000000a00 */
[----:B------:R-:W-:Y:S02]  /*28a0*/  CS2R R44, SRZ ;  /* 0x00000000002c7805 */ /* 0x000fe4000001ff00 */
        /* <DEDUP_REMOVED lines=13> */
[----:B------:R0:W5:Y:S02]  /*2980*/  @!P4 LDG.E.64 R46, desc[UR42][R14.64] ;  /* 0x0000002a0e2ec981 */ /* 0x000164000c1e1b00 */
[----:B-----5:R-:W-:-:S13]  /*2990*/  ISETP.GE.AND P4, PT, R83, R80, PT ;  /* 0x000000505300720c */ /* 0x020fda0003f86270 */
[----:B------:R0:W5:Y:S04]  /*29a0*/  @!P4 LDG.E.64 R40, desc[UR42][R12.64+0x20] ;  /* 0x0000202a0c28c981 */ /* 0x000168000c1e1b00 */
[----:B------:R0:W5:Y:S02]  /*29b0*/  @!P4 LDG.E.64 R42, desc[UR42][R14.64+0x20] ;  /* 0x0000202a0e2ac981 */ /* 0x000164000c1e1b00 */
.L_x_14296:
[----:B------:R-:W-:Y:S05]  /*29c0*/  BSYNC B1 ;  /* 0x0000000000017941 */ /* 0x000fea0003800000 */
.L_x_14295:
        /* <DEDUP_REMOVED lines=9> */
[----:B------:R-:W-:Y:S01]  /*2a60*/  IMAD.MOV.U32 R9, RZ, RZ, R81 ;  /* 0x000000ffff097224 */ /* 0x000fe200078e0051 */
[----:B------:R-:W-:Y:S02]  /*2a70*/  CS2R R36, SRZ ;  /* 0x0000000000247805 */ /* 0x000fe4000001ff00 */
[----:B------:R-:W-:Y:S01]  /*2a80*/  CS2R R38, SRZ ;  /* 0x0000000000267805 */ /* 0x000fe2000001ff00 */
        /* <DEDUP_REMOVED lines=22> */
.L_x_14298:
[----:B------:R-:W-:Y:S05]  /*2bf0*/  BSYNC B1 ;  /* 0x0000000000017941 */ /* 0x000fea0003800000 */
.L_x_14297:
[----:B0-----:R-:W-:Y:S01]  /*2c00*/  IMAD.MOV.U32 R8, RZ, RZ, R44 ;  /* 0x000000ffff087224 */ /* 0x001fe200078e002c */
[----:B------:R-:W-:Y:S01]  /*2c10*/  UISETP.NE.AND UP0, UPT, UR39, 0x3, UPT ;  /* 0x000000032700788c */ /* 0x000fe2000bf05270 */
[----:B------:R-:W-:Y:S01]  /*2c20*/  IMAD.MOV.U32 R9, RZ, RZ, R45 ;  /* 0x000000ffff097224 */ /* 0x000fe200078e002d */
[C---:B------:R-:W-:Y:S01]  /*2c30*/  PRMT R95, R82.reuse, 0x7610, R95 ;  /* 0x00007610525f7816 */ /* 0x040fe2000000005f */
        /* <DEDUP_REMOVED lines=30> */
.L_x_14299:
[----:B------:R-:W2:Y:S01]  /*2e20*/  LDL R8, [R1+0x8] ;  /* 0x0000080001087983 */ /* 0x000ea20000100800 */
[----:B------:R-:W-:Y:S01]  /*2e30*/  IMAD R70, R23, 0x8, R2 ;  /* 0x0000000817467824 */ /* 0x000fe200078e0202 */
[----:B------:R-:W-:Y:S01]  /*2e40*/  BSSY B1, `(.L_x_14300) ;  /* 0x0000004000017945 */ /* 0x000fe20003800000 */
[----:B--2---:R-:W-:-:S04]  /*2e50*/  SHF.L.U32 R78, R8, 0x1f, RZ ;  /* 0x0000001f084e7819 */ /* 0x004fc800000006ff */
[----:B------:R-:W0:Y:S02]  /*2e60*/  SYNCS.PHASECHK.TRANS64.TRYWAIT P6, [R70+URZ+0x16890], R78 ;  /* 0x0168904e460075a7 */ /* 0x000e2400080c017f */
[----:B0-----:R-:W-:Y:S05]  /*2e70*/  @!P6 BRA `(.L_x_14301) ;  /* 0x000001b400cce947 */ /* 0x001fea0003800000 */
.L_x_14612:
[----:B------:R-:W-:Y:S05]  /*2e80*/  BSYNC B1 ;  /* 0x0000000000017941 */ /* 0x000fea0003800000 */
.L_x_14300:
[----:B------:R-:W-:-:S03]  /*2e90*/  UMOV UR4, 0xffffffff ;  /* 0xffffffff00047882 */ /* 0x000fc60000000000 */
[----:B------:R-:W-:Y:S05]  /*2ea0*/  BRA.DIV UR4, `(.L_x_14302) ;  /* 0x000001b604d47947 */ /* 0x000fea000b800000 */
[----:B------:R1:W2:Y:S04]  /*2eb0*/  SHFL.IDX PT, R81, R85, RZ, 0x1c1f ;  /* 0x001c1fff55517589 */ /* 0x0002a800000e0000 */
[----:B------:R1:W3:Y:S02]  /*2ec0*/  SHFL.IDX PT, R14, R84, RZ, 0x1c1f ;  /* 0x001c1fff540e7589 */ /* 0x0002e400000e0000 */
.L_x_14616:
        /* <DEDUP_REMOVED lines=12> */
[----:B0-----:R-:W-:Y:S01]  /*2f90*/  IMAD.U32 R44, R10, 0x10000, RZ ;  /* 0x000100000a2c7824 */ /* 0x001fe200078e00ff */
[----:B------:R-:W-:Y:S02]  /*2fa0*/  SHF.R.U32.HI R101, RZ, 0x10, R47 ;  /* 0x00000010ff657819 */ /* 0x000fe4000001162f */
[----:B------:R-:W-:Y:S02]  /*2fb0*/  PRMT R100, R83, 0x5432, R100 ;  /* 0x0000543253647816 */ /* 0x000fe40000000064 */
[----:B------:R-:W-:Y:S02]  /*2fc0*/  SHF.R.U32.HI R97, RZ, 0x10, R45 ;  /* 0x00000010ff617819 */ /* 0x000fe4000001162d */
        /* <DEDUP_REMOVED lines=10> */
[C---:B------:R-:W-:Y:S01]  /*3070*/  IMAD.U32 R10, R11.reuse, 0x10000, RZ ;  /* 0x000100000b0a7824 */ /* 0x040fe200078e00ff */
[----:B------:R-:W-:Y:S01]  /*3080*/  LOP3.LUT R15, R11, 0xffff0000, RZ, 0xc0, !PT ;  /* 0xffff00000b0f7812 */ /* 0x000fe200078ec0ff */
[----:B------:R-:W-:-:S02]  /*3090*/  IMAD.U32 R11, R9, 0x10000, RZ ;  /* 0x00010000090b7824 */ /* 0x000fc400078e00ff */
[-C--:B------:R-:W-:Y:S01]  /*30a0*/  FMUL.FTZ R45, R45, R98.reuse ;  /* 0x000000622d2d7220 */ /* 0x080fe20000410000 */
[----:B------:R-:W-:Y:S02]  /*30b0*/  IMAD.U32 R99, R97, 0x10000, RZ ;  /* 0x0001000061637824 */ /* 0x000fe400078e00ff */
[----:B------:R-:W-:Y:S01]  /*30c0*/  FMUL.FTZ R105, R46, R103 ;  /* 0x000000672e697220 */ /* 0x000fe20000410000 */
[----:B------:R-:W-:Y:S01]  /*30d0*/  LOP3.LUT R101, R101, 0xffff0000, RZ, 0xc0, !PT ;  /* 0xffff000065657812 */ /* 0x000fe200078ec0ff */
[C---:B------:R-:W-:Y:S01]  /*30e0*/  IMAD.U32 R9, R8.reuse, 0x10000, RZ ;  /* 0x0001000008097824 */ /* 0x040fe200078e00ff */
[----:B------:R-:W-:Y:S01]  /*30f0*/  LOP3.LUT R97, R97, 0xffff0000, RZ, 0xc0, !PT ;  /* 0xffff000061617812 */ /* 0x000fe200078ec0ff */
[C---:B------:R-:W-:Y:S01]  /*3100*/  FFMA.FTZ R104, R11.reuse, R98, -R104 ;  /* 0x000000620b687223 */ /* 0x040fe20000010868 */
[----:B------:R-:W-:Y:S01]  /*3110*/  FFMA.FTZ R45, R11, R102, R45 ;  /* 0x000000660b2d7223 */ /* 0x000fe2000001002d */
[----:B------:R-:W-:Y:S01]  /*3120*/  LOP3.LUT R8, R8, 0xffff0000, RZ, 0xc0, !PT ;  /* 0xffff000008087812 */ /* 0x000fe200078ec0ff */
[-C--:B------:R-:W-:Y:S01]  /*3130*/  FMUL.FTZ R11, R46, R99.reuse ;  /* 0x000000632e0b7220 */ /* 0x080fe20000410000 */
[----:B------:R-:W-:Y:S01]  /*3140*/  FFMA.FTZ R105, R44, R99, -R105 ;  /* 0x000000632c697223 */ /* 0x000fe20000010869 */
[----:B------:R-:W-:-:S02]  /*3150*/  IMAD.U32 R47, R47, 0x10000, RZ ;  /* 0x000100002f2f7824 */ /* 0x000fc400078e00ff */
[C---:B------:R-:W-:Y:S01]  /*3160*/  FMUL.FTZ R99, R15.reuse, R101 ;  /* 0x000000650f637220 */ /* 0x040fe20000410000 */
[----:B------:R-:W-:Y:S01]  /*3170*/  FMUL.FTZ R98, R15, R97 ;  /* 0x000000610f627220 */ /* 0x000fe20000410000 */
[----:B------:R-:W-:Y:S01]  /*3180*/  FFMA.FTZ R46, R44, R103, R11 ;  /* 0x000000672c2e7223 */ /* 0x000fe2000001000b */
[CC--:B------:R-:W-:Y:S01]  /*3190*/  FMUL.FTZ R44, R8.reuse, R100.reuse ;  /* 0x00000064082c7220 */ /* 0x0c0fe20000410000 */
        /* <DEDUP_REMOVED lines=8> */
[----:B------:R-:W-:Y:S01]  /*3220*/  F2FP.BF16.F32.PACK_AB R10, R46, R105 ;  /* 0x000000692e0a723e */ /* 0x000fe200000010ff */
[----:B------:R-:W-:-:S07]  /*3230*/  IMAD.MOV.U32 R11, RZ, RZ, R98 ;  /* 0x000000ffff0b7224 */ /* 0x000fce00078e0062 */
.L_x_14308:
[----:B------:R-:W-:Y:S05]  /*3240*/  BSYNC B3 ;  /* 0x0000000000037941 */ /* 0x000fea0003800000 */
.L_x_14307:
[----:B0-----:R4:W-:Y:S02]  /*3250*/  ST.E.128 desc[UR42][R12.64], R8 ;  /* 0x000000080c007985 */ /* 0x0019e4000c101d2a */
.L_x_14306:
[----:B------:R-:W-:Y:S05]  /*3260*/  BSYNC B2 ;  /* 0x0000000000027941 */ /* 0x000fea0003800000 */
.L_x_14305:
[----:B------:R-:W-:Y:S05]  /*3270*/  @P2 BRA `(.L_x_14304) ;  /* 0x0000000000e02947 */ /* 0x000fea0003800000 */
[----:B----4-:R-:W2:Y:S04]  /*3280*/  LDL R8, [R1+0x4] ;  /* 0x0000040001087983 */ /* 0x010ea80000100800 */
[----:B------:R-:W4:Y:S01]  /*3290*/  LDL R15, [R1+0xc] ;  /* 0x00000c00010f7983 */ /* 0x000f220000100800 */
[C---:B---3--:R-:W-:Y:S01]  /*32a0*/  LEA R12, P3, R18.reuse, R14, 0x1 ;  /* 0x0000000e120c7211 */ /* 0x048fe200078608ff */
[----:B------:R-:W-:Y:S03]  /*32b0*/  BSSY B2, `(.L_x_14309) ;  /* 0x0000033000027945 */ /* 0x000fe60003800000 */
[----:B--2---:R-:W-:Y:S02]  /*32c0*/  LEA.HI.X R13, R18, R81, R8, 0x1, P3 ;  /* 0x00000051120d7211 */ /* 0x004fe400018f0c08 */
[----:B------:R2:W3:Y:S01]  /*32d0*/  LDS.128 R8, [R71+0xe000] ;  /* 0x00e0000047087984 */ /* 0x0004e20000000c00 */
[----:B----4-:R-:W-:-:S13]  /*32e0*/  ISETP.GE.AND P3, PT, R15, R80, PT ;  /* 0x000000500f00720c */ /* 0x010fda0003f66270 */
[----:B--2---:R-:W-:Y:S05]  /*32f0*/  @P3 BRA `(.L_x_14310) ;  /* 0x0000000000b83947 */ /* 0x004fea0003800000 */
[--C-:B------:R-:W-:Y:S01]  /*3300*/  SHF.R.U64 R45, R42, 0x10, R43.reuse ;  /* 0x000000102a2d7819 */ /* 0x100fe2000000122b */
[----:B---3--:R-:W-:Y:S01]  /*3310*/  IMAD.U32 R14, R10, 0x10000, RZ ;  /* 0x000100000a0e7824 */ /* 0x008fe200078e00ff */
        /* <DEDUP_REMOVED lines=44> */
.L_x_14310:
[----:B------:R-:W-:Y:S05]  /*35e0*/  BSYNC B2 ;  /* 0x0000000000027941 */ /* 0x000fea0003800000 */
.L_x_14309:
[----:B---3--:R2:W-:Y:S02]  /*35f0*/  ST.E.128 desc[UR42][R12.64], R8 ;  /* 0x000000080c007985 */ /* 0x0085e4000c101d2a */
.L_x_14304:
[----:B------:R-:W-:Y:S05]  /*3600*/  BSYNC B1 ;  /* 0x0000000000017941 */ /* 0x000fea0003800000 */
.L_x_14303:
[----:B------:R-:W-:-:S03]  /*3610*/  UMOV UR4, 0xffffffff ;  /* 0xffffffff00047882 */ /* 0x000fc60000000000 */
[----:B------:R-:W-:Y:S05]  /*3620*/  BRA.DIV UR4, `(.L_x_14311) ;  /* 0x000001b2043c7947 */ /* 0x000fea000b800000 */
[----:B-1----:R-:W1:Y:S04]  /*3630*/  SHFL.IDX PT, R85, R85, 0x1, 0x1c1f ;  /* 0x003c1f0055557f89 */ /* 0x002e6800000e0000 */
[----:B---3--:R3:W0:Y:S02]  /*3640*/  SHFL.IDX PT, R14, R84, 0x1, 0x1c1f ;  /* 0x003c1f00540e7f89 */ /* 0x00862400000e0000 */
.L_x_14620:
[----:B------:R-:W-:Y:S05]  /*3650*/  @P4 BRA `(.L_x_14312) ;  /* 0x00000020006c4947 */ /* 0x000fea0003800000 */
[----:B------:R-:W-:Y:S04]  /*3660*/  BSSY B1, `(.L_x_14313) ;  /* 0x0000038000017945 */ /* 0x000fe80003800000 */
[----:B------:R-:W-:Y:S05]  /*3670*/  @P1 BRA `(.L_x_14314) ;  /* 0x0000000000d81947 */ /* 0x000fea0003800000 */
[----:B--2-4-:R2:W4:Y:S01]  /*3680*/  LDS.128 R8, [R72+0x11000] ;  /* 0x0110000048087984 */ /* 0x0145220000000c00 */
[C---:B0-----:R-:W-:Y:S01]  /*3690*/  LEA R12, P3, R16.reuse, R14, 0x1 ;  /* 0x0000000e100c7211 */ /* 0x041fe200078608ff */
[----:B------:R-:W-:Y:S03]  /*36a0*/  BSSY B2, `(.L_x_14315) ;  /* 0x0000032000027945 */ /* 0x000fe60003800000 */
[----:B-1----:R-:W-:Y:S02]  /*36b0*/  LEA.HI.X R13, R16, R85, R17, 0x1, P3 ;  /* 0x00000055100d7211 */ /* 0x002fe400018f0c11 */
[----:B------:R-:W-:-:S13]  /*36c0*/  ISETP.GE.AND P3, PT, R152, R80, PT ;  /* 0x000000509800720c */ /* 0x000fda0003f66270 */
[----:B--2---:R-:W-:Y:S05]  /*36d0*/  @P3 BRA `(.L_x_14316) ;  /* 0x0000000000b83947 */ /* 0x004fea0003800000 */
        /* <DEDUP_REMOVED lines=25> */
[-C--:B------:R-:W-:Y:S01]  /*3870*/  FMUL.FTZ R36, R36, R40.reuse ;  /* 0x0000002824247220 */ /* 0x080fe20000410000 */
[----:B------:R-:W-:Y:S01]  /*3880*/  LOP3.LUT R92, R92, 0xffff0000, RZ, 0xc0, !PT ;  /* 0xffff00005c5c7812 */ /* 0x000fe200078ec0ff */
[----:B------:R-:W-:Y:S01]  /*3890*/  FFMA.FTZ R43, R10, R39, -R43 ;  /* 0x000000270a2b7223 */ /* 0x000fe2000001082b */
[----:B------:R-:W-:Y:S01]  /*38a0*/  LOP3.LUT R90, R90, 0xffff0000, RZ, 0xc0, !PT ;  /* 0xffff00005a5a7812 */ /* 0x000fe200078ec0ff */
[----:B------:R-:W-:Y:S01]  /*38b0*/  FFMA.FTZ R44, R10, R41, R44 ;  /* 0x000000290a2c7223 */ /* 0x000fe2000001002c */
[C---:B------:R-:W-:Y:S01]  /*38c0*/  FFMA.FTZ R46, R15.reuse, R40, -R46 ;  /* 0x000000280f2e7223 */ /* 0x040fe2000001082e */
[CC--:B------:R-:W-:Y:S01]  /*38d0*/  FMUL.FTZ R10, R8.reuse, R91.reuse ;  /* 0x0000005b080a7220 */ /* 0x0c0fe20000410000 */
[----:B------:R-:W-:Y:S01]  /*38e0*/  FFMA.FTZ R15, R15, R42, R36 ;  /* 0x0000002a0f0f7223 */ /* 0x000fe20000010024 */
        /* <DEDUP_REMOVED lines=13> */
.L_x_14316:
[----:B------:R-:W-:Y:S05]  /*39c0*/  BSYNC B2 ;  /* 0x0000000000027941 */ /* 0x000fea0003800000 */
.L_x_14315:
[----:B----4-:R0:W-:Y:S02]  /*39d0*/  ST.E.128 desc[UR42][R12.64], R8 ;  /* 0x000000080c007985 */ /* 0x0101e4000c101d2a */
.L_x_14314:
[----:B------:R-:W-:Y:S05]  /*39e0*/  BSYNC B1 ;  /* 0x0000000000017941 */ /* 0x000fea0003800000 */
.L_x_14313:
[----:B------:R-:W-:Y:S05]  /*39f0*/  @P2 BRA `(.L_x_14312) ;  /* 0x0000001c00842947 */ /* 0x000fea0003800000 */
[----:B0-2-4-:R-:W1:Y:S04]  /*3a00*/  LDL R8, [R1+0x4] ;  /* 0x0000040001087983 */ /* 0x015e680000100800 */
[----:B------:R-:W2:Y:S01]  /*3a10*/  LDL R15, [R1+0xc] ;  /* 0x00000c00010f7983 */ /* 0x000ea20000100800 */
[C---:B------:R-:W-:Y:S01]  /*3a20*/  LEA R12, P3, R18.reuse, R14, 0x1 ;  /* 0x0000000e120c7211 */ /* 0x040fe200078608ff */
[----:B------:R-:W-:Y:S03]  /*3a30*/  BSSY B1, `(.L_x_14317) ;  /* 0x0000033000017945 */ /* 0x000fe60003800000 */
[----:B-1----:R-:W-:Y:S02]  /*3a40*/  LEA.HI.X R13, R18, R85, R8, 0x1, P3 ;  /* 0x00000055120d7211 */ /* 0x002fe400018f0c08 */
[----:B------:R0:W1:Y:S01]  /*3a50*/  LDS.128 R8, [R71+0x11000] ;  /* 0x0110000047087984 */ /* 0x0000620000000c00 */
[----:B--2---:R-:W-:-:S13]  /*3a60*/  ISETP.GE.AND P3, PT, R15, R80, PT ;  /* 0x000000500f00720c */ /* 0x004fda0003f66270 */
[----:B0-----:R-:W-:Y:S05]  /*3a70*/  @P3 BRA `(.L_x_14318) ;  /* 0x0000000000b83947 */ /* 0x001fea0003800000 */
[--C-:B------:R-:W-:Y:S01]  /*3a80*/  SHF.R.U64 R37, R34, 0x10, R35.reuse ;  /* 0x0000001022257819 */ /* 0x100fe20000001223 */
[----:B-1----:R-:W-:Y:S01]  /*3a90*/  IMAD.U32 R14, R10, 0x10000, RZ ;  /* 0x000100000a0e7824 */ /* 0x002fe200078e00ff */
        /* <DEDUP_REMOVED lines=44> */
.L_x_14318:
[----:B------:R-:W-:Y:S05]  /*3d60*/  BSYNC B1 ;  /* 0x0000000000017941 */ /* 0x000fea0003800000 */
.L_x_14317:
[----:B-1----:R0:W-:Y:S01]  /*3d70*/  ST.E.128 desc[UR42][R12.64], R8 ;  /* 0x000000080c007985 */ /* 0x0021e2000c101d2a */
[----:B------:R-:W-:Y:S05]  /*3d80*/  BRA `(.L_x_14312) ;  /* 0x0000001800a07947 */ /* 0x000fea0003800000 */
.L_x_14294:
        /* <DEDUP_REMOVED lines=30> */
[----:B------:R-:W-:Y:S01]  /*3f70*/  ULDC.64 UR4, c[0x0][0x3e8] ;  /* 0x0000fa0000047ab9 */ /* 0x000fe20000000a00 */
[----:B------:R-:W-:Y:S02]  /*3f80*/  IMAD.MOV.U32 R9, RZ, RZ, R81 ;  /* 0x000000ffff097224 */ /* 0x000fe400078e0051 */
        /* <DEDUP_REMOVED lines=16> */
.L_x_14320:
[----:B------:R-:W-:Y:S05]  /*4090*/  BSYNC B1 ;  /* 0x0000000000017941 */ /* 0x000fea0003800000 */
.L_x_14319:
        /* <DEDUP_REMOVED lines=36> */
.L_x_14321:
[----:B------:R-:W2:Y:S01]  /*42e0*/  LDL R8, [R1+0x8] ;  /* 0x0000080001087983 */ /* 0x000ea20000100800 */
[----:B------:R-:W-:Y:S01]  /*42f0*/  IMAD R70, R23, 0x8, R2 ;  /* 0x0000000817467824 */ /* 0x000fe200078e0202 */
[----:B------:R-:W1:Y:S01]  /*4300*/  LDC R87, c[0x0][0x2f4] ;  /* 0x0000bd00ff577b82 */ /* 0x000e620000000800 */
[----:B------:R-:W-:Y:S01]  /*4310*/  BSSY B1, `(.L_x_14322) ;  /* 0x0000004000017945 */ /* 0x000fe20003800000 */
[----:B--2---:R-:W-:-:S04]  /*4320*/  SHF.L.U32 R78, R8, 0x1f, RZ ;  /* 0x0000001f084e7819 */ /* 0x004fc800000006ff */
[----:B------:R-:W2:Y:S02]  /*4330*/  SYNCS.PHASECHK.TRANS64.TRYWAIT P4, [R70+URZ+0x16890], R78 ;  /* 0x0168904e460075a7 */ /* 0x000ea4000808017f */
[----:B-12---:R-:W-:Y:S05]  /*4340*/  @!P4 BRA `(.L_x_14323) ;  /* 0x000001a4003cc947 */ /* 0x006fea0003800000 */
.L_x_14621:
[----:B------:R-:W-:Y:S05]  /*4350*/  BSYNC B1 ;  /* 0x0000000000017941 */ /* 0x000fea0003800000 */
.L_x_14322:
[----:B------:R-:W-:Y:S01]  /*4360*/  UMOV UR4, 0xffffffff ;  /* 0xffffffff00047882 */ /* 0x000fe20000000000 */
[----:B------:R-:W-:Y:S02]  /*4370*/  IMAD.IADD R91, R87, 0x1, -R58 ;  /* 0x00000001575b7824 */ /* 0x000fe400078e0a3a */
[----:B------:R-:W-:Y:S05]  /*4380*/  BRA.DIV UR4, `(.L_x_14324) ;  /* 0x000001a604407947 */ /* 0x000fea000b800000 */
[----:B------:R2:W3:Y:S04]  /*4390*/  SHFL.IDX PT, R83, R85, RZ, 0x1c1f ;  /* 0x001c1fff55537589 */ /* 0x0004e800000e0000 */
[----:B------:R2:W4:Y:S02]  /*43a0*/  SHFL.IDX PT, R82, R84, RZ, 0x1c1f ;  /* 0x001c1fff54527589 */ /* 0x00052400000e0000 */
.L_x_14625:
        /* <DEDUP_REMOVED lines=30> */
[----:B------:R-:W-:Y:S02]  /*4590*/  SHF.R.U64 R105, R34, 0x10, R35 ;  /* 0x0000001022697819 */ /* 0x000fe40000001223 */
[----:B------:R-:W-:Y:S02]  /*45a0*/  PRMT R107, R112, 0x5410, R107 ;  /* 0x00005410706b7816 */ /* 0x000fe4000000006b */
[----:B------:R-:W-:Y:S02]  /*45b0*/  PRMT R106, R90, 0x5432, R106 ;  /* 0x000054325a6a7816 */ /* 0x000fe4000000006a */
[----:B------:R-:W-:-:S02]  /*45c0*/  SHF.R.U64 R101, R32, 0x10, R33 ;  /* 0x0000001020657819 */ /* 0x000fc40000001221 */
[----:B------:R-:W-:Y:S02]  /*45d0*/  SHF.R.U32.HI R104, RZ, 0x10, R35 ;  /* 0x00000010ff687819 */ /* 0x000fe40000011623 */
[----:B------:R-:W-:Y:S01]  /*45e0*/  SHF.R.U64 R98, R36, 0x10, R37 ;  /* 0x0000001024627819 */ /* 0x000fe20000001225 */
[----:B0-----:R-:W-:Y:S01]  /*45f0*/  IMAD.U32 R36, R11, 0x10000, RZ ;  /* 0x000100000b247824 */ /* 0x001fe200078e00ff */
[----:B------:R-:W-:Y:S01]  /*4600*/  SHF.R.U64 R99, R38, 0x10, R39 ;  /* 0x0000001026637819 */ /* 0x000fe20000001227 */
[----:B------:R-:W-:Y:S01]  /*4610*/  IMAD.U32 R38, R9, 0x10000, RZ ;  /* 0x0001000009267824 */ /* 0x000fe200078e00ff */
[----:B------:R-:W-:Y:S01]  /*4620*/  PRMT R35, R109, 0x5410, R105 ;  /* 0x000054106d237816 */ /* 0x000fe20000000069 */
[----:B------:R-:W-:Y:S01]  /*4630*/  IMAD.U32 R109, R107, 0x10000, RZ ;  /* 0x000100006b6d7824 */ /* 0x000fe200078e00ff */
[----:B------:R-:W-:Y:S01]  /*4640*/  SHF.R.U32.HI R103, RZ, 0x10, R39 ;  /* 0x00000010ff677819 */ /* 0x000fe20000011627 */
[----:B------:R-:W-:Y:S01]  /*4650*/  IMAD.U32 R105, R106, 0x10000, RZ ;  /* 0x000100006a697824 */ /* 0x000fe200078e00ff */
[----:B------:R-:W-:-:S02]  /*4660*/  PRMT R37, R110, 0x5410, R101 ;  /* 0x000054106e257816 */ /* 0x000fc40000000065 */
[----:B------:R-:W-:Y:S02]  /*4670*/  PRMT R101, R92, 0x5432, R98 ;  /* 0x000054325c657816 */ /* 0x000fe40000000062 */
        /* <DEDUP_REMOVED lines=13> */
[----:B------:R-:W-:Y:S01]  /*4750*/  FMUL.FTZ R111, R39, R107 ;  /* 0x0000006b276f7220 */ /* 0x000fe20000410000 */
[----:B------:R-:W-:Y:S01]  /*4760*/  LOP3.LUT R15, R15, 0xffff0000, RZ, 0xc0, !PT ;  /* 0xffff00000f0f7812 */ /* 0x000fe200078ec0ff */
[-C--:B------:R-:W-:Y:S01]  /*4770*/  FMUL.FTZ R39, R39, R102.reuse ;  /* 0x0000006627277220 */ /* 0x080fe20000410000 */
[----:B------:R-:W-:Y:S01]  /*4780*/  LOP3.LUT R108, R108, 0xffff0000, RZ, 0xc0, !PT ;  /* 0xffff00006c6c7812 */ /* 0x000fe200078ec0ff */
[C---:B------:R-:W-:Y:S01]  /*4790*/  FMUL.FTZ R109, R100.reuse, R105 ;  /* 0x00000069646d7220 */ /* 0x040fe20000410000 */
[----:B------:R-:W-:Y:S01]  /*47a0*/  FMUL.FTZ R100, R100, R103 ;  /* 0x0000006764647220 */ /* 0x000fe20000410000 */
[----:B------:R-:W-:Y:S01]  /*47b0*/  LOP3.LUT R104, R104, 0xffff0000, RZ, 0xc0, !PT ;  /* 0xffff000068687812 */ /* 0x000fe200078ec0ff */
[C---:B------:R-:W-:Y:S01]  /*47c0*/  FFMA.FTZ R102, R34.reuse, R102, -R111 ;  /* 0x0000006622667223 */ /* 0x040fe2000001086f */
[----:B------:R-:W-:Y:S01]  /*47d0*/  LOP3.LUT R33, R11, 0xffff0000, RZ, 0xc0, !PT ;  /* 0xffff00000b217812 */ /* 0x000fe200078ec0ff */
[----:B------:R-:W-:Y:S01]  /*47e0*/  FFMA.FTZ R39, R34, R107, R39 ;  /* 0x0000006b22277223 */ /* 0x000fe20000010027 */
[----:B------:R-:W-:-:S02]  /*47f0*/  IMAD.U32 R13, R12, 0x10000, RZ ;  /* 0x000100000c0d7824 */ /* 0x000fc400078e00ff */
[----:B------:R-:W-:Y:S01]  /*4800*/  FFMA.FTZ R34, R36, R103, -R109 ;  /* 0x0000006724227223 */ /* 0x000fe2000001086d */
[----:B------:R-:W-:Y:S01]  /*4810*/  FMUL.FTZ R110, R15, R108 ;  /* 0x0000006c0f6e7220 */ /* 0x000fe20000410000 */
[C---:B------:R-:W-:Y:S01]  /*4820*/  IMAD.U32 R106, R101.reuse, 0x10000, RZ ;  /* 0x00010000656a7824 */ /* 0x040fe200078e00ff */
[----:B------:R-:W-:Y:S01]  /*4830*/  LOP3.LUT R12, R12, 0xffff0000, RZ, 0xc0, !PT ;  /* 0xffff00000c0c7812 */ /* 0x000fe200078ec0ff */
[----:B------:R-:W-:Y:S01]  /*4840*/  FFMA.FTZ R36, R36, R105, R100 ;  /* 0x0000006924247223 */ /* 0x000fe20000010064 */
[----:B------:R-:W-:Y:S01]  /*4850*/  LOP3.LUT R101, R101, 0xffff0000, RZ, 0xc0, !PT ;  /* 0xffff000065657812 */ /* 0x000fe200078ec0ff */
[----:B------:R-:W-:Y:S02]  /*4860*/  IMAD.U32 R100, R37, 0x10000, RZ ;  /* 0x0001000025647824 */ /* 0x000fe400078e00ff */
[-C--:B------:R-:W-:Y:S01]  /*4870*/  FMUL.FTZ R112, R15, R104.reuse ;  /* 0x000000680f707220 */ /* 0x080fe20000410000 */
[C---:B------:R-:W-:Y:S02]  /*4880*/  IMAD.U32 R9, R8.reuse, 0x10000, RZ ;  /* 0x0001000008097824 */ /* 0x040fe400078e00ff */
[----:B------:R-:W-:Y:S01]  /*4890*/  FFMA.FTZ R15, R33, R104, -R110 ;  /* 0x00000068210f7223 */ /* 0x000fe2000001086e */
[----:B------:R-:W-:Y:S01]  /*48a0*/  LOP3.LUT R8, R8, 0xffff0000, RZ, 0xc0, !PT ;  /* 0xffff000008087812 */ /* 0x000fe200078ec0ff */
[----:B------:R-:W-:Y:S01]  /*48b0*/  FMUL.FTZ R104, R13, R106 ;  /* 0x0000006a0d687220 */ /* 0x000fe20000410000 */
[----:B------:R-:W-:Y:S01]  /*48c0*/  LOP3.LUT R37, R37, 0xffff0000, RZ, 0xc0, !PT ;  /* 0xffff000025257812 */ /* 0x000fe200078ec0ff */
[-C--:B------:R-:W-:Y:S01]  /*48d0*/  FMUL.FTZ R103, R13, R100.reuse ;  /* 0x000000640d677220 */ /* 0x080fe20000410000 */
[----:B------:R-:W-:Y:S01]  /*48e0*/  FMUL.FTZ R105, R12, R101 ;  /* 0x000000650c697220 */ /* 0x000fe20000410000 */
[C---:B------:R-:W-:Y:S01]  /*48f0*/  IMAD.U32 R11, R10.reuse, 0x10000, RZ ;  /* 0x000100000a0b7824 */ /* 0x040fe200078e00ff */
[----:B------:R-:W-:Y:S01]  /*4900*/  LOP3.LUT R32, R10, 0xffff0000, RZ, 0xc0, !PT ;  /* 0xffff00000a207812 */ /* 0x000fe200078ec0ff */
[----:B------:R-:W-:Y:S01]  /*4910*/  FFMA.FTZ R13, R9, R100, -R104 ;  /* 0x00000064090d7223 */ /* 0x000fe20000010868 */
[----:B------:R-:W-:-:S02]  /*4920*/  IMAD.U32 R10, R14, 0x10000, RZ ;  /* 0x000100000e0a7824 */ /* 0x000fc400078e00ff */
[----:B------:R-:W-:Y:S01]  /*4930*/  FFMA.FTZ R103, R9, R106, R103 ;  /* 0x0000006a09677223 */ /* 0x000fe20000010067 */
[-C--:B------:R-:W-:Y:S01]  /*4940*/  FMUL.FTZ R107, R12, R37.reuse ;  /* 0x000000250c6b7220 */ /* 0x080fe20000410000 */
[----:B------:R-:W-:Y:S01]  /*4950*/  FFMA.FTZ R100, R8, R37, -R105 ;  /* 0x0000002508647223 */ /* 0x000fe20000010869 */
[----:B------:R-:W-:Y:S01]  /*4960*/  LOP3.LUT R14, R14, 0xffff0000, RZ, 0xc0, !PT ;  /* 0xffff00000e0e7812 */ /* 0x000fe200078ec0ff */
[C---:B------:R-:W-:Y:S01]  /*4970*/  IMAD.U32 R9, R35.reuse, 0x10000, RZ ;  /* 0x0001000023097824 */ /* 0x040fe200078e00ff */
[C---:B------:R-:W-:Y:S01]  /*4980*/  LOP3.LUT R37, R98.reuse, 0xffff0000, RZ, 0xc0, !PT ;  /* 0xffff000062257812 */ /* 0x040fe200078ec0ff */
[----:B------:R-:W-:Y:S01]  /*4990*/  IMAD.U32 R12, R98, 0x10000, RZ ;  /* 0x00010000620c7824 */ /* 0x000fe200078e00ff */
[----:B------:R-:W-:Y:S01]  /*49a0*/  LOP3.LUT R35, R35, 0xffff0000, RZ, 0xc0, !PT ;  /* 0xffff000023237812 */ /* 0x000fe200078ec0ff */
[----:B------:R-:W-:Y:S01]  /*49b0*/  FFMA.FTZ R8, R8, R101, R107 ;  /* 0x0000006508087223 */ /* 0x000fe2000001006b */
[----:B------:R-:W-:Y:S01]  /*49c0*/  FMUL.FTZ R101, R10, R9 ;  /* 0x000000090a657220 */ /* 0x000fe20000410000 */
[----:B------:R-:W-:Y:S01]  /*49d0*/  FMUL.FTZ R105, R14, R37 ;  /* 0x000000250e697220 */ /* 0x000fe20000410000 */
[----:B------:R-:W-:Y:S01]  /*49e0*/  FMUL.FTZ R98, R10, R12 ;  /* 0x0000000c0a627220 */ /* 0x000fe20000410000 */
        /* <DEDUP_REMOVED lines=16> */
.L_x_14328:
[----:B------:R-:W-:Y:S05]  /*4af0*/  BSYNC B2 ;  /* 0x0000000000027941 */ /* 0x000fea0003800000 */
.L_x_14327:
[----:B------:R-:W-:Y:S01]  /*4b00*/  ISETP.GE.AND P4, PT, R86, R87, PT ;  /* 0x000000575600720c */ /* 0x000fe20003f86270 */
[----:B0-----:R0:W-:-:S12]  /*4b10*/  ST.E.128 desc[UR42][R80.64], R8 ;  /* 0x0000000850007985 */ /* 0x0011d8000c101d2a */
[----:B------:R-:W-:-:S05]  /*4b20*/  @!P4 IMAD.WIDE R82, R86, 0x2, R82 ;  /* 0x000000025652c825 */ /* 0x000fca00078e0252 */
[----:B---3--:R0:W-:Y:S02]  /*4b30*/  @!P4 ST.E.128 desc[UR42][R82.64], R12 ;  /* 0x0000000c5200c985 */ /* 0x0081e4000c101d2a */
.L_x_14326:
[----:B------:R-:W-:Y:S05]  /*4b40*/  BSYNC B1 ;  /* 0x0000000000017941 */ /* 0x000fea0003800000 */
.L_x_14325:
[----:B------:R-:W-:-:S03]  /*4b50*/  UMOV UR4, 0xffffffff ;  /* 0xffffffff00047882 */ /* 0x000fc60000000000 */
[----:B------:R-:W-:Y:S05]  /*4b60*/  BRA.DIV UR4, `(.L_x_14329) ;  /* 0x0000019e04947947 */ /* 0x000fea000b800000 */
[----:B--2---:R-:W2:Y:S04]  /*4b70*/  SHFL.IDX PT, R85, R85, 0x1, 0x1c1f ;  /* 0x003c1f0055557f89 */ /* 0x004ea800000e0000 */
[----:B------:R-:W0:Y:S02]  /*4b80*/  SHFL.IDX PT, R84, R84, 0x1, 0x1c1f ;  /* 0x003c1f0054547f89 */ /* 0x000e2400000e0000 */
.L_x_14629:
[----:B0-----:R-:W-:-:S05]  /*4b90*/  VIADD R8, R157, 0x60 ;  /* 0x000000609d087836 */ /* 0x001fca0000000000 */
[----:B------:R-:W-:-:S13]  /*4ba0*/  ISETP.GE.OR P4, PT, R8, R77, P1 ;  /* 0x0000004d0800720c */ /* 0x000fda0000f86670 */
[----:B------:R-:W-:Y:S05]  /*4bb0*/  @P4 BRA `(.L_x_14312) ;  /* 0x0000000c00144947 */ /* 0x000fea0003800000 */
[----:B------:R-:W5:Y:S01]  /*4bc0*/  LDL R9, [R1+0x44] ;  /* 0x0000440001097983 */ /* 0x000f620000100800 */
[----:B------:R-:W-:Y:S01]  /*4bd0*/  SEL R91, R58, R91, !P0 ;  /* 0x0000005b3a5b7207 */ /* 0x000fe20004000000 */
[C---:B------:R-:W-:Y:S01]  /*4be0*/  VIADD R10, R157.reuse, 0x60 ;  /* 0x000000609d0a7836 */ /* 0x040fe20000000000 */
        /* <DEDUP_REMOVED lines=12> */
[----:B--2---:R-:W-:-:S04]  /*4cb0*/  LEA.HI.X R33, R6, R85, R4, 0x1, P4 ;  /* 0x0000005506217211 */ /* 0x004fc800020f0c04 */
[----:B------:R-:W-:-:S04]  /*4cc0*/  LOP3.LUT R8, R11, 0x38, R34, 0xf8, !PT ;  /* 0x000000380b087812 */ /* 0x000fc800078ef822 */
[----:B------:R-:W-:-:S05]  /*4cd0*/  LOP3.LUT R8, R8, R10, RZ, 0x3c, !PT ;  /* 0x0000000a08087212 */ /* 0x000fca00078e3cff */
[----:B-----5:R-:W-:Y:S02]  /*4ce0*/  IMAD.IADD R8, R9, 0x1, R8 ;  /* 0x0000000109087824 */ /* 0x020fe400078e0208 */
[C---:B------:R-:W-:Y:S02]  /*4cf0*/  IMAD R9, R23.reuse, 0x2000, R0 ;  /* 0x0000200017097824 */ /* 0x040fe400078e0200 */
        /* <DEDUP_REMOVED lines=8> */
[----:B---3--:R-:W-:Y:S01]  /*4d80*/  SHF.R.U32.HI R83, RZ, 0x10, R41 ;  /* 0x00000010ff537819 */ /* 0x008fe20000011629 */
[----:B0-----:R-:W-:Y:S01]  /*4d90*/  IMAD.U32 R35, R8, 0x10000, RZ ;  /* 0x0001000008237824 */ /* 0x001fe200078e00ff */
[----:B------:R-:W-:Y:S02]  /*4da0*/  PRMT R93, R93, 0x5410, R80 ;  /* 0x000054105d5d7816 */ /* 0x000fe40000000050 */
[----:B------:R-:W-:Y:S02]  /*4db0*/  PRMT R96, R96, 0x5410, R83 ;  /* 0x0000541060607816 */ /* 0x000fe40000000053 */
[----:B----4-:R-:W-:Y:S01]  /*4dc0*/  SHF.R.U64 R82, R44, 0x10, R45 ;  /* 0x000000102c527819 */ /* 0x010fe2000000122d */
[----:B------:R-:W-:Y:S01]  /*4dd0*/  IMAD.U32 R44, R15, 0x10000, RZ ;  /* 0x000100000f2c7824 */ /* 0x000fe200078e00ff */
[--C-:B------:R-:W-:Y:S01]  /*4de0*/  SHF.R.U64 R86, R42, 0x10, R43.reuse ;  /* 0x000000102a567819 */ /* 0x100fe2000000122b */
[----:B------:R-:W-:Y:S01]  /*4df0*/  IMAD.U32 R42, R13, 0x10000, RZ ;  /* 0x000100000d2a7824 */ /* 0x000fe200078e00ff */
[----:B------:R-:W-:-:S02]  /*4e00*/  SHF.R.U32.HI R81, RZ, 0x10, R43 ;  /* 0x00000010ff517819 */ /* 0x000fc4000001162b */
[----:B------:R-:W-:Y:S01]  /*4e10*/  LOP3.LUT R38, R15, 0xffff0000, RZ, 0xc0, !PT ;  /* 0xffff00000f267812 */ /* 0x000fe200078ec0ff */
[----:B------:R-:W-:Y:S01]  /*4e20*/  IMAD.U32 R15, R93, 0x10000, RZ ;  /* 0x000100005d0f7824 */ /* 0x000fe200078e00ff */
[--C-:B------:R-:W-:Y:S02]  /*4e30*/  SHF.R.U64 R45, R46, 0x10, R47.reuse ;  /* 0x000000102e2d7819 */ /* 0x100fe4000000122f */
[----:B------:R-:W-:Y:S01]  /*4e40*/  LOP3.LUT R43, R13, 0xffff0000, RZ, 0xc0, !PT ;  /* 0xffff00000d2b7812 */ /* 0x000fe200078ec0ff */
[----:B------:R-:W-:Y:S01]  /*4e50*/  IMAD.U32 R13, R96, 0x10000, RZ ;  /* 0x00010000600d7824 */ /* 0x000fe200078e00ff */
[----:B------:R-:W-:Y:S01]  /*4e60*/  SHF.R.U32.HI R47, RZ, 0x10, R47 ;  /* 0x00000010ff2f7819 */ /* 0x000fe2000001162f */
[----:B------:R-:W-:Y:S01]  /*4e70*/  FMUL.FTZ R80, R42, R15 ;  /* 0x0000000f2a507220 */ /* 0x000fe20000410000 */
[----:B------:R-:W-:Y:S01]  /*4e80*/  SHF.R.U64 R91, R40, 0x10, R41 ;  /* 0x00000010285b7819 */ /* 0x000fe20000001229 */
[----:B------:R-:W-:Y:S01]  /*4e90*/  IMAD.U32 R41, R9, 0x10000, RZ ;  /* 0x0001000009297824 */ /* 0x000fe200078e00ff */
[----:B------:R-:W-:Y:S01]  /*4ea0*/  PRMT R88, R88, 0x5410, R81 ;  /* 0x0000541058587816 */ /* 0x000fe20000000051 */
[-C--:B------:R-:W-:Y:S01]  /*4eb0*/  FMUL.FTZ R42, R42, R13.reuse ;  /* 0x0000000d2a2a7220 */ /* 0x080fe20000410000 */
[----:B------:R-:W-:Y:S01]  /*4ec0*/  PRMT R92, R92, 0x5410, R47 ;  /* 0x000054105c5c7816 */ /* 0x000fe2000000002f */
[----:B------:R-:W-:Y:S01]  /*4ed0*/  FFMA.FTZ R13, R41, R13, -R80 ;  /* 0x0000000d290d7223 */ /* 0x000fe20000010850 */
[----:B------:R-:W-:Y:S01]  /*4ee0*/  LOP3.LUT R46, R93, 0xffff0000, RZ, 0xc0, !PT ;  /* 0xffff00005d2e7812 */ /* 0x000fe200078ec0ff */
[----:B------:R-:W-:Y:S01]  /*4ef0*/  FFMA.FTZ R15, R41, R15, R42 ;  /* 0x0000000f290f7223 */ /* 0x000fe2000001002a */
[----:B------:R-:W-:Y:S01]  /*4f00*/  LOP3.LUT R96, R96, 0xffff0000, RZ, 0xc0, !PT ;  /* 0xffff000060607812 */ /* 0x000fe200078ec0ff */
[----:B------:R-:W-:Y:S01]  /*4f10*/  IMAD.U32 R41, R88, 0x10000, RZ ;  /* 0x0001000058297824 */ /* 0x000fe200078e00ff */
[----:B------:R-:W-:Y:S01]  /*4f20*/  PRMT R90, R90, 0x5410, R45 ;  /* 0x000054105a5a7816 */ /* 0x000fe2000000002d */
[----:B------:R-:W-:Y:S01]  /*4f30*/  IMAD.U32 R45, R92, 0x10000, RZ ;  /* 0x000100005c2d7824 */ /* 0x000fe200078e00ff */
[----:B------:R-:W-:Y:S01]  /*4f40*/  LOP3.LUT R39, R9, 0xffff0000, RZ, 0xc0, !PT ;  /* 0xffff000009277812 */ /* 0x000fe200078ec0ff */
[----:B------:R-:W-:Y:S01]  /*4f50*/  FMUL.FTZ R80, R43, R46 ;  /* 0x0000002e2b507220 */ /* 0x000fe20000410000 */
[----:B------:R-:W-:Y:S01]  /*4f60*/  PRMT R97, R97, 0x5410, R82 ;  /* 0x0000541061617816 */ /* 0x000fe20000000052 */
[-C--:B------:R-:W-:Y:S01]  /*4f70*/  FMUL.FTZ R42, R43, R96.reuse ;  /* 0x000000602b2a7220 */ /* 0x080fe20000410000 */
[----:B------:R-:W-:Y:S01]  /*4f80*/  IMAD.U32 R40, R11, 0x10000, RZ ;  /* 0x000100000b287824 */ /* 0x000fe200078e00ff */
[----:B------:R-:W-:Y:S01]  /*4f90*/  PRMT R94, R94, 0x5410, R91 ;  /* 0x000054105e5e7816 */ /* 0x000fe2000000005b */
[C---:B------:R-:W-:Y:S01]  /*4fa0*/  FMUL.FTZ R43, R44.reuse, R45 ;  /* 0x0000002d2c2b7220 */ /* 0x040fe20000410000 */
[-C--:B------:R-:W-:Y:S01]  /*4fb0*/  FMUL.FTZ R82, R44, R41.reuse ;  /* 0x000000292c527220 */ /* 0x080fe20000410000 */
[----:B------:R-:W-:Y:S01]  /*4fc0*/  LOP3.LUT R92, R92, 0xffff0000, RZ, 0xc0, !PT ;  /* 0xffff00005c5c7812 */ /* 0x000fe200078ec0ff */
[C---:B------:R-:W-:Y:S01]  /*4fd0*/  FFMA.FTZ R80, R39.reuse, R96, -R80 ;  /* 0x0000006027507223 */ /* 0x040fe20000010850 */
[----:B------:R-:W-:Y:S01]  /*4fe0*/  LOP3.LUT R88, R88, 0xffff0000, RZ, 0xc0, !PT ;  /* 0xffff000058587812 */ /* 0x000fe200078ec0ff */
[----:B------:R-:W-:Y:S01]  /*4ff0*/  FFMA.FTZ R42, R39, R46, R42 ;  /* 0x0000002e272a7223 */ /* 0x000fe2000001002a */
[C---:B------:R-:W-:Y:S01]  /*5000*/  FFMA.FTZ R44, R40.reuse, R41, -R43 ;  /* 0x00000029282c7223 */ /* 0x040fe2000001082b */
[----:B------:R-:W-:Y:S01]  /*5010*/  FFMA.FTZ R82, R40, R45, R82 ;  /* 0x0000002d28527223 */ /* 0x000fe20000010052 */
[----:B------:R-:W-:Y:S01]  /*5020*/  IMAD.U32 R39, R94, 0x10000, RZ ;  /* 0x000100005e277824 */ /* 0x000fe200078e00ff */
[----:B------:R-:W-:Y:S01]  /*5030*/  PRMT R95, R95, 0x5410, R86 ;  /* 0x000054105f5f7816 */ /* 0x000fe20000000056 */
[----:B------:R-:W-:-:S02]  /*5040*/  IMAD.U32 R40, R97, 0x10000, RZ ;  /* 0x0001000061287824 */ /* 0x000fc400078e00ff */
[C---:B------:R-:W-:Y:S01]  /*5050*/  FMUL.FTZ R46, R38.reuse, R92 ;  /* 0x0000005c262e7220 */ /* 0x040fe20000410000 */
[----:B------:R-:W-:Y:S01]  /*5060*/  FMUL.FTZ R86, R38, R88 ;  /* 0x0000005826567220 */ /* 0x000fe20000410000 */
[CC--:B------:R-:W-:Y:S01]  /*5070*/  FMUL.FTZ R43, R36.reuse, R39.reuse ;  /* 0x00000027242b7220 */ /* 0x0c0fe20000410000 */
[-C--:B------:R-:W-:Y:S01]  /*5080*/  FMUL.FTZ R38, R36, R40.reuse ;  /* 0x0000002824267220 */ /* 0x080fe20000410000 */
[----:B------:R-:W-:Y:S01]  /*5090*/  LOP3.LUT R37, R11, 0xffff0000, RZ, 0xc0, !PT ;  /* 0xffff00000b257812 */ /* 0x000fe200078ec0ff */
[----:B------:R-:W-:Y:S01]  /*50a0*/  IMAD.U32 R9, R10, 0x10000, RZ ;  /* 0x000100000a097824 */ /* 0x000fe200078e00ff */
[----:B------:R-:W-:Y:S01]  /*50b0*/  LOP3.LUT R12, R12, 0xffff0000, RZ, 0xc0, !PT ;  /* 0xffff00000c0c7812 */ /* 0x000fe200078ec0ff */
[----:B------:R-:W-:Y:S01]  /*50c0*/  FFMA.FTZ R38, R35, R39, -R38 ;  /* 0x0000002723267223 */ /* 0x000fe20000010826 */
[----:B------:R-:W-:Y:S01]  /*50d0*/  LOP3.LUT R97, R97, 0xffff0000, RZ, 0xc0, !PT ;  /* 0xffff000061617812 */ /* 0x000fe200078ec0ff */
[----:B------:R-:W-:Y:S01]  /*50e0*/  FFMA.FTZ R43, R35, R40, R43 ;  /* 0x00000028232b7223 */ /* 0x000fe2000001002b */
[----:B------:R-:W-:Y:S01]  /*50f0*/  LOP3.LUT R41, R94, 0xffff0000, RZ, 0xc0, !PT ;  /* 0xffff00005e297812 */ /* 0x000fe200078ec0ff */
[----:B------:R-:W-:Y:S01]  /*5100*/  IMAD.U32 R35, R90, 0x10000, RZ ;  /* 0x000100005a237824 */ /* 0x000fe200078e00ff */
[----:B------:R-:W-:Y:S01]  /*5110*/  LOP3.LUT R11, R10, 0xffff0000, RZ, 0xc0, !PT ;  /* 0xffff00000a0b7812 */ /* 0x000fe200078ec0ff */
[C---:B------:R-:W-:Y:S01]  /*5120*/  IMAD.U32 R10, R14.reuse, 0x10000, RZ ;  /* 0x000100000e0a7824 */ /* 0x040fe200078e00ff */
[----:B------:R-:W-:Y:S01]  /*5130*/  LOP3.LUT R14, R14, 0xffff0000, RZ, 0xc0, !PT ;  /* 0xffff00000e0e7812 */ /* 0x000fe200078ec0ff */
[C---:B------:R-:W-:Y:S01]  /*5140*/  FFMA.FTZ R45, R37.reuse, R88, -R46 ;  /* 0x00000058252d7223 */ /* 0x040fe2000001082e */
[----:B------:R-:W-:Y:S01]  /*5150*/  FFMA.FTZ R47, R37, R92, R86 ;  /* 0x0000005c252f7223 */ /* 0x000fe20000010056 */
[----:B------:R-:W-:Y:S01]  /*5160*/  LOP3.LUT R90, R90, 0xffff0000, RZ, 0xc0, !PT ;  /* 0xffff00005a5a7812 */ /* 0x000fe200078ec0ff */
[----:B------:R-:W-:Y:S01]  /*5170*/  FMUL.FTZ R37, R12, R97 ;  /* 0x000000610c257220 */ /* 0x000fe20000410000 */
[----:B------:R-:W-:Y:S01]  /*5180*/  LOP3.LUT R8, R8, 0xffff0000, RZ, 0xc0, !PT ;  /* 0xffff000008087812 */ /* 0x000fe200078ec0ff */
[----:B------:R-:W-:Y:S01]  /*5190*/  FMUL.FTZ R39, R12, R41 ;  /* 0x000000290c277220 */ /* 0x000fe20000410000 */
[C---:B------:R-:W-:Y:S01]  /*51a0*/  IMAD.U32 R12, R95.reuse, 0x10000, RZ ;  /* 0x000100005f0c7824 */ /* 0x040fe200078e00ff */
[----:B------:R-:W-:Y:S01]  /*51b0*/  LOP3.LUT R95, R95, 0xffff0000, RZ, 0xc0, !PT ;  /* 0xffff00005f5f7812 */ /* 0x000fe200078ec0ff */
[----:B------:R-:W-:Y:S01]  /*51c0*/  FMUL.FTZ R36, R10, R35 ;  /* 0x000000230a247220 */ /* 0x000fe20000410000 */
[----:B------:R-:W-:Y:S01]  /*51d0*/  FMUL.FTZ R40, R14, R90 ;  /* 0x0000005a0e287220 */ /* 0x000fe20000410000 */
[C---:B------:R-:W-:Y:S01]  /*51e0*/  FFMA.FTZ R37, R8.reuse, R41, -R37 ;  /* 0x0000002908257223 */ /* 0x040fe20000010825 */
[----:B------:R-:W-:Y:S01]  /*51f0*/  FFMA.FTZ R8, R8, R97, R39 ;  /* 0x0000006108087223 */ /* 0x000fe20000010027 */
        /* <DEDUP_REMOVED lines=14> */
[----:B------:R-:W-:-:S02]  /*52e0*/  F2FP.BF16.F32.PACK_AB R11, R45, R44 ;  /* 0x0000002c2d0b723e */ /* 0x000fc400000010ff */
[----:B------:R-:W-:-:S07]  /*52f0*/  F2FP.BF16.F32.PACK_AB R15, R47, R82 ;  /* 0x000000522f0f723e */ /* 0x000fce00000010ff */
.L_x_14331:
[----:B------:R-:W-:Y:S05]  /*5300*/  BSYNC B1 ;  /* 0x0000000000017941 */ /* 0x000fea0003800000 */
.L_x_14330:
[----:B------:R-:W-:Y:S01]  /*5310*/  ISETP.GE.AND P3, PT, R34, R87, PT ;  /* 0x000000572200720c */ /* 0x000fe20003f66270 */
[----:B0-----:R0:W-:Y:S02]  /*5320*/  ST.E.128 desc[UR42][R32.64], R8 ;  /* 0x0000000820007985 */ /* 0x0011e4000c101d2a */
[----:B0-----:R-:W-:Y:S02]  /*5330*/  IMAD.MOV.U32 R8, RZ, RZ, R84 ;  /* 0x000000ffff087224 */ /* 0x001fe400078e0054 */
[----:B------:R-:W-:-:S08]  /*5340*/  IMAD.MOV.U32 R9, RZ, RZ, R85 ;  /* 0x000000ffff097224 */ /* 0x000fd000078e0055 */
[----:B------:R-:W-:Y:S05]  /*5350*/  @P3 BRA `(.L_x_14312) ;  /* 0x00000004002c3947 */ /* 0x000fea0003800000 */
[----:B------:R-:W-:-:S05]  /*5360*/  IMAD.WIDE R8, R34, 0x2, R8 ;  /* 0x0000000222087825 */ /* 0x000fca00078e0208 */
[----:B--2---:R0:W-:Y:S01]  /*5370*/  ST.E.128 desc[UR42][R8.64], R12 ;  /* 0x0000000c08007985 */ /* 0x0041e2000c101d2a */
[----:B------:R-:W-:Y:S05]  /*5380*/  BRA `(.L_x_14312) ;  /* 0x0000000400207947 */ /* 0x000fea0003800000 */
.L_x_14293:
[----:B------:R-:W-:-:S06]  /*5390*/  UISETP.NE.AND UP0, UPT, UR39, 0x3, UPT ;  /* 0x000000032700788c */ /* 0x000fcc000bf05270 */
[----:B------:R-:W-:-:S13]  /*53a0*/  PLOP3.LUT P5, PT, PT, PT, UP0, 0x80, 0x0 ;  /* 0x000000000000781c */ /* 0x000fda0003faf008 */
[----:B------:R-:W-:Y:S05]  /*53b0*/  @!P5 BRA `(.L_x_14332) ;  /* 0x000000000004d947 */ /* 0x000fea0003800000 */
[----:B------:R-:W-:Y:S01]  /*53c0*/  BPT.TRAP 0x1 ;  /* 0x000000040000795c */ /* 0x000fe20000300000 */
.L_x_14332:
[----:B------:R-:W2:Y:S01]  /*53d0*/  LDL R8, [R1+0x8] ;  /* 0x0000080001087983 */ /* 0x000ea20000100800 */
[----:B------:R-:W-:Y:S01]  /*53e0*/  IMAD R70, R23, 0x8, R2 ;  /* 0x0000000817467824 */ /* 0x000fe200078e0202 */
[----:B------:R-:W-:Y:S01]  /*53f0*/  BSSY B1, `(.L_x_14333) ;  /* 0x0000005000017945 */ /* 0x000fe20003800000 */
[----:B------:R-:W-:Y:S02]  /*5400*/  SHF.R.S32.HI R75, RZ, 0x1f, R74 ;  /* 0x0000001fff4b7819 */ /* 0x000fe4000001144a */
[----:B--2---:R-:W-:-:S04]  /*5410*/  SHF.L.U32 R78, R8, 0x1f, RZ ;  /* 0x0000001f084e7819 */ /* 0x004fc800000006ff */
[----:B------:R-:W0:Y:S02]  /*5420*/  SYNCS.PHASECHK.TRANS64.TRYWAIT P3, [R70+URZ+0x16890], R78 ;  /* 0x0168904e460075a7 */ /* 0x000e24000806017f */
[----:B0-----:R-:W-:Y:S05]  /*5430*/  @!P3 BRA `(.L_x_14334) ;  /* 0x0000019400acb947 */ /* 0x001fea0003800000 */
.L_x_14630:
[----:B------:R-:W-:Y:S05]  /*5440*/  BSYNC B1 ;  /* 0x0000000000017941 */ /* 0x000fea0003800000 */
.L_x_14333:
        /* <DEDUP_REMOVED lines=27> */
.L_x_14634:
[----:B------:R-:W-:Y:S04]  /*5600*/  BSSY B1, `(.L_x_14336) ;  /* 0x000000e000017945 */ /* 0x000fe80003800000 */
[----:B------:R-:W-:Y:S05]  /*5610*/  @!P3 BRA `(.L_x_14337) ;  /* 0x000000000030b947 */ /* 0x000fea0003800000 */
[----:B------:R-:W4:Y:S01]  /*5620*/  LDL R8, [R1+0x4] ;  /* 0x0000040001087983 */ /* 0x000f220000100800 */
[----:B------:R-:W-:Y:S02]  /*5630*/  ULDC UR4, c[0x0][0x2f4] ;  /* 0x0000bd0000047ab9 */ /* 0x000fe40000000800 */
[----:B------:R-:W-:-:S13]  /*5640*/  ISETP.GE.AND P3, PT, R16, UR4, PT ;  /* 0x0000000410007c0c */ /* 0x000fda000bf66270 */
[----:B---3--:R-:W-:-:S04]  /*5650*/  @!P3 LEA R14, P4, R16, R33, 0x1 ;  /* 0x00000021100eb211 */ /* 0x008fc800078808ff */
[----:B--2---:R-:W-:Y:S02]  /*5660*/  @!P3 LEA.HI.X R15, R16, R9, R17, 0x1, P4 ;  /* 0x00000009100fb211 */ /* 0x004fe400020f0c11 */
[----:B------:R-:W-:-:S13]  /*5670*/  ISETP.GE.AND P4, PT, R18, UR4, PT ;  /* 0x0000000412007c0c */ /* 0x000fda000bf86270 */
[----:B------:R-:W-:-:S04]  /*5680*/  @!P4 LEA R12, P6, R18, R33, 0x1 ;  /* 0x00000021120cc211 */ /* 0x000fc800078c08ff */
[----:B----4-:R-:W-:Y:S02]  /*5690*/  @!P4 LEA.HI.X R13, R18, R9, R8, 0x1, P6 ;  /* 0x00000009120dc211 */ /* 0x010fe400030f0c08 */
[----:B------:R-:W2:Y:S04]  /*56a0*/  @!P3 LDS.128 R8, [R72+0xe000] ;  /* 0x00e000004808b984 */ /* 0x000ea80000000c00 */
[----:B--2---:R-:W-:Y:S04]  /*56b0*/  @!P3 ST.E.128 desc[UR42][R14.64], R8 ;  /* 0x000000080e00b985 */ /* 0x004fe8000c101d2a */
[----:B------:R-:W2:Y:S04]  /*56c0*/  @!P4 LDS.128 R8, [R71+0xe000] ;  /* 0x00e000004708c984 */ /* 0x000ea80000000c00 */
[----:B--2---:R4:W-:Y:S02]  /*56d0*/  @!P4 ST.E.128 desc[UR42][R12.64], R8 ;  /* 0x000000080c00c985 */ /* 0x0049e4000c101d2a */
.L_x_14337:
[----:B------:R-:W-:Y:S05]  /*56e0*/  BSYNC B1 ;  /* 0x0000000000017941 */ /* 0x000fea0003800000 */
.L_x_14336:
[----:B------:R-:W-:-:S03]  /*56f0*/  UMOV UR4, 0xffffffff ;  /* 0xffffffff00047882 */ /* 0x000fc60000000000 */
[----:B------:R-:W-:Y:S05]  /*5700*/  BRA.DIV UR4, `(.L_x_14338) ;  /* 0x0000019604587947 */ /* 0x000fea000b800000 */
[----:B--2-4-:R2:W4:Y:S04]  /*5710*/  SHFL.IDX PT, R9, R34, 0x1, 0x1c1f ;  /* 0x003c1f0022097f89 */ /* 0x01452800000e0000 */
[----:B---3--:R2:W3:Y:S02]  /*5720*/  SHFL.IDX PT, R33, R32, 0x1, 0x1c1f ;  /* 0x003c1f0020217f89 */ /* 0x0084e400000e0000 */
.L_x_14638:
[----:B------:R-:W-:-:S13]  /*5730*/  ISETP.GE.AND P3, PT, R35, 0x61, PT ;  /* 0x000000612300780c */ /* 0x000fda0003f66270 */
[----:B------:R-:W-:Y:S05]  /*5740*/  @!P3 BRA `(.L_x_14312) ;  /* 0x000000000030b947 */ /* 0x000fea0003800000 */
[----:B------:R-:W5:Y:S01]  /*5750*/  LDL R8, [R1+0x4] ;  /* 0x0000040001087983 */ /* 0x000f620000100800 */
[----:B------:R-:W-:Y:S02]  /*5760*/  ULDC UR4, c[0x0][0x2f4] ;  /* 0x0000bd0000047ab9 */ /* 0x000fe40000000800 */
[----:B------:R-:W-:-:S13]  /*5770*/  ISETP.GE.AND P3, PT, R16, UR4, PT ;  /* 0x0000000410007c0c */ /* 0x000fda000bf66270 */
[----:B---3--:R-:W-:-:S04]  /*5780*/  @!P3 LEA R14, P4, R16, R33, 0x1 ;  /* 0x00000021100eb211 */ /* 0x008fc800078808ff */
[----:B----4-:R-:W-:Y:S02]  /*5790*/  @!P3 LEA.HI.X R15, R16, R9, R17, 0x1, P4 ;  /* 0x00000009100fb211 */ /* 0x010fe400020f0c11 */
[----:B------:R-:W-:-:S13]  /*57a0*/  ISETP.GE.AND P4, PT, R18, UR4, PT ;  /* 0x0000000412007c0c */ /* 0x000fda000bf86270 */
[----:B------:R-:W-:-:S04]  /*57b0*/  @!P4 LEA R12, P6, R18, R33, 0x1 ;  /* 0x00000021120cc211 */ /* 0x000fc800078c08ff */
[----:B-----5:R-:W-:Y:S02]  /*57c0*/  @!P4 LEA.HI.X R13, R18, R9, R8, 0x1, P6 ;  /* 0x00000009120dc211 */ /* 0x020fe400030f0c08 */
[----:B------:R-:W3:Y:S04]  /*57d0*/  @!P3 LDS.128 R8, [R72+0x11000] ;  /* 0x011000004808b984 */ /* 0x000ee80000000c00 */
[----:B---3--:R-:W-:Y:S04]  /*57e0*/  @!P3 ST.E.128 desc[UR42][R14.64], R8 ;  /* 0x000000080e00b985 */ /* 0x008fe8000c101d2a */
[----:B------:R-:W3:Y:S04]  /*57f0*/  @!P4 LDS.128 R8, [R71+0x11000] ;  /* 0x011000004708c984 */ /* 0x000ee80000000c00 */
[----:B---3--:R3:W-:Y:S02]  /*5800*/  @!P4 ST.E.128 desc[UR42][R12.64], R8 ;  /* 0x000000080c00c985 */ /* 0x0087e4000c101d2a */
.L_x_14312:
[----:B------:R-:W-:Y:S05]  /*5810*/  BSYNC B0 ;  /* 0x0000000000007941 */ /* 0x000fea0003800000 */
.L_x_14292:
        /* <DEDUP_REMOVED lines=9> */
[----:B--2---:R2:W-:Y:S01]  /*58b0*/  BAR.SYNC.DEFER_BLOCKING R60, 0x80 ;  /* 0x0002003c0000751d */ /* 0x0045e20000010000 */
[----:B0-----:R-:W-:-:S13]  /*58c0*/  LOP3.LUT P3, RZ, R8, 0x7f, RZ, 0xc0, !PT ;  /* 0x0000007f08ff7812 */ /* 0x001fda000786c0ff */
[----:B------:R-:W-:-:S05]  /*58d0*/  @!P3 VIADD R8, R70, 0x168a0 ;  /* 0x000168a04608b836 */ /* 0x000fca0000000000 */
[----:B------:R-:W-:-:S04]  /*58e0*/  @!P3 PRMT R8, RZ, 0x654, R8 ;  /* 0x00000654ff08b816 */ /* 0x000fc80000000008 */
[----:B------:R2:W-:Y:S01]  /*58f0*/  @!P3 SYNCS.ARRIVE.TRANS64.RED.A1T0 RZ, [R8+URZ], RZ ;  /* 0x000000ff08ffb9a7 */ /* 0x0005e2000810043f */
[----:B------:R-:W-:Y:S05]  /*5900*/  @!P5 BRA `(.L_x_14340) ;  /* 0x000000000004d947 */ /* 0x000fea0003800000 */
[----:B------:R-:W-:Y:S01]  /*5910*/  BPT.TRAP 0x1 ;  /* 0x000000040000795c */ /* 0x000fe20000300000 */
.L_x_14340:
[----:B------:R-:W-:Y:S05]  /*5920*/  BSYNC B0 ;  /* 0x0000000000007941 */ /* 0x000fea0003800000 */
.L_x_14339:
[----:B------:R-:W0:Y:S01]  /*5930*/  SYNCS.PHASECHK.TRANS64.TRYWAIT P4, [R70+URZ+0x168b0], R78 ;  /* 0x0168b04e460075a7 */ /* 0x000e22000808017f */
[----:B------:R-:W-:Y:S01]  /*5940*/  ULDC UR40, c[0x0][0x2f4] ;  /* 0x0000bd0000287ab9 */ /* 0x000fe20000000800 */
[----:B------:R-:W-:Y:S04]  /*5950*/  BSSY B0, `(.L_x_14341) ;  /* 0x0000002000007945 */ /* 0x000fe80003800000 */
[----:B0-----:R-:W-:Y:S05]  /*5960*/  @!P4 BRA `(.L_x_14342) ;  /* 0x00000194000cc947 */ /* 0x001fea0003800000 */
.L_x_14639:
[----:B------:R-:W-:Y:S05]  /*5970*/  BSYNC B0 ;  /* 0x0000000000007941 */ /* 0x000fea0003800000 */
.L_x_14341:
[----:B-1----:R1:W5:Y:S01]  /*5980*/  LDL R34, [R1+0x4] ;  /* 0x0000040001227983 */ /* 0x0023620000100800 */
[----:B------:R-:W-:Y:S01]  /*5990*/  ULDC.64 UR4, c[0x0][0x328] ;  /* 0x0000ca0000047ab9 */ /* 0x000fe20000000a00 */
[----:B------:R-:W-:Y:S01]  /*59a0*/  IMAD.IADD R77, R77, 0x1, -R157 ;  /* 0x000000014d4d7824 */ /* 0x000fe200078e0a9d */
[----:B------:R-:W-:Y:S01]  /*59b0*/  BSSY B0, `(.L_x_14343) ;  /* 0x0000020000007945 */ /* 0x000fe20003800000 */
[----:B------:R-:W-:Y:S02]  /*59c0*/  IMAD R75, R75, UR4, RZ ;  /* 0x000000044b4b7c24 */ /* 0x000fe4000f8e02ff */
[----:B--2---:R-:W-:-:S04]  /*59d0*/  IMAD.WIDE.U32 R8, R74, UR4, RZ ;  /* 0x000000044a087c25 */ /* 0x004fc8000f8e00ff */
        /* <DEDUP_REMOVED lines=24> */
[----:B-----5:R-:W-:Y:S02]  /*5b60*/  @!P5 LEA.HI.X R13, R18, R9, R34, 0x1, P6 ;  /* 0x00000009120dd211 */ /* 0x020fe400030f0c22 */
[----:B------:R-:W1:Y:S04]  /*5b70*/  @!P4 LDS.128 R8, [R72] ;  /* 0x000000004808c984 */ /* 0x000e680000000c00 */
[----:B-1----:R-:W-:Y:S04]  /*5b80*/  @!P4 ST.E.128 desc[UR42][R14.64], R8 ;  /* 0x000000080e00c985 */ /* 0x002fe8000c101d2a */
[----:B------:R-:W1:Y:S04]  /*5b90*/  @!P5 LDS.128 R8, [R71] ;  /* 0x000000004708d984 */ /* 0x000e680000000c00 */
[----:B-1----:R1:W-:Y:S02]  /*5ba0*/  @!P5 ST.E.128 desc[UR42][R12.64], R8 ;  /* 0x000000080c00d985 */ /* 0x0023e4000c101d2a */
.L_x_14344:
[----:B------:R-:W-:Y:S05]  /*5bb0*/  BSYNC B0 ;  /* 0x0000000000007941 */ /* 0x000fea0003800000 */
.L_x_14343:
        /* <DEDUP_REMOVED lines=11> */
[----:B-----5:R-:W-:Y:S01]  /*5c70*/  @!P5 LEA.HI.X R13, R18, R33, R34, 0x1, P6 ;  /* 0x00000021120dd211 */ /* 0x020fe200030f0c22 */
[----:B-1----:R-:W-:Y:S04]  /*5c80*/  @!P4 ST.E.128 desc[UR42][R14.64], R8 ;  /* 0x000000080e00c985 */ /* 0x002fe8000c101d2a */
[----:B------:R-:W1:Y:S04]  /*5c90*/  @!P5 LDS.128 R8, [R71+0x3000] ;  /* 0x003000004708d984 */ /* 0x000e680000000c00 */
[----:B-1----:R1:W-:Y:S02]  /*5ca0*/  @!P5 ST.E.128 desc[UR42][R12.64], R8 ;  /* 0x000000080c00d985 */ /* 0x0023e4000c101d2a */
.L_x_14346:
[----:B------:R-:W-:Y:S05]  /*5cb0*/  BSYNC B0 ;  /* 0x0000000000007941 */ /* 0x000fea0003800000 */
.L_x_14345:
[----:B-1-3--:R-:W3:Y:S01]  /*5cc0*/  LDL.LU R9, [R1+0x8] ;  /* 0x0000080001097983 */ /* 0x00aee20000300800 */
[----:B0-----:R-:W-:Y:S01]  /*5cd0*/  @!P3 VIADD R70, R70, 0x168c0 ;  /* 0x000168c04646b836 */ /* 0x001fe20000000000 */
[----:B------:R-:W-:Y:S01]  /*5ce0*/  LOP3.LUT P4, RZ, R22, 0x1, RZ, 0xc0, !PT ;  /* 0x0000000116ff7812 */ /* 0x000fe2000788c0ff */
        /* <DEDUP_REMOVED lines=11> */
[----:B------:R-:W-:Y:S02]  /*5da0*/  SEL R8, RZ, 0x1, P3 ;  /* 0x00000001ff087807 */ /* 0x000fe40001800000 */
[----:B------:R-:W-:Y:S02]  /*5db0*/  SEL R23, R23, RZ, P3 ;  /* 0x000000ff17177207 */ /* 0x000fe40001800000 */
[----:B---3--:R-:W-:-:S05]  /*5dc0*/  LOP3.LUT R9, R9, R8, RZ, 0x3c, !PT ;  /* 0x0000000809097212 */ /* 0x008fca00078e3cff */
[----:B------:R0:W-:Y:S01]  /*5dd0*/  STL [R1+0x8], R9 ;  /* 0x0000080901007387 */ /* 0x0001e20000100800 */
[----:B------:R-:W-:Y:S05]  /*5de0*/  @P4 BRA `(.L_x_14347) ;  /* 0xffffffc4004c4947 */ /* 0x000fea000383ffff */
[----:B0-----:R-:W0:Y:S01]  /*5df0*/  S2R R9, SR_TID.X ;  /* 0x0000000000097919 */ /* 0x001e220000002100 */
[----:B------:R-:W-:Y:S02]  /*5e00*/  PLOP3.LUT P0, PT, PT, PT, PT, 0x8, 0x0 ;  /* 0x000000000000781c */ /* 0x000fe40003f0e170 */
[----:B0-----:R-:W-:-:S04]  /*5e10*/  SHF.R.U32.HI R9, RZ, 0x7, R9 ;  /* 0x00000007ff097819 */ /* 0x001fc80000011609 */
[----:B------:R-:W-:-:S13]  /*5e20*/  ISETP.NE.AND P4, PT, R9, 0x1, PT ;  /* 0x000000010900780c */ /* 0x000fda0003f85270 */
[----:B------:R-:W-:Y:S06]  /*5e30*/  @!P4 BAR.ARV 0x9, 0x100 ;  /* 0x024400000000cb1d */ /* 0x000fec0000002000 */
.L_x_14287:
[----:B------:R-:W3:Y:S01]  /*5e40*/  LDL R10, [R1+0x24] ;  /* 0x00002400010a7983 */ /* 0x000ee20000100800 */
[----:B------:R-:W0:Y:S01]  /*5e50*/  LDC R0, c[0x0][0x448] ;  /* 0x00011200ff007b82 */ /* 0x000e220000000800 */
[----:B------:R-:W-:-:S07]  /*5e60*/  IADD3 R5, R156, 0x1, -R155 ;  /* 0x000000019c057810 */ /* 0x000fce0007ffe89b */
[----:B------:R-:W1:Y:S01]  /*5e70*/  LDC.64 R6, c[0x0][0x9e0] ;  /* 0x00027800ff067b82 */ /* 0x000e620000000a00 */
[----:B0-----:R-:W-:Y:S02]  /*5e80*/  ISETP.NE.AND P1, PT, R0, 0x1, PT ;  /* 0x000000010000780c */ /* 0x001fe40003f25270 */
[----:B-1----:R-:W-:-:S11]  /*5e90*/  ISETP.GE.AND P2, PT, R7, 0x1, PT ;  /* 0x000000010700780c */ /* 0x002fd60003f46270 */
[----:B------:R-:W0:Y:S08]  /*5ea0*/  @P1 LDC R3, c[0x0][0x44c] ;  /* 0x00011300ff031b82 */ /* 0x000e300000000800 */
[----:B------:R-:W1:Y:S01]  /*5eb0*/  @P1 LDC R4, c[0x0][0x450] ;  /* 0x00011400ff041b82 */ /* 0x000e620000000800 */
[----:B---3--:R-:W-:-:S04]  /*5ec0*/  VIADD R0, R10, 0xbf ;  /* 0x000000bf0a007836 */ /* 0x008fc80000000000 */
[----:B0-----:R-:W-:-:S05]  /*5ed0*/  @P1 IMAD.HI.U32 R3, R0, R3, RZ ;  /* 0x0000000300031227 */ /* 0x001fca00078e00ff */
[----:B-1----:R-:W-:-:S05]  /*5ee0*/  @P1 SHF.R.U32.HI R0, RZ, R4, R3 ;  /* 0x00000004ff001219 */ /* 0x002fca0000011603 */
[----:B------:R-:W-:Y:S01]  /*5ef0*/  IMAD.IADD R5, R5, 0x1, R0 ;  /* 0x0000000105057824 */ /* 0x000fe200078e0200 */
[----:B------:R-:W-:Y:S06]  /*5f00*/  @P0 BRA `(.L_x_14348) ;  /* 0x00000000000c0947 */ /* 0x000fec0003800000 */
[----:B------:R-:W0:Y:S01]  /*5f10*/  FENCE.VIEW.ASYNC.G ;  /* 0x00000000000073c6 */ /* 0x000e220000000100 */
[----:B------:R-:W-:Y:S05]  /*5f20*/  WARPSYNC.ALL ;  /* 0x0000000000007948 */ /* 0x000fea0003800000 */
[----:B0-----:R-:W-:Y:S06]  /*5f30*/  BAR.ARV 0xc, 0x200 ;  /* 0x0308000000007b1d */ /* 0x001fec0000002000 */
.L_x_14348:
        /* <DEDUP_REMOVED lines=13> */
.L_x_14351:
[----:B------:R-:W-:-:S13]  /*6010*/  ISETP.NE.AND P0, PT, R7, 0x1, PT ;  /* 0x000000010700780c */ /* 0x000fda0003f05270 */
[----:B------:R-:W0:Y:S02]  /*6020*/  @P0 LDC.64 R4, c[0x0][0x9e8] ;  /* 0x00027a00ff040b82 */ /* 0x000e240000000a00 */
[----:B0-----:R-:W-:-:S05]  /*6030*/  @P0 IMAD.HI.U32 R4, R3, R4, RZ ;  /* 0x0000000403040227 */ /* 0x001fca00078e00ff */
[----:B------:R-:W-:-:S07]  /*6040*/  @P0 SHF.R.U32.HI R3, RZ, R5, R4 ;  /* 0x00000005ff030219 */ /* 0x000fce0000011604 */
.L_x_14352:
[----:B------:R-:W-:Y:S05]  /*6050*/  BSYNC B0 ;  /* 0x0000000000007941 */ /* 0x000fea0003800000 */
.L_x_14350:
[----:B------:R-:W-:-:S05]  /*6060*/  IMAD R3, R3, R7, R7 ;  /* 0x0000000703037224 */ /* 0x000fca00078e0207 */
[----:B------:R-:W-:-:S07]  /*6070*/  VIMNMX R0, R0, R3, PT ;  /* 0x0000000300007248 */ /* 0x000fce0003fe0100 */
.L_x_14349:
[----:B------:R-:W0:Y:S01]  /*6080*/  @P1 LDC R4, c[0x0][0x44c] ;  /* 0x00011300ff041b82 */ /* 0x000e220000000800 */
[----:B------:R-:W-:Y:S01]  /*6090*/  VIADD R0, R0, 0x7f ;  /* 0x0000007f00007836 */ /* 0x000fe20000000000 */
[----:B------:R-:W-:-:S04]  /*60a0*/  ULDC UR4, c[0x0][0x9dc] ;  /* 0x0002770000047ab9 */ /* 0x000fc80000000800 */
[----:B------:R-:W-:Y:S02]  /*60b0*/  SHF.R.S32.HI R3, RZ, 0x1f, R0 ;  /* 0x0000001fff037819 */ /* 0x000fe40000011400 */
[----:B------:R-:W1:Y:S02]  /*60c0*/  @P1 LDC R6, c[0x0][0x450] ;  /* 0x00011400ff061b82 */ /* 0x000e640000000800 */
[----:B------:R-:W-:-:S04]  /*60d0*/  LEA.HI R3, R3, R0, RZ, 0x7 ;  /* 0x0000000003037211 */ /* 0x000fc800078f38ff */
[----:B------:R-:W-:-:S04]  /*60e0*/  SHF.R.S32.HI R88, RZ, 0x7, R3 ;  /* 0x00000007ff587819 */ /* 0x000fc80000011403 */
[----:B------:R-:W-:Y:S01]  /*60f0*/  VIMNMX R88, R79, R88, PT ;  /* 0x000000584f587248 */ /* 0x000fe20003fe0100 */
        /* <DEDUP_REMOVED lines=16> */
.L_x_14355:
[----:B------:R-:W-:-:S13]  /*6200*/  ISETP.NE.AND P0, PT, R7, 0x1, PT ;  /* 0x000000010700780c */ /* 0x000fda0003f05270 */
[----:B------:R-:W0:Y:S02]  /*6210*/  @P0 LDC.64 R4, c[0x0][0x9e8] ;  /* 0x00027a00ff040b82 */ /* 0x000e240000000a00 */
[----:B0-----:R-:W-:-:S05]  /*6220*/  @P0 IMAD.HI.U32 R4, R0, R4, RZ ;  /* 0x0000000400040227 */ /* 0x001fca00078e00ff */
[----:B------:R-:W-:-:S07]  /*6230*/  @P0 SHF.R.U32.HI R0, RZ, R5, R4 ;  /* 0x00000005ff000219 */ /* 0x000fce0000011604 */
.L_x_14356:
[----:B------:R-:W-:Y:S05]  /*6240*/  BSYNC B0 ;  /* 0x0000000000007941 */ /* 0x000fea0003800000 */
.L_x_14354:
[----:B------:R-:W-:-:S05]  /*6250*/  IMAD R0, R0, R7, RZ ;  /* 0x0000000700007224 */ /* 0x000fca00078e02ff */
[----:B------:R-:W-:-:S07]  /*6260*/  VIMNMX R3, R3, R0, !PT ;  /* 0x0000000003037248 */ /* 0x000fce0007fe0100 */
.L_x_14353:
[----:B------:R-:W-:Y:S02]  /*6270*/  SHF.R.S32.HI R0, RZ, 0x1f, R3 ;  /* 0x0000001fff007819 */ /* 0x000fe40000011403 */
[----:B------:R-:W-:Y:S02]  /*6280*/  CS2R R20, SRZ ;  /* 0x0000000000147805 */ /* 0x000fe4000001ff00 */
[----:B------:R-:W-:Y:S02]  /*6290*/  PLOP3.LUT P0, PT, PT, PT, PT, 0x80, 0x0 ;  /* 0x000000000000781c */ /* 0x000fe40003f0f070 */
[----:B------:R-:W-:Y:S02]  /*62a0*/  CS2R R14, SRZ ;  /* 0x00000000000e7805 */ /* 0x000fe4000001ff00 */
[----:B------:R-:W-:Y:S01]  /*62b0*/  LEA.HI R0, R0, R3, RZ, 0x7 ;  /* 0x0000000300007211 */ /* 0x000fe200078f38ff */
[----:B------:R-:W-:Y:S01]  /*62c0*/  IMAD.MOV.U32 R118, RZ, RZ, RZ ;  /* 0x000000ffff767224 */ /* 0x000fe200078e00ff */
[----:B------:R-:W-:Y:S01]  /*62d0*/  CS2R R114, SRZ ;  /* 0x0000000000727805 */ /* 0x000fe2000001ff00 */
[----:B------:R-:W-:Y:S01]  /*62e0*/  IMAD.MOV.U32 R3, RZ, RZ, RZ ;  /* 0x000000ffff037224 */ /* 0x000fe200078e00ff */
[----:B------:R-:W-:-:S02]  /*62f0*/  SHF.R.S32.HI R0, RZ, 0x7, R0 ;  /* 0x00000007ff007819 */ /* 0x000fc40000011400 */
[----:B------:R-:W-:Y:S02]  /*6300*/  CS2R R112, SRZ ;  /* 0x0000000000707805 */ /* 0x000fe4000001ff00 */
[----:B------:R-:W-:Y:S02]  /*6310*/  CS2R R110, SRZ ;  /* 0x00000000006e7805 */ /* 0x000fe4000001ff00 */
[----:B------:R-:W-:Y:S02]  /*6320*/  CS2R R108, SRZ ;  /* 0x00000000006c7805 */ /* 0x000fe4000001ff00 */
[----:B------:R-:W-:Y:S02]  /*6330*/  VIMNMX R4, RZ, R0, !PT ;  /* 0x00000000ff047248 */ /* 0x000fe40007fe0100 */
[----:B------:R-:W-:Y:S02]  /*6340*/  CS2R R106, SRZ ;  /* 0x00000000006a7805 */ /* 0x000fe4000001ff00 */
[----:B------:R-:W-:-:S02]  /*6350*/  CS2R R104, SRZ ;  /* 0x0000000000687805 */ /* 0x000fc4000001ff00 */
[----:B------:R-:W-:Y:S02]  /*6360*/  CS2R R102, SRZ ;  /* 0x0000000000667805 */ /* 0x000fe4000001ff00 */
[----:B------:R-:W-:Y:S01]  /*6370*/  ISETP.GT.AND P1, PT, R88, R4, PT ;  /* 0x000000045800720c */ /* 0x000fe20003f24270 */
[----:B------:R0:W-:Y:S01]  /*6380*/  STL [R1+0x38], R4 ;  /* 0x0000380401007387 */ /* 0x0001e20000100800 */
[----:B------:R-:W-:Y:S02]  /*6390*/  CS2R R100, SRZ ;  /* 0x0000000000647805 */ /* 0x000fe4000001ff00 */
[----:B------:R-:W-:Y:S02]  /*63a0*/  CS2R R98, SRZ ;  /* 0x0000000000627805 */ /* 0x000fe4000001ff00 */
[----:B------:R-:W-:Y:S02]  /*63b0*/  CS2R R96, SRZ ;  /* 0x0000000000607805 */ /* 0x000fe4000001ff00 */
[----:B------:R-:W-:Y:S01]  /*63c0*/  CS2R R10, SRZ ;  /* 0x00000000000a7805 */ /* 0x000fe2000001ff00 */
[----:B------:R-:W-:Y:S01]  /*63d0*/  IMAD.MOV.U32 R94, RZ, RZ, RZ ;  /* 0x000000ffff5e7224 */ /* 0x000fe200078e00ff */
[----:B------:R-:W-:Y:S01]  /*63e0*/  CS2R R90, SRZ ;  /* 0x00000000005a7805 */ /* 0x000fe2000001ff00 */
[----:B------:R-:W-:-:S02]  /*63f0*/  IMAD.MOV.U32 R27, RZ, RZ, RZ ;  /* 0x000000ffff1b7224 */ /* 0x000fc400078e00ff */
[----:B------:R-:W-:Y:S02]  /*6400*/  IMAD.MOV.U32 R0, RZ, RZ, RZ ;  /* 0x000000ffff007224 */ /* 0x000fe400078e00ff */
[----:B----4-:R-:W-:Y:S01]  /*6410*/  IMAD.MOV.U32 R33, RZ, RZ, RZ ;  /* 0x000000ffff217224 */ /* 0x010fe200078e00ff */
        /* <DEDUP_REMOVED lines=10> */
.L_x_14642:
        /* <DEDUP_REMOVED lines=25> */
[----:B0-2---:R-:W-:-:S07]  /*6650*/  IMAD.MOV.U32 R13, RZ, RZ, RZ ;  /* 0x000000ffff0d7224 */ /* 0x005fce00078e00ff */
[----:B------:R-:W-:-:S07]  /*6660*/  LEPC R20, `(.L_x_14360) ;  /* 0x000000001014794e */ /* 0x000fce0000000000 */
[----:B-1---5:R-:W-:Y:S05]  /*6670*/  CALL.ABS.NOINC R14 ;  /* 0x000000000e007343 */ /* 0x022fea0003c00000 */
.L_x_14360:
[----:B------:R-:W-:Y:S05]  /*6680*/  BSYNC B6 ;  /* 0x0000000000067941 */ /* 0x000fea0003800000 */
.L_x_14359:
        /* <DEDUP_REMOVED lines=13> */
.L_x_14364:
[----:B---3--:R3:W4:Y:S02]  /*6760*/  SYNCS.PHASECHK.TRANS64.TRYWAIT P0, [R2+URZ+0x16800], R3 ;  /* 0x01680003020075a7 */ /* 0x008724000800017f */
[----:B----4-:R-:W-:Y:S05]  /*6770*/  @!P0 NANOSLEEP.SYNCS 0x989680 ;  /* 0x009896800000895d */ /* 0x010fea0003900000 */
[----:B------:R-:W4:Y:S02]  /*6780*/  @!P0 SYNCS.PHASECHK.TRANS64 P0, [R2+URZ+0x16800], R3 ;  /* 0x01680003020085a7 */ /* 0x000f24000800007f */
[----:B----4-:R-:W-:Y:S05]  /*6790*/  @!P0 BRA `(.L_x_14364) ;  /* 0xfffffffc00f08947 */ /* 0x010fea000383ffff */
.L_x_14363:
[----:B------:R-:W-:Y:S05]  /*67a0*/  BSYNC B0 ;  /* 0x0000000000007941 */ /* 0x000fea0003800000 */
.L_x_14362:
[----:B------:R-:W-:Y:S05]  /*67b0*/  BRA `(.L_x_14365) ;  /* 0x0000003000387947 */ /* 0x000fea0003800000 */
.L_x_14361:
[----:B------:R-:W-:Y:S01]  /*67c0*/  ISETP.NE.AND P0, PT, R25, RZ, PT ;  /* 0x000000ff1900720c */ /* 0x000fe20003f05270 */
[----:B------:R-:W-:Y:S01]  /*67d0*/  ULDC.64 UR4, c[0x0][0x3f8] ;  /* 0x0000fe0000047ab9 */ /* 0x000fe20000000a00 */
[----:B-----5:R-:W-:Y:S01]  /*67e0*/  SHF.R.S32.HI R0, RZ, 0x1f, R24 ;  /* 0x0000001fff007819 */ /* 0x020fe20000011418 */
        /* <DEDUP_REMOVED lines=26> */
[----:B-1----:R-:W-:Y:S05]  /*6990*/  CALL.ABS.NOINC R14 ;  /* 0x000000000e007343 */ /* 0x002fea0003c00000 */
.L_x_14367:
[----:B------:R-:W-:Y:S05]  /*69a0*/  BSYNC B6 ;  /* 0x0000000000067941 */ /* 0x000fea0003800000 */
.L_x_14366:
[----:B------:R-:W3:Y:S01]  /*69b0*/  LDL R20, [R1+0x24] ;  /* 0x0000240001147983 */ /* 0x000ee20000100800 */
[----:B------:R-:W-:Y:S01]  /*69c0*/  ULDC.U8 UR4, c[0x0][0x410] ;  /* 0x0001040000047ab9 */ /* 0x000fe20000000000 */
[----:B------:R-:W-:Y:S01]  /*69d0*/  BSSY B0, `(.L_x_14368) ;  /* 0x00002e4000007945 */ /* 0x000fe20003800000 */
[----:B------:R-:W-:Y:S01]  /*69e0*/  ISETP.NE.AND P0, PT, RZ, UR4, PT ;  /* 0x00000004ff007c0c */ /* 0x000fe2000bf05270 */
[----:B---3--:R-:W-:-:S12]  /*69f0*/  IMAD.IADD R35, R157, 0x1, R20 ;  /* 0x000000019d237824 */ /* 0x008fd800078e0214 */
[----:B------:R-:W-:Y:S05]  /*6a00*/  @!P0 BRA `(.L_x_14369) ;  /* 0x0000001400f08947 */ /* 0x000fea0003800000 */
[----:B------:R-:W0:Y:S01]  /*6a10*/  LDC R38, c[0x0][0x448] ;  /* 0x00011200ff267b82 */ /* 0x000e220000000800 */
[----:B------:R-:W3:Y:S01]  /*6a20*/  S2R R20, SR_TID.X ;  /* 0x0000000000147919 */ /* 0x000ee20000002100 */
[----:B------:R-:W-:Y:S01]  /*6a30*/  ULDC.64 UR4, c[0x0][0x3f8] ;  /* 0x0000fe0000047ab9 */ /* 0x000fe20000000a00 */
[----:B------:R-:W-:Y:S01]  /*6a40*/  ULDC.64 UR6, c[0x0][0x408] ;  /* 0x0001020000067ab9 */ /* 0x000fe20000000a00 */
[----:B------:R-:W-:Y:S02]  /*6a50*/  IMAD.MOV.U32 R8, RZ, RZ, R26 ;  /* 0x000000ffff087224 */ /* 0x000fe400078e001a */
[----:B------:R-:W-:Y:S02]  /*6a60*/  IMAD.MOV.U32 R9, RZ, RZ, R31 ;  /* 0x000000ffff097224 */ /* 0x000fe400078e001f */
[----:B------:R-:W-:Y:S02]  /*6a70*/  IMAD.MOV.U32 R10, RZ, RZ, R24 ;  /* 0x000000ffff0a7224 */ /* 0x000fe400078e0018 */
[----:B------:R-:W-:Y:S01]  /*6a80*/  IMAD.MOV.U32 R11, RZ, RZ, R33 ;  /* 0x000000ffff0b7224 */ /* 0x000fe200078e0021 */
[----:B0-----:R-:W-:Y:S01]  /*6a90*/  ISETP.NE.AND P0, PT, R38, 0x1, PT ;  /* 0x000000012600780c */ /* 0x001fe20003f05270 */
[----:B---3--:R-:W-:-:S12]  /*6aa0*/  VIADD R21, R20, 0xffffff80 ;  /* 0xffffff8014157836 */ /* 0x008fd80000000000 */
[----:B------:R-:W0:Y:S01]  /*6ab0*/  @P0 LDC R0, c[0x0][0x44c] ;  /* 0x00011300ff000b82 */ /* 0x000e220000000800 */
[----:B------:R-:W-:-:S04]  /*6ac0*/  SHF.R.S32.HI R20, RZ, 0x1f, R21 ;  /* 0x0000001fff147819 */ /* 0x000fc80000011415 */
[----:B------:R-:W-:-:S03]  /*6ad0*/  LEA.HI R20, R20, R21, RZ, 0x2 ;  /* 0x0000001514147211 */ /* 0x000fc600078f10ff */
[----:B------:R-:W3:Y:S01]  /*6ae0*/  @P0 LDC R5, c[0x0][0x450] ;  /* 0x00011400ff050b82 */ /* 0x000ee20000000800 */
[----:B------:R-:W-:-:S05]  /*6af0*/  LOP3.LUT R20, R20, 0xfffffffc, RZ, 0xc0, !PT ;  /* 0xfffffffc14147812 */ /* 0x000fca00078ec0ff */
[----:B------:R-:W-:-:S04]  /*6b00*/  IMAD.IADD R20, R21, 0x1, -R20 ;  /* 0x0000000115147824 */ /* 0x000fc800078e0a14 */
[----:B------:R-:W-:-:S04]  /*6b10*/  IMAD R3, R20, 0x60, R35 ;  /* 0x0000006014037824 */ /* 0x000fc800078e0223 */
[----:B0-----:R-:W-:-:S05]  /*6b20*/  @P0 IMAD.HI.U32 R0, R3, R0, RZ ;  /* 0x0000000003000227 */ /* 0x001fca00078e00ff */
        /* <DEDUP_REMOVED lines=21> */
[----:B-1----:R1:W0:Y:S02]  /*6c80*/  SHFL.IDX PT, R14, R7, RZ, 0x1c1f ;  /* 0x001c1fff070e7589 */ /* 0x00222400000e0000 */
.L_x_14648:
[----:B------:R-:W-:Y:S01]  /*6c90*/  IMAD R38, R155, R38, RZ ;  /* 0x000000269b267224 */ /* 0x000fe200078e02ff */
[----:B------:R-:W-:Y:S01]  /*6ca0*/  BSSY B1, `(.L_x_14371) ;  /* 0x000001f000017945 */ /* 0x000fe20003800000 */
[----:B------:R-:W-:Y:S02]  /*6cb0*/  CS2R R32, SRZ ;  /* 0x0000000000207805 */ /* 0x000fe4000001ff00 */
[----:B------:R-:W-:Y:S02]  /*6cc0*/  CS2R R26, SRZ ;  /* 0x00000000001a7805 */ /* 0x000fe4000001ff00 */
[----:B------:R-:W-:Y:S02]  /*6cd0*/  CS2R R30, SRZ ;  /* 0x00000000001e7805 */ /* 0x000fe4000001ff00 */
[----:B------:R-:W-:Y:S02]  /*6ce0*/  ISETP.GE.AND P0, PT, R35, R38, PT ;  /* 0x000000262300720c */ /* 0x000fe40003f06270 */
[----:B------:R-:W-:-:S11]  /*6cf0*/  CS2R R24, SRZ ;  /* 0x0000000000187805 */ /* 0x000fd6000001ff00 */
[----:B------:R-:W-:Y:S05]  /*6d00*/  @P0 BRA `(.L_x_14372) ;  /* 0x0000000000600947 */ /* 0x000fea0003800000 */
[----:B------:R-:W2:Y:S01]  /*6d10*/  LDL R9, [R1+0xc] ;  /* 0x00000c0001097983 */ /* 0x000ea20000100800 */
[----:B------:R-:W-:-:S03]  /*6d20*/  ULDC UR4, c[0x0][0x3f4] ;  /* 0x0000fd0000047ab9 */ /* 0x000fc60000000800 */
[----:B------:R-:W2:Y:S01]  /*6d30*/  LDL R12, [R1+0x54] ;  /* 0x00005400010c7983 */ /* 0x000ea20000100800 */
[----:B------:R-:W-:Y:S01]  /*6d40*/  ISETP.GE.AND P2, PT, R152, UR4, PT ;  /* 0x0000000498007c0c */ /* 0x000fe2000bf46270 */
[----:B----4-:R-:W-:Y:S02]  /*6d50*/  IMAD.MOV.U32 R10, RZ, RZ, R0 ;  /* 0x000000ffff0a7224 */ /* 0x010fe400078e0000 */
[----:B---3--:R-:W-:Y:S02]  /*6d60*/  IMAD.MOV.U32 R11, RZ, RZ, R3 ;  /* 0x000000ffff0b7224 */ /* 0x008fe400078e0003 */
[----:B0-----:R-:W-:Y:S01]  /*6d70*/  IMAD.MOV.U32 R15, RZ, RZ, R5 ;  /* 0x000000ffff0f7224 */ /* 0x001fe200078e0005 */
[----:B------:R-:W-:Y:S02]  /*6d80*/  CS2R R30, SRZ ;  /* 0x00000000001e7805 */ /* 0x000fe4000001ff00 */
[----:B------:R-:W-:Y:S02]  /*6d90*/  CS2R R32, SRZ ;  /* 0x0000000000207805 */ /* 0x000fe4000001ff00 */
[----:B------:R-:W-:-:S03]  /*6da0*/  CS2R R24, SRZ ;  /* 0x0000000000187805 */ /* 0x000fc6000001ff00 */
[----:B------:R-:W-:-:S05]  /*6db0*/  @!P2 IMAD.WIDE R10, R152, 0x2, R10 ;  /* 0x00000002980aa825 */ /* 0x000fca00078e020a */
[----:B------:R0:W5:Y:S01]  /*6dc0*/  @!P2 LD.E.64 R30, desc[UR42][R10.64] ;  /* 0x0000002a0a1ea980 */ /* 0x000162000c101b00 */
[----:B--2---:R-:W-:-:S13]  /*6dd0*/  ISETP.GE.AND P3, PT, R9, UR4, PT ;  /* 0x0000000409007c0c */ /* 0x004fda000bf66270 */
[C---:B------:R-:W-:Y:S01]  /*6de0*/  @!P3 IMAD.SHL.U32 R37, R9.reuse, 0x2, RZ ;  /* 0x000000020925b824 */ /* 0x040fe200078e00ff */
[----:B------:R-:W-:-:S04]  /*6df0*/  @!P3 SHF.L.U64.HI R26, R9, 0x1, R12 ;  /* 0x00000001091ab819 */ /* 0x000fc8000001020c */
[-C--:B------:R-:W-:Y:S02]  /*6e00*/  @!P3 IADD3 R20, P0, R0, R37.reuse, RZ ;  /* 0x000000250014b210 */ /* 0x080fe40007f1e0ff */
[----:B------:R-:W-:Y:S01]  /*6e10*/  @!P3 IADD3 R36, P1, R14, R37, RZ ;  /* 0x000000250e24b210 */ /* 0x000fe20007f3e0ff */
[----:B------:R-:W-:-:S04]  /*6e20*/  @!P2 IMAD.WIDE R12, R152, 0x2, R14 ;  /* 0x00000002980ca825 */ /* 0x000fc800078e020e */
[--C-:B------:R-:W-:Y:S01]  /*6e30*/  @!P3 IMAD.X R21, R3, 0x1, R26.reuse, P0 ;  /* 0x000000010315b824 */ /* 0x100fe200000e061a */
[----:B------:R0:W5:Y:S01]  /*6e40*/  @!P2 LD.E.64 R32, desc[UR42][R12.64] ;  /* 0x0000002a0c20a980 */ /* 0x000162000c101b00 */
[----:B------:R-:W-:Y:S01]  /*6e50*/  @!P3 IMAD.X R37, R5, 0x1, R26, P1 ;  /* 0x000000010525b824 */ /* 0x000fe200008e061a */
[----:B------:R-:W-:Y:S02]  /*6e60*/  CS2R R26, SRZ ;  /* 0x00000000001a7805 */ /* 0x000fe4000001ff00 */
[----:B------:R0:W5:Y:S04]  /*6e70*/  @!P3 LD.E.64 R24, desc[UR42][R20.64] ;  /* 0x0000002a1418b980 */ /* 0x000168000c101b00 */
[----:B------:R0:W5:Y:S02]  /*6e80*/  @!P3 LD.E.64 R26, desc[UR42][R36.64] ;  /* 0x0000002a241ab980 */ /* 0x000164000c101b00 */
.L_x_14372:
[----:B------:R-:W-:Y:S05]  /*6e90*/  BSYNC B1 ;  /* 0x0000000000017941 */ /* 0x000fea0003800000 */
.L_x_14371:
[----:B----45:R-:W-:Y:S01]  /*6ea0*/  IMAD.MOV.U32 R0, RZ, RZ, R32 ;  /* 0x000000ffff007224 */ /* 0x030fe200078e0020 */
[----:B------:R-:W-:Y:S01]  /*6eb0*/  UMOV UR4, 0xffffffff ;  /* 0xffffffff00047882 */ /* 0x000fe20000000000 */
[----:B---3--:R-:W-:Y:S01]  /*6ec0*/  IMAD.MOV.U32 R3, RZ, RZ, R33 ;  /* 0x000000ffff037224 */ /* 0x008fe200078e0021 */
        /* <DEDUP_REMOVED lines=20> */
.L_x_14654:
[----:B------:R-:W-:Y:S01]  /*7010*/  VIADD R35, R35, 0x60 ;  /* 0x0000006023237836 */ /* 0x000fe20000000000 */
[----:B------:R-:W-:Y:S01]  /*7020*/  BSSY B1, `(.L_x_14374) ;  /* 0x000001e000017945 */ /* 0x000fe20003800000 */
[----:B------:R-:W-:Y:S02]  /*7030*/  CS2R R10, SRZ ;  /* 0x00000000000a7805 */ /* 0x000fe4000001ff00 */
[----:B--2---:R-:W-:Y:S02]  /*7040*/  CS2R R12, SRZ ;  /* 0x00000000000c7805 */ /* 0x004fe4000001ff00 */
[----:B0-----:R-:W-:Y:S02]  /*7050*/  CS2R R8, SRZ ;  /* 0x0000000000087805 */ /* 0x001fe4000001ff00 */
[----:B------:R-:W-:-:S13]  /*7060*/  ISETP.GE.AND P0, PT, R35, R38, PT ;  /* 0x000000262300720c */ /* 0x000fda0003f06270 */
[----:B------:R-:W-:Y:S05]  /*7070*/  @P0 BRA `(.L_x_14375) ;  /* 0x0000000000600947 */ /* 0x000fea0003800000 */
[----:B------:R-:W2:Y:S01]  /*7080*/  LDL R4, [R1+0xc] ;  /* 0x00000c0001047983 */ /* 0x000ea20000100800 */
[----:B------:R-:W-:-:S03]  /*7090*/  ULDC UR4, c[0x0][0x3f4] ;  /* 0x0000fd0000047ab9 */ /* 0x000fc60000000800 */
[----:B------:R-:W2:Y:S01]  /*70a0*/  LDL R15, [R1+0x54] ;  /* 0x00005400010f7983 */ /* 0x000ea20000100800 */
[----:B------:R-:W-:Y:S01]  /*70b0*/  ISETP.GE.AND P2, PT, R152, UR4, PT ;  /* 0x0000000498007c0c */ /* 0x000fe2000bf46270 */
[----:B----4-:R-:W-:Y:S02]  /*70c0*/  IMAD.MOV.U32 R6, RZ, RZ, R0 ;  /* 0x000000ffff067224 */ /* 0x010fe400078e0000 */
[----:B-1-3--:R-:W-:Y:S01]  /*70d0*/  IMAD.MOV.U32 R7, RZ, RZ, R3 ;  /* 0x000000ffff077224 */ /* 0x00afe200078e0003 */
[----:B------:R-:W-:Y:S02]  /*70e0*/  CS2R R12, SRZ ;  /* 0x00000000000c7805 */ /* 0x000fe4000001ff00 */
[----:B------:R-:W-:-:S07]  /*70f0*/  CS2R R20, SRZ ;  /* 0x0000000000147805 */ /* 0x000fce000001ff00 */
[----:B------:R-:W-:-:S05]  /*7100*/  @!P2 IMAD.WIDE R6, R152, 0x2, R6 ;  /* 0x000000029806a825 */ /* 0x000fca00078e0206 */
[----:B------:R0:W5:Y:S01]  /*7110*/  @!P2 LD.E.64 R12, desc[UR42][R6.64] ;  /* 0x0000002a060ca980 */ /* 0x000162000c101b00 */
[----:B--2---:R-:W-:-:S13]  /*7120*/  ISETP.GE.AND P3, PT, R4, UR4, PT ;  /* 0x0000000404007c0c */ /* 0x004fda000bf66270 */
[C---:B------:R-:W-:Y:S01]  /*7130*/  @!P3 IMAD.SHL.U32 R9, R4.reuse, 0x2, RZ ;  /* 0x000000020409b824 */ /* 0x040fe200078e00ff */
[----:B------:R-:W-:Y:S01]  /*7140*/  @!P3 SHF.L.U64.HI R10, R4, 0x1, R15 ;  /* 0x00000001040ab819 */ /* 0x000fe2000001020f */
[----:B------:R-:W-:-:S03]  /*7150*/  IMAD.MOV.U32 R15, RZ, RZ, R5 ;  /* 0x000000ffff0f7224 */ /* 0x000fc600078e0005 */
[-C--:B------:R-:W-:Y:S02]  /*7160*/  @!P3 IADD3 R34, P0, R0, R9.reuse, RZ ;  /* 0x000000090022b210 */ /* 0x080fe40007f1e0ff */
[----:B------:R-:W-:Y:S02]  /*7170*/  @!P3 IADD3 R4, P1, R14, R9, RZ ;  /* 0x000000090e04b210 */ /* 0x000fe40007f3e0ff */
[----:B------:R-:W-:Y:S01]  /*7180*/  CS2R R8, SRZ ;  /* 0x0000000000087805 */ /* 0x000fe2000001ff00 */
[--C-:B------:R-:W-:Y:S02]  /*7190*/  @!P3 IMAD.X R35, R3, 0x1, R10.reuse, P0 ;  /* 0x000000010323b824 */ /* 0x100fe400000e060a */
[----:B------:R-:W-:Y:S01]  /*71a0*/  @!P3 IMAD.X R5, R5, 0x1, R10, P1 ;  /* 0x000000010505b824 */ /* 0x000fe200008e060a */
[----:B------:R-:W-:Y:S01]  /*71b0*/  CS2R R10, SRZ ;  /* 0x00000000000a7805 */ /* 0x000fe2000001ff00 */
[----:B------:R-:W-:Y:S01]  /*71c0*/  @!P2 IMAD.WIDE R14, R152, 0x2, R14 ;  /* 0x00000002980ea825 */ /* 0x000fe200078e020e */
[----:B------:R0:W5:Y:S04]  /*71d0*/  @!P3 LD.E.64 R8, desc[UR42][R34.64] ;  /* 0x0000002a2208b980 */ /* 0x000168000c101b00 */
[----:B------:R0:W5:Y:S04]  /*71e0*/  @!P2 LD.E.64 R20, desc[UR42][R14.64] ;  /* 0x0000002a0e14a980 */ /* 0x000168000c101b00 */
[----:B------:R0:W5:Y:S02]  /*71f0*/  @!P3 LD.E.64 R10, desc[UR42][R4.64] ;  /* 0x0000002a040ab980 */ /* 0x000164000c101b00 */
.L_x_14375:
[----:B------:R-:W-:Y:S05]  /*7200*/  BSYNC B1 ;  /* 0x0000000000017941 */ /* 0x000fea0003800000 */
.L_x_14374:
[----:B------:R-:W4:Y:S01]  /*7210*/  LDL R41, [R1+0x40] ;  /* 0x0000400001297983 */ /* 0x000f220000100800 */
[----:B------:R-:W-:Y:S01]  /*7220*/  ULEA.HI UR4, UR36, UR36, URZ, 0x1 ;  /* 0x0000002424047291 */ /* 0x000fe2000f8f083f */
[----:B0----5:R-:W-:Y:S01]  /*7230*/  IMAD.MOV.U32 R4, RZ, RZ, R20 ;  /* 0x000000ffff047224 */ /* 0x021fe200078e0014 */
[----:B------:R-:W-:Y:S01]  /*7240*/  BSSY B1, `(.L_x_14376) ;  /* 0x0000027000017945 */ /* 0x000fe20003800000 */
[----:B------:R-:W0:Y:S01]  /*7250*/  S2R R35, SR_TID.X ;  /* 0x0000000000237919 */ /* 0x000e220000002100 */
[----:B------:R-:W-:Y:S01]  /*7260*/  ULOP3.LUT UR4, UR4, 0xfffffffe, URZ, 0xc0, !UPT ;  /* 0xfffffffe04047892 */ /* 0x000fe2000f8ec03f */
[----:B------:R-:W-:Y:S01]  /*7270*/  IMAD R14, R29, -0xc0, R38 ;  /* 0xffffff401d0e7824 */ /* 0x000fe200078e0226 */
[----:B------:R-:W-:Y:S01]  /*7280*/  PRMT R37, R4, 0x7610, R37 ;  /* 0x0000761004257816 */ /* 0x000fe20000000025 */
[----:B------:R-:W-:Y:S01]  /*7290*/  IMAD.MOV.U32 R4, RZ, RZ, R10 ;  /* 0x000000ffff047224 */ /* 0x000fe200078e000a */
[----:B------:R-:W-:Y:S01]  /*72a0*/  UIADD3 UR4, UR36, -UR4, URZ ;  /* 0x8000000424047290 */ /* 0x000fe2000fffe03f */
[----:B------:R-:W-:Y:S01]  /*72b0*/  IMAD.MOV.U32 R6, RZ, RZ, R11 ;  /* 0x000000ffff067224 */ /* 0x000fe200078e000b */
[----:B------:R-:W-:Y:S01]  /*72c0*/  VIMNMX R14, R14, 0xc0, PT ;  /* 0x000000c00e0e7848 */ /* 0x000fe20003fe0100 */
[----:B-1----:R-:W-:Y:S01]  /*72d0*/  IMAD.MOV.U32 R7, RZ, RZ, R12 ;  /* 0x000000ffff077224 */ /* 0x002fe200078e000c */
[----:B------:R-:W-:Y:S01]  /*72e0*/  PRMT R15, R4, 0x7610, R15 ;  /* 0x00007610040f7816 */ /* 0x000fe2000000000f */
[----:B------:R-:W-:Y:S01]  /*72f0*/  IMAD.MOV.U32 R4, RZ, RZ, R8 ;  /* 0x000000ffff047224 */ /* 0x000fe200078e0008 */
[----:B------:R-:W-:Y:S01]  /*7300*/  PRMT R29, R6, 0x7610, R29 ;  /* 0x00007610061d7816 */ /* 0x000fe2000000001d */
[----:B------:R-:W-:Y:S01]  /*7310*/  IMAD.U32 R5, RZ, RZ, UR4 ;  /* 0x00000004ff057e24 */ /* 0x000fe2000f8e00ff */
[----:B------:R-:W-:Y:S01]  /*7320*/  PRMT R38, R7, 0x7610, R38 ;  /* 0x0000761007267816 */ /* 0x000fe20000000026 */
[----:B------:R-:W-:Y:S01]  /*7330*/  IMAD.MOV.U32 R6, RZ, RZ, R9 ;  /* 0x000000ffff067224 */ /* 0x000fe200078e0009 */
[----:B------:R-:W-:-:S02]  /*7340*/  PRMT R34, R4, 0x7610, R34 ;  /* 0x0000761004227816 */ /* 0x000fc40000000022 */
[----:B------:R-:W-:Y:S02]  /*7350*/  SHF.L.U32 R5, R5, 0x1f, RZ ;  /* 0x0000001f05057819 */ /* 0x000fe400000006ff */
[----:B------:R-:W-:Y:S02]  /*7360*/  ISETP.GE.AND P1, PT, R157, R14, PT ;  /* 0x0000000e9d00720c */ /* 0x000fe40003f26270 */
[----:B------:R-:W1:Y:S01]  /*7370*/  SYNCS.PHASECHK.TRANS64.TRYWAIT P0, [R2+URZ+0x16800], R5 ;  /* 0x01680005020075a7 */ /* 0x000e62000800017f */
[----:B0-----:R-:W-:-:S05]  /*7380*/  VIADD R42, R35, 0xffffff80 ;  /* 0xffffff80232a7836 */ /* 0x001fca0000000000 */
[----:B------:R-:W-:-:S04]  /*7390*/  SHF.R.S32.HI R35, RZ, 0x1f, R42 ;  /* 0x0000001fff237819 */ /* 0x000fc8000001142a */
[----:B------:R-:W-:-:S04]  /*73a0*/  LEA.HI R35, R35, R42, RZ, 0x5 ;  /* 0x0000002a23237211 */ /* 0x000fc800078f28ff */
[----:B------:R-:W-:Y:S01]  /*73b0*/  SHF.R.S32.HI R35, RZ, 0x5, R35 ;  /* 0x00000005ff237819 */ /* 0x000fe20000011423 */
[C---:B----4-:R-:W-:Y:S01]  /*73c0*/  IMAD.SHL.U32 R0, R41.reuse, 0x40, RZ ;  /* 0x0000004029007824 */ /* 0x050fe200078e00ff */
[----:B------:R-:W-:-:S04]  /*73d0*/  LOP3.LUT P2, RZ, R41, 0x4, RZ, 0xc0, !PT ;  /* 0x0000000429ff7812 */ /* 0x000fc8000784c0ff */
[----:B---3--:R-:W-:-:S04]  /*73e0*/  LOP3.LUT R3, R0, 0x1c0, RZ, 0xc0, !PT ;  /* 0x000001c000037812 */ /* 0x008fc800078ec0ff */
[----:B------:R-:W-:Y:S02]  /*73f0*/  LOP3.LUT R0, R3, 0x18, R16, 0xf8, !PT ;  /* 0x0000001803007812 */ /* 0x000fe400078ef810 */
[----:B------:R-:W-:-:S04]  /*7400*/  SHF.R.U32.HI R3, RZ, 0x3, R3 ;  /* 0x00000003ff037819 */ /* 0x000fc80000011603 */
[----:B------:R-:W-:Y:S01]  /*7410*/  LOP3.LUT R0, R0, R3, RZ, 0x3c, !PT ;  /* 0x0000000300007212 */ /* 0x000fe200078e3cff */
[----:B------:R-:W-:-:S05]  /*7420*/  IMAD.MOV.U32 R3, RZ, RZ, R21 ;  /* 0x000000ffff037224 */ /* 0x000fca00078e0015 */
[----:B------:R-:W-:Y:S01]  /*7430*/  PRMT R36, R3, 0x7610, R36 ;  /* 0x0000761003247816 */ /* 0x000fe20000000024 */
[----:B------:R-:W-:Y:S02]  /*7440*/  IMAD R3, R35, 0x200, R0 ;  /* 0x0000020023037824 */ /* 0x000fe400078e0200 */
[----:B------:R-:W-:Y:S02]  /*7450*/  IMAD.MOV.U32 R0, RZ, RZ, R13 ;  /* 0x000000ffff007224 */ /* 0x000fe400078e000d */
[----:B------:R-:W-:-:S03]  /*7460*/  IMAD R3, R3, 0x2, R2 ;  /* 0x0000000203037824 */ /* 0x000fc600078e0202 */
[----:B------:R-:W-:Y:S01]  /*7470*/  PRMT R15, R15, 0x5410, R0 ;  /* 0x000054100f0f7816 */ /* 0x000fe20000000000 */
[C---:B------:R-:W-:Y:S02]  /*7480*/  VIADD R4, R3.reuse, 0x8400 ;  /* 0x0000840003047836 */ /* 0x040fe40000000000 */
[----:B------:R-:W-:Y:S01]  /*7490*/  VIADD R0, R3, 0x8440 ;  /* 0x0000844003007836 */ /* 0x000fe20000000000 */
[----:B-1----:R-:W-:Y:S06]  /*74a0*/  @!P0 BRA `(.L_x_14377) ;  /* 0x0000017c00708947 */ /* 0x002fec0003800000 */
.L_x_14655:
[----:B------:R-:W-:Y:S05]  /*74b0*/  BSYNC B1 ;  /* 0x0000000000017941 */ /* 0x000fea0003800000 */
.L_x_14376:
[----:B------:R-:W-:Y:S01]  /*74c0*/  BSSY B1, `(.L_x_14378) ;  /* 0x0000068000017945 */ /* 0x000fe20003800000 */
[----:B------:R-:W-:Y:S01]  /*74d0*/  PRMT R35, R6, 0x7610, R35 ;  /* 0x0000761006237816 */ /* 0x000fe20000000023 */
[----:B------:R-:W-:Y:S02]  /*74e0*/  @P2 VIADD R0, R4, 0xffffffc0 ;  /* 0xffffffc004002836 */ /* 0x000fe40000000000 */
[----:B------:R-:W-:Y:S05]  /*74f0*/  @P1 BRA `(.L_x_14379) ;  /* 0x0000000400901947 */ /* 0x000fea0003800000 */
[----:B------:R-:W2:Y:S01]  /*7500*/  LDL R7, [R1+0xc] ;  /* 0x00000c0001077983 */ /* 0x000ea20000100800 */
[----:B0-----:R-:W0:Y:S01]  /*7510*/  LDC R5, c[0x0][0x3f4] ;  /* 0x0000fd00ff057b82 */ /* 0x001e220000000800 */
[----:B------:R-:W-:Y:S01]  /*7520*/  BSSY B2, `(.L_x_14380) ;  /* 0x0000032000027945 */ /* 0x000fe20003800000 */
[-C--:B0-----:R-:W-:Y:S02]  /*7530*/  ISETP.GE.AND P0, PT, R152, R5.reuse, PT ;  /* 0x000000059800720c */ /* 0x081fe40003f06270 */
[----:B--2---:R-:W-:-:S11]  /*7540*/  ISETP.GE.AND P1, PT, R7, R5, PT ;  /* 0x000000050700720c */ /* 0x004fd60003f26270 */
[----:B------:R-:W-:Y:S05]  /*7550*/  @P0 BRA `(.L_x_14381) ;  /* 0x0000000000b80947 */ /* 0x000fea0003800000 */
[----:B------:R-:W0:Y:S01]  /*7560*/  LDS.128 R4, [R3+0x8400] ;  /* 0x0084000003047984 */ /* 0x000e220000000c00 */
[----:B------:R-:W-:Y:S02]  /*7570*/  SHF.R.U32.HI R45, RZ, 0x10, R33 ;  /* 0x00000010ff2d7819 */ /* 0x000fe40000011621 */
[--C-:B------:R-:W-:Y:S02]  /*7580*/  SHF.R.U32.HI R42, RZ, 0x10, R31.reuse ;  /* 0x00000010ff2a7819 */ /* 0x100fe4000001161f */
[----:B------:R-:W-:Y:S02]  /*7590*/  SHF.R.U64 R41, R30, 0x10, R31 ;  /* 0x000000101e297819 */ /* 0x000fe4000000121f */
[----:B------:R-:W-:Y:S02]  /*75a0*/  PRMT R45, R43, 0x5410, R45 ;  /* 0x000054102b2d7816 */ /* 0x000fe4000000002d */
[----:B------:R-:W-:Y:S02]  /*75b0*/  PRMT R42, R37, 0x5432, R42 ;  /* 0x00005432252a7816 */ /* 0x000fe4000000002a */
[----:B------:R-:W-:Y:S01]  /*75c0*/  PRMT R41, R46, 0x5410, R41 ;  /* 0x000054102e297816 */ /* 0x000fe20000000029 */
[C---:B------:R-:W-:Y:S01]  /*75d0*/  IMAD.U32 R46, R45.reuse, 0x10000, RZ ;  /* 0x000100002d2e7824 */ /* 0x040fe200078e00ff */
[----:B------:R-:W-:Y:S01]  /*75e0*/  SHF.R.U64 R44, R32, 0x10, R33 ;  /* 0x00000010202c7819 */ /* 0x000fe20000001221 */
[----:B------:R-:W-:Y:S01]  /*75f0*/  IMAD.U32 R43, R42, 0x10000, RZ ;  /* 0x000100002a2b7824 */ /* 0x000fe200078e00ff */
[----:B------:R-:W-:-:S02]  /*7600*/  LOP3.LUT R45, R45, 0xffff0000, RZ, 0xc0, !PT ;  /* 0xffff00002d2d7812 */ /* 0x000fc400078ec0ff */
        /* <DEDUP_REMOVED lines=35> */
.L_x_14381:
[----:B------:R-:W-:Y:S05]  /*7840*/  BSYNC B2 ;  /* 0x0000000000027941 */ /* 0x000fea0003800000 */
.L_x_14380:
[----:B------:R-:W-:Y:S05]  /*7850*/  @P1 BRA `(.L_x_14379) ;  /* 0x0000000000b81947 */ /* 0x000fea0003800000 */
[----:B0-----:R-:W0:Y:S01]  /*7860*/  LDS.128 R4, [R0] ;  /* 0x0000000000047984 */ /* 0x001e220000000c00 */
[----:B------:R-:W-:Y:S02]  /*7870*/  SHF.R.U64 R30, R24, 0x10, R25 ;  /* 0x00000010181e7819 */ /* 0x000fe40000001219 */
[--C-:B------:R-:W-:Y:S02]  /*7880*/  SHF.R.U64 R24, R26, 0x10, R27.reuse ;  /* 0x000000101a187819 */ /* 0x100fe4000000121b */
        /* <DEDUP_REMOVED lines=14> */
[C---:B------:R-:W-:Y:S01]  /*7970*/  FMUL.FTZ R41, R25.reuse, R33 ;  /* 0x0000002119297220 */ /* 0x040fe20000410000 */
[----:B------:R-:W-:Y:S01]  /*7980*/  FMUL.FTZ R42, R25, R32 ;  /* 0x00000020192a7220 */ /* 0x000fe20000410000 */
[----:B------:R-:W-:Y:S01]  /*7990*/  FMUL.FTZ R25, R27, R40 ;  /* 0x000000281b197220 */ /* 0x000fe20000410000 */
[----:B------:R-:W-:Y:S02]  /*79a0*/  IMAD.U32 R6, R4, 0x10000, RZ ;  /* 0x0001000004067824 */ /* 0x000fe400078e00ff */
[----:B------:R-:W-:Y:S01]  /*79b0*/  FFMA.FTZ R41, R24, R32, -R41 ;  /* 0x0000002018297223 */ /* 0x000fe20000010829 */
[----:B------:R-:W-:Y:S02]  /*79c0*/  IMAD.U32 R7, R5, 0x10000, RZ ;  /* 0x0001000005077824 */ /* 0x000fe400078e00ff */
[----:B------:R-:W-:Y:S01]  /*79d0*/  FFMA.FTZ R43, R26, R31, -R25 ;  /* 0x0000001f1a2b7223 */ /* 0x000fe20000010819 */
[----:B------:R-:W-:Y:S01]  /*79e0*/  FFMA.FTZ R42, R24, R33, R42 ;  /* 0x00000021182a7223 */ /* 0x000fe2000001002a */
[----:B------:R-:W-:Y:S01]  /*79f0*/  IMAD.U32 R25, R30, 0x10000, RZ ;  /* 0x000100001e197824 */ /* 0x000fe200078e00ff */
[----:B------:R-:W-:Y:S01]  /*7a00*/  LOP3.LUT R4, R4, 0xffff0000, RZ, 0xc0, !PT ;  /* 0xffff000004047812 */ /* 0x000fe200078ec0ff */
[----:B------:R-:W-:Y:S01]  /*7a10*/  FMUL.FTZ R33, R27, R31 ;  /* 0x0000001f1b217220 */ /* 0x000fe20000410000 */
        /* <DEDUP_REMOVED lines=18> */
.L_x_14379:
[----:B------:R-:W-:Y:S05]  /*7b40*/  BSYNC B1 ;  /* 0x0000000000017941 */ /* 0x000fea0003800000 */
.L_x_14378:
[----:B01----:R-:W-:-:S05]  /*7b50*/  VIADD R4, R157, 0x60 ;  /* 0x000000609d047836 */ /* 0x003fca0000000000 */
[----:B------:R-:W-:-:S13]  /*7b60*/  ISETP.GE.AND P0, PT, R4, R14, PT ;  /* 0x0000000e0400720c */ /* 0x000fda0003f06270 */
[----:B------:R-:W-:Y:S05]  /*7b70*/  @P0 BRA `(.L_x_14382) ;  /* 0x0000001c00240947 */ /* 0x000fea0003800000 */
[----:B------:R-:W2:Y:S01]  /*7b80*/  LDL R4, [R1+0xc] ;  /* 0x00000c0001047983 */ /* 0x000ea20000100800 */
[----:B------:R-:W0:Y:S01]  /*7b90*/  LDC R5, c[0x0][0x3f4] ;  /* 0x0000fd00ff057b82 */ /* 0x000e220000000800 */
[----:B------:R-:W-:Y:S01]  /*7ba0*/  BSSY B1, `(.L_x_14383) ;  /* 0x0000032000017945 */ /* 0x000fe20003800000 */
[-C--:B0-----:R-:W-:Y:S02]  /*7bb0*/  ISETP.GE.AND P0, PT, R152, R5.reuse, PT ;  /* 0x000000059800720c */ /* 0x081fe40003f06270 */
[----:B--2---:R-:W-:-:S11]  /*7bc0*/  ISETP.GE.AND P1, PT, R4, R5, PT ;  /* 0x000000050400720c */ /* 0x004fd60003f26270 */
[----:B------:R-:W-:Y:S05]  /*7bd0*/  @P0 BRA `(.L_x_14384) ;  /* 0x0000000000b80947 */ /* 0x000fea0003800000 */
[----:B------:R-:W0:Y:S01]  /*7be0*/  LDS.128 R4, [R3+0xb400] ;  /* 0x00b4000003047984 */ /* 0x000e220000000c00 */
[--C-:B------:R-:W-:Y:S02]  /*7bf0*/  SHF.R.U64 R25, R12, 0x10, R13.reuse ;  /* 0x000000100c197819 */ /* 0x100fe4000000120d */
[----:B------:R-:W-:Y:S02]  /*7c00*/  SHF.R.U32.HI R14, RZ, 0x10, R13 ;  /* 0x00000010ff0e7819 */ /* 0x000fe4000001160d */
[--C-:B------:R-:W-:Y:S02]  /*7c10*/  SHF.R.U32.HI R13, RZ, 0x10, R21.reuse ;  /* 0x00000010ff0d7819 */ /* 0x100fe40000011615 */
[----:B------:R-:W-:Y:S02]  /*7c20*/  SHF.R.U64 R12, R20, 0x10, R21 ;  /* 0x00000010140c7819 */ /* 0x000fe40000001215 */
[----:B------:R-:W-:Y:S02]  /*7c30*/  PRMT R21, R15, 0x5432, R14 ;  /* 0x000054320f157816 */ /* 0x000fe4000000000e */
[----:B------:R-:W-:-:S02]  /*7c40*/  PRMT R36, R36, 0x5410, R13 ;  /* 0x0000541024247816 */ /* 0x000fc4000000000d */
[----:B------:R-:W-:Y:S01]  /*7c50*/  PRMT R38, R38, 0x5410, R25 ;  /* 0x0000541026267816 */ /* 0x000fe20000000019 */
[----:B------:R-:W-:Y:S01]  /*7c60*/  IMAD.U32 R24, R21, 0x10000, RZ ;  /* 0x0001000015187824 */ /* 0x000fe200078e00ff */
[C---:B------:R-:W-:Y:S01]  /*7c70*/  LOP3.LUT R27, R36.reuse, 0xffff0000, RZ, 0xc0, !PT ;  /* 0xffff0000241b7812 */ /* 0x040fe200078ec0ff */
[----:B------:R-:W-:Y:S01]  /*7c80*/  IMAD.U32 R25, R36, 0x10000, RZ ;  /* 0x0001000024197824 */ /* 0x000fe200078e00ff */
[----:B------:R-:W-:Y:S02]  /*7c90*/  PRMT R37, R37, 0x5410, R12 ;  /* 0x0000541025257816 */ /* 0x000fe4000000000c */
        /* <DEDUP_REMOVED lines=9> */
[----:B------:R-:W-:Y:S01]  /*7d30*/  FFMA.FTZ R31, R12, R24, -R31 ;  /* 0x000000180c1f7223 */ /* 0x000fe2000001081f */
[C---:B------:R-:W-:Y:S02]  /*7d40*/  IMAD.U32 R7, R5.reuse, 0x10000, RZ ;  /* 0x0001000005077824 */ /* 0x040fe400078e00ff */
        /* <DEDUP_REMOVED lines=23> */
.L_x_14384:
[----:B------:R-:W-:Y:S05]  /*7ec0*/  BSYNC B1 ;  /* 0x0000000000017941 */ /* 0x000fea0003800000 */
.L_x_14383:
[----:B------:R-:W-:Y:S05]  /*7ed0*/  @P1 BRA `(.L_x_14382) ;  /* 0x00000018004c1947 */ /* 0x000fea0003800000 */
[----:B0-----:R-:W0:Y:S01]  /*7ee0*/  LDS.128 R4, [R0+0x3000] ;  /* 0x0030000000047984 */ /* 0x001e220000000c00 */
        /* <DEDUP_REMOVED lines=46> */
.L_x_14369:
[----:B------:R-:W0:Y:S01]  /*81d0*/  S2R R0, SR_TID.X ;  /* 0x0000000000007919 */ /* 0x000e220000002100 */
[----:B------:R-:W3:Y:S01]  /*81e0*/  LDC R32, c[0x0][0x448] ;  /* 0x00011200ff207b82 */ /* 0x000ee20000000800 */
[----:B------:R-:W-:Y:S01]  /*81f0*/  ULDC.64 UR4, c[0x0][0x3f8] ;  /* 0x0000fe0000047ab9 */ /* 0x000fe20000000a00 */
[----:B------:R-:W-:Y:S01]  /*8200*/  ULDC.64 UR6, c[0x0][0x408] ;  /* 0x0001020000067ab9 */ /* 0x000fe20000000a00 */
[----:B------:R-:W-:Y:S02]  /*8210*/  IMAD.MOV.U32 R4, RZ, RZ, R26 ;  /* 0x000000ffff047224 */ /* 0x000fe400078e001a */
[----:B------:R-:W-:Y:S02]  /*8220*/  IMAD.MOV.U32 R6, RZ, RZ, R24 ;  /* 0x000000ffff067224 */ /* 0x000fe400078e0018 */
[----:B------:R-:W-:Y:S01]  /*8230*/  IMAD.MOV.U32 R7, RZ, RZ, R33 ;  /* 0x000000ffff077224 */ /* 0x000fe200078e0021 */
[----:B---3--:R-:W-:Y:S01]  /*8240*/  ISETP.NE.AND P0, PT, R32, 0x1, PT ;  /* 0x000000012000780c */ /* 0x008fe20003f05270 */
[----:B0-----:R-:W-:-:S05]  /*8250*/  VIADD R0, R0, 0xffffff80 ;  /* 0xffffff8000007836 */ /* 0x001fca0000000000 */
[----:B------:R-:W-:-:S07]  /*8260*/  SHF.R.S32.HI R3, RZ, 0x1f, R0 ;  /* 0x0000001fff037819 */ /* 0x000fce0000011400 */
[----:B------:R-:W0:Y:S01]  /*8270*/  @P0 LDC R5, c[0x0][0x450] ;  /* 0x00011400ff050b82 */ /* 0x000e220000000800 */
[----:B------:R-:W-:-:S04]  /*8280*/  LEA.HI R3, R3, R0, RZ, 0x2 ;  /* 0x0000000003037211 */ /* 0x000fc800078f10ff */
[----:B------:R-:W-:-:S05]  /*8290*/  LOP3.LUT R3, R3, 0xfffffffc, RZ, 0xc0, !PT ;  /* 0xfffffffc03037812 */ /* 0x000fca00078ec0ff */
[----:B------:R-:W-:Y:S02]  /*82a0*/  IMAD.IADD R3, R0, 0x1, -R3 ;  /* 0x0000000100037824 */ /* 0x000fe400078e0a03 */
[----:B------:R-:W3:Y:S02]  /*82b0*/  @P0 LDC R0, c[0x0][0x44c] ;  /* 0x00011300ff000b82 */ /* 0x000ee40000000800 */
[----:B------:R-:W-:-:S04]  /*82c0*/  IMAD R3, R3, 0x60, R35 ;  /* 0x0000006003037824 */ /* 0x000fc800078e0223 */
[----:B---3--:R-:W-:-:S05]  /*82d0*/  @P0 IMAD.HI.U32 R0, R3, R0, RZ ;  /* 0x0000000003000227 */ /* 0x008fca00078e00ff */
[----:B0-----:R-:W-:Y:S01]  /*82e0*/  @P0 SHF.R.U32.HI R3, RZ, R5, R0 ;  /* 0x00000005ff030219 */ /* 0x001fe20000011600 */
        /* <DEDUP_REMOVED lines=18> */
[----:B------:R-:W0:Y:S01]  /*8410*/  LDC R41, c[0x0][0x3f4] ;  /* 0x0000fd00ff297b82 */ /* 0x000e220000000800 */
[----:B------:R-:W3:Y:S01]  /*8420*/  SHFL.IDX PT, R3, R25, RZ, 0x1c1f ;  /* 0x001c1fff19037589 */ /* 0x000ee200000e0000 */
[----:B------:R-:W-:-:S03]  /*8430*/  IMAD R32, R155, R32, RZ ;  /* 0x000000209b207224 */ /* 0x000fc600078e02ff */
[----:B------:R-:W4:Y:S04]  /*8440*/  SHFL.IDX PT, R0, R26, RZ, 0x1c1f ;  /* 0x001c1fff1a007589 */ /* 0x000f2800000e0000 */
[----:B-1----:R-:W1:Y:S04]  /*8450*/  SHFL.IDX PT, R14, R27, RZ, 0x1c1f ;  /* 0x001c1fff1b0e7589 */ /* 0x002e6800000e0000 */
[----:B------:R-:W5:Y:S01]  /*8460*/  SHFL.IDX PT, R4, R24, RZ, 0x1c1f ;  /* 0x001c1fff18047589 */ /* 0x000f6200000e0000 */
[----:B0-----:R-:W-:-:S04]  /*8470*/  ISETP.GE.AND P0, PT, R16, R41, PT ;  /* 0x000000291000720c */ /* 0x001fc80003f06270 */
[----:B------:R-:W-:-:S13]  /*8480*/  ISETP.GE.OR P1, PT, R35, R32, P0 ;  /* 0x000000202300720c */ /* 0x000fda0000726670 */
[C---:B------:R-:W-:Y:S01]  /*8490*/  @!P1 IMAD.SHL.U32 R5, R16.reuse, 0x2, RZ ;  /* 0x0000000210059824 */ /* 0x040fe200078e00ff */
[----:B------:R-:W-:-:S04]  /*84a0*/  @!P1 SHF.L.U64.HI R21, R16, 0x1, R17 ;  /* 0x0000000110159819 */ /* 0x000fc80000010211 */
[----:B---3--:R-:W-:-:S05]  /*84b0*/  @!P1 IADD3 R6, P2, R3, R5, RZ ;  /* 0x0000000503069210 */ /* 0x008fca0007f5e0ff */
[----:B----4-:R-:W-:-:S05]  /*84c0*/  @!P1 IMAD.X R7, R0, 0x1, R21, P2 ;  /* 0x0000000100079824 */ /* 0x010fca00010e0615 */
[----:B------:R-:W3:Y:S01]  /*84d0*/  @!P1 LD.E.128 R8, desc[UR42][R6.64] ;  /* 0x0000002a06089980 */ /* 0x000ee2000c101d00 */
[----:B-1----:R-:W-:-:S05]  /*84e0*/  @!P1 IADD3 R14, P2, R14, R5, RZ ;  /* 0x000000050e0e9210 */ /* 0x002fca0007f5e0ff */
[----:B-----5:R-:W-:-:S04]  /*84f0*/  @!P1 IMAD.X R3, R4, 0x1, R21, P2 ;  /* 0x0000000104039824 */ /* 0x020fc800010e0615 */
[----:B------:R-:W-:-:S05]  /*8500*/  @!P1 IMAD.MOV.U32 R15, RZ, RZ, R3 ;  /* 0x000000ffff0f9224 */ /* 0x000fca00078e0003 */
[----:B------:R0:W4:Y:S01]  /*8510*/  @!P1 LD.E.128 R4, desc[UR42][R14.64] ;  /* 0x0000002a0e049980 */ /* 0x000122000c101d00 */
[----:B------:R-:W-:Y:S02]  /*8520*/  CS2R R36, SRZ ;  /* 0x0000000000247805 */ /* 0x000fe4000001ff00 */
[----:B------:R-:W-:Y:S02]  /*8530*/  CS2R R38, SRZ ;  /* 0x0000000000267805 */ /* 0x000fe4000001ff00 */
[----:B------:R-:W-:Y:S01]  /*8540*/  CS2R R30, SRZ ;  /* 0x00000000001e7805 */ /* 0x000fe2000001ff00 */
[----:B------:R-:W1:Y:S01]  /*8550*/  SHFL.IDX PT, R24, R24, 0x1, 0x1c1f ;  /* 0x003c1f0018187f89 */ /* 0x000e6200000e0000 */
[----:B------:R-:W-:-:S03]  /*8560*/  CS2R R20, SRZ ;  /* 0x0000000000147805 */ /* 0x000fc6000001ff00 */
[----:B0-----:R0:W0:Y:S01]  /*8570*/  SHFL.IDX PT, R14, R27, 0x1, 0x1c1f ;  /* 0x003c1f001b0e7f89 */ /* 0x00102200000e0000 */
[----:B---3--:R-:W-:Y:S02]  /*8580*/  @!P1 IMAD.MOV.U32 R36, RZ, RZ, R8 ;  /* 0x000000ffff249224 */ /* 0x008fe400078e0008 */
[----:B------:R-:W-:Y:S02]  /*8590*/  @!P1 IMAD.MOV.U32 R37, RZ, RZ, R9 ;  /* 0x000000ffff259224 */ /* 0x000fe400078e0009 */
        /* <DEDUP_REMOVED lines=22> */
[----:B------:R-:W-:Y:S02]  /*8700*/  CS2R R4, SRZ ;  /* 0x0000000000047805 */ /* 0x000fe4000001ff00 */
[----:B------:R-:W-:Y:S02]  /*8710*/  PRMT R33, R33, 0x5410, R6 ;  /* 0x0000541021217816 */ /* 0x000fe40000000006 */
[----:B01-3--:R-:W-:-:S07]  /*8720*/  PRMT R55, R7, 0x7610, R55 ;  /* 0x0000761007377816 */ /* 0x00bfce0000000037 */
.L_x_14665:
[----:B------:R-:W-:Y:S01]  /*8730*/  VIADD R35, R35, 0x60 ;  /* 0x0000006023237836 */ /* 0x000fe20000000000 */
[----:B------:R-:W-:Y:S01]  /*8740*/  BSSY B1, `(.L_x_14386) ;  /* 0x0000012000017945 */ /* 0x000fe20003800000 */
[----:B------:R-:W-:Y:S02]  /*8750*/  CS2R R6, SRZ ;  /* 0x0000000000067805 */ /* 0x000fe4000001ff00 */
[----:B------:R-:W-:Y:S02]  /*8760*/  CS2R R8, SRZ ;  /* 0x0000000000087805 */ /* 0x000fe4000001ff00 */
        /* <DEDUP_REMOVED lines=14> */
[----:B------:R-:W5:Y:S02]  /*8850*/  LD.E.128 R4, desc[UR42][R4.64] ;  /* 0x0000002a04047980 */ /* 0x000f64000c101d00 */
.L_x_14387:
[----:B------:R-:W-:Y:S05]  /*8860*/  BSYNC B1 ;  /* 0x0000000000017941 */ /* 0x000fea0003800000 */
.L_x_14386:
[----:B------:R-:W-:Y:S01]  /*8870*/  ULEA.HI UR4, UR36, UR36, URZ, 0x1 ;  /* 0x0000002424047291 */ /* 0x000fe2000f8f083f */
[----:B------:R-:W-:Y:S01]  /*8880*/  IMAD R29, R29, -0xc0, R32 ;  /* 0xffffff401d1d7824 */ /* 0x000fe200078e0220 */
[----:B------:R-:W-:Y:S01]  /*8890*/  BSSY B1, `(.L_x_14388) ;  /* 0x0000019000017945 */ /* 0x000fe20003800000 */
[----:B------:R-:W-:Y:S01]  /*88a0*/  VIADD R14, R157, 0x60 ;  /* 0x000000609d0e7836 */ /* 0x000fe20000000000 */
[----:B------:R-:W-:Y:S01]  /*88b0*/  ULOP3.LUT UR4, UR4, 0xfffffffe, URZ, 0xc0, !UPT ;  /* 0xfffffffe04047892 */ /* 0x000fe2000f8ec03f */
[----:B----45:R-:W-:Y:S01]  /*88c0*/  IMAD.MOV.U32 R3, RZ, RZ, R4 ;  /* 0x000000ffff037224 */ /* 0x030fe200078e0004 */
[----:B------:R-:W-:Y:S01]  /*88d0*/  VIMNMX R0, R29, 0xc0, PT ;  /* 0x000000c01d007848 */ /* 0x000fe20003fe0100 */
[----:B------:R-:W-:Y:S01]  /*88e0*/  IMAD.MOV.U32 R12, RZ, RZ, R5 ;  /* 0x000000ffff0c7224 */ /* 0x000fe200078e0005 */
[----:B------:R-:W-:Y:S02]  /*88f0*/  UIADD3 UR4, UR36, -UR4, URZ ;  /* 0x8000000424047290 */ /* 0x000fe4000fffe03f */
[----:B------:R-:W-:-:S02]  /*8900*/  ISETP.GE.OR P2, PT, R157, R0, P0 ;  /* 0x000000009d00720c */ /* 0x000fc40000746670 */
[----:B------:R-:W-:Y:S01]  /*8910*/  ISETP.GE.OR P0, PT, R14, R0, P0 ;  /* 0x000000000e00720c */ /* 0x000fe20000706670 */
[----:B------:R-:W-:Y:S01]  /*8920*/  IMAD.MOV.U32 R0, RZ, RZ, R6 ;  /* 0x000000ffff007224 */ /* 0x000fe200078e0006 */
[----:B------:R-:W-:Y:S01]  /*8930*/  PRMT R43, R3, 0x7610, R43 ;  /* 0x00007610032b7816 */ /* 0x000fe2000000002b */
[----:B--2---:R-:W-:Y:S01]  /*8940*/  IMAD.U32 R13, RZ, RZ, UR4 ;  /* 0x00000004ff0d7e24 */ /* 0x004fe2000f8e00ff */
        /* <DEDUP_REMOVED lines=12> */
[----:B0-----:R-:W-:Y:S06]  /*8a10*/  @!P1 BRA `(.L_x_14389) ;  /* 0x0000016c00989947 */ /* 0x001fec0003800000 */
.L_x_14666:
[----:B------:R-:W-:Y:S05]  /*8a20*/  BSYNC B1 ;  /* 0x0000000000017941 */ /* 0x000fea0003800000 */
.L_x_14388:
[----:B------:R-:W-:Y:S04]  /*8a30*/  BSSY B1, `(.L_x_14390) ;  /* 0x0000070000017945 */ /* 0x000fe80003800000 */
[----:B------:R-:W-:Y:S05]  /*8a40*/  @P2 BRA `(.L_x_14391) ;  /* 0x0000000400b82947 */ /* 0x000fea0003800000 */
[----:B------:R-:W2:Y:S01]  /*8a50*/  LDL R12, [R1+0x40] ;  /* 0x00004000010c7983 */ /* 0x000ea20000100800 */
[----:B0-----:R-:W-:Y:S01]  /*8a60*/  IMAD.IADD R13, R16, 0x1, R41 ;  /* 0x00000001100d7824 */ /* 0x001fe200078e0229 */
[----:B------:R-:W-:Y:S01]  /*8a70*/  SHF.R.U64 R49, R30, 0x10, R31 ;  /* 0x000000101e317819 */ /* 0x000fe2000000121f */
[----:B------:R-:W0:Y:S01]  /*8a80*/  S2R R14, SR_TID.X ;  /* 0x00000000000e7919 */ /* 0x000e220000002100 */
[----:B------:R-:W-:Y:S02]  /*8a90*/  SHF.R.U64 R47, R36, 0x10, R37 ;  /* 0x00000010242f7819 */ /* 0x000fe40000001225 */
[----:B------:R-:W-:Y:S02]  /*8aa0*/  SHF.R.U64 R36, R38, 0x10, R39 ;  /* 0x0000001026247819 */ /* 0x000fe40000001227 */
[----:B------:R-:W-:Y:S02]  /*8ab0*/  SHF.R.U64 R52, R20, 0x10, R21 ;  /* 0x0000001014347819 */ /* 0x000fe40000001215 */
[----:B------:R-:W-:-:S02]  /*8ac0*/  PRMT R49, R50, 0x5410, R49 ;  /* 0x0000541032317816 */ /* 0x000fc40000000031 */
[----:B------:R-:W-:Y:S02]  /*8ad0*/  SHF.R.U32.HI R39, RZ, 0x10, R39 ;  /* 0x00000010ff277819 */ /* 0x000fe40000011627 */
[----:B------:R-:W-:Y:S01]  /*8ae0*/  PRMT R38, R48, 0x5410, R47 ;  /* 0x0000541030267816 */ /* 0x000fe2000000002f */
[----:B------:R-:W-:Y:S01]  /*8af0*/  IMAD.U32 R50, R49, 0x10000, RZ ;  /* 0x0001000031327824 */ /* 0x000fe200078e00ff */
[----:B------:R-:W-:Y:S02]  /*8b00*/  SHF.R.U32.HI R53, RZ, 0x10, R21 ;  /* 0x00000010ff357819 */ /* 0x000fe40000011615 */
[C---:B------:R-:W-:Y:S02]  /*8b10*/  PRMT R47, R33.reuse, 0x5410, R36 ;  /* 0x00005410212f7816 */ /* 0x040fe40000000024 */
[----:B------:R-:W-:Y:S02]  /*8b20*/  PRMT R52, R33, 0x5432, R52 ;  /* 0x0000543221347816 */ /* 0x000fe40000000034 */
[----:B------:R-:W-:Y:S01]  /*8b30*/  PRMT R48, R34, 0x5410, R39 ;  /* 0x0000541022307816 */ /* 0x000fe20000000027 */
[----:B------:R-:W-:Y:S01]  /*8b40*/  IMAD.U32 R39, R38, 0x10000, RZ ;  /* 0x0001000026277824 */ /* 0x000fe200078e00ff */
[----:B------:R-:W-:-:S02]  /*8b50*/  SHF.R.U32.HI R46, RZ, 0x10, R37 ;  /* 0x00000010ff2e7819 */ /* 0x000fc40000011625 */
[----:B------:R-:W-:Y:S02]  /*8b60*/  SHF.R.U32.HI R51, RZ, 0x10, R31 ;  /* 0x00000010ff337819 */ /* 0x000fe4000001161f */
[----:B------:R-:W-:Y:S02]  /*8b70*/  PRMT R53, R55, 0x5410, R53 ;  /* 0x0000541037357816 */ /* 0x000fe40000000035 */
[----:B------:R-:W-:Y:S02]  /*8b80*/  LOP3.LUT R49, R49, 0xffff0000, RZ, 0xc0, !PT ;  /* 0xffff000031317812 */ /* 0x000fe400078ec0ff */
[----:B------:R-:W-:Y:S02]  /*8b90*/  PRMT R46, R34, 0x5432, R46 ;  /* 0x00005432222e7816 */ /* 0x000fe4000000002e */
[----:B------:R-:W-:Y:S01]  /*8ba0*/  PRMT R51, R54, 0x5410, R51 ;  /* 0x0000541036337816 */ /* 0x000fe20000000033 */
[----:B0-----:R-:W-:-:S05]  /*8bb0*/  VIADD R25, R14, 0xffffff80 ;  /* 0xffffff800e197836 */ /* 0x001fca0000000000 */
[----:B------:R-:W-:-:S04]  /*8bc0*/  SHF.R.S32.HI R24, RZ, 0x1f, R25 ;  /* 0x0000001fff187819 */ /* 0x000fc80000011419 */
[----:B------:R-:W-:-:S04]  /*8bd0*/  LEA.HI R24, R24, R25, RZ, 0x5 ;  /* 0x0000001918187211 */ /* 0x000fc800078f28ff */
[----:B------:R-:W-:Y:S01]  /*8be0*/  SHF.R.S32.HI R24, RZ, 0x5, R24 ;  /* 0x00000005ff187819 */ /* 0x000fe20000011418 */
[----:B--2---:R-:W-:-:S05]  /*8bf0*/  IMAD.SHL.U32 R12, R12, 0x40, RZ ;  /* 0x000000400c0c7824 */ /* 0x004fca00078e00ff */
[----:B------:R-:W-:-:S04]  /*8c00*/  LOP3.LUT R14, R12, 0x1c0, RZ, 0xc0, !PT ;  /* 0x000001c00c0e7812 */ /* 0x000fc800078ec0ff */
[----:B------:R-:W-:Y:S02]  /*8c10*/  SHF.R.U32.HI R15, RZ, 0x3, R14 ;  /* 0x00000003ff0f7819 */ /* 0x000fe4000001160e */
[C---:B------:R-:W-:Y:S02]  /*8c20*/  LOP3.LUT R13, R14.reuse, 0x38, R13, 0xf8, !PT ;  /* 0x000000380e0d7812 */ /* 0x040fe400078ef80d */
[----:B------:R-:W-:Y:S02]  /*8c30*/  LOP3.LUT R12, R14, 0x38, R16, 0xf8, !PT ;  /* 0x000000380e0c7812 */ /* 0x000fe400078ef810 */
[-C--:B------:R-:W-:Y:S02]  /*8c40*/  LOP3.LUT R13, R13, R15.reuse, RZ, 0x3c, !PT ;  /* 0x0000000f0d0d7212 */ /* 0x080fe400078e3cff */
[----:B------:R-:W-:-:S03]  /*8c50*/  LOP3.LUT R12, R12, R15, RZ, 0x3c, !PT ;  /* 0x0000000f0c0c7212 */ /* 0x000fc600078e3cff */
[C---:B------:R-:W-:Y:S02]  /*8c60*/  IMAD R25, R24.reuse, 0x200, R13 ;  /* 0x0000020018197824 */ /* 0x040fe400078e020d */
[----:B------:R-:W-:Y:S02]  /*8c70*/  IMAD R29, R24, 0x200, R12 ;  /* 0x00000200181d7824 */ /* 0x000fe400078e020c */
[--C-:B------:R-:W-:Y:S02]  /*8c80*/  IMAD R32, R25, 0x2, R2.reuse ;  /* 0x0000000219207824 */ /* 0x100fe400078e0202 */
[----:B------:R-:W-:-:S03]  /*8c90*/  IMAD R29, R29, 0x2, R2 ;  /* 0x000000021d1d7824 */ /* 0x000fc600078e0202 */
[----:B------:R-:W0:Y:S04]  /*8ca0*/  LDS.128 R24, [R32+0x8400] ;  /* 0x0084000020187984 */ /* 0x000e280000000c00 */
[----:B------:R-:W1:Y:S01]  /*8cb0*/  LDS.128 R12, [R29+0x8400] ;  /* 0x008400001d0c7984 */ /* 0x000e620000000c00 */
[C---:B0-----:R-:W-:Y:S01]  /*8cc0*/  IMAD.U32 R33, R24.reuse, 0x10000, RZ ;  /* 0x0001000018217824 */ /* 0x041fe200078e00ff */
[----:B------:R-:W-:Y:S01]  /*8cd0*/  LOP3.LUT R24, R24, 0xffff0000, RZ, 0xc0, !PT ;  /* 0xffff000018187812 */ /* 0x000fe200078ec0ff */
[C---:B------:R-:W-:Y:S01]  /*8ce0*/  IMAD.U32 R34, R25.reuse, 0x10000, RZ ;  /* 0x0001000019227824 */ /* 0x040fe200078e00ff */
[----:B------:R-:W-:Y:S01]  /*8cf0*/  LOP3.LUT R25, R25, 0xffff0000, RZ, 0xc0, !PT ;  /* 0xffff000019197812 */ /* 0x000fe200078ec0ff */
[C---:B-1----:R-:W-:Y:S02]  /*8d00*/  IMAD.U32 R20, R12.reuse, 0x10000, RZ ;  /* 0x000100000c147824 */ /* 0x042fe400078e00ff */
[C---:B------:R-:W-:Y:S01]  /*8d10*/  FMUL.FTZ R55, R33.reuse, R50 ;  /* 0x0000003221377220 */ /* 0x040fe20000410000 */
[----:B------:R-:W-:Y:S01]  /*8d20*/  FMUL.FTZ R57, R33, R39 ;  /* 0x0000002721397220 */ /* 0x000fe20000410000 */
[----:B------:R-:W-:Y:S01]  /*8d30*/  LOP3.LUT R12, R12, 0xffff0000, RZ, 0xc0, !PT ;  /* 0xffff00000c0c7812 */ /* 0x000fe200078ec0ff */
[----:B------:R-:W-:-:S02]  /*8d40*/  IMAD.U32 R21, R13, 0x10000, RZ ;  /* 0x000100000d157824 */ /* 0x000fc400078e00ff */
[----:B------:R-:W-:Y:S01]  /*8d50*/  FFMA.FTZ R55, R20, R39, -R55 ;  /* 0x0000002714377223 */ /* 0x000fe20000010837 */
[----:B------:R-:W-:Y:S01]  /*8d60*/  LOP3.LUT R33, R38, 0xffff0000, RZ, 0xc0, !PT ;  /* 0xffff000026217812 */ /* 0x000fe200078ec0ff */
[----:B------:R-:W-:Y:S01]  /*8d70*/  FMUL.FTZ R39, R24, R49 ;  /* 0x0000003118277220 */ /* 0x000fe20000410000 */
[----:B------:R-:W-:Y:S01]  /*8d80*/  FFMA.FTZ R57, R20, R50, R57 ;  /* 0x0000003214397223 */ /* 0x000fe20000010039 */
[C---:B------:R-:W-:Y:S01]  /*8d90*/  IMAD.U32 R20, R46.reuse, 0x10000, RZ ;  /* 0x000100002e147824 */ /* 0x040fe200078e00ff */
[----:B------:R-:W-:Y:S01]  /*8da0*/  LOP3.LUT R46, R46, 0xffff0000, RZ, 0xc0, !PT ;  /* 0xffff00002e2e7812 */ /* 0x000fe200078ec0ff */
[C---:B------:R-:W-:Y:S02]  /*8db0*/  IMAD.U32 R38, R51.reuse, 0x10000, RZ ;  /* 0x0001000033267824 */ /* 0x040fe400078e00ff */
[-C--:B------:R-:W-:Y:S01]  /*8dc0*/  FMUL.FTZ R59, R24, R33.reuse ;  /* 0x00000021183b7220 */ /* 0x080fe20000410000 */
[----:B------:R-:W-:Y:S01]  /*8dd0*/  FFMA.FTZ R50, R12, R33, -R39 ;  /* 0x000000210c327223 */ /* 0x000fe20000010827 */
[C---:B------:R-:W-:Y:S01]  /*8de0*/  FMUL.FTZ R33, R34.reuse, R20 ;  /* 0x0000001422217220 */ /* 0x040fe20000410000 */
[----:B------:R-:W-:Y:S01]  /*8df0*/  FMUL.FTZ R54, R34, R38 ;  /* 0x0000002622367220 */ /* 0x000fe20000410000 */
[----:B------:R-:W-:Y:S01]  /*8e00*/  LOP3.LUT R24, R51, 0xffff0000, RZ, 0xc0, !PT ;  /* 0xffff000033187812 */ /* 0x000fe200078ec0ff */
[----:B------:R-:W-:-:S02]  /*8e10*/  IMAD.U32 R36, R26, 0x10000, RZ ;  /* 0x000100001a247824 */ /* 0x000fc400078e00ff */
[----:B------:R-:W-:Y:S01]  /*8e20*/  FFMA.FTZ R38, R21, R38, R33 ;  /* 0x0000002615267223 */ /* 0x000fe20000010021 */
[----:B------:R-:W-:Y:S01]  /*8e30*/  LOP3.LUT R13, R13, 0xffff0000, RZ, 0xc0, !PT ;  /* 0xffff00000d0d7812 */ /* 0x000fe200078ec0ff */
[----:B------:R-:W-:Y:S01]  /*8e40*/  FFMA.FTZ R34, R12, R49, R59 ;  /* 0x000000310c227223 */ /* 0x000fe2000001003b */
[----:B------:R-:W-:Y:S01]  /*8e50*/  FFMA.FTZ R54, R21, R20, -R54 ;  /* 0x0000001415367223 */ /* 0x000fe20000010836 */
[----:B------:R-:W-:Y:S02]  /*8e60*/  IMAD.U32 R33, R52, 0x10000, RZ ;  /* 0x0001000034217824 */ /* 0x000fe400078e00ff */
[----:B------:R-:W-:Y:S01]  /*8e70*/  FMUL.FTZ R12, R25, R24 ;  /* 0x00000018190c7220 */ /* 0x000fe20000410000 */
[----:B------:R-:W-:Y:S02]  /*8e80*/  IMAD.U32 R21, R47, 0x10000, RZ ;  /* 0x000100002f157824 */ /* 0x000fe400078e00ff */
[----:B------:R-:W-:Y:S01]  /*8e90*/  FMUL.FTZ R56, R25, R46 ;  /* 0x0000002e19387220 */ /* 0x000fe20000410000 */
[----:B------:R-:W-:-:S02]  /*8ea0*/  IMAD.U32 R37, R27, 0x10000, RZ ;  /* 0x000100001b257824 */ /* 0x000fc400078e00ff */
[----:B------:R-:W-:Y:S01]  /*8eb0*/  FMUL.FTZ R49, R36, R33 ;  /* 0x0000002124317220 */ /* 0x000fe20000410000 */
[----:B------:R-:W-:Y:S02]  /*8ec0*/  IMAD.U32 R20, R53, 0x10000, RZ ;  /* 0x0001000035147824 */ /* 0x000fe400078e00ff */
[C---:B------:R-:W-:Y:S01]  /*8ed0*/  FFMA.FTZ R25, R13.reuse, R46, -R12 ;  /* 0x0000002e0d197223 */ /* 0x040fe2000001080c */
[----:B------:R-:W-:Y:S02]  /*8ee0*/  IMAD.U32 R30, R14, 0x10000, RZ ;  /* 0x000100000e1e7824 */ /* 0x000fe400078e00ff */
[----:B------:R-:W-:Y:S01]  /*8ef0*/  FMUL.FTZ R36, R36, R21 ;  /* 0x0000001524247220 */ /* 0x000fe20000410000 */
[----:B------:R-:W-:Y:S01]  /*8f00*/  FFMA.FTZ R39, R13, R24, R56 ;  /* 0x000000180d277223 */ /* 0x000fe20000010038 */
[----:B------:R-:W-:Y:S02]  /*8f10*/  IMAD.U32 R31, R15, 0x10000, RZ ;  /* 0x000100000f1f7824 */ /* 0x000fe400078e00ff */
[----:B------:R-:W-:Y:S01]  /*8f20*/  FMUL.FTZ R24, R37, R20 ;  /* 0x0000001425187220 */ /* 0x000fe20000410000 */
[----:B------:R-:W-:-:S02]  /*8f30*/  IMAD.U32 R12, R48, 0x10000, RZ ;  /* 0x00010000300c7824 */ /* 0x000fc400078e00ff */
[C---:B------:R-:W-:Y:S01]  /*8f40*/  FFMA.FTZ R49, R30.reuse, R21, -R49 ;  /* 0x000000151e317223 */ /* 0x040fe20000010831 */
[----:B------:R-:W-:Y:S01]  /*8f50*/  FFMA.FTZ R36, R30, R33, R36 ;  /* 0x000000211e247223 */ /* 0x000fe20000010024 */
[----:B------:R-:W-:Y:S01]  /*8f60*/  LOP3.LUT R26, R26, 0xffff0000, RZ, 0xc0, !PT ;  /* 0xffff00001a1a7812 */ /* 0x000fe200078ec0ff */
[-C--:B------:R-:W-:Y:S01]  /*8f70*/  FMUL.FTZ R46, R37, R12.reuse ;  /* 0x0000000c252e7220 */ /* 0x080fe20000410000 */
[----:B------:R-:W-:Y:S01]  /*8f80*/  FFMA.FTZ R30, R31, R12, -R24 ;  /* 0x0000000c1f1e7223 */ /* 0x000fe20000010818 */
[----:B------:R-:W-:Y:S02]  /*8f90*/  LOP3.LUT R27, R27, 0xffff0000, RZ, 0xc0, !PT ;  /* 0xffff00001b1b7812 */ /* 0x000fe400078ec0ff */
        /* <DEDUP_REMOVED lines=25> */
.L_x_14391:
[----:B------:R-:W-:Y:S05]  /*9130*/  BSYNC B1 ;  /* 0x0000000000017941 */ /* 0x000fea0003800000 */
.L_x_14390:
[----:B------:R-:W-:Y:S02]  /*9140*/  PRMT R20, R0, 0x7610, R20 ;  /* 0x0000761000147816 */ /* 0x000fe40000000014 */
[----:B------:R-:W-:Y:S01]  /*9150*/  PRMT R30, R3, 0x7610, R30 ;  /* 0x00007610031e7816 */ /* 0x000fe2000000001e */
[----:B------:R-:W-:Y:S06]  /*9160*/  @P0 BRA `(.L_x_14382) ;  /* 0x0000000400a80947 */ /* 0x000fec0003800000 */
[----:B-1----:R-:W2:Y:S01]  /*9170*/  LDL R12, [R1+0x44] ;  /* 0x00004400010c7983 */ /* 0x002ea20000100800 */
[C---:B0-----:R-:W-:Y:S02]  /*9180*/  VIADD R13, R157.reuse, 0x60 ;  /* 0x000000609d0d7836 */ /* 0x041fe40000000000 */
[----:B------:R-:W-:Y:S01]  /*9190*/  VIADD R14, R157, 0x60 ;  /* 0x000000609d0e7836 */ /* 0x000fe20000000000 */
[----:B------:R-:W3:Y:S01]  /*91a0*/  LDL R31, [R1+0x58] ;  /* 0x00005800011f7983 */ /* 0x000ee20000100800 */
[----:B------:R-:W-:Y:S02]  /*91b0*/  IMAD.SHL.U32 R13, R13, 0x40, RZ ;  /* 0x000000400d0d7824 */ /* 0x000fe400078e00ff */
[----:B------:R-:W-:Y:S02]  /*91c0*/  IMAD.SHL.U32 R14, R14, 0x40, RZ ;  /* 0x000000400e0e7824 */ /* 0x000fe400078e00ff */
[----:B------:R-:W-:Y:S01]  /*91d0*/  IMAD.IADD R0, R16, 0x1, R41 ;  /* 0x0000000110007824 */ /* 0x000fe200078e0229 */
[----:B------:R-:W-:-:S02]  /*91e0*/  LOP3.LUT R13, R13, 0x1c0, RZ, 0xc0, !PT ;  /* 0x000001c00d0d7812 */ /* 0x000fc400078ec0ff */
[----:B------:R-:W-:Y:S02]  /*91f0*/  LOP3.LUT R14, R14, 0x1c0, RZ, 0xc0, !PT ;  /* 0x000001c00e0e7812 */ /* 0x000fe400078ec0ff */
[----:B------:R-:W-:Y:S02]  /*9200*/  SHF.R.U32.HI R13, RZ, 0x3, R13 ;  /* 0x00000003ff0d7819 */ /* 0x000fe4000001160d */
[----:B------:R-:W-:-:S04]  /*9210*/  LOP3.LUT R0, R14, 0x38, R0, 0xf8, !PT ;  /* 0x000000380e007812 */ /* 0x000fc800078ef800 */
[----:B------:R-:W-:Y:S02]  /*9220*/  LOP3.LUT R0, R0, R13, RZ, 0x3c, !PT ;  /* 0x0000000d00007212 */ /* 0x000fe400078e3cff */
[----:B------:R-:W-:Y:S02]  /*9230*/  SHF.R.U64 R4, R4, 0x10, R5 ;  /* 0x0000001004047819 */ /* 0x000fe40000001205 */
[--C-:B------:R-:W-:Y:S02]  /*9240*/  SHF.R.U64 R8, R8, 0x10, R9.reuse ;  /* 0x0000001008087819 */ /* 0x100fe40000001209 */
[----:B------:R-:W-:Y:S02]  /*9250*/  SHF.R.U32.HI R9, RZ, 0x10, R9 ;  /* 0x00000010ff097819 */ /* 0x000fe40000011609 */
[----:B------:R-:W-:Y:S02]  /*9260*/  PRMT R43, R43, 0x5410, R4 ;  /* 0x000054102b2b7816 */ /* 0x000fe40000000004 */
[----:B------:R-:W-:-:S02]  /*9270*/  SHF.R.U32.HI R29, RZ, 0x10, R11 ;  /* 0x00000010ff1d7819 */ /* 0x000fc4000001160b */
[----:B------:R-:W-:Y:S01]  /*9280*/  SHF.R.U32.HI R5, RZ, 0x10, R5 ;  /* 0x00000010ff057819 */ /* 0x000fe20000011605 */
[----:B------:R-:W-:Y:S01]  /*9290*/  IMAD.U32 R32, R43, 0x10000, RZ ;  /* 0x000100002b207824 */ /* 0x000fe200078e00ff */
[----:B------:R-:W-:Y:S02]  /*92a0*/  PRMT R45, R45, 0x5410, R8 ;  /* 0x000054102d2d7816 */ /* 0x000fe40000000008 */
[----:B------:R-:W-:Y:S02]  /*92b0*/  PRMT R44, R44, 0x5410, R9 ;  /* 0x000054102c2c7816 */ /* 0x000fe40000000009 */
[----:B------:R-:W-:Y:S01]  /*92c0*/  PRMT R29, R30, 0x5410, R29 ;  /* 0x000054101e1d7816 */ /* 0x000fe2000000001d */
[----:B------:R-:W-:Y:S01]  /*92d0*/  IMAD.U32 R30, R45, 0x10000, RZ ;  /* 0x000100002d1e7824 */ /* 0x000fe200078e00ff */
[----:B------:R-:W-:Y:S02]  /*92e0*/  PRMT R42, R42, 0x5410, R5 ;  /* 0x000054102a2a7816 */ /* 0x000fe40000000005 */
[----:B------:R-:W-:-:S03]  /*92f0*/  SHF.R.U64 R21, R10, 0x10, R11 ;  /* 0x000000100a157819 */ /* 0x000fc6000000120b */
[----:B------:R-:W-:Y:S01]  /*9300*/  IMAD.U32 R34, R42, 0x10000, RZ ;  /* 0x000100002a227824 */ /* 0x000fe200078e00ff */
[----:B------:R-:W-:Y:S02]  /*9310*/  PRMT R21, R20, 0x5410, R21 ;  /* 0x0000541014157816 */ /* 0x000fe40000000015 */
[----:B------:R-:W-:Y:S02]  /*9320*/  LOP3.LUT R43, R43, 0xffff0000, RZ, 0xc0, !PT ;  /* 0xffff00002b2b7812 */ /* 0x000fe400078ec0ff */
[----:B------:R-:W-:Y:S01]  /*9330*/  LOP3.LUT R45, R45, 0xffff0000, RZ, 0xc0, !PT ;  /* 0xffff00002d2d7812 */ /* 0x000fe200078ec0ff */
[----:B--2---:R-:W-:-:S04]  /*9340*/  IMAD.IADD R3, R12, 0x1, R0 ;  /* 0x000000010c037824 */ /* 0x004fc800078e0200 */
[----:B------:R-:W-:Y:S01]  /*9350*/  IMAD R0, R3, 0x2, R2 ;  /* 0x0000000203007824 */ /* 0x000fe200078e0202 */
[----:B---3--:R-:W0:Y:S04]  /*9360*/  LDS.128 R12, [R31+0x8400] ;  /* 0x008400001f0c7984 */ /* 0x008e280000000c00 */
[----:B------:R-:W1:Y:S01]  /*9370*/  LDS.128 R24, [R0+0x8400] ;  /* 0x0084000000187984 */ /* 0x000e620000000c00 */
[--C-:B------:R-:W-:Y:S02]  /*9380*/  SHF.R.U64 R3, R6, 0x10, R7.reuse ;  /* 0x0000001006037819 */ /* 0x100fe40000001207 */
[----:B------:R-:W-:Y:S02]  /*9390*/  SHF.R.U32.HI R6, RZ, 0x10, R7 ;  /* 0x00000010ff067819 */ /* 0x000fe40000011607 */
[----:B------:R-:W-:-:S02]  /*93a0*/  PRMT R40, R40, 0x5410, R3 ;  /* 0x0000541028287816 */ /* 0x000fc40000000003 */
[----:B------:R-:W-:Y:S01]  /*93b0*/  PRMT R35, R35, 0x5410, R6 ;  /* 0x0000541023237816 */ /* 0x000fe20000000006 */
[----:B0-----:R-:W-:Y:S02]  /*93c0*/  IMAD.U32 R3, R12, 0x10000, RZ ;  /* 0x000100000c037824 */ /* 0x001fe400078e00ff */
[----:B-1----:R-:W-:-:S04]  /*93d0*/  IMAD.U32 R9, R24, 0x10000, RZ ;  /* 0x0001000018097824 */ /* 0x002fc800078e00ff */
[----:B------:R-:W-:Y:S01]  /*93e0*/  FMUL.FTZ R36, R9, R32 ;  /* 0x0000002009247220 */ /* 0x000fe20000410000 */
[----:B------:R-:W-:Y:S02]  /*93f0*/  IMAD.U32 R11, R25, 0x10000, RZ ;  /* 0x00010000190b7824 */ /* 0x000fe400078e00ff */
[-C--:B------:R-:W-:Y:S01]  /*9400*/  FMUL.FTZ R38, R9, R30.reuse ;  /* 0x0000001e09267220 */ /* 0x080fe20000410000 */
[----:B------:R-:W-:Y:S01]  /*9410*/  FFMA.FTZ R36, R3, R30, -R36 ;  /* 0x0000001e03247223 */ /* 0x000fe20000010824 */
[----:B------:R-:W-:Y:S02]  /*9420*/  IMAD.U32 R30, R44, 0x10000, RZ ;  /* 0x000100002c1e7824 */ /* 0x000fe400078e00ff */
[----:B------:R-:W-:Y:S01]  /*9430*/  FMUL.FTZ R46, R11, R34 ;  /* 0x000000220b2e7220 */ /* 0x000fe20000410000 */
[----:B------:R-:W-:Y:S02]  /*9440*/  IMAD.U32 R5, R13, 0x10000, RZ ;  /* 0x000100000d057824 */ /* 0x000fe400078e00ff */
[----:B------:R-:W-:Y:S01]  /*9450*/  FFMA.FTZ R38, R3, R32, R38 ;  /* 0x0000002003267223 */ /* 0x000fe20000010026 */
[----:B------:R-:W-:Y:S01]  /*9460*/  IMAD.U32 R20, R27, 0x10000, RZ ;  /* 0x000100001b147824 */ /* 0x000fe200078e00ff */
[----:B------:R-:W-:Y:S01]  /*9470*/  LOP3.LUT R10, R24, 0xffff0000, RZ, 0xc0, !PT ;  /* 0xffff0000180a7812 */ /* 0x000fe200078ec0ff */
[----:B------:R-:W-:-:S02]  /*9480*/  IMAD.U32 R9, R35, 0x10000, RZ ;  /* 0x0001000023097824 */ /* 0x000fc400078e00ff */
[-C--:B------:R-:W-:Y:S01]  /*9490*/  FMUL.FTZ R32, R11, R30.reuse ;  /* 0x0000001e0b207220 */ /* 0x080fe20000410000 */
[----:B------:R-:W-:Y:S02]  /*94a0*/  IMAD.U32 R3, R29, 0x10000, RZ ;  /* 0x000100001d037824 */ /* 0x000fe400078e00ff */
[----:B------:R-:W-:Y:S01]  /*94b0*/  FFMA.FTZ R46, R5, R30, -R46 ;  /* 0x0000001e052e7223 */ /* 0x000fe2000001082e */
[----:B------:R-:W-:Y:S02]  /*94c0*/  IMAD.U32 R8, R15, 0x10000, RZ ;  /* 0x000100000f087824 */ /* 0x000fe400078e00ff */
[----:B------:R-:W-:Y:S01]  /*94d0*/  FMUL.FTZ R11, R20, R9 ;  /* 0x00000009140b7220 */ /* 0x000fe20000410000 */
[----:B------:R-:W-:Y:S01]  /*94e0*/  LOP3.LUT R4, R12, 0xffff0000, RZ, 0xc0, !PT ;  /* 0xffff00000c047812 */ /* 0x000fe200078ec0ff */
[----:B------:R-:W-:Y:S01]  /*94f0*/  FMUL.FTZ R30, R20, R3 ;  /* 0x00000003141e7220 */ /* 0x000fe20000410000 */
[----:B------:R-:W-:Y:S01]  /*9500*/  FFMA.FTZ R32, R5, R34, R32 ;  /* 0x0000002205207223 */ /* 0x000fe20000010020 */
[----:B------:R-:W-:Y:S01]  /*9510*/  FMUL.FTZ R5, R10, R43 ;  /* 0x0000002b0a057220 */ /* 0x000fe20000410000 */
[C---:B------:R-:W-:Y:S01]  /*9520*/  FFMA.FTZ R20, R8.reuse, R3, -R11 ;  /* 0x0000000308147223 */ /* 0x040fe2000001080b */
[----:B------:R-:W-:Y:S01]  /*9530*/  LOP3.LUT R12, R13, 0xffff0000, RZ, 0xc0, !PT ;  /* 0xffff00000d0c7812 */ /* 0x000fe200078ec0ff */
        /* <DEDUP_REMOVED lines=8> */
[----:B------:R-:W-:Y:S01]  /*95c0*/  IMAD.U32 R8, R40, 0x10000, RZ ;  /* 0x0001000028087824 */ /* 0x000fe200078e00ff */
[----:B------:R-:W-:Y:S01]  /*95d0*/  LOP3.LUT R14, R15, 0xffff0000, RZ, 0xc0, !PT ;  /* 0xffff00000f0e7812 */ /* 0x000fe200078ec0ff */
[----:B------:R-:W-:Y:S01]  /*95e0*/  IMAD.U32 R5, R21, 0x10000, RZ ;  /* 0x0001000015057824 */ /* 0x000fe200078e00ff */
[----:B------:R-:W-:-:S02]  /*95f0*/  LOP3.LUT R15, R26, 0xffff0000, RZ, 0xc0, !PT ;  /* 0xffff00001a0f7812 */ /* 0x000fc400078ec0ff */
[----:B------:R-:W-:Y:S01]  /*9600*/  LOP3.LUT R26, R27, 0xffff0000, RZ, 0xc0, !PT ;  /* 0xffff00001b1a7812 */ /* 0x000fe200078ec0ff */
[C---:B------:R-:W-:Y:S01]  /*9610*/  FMUL.FTZ R27, R13.reuse, R8 ;  /* 0x000000080d1b7220 */ /* 0x040fe20000410000 */
[----:B------:R-:W-:Y:S01]  /*9620*/  LOP3.LUT R3, R44, 0xffff0000, RZ, 0xc0, !PT ;  /* 0xffff00002c037812 */ /* 0x000fe200078ec0ff */
[----:B------:R-:W-:Y:S01]  /*9630*/  FMUL.FTZ R25, R24, R9 ;  /* 0x0000000918197220 */ /* 0x000fe20000410000 */
[----:B------:R-:W-:Y:S01]  /*9640*/  FFMA.FTZ R11, R4, R43, R11 ;  /* 0x0000002b040b7223 */ /* 0x000fe2000001000b */
[----:B------:R-:W-:Y:S01]  /*9650*/  FMUL.FTZ R13, R13, R5 ;  /* 0x000000050d0d7220 */ /* 0x000fe20000410000 */
[----:B------:R-:W-:Y:S02]  /*9660*/  LOP3.LUT R40, R40, 0xffff0000, RZ, 0xc0, !PT ;  /* 0xffff000028287812 */ /* 0x000fe400078ec0ff */
[----:B------:R-:W-:Y:S02]  /*9670*/  LOP3.LUT R35, R35, 0xffff0000, RZ, 0xc0, !PT ;  /* 0xffff000023237812 */ /* 0x000fe400078ec0ff */
[----:B------:R-:W-:-:S02]  /*9680*/  LOP3.LUT R4, R21, 0xffff0000, RZ, 0xc0, !PT ;  /* 0xffff000015047812 */ /* 0x000fc400078ec0ff */
[----:B------:R-:W-:Y:S01]  /*9690*/  LOP3.LUT R29, R29, 0xffff0000, RZ, 0xc0, !PT ;  /* 0xffff00001d1d7812 */ /* 0x000fe200078ec0ff */
[-C--:B------:R-:W-:Y:S01]  /*96a0*/  FMUL.FTZ R24, R24, R3.reuse ;  /* 0x0000000318187220 */ /* 0x080fe20000410000 */
[----:B------:R-:W-:Y:S01]  /*96b0*/  FFMA.FTZ R25, R12, R3, -R25 ;  /* 0x000000030c197223 */ /* 0x000fe20000010819 */
[C---:B------:R-:W-:Y:S01]  /*96c0*/  FFMA.FTZ R27, R6.reuse, R5, -R27 ;  /* 0x00000005061b7223 */ /* 0x040fe2000001081b */
[----:B------:R-:W-:Y:S01]  /*96d0*/  FFMA.FTZ R10, R6, R8, R13 ;  /* 0x00000008060a7223 */ /* 0x000fe2000001000d */
        /* <DEDUP_REMOVED lines=19> */
.L_x_14382:
[----:B------:R-:W-:Y:S05]  /*9810*/  BSYNC B0 ;  /* 0x0000000000007941 */ /* 0x000fea0003800000 */
.L_x_14368:
[----:B------:R-:W-:Y:S01]  /*9820*/  @!PT LDS RZ, [RZ] ;  /* 0x00000000fffff984 */ /* 0x000fe20000000800 */
[----:B------:R-:W-:Y:S01]  /*9830*/  @!PT LDS RZ, [RZ] ;  /* 0x00000000fffff984 */ /* 0x000fe20000000800 */
[----:B------:R-:W-:Y:S01]  /*9840*/  @!PT LDS RZ, [RZ] ;  /* 0x00000000fffff984 */ /* 0x000fe20000000800 */
[----:B------:R-:W-:Y:S01]  /*9850*/  @!PT LDS RZ, [RZ] ;  /* 0x00000000fffff984 */ /* 0x000fe20000000800 */
[----:B------:R3:W-:Y:S06]  /*9860*/  MEMBAR.ALL.CTA ;  /* 0x0000000000007992 */ /* 0x0007ec0000008000 */
[----:B---3--:R-:W3:Y:S01]  /*9870*/  FENCE.VIEW.ASYNC.S ;  /* 0x00000000000073c6 */ /* 0x008ee20000000000 */
[----:B------:R-:W-:Y:S05]  /*9880*/  WARPSYNC.ALL ;  /* 0x0000000000007948 */ /* 0x000fea0003800000 */
[----:B---3--:R-:W-:Y:S06]  /*9890*/  BAR.SYNC.DEFER_BLOCKING 0xd, 0x180 ;  /* 0x0346000000007b1d */ /* 0x008fec0000010000 */
.L_x_14365:
[----:B-12---:R-:W-:-:S05]  /*98a0*/  IMAD.U32 R0, RZ, RZ, UR39 ;  /* 0x00000027ff007e24 */ /* 0x006fca000f8e00ff */
[----:B------:R-:W-:-:S13]  /*98b0*/  ISETP.NE.AND P0, PT, R0, 0x3, PT ;  /* 0x000000030000780c */ /* 0x000fda0003f05270 */
[----:B------:R-:W-:Y:S05]  /*98c0*/  @!P0 BRA `(.L_x_14392) ;  /* 0x0000000000048947 */ /* 0x000fea0003800000 */
[----:B------:R-:W-:Y:S01]  /*98d0*/  BPT.TRAP 0x1 ;  /* 0x000000040000795c */ /* 0x000fe20000300000 */
.L_x_14392:
[----:B------:R-:W-:Y:S01]  /*98e0*/  IMAD R14, R19, 0x8, R2 ;  /* 0x00000008130e7824 */ /* 0x000fe200078e0202 */
[----:B0--3--:R-:W-:-:S04]  /*98f0*/  SHF.L.U32 R3, R154, 0x1f, RZ ;  /* 0x0000001f9a037819 */ /* 0x009fc800000006ff */
[----:B------:R0:W1:Y:S01]  /*9900*/  SYNCS.PHASECHK.TRANS64.TRYWAIT P1, [R14+URZ+0x16830], R3 ;  /* 0x016830030e0075a7 */ /* 0x000062000802017f */
[----:B------:R-:W-:Y:S05]  /*9910*/  @!P0 BRA `(.L_x_14393) ;  /* 0x0000000000048947 */ /* 0x000fea0003800000 */
[----:B------:R-:W-:Y:S01]  /*9920*/  BPT.TRAP 0x1 ;  /* 0x000000040000795c */ /* 0x000fe20000300000 */
.L_x_14393:
        /* <DEDUP_REMOVED lines=10> */
.L_x_14394:
[----:B--2---:R-:W2:Y:S01]  /*99d0*/  LDL R0, [R1+0x2c] ;  /* 0x00002c0001007983 */ /* 0x004ea20000100800 */
[----:B------:R-:W-:Y:S01]  /*99e0*/  IMAD.MOV.U32 R5, RZ, RZ, 0x40000040 ;  /* 0x40000040ff057424 */ /* 0x000fe200078e00ff */
        /* <DEDUP_REMOVED lines=14> */
[----:B------:R-:W-:-:S02]  /*9ad0*/  IMAD.MOV.U32 R5, RZ, RZ, 0x40000040 ;  /* 0x40000040ff057424 */ /* 0x000fc400078e00ff */
[----:B--2---:R-:W-:-:S04]  /*9ae0*/  IMAD R4, R19, 0x400, R0 ;  /* 0x0000040013047824 */ /* 0x004fc800078e0200 */
[C---:B------:R-:W-:Y:S01]  /*9af0*/  VIADD R6, R4.reuse, 0x2 ;  /* 0x0000000204067836 */ /* 0x040fe20000000000 */
[----:B------:R-:W-:-:S13]  /*9b00*/  R2UR UR6, R4 ;  /* 0x00000000040672ca */ /* 0x000fda00000e0000 */
[----:B------:R-:W-:Y:S01]  /*9b10*/  HGMMA.64x128x16.F32.BF16 R24, gdesc[UR4], RZ, !UPT, gsb0 ;  /* 0x01e00000041879f0 */ /* 0x000fe2000c0018ff */
        /* <DEDUP_REMOVED lines=27> */
.L_x_14396:
[----:B------:R-:W2:Y:S01]  /*9cd0*/  LDL R4, [R1+0x30] ;  /* 0x0000300001047983 */ /* 0x000ea20000100800 */
[----:B------:R-:W3:Y:S03]  /*9ce0*/  LDC R92, c[0x0][0x448] ;  /* 0x00011200ff5c7b82 */ /* 0x000ee60000000800 */
[----:B------:R-:W2:Y:S04]  /*9cf0*/  LDL R90, [R1+0x24] ;  /* 0x00002400015a7983 */ /* 0x000ea80000100800 */
[----:B------:R-:W4:Y:S01]  /*9d00*/  LDL R93, [R1] ;  /* 0x00000000015d7983 */ /* 0x000f220000100800 */
[----:B------:R-:W5:Y:S01]  /*9d10*/  LDC.64 R10, c[0x0][0x9e0] ;  /* 0x00027800ff0a7b82 */ /* 0x000f620000000a00 */
[----:B------:R-:W-:Y:S01]  /*9d20*/  IMAD.MOV.U32 R15, RZ, RZ, -0x80 ;  /* 0xffffff80ff0f7424 */ /* 0x000fe200078e00ff */
[----:B------:R-:W-:Y:S01]  /*9d30*/  LOP3.LUT R22, R22, 0xfffffff7, RZ, 0xc0, !PT ;  /* 0xfffffff716167812 */ /* 0x000fe200078ec0ff */
[----:B------:R-:W-:Y:S01]  /*9d40*/  ULDC UR29, c[0x0][0x9dc] ;  /* 0x00027700001d7ab9 */ /* 0x000fe20000000800 */
[----:B---3--:R-:W-:-:S13]  /*9d50*/  ISETP.NE.AND P1, PT, R92, 0x1, PT ;  /* 0x000000015c00780c */ /* 0x008fda0003f25270 */
[----:B------:R-:W3:Y:S08]  /*9d60*/  @P1 LDC R0, c[0x0][0x44c] ;  /* 0x00011300ff001b82 */ /* 0x000ef00000000800 */
[----:B01----:R-:W0:Y:S01]  /*9d70*/  @P1 LDC R3, c[0x0][0x450] ;  /* 0x00011400ff031b82 */ /* 0x003e220000000800 */
[----:B------:R-:W-:Y:S01]  /*9d80*/  IMAD R15, R88, R15, 0x80 ;  /* 0x00000080580f7424 */ /* 0x000fe200078e020f */
[----:B------:R-:W-:Y:S01]  /*9d90*/  @P1 LOP3.LUT R22, R22, 0x8, RZ, 0xfc, !PT ;  /* 0x0000000816161812 */ /* 0x000fe200078efcff */
[----:B------:R-:W-:-:S02]  /*9da0*/  ULOP3.LUT UR4, URZ, UR29, URZ, 0x33, !UPT ;  /* 0x0000001d3f047292 */ /* 0x000fc4000f8e333f */
[----:B------:R-:W-:Y:S01]  /*9db0*/  IMAD.IADD R20, R156, 0x1, R15 ;  /* 0x000000019c147824 */ /* 0x000fe200078e020f */
[----:B------:R-:W-:Y:S01]  /*9dc0*/  LOP3.LUT R22, R22, 0xfffffffb, RZ, 0xc0, !PT ;  /* 0xfffffffb16167812 */ /* 0x000fe200078ec0ff */
[----:B--2---:R-:W-:-:S04]  /*9dd0*/  IMAD.IADD R21, R4, 0x1, R90 ;  /* 0x0000000104157824 */ /* 0x004fc800078e025a */
[----:B---3--:R-:W-:-:S05]  /*9de0*/  @P1 IMAD.HI.U32 R0, R21, R0, RZ ;  /* 0x0000000015001227 */ /* 0x008fca00078e00ff */
[----:B0-----:R-:W-:Y:S01]  /*9df0*/  @P1 SHF.R.U32.HI R21, RZ, R3, R0 ;  /* 0x00000003ff151219 */ /* 0x001fe20000011600 */
[----:B------:R-:W-:Y:S02]  /*9e00*/  VIADD R0, R14, 0x16840 ;  /* 0x000168400e007836 */ /* 0x000fe40000000000 */
[----:B------:R-:W-:Y:S02]  /*9e10*/  IMAD.U32 R3, RZ, RZ, UR38 ;  /* 0x00000026ff037e24 */ /* 0x000fe4000f8e00ff */
[----:B------:R-:W0:Y:S03]  /*9e20*/  SHFL.IDX PT, R91, R21, RZ, 0x1c1f ;  /* 0x001c1fff155b7589 */ /* 0x000e2600000e0000 */
[----:B------:R-:W-:Y:S01]  /*9e30*/  PRMT R0, R3, 0x654, R0 ;  /* 0x0000065403007816 */ /* 0x000fe20000000000 */
[----:B------:R-:W-:Y:S01]  /*9e40*/  VIADD R3, R15, 0x1 ;  /* 0x000000010f037836 */ /* 0x000fe20000000000 */
[----:B-----5:R-:W-:Y:S01]  /*9e50*/  ISETP.GE.AND P1, PT, R11, 0x1, PT ;  /* 0x000000010b00780c */ /* 0x020fe20003f26270 */
[C---:B----4-:R-:W-:Y:S01]  /*9e60*/  IMAD R20, R93.reuse, -0x2, R20 ;  /* 0xfffffffe5d147824 */ /* 0x050fe200078e0214 */
[----:B------:R1:W-:Y:S01]  /*9e70*/  SYNCS.ARRIVE.TRANS64.RED.A1T0 RZ, [R0+URZ], RZ ;  /* 0x000000ff00ff79a7 */ /* 0x0003e2000810043f */
[----:B------:R-:W-:-:S05]  /*9e80*/  IMAD R3, R93, -0x2, R3 ;  /* 0xfffffffe5d037824 */ /* 0x000fca00078e0203 */
[----:B------:R-:W-:-:S05]  /*9e90*/  IADD3 R3, -R155, R3, R156 ;  /* 0x000000039b037210 */ /* 0x000fca0007ffe19c */
[C---:B------:R-:W-:Y:S02]  /*9ea0*/  IMAD.IADD R7, R3.reuse, 0x1, R10 ;  /* 0x0000000103077824 */ /* 0x040fe400078e020a */
[----:B------:R-:W-:Y:S01]  /*9eb0*/  VIADD R14, R3, UR4 ;  /* 0x00000004030e7c36 */ /* 0x000fe20008000000 */
[----:B------:R-:W-:Y:S02]  /*9ec0*/  @P1 LOP3.LUT R22, R22, 0x4, RZ, 0xfc, !PT ;  /* 0x0000000416161812 */ /* 0x000fe400078efcff */
[----:B-1----:R-:W-:Y:S01]  /*9ed0*/  LEA R0, R88, 0xffffff80, 0x7 ;  /* 0xffffff8058007811 */ /* 0x002fe200078e38ff */
[----:B0-----:R-:W-:Y:S01]  /*9ee0*/  IMAD.IADD R3, R14, 0x1, R91 ;  /* 0x000000010e037824 */ /* 0x001fe200078e025b */
[----:B------:R-:W-:Y:S01]  /*9ef0*/  VIADDMNMX R6, R91, R7, R20, PT ;  /* 0x000000075b067246 */ /* 0x000fe20003800114 */
        /* <DEDUP_REMOVED lines=12> */
.L_x_14399:
[----:B------:R-:W-:-:S13]  /*9fc0*/  ISETP.NE.AND P1, PT, R11, 0x1, PT ;  /* 0x000000010b00780c */ /* 0x000fda0003f25270 */
[----:B------:R-:W0:Y:S02]  /*9fd0*/  @P1 LDC.64 R4, c[0x0][0x9e8] ;  /* 0x00027a00ff041b82 */ /* 0x000e240000000a00 */
[----:B0-----:R-:W-:-:S05]  /*9fe0*/  @P1 IMAD.HI.U32 R4, R91, R4, RZ ;  /* 0x000000045b041227 */ /* 0x001fca00078e00ff */
[----:B------:R-:W-:-:S07]  /*9ff0*/  @P1 SHF.R.U32.HI R91, RZ, R5, R4 ;  /* 0x00000005ff5b1219 */ /* 0x000fce0000011604 */
.L_x_14400:
[----:B------:R-:W-:Y:S05]  /*a000*/  BSYNC B0 ;  /* 0x0000000000007941 */ /* 0x000fea0003800000 */
.L_x_14398:
[----:B------:R-:W-:-:S04]  /*a010*/  IMAD R91, R91, R11, -R0 ;  /* 0x0000000b5b5b7224 */ /* 0x000fc800078e0a00 */
[----:B------:R-:W-:-:S05]  /*a020*/  IMAD R4, R93, -0x2, R91 ;  /* 0xfffffffe5d047824 */ /* 0x000fca00078e025b */
[----:B------:R-:W-:Y:S02]  /*a030*/  VIMNMX R3, R3, R4, !PT ;  /* 0x0000000403037248 */ /* 0x000fe40007fe0100 */
[----:B------:R-:W-:-:S07]  /*a040*/  VIADDMNMX R6, R4, R11, R6, PT ;  /* 0x0000000b04067246 */ /* 0x000fce0003800106 */
.L_x_14397:
[C---:B------:R-:W-:Y:S02]  /*a050*/  ISETP.GE.AND P1, PT, R15.reuse, 0x2, PT ;  /* 0x000000020f00780c */ /* 0x040fe40003f26270 */
[----:B------:R-:W-:Y:S02]  /*a060*/  ISETP.GE.AND P6, PT, R15, 0x9, PT ;  /* 0x000000090f00780c */ /* 0x000fe40003fc6270 */
[----:B------:R-:W-:Y:S02]  /*a070*/  ISETP.GT.AND P2, PT, R3, 0x1, !P1 ;  /* 0x000000010300780c */ /* 0x000fe40004f44270 */
[----:B------:R-:W-:Y:S02]  /*a080*/  ISETP.GE.AND P3, PT, R15, 0xa, PT ;  /* 0x0000000a0f00780c */ /* 0x000fe40003f66270 */
[----:B------:R-:W-:Y:S02]  /*a090*/  ISETP.LT.OR P2, PT, R6, 0x2, P2 ;  /* 0x000000020600780c */ /* 0x000fe40001741670 */
[----:B------:R-:W-:-:S02]  /*a0a0*/  LOP3.LUT R22, R22, 0xfffffffe, RZ, 0xc0, !PT ;  /* 0xfffffffe16167812 */ /* 0x000fc400078ec0ff */
[----:B------:R-:W-:Y:S02]  /*a0b0*/  FSEL R25, R25, -INF , !P2 ;  /* 0xff80000019197808 */ /* 0x000fe40005000000 */
[----:B------:R-:W-:Y:S02]  /*a0c0*/  ISETP.GT.AND P2, PT, R3, 0x8, !P6 ;  /* 0x000000080300780c */ /* 0x000fe40007744270 */
[----:B------:R-:W-:Y:S02]  /*a0d0*/  ISETP.GE.AND P5, PT, R15, 0x1, PT ;  /* 0x000000010f00780c */ /* 0x000fe40003fa6270 */
[----:B------:R-:W-:Y:S02]  /*a0e0*/  ISETP.LT.OR P2, PT, R6, 0x9, P2 ;  /* 0x000000090600780c */ /* 0x000fe40001741670 */
[----:B------:R-:W-:Y:S02]  /*a0f0*/  @P3 LOP3.LUT R22, R22, 0x1, RZ, 0xfc, !PT ;  /* 0x0000000116163812 */ /* 0x000fe400078efcff */
[----:B------:R-:W-:-:S02]  /*a100*/  FSEL R28, R28, -INF , !P2 ;  /* 0xff8000001c1c7808 */ /* 0x000fc40005000000 */
[----:B------:R-:W-:Y:S02]  /*a110*/  ISETP.GT.AND P2, PT, R3, 0x9, !P3 ;  /* 0x000000090300780c */ /* 0x000fe40005f44270 */
        /* <DEDUP_REMOVED lines=170> */
[----:B------:R-:W-:Y:S02]  /*abc0*/  ISETP.GE.AND P4, PT, R11, 0x1, PT ;  /* 0x000000010b00780c */ /* 0x000fe40003f86270 */
[----:B0-----:R-:W-:Y:S01]  /*abd0*/  VIADDMNMX R20, R3, R7, R20, PT ;  /* 0x0000000703147246 */ /* 0x001fe20003800114 */
[----:B------:R-:W-:-:S10]  /*abe0*/  IMAD.IADD R14, R14, 0x1, R3 ;  /* 0x000000010e0e7824 */ /* 0x000fd400078e0203 */
        /* <DEDUP_REMOVED lines=12> */
.L_x_14403:
[----:B------:R-:W-:-:S13]  /*acb0*/  ISETP.NE.AND P4, PT, R11, 0x1, PT ;  /* 0x000000010b00780c */ /* 0x000fda0003f85270 */
[----:B------:R-:W0:Y:S02]  /*acc0*/  @P4 LDC.64 R4, c[0x0][0x9e8] ;  /* 0x00027a00ff044b82 */ /* 0x000e240000000a00 */
[----:B0-----:R-:W-:-:S05]  /*acd0*/  @P4 IMAD.HI.U32 R4, R3, R4, RZ ;  /* 0x0000000403044227 */ /* 0x001fca00078e00ff */
[----:B------:R-:W-:-:S07]  /*ace0*/  @P4 SHF.R.U32.HI R3, RZ, R5, R4 ;  /* 0x00000005ff034219 */ /* 0x000fce0000011604 */
.L_x_14404:
[----:B------:R-:W-:Y:S05]  /*acf0*/  BSYNC B0 ;  /* 0x0000000000007941 */ /* 0x000fea0003800000 */
.L_x_14402:
[----:B------:R-:W-:-:S04]  /*ad00*/  IMAD R0, R3, R11, -R0 ;  /* 0x0000000b03007224 */ /* 0x000fc800078e0a00 */
[----:B------:R-:W-:-:S05]  /*ad10*/  IMAD R3, R93, -0x2, R0 ;  /* 0xfffffffe5d037824 */ /* 0x000fca00078e0200 */
[----:B------:R-:W-:Y:S02]  /*ad20*/  VIMNMX R14, R14, R3, !PT ;  /* 0x000000030e0e7248 */ /* 0x000fe40007fe0100 */
[----:B------:R-:W-:-:S07]  /*ad30*/  VIADDMNMX R20, R3, R11, R20, PT ;  /* 0x0000000b03147246 */ /* 0x000fce0003800114 */
.L_x_14401:
        /* <DEDUP_REMOVED lines=31> */
[----:B------:R-:W-:Y:S02]  /*af30*/  LOP3.LUT P6, RZ, R22, 0x8000, RZ, 0xc0, !PT ;  /* 0x0000800016ff7812 */ /* 0x000fe400078cc0ff */
[----:B------:R-:W-:Y:S02]  /*af40*/  ISETP.GT.AND P1, PT, R14, 0x19, !P1 ;  /* 0x000000190e00780c */ /* 0x000fe40004f24270 */
[----:B------:R-:W-:Y:S02]  /*af50*/  FMNMX.FTZ R0, R40, R3, !PT ;  /* 0x0000000328007209 */ /* 0x000fe40007810000 */
[----:B------:R-:W-:Y:S02]  /*af60*/  ISETP.LT.OR P1, PT, R20, 0x1a, P1 ;  /* 0x0000001a1400780c */ /* 0x000fe40000f21670 */
[----:B------:R-:W-:Y:S02]  /*af70*/  FMNMX.FTZ R3, R41, R0, !PT ;  /* 0x0000000029037209 */ /* 0x000fe40007810000 */
[----:B------:R-:W-:-:S02]  /*af80*/  FSEL R39, R39, -INF , !P1 ;  /* 0xff80000027277808 */ /* 0x000fc40004800000 */
[C---:B------:R-:W-:Y:S02]  /*af90*/  LOP3.LUT P1, RZ, R22.reuse, 0x800000, RZ, 0xc0, !PT ;  /* 0x0080000016ff7812 */ /* 0x040fe4000782c0ff */
[----:B------:R-:W-:Y:S02]  /*afa0*/  LOP3.LUT P4, RZ, R22, 0x4000, RZ, 0xc0, !PT ;  /* 0x0000400016ff7812 */ /* 0x000fe4000788c0ff */
        /* <DEDUP_REMOVED lines=55> */
[----:B------:R-:W-:Y:S02]  /*b320*/  ISETP.GT.AND P1, PT, R14, 0x40, !P6 ;  /* 0x000000400e00780c */ /* 0x000fe40007724270 */
[C---:B------:R-:W-:Y:S02]  /*b330*/  ISETP.LT.OR P5, PT, R20.reuse, 0x1, P5 ;  /* 0x000000011400780c */ /* 0x040fe40002fa1670 */
[----:B------:R-:W-:Y:S02]  /*b340*/  ISETP.LT.OR P1, PT, R20, 0x41, P1 ;  /* 0x000000411400780c */ /* 0x000fe40000f21670 */
[----:B------:R-:W-:-:S02]  /*b350*/  FSEL R26, R26, -INF , !P5 ;  /* 0xff8000001a1a7808 */ /* 0x000fc40006800000 */
[----:B------:R-:W-:Y:S02]  /*b360*/  FSEL R58, R58, -INF , !P1 ;  /* 0xff8000003a3a7808 */ /* 0x000fe40004800000 */
[----:B------:R-:W-:Y:S02]  /*b370*/  ISETP.GT.AND P1, PT, R14, 0x41, !P4 ;  /* 0x000000410e00780c */ /* 0x000fe40006724270 */
[----:B------:R-:W-:Y:S02]  /*b380*/  LOP3.LUT P6, RZ, R22, 0x10, RZ, 0xc0, !PT ;  /* 0x0000001016ff7812 */ /* 0x000fe400078cc0ff */
[----:B------:R-:W-:Y:S02]  /*b390*/  ISETP.LT.OR P1, PT, R20, 0x42, P1 ;  /* 0x000000421400780c */ /* 0x000fe40000f21670 */
[----:B------:R-:W-:Y:S02]  /*b3a0*/  FMNMX.FTZ R15, R26, R27, !PT ;  /* 0x0000001b1a0f7209 */ /* 0x000fe40007810000 */
[----:B------:R-:W-:-:S02]  /*b3b0*/  FSEL R59, R59, -INF , !P1 ;  /* 0xff8000003b3b7808 */ /* 0x000fc40004800000 */
[----:B------:R-:W-:Y:S02]  /*b3c0*/  LOP3.LUT P1, RZ, R22, 0x2000, RZ, 0xc0, !PT ;  /* 0x0000200016ff7812 */ /* 0x000fe4000782c0ff */
[----:B0-----:R-:W-:Y:S02]  /*b3d0*/  FMNMX.FTZ R5, R0, R3, !PT ;  /* 0x0000000300057209 */ /* 0x001fe40007810000 */
[----:B------:R-:W-:Y:S02]  /*b3e0*/  ISETP.GT.AND P1, PT, R14, 0x48, !P1 ;  /* 0x000000480e00780c */ /* 0x000fe40004f24270 */
[----:B------:R-:W-:Y:S01]  /*b3f0*/  FMNMX.FTZ R0, R30, R15, !PT ;  /* 0x0000000f1e007209 */ /* 0x000fe20007810000 */
[----:B------:R-:W0:Y:S01]  /*b400*/  SHFL.BFLY PT, R4, R5, 0x1, 0x1f ;  /* 0x0c201f0005047f89 */ /* 0x000e2200000e0000 */
        /* <DEDUP_REMOVED lines=13> */
[----:B0-----:R-:W-:-:S02]  /*b4e0*/  FMNMX.FTZ R3, R5, R4, !PT ;  /* 0x0000000405037209 */ /* 0x001fc40007810000 */
[----:B------:R-:W-:Y:S02]  /*b4f0*/  ISETP.LT.OR P1, PT, R20, 0x51, P1 ;  /* 0x000000511400780c */ /* 0x000fe40000f21670 */
[----:B------:R-:W-:Y:S01]  /*b500*/  FMNMX.FTZ R21, R39, R0, !PT ;  /* 0x0000000027157209 */ /* 0x000fe20007810000 */
[----:B------:R-:W-:Y:S01]  /*b510*/  FMUL.FTZ R4, R3, UR30 ;  /* 0x0000001e03047c20 */ /* 0x000fe20008410000 */
[----:B------:R-:W-:Y:S02]  /*b520*/  FSEL R66, R66, -INF , !P1 ;  /* 0xff80000042427808 */ /* 0x000fe40004800000 */
[----:B------:R-:W-:Y:S02]  /*b530*/  LOP3.LUT P1, RZ, R22, 0x400, RZ, 0xc0, !PT ;  /* 0x0000040016ff7812 */ /* 0x000fe4000782c0ff */
[----:B------:R-:W-:Y:S02]  /*b540*/  FMNMX.FTZ R0, R42, R21, !PT ;  /* 0x000000152a007209 */ /* 0x000fe40007810000 */
[----:B------:R-:W-:-:S02]  /*b550*/  ISETP.GT.AND P1, PT, R14, 0x51, !P1 ;  /* 0x000000510e00780c */ /* 0x000fc40004f24270 */
[----:B------:R-:W-:Y:S02]  /*b560*/  ISETP.GT.AND P2, PT, R14, 0x71, !P2 ;  /* 0x000000710e00780c */ /* 0x000fe40005744270 */
[----:B------:R-:W-:Y:S02]  /*b570*/  ISETP.LT.OR P1, PT, R20, 0x52, P1 ;  /* 0x000000521400780c */ /* 0x000fe40000f21670 */
[----:B------:R-:W-:Y:S02]  /*b580*/  ISETP.GT.AND P3, PT, R14, 0x78, !P3 ;  /* 0x000000780e00780c */ /* 0x000fe40005f64270 */
[----:B------:R-:W-:Y:S02]  /*b590*/  FSEL R67, R67, -INF , !P1 ;  /* 0xff80000043437808 */ /* 0x000fe40004800000 */
[----:B------:R-:W-:Y:S02]  /*b5a0*/  LOP3.LUT P1, RZ, R22, 0x200, RZ, 0xc0, !PT ;  /* 0x0000020016ff7812 */ /* 0x000fe4000782c0ff */
[----:B------:R-:W-:-:S02]  /*b5b0*/  ISETP.LT.OR P2, PT, R20, 0x72, P2 ;  /* 0x000000721400780c */ /* 0x000fc40001741670 */
[----:B------:R-:W-:Y:S02]  /*b5c0*/  ISETP.GT.AND P1, PT, R14, 0x58, !P1 ;  /* 0x000000580e00780c */ /* 0x000fe40004f24270 */
[C---:B------:R-:W-:Y:S02]  /*b5d0*/  ISETP.LT.OR P3, PT, R20.reuse, 0x79, P3 ;  /* 0x000000791400780c */ /* 0x040fe40001f61670 */
[----:B------:R-:W-:Y:S02]  /*b5e0*/  ISETP.LT.OR P1, PT, R20, 0x59, P1 ;  /* 0x000000591400780c */ /* 0x000fe40000f21670 */
[----:B------:R-:W-:Y:S02]  /*b5f0*/  FSEL R83, R83, -INF , !P2 ;  /* 0xff80000053537808 */ /* 0x000fe40005000000 */
[----:B------:R-:W-:Y:S02]  /*b600*/  FSEL R70, R70, -INF , !P1 ;  /* 0xff80000046467808 */ /* 0x000fe40004800000 */
[----:B------:R-:W-:-:S02]  /*b610*/  LOP3.LUT P1, RZ, R22, 0x100, RZ, 0xc0, !PT ;  /* 0x0000010016ff7812 */ /* 0x000fc4000782c0ff */
[----:B------:R-:W-:Y:S02]  /*b620*/  FSEL R86, R86, -INF , !P3 ;  /* 0xff80000056567808 */ /* 0x000fe40005800000 */
        /* <DEDUP_REMOVED lines=24> */
[----:B------:R-:W-:Y:S02]  /*b7b0*/  ISETP.GT.AND P1, PT, R14, 0x79, !P4 ;  /* 0x000000790e00780c */ /* 0x000fe40006724270 */
[----:B------:R-:W-:Y:S01]  /*b7c0*/  ISETP.NE.AND P4, PT, R92, 0x1, PT ;  /* 0x000000015c00780c */ /* 0x000fe20003f85270 */
        /* <DEDUP_REMOVED lines=11> */
[----:B------:R-:W-:Y:S01]  /*b880*/  ISETP.LT.OR P1, PT, R20, 0x7a, P1 ;  /* 0x0000007a1400780c */ /* 0x000fe20000f21670 */
[--C-:B------:R-:W-:Y:S01]  /*b890*/  FFMA.FTZ R53, R53, UR30, -R4.reuse ;  /* 0x0000001e35357c23 */ /* 0x100fe20008010804 */
[----:B------:R-:W-:Y:S01]  /*b8a0*/  FMNMX.FTZ R0, R50, R25, !PT ;  /* 0x0000001932007209 */ /* 0x000fe20007810000 */
[--C-:B------:R-:W-:Y:S01]  /*b8b0*/  FFMA.FTZ R148, R24, UR30, -R4.reuse ;  /* 0x0000001e18947c23 */ /* 0x100fe20008010804 */
[----:B------:R1:W-:Y:S01]  /*b8c0*/  MUFU.EX2 R21, R37 ;  /* 0x0000002500157308 */ /* 0x0003e20000000800 */
[----:B------:R-:W-:Y:S01]  /*b8d0*/  FSEL R87, R87, -INF , !P1 ;  /* 0xff80000057577808 */ /* 0x000fe20004800000 */
[--C-:B------:R-:W-:Y:S01]  /*b8e0*/  FFMA.FTZ R150, R28, UR30, -R4.reuse ;  /* 0x0000001e1c967c23 */ /* 0x100fe20008010804 */
[----:B------:R-:W-:Y:S01]  /*b8f0*/  FMNMX.FTZ R29, R51, R0, !PT ;  /* 0x00000000331d7209 */ /* 0x000fe20007810000 */
[--C-:B------:R-:W-:Y:S01]  /*b900*/  FFMA.FTZ R49, R49, UR30, -R4.reuse ;  /* 0x0000001e31317c23 */ /* 0x100fe20008010804 */
[--C-:B------:R-:W-:Y:S01]  /*b910*/  FFMA.FTZ R144, R32, UR30, -R4.reuse ;  /* 0x0000001e20907c23 */ /* 0x100fe20008010804 */
[--C-:B------:R-:W-:Y:S01]  /*b920*/  FFMA.FTZ R146, R36, UR30, -R4.reuse ;  /* 0x0000001e24927c23 */ /* 0x100fe20008010804 */
[----:B------:R-:W-:Y:S01]  /*b930*/  FMNMX.FTZ R0, R54, R29, !PT ;  /* 0x0000001d36007209 */ /* 0x000fe20007810000 */
[----:B------:R2:W-:Y:S01]  /*b940*/  MUFU.EX2 R25, R41 ;  /* 0x0000002900197308 */ /* 0x0005e20000000800 */
        /* <DEDUP_REMOVED lines=10> */
[----:B0-----:R-:W-:Y:S01]  /*b9f0*/  FMNMX.FTZ R33, R59, R0, !PT ;  /* 0x000000003b217209 */ /* 0x001fe20007810000 */
[--C-:B------:R-:W-:Y:S01]  /*ba00*/  FFMA.FTZ R130, R68, UR30, -R4.reuse ;  /* 0x0000001e44827c23 */ /* 0x100fe20008010804 */
[--C-:B------:R-:W-:Y:S01]  /*ba10*/  FFMA.FTZ R124, R72, UR30, -R4.reuse ;  /* 0x0000001e487c7c23 */ /* 0x100fe20008010804 */
[--C-:B------:R-:W-:Y:S01]  /*ba20*/  FFMA.FTZ R126, R76, UR30, -R4.reuse ;  /* 0x0000001e4c7e7c23 */ /* 0x100fe20008010804 */
[----:B------:R-:W-:Y:S01]  /*ba30*/  FMNMX.FTZ R0, R62, R33, !PT ;  /* 0x000000213e007209 */ /* 0x000fe20007810000 */
[----:B------:R-:W-:Y:S01]  /*ba40*/  MUFU.EX2 R29, R45 ;  /* 0x0000002d001d7308 */ /* 0x000fe20000000800 */
[--C-:B------:R-:W-:Y:S01]  /*ba50*/  FFMA.FTZ R120, R80, UR30, -R4.reuse ;  /* 0x0000001e50787c23 */ /* 0x100fe20008010804 */
[----:B------:R-:W-:Y:S01]  /*ba60*/  FFMA.FTZ R122, R84, UR30, -R4 ;  /* 0x0000001e547a7c23 */ /* 0x000fe20008010804 */
[----:B------:R-:W-:-:S04]  /*ba70*/  FMNMX.FTZ R33, R63, R0, !PT ;  /* 0x000000003f217209 */ /* 0x000fc80007810000 */
[----:B------:R-:W-:Y:S01]  /*ba80*/  FMNMX.FTZ R0, R66, R33, !PT ;  /* 0x0000002142007209 */ /* 0x000fe20007810000 */
[----:B------:R-:W0:Y:S03]  /*ba90*/  MUFU.EX2 R5, R5 ;  /* 0x0000000500057308 */ /* 0x000e260000000800 */
[----:B-1----:R-:W-:-:S04]  /*baa0*/  FMNMX.FTZ R37, R67, R0, !PT ;  /* 0x0000000043257209 */ /* 0x002fc80007810000 */
[----:B------:R-:W-:Y:S01]  /*bab0*/  FMNMX.FTZ R0, R70, R37, !PT ;  /* 0x0000002546007209 */ /* 0x000fe20007810000 */
[----:B------:R-:W1:Y:S03]  /*bac0*/  MUFU.EX2 R150, R150 ;  /* 0x0000009600967308 */ /* 0x000e660000000800 */
[----:B------:R-:W-:-:S04]  /*bad0*/  FMNMX.FTZ R37, R71, R0, !PT ;  /* 0x0000000047257209 */ /* 0x000fc80007810000 */
[----:B------:R-:W-:Y:S01]  /*bae0*/  FMNMX.FTZ R0, R74, R37, !PT ;  /* 0x000000254a007209 */ /* 0x000fe20007810000 */
[----:B------:R-:W3:Y:S03]  /*baf0*/  MUFU.EX2 R7, R7 ;  /* 0x0000000700077308 */ /* 0x000ee60000000800 */
[----:B--2---:R-:W-:-:S04]  /*bb00*/  FMNMX.FTZ R41, R75, R0, !PT ;  /* 0x000000004b297209 */ /* 0x004fc80007810000 */
[----:B------:R-:W-:Y:S01]  /*bb10*/  FMNMX.FTZ R0, R78, R41, !PT ;  /* 0x000000294e007209 */ /* 0x000fe20007810000 */
[----:B------:R2:W-:Y:S03]  /*bb20*/  MUFU.EX2 R37, R53 ;  /* 0x0000003500257308 */ /* 0x0005e60000000800 */
[----:B------:R-:W-:-:S04]  /*bb30*/  FMNMX.FTZ R41, R79, R0, !PT ;  /* 0x000000004f297209 */ /* 0x000fc80007810000 */
[----:B------:R-:W-:Y:S01]  /*bb40*/  FMNMX.FTZ R0, R82, R41, !PT ;  /* 0x0000002952007209 */ /* 0x000fe20007810000 */
[----:B------:R4:W-:Y:S01]  /*bb50*/  MUFU.EX2 R33, R49 ;  /* 0x0000003100217308 */ /* 0x0009e20000000800 */
[----:B--2---:R-:W-:Y:S02]  /*bb60*/  FFMA.FTZ R53, R69, UR30, -R4 ;  /* 0x0000001e45357c23 */ /* 0x004fe40008010804 */
[----:B------:R-:W-:-:S04]  /*bb70*/  FMNMX.FTZ R45, R83, R0, !PT ;  /* 0x00000000532d7209 */ /* 0x000fc80007810000 */
[----:B------:R-:W-:Y:S01]  /*bb80*/  FMNMX.FTZ R0, R86, R45, !PT ;  /* 0x0000002d56007209 */ /* 0x000fe20007810000 */
[----:B------:R2:W-:Y:S01]  /*bb90*/  MUFU.EX2 R41, R6 ;  /* 0x0000000600297308 */ /* 0x0005e20000000800 */
[--C-:B------:R-:W-:Y:S01]  /*bba0*/  FFMA.FTZ R45, R61, UR30, -R4.reuse ;  /* 0x0000001e3d2d7c23 */ /* 0x100fe20008010804 */
[--C-:B----4-:R-:W-:Y:S01]  /*bbb0*/  FFMA.FTZ R49, R65, UR30, -R4.reuse ;  /* 0x0000001e41317c23 */ /* 0x110fe20008010804 */
[----:B------:R-:W-:Y:S01]  /*bbc0*/  FMNMX.FTZ R0, R87, R0, !PT ;  /* 0x0000000057007209 */ /* 0x000fe20007810000 */
[--C-:B------:R-:W-:Y:S01]  /*bbd0*/  FFMA.FTZ R61, R77, UR30, -R4.reuse ;  /* 0x0000001e4d3d7c23 */ /* 0x100fe20008010804 */
[----:B------:R-:W-:-:S03]  /*bbe0*/  FFMA.FTZ R65, R81, UR30, -R4 ;  /* 0x0000001e51417c23 */ /* 0x000fc60008010804 */
[----:B------:R-:W2:Y:S01]  /*bbf0*/  SHFL.BFLY PT, R57, R0, 0x2, 0x1f ;  /* 0x0c401f0000397f89 */ /* 0x000ea200000e0000 */
[----:B------:R-:W4:Y:S08]  /*bc00*/  MUFU.EX2 R144, R144 ;  /* 0x0000009000907308 */ /* 0x000f300000000800 */
[----:B------:R-:W5:Y:S08]  /*bc10*/  MUFU.EX2 R146, R146 ;  /* 0x0000009200927308 */ /* 0x000f700000000800 */
        /* <DEDUP_REMOVED lines=22> */
[----:B------:R-:W-:Y:S01]  /*bd80*/  MUFU.EX2 R149, R149 ;  /* 0x0000009500957308 */ /* 0x000fe20000000800 */
[----:B-1----:R-:W-:Y:S01]  /*bd90*/  FADD.FTZ R34, R150, R27 ;  /* 0x0000001b96227221 */ /* 0x002fe20000010000 */
[--C-:B------:R-:W-:Y:S01]  /*bda0*/  FFMA.FTZ R147, R38, UR30, -R6.reuse ;  /* 0x0000001e26937c23 */ /* 0x100fe20008010806 */
[--C-:B------:R-:W-:Y:S01]  /*bdb0*/  FFMA.FTZ R24, R39, UR30, -R6.reuse ;  /* 0x0000001e27187c23 */ /* 0x100fe20008010806 */
[----:B------:R-:W-:Y:S01]  /*bdc0*/  FFMA.FTZ R141, R42, UR30, -R6 ;  /* 0x0000001e2a8d7c23 */ /* 0x000fe20008010806 */
[----:B---3--:R-:W-:Y:S01]  /*bdd0*/  FADD.FTZ R27, R7, R34 ;  /* 0x00000022071b7221 */ /* 0x008fe20000010000 */
[----:B------:R-:W0:Y:S01]  /*bde0*/  @P4 LDC R35, c[0x0][0x44c] ;  /* 0x00011300ff234b82 */ /* 0x000e220000000800 */
[--C-:B------:R-:W-:Y:S01]  /*bdf0*/  FFMA.FTZ R26, R43, UR30, -R6.reuse ;  /* 0x0000001e2b1a7c23 */ /* 0x100fe20008010806 */
[----:B------:R-:W1:Y:S01]  /*be00*/  MUFU.EX2 R4, R4 ;  /* 0x0000000400047308 */ /* 0x000e620000000800 */
[----:B----4-:R-:W-:Y:S01]  /*be10*/  FADD.FTZ R36, R144, R27 ;  /* 0x0000001b90247221 */ /* 0x010fe20000010000 */
[--C-:B------:R-:W-:Y:S01]  /*be20*/  FFMA.FTZ R143, R46, UR30, -R6.reuse ;  /* 0x0000001e2e8f7c23 */ /* 0x100fe20008010806 */
[--C-:B------:R-:W-:Y:S01]  /*be30*/  FFMA.FTZ R28, R47, UR30, -R6.reuse ;  /* 0x0000001e2f1c7c23 */ /* 0x100fe20008010806 */
[----:B------:R-:W-:Y:S01]  /*be40*/  FFMA.FTZ R137, R50, UR30, -R6 ;  /* 0x0000001e32897c23 */ /* 0x000fe20008010806 */
[----:B------:R-:W-:Y:S01]  /*be50*/  FADD.FTZ R27, R15, R36 ;  /* 0x000000240f1b7221 */ /* 0x000fe20000010000 */
[----:B------:R-:W2:Y:S01]  /*be60*/  @P4 LDC R46, c[0x0][0x450] ;  /* 0x00011400ff2e4b82 */ /* 0x000ea20000000800 */
[--C-:B------:R-:W-:Y:S01]  /*be70*/  FFMA.FTZ R30, R51, UR30, -R6.reuse ;  /* 0x0000001e331e7c23 */ /* 0x100fe20008010806 */
[----:B------:R-:W3:Y:S01]  /*be80*/  MUFU.EX2 R151, R151 ;  /* 0x0000009700977308 */ /* 0x000ee20000000800 */
[----:B-----5:R-:W-:Y:S01]  /*be90*/  FADD.FTZ R36, R146, R27 ;  /* 0x0000001b92247221 */ /* 0x020fe20000010000 */
[--C-:B------:R-:W-:Y:S01]  /*bea0*/  FFMA.FTZ R139, R54, UR30, -R6.reuse ;  /* 0x0000001e368b7c23 */ /* 0x100fe20008010806 */
[----:B------:R-:W-:Y:S01]  /*beb0*/  FFMA.FTZ R32, R55, UR30, -R6 ;  /* 0x0000001e37207c23 */ /* 0x000fe20008010806 */
[----:B------:R-:W-:-:S02]  /*bec0*/  IMAD.MOV.U32 R42, RZ, RZ, R90 ;  /* 0x000000ffff2a7224 */ /* 0x000fc400078e005a */
[----:B------:R-:W-:Y:S01]  /*bed0*/  FADD.FTZ R31, R21, R36 ;  /* 0x00000024151f7221 */ /* 0x000fe20000010000 */
[--C-:B------:R-:W-:Y:S01]  /*bee0*/  FFMA.FTZ R133, R58, UR30, -R6.reuse ;  /* 0x0000001e3a857c23 */ /* 0x100fe20008010806 */
[----:B------:R-:W-:Y:S01]  /*bef0*/  FFMA.FTZ R34, R59, UR30, -R6 ;  /* 0x0000001e3b227c23 */ /* 0x000fe20008010806 */
[----:B------:R-:W4:Y:S01]  /*bf00*/  MUFU.EX2 R14, R14 ;  /* 0x0000000e000e7308 */ /* 0x000f220000000800 */
[----:B-1----:R-:W-:Y:S01]  /*bf10*/  FADD.FTZ R38, R149, R4 ;  /* 0x0000000495267221 */ /* 0x002fe20000010000 */
[----:B------:R-:W-:Y:S01]  /*bf20*/  FADD.FTZ R40, R140, R31 ;  /* 0x0000001f8c287221 */ /* 0x000fe20000010000 */
[--C-:B------:R-:W-:Y:S01]  /*bf30*/  FFMA.FTZ R135, R62, UR30, -R6.reuse ;  /* 0x0000001e3e877c23 */ /* 0x100fe20008010806 */
[--C-:B------:R-:W-:Y:S01]  /*bf40*/  FFMA.FTZ R36, R63, UR30, -R6.reuse ;  /* 0x0000001e3f247c23 */ /* 0x100fe20008010806 */
[----:B------:R-:W-:Y:S01]  /*bf50*/  FFMA.FTZ R129, R66, UR30, -R6 ;  /* 0x0000001e42817c23 */ /* 0x000fe20008010806 */
[----:B------:R-:W-:Y:S01]  /*bf60*/  FADD.FTZ R31, R25, R40 ;  /* 0x00000028191f7221 */ /* 0x000fe20000010000 */
[----:B0-----:R-:W-:Y:S01]  /*bf70*/  @P4 IMAD.HI.U32 R35, R90, R35, RZ ;  /* 0x000000235a234227 */ /* 0x001fe200078e00ff */
[----:B------:R-:W0:Y:S03]  /*bf80*/  MUFU.EX2 R145, R145 ;  /* 0x0000009100917308 */ /* 0x000e260000000800 */
[----:B---3--:R-:W-:Y:S01]  /*bf90*/  FADD.FTZ R27, R151, R38 ;  /* 0x00000026971b7221 */ /* 0x008fe20000010000 */
[--C-:B------:R-:W-:Y:S01]  /*bfa0*/  FFMA.FTZ R131, R70, UR30, -R6.reuse ;  /* 0x0000001e46837c23 */ /* 0x100fe20008010806 */
[--C-:B------:R-:W-:Y:S01]  /*bfb0*/  FFMA.FTZ R125, R74, UR30, -R6.reuse ;  /* 0x0000001e4a7d7c23 */ /* 0x100fe20008010806 */
[--C-:B------:R-:W-:Y:S01]  /*bfc0*/  FFMA.FTZ R75, R75, UR30, -R6.reuse ;  /* 0x0000001e4b4b7c23 */ /* 0x100fe20008010806 */
[--C-:B------:R-:W-:Y:S01]  /*bfd0*/  FFMA.FTZ R127, R78, UR30, -R6.reuse ;  /* 0x0000001e4e7f7c23 */ /* 0x100fe20008010806 */
[----:B--2---:R-:W-:Y:S01]  /*bfe0*/  @P4 SHF.R.U32.HI R42, RZ, R46, R35 ;  /* 0x0000002eff2a4219 */ /* 0x004fe20000011623 */
[--C-:B------:R-:W-:Y:S01]  /*bff0*/  FFMA.FTZ R82, R82, UR30, -R6.reuse ;  /* 0x0000001e52527c23 */ /* 0x100fe20008010806 */
[----:B------:R-:W1:Y:S01]  /*c000*/  MUFU.EX2 R20, R20 ;  /* 0x0000001400147308 */ /* 0x000e620000000800 */
[----:B----4-:R-:W-:Y:S01]  /*c010*/  FADD.FTZ R38, R14, R27 ;  /* 0x0000001b0e267221 */ /* 0x010fe20000010000 */
[--C-:B------:R-:W-:Y:S01]  /*c020*/  FFMA.FTZ R83, R83, UR30, -R6.reuse ;  /* 0x0000001e53537c23 */ /* 0x100fe20008010806 */
[--C-:B------:R-:W-:Y:S01]  /*c030*/  FFMA.FTZ R86, R86, UR30, -R6.reuse ;  /* 0x0000001e56567c23 */ /* 0x100fe20008010806 */
[----:B------:R-:W-:Y:S01]  /*c040*/  FFMA.FTZ R87, R87, UR30, -R6 ;  /* 0x0000001e57577c23 */ /* 0x000fe20008010806 */
[----:B------:R-:W-:Y:S01]  /*c050*/  F2FP.BF16.F32.PACK_AB R148, R5, R148 ;  /* 0x000000940594723e */ /* 0x000fe200000010ff */
[----:B------:R-:W-:Y:S01]  /*c060*/  IMAD.IADD R89, R89, 0x1, R42 ;  /* 0x0000000159597824 */ /* 0x000fe200078e022a */
[----:B------:R-:W-:Y:S01]  /*c070*/  F2FP.BF16.F32.PACK_AB R150, R7, R150 ;  /* 0x000000960796723e */ /* 0x000fe200000010ff */
[----:B------:R-:W2:Y:S01]  /*c080*/  MUFU.EX2 R147, R147 ;  /* 0x0000009300937308 */ /* 0x000ea20000000800 */
[----:B0-----:R-:W-:Y:S01]  /*c090*/  FADD.FTZ R27, R145, R38 ;  /* 0x00000026911b7221 */ /* 0x001fe20000010000 */
[----:B------:R-:W-:Y:S01]  /*c0a0*/  FADD.FTZ R38, R142, R31 ;  /* 0x0000001f8e267221 */ /* 0x000fe20000010000 */
[----:B------:R-:W-:Y:S01]  /*c0b0*/  ISETP.GE.AND P4, PT, R11, 0x1, PT ;  /* 0x000000010b00780c */ /* 0x000fe20003f86270 */
[----:B------:R-:W-:Y:S01]  /*c0c0*/  IMAD.IADD R10, R89, 0x1, R10 ;  /* 0x00000001590a7824 */ /* 0x000fe200078e020a */
[----:B------:R-:W-:Y:S01]  /*c0d0*/  F2FP.BF16.F32.PACK_AB R149, R4, R149 ;  /* 0x000000950495723e */ /* 0x000fe200000010ff */
        /* <DEDUP_REMOVED lines=14> */
[C---:B------:R-:W-:Y:S01]  /*c1c0*/  FADD.FTZ R31, R37.reuse, R46 ;  /* 0x0000002e251f7221 */ /* 0x040fe20000010000 */
[----:B------:R-:W-:Y:S01]  /*c1d0*/  F2FP.BF16.F32.PACK_AB R138, R37, R138 ;  /* 0x0000008a258a723e */ /* 0x000fe200000010ff */
[----:B------:R-:W2:Y:S01]  /*c1e0*/  MUFU.EX2 R26, R26 ;  /* 0x0000001a001a7308 */ /* 0x000ea20000000800 */
[----:B0-----:R-:W-:Y:S01]  /*c1f0*/  FADD.FTZ R40, R24, R27 ;  /* 0x0000001b18287221 */ /* 0x001fe20000010000 */
[----:B------:R-:W-:-:S02]  /*c200*/  F2FP.BF16.F32.PACK_AB R151, R14, R151 ;  /* 0x000000970e97723e */ /* 0x000fc400000010ff */
[----:B------:R-:W-:Y:S02]  /*c210*/  F2FP.BF16.F32.PACK_AB R145, R20, R145 ;  /* 0x000000911491723e */ /* 0x000fe400000010ff */
[----:B------:R-:W-:Y:S02]  /*c220*/  F2FP.BF16.F32.PACK_AB R147, R24, R147 ;  /* 0x000000931893723e */ /* 0x000fe400000010ff */
[----:B------:R-:W0:Y:S01]  /*c230*/  MUFU.EX2 R143, R143 ;  /* 0x0000008f008f7308 */ /* 0x000e220000000800 */
[----:B-1----:R-:W-:Y:S01]  /*c240*/  FADD.FTZ R27, R141, R40 ;  /* 0x000000288d1b7221 */ /* 0x002fe20000010000 */
[----:B------:R-:W-:-:S06]  /*c250*/  FFMA.FTZ R40, R71, UR30, -R6 ;  /* 0x0000001e47287c23 */ /* 0x000fcc0008010806 */
[----:B------:R-:W1:Y:S01]  /*c260*/  MUFU.EX2 R28, R28 ;  /* 0x0000001c001c7308 */ /* 0x000e620000000800 */
[C---:B--2---:R-:W-:Y:S01]  /*c270*/  FADD.FTZ R44, R26.reuse, R27 ;  /* 0x0000001b1a2c7221 */ /* 0x044fe20000010000 */
[----:B------:R-:W-:-:S06]  /*c280*/  F2FP.BF16.F32.PACK_AB R141, R26, R141 ;  /* 0x0000008d1a8d723e */ /* 0x000fcc00000010ff */
        /* <DEDUP_REMOVED lines=85> */
[----:B-1----:R-:W-:Y:S01]  /*c7e0*/  FADD.FTZ R6, R122, R7 ;  /* 0x000000077a067221 */ /* 0x002fe20000010000 */
[C---:B--2---:R-:W-:Y:S01]  /*c7f0*/  FADD.FTZ R5, R87.reuse, R4 ;  /* 0x0000000457057221 */ /* 0x044fe20000010000 */
        /* <DEDUP_REMOVED lines=16> */
.L_x_14407:
[----:B------:R-:W-:-:S13]  /*c900*/  ISETP.NE.AND P1, PT, R11, 0x1, PT ;  /* 0x000000010b00780c */ /* 0x000fda0003f25270 */
[----:B------:R-:W0:Y:S02]  /*c910*/  @P1 LDC.64 R14, c[0x0][0x9e8] ;  /* 0x00027a00ff0e1b82 */ /* 0x000e240000000a00 */
[----:B0-----:R-:W-:-:S05]  /*c920*/  @P1 IMAD.HI.U32 R14, R7, R14, RZ ;  /* 0x0000000e070e1227 */ /* 0x001fca00078e00ff */
[----:B------:R-:W-:-:S07]  /*c930*/  @P1 SHF.R.U32.HI R7, RZ, R15, R14 ;  /* 0x0000000fff071219 */ /* 0x000fce000001160e */
.L_x_14408:
[----:B------:R-:W-:Y:S05]  /*c940*/  BSYNC B0 ;  /* 0x0000000000007941 */ /* 0x000fea0003800000 */
.L_x_14406:
[----:B------:R-:W-:-:S05]  /*c950*/  IMAD R7, R7, R11, R11 ;  /* 0x0000000b07077224 */ /* 0x000fca00078e020b */
[----:B------:R-:W-:-:S07]  /*c960*/  VIMNMX R10, R10, R7, PT ;  /* 0x000000070a0a7248 */ /* 0x000fce0003fe0100 */
.L_x_14405:
        /* <DEDUP_REMOVED lines=34> */
.L_x_14429:
[----:B------:R-:W2:Y:S01]  /*cb90*/  LDL R10, [R1+0x28] ;  /* 0x00002800010a7983 */ /* 0x000ea20000100800 */
[----:B------:R-:W-:Y:S01]  /*cba0*/  VIADD R7, R19, 0x1 ;  /* 0x0000000113077836 */ /* 0x000fe20000000000 */
[----:B------:R-:W-:Y:S05]  /*cbb0*/  YIELD ;  /* 0x0000000000007946 */ /* 0x000fea0003800000 */
[----:B------:R-:W-:-:S04]  /*cbc0*/  ISETP.NE.AND P2, PT, R7, 0x2, PT ;  /* 0x000000020700780c */ /* 0x000fc80003f45270 */
[----:B------:R-:W-:Y:S02]  /*cbd0*/  SEL R11, RZ, 0x1, P2 ;  /* 0x00000001ff0b7807 */ /* 0x000fe40001000000 */
[----:B------:R-:W-:Y:S02]  /*cbe0*/  SEL R7, R7, RZ, P2 ;  /* 0x000000ff07077207 */ /* 0x000fe40001000000 */
[----:B------:R-:W-:Y:S02]  /*cbf0*/  LOP3.LUT R20, R154, R11, RZ, 0x3c, !PT ;  /* 0x0000000b9a147212 */ /* 0x000fe400078e3cff */
[----:B--2---:R-:W-:-:S13]  /*cc00*/  ISETP.NE.AND P1, PT, R10, RZ, PT ;  /* 0x000000ff0a00720c */ /* 0x004fda0003f25270 */
[----:B------:R-:W-:Y:S05]  /*cc10*/  @P1 BRA `(.L_x_14410) ;  /* 0x0000000000301947 */ /* 0x000fea0003800000 */
[----:B------:R-:W-:Y:S05]  /*cc20*/  @!P0 BRA `(.L_x_14411) ;  /* 0x0000000000048947 */ /* 0x000fea0003800000 */
[----:B------:R-:W-:Y:S01]  /*cc30*/  BPT.TRAP 0x1 ;  /* 0x000000040000795c */ /* 0x000fe20000300000 */
.L_x_14411:
[----:B------:R-:W-:Y:S01]  /*cc40*/  IMAD R11, R7, 0x8, R2 ;  /* 0x00000008070b7824 */ /* 0x000fe200078e0202 */
[----:B------:R-:W-:-:S04]  /*cc50*/  SHF.L.U32 R10, R20, 0x1f, RZ ;  /* 0x0000001f140a7819 */ /* 0x000fc800000006ff */
[----:B------:R0:W1:Y:S01]  /*cc60*/  SYNCS.PHASECHK.TRANS64.TRYWAIT P2, [R11+URZ+0x16830], R10 ;  /* 0x0168300a0b0075a7 */ /* 0x000062000804017f */
[----:B------:R-:W-:Y:S05]  /*cc70*/  @!P0 BRA `(.L_x_14412) ;  /* 0x0000000000048947 */ /* 0x000fea0003800000 */
[----:B------:R-:W-:Y:S01]  /*cc80*/  BPT.TRAP 0x1 ;  /* 0x000000040000795c */ /* 0x000fe20000300000 */
.L_x_14412:
[----:B------:R-:W-:Y:S04]  /*cc90*/  BSSY B0, `(.L_x_14410) ;  /* 0x0000004000007945 */ /* 0x000fe80003800000 */
[----:B-1----:R-:W-:Y:S05]  /*cca0*/  @P2 BRA `(.L_x_14413) ;  /* 0x0000000000082947 */ /* 0x002fea0003800000 */
[----:B------:R-:W1:Y:S02]  /*ccb0*/  SYNCS.PHASECHK.TRANS64.TRYWAIT P2, [R11+URZ+0x16830], R10 ;  /* 0x0168300a0b0075a7 */ /* 0x000e64000804017f */
[----:B-1----:R-:W-:Y:S05]  /*ccc0*/  @!P2 BRA `(.L_x_14414) ;  /* 0x0000012c0014a947 */ /* 0x002fea0003800000 */
.L_x_14413:
[----:B------:R-:W-:Y:S05]  /*ccd0*/  BSYNC B0 ;  /* 0x0000000000007941 */ /* 0x000fea0003800000 */
.L_x_14410:
[----:B------:R-:W2:Y:S01]  /*cce0*/  LDL R14, [R1+0x2c] ;  /* 0x00002c00010e7983 */ /* 0x000ea20000100800 */
[----:B01----:R-:W0:Y:S01]  /*ccf0*/  S2R R10, SR_TID.X ;  /* 0x00000000000a7919 */ /* 0x003e220000002100 */
[----:B------:R-:W-:Y:S01]  /*cd00*/  IMAD.MOV.U32 R11, RZ, RZ, 0x40000040 ;  /* 0x40000040ff0b7424 */ /* 0x000fe200078e00ff */
[----:B------:R-:W-:Y:S05]  /*cd10*/  WARPSYNC.ALL ;  /* 0x0000000000007948 */ /* 0x000fea0003800000 */
[----:B------:R-:W-:Y:S02]  /*cd20*/  R2UR UR23, R11 ;  /* 0x000000000b1772ca */ /* 0x000fe400000e0000 */
[----:B0-----:R-:W-:-:S05]  /*cd30*/  SHF.R.U32.HI R10, RZ, 0x7, R10 ;  /* 0x00000007ff0a7819 */ /* 0x001fca000001160a */
[----:B------:R-:W-:Y:S02]  /*cd40*/  VIADD R21, R10, 0x8 ;  /* 0x000000080a157836 */ /* 0x000fe40000000000 */
[----:B------:R-:W-:-:S05]  /*cd50*/  IMAD.MOV.U32 R15, RZ, RZ, 0x40000040 ;  /* 0x40000040ff0f7424 */ /* 0x000fca00078e00ff */
[----:B------:R-:W-:Y:S01]  /*cd60*/  R2UR UR19, R15 ;  /* 0x000000000f1372ca */ /* 0x000fe200000e0000 */
[----:B------:R-:W-:Y:S01]  /*cd70*/  IMAD.MOV.U32 R25, RZ, RZ, 0x40000040 ;  /* 0x40000040ff197424 */ /* 0x000fe200078e00ff */
[----:B------:R-:W-:Y:S02]  /*cd80*/  R2UR UR12, R8 ;  /* 0x00000000080c72ca */ /* 0x000fe400000e0000 */
[----:B------:R-:W-:Y:S02]  /*cd90*/  R2UR UR13, R9 ;  /* 0x00000000090d72ca */ /* 0x000fe400000e0000 */
[C---:B------:R-:W-:Y:S02]  /*cda0*/  R2UR UR15, R25.reuse ;  /* 0x00000000190f72ca */ /* 0x040fe400000e0000 */
[----:B------:R-:W-:Y:S01]  /*cdb0*/  R2UR UR27, R25 ;  /* 0x00000000191b72ca */ /* 0x000fe200000e0000 */
[----:B------:R0:W-:Y:S01]  /*cdc0*/  BAR.SYNC.DEFER_BLOCKING R21, 0x100 ;  /* 0x000400150000751d */ /* 0x0001e20000010000 */
[----:B--2---:R-:W-:-:S04]  /*cdd0*/  IMAD R24, R7, 0x400, R14 ;  /* 0x0000040007187824 */ /* 0x004fc800078e020e */
[----:B------:R-:W-:-:S05]  /*cde0*/  VIADD R10, R24, 0x4 ;  /* 0x00000004180a7836 */ /* 0x000fca0000000000 */
[----:B------:R-:W-:Y:S02]  /*cdf0*/  R2UR UR22, R10 ;  /* 0x000000000a1672ca */ /* 0x000fe400000e0000 */
[----:B------:R-:W2:Y:S01]  /*ce00*/  LDL.64 R10, [R1+0x18] ;  /* 0x00001800010a7983 */ /* 0x000ea20000100a00 */
[----:B------:R-:W-:-:S05]  /*ce10*/  VIADD R14, R24, 0x2 ;  /* 0x00000002180e7836 */ /* 0x000fca0000000000 */
[----:B------:R-:W-:Y:S02]  /*ce20*/  R2UR UR18, R14 ;  /* 0x000000000e1272ca */ /* 0x000fe400000e0000 */
[----:B------:R-:W3:Y:S01]  /*ce30*/  LDL.64 R14, [R1+0x10] ;  /* 0x00001000010e7983 */ /* 0x000ee20000100a00 */
[C---:B------:R-:W-:Y:S01]  /*ce40*/  R2UR UR14, R24.reuse ;  /* 0x00000000180e72ca */ /* 0x040fe200000e0000 */
[----:B------:R-:W-:-:S05]  /*ce50*/  VIADD R24, R24, 0x6 ;  /* 0x0000000618187836 */ /* 0x000fca0000000000 */
[----:B------:R-:W-:Y:S02]  /*ce60*/  R2UR UR26, R24 ;  /* 0x00000000181a72ca */ /* 0x000fe400000e0000 */
[----:B------:R-:W-:-:S06]  /*ce70*/  WARPGROUP.ARRIVE ;  /* 0x00000000000079c5 */ /* 0x000fcc0000000000 */
[----:B------:R-:W-:Y:S03]  /*ce80*/  HGMMA.64x128x16.F32.BF16 R24, gdesc[UR12], RZ, !UPT, gsb0 ;  /* 0x01e000000c1879f0 */ /* 0x000fe6000c0018ff */
[----:B------:R-:W-:Y:S02]  /*ce90*/  WARPGROUP.DEPBAR.LE gsb0, 0x0 ;  /* 0x00008000000079c5 */ /* 0x000fe40000010000 */
[----:B------:R-:W-:Y:S01]  /*cea0*/  WARPGROUP.ARRIVE ;  /* 0x00000000000079c5 */ /* 0x000fe20000000000 */
[----:B--2---:R-:W-:Y:S02]  /*ceb0*/  R2UR UR16, R10 ;  /* 0x000000000a1072ca */ /* 0x004fe400000e0000 */
[----:B------:R-:W-:-:S13]  /*cec0*/  R2UR UR17, R11 ;  /* 0x000000000b1172ca */ /* 0x000fda00000e0000 */
[----:B------:R-:W-:Y:S01]  /*ced0*/  HGMMA.64x128x16.F32.BF16 R24, gdesc[UR16], R24, gsb0 ;  /* 0x01e00000101879f0 */ /* 0x000fe20008001818 */
[----:B---3--:R-:W-:Y:S02]  /*cee0*/  R2UR UR20, R14 ;  /* 0x000000000e1472ca */ /* 0x008fe400000e0000 */
        /* <DEDUP_REMOVED lines=13> */
.L_x_14416:
[----:B------:R-:W-:Y:S01]  /*cfc0*/  SHF.L.U32 R10, R154, 0x1f, RZ ;  /* 0x0000001f9a0a7819 */ /* 0x000fe200000006ff */
[----:B------:R-:W-:-:S04]  /*cfd0*/  IMAD R11, R19, 0x8, R2 ;  /* 0x00000008130b7824 */ /* 0x000fc800078e0202 */
[----:B------:R0:W1:Y:S01]  /*cfe0*/  SYNCS.PHASECHK.TRANS64.TRYWAIT P1, [R11+URZ+0x16850], R10 ;  /* 0x0168500a0b0075a7 */ /* 0x000062000802017f */
[----:B------:R-:W-:Y:S05]  /*cff0*/  @!P0 BRA `(.L_x_14417) ;  /* 0x0000000000048947 */ /* 0x000fea0003800000 */
[----:B------:R-:W-:Y:S01]  /*d000*/  BPT.TRAP 0x1 ;  /* 0x000000040000795c */ /* 0x000fe20000300000 */
.L_x_14417:
[----:B-1----:R-:W-:Y:S05]  /*d010*/  @P1 BRA `(.L_x_14415) ;  /* 0x0000000000081947 */ /* 0x002fea0003800000 */
[----:B------:R-:W1:Y:S02]  /*d020*/  SYNCS.PHASECHK.TRANS64.TRYWAIT P1, [R11+URZ+0x16850], R10 ;  /* 0x0168500a0b0075a7 */ /* 0x000e64000802017f */
[----:B-1----:R-:W-:Y:S05]  /*d030*/  @!P1 BRA `(.L_x_14418) ;  /* 0x00000128004c9947 */ /* 0x002fea0003800000 */
.L_x_14415:
        /* <DEDUP_REMOVED lines=16> */
[----:B------:R-:W-:Y:S01]  /*d140*/  R2UR UR15, R15 ;  /* 0x000000000f0f72ca */ /* 0x000fe200000e0000 */
[----:B------:R-:W-:Y:S01]  /*d150*/  IMAD.MOV.U32 R15, RZ, RZ, 0x40000040 ;  /* 0x40000040ff0f7424 */ /* 0x000fe200078e00ff */
[----:B0-----:R-:W-:Y:S02]  /*d160*/  SHF.R.U32.HI R21, RZ, 0x7, R154 ;  /* 0x00000007ff157819 */ /* 0x001fe4000001169a */
[----:B------:R-:W-:Y:S01]  /*d170*/  ISETP.GE.U32.AND P1, PT, R154, 0x180, PT ;  /* 0x000001809a00780c */ /* 0x000fe20003f26070 */
        /* <DEDUP_REMOVED lines=34> */
[----:B------:R-:W-:Y:S02]  /*d3a0*/  WARPGROUP.DEPBAR.LE gsb0, 0x0 ;  /* 0x00008000000079c5 */ /* 0x000fe40000010000 */
[----:B------:R-:W-:-:S10]  /*d3b0*/  WARPGROUP.ARRIVE ;  /* 0x00000000000079c5 */ /* 0x000fd40000000000 */
[----:B------:R-:W-:Y:S01]  /*d3c0*/  HGMMA.64x64x16.F32.BF16 R88, R124, gdesc[UR12].tnspB, R88, gsb0 ;  /* 0x40e0000c7c587df0 */ /* 0x000fe20008001858 */
[----:B------:R-:W-:Y:S01]  /*d3d0*/  R2UR UR14, R10 ;  /* 0x000000000a0e72ca */ /* 0x000fe200000e0000 */
[----:B------:R-:W-:Y:S01]  /*d3e0*/  VIADD R10, R21, 0x9 ;  /* 0x00000009150a7836 */ /* 0x000fe20000000000 */
[----:B------:R-:W-:-:S04]  /*d3f0*/  R2UR UR15, R11 ;  /* 0x000000000b0f72ca */ /* 0x000fc800000e0000 */
[----:B------:R-:W-:Y:S01]  /*d400*/  SEL R10, R10, 0x9, !P1 ;  /* 0x000000090a0a7807 */ /* 0x000fe20004800000 */
[----:B------:R-:W-:Y:S02]  /*d410*/  WARPGROUP.DEPBAR.LE gsb0, 0x0 ;  /* 0x00008000000079c5 */ /* 0x000fe40000010000 */
[----:B------:R-:W-:-:S06]  /*d420*/  WARPGROUP.ARRIVE ;  /* 0x00000000000079c5 */ /* 0x000fcc0000000000 */
[----:B------:R-:W-:Y:S03]  /*d430*/  HGMMA.64x64x16.F32.BF16 R88, R120, gdesc[UR12].tnspB, R88, gsb0 ;  /* 0x40e0000c78587df0 */ /* 0x000fe60008001858 */
[----:B------:R-:W-:Y:S02]  /*d440*/  WARPGROUP.DEPBAR.LE gsb0, 0x0 ;  /* 0x00008000000079c5 */ /* 0x000fe40000010000 */
[----:B------:R0:W-:Y:S06]  /*d450*/  BAR.ARV R10, 0x100 ;  /* 0x0004000a0000751d */ /* 0x0001ec0000002000 */
[----:B------:R-:W-:Y:S05]  /*d460*/  @!P0 BRA `(.L_x_14419) ;  /* 0x0000000000048947 */ /* 0x000fea0003800000 */
[----:B------:R-:W-:Y:S01]  /*d470*/  BPT.TRAP 0x1 ;  /* 0x000000040000795c */ /* 0x000fe20000300000 */
.L_x_14419:
[----:B------:R-:W2:Y:S01]  /*d480*/  LDL R15, [R1+0x24] ;  /* 0x00002400010f7983 */ /* 0x000ea20000100800 */
[----:B0-----:R-:W0:Y:S03]  /*d490*/  LDC R10, c[0x0][0x448] ;  /* 0x00011200ff0a7b82 */ /* 0x001e260000000800 */
[----:B------:R-:W2:Y:S04]  /*d4a0*/  LDL R14, [R1+0x30] ;  /* 0x00003000010e7983 */ /* 0x000ea80000100800 */
[----:B------:R-:W3:Y:S01]  /*d4b0*/  LDL R125, [R1] ;  /* 0x00000000017d7983 */ /* 0x000ee20000100800 */
[----:B0-----:R-:W-:-:S13]  /*d4c0*/  ISETP.NE.AND P1, PT, R10, 0x1, PT ;  /* 0x000000010a00780c */ /* 0x001fda0003f25270 */
[----:B------:R-:W0:Y:S08]  /*d4d0*/  @P1 LDC R11, c[0x0][0x44c] ;  /* 0x00011300ff0b1b82 */ /* 0x000e300000000800 */
[----:B------:R-:W1:Y:S01]  /*d4e0*/  @P1 LDC R10, c[0x0][0x450] ;  /* 0x00011400ff0a1b82 */ /* 0x000e620000000800 */
[----:B------:R-:W-:Y:S01]  /*d4f0*/  LOP3.LUT P3, RZ, R22, 0x4, RZ, 0xc0, !PT ;  /* 0x0000000416ff7812 */ /* 0x000fe2000786c0ff */
[----:B------:R-:W-:-:S02]  /*d500*/  UMOV UR29, UR9 ;  /* 0x00000009001d7c82 */ /* 0x000fc40008000000 */
        /* <DEDUP_REMOVED lines=11> */
[----:B------:R-:W-:-:S05]  /*d5c0*/  IADD3 R11, -R10, 0x1, RZ ;  /* 0x000000010a0b7810 */ /* 0x000fca0007ffe1ff */
[----:B---3--:R-:W-:-:S05]  /*d5d0*/  IMAD R11, R125, -0x2, R11 ;  /* 0xfffffffe7d0b7824 */ /* 0x008fca00078e020b */
        /* <DEDUP_REMOVED lines=18> */
.L_x_14422:
[----:B------:R-:W-:-:S05]  /*d700*/  IMAD.U32 R124, RZ, RZ, UR5 ;  /* 0x00000005ff7c7e24 */ /* 0x000fca000f8e00ff */
[----:B------:R-:W-:-:S13]  /*d710*/  ISETP.NE.AND P1, PT, R124, 0x1, PT ;  /* 0x000000017c00780c */ /* 0x000fda0003f25270 */
[----:B------:R-:W0:Y:S02]  /*d720*/  @P1 LDC.64 R122, c[0x0][0x9e8] ;  /* 0x00027a00ff7a1b82 */ /* 0x000e240000000a00 */
[----:B0-----:R-:W-:-:S05]  /*d730*/  @P1 IMAD.HI.U32 R122, R121, R122, RZ ;  /* 0x0000007a797a1227 */ /* 0x001fca00078e00ff */
[----:B------:R-:W-:-:S07]  /*d740*/  @P1 SHF.R.U32.HI R121, RZ, R123, R122 ;  /* 0x0000007bff791219 */ /* 0x000fce000001167a */
.L_x_14423:
[----:B------:R-:W-:Y:S05]  /*d750*/  BSYNC B0 ;  /* 0x0000000000007941 */ /* 0x000fea0003800000 */
.L_x_14421:
[----:B------:R-:W-:-:S04]  /*d760*/  IMAD R121, R121, R124, -R10 ;  /* 0x0000007c79797224 */ /* 0x000fc800078e0a0a */
[----:B------:R-:W-:-:S05]  /*d770*/  IMAD R121, R125, -0x2, R121 ;  /* 0xfffffffe7d797824 */ /* 0x000fca00078e0279 */
[----:B------:R-:W-:Y:S02]  /*d780*/  VIMNMX R11, R11, R121, !PT ;  /* 0x000000790b0b7248 */ /* 0x000fe40007fe0100 */
[----:B------:R-:W-:-:S07]  /*d790*/  VIADDMNMX R14, R121, R124, R14, PT ;  /* 0x0000007c790e7246 */ /* 0x000fce000380010e */
.L_x_14420:
        /* <DEDUP_REMOVED lines=13> */
[----:B0-----:R-:W-:Y:S01]  /*d870*/  IMAD.IADD R21, R21, 0x1, R120 ;  /* 0x0000000115157824 */ /* 0x001fe200078e0278 */
        /* <DEDUP_REMOVED lines=81> */
[----:B------:R-:W-:Y:S01]  /*dd90*/  IMAD.IADD R11, R15, 0x1, R120 ;  /* 0x000000010f0b7824 */ /* 0x000fe200078e0278 */
        /* <DEDUP_REMOVED lines=17> */
.L_x_14426:
[----:B------:R-:W-:-:S05]  /*deb0*/  IMAD.U32 R121, RZ, RZ, UR5 ;  /* 0x00000005ff797e24 */ /* 0x000fca000f8e00ff */
[----:B------:R-:W-:-:S13]  /*dec0*/  ISETP.NE.AND P1, PT, R121, 0x1, PT ;  /* 0x000000017900780c */ /* 0x000fda0003f25270 */
[----:B------:R-:W0:Y:S02]  /*ded0*/  @P1 LDC.64 R14, c[0x0][0x9e8] ;  /* 0x00027a00ff0e1b82 */ /* 0x000e240000000a00 */
[----:B0-----:R-:W-:-:S05]  /*dee0*/  @P1 IMAD.HI.U32 R14, R120, R14, RZ ;  /* 0x0000000e780e1227 */ /* 0x001fca00078e00ff */
[----:B------:R-:W-:-:S07]  /*def0*/  @P1 SHF.R.U32.HI R120, RZ, R15, R14 ;  /* 0x0000000fff781219 */ /* 0x000fce000001160e */
.L_x_14427:
[----:B------:R-:W-:Y:S05]  /*df00*/  BSYNC B0 ;  /* 0x0000000000007941 */ /* 0x000fea0003800000 */
.L_x_14425:
[----:B------:R-:W-:-:S04]  /*df10*/  IMAD R10, R120, R121, -R10 ;  /* 0x00000079780a7224 */ /* 0x000fc800078e0a0a */
[----:B------:R-:W-:-:S05]  /*df20*/  IMAD R10, R125, -0x2, R10 ;  /* 0xfffffffe7d0a7824 */ /* 0x000fca00078e020a */
[----:B------:R-:W-:Y:S02]  /*df30*/  VIMNMX R11, R11, R10, !PT ;  /* 0x0000000a0b0b7248 */ /* 0x000fe40007fe0100 */
[----:B------:R-:W-:-:S07]  /*df40*/  VIADDMNMX R21, R10, R121, R21, PT ;  /* 0x000000790a157246 */ /* 0x000fce0003800115 */
.L_x_14424:
[C---:B------:R-:W-:Y:S01]  /*df50*/  ISETP.GT.AND P1, PT, R11.reuse, 0x1, P5 ;  /* 0x000000010b00780c */ /* 0x040fe20002f24270 */
[----:B------:R-:W-:Y:S01]  /*df60*/  UMOV UR30, UR7 ;  /* 0x00000007001e7c82 */ /* 0x000fe20008000000 */
[----:B------:R-:W-:Y:S02]  /*df70*/  ISETP.GT.AND P2, PT, R11, 0x8, P5 ;  /* 0x000000080b00780c */ /* 0x000fe40002f44270 */
[C---:B------:R-:W-:Y:S02]  /*df80*/  ISETP.LT.OR P1, PT, R21.reuse, 0x2, P1 ;  /* 0x000000021500780c */ /* 0x040fe40000f21670 */
[----:B------:R-:W-:Y:S02]  /*df90*/  ISETP.LT.OR P2, PT, R21, 0x9, P2 ;  /* 0x000000091500780c */ /* 0x000fe40001741670 */
[----:B------:R-:W-:Y:S02]  /*dfa0*/  FSEL R27, R27, -INF , !P1 ;  /* 0xff8000001b1b7808 */ /* 0x000fe40004800000 */
[----:B------:R-:W-:-:S02]  /*dfb0*/  ISETP.GT.AND P1, PT, R11, 0x9, P5 ;  /* 0x000000090b00780c */ /* 0x000fc40002f24270 */
[----:B------:R-:W-:Y:S02]  /*dfc0*/  FSEL R30, R30, -INF , !P2 ;  /* 0xff8000001e1e7808 */ /* 0x000fe40005000000 */
[----:B------:R-:W-:Y:S02]  /*dfd0*/  ISETP.LT.OR P1, PT, R21, 0xa, P1 ;  /* 0x0000000a1500780c */ /* 0x000fe40000f21670 */
[----:B------:R-:W-:Y:S02]  /*dfe0*/  ISETP.GT.AND P2, PT, R11, 0x10, P5 ;  /* 0x000000100b00780c */ /* 0x000fe40002f44270 */
[----:B------:R-:W-:Y:S02]  /*dff0*/  FSEL R31, R31, -INF , !P1 ;  /* 0xff8000001f1f7808 */ /* 0x000fe40004800000 */
[----:B------:R-:W-:Y:S02]  /*e000*/  ISETP.GT.AND P1, PT, R11, 0x11, P5 ;  /* 0x000000110b00780c */ /* 0x000fe40002f24270 */
[----:B------:R-:W-:-:S02]  /*e010*/  ISETP.LT.OR P2, PT, R21, 0x11, P2 ;  /* 0x000000111500780c */ /* 0x000fc40001741670 */
[----:B------:R-:W-:Y:S02]  /*e020*/  ISETP.LT.OR P1, PT, R21, 0x12, P1 ;  /* 0x000000121500780c */ /* 0x000fe40000f21670 */
[----:B------:R-:W-:Y:S02]  /*e030*/  FSEL R34, R34, -INF , !P2 ;  /* 0xff80000022227808 */ /* 0x000fe40005000000 */
[----:B------:R-:W-:Y:S02]  /*e040*/  FSEL R35, R35, -INF , !P1 ;  /* 0xff80000023237808 */ /* 0x000fe40004800000 */
[C---:B------:R-:W-:Y:S02]  /*e050*/  ISETP.GT.AND P2, PT, R11.reuse, 0x18, P5 ;  /* 0x000000180b00780c */ /* 0x040fe40002f44270 */
        /* <DEDUP_REMOVED lines=55> */
[----:B------:R-:W-:-:S02]  /*e3d0*/  LOP3.LUT R22, R22, 0xbfffffff, RZ, 0xc0, !PT ;  /* 0xbfffffff16167812 */ /* 0x000fc400078ec0ff */
[C---:B------:R-:W-:Y:S02]  /*e3e0*/  ISETP.LT.OR P2, PT, R21.reuse, 0x61, P2 ;  /* 0x000000611500780c */ /* 0x040fe40001741670 */
[----:B------:R-:W-:Y:S02]  /*e3f0*/  ISETP.LT.OR P1, PT, R21, 0x62, P1 ;  /* 0x000000621500780c */ /* 0x000fe40000f21670 */
[----:B------:R-:W-:Y:S02]  /*e400*/  FMNMX.FTZ R10, R24, R3, !PT ;  /* 0x00000003180a7209 */ /* 0x000fe40007810000 */
[----:B------:R-:W-:Y:S02]  /*e410*/  @P0 LOP3.LUT R22, R22, 0x40000000, RZ, 0xfc, !PT ;  /* 0x4000000016160812 */ /* 0x000fe400078efcff */
[----:B------:R-:W-:Y:S02]  /*e420*/  FSEL R74, R74, -INF , !P2 ;  /* 0xff8000004a4a7808 */ /* 0x000fe40005000000 */
[----:B------:R-:W-:-:S02]  /*e430*/  FSEL R75, R75, -INF , !P1 ;  /* 0xff8000004b4b7808 */ /* 0x000fc40004800000 */
[C---:B------:R-:W-:Y:S02]  /*e440*/  ISETP.GT.AND P4, PT, R11.reuse, 0x68, P5 ;  /* 0x000000680b00780c */ /* 0x040fe40002f84270 */
[C---:B------:R-:W-:Y:S02]  /*e450*/  ISETP.GT.AND P6, PT, R11.reuse, 0x69, P5 ;  /* 0x000000690b00780c */ /* 0x040fe40002fc4270 */
[C---:B------:R-:W-:Y:S02]  /*e460*/  ISETP.GT.AND P3, PT, R11.reuse, 0x70, P5 ;  /* 0x000000700b00780c */ /* 0x040fe40002f64270 */
[C---:B------:R-:W-:Y:S02]  /*e470*/  ISETP.GT.AND P2, PT, R11.reuse, 0x71, P5 ;  /* 0x000000710b00780c */ /* 0x040fe40002f44270 */
[C---:B------:R-:W-:Y:S02]  /*e480*/  ISETP.GT.AND P1, PT, R11.reuse, 0x78, P5 ;  /* 0x000000780b00780c */ /* 0x040fe40002f24270 */
[----:B------:R-:W-:-:S02]  /*e490*/  ISETP.GT.AND P0, PT, R11, RZ, P5 ;  /* 0x000000ff0b00720c */ /* 0x000fc40002f04270 */
[----:B------:R-:W-:Y:S02]  /*e4a0*/  ISETP.GT.AND P5, PT, R11, 0x79, P5 ;  /* 0x000000790b00780c */ /* 0x000fe40002fa4270 */
[----:B------:R-:W-:Y:S02]  /*e4b0*/  FMNMX.FTZ R11, R25, R10, !PT ;  /* 0x0000000a190b7209 */ /* 0x000fe40007810000 */
[----:B------:R-:W-:Y:S02]  /*e4c0*/  ISETP.LT.OR P4, PT, R21, 0x69, P4 ;  /* 0x000000691500780c */ /* 0x000fe40002781670 */
[----:B------:R-:W-:Y:S02]  /*e4d0*/  FMNMX.FTZ R10, R28, R11, !PT ;  /* 0x0000000b1c0a7209 */ /* 0x000fe40007810000 */
[----:B------:R-:W-:Y:S02]  /*e4e0*/  LOP3.LUT R22, R22, 0xfffffffd, RZ, 0xc0, !PT ;  /* 0xfffffffd16167812 */ /* 0x000fe400078ec0ff */
[----:B------:R-:W-:-:S02]  /*e4f0*/  FMNMX.FTZ R11, R29, R10, !PT ;  /* 0x0000000a1d0b7209 */ /* 0x000fc40007810000 */
[----:B------:R-:W-:Y:S02]  /*e500*/  ISETP.LT.OR P0, PT, R21, 0x1, P0 ;  /* 0x000000011500780c */ /* 0x000fe40000701670 */
[----:B------:R-:W-:Y:S02]  /*e510*/  FMNMX.FTZ R10, R32, R11, !PT ;  /* 0x0000000b200a7209 */ /* 0x000fe40007810000 */
[----:B------:R-:W-:Y:S02]  /*e520*/  FSEL R26, R26, -INF , !P0 ;  /* 0xff8000001a1a7808 */ /* 0x000fe40004000000 */
[----:B------:R-:W-:Y:S02]  /*e530*/  FMNMX.FTZ R11, R33, R10, !PT ;  /* 0x0000000a210b7209 */ /* 0x000fe40007810000 */
[----:B------:R-:W-:Y:S02]  /*e540*/  @P4 LOP3.LUT R22, R22, 0x2, RZ, 0xfc, !PT ;  /* 0x0000000216164812 */ /* 0x000fe400078efcff */
[----:B------:R-:W-:-:S02]  /*e550*/  FMNMX.FTZ R10, R36, R11, !PT ;  /* 0x0000000b240a7209 */ /* 0x000fc40007810000 */
[----:B------:R-:W-:Y:S02]  /*e560*/  ISETP.LT.OR P4, PT, R21, 0x6a, P6 ;  /* 0x0000006a1500780c */ /* 0x000fe40003781670 */
[----:B------:R-:W-:Y:S02]  /*e570*/  FMNMX.FTZ R11, R37, R10, !PT ;  /* 0x0000000a250b7209 */ /* 0x000fe40007810000 */
[----:B------:R-:W-:Y:S02]  /*e580*/  ISETP.LT.OR P3, PT, R21, 0x71, P3 ;  /* 0x000000711500780c */ /* 0x000fe40001f61670 */
[----:B------:R-:W-:Y:S02]  /*e590*/  FMNMX.FTZ R10, R40, R11, !PT ;  /* 0x0000000b280a7209 */ /* 0x000fe40007810000 */
[----:B------:R-:W-:Y:S02]  /*e5a0*/  FSEL R79, R79, -INF , !P4 ;  /* 0xff8000004f4f7808 */ /* 0x000fe40006000000 */
[----:B------:R-:W-:-:S02]  /*e5b0*/  FMNMX.FTZ R11, R41, R10, !PT ;  /* 0x0000000a290b7209 */ /* 0x000fc40007810000 */
[----:B------:R-:W-:Y:S02]  /*e5c0*/  ISETP.LT.OR P2, PT, R21, 0x72, P2 ;  /* 0x000000721500780c */ /* 0x000fe40001741670 */
[----:B------:R-:W-:Y:S02]  /*e5d0*/  FMNMX.FTZ R10, R44, R11, !PT ;  /* 0x0000000b2c0a7209 */ /* 0x000fe40007810000 */
[----:B------:R-:W-:Y:S02]  /*e5e0*/  FSEL R82, R82, -INF , !P3 ;  /* 0xff80000052527808 */ /* 0x000fe40005800000 */
[----:B------:R-:W-:Y:S02]  /*e5f0*/  FMNMX.FTZ R11, R45, R10, !PT ;  /* 0x0000000a2d0b7209 */ /* 0x000fe40007810000 */
[----:B------:R-:W-:Y:S02]  /*e600*/  ISETP.LT.OR P1, PT, R21, 0x79, P1 ;  /* 0x000000791500780c */ /* 0x000fe40000f21670 */
[----:B------:R-:W-:-:S02]  /*e610*/  FMNMX.FTZ R10, R48, R11, !PT ;  /* 0x0000000b300a7209 */ /* 0x000fc40007810000 */
[----:B------:R-:W-:Y:S02]  /*e620*/  FSEL R83, R83, -INF , !P2 ;  /* 0xff80000053537808 */ /* 0x000fe40005000000 */
[----:B------:R-:W-:Y:S02]  /*e630*/  FMNMX.FTZ R11, R49, R10, !PT ;  /* 0x0000000a310b7209 */ /* 0x000fe40007810000 */
[----:B------:R-:W-:Y:S02]  /*e640*/  ISETP.LT.OR P5, PT, R21, 0x7a, P5 ;  /* 0x0000007a1500780c */ /* 0x000fe40002fa1670 */
[----:B------:R-:W-:Y:S02]  /*e650*/  FMNMX.FTZ R10, R52, R11, !PT ;  /* 0x0000000b340a7209 */ /* 0x000fe40007810000 */
[----:B------:R-:W-:Y:S02]  /*e660*/  FSEL R86, R86, -INF , !P1 ;  /* 0xff80000056567808 */ /* 0x000fe40004800000 */
[----:B------:R-:W-:-:S02]  /*e670*/  FMNMX.FTZ R11, R53, R10, !PT ;  /* 0x0000000a350b7209 */ /* 0x000fc40007810000 */
[----:B------:R-:W-:Y:S02]  /*e680*/  FSEL R87, R87, -INF , !P5 ;  /* 0xff80000057577808 */ /* 0x000fe40006800000 */
[----:B------:R-:W-:Y:S02]  /*e690*/  FMNMX.FTZ R10, R56, R11, !PT ;  /* 0x0000000b380a7209 */ /* 0x000fe40007810000 */
[----:B------:R-:W-:Y:S02]  /*e6a0*/  LOP3.LUT P0, RZ, R22, 0x40000000, RZ, 0xc0, !PT ;  /* 0x4000000016ff7812 */ /* 0x000fe4000780c0ff */
        /* <DEDUP_REMOVED lines=265> */
.L_x_14428:
[----:B------:R-:W2:Y:S01]  /*f740*/  LDL R21, [R1+0x20] ;  /* 0x0000200001157983 */ /* 0x000ea20000100800 */
[----:B------:R-:W-:Y:S02]  /*f750*/  IMAD R14, R19, 0x8, R2 ;  /* 0x00000008130e7824 */ /* 0x000fe400078e0202 */
[-C--:B------:R-:W-:Y:S01]  /*f760*/  FMUL.FTZ R88, R88, R0.reuse ;  /* 0x0000000058587220 */ /* 0x080fe20000410000 */
        /* <DEDUP_REMOVED lines=71> */
[C---:B--2---:R-:W-:Y:S01]  /*fbe0*/  ISETP.GT.AND P1, PT, R4.reuse, R21, PT ;  /* 0x000000150400720c */ /* 0x044fe20003f24270 */
[----:B------:R-:W-:-:S12]  /*fbf0*/  VIADD R4, R4, 0xffffffff ;  /* 0xffffffff04047836 */ /* 0x000fd80000000000 */
[----:B0-----:R-:W-:Y:S05]  /*fc00*/  @P1 BRA `(.L_x_14429) ;  /* 0xffffffcc00e01947 */ /* 0x001fea000383ffff */
[----:B------:R-:W-:Y:S02]  /*fc10*/  IMAD.MOV.U32 R0, RZ, RZ, R11 ;  /* 0x000000ffff007224 */ /* 0x000fe400078e000b */
[----:B------:R-:W-:Y:S02]  /*fc20*/  IMAD.MOV.U32 R3, RZ, RZ, R10 ;  /* 0x000000ffff037224 */ /* 0x000fe400078e000a */
[----:B------:R-:W-:Y:S02]  /*fc30*/  IMAD.MOV.U32 R19, RZ, RZ, R7 ;  /* 0x000000ffff137224 */ /* 0x000fe400078e0007 */
[----:B------:R-:W-:-:S07]  /*fc40*/  IMAD.MOV.U32 R154, RZ, RZ, R20 ;  /* 0x000000ffff9a7224 */ /* 0x000fce00078e0014 */
.L_x_14409:
        /* <DEDUP_REMOVED lines=28> */
.L_x_14432:
[----:B------:R-:W-:-:S13]  /*fe10*/  ISETP.NE.AND P1, PT, R15, 0x1, PT ;  /* 0x000000010f00780c */ /* 0x000fda0003f25270 */
[----:B------:R-:W0:Y:S02]  /*fe20*/  @P1 LDC.64 R10, c[0x0][0x9e8] ;  /* 0x00027a00ff0a1b82 */ /* 0x000e240000000a00 */
[----:B0-----:R-:W-:-:S05]  /*fe30*/  @P1 IMAD.HI.U32 R10, R7, R10, RZ ;  /* 0x0000000a070a1227 */ /* 0x001fca00078e00ff */
[----:B------:R-:W-:-:S07]  /*fe40*/  @P1 SHF.R.U32.HI R7, RZ, R11, R10 ;  /* 0x0000000bff071219 */ /* 0x000fce000001160a */
.L_x_14433:
[----:B------:R-:W-:Y:S05]  /*fe50*/  BSYNC B0 ;  /* 0x0000000000007941 */ /* 0x000fea0003800000 */
.L_x_14431:
[----:B------:R-:W-:-:S05]  /*fe60*/  IMAD R7, R7, R15, RZ ;  /* 0x0000000f07077224 */ /* 0x000fca00078e02ff */
[----:B------:R-:W-:-:S07]  /*fe70*/  VIMNMX R14, R14, R7, !PT ;  /* 0x000000070e0e7248 */ /* 0x000fce0007fe0100 */
.L_x_14430:
        /* <DEDUP_REMOVED lines=13> */
.L_x_14446:
        /* <DEDUP_REMOVED lines=9> */
.L_x_14436:
        /* <DEDUP_REMOVED lines=8> */
.L_x_14437:
[----:B------:R-:W-:Y:S04]  /*10060*/  BSSY B0, `(.L_x_14435) ;  /* 0x0000004000007945 */ /* 0x000fe80003800000 */
[----:B-1----:R-:W-:Y:S05]  /*10070*/  @P2 BRA `(.L_x_14438) ;  /* 0x0000000000082947 */ /* 0x002fea0003800000 */
[----:B------:R-:W1:Y:S02]  /*10080*/  SYNCS.PHASECHK.TRANS64.TRYWAIT P2, [R3+URZ+0x16830], R0 ;  /* 0x01683000030075a7 */ /* 0x000e64000804017f */
[----:B-1----:R-:W-:Y:S05]  /*10090*/  @!P2 BRA `(.L_x_14439) ;  /* 0x000000f80048a947 */ /* 0x002fea0003800000 */
.L_x_14438:
[----:B------:R-:W-:Y:S05]  /*100a0*/  BSYNC B0 ;  /* 0x0000000000007941 */ /* 0x000fea0003800000 */
.L_x_14435:
[----:B------:R-:W2:Y:S04]  /*100b0*/  LDL R11, [R1+0x2c] ;  /* 0x00002c00010b7983 */ /* 0x000ea80000100800 */
[----:B------:R3:W-:Y:S01]  /*100c0*/  STL [R1+0x68], R2 ;  /* 0x0000680201007387 */ /* 0x0007e20000100800 */
[----:B01----:R-:W0:Y:S03]  /*100d0*/  S2R R0, SR_TID.X ;  /* 0x0000000000007919 */ /* 0x003e260000002100 */
[----:B---3--:R-:W3:Y:S01]  /*100e0*/  LDL.64 R2, [R1+0x18] ;  /* 0x0000180001027983 */ /* 0x008ee20000100a00 */
[----:B------:R-:W-:Y:S01]  /*100f0*/  VIADD R19, R21, 0x1 ;  /* 0x0000000115137836 */ /* 0x000fe20000000000 */
[----:B------:R-:W-:Y:S05]  /*10100*/  WARPSYNC.ALL ;  /* 0x0000000000007948 */ /* 0x000fea0003800000 */
[C---:B------:R-:W-:Y:S01]  /*10110*/  ISETP.NE.AND P2, PT, R19.reuse, 0x2, PT ;  /* 0x000000021300780c */ /* 0x040fe20003f45270 */
[----:B------:R-:W-:Y:S01]  /*10120*/  IMAD.MOV.U32 R15, RZ, RZ, 0x40000040 ;  /* 0x40000040ff0f7424 */ /* 0x000fe200078e00ff */
[----:B------:R-:W-:Y:S01]  /*10130*/  R2UR UR12, R8 ;  /* 0x00000000080c72ca */ /* 0x000fe200000e0000 */
[----:B------:R-:W-:Y:S01]  /*10140*/  IMAD.MOV.U32 R27, RZ, RZ, 0x40000040 ;  /* 0x40000040ff1b7424 */ /* 0x000fe200078e00ff */
[----:B------:R-:W-:Y:S01]  /*10150*/  SEL R19, R19, RZ, P2 ;  /* 0x000000ff13137207 */ /* 0x000fe20001000000 */
[----:B------:R-:W-:Y:S01]  /*10160*/  IMAD.MOV.U32 R25, RZ, RZ, 0x40000040 ;  /* 0x40000040ff197424 */ /* 0x000fe200078e00ff */
[----:B------:R-:W-:-:S02]  /*10170*/  R2UR UR23, R15 ;  /* 0x000000000f1772ca */ /* 0x000fc400000e0000 */
[----:B------:R-:W-:Y:S02]  /*10180*/  R2UR UR13, R9 ;  /* 0x00000000090d72ca */ /* 0x000fe400000e0000 */
[----:B------:R-:W-:Y:S02]  /*10190*/  R2UR UR15, R27 ;  /* 0x000000001b0f72ca */ /* 0x000fe400000e0000 */
[----:B------:R-:W-:Y:S02]  /*101a0*/  R2UR UR19, R25 ;  /* 0x00000000191372ca */ /* 0x000fe400000e0000 */
[----:B0-----:R-:W-:-:S05]  /*101b0*/  SHF.R.U32.HI R0, RZ, 0x7, R0 ;  /* 0x00000007ff007819 */ /* 0x001fca0000011600 */
[----:B------:R-:W-:Y:S01]  /*101c0*/  VIADD R0, R0, 0x8 ;  /* 0x0000000800007836 */ /* 0x000fe20000000000 */
[----:B------:R-:W-:-:S04]  /*101d0*/  R2UR UR27, R27 ;  /* 0x000000001b1b72ca */ /* 0x000fc800000e0000 */
[----:B------:R0:W-:Y:S01]  /*101e0*/  BAR.SYNC.DEFER_BLOCKING R0, 0x100 ;  /* 0x000400000000751d */ /* 0x0001e20000010000 */
[----:B--2---:R-:W-:-:S04]  /*101f0*/  IMAD R26, R19, 0x400, R11 ;  /* 0x00000400131a7824 */ /* 0x004fc800078e020b */
[C---:B------:R-:W-:Y:S01]  /*10200*/  VIADD R14, R26.reuse, 0x4 ;  /* 0x000000041a0e7836 */ /* 0x040fe20000000000 */
[C---:B------:R-:W-:Y:S01]  /*10210*/  R2UR UR14, R26.reuse ;  /* 0x000000001a0e72ca */ /* 0x040fe200000e0000 */
[C---:B------:R-:W-:Y:S02]  /*10220*/  VIADD R24, R26.reuse, 0x2 ;  /* 0x000000021a187836 */ /* 0x040fe40000000000 */
[----:B------:R-:W-:Y:S01]  /*10230*/  VIADD R26, R26, 0x6 ;  /* 0x000000061a1a7836 */ /* 0x000fe20000000000 */
[----:B------:R-:W-:Y:S02]  /*10240*/  R2UR UR22, R14 ;  /* 0x000000000e1672ca */ /* 0x000fe400000e0000 */
[----:B------:R-:W2:Y:S01]  /*10250*/  LDL.64 R14, [R1+0x10] ;  /* 0x00001000010e7983 */ /* 0x000ea20000100a00 */
[----:B------:R-:W-:Y:S02]  /*10260*/  R2UR UR18, R24 ;  /* 0x00000000181272ca */ /* 0x000fe400000e0000 */
[----:B------:R-:W-:-:S02]  /*10270*/  R2UR UR26, R26 ;  /* 0x000000001a1a72ca */ /* 0x000fc400000e0000 */
[----:B------:R-:W-:-:S06]  /*10280*/  WARPGROUP.ARRIVE ;  /* 0x00000000000079c5 */ /* 0x000fcc0000000000 */
[----:B------:R-:W-:Y:S01]  /*10290*/  HGMMA.64x128x16.F32.BF16 R24, gdesc[UR12], RZ, !UPT, gsb0 ;  /* 0x01e000000c1879f0 */ /* 0x000fe2000c0018ff */
[----:B---3--:R-:W-:Y:S02]  /*102a0*/  R2UR UR16, R2 ;  /* 0x00000000021072ca */ /* 0x008fe400000e0000 */
[----:B------:R-:W-:Y:S01]  /*102b0*/  R2UR UR17, R3 ;  /* 0x00000000031172ca */ /* 0x000fe200000e0000 */
[----:B------:R0:W5:Y:S01]  /*102c0*/  LDL.LU R2, [R1+0x68] ;  /* 0x0000680001027983 */ /* 0x0001620000300800 */
[----:B------:R-:W-:Y:S02]  /*102d0*/  WARPGROUP.DEPBAR.LE gsb0, 0x0 ;  /* 0x00008000000079c5 */ /* 0x000fe40000010000 */
[----:B------:R-:W-:-:S09]  /*102e0*/  WARPGROUP.ARRIVE ;  /* 0x00000000000079c5 */ /* 0x000fd20000000000 */
[----:B------:R-:W-:Y:S01]  /*102f0*/  HGMMA.64x128x16.F32.BF16 R24, gdesc[UR16], R24, gsb0 ;  /* 0x01e00000101879f0 */ /* 0x000fe20008001818 */
[----:B------:R-:W-:Y:S02]  /*10300*/  R2UR UR24, R12 ;  /* 0x000000000c1872ca */ /* 0x000fe400000e0000 */
[----:B------:R-:W-:Y:S01]  /*10310*/  R2UR UR25, R13 ;  /* 0x000000000d1972ca */ /* 0x000fe200000e0000 */
[----:B------:R-:W-:Y:S02]  /*10320*/  WARPGROUP.DEPBAR.LE gsb0, 0x0 ;  /* 0x00008000000079c5 */ /* 0x000fe40000010000 */
[----:B------:R-:W-:Y:S01]  /*10330*/  WARPGROUP.ARRIVE ;  /* 0x00000000000079c5 */ /* 0x000fe20000000000 */
[----:B--2---:R-:W-:Y:S02]  /*10340*/  R2UR UR20, R14 ;  /* 0x000000000e1472ca */ /* 0x004fe400000e0000 */
[----:B------:R-:W-:-:S13]  /*10350*/  R2UR UR21, R15 ;  /* 0x000000000f1572ca */ /* 0x000fda00000e0000 */
        /* <DEDUP_REMOVED lines=8> */
.L_x_14441:
[----:B------:R-:W-:Y:S01]  /*103e0*/  SHF.L.U32 R0, R10, 0x1f, RZ ;  /* 0x0000001f0a007819 */ /* 0x000fe200000006ff */
[----:B-----5:R-:W-:-:S04]  /*103f0*/  IMAD R3, R21, 0x8, R2 ;  /* 0x0000000815037824 */ /* 0x020fc800078e0202 */
[----:B------:R0:W1:Y:S01]  /*10400*/  SYNCS.PHASECHK.TRANS64.TRYWAIT P1, [R3+URZ+0x16850], R0 ;  /* 0x01685000030075a7 */ /* 0x000062000802017f */
[----:B------:R-:W-:Y:S05]  /*10410*/  @!P0 BRA `(.L_x_14442) ;  /* 0x0000000000048947 */ /* 0x000fea0003800000 */
[----:B------:R-:W-:Y:S01]  /*10420*/  BPT.TRAP 0x1 ;  /* 0x000000040000795c */ /* 0x000fe20000300000 */
.L_x_14442:
[----:B-1----:R-:W-:Y:S05]  /*10430*/  @P1 BRA `(.L_x_14440) ;  /* 0x0000000000081947 */ /* 0x002fea0003800000 */
[----:B------:R-:W1:Y:S02]  /*10440*/  SYNCS.PHASECHK.TRANS64.TRYWAIT P1, [R3+URZ+0x16850], R0 ;  /* 0x01685000030075a7 */ /* 0x000e64000802017f */
[----:B-1----:R-:W-:Y:S05]  /*10450*/  @!P1 BRA `(.L_x_14443) ;  /* 0x000000f4006c9947 */ /* 0x002fea0003800000 */
.L_x_14440:
[----:B01---5:R-:W-:Y:S01]  /*10460*/  VIADD R0, R2, 0x400 ;  /* 0x0000040002007836 */ /* 0x023fe20000000000 */
        /* <DEDUP_REMOVED lines=8> */
[----:B------:R-:W-:Y:S02]  /*104f0*/  IMAD R10, R21, 0x400, R0 ;  /* 0x00000400150a7824 */ /* 0x000fe400078e0200 */
[----:B------:R-:W0:Y:S02]  /*10500*/  S2R R0, SR_TID.X ;  /* 0x0000000000007919 */ /* 0x000e240000002100 */
        /* <DEDUP_REMOVED lines=57> */
.L_x_14444:
        /* <DEDUP_REMOVED lines=43> */
[----:B------:R-:W-:Y:S01]  /*10b50*/  FMUL.FTZ R11, R3, UR30 ;  /* 0x0000001e030b7c20 */ /* 0x000fe20008410000 */
[----:B------:R-:W-:Y:S01]  /*10b60*/  FMNMX.FTZ R0, R27, R0, !PT ;  /* 0x000000001b007209 */ /* 0x000fe20007810000 */
[----:B------:R-:W-:Y:S02]  /*10b70*/  FADD.FTZ R7, -R3, R7 ;  /* 0x0000000703077221 */ /* 0x000fe40000010100 */
[--C-:B------:R-:W-:Y:S01]  /*10b80*/  FFMA.FTZ R24, R24, UR30, -R11.reuse ;  /* 0x0000001e18187c23 */ /* 0x100fe2000801080b */
[----:B------:R-:W-:Y:S01]  /*10b90*/  FMNMX.FTZ R0, R30, R0, !PT ;  /* 0x000000001e007209 */ /* 0x000fe20007810000 */
[----:B------:R-:W-:Y:S01]  /*10ba0*/  FMUL.FTZ R7, R7, UR30 ;  /* 0x0000001e07077c20 */ /* 0x000fe20008410000 */
        /* <DEDUP_REMOVED lines=28> */
[----:B0-----:R-:W-:Y:S01]  /*10d70*/  FFMA.FTZ R6, R7, R6, R24 ;  /* 0x0000000607067223 */ /* 0x001fe20000010018 */
[--C-:B------:R-:W-:Y:S01]  /*10d80*/  FFMA.FTZ R60, R60, UR30, -R11.reuse ;  /* 0x0000001e3c3c7c23 */ /* 0x100fe2000801080b */
[----:B------:R-:W-:Y:S01]  /*10d90*/  FMNMX.FTZ R0, R46, R0, !PT ;  /* 0x000000002e007209 */ /* 0x000fe20007810000 */
[--C-:B------:R-:W-:Y:S01]  /*10da0*/  FFMA.FTZ R61, R61, UR30, -R11.reuse ;  /* 0x0000001e3d3d7c23 */ /* 0x100fe2000801080b */
[--C-:B------:R-:W-:Y:S01]  /*10db0*/  FFMA.FTZ R64, R64, UR30, -R11.reuse ;  /* 0x0000001e40407c23 */ /* 0x100fe2000801080b */
[--C-:B------:R-:W-:Y:S01]  /*10dc0*/  FFMA.FTZ R65, R65, UR30, -R11.reuse ;  /* 0x0000001e41417c23 */ /* 0x100fe2000801080b */
[----:B------:R-:W-:Y:S01]  /*10dd0*/  FMNMX.FTZ R0, R47, R0, !PT ;  /* 0x000000002f007209 */ /* 0x000fe20007810000 */
[----:B------:R-:W-:Y:S01]  /*10de0*/  MUFU.EX2 R29, R29 ;  /* 0x0000001d001d7308 */ /* 0x000fe20000000800 */
[----:B-1----:R-:W-:Y:S01]  /*10df0*/  FADD.FTZ R6, R25, R6 ;  /* 0x0000000619067221 */ /* 0x002fe20000010000 */
        /* <DEDUP_REMOVED lines=15> */
[----:B------:R-:W-:-:S02]  /*10ef0*/  FFMA.FTZ R11, R85, UR30, -R11 ;  /* 0x0000001e550b7c23 */ /* 0x000fc4000801080b */
        /* <DEDUP_REMOVED lines=34> */
[----:B0-----:R-:W-:-:S05]  /*11120*/  FMNMX.FTZ R0, R0, R10, !PT ;  /* 0x0000000a00007209 */ /* 0x001fca0007810000 */
[C---:B------:R-:W-:Y:S01]  /*11130*/  FADD.FTZ R10, -R0.reuse, R20 ;  /* 0x00000014000a7221 */ /* 0x040fe20000010100 */
[----:B------:R-:W-:Y:S01]  /*11140*/  FMUL.FTZ R14, R0, UR30 ;  /* 0x0000001e000e7c20 */ /* 0x000fe20008410000 */
[----:B------:R-:W-:Y:S02]  /*11150*/  MUFU.EX2 R65, R65 ;  /* 0x0000004100417308 */ /* 0x000fe40000000800 */
        /* <DEDUP_REMOVED lines=140> */
.L_x_14445:
        /* <DEDUP_REMOVED lines=77> */
.L_x_14434:
[----:B------:R-:W2:Y:S02]  /*11ef0*/  LDL R7, [R1+0x38] ;  /* 0x0000380001077983 */ /* 0x000ea40000100800 */
[----:B--2---:R-:W-:-:S13]  /*11f00*/  ISETP.GE.AND P1, PT, R4, R7, PT ;  /* 0x000000070400720c */ /* 0x004fda0003f26270 */
[----:B------:R-:W-:Y:S05]  /*11f10*/  @!P1 BRA `(.L_x_14447) ;  /* 0x0000003000489947 */ /* 0x000fea0003800000 */
[----:B------:R-:W-:Y:S02]  /*11f20*/  IMAD.MOV.U32 R7, RZ, RZ, R0 ;  /* 0x000000ffff077224 */ /* 0x000fe400078e0000 */
[----:B------:R-:W-:Y:S02]  /*11f30*/  IMAD.MOV.U32 R20, RZ, RZ, R3 ;  /* 0x000000ffff147224 */ /* 0x000fe400078e0003 */
[----:B------:R-:W-:Y:S02]  /*11f40*/  IMAD.MOV.U32 R10, RZ, RZ, R154 ;  /* 0x000000ffff0a7224 */ /* 0x000fe400078e009a */
[----:B------:R-:W-:-:S07]  /*11f50*/  IMAD.MOV.U32 R21, RZ, RZ, R19 ;  /* 0x000000ffff157224 */ /* 0x000fce00078e0013 */
.L_x_14467:
        /* <DEDUP_REMOVED lines=9> */
.L_x_14449:
        /* <DEDUP_REMOVED lines=8> */
.L_x_14450:
[----:B------:R-:W-:Y:S04]  /*12070*/  BSSY B0, `(.L_x_14448) ;  /* 0x0000004000007945 */ /* 0x000fe80003800000 */
[----:B-1----:R-:W-:Y:S05]  /*12080*/  @P2 BRA `(.L_x_14451) ;  /* 0x0000000000082947 */ /* 0x002fea0003800000 */
[----:B------:R-:W1:Y:S02]  /*12090*/  SYNCS.PHASECHK.TRANS64.TRYWAIT P2, [R3+URZ+0x16830], R0 ;  /* 0x01683000030075a7 */ /* 0x000e64000804017f */
[----:B-1----:R-:W-:Y:S05]  /*120a0*/  @!P2 BRA `(.L_x_14452) ;  /* 0x000000d8006ca947 */ /* 0x002fea0003800000 */
.L_x_14451:
[----:B------:R-:W-:Y:S05]  /*120b0*/  BSYNC B0 ;  /* 0x0000000000007941 */ /* 0x000fea0003800000 */
.L_x_14448:
        /* <DEDUP_REMOVED lines=51> */
.L_x_14454:
[----:B------:R-:W-:Y:S01]  /*123f0*/  SHF.L.U32 R0, R10, 0x1f, RZ ;  /* 0x0000001f0a007819 */ /* 0x000fe200000006ff */
[----:B-----5:R-:W-:-:S04]  /*12400*/  IMAD R3, R21, 0x8, R2 ;  /* 0x0000000815037824 */ /* 0x020fc800078e0202 */
[----:B------:R0:W1:Y:S01]  /*12410*/  SYNCS.PHASECHK.TRANS64.TRYWAIT P1, [R3+URZ+0x16850], R0 ;  /* 0x01685000030075a7 */ /* 0x000062000802017f */
[----:B------:R-:W-:Y:S05]  /*12420*/  @!P0 BRA `(.L_x_14455) ;  /* 0x0000000000048947 */ /* 0x000fea0003800000 */
[----:B------:R-:W-:Y:S01]  /*12430*/  BPT.TRAP 0x1 ;  /* 0x000000040000795c */ /* 0x000fe20000300000 */
.L_x_14455:
[----:B-1----:R-:W-:Y:S05]  /*12440*/  @P1 BRA `(.L_x_14453) ;  /* 0x0000000000081947 */ /* 0x002fea0003800000 */
[----:B------:R-:W1:Y:S02]  /*12450*/  SYNCS.PHASECHK.TRANS64.TRYWAIT P1, [R3+URZ+0x16850], R0 ;  /* 0x01685000030075a7 */ /* 0x000e64000802017f */
[----:B-1----:R-:W-:Y:S05]  /*12460*/  @!P1 BRA `(.L_x_14456) ;  /* 0x000000d400909947 */ /* 0x002fea0003800000 */
.L_x_14453:
        /* <DEDUP_REMOVED lines=68> */
.L_x_14457:
[----:B------:R-:W2:Y:S01]  /*128b0*/  LDL R11, [R1+0x24] ;  /* 0x00002400010b7983 */ /* 0x000ea20000100800 */
[----:B0-----:R-:W0:Y:S03]  /*128c0*/  LDC R0, c[0x0][0x448] ;  /* 0x00011200ff007b82 */ /* 0x001e260000000800 */
[----:B------:R-:W2:Y:S04]  /*128d0*/  LDL R10, [R1+0x30] ;  /* 0x00003000010a7983 */ /* 0x000ea80000100800 */
[----:B------:R-:W3:Y:S01]  /*128e0*/  LDL R124, [R1] ;  /* 0x00000000017c7983 */ /* 0x000ee20000100800 */
        /* <DEDUP_REMOVED lines=36> */
.L_x_14460:
[----:B------:R-:W-:-:S05]  /*12b30*/  IMAD.U32 R123, RZ, RZ, UR4 ;  /* 0x00000004ff7b7e24 */ /* 0x000fca000f8e00ff */
[----:B------:R-:W-:-:S13]  /*12b40*/  ISETP.NE.AND P1, PT, R123, 0x1, PT ;  /* 0x000000017b00780c */ /* 0x000fda0003f25270 */
[----:B------:R-:W0:Y:S02]  /*12b50*/  @P1 LDC.64 R120, c[0x0][0x9e8] ;  /* 0x00027a00ff781b82 */ /* 0x000e240000000a00 */
[----:B0-----:R-:W-:-:S05]  /*12b60*/  @P1 IMAD.HI.U32 R120, R122, R120, RZ ;  /* 0x000000787a781227 */ /* 0x001fca00078e00ff */
[----:B------:R-:W-:-:S07]  /*12b70*/  @P1 SHF.R.U32.HI R122, RZ, R121, R120 ;  /* 0x00000079ff7a1219 */ /* 0x000fce0000011678 */
.L_x_14461:
[----:B------:R-:W-:Y:S05]  /*12b80*/  BSYNC B0 ;  /* 0x0000000000007941 */ /* 0x000fea0003800000 */
.L_x_14459:
[----:B------:R-:W-:-:S04]  /*12b90*/  IMAD R122, R122, R123, -R0 ;  /* 0x0000007b7a7a7224 */ /* 0x000fc800078e0a00 */
[----:B------:R-:W-:-:S05]  /*12ba0*/  IMAD R122, R124, -0x2, R122 ;  /* 0xfffffffe7c7a7824 */ /* 0x000fca00078e027a */
[----:B------:R-:W-:Y:S02]  /*12bb0*/  VIMNMX R3, R3, R122, !PT ;  /* 0x0000007a03037248 */ /* 0x000fe40007fe0100 */
[----:B------:R-:W-:-:S07]  /*12bc0*/  VIADDMNMX R10, R122, R123, R10, PT ;  /* 0x0000007b7a0a7246 */ /* 0x000fce000380010a */
.L_x_14458:
        /* <DEDUP_REMOVED lines=113> */
.L_x_14464:
[----:B------:R-:W-:-:S05]  /*132e0*/  IMAD.U32 R120, RZ, RZ, UR4 ;  /* 0x00000004ff787e24 */ /* 0x000fca000f8e00ff */
[----:B------:R-:W-:-:S13]  /*132f0*/  ISETP.NE.AND P1, PT, R120, 0x1, PT ;  /* 0x000000017800780c */ /* 0x000fda0003f25270 */
[----:B------:R-:W0:Y:S02]  /*13300*/  @P1 LDC.64 R10, c[0x0][0x9e8] ;  /* 0x00027a00ff0a1b82 */ /* 0x000e240000000a00 */
[----:B0-----:R-:W-:-:S05]  /*13310*/  @P1 IMAD.HI.U32 R10, R15, R10, RZ ;  /* 0x0000000a0f0a1227 */ /* 0x001fca00078e00ff */
[----:B------:R-:W-:-:S07]  /*13320*/  @P1 SHF.R.U32.HI R15, RZ, R11, R10 ;  /* 0x0000000bff0f1219 */ /* 0x000fce000001160a */
.L_x_14465:
[----:B------:R-:W-:Y:S05]  /*13330*/  BSYNC B0 ;  /* 0x0000000000007941 */ /* 0x000fea0003800000 */
.L_x_14463:
[----:B------:R-:W-:-:S04]  /*13340*/  IMAD R0, R15, R120, -R0 ;  /* 0x000000780f007224 */ /* 0x000fc800078e0a00 */
[----:B------:R-:W-:-:S05]  /*13350*/  IMAD R0, R124, -0x2, R0 ;  /* 0xfffffffe7c007824 */ /* 0x000fca00078e0200 */
[----:B------:R-:W-:Y:S02]  /*13360*/  VIMNMX R3, R3, R0, !PT ;  /* 0x0000000003037248 */ /* 0x000fe40007fe0100 */
[----:B------:R-:W-:-:S07]  /*13370*/  VIADDMNMX R14, R0, R120, R14, PT ;  /* 0x00000078000e7246 */ /* 0x000fce000380010e */
.L_x_14462:
        /* <DEDUP_REMOVED lines=9> */
[----:B------:R-:W-:Y:S02]  /*13410*/  FMNMX.FTZ R0, R32, R0, !PT ;  /* 0x0000000020007209 */ /* 0x000fe40007810000 */
        /* <DEDUP_REMOVED lines=48> */
[----:B------:R-:W-:Y:S02]  /*13720*/  FMNMX.FTZ R0, R60, R0, !PT ;  /* 0x000000003c007209 */ /* 0x000fe40007810000 */
        /* <DEDUP_REMOVED lines=44> */
[----:B------:R-:W-:Y:S02]  /*139f0*/  LOP3.LUT R22, R22, 0xbfffffff, RZ, 0xc0, !PT ;  /* 0xbfffffff16167812 */ /* 0x000fe400078ec0ff */
[C---:B------:R-:W-:Y:S02]  /*13a00*/  ISETP.LT.OR P2, PT, R14.reuse, 0x61, P2 ;  /* 0x000000610e00780c */ /* 0x040fe40001741670 */
[----:B------:R-:W-:Y:S02]  /*13a10*/  ISETP.LT.OR P1, PT, R14, 0x62, P1 ;  /* 0x000000620e00780c */ /* 0x000fe40000f21670 */
[----:B------:R-:W-:Y:S02]  /*13a20*/  FMNMX.FTZ R0, R85, R0, !PT ;  /* 0x0000000055007209 */ /* 0x000fe40007810000 */
[----:B------:R-:W-:Y:S02]  /*13a30*/  @P0 LOP3.LUT R22, R22, 0x40000000, RZ, 0xfc, !PT ;  /* 0x4000000016160812 */ /* 0x000fe400078efcff */
[----:B------:R-:W-:-:S02]  /*13a40*/  FSEL R74, R74, -INF , !P2 ;  /* 0xff8000004a4a7808 */ /* 0x000fc40005000000 */
[----:B------:R-:W-:Y:S02]  /*13a50*/  FSEL R75, R75, -INF , !P1 ;  /* 0xff8000004b4b7808 */ /* 0x000fe40004800000 */
[C---:B------:R-:W-:Y:S02]  /*13a60*/  ISETP.GT.AND P4, PT, R3.reuse, 0x68, P5 ;  /* 0x000000680300780c */ /* 0x040fe40002f84270 */
[C---:B------:R-:W-:Y:S02]  /*13a70*/  ISETP.GT.AND P6, PT, R3.reuse, 0x69, P5 ;  /* 0x000000690300780c */ /* 0x040fe40002fc4270 */
[C---:B------:R-:W-:Y:S02]  /*13a80*/  ISETP.GT.AND P3, PT, R3.reuse, 0x70, P5 ;  /* 0x000000700300780c */ /* 0x040fe40002f64270 */
[C---:B------:R-:W-:Y:S02]  /*13a90*/  ISETP.GT.AND P2, PT, R3.reuse, 0x71, P5 ;  /* 0x000000710300780c */ /* 0x040fe40002f44270 */
[----:B------:R-:W-:-:S02]  /*13aa0*/  ISETP.GT.AND P1, PT, R3, 0x78, P5 ;  /* 0x000000780300780c */ /* 0x000fc40002f24270 */
[C---:B------:R-:W-:Y:S02]  /*13ab0*/  ISETP.GT.AND P0, PT, R3.reuse, RZ, P5 ;  /* 0x000000ff0300720c */ /* 0x040fe40002f04270 */
[----:B------:R-:W-:Y:S02]  /*13ac0*/  ISETP.GT.AND P5, PT, R3, 0x79, P5 ;  /* 0x000000790300780c */ /* 0x000fe40002fa4270 */
[----:B------:R-:W0:Y:S01]  /*13ad0*/  SHFL.BFLY PT, R3, R0, 0x2, 0x1f ;  /* 0x0c401f0000037f89 */ /* 0x000e2200000e0000 */
[----:B------:R-:W-:Y:S02]  /*13ae0*/  ISETP.LT.OR P4, PT, R14, 0x69, P4 ;  /* 0x000000690e00780c */ /* 0x000fe40002781670 */
[----:B------:R-:W-:Y:S02]  /*13af0*/  LOP3.LUT R22, R22, 0xfffffffd, RZ, 0xc0, !PT ;  /* 0xfffffffd16167812 */ /* 0x000fe400078ec0ff */
[C---:B------:R-:W-:Y:S02]  /*13b00*/  ISETP.LT.OR P0, PT, R14.reuse, 0x1, P0 ;  /* 0x000000010e00780c */ /* 0x040fe40000701670 */
[----:B------:R-:W-:-:S02]  /*13b10*/  ISETP.LT.OR P3, PT, R14, 0x71, P3 ;  /* 0x000000710e00780c */ /* 0x000fc40001f61670 */
[----:B------:R-:W-:Y:S02]  /*13b20*/  FSEL R26, R26, -INF , !P0 ;  /* 0xff8000001a1a7808 */ /* 0x000fe40004000000 */
[----:B------:R-:W-:Y:S02]  /*13b30*/  ISETP.LT.OR P2, PT, R14, 0x72, P2 ;  /* 0x000000720e00780c */ /* 0x000fe40001741670 */
[----:B------:R-:W-:Y:S02]  /*13b40*/  FSEL R82, R82, -INF , !P3 ;  /* 0xff80000052527808 */ /* 0x000fe40005800000 */
[----:B------:R-:W-:Y:S02]  /*13b50*/  @P4 LOP3.LUT R22, R22, 0x2, RZ, 0xfc, !PT ;  /* 0x0000000216164812 */ /* 0x000fe400078efcff */
[C---:B------:R-:W-:Y:S02]  /*13b60*/  ISETP.LT.OR P4, PT, R14.reuse, 0x6a, P6 ;  /* 0x0000006a0e00780c */ /* 0x040fe40003781670 */
[----:B------:R-:W-:-:S02]  /*13b70*/  ISETP.LT.OR P1, PT, R14, 0x79, P1 ;  /* 0x000000790e00780c */ /* 0x000fc40000f21670 */
[----:B------:R-:W-:Y:S02]  /*13b80*/  FSEL R79, R79, -INF , !P4 ;  /* 0xff8000004f4f7808 */ /* 0x000fe40006000000 */
[----:B------:R-:W-:Y:S02]  /*13b90*/  FSEL R83, R83, -INF , !P2 ;  /* 0xff80000053537808 */ /* 0x000fe40005000000 */
[----:B0-----:R-:W-:Y:S02]  /*13ba0*/  FMNMX.FTZ R3, R0, R3, !PT ;  /* 0x0000000300037209 */ /* 0x001fe40007810000 */
[----:B------:R-:W-:Y:S02]  /*13bb0*/  ISETP.LT.OR P5, PT, R14, 0x7a, P5 ;  /* 0x0000007a0e00780c */ /* 0x000fe40002fa1670 */
[----:B------:R-:W-:Y:S01]  /*13bc0*/  FSEL R86, R86, -INF , !P1 ;  /* 0xff80000056567808 */ /* 0x000fe20004800000 */
[----:B------:R-:W0:Y:S01]  /*13bd0*/  SHFL.BFLY PT, R0, R3, 0x1, 0x1f ;  /* 0x0c201f0003007f89 */ /* 0x000e2200000e0000 */
[----:B------:R-:W-:-:S02]  /*13be0*/  FSEL R87, R87, -INF , !P5 ;  /* 0xff80000057577808 */ /* 0x000fc40006800000 */
[----:B------:R-:W-:Y:S02]  /*13bf0*/  LOP3.LUT P0, RZ, R22, 0x40000000, RZ, 0xc0, !PT ;  /* 0x4000000016ff7812 */ /* 0x000fe4000780c0ff */
[----:B0-----:R-:W-:-:S04]  /*13c00*/  FMNMX.FTZ R3, R3, R0, !PT ;  /* 0x0000000003037209 */ /* 0x001fc80007810000 */
[C---:B------:R-:W-:Y:S01]  /*13c10*/  FSETP.NEU.FTZ.AND P6, PT, R3.reuse, -INF , PT ;  /* 0xff8000000300780b */ /* 0x040fe20003fdd000 */
[----:B------:R-:W-:-:S03]  /*13c20*/  FMUL.FTZ R0, R3, UR30 ;  /* 0x0000001e03007c20 */ /* 0x000fc60008410000 */
[----:B------:R-:W-:Y:S02]  /*13c30*/  FSEL R10, R3, RZ, P6 ;  /* 0x000000ff030a7208 */ /* 0x000fe40003000000 */
[----:B------:R-:W-:Y:S02]  /*13c40*/  FSEL R0, R0, RZ, P6 ;  /* 0x000000ff00007208 */ /* 0x000fe40003000000 */
[----:B------:R-:W-:Y:S01]  /*13c50*/  LOP3.LUT P6, RZ, R22, 0x2, RZ, 0xc0, !PT ;  /* 0x0000000216ff7812 */ /* 0x000fe200078cc0ff */
[----:B------:R-:W-:Y:S02]  /*13c60*/  FADD.FTZ R10, -R10, R20 ;  /* 0x000000140a0a7221 */ /* 0x000fe40000010100 */
        /* <DEDUP_REMOVED lines=33> */
[----:B------:R-:W-:Y:S01]  /*13e80*/  FMUL.FTZ R14, R10, UR30 ;  /* 0x0000001e0a0e7c20 */ /* 0x000fe20008410000 */
[----:B------:R-:W-:Y:S01]  /*13e90*/  FSEL R78, R78, -INF , !P6 ;  /* 0xff8000004e4e7808 */ /* 0x000fe20007000000 */
        /* <DEDUP_REMOVED lines=205> */
.L_x_14466:
        /* <DEDUP_REMOVED lines=77> */
.L_x_14447:
[----:B------:R-:W-:Y:S05]  /*15040*/  WARPSYNC.ALL ;  /* 0x0000000000007948 */ /* 0x000fea0003800000 */
[----:B------:R-:W-:Y:S06]  /*15050*/  BAR.ARV 0x8, 0x200 ;  /* 0x0208000000007b1d */ /* 0x000fec0000002000 */
[----:B------:R-:W-:Y:S05]  /*15060*/  @!P0 BRA `(.L_x_14468) ;  /* 0x0000000000048947 */ /* 0x000fea0003800000 */
[----:B------:R-:W-:Y:S01]  /*15070*/  BPT.TRAP 0x1 ;  /* 0x000000040000795c */ /* 0x000fe20000300000 */
.L_x_14468:
[----:B------:R-:W-:Y:S01]  /*15080*/  IMAD R11, R19, 0x8, R2 ;  /* 0x00000008130b7824 */ /* 0x000fe200078e0202 */
[----:B------:R-:W-:-:S04]  /*15090*/  SHF.L.U32 R4, R154, 0x1f, RZ ;  /* 0x0000001f9a047819 */ /* 0x000fc800000006ff */
[----:B------:R0:W1:Y:S01]  /*150a0*/  SYNCS.PHASECHK.TRANS64.TRYWAIT P1, [R11+URZ+0x16850], R4 ;  /* 0x016850040b0075a7 */ /* 0x000062000802017f */
[----:B------:R-:W-:Y:S05]  /*150b0*/  @!P0 BRA `(.L_x_14469) ;  /* 0x0000000000048947 */ /* 0x000fea0003800000 */
[----:B------:R-:W-:Y:S01]  /*150c0*/  BPT.TRAP 0x1 ;  /* 0x000000040000795c */ /* 0x000fe20000300000 */
.L_x_14469:
[----:B------:R-:W-:-:S05]  /*150d0*/  VIADD R2, R2, 0x400 ;  /* 0x0000040002027836 */ /* 0x000fca0000000000 */
[----:B------:R-:W-:-:S04]  /*150e0*/  SHF.R.U32.HI R2, RZ, 0x4, R2 ;  /* 0x00000004ff027819 */ /* 0x000fc80000011602 */
[----:B------:R-:W-:Y:S01]  /*150f0*/  LOP3.LUT R2, R2, 0x3fff, RZ, 0xc0, !PT ;  /* 0x00003fff02027812 */ /* 0x000fe200078ec0ff */
[----:B-1----:R-:W-:Y:S06]  /*15100*/  @P1 BRA `(.L_x_14470) ;  /* 0x0000000000081947 */ /* 0x002fec0003800000 */
[----:B------:R-:W1:Y:S02]  /*15110*/  SYNCS.PHASECHK.TRANS64.TRYWAIT P1, [R11+URZ+0x16850], R4 ;  /* 0x016850040b0075a7 */ /* 0x000e64000802017f */
[----:B-1----:R-:W-:Y:S05]  /*15120*/  @!P1 BRA `(.L_x_14471) ;  /* 0x000000a800749947 */ /* 0x002fea0003800000 */
.L_x_14470:
        /* <DEDUP_REMOVED lines=8> */
[----:B------:R-:W-:Y:S01]  /*151b0*/  IMAD.MOV.U32 R13, RZ, RZ, 0x40000040 ;  /* 0x40000040ff0d7424 */ /* 0x000fe200078e00ff */
[----:B------:R-:W-:Y:S01]  /*151c0*/  CS2R R14, SRZ ;  /* 0x00000000000e7805 */ /* 0x000fe2000001ff00 */
[----:B------:R-:W0:Y:S01]  /*151d0*/  SHFL.BFLY PT, R2, R5, 0x2, 0x1f ;  /* 0x0c401f0005027f89 */ /* 0x000e2200000e0000 */
[----:B------:R-:W-:-:S02]  /*151e0*/  IMAD.MOV.U32 R9, RZ, RZ, 0x40000040 ;  /* 0x40000040ff097424 */ /* 0x000fc400078e00ff */
[----:B------:R-:W-:Y:S02]  /*151f0*/  IMAD.MOV.U32 R21, RZ, RZ, -0x800000 ;  /* 0xff800000ff157424 */ /* 0x000fe400078e00ff */
[----:B------:R-:W-:-:S05]  /*15200*/  IMAD.MOV.U32 R20, RZ, RZ, -0x800000 ;  /* 0xff800000ff147424 */ /* 0x000fca00078e00ff */
[----:B------:R-:W-:Y:S01]  /*15210*/  HGMMA.64x64x16.F32.BF16 R88, R148, gdesc[UR4].tnspB, R88, gsb0 ;  /* 0x40e0000494587df0 */ /* 0x000fe20008001858 */
[----:B------:R-:W-:Y:S01]  /*15220*/  R2UR UR6, R12 ;  /* 0x000000000c0672ca */ /* 0x000fe200000e0000 */
[----:B------:R-:W-:Y:S01]  /*15230*/  VIADD R12, R8, 0x100 ;  /* 0x00000100080c7836 */ /* 0x000fe20000000000 */
[----:B------:R-:W-:Y:S01]  /*15240*/  R2UR UR7, R13 ;  /* 0x000000000d0772ca */ /* 0x000fe200000e0000 */
[----:B------:R-:W-:Y:S02]  /*15250*/  IMAD.MOV.U32 R13, RZ, RZ, 0x40000040 ;  /* 0x40000040ff0d7424 */ /* 0x000fe400078e00ff */
[----:B--2---:R-:W-:Y:S01]  /*15260*/  FADD.FTZ R7, R7, R6 ;  /* 0x0000000607077221 */ /* 0x004fe20000010000 */
[----:B01----:R-:W-:-:S04]  /*15270*/  FADD.FTZ R4, R2, R5 ;  /* 0x0000000502047221 */ /* 0x003fc80000010000 */
[----:B------:R-:W0:Y:S01]  /*15280*/  SHFL.BFLY PT, R2, R7, 0x1, 0x1f ;  /* 0x0c201f0007027f89 */ /* 0x000e2200000e0000 */
        /* <DEDUP_REMOVED lines=38> */
[----:B0-----:R-:W-:Y:S01]  /*154f0*/  FADD.FTZ R8, R7, R2 ;  /* 0x0000000207087221 */ /* 0x001fe20000010000 */
[----:B------:R-:W-:Y:S01]  /*15500*/  R2UR UR7, R9 ;  /* 0x00000000090772ca */ /* 0x000fe200000e0000 */
[----:B------:R-:W-:Y:S01]  /*15510*/  IMAD.U32 R2, RZ, RZ, UR30 ;  /* 0x0000001eff027e24 */ /* 0x000fe2000f8e00ff */
[----:B------:R-:W0:Y:S02]  /*15520*/  SHFL.BFLY PT, R9, R4, 0x1, 0x1f ;  /* 0x0c201f0004097f89 */ /* 0x000e2400000e0000 */
[----:B------:R-:W-:-:S13]  /*15530*/  FSETP.NE.FTZ.AND P1, PT, R8, RZ, PT ;  /* 0x000000ff0800720b */ /* 0x000fda0003f35000 */
[----:B------:R-:W1:Y:S01]  /*15540*/  @P1 MUFU.LG2 R5, R8 ;  /* 0x0000000800051308 */ /* 0x000e620000000c00 */
[----:B------:R-:W-:-:S07]  /*15550*/  @P1 FMUL.FTZ R2, R2, 0.69314718246459960938 ;  /* 0x3f31721802021820 */ /* 0x000fce0000410000 */
[----:B------:R-:W-:Y:S01]  /*15560*/  @P1 MUFU.RCP R14, R8 ;  /* 0x00000008000e1308 */ /* 0x000fe20000001000 */
[----:B0-----:R-:W-:Y:S01]  /*15570*/  FADD.FTZ R9, R4, R9 ;  /* 0x0000000904097221 */ /* 0x001fe20000010000 */
[----:B------:R-:W-:-:S04]  /*15580*/  IMAD.U32 R4, RZ, RZ, UR30 ;  /* 0x0000001eff047e24 */ /* 0x000fc8000f8e00ff */
        /* <DEDUP_REMOVED lines=14> */
.L_x_14472:
        /* <DEDUP_REMOVED lines=40> */
[----:B------:R-:W-:Y:S01]  /*158f0*/  LOP3.LUT R154, R154, R5, RZ, 0x3c, !PT ;  /* 0x000000059a9a7212 */ /* 0x000fe200078e3cff */
[----:B------:R-:W-:Y:S01]  /*15900*/  UIADD3 UR36, UR36, 0x1, URZ ;  /* 0x0000000124247890 */ /* 0x000fe2000fffe03f */
[----:B0-----:R-:W-:-:S11]  /*15910*/  SEL R19, R19, RZ, P1 ;  /* 0x000000ff13137207 */ /* 0x001fd60000800000 */
.L_x_14357:
        /* <DEDUP_REMOVED lines=10> */
[----:B------:R-:W3:Y:S04]  /*159c0*/  LDL R4, [R1+0x60] ;  /* 0x0000600001047983 */ /* 0x000ee80000100800 */
[----:B------:R-:W4:Y:S01]  /*159d0*/  LDL R36, [R1+0x4c] ;  /* 0x00004c0001247983 */ /* 0x000f220000100800 */
[----:B------:R-:W2:Y:S01]  /*159e0*/  S2R R5, SR_SWINHI ;  /* 0x0000000000057919 */ /* 0x000ea20000002f00 */
[----:B------:R-:W-:Y:S05]  /*159f0*/  WARPSYNC.ALL ;  /* 0x0000000000007948 */ /* 0x000fea0003800000 */
[----:B------:R-:W-:Y:S01]  /*15a00*/  F2FP.BF16.F32.PACK_AB R10, R10, R27 ;  /* 0x0000001b0a0a723e */ /* 0x000fe200000010ff */
[----:B------:R-:W-:Y:S01]  /*15a10*/  ULDC.64 UR4, c[0x0][0xc00] ;  /* 0x0003000000047ab9 */ /* 0x000fe20000000a00 */
[----:B------:R-:W4:Y:S01]  /*15a20*/  LDC.64 R26, c[0x0][0xc00] ;  /* 0x00030000ff1a7b82 */ /* 0x000f220000000a00 */
[----:B------:R-:W4:Y:S04]  /*15a30*/  LDL R38, [R1+0x30] ;  /* 0x0000300001267983 */ /* 0x000f280000100800 */
[----:B------:R-:W4:Y:S01]  /*15a40*/  LDL R42, [R1+0x24] ;  /* 0x00002400012a7983 */ /* 0x000f220000100800 */
[----:B-----5:R-:W-:-:S02]  /*15a50*/  MOV R24, R2 ;  /* 0x0000000200187202 */ /* 0x020fc40000000f00 */
[----:B--2---:R-:W-:Y:S02]  /*15a60*/  MOV R25, R5 ;  /* 0x0000000500197202 */ /* 0x004fe40000000f00 */
[----:B------:R-:W-:Y:S02]  /*15a70*/  F2FP.BF16.F32.PACK_AB R11, R11, R94 ;  /* 0x0000005e0b0b723e */ /* 0x000fe400000010ff */
[----:B------:R-:W-:Y:S02]  /*15a80*/  F2FP.BF16.F32.PACK_AB R14, R14, R3 ;  /* 0x000000030e0e723e */ /* 0x000fe400000010ff */
[----:B------:R-:W-:Y:S01]  /*15a90*/  F2FP.BF16.F32.PACK_AB R15, R15, R118 ;  /* 0x000000760f0f723e */ /* 0x000fe200000010ff */
[----:B------:R-:W-:Y:S01]  /*15aa0*/  IMAD.MOV.U32 R37, RZ, RZ, RZ ;  /* 0x000000ffff257224 */ /* 0x000fe200078e00ff */
[----:B------:R-:W-:Y:S01]  /*15ab0*/  BAR.SYNC.DEFER_BLOCKING 0x1, 0x180 ;  /* 0x0046000000007b1d */ /* 0x000fe20000010000 */
[----:B---3--:R-:W-:-:S03]  /*15ac0*/  IMAD.WIDE R8, R4, 0x2, R24 ;  /* 0x0000000204087825 */ /* 0x008fc600078e0218 */
[C---:B------:R-:W-:Y:S02]  /*15ad0*/  LOP3.LUT R5, R8.reuse, 0x380, RZ, 0xc0, !PT ;  /* 0x0000038008057812 */ /* 0x040fe400078ec0ff */
[C---:B------:R-:W-:Y:S02]  /*15ae0*/  IADD3 R7, P1, R8.reuse, 0x40, RZ ;  /* 0x0000004008077810 */ /* 0x040fe40007f3e0ff */
[C---:B------:R-:W-:Y:S02]  /*15af0*/  IADD3 R35, P0, R8.reuse, 0x60, RZ ;  /* 0x0000006008237810 */ /* 0x040fe40007f1e0ff */
[----:B------:R-:W-:Y:S02]  /*15b00*/  SHF.R.U64 R5, R5, 0x3, RZ ;  /* 0x0000000305057819 */ /* 0x000fe400000012ff */
[----:B------:R-:W-:Y:S02]  /*15b10*/  IADD3 R13, P2, R8, 0x20, RZ ;  /* 0x00000020080d7810 */ /* 0x000fe40007f5e0ff */
[----:B------:R-:W-:-:S02]  /*15b20*/  LOP3.LUT R6, R7, 0x380, RZ, 0xc0, !PT ;  /* 0x0000038007067812 */ /* 0x000fc400078ec0ff */
[----:B------:R-:W-:Y:S01]  /*15b30*/  LOP3.LUT R8, R5, R8, RZ, 0x3c, !PT ;  /* 0x0000000805087212 */ /* 0x000fe200078e3cff */
[--C-:B------:R-:W-:Y:S01]  /*15b40*/  IMAD.X R5, RZ, RZ, R9.reuse, P0 ;  /* 0x000000ffff057224 */ /* 0x100fe200000e0609 */
[----:B------:R-:W-:Y:S02]  /*15b50*/  ISETP.NE.U32.AND P0, PT, RZ, UR4, PT ;  /* 0x00000004ff007c0c */ /* 0x000fe4000bf05070 */
[----:B------:R-:W-:Y:S02]  /*15b60*/  SHF.R.U64 R6, R6, 0x3, RZ ;  /* 0x0000000306067819 */ /* 0x000fe400000012ff */
[----:B------:R-:W-:Y:S01]  /*15b70*/  ISETP.NE.AND.EX P0, PT, RZ, UR5, PT, P0 ;  /* 0x00000005ff007c0c */ /* 0x000fe2000bf05300 */
[----:B------:R-:W-:Y:S01]  /*15b80*/  ULDC.64 UR4, c[0x0][0xc08] ;  /* 0x0003020000047ab9 */ /* 0x000fe20000000a00 */
[----:B------:R-:W-:Y:S01]  /*15b90*/  LOP3.LUT R6, R6, R7, RZ, 0x3c, !PT ;  /* 0x0000000706067212 */ /* 0x000fe200078e3cff */
[----:B------:R-:W-:Y:S01]  /*15ba0*/  IMAD.X R7, RZ, RZ, R9, P1 ;  /* 0x000000ffff077224 */ /* 0x000fe200008e0609 */
[----:B------:R-:W-:-:S02]  /*15bb0*/  LOP3.LUT R12, R13, 0x380, RZ, 0xc0, !PT ;  /* 0x000003800d0c7812 */ /* 0x000fc400078ec0ff */
[----:B------:R-:W-:Y:S02]  /*15bc0*/  ISETP.NE.U32.AND P1, PT, RZ, UR4, PT ;  /* 0x00000004ff007c0c */ /* 0x000fe4000bf25070 */
[----:B------:R-:W-:Y:S02]  /*15bd0*/  LOP3.LUT R4, R35, 0x380, RZ, 0xc0, !PT ;  /* 0x0000038023047812 */ /* 0x000fe400078ec0ff */
[----:B------:R-:W-:Y:S02]  /*15be0*/  SHF.R.U64 R12, R12, 0x3, RZ ;  /* 0x000000030c0c7819 */ /* 0x000fe400000012ff */
[----:B------:R-:W-:Y:S02]  /*15bf0*/  ISETP.NE.AND.EX P1, PT, RZ, UR5, PT, P1 ;  /* 0x00000005ff007c0c */ /* 0x000fe4000bf25310 */
[----:B------:R-:W-:Y:S02]  /*15c00*/  SHF.R.U64 R4, R4, 0x3, RZ ;  /* 0x0000000304047819 */ /* 0x000fe400000012ff */
[----:B------:R-:W-:Y:S01]  /*15c10*/  LOP3.LUT R12, R12, R13, RZ, 0x3c, !PT ;  /* 0x0000000d0c0c7212 */ /* 0x000fe200078e3cff */
[----:B------:R-:W-:Y:S01]  /*15c20*/  IMAD.X R13, RZ, RZ, R9, P2 ;  /* 0x000000ffff0d7224 */ /* 0x000fe200010e0609 */
[----:B------:R-:W-:-:S02]  /*15c30*/  MOV R32, R8 ;  /* 0x0000000800207202 */ /* 0x000fc40000000f00 */
[----:B------:R-:W-:Y:S02]  /*15c40*/  LOP3.LUT R4, R4, R35, RZ, 0x3c, !PT ;  /* 0x0000002304047212 */ /* 0x000fe400078e3cff */
[----:B------:R-:W-:Y:S02]  /*15c50*/  F2FP.BF16.F32.PACK_AB R8, R0, R33 ;  /* 0x000000210008723e */ /* 0x000fe400000010ff */
[----:B------:R-:W-:Y:S02]  /*15c60*/  F2FP.BF16.F32.PACK_AB R9, R91, R90 ;  /* 0x0000005a5b09723e */ /* 0x000fe400000010ff */
[----:B------:R-:W-:Y:S01]  /*15c70*/  MOV R34, R6 ;  /* 0x0000000600227202 */ /* 0x000fe20000000f00 */
[----:B------:R-:W-:Y:S01]  /*15c80*/  ULDC UR4, c[0x0][0xa88] ;  /* 0x0002a20000047ab9 */ /* 0x000fe20000000800 */
[----:B-1----:R-:W-:Y:S01]  /*15c90*/  MOV R28, R4 ;  /* 0x00000004001c7202 */ /* 0x002fe20000000f00 */
[----:B------:R1:W-:Y:S01]  /*15ca0*/  STSM.16.M88.4 [R32], R8 ;  /* 0x0000000820007844 */ /* 0x0003e20000000200 */
[----:B------:R-:W-:Y:S01]  /*15cb0*/  MOV R35, R12 ;  /* 0x0000000c00237202 */ /* 0x000fe20000000f00 */
[----:B------:R-:W2:Y:S01]  /*15cc0*/  LDC R0, c[0x0][0xbe8] ;  /* 0x0002fa00ff007b82 */ /* 0x000ea20000000800 */
[----:B------:R-:W-:-:S02]  /*15cd0*/  F2FP.BF16.F32.PACK_AB R4, R97, R96 ;  /* 0x000000606104723e */ /* 0x000fc400000010ff */
[----:B------:R-:W-:Y:S02]  /*15ce0*/  F2FP.BF16.F32.PACK_AB R5, R99, R98 ;  /* 0x000000626305723e */ /* 0x000fe400000010ff */
[----:B------:R-:W-:Y:S02]  /*15cf0*/  F2FP.BF16.F32.PACK_AB R6, R101, R100 ;  /* 0x000000646506723e */ /* 0x000fe400000010ff */
[----:B------:R-:W-:Y:S02]  /*15d00*/  F2FP.BF16.F32.PACK_AB R7, R103, R102 ;  /* 0x000000666707723e */ /* 0x000fe400000010ff */
[----:B------:R-:W-:Y:S02]  /*15d10*/  F2FP.BF16.F32.PACK_AB R12, R113, R112 ;  /* 0x00000070710c723e */ /* 0x000fe400000010ff */
[----:B------:R-:W-:Y:S02]  /*15d20*/  F2FP.BF16.F32.PACK_AB R13, R115, R114 ;  /* 0x00000072730d723e */ /* 0x000fe400000010ff */
[----:B-1----:R-:W-:Y:S01]  /*15d30*/  F2FP.BF16.F32.PACK_AB R8, R105, R104 ;  /* 0x000000686908723e */ /* 0x002fe200000010ff */
[----:B----4-:R-:W-:Y:S01]  /*15d40*/  IMAD.WIDE R32, R36, 0x4, R26 ;  /* 0x0000000424207825 */ /* 0x010fe200078e021a */
[----:B------:R-:W-:Y:S01]  /*15d50*/  F2FP.BF16.F32.PACK_AB R9, R107, R106 ;  /* 0x0000006a6b09723e */ /* 0x000fe200000010ff */
[----:B------:R-:W1:Y:S01]  /*15d60*/  @P1 LDC.64 R26, c[0x0][0xc08] ;  /* 0x00030200ff1a1b82 */ /* 0x000e620000000a00 */
[----:B------:R-:W-:-:S02]  /*15d70*/  F2FP.BF16.F32.PACK_AB R10, R109, R108 ;  /* 0x0000006c6d0a723e */ /* 0x000fc400000010ff */
[----:B------:R-:W-:Y:S01]  /*15d80*/  F2FP.BF16.F32.PACK_AB R11, R111, R110 ;  /* 0x0000006e6f0b723e */ /* 0x000fe200000010ff */
[----:B------:R1:W-:Y:S04]  /*15d90*/  STSM.16.M88.4 [R35], R4 ;  /* 0x0000000423007844 */ /* 0x0003e80000000200 */
[----:B------:R3:W-:Y:S04]  /*15da0*/  STSM.16.M88.4 [R34], R8 ;  /* 0x0000000822007844 */ /* 0x0007e80000000200 */
[----:B------:R4:W-:Y:S01]  /*15db0*/  STSM.16.M88.4 [R28], R12 ;  /* 0x0000000c1c007844 */ /* 0x0009e20000000200 */
[----:B------:R-:W-:Y:S01]  /*15dc0*/  BAR.SYNC.DEFER_BLOCKING 0x1, 0x180 ;  /* 0x0046000000007b1d */ /* 0x000fe20000010000 */
[----:B------:R-:W-:-:S02]  /*15dd0*/  IMAD.U32 R3, RZ, RZ, UR4 ;  /* 0x00000004ff037e24 */ /* 0x000fc4000f8e00ff */
[----:B-1----:R-:W-:-:S03]  /*15de0*/  @P1 IMAD.WIDE R4, R36, 0x4, R26 ;  /* 0x0000000424041825 */ /* 0x002fc600078e021a */
[----:B------:R1:W5:Y:S04]  /*15df0*/  @P0 LDG.E R37, desc[UR42][R32.64] ;  /* 0x0000002a20250981 */ /* 0x000368000c1e1900 */
[----:B------:R1:W5:Y:S01]  /*15e00*/  @P1 LDG.E R3, desc[UR42][R4.64] ;  /* 0x0000002a04031981 */ /* 0x000362000c1e1900 */
[----:B--2---:R-:W-:-:S13]  /*15e10*/  ISETP.NE.AND P2, PT, R0, 0x1, PT ;  /* 0x000000010000780c */ /* 0x004fda0003f45270 */
[----:B------:R-:W2:Y:S08]  /*15e20*/  @P2 LDC R6, c[0x0][0xbec] ;  /* 0x0002fb00ff062b82 */ /* 0x000eb00000000800 */
[----:B---3--:R-:W3:Y:S01]  /*15e30*/  @P2 LDC R9, c[0x0][0xbf0] ;  /* 0x0002fc00ff092b82 */ /* 0x008ee20000000800 */
[----:B----4-:R-:W-:Y:S01]  /*15e40*/  IMAD.IADD R13, R38, 0x1, R42 ;  /* 0x00000001260d7824 */ /* 0x010fe200078e022a */
[----:B-1----:R-:W-:Y:S06]  /*15e50*/  @P1 BRA `(.L_x_14475) ;  /* 0x0000000000101947 */ /* 0x002fec0003800000 */
[----:B------:R-:W-:Y:S05]  /*15e60*/  @!P0 BRA `(.L_x_14475) ;  /* 0x00000000000c8947 */ /* 0x000fea0003800000 */
[----:B------:R-:W4:Y:S04]  /*15e70*/  LDG.E R4, desc[UR42][R32.64] ;  /* 0x0000002a20047981 */ /* 0x000f28000c1e1900 */
[----:B-----5:R-:W4:Y:S02]  /*15e80*/  LDG.E R3, desc[UR42][R32.64+0x4] ;  /* 0x0000042a20037981 */ /* 0x020f24000c1e1900 */
[----:B----4-:R-:W-:-:S07]  /*15e90*/  IMAD.IADD R3, R3, 0x1, -R4 ;  /* 0x0000000103037824 */ /* 0x010fce00078e0a04 */
.L_x_14475:
[----:B------:R-:W4:Y:S01]  /*15ea0*/  LDL.LU R40, [R1+0x48] ;  /* 0x0000480001287983 */ /* 0x000f220000300800 */
[----:B--2---:R-:W-:Y:S01]  /*15eb0*/  @P2 IMAD.HI.U32 R4, R13, R6, RZ ;  /* 0x000000060d042227 */ /* 0x004fe200078e00ff */
[----:B------:R-:W-:Y:S02]  /*15ec0*/  ULDC.64 UR4, c[0x0][0xb90] ;  /* 0x0002e40000047ab9 */ /* 0x000fe40000000a00 */
[----:B------:R-:W2:Y:S04]  /*15ed0*/  LDL R12, [R1+0x5c] ;  /* 0x00005c00010c7983 */ /* 0x000ea80000100800 */
[----:B------:R-:W2:Y:S01]  /*15ee0*/  LDL R38, [R1+0x50] ;  /* 0x0000500001267983 */ /* 0x000ea20000100800 */
[----:B-----5:R-:W-:Y:S01]  /*15ef0*/  SHF.R.S32.HI R33, RZ, 0x1f, R37 ;  /* 0x0000001fff217819 */ /* 0x020fe20000011425 */
[----:B------:R-:W-:Y:S01]  /*15f00*/  IMAD.MOV.U32 R7, RZ, RZ, R13 ;  /* 0x000000ffff077224 */ /* 0x000fe200078e000d */
[----:B---3--:R-:W-:Y:S01]  /*15f10*/  @P2 SHF.R.U32.HI R7, RZ, R9, R4 ;  /* 0x00000009ff072219 */ /* 0x008fe20000011604 */
[----:B------:R-:W1:Y:S01]  /*15f20*/  S2R R10, SR_TID.X ;  /* 0x00000000000a7919 */ /* 0x000e620000002100 */
[----:B------:R-:W-:Y:S01]  /*15f30*/  IMAD.MOV.U32 R32, RZ, RZ, R37 ;  /* 0x000000ffff207224 */ /* 0x000fe200078e0025 */
[----:B------:R-:W-:-:S02]  /*15f40*/  SEL R39, R36, RZ, !P0 ;  /* 0x000000ff24277207 */ /* 0x000fc40004000000 */
[----:B------:R-:W-:Y:S02]  /*15f50*/  IMAD.MOV R11, RZ, RZ, -R7 ;  /* 0x000000ffff0b7224 */ /* 0x000fe400078e0a07 */
[C---:B-1----:R-:W-:Y:S02]  /*15f60*/  VIADD R14, R10.reuse, 0xffffff80 ;  /* 0xffffff800a0e7836 */ /* 0x042fe40000000000 */
[----:B------:R-:W-:-:S03]  /*15f70*/  VIADD R44, R10, 0xffffff80 ;  /* 0xffffff800a2c7836 */ /* 0x000fc60000000000 */
[----:B------:R-:W-:Y:S02]  /*15f80*/  SHF.R.S32.HI R10, RZ, 0x1f, R14 ;  /* 0x0000001fff0a7819 */ /* 0x000fe4000001140e */
[----:B------:R-:W-:Y:S02]  /*15f90*/  SHF.R.S32.HI R41, RZ, 0x1f, R44 ;  /* 0x0000001fff297819 */ /* 0x000fe4000001142c */
[----:B------:R-:W-:Y:S02]  /*15fa0*/  LEA.HI R10, R10, R14, RZ, 0x7 ;  /* 0x0000000e0a0a7211 */ /* 0x000fe400078f38ff */
[----:B------:R-:W-:Y:S02]  /*15fb0*/  LEA.HI R41, R41, R44, RZ, 0x3 ;  /* 0x0000002c29297211 */ /* 0x000fe400078f18ff */
[----:B------:R-:W-:Y:S02]  /*15fc0*/  LOP3.LUT R10, R10, 0xffffff80, RZ, 0xc0, !PT ;  /* 0xffffff800a0a7812 */ /* 0x000fe400078ec0ff */
[----:B------:R-:W-:-:S03]  /*15fd0*/  SHF.R.S32.HI R41, RZ, 0x3, R41 ;  /* 0x00000003ff297819 */ /* 0x000fc60000011429 */
[----:B------:R-:W-:Y:S01]  /*15fe0*/  IMAD.IADD R10, R14, 0x1, -R10 ;  /* 0x000000010e0a7824 */ /* 0x000fe200078e0a0a */
[----:B------:R-:W-:-:S04]  /*15ff0*/  SHF.R.S32.HI R43, RZ, 0x1f, R44 ;  /* 0x0000001fff2b7819 */ /* 0x000fc8000001142c */
[----:B------:R-:W-:-:S04]  /*16000*/  LEA.HI R43, R43, R44, RZ, 0x3 ;  /* 0x0000002c2b2b7211 */ /* 0x000fc800078f18ff */
[----:B------:R-:W-:-:S05]  /*16010*/  LOP3.LUT R43, R43, 0xfffffff8, RZ, 0xc0, !PT ;  /* 0xfffffff82b2b7812 */ /* 0x000fca00078ec0ff */
[----:B------:R-:W-:Y:S01]  /*16020*/  IMAD.IADD R43, R44, 0x1, -R43 ;  /* 0x000000012c2b7824 */ /* 0x000fe200078e0a2b */
[----:B----4-:R-:W-:Y:S01]  /*16030*/  SHF.R.S32.HI R28, RZ, 0x1f, R40 ;  /* 0x0000001fff1c7819 */ /* 0x010fe20000011428 */
[----:B------:R-:W-:-:S04]  /*16040*/  IMAD.WIDE.U32 R4, R40, UR4, R32 ;  /* 0x0000000428047c25 */ /* 0x000fc8000f8e0020 */
[----:B------:R-:W-:-:S04]  /*16050*/  IMAD R6, R28, UR4, RZ ;  /* 0x000000041c067c24 */ /* 0x000fc8000f8e02ff */
[----:B------:R-:W-:Y:S01]  /*16060*/  IMAD R9, R40, UR5, R6 ;  /* 0x0000000528097c24 */ /* 0x000fe2000f8e0206 */
[----:B------:R-:W-:Y:S01]  /*16070*/  SHF.R.S32.HI R6, RZ, 0x1f, R36 ;  /* 0x0000001fff067819 */ /* 0x000fe20000011424 */
[----:B------:R-:W-:Y:S02]  /*16080*/  ULDC.64 UR4, c[0x0][0xb98] ;  /* 0x0002e60000047ab9 */ /* 0x000fe40000000a00 */
[----:B------:R-:W-:Y:S01]  /*16090*/  IMAD.IADD R5, R5, 0x1, R9 ;  /* 0x0000000105057824 */ /* 0x000fe200078e0209 */
[----:B------:R-:W-:Y:S01]  /*160a0*/  SEL R32, R6, RZ, !P0 ;  /* 0x000000ff06207207 */ /* 0x000fe20004000000 */
[----:B------:R-:W-:Y:S02]  /*160b0*/  IMAD R9, R0, R11, R13 ;  /* 0x0000000b00097224 */ /* 0x000fe400078e020d */
[----:B------:R-:W-:-:S04]  /*160c0*/  IMAD.WIDE.U32 R4, R39, UR4, R4 ;  /* 0x0000000427047c25 */ /* 0x000fc8000f8e0004 */
[----:B------:R-:W-:Y:S01]  /*160d0*/  IMAD R8, R32, UR4, RZ ;  /* 0x0000000420087c24 */ /* 0x000fe2000f8e02ff */
[----:B------:R-:W-:Y:S02]  /*160e0*/  SHF.R.S32.HI R6, RZ, 0x1f, R9 ;  /* 0x0000001fff067819 */ /* 0x000fe40000011409 */
[----:B------:R-:W-:Y:S01]  /*160f0*/  SHF.R.S32.HI R11, RZ, 0x1f, R7 ;  /* 0x0000001fff0b7819 */ /* 0x000fe20000011407 */
[----:B------:R-:W-:Y:S01]  /*16100*/  IMAD R8, R39, UR5, R8 ;  /* 0x0000000527087c24 */ /* 0x000fe2000f8e0208 */
[----:B------:R-:W-:Y:S01]  /*16110*/  IADD3 R4, P0, R7, R4, RZ ;  /* 0x0000000407047210 */ /* 0x000fe20007f1e0ff */
[----:B------:R-:W-:Y:S02]  /*16120*/  ULDC.64 UR4, c[0x0][0xb88] ;  /* 0x0002e20000047ab9 */ /* 0x000fe40000000a00 */
        /* <DEDUP_REMOVED lines=8> */
[----:B------:R-:W-:Y:S01]  /*161b0*/  SHFL.IDX PT, R6, R8, RZ, 0x1c1f ;  /* 0x001c1fff08067589 */ /* 0x000fe200000e0000 */
[----:B--2---:R-:W-:Y:S01]  /*161c0*/  IMAD.IADD R11, R12, 0x1, R42 ;  /* 0x000000010c0b7824 */ /* 0x004fe200078e022a */
[----:B------:R-:W-:Y:S02]  /*161d0*/  ULDC.64 UR4, c[0x0][0xaa0] ;  /* 0x0002a80000047ab9 */ /* 0x000fe40000000a00 */
[----:B------:R-:W1:Y:S04]  /*161e0*/  SHFL.IDX PT, R7, R9, RZ, 0x1c1f ;  /* 0x001c1fff09077589 */ /* 0x000e6800000e0000 */
[----:B------:R-:W-:Y:S04]  /*161f0*/  SHFL.IDX PT, R34, R8, 0x1, 0x1c1f ;  /* 0x003c1f0008227f89 */ /* 0x000fe800000e0000 */
[----:B------:R2:W3:Y:S01]  /*16200*/  SHFL.IDX PT, R35, R9, 0x1, 0x1c1f ;  /* 0x003c1f0009237f89 */ /* 0x0004e200000e0000 */
[----:B------:R-:W-:Y:S01]  /*16210*/  IMAD R36, R3, R0, RZ ;  /* 0x0000000003247224 */ /* 0x000fe200078e02ff */
[----:B------:R-:W-:Y:S01]  /*16220*/  LOP3.LUT P0, RZ, R10, 0x3, RZ, 0xc0, !PT ;  /* 0x000000030aff7812 */ /* 0x000fe2000780c0ff */
[----:B------:R-:W-:-:S02]  /*16230*/  VIADD R3, R11, 0x8 ;  /* 0x000000080b037836 */ /* 0x000fc40000000000 */
[----:B------:R-:W-:Y:S01]  /*16240*/  IMAD R5, R41, 0x40, R38 ;  /* 0x0000004029057824 */ /* 0x000fe200078e0226 */
[-C--:B------:R-:W-:Y:S02]  /*16250*/  ISETP.GE.OR P1, PT, R11, R36.reuse, P0 ;  /* 0x000000240b00720c */ /* 0x080fe40000726670 */
[----:B------:R-:W-:Y:S01]  /*16260*/  ISETP.GE.OR P0, PT, R3, R36, P0 ;  /* 0x000000240300720c */ /* 0x000fe20000706670 */
[----:B------:R-:W-:-:S03]  /*16270*/  IMAD.WIDE R4, R5, 0x2, R24 ;  /* 0x0000000205047825 */ /* 0x000fc600078e0218 */
[----:B--2---:R-:W-:-:S04]  /*16280*/  LOP3.LUT R9, R4, 0x380, RZ, 0xc0, !PT ;  /* 0x0000038004097812 */ /* 0x004fc800078ec0ff */
[----:B------:R-:W-:-:S03]  /*16290*/  SHF.R.U64 R9, R9, 0x3, RZ ;  /* 0x0000000309097819 */ /* 0x000fc600000012ff */
[----:B-1----:R-:W-:Y:S01]  /*162a0*/  @!P1 ST.E desc[UR42][R6.64], R21 ;  /* 0x0000001506009985 */ /* 0x002fe2000c10192a */
[C---:B------:R-:W-:Y:S02]  /*162b0*/  IADD3 R13, P3, R4.reuse, 0x1800, RZ ;  /* 0x00001800040d7810 */ /* 0x040fe40007f7e0ff */
[C---:B------:R-:W-:Y:S02]  /*162c0*/  IADD3 R25, P4, R4.reuse, 0x3000, RZ ;  /* 0x0000300004197810 */ /* 0x040fe40007f9e0ff */
[----:B------:R-:W-:Y:S01]  /*162d0*/  LOP3.LUT R8, R9, R4, RZ, 0x3c, !PT ;  /* 0x0000000409087212 */ /* 0x000fe200078e3cff */
[----:B---3--:R1:W-:Y:S01]  /*162e0*/  @!P0 ST.E desc[UR42][R34.64], R20 ;  /* 0x0000001422008985 */ /* 0x0083e2000c10192a */
[----:B------:R-:W-:-:S04]  /*162f0*/  IADD3 R4, P0, R4, 0x4800, RZ ;  /* 0x0000480004047810 */ /* 0x000fc80007f1e0ff */
[----:B------:R-:W-:-:S04]  /*16300*/  LOP3.LUT R3, R4, 0x380, RZ, 0xc0, !PT ;  /* 0x0000038004037812 */ /* 0x000fc800078ec0ff */
[----:B------:R-:W-:Y:S01]  /*16310*/  SHF.R.U64 R3, R3, 0x3, RZ ;  /* 0x0000000303037819 */ /* 0x000fe200000012ff */
[----:B-1----:R-:W-:-:S03]  /*16320*/  IMAD R20, R33, UR4, RZ ;  /* 0x0000000421147c24 */ /* 0x002fc6000f8e02ff */
[----:B------:R-:W-:Y:S02]  /*16330*/  LOP3.LUT R4, R3, R4, RZ, 0x3c, !PT ;  /* 0x0000000403047212 */ /* 0x000fe400078e3cff */
[----:B------:R-:W-:Y:S01]  /*16340*/  LOP3.LUT R12, R13, 0x380, RZ, 0xc0, !PT ;  /* 0x000003800d0c7812 */ /* 0x000fe200078ec0ff */
[----:B------:R-:W-:Y:S01]  /*16350*/  IMAD R33, R37, UR5, R20 ;  /* 0x0000000525217c24 */ /* 0x000fe2000f8e0214 */
[----:B------:R-:W-:Y:S01]  /*16360*/  LOP3.LUT R24, R25, 0x380, RZ, 0xc0, !PT ;  /* 0x0000038019187812 */ /* 0x000fe200078ec0ff */
[----:B------:R-:W-:Y:S01]  /*16370*/  IMAD.WIDE.U32 R20, R37, UR4, RZ ;  /* 0x0000000425147c25 */ /* 0x000fe2000f8e00ff */
[----:B------:R-:W-:Y:S01]  /*16380*/  ULDC.64 UR4, c[0x0][0xae8] ;  /* 0x0002ba0000047ab9 */ /* 0x000fe20000000a00 */
[----:B------:R-:W1:Y:S02]  /*16390*/  @P2 LDC R35, c[0x0][0xbec] ;  /* 0x0002fb00ff232b82 */ /* 0x000e640000000800 */
[----:B------:R-:W-:Y:S02]  /*163a0*/  IMAD R3, R43, 0x30, R41 ;  /* 0x000000302b037824 */ /* 0x000fe400078e0229 */
[----:B------:R-:W-:-:S02]  /*163b0*/  IMAD.IADD R21, R21, 0x1, R33 ;  /* 0x0000000115157824 */ /* 0x000fc400078e0221 */
[----:B------:R-:W-:Y:S01]  /*163c0*/  IMAD R28, R28, UR4, RZ ;  /* 0x000000041c1c7c24 */ /* 0x000fe2000f8e02ff */
[----:B------:R-:W-:Y:S01]  /*163d0*/  SHF.R.U64 R12, R12, 0x3, RZ ;  /* 0x000000030c0c7819 */ /* 0x000fe200000012ff */
[----:B------:R-:W-:Y:S01]  /*163e0*/  IMAD.IADD R34, R42, 0x1, R3 ;  /* 0x000000012a227824 */ /* 0x000fe200078e0203 */
[----:B------:R-:W-:Y:S01]  /*163f0*/  SHF.R.U64 R24, R24, 0x3, RZ ;  /* 0x0000000318187819 */ /* 0x000fe200000012ff */
[C---:B------:R-:W-:Y:S01]  /*16400*/  IMAD R3, R40.reuse, UR5, R28 ;  /* 0x0000000528037c24 */ /* 0x040fe2000f8e021c */
[----:B------:R-:W2:Y:S01]  /*16410*/  @P2 LDC R37, c[0x0][0xbf0] ;  /* 0x0002fc00ff252b82 */ /* 0x000ea20000000800 */
[----:B------:R-:W-:Y:S01]  /*16420*/  IMAD.WIDE.U32 R20, R40, UR4, R20 ;  /* 0x0000000428147c25 */ /* 0x000fe2000f8e0014 */
[----:B------:R-:W-:Y:S01]  /*16430*/  LOP3.LUT R12, R12, R13, RZ, 0x3c, !PT ;  /* 0x0000000d0c0c7212 */ /* 0x000fe200078e3cff */
[----:B------:R-:W3:Y:S01]  /*16440*/  LDL R40, [R1+0x64] ;  /* 0x0000640001287983 */ /* 0x000ee20000100800 */
[----:B------:R-:W-:Y:S01]  /*16450*/  LOP3.LUT R24, R24, R25, RZ, 0x3c, !PT ;  /* 0x0000001918187212 */ /* 0x000fe200078e3cff */
[--C-:B------:R-:W-:Y:S01]  /*16460*/  IMAD.MOV.U32 R9, RZ, RZ, R5.reuse ;  /* 0x000000ffff097224 */ /* 0x100fe200078e0005 */
[----:B------:R-:W-:Y:S01]  /*16470*/  ULDC.64 UR4, c[0x0][0xaf0] ;  /* 0x0002bc0000047ab9 */ /* 0x000fe20000000a00 */
[----:B------:R-:W-:-:S02]  /*16480*/  IMAD.X R13, RZ, RZ, R5, P3 ;  /* 0x000000ffff0d7224 */ /* 0x000fc400018e0605 */
[----:B------:R-:W-:Y:S02]  /*16490*/  IMAD.X R25, RZ, RZ, R5, P4 ;  /* 0x000000ffff197224 */ /* 0x000fe400020e0605 */
[----:B------:R-:W4:Y:S04]  /*164a0*/  LD.E.128 R8, desc[UR42][R8.64] ;  /* 0x0000002a08087980 */ /* 0x000f28000c101d00 */
[----:B------:R-:W4:Y:S04]  /*164b0*/  LD.E.128 R12, desc[UR42][R12.64] ;  /* 0x0000002a0c0c7980 */ /* 0x000f28000c101d00 */
[----:B------:R-:W4:Y:S01]  /*164c0*/  LD.E.128 R24, desc[UR42][R24.64] ;  /* 0x0000002a18187980 */ /* 0x000f22000c101d00 */
        /* <DEDUP_REMOVED lines=22> */
[----:B------:R-:W-:Y:S01]  /*16630*/  IMAD.X R5, RZ, RZ, R5, P0 ;  /* 0x000000ffff057224 */ /* 0x000fe200000e0605 */
[C---:B------:R-:W-:Y:S01]  /*16640*/  LEA R28, P0, R20.reuse, UR4, 0x1 ;  /* 0x00000004141c7c11 */ /* 0x040fe2000f8008ff */
[----:B------:R-:W-:Y:S01]  /*16650*/  IMAD.IADD R3, R21, 0x1, R3 ;  /* 0x0000000115037824 */ /* 0x000fe200078e0203 */
[----:B------:R-:W-:Y:S01]  /*16660*/  ULDC UR4, c[0x0][0xac8] ;  /* 0x0002b20000047ab9 */ /* 0x000fe20000000800 */
[----:B------:R-:W-:Y:S02]  /*16670*/  IMAD.IADD R39, R41, 0x1, R42 ;  /* 0x0000000129277824 */ /* 0x000fe400078e022a */
[----:B------:R-:W5:Y:S01]  /*16680*/  LD.E.128 R4, desc[UR42][R4.64] ;  /* 0x0000002a04047980 */ /* 0x000f62000c101d00 */
[----:B------:R-:W-:-:S03]  /*16690*/  LEA.HI.X R37, R20, UR5, R3, 0x1, P0 ;  /* 0x0000000514257c11 */ /* 0x000fc600080f0c03 */
[----:B------:R-:W1:Y:S01]  /*166a0*/  SHFL.IDX PT, R20, R28, RZ, 0x181f ;  /* 0x00181fff1c147589 */ /* 0x000e6200000e0000 */
[----:B------:R-:W-:-:S03]  /*166b0*/  ISETP.GE.AND P0, PT, R38, UR4, PT ;  /* 0x0000000426007c0c */ /* 0x000fc6000bf06270 */
[----:B------:R-:W2:Y:S04]  /*166c0*/  SHFL.IDX PT, R32, R28, 0x1, 0x181f ;  /* 0x00381f001c207f89 */ /* 0x000ea800000e0000 */
[----:B------:R-:W3:Y:S04]  /*166d0*/  SHFL.IDX PT, R21, R37, RZ, 0x181f ;  /* 0x00181fff25157589 */ /* 0x000ee800000e0000 */
[----:B------:R-:W0:Y:S01]  /*166e0*/  SHFL.IDX PT, R34, R28, 0x2, 0x181f ;  /* 0x00581f001c227f89 */ /* 0x000e2200000e0000 */
[----:B------:R-:W-:-:S03]  /*166f0*/  VIADD R0, R39, 0x30 ;  /* 0x0000003027007836 */ /* 0x000fc60000000000 */
[----:B------:R-:W0:Y:S01]  /*16700*/  SHFL.IDX PT, R33, R37, 0x1, 0x181f ;  /* 0x00381f0025217f89 */ /* 0x000e2200000e0000 */
[CC--:B------:R-:W-:Y:S01]  /*16710*/  ISETP.GE.OR P3, PT, R39.reuse, R36.reuse, P0 ;  /* 0x000000242700720c */ /* 0x0c0fe20000766670 */
[----:B------:R-:W-:Y:S02]  /*16720*/  VIADD R3, R39, 0x60 ;  /* 0x0000006027037836 */ /* 0x000fe40000000000 */
[----:B------:R-:W0:Y:S01]  /*16730*/  SHFL.IDX PT, R35, R37, 0x2, 0x181f ;  /* 0x00581f0025237f89 */ /* 0x000e2200000e0000 */
[----:B------:R1:W-:Y:S06]  /*16740*/  MEMBAR.ALL.CTA ;  /* 0x0000000000007992 */ /* 0x0003ec0000008000 */
[----:B-1----:R-:W1:Y:S01]  /*16750*/  FENCE.VIEW.ASYNC.S ;  /* 0x00000000000073c6 */ /* 0x002e620000000000 */
[----:B------:R-:W-:-:S02]  /*16760*/  ISETP.GE.OR P2, PT, R0, R36, P0 ;  /* 0x000000240000720c */ /* 0x000fc40000746670 */
[----:B------:R-:W-:Y:S01]  /*16770*/  ISETP.GE.OR P1, PT, R3, R36, P0 ;  /* 0x000000240300720c */ /* 0x000fe20000726670 */
[----:B------:R-:W-:Y:S01]  /*16780*/  VIADD R0, R2, 0x16820 ;  /* 0x0001682002007836 */ /* 0x000fe20000000000 */
[----:B------:R-:W-:-:S04]  /*16790*/  @!P3 LEA R20, P5, R38, R20, 0x1 ;  /* 0x000000142614b211 */ /* 0x000fc800078a08ff */
[----:B------:R-:W-:-:S05]  /*167a0*/  PRMT R0, RZ, 0x654, R0 ;  /* 0x00000654ff007816 */ /* 0x000fca0000000000 */
[----:B--2---:R-:W-:Y:S01]  /*167b0*/  @!P2 LEA R32, P4, R38, R32, 0x1 ;  /* 0x000000202620a211 */ /* 0x004fe200078808ff */
[----:B-1----:R1:W-:Y:S02]  /*167c0*/  SYNCS.ARRIVE.TRANS64.RED.A1T0 RZ, [R0+URZ], RZ ;  /* 0x000000ff00ff79a7 */ /* 0x0023e4000810043f */
[----:B-1----:R-:W-:-:S05]  /*167d0*/  VIADD R0, R39, 0x90 ;  /* 0x0000009027007836 */ /* 0x002fca0000000000 */
[----:B------:R-:W-:Y:S01]  /*167e0*/  ISETP.GE.OR P0, PT, R0, R36, P0 ;  /* 0x000000240000720c */ /* 0x000fe20000706670 */
[----:B------:R-:W2:Y:S04]  /*167f0*/  SHFL.IDX PT, R28, R28, 0x3, 0x181f ;  /* 0x00781f001c1c7f89 */ /* 0x000ea800000e0000 */
[----:B------:R-:W1:Y:S01]  /*16800*/  SHFL.IDX PT, R37, R37, 0x3, 0x181f ;  /* 0x00781f0025257f89 */ /* 0x000e6200000e0000 */
[C-C-:B---3--:R-:W-:Y:S02]  /*16810*/  @!P3 LEA.HI.X R21, R38.reuse, R21, R40.reuse, 0x1, P5 ;  /* 0x000000152615b211 */ /* 0x148fe400028f0c28 */
[C---:B0-----:R-:W-:Y:S02]  /*16820*/  @!P1 LEA R34, P5, R38.reuse, R34, 0x1 ;  /* 0x0000002226229211 */ /* 0x041fe400078a08ff */
[----:B------:R-:W-:-:S02]  /*16830*/  @!P2 LEA.HI.X R33, R38, R33, R40, 0x1, P4 ;  /* 0x000000212621a211 */ /* 0x000fc400020f0c28 */
[----:B------:R-:W-:Y:S01]  /*16840*/  @!P1 LEA.HI.X R35, R38, R35, R40, 0x1, P5 ;  /* 0x0000002326239211 */ /* 0x000fe200028f0c28 */
[----:B----4-:R3:W-:Y:S04]  /*16850*/  @!P3 ST.E.128 desc[UR42][R20.64], R8 ;  /* 0x000000081400b985 */ /* 0x0107e8000c101d2a */
[----:B------:R3:W-:Y:S04]  /*16860*/  @!P2 ST.E.128 desc[UR42][R32.64], R12 ;  /* 0x0000000c2000a985 */ /* 0x0007e8000c101d2a */
[----:B------:R3:W-:Y:S01]  /*16870*/  @!P1 ST.E.128 desc[UR42][R34.64], R24 ;  /* 0x0000001822009985 */ /* 0x0007e2000c101d2a */
[----:B-12---:R-:W-:Y:S05]  /*16880*/  @P0 BRA `(.L_x_14476) ;  /* 0x00000008008c0947 */ /* 0x006fea0003800000 */
[----:B---3--:R-:W-:-:S04]  /*16890*/  LEA R8, P0, R38, R28, 0x1 ;  /* 0x0000001c26087211 */ /* 0x008fc800078008ff */
[----:B------:R-:W-:-:S05]  /*168a0*/  LEA.HI.X R9, R38, R37, R40, 0x1, P0 ;  /* 0x0000002526097211 */ /* 0x000fca00000f0c28 */
[----:B-----5:R2:W-:Y:S01]  /*168b0*/  ST.E.128 desc[UR42][R8.64], R4 ;  /* 0x0000000408007985 */ /* 0x0205e2000c101d2a */
[----:B------:R-:W-:Y:S05]  /*168c0*/  BRA `(.L_x_14476) ;  /* 0x00000008007c7947 */ /* 0x000fea0003800000 */
.L_x_14474:
[----:B------:R-:W3:Y:S01]  /*168d0*/  LDL R11, [R1+0x4c] ;  /* 0x00004c00010b7983 */ /* 0x000ee20000100800 */
[----:B------:R-:W-:Y:S01]  /*168e0*/  ULDC.64 UR4, c[0x0][0xc00] ;  /* 0x0003000000047ab9 */ /* 0x000fe20000000a00 */
[----:B------:R-:W3:Y:S01]  /*168f0*/  LDC.64 R4, c[0x0][0xc00] ;  /* 0x00030000ff047b82 */ /* 0x000ee20000000a00 */
[----:B------:R-:W-:Y:S01]  /*16900*/  ISETP.NE.U32.AND P0, PT, RZ, UR4, PT ;  /* 0x00000004ff007c0c */ /* 0x000fe2000bf05070 */
[----:B------:R-:W-:-:S03]  /*16910*/  IMAD.MOV.U32 R0, RZ, RZ, RZ ;  /* 0x000000ffff007224 */ /* 0x000fc600078e00ff */
[----:B------:R-:W-:Y:S01]  /*16920*/  ISETP.NE.AND.EX P0, PT, RZ, UR5, PT, P0 ;  /* 0x00000005ff007c0c */ /* 0x000fe2000bf05300 */
[----:B------:R-:W-:Y:S02]  /*16930*/  ULDC.64 UR4, c[0x0][0xc08] ;  /* 0x0003020000047ab9 */ /* 0x000fe40000000a00 */
[----:B------:R-:W-:Y:S01]  /*16940*/  ISETP.NE.U32.AND P1, PT, RZ, UR4, PT ;  /* 0x00000004ff007c0c */ /* 0x000fe2000bf25070 */
[----:B------:R-:W4:Y:S03]  /*16950*/  LDC R25, c[0x0][0xbe8] ;  /* 0x0002fa00ff197b82 */ /* 0x000f260000000800 */
[----:B------:R-:W-:-:S13]  /*16960*/  ISETP.NE.AND.EX P1, PT, RZ, UR5, PT, P1 ;  /* 0x00000005ff007c0c */ /* 0x000fda000bf25310 */
[----:B------:R-:W2:Y:S01]  /*16970*/  @P1 LDC.64 R6, c[0x0][0xc08] ;  /* 0x00030200ff061b82 */ /* 0x000ea20000000a00 */
[----:B------:R-:W-:Y:S02]  /*16980*/  ULDC UR4, c[0x0][0xa88] ;  /* 0x0002a20000047ab9 */ /* 0x000fe40000000800 */
[----:B------:R-:W-:Y:S01]  /*16990*/  IMAD.U32 R8, RZ, RZ, UR4 ;  /* 0x00000004ff087e24 */ /* 0x000fe2000f8e00ff */
[----:B------:R-:W0:Y:S01]  /*169a0*/  S2R R10, SR_TID.X ;  /* 0x00000000000a7919 */ /* 0x000e220000002100 */
[----:B---3--:R-:W-:-:S04]  /*169b0*/  IMAD.WIDE R4, R11, 0x4, R4 ;  /* 0x000000040b047825 */ /* 0x008fc800078e0204 */
[----:B--2---:R-:W-:Y:S01]  /*169c0*/  @P1 IMAD.WIDE R6, R11, 0x4, R6 ;  /* 0x000000040b061825 */ /* 0x004fe200078e0206 */
[----:B------:R2:W5:Y:S04]  /*169d0*/  @P0 LDG.E R0, desc[UR42][R4.64] ;  /* 0x0000002a04000981 */ /* 0x000568000c1e1900 */
[----:B------:R2:W5:Y:S01]  /*169e0*/  @P1 LDG.E R8, desc[UR42][R6.64] ;  /* 0x0000002a06081981 */ /* 0x000562000c1e1900 */
[----:B----4-:R-:W-:Y:S01]  /*169f0*/  ISETP.NE.AND P2, PT, R25, 0x1, PT ;  /* 0x000000011900780c */ /* 0x010fe20003f45270 */
[----:B0-----:R-:W-:Y:S01]  /*16a00*/  VIADD R26, R10, 0xffffff80 ;  /* 0xffffff800a1a7836 */ /* 0x001fe20000000000 */
[----:B------:R-:W-:-:S04]  /*16a10*/  SHF.R.S32.HI R9, RZ, 0x1f, R11 ;  /* 0x0000001fff097819 */ /* 0x000fc8000001140b */
[----:B------:R-:W-:-:S07]  /*16a20*/  ISETP.GE.AND P3, PT, R26, 0xc0, PT ;  /* 0x000000c01a00780c */ /* 0x000fce0003f66270 */
[----:B------:R-:W0:Y:S08]  /*16a30*/  @P2 LDC R20, c[0x0][0xbec] ;  /* 0x0002fb00ff142b82 */ /* 0x000e300000000800 */
[----:B------:R-:W3:Y:S01]  /*16a40*/  @P2 LDC R27, c[0x0][0xbf0] ;  /* 0x0002fc00ff1b2b82 */ /* 0x000ee20000000800 */
[----:B--2---:R-:W-:Y:S05]  /*16a50*/  @P1 BRA `(.L_x_14477) ;  /* 0x0000000000101947 */ /* 0x004fea0003800000 */
[----:B------:R-:W-:Y:S05]  /*16a60*/  @!P0 BRA `(.L_x_14477) ;  /* 0x00000000000c8947 */ /* 0x000fea0003800000 */
[----:B------:R-:W2:Y:S04]  /*16a70*/  LDG.E R3, desc[UR42][R4.64] ;  /* 0x0000002a04037981 */ /* 0x000ea8000c1e1900 */
[----:B-----5:R-:W2:Y:S02]  /*16a80*/  LDG.E R8, desc[UR42][R4.64+0x4] ;  /* 0x0000042a04087981 */ /* 0x020ea4000c1e1900 */
[----:B--2---:R-:W-:-:S07]  /*16a90*/  IMAD.IADD R8, R8, 0x1, -R3 ;  /* 0x0000000108087824 */ /* 0x004fce00078e0a03 */
.L_x_14477:
[----:B-----5:R-:W2:Y:S04]  /*16aa0*/  LDL R24, [R1+0x48] ;  /* 0x0000480001187983 */ /* 0x020ea80000100800 */
[----:B------:R4:W5:Y:S01]  /*16ab0*/  LDL R33, [R1+0x24] ;  /* 0x0000240001217983 */ /* 0x0009620000100800 */
[----:B------:R-:W-:Y:S01]  /*16ac0*/  BSSY B1, `(.L_x_14478) ;  /* 0x000002c000017945 */ /* 0x000fe20003800000 */
[----:B------:R-:W-:Y:S02]  /*16ad0*/  SEL R13, R11, RZ, !P0 ;  /* 0x000000ff0b0d7207 */ /* 0x000fe40004000000 */
[----:B------:R-:W-:Y:S02]  /*16ae0*/  SEL R14, R9, RZ, !P0 ;  /* 0x000000ff090e7207 */ /* 0x000fe40004000000 */
[----:B------:R-:W-:-:S02]  /*16af0*/  SHF.R.S32.HI R11, RZ, 0x1f, R0 ;  /* 0x0000001fff0b7819 */ /* 0x000fc40000011400 */
[----:B--2---:R-:W-:Y:S01]  /*16b00*/  SHF.R.S32.HI R12, RZ, 0x1f, R24 ;  /* 0x0000001fff0c7819 */ /* 0x004fe20000011418 */
[----:B----4-:R-:W-:Y:S06]  /*16b10*/  @P3 BRA `(.L_x_14479) ;  /* 0x0000000000983947 */ /* 0x010fec0003800000 */
[----:B------:R-:W2:Y:S01]  /*16b20*/  LDC R9, c[0x0][0xbe8] ;  /* 0x0002fa00ff097b82 */ /* 0x000ea20000000800 */
[----:B-----5:R-:W-:Y:S01]  /*16b30*/  IADD3 R10, R33, -0x80, R10 ;  /* 0xffffff80210a7810 */ /* 0x020fe20007ffe00a */
        /* <DEDUP_REMOVED lines=36> */
.L_x_14479:
[----:B------:R-:W-:Y:S05]  /*16d80*/  BSYNC B1 ;  /* 0x0000000000017941 */ /* 0x000fea0003800000 */
.L_x_14478:
[----:B--2---:R-:W2:Y:S04]  /*16d90*/  LDL R6, [R1+0x50] ;  /* 0x0000500001067983 */ /* 0x004ea80000100800 */
[----:B------:R-:W1:Y:S01]  /*16da0*/  LDL R10, [R1+0x64] ;  /* 0x00006400010a7983 */ /* 0x000e620000100800 */
[--C-:B------:R-:W-:Y:S01]  /*16db0*/  SHF.R.S32.HI R7, RZ, 0x1f, R26.reuse ;  /* 0x0000001fff077819 */ /* 0x100fe2000001141a */
[----:B------:R-:W-:Y:S01]  /*16dc0*/  ULDC.64 UR4, c[0x0][0xaa0] ;  /* 0x0002a80000047ab9 */ /* 0x000fe20000000a00 */
[----:B------:R-:W-:Y:S01]  /*16dd0*/  SHF.R.S32.HI R32, RZ, 0x1f, R26 ;  /* 0x0000001fff207819 */ /* 0x000fe2000001141a */
[----:B------:R-:W-:Y:S01]  /*16de0*/  IMAD R3, R11, UR4, RZ ;  /* 0x000000040b037c24 */ /* 0x000fe2000f8e02ff */
[-C--:B------:R-:W-:Y:S01]  /*16df0*/  LEA.HI R7, R7, R26.reuse, RZ, 0x3 ;  /* 0x0000001a07077211 */ /* 0x080fe200078f18ff */
[----:B------:R-:W-:Y:S01]  /*16e00*/  IMAD.WIDE.U32 R4, R0, UR4, RZ ;  /* 0x0000000400047c25 */ /* 0x000fe2000f8e00ff */
        /* <DEDUP_REMOVED lines=10> */
[----:B-----5:R-:W-:-:S04]  /*16eb0*/  IMAD.IADD R9, R33, 0x1, R0 ;  /* 0x0000000121097824 */ /* 0x020fc800078e0200 */
[----:B0-----:R-:W-:-:S04]  /*16ec0*/  @P2 IMAD.HI.U32 R0, R9, R20, RZ ;  /* 0x0000001409002227 */ /* 0x001fc800078e00ff */
[----:B------:R-:W-:Y:S01]  /*16ed0*/  IMAD.MOV.U32 R3, RZ, RZ, R9 ;  /* 0x000000ffff037224 */ /* 0x000fe200078e0009 */
[----:B---3--:R-:W-:-:S04]  /*16ee0*/  @P2 SHF.R.U32.HI R3, RZ, R27, R0 ;  /* 0x0000001bff032219 */ /* 0x008fc80000011600 */
[----:B------:R-:W-:Y:S01]  /*16ef0*/  SHF.R.S32.HI R0, RZ, 0x1f, R3 ;  /* 0x0000001fff007819 */ /* 0x000fe20000011403 */
[----:B--2---:R-:W-:Y:S02]  /*16f00*/  IMAD.MOV.U32 R26, RZ, RZ, R6 ;  /* 0x000000ffff1a7224 */ /* 0x004fe400078e0006 */
[----:B------:R-:W-:Y:S02]  /*16f10*/  IMAD R6, R12, UR4, RZ ;  /* 0x000000040c067c24 */ /* 0x000fe4000f8e02ff */
[----:B-1----:R-:W-:Y:S02]  /*16f20*/  IMAD.MOV.U32 R28, RZ, RZ, R10 ;  /* 0x000000ffff1c7224 */ /* 0x002fe400078e000a */
[----:B------:R-:W-:Y:S01]  /*16f30*/  IMAD R7, R24, UR5, R6 ;  /* 0x0000000518077c24 */ /* 0x000fe2000f8e0206 */
[----:B------:R-:W-:Y:S02]  /*16f40*/  ULDC.64 UR4, c[0x0][0xaf0] ;  /* 0x0002bc0000047ab9 */ /* 0x000fe40000000a00 */
[----:B------:R-:W-:-:S02]  /*16f50*/  IMAD R6, R14, UR4, RZ ;  /* 0x000000040e067c24 */ /* 0x000fc4000f8e02ff */
[----:B------:R-:W-:Y:S02]  /*16f60*/  IMAD.IADD R5, R5, 0x1, R7 ;  /* 0x0000000105057824 */ /* 0x000fe400078e0207 */
        /* <DEDUP_REMOVED lines=24> */
[----:B------:R-:W-:Y:S01]  /*170f0*/  IMAD.IADD R24, R32, 0x1, R33 ;  /* 0x0000000120187824 */ /* 0x000fe200078e0221 */
[----:B------:R-:W1:Y:S03]  /*17100*/  SHFL.IDX PT, R0, R20, RZ, 0x181f ;  /* 0x00181fff14007589 */ /* 0x000e6600000e0000 */
[C---:B------:R-:W-:Y:S01]  /*17110*/  VIADD R8, R24.reuse, 0x30 ;  /* 0x0000003018087836 */ /* 0x040fe20000000000 */
[----:B------:R-:W2:Y:S01]  /*17120*/  SHFL.IDX PT, R5, R7, 0x1, 0x181f ;  /* 0x00381f0007057f89 */ /* 0x000ea200000e0000 */
[C---:B------:R-:W-:Y:S01]  /*17130*/  ISETP.GE.OR P2, PT, R24.reuse, R21, P0 ;  /* 0x000000151800720c */ /* 0x040fe20000746670 */
[----:B------:R-:W-:-:S02]  /*17140*/  VIADD R10, R24, 0x60 ;  /* 0x00000060180a7836 */ /* 0x000fc40000000000 */
[----:B------:R-:W3:Y:S01]  /*17150*/  SHFL.IDX PT, R14, R7, 0x2, 0x181f ;  /* 0x00581f00070e7f89 */ /* 0x000ee200000e0000 */
[-C--:B------:R-:W-:Y:S02]  /*17160*/  ISETP.GE.OR P3, PT, R8, R21.reuse, P0 ;  /* 0x000000150800720c */ /* 0x080fe40000766670 */
[----:B------:R-:W-:Y:S01]  /*17170*/  ISETP.GE.OR P4, PT, R10, R21, P0 ;  /* 0x000000150a00720c */ /* 0x000fe20000786670 */
[----:B------:R-:W4:Y:S04]  /*17180*/  SHFL.IDX PT, R4, R20, 0x1, 0x181f ;  /* 0x00381f0014047f89 */ /* 0x000f2800000e0000 */
[----:B------:R-:W5:Y:S02]  /*17190*/  SHFL.IDX PT, R6, R20, 0x2, 0x181f ;  /* 0x00581f0014067f89 */ /* 0x000f6400000e0000 */
[----:B0-----:R-:W-:-:S04]  /*171a0*/  @!P2 LEA R10, P5, R26, R3, 0x1 ;  /* 0x000000031a0aa211 */ /* 0x001fc800078a08ff */
[C---:B-1----:R-:W-:Y:S02]  /*171b0*/  @!P2 LEA.HI.X R3, R26.reuse, R0, R28, 0x1, P5 ;  /* 0x000000001a03a211 */ /* 0x042fe400028f0c1c */
[----:B------:R0:W1:Y:S01]  /*171c0*/  SHFL.IDX PT, R0, R20, 0x3, 0x181f ;  /* 0x00781f0014007f89 */ /* 0x00006200000e0000 */
[C---:B--2---:R-:W-:Y:S02]  /*171d0*/  @!P3 LEA R8, P1, R26.reuse, R5, 0x1 ;  /* 0x000000051a08b211 */ /* 0x044fe400078208ff */
[----:B------:R-:W-:Y:S01]  /*171e0*/  @!P2 IMAD.MOV.U32 R11, RZ, RZ, R3 ;  /* 0x000000ffff0ba224 */ /* 0x000fe200078e0003 */
[----:B---3--:R-:W-:-:S04]  /*171f0*/  @!P4 LEA R25, P5, R26, R14, 0x1 ;  /* 0x0000000e1a19c211 */ /* 0x008fc800078a08ff */
[----:B------:R0:W-:Y:S01]  /*17200*/  @!P2 ST.E.128 desc[UR42][R10.64], RZ ;  /* 0x000000ff0a00a985 */ /* 0x0001e2000c101d2a */
[C-C-:B----4-:R-:W-:Y:S01]  /*17210*/  @!P3 LEA.HI.X R9, R26.reuse, R4, R28.reuse, 0x1, P1 ;  /* 0x000000041a09b211 */ /* 0x150fe200008f0c1c */
[----:B------:R-:W-:Y:S02]  /*17220*/  @!P4 IMAD.MOV.U32 R4, RZ, RZ, R25 ;  /* 0x000000ffff04c224 */ /* 0x000fe400078e0019 */
[----:B------:R0:W2:Y:S01]  /*17230*/  SHFL.IDX PT, R14, R7, 0x3, 0x181f ;  /* 0x00781f00070e7f89 */ /* 0x0000a200000e0000 */
[----:B-----5:R-:W-:-:S03]  /*17240*/  @!P4 LEA.HI.X R5, R26, R6, R28, 0x1, P5 ;  /* 0x000000061a05c211 */ /* 0x020fc600028f0c1c */
[----:B------:R0:W-:Y:S04]  /*17250*/  @!P3 ST.E.128 desc[UR42][R8.64], RZ ;  /* 0x000000ff0800b985 */ /* 0x0001e8000c101d2a */
[----:B------:R0:W-:Y:S02]  /*17260*/  @!P4 ST.E.128 desc[UR42][R4.64], RZ ;  /* 0x000000ff0400c985 */ /* 0x0001e4000c101d2a */
.L_x_14675:
[----:B------:R-:W-:-:S05]  /*17270*/  VIADD R24, R24, 0x90 ;  /* 0x0000009018187836 */ /* 0x000fca0000000000 */
[----:B------:R-:W-:-:S13]  /*17280*/  ISETP.GE.OR P0, PT, R24, R21, P0 ;  /* 0x000000151800720c */ /* 0x000fda0000706670 */
[----:B--2---:R-:W-:-:S04]  /*17290*/  @!P0 LEA R14, P1, R26, R14, 0x1 ;  /* 0x0000000e1a0e8211 */ /* 0x004fc800078208ff */
[----:B-1----:R-:W-:-:S05]  /*172a0*/  @!P0 LEA.HI.X R15, R26, R0, R28, 0x1, P1 ;  /* 0x000000001a0f8211 */ /* 0x002fca00008f0c1c */
[----:B------:R1:W-:Y:S04]  /*172b0*/  @!P0 ST.E.128 desc[UR42][R14.64], RZ ;  /* 0x000000ff0e008985 */ /* 0x0003e8000c101d2a */
.L_x_14476:
[----:B------:R-:W-:Y:S05]  /*172c0*/  BSYNC B0 ;  /* 0x0000000000007941 */ /* 0x000fea0003800000 */
.L_x_14473:
[----:B------:R-:W-:Y:S02]  /*172d0*/  ULDC UR4, c[0x0][0xc3c] ;  /* 0x00030f0000047ab9 */ /* 0x000fe40000000800 */
[----:B------:R-:W-:-:S13]  /*172e0*/  ISETP.GE.AND P0, PT, R31, UR4, PT ;  /* 0x000000041f007c0c */ /* 0x000fda000bf06270 */
[----:B------:R-:W-:Y:S05]  /*172f0*/  @!P0 BRA `(.L_x_14481) ;  /* 0xfffffe9c00588947 */ /* 0x000fea000383ffff */
[----:B------:R-:W-:Y:S05]  /*17300*/  BRA `(.L_x_14275) ;  /* 0x0000007000a07947 */ /* 0x000fea0003800000 */
.L_x_14273:
        /* <DEDUP_REMOVED lines=16> */
.L_x_14482:
        /* <DEDUP_REMOVED lines=42> */
.L_x_14488:
        /* <DEDUP_REMOVED lines=12> */
.L_x_14487:
[----:B------:R-:W-:Y:S05]  /*17770*/  BSYNC B0 ;  /* 0x0000000000007941 */ /* 0x000fea0003800000 */
.L_x_14486:
        /* <DEDUP_REMOVED lines=21> */
.L_x_14484:
        /* <DEDUP_REMOVED lines=21> */
.L_x_14489:
        /* <DEDUP_REMOVED lines=58> */
.L_x_14485:
[----:B------:R-:W-:Y:S02]  /*17dc0*/  IMAD.MOV.U32 R17, RZ, RZ, RZ ;  /* 0x000000ffff117224 */ /* 0x000fe400078e00ff */
[----:B------:R-:W-:Y:S02]  /*17dd0*/  IMAD.U32 R16, RZ, RZ, UR6 ;  /* 0x00000006ff107e24 */ /* 0x000fe4000f8e00ff */
[----:B------:R-:W-:-:S07]  /*17de0*/  IMAD.MOV.U32 R18, RZ, RZ, RZ ;  /* 0x000000ffff127224 */ /* 0x000fce00078e00ff */
.L_x_14490:
[----:B------:R-:W-:-:S13]  /*17df0*/  ISETP.NE.AND P0, PT, R5, RZ, PT ;  /* 0x000000ff0500720c */ /* 0x000fda0003f05270 */
[----:B------:R-:W0:Y:S01]  /*17e00*/  @!P0 S2R R3, SR_CgaCtaId ;  /* 0x0000000000038919 */ /* 0x000e220000008800 */
[----:B------:R-:W-:-:S04]  /*17e10*/  @!P0 MOV R0, 0x400 ;  /* 0x0000040000008802 */ /* 0x000fc80000000f00 */
[----:B0-----:R-:W-:-:S05]  /*17e20*/  @!P0 LEA R0, R3, R0, 0x18 ;  /* 0x0000000003008211 */ /* 0x001fca00078ec0ff */
[----:B------:R0:W-:Y:S01]  /*17e30*/  @!P0 STS.128 [R0+0x168d0], R16 ;  /* 0x0168d01000008388 */ /* 0x0001e20000000c00 */
[----:B------:R-:W-:Y:S06]  /*17e40*/  BAR.ARV 0x5, 0x200 ;  /* 0x0148000000007b1d */ /* 0x000fec0000002000 */
.L_x_14483:
        /* <DEDUP_REMOVED lines=10> */
[----:B------:R-:W-:Y:S01]  /*17ef0*/  STL [R1+0x44], RZ ;  /* 0x000044ff01007387 */ /* 0x000fe20000100800 */
[----:B------:R-:W-:Y:S01]  /*17f00*/  IMAD.MOV.U32 R27, RZ, RZ, RZ ;  /* 0x000000ffff1b7224 */ /* 0x000fe200078e00ff */
[----:B------:R-:W-:Y:S01]  /*17f10*/  ULDC.64 UR40, c[0x0][0x198] ;  /* 0x0000660000287ab9 */ /* 0x000fe20000000a00 */
[----:B------:R-:W-:Y:S01]  /*17f20*/  IMAD.MOV.U32 R25, RZ, RZ, RZ ;  /* 0x000000ffff197224 */ /* 0x000fe200078e00ff */
[----:B------:R-:W-:Y:S01]  /*17f30*/  ULOP3.LUT UR38, UR37, 0x2, URZ, 0xfc, !UPT ;  /* 0x0000000225267892 */ /* 0x000fe2000f8efc3f */
[----:B------:R-:W-:Y:S01]  /*17f40*/  IMAD.MOV.U32 R29, RZ, RZ, 0x1 ;  /* 0x00000001ff1d7424 */ /* 0x000fe200078e00ff */
[----:B------:R-:W-:Y:S01]  /*17f50*/  ULDC UR36, c[0x0][0xc] ;  /* 0x0000030000247ab9 */ /* 0x000fe20000000800 */
[----:B--2---:R-:W-:-:S06]  /*17f60*/  ULEA UR4, UR5, UR4, 0x18 ;  /* 0x0000000405047291 */ /* 0x004fcc000f8ec03f */
[----:B------:R-:W-:Y:S01]  /*17f70*/  IMAD.U32 R23, RZ, RZ, UR4 ;  /* 0x00000004ff177e24 */ /* 0x000fe2000f8e00ff */
[C---:B-1----:R-:W-:Y:S01]  /*17f80*/  LOP3.LUT R5, R6.reuse, 0x7f, RZ, 0xc0, !PT ;  /* 0x0000007f06057812 */ /* 0x042fe200078ec0ff */
[----:B0-----:R-:W-:-:S04]  /*17f90*/  IMAD.SHL.U32 R0, R6, 0x8, RZ ;  /* 0x0000000806007824 */ /* 0x001fc800078e00ff */
[----:B------:R-:W-:Y:S01]  /*17fa0*/  IMAD.SHL.U32 R3, R5, 0x8, RZ ;  /* 0x0000000805037824 */ /* 0x000fe200078e00ff */
[----:B------:R-:W-:Y:S01]  /*17fb0*/  LOP3.LUT R2, R0, 0x1f8, RZ, 0xc0, !PT ;  /* 0x000001f800027812 */ /* 0x000fe200078ec0ff */
[----:B------:R-:W-:-:S03]  /*17fc0*/  IMAD.MOV.U32 R0, RZ, RZ, 0x1 ;  /* 0x00000001ff007424 */ /* 0x000fc600078e00ff */
[----:B------:R-:W-:Y:S02]  /*17fd0*/  LOP3.LUT R2, R2, 0x38, R6, 0x78, !PT ;  /* 0x0000003802027812 */ /* 0x000fe400078e7806 */
[----:B------:R0:W-:Y:S02]  /*17fe0*/  STL [R1], R0 ;  /* 0x0000000001007387 */ /* 0x0001e40000100800 */
[----:B------:R-:W-:Y:S01]  /*17ff0*/  LOP3.LUT R4, R2, 0x200, R3, 0xf8, !PT ;  /* 0x0000020002047812 */ /* 0x000fe200078ef803 */
[----:B------:R-:W-:Y:S01]  /*18000*/  IMAD.SHL.U32 R2, R6, 0x10, RZ ;  /* 0x0000001006027824 */ /* 0x000fe200078e00ff */
[----:B------:R-:W-:-:S04]  /*18010*/  SHF.R.U32.HI R3, RZ, 0x3, R5 ;  /* 0x00000003ff037819 */ /* 0x000fc80000011605 */
[----:B------:R-:W-:Y:S01]  /*18020*/  LOP3.LUT R2, R2, 0x70, RZ, 0xc0, !PT ;  /* 0x0000007002027812 */ /* 0x000fe200078ec0ff */
[----:B0-----:R-:W-:-:S03]  /*18030*/  IMAD R0, R4, 0x2, R23 ;  /* 0x0000000204007824 */ /* 0x001fc600078e0217 */
[----:B------:R-:W-:Y:S02]  /*18040*/  LOP3.LUT R2, R3, R2, RZ, 0xfc, !PT ;  /* 0x0000000203027212 */ /* 0x000fe400078efcff */
[----:B------:R0:W-:Y:S05]  /*18050*/  STL [R1+0x28], R0 ;  /* 0x0000280001007387 */ /* 0x0001ea0000100800 */
.L_x_14600:
        /* <DEDUP_REMOVED lines=9> */
[----:B--2---:R-:W2:Y:S02]  /*180f0*/  @P0 LDC.64 R2, c[0x0][0xa28] ;  /* 0x00028a00ff020b82 */ /* 0x004ea40000000a00 */
        /* <DEDUP_REMOVED lines=14> */
[----:B------:R-:W-:Y:S01]  /*181e0*/  ULDC UR4, c[0x0][0x288] ;  /* 0x0000a20000047ab9 */ /* 0x000fe20000000800 */
[----:B0-----:R-:W-:-:S05]  /*181f0*/  IMAD.WIDE R2, R19, 0x4, R2 ;  /* 0x0000000413027825 */ /* 0x001fca00078e0202 */
[----:B------:R-:W5:Y:S01]  /*18200*/  @P1 LDG.E R0, desc[UR42][R2.64] ;  /* 0x0000002a02001981 */ /* 0x000f62000c1e1900 */
[----:B-1----:R-:W-:-:S03]  /*18210*/  @P2 IMAD.WIDE R6, R19, 0x4, R6 ;  /* 0x0000000413062825 */ /* 0x002fc600078e0206 */
[----:B--2---:R0:W-:Y:S02]  /*18220*/  STL [R1+0x2c], R8 ;  /* 0x00002c0801007387 */ /* 0x0041e40000100800 */
[----:B0-----:R-:W-:Y:S01]  /*18230*/  IMAD.U32 R8, RZ, RZ, UR4 ;  /* 0x00000004ff087e24 */ /* 0x001fe2000f8e00ff */
[----:B------:R-:W-:-:S05]  /*18240*/  ULDC.64 UR4, c[0x0][0x418] ;  /* 0x0001060000047ab9 */ /* 0x000fca0000000a00 */
[----:B------:R0:W2:Y:S01]  /*18250*/  @P2 LDG.E R8, desc[UR42][R6.64] ;  /* 0x0000002a06082981 */ /* 0x0000a2000c1e1900 */
        /* <DEDUP_REMOVED lines=9> */
[----:B--2---:R0:W-:Y:S04]  /*182f0*/  STL [R1+0x8], R8 ;  /* 0x0000080801007387 */ /* 0x0041e80000100800 */
[----:B---3--:R0:W-:Y:S01]  /*18300*/  STL [R1+0x20], R10 ;  /* 0x0000200a01007387 */ /* 0x0081e20000100800 */
[----:B------:R-:W-:Y:S01]  /*18310*/  IMAD.MOV.U32 R12, RZ, RZ, R8 ;  /* 0x000000ffff0c7224 */ /* 0x000fe200078e0008 */
[----:B------:R-:W-:Y:S06]  /*18320*/  @P2 BRA `(.L_x_14492) ;  /* 0x0000000000142947 */ /* 0x000fec0003800000 */
[----:B------:R-:W-:Y:S05]  /*18330*/  @!P0 BRA `(.L_x_14492) ;  /* 0x0000000000108947 */ /* 0x000fea0003800000 */
[----:B0-----:R-:W2:Y:S04]  /*18340*/  LDG.E R8, desc[UR42][R4.64] ;  /* 0x0000002a04087981 */ /* 0x001ea8000c1e1900 */
[----:B------:R-:W2:Y:S02]  /*18350*/  LDG.E R9, desc[UR42][R4.64+0x4] ;  /* 0x0000042a04097981 */ /* 0x000ea4000c1e1900 */
[----:B--2---:R-:W-:-:S05]  /*18360*/  IMAD.IADD R12, R9, 0x1, -R8 ;  /* 0x00000001090c7824 */ /* 0x004fca00078e0a08 */
[----:B------:R1:W-:Y:S02]  /*18370*/  STL [R1+0x8], R12 ;  /* 0x0000080c01007387 */ /* 0x0003e40000100800 */
.L_x_14492:
        /* <DEDUP_REMOVED lines=8> */
.L_x_14493:
[----:B------:R-:W-:Y:S02]  /*18400*/  ULDC.64 UR4, c[0x0][0xa08] ;  /* 0x0002820000047ab9 */ /* 0x000fe40000000a00 */
[----:B------:R-:W-:-:S04]  /*18410*/  ISETP.NE.U32.AND P0, PT, RZ, UR4, PT ;  /* 0x00000004ff007c0c */ /* 0x000fc8000bf05070 */
[----:B------:R-:W-:-:S13]  /*18420*/  ISETP.NE.AND.EX P0, PT, RZ, UR5, PT, P0 ;  /* 0x00000005ff007c0c */ /* 0x000fda000bf05300 */
[----:B------:R-:W-:Y:S05]  /*18430*/  @!P0 BRA `(.L_x_14494) ;  /* 0x0000000000148947 */ /* 0x000fea0003800000 */
[----:B------:R-:W2:Y:S02]  /*18440*/  LDC.64 R4, c[0x0][0xa08] ;  /* 0x00028200ff047b82 */ /* 0x000ea40000000a00 */
[----:B--2---:R-:W-:-:S05]  /*18450*/  IMAD.WIDE R4, R19, 0x4, R4 ;  /* 0x0000000413047825 */ /* 0x004fca00078e0204 */
[----:B------:R-:W2:Y:S04]  /*18460*/  LDG.E R7, desc[UR42][R4.64] ;  /* 0x0000002a04077981 */ /* 0x000ea8000c1e1900 */
[----:B0-----:R-:W2:Y:S02]  /*18470*/  LDG.E R8, desc[UR42][R4.64+0x4] ;  /* 0x0000042a04087981 */ /* 0x001ea4000c1e1900 */
[----:B--2---:R-:W-:-:S07]  /*18480*/  IMAD.IADD R7, R8, 0x1, -R7 ;  /* 0x0000000108077824 */ /* 0x004fce00078e0a07 */
.L_x_14494:
[----:B--2---:R-:W2:Y:S01]  /*18490*/  @P1 LDG.E R4, desc[UR42][R2.64] ;  /* 0x0000002a02041981 */ /* 0x004ea2000c1e1900 */
[----:B0-----:R-:W0:Y:S03]  /*184a0*/  LDC R8, c[0x0][0x448] ;  /* 0x00011200ff087b82 */ /* 0x001e260000000800 */
[----:B------:R3:W2:Y:S01]  /*184b0*/  @P1 LDG.E R5, desc[UR42][R2.64+0x4] ;  /* 0x0000042a02051981 */ /* 0x0006a2000c1e1900 */
[----:B------:R-:W-:Y:S02]  /*184c0*/  IMAD R28, R17, 0xc0, RZ ;  /* 0x000000c0111c7824 */ /* 0x000fe400078e02ff */
[----:B-----5:R-:W-:Y:S02]  /*184d0*/  IMAD.IADD R7, R7, 0x1, -R10 ;  /* 0x0000000107077824 */ /* 0x020fe400078e0a0a */
[----:B------:R-:W-:Y:S01]  /*184e0*/  VIADD R9, R28, 0xbf ;  /* 0x000000bf1c097836 */ /* 0x000fe20000000000 */
[----:B0-----:R-:W-:-:S13]  /*184f0*/  ISETP.NE.AND P2, PT, R8, 0x1, PT ;  /* 0x000000010800780c */ /* 0x001fda0003f45270 */
[----:B---3--:R-:W0:Y:S08]  /*18500*/  @P2 LDC R3, c[0x0][0x44c] ;  /* 0x00011300ff032b82 */ /* 0x008e300000000800 */
[----:B------:R-:W3:Y:S01]  /*18510*/  @P2 LDC R2, c[0x0][0x450] ;  /* 0x00011400ff022b82 */ /* 0x000ee20000000800 */
[----:B0-----:R-:W-:-:S05]  /*18520*/  @P2 IMAD.HI.U32 R3, R9, R3, RZ ;  /* 0x0000000309032227 */ /* 0x001fca00078e00ff */
[----:B---3--:R-:W-:Y:S01]  /*18530*/  @P2 SHF.R.U32.HI R9, RZ, R2, R3 ;  /* 0x00000002ff092219 */ /* 0x008fe20000011603 */
        /* <DEDUP_REMOVED lines=8> */
[----:B------:R-:W2:Y:S02]  /*185c0*/  LDC.64 R2, c[0x0][0x9e0] ;  /* 0x00027800ff027b82 */ /* 0x000ea40000000a00 */
[----:B------:R-:W-:Y:S02]  /*185d0*/  SHF.R.S32.HI R17, RZ, 0x7, R17 ;  /* 0x00000007ff117819 */ /* 0x000fe40000011411 */
[----:B--2---:R-:W-:Y:S01]  /*185e0*/  ISETP.GE.AND P3, PT, R3, 0x1, PT ;  /* 0x000000010300780c */ /* 0x004fe20003f66270 */
        /* <DEDUP_REMOVED lines=13> */
.L_x_14497:
[----:B------:R-:W-:-:S13]  /*186c0*/  ISETP.NE.AND P0, PT, R3, 0x1, PT ;  /* 0x000000010300780c */ /* 0x000fda0003f05270 */
[----:B------:R-:W0:Y:S02]  /*186d0*/  @P0 LDC.64 R4, c[0x0][0x9e8] ;  /* 0x00027a00ff040b82 */ /* 0x000e240000000a00 */
[----:B0-----:R-:W-:-:S05]  /*186e0*/  @P0 IMAD.HI.U32 R4, R10, R4, RZ ;  /* 0x000000040a040227 */ /* 0x001fca00078e00ff */
[----:B------:R-:W-:-:S07]  /*186f0*/  @P0 SHF.R.U32.HI R10, RZ, R5, R4 ;  /* 0x00000005ff0a0219 */ /* 0x000fce0000011604 */
.L_x_14498:
[----:B------:R-:W-:Y:S05]  /*18700*/  BSYNC B0 ;  /* 0x0000000000007941 */ /* 0x000fea0003800000 */
.L_x_14496:
[----:B------:R-:W-:-:S05]  /*18710*/  IMAD R10, R10, R3, R3 ;  /* 0x000000030a0a7224 */ /* 0x000fca00078e0203 */
[----:B------:R-:W-:-:S07]  /*18720*/  VIMNMX R2, R2, R10, PT ;  /* 0x0000000a02027248 */ /* 0x000fce0003fe0100 */
.L_x_14495:
[----:B------:R-:W0:Y:S01]  /*18730*/  @P2 LDC R9, c[0x0][0x44c] ;  /* 0x00011300ff092b82 */ /* 0x000e220000000800 */
[----:B------:R-:W-:Y:S01]  /*18740*/  IMAD.MOV.U32 R4, RZ, RZ, R28 ;  /* 0x000000ffff047224 */ /* 0x000fe200078e001c */
[----:B------:R-:W-:-:S06]  /*18750*/  ULDC UR4, c[0x0][0x9dc] ;  /* 0x0002770000047ab9 */ /* 0x000fcc0000000800 */
[----:B------:R-:W2:Y:S01]  /*18760*/  @P2 LDC R5, c[0x0][0x450] ;  /* 0x00011400ff052b82 */ /* 0x000ea20000000800 */
[----:B0-----:R-:W-:-:S05]  /*18770*/  @P2 IMAD.HI.U32 R9, R28, R9, RZ ;  /* 0x000000091c092227 */ /* 0x001fca00078e00ff */
[----:B--2---:R-:W-:Y:S01]  /*18780*/  @P2 SHF.R.U32.HI R4, RZ, R5, R9 ;  /* 0x00000005ff042219 */ /* 0x004fe20000011609 */
[----:B------:R-:W-:-:S04]  /*18790*/  IMAD.IADD R9, R11, 0x1, -R12 ;  /* 0x000000010b097824 */ /* 0x000fc800078e0a0c */
        /* <DEDUP_REMOVED lines=13> */
.L_x_14501:
[----:B------:R-:W-:-:S13]  /*18870*/  ISETP.NE.AND P0, PT, R3, 0x1, PT ;  /* 0x000000010300780c */ /* 0x000fda0003f05270 */
[----:B------:R-:W0:Y:S02]  /*18880*/  @P0 LDC.64 R4, c[0x0][0x9e8] ;  /* 0x00027a00ff040b82 */ /* 0x000e240000000a00 */
[----:B0-----:R-:W-:-:S05]  /*18890*/  @P0 IMAD.HI.U32 R4, R11, R4, RZ ;  /* 0x000000040b040227 */ /* 0x001fca00078e00ff */
[----:B------:R-:W-:-:S07]  /*188a0*/  @P0 SHF.R.U32.HI R11, RZ, R5, R4 ;  /* 0x00000005ff0b0219 */ /* 0x000fce0000011604 */
.L_x_14502:
[----:B------:R-:W-:Y:S05]  /*188b0*/  BSYNC B0 ;  /* 0x0000000000007941 */ /* 0x000fea0003800000 */
.L_x_14500:
[----:B------:R-:W-:-:S05]  /*188c0*/  IMAD R3, R11, R3, RZ ;  /* 0x000000030b037224 */ /* 0x000fca00078e02ff */
[----:B------:R-:W-:-:S07]  /*188d0*/  VIMNMX R10, R10, R3, !PT ;  /* 0x000000030a0a7248 */ /* 0x000fce0007fe0100 */
.L_x_14499:
        /* <DEDUP_REMOVED lines=14> */
[----:B------:R-:W-:-:S13]  /*189c0*/  ISETP.GT.AND P0, PT, R3, R4, PT ;  /* 0x000000040300720c */ /* 0x000fda0003f04270 */
[----:B------:R-:W-:Y:S01]  /*189d0*/  @P0 VIADD R2, R3, 0x7f ;  /* 0x0000007f03020836 */ /* 0x000fe20000000000 */
[----:B------:R-:W-:-:S04]  /*189e0*/  SHF.R.U32.HI R3, RZ, 0x7, R4 ;  /* 0x00000007ff037819 */ /* 0x000fc80000011604 */
        /* <DEDUP_REMOVED lines=14> */
.L_x_14678:
[----:B--2---:R-:W-:Y:S02]  /*18ad0*/  ISETP.NE.AND P0, PT, R14, RZ, PT ;  /* 0x000000ff0e00720c */ /* 0x004fe40003f05270 */
[----:B------:R-:W-:-:S11]  /*18ae0*/  PLOP3.LUT P6, PT, PT, PT, PT, 0x8, 0x0 ;  /* 0x000000000000781c */ /* 0x000fd60003fce170 */
[----:B------:R-:W-:Y:S05]  /*18af0*/  @P0 BRA `(.L_x_14506) ;  /* 0x00000000000c0947 */ /* 0x000fea0003800000 */
[----:B------:R-:W-:-:S03]  /*18b00*/  UMOV UR4, 0xffffffff ;  /* 0xffffffff00047882 */ /* 0x000fc60000000000 */
[----:B------:R-:W-:Y:S05]  /*18b10*/  BRA.DIV UR4, `(.L_x_14507) ;  /* 0x0000007604407947 */ /* 0x000fea000b800000 */
[----:B------:R-:W-:-:S13]  /*18b20*/  ELECT P6, URZ, PT ;  /* 0x00000000003f782f */ /* 0x000fda00038c0000 */
.L_x_14506:
        /* <DEDUP_REMOVED lines=9> */
.L_x_14681:
[----:B------:R-:W-:Y:S05]  /*18bc0*/  BSYNC B1 ;  /* 0x0000000000017941 */ /* 0x000fea0003800000 */
.L_x_14508:
[----:B------:R-:W-:Y:S04]  /*18bd0*/  BSSY B1, `(.L_x_14510) ;  /* 0x0000050000017945 */ /* 0x000fe80003800000 */
[----:B------:R-:W-:Y:S05]  /*18be0*/  @!P6 BRA `(.L_x_14511) ;  /* 0x000000040038e947 */ /* 0x000fea0003800000 */
[----:B------:R-:W2:Y:S01]  /*18bf0*/  LDL R7, [R1] ;  /* 0x0000000001077983 */ /* 0x000ea20000100800 */
        /* <DEDUP_REMOVED lines=8> */
.L_x_14682:
[----:B------:R-:W-:Y:S05]  /*18c80*/  BSYNC B2 ;  /* 0x0000000000027941 */ /* 0x000fea0003800000 */
.L_x_14512:
        /* <DEDUP_REMOVED lines=9> */
.L_x_14515:
[----:B------:R-:W-:Y:S05]  /*18d20*/  BSYNC B2 ;  /* 0x0000000000027941 */ /* 0x000fea0003800000 */
.L_x_14514:
        /* <DEDUP_REMOVED lines=10> */
[----:B-1----:R-:W-:Y:S01]  /*18dd0*/  IMAD.SHL.U32 R12, R27, 0x2000, RZ ;  /* 0x000020001b0c7824 */ /* 0x002fe200078e00ff */
[----:B------:R-:W-:Y:S01]  /*18de0*/  UMOV UR7, 0x12f00000 ;  /* 0x12f0000000077882 */ /* 0x000fe20000000000 */
[----:B------:R-:W-:-:S08]  /*18df0*/  VIADD R11, R10, 0x16890 ;  /* 0x000168900a0b7836 */ /* 0x000fd00000000000 */
.L_x_14516:
        /* <DEDUP_REMOVED lines=13> */
.L_x_14683:
[----:B------:R-:W-:Y:S05]  /*18ed0*/  BSYNC B2 ;  /* 0x0000000000027941 */ /* 0x000fea0003800000 */
.L_x_14517:
[----:B------:R-:W-:Y:S01]  /*18ee0*/  BSSY B2, `(.L_x_14519) ;  /* 0x000000b000027945 */ /* 0x000fe20003800000 */
[----:B------:R-:W-:Y:S02]  /*18ef0*/  IMAD.MOV.U32 R14, RZ, RZ, 0x0 ;  /* 0x00000000ff0e7424 */ /* 0x000fe400078e00ff */
[----:B------:R-:W-:Y:S01]  /*18f00*/  IMAD.MOV.U32 R15, RZ, RZ, 0x12f00000 ;  /* 0x12f00000ff0f7424 */ /* 0x000fe200078e00ff */
[----:B------:R-:W-:Y:S06]  /*18f10*/  @P1 BRA `(.L_x_14520) ;  /* 0x00000000001c1947 */ /* 0x000fec0003800000 */
[----:B------:R-:W1:Y:S02]  /*18f20*/  S2R R5, SR_TID.X ;  /* 0x0000000000057919 */ /* 0x000e640000002100 */
[----:B-1----:R-:W-:Y:S01]  /*18f30*/  LOP3.LUT R11, R5, 0x1f, RZ, 0xc0, !PT ;  /* 0x0000001f050b7812 */ /* 0x002fe200078ec0ff */
[----:B------:R-:W-:-:S03]  /*18f40*/  IMAD.MOV.U32 R5, RZ, RZ, 0x4000 ;  /* 0x00004000ff057424 */ /* 0x000fc600078e00ff */
[----:B------:R-:W-:Y:S01]  /*18f50*/  ISETP.NE.AND P0, PT, R11, RZ, PT ;  /* 0x000000ff0b00720c */ /* 0x000fe20003f05270 */
[----:B------:R1:W-:-:S12]  /*18f60*/  SYNCS.ARRIVE.TRANS64 RZ, [R10+URZ+0x168b0], R5 ;  /* 0x0168b0050aff79a7 */ /* 0x0003d8000800003f */
[----:B-1----:R-:W-:Y:S05]  /*18f70*/  @!P0 BRA `(.L_x_14520) ;  /* 0x0000000000048947 */ /* 0x002fea0003800000 */
[----:B------:R-:W-:Y:S01]  /*18f80*/  BPT.TRAP 0x1 ;  /* 0x000000040000795c */ /* 0x000fe20000300000 */
.L_x_14520:
[----:B------:R-:W-:Y:S05]  /*18f90*/  BSYNC B2 ;  /* 0x0000000000027941 */ /* 0x000fea0003800000 */
.L_x_14519:
        /* <DEDUP_REMOVED lines=9> */
.L_x_14521:
        /* <DEDUP_REMOVED lines=10> */
.L_x_14511:
[----:B------:R-:W-:Y:S05]  /*190d0*/  BSYNC B1 ;  /* 0x0000000000017941 */ /* 0x000fea0003800000 */
.L_x_14510:
[----:B------:R-:W2:Y:S01]  /*190e0*/  LDL.LU R7, [R1] ;  /* 0x0000000001077983 */ /* 0x000ea20000300800 */
[----:B------:R-:W-:Y:S01]  /*190f0*/  VIADD R27, R27, 0x1 ;  /* 0x000000011b1b7836 */ /* 0x000fe20000000000 */
[----:B------:R-:W-:Y:S01]  /*19100*/  PLOP3.LUT P0, PT, PT, PT, PT, 0x8, 0x0 ;  /* 0x000000000000781c */ /* 0x000fe20003f0e170 */
[----:B------:R-:W-:-:S03]  /*19110*/  VIADD R4, R4, 0xfffffffe ;  /* 0xfffffffe04047836 */ /* 0x000fc60000000000 */
[C---:B------:R-:W-:Y:S02]  /*19120*/  ISETP.NE.AND P1, PT, R27.reuse, 0x2, PT ;  /* 0x000000021b00780c */ /* 0x040fe40003f25270 */
[----:B------:R-:W-:Y:S02]  /*19130*/  ISETP.GE.AND P2, PT, R4, R3, PT ;  /* 0x000000030400720c */ /* 0x000fe40003f46270 */
[----:B0-----:R-:W-:Y:S02]  /*19140*/  SEL R5, RZ, 0x1, P1 ;  /* 0x00000001ff057807 */ /* 0x001fe40000800000 */
[----:B------:R-:W-:Y:S02]  /*19150*/  SEL R27, R27, RZ, P1 ;  /* 0x000000ff1b1b7207 */ /* 0x000fe40000800000 */
[----:B--2---:R-:W-:-:S05]  /*19160*/  LOP3.LUT R7, R7, R5, RZ, 0x3c, !PT ;  /* 0x0000000507077212 */ /* 0x004fca00078e3cff */
[----:B------:R0:W-:Y:S02]  /*19170*/  STL [R1], R7 ;  /* 0x0000000701007387 */ /* 0x0001e40000100800 */
[----:B------:R-:W-:Y:S05]  /*19180*/  @!P2 BRA `(.L_x_14504) ;  /* 0x000000040064a947 */ /* 0x000fea0003800000 */
.L_x_14534:
[----:B------:R-:W-:Y:S05]  /*19190*/  YIELD ;  /* 0x0000000000007946 */ /* 0x000fea0003800000 */
[----:B------:R-:W-:Y:S04]  /*191a0*/  BSSY B1, `(.L_x_14522) ;  /* 0x000004d000017945 */ /* 0x000fe80003800000 */
[----:B--2---:R-:W-:Y:S05]  /*191b0*/  @!P6 BRA `(.L_x_14523) ;  /* 0x00000004002ce947 */ /* 0x004fea0003800000 */
[----:B------:R-:W2:Y:S01]  /*191c0*/  LDL R6, [R1] ;  /* 0x0000000001067983 */ /* 0x000ea20000100800 */
[----:B------:R-:W0:Y:S02]  /*191d0*/  S2R R5, SR_TID.X ;  /* 0x0000000000057919 */ /* 0x000e240000002100 */
[----:B0-----:R-:W-:Y:S01]  /*191e0*/  LOP3.LUT R7, R5, 0x7f, RZ, 0xc0, !PT ;  /* 0x0000007f05077812 */ /* 0x001fe200078ec0ff */
[----:B------:R-:W-:Y:S01]  /*191f0*/  IMAD R5, R27, 0x8, R23 ;  /* 0x000000081b057824 */ /* 0x000fe200078e0217 */
[----:B------:R-:W-:Y:S02]  /*19200*/  BSSY B2, `(.L_x_14524) ;  /* 0x0000005000027945 */ /* 0x000fe40003800000 */
[----:B------:R-:W-:Y:S02]  /*19210*/  ISETP.NE.AND P2, PT, R7, RZ, PT ;  /* 0x000000ff0700720c */ /* 0x000fe40003f45270 */
[----:B--2---:R-:W-:-:S04]  /*19220*/  SHF.L.U32 R6, R6, 0x1f, RZ ;  /* 0x0000001f06067819 */ /* 0x004fc800000006ff */
[----:B------:R-:W0:Y:S02]  /*19230*/  SYNCS.PHASECHK.TRANS64.TRYWAIT P1, [R5+URZ+0x168a0], R6 ;  /* 0x0168a006050075a7 */ /* 0x000e24000802017f */
[----:B0-----:R-:W-:Y:S05]  /*19240*/  @!P1 BRA `(.L_x_14525) ;  /* 0x0000006c00d09947 */ /* 0x001fea0003800000 */
.L_x_14684:
[----:B------:R-:W-:Y:S05]  /*19250*/  BSYNC B2 ;  /* 0x0000000000027941 */ /* 0x000fea0003800000 */
.L_x_14524:
[----:B------:R-:W-:Y:S04]  /*19260*/  BSSY B2, `(.L_x_14526) ;  /* 0x0000009000027945 */ /* 0x000fe80003800000 */
[----:B------:R-:W-:Y:S05]  /*19270*/  @P2 BRA `(.L_x_14527) ;  /* 0x00000000001c2947 */ /* 0x000fea0003800000 */
[----:B------:R-:W2:Y:S02]  /*19280*/  S2R R7, SR_TID.X ;  /* 0x0000000000077919 */ /* 0x000ea40000002100 */
[----:B--2---:R-:W-:Y:S01]  /*19290*/  LOP3.LUT R10, R7, 0x1f, RZ, 0xc0, !PT ;  /* 0x0000001f070a7812 */ /* 0x004fe200078ec0ff */
[----:B------:R-:W-:-:S03]  /*192a0*/  IMAD.MOV.U32 R7, RZ, RZ, 0x4000 ;  /* 0x00004000ff077424 */ /* 0x000fc600078e00ff */
[----:B------:R-:W-:Y:S01]  /*192b0*/  ISETP.NE.AND P1, PT, R10, RZ, PT ;  /* 0x000000ff0a00720c */ /* 0x000fe20003f25270 */
[----:B------:R2:W-:-:S12]  /*192c0*/  SYNCS.ARRIVE.TRANS64 RZ, [R5+URZ+0x16890], R7 ;  /* 0x0168900705ff79a7 */ /* 0x0005d8000800003f */
[----:B--2---:R-:W-:Y:S05]  /*192d0*/  @!P1 BRA `(.L_x_14527) ;  /* 0x0000000000049947 */ /* 0x004fea0003800000 */
[----:B------:R-:W-:Y:S01]  /*192e0*/  BPT.TRAP 0x1 ;  /* 0x000000040000795c */ /* 0x000fe20000300000 */
.L_x_14527:
[----:B------:R-:W-:Y:S05]  /*192f0*/  BSYNC B2 ;  /* 0x0000000000027941 */ /* 0x000fea0003800000 */
.L_x_14526:
        /* <DEDUP_REMOVED lines=8> */
[----:B-1----:R-:W-:Y:S01]  /*19380*/  VIADD R12, R7, 0xe400 ;  /* 0x0000e400070c7836 */ /* 0x002fe20000000000 */
[----:B------:R-:W-:Y:S01]  /*19390*/  UMOV UR6, 0x0 ;  /* 0x0000000000067882 */ /* 0x000fe20000000000 */
[----:B------:R-:W-:-:S10]  /*193a0*/  UMOV UR7, 0x12f00000 ;  /* 0x12f0000000077882 */ /* 0x000fd40000000000 */
.L_x_14528:
        /* <DEDUP_REMOVED lines=13> */
.L_x_14685:
[----:B------:R-:W-:Y:S05]  /*19480*/  BSYNC B2 ;  /* 0x0000000000027941 */ /* 0x000fea0003800000 */
.L_x_14529:
        /* <DEDUP_REMOVED lines=11> */
.L_x_14532:
[----:B------:R-:W-:Y:S05]  /*19540*/  BSYNC B2 ;  /* 0x0000000000027941 */ /* 0x000fea0003800000 */
.L_x_14531:
        /* <DEDUP_REMOVED lines=8> */
.L_x_14533:
        /* <DEDUP_REMOVED lines=10> */
.L_x_14523:
[----:B------:R-:W-:Y:S05]  /*19670*/  BSYNC B1 ;  /* 0x0000000000017941 */ /* 0x000fea0003800000 */
.L_x_14522:
[----:B------:R-:W2:Y:S01]  /*19680*/  LDL.LU R6, [R1] ;  /* 0x0000000001067983 */ /* 0x000ea20000300800 */
[----:B------:R-:W-:Y:S01]  /*19690*/  VIADD R27, R27, 0x1 ;  /* 0x000000011b1b7836 */ /* 0x000fe20000000000 */
[C---:B------:R-:W-:Y:S01]  /*196a0*/  ISETP.GT.AND P2, PT, R4.reuse, R3, PT ;  /* 0x000000030400720c */ /* 0x040fe20003f44270 */
[----:B------:R-:W-:-:S03]  /*196b0*/  VIADD R4, R4, 0xffffffff ;  /* 0xffffffff04047836 */ /* 0x000fc60000000000 */
[----:B------:R-:W-:-:S04]  /*196c0*/  ISETP.NE.AND P1, PT, R27, 0x2, PT ;  /* 0x000000021b00780c */ /* 0x000fc80003f25270 */
[----:B------:R-:W-:Y:S02]  /*196d0*/  SEL R5, RZ, 0x1, P1 ;  /* 0x00000001ff057807 */ /* 0x000fe40000800000 */
[----:B------:R-:W-:Y:S02]  /*196e0*/  SEL R27, R27, RZ, P1 ;  /* 0x000000ff1b1b7207 */ /* 0x000fe40000800000 */
[----:B--2---:R-:W-:-:S05]  /*196f0*/  LOP3.LUT R6, R6, R5, RZ, 0x3c, !PT ;  /* 0x0000000506067212 */ /* 0x004fca00078e3cff */
[----:B------:R2:W-:Y:S01]  /*19700*/  STL [R1], R6 ;  /* 0x0000000601007387 */ /* 0x0005e20000100800 */
[----:B------:R-:W-:Y:S05]  /*19710*/  @P2 BRA `(.L_x_14534) ;  /* 0xfffffff8009c2947 */ /* 0x000fea000383ffff */
.L_x_14504:
[----:B------:R-:W-:Y:S05]  /*19720*/  BSYNC B0 ;  /* 0x0000000000007941 */ /* 0x000fea0003800000 */
.L_x_14503:
[----:B------:R-:W3:Y:S01]  /*19730*/  LDC R0, c[0x0][0x448] ;  /* 0x00011200ff007b82 */ /* 0x000ee20000000800 */
[----:B------:R-:W-:Y:S01]  /*19740*/  VIADD R2, R28, 0xbf ;  /* 0x000000bf1c027836 */ /* 0x000fe20000000000 */
[----:B------:R-:W-:Y:S06]  /*19750*/  @!P0 WARPSYNC.ALL ;  /* 0x0000000000008948 */ /* 0x000fec0003800000 */
[----:B------:R-:W-:Y:S01]  /*19760*/  @!P0 BAR.SYNC.DEFER_BLOCKING 0xc, 0x200 ;  /* 0x0308000000008b1d */ /* 0x000fe20000010000 */
[----:B---3--:R-:W-:-:S13]  /*19770*/  ISETP.NE.AND P1, PT, R0, 0x1, PT ;  /* 0x000000010000780c */ /* 0x008fda0003f25270 */
[----:B------:R-:W3:Y:S08]  /*19780*/  @P1 LDC R3, c[0x0][0x44c] ;  /* 0x00011300ff031b82 */ /* 0x000ef00000000800 */
[----:B------:R-:W4:Y:S01]  /*19790*/  @P1 LDC R0, c[0x0][0x450] ;  /* 0x00011400ff001b82 */ /* 0x000f220000000800 */
[----:B---3--:R-:W-:-:S05]  /*197a0*/  @P1 IMAD.HI.U32 R3, R2, R3, RZ ;  /* 0x0000000302031227 */ /* 0x008fca00078e00ff */
[----:B----4-:R-:W-:-:S05]  /*197b0*/  @P1 SHF.R.U32.HI R2, RZ, R0, R3 ;  /* 0x00000000ff021219 */ /* 0x010fca0000011603 */
[----:B------:R-:W-:Y:S02]  /*197c0*/  IMAD.IADD R8, R8, 0x1, R2 ;  /* 0x0000000108087824 */ /* 0x000fe400078e0202 */
[----:B------:R-:W3:Y:S02]  /*197d0*/  LDC.64 R2, c[0x0][0x9e0] ;  /* 0x00027800ff027b82 */ /* 0x000ee40000000a00 */
[----:B---3--:R-:W-:Y:S01]  /*197e0*/  ISETP.GE.AND P2, PT, R3, 0x1, PT ;  /* 0x000000010300780c */ /* 0x008fe20003f46270 */
        /* <DEDUP_REMOVED lines=8> */
[----:B------:R-:W3:Y:S02]  /*19870*/  @P0 LDC.64 R4, c[0x0][0x9e8] ;  /* 0x00027a00ff040b82 */ /* 0x000ee40000000a00 */
[----:B---3--:R-:W-:-:S05]  /*19880*/  @P0 IMAD.HI.U32 R4, R0, R4, RZ ;  /* 0x0000000400040227 */ /* 0x008fca00078e00ff */
[----:B------:R-:W-:-:S04]  /*19890*/  @P0 SHF.R.U32.HI R0, RZ, R5, R4 ;  /* 0x00000005ff000219 */ /* 0x000fc80000011604 */
[----:B------:R-:W-:Y:S01]  /*198a0*/  LOP3.LUT R0, RZ, R0, RZ, 0x33, !PT ;  /* 0x00000000ff007212 */ /* 0x000fe200078e33ff */
[----:B------:R-:W-:Y:S06]  /*198b0*/  BRA `(.L_x_14538) ;  /* 0x0000000000107947 */ /* 0x000fec0003800000 */
.L_x_14537:
[----:B------:R-:W-:-:S13]  /*198c0*/  ISETP.NE.AND P0, PT, R3, 0x1, PT ;  /* 0x000000010300780c */ /* 0x000fda0003f05270 */
[----:B------:R-:W3:Y:S02]  /*198d0*/  @P0 LDC.64 R4, c[0x0][0x9e8] ;  /* 0x00027a00ff040b82 */ /* 0x000ee40000000a00 */
[----:B---3--:R-:W-:-:S05]  /*198e0*/  @P0 IMAD.HI.U32 R4, R0, R4, RZ ;  /* 0x0000000400040227 */ /* 0x008fca00078e00ff */
[----:B------:R-:W-:-:S07]  /*198f0*/  @P0 SHF.R.U32.HI R0, RZ, R5, R4 ;  /* 0x00000005ff000219 */ /* 0x000fce0000011604 */
.L_x_14538:
[----:B------:R-:W-:Y:S05]  /*19900*/  BSYNC B0 ;  /* 0x0000000000007941 */ /* 0x000fea0003800000 */
.L_x_14536:
[----:B------:R-:W-:-:S05]  /*19910*/  IMAD R5, R0, R3, R3 ;  /* 0x0000000300057224 */ /* 0x000fca00078e0203 */
[----:B------:R-:W-:-:S07]  /*19920*/  VIMNMX R2, R2, R5, PT ;  /* 0x0000000502027248 */ /* 0x000fce0003fe0100 */
.L_x_14535:
[----:B------:R-:W-:Y:S01]  /*19930*/  VIADD R2, R2, 0x7f ;  /* 0x0000007f02027836 */ /* 0x000fe20000000000 */
[----:B------:R-:W-:Y:S01]  /*19940*/  ULDC UR4, c[0x0][0x9dc] ;  /* 0x0002770000047ab9 */ /* 0x000fe20000000800 */
[----:B------:R-:W-:-:S03]  /*19950*/  IMAD.MOV.U32 R4, RZ, RZ, R28 ;  /* 0x000000ffff047224 */ /* 0x000fc600078e001c */
[----:B------:R-:W-:-:S04]  /*19960*/  SHF.R.S32.HI R5, RZ, 0x1f, R2 ;  /* 0x0000001fff057819 */ /* 0x000fc80000011402 */
[----:B------:R-:W-:-:S04]  /*19970*/  LEA.HI R5, R5, R2, RZ, 0x7 ;  /* 0x0000000205057211 */ /* 0x000fc800078f38ff */
[----:B------:R-:W-:Y:S02]  /*19980*/  SHF.R.S32.HI R0, RZ, 0x7, R5 ;  /* 0x00000007ff007819 */ /* 0x000fe40000011405 */
[----:B------:R-:W3:Y:S02]  /*19990*/  @P1 LDC R5, c[0x0][0x44c] ;  /* 0x00011300ff051b82 */ /* 0x000ee40000000800 */
[----:B------:R-:W-:-:S05]  /*199a0*/  VIMNMX R26, R17, R0, PT ;  /* 0x00000000111a7248 */ /* 0x000fca0003fe0100 */
[----:B------:R4:W-:Y:S01]  /*199b0*/  STL [R1+0x40], R26 ;  /* 0x0000401a01007387 */ /* 0x0009e20000100800 */
[----:B------:R-:W5:Y:S01]  /*199c0*/  @P1 LDC R0, c[0x0][0x450] ;  /* 0x00011400ff001b82 */ /* 0x000f620000000800 */
[----:B---3--:R-:W-:-:S05]  /*199d0*/  @P1 IMAD.HI.U32 R2, R28, R5, RZ ;  /* 0x000000051c021227 */ /* 0x008fca00078e00ff */
[----:B-----5:R-:W-:-:S05]  /*199e0*/  @P1 SHF.R.U32.HI R4, RZ, R0, R2 ;  /* 0x00000000ff041219 */ /* 0x020fca0000011602 */
        /* <DEDUP_REMOVED lines=8> */
[----:B------:R-:W3:Y:S02]  /*19a70*/  @P0 LDC.64 R4, c[0x0][0x9e8] ;  /* 0x00027a00ff040b82 */ /* 0x000ee40000000a00 */
[----:B---3--:R-:W-:-:S05]  /*19a80*/  @P0 IMAD.HI.U32 R4, R2, R4, RZ ;  /* 0x0000000402040227 */ /* 0x008fca00078e00ff */
[----:B------:R-:W-:-:S04]  /*19a90*/  @P0 SHF.R.U32.HI R2, RZ, R5, R4 ;  /* 0x00000005ff020219 */ /* 0x000fc80000011604 */
[----:B------:R-:W-:Y:S01]  /*19aa0*/  LOP3.LUT R2, RZ, R2, RZ, 0x33, !PT ;  /* 0x00000002ff027212 */ /* 0x000fe200078e33ff */
[----:B------:R-:W-:Y:S06]  /*19ab0*/  BRA `(.L_x_14542) ;  /* 0x0000000000107947 */ /* 0x000fec0003800000 */
.L_x_14541:
[----:B------:R-:W-:-:S13]  /*19ac0*/  ISETP.NE.AND P0, PT, R3, 0x1, PT ;  /* 0x000000010300780c */ /* 0x000fda0003f05270 */
[----:B------:R-:W3:Y:S02]  /*19ad0*/  @P0 LDC.64 R4, c[0x0][0x9e8] ;  /* 0x00027a00ff040b82 */ /* 0x000ee40000000a00 */
[----:B---3--:R-:W-:-:S05]  /*19ae0*/  @P0 IMAD.HI.U32 R4, R2, R4, RZ ;  /* 0x0000000402040227 */ /* 0x008fca00078e00ff */
[----:B------:R-:W-:-:S07]  /*19af0*/  @P0 SHF.R.U32.HI R2, RZ, R5, R4 ;  /* 0x00000005ff020219 */ /* 0x000fce0000011604 */
.L_x_14542:
[----:B------:R-:W-:Y:S05]  /*19b00*/  BSYNC B0 ;  /* 0x0000000000007941 */ /* 0x000fea0003800000 */
.L_x_14540:
[----:B------:R-:W-:-:S05]  /*19b10*/  IMAD R3, R2, R3, RZ ;  /* 0x0000000302037224 */ /* 0x000fca00078e02ff */
[----:B------:R-:W-:-:S07]  /*19b20*/  VIMNMX R0, R0, R3, !PT ;  /* 0x0000000300007248 */ /* 0x000fce0007fe0100 */
.L_x_14539:
[----:B------:R-:W-:Y:S01]  /*19b30*/  SHF.R.S32.HI R3, RZ, 0x1f, R0 ;  /* 0x0000001fff037819 */ /* 0x000fe20000011400 */
[----:B------:R-:W-:Y:S03]  /*19b40*/  BSSY B7, `(.L_x_14543) ;  /* 0x00003ab000077945 */ /* 0x000fe60003800000 */
[----:B------:R-:W-:-:S04]  /*19b50*/  LEA.HI R3, R3, R0, RZ, 0x7 ;  /* 0x0000000003037211 */ /* 0x000fc800078f38ff */
[----:B------:R-:W-:-:S04]  /*19b60*/  SHF.R.S32.HI R3, RZ, 0x7, R3 ;  /* 0x00000007ff037819 */ /* 0x000fc80000011403 */
[----:B------:R-:W-:-:S04]  /*19b70*/  VIMNMX R2, RZ, R3, !PT ;  /* 0x00000003ff027248 */ /* 0x000fc80007fe0100 */
[----:B------:R-:W-:Y:S01]  /*19b80*/  ISETP.GT.AND P0, PT, R26, R2, PT ;  /* 0x000000021a00720c */ /* 0x000fe20003f04270 */
[----:B------:R3:W-:-:S12]  /*19b90*/  STL [R1+0x1c], R2 ;  /* 0x00001c0201007387 */ /* 0x0007d80000100800 */
[----:B---3--:R-:W-:Y:S05]  /*19ba0*/  @P0 BRA `(.L_x_14544) ;  /* 0x0000000000440947 */ /* 0x008fea0003800000 */
[----:B------:R-:W3:Y:S02]  /*19bb0*/  S2R R2, SR_TID.X ;  /* 0x0000000000027919 */ /* 0x000ee40000002100 */
[----:B---3--:R-:W-:-:S04]  /*19bc0*/  LOP3.LUT R2, R2, 0x7f, RZ, 0xc0, !PT ;  /* 0x0000007f02027812 */ /* 0x008fc800078ec0ff */
[----:B------:R-:W-:-:S13]  /*19bd0*/  ISETP.NE.AND P0, PT, R2, RZ, PT ;  /* 0x000000ff0200720c */ /* 0x000fda0003f05270 */
[----:B------:R-:W-:Y:S05]  /*19be0*/  @P0 BRA `(.L_x_14545) ;  /* 0x0000003800800947 */ /* 0x000fea0003800000 */
[----:B------:R-:W3:Y:S01]  /*19bf0*/  S2R R5, SR_LANEID ;  /* 0x0000000000057919 */ /* 0x000ee20000000000 */
[----:B------:R-:W-:Y:S01]  /*19c00*/  VOTEU.ANY UR4, UPT, PT ;  /* 0x0000000000047886 */ /* 0x000fe200038e0100 */
[----:B------:R-:W4:Y:S01]  /*19c10*/  LDC.64 R2, c[0x0][0xc60] ;  /* 0x00031800ff027b82 */ /* 0x000f220000000a00 */
[----:B------:R-:W3:Y:S02]  /*19c20*/  FLO.U32 R0, UR4 ;  /* 0x0000000400007d00 */ /* 0x000ee400080e0000 */
[----:B---3--:R-:W-:-:S06]  /*19c30*/  ISETP.EQ.U32.AND P0, PT, R0, R5, PT ;  /* 0x000000050000720c */ /* 0x008fcc0003f02070 */
[----:B------:R-:W4:Y:S07]  /*19c40*/  POPC R5, UR4 ;  /* 0x0000000400057d09 */ /* 0x000f2e0008000000 */
[----:B----4-:R-:W3:Y:S01]  /*19c50*/  @P0 ATOMG.E.ADD.STRONG.GPU PT, R3, desc[UR42][R2.64], R5 ;  /* 0x00000005020309a8 */ /* 0x010ee200081ee1ea */
[----:B------:R-:W4:Y:S02]  /*19c60*/  S2R R4, SR_LTMASK ;  /* 0x0000000000047919 */ /* 0x000f240000003900 */
[----:B----4-:R-:W-:-:S04]  /*19c70*/  LOP3.LUT R4, R4, UR4, RZ, 0xc0, !PT ;  /* 0x0000000404047c12 */ /* 0x010fc8000f8ec0ff */
[----:B0-----:R-:W0:Y:S01]  /*19c80*/  POPC R7, R4 ;  /* 0x0000000400077309 */ /* 0x001e220000000000 */
[----:B---3--:R-:W0:Y:S02]  /*19c90*/  SHFL.IDX PT, R0, R3, R0, 0x1f ;  /* 0x00001f0003007589 */ /* 0x008e2400000e0000 */
[----:B0-----:R-:W-:Y:S01]  /*19ca0*/  IADD3 R16, R0, UR36, R7 ;  /* 0x0000002400107c10 */ /* 0x001fe2000fffe007 */
[----:B------:R-:W-:Y:S06]  /*19cb0*/  BRA `(.L_x_14545) ;  /* 0x00000038004c7947 */ /* 0x000fec0003800000 */
.L_x_14544:
        /* <DEDUP_REMOVED lines=10> */
[----:B------:R-:W-:Y:S02]  /*19d60*/  IMAD.U32 R5, RZ, RZ, UR7 ;  /* 0x00000007ff057e24 */ /* 0x000fe4000f8e00ff */
[----:B--2---:R-:W-:Y:S02]  /*19d70*/  IMAD.U32 R6, RZ, RZ, UR8 ;  /* 0x00000008ff067e24 */ /* 0x004fe4000f8e00ff */
[----:B0-----:R-:W-:-:S02]  /*19d80*/  IMAD.U32 R7, RZ, RZ, UR9 ;  /* 0x00000009ff077e24 */ /* 0x001fc4000f8e00ff */
[----:B------:R-:W-:Y:S02]  /*19d90*/  IMAD.U32 R10, RZ, RZ, UR4 ;  /* 0x00000004ff0a7e24 */ /* 0x000fe4000f8e00ff */
[----:B------:R-:W-:Y:S02]  /*19da0*/  IMAD.U32 R11, RZ, RZ, UR5 ;  /* 0x00000005ff0b7e24 */ /* 0x000fe4000f8e00ff */
[----:B------:R-:W-:Y:S02]  /*19db0*/  IMAD.MOV.U32 R8, RZ, RZ, 0x70 ;  /* 0x00000070ff087424 */ /* 0x000fe400078e00ff */
[----:B-1----:R-:W-:Y:S02]  /*19dc0*/  IMAD.MOV.U32 R12, RZ, RZ, 0x1 ;  /* 0x00000001ff0c7424 */ /* 0x002fe400078e00ff */
[----:B------:R-:W-:-:S07]  /*19dd0*/  IMAD.MOV.U32 R13, RZ, RZ, RZ ;  /* 0x000000ffff0d7224 */ /* 0x000fce00078e00ff */
[----:B------:R-:W-:-:S07]  /*19de0*/  LEPC R20, `(.L_x_14547) ;  /* 0x000000001014794e */ /* 0x000fce0000000000 */
[----:B---3--:R-:W-:Y:S05]  /*19df0*/  CALL.ABS.NOINC R2 ;  /* 0x0000000002007343 */ /* 0x008fea0003c00000 */
.L_x_14547:
[----:B------:R-:W-:Y:S05]  /*19e00*/  BSYNC B6 ;  /* 0x0000000000067941 */ /* 0x000fea0003800000 */
.L_x_14546:
        /* <DEDUP_REMOVED lines=10> */
[----:B------:R-:W-:Y:S02]  /*19eb0*/  IMAD.U32 R5, RZ, RZ, UR7 ;  /* 0x00000007ff057e24 */ /* 0x000fe4000f8e00ff */
[----:B--2---:R-:W-:Y:S02]  /*19ec0*/  IMAD.U32 R6, RZ, RZ, UR8 ;  /* 0x00000008ff067e24 */ /* 0x004fe4000f8e00ff */
[----:B0-----:R-:W-:-:S02]  /*19ed0*/  IMAD.U32 R7, RZ, RZ, UR9 ;  /* 0x00000009ff077e24 */ /* 0x001fc4000f8e00ff */
[----:B------:R-:W-:Y:S02]  /*19ee0*/  IMAD.U32 R10, RZ, RZ, UR4 ;  /* 0x00000004ff0a7e24 */ /* 0x000fe4000f8e00ff */
[----:B------:R-:W-:Y:S02]  /*19ef0*/  IMAD.U32 R11, RZ, RZ, UR5 ;  /* 0x00000005ff0b7e24 */ /* 0x000fe4000f8e00ff */
[----:B------:R-:W-:Y:S02]  /*19f00*/  IMAD.MOV.U32 R8, RZ, RZ, 0x70 ;  /* 0x00000070ff087424 */ /* 0x000fe400078e00ff */
[----:B-1----:R-:W-:Y:S02]  /*19f10*/  IMAD.MOV.U32 R12, RZ, RZ, 0x1 ;  /* 0x00000001ff0c7424 */ /* 0x002fe400078e00ff */
[----:B---3--:R-:W-:-:S07]  /*19f20*/  IMAD.MOV.U32 R13, RZ, RZ, RZ ;  /* 0x000000ffff0d7224 */ /* 0x008fce00078e00ff */
[----:B------:R-:W-:-:S07]  /*19f30*/  LEPC R20, `(.L_x_14550) ;  /* 0x000000001014794e */ /* 0x000fce0000000000 */
[----:B----4-:R-:W-:Y:S05]  /*19f40*/  CALL.ABS.NOINC R2 ;  /* 0x0000000002007343 */ /* 0x010fea0003c00000 */
.L_x_14550:
        /* <DEDUP_REMOVED lines=15> */
.L_x_14549:
[----:B------:R-:W-:Y:S05]  /*1a040*/  BSYNC B6 ;  /* 0x0000000000067941 */ /* 0x000fea0003800000 */
.L_x_14548:
[----:B------:R-:W-:Y:S01]  /*1a050*/  ULDC.64 UR4, c[0x0][0x9f8] ;  /* 0x00027e0000047ab9 */ /* 0x000fe20000000a00 */
[----:B------:R-:W3:Y:S01]  /*1a060*/  LDL R20, [R1+0x18] ;  /* 0x0000180001147983 */ /* 0x000ee20000100800 */
[----:B------:R-:W-:-:S03]  /*1a070*/  ISETP.NE.U32.AND P0, PT, RZ, UR4, PT ;  /* 0x00000004ff007c0c */ /* 0x000fc6000bf05070 */
[----:B------:R-:W4:Y:S01]  /*1a080*/  LDL R17, [R1+0x20] ;  /* 0x0000200001117983 */ /* 0x000f220000100800 */
[----:B------:R-:W-:Y:S01]  /*1a090*/  ISETP.NE.AND.EX P0, PT, RZ, UR5, PT, P0 ;  /* 0x00000005ff007c0c */ /* 0x000fe2000bf05300 */
[----:B------:R-:W-:Y:S01]  /*1a0a0*/  IMAD.MOV.U32 R9, RZ, RZ, R19 ;  /* 0x000000ffff097224 */ /* 0x000fe200078e0013 */
[----:B0-----:R-:W0:Y:S01]  /*1a0b0*/  LDC R7, c[0x0][0x430] ;  /* 0x00010c00ff077b82 */ /* 0x001e220000000800 */
[----:B------:R-:W1:Y:S10]  /*1a0c0*/  S2R R21, SR_TID.X ;  /* 0x0000000000157919 */ /* 0x000e740000002100 */
[----:B------:R-:W2:Y:S02]  /*1a0d0*/  @P0 LDC.64 R2, c[0x0][0x9f8] ;  /* 0x00027e00ff020b82 */ /* 0x000ea40000000a00 */
[----:B--2---:R-:W-:-:S05]  /*1a0e0*/  @P0 IMAD.WIDE R2, R19, 0x4, R2 ;  /* 0x0000000413020825 */ /* 0x004fca00078e0202 */
[----:B------:R2:W2:Y:S01]  /*1a0f0*/  @P0 LDG.E R9, desc[UR42][R2.64] ;  /* 0x0000002a02090981 */ /* 0x0004a2000c1e1900 */
[----:B0-----:R-:W-:Y:S01]  /*1a100*/  ISETP.NE.AND P1, PT, R7, 0x1, PT ;  /* 0x000000010700780c */ /* 0x001fe20003f25270 */
[----:B------:R-:W-:Y:S01]  /*1a110*/  VIADD R26, R26, 0xffffffff ;  /* 0xffffffff1a1a7836 */ /* 0x000fe20000000000 */
[----:B-1----:R-:W-:Y:S01]  /*1a120*/  LOP3.LUT R21, R21, 0x7f, RZ, 0xc0, !PT ;  /* 0x0000007f15157812 */ /* 0x002fe200078ec0ff */
[----:B------:R-:W0:Y:S02]  /*1a130*/  S2R R24, SR_TID.X ;  /* 0x0000000000187919 */ /* 0x000e240000002100 */
[----:B------:R-:W-:Y:S01]  /*1a140*/  IMAD.SHL.U32 R8, R26, 0x80, RZ ;  /* 0x000000801a087824 */ /* 0x000fe200078e00ff */
[----:B------:R-:W-:-:S07]  /*1a150*/  SHF.R.U32.HI R21, RZ, 0x3, R21 ;  /* 0x00000003ff157819 */ /* 0x000fce0000011615 */
[----:B------:R-:W1:Y:S08]  /*1a160*/  @P1 LDC R6, c[0x0][0x434] ;  /* 0x00010d00ff061b82 */ /* 0x000e700000000800 */
[----:B------:R-:W2:Y:S01]  /*1a170*/  @P1 LDC R0, c[0x0][0x438] ;  /* 0x00010e00ff001b82 */ /* 0x000ea20000000800 */
[----:B0-----:R-:W-:-:S05]  /*1a180*/  IMAD.SHL.U32 R24, R24, 0x10, RZ ;  /* 0x0000001018187824 */ /* 0x001fca00078e00ff */
[----:B------:R-:W-:-:S04]  /*1a190*/  LOP3.LUT R24, R24, 0x70, RZ, 0xc0, !PT ;  /* 0x0000007018187812 */ /* 0x000fc800078ec0ff */
[----:B------:R-:W-:-:S04]  /*1a1a0*/  LOP3.LUT R5, R8, R21, R24, 0xfe, !PT ;  /* 0x0000001508057212 */ /* 0x000fc800078efe18 */
[C---:B---3--:R-:W-:Y:S01]  /*1a1b0*/  ISETP.GE.AND P0, PT, R5.reuse, R20, PT ;  /* 0x000000140500720c */ /* 0x048fe20003f06270 */
[----:B----4-:R-:W-:-:S04]  /*1a1c0*/  IMAD.IADD R5, R5, 0x1, R17 ;  /* 0x0000000105057824 */ /* 0x010fc800078e0211 */
[----:B-1----:R-:W-:-:S04]  /*1a1d0*/  @P1 IMAD.HI.U32 R6, R5, R6, RZ ;  /* 0x0000000605061227 */ /* 0x002fc800078e00ff */
[----:B------:R-:W-:-:S04]  /*1a1e0*/  IMAD.MOV.U32 R4, RZ, RZ, R5 ;  /* 0x000000ffff047224 */ /* 0x000fc800078e0005 */
[----:B--2---:R-:W0:Y:S01]  /*1a1f0*/  @!P0 LDC.64 R2, c[0x0][0x428] ;  /* 0x00010a00ff028b82 */ /* 0x004e220000000a00 */
[----:B------:R-:W-:-:S05]  /*1a200*/  @P1 SHF.R.U32.HI R4, RZ, R0, R6 ;  /* 0x00000000ff041219 */ /* 0x000fca0000011606 */
[----:B------:R-:W-:-:S04]  /*1a210*/  IMAD.MOV R0, RZ, RZ, -R4 ;  /* 0x000000ffff007224 */ /* 0x000fc800078e0a04 */
[----:B------:R-:W-:Y:S01]  /*1a220*/  IMAD R0, R7, R0, R5 ;  /* 0x0000000007007224 */ /* 0x000fe200078e0205 */
[--C-:B------:R-:W-:Y:S02]  /*1a230*/  @!P0 SHF.R.S32.HI R5, RZ, 0x1f, R4.reuse ;  /* 0x0000001fff058819 */ /* 0x100fe40000011404 */
[----:B------:R-:W-:Y:S01]  /*1a240*/  SHF.R.S32.HI R10, RZ, 0x1f, R9 ;  /* 0x0000001fff0a7819 */ /* 0x000fe20000011409 */
[CC--:B0-----:R-:W-:Y:S01]  /*1a250*/  @!P0 IMAD.WIDE.U32 R4, R9.reuse, R2.reuse, R4 ;  /* 0x0000000209048225 */ /* 0x0c1fe200078e0004 */
[----:B------:R0:W-:Y:S03]  /*1a260*/  STL [R1+0x10], R9 ;  /* 0x0000100901007387 */ /* 0x0001e60000100800 */
[----:B------:R-:W-:Y:S01]  /*1a270*/  @!P0 IMAD R6, R10, R2, RZ ;  /* 0x000000020a068224 */ /* 0x000fe200078e02ff */
[----:B------:R1:W-:Y:S03]  /*1a280*/  STL [R1+0x24], R10 ;  /* 0x0000240a01007387 */ /* 0x0003e60000100800 */
[----:B------:R-:W-:-:S02]  /*1a290*/  @!P0 IMAD R6, R9, R3, R6 ;  /* 0x0000000309068224 */ /* 0x000fc400078e0206 */
[----:B------:R-:W2:Y:S02]  /*1a2a0*/  @!P0 LDC.64 R2, c[0x0][0x418] ;  /* 0x00010600ff028b82 */ /* 0x000ea40000000a00 */
[----:B------:R-:W-:Y:S01]  /*1a2b0*/  @!P0 IMAD.IADD R5, R5, 0x1, R6 ;  /* 0x0000000105058824 */ /* 0x000fe200078e0206 */
[----:B--2---:R-:W-:Y:S01]  /*1a2c0*/  @!P0 LEA R6, P1, R4, R2, 0x2 ;  /* 0x0000000204068211 */ /* 0x004fe200078210ff */
[----:B------:R-:W-:-:S03]  /*1a2d0*/  IMAD.MOV.U32 R2, RZ, RZ, RZ ;  /* 0x000000ffff027224 */ /* 0x000fc600078e00ff */
[----:B------:R-:W-:-:S05]  /*1a2e0*/  @!P0 LEA.HI.X R7, R4, R3, R5, 0x2, P1 ;  /* 0x0000000304078211 */ /* 0x000fca00008f1405 */
[----:B------:R1:W5:Y:S01]  /*1a2f0*/  @!P0 LDG.E R2, desc[UR42][R6.64] ;  /* 0x0000002a06028981 */ /* 0x000362000c1e1900 */
[----:B0-----:R-:W-:Y:S01]  /*1a300*/  IMAD.U32 R9, RZ, RZ, UR38 ;  /* 0x00000026ff097e24 */ /* 0x001fe2000f8e00ff */
[----:B------:R-:W-:Y:S01]  /*1a310*/  UMOV UR4, 0xffffffff ;  /* 0xffffffff00047882 */ /* 0x000fe20000000000 */
[----:B------:R-:W-:-:S03]  /*1a320*/  LOP3.LUT R22, R22, 0xfffffffd, RZ, 0xc0, !PT ;  /* 0xfffffffd16167812 */ /* 0x000fc600078ec0ff */
[----:B------:R-:W-:-:S13]  /*1a330*/  ISETP.NE.AND P2, PT, R9, 0x3, PT ;  /* 0x000000030900780c */ /* 0x000fda0003f45270 */
[----:B------:R-:W-:Y:S01]  /*1a340*/  @P2 LOP3.LUT R22, R22, 0x2, RZ, 0xfc, !PT ;  /* 0x0000000216162812 */ /* 0x000fe200078efcff */
[----:B-1----:R-:W-:Y:S06]  /*1a350*/  BRA.DIV UR4, `(.L_x_14551) ;  /* 0x0000005e04b47947 */ /* 0x002fec000b800000 */
.L_x_14688:
[----:B------:R-:W-:-:S05]  /*1a360*/  SHF.R.S32.HI R9, RZ, 0x1f, R18 ;  /* 0x0000001fff097819 */ /* 0x000fca0000011412 */
[----:B------:R0:W-:Y:S01]  /*1a370*/  STL [R1+0xc], R9 ;  /* 0x00000c0901007387 */ /* 0x0001e20000100800 */
[----:B------:R-:W-:Y:S05]  /*1a380*/  @!P2 BRA `(.L_x_14552) ;  /* 0x000000000004a947 */ /* 0x000fea0003800000 */
[----:B------:R-:W-:Y:S01]  /*1a390*/  BPT.TRAP 0x1 ;  /* 0x000000040000795c */ /* 0x000fe20000300000 */
.L_x_14552:
        /* <DEDUP_REMOVED lines=25> */
.L_x_14689:
[----:B------:R-:W-:Y:S05]  /*1a530*/  BSYNC B0 ;  /* 0x0000000000007941 */ /* 0x000fea0003800000 */
.L_x_14553:
[----:B0-----:R-:W2:Y:S01]  /*1a540*/  LDL R9, [R1+0xc] ;  /* 0x00000c0001097983 */ /* 0x001ea20000100800 */
[----:B------:R-:W-:-:S03]  /*1a550*/  ULDC.64 UR4, c[0x0][0x300] ;  /* 0x0000c00000047ab9 */ /* 0x000fc60000000a00 */
[----:B------:R-:W3:Y:S01]  /*1a560*/  LDL R13, [R1+0x18] ;  /* 0x00001800010d7983 */ /* 0x000ee20000100800 */
[----:B------:R-:W-:Y:S01]  /*1a570*/  IMAD R6, R6, UR4, RZ ;  /* 0x0000000406067c24 */ /* 0x000fe2000f8e02ff */
[----:B------:R-:W-:Y:S01]  /*1a580*/  LOP3.LUT R22, R22, 0xfffffffe, RZ, 0xc0, !PT ;  /* 0xfffffffe16167812 */ /* 0x000fe200078ec0ff */
[C---:B-1----:R-:W-:Y:S01]  /*1a590*/  IMAD.WIDE.U32 R4, R0.reuse, UR4, RZ ;  /* 0x0000000400047c25 */ /* 0x042fe2000f8e00ff */
[----:B------:R-:W0:Y:S03]  /*1a5a0*/  S2R R12, SR_TID.X ;  /* 0x00000000000c7919 */ /* 0x000e260000002100 */
[----:B------:R-:W-:Y:S01]  /*1a5b0*/  IMAD R6, R0, UR5, R6 ;  /* 0x0000000500067c24 */ /* 0x000fe2000f8e0206 */
[----:B------:R-:W-:Y:S02]  /*1a5c0*/  ULDC.64 UR4, c[0x0][0x310] ;  /* 0x0000c40000047ab9 */ /* 0x000fe40000000a00 */
[----:B------:R-:W-:-:S02]  /*1a5d0*/  IMAD R7, R7, UR4, RZ ;  /* 0x0000000407077c24 */ /* 0x000fc4000f8e02ff */
        /* <DEDUP_REMOVED lines=11> */
[----:B------:R-:W-:Y:S01]  /*1a690*/  IMAD.IADD R2, R5, 0x1, R2 ;  /* 0x0000000105027824 */ /* 0x000fe200078e0202 */
[----:B------:R-:W-:-:S04]  /*1a6a0*/  ULDC UR4, c[0x0][0x2f4] ;  /* 0x0000bd0000047ab9 */ /* 0x000fc80000000800 */
[----:B------:R-:W-:Y:S02]  /*1a6b0*/  LEA.HI.X R2, R4, UR5, R2, 0x1, P0 ;  /* 0x0000000504027c11 */ /* 0x000fe400080f0c02 */
[----:B-1----:R-:W-:Y:S01]  /*1a6c0*/  LOP3.LUT R10, R9, 0x7f, RZ, 0xc0, !PT ;  /* 0x0000007f090a7812 */ /* 0x002fe200078ec0ff */
[----:B0-----:R-:W-:-:S03]  /*1a6d0*/  IMAD.SHL.U32 R9, R12, 0x8, RZ ;  /* 0x000000080c097824 */ /* 0x001fc600078e00ff */
[----:B------:R-:W-:Y:S02]  /*1a6e0*/  SHF.R.U32.HI R11, RZ, 0x3, R10 ;  /* 0x00000003ff0b7819 */ /* 0x000fe4000001160a */
[----:B------:R-:W-:Y:S02]  /*1a6f0*/  LOP3.LUT R9, R9, 0x38, RZ, 0xc0, !PT ;  /* 0x0000003809097812 */ /* 0x000fe400078ec0ff */
[----:B---3--:R-:W-:Y:S01]  /*1a700*/  IADD3 R4, -R11, R13, -R8 ;  /* 0x0000000d0b047210 */ /* 0x008fe20007ffe908 */
[----:B------:R-:W-:Y:S01]  /*1a710*/  IMAD.SHL.U32 R11, R10, 0x8, RZ ;  /* 0x000000080a0b7824 */ /* 0x000fe200078e00ff */
[----:B------:R-:W-:Y:S01]  /*1a720*/  ISETP.GE.AND P2, PT, R9, UR4, PT ;  /* 0x0000000409007c0c */ /* 0x000fe2000bf46270 */
[----:B------:R-:W-:Y:S01]  /*1a730*/  IMAD.SHL.U32 R10, R12, 0x8, RZ ;  /* 0x000000080c0a7824 */ /* 0x000fe200078e00ff */
[----:B------:R-:W-:Y:S01]  /*1a740*/  UMOV UR4, 0xffffffff ;  /* 0xffffffff00047882 */ /* 0x000fe20000000000 */
[----:B------:R-:W-:-:S03]  /*1a750*/  ISETP.GE.AND P0, PT, R4, 0x1, PT ;  /* 0x000000010400780c */ /* 0x000fc60003f06270 */
[----:B------:R-:W-:-:S04]  /*1a760*/  LOP3.LUT R10, R10, 0x1f8, RZ, 0xc0, !PT ;  /* 0x000001f80a0a7812 */ /* 0x000fc800078ec0ff */
[----:B------:R-:W-:-:S03]  /*1a770*/  LOP3.LUT R10, R10, 0x38, R12, 0x78, !PT ;  /* 0x000000380a0a7812 */ /* 0x000fc600078e780c */
[----:B------:R-:W-:Y:S02]  /*1a780*/  @P2 LOP3.LUT R22, R22, 0x1, RZ, 0xfc, !PT ;  /* 0x0000000116162812 */ /* 0x000fe400078efcff */
[----:B------:R-:W-:-:S05]  /*1a790*/  LOP3.LUT R10, R10, 0x200, R11, 0xf8, !PT ;  /* 0x000002000a0a7812 */ /* 0x000fca00078ef80b */
[----:B------:R-:W-:Y:S01]  /*1a7a0*/  IMAD R5, R25, 0x2000, R10 ;  /* 0x0000200019057824 */ /* 0x000fe200078e020a */
[----:B------:R-:W-:Y:S06]  /*1a7b0*/  BRA.DIV UR4, `(.L_x_14555) ;  /* 0x0000005a04e47947 */ /* 0x000fec000b800000 */
        /* <DEDUP_REMOVED lines=72> */
.L_x_14707:
        /* <DEDUP_REMOVED lines=10> */
.L_x_14556:
        /* <DEDUP_REMOVED lines=11> */
.L_x_14557:
[----:B------:R1:W5:Y:S01]  /*1ad90*/  LDL.LU R4, [R1+0x2c] ;  /* 0x00002c0001047983 */ /* 0x0003620000300800 */
[----:B------:R1:W-:Y:S02]  /*1ada0*/  SYNCS.ARRIVE.TRANS64.A1T0 RZ, [R3+URZ+0x16830], RZ ;  /* 0x016830ff03ff79a7 */ /* 0x0003e4000810003f */
[----:B------:R-:W-:Y:S05]  /*1adb0*/  WARPSYNC.ALL ;  /* 0x0000000000007948 */ /* 0x000fea0003800000 */
[----:B------:R-:W-:Y:S01]  /*1adc0*/  ULDC.64 UR4, c[0x0][0x298] ;  /* 0x0000a60000047ab9 */ /* 0x000fe20000000a00 */
[----:B------:R-:W-:Y:S01]  /*1add0*/  VIADD R0, R23, 0x8400 ;  /* 0x0000840017007836 */ /* 0x000fe20000000000 */
[----:B------:R-:W-:Y:S01]  /*1ade0*/  ULDC.64 UR6, c[0x0][0xa00] ;  /* 0x0002800000067ab9 */ /* 0x000fe20000000a00 */
[----:B------:R-:W-:Y:S01]  /*1adf0*/  BSSY B6, `(.L_x_14558) ;  /* 0x0000022000067945 */ /* 0x000fe20003800000 */
[----:B------:R-:W-:Y:S01]  /*1ae00*/  BAR.SYNC.DEFER_BLOCKING 0x8, 0x200 ;  /* 0x0208000000007b1d */ /* 0x000fe20000010000 */
[----:B------:R-:W-:-:S02]  /*1ae10*/  ISETP.NE.U32.AND P0, PT, RZ, UR6, PT ;  /* 0x00000006ff007c0c */ /* 0x000fc4000bf05070 */
[----:B------:R-:W-:Y:S02]  /*1ae20*/  LOP3.LUT P1, RZ, R0, 0x3ff, RZ, 0xc0, !PT ;  /* 0x000003ff00ff7812 */ /* 0x000fe4000782c0ff */
[----:B------:R-:W-:Y:S02]  /*1ae30*/  ISETP.NE.AND.EX P0, PT, RZ, UR7, PT, P0 ;  /* 0x00000007ff007c0c */ /* 0x000fe4000bf05300 */
[----:B-----5:R-:W-:-:S05]  /*1ae40*/  SHF.R.S32.HI R2, RZ, 0x1f, R4 ;  /* 0x0000001fff027819 */ /* 0x020fca0000011404 */
[----:B------:R-:W-:-:S04]  /*1ae50*/  IMAD R2, R2, UR4, RZ ;  /* 0x0000000402027c24 */ /* 0x000fc8000f8e02ff */
[C---:B------:R-:W-:Y:S01]  /*1ae60*/  IMAD R0, R4.reuse, UR5, R2 ;  /* 0x0000000504007c24 */ /* 0x040fe2000f8e0202 */
[----:B------:R-:W-:Y:S01]  /*1ae70*/  SHF.R.S32.HI R2, RZ, 0x1f, R19 ;  /* 0x0000001fff027819 */ /* 0x000fe20000011413 */
[----:B0-----:R-:W-:-:S03]  /*1ae80*/  IMAD.WIDE.U32 R4, R4, UR4, RZ ;  /* 0x0000000404047c25 */ /* 0x001fc6000f8e00ff */
[----:B------:R-:W-:Y:S01]  /*1ae90*/  SEL R2, R2, RZ, !P0 ;  /* 0x000000ff02027207 */ /* 0x000fe20004000000 */
[----:B-1----:R-:W-:Y:S01]  /*1aea0*/  IMAD.IADD R3, R5, 0x1, R0 ;  /* 0x0000000105037824 */ /* 0x002fe200078e0200 */
[----:B------:R-:W-:Y:S01]  /*1aeb0*/  SEL R0, R19, RZ, !P0 ;  /* 0x000000ff13007207 */ /* 0x000fe20004000000 */
[----:B------:R0:W-:Y:S04]  /*1aec0*/  STL.64 [R1+0x30], R4 ;  /* 0x0000300401007387 */ /* 0x0001e80000100a00 */
        /* <DEDUP_REMOVED lines=20> */
.L_x_14559:
[----:B------:R-:W-:Y:S05]  /*1b010*/  BSYNC B6 ;  /* 0x0000000000067941 */ /* 0x000fea0003800000 */
.L_x_14558:
[----:B------:R-:W2:Y:S01]  /*1b020*/  LDL.LU R21, [R1+0x38] ;  /* 0x0000380001157983 */ /* 0x000ea20000300800 */
[----:B------:R-:W-:Y:S01]  /*1b030*/  ULDC.64 UR4, c[0x0][0x2d8] ;  /* 0x0000b60000047ab9 */ /* 0x000fe20000000a00 */
[----:B------:R-:W1:Y:S01]  /*1b040*/  LDC R10, c[0x0][0x448] ;  /* 0x00011200ff0a7b82 */ /* 0x000e620000000800 */
[----:B------:R-:W-:Y:S01]  /*1b050*/  ULDC.64 UR6, c[0x0][0x2c8] ;  /* 0x0000b20000067ab9 */ /* 0x000fe20000000a00 */
[----:B0-----:R-:W2:Y:S01]  /*1b060*/  LDL.LU.64 R2, [R1+0x30] ;  /* 0x0000300001027983 */ /* 0x001ea20000300a00 */
[----:B------:R-:W-:-:S03]  /*1b070*/  ULDC.64 UR8, c[0x0][0x280] ;  /* 0x0000a00000087ab9 */ /* 0x000fc60000000a00 */
[----:B------:R-:W3:Y:S04]  /*1b080*/  LDL R20, [R1+0xc] ;  /* 0x00000c0001147983 */ /* 0x000ee80000100800 */
[----:B------:R-:W4:Y:S04]  /*1b090*/  LDL.LU R6, [R1+0x3c] ;  /* 0x00003c0001067983 */ /* 0x000f280000300800 */
[----:B------:R-:W4:Y:S01]  /*1b0a0*/  LDL.LU R5, [R1+0x2c] ;  /* 0x00002c0001057983 */ /* 0x000f220000300800 */
[----:B-1----:R-:W-:-:S13]  /*1b0b0*/  ISETP.NE.AND P1, PT, R10, 0x1, PT ;  /* 0x000000010a00780c */ /* 0x002fda0003f25270 */
        /* <DEDUP_REMOVED lines=12> */
[----:B------:R-:W-:Y:S01]  /*1b180*/  IMAD R0, R5, UR5, R0 ;  /* 0x0000000505007c24 */ /* 0x000fe2000f8e0200 */
[----:B------:R-:W-:Y:S01]  /*1b190*/  ULDC.64 UR4, c[0x0][0x2d0] ;  /* 0x0000b40000047ab9 */ /* 0x000fe20000000a00 */
[----:B------:R-:W-:Y:S02]  /*1b1a0*/  IMAD.MOV.U32 R4, RZ, RZ, R2 ;  /* 0x000000ffff047224 */ /* 0x000fe400078e0002 */
[----:B------:R-:W-:Y:S02]  /*1b1b0*/  IMAD.IADD R5, R3, 0x1, R0 ;  /* 0x0000000103057824 */ /* 0x000fe400078e0200 */
[----:B--2---:R-:W-:Y:S01]  /*1b1c0*/  IMAD.SHL.U32 R21, R21, 0x10, RZ ;  /* 0x0000001015157824 */ /* 0x004fe200078e00ff */
[----:B---3--:R-:W-:-:S04]  /*1b1d0*/  LOP3.LUT R20, R20, 0x7f, RZ, 0xc0, !PT ;  /* 0x0000007f14147812 */ /* 0x008fc800078ec0ff */
[----:B------:R-:W-:Y:S02]  /*1b1e0*/  LOP3.LUT R21, R21, 0x70, RZ, 0xc0, !PT ;  /* 0x0000007015157812 */ /* 0x000fe400078ec0ff */
[----:B------:R-:W-:-:S04]  /*1b1f0*/  SHF.R.U32.HI R20, RZ, 0x3, R20 ;  /* 0x00000003ff147819 */ /* 0x000fc80000011614 */
[----:B------:R-:W-:-:S05]  /*1b200*/  LOP3.LUT R20, R20, R21, RZ, 0xfc, !PT ;  /* 0x0000001514147212 */ /* 0x000fca00078efcff */
[----:B------:R-:W-:Y:S02]  /*1b210*/  IMAD.IADD R6, R20, 0x1, R28 ;  /* 0x0000000114067824 */ /* 0x000fe400078e021c */
[----:B------:R2:W5:Y:S02]  /*1b220*/  LDL R20, [R1+0x28] ;  /* 0x0000280001147983 */ /* 0x0005640000100800 */
[----:B0-----:R-:W-:Y:S01]  /*1b230*/  @P1 IMAD.HI.U32 R0, R6, R7, RZ ;  /* 0x0000000706001227 */ /* 0x001fe200078e00ff */
[----:B------:R-:W0:Y:S03]  /*1b240*/  S2R R11, SR_TID.X ;  /* 0x00000000000b7919 */ /* 0x000e260000002100 */
        /* <DEDUP_REMOVED lines=16> */
[----:B------:R-:W1:Y:S01]  /*1b350*/  @P1 LDC R7, c[0x0][0x44c] ;  /* 0x00011300ff071b82 */ /* 0x000e620000000800 */
[C---:B0-----:R-:W-:Y:S01]  /*1b360*/  IMAD.SHL.U32 R21, R11.reuse, 0x8, RZ ;  /* 0x000000080b157824 */ /* 0x041fe200078e00ff */
[----:B------:R-:W-:Y:S01]  /*1b370*/  LOP3.LUT R11, R11, 0x7f, RZ, 0xc0, !PT ;  /* 0x0000007f0b0b7812 */ /* 0x000fe200078ec0ff */
[----:B------:R-:W-:-:S03]  /*1b380*/  IMAD.IADD R0, R9, 0x1, R0 ;  /* 0x0000000109007824 */ /* 0x000fc600078e0200 */
[----:B------:R-:W-:Y:S02]  /*1b390*/  LOP3.LUT R21, R21, 0x38, RZ, 0xc0, !PT ;  /* 0x0000003815157812 */ /* 0x000fe400078ec0ff */
[----:B------:R-:W-:Y:S02]  /*1b3a0*/  LEA.HI.X R0, R8, UR9, R0, 0x1, P0 ;  /* 0x0000000908007c11 */ /* 0x000fe400080f0c00 */
[----:B------:R-:W0:Y:S01]  /*1b3b0*/  @P1 LDC R8, c[0x0][0x450] ;  /* 0x00011400ff081b82 */ /* 0x000e220000000800 */
        /* <DEDUP_REMOVED lines=16> */
[----:B------:R-:W-:-:S04]  /*1b4c0*/  IMAD.WIDE.U32 R6, R3, UR6, R4 ;  /* 0x0000000603067c25 */ /* 0x000fc8000f8e0004 */
[----:B------:R-:W-:Y:S01]  /*1b4d0*/  IMAD.IADD R4, R7, 0x1, R8 ;  /* 0x0000000107047824 */ /* 0x000fe200078e0208 */
[----:B------:R-:W-:-:S04]  /*1b4e0*/  LEA R5, P1, R6, UR8, 0x1 ;  /* 0x0000000806057c11 */ /* 0x000fc8000f8208ff */
[----:B------:R-:W-:Y:S01]  /*1b4f0*/  LEA.HI.X R4, R6, UR9, R4, 0x1, P1 ;  /* 0x0000000906047c11 */ /* 0x000fe200088f0c04 */
[----:B--2---:R-:W-:Y:S08]  /*1b500*/  BRA.DIV UR4, `(.L_x_14560) ;  /* 0x0000005a04407947 */ /* 0x004ff0000b800000 */
[----:B------:R-:W2:Y:S01]  /*1b510*/  LDL.LU R6, [R1+0x8] ;  /* 0x0000080001067983 */ /* 0x000ea20000300800 */
[----:B------:R-:W-:-:S03]  /*1b520*/  IMAD.IADD R28, R9, 0x1, R28 ;  /* 0x00000001091c7824 */ /* 0x000fc600078e021c */
[----:B------:R-:W-:Y:S04]  /*1b530*/  SHFL.IDX PT, R7, R0, RZ, 0x181f ;  /* 0x00181fff00077589 */ /* 0x000fe800000e0000 */
[----:B------:R-:W-:Y:S01]  /*1b540*/  SHFL.IDX PT, R8, R4, RZ, 0x181f ;  /* 0x00181fff04087589 */ /* 0x000fe200000e0000 */
[----:B--2---:R-:W-:-:S03]  /*1b550*/  IMAD R3, R6, R10, RZ ;  /* 0x0000000a06037224 */ /* 0x004fc600078e02ff */
[----:B------:R-:W0:Y:S02]  /*1b560*/  SHFL.IDX PT, R6, R2, RZ, 0x181f ;  /* 0x00181fff02067589 */ /* 0x000e2400000e0000 */
[----:B------:R-:W-:-:S13]  /*1b570*/  ISETP.GE.AND P1, PT, R28, R3, PT ;  /* 0x000000031c00720c */ /* 0x000fda0003f26270 */
[----:B0-----:R-:W-:-:S05]  /*1b580*/  @!P1 LEA R6, P2, R21, R6, 0x1 ;  /* 0x0000000615069211 */ /* 0x001fca00078408ff */
[----:B------:R-:W-:-:S05]  /*1b590*/  @!P1 IMAD.X R7, RZ, RZ, R7, P2 ;  /* 0x000000ffff079224 */ /* 0x000fca00010e0607 */
        /* <DEDUP_REMOVED lines=71> */
[----:B------:R-:W-:Y:S01]  /*1ba10*/  VIADD R0, R28, 0x90 ;  /* 0x000000901c007836 */ /* 0x000fe20000000000 */
[----:B0-----:R-:W-:Y:S02]  /*1ba20*/  @!P1 LEA R2, P2, R21, R2, 0x1 ;  /* 0x0000000215029211 */ /* 0x001fe400078408ff */
[----:B------:R0:W-:Y:S03]  /*1ba30*/  @!P3 LDGSTS.E.BYPASS.LTC128B.128 [R20+0xbc00], desc[UR42][R6.64], !P0 ;  /* 0x0bc000000614bfae */ /* 0x0001e6000c101d6a */
[----:B0-----:R-:W-:-:S04]  /*1ba40*/  @!P1 IMAD.X R6, RZ, RZ, R8, P2 ;  /* 0x000000ffff069224 */ /* 0x001fc800010e0608 */
[----:B------:R-:W-:Y:S02]  /*1ba50*/  @!P1 IMAD.MOV.U32 R7, RZ, RZ, R6 ;  /* 0x000000ffff079224 */ /* 0x000fe400078e0006 */
        /* <DEDUP_REMOVED lines=19> */
.L_x_14732:
[----:B------:R-:W-:-:S05]  /*1bb90*/  VIADD R28, R28, 0xb0 ;  /* 0x000000b01c1c7836 */ /* 0x000fca0000000000 */
[----:B------:R-:W-:-:S13]  /*1bba0*/  ISETP.GE.AND P1, PT, R28, R3, PT ;  /* 0x000000031c00720c */ /* 0x000fda0003f26270 */
[----:B------:R-:W-:-:S05]  /*1bbb0*/  @!P1 LEA R2, P2, R21, R2, 0x1 ;  /* 0x0000000215029211 */ /* 0x000fca00078408ff */
[----:B------:R-:W-:-:S05]  /*1bbc0*/  @!P1 IMAD.X R3, RZ, RZ, R4, P2 ;  /* 0x000000ffff039224 */ /* 0x000fca00010e0604 */
[----:B------:R-:W-:Y:S01]  /*1bbd0*/  @!PT LDS RZ, [RZ] ;  /* 0x00000000fffff984 */ /* 0x000fe20000000800 */
[----:B------:R-:W-:Y:S01]  /*1bbe0*/  @!PT LDS RZ, [RZ] ;  /* 0x00000000fffff984 */ /* 0x000fe20000000800 */
[----:B------:R-:W-:Y:S01]  /*1bbf0*/  @!PT LDS RZ, [RZ] ;  /* 0x00000000fffff984 */ /* 0x000fe20000000800 */
[----:B------:R1:W-:Y:S01]  /*1bc00*/  @!P1 LDGSTS.E.BYPASS.LTC128B.128 [R20+0xdc00], desc[UR42][R2.64], !P0 ;  /* 0x0dc0000002149fae */ /* 0x0003e2000c101d6a */
[----:B------:R-:W-:Y:S01]  /*1bc10*/  PLOP3.LUT P0, PT, PT, PT, PT, 0x80, 0x0 ;  /* 0x000000000000781c */ /* 0x000fe20003f0f070 */
[----:B------:R-:W-:-:S12]  /*1bc20*/  NOP ;  /* 0x0000000000007918 */ /* 0x000fd80000000000 */
.L_x_14561:
        /* <DEDUP_REMOVED lines=18> */
.L_x_14733:
[----:B------:R-:W-:Y:S05]  /*1bd50*/  BSYNC B0 ;  /* 0x0000000000007941 */ /* 0x000fea0003800000 */
.L_x_14562:
[----:B------:R-:W0:Y:S04]  /*1bd60*/  LDL.LU R3, [R1+0x40] ;  /* 0x0000400001037983 */ /* 0x000e280000300800 */
[----:B------:R-:W2:Y:S01]  /*1bd70*/  LDL R2, [R1+0x1c] ;  /* 0x00001c0001027983 */ /* 0x000ea20000100800 */
[----:B------:R-:W-:Y:S01]  /*1bd80*/  BSSY B0, `(.L_x_14564) ;  /* 0x000010e000007945 */ /* 0x000fe20003800000 */
[----:B0-----:R-:W-:-:S05]  /*1bd90*/  VIADD R7, R3, 0xfffffffe ;  /* 0xfffffffe03077836 */ /* 0x001fca0000000000 */
[----:B--2---:R-:W-:-:S13]  /*1bda0*/  ISETP.GE.AND P0, PT, R7, R2, PT ;  /* 0x000000020700720c */ /* 0x004fda0003f06270 */
[----:B------:R-:W-:Y:S05]  /*1bdb0*/  @!P0 BRA `(.L_x_14565) ;  /* 0x0000001000288947 */ /* 0x000fea0003800000 */
[----:B------:R-:W0:Y:S01]  /*1bdc0*/  S2R R2, SR_TID.X ;  /* 0x0000000000027919 */ /* 0x000e220000002100 */
[----:B------:R-:W-:Y:S01]  /*1bdd0*/  ULDC UR4, c[0x0][0x2f4] ;  /* 0x0000bd0000047ab9 */ /* 0x000fe20000000800 */
[----:B------:R-:W-:Y:S01]  /*1bde0*/  IMAD.MOV.U32 R6, RZ, RZ, R25 ;  /* 0x000000ffff067224 */ /* 0x000fe200078e0019 */
[----:B------:R2:W-:Y:S01]  /*1bdf0*/  STL [R1+0x8], R26 ;  /* 0x0000081a01007387 */ /* 0x0005e20000100800 */
[----:B------:R-:W-:Y:S02]  /*1be00*/  IMAD.MOV.U32 R20, RZ, RZ, R29 ;  /* 0x000000ffff147224 */ /* 0x000fe400078e001d */
[----:B0-----:R-:W-:-:S05]  /*1be10*/  IMAD.SHL.U32 R2, R2, 0x8, RZ ;  /* 0x0000000802027824 */ /* 0x001fca00078e00ff */
[----:B------:R-:W-:-:S04]  /*1be20*/  LOP3.LUT R2, R2, 0x38, RZ, 0xc0, !PT ;  /* 0x0000003802027812 */ /* 0x000fc800078ec0ff */
[----:B--2---:R-:W-:-:S13]  /*1be30*/  ISETP.GE.AND P1, PT, R2, UR4, PT ;  /* 0x0000000402007c0c */ /* 0x004fda000bf26270 */
.L_x_14578:
        /* <DEDUP_REMOVED lines=18> */
[----:B-1----:R-:W-:-:S05]  /*1bf60*/  @P0 SHF.R.U32.HI R2, RZ, R3, R5 ;  /* 0x00000003ff020219 */ /* 0x002fca0000011605 */
        /* <DEDUP_REMOVED lines=22> */
.L_x_14566:
[----:B------:R-:W-:Y:S01]  /*1c0d0*/  IMAD R5, R25, 0x8, R23 ;  /* 0x0000000819057824 */ /* 0x000fe200078e0217 */
[----:B------:R-:W-:Y:S01]  /*1c0e0*/  SHF.L.U32 R2, R29, 0x1f, RZ ;  /* 0x0000001f1d027819 */ /* 0x000fe200000006ff */
[----:B------:R-:W-:Y:S03]  /*1c0f0*/  BSSY B1, `(.L_x_14567) ;  /* 0x0000003000017945 */ /* 0x000fe60003800000 */
[----:B------:R-:W0:Y:S02]  /*1c100*/  SYNCS.PHASECHK.TRANS64.TRYWAIT P0, [R5+URZ+0x16840], R2 ;  /* 0x01684002050075a7 */ /* 0x000e24000800017f */
[----:B0-----:R-:W-:Y:S05]  /*1c110*/  @!P0 BRA `(.L_x_14568) ;  /* 0x0000005c00308947 */ /* 0x001fea0003800000 */
.L_x_14734:
[----:B------:R-:W-:Y:S05]  /*1c120*/  BSYNC B1 ;  /* 0x0000000000017941 */ /* 0x000fea0003800000 */
.L_x_14567:
[----:B------:R-:W2:Y:S01]  /*1c130*/  LDL R9, [R1+0xc] ;  /* 0x00000c0001097983 */ /* 0x000ea20000100800 */
[----:B------:R-:W-:Y:S01]  /*1c140*/  SHF.R.S32.HI R21, RZ, 0x1f, R0 ;  /* 0x0000001fff157819 */ /* 0x000fe20000011400 */
[----:B------:R-:W-:Y:S01]  /*1c150*/  ULDC.64 UR4, c[0x0][0x300] ;  /* 0x0000c00000047ab9 */ /* 0x000fe20000000a00 */
[----:B------:R-:W-:Y:S01]  /*1c160*/  LOP3.LUT P2, RZ, R22, 0x1, RZ, 0xc0, !PT ;  /* 0x0000000116ff7812 */ /* 0x000fe2000784c0ff */
[----:B------:R-:W1:Y:S01]  /*1c170*/  S2R R8, SR_TID.X ;  /* 0x0000000000087919 */ /* 0x000e620000002100 */
        /* <DEDUP_REMOVED lines=11> */
[----:B--2---:R-:W-:Y:S01]  /*1c230*/  IMAD R7, R9, UR4, RZ ;  /* 0x0000000409077c24 */ /* 0x004fe2000f8e02ff */
[----:B-1----:R-:W-:-:S03]  /*1c240*/  LOP3.LUT R9, R8, 0x7f, RZ, 0xc0, !PT ;  /* 0x0000007f08097812 */ /* 0x002fc600078ec0ff */
[----:B------:R-:W-:Y:S01]  /*1c250*/  IMAD R7, R18, UR5, R7 ;  /* 0x0000000512077c24 */ /* 0x000fe2000f8e0207 */
[----:B------:R-:W-:Y:S01]  /*1c260*/  ULDC.64 UR4, c[0x0][0x2e8] ;  /* 0x0000ba0000047ab9 */ /* 0x000fe20000000a00 */
[----:B------:R-:W-:Y:S02]  /*1c270*/  IMAD.SHL.U32 R11, R9, 0x8, RZ ;  /* 0x00000008090b7824 */ /* 0x000fe400078e00ff */
[----:B------:R-:W-:Y:S02]  /*1c280*/  IMAD.SHL.U32 R9, R8, 0x8, RZ ;  /* 0x0000000808097824 */ /* 0x000fe400078e00ff */
[----:B------:R-:W-:-:S03]  /*1c290*/  IMAD.IADD R7, R7, 0x1, R3 ;  /* 0x0000000107077824 */ /* 0x000fc600078e0203 */
[----:B------:R-:W-:-:S04]  /*1c2a0*/  LOP3.LUT R9, R9, 0x1f8, RZ, 0xc0, !PT ;  /* 0x000001f809097812 */ /* 0x000fc800078ec0ff */
[----:B------:R-:W-:Y:S02]  /*1c2b0*/  LOP3.LUT R9, R9, 0x38, R8, 0x78, !PT ;  /* 0x0000003809097812 */ /* 0x000fe400078e7808 */
        /* <DEDUP_REMOVED lines=49> */
.L_x_14752:
        /* <DEDUP_REMOVED lines=8> */
.L_x_14570:
        /* <DEDUP_REMOVED lines=11> */
.L_x_14571:
[----:B------:R1:W-:Y:S01]  /*1c700*/  SYNCS.ARRIVE.TRANS64.A1T0 RZ, [R5+URZ+0x16830], RZ ;  /* 0x016830ff05ff79a7 */ /* 0x0003e2000810003f */
[----:B------:R-:W-:Y:S05]  /*1c710*/  @!P3 BRA `(.L_x_14572) ;  /* 0x000000000004b947 */ /* 0x000fea0003800000 */
[----:B------:R-:W-:Y:S01]  /*1c720*/  BPT.TRAP 0x1 ;  /* 0x000000040000795c */ /* 0x000fe20000300000 */
.L_x_14572:
[----:B------:R-:W-:Y:S01]  /*1c730*/  SHF.L.U32 R2, R20, 0x1f, RZ ;  /* 0x0000001f14027819 */ /* 0x000fe200000006ff */
[----:B-1----:R-:W-:Y:S01]  /*1c740*/  IMAD R5, R6, 0x8, R23 ;  /* 0x0000000806057824 */ /* 0x002fe200078e0217 */
[----:B------:R-:W-:Y:S03]  /*1c750*/  BSSY B1, `(.L_x_14573) ;  /* 0x0000003000017945 */ /* 0x000fe60003800000 */
[----:B------:R-:W1:Y:S02]  /*1c760*/  SYNCS.PHASECHK.TRANS64.TRYWAIT P0, [R5+URZ+0x16860], R2 ;  /* 0x01686002050075a7 */ /* 0x000e64000800017f */
[----:B-1----:R-:W-:Y:S05]  /*1c770*/  @!P0 BRA `(.L_x_14574) ;  /* 0x0000005c00e88947 */ /* 0x002fea0003800000 */
.L_x_14753:
[----:B------:R-:W-:Y:S05]  /*1c780*/  BSYNC B1 ;  /* 0x0000000000017941 */ /* 0x000fea0003800000 */
.L_x_14573:
[----:B------:R-:W2:Y:S04]  /*1c790*/  LDL R11, [R1+0x18] ;  /* 0x00001800010b7983 */ /* 0x000ea80000100800 */
[----:B0-----:R-:W2:Y:S01]  /*1c7a0*/  LDL.LU R8, [R1+0x8] ;  /* 0x0000080001087983 */ /* 0x001ea20000300800 */
        /* <DEDUP_REMOVED lines=59> */
.L_x_14771:
        /* <DEDUP_REMOVED lines=28> */
.L_x_14576:
        /* <DEDUP_REMOVED lines=12> */
.L_x_14577:
[----:B------:R-:W2:Y:S01]  /*1cde0*/  LDL R0, [R1+0x1c] ;  /* 0x00001c0001007983 */ /* 0x000ea20000100800 */
[----:B------:R0:W-:Y:S01]  /*1cdf0*/  SYNCS.ARRIVE.TRANS64.A1T0 RZ, [R5+URZ+0x16850], RZ ;  /* 0x016850ff05ff79a7 */ /* 0x0001e2000810003f */
[C---:B------:R-:W-:Y:S02]  /*1ce00*/  VIADD R7, R26.reuse, 0xffffffff ;  /* 0xffffffff1a077836 */ /* 0x040fe40000000000 */
[----:B------:R0:W-:Y:S01]  /*1ce10*/  STL [R1+0x8], R26 ;  /* 0x0000081a01007387 */ /* 0x0001e20000100800 */
[----:B------:R-:W-:Y:S02]  /*1ce20*/  IMAD.MOV.U32 R6, RZ, RZ, R25 ;  /* 0x000000ffff067224 */ /* 0x000fe400078e0019 */
[----:B------:R-:W-:Y:S01]  /*1ce30*/  IMAD.MOV.U32 R20, RZ, RZ, R29 ;  /* 0x000000ffff147224 */ /* 0x000fe200078e001d */
[----:B--2---:R-:W-:-:S13]  /*1ce40*/  ISETP.GT.AND P0, PT, R26, R0, PT ;  /* 0x000000001a00720c */ /* 0x004fda0003f04270 */
[----:B0-----:R-:W-:Y:S05]  /*1ce50*/  @P0 BRA `(.L_x_14578) ;  /* 0xffffffec00f80947 */ /* 0x001fea000383ffff */
.L_x_14565:
[----:B------:R-:W-:Y:S05]  /*1ce60*/  BSYNC B0 ;  /* 0x0000000000007941 */ /* 0x000fea0003800000 */
.L_x_14564:
[----:B-1----:R-:W0:Y:S01]  /*1ce70*/  S2R R0, SR_TID.X ;  /* 0x0000000000007919 */ /* 0x002e220000002100 */
        /* <DEDUP_REMOVED lines=16> */
.L_x_14580:
[----:B------:R-:W-:Y:S05]  /*1cf80*/  BSYNC B0 ;  /* 0x0000000000007941 */ /* 0x000fea0003800000 */
.L_x_14579:
[----:B------:R-:W-:-:S05]  /*1cf90*/  IMAD.U32 R0, RZ, RZ, UR38 ;  /* 0x00000026ff007e24 */ /* 0x000fca000f8e00ff */
[----:B------:R-:W-:-:S13]  /*1cfa0*/  ISETP.NE.AND P0, PT, R0, 0x3, PT ;  /* 0x000000030000780c */ /* 0x000fda0003f05270 */
[----:B------:R-:W-:Y:S05]  /*1cfb0*/  @!P0 BRA `(.L_x_14581) ;  /* 0x0000000000048947 */ /* 0x000fea0003800000 */
[----:B------:R-:W-:Y:S01]  /*1cfc0*/  BPT.TRAP 0x1 ;  /* 0x000000040000795c */ /* 0x000fe20000300000 */
.L_x_14581:
[----:B------:R-:W2:Y:S01]  /*1cfd0*/  LDL.LU R2, [R1+0x18] ;  /* 0x0000180001027983 */ /* 0x000ea20000300800 */
[----:B------:R-:W-:Y:S01]  /*1cfe0*/  IMAD R0, R25, 0x8, R23 ;  /* 0x0000000819007824 */ /* 0x000fe200078e0217 */
[----:B------:R-:W-:Y:S01]  /*1cff0*/  SHF.L.U32 R3, R29, 0x1f, RZ ;  /* 0x0000001f1d037819 */ /* 0x000fe200000006ff */
[----:B------:R-:W-:Y:S03]  /*1d000*/  BSSY B0, `(.L_x_14582) ;  /* 0x0000004000007945 */ /* 0x000fe60003800000 */
[----:B------:R-:W0:Y:S01]  /*1d010*/  SYNCS.PHASECHK.TRANS64.TRYWAIT P0, [R0+URZ+0x16860], R3 ;  /* 0x01686003000075a7 */ /* 0x000e22000800017f */
[----:B--2---:R-:W-:Y:S01]  /*1d020*/  IMAD R6, R26, -0x80, R2 ;  /* 0xffffff801a067824 */ /* 0x004fe200078e0202 */
[----:B0-----:R-:W-:Y:S06]  /*1d030*/  @!P0 BRA `(.L_x_14583) ;  /* 0x0000006000148947 */ /* 0x001fec0003800000 */
.L_x_14772:
[----:B------:R-:W-:Y:S05]  /*1d040*/  BSYNC B0 ;  /* 0x0000000000007941 */ /* 0x000fea0003800000 */
.L_x_14582:
        /* <DEDUP_REMOVED lines=24> */
[----:B------:R-:W1:Y:S03]  /*1d1d0*/  SHFL.IDX PT, R14, R17, 0x1, 0x181f ;  /* 0x00381f00110e7f89 */ /* 0x000e6600000e0000 */
[----:B0-----:R-:W-:-:S06]  /*1d1e0*/  IMAD.X R3, RZ, RZ, R3, P2 ;  /* 0x000000ffff037224 */ /* 0x001fcc00010e0603 */
        /* <DEDUP_REMOVED lines=38> */
.L_x_14790:
        /* <DEDUP_REMOVED lines=9> */
.L_x_14585:
        /* <DEDUP_REMOVED lines=11> */
.L_x_14586:
[----:B------:R-:W-:Y:S01]  /*1d590*/  VIADD R25, R25, 0x1 ;  /* 0x0000000119197836 */ /* 0x000fe20000000000 */
[----:B------:R0:W-:Y:S04]  /*1d5a0*/  SYNCS.ARRIVE.TRANS64.A1T0 RZ, [R0+URZ+0x16850], RZ ;  /* 0x016850ff00ff79a7 */ /* 0x0001e8000810003f */
[----:B------:R-:W-:-:S04]  /*1d5b0*/  ISETP.NE.AND P0, PT, R25, 0x2, PT ;  /* 0x000000021900780c */ /* 0x000fc80003f05270 */
[----:B0-----:R-:W-:Y:S02]  /*1d5c0*/  SEL R0, RZ, 0x1, P0 ;  /* 0x00000001ff007807 */ /* 0x001fe40000000000 */
[----:B------:R-:W-:Y:S02]  /*1d5d0*/  SEL R25, R25, RZ, P0 ;  /* 0x000000ff19197207 */ /* 0x000fe40000000000 */
[----:B------:R-:W-:-:S07]  /*1d5e0*/  LOP3.LUT R29, R29, R0, RZ, 0x3c, !PT ;  /* 0x000000001d1d7212 */ /* 0x000fce00078e3cff */
.L_x_14545:
[----:B------:R-:W-:Y:S05]  /*1d5f0*/  BSYNC B7 ;  /* 0x0000000000077941 */ /* 0x000fea0003800000 */
.L_x_14543:
        /* <DEDUP_REMOVED lines=11> */
.L_x_14587:
        /* <DEDUP_REMOVED lines=10> */
[----:B------:R0:W3:Y:S01]  /*1d750*/  @!P1 LDG.E R3, desc[UR42][R2.64] ;  /* 0x0000002a02039981 */ /* 0x0000e2000c1e1900 */
[C---:B------:R-:W-:Y:S02]  /*1d760*/  ISETP.GE.U32.AND P2, PT, R7.reuse, 0x2, PT ;  /* 0x000000020700780c */ /* 0x040fe40003f46070 */
[C---:B------:R-:W-:Y:S01]  /*1d770*/  ISETP.GE.U32.AND P3, PT, R7.reuse, 0x4, PT ;  /* 0x000000040700780c */ /* 0x040fe20003f66070 */
[----:B------:R-:W-:Y:S01]  /*1d780*/  SHFL.IDX PT, R0, R16, RZ, 0x1f ;  /* 0x00001fff10007589 */ /* 0x000fe200000e0000 */
[C---:B------:R-:W-:Y:S02]  /*1d790*/  ISETP.GE.U32.AND P4, PT, R7.reuse, 0x8, PT ;  /* 0x000000080700780c */ /* 0x040fe40003f86070 */
[C---:B------:R-:W-:Y:S01]  /*1d7a0*/  ISETP.GE.U32.AND P5, PT, R7.reuse, 0x10, PT ;  /* 0x000000100700780c */ /* 0x040fe20003fa6070 */
[----:B------:R-:W-:Y:S01]  /*1d7b0*/  SHFL.IDX PT, R16, R16, 0x1, 0x1f ;  /* 0x00201f0010107f89 */ /* 0x000fe200000e0000 */
[----:B0-----:R-:W-:Y:S02]  /*1d7c0*/  IMAD.MOV.U32 R2, RZ, RZ, RZ ;  /* 0x000000ffff027224 */ /* 0x001fe400078e00ff */
[----:B---3--:R-:W-:Y:S01]  /*1d7d0*/  @!P1 IMAD.MOV.U32 R2, RZ, RZ, R3 ;  /* 0x000000ffff029224 */ /* 0x008fe200078e0003 */
[----:B------:R-:W-:-:S04]  /*1d7e0*/  ISETP.NE.AND P1, PT, R7, RZ, PT ;  /* 0x000000ff0700720c */ /* 0x000fc80003f25270 */
[----:B------:R-:W0:Y:S02]  /*1d7f0*/  SHFL.UP PT, R14, R2, 0x1, RZ ;  /* 0x04200000020e7989 */ /* 0x000e2400000e00ff */
[----:B0-----:R-:W-:-:S05]  /*1d800*/  SEL R5, R14, RZ, P1 ;  /* 0x000000ff0e057207 */ /* 0x001fca0000800000 */
[----:B------:R-:W-:-:S05]  /*1d810*/  IMAD.IADD R4, R2, 0x1, R5 ;  /* 0x0000000102047824 */ /* 0x000fca00078e0205 */
[----:B------:R-:W0:Y:S02]  /*1d820*/  SHFL.UP PT, R14, R4, 0x2, RZ ;  /* 0x04400000040e7989 */ /* 0x000e2400000e00ff */
[----:B0-----:R-:W-:-:S05]  /*1d830*/  SEL R5, R14, RZ, P2 ;  /* 0x000000ff0e057207 */ /* 0x001fca0001000000 */
[----:B------:R-:W-:-:S05]  /*1d840*/  IMAD.IADD R5, R4, 0x1, R5 ;  /* 0x0000000104057824 */ /* 0x000fca00078e0205 */
[----:B------:R-:W2:Y:S02]  /*1d850*/  SHFL.UP PT, R14, R5, 0x4, RZ ;  /* 0x04800000050e7989 */ /* 0x000ea400000e00ff */
        /* <DEDUP_REMOVED lines=9> */
.L_x_14800:
[----:B------:R-:W-:Y:S02]  /*1d8f0*/  ULDC UR4, c[0x0][0xc38] ;  /* 0x00030e0000047ab9 */ /* 0x000fe40000000800 */
[----:B------:R-:W-:-:S04]  /*1d900*/  IMAD.U32 R4, RZ, RZ, UR4 ;  /* 0x00000004ff047e24 */ /* 0x000fc8000f8e00ff */
[----:B--2---:R-:W-:-:S04]  /*1d910*/  IMAD R5, R14, R4, RZ ;  /* 0x000000040e057224 */ /* 0x004fc800078e02ff */
[----:B------:R-:W-:-:S05]  /*1d920*/  IMAD.IADD R16, R16, 0x1, R5 ;  /* 0x0000000110107824 */ /* 0x000fca00078e0205 */
[----:B------:R-:W-:-:S13]  /*1d930*/  ISETP.GT.AND P6, PT, R16, R0, PT ;  /* 0x000000001000720c */ /* 0x000fda0003fc4270 */
[----:B------:R-:W-:Y:S05]  /*1d940*/  @P6 BRA `(.L_x_14590) ;  /* 0x00000000009c6947 */ /* 0x000fea0003800000 */
.L_x_14595:
        /* <DEDUP_REMOVED lines=14> */
.L_x_14593:
[----:B------:R-:W-:Y:S05]  /*1da30*/  BSYNC B0 ;  /* 0x0000000000007941 */ /* 0x000fea0003800000 */
.L_x_14592:
        /* <DEDUP_REMOVED lines=18> */
.L_x_14808:
[----:B------:R-:W-:Y:S02]  /*1db60*/  ULDC UR4, c[0x0][0xc38] ;  /* 0x00030e0000047ab9 */ /* 0x000fe40000000800 */
[----:B------:R-:W-:-:S04]  /*1db70*/  IMAD.U32 R4, RZ, RZ, UR4 ;  /* 0x00000004ff047e24 */ /* 0x000fc8000f8e00ff */
[----:B--2---:R-:W-:-:S04]  /*1db80*/  IMAD R5, R14, R4, RZ ;  /* 0x000000040e057224 */ /* 0x004fc800078e02ff */
[----:B------:R-:W-:-:S05]  /*1db90*/  IMAD.IADD R16, R5, 0x1, R16 ;  /* 0x0000000105107824 */ /* 0x000fca00078e0210 */
[----:B------:R-:W-:-:S13]  /*1dba0*/  ISETP.GT.AND P6, PT, R16, R0, PT ;  /* 0x000000001000720c */ /* 0x000fda0003fc4270 */
[----:B------:R-:W-:Y:S05]  /*1dbb0*/  @!P6 BRA `(.L_x_14595) ;  /* 0xfffffffc0064e947 */ /* 0x000fea000383ffff */
.L_x_14590:
        /* <DEDUP_REMOVED lines=8> */
.L_x_14812:
[----:B------:R-:W-:Y:S01]  /*1dc40*/  ISETP.NE.AND P0, PT, R6, RZ, PT ;  /* 0x000000ff0600720c */ /* 0x000fe20003f05270 */
[----:B------:R-:W-:-:S12]  /*1dc50*/  IMAD.MOV.U32 R6, RZ, RZ, RZ ;  /* 0x000000ffff067224 */ /* 0x000fd800078e00ff */
[----:B------:R-:W-:Y:S05]  /*1dc60*/  @!P0 BRA `(.L_x_14597) ;  /* 0x0000000000108947 */ /* 0x000fea0003800000 */
[----:B------:R-:W-:Y:S01]  /*1dc70*/  UMOV UR4, 0xffffffff ;  /* 0xffffffff00047882 */ /* 0x000fe20000000000 */
[----:B-1----:R-:W-:Y:S02]  /*1dc80*/  VIADD R12, R5, 0xffffffff ;  /* 0xffffffff050c7836 */ /* 0x002fe40000000000 */
[----:B------:R-:W-:Y:S05]  /*1dc90*/  BRA.DIV UR4, `(.L_x_14598) ;  /* 0x0000006604787947 */ /* 0x000fea000b800000 */
[----:B------:R4:W1:Y:S02]  /*1dca0*/  SHFL.IDX PT, R6, R3, R12, 0x1f ;  /* 0x00001f0c03067589 */ /* 0x00086400000e0000 */
.L_x_14597:
[----:B0-2-4-:R-:W0:Y:S01]  /*1dcb0*/  LDC.64 R2, c[0x0][0xc90] ;  /* 0x00032400ff027b82 */ /* 0x015e220000000a00 */
[----:B------:R-:W-:-:S04]  /*1dcc0*/  IMAD.IADD R19, R5, 0x1, R19 ;  /* 0x0000000105137824 */ /* 0x000fc800078e0213 */
[----:B0-----:R-:W-:-:S05]  /*1dcd0*/  IMAD.WIDE R2, R19, 0x4, R2 ;  /* 0x0000000413027825 */ /* 0x001fca00078e0202 */
[----:B------:R0:W3:Y:S01]  /*1dce0*/  LDG.E R7, desc[UR42][R2.64] ;  /* 0x0000002a02077981 */ /* 0x0000e2000c1e1900 */
[----:B-1----:R-:W-:-:S04]  /*1dcf0*/  IMAD R16, R6, R4, R16 ;  /* 0x0000000406107224 */ /* 0x002fc800078e0210 */
[----:B------:R-:W-:Y:S02]  /*1dd00*/  IMAD.IADD R0, R0, 0x1, -R16 ;  /* 0x0000000100007824 */ /* 0x000fe400078e0a10 */
[----:B0-----:R-:W-:Y:S02]  /*1dd10*/  IMAD.MOV.U32 R2, RZ, RZ, RZ ;  /* 0x000000ffff027224 */ /* 0x001fe400078e00ff */
        /* <DEDUP_REMOVED lines=59> */
.L_x_14591:
[----:B------:R-:W-:Y:S01]  /*1e0d0*/  UMOV UR4, URZ ;  /* 0x0000003f00047c82 */ /* 0x000fe20008000000 */
[----:B------:R-:W-:Y:S01]  /*1e0e0*/  UMOV UR5, URZ ;  /* 0x0000003f00057c82 */ /* 0x000fe20008000000 */
[----:B------:R-:W-:Y:S01]  /*1e0f0*/  ULDC UR6, c[0x0][0xc3c] ;  /* 0x00030f0000067ab9 */ /* 0x000fe20000000800 */
[----:B------:R-:W-:Y:S02]  /*1e100*/  IMAD.MOV.U32 R16, RZ, RZ, R0 ;  /* 0x000000ffff107224 */ /* 0x000fe400078e0000 */
[----:B------:R-:W-:Y:S02]  /*1e110*/  IMAD.U32 R17, RZ, RZ, UR4 ;  /* 0x00000004ff117e24 */ /* 0x000fe4000f8e00ff */
[----:B------:R-:W-:Y:S02]  /*1e120*/  IMAD.U32 R18, RZ, RZ, UR5 ;  /* 0x00000005ff127e24 */ /* 0x000fe4000f8e00ff */
[----:B------:R-:W-:-:S07]  /*1e130*/  IMAD.U32 R19, RZ, RZ, UR6 ;  /* 0x00000006ff137e24 */ /* 0x000fce000f8e00ff */
.L_x_14599:
        /* <DEDUP_REMOVED lines=10> */
.L_x_14588:
[----:B------:R-:W-:Y:S02]  /*1e1e0*/  ULDC UR4, c[0x0][0xc3c] ;  /* 0x00030f0000047ab9 */ /* 0x000fe40000000800 */
[----:B----4-:R-:W-:-:S13]  /*1e1f0*/  ISETP.GE.AND P0, PT, R19, UR4, PT ;  /* 0x0000000413007c0c */ /* 0x010fda000bf06270 */
[----:B------:R-:W-:Y:S05]  /*1e200*/  @!P0 BRA `(.L_x_14600) ;  /* 0xffffff9c00948947 */ /* 0x000fea000383ffff */
[----:B------:R-:W-:Y:S05]  /*1e210*/  BSYNC B8 ;  /* 0x0000000000087941 */ /* 0x000fea0003800000 */
.L_x_14491:
        /* <DEDUP_REMOVED lines=12> */
.L_x_14815:
[----:B------:R-:W-:Y:S05]  /*1e2e0*/  BSYNC B0 ;  /* 0x0000000000007941 */ /* 0x000fea0003800000 */
.L_x_14601:
[----:B------:R-:W-:-:S03]  /*1e2f0*/  UMOV UR4, 0xffffffff ;  /* 0xffffffff00047882 */ /* 0x000fc60000000000 */
[----:B------:R-:W-:Y:S05]  /*1e300*/  BRA.DIV UR4, `(.L_x_14603) ;  /* 0x0000006204187947 */ /* 0x000fea000b800000 */
[----:B0-----:R-:W0:Y:S02]  /*1e310*/  S2R R0, SR_TID.X ;  /* 0x0000000000007919 */ /* 0x001e240000002100 */
[----:B0-----:R-:W-:-:S04]  /*1e320*/  SHF.R.U32.HI R0, RZ, 0x5, R0 ;  /* 0x00000005ff007819 */ /* 0x001fc80000011600 */
[----:B------:R-:W-:-:S05]  /*1e330*/  LOP3.LUT R0, R0, 0x3, RZ, 0xc0, !PT ;  /* 0x0000000300007812 */ /* 0x000fca00078ec0ff */
[----:B------:R0:W4:Y:S02]  /*1e340*/  SHFL.IDX PT, R14, R0, RZ, 0x1f ;  /* 0x00001fff000e7589 */ /* 0x00012400000e0000 */
.L_x_14818:
[----:B----4-:R-:W-:-:S13]  /*1e350*/  ISETP.NE.AND P0, PT, R14, RZ, PT ;  /* 0x000000ff0e00720c */ /* 0x010fda0003f05270 */
[----:B------:R-:W-:Y:S05]  /*1e360*/  @P0 BRA `(.L_x_14275) ;  /* 0x0000000000880947 */ /* 0x000fea0003800000 */
[----:B------:R-:W-:-:S03]  /*1e370*/  UMOV UR4, 0xffffffff ;  /* 0xffffffff00047882 */ /* 0x000fc60000000000 */
[----:B------:R-:W-:Y:S05]  /*1e380*/  BRA.DIV UR4, `(.L_x_14604) ;  /* 0x00000062042c7947 */ /* 0x000fea000b800000 */
[----:B------:R-:W-:-:S13]  /*1e390*/  ELECT P6, URZ, PT ;  /* 0x00000000003f782f */ /* 0x000fda00038c0000 */
.L_x_14821:
[----:B------:R-:W-:Y:S05]  /*1e3a0*/  @!P6 BRA `(.L_x_14275) ;  /* 0x000000000078e947 */ /* 0x000fea0003800000 */
[----:B------:R-:W-:-:S06]  /*1e3b0*/  ULOP3.LUT UR4, UR37, 0x2, URZ, 0xfc, !UPT ;  /* 0x0000000225047892 */ /* 0x000fcc000f8efc3f */
[----:B0-----:R-:W-:-:S05]  /*1e3c0*/  IMAD.U32 R0, RZ, RZ, UR4 ;  /* 0x00000004ff007e24 */ /* 0x001fca000f8e00ff */
[----:B------:R-:W-:-:S13]  /*1e3d0*/  ISETP.NE.AND P0, PT, R0, 0x3, PT ;  /* 0x000000030000780c */ /* 0x000fda0003f05270 */
[----:B------:R-:W-:Y:S05]  /*1e3e0*/  @!P0 BRA `(.L_x_14605) ;  /* 0x0000000000048947 */ /* 0x000fea0003800000 */
[----:B------:R-:W-:Y:S01]  /*1e3f0*/  BPT.TRAP 0x1 ;  /* 0x000000040000795c */ /* 0x000fe20000300000 */
.L_x_14605:
[----:B------:R-:W-:Y:S01]  /*1e400*/  IMAD R3, R25, 0x8, R5 ;  /* 0x0000000819037824 */ /* 0x000fe200078e0205 */
[----:B------:R-:W-:Y:S01]  /*1e410*/  SHF.L.U32 R2, R29, 0x1f, RZ ;  /* 0x0000001f1d027819 */ /* 0x000fe200000006ff */
[----:B------:R-:W-:-:S03]  /*1e420*/  VIADD R25, R25, 0x1 ;  /* 0x0000000119197836 */ /* 0x000fc60000000000 */
[----:B------:R-:W0:Y:S02]  /*1e430*/  SYNCS.PHASECHK.TRANS64.TRYWAIT P1, [R3+URZ+0x16840], R2 ;  /* 0x01684002030075a7 */ /* 0x000e24000802017f */
[----:B------:R-:W-:-:S04]  /*1e440*/  ISETP.NE.AND P2, PT, R25, 0x2, PT ;  /* 0x000000021900780c */ /* 0x000fc80003f45270 */
[----:B------:R-:W-:Y:S01]  /*1e450*/  SEL R0, RZ, 0x1, P2 ;  /* 0x00000001ff007807 */ /* 0x000fe20001000000 */
[----:B0-----:R-:W-:Y:S08]  /*1e460*/  @!P1 BRA `(.L_x_14606) ;  /* 0x0000006000149947 */ /* 0x001ff00003800000 */
.L_x_14822:
[----:B------:R-:W-:Y:S02]  /*1e470*/  SEL R25, R25, RZ, P2 ;  /* 0x000000ff19197207 */ /* 0x000fe40001000000 */
[----:B------:R-:W-:Y:S01]  /*1e480*/  LOP3.LUT R0, R29, R0, RZ, 0x3c, !PT ;  /* 0x000000001d007212 */ /* 0x000fe200078e3cff */
[----:B------:R-:W-:Y:S06]  /*1e490*/  @!P0 BRA `(.L_x_14607) ;  /* 0x0000000000048947 */ /* 0x000fec0003800000 */
[----:B------:R-:W-:Y:S01]  /*1e4a0*/  BPT.TRAP 0x1 ;  /* 0x000000040000795c */ /* 0x000fe20000300000 */
.L_x_14607:
[----:B------:R-:W-:Y:S01]  /*1e4b0*/  IMAD R25, R25, 0x8, R5 ;  /* 0x0000000819197824 */ /* 0x000fe200078e0205 */
[----:B------:R-:W-:-:S04]  /*1e4c0*/  SHF.L.U32 R0, R0, 0x1f, RZ ;  /* 0x0000001f00007819 */ /* 0x000fc800000006ff */
[----:B------:R-:W4:Y:S02]  /*1e4d0*/  SYNCS.PHASECHK.TRANS64.TRYWAIT P1, [R25+URZ+0x16840], R0 ;  /* 0x01684000190075a7 */ /* 0x000f24000802017f */
[----:B----4-:R-:W-:Y:S05]  /*1e4e0*/  @!P1 BRA `(.L_x_14608) ;  /* 0x0000006000089947 */ /* 0x010fea0003800000 */
.L_x_14823:
[----:B------:R-:W-:Y:S05]  /*1e4f0*/  @!P0 BRA `(.L_x_14609) ;  /* 0x0000000000048947 */ /* 0x000fea0003800000 */
[----:B------:R-:W-:Y:S01]  /*1e500*/  BPT.TRAP 0x1 ;  /* 0x000000040000795c */ /* 0x000fe20000300000 */
.L_x_14609:
[----:B------:R-:W5:Y:S02]  /*1e510*/  SYNCS.PHASECHK.TRANS64.TRYWAIT P1, [R3+URZ+0x16860], R2 ;  /* 0x01686002030075a7 */ /* 0x000f64000802017f */
[----:B-----5:R-:W-:Y:S05]  /*1e520*/  @!P1 BRA `(.L_x_14610) ;  /* 0x00000060000c9947 */ /* 0x020fea0003800000 */
.L_x_14824:
[----:B------:R-:W-:Y:S05]  /*1e530*/  @!P0 BRA `(.L_x_14611) ;  /* 0x0000000000048947 */ /* 0x000fea0003800000 */
[----:B------:R-:W-:Y:S01]  /*1e540*/  BPT.TRAP 0x1 ;  /* 0x000000040000795c */ /* 0x000fe20000300000 */
.L_x_14611:
[----:B------:R0:W0:Y:S02]  /*1e550*/  SYNCS.PHASECHK.TRANS64.TRYWAIT P0, [R25+URZ+0x16860], R0 ;  /* 0x01686000190075a7 */ /* 0x000024000800017f */
[----:B0-----:R-:W-:Y:S05]  /*1e560*/  @!P0 NANOSLEEP.SYNCS 0x989680 ;  /* 0x009896800000895d */ /* 0x001fea0003900000 */
[----:B------:R-:W0:Y:S02]  /*1e570*/  @!P0 SYNCS.PHASECHK.TRANS64 P0, [R25+URZ+0x16860], R0 ;  /* 0x01686000190085a7 */ /* 0x000e24000800007f */
[----:B0-----:R-:W-:Y:S05]  /*1e580*/  @!P0 BRA `(.L_x_14611) ;  /* 0xfffffffc00f08947 */ /* 0x001fea000383ffff */
.L_x_14275:
[----:B------:R-:W-:Y:S05]  /*1e590*/  BSYNC B9 ;  /* 0x0000000000097941 */ /* 0x000fea0003800000 */
.L_x_14272:
[----:B------:R-:W-:Y:S05]  /*1e5a0*/  EXIT ;  /* 0x000000000000794d */ /* 0x000fea0003800000 */
.L_x_14301:
[----:B0-----:R0:W1:Y:S02]  /*1e5b0*/  SYNCS.PHASECHK.TRANS64.TRYWAIT P6, [R70+URZ+0x16890], R78 ;  /* 0x0168904e460075a7 */ /* 0x00106400080c017f */
[----:B-1----:R-:W-:Y:S05]  /*1e5c0*/  @!P6 NANOSLEEP.SYNCS 0x989680 ;  /* 0x009896800000e95d */ /* 0x002fea0003900000 */
[----:B------:R-:W1:Y:S02]  /*1e5d0*/  @!P6 SYNCS.PHASECHK.TRANS64 P6, [R70+URZ+0x16890], R78 ;  /* 0x0168904e4600e5a7 */ /* 0x000e6400080c007f */
[----:B-1----:R-:W-:Y:S05]  /*1e5e0*/  @!P6 BRA `(.L_x_14301) ;  /* 0xfffffffc00f0e947 */ /* 0x002fea000383ffff */
[----:B------:R-:W-:Y:S05]  /*1e5f0*/  BRA `(.L_x_14612) ;  /* 0xfffffe4800207947 */ /* 0x000fea000383ffff */
.L_x_14302:
        /* <DEDUP_REMOVED lines=8> */
.L_x_14614:
[----:B------:R-:W-:Y:S05]  /*1e680*/  BSYNC B1 ;  /* 0x0000000000017941 */ /* 0x000fea0003800000 */
.L_x_14613:
        /* <DEDUP_REMOVED lines=8> */
.L_x_14615:
[----:B------:R-:W-:Y:S05]  /*1e710*/  BRA `(.L_x_14616) ;  /* 0xfffffe4400ec7947 */ /* 0x000fea000383ffff */
.L_x_14311:
[----:B------:R-:W-:Y:S01]  /*1e720*/  BSSY B1, `(.L_x_14617) ;  /* 0x0000008000017945 */ /* 0x000fe20003800000 */
[----:B--2-4-:R-:W-:Y:S02]  /*1e730*/  IMAD.MOV.U32 R13, RZ, RZ, R85 ;  /* 0x000000ffff0d7224 */ /* 0x014fe400078e0055 */
[----:B------:R-:W-:Y:S02]  /*1e740*/  IMAD.MOV.U32 R12, RZ, RZ, 0x1 ;  /* 0x00000001ff0c7424 */ /* 0x000fe400078e00ff */
[----:B------:R-:W-:Y:S02]  /*1e750*/  IMAD.MOV.U32 R11, RZ, RZ, 0x1c1f ;  /* 0x00001c1fff0b7424 */ /* 0x000fe400078e00ff */
[----:B------:R-:W-:-:S07]  /*1e760*/  IMAD.MOV.U32 R15, RZ, RZ, -0x1 ;  /* 0xffffffffff0f7424 */ /* 0x000fce00078e00ff */
[----:B01-3--:R-:W-:Y:S05]  /*1e770*/  WARPSYNC.COLLECTIVE R15, `(.L_x_14618) ;  /* 0x000000000f087348 */ /* 0x00bfea0003c00000 */
[----:B---3--:R2:W3:Y:S02]  /*1e780*/  SHFL.IDX P6, R14, R13, R12, R11 ;  /* 0x0000000c0d0e7389 */ /* 0x0084e400000c000b */
[----:B0123--:R-:W-:Y:S01]  /*1e790*/  ENDCOLLECTIVE ;  /* 0x000000000000791b */ /* 0x00ffe20003800000 */
.L_x_14618:
[----:B------:R-:W-:Y:S05]  /*1e7a0*/  BSYNC B1 ;  /* 0x0000000000017941 */ /* 0x000fea0003800000 */
.L_x_14617:
        /* <DEDUP_REMOVED lines=8> */
.L_x_14619:
[----:B------:R-:W-:Y:S05]  /*1e830*/  BRA `(.L_x_14620) ;  /* 0xfffffe4c00847947 */ /* 0x000fea000383ffff */
.L_x_14323:
[----:B-1----:R1:W2:Y:S02]  /*1e840*/  SYNCS.PHASECHK.TRANS64.TRYWAIT P4, [R70+URZ+0x16890], R78 ;  /* 0x0168904e460075a7 */ /* 0x0022a4000808017f */
[----:B--2---:R-:W-:Y:S05]  /*1e850*/  @!P4 NANOSLEEP.SYNCS 0x989680 ;  /* 0x009896800000c95d */ /* 0x004fea0003900000 */
[----:B------:R-:W2:Y:S02]  /*1e860*/  @!P4 SYNCS.PHASECHK.TRANS64 P4, [R70+URZ+0x16890], R78 ;  /* 0x0168904e4600c5a7 */ /* 0x000ea4000808007f */
[----:B--2---:R-:W-:Y:S05]  /*1e870*/  @!P4 BRA `(.L_x_14323) ;  /* 0xfffffffc00f0c947 */ /* 0x004fea000383ffff */
[----:B------:R-:W-:Y:S05]  /*1e880*/  BRA `(.L_x_14621) ;  /* 0xfffffe5800b07947 */ /* 0x000fea000383ffff */
.L_x_14324:
[----:B------:R-:W-:Y:S01]  /*1e890*/  BSSY B1, `(.L_x_14622) ;  /* 0x0000008000017945 */ /* 0x000fe20003800000 */
[----:B0-----:R-:W-:Y:S02]  /*1e8a0*/  IMAD.MOV.U32 R13, RZ, RZ, R85 ;  /* 0x000000ffff0d7224 */ /* 0x001fe400078e0055 */
[----:B------:R-:W-:Y:S02]  /*1e8b0*/  IMAD.MOV.U32 R12, RZ, RZ, RZ ;  /* 0x000000ffff0c7224 */ /* 0x000fe400078e00ff */
[----:B------:R-:W-:Y:S02]  /*1e8c0*/  IMAD.MOV.U32 R11, RZ, RZ, 0x1c1f ;  /* 0x00001c1fff0b7424 */ /* 0x000fe400078e00ff */
[----:B------:R-:W-:-:S07]  /*1e8d0*/  IMAD.MOV.U32 R15, RZ, RZ, -0x1 ;  /* 0xffffffffff0f7424 */ /* 0x000fce00078e00ff */
[----:B-1----:R-:W-:Y:S05]  /*1e8e0*/  WARPSYNC.COLLECTIVE R15, `(.L_x_14623) ;  /* 0x000000000f087348 */ /* 0x002fea0003c00000 */
[----:B------:R0:W2:Y:S02]  /*1e8f0*/  SHFL.IDX P6, R14, R13, R12, R11 ;  /* 0x0000000c0d0e7389 */ /* 0x0000a400000c000b */
[----:B012---:R-:W-:Y:S01]  /*1e900*/  ENDCOLLECTIVE ;  /* 0x000000000000791b */ /* 0x007fe20003800000 */
.L_x_14623:
[----:B------:R-:W-:Y:S05]  /*1e910*/  BSYNC B1 ;  /* 0x0000000000017941 */ /* 0x000fea0003800000 */
.L_x_14622:
        /* <DEDUP_REMOVED lines=8> */
.L_x_14624:
[----:B------:R-:W-:Y:S01]  /*1e9a0*/  IMAD.MOV.U32 R82, RZ, RZ, R14 ;  /* 0x000000ffff527224 */ /* 0x000fe200078e000e */
[----:B------:R-:W-:Y:S06]  /*1e9b0*/  BRA `(.L_x_14625) ;  /* 0xfffffe58007c7947 */ /* 0x000fec000383ffff */
.L_x_14329:
        /* <DEDUP_REMOVED lines=8> */
.L_x_14627:
[----:B------:R-:W-:Y:S05]  /*1ea40*/  BSYNC B1 ;  /* 0x0000000000017941 */ /* 0x000fea0003800000 */
.L_x_14626:
        /* <DEDUP_REMOVED lines=8> */
.L_x_14628:
[----:B------:R-:W-:Y:S01]  /*1ead0*/  IMAD.MOV.U32 R84, RZ, RZ, R14 ;  /* 0x000000ffff547224 */ /* 0x000fe200078e000e */
[----:B------:R-:W-:Y:S06]  /*1eae0*/  BRA `(.L_x_14629) ;  /* 0xfffffe6000287947 */ /* 0x000fec000383ffff */
.L_x_14334:
[----:B0-----:R0:W1:Y:S02]  /*1eaf0*/  SYNCS.PHASECHK.TRANS64.TRYWAIT P3, [R70+URZ+0x16890], R78 ;  /* 0x0168904e460075a7 */ /* 0x001064000806017f */
[----:B-1----:R-:W-:Y:S05]  /*1eb00*/  @!P3 NANOSLEEP.SYNCS 0x989680 ;  /* 0x009896800000b95d */ /* 0x002fea0003900000 */
[----:B------:R-:W1:Y:S02]  /*1eb10*/  @!P3 SYNCS.PHASECHK.TRANS64 P3, [R70+URZ+0x16890], R78 ;  /* 0x0168904e4600b5a7 */ /* 0x000e64000806007f */
[----:B-1----:R-:W-:Y:S05]  /*1eb20*/  @!P3 BRA `(.L_x_14334) ;  /* 0xfffffffc00f0b947 */ /* 0x002fea000383ffff */
[----:B------:R-:W-:Y:S05]  /*1eb30*/  BRA `(.L_x_14630) ;  /* 0xfffffe6800407947 */ /* 0x000fea000383ffff */
.L_x_14335:
        /* <DEDUP_REMOVED lines=8> */
.L_x_14632:
[----:B------:R-:W-:Y:S05]  /*1ebc0*/  BSYNC B1 ;  /* 0x0000000000017941 */ /* 0x000fea0003800000 */
.L_x_14631:
        /* <DEDUP_REMOVED lines=8> */
.L_x_14633:
[----:B------:R-:W-:Y:S01]  /*1ec50*/  IMAD.MOV.U32 R33, RZ, RZ, R14 ;  /* 0x000000ffff217224 */ /* 0x000fe200078e000e */
[----:B------:R-:W-:Y:S06]  /*1ec60*/  BRA `(.L_x_14634) ;  /* 0xfffffe6800647947 */ /* 0x000fec000383ffff */
.L_x_14338:
        /* <DEDUP_REMOVED lines=8> */
.L_x_14636:
[----:B------:R-:W-:Y:S05]  /*1ecf0*/  BSYNC B1 ;  /* 0x0000000000017941 */ /* 0x000fea0003800000 */
.L_x_14635:
        /* <DEDUP_REMOVED lines=8> */
.L_x_14637:
[----:B------:R-:W-:Y:S01]  /*1ed80*/  IMAD.MOV.U32 R33, RZ, RZ, R14 ;  /* 0x000000ffff217224 */ /* 0x000fe200078e000e */
[----:B------:R-:W-:Y:S06]  /*1ed90*/  BRA `(.L_x_14638) ;  /* 0xfffffe6800647947 */ /* 0x000fec000383ffff */
.L_x_14342:
[----:B0-----:R0:W3:Y:S02]  /*1eda0*/  SYNCS.PHASECHK.TRANS64.TRYWAIT P4, [R70+URZ+0x168b0], R78 ;  /* 0x0168b04e460075a7 */ /* 0x0010e4000808017f */
[----:B---3--:R-:W-:Y:S05]  /*1edb0*/  @!P4 NANOSLEEP.SYNCS 0x989680 ;  /* 0x009896800000c95d */ /* 0x008fea0003900000 */
[----:B------:R-:W3:Y:S02]  /*1edc0*/  @!P4 SYNCS.PHASECHK.TRANS64 P4, [R70+URZ+0x168b0], R78 ;  /* 0x0168b04e4600c5a7 */ /* 0x000ee4000808007f */
[----:B---3--:R-:W-:Y:S05]  /*1edd0*/  @!P4 BRA `(.L_x_14342) ;  /* 0xfffffffc00f0c947 */ /* 0x008fea000383ffff */
[----:B------:R-:W-:Y:S05]  /*1ede0*/  BRA `(.L_x_14639) ;  /* 0xfffffe6800e07947 */ /* 0x000fea000383ffff */
.L_x_14358:
        /* <DEDUP_REMOVED lines=9> */
[----:B--2---:R-:W-:-:S07]  /*1ee80*/  IMAD.MOV.U32 R13, RZ, RZ, R4 ;  /* 0x000000ffff0d7224 */ /* 0x004fce00078e0004 */
[----:B-----5:R-:W-:Y:S05]  /*1ee90*/  WARPSYNC.COLLECTIVE R15, `(.L_x_14641) ;  /* 0x000000000f087348 */ /* 0x020fea0003c00000 */
[----:B------:R0:W1:Y:S02]  /*1eea0*/  SHFL.IDX P6, R14, R13, R12, R11 ;  /* 0x0000000c0d0e7389 */ /* 0x00006400000c000b */
[----:B01---5:R-:W-:Y:S01]  /*1eeb0*/  ENDCOLLECTIVE ;  /* 0x000000000000791b */ /* 0x023fe20003800000 */
.L_x_14641:
[----:B------:R-:W-:Y:S05]  /*1eec0*/  BSYNC B0 ;  /* 0x0000000000007941 */ /* 0x000fea0003800000 */
.L_x_14640:
[----:B------:R1:W-:Y:S01]  /*1eed0*/  STL [R1+0x28], R14 ;  /* 0x0000280e01007387 */ /* 0x0003e20000100800 */
[----:B------:R-:W-:Y:S05]  /*1eee0*/  BRA `(.L_x_14642) ;  /* 0xfffffe7400747947 */ /* 0x000fea000383ffff */
.L_x_14370:
[----:B------:R-:W-:Y:S01]  /*1eef0*/  BSSY B1, `(.L_x_14643) ;  /* 0x0000008000017945 */ /* 0x000fe20003800000 */
[----:B--2---:R-:W-:Y:S02]  /*1ef00*/  IMAD.MOV.U32 R13, RZ, RZ, R6 ;  /* 0x000000ffff0d7224 */ /* 0x004fe400078e0006 */
[----:B------:R-:W-:Y:S02]  /*1ef10*/  IMAD.MOV.U32 R12, RZ, RZ, RZ ;  /* 0x000000ffff0c7224 */ /* 0x000fe400078e00ff */
[----:B------:R-:W-:Y:S02]  /*1ef20*/  IMAD.MOV.U32 R11, RZ, RZ, 0x1c1f ;  /* 0x00001c1fff0b7424 */ /* 0x000fe400078e00ff */
[----:B------:R-:W-:-:S07]  /*1ef30*/  IMAD.MOV.U32 R15, RZ, RZ, -0x1 ;  /* 0xffffffffff0f7424 */ /* 0x000fce00078e00ff */
[----:B-1----:R-:W-:Y:S05]  /*1ef40*/  WARPSYNC.COLLECTIVE R15, `(.L_x_14644) ;  /* 0x000000000f087348 */ /* 0x002fea0003c00000 */
[----:B-1----:R0:W1:Y:S02]  /*1ef50*/  SHFL.IDX P6, R14, R13, R12, R11 ;  /* 0x0000000c0d0e7389 */ /* 0x00206400000c000b */
[----:B01----:R-:W-:Y:S01]  /*1ef60*/  ENDCOLLECTIVE ;  /* 0x000000000000791b */ /* 0x003fe20003800000 */
.L_x_14644:
[----:B------:R-:W-:Y:S05]  /*1ef70*/  BSYNC B1 ;  /* 0x0000000000017941 */ /* 0x000fea0003800000 */
.L_x_14643:
        /* <DEDUP_REMOVED lines=8> */
.L_x_14645:
[----:B------:R-:W-:Y:S02]  /*1f000*/  IMAD.MOV.U32 R13, RZ, RZ, R8 ;  /* 0x000000ffff0d7224 */ /* 0x000fe400078e0008 */
[----:B------:R-:W-:-:S07]  /*1f010*/  IMAD.MOV.U32 R0, RZ, RZ, R14 ;  /* 0x000000ffff007224 */ /* 0x000fce00078e000e */
[----:B------:R-:W-:Y:S05]  /*1f020*/  WARPSYNC.COLLECTIVE R15, `(.L_x_14646) ;  /* 0x000000000f087348 */ /* 0x000fea0003c00000 */
[----:B------:R0:W1:Y:S02]  /*1f030*/  SHFL.IDX P6, R14, R13, R12, R11 ;  /* 0x0000000c0d0e7389 */ /* 0x00006400000c000b */
[----:B01----:R-:W-:Y:S01]  /*1f040*/  ENDCOLLECTIVE ;  /* 0x000000000000791b */ /* 0x003fe20003800000 */
.L_x_14646:
[----:B------:R-:W-:Y:S02]  /*1f050*/  IMAD.MOV.U32 R13, RZ, RZ, R7 ;  /* 0x000000ffff0d7224 */ /* 0x000fe400078e0007 */
[----:B------:R-:W-:-:S07]  /*1f060*/  IMAD.MOV.U32 R5, RZ, RZ, R14 ;  /* 0x000000ffff057224 */ /* 0x000fce00078e000e */
[----:B------:R-:W-:Y:S05]  /*1f070*/  WARPSYNC.COLLECTIVE R15, `(.L_x_14647) ;  /* 0x000000000f087348 */ /* 0x000fea0003c00000 */
[----:B------:R0:W1:Y:S02]  /*1f080*/  SHFL.IDX P6, R14, R13, R12, R11 ;  /* 0x0000000c0d0e7389 */ /* 0x00006400000c000b */
[----:B01----:R-:W-:Y:S01]  /*1f090*/  ENDCOLLECTIVE ;  /* 0x000000000000791b */ /* 0x003fe20003800000 */
.L_x_14647:
[----:B------:R-:W-:Y:S05]  /*1f0a0*/  BRA `(.L_x_14648) ;  /* 0xfffffe7800f87947 */ /* 0x000fea000383ffff */
.L_x_14373:
[----:B------:R-:W-:Y:S01]  /*1f0b0*/  BSSY B1, `(.L_x_14649) ;  /* 0x0000008000017945 */ /* 0x000fe20003800000 */
[----:B--2---:R-:W-:Y:S02]  /*1f0c0*/  IMAD.MOV.U32 R13, RZ, RZ, R6 ;  /* 0x000000ffff0d7224 */ /* 0x004fe400078e0006 */
[----:B------:R-:W-:Y:S02]  /*1f0d0*/  IMAD.MOV.U32 R12, RZ, RZ, 0x1 ;  /* 0x00000001ff0c7424 */ /* 0x000fe400078e00ff */
[----:B------:R-:W-:Y:S02]  /*1f0e0*/  IMAD.MOV.U32 R11, RZ, RZ, 0x1c1f ;  /* 0x00001c1fff0b7424 */ /* 0x000fe400078e00ff */
[----:B------:R-:W-:-:S07]  /*1f0f0*/  IMAD.MOV.U32 R15, RZ, RZ, -0x1 ;  /* 0xffffffffff0f7424 */ /* 0x000fce00078e00ff */
[----:B-1----:R-:W-:Y:S05]  /*1f100*/  WARPSYNC.COLLECTIVE R15, `(.L_x_14650) ;  /* 0x000000000f087348 */ /* 0x002fea0003c00000 */
[----:B------:R0:W2:Y:S02]  /*1f110*/  SHFL.IDX P6, R14, R13, R12, R11 ;  /* 0x0000000c0d0e7389 */ /* 0x0000a400000c000b */
[----:B012---:R-:W-:Y:S01]  /*1f120*/  ENDCOLLECTIVE ;  /* 0x000000000000791b */ /* 0x007fe20003800000 */
.L_x_14650:
[----:B------:R-:W-:Y:S05]  /*1f130*/  BSYNC B1 ;  /* 0x0000000000017941 */ /* 0x000fea0003800000 */
.L_x_14649:
        /* <DEDUP_REMOVED lines=8> */
.L_x_14651:
[----:B------:R-:W-:Y:S02]  /*1f1c0*/  IMAD.MOV.U32 R13, RZ, RZ, R8 ;  /* 0x000000ffff0d7224 */ /* 0x000fe400078e0008 */
[----:B------:R-:W-:-:S07]  /*1f1d0*/  IMAD.MOV.U32 R0, RZ, RZ, R14 ;  /* 0x000000ffff007224 */ /* 0x000fce00078e000e */
[----:B------:R-:W-:Y:S05]  /*1f1e0*/  WARPSYNC.COLLECTIVE R15, `(.L_x_14652) ;  /* 0x000000000f087348 */ /* 0x000fea0003c00000 */
[----:B------:R0:W1:Y:S02]  /*1f1f0*/  SHFL.IDX P6, R14, R13, R12, R11 ;  /* 0x0000000c0d0e7389 */ /* 0x00006400000c000b */
[----:B01----:R-:W-:Y:S01]  /*1f200*/  ENDCOLLECTIVE ;  /* 0x000000000000791b */ /* 0x003fe20003800000 */
.L_x_14652:
[----:B------:R-:W-:Y:S02]  /*1f210*/  IMAD.MOV.U32 R13, RZ, RZ, R7 ;  /* 0x000000ffff0d7224 */ /* 0x000fe400078e0007 */
[----:B------:R-:W-:-:S07]  /*1f220*/  IMAD.MOV.U32 R5, RZ, RZ, R14 ;  /* 0x000000ffff057224 */ /* 0x000fce00078e000e */
[----:B------:R-:W-:Y:S05]  /*1f230*/  WARPSYNC.COLLECTIVE R15, `(.L_x_14653) ;  /* 0x000000000f087348 */ /* 0x000fea0003c00000 */
[----:B------:R0:W1:Y:S02]  /*1f240*/  SHFL.IDX P6, R14, R13, R12, R11 ;  /* 0x0000000c0d0e7389 */ /* 0x00006400000c000b */
[----:B01----:R-:W-:Y:S01]  /*1f250*/  ENDCOLLECTIVE ;  /* 0x000000000000791b */ /* 0x003fe20003800000 */
.L_x_14653:
[----:B------:R-:W-:Y:S05]  /*1f260*/  BRA `(.L_x_14654) ;  /* 0xfffffe7c00687947 */ /* 0x000fea000383ffff */
.L_x_14377:
[----:B0-----:R0:W1:Y:S02]  /*1f270*/  SYNCS.PHASECHK.TRANS64.TRYWAIT P0, [R2+URZ+0x16800], R5 ;  /* 0x01680005020075a7 */ /* 0x001064000800017f */
[----:B-1----:R-:W-:Y:S05]  /*1f280*/  @!P0 NANOSLEEP.SYNCS 0x989680 ;  /* 0x009896800000895d */ /* 0x002fea0003900000 */
[----:B------:R-:W1:Y:S02]  /*1f290*/  @!P0 SYNCS.PHASECHK.TRANS64 P0, [R2+URZ+0x16800], R5 ;  /* 0x01680005020085a7 */ /* 0x000e64000800007f */
[----:B-1----:R-:W-:Y:S05]  /*1f2a0*/  @!P0 BRA `(.L_x_14377) ;  /* 0xfffffffc00f08947 */ /* 0x002fea000383ffff */
[----:B------:R-:W-:Y:S05]  /*1f2b0*/  BRA `(.L_x_14655) ;  /* 0xfffffe80007c7947 */ /* 0x000fea000383ffff */
.L_x_14385:
[----:B------:R-:W0:Y:S01]  /*1f2c0*/  LDC R41, c[0x0][0x3f4] ;  /* 0x0000fd00ff297b82 */ /* 0x000e220000000800 */
[----:B------:R-:W-:Y:S01]  /*1f2d0*/  BSSY B1, `(.L_x_14656) ;  /* 0x0000008000017945 */ /* 0x000fe20003800000 */
[----:B--2---:R-:W-:Y:S02]  /*1f2e0*/  IMAD.MOV.U32 R13, RZ, RZ, R26 ;  /* 0x000000ffff0d7224 */ /* 0x004fe400078e001a */
[----:B------:R-:W-:Y:S02]  /*1f2f0*/  IMAD.MOV.U32 R12, RZ, RZ, RZ ;  /* 0x000000ffff0c7224 */ /* 0x000fe400078e00ff */
[----:B------:R-:W-:Y:S02]  /*1f300*/  IMAD.MOV.U32 R11, RZ, RZ, 0x1c1f ;  /* 0x00001c1fff0b7424 */ /* 0x000fe400078e00ff */
[----:B------:R-:W-:-:S07]  /*1f310*/  IMAD.MOV.U32 R15, RZ, RZ, -0x1 ;  /* 0xffffffffff0f7424 */ /* 0x000fce00078e00ff */
[----:B01----:R-:W-:Y:S05]  /*1f320*/  WARPSYNC.COLLECTIVE R15, `(.L_x_14657) ;  /* 0x000000000f087348 */ /* 0x003fea0003c00000 */
[----:B-1----:R1:W2:Y:S02]  /*1f330*/  SHFL.IDX P6, R14, R13, R12, R11 ;  /* 0x0000000c0d0e7389 */ /* 0x0022a400000c000b */
[----:B012---:R-:W-:Y:S01]  /*1f340*/  ENDCOLLECTIVE ;  /* 0x000000000000791b */ /* 0x007fe20003800000 */
.L_x_14657:
[----:B------:R-:W-:Y:S05]  /*1f350*/  BSYNC B1 ;  /* 0x0000000000017941 */ /* 0x000fea0003800000 */
.L_x_14656:
        /* <DEDUP_REMOVED lines=10> */
.L_x_14658:
        /* <DEDUP_REMOVED lines=8> */
.L_x_14659:
[----:B------:R-:W-:-:S05]  /*1f480*/  @!P1 IADD3 R6, P2, R3, R5, RZ ;  /* 0x0000000503069210 */ /* 0x000fca0007f5e0ff */
[----:B------:R-:W-:Y:S02]  /*1f490*/  @!P1 IMAD.X R7, R0, 0x1, R21, P2 ;  /* 0x0000000100079824 */ /* 0x000fe400010e0615 */
[----:B------:R-:W-:Y:S02]  /*1f4a0*/  IMAD.MOV.U32 R13, RZ, RZ, R27 ;  /* 0x000000ffff0d7224 */ /* 0x000fe400078e001b */
[----:B------:R-:W-:-:S07]  /*1f4b0*/  IMAD.MOV.U32 R4, RZ, RZ, R14 ;  /* 0x000000ffff047224 */ /* 0x000fce00078e000e */
[----:B------:R-:W-:Y:S05]  /*1f4c0*/  WARPSYNC.COLLECTIVE R15, `(.L_x_14660) ;  /* 0x000000000f087348 */ /* 0x000fea0003c00000 */
[----:B------:R0:W1:Y:S02]  /*1f4d0*/  SHFL.IDX P6, R14, R13, R12, R11 ;  /* 0x0000000c0d0e7389 */ /* 0x00006400000c000b */
[----:B01----:R-:W-:Y:S01]  /*1f4e0*/  ENDCOLLECTIVE ;  /* 0x000000000000791b */ /* 0x003fe20003800000 */
.L_x_14660:
[----:B------:R-:W2:Y:S01]  /*1f4f0*/  @!P1 LD.E.128 R8, desc[UR42][R6.64] ;  /* 0x0000002a06089980 */ /* 0x000ea2000c101d00 */
[----:B------:R-:W-:-:S05]  /*1f500*/  @!P1 IADD3 R14, P2, R14, R5, RZ ;  /* 0x000000050e0e9210 */ /* 0x000fca0007f5e0ff */
[----:B------:R-:W-:-:S04]  /*1f510*/  @!P1 IMAD.X R3, R4, 0x1, R21, P2 ;  /* 0x0000000104039824 */ /* 0x000fc800010e0615 */
[----:B------:R-:W-:-:S05]  /*1f520*/  @!P1 IMAD.MOV.U32 R15, RZ, RZ, R3 ;  /* 0x000000ffff0f9224 */ /* 0x000fca00078e0003 */
[----:B------:R0:W5:Y:S01]  /*1f530*/  @!P1 LD.E.128 R4, desc[UR42][R14.64] ;  /* 0x0000002a0e049980 */ /* 0x000162000c101d00 */
[----:B------:R-:W-:Y:S01]  /*1f540*/  CS2R R38, SRZ ;  /* 0x0000000000267805 */ /* 0x000fe2000001ff00 */
[----:B------:R-:W-:Y:S01]  /*1f550*/  IMAD.MOV.U32 R13, RZ, RZ, R26 ;  /* 0x000000ffff0d7224 */ /* 0x000fe200078e001a */
[----:B------:R-:W-:Y:S01]  /*1f560*/  CS2R R36, SRZ ;  /* 0x0000000000247805 */ /* 0x000fe2000001ff00 */
[----:B------:R-:W-:Y:S01]  /*1f570*/  IMAD.MOV.U32 R12, RZ, RZ, 0x1 ;  /* 0x00000001ff0c7424 */ /* 0x000fe200078e00ff */
[----:B------:R-:W-:Y:S02]  /*1f580*/  CS2R R30, SRZ ;  /* 0x00000000001e7805 */ /* 0x000fe4000001ff00 */
[----:B------:R-:W-:Y:S01]  /*1f590*/  CS2R R20, SRZ ;  /* 0x0000000000147805 */ /* 0x000fe2000001ff00 */
[----:B0-----:R-:W-:Y:S02]  /*1f5a0*/  IMAD.MOV.U32 R15, RZ, RZ, -0x1 ;  /* 0xffffffffff0f7424 */ /* 0x001fe400078e00ff */
[----:B--2---:R-:W-:-:S02]  /*1f5b0*/  @!P1 IMAD.MOV.U32 R39, RZ, RZ, R11 ;  /* 0x000000ffff279224 */ /* 0x004fc400078e000b */
[----:B------:R-:W-:Y:S02]  /*1f5c0*/  IMAD.MOV.U32 R11, RZ, RZ, 0x1c1f ;  /* 0x00001c1fff0b7424 */ /* 0x000fe400078e00ff */
[----:B------:R-:W-:Y:S02]  /*1f5d0*/  @!P1 IMAD.MOV.U32 R36, RZ, RZ, R8 ;  /* 0x000000ffff249224 */ /* 0x000fe400078e0008 */
[----:B------:R-:W-:-:S07]  /*1f5e0*/  @!P1 IMAD.MOV.U32 R37, RZ, RZ, R9 ;  /* 0x000000ffff259224 */ /* 0x000fce00078e0009 */
[----:B-----5:R-:W-:Y:S05]  /*1f5f0*/  WARPSYNC.COLLECTIVE R15, `(.L_x_14661) ;  /* 0x000000000f087348 */ /* 0x020fea0003c00000 */
[----:B------:R0:W1:Y:S02]  /*1f600*/  SHFL.IDX P6, R14, R13, R12, R11 ;  /* 0x0000000c0d0e7389 */ /* 0x00006400000c000b */
[----:B01---5:R-:W-:Y:S01]  /*1f610*/  ENDCOLLECTIVE ;  /* 0x000000000000791b */ /* 0x023fe20003800000 */
.L_x_14661:
[----:B------:R-:W-:Y:S02]  /*1f620*/  IMAD.MOV.U32 R0, RZ, RZ, R36 ;  /* 0x000000ffff007224 */ /* 0x000fe400078e0024 */
[----:B------:R-:W-:Y:S02]  /*1f630*/  IMAD.MOV.U32 R3, RZ, RZ, R37 ;  /* 0x000000ffff037224 */ /* 0x000fe400078e0025 */
[----:B------:R-:W-:Y:S01]  /*1f640*/  @!P1 IMAD.MOV.U32 R38, RZ, RZ, R10 ;  /* 0x000000ffff269224 */ /* 0x000fe200078e000a */
[----:B------:R-:W-:Y:S01]  /*1f650*/  PRMT R48, R0, 0x7610, R48 ;  /* 0x0000761000307816 */ /* 0x000fe20000000030 */
[----:B------:R-:W-:Y:S01]  /*1f660*/  IMAD.MOV.U32 R9, RZ, RZ, R39 ;  /* 0x000000ffff097224 */ /* 0x000fe200078e0027 */
[----:B------:R-:W-:Y:S01]  /*1f670*/  PRMT R34, R34, 0x5410, R3 ;  /* 0x0000541022227816 */ /* 0x000fe20000000003 */
[----:B------:R-:W-:-:S03]  /*1f680*/  IMAD.MOV.U32 R8, RZ, RZ, R38 ;  /* 0x000000ffff087224 */ /* 0x000fc600078e0026 */
[----:B------:R-:W-:Y:S01]  /*1f690*/  PRMT R34, R9, 0x7610, R34 ;  /* 0x0000761009227816 */ /* 0x000fe20000000022 */
[----:B------:R-:W-:Y:S01]  /*1f6a0*/  IMAD.MOV.U32 R13, RZ, RZ, R25 ;  /* 0x000000ffff0d7224 */ /* 0x000fe200078e0019 */
[----:B------:R-:W-:Y:S01]  /*1f6b0*/  PRMT R33, R8, 0x7610, R33 ;  /* 0x0000761008217816 */ /* 0x000fe20000000021 */
[----:B------:R-:W-:Y:S02]  /*1f6c0*/  @!P1 IMAD.MOV.U32 R30, RZ, RZ, R4 ;  /* 0x000000ffff1e9224 */ /* 0x000fe400078e0004 */
[----:B------:R-:W-:Y:S02]  /*1f6d0*/  @!P1 IMAD.MOV.U32 R31, RZ, RZ, R5 ;  /* 0x000000ffff1f9224 */ /* 0x000fe400078e0005 */
[----:B------:R-:W-:Y:S02]  /*1f6e0*/  @!P1 IMAD.MOV.U32 R20, RZ, RZ, R6 ;  /* 0x000000ffff149224 */ /* 0x000fe400078e0006 */
[----:B------:R-:W-:Y:S02]  /*1f6f0*/  @!P1 IMAD.MOV.U32 R21, RZ, RZ, R7 ;  /* 0x000000ffff159224 */ /* 0x000fe400078e0007 */
[----:B------:R-:W-:-:S07]  /*1f700*/  IMAD.MOV.U32 R0, RZ, RZ, R14 ;  /* 0x000000ffff007224 */ /* 0x000fce00078e000e */
[----:B------:R-:W-:Y:S05]  /*1f710*/  WARPSYNC.COLLECTIVE R15, `(.L_x_14662) ;  /* 0x000000000f087348 */ /* 0x000fea0003c00000 */
[----:B------:R0:W1:Y:S02]  /*1f720*/  SHFL.IDX P6, R14, R13, R12, R11 ;  /* 0x0000000c0d0e7389 */ /* 0x00006400000c000b */
[----:B01----:R-:W-:Y:S01]  /*1f730*/  ENDCOLLECTIVE ;  /* 0x000000000000791b */ /* 0x003fe20003800000 */
.L_x_14662:
[----:B------:R-:W-:Y:S02]  /*1f740*/  IMAD.MOV.U32 R4, RZ, RZ, R30 ;  /* 0x000000ffff047224 */ /* 0x000fe400078e001e */
[----:B------:R-:W-:Y:S02]  /*1f750*/  IMAD.MOV.U32 R5, RZ, RZ, R31 ;  /* 0x000000ffff057224 */ /* 0x000fe400078e001f */
[----:B------:R-:W-:Y:S01]  /*1f760*/  IMAD.MOV.U32 R6, RZ, RZ, R20 ;  /* 0x000000ffff067224 */ /* 0x000fe200078e0014 */
[----:B------:R-:W-:Y:S01]  /*1f770*/  PRMT R50, R4, 0x7610, R50 ;  /* 0x0000761004327816 */ /* 0x000fe20000000032 */
[----:B------:R-:W-:Y:S01]  /*1f780*/  IMAD.MOV.U32 R7, RZ, RZ, R21 ;  /* 0x000000ffff077224 */ /* 0x000fe200078e0015 */
[----:B------:R-:W-:Y:S02]  /*1f790*/  PRMT R54, R5, 0x7610, R54 ;  /* 0x0000761005367816 */ /* 0x000fe40000000036 */
[----:B------:R-:W-:Y:S02]  /*1f7a0*/  CS2R R4, SRZ ;  /* 0x0000000000047805 */ /* 0x000fe4000001ff00 */
[----:B------:R-:W-:-:S02]  /*1f7b0*/  PRMT R33, R33, 0x5410, R6 ;  /* 0x0000541021217816 */ /* 0x000fc40000000006 */
[----:B------:R-:W-:Y:S01]  /*1f7c0*/  PRMT R55, R7, 0x7610, R55 ;  /* 0x0000761007377816 */ /* 0x000fe20000000037 */
[----:B------:R-:W-:Y:S02]  /*1f7d0*/  IMAD.MOV.U32 R13, RZ, RZ, R24 ;  /* 0x000000ffff0d7224 */ /* 0x000fe400078e0018 */
[----:B------:R-:W-:-:S07]  /*1f7e0*/  IMAD.MOV.U32 R3, RZ, RZ, R14 ;  /* 0x000000ffff037224 */ /* 0x000fce00078e000e */
[----:B------:R-:W-:Y:S05]  /*1f7f0*/  WARPSYNC.COLLECTIVE R15, `(.L_x_14663) ;  /* 0x000000000f087348 */ /* 0x000fea0003c00000 */
[----:B------:R0:W1:Y:S02]  /*1f800*/  SHFL.IDX P6, R14, R13, R12, R11 ;  /* 0x0000000c0d0e7389 */ /* 0x00006400000c000b */
[----:B01----:R-:W-:Y:S01]  /*1f810*/  ENDCOLLECTIVE ;  /* 0x000000000000791b */ /* 0x003fe20003800000 */
.L_x_14663:
[----:B------:R-:W-:Y:S02]  /*1f820*/  IMAD.MOV.U32 R13, RZ, RZ, R27 ;  /* 0x000000ffff0d7224 */ /* 0x000fe400078e001b */
[----:B------:R-:W-:-:S07]  /*1f830*/  IMAD.MOV.U32 R24, RZ, RZ, R14 ;  /* 0x000000ffff187224 */ /* 0x000fce00078e000e */
[----:B------:R-:W-:Y:S05]  /*1f840*/  WARPSYNC.COLLECTIVE R15, `(.L_x_14664) ;  /* 0x000000000f087348 */ /* 0x000fea0003c00000 */
[----:B------:R0:W1:Y:S02]  /*1f850*/  SHFL.IDX P6, R14, R13, R12, R11 ;  /* 0x0000000c0d0e7389 */ /* 0x00006400000c000b */
[----:B01----:R-:W-:Y:S01]  /*1f860*/  ENDCOLLECTIVE ;  /* 0x000000000000791b */ /* 0x003fe20003800000 */
.L_x_14664:
[----:B------:R-:W-:Y:S05]  /*1f870*/  BRA `(.L_x_14665) ;  /* 0xfffffe8c00ac7947 */ /* 0x000fea000383ffff */
.L_x_14389:
[----:B0-----:R0:W1:Y:S02]  /*1f880*/  SYNCS.PHASECHK.TRANS64.TRYWAIT P1, [R2+URZ+0x16800], R13 ;  /* 0x0168000d020075a7 */ /* 0x001064000802017f */
[----:B-1----:R-:W-:Y:S05]  /*1f890*/  @!P1 NANOSLEEP.SYNCS 0x989680 ;  /* 0x009896800000995d */ /* 0x002fea0003900000 */
[----:B------:R-:W1:Y:S02]  /*1f8a0*/  @!P1 SYNCS.PHASECHK.TRANS64 P1, [R2+URZ+0x16800], R13 ;  /* 0x0168000d020095a7 */ /* 0x000e64000802007f */
[----:B-1----:R-:W-:Y:S05]  /*1f8b0*/  @!P1 BRA `(.L_x_14389) ;  /* 0xfffffffc00f09947 */ /* 0x002fea000383ffff */
[----:B------:R-:W-:Y:S05]  /*1f8c0*/  BRA `(.L_x_14666) ;  /* 0xfffffe9000547947 */ /* 0x000fea000383ffff */
.L_x_14395:
[----:B-1----:R1:W3:Y:S02]  /*1f8d0*/  SYNCS.PHASECHK.TRANS64.TRYWAIT P1, [R14+URZ+0x16830], R3 ;  /* 0x016830030e0075a7 */ /* 0x0022e4000802017f */
[----:B---3--:R-:W-:Y:S05]  /*1f8e0*/  @!P1 NANOSLEEP.SYNCS 0x989680 ;  /* 0x009896800000995d */ /* 0x008fea0003900000 */
[----:B------:R-:W3:Y:S02]  /*1f8f0*/  @!P1 SYNCS.PHASECHK.TRANS64 P1, [R14+URZ+0x16830], R3 ;  /* 0x016830030e0095a7 */ /* 0x000ee4000802007f */
[----:B---3--:R-:W-:Y:S05]  /*1f900*/  @!P1 BRA `(.L_x_14395) ;  /* 0xfffffffc00f09947 */ /* 0x008fea000383ffff */
[----:B------:R-:W-:Y:S05]  /*1f910*/  BRA `(.L_x_14394) ;  /* 0xfffffea0002c7947 */ /* 0x000fea000383ffff */
.L_x_14414:
[----:B-1----:R1:W2:Y:S02]  /*1f920*/  SYNCS.PHASECHK.TRANS64.TRYWAIT P2, [R11+URZ+0x16830], R10 ;  /* 0x0168300a0b0075a7 */ /* 0x0022a4000804017f */
[----:B--2---:R-:W-:Y:S05]  /*1f930*/  @!P2 NANOSLEEP.SYNCS 0x989680 ;  /* 0x009896800000a95d */ /* 0x004fea0003900000 */
[----:B------:R-:W2:Y:S02]  /*1f940*/  @!P2 SYNCS.PHASECHK.TRANS64 P2, [R11+URZ+0x16830], R10 ;  /* 0x0168300a0b00a5a7 */ /* 0x000ea4000804007f */
[----:B--2---:R-:W-:Y:S05]  /*1f950*/  @!P2 BRA `(.L_x_14414) ;  /* 0xfffffffc00f0a947 */ /* 0x004fea000383ffff */
[----:B------:R-:W-:Y:S05]  /*1f960*/  BRA `(.L_x_14413) ;  /* 0xfffffed000d87947 */ /* 0x000fea000383ffff */
.L_x_14418:
[----:B-1----:R1:W2:Y:S02]  /*1f970*/  SYNCS.PHASECHK.TRANS64.TRYWAIT P1, [R11+URZ+0x16850], R10 ;  /* 0x0168500a0b0075a7 */ /* 0x0022a4000802017f */
[----:B--2---:R-:W-:Y:S05]  /*1f980*/  @!P1 NANOSLEEP.SYNCS 0x989680 ;  /* 0x009896800000995d */ /* 0x004fea0003900000 */
[----:B------:R-:W2:Y:S02]  /*1f990*/  @!P1 SYNCS.PHASECHK.TRANS64 P1, [R11+URZ+0x16850], R10 ;  /* 0x0168500a0b0095a7 */ /* 0x000ea4000802007f */
[----:B--2---:R-:W-:Y:S05]  /*1f9a0*/  @!P1 BRA `(.L_x_14418) ;  /* 0xfffffffc00f09947 */ /* 0x004fea000383ffff */
[----:B------:R-:W-:Y:S05]  /*1f9b0*/  BRA `(.L_x_14415) ;  /* 0xfffffed400a07947 */ /* 0x000fea000383ffff */
.L_x_14439:
[----:B-1----:R1:W2:Y:S02]  /*1f9c0*/  SYNCS.PHASECHK.TRANS64.TRYWAIT P2, [R3+URZ+0x16830], R0 ;  /* 0x01683000030075a7 */ /* 0x0022a4000804017f */
[----:B--2---:R-:W-:Y:S05]  /*1f9d0*/  @!P2 NANOSLEEP.SYNCS 0x989680 ;  /* 0x009896800000a95d */ /* 0x004fea0003900000 */
[----:B------:R-:W2:Y:S02]  /*1f9e0*/  @!P2 SYNCS.PHASECHK.TRANS64 P2, [R3+URZ+0x16830], R0 ;  /* 0x016830000300a5a7 */ /* 0x000ea4000804007f */
[----:B--2---:R-:W-:Y:S05]  /*1f9f0*/  @!P2 BRA `(.L_x_14439) ;  /* 0xfffffffc00f0a947 */ /* 0x004fea000383ffff */
[----:B------:R-:W-:Y:S05]  /*1fa00*/  BRA `(.L_x_14438) ;  /* 0xffffff0400a47947 */ /* 0x000fea000383ffff */
.L_x_14443:
[----:B-1----:R1:W2:Y:S02]  /*1fa10*/  SYNCS.PHASECHK.TRANS64.TRYWAIT P1, [R3+URZ+0x16850], R0 ;  /* 0x01685000030075a7 */ /* 0x0022a4000802017f */
[----:B--2---:R-:W-:Y:S05]  /*1fa20*/  @!P1 NANOSLEEP.SYNCS 0x989680 ;  /* 0x009896800000995d */ /* 0x004fea0003900000 */
[----:B------:R-:W2:Y:S02]  /*1fa30*/  @!P1 SYNCS.PHASECHK.TRANS64 P1, [R3+URZ+0x16850], R0 ;  /* 0x01685000030095a7 */ /* 0x000ea4000802007f */
[----:B--2---:R-:W-:Y:S05]  /*1fa40*/  @!P1 BRA `(.L_x_14443) ;  /* 0xfffffffc00f09947 */ /* 0x004fea000383ffff */
[----:B------:R-:W-:Y:S05]  /*1fa50*/  BRA `(.L_x_14440) ;  /* 0xffffff0800807947 */ /* 0x000fea000383ffff */
.L_x_14452:
[----:B-1----:R1:W2:Y:S02]  /*1fa60*/  SYNCS.PHASECHK.TRANS64.TRYWAIT P2, [R3+URZ+0x16830], R0 ;  /* 0x01683000030075a7 */ /* 0x0022a4000804017f */
[----:B--2---:R-:W-:Y:S05]  /*1fa70*/  @!P2 NANOSLEEP.SYNCS 0x989680 ;  /* 0x009896800000a95d */ /* 0x004fea0003900000 */
[----:B------:R-:W2:Y:S02]  /*1fa80*/  @!P2 SYNCS.PHASECHK.TRANS64 P2, [R3+URZ+0x16830], R0 ;  /* 0x016830000300a5a7 */ /* 0x000ea4000804007f */
[----:B--2---:R-:W-:Y:S05]  /*1fa90*/  @!P2 BRA `(.L_x_14452) ;  /* 0xfffffffc00f0a947 */ /* 0x004fea000383ffff */
[----:B------:R-:W-:Y:S05]  /*1faa0*/  BRA `(.L_x_14451) ;  /* 0xffffff2400807947 */ /* 0x000fea000383ffff */
.L_x_14456:
[----:B-1----:R1:W2:Y:S02]  /*1fab0*/  SYNCS.PHASECHK.TRANS64.TRYWAIT P1, [R3+URZ+0x16850], R0 ;  /* 0x01685000030075a7 */ /* 0x0022a4000802017f */
[----:B--2---:R-:W-:Y:S05]  /*1fac0*/  @!P1 NANOSLEEP.SYNCS 0x989680 ;  /* 0x009896800000995d */ /* 0x004fea0003900000 */
[----:B------:R-:W2:Y:S02]  /*1fad0*/  @!P1 SYNCS.PHASECHK.TRANS64 P1, [R3+URZ+0x16850], R0 ;  /* 0x01685000030095a7 */ /* 0x000ea4000802007f */
[----:B--2---:R-:W-:Y:S05]  /*1fae0*/  @!P1 BRA `(.L_x_14456) ;  /* 0xfffffffc00f09947 */ /* 0x004fea000383ffff */
[----:B------:R-:W-:Y:S05]  /*1faf0*/  BRA `(.L_x_14453) ;  /* 0xffffff28005c7947 */ /* 0x000fea000383ffff */
.L_x_14471:
[----:B-1----:R1:W2:Y:S02]  /*1fb00*/  SYNCS.PHASECHK.TRANS64.TRYWAIT P1, [R11+URZ+0x16850], R4 ;  /* 0x016850040b0075a7 */ /* 0x0022a4000802017f */
[----:B--2---:R-:W-:Y:S05]  /*1fb10*/  @!P1 NANOSLEEP.SYNCS 0x989680 ;  /* 0x009896800000995d */ /* 0x004fea0003900000 */
[----:B------:R-:W2:Y:S02]  /*1fb20*/  @!P1 SYNCS.PHASECHK.TRANS64 P1, [R11+URZ+0x16850], R4 ;  /* 0x016850040b0095a7 */ /* 0x000ea4000802007f */
[----:B--2---:R-:W-:Y:S05]  /*1fb30*/  @!P1 BRA `(.L_x_14471) ;  /* 0xfffffffc00f09947 */ /* 0x004fea000383ffff */
[----:B------:R-:W-:Y:S05]  /*1fb40*/  BRA `(.L_x_14470) ;  /* 0xffffff5400787947 */ /* 0x000fea000383ffff */
.L_x_14480:
        /* <DEDUP_REMOVED lines=9> */
.L_x_14667:
[C---:B------:R-:W-:Y:S01]  /*1fbe0*/  VIADD R8, R24.reuse, 0x30 ;  /* 0x0000003018087836 */ /* 0x040fe20000000000 */
[----:B------:R-:W-:-:S04]  /*1fbf0*/  ISETP.GE.OR P3, PT, R24, R21, P0 ;  /* 0x000000151800720c */ /* 0x000fc80000766670 */
[----:B------:R-:W-:Y:S01]  /*1fc00*/  ISETP.GE.OR P4, PT, R8, R21, P0 ;  /* 0x000000150800720c */ /* 0x000fe20000786670 */
[----:B------:R-:W-:Y:S02]  /*1fc10*/  VIADD R8, R24, 0x60 ;  /* 0x0000006018087836 */ /* 0x000fe40000000000 */
[----:B------:R-:W-:-:S03]  /*1fc20*/  IMAD.MOV.U32 R13, RZ, RZ, R7 ;  /* 0x000000ffff0d7224 */ /* 0x000fc600078e0007 */
[----:B------:R-:W-:Y:S01]  /*1fc30*/  ISETP.GE.OR P2, PT, R8, R21, P0 ;  /* 0x000000150800720c */ /* 0x000fe20000746670 */
[----:B------:R-:W-:-:S12]  /*1fc40*/  IMAD.MOV.U32 R0, RZ, RZ, R14 ;  /* 0x000000ffff007224 */ /* 0x000fd800078e000e */
[----:B------:R-:W-:Y:S05]  /*1fc50*/  WARPSYNC.COLLECTIVE R15, `(.L_x_14668) ;  /* 0x000000000f087348 */ /* 0x000fea0003c00000 */
[----:B------:R0:W1:Y:S02]  /*1fc60*/  SHFL.IDX P6, R14, R13, R12, R11 ;  /* 0x0000000c0d0e7389 */ /* 0x00006400000c000b */
[----:B01----:R-:W-:Y:S01]  /*1fc70*/  ENDCOLLECTIVE ;  /* 0x000000000000791b */ /* 0x003fe20003800000 */
.L_x_14668:
[----:B------:R-:W-:Y:S02]  /*1fc80*/  IMAD.MOV.U32 R13, RZ, RZ, R20 ;  /* 0x000000ffff0d7224 */ /* 0x000fe400078e0014 */
[----:B------:R-:W-:Y:S02]  /*1fc90*/  IMAD.MOV.U32 R12, RZ, RZ, 0x1 ;  /* 0x00000001ff0c7424 */ /* 0x000fe400078e00ff */
[----:B------:R-:W-:-:S07]  /*1fca0*/  IMAD.MOV.U32 R3, RZ, RZ, R14 ;  /* 0x000000ffff037224 */ /* 0x000fce00078e000e */
[----:B------:R-:W-:Y:S05]  /*1fcb0*/  WARPSYNC.COLLECTIVE R15, `(.L_x_14669) ;  /* 0x000000000f087348 */ /* 0x000fea0003c00000 */
[----:B------:R0:W1:Y:S02]  /*1fcc0*/  SHFL.IDX P6, R14, R13, R12, R11 ;  /* 0x0000000c0d0e7389 */ /* 0x00006400000c000b */
[----:B01----:R-:W-:Y:S01]  /*1fcd0*/  ENDCOLLECTIVE ;  /* 0x000000000000791b */ /* 0x003fe20003800000 */
.L_x_14669:
[----:B------:R-:W-:-:S04]  /*1fce0*/  @!P3 LEA R10, P5, R26, R3, 0x1 ;  /* 0x000000031a0ab211 */ /* 0x000fc800078a08ff */
[----:B------:R-:W-:Y:S01]  /*1fcf0*/  @!P3 LEA.HI.X R3, R26, R0, R28, 0x1, P5 ;  /* 0x000000001a03b211 */ /* 0x000fe200028f0c1c */
[----:B------:R-:W-:Y:S02]  /*1fd00*/  IMAD.MOV.U32 R13, RZ, RZ, R7 ;  /* 0x000000ffff0d7224 */ /* 0x000fe400078e0007 */
[----:B------:R-:W-:-:S07]  /*1fd10*/  IMAD.MOV.U32 R4, RZ, RZ, R14 ;  /* 0x000000ffff047224 */ /* 0x000fce00078e000e */
[----:B------:R-:W-:Y:S05]  /*1fd20*/  WARPSYNC.COLLECTIVE R15, `(.L_x_14670) ;  /* 0x000000000f087348 */ /* 0x000fea0003c00000 */
[----:B------:R0:W1:Y:S02]  /*1fd30*/  SHFL.IDX P6, R14, R13, R12, R11 ;  /* 0x0000000c0d0e7389 */ /* 0x00006400000c000b */
[----:B01----:R-:W-:Y:S01]  /*1fd40*/  ENDCOLLECTIVE ;  /* 0x000000000000791b */ /* 0x003fe20003800000 */
.L_x_14670:
[----:B------:R-:W-:Y:S02]  /*1fd50*/  IMAD.MOV.U32 R13, RZ, RZ, R20 ;  /* 0x000000ffff0d7224 */ /* 0x000fe400078e0014 */
[----:B------:R-:W-:Y:S02]  /*1fd60*/  IMAD.MOV.U32 R12, RZ, RZ, 0x2 ;  /* 0x00000002ff0c7424 */ /* 0x000fe400078e00ff */
[----:B------:R-:W-:-:S07]  /*1fd70*/  IMAD.MOV.U32 R5, RZ, RZ, R14 ;  /* 0x000000ffff057224 */ /* 0x000fce00078e000e */
[----:B------:R-:W-:Y:S05]  /*1fd80*/  WARPSYNC.COLLECTIVE R15, `(.L_x_14671) ;  /* 0x000000000f087348 */ /* 0x000fea0003c00000 */
[----:B------:R0:W1:Y:S02]  /*1fd90*/  SHFL.IDX P6, R14, R13, R12, R11 ;  /* 0x0000000c0d0e7389 */ /* 0x00006400000c000b */
[----:B01----:R-:W-:Y:S01]  /*1fda0*/  ENDCOLLECTIVE ;  /* 0x000000000000791b */ /* 0x003fe20003800000 */
.L_x_14671:
[----:B------:R-:W-:-:S04]  /*1fdb0*/  @!P4 LEA R8, P1, R26, R5, 0x1 ;  /* 0x000000051a08c211 */ /* 0x000fc800078208ff */
[----:B------:R-:W-:Y:S01]  /*1fdc0*/  @!P4 LEA.HI.X R9, R26, R4, R28, 0x1, P1 ;  /* 0x000000041a09c211 */ /* 0x000fe200008f0c1c */
[----:B------:R-:W-:Y:S02]  /*1fdd0*/  IMAD.MOV.U32 R13, RZ, RZ, R7 ;  /* 0x000000ffff0d7224 */ /* 0x000fe400078e0007 */
[----:B------:R-:W-:-:S07]  /*1fde0*/  IMAD.MOV.U32 R6, RZ, RZ, R14 ;  /* 0x000000ffff067224 */ /* 0x000fce00078e000e */
[----:B------:R-:W-:Y:S05]  /*1fdf0*/  WARPSYNC.COLLECTIVE R15, `(.L_x_14672) ;  /* 0x000000000f087348 */ /* 0x000fea0003c00000 */
[----:B------:R0:W1:Y:S02]  /*1fe00*/  SHFL.IDX P6, R14, R13, R12, R11 ;  /* 0x0000000c0d0e7389 */ /* 0x00006400000c000b */
[----:B01----:R-:W-:Y:S01]  /*1fe10*/  ENDCOLLECTIVE ;  /* 0x000000000000791b */ /* 0x003fe20003800000 */
.L_x_14672:
        /* <DEDUP_REMOVED lines=12> */
.L_x_14673:
[----:B------:R0:W-:Y:S01]  /*1fee0*/  @!P2 ST.E.128 desc[UR42][R4.64], RZ ;  /* 0x000000ff0400a985 */ /* 0x0001e2000c101d2a */
[----:B------:R-:W-:Y:S02]  /*1fef0*/  IMAD.MOV.U32 R13, RZ, RZ, R7 ;  /* 0x000000ffff0d7224 */ /* 0x000fe400078e0007 */
[----:B------:R-:W-:-:S07]  /*1ff00*/  IMAD.MOV.U32 R0, RZ, RZ, R14 ;  /* 0x000000ffff007224 */ /* 0x000fce00078e000e */
[----:B0-----:R-:W-:Y:S05]  /*1ff10*/  WARPSYNC.COLLECTIVE R15, `(.L_x_14674) ;  /* 0x000000000f087348 */ /* 0x001fea0003c00000 */
[----:B------:R1:W2:Y:S02]  /*1ff20*/  SHFL.IDX P6, R14, R13, R12, R11 ;  /* 0x0000000c0d0e7389 */ /* 0x0002a400000c000b */
[----:B012---:R-:W-:Y:S01]  /*1ff30*/  ENDCOLLECTIVE ;  /* 0x000000000000791b */ /* 0x007fe20003800000 */
.L_x_14674:
[----:B------:R-:W-:Y:S05]  /*1ff40*/  BRA `(.L_x_14675) ;  /* 0xffffff7000c87947 */ /* 0x000fea000383ffff */
.L_x_14505:
[----:B------:R-:W0:Y:S01]  /*1ff50*/  S2R R5, SR_TID.X ;  /* 0x0000000000057919 */ /* 0x000e220000002100 */
[----:B------:R-:W-:Y:S01]  /*1ff60*/  BSSY B1, `(.L_x_14676) ;  /* 0x000000a000017945 */ /* 0x000fe20003800000 */
[----:B-1----:R-:W-:Y:S02]  /*1ff70*/  IMAD.MOV.U32 R12, RZ, RZ, RZ ;  /* 0x000000ffff0c7224 */ /* 0x002fe400078e00ff */
        /* <DEDUP_REMOVED lines=8> */
.L_x_14677:
[----:B------:R-:W-:Y:S05]  /*20000*/  BSYNC B1 ;  /* 0x0000000000017941 */ /* 0x000fea0003800000 */
.L_x_14676:
[----:B------:R-:W-:Y:S05]  /*20010*/  BRA `(.L_x_14678) ;  /* 0xffffff8800ac7947 */ /* 0x000fea000383ffff */
.L_x_14507:
[----:B------:R-:W-:Y:S01]  /*20020*/  BSSY B1, `(.L_x_14679) ;  /* 0x0000006000017945 */ /* 0x000fe20003800000 */
[----:B------:R-:W-:-:S07]  /*20030*/  IMAD.MOV.U32 R15, RZ, RZ, -0x1 ;  /* 0xffffffffff0f7424 */ /* 0x000fce00078e00ff */
[----:B01----:R-:W-:Y:S05]  /*20040*/  WARPSYNC.COLLECTIVE R15, `(.L_x_14680) ;  /* 0x000000000f0c7348 */ /* 0x003fea0003c00000 */
[----:B------:R-:W-:Y:S02]  /*20050*/  ELECT P6, UR62, PT ;  /* 0x00000000003e782f */ /* 0x000fe400038c0000 */
[----:B------:R-:W-:Y:S01]  /*20060*/  MOV R14, UR62 ;  /* 0x0000003e000e7c02 */ /* 0x000fe20008000f00 */
[----:B01----:R-:W-:Y:S10]  /*20070*/  ENDCOLLECTIVE ;  /* 0x000000000000791b */ /* 0x003ff40003800000 */
.L_x_14680:
[----:B------:R-:W-:Y:S05]  /*20080*/  BSYNC B1 ;  /* 0x0000000000017941 */ /* 0x000fea0003800000 */
.L_x_14679:
[----:B------:R-:W-:Y:S05]  /*20090*/  BRA `(.L_x_14506) ;  /* 0xffffff8800a47947 */ /* 0x000fea000383ffff */
.L_x_14509:
[----:B0-----:R0:W2:Y:S02]  /*200a0*/  SYNCS.PHASECHK.TRANS64.TRYWAIT P0, [R23+URZ+0x16820], R5 ;  /* 0x01682005170075a7 */ /* 0x0010a4000800017f */
[----:B--2---:R-:W-:Y:S05]  /*200b0*/  @!P0 NANOSLEEP.SYNCS 0x989680 ;  /* 0x009896800000895d */ /* 0x004fea0003900000 */
[----:B------:R-:W2:Y:S02]  /*200c0*/  @!P0 SYNCS.PHASECHK.TRANS64 P0, [R23+URZ+0x16820], R5 ;  /* 0x01682005170085a7 */ /* 0x000ea4000800007f */
[----:B--2---:R-:W-:Y:S05]  /*200d0*/  @!P0 BRA `(.L_x_14509) ;  /* 0xfffffffc00f08947 */ /* 0x004fea000383ffff */
[----:B------:R-:W-:Y:S05]  /*200e0*/  BRA `(.L_x_14681) ;  /* 0xffffff8800b47947 */ /* 0x000fea000383ffff */
.L_x_14513:
[----:B--2---:R2:W3:Y:S02]  /*200f0*/  SYNCS.PHASECHK.TRANS64.TRYWAIT P0, [R10+URZ+0x168a0], R7 ;  /* 0x0168a0070a0075a7 */ /* 0x0044e4000800017f */
[----:B---3--:R-:W-:Y:S05]  /*20100*/  @!P0 NANOSLEEP.SYNCS 0x989680 ;  /* 0x009896800000895d */ /* 0x008fea0003900000 */
[----:B------:R-:W3:Y:S02]  /*20110*/  @!P0 SYNCS.PHASECHK.TRANS64 P0, [R10+URZ+0x168a0], R7 ;  /* 0x0168a0070a0085a7 */ /* 0x000ee4000800007f */
[----:B---3--:R-:W-:Y:S05]  /*20120*/  @!P0 BRA `(.L_x_14513) ;  /* 0xfffffffc00f08947 */ /* 0x008fea000383ffff */
[----:B------:R-:W-:Y:S05]  /*20130*/  BRA `(.L_x_14682) ;  /* 0xffffff8800d07947 */ /* 0x000fea000383ffff */
.L_x_14518:
[----:B0-----:R0:W1:Y:S02]  /*20140*/  SYNCS.PHASECHK.TRANS64.TRYWAIT P0, [R10+URZ+0x168c0], R7 ;  /* 0x0168c0070a0075a7 */ /* 0x001064000800017f */
[----:B-1----:R-:W-:Y:S05]  /*20150*/  @!P0 NANOSLEEP.SYNCS 0x989680 ;  /* 0x009896800000895d */ /* 0x002fea0003900000 */
[----:B------:R-:W1:Y:S02]  /*20160*/  @!P0 SYNCS.PHASECHK.TRANS64 P0, [R10+URZ+0x168c0], R7 ;  /* 0x0168c0070a0085a7 */ /* 0x000e64000800007f */
[----:B-1----:R-:W-:Y:S05]  /*20170*/  @!P0 BRA `(.L_x_14518) ;  /* 0xfffffffc00f08947 */ /* 0x002fea000383ffff */
[----:B------:R-:W-:Y:S05]  /*20180*/  BRA `(.L_x_14683) ;  /* 0xffffff8c00507947 */ /* 0x000fea000383ffff */
.L_x_14525:
[----:B0-----:R0:W2:Y:S02]  /*20190*/  SYNCS.PHASECHK.TRANS64.TRYWAIT P1, [R5+URZ+0x168a0], R6 ;  /* 0x0168a006050075a7 */ /* 0x0010a4000802017f */
[----:B--2---:R-:W-:Y:S05]  /*201a0*/  @!P1 NANOSLEEP.SYNCS 0x989680 ;  /* 0x009896800000995d */ /* 0x004fea0003900000 */
[----:B------:R-:W2:Y:S02]  /*201b0*/  @!P1 SYNCS.PHASECHK.TRANS64 P1, [R5+URZ+0x168a0], R6 ;  /* 0x0168a006050095a7 */ /* 0x000ea4000802007f */
[----:B--2---:R-:W-:Y:S05]  /*201c0*/  @!P1 BRA `(.L_x_14525) ;  /* 0xfffffffc00f09947 */ /* 0x004fea000383ffff */
[----:B------:R-:W-:Y:S05]  /*201d0*/  BRA `(.L_x_14684) ;  /* 0xffffff90001c7947 */ /* 0x000fea000383ffff */
.L_x_14530:
[----:B-1----:R1:W2:Y:S02]  /*201e0*/  SYNCS.PHASECHK.TRANS64.TRYWAIT P1, [R5+URZ+0x168c0], R6 ;  /* 0x0168c006050075a7 */ /* 0x0022a4000802017f */
[----:B--2---:R-:W-:Y:S05]  /*201f0*/  @!P1 NANOSLEEP.SYNCS 0x989680 ;  /* 0x009896800000995d */ /* 0x004fea0003900000 */
[----:B------:R-:W2:Y:S02]  /*20200*/  @!P1 SYNCS.PHASECHK.TRANS64 P1, [R5+URZ+0x168c0], R6 ;  /* 0x0168c006050095a7 */ /* 0x000ea4000802007f */
[----:B--2---:R-:W-:Y:S05]  /*20210*/  @!P1 BRA `(.L_x_14530) ;  /* 0xfffffffc00f09947 */ /* 0x004fea000383ffff */
[----:B------:R-:W-:Y:S05]  /*20220*/  BRA `(.L_x_14685) ;  /* 0xffffff9000947947 */ /* 0x000fea000383ffff */
.L_x_14551:
        /* <DEDUP_REMOVED lines=11> */
.L_x_14687:
[----:B------:R-:W-:Y:S05]  /*202e0*/  BSYNC B0 ;  /* 0x0000000000007941 */ /* 0x000fea0003800000 */
.L_x_14686:
[----:B------:R-:W-:Y:S05]  /*202f0*/  BRA `(.L_x_14688) ;  /* 0xffffffa000187947 */ /* 0x000fea000383ffff */
.L_x_14554:
[----:B-1----:R1:W2:Y:S02]  /*20300*/  SYNCS.PHASECHK.TRANS64.TRYWAIT P0, [R3+URZ+0x16840], R4 ;  /* 0x01684004030075a7 */ /* 0x0022a4000800017f */
[----:B--2---:R-:W-:Y:S05]  /*20310*/  @!P0 NANOSLEEP.SYNCS 0x989680 ;  /* 0x009896800000895d */ /* 0x004fea0003900000 */
[----:B------:R-:W2:Y:S02]  /*20320*/  @!P0 SYNCS.PHASECHK.TRANS64 P0, [R3+URZ+0x16840], R4 ;  /* 0x01684004030085a7 */ /* 0x000ea4000800007f */
[----:B--2---:R-:W-:Y:S05]  /*20330*/  @!P0 BRA `(.L_x_14554) ;  /* 0xfffffffc00f08947 */ /* 0x004fea000383ffff */
[----:B------:R-:W-:Y:S05]  /*20340*/  BRA `(.L_x_14689) ;  /* 0xffffffa000787947 */ /* 0x000fea000383ffff */
.L_x_14555:
        /* <DEDUP_REMOVED lines=8> */
.L_x_14691:
[----:B------:R-:W-:Y:S05]  /*203d0*/  BSYNC B0 ;  /* 0x0000000000007941 */ /* 0x000fea0003800000 */
.L_x_14690:
        /* <DEDUP_REMOVED lines=9> */
.L_x_14692:
[----:B------:R-:W-:Y:S02]  /*20470*/  IMAD.MOV.U32 R13, RZ, RZ, R2 ;  /* 0x000000ffff0d7224 */ /* 0x000fe400078e0002 */
[----:B------:R-:W-:Y:S02]  /*20480*/  IMAD.MOV.U32 R12, RZ, RZ, 0x1 ;  /* 0x00000001ff0c7424 */ /* 0x000fe400078e00ff */
[----:B------:R-:W-:-:S07]  /*20490*/  IMAD.MOV.U32 R7, RZ, RZ, R14 ;  /* 0x000000ffff077224 */ /* 0x000fce00078e000e */
[----:B------:R-:W-:Y:S05]  /*204a0*/  WARPSYNC.COLLECTIVE R15, `(.L_x_14693) ;  /* 0x000000000f087348 */ /* 0x000fea0003c00000 */
[----:B------:R0:W1:Y:S02]  /*204b0*/  SHFL.IDX P6, R14, R13, R12, R11 ;  /* 0x0000000c0d0e7389 */ /* 0x00006400000c000b */
[----:B01----:R-:W-:Y:S01]  /*204c0*/  ENDCOLLECTIVE ;  /* 0x000000000000791b */ /* 0x003fe20003800000 */
.L_x_14693:
        /* <DEDUP_REMOVED lines=15> */
.L_x_14694:
[----:B------:R-:W-:Y:S02]  /*205c0*/  @P0 IMAD R8, R5, 0x2, R23 ;  /* 0x0000000205080824 */ /* 0x000fe400078e0217 */
[----:B------:R-:W-:Y:S02]  /*205d0*/  IMAD.MOV.U32 R13, RZ, RZ, R2 ;  /* 0x000000ffff0d7224 */ /* 0x000fe400078e0002 */
[----:B------:R-:W-:Y:S02]  /*205e0*/  IMAD.MOV.U32 R12, RZ, RZ, 0x2 ;  /* 0x00000002ff0c7424 */ /* 0x000fe400078e00ff */
[----:B------:R-:W-:-:S07]  /*205f0*/  IMAD.MOV.U32 R7, RZ, RZ, R14 ;  /* 0x000000ffff077224 */ /* 0x000fce00078e000e */
[----:B------:R-:W-:Y:S05]  /*20600*/  WARPSYNC.COLLECTIVE R15, `(.L_x_14695) ;  /* 0x000000000f087348 */ /* 0x000fea0003c00000 */
[----:B------:R0:W1:Y:S02]  /*20610*/  SHFL.IDX P6, R14, R13, R12, R11 ;  /* 0x0000000c0d0e7389 */ /* 0x00006400000c000b */
[----:B01----:R-:W-:Y:S01]  /*20620*/  ENDCOLLECTIVE ;  /* 0x000000000000791b */ /* 0x003fe20003800000 */
.L_x_14695:
        /* <DEDUP_REMOVED lines=15> */
.L_x_14696:
[----:B------:R-:W-:Y:S02]  /*20720*/  @P0 IMAD R8, R5, 0x2, R23 ;  /* 0x0000000205080824 */ /* 0x000fe400078e0217 */
[----:B------:R-:W-:Y:S02]  /*20730*/  IMAD.MOV.U32 R13, RZ, RZ, R2 ;  /* 0x000000ffff0d7224 */ /* 0x000fe400078e0002 */
[----:B------:R-:W-:Y:S02]  /*20740*/  IMAD.MOV.U32 R12, RZ, RZ, 0x3 ;  /* 0x00000003ff0c7424 */ /* 0x000fe400078e00ff */
[----:B------:R-:W-:-:S07]  /*20750*/  IMAD.MOV.U32 R7, RZ, RZ, R14 ;  /* 0x000000ffff077224 */ /* 0x000fce00078e000e */
[----:B------:R-:W-:Y:S05]  /*20760*/  WARPSYNC.COLLECTIVE R15, `(.L_x_14697) ;  /* 0x000000000f087348 */ /* 0x000fea0003c00000 */
[----:B------:R0:W1:Y:S02]  /*20770*/  SHFL.IDX P6, R14, R13, R12, R11 ;  /* 0x0000000c0d0e7389 */ /* 0x00006400000c000b */
[----:B01----:R-:W-:Y:S01]  /*20780*/  ENDCOLLECTIVE ;  /* 0x000000000000791b */ /* 0x003fe20003800000 */
.L_x_14697:
        /* <DEDUP_REMOVED lines=15> */
.L_x_14698:
[----:B------:R-:W-:Y:S02]  /*20880*/  @P0 IMAD R8, R5, 0x2, R23 ;  /* 0x0000000205080824 */ /* 0x000fe400078e0217 */
[----:B------:R-:W-:Y:S02]  /*20890*/  IMAD.MOV.U32 R13, RZ, RZ, R2 ;  /* 0x000000ffff0d7224 */ /* 0x000fe400078e0002 */
[----:B------:R-:W-:Y:S02]  /*208a0*/  IMAD.MOV.U32 R12, RZ, RZ, 0x4 ;  /* 0x00000004ff0c7424 */ /* 0x000fe400078e00ff */
[----:B------:R-:W-:-:S07]  /*208b0*/  IMAD.MOV.U32 R7, RZ, RZ, R14 ;  /* 0x000000ffff077224 */ /* 0x000fce00078e000e */
[----:B------:R-:W-:Y:S05]  /*208c0*/  WARPSYNC.COLLECTIVE R15, `(.L_x_14699) ;  /* 0x000000000f087348 */ /* 0x000fea0003c00000 */
[----:B------:R0:W1:Y:S02]  /*208d0*/  SHFL.IDX P6, R14, R13, R12, R11 ;  /* 0x0000000c0d0e7389 */ /* 0x00006400000c000b */
[----:B01----:R-:W-:Y:S01]  /*208e0*/  ENDCOLLECTIVE ;  /* 0x000000000000791b */ /* 0x003fe20003800000 */
.L_x_14699:
        /* <DEDUP_REMOVED lines=15> */
.L_x_14700:
[----:B------:R-:W-:Y:S02]  /*209e0*/  @P0 IMAD R8, R5, 0x2, R23 ;  /* 0x0000000205080824 */ /* 0x000fe400078e0217 */
[----:B------:R-:W-:Y:S02]  /*209f0*/  IMAD.MOV.U32 R13, RZ, RZ, R2 ;  /* 0x000000ffff0d7224 */ /* 0x000fe400078e0002 */
[----:B------:R-:W-:Y:S02]  /*20a00*/  IMAD.MOV.U32 R12, RZ, RZ, 0x5 ;  /* 0x00000005ff0c7424 */ /* 0x000fe400078e00ff */
[----:B------:R-:W-:-:S07]  /*20a10*/  IMAD.MOV.U32 R7, RZ, RZ, R14 ;  /* 0x000000ffff077224 */ /* 0x000fce00078e000e */
[----:B------:R-:W-:Y:S05]  /*20a20*/  WARPSYNC.COLLECTIVE R15, `(.L_x_14701) ;  /* 0x000000000f087348 */ /* 0x000fea0003c00000 */
[----:B------:R0:W1:Y:S02]  /*20a30*/  SHFL.IDX P6, R14, R13, R12, R11 ;  /* 0x0000000c0d0e7389 */ /* 0x00006400000c000b */
[----:B01----:R-:W-:Y:S01]  /*20a40*/  ENDCOLLECTIVE ;  /* 0x000000000000791b */ /* 0x003fe20003800000 */
.L_x_14701:
        /* <DEDUP_REMOVED lines=15> */
.L_x_14702:
[----:B------:R-:W-:Y:S02]  /*20b40*/  @P0 IMAD R8, R5, 0x2, R23 ;  /* 0x0000000205080824 */ /* 0x000fe400078e0217 */
[----:B------:R-:W-:Y:S02]  /*20b50*/  IMAD.MOV.U32 R13, RZ, RZ, R2 ;  /* 0x000000ffff0d7224 */ /* 0x000fe400078e0002 */
[----:B------:R-:W-:Y:S02]  /*20b60*/  IMAD.MOV.U32 R12, RZ, RZ, 0x6 ;  /* 0x00000006ff0c7424 */ /* 0x000fe400078e00ff */
[----:B------:R-:W-:-:S07]  /*20b70*/  IMAD.MOV.U32 R7, RZ, RZ, R14 ;  /* 0x000000ffff077224 */ /* 0x000fce00078e000e */
[----:B------:R-:W-:Y:S05]  /*20b80*/  WARPSYNC.COLLECTIVE R15, `(.L_x_14703) ;  /* 0x000000000f087348 */ /* 0x000fea0003c00000 */
[----:B------:R0:W1:Y:S02]  /*20b90*/  SHFL.IDX P6, R14, R13, R12, R11 ;  /* 0x0000000c0d0e7389 */ /* 0x00006400000c000b */
[----:B01----:R-:W-:Y:S01]  /*20ba0*/  ENDCOLLECTIVE ;  /* 0x000000000000791b */ /* 0x003fe20003800000 */
.L_x_14703:
        /* <DEDUP_REMOVED lines=15> */
.L_x_14704:
[----:B------:R-:W-:Y:S02]  /*20ca0*/  @P0 IMAD R8, R5, 0x2, R23 ;  /* 0x0000000205080824 */ /* 0x000fe400078e0217 */
[----:B------:R-:W-:Y:S02]  /*20cb0*/  IMAD.MOV.U32 R13, RZ, RZ, R2 ;  /* 0x000000ffff0d7224 */ /* 0x000fe400078e0002 */
[----:B------:R-:W-:Y:S02]  /*20cc0*/  IMAD.MOV.U32 R12, RZ, RZ, 0x7 ;  /* 0x00000007ff0c7424 */ /* 0x000fe400078e00ff */
[----:B------:R-:W-:-:S07]  /*20cd0*/  IMAD.MOV.U32 R7, RZ, RZ, R14 ;  /* 0x000000ffff077224 */ /* 0x000fce00078e000e */
[----:B------:R-:W-:Y:S05]  /*20ce0*/  WARPSYNC.COLLECTIVE R15, `(.L_x_14705) ;  /* 0x000000000f087348 */ /* 0x000fea0003c00000 */
[----:B------:R0:W1:Y:S02]  /*20cf0*/  SHFL.IDX P6, R14, R13, R12, R11 ;  /* 0x0000000c0d0e7389 */ /* 0x00006400000c000b */
[----:B01----:R-:W-:Y:S01]  /*20d00*/  ENDCOLLECTIVE ;  /* 0x000000000000791b */ /* 0x003fe20003800000 */
.L_x_14705:
        /* <DEDUP_REMOVED lines=10> */
.L_x_14706:
[----:B------:R-:W-:Y:S01]  /*20db0*/  @!PT LDS RZ, [RZ] ;  /* 0x00000000fffff984 */ /* 0x000fe20000000800 */
[----:B------:R-:W-:Y:S01]  /*20dc0*/  @!PT LDS RZ, [RZ] ;  /* 0x00000000fffff984 */ /* 0x000fe20000000800 */
[----:B------:R-:W-:Y:S01]  /*20dd0*/  @!PT LDS RZ, [RZ] ;  /* 0x00000000fffff984 */ /* 0x000fe20000000800 */
[----:B------:R1:W-:Y:S01]  /*20de0*/  @P0 LDGSTS.E.BYPASS.LTC128B.128 [R8+0x11400], desc[UR42][R6.64], !P2 ;  /* 0x1140000006080fae */ /* 0x0003e2000d101d6a */
[----:B------:R-:W-:Y:S01]  /*20df0*/  IMAD.MOV.U32 R0, RZ, RZ, R14 ;  /* 0x000000ffff007224 */ /* 0x000fe200078e000e */
[----:B------:R-:W-:Y:S06]  /*20e00*/  BRA `(.L_x_14707) ;  /* 0xffffff9c008c7947 */ /* 0x000fec000383ffff */
.L_x_14560:
[----:B------:R-:W2:Y:S01]  /*20e10*/  LDL.LU R11, [R1+0x8] ;  /* 0x00000800010b7983 */ /* 0x000ea20000300800 */
[----:B------:R-:W-:Y:S02]  /*20e20*/  IMAD.MOV.U32 R13, RZ, RZ, R0 ;  /* 0x000000ffff0d7224 */ /* 0x000fe400078e0000 */
[----:B------:R-:W-:Y:S02]  /*20e30*/  IMAD.MOV.U32 R12, RZ, RZ, RZ ;  /* 0x000000ffff0c7224 */ /* 0x000fe400078e00ff */
[----:B------:R-:W-:Y:S02]  /*20e40*/  IMAD.MOV.U32 R15, RZ, RZ, -0x1 ;  /* 0xffffffffff0f7424 */ /* 0x000fe400078e00ff */
[----:B------:R-:W-:-:S04]  /*20e50*/  IMAD.IADD R28, R9, 0x1, R28 ;  /* 0x00000001091c7824 */ /* 0x000fc800078e021c */
[----:B------:R-:W-:Y:S02]  /*20e60*/  VIADD R8, R28, 0x10 ;  /* 0x000000101c087836 */ /* 0x000fe40000000000 */
[----:B--2---:R-:W-:Y:S02]  /*20e70*/  IMAD R3, R11, R10, RZ ;  /* 0x0000000a0b037224 */ /* 0x004fe400078e02ff */
[----:B------:R-:W-:-:S03]  /*20e80*/  IMAD.MOV.U32 R11, RZ, RZ, 0x181f ;  /* 0x0000181fff0b7424 */ /* 0x000fc600078e00ff */
[----:B------:R-:W-:-:S13]  /*20e90*/  ISETP.GE.AND P1, PT, R28, R3, PT ;  /* 0x000000031c00720c */ /* 0x000fda0003f26270 */
[----:B-----5:R-:W-:Y:S05]  /*20ea0*/  WARPSYNC.COLLECTIVE R15, `(.L_x_14708) ;  /* 0x000000000f087348 */ /* 0x020fea0003c00000 */
[----:B------:R0:W1:Y:S02]  /*20eb0*/  SHFL.IDX P6, R14, R13, R12, R11 ;  /* 0x0000000c0d0e7389 */ /* 0x00006400000c000b */
[----:B01---5:R-:W-:Y:S01]  /*20ec0*/  ENDCOLLECTIVE ;  /* 0x000000000000791b */ /* 0x023fe20003800000 */
.L_x_14708:
[----:B------:R-:W-:Y:S02]  /*20ed0*/  IMAD.MOV.U32 R13, RZ, RZ, R2 ;  /* 0x000000ffff0d7224 */ /* 0x000fe400078e0002 */
[----:B------:R-:W-:-:S07]  /*20ee0*/  IMAD.MOV.U32 R7, RZ, RZ, R14 ;  /* 0x000000ffff077224 */ /* 0x000fce00078e000e */
[----:B------:R-:W-:Y:S05]  /*20ef0*/  WARPSYNC.COLLECTIVE R15, `(.L_x_14709) ;  /* 0x000000000f087348 */ /* 0x000fea0003c00000 */
[----:B------:R0:W1:Y:S02]  /*20f00*/  SHFL.IDX P6, R14, R13, R12, R11 ;  /* 0x0000000c0d0e7389 */ /* 0x00006400000c000b */
[----:B01----:R-:W-:Y:S01]  /*20f10*/  ENDCOLLECTIVE ;  /* 0x000000000000791b */ /* 0x003fe20003800000 */
.L_x_14709:
[----:B------:R-:W-:Y:S02]  /*20f20*/  IMAD.MOV.U32 R13, RZ, RZ, R0 ;  /* 0x000000ffff0d7224 */ /* 0x000fe400078e0000 */
[----:B------:R-:W-:Y:S02]  /*20f30*/  IMAD.MOV.U32 R12, RZ, RZ, 0x1 ;  /* 0x00000001ff0c7424 */ /* 0x000fe400078e00ff */
[----:B------:R-:W-:-:S07]  /*20f40*/  IMAD.MOV.U32 R6, RZ, RZ, R14 ;  /* 0x000000ffff067224 */ /* 0x000fce00078e000e */
[----:B------:R-:W-:Y:S05]  /*20f50*/  WARPSYNC.COLLECTIVE R15, `(.L_x_14710) ;  /* 0x000000000f087348 */ /* 0x000fea0003c00000 */
[----:B------:R0:W1:Y:S02]  /*20f60*/  SHFL.IDX P6, R14, R13, R12, R11 ;  /* 0x0000000c0d0e7389 */ /* 0x00006400000c000b */
[----:B01----:R-:W-:Y:S01]  /*20f70*/  ENDCOLLECTIVE ;  /* 0x000000000000791b */ /* 0x003fe20003800000 */
.L_x_14710:
[----:B------:R-:W-:-:S05]  /*20f80*/  @!P1 LEA R6, P2, R21, R6, 0x1 ;  /* 0x0000000615069211 */ /* 0x000fca00078408ff */
[----:B------:R-:W-:-:S05]  /*20f90*/  @!P1 IMAD.X R7, RZ, RZ, R7, P2 ;  /* 0x000000ffff079224 */ /* 0x000fca00010e0607 */
[----:B------:R-:W-:Y:S01]  /*20fa0*/  @!PT LDS RZ, [RZ] ;  /* 0x00000000fffff984 */ /* 0x000fe20000000800 */
[----:B------:R-:W-:Y:S01]  /*20fb0*/  @!PT LDS RZ, [RZ] ;  /* 0x00000000fffff984 */ /* 0x000fe20000000800 */
[----:B------:R-:W-:Y:S01]  /*20fc0*/  @!PT LDS RZ, [RZ] ;  /* 0x00000000fffff984 */ /* 0x000fe20000000800 */
[----:B------:R0:W-:Y:S01]  /*20fd0*/  @!P1 LDGSTS.E.BYPASS.LTC128B.128 [R20+0x8400], desc[UR42][R6.64], !P0 ;  /* 0x0840000006149fae */ /* 0x0001e2000c101d6a */
[----:B------:R-:W-:Y:S01]  /*20fe0*/  IMAD.MOV.U32 R13, RZ, RZ, R2 ;  /* 0x000000ffff0d7224 */ /* 0x000fe200078e0002 */
[----:B------:R-:W-:Y:S01]  /*20ff0*/  ISETP.GE.AND P1, PT, R8, R3, PT ;  /* 0x000000030800720c */ /* 0x000fe20003f26270 */
[----:B0-----:R-:W-:-:S12]  /*21000*/  IMAD.MOV.U32 R6, RZ, RZ, R14 ;  /* 0x000000ffff067224 */ /* 0x001fd800078e000e */
[----:B------:R-:W-:Y:S05]  /*21010*/  WARPSYNC.COLLECTIVE R15, `(.L_x_14711) ;  /* 0x000000000f087348 */ /* 0x000fea0003c00000 */
[----:B------:R0:W1:Y:S02]  /*21020*/  SHFL.IDX P6, R14, R13, R12, R11 ;  /* 0x0000000c0d0e7389 */ /* 0x00006400000c000b */
[----:B01----:R-:W-:Y:S01]  /*21030*/  ENDCOLLECTIVE ;  /* 0x000000000000791b */ /* 0x003fe20003800000 */
.L_x_14711:
[----:B------:R-:W-:Y:S02]  /*21040*/  IMAD.MOV.U32 R13, RZ, RZ, R0 ;  /* 0x000000ffff0d7224 */ /* 0x000fe400078e0000 */
[----:B------:R-:W-:Y:S02]  /*21050*/  IMAD.MOV.U32 R12, RZ, RZ, 0x2 ;  /* 0x00000002ff0c7424 */ /* 0x000fe400078e00ff */
[----:B------:R-:W-:-:S07]  /*21060*/  IMAD.MOV.U32 R7, RZ, RZ, R14 ;  /* 0x000000ffff077224 */ /* 0x000fce00078e000e */
[----:B------:R-:W-:Y:S05]  /*21070*/  WARPSYNC.COLLECTIVE R15, `(.L_x_14712) ;  /* 0x000000000f087348 */ /* 0x000fea0003c00000 */
[----:B------:R0:W1:Y:S02]  /*21080*/  SHFL.IDX P6, R14, R13, R12, R11 ;  /* 0x0000000c0d0e7389 */ /* 0x00006400000c000b */
[----:B01----:R-:W-:Y:S01]  /*21090*/  ENDCOLLECTIVE ;  /* 0x000000000000791b */ /* 0x003fe20003800000 */
.L_x_14712:
        /* <DEDUP_REMOVED lines=16> */
.L_x_14713:
[----:B------:R-:W-:Y:S02]  /*211a0*/  IMAD.MOV.U32 R13, RZ, RZ, R0 ;  /* 0x000000ffff0d7224 */ /* 0x000fe400078e0000 */
[----:B------:R-:W-:Y:S02]  /*211b0*/  IMAD.MOV.U32 R12, RZ, RZ, 0x3 ;  /* 0x00000003ff0c7424 */ /* 0x000fe400078e00ff */
[----:B------:R-:W-:-:S07]  /*211c0*/  IMAD.MOV.U32 R7, RZ, RZ, R14 ;  /* 0x000000ffff077224 */ /* 0x000fce00078e000e */
[----:B------:R-:W-:Y:S05]  /*211d0*/  WARPSYNC.COLLECTIVE R15, `(.L_x_14714) ;  /* 0x000000000f087348 */ /* 0x000fea0003c00000 */
[----:B------:R0:W1:Y:S02]  /*211e0*/  SHFL.IDX P6, R14, R13, R12, R11 ;  /* 0x0000000c0d0e7389 */ /* 0x00006400000c000b */
[----:B01----:R-:W-:Y:S01]  /*211f0*/  ENDCOLLECTIVE ;  /* 0x000000000000791b */ /* 0x003fe20003800000 */
.L_x_14714:
        /* <DEDUP_REMOVED lines=16> */
.L_x_14715:
[----:B------:R-:W-:Y:S02]  /*21300*/  IMAD.MOV.U32 R13, RZ, RZ, R0 ;  /* 0x000000ffff0d7224 */ /* 0x000fe400078e0000 */
[----:B------:R-:W-:Y:S02]  /*21310*/  IMAD.MOV.U32 R12, RZ, RZ, 0x4 ;  /* 0x00000004ff0c7424 */ /* 0x000fe400078e00ff */
[----:B------:R-:W-:-:S07]  /*21320*/  IMAD.MOV.U32 R7, RZ, RZ, R14 ;  /* 0x000000ffff077224 */ /* 0x000fce00078e000e */
[----:B------:R-:W-:Y:S05]  /*21330*/  WARPSYNC.COLLECTIVE R15, `(.L_x_14716) ;  /* 0x000000000f087348 */ /* 0x000fea0003c00000 */
[----:B------:R0:W1:Y:S02]  /*21340*/  SHFL.IDX P6, R14, R13, R12, R11 ;  /* 0x0000000c0d0e7389 */ /* 0x00006400000c000b */
[----:B01----:R-:W-:Y:S01]  /*21350*/  ENDCOLLECTIVE ;  /* 0x000000000000791b */ /* 0x003fe20003800000 */
.L_x_14716:
        /* <DEDUP_REMOVED lines=16> */
.L_x_14717:
[----:B------:R-:W-:Y:S02]  /*21460*/  IMAD.MOV.U32 R13, RZ, RZ, R0 ;  /* 0x000000ffff0d7224 */ /* 0x000fe400078e0000 */
[----:B------:R-:W-:Y:S02]  /*21470*/  IMAD.MOV.U32 R12, RZ, RZ, 0x5 ;  /* 0x00000005ff0c7424 */ /* 0x000fe400078e00ff */
[----:B------:R-:W-:-:S07]  /*21480*/  IMAD.MOV.U32 R7, RZ, RZ, R14 ;  /* 0x000000ffff077224 */ /* 0x000fce00078e000e */
[----:B------:R-:W-:Y:S05]  /*21490*/  WARPSYNC.COLLECTIVE R15, `(.L_x_14718) ;  /* 0x000000000f087348 */ /* 0x000fea0003c00000 */
[----:B------:R0:W1:Y:S02]  /*214a0*/  SHFL.IDX P6, R14, R13, R12, R11 ;  /* 0x0000000c0d0e7389 */ /* 0x00006400000c000b */
[----:B01----:R-:W-:Y:S01]  /*214b0*/  ENDCOLLECTIVE ;  /* 0x000000000000791b */ /* 0x003fe20003800000 */
.L_x_14718:
        /* <DEDUP_REMOVED lines=16> */
.L_x_14719:
[----:B------:R-:W-:Y:S02]  /*215c0*/  IMAD.MOV.U32 R13, RZ, RZ, R0 ;  /* 0x000000ffff0d7224 */ /* 0x000fe400078e0000 */
[----:B------:R-:W-:Y:S02]  /*215d0*/  IMAD.MOV.U32 R12, RZ, RZ, 0x6 ;  /* 0x00000006ff0c7424 */ /* 0x000fe400078e00ff */
[----:B------:R-:W-:-:S07]  /*215e0*/  IMAD.MOV.U32 R7, RZ, RZ, R14 ;  /* 0x000000ffff077224 */ /* 0x000fce00078e000e */
[----:B------:R-:W-:Y:S05]  /*215f0*/  WARPSYNC.COLLECTIVE R15, `(.L_x_14720) ;  /* 0x000000000f087348 */ /* 0x000fea0003c00000 */
[----:B------:R0:W1:Y:S02]  /*21600*/  SHFL.IDX P6, R14, R13, R12, R11 ;  /* 0x0000000c0d0e7389 */ /* 0x00006400000c000b */
[----:B01----:R-:W-:Y:S01]  /*21610*/  ENDCOLLECTIVE ;  /* 0x000000000000791b */ /* 0x003fe20003800000 */
.L_x_14720:
        /* <DEDUP_REMOVED lines=16> */
.L_x_14721:
[----:B------:R-:W-:Y:S02]  /*21720*/  IMAD.MOV.U32 R13, RZ, RZ, R0 ;  /* 0x000000ffff0d7224 */ /* 0x000fe400078e0000 */
[----:B------:R-:W-:Y:S02]  /*21730*/  IMAD.MOV.U32 R12, RZ, RZ, 0x7 ;  /* 0x00000007ff0c7424 */ /* 0x000fe400078e00ff */
[----:B------:R-:W-:-:S07]  /*21740*/  IMAD.MOV.U32 R7, RZ, RZ, R14 ;  /* 0x000000ffff077224 */ /* 0x000fce00078e000e */
[----:B------:R-:W-:Y:S05]  /*21750*/  WARPSYNC.COLLECTIVE R15, `(.L_x_14722) ;  /* 0x000000000f087348 */ /* 0x000fea0003c00000 */
[----:B------:R0:W1:Y:S02]  /*21760*/  SHFL.IDX P6, R14, R13, R12, R11 ;  /* 0x0000000c0d0e7389 */ /* 0x00006400000c000b */
[----:B01----:R-:W-:Y:S01]  /*21770*/  ENDCOLLECTIVE ;  /* 0x000000000000791b */ /* 0x003fe20003800000 */
.L_x_14722:
        /* <DEDUP_REMOVED lines=11> */
.L_x_14723:
        /* <DEDUP_REMOVED lines=11> */
.L_x_14724:
        /* <DEDUP_REMOVED lines=8> */
[----:B------:R0:W-:Y:S04]  /*21960*/  @!P1 LDGSTS.E.BYPASS.LTC128B.128 [R20+0xbc00], desc[UR42][R6.64], !P0 ;  /* 0x0bc0000006149fae */ /* 0x0001e8000c101d6a */
[----:B------:R-:W-:Y:S01]  /*21970*/  ISETP.GE.AND P1, PT, R0, R3, PT ;  /* 0x000000030000720c */ /* 0x000fe20003f26270 */
[----:B------:R-:W-:-:S02]  /*21980*/  VIADD R0, R28, 0x90 ;  /* 0x000000901c007836 */ /* 0x000fc40000000000 */
[----:B------:R-:W-:-:S10]  /*21990*/  IMAD.MOV.U32 R8, RZ, RZ, R14 ;  /* 0x000000ffff087224 */ /* 0x000fd400078e000e */
[----:B0-----:R-:W-:Y:S05]  /*219a0*/  WARPSYNC.COLLECTIVE R15, `(.L_x_14725) ;  /* 0x000000000f087348 */ /* 0x001fea0003c00000 */
[----:B------:R1:W2:Y:S02]  /*219b0*/  SHFL.IDX P6, R14, R13, R12, R11 ;  /* 0x0000000c0d0e7389 */ /* 0x0002a400000c000b */
[----:B012---:R-:W-:Y:S01]  /*219c0*/  ENDCOLLECTIVE ;  /* 0x000000000000791b */ /* 0x007fe20003800000 */
.L_x_14725:
[----:B------:R-:W-:Y:S02]  /*219d0*/  IMAD.MOV.U32 R13, RZ, RZ, R4 ;  /* 0x000000ffff0d7224 */ /* 0x000fe400078e0004 */
[----:B------:R-:W-:Y:S02]  /*219e0*/  IMAD.MOV.U32 R12, RZ, RZ, 0x1 ;  /* 0x00000001ff0c7424 */ /* 0x000fe400078e00ff */
[----:B------:R-:W-:-:S07]  /*219f0*/  IMAD.MOV.U32 R2, RZ, RZ, R14 ;  /* 0x000000ffff027224 */ /* 0x000fce00078e000e */
[----:B------:R-:W-:Y:S05]  /*21a00*/  WARPSYNC.COLLECTIVE R15, `(.L_x_14726) ;  /* 0x000000000f087348 */ /* 0x000fea0003c00000 */
[----:B------:R0:W1:Y:S02]  /*21a10*/  SHFL.IDX P6, R14, R13, R12, R11 ;  /* 0x0000000c0d0e7389 */ /* 0x00006400000c000b */
[----:B01----:R-:W-:Y:S01]  /*21a20*/  ENDCOLLECTIVE ;  /* 0x000000000000791b */ /* 0x003fe20003800000 */
.L_x_14726:
        /* <DEDUP_REMOVED lines=15> */
.L_x_14727:
[----:B------:R-:W-:Y:S02]  /*21b20*/  IMAD.MOV.U32 R13, RZ, RZ, R4 ;  /* 0x000000ffff0d7224 */ /* 0x000fe400078e0004 */
[----:B------:R-:W-:Y:S02]  /*21b30*/  IMAD.MOV.U32 R12, RZ, RZ, 0x2 ;  /* 0x00000002ff0c7424 */ /* 0x000fe400078e00ff */
[----:B------:R-:W-:-:S07]  /*21b40*/  IMAD.MOV.U32 R6, RZ, RZ, R14 ;  /* 0x000000ffff067224 */ /* 0x000fce00078e000e */
[----:B------:R-:W-:Y:S05]  /*21b50*/  WARPSYNC.COLLECTIVE R15, `(.L_x_14728) ;  /* 0x000000000f087348 */ /* 0x000fea0003c00000 */
[----:B------:R0:W1:Y:S02]  /*21b60*/  SHFL.IDX P6, R14, R13, R12, R11 ;  /* 0x0000000c0d0e7389 */ /* 0x00006400000c000b */
[----:B01----:R-:W-:Y:S01]  /*21b70*/  ENDCOLLECTIVE ;  /* 0x000000000000791b */ /* 0x003fe20003800000 */
.L_x_14728:
        /* <DEDUP_REMOVED lines=13> */
.L_x_14729:
[----:B------:R-:W-:Y:S02]  /*21c50*/  IMAD.MOV.U32 R13, RZ, RZ, R4 ;  /* 0x000000ffff0d7224 */ /* 0x000fe400078e0004 */
[----:B------:R-:W-:Y:S02]  /*21c60*/  IMAD.MOV.U32 R12, RZ, RZ, 0x3 ;  /* 0x00000003ff0c7424 */ /* 0x000fe400078e00ff */
[----:B------:R-:W-:-:S07]  /*21c70*/  IMAD.MOV.U32 R6, RZ, RZ, R14 ;  /* 0x000000ffff067224 */ /* 0x000fce00078e000e */
[----:B------:R-:W-:Y:S05]  /*21c80*/  WARPSYNC.COLLECTIVE R15, `(.L_x_14730) ;  /* 0x000000000f087348 */ /* 0x000fea0003c00000 */
[----:B------:R0:W1:Y:S02]  /*21c90*/  SHFL.IDX P6, R14, R13, R12, R11 ;  /* 0x0000000c0d0e7389 */ /* 0x00006400000c000b */
[----:B01----:R-:W-:Y:S01]  /*21ca0*/  ENDCOLLECTIVE ;  /* 0x000000000000791b */ /* 0x003fe20003800000 */
.L_x_14730:
        /* <DEDUP_REMOVED lines=12> */
.L_x_14731:
[----:B------:R-:W-:Y:S01]  /*21d70*/  IMAD.MOV.U32 R2, RZ, RZ, R14 ;  /* 0x000000ffff027224 */ /* 0x000fe200078e000e */
[----:B------:R-:W-:Y:S06]  /*21d80*/  BRA `(.L_x_14732) ;  /* 0xffffff9c00807947 */ /* 0x000fec000383ffff */
.L_x_14563:
[----:B-1----:R1:W2:Y:S02]  /*21d90*/  SYNCS.PHASECHK.TRANS64.TRYWAIT P0, [R23+URZ+0x16820], R0 ;  /* 0x01682000170075a7 */ /* 0x0022a4000800017f */
[----:B--2---:R-:W-:Y:S05]  /*21da0*/  @!P0 NANOSLEEP.SYNCS 0x989680 ;  /* 0x009896800000895d */ /* 0x004fea0003900000 */
[----:B------:R-:W2:Y:S02]  /*21db0*/  @!P0 SYNCS.PHASECHK.TRANS64 P0, [R23+URZ+0x16820], R0 ;  /* 0x01682000170085a7 */ /* 0x000ea4000800007f */
[----:B--2---:R-:W-:Y:S05]  /*21dc0*/  @!P0 BRA `(.L_x_14563) ;  /* 0xfffffffc00f08947 */ /* 0x004fea000383ffff */
[----:B------:R-:W-:Y:S05]  /*21dd0*/  BRA `(.L_x_14733) ;  /* 0xffffff9c00dc7947 */ /* 0x000fea000383ffff */
.L_x_14568:
[----:B0-----:R0:W1:Y:S02]  /*21de0*/  SYNCS.PHASECHK.TRANS64.TRYWAIT P0, [R5+URZ+0x16840], R2 ;  /* 0x01684002050075a7 */ /* 0x001064000800017f */
[----:B-1----:R-:W-:Y:S05]  /*21df0*/  @!P0 NANOSLEEP.SYNCS 0x989680 ;  /* 0x009896800000895d */ /* 0x002fea0003900000 */
[----:B------:R-:W1:Y:S02]  /*21e00*/  @!P0 SYNCS.PHASECHK.TRANS64 P0, [R5+URZ+0x16840], R2 ;  /* 0x01684002050085a7 */ /* 0x000e64000800007f */
[----:B-1----:R-:W-:Y:S05]  /*21e10*/  @!P0 BRA `(.L_x_14568) ;  /* 0xfffffffc00f08947 */ /* 0x002fea000383ffff */
[----:B------:R-:W-:Y:S05]  /*21e20*/  BRA `(.L_x_14734) ;  /* 0xffffffa000bc7947 */ /* 0x000fea000383ffff */
.L_x_14569:
        /* <DEDUP_REMOVED lines=8> */
.L_x_14736:
[----:B------:R-:W-:Y:S05]  /*21eb0*/  BSYNC B1 ;  /* 0x0000000000017941 */ /* 0x000fea0003800000 */
.L_x_14735:
        /* <DEDUP_REMOVED lines=10> */
.L_x_14737:
        /* <DEDUP_REMOVED lines=8> */
.L_x_14738:
        /* <DEDUP_REMOVED lines=12> */
.L_x_14739:
[----:B------:R-:W-:Y:S02]  /*220a0*/  IMAD.MOV.U32 R13, RZ, RZ, R10 ;  /* 0x000000ffff0d7224 */ /* 0x000fe400078e000a */
[----:B------:R-:W-:Y:S02]  /*220b0*/  IMAD.MOV.U32 R12, RZ, RZ, 0x2 ;  /* 0x00000002ff0c7424 */ /* 0x000fe400078e00ff */
[----:B------:R-:W-:-:S07]  /*220c0*/  IMAD.MOV.U32 R2, RZ, RZ, R14 ;  /* 0x000000ffff027224 */ /* 0x000fce00078e000e */
[----:B------:R-:W-:Y:S05]  /*220d0*/  WARPSYNC.COLLECTIVE R15, `(.L_x_14740) ;  /* 0x000000000f087348 */ /* 0x000fea0003c00000 */
[----:B------:R0:W1:Y:S02]  /*220e0*/  SHFL.IDX P6, R14, R13, R12, R11 ;  /* 0x0000000c0d0e7389 */ /* 0x00006400000c000b */
[----:B01----:R-:W-:Y:S01]  /*220f0*/  ENDCOLLECTIVE ;  /* 0x000000000000791b */ /* 0x003fe20003800000 */
.L_x_14740:
        /* <DEDUP_REMOVED lines=11> */
.L_x_14741:
[----:B------:R-:W-:Y:S02]  /*221b0*/  IMAD.MOV.U32 R13, RZ, RZ, R10 ;  /* 0x000000ffff0d7224 */ /* 0x000fe400078e000a */
[----:B------:R-:W-:Y:S02]  /*221c0*/  IMAD.MOV.U32 R12, RZ, RZ, 0x3 ;  /* 0x00000003ff0c7424 */ /* 0x000fe400078e00ff */
[----:B------:R-:W-:-:S07]  /*221d0*/  IMAD.MOV.U32 R2, RZ, RZ, R14 ;  /* 0x000000ffff027224 */ /* 0x000fce00078e000e */
[----:B------:R-:W-:Y:S05]  /*221e0*/  WARPSYNC.COLLECTIVE R15, `(.L_x_14742) ;  /* 0x000000000f087348 */ /* 0x000fea0003c00000 */
[----:B------:R0:W1:Y:S02]  /*221f0*/  SHFL.IDX P6, R14, R13, R12, R11 ;  /* 0x0000000c0d0e7389 */ /* 0x00006400000c000b */
[----:B01----:R-:W-:Y:S01]  /*22200*/  ENDCOLLECTIVE ;  /* 0x000000000000791b */ /* 0x003fe20003800000 */
.L_x_14742:
        /* <DEDUP_REMOVED lines=11> */
.L_x_14743:
[----:B------:R-:W-:Y:S02]  /*222c0*/  IMAD.MOV.U32 R13, RZ, RZ, R10 ;  /* 0x000000ffff0d7224 */ /* 0x000fe400078e000a */
[----:B------:R-:W-:Y:S02]  /*222d0*/  IMAD.MOV.U32 R12, RZ, RZ, 0x4 ;  /* 0x00000004ff0c7424 */ /* 0x000fe400078e00ff */
[----:B------:R-:W-:-:S07]  /*222e0*/  IMAD.MOV.U32 R2, RZ, RZ, R14 ;  /* 0x000000ffff027224 */ /* 0x000fce00078e000e */
[----:B------:R-:W-:Y:S05]  /*222f0*/  WARPSYNC.COLLECTIVE R15, `(.L_x_14744) ;  /* 0x000000000f087348 */ /* 0x000fea0003c00000 */
[----:B------:R0:W1:Y:S02]  /*22300*/  SHFL.IDX P6, R14, R13, R12, R11 ;  /* 0x0000000c0d0e7389 */ /* 0x00006400000c000b */
[----:B01----:R-:W-:Y:S01]  /*22310*/  ENDCOLLECTIVE ;  /* 0x000000000000791b */ /* 0x003fe20003800000 */
.L_x_14744:
        /* <DEDUP_REMOVED lines=11> */
.L_x_14745:
[----:B------:R-:W-:Y:S02]  /*223d0*/  IMAD.MOV.U32 R13, RZ, RZ, R10 ;  /* 0x000000ffff0d7224 */ /* 0x000fe400078e000a */
[----:B------:R-:W-:Y:S02]  /*223e0*/  IMAD.MOV.U32 R12, RZ, RZ, 0x5 ;  /* 0x00000005ff0c7424 */ /* 0x000fe400078e00ff */
[----:B------:R-:W-:-:S07]  /*223f0*/  IMAD.MOV.U32 R2, RZ, RZ, R14 ;  /* 0x000000ffff027224 */ /* 0x000fce00078e000e */
[----:B------:R-:W-:Y:S05]  /*22400*/  WARPSYNC.COLLECTIVE R15, `(.L_x_14746) ;  /* 0x000000000f087348 */ /* 0x000fea0003c00000 */
[----:B------:R0:W1:Y:S02]  /*22410*/  SHFL.IDX P6, R14, R13, R12, R11 ;  /* 0x0000000c0d0e7389 */ /* 0x00006400000c000b */
[----:B01----:R-:W-:Y:S01]  /*22420*/  ENDCOLLECTIVE ;  /* 0x000000000000791b */ /* 0x003fe20003800000 */
.L_x_14746:
        /* <DEDUP_REMOVED lines=11> */
.L_x_14747:
[----:B------:R-:W-:Y:S02]  /*224e0*/  IMAD.MOV.U32 R13, RZ, RZ, R10 ;  /* 0x000000ffff0d7224 */ /* 0x000fe400078e000a */
[----:B------:R-:W-:Y:S02]  /*224f0*/  IMAD.MOV.U32 R12, RZ, RZ, 0x6 ;  /* 0x00000006ff0c7424 */ /* 0x000fe400078e00ff */
[----:B------:R-:W-:-:S07]  /*22500*/  IMAD.MOV.U32 R2, RZ, RZ, R14 ;  /* 0x000000ffff027224 */ /* 0x000fce00078e000e */
[----:B------:R-:W-:Y:S05]  /*22510*/  WARPSYNC.COLLECTIVE R15, `(.L_x_14748) ;  /* 0x000000000f087348 */ /* 0x000fea0003c00000 */
[----:B------:R0:W1:Y:S02]  /*22520*/  SHFL.IDX P6, R14, R13, R12, R11 ;  /* 0x0000000c0d0e7389 */ /* 0x00006400000c000b */
[----:B01----:R-:W-:Y:S01]  /*22530*/  ENDCOLLECTIVE ;  /* 0x000000000000791b */ /* 0x003fe20003800000 */
.L_x_14748:
        /* <DEDUP_REMOVED lines=11> */
.L_x_14749:
[----:B------:R-:W-:Y:S02]  /*225f0*/  IMAD.MOV.U32 R13, RZ, RZ, R10 ;  /* 0x000000ffff0d7224 */ /* 0x000fe400078e000a */
[----:B------:R-:W-:Y:S02]  /*22600*/  IMAD.MOV.U32 R12, RZ, RZ, 0x7 ;  /* 0x00000007ff0c7424 */ /* 0x000fe400078e00ff */
[----:B------:R-:W-:-:S07]  /*22610*/  IMAD.MOV.U32 R2, RZ, RZ, R14 ;  /* 0x000000ffff027224 */ /* 0x000fce00078e000e */
[----:B------:R-:W-:Y:S05]  /*22620*/  WARPSYNC.COLLECTIVE R15, `(.L_x_14750) ;  /* 0x000000000f087348 */ /* 0x000fea0003c00000 */
[----:B------:R0:W1:Y:S02]  /*22630*/  SHFL.IDX P6, R14, R13, R12, R11 ;  /* 0x0000000c0d0e7389 */ /* 0x00006400000c000b */
[----:B01----:R-:W-:Y:S01]  /*22640*/  ENDCOLLECTIVE ;  /* 0x000000000000791b */ /* 0x003fe20003800000 */
.L_x_14750:
        /* <DEDUP_REMOVED lines=11> */
.L_x_14751:
[----:B------:R-:W-:Y:S01]  /*22700*/  IMAD.MOV.U32 R2, RZ, RZ, R14 ;  /* 0x000000ffff027224 */ /* 0x000fe200078e000e */
[----:B------:R-:W-:Y:S06]  /*22710*/  BRA `(.L_x_14752) ;  /* 0xffffff9c00ac7947 */ /* 0x000fec000383ffff */
.L_x_14574:
[----:B-1----:R1:W2:Y:S02]  /*22720*/  SYNCS.PHASECHK.TRANS64.TRYWAIT P0, [R5+URZ+0x16860], R2 ;  /* 0x01686002050075a7 */ /* 0x0022a4000800017f */
[----:B--2---:R-:W-:Y:S05]  /*22730*/  @!P0 NANOSLEEP.SYNCS 0x989680 ;  /* 0x009896800000895d */ /* 0x004fea0003900000 */
[----:B------:R-:W2:Y:S02]  /*22740*/  @!P0 SYNCS.PHASECHK.TRANS64 P0, [R5+URZ+0x16860], R2 ;  /* 0x01686002050085a7 */ /* 0x000ea4000800007f */
[----:B--2---:R-:W-:Y:S05]  /*22750*/  @!P0 BRA `(.L_x_14574) ;  /* 0xfffffffc00f08947 */ /* 0x004fea000383ffff */
[----:B------:R-:W-:Y:S05]  /*22760*/  BRA `(.L_x_14753) ;  /* 0xffffffa000047947 */ /* 0x000fea000383ffff */
.L_x_14575:
        /* <DEDUP_REMOVED lines=8> */
.L_x_14755:
[----:B------:R-:W-:Y:S05]  /*227f0*/  BSYNC B1 ;  /* 0x0000000000017941 */ /* 0x000fea0003800000 */
.L_x_14754:
        /* <DEDUP_REMOVED lines=10> */
.L_x_14756:
[----:B------:R-:W-:Y:S02]  /*228a0*/  IMAD.MOV.U32 R13, RZ, RZ, R24 ;  /* 0x000000ffff0d7224 */ /* 0x000fe400078e0018 */
[----:B------:R-:W-:Y:S02]  /*228b0*/  IMAD.MOV.U32 R12, RZ, RZ, 0x1 ;  /* 0x00000001ff0c7424 */ /* 0x000fe400078e00ff */
[----:B------:R-:W-:-:S07]  /*228c0*/  IMAD.MOV.U32 R2, RZ, RZ, R14 ;  /* 0x000000ffff027224 */ /* 0x000fce00078e000e */
[----:B------:R-:W-:Y:S05]  /*228d0*/  WARPSYNC.COLLECTIVE R15, `(.L_x_14757) ;  /* 0x000000000f087348 */ /* 0x000fea0003c00000 */
[----:B------:R0:W1:Y:S02]  /*228e0*/  SHFL.IDX P6, R14, R13, R12, R11 ;  /* 0x0000000c0d0e7389 */ /* 0x00006400000c000b */
[----:B01----:R-:W-:Y:S01]  /*228f0*/  ENDCOLLECTIVE ;  /* 0x000000000000791b */ /* 0x003fe20003800000 */
.L_x_14757:
        /* <DEDUP_REMOVED lines=12> */
.L_x_14758:
[----:B------:R-:W-:Y:S02]  /*229c0*/  IMAD.MOV.U32 R13, RZ, RZ, R24 ;  /* 0x000000ffff0d7224 */ /* 0x000fe400078e0018 */
[----:B------:R-:W-:Y:S02]  /*229d0*/  IMAD.MOV.U32 R12, RZ, RZ, 0x2 ;  /* 0x00000002ff0c7424 */ /* 0x000fe400078e00ff */
[----:B------:R-:W-:-:S07]  /*229e0*/  IMAD.MOV.U32 R2, RZ, RZ, R14 ;  /* 0x000000ffff027224 */ /* 0x000fce00078e000e */
[----:B------:R-:W-:Y:S05]  /*229f0*/  WARPSYNC.COLLECTIVE R15, `(.L_x_14759) ;  /* 0x000000000f087348 */ /* 0x000fea0003c00000 */
[----:B------:R0:W1:Y:S02]  /*22a00*/  SHFL.IDX P6, R14, R13, R12, R11 ;  /* 0x0000000c0d0e7389 */ /* 0x00006400000c000b */
[----:B01----:R-:W-:Y:S01]  /*22a10*/  ENDCOLLECTIVE ;  /* 0x000000000000791b */ /* 0x003fe20003800000 */
.L_x_14759:
        /* <DEDUP_REMOVED lines=12> */
.L_x_14760:
[----:B------:R-:W-:Y:S02]  /*22ae0*/  IMAD.MOV.U32 R13, RZ, RZ, R24 ;  /* 0x000000ffff0d7224 */ /* 0x000fe400078e0018 */
[----:B------:R-:W-:Y:S02]  /*22af0*/  IMAD.MOV.U32 R12, RZ, RZ, 0x3 ;  /* 0x00000003ff0c7424 */ /* 0x000fe400078e00ff */
[----:B------:R-:W-:-:S07]  /*22b00*/  IMAD.MOV.U32 R2, RZ, RZ, R14 ;  /* 0x000000ffff027224 */ /* 0x000fce00078e000e */
[----:B------:R-:W-:Y:S05]  /*22b10*/  WARPSYNC.COLLECTIVE R15, `(.L_x_14761) ;  /* 0x000000000f087348 */ /* 0x000fea0003c00000 */
[----:B------:R0:W1:Y:S02]  /*22b20*/  SHFL.IDX P6, R14, R13, R12, R11 ;  /* 0x0000000c0d0e7389 */ /* 0x00006400000c000b */
[----:B01----:R-:W-:Y:S01]  /*22b30*/  ENDCOLLECTIVE ;  /* 0x000000000000791b */ /* 0x003fe20003800000 */
.L_x_14761:
        /* <DEDUP_REMOVED lines=12> */
.L_x_14762:
[----:B------:R-:W-:Y:S02]  /*22c00*/  IMAD.MOV.U32 R13, RZ, RZ, R24 ;  /* 0x000000ffff0d7224 */ /* 0x000fe400078e0018 */
[----:B------:R-:W-:Y:S02]  /*22c10*/  IMAD.MOV.U32 R12, RZ, RZ, 0x4 ;  /* 0x00000004ff0c7424 */ /* 0x000fe400078e00ff */
[----:B------:R-:W-:-:S07]  /*22c20*/  IMAD.MOV.U32 R2, RZ, RZ, R14 ;  /* 0x000000ffff027224 */ /* 0x000fce00078e000e */
[----:B------:R-:W-:Y:S05]  /*22c30*/  WARPSYNC.COLLECTIVE R15, `(.L_x_14763) ;  /* 0x000000000f087348 */ /* 0x000fea0003c00000 */
[----:B------:R0:W1:Y:S02]  /*22c40*/  SHFL.IDX P6, R14, R13, R12, R11 ;  /* 0x0000000c0d0e7389 */ /* 0x00006400000c000b */
[----:B01----:R-:W-:Y:S01]  /*22c50*/  ENDCOLLECTIVE ;  /* 0x000000000000791b */ /* 0x003fe20003800000 */
.L_x_14763:
        /* <DEDUP_REMOVED lines=12> */
.L_x_14764:
[----:B------:R-:W-:Y:S02]  /*22d20*/  IMAD.MOV.U32 R13, RZ, RZ, R24 ;  /* 0x000000ffff0d7224 */ /* 0x000fe400078e0018 */
[----:B------:R-:W-:Y:S02]  /*22d30*/  IMAD.MOV.U32 R12, RZ, RZ, 0x5 ;  /* 0x00000005ff0c7424 */ /* 0x000fe400078e00ff */
[----:B------:R-:W-:-:S07]  /*22d40*/  IMAD.MOV.U32 R2, RZ, RZ, R14 ;  /* 0x000000ffff027224 */ /* 0x000fce00078e000e */
[----:B------:R-:W-:Y:S05]  /*22d50*/  WARPSYNC.COLLECTIVE R15, `(.L_x_14765) ;  /* 0x000000000f087348 */ /* 0x000fea0003c00000 */
[----:B------:R0:W1:Y:S02]  /*22d60*/  SHFL.IDX P6, R14, R13, R12, R11 ;  /* 0x0000000c0d0e7389 */ /* 0x00006400000c000b */
[----:B01----:R-:W-:Y:S01]  /*22d70*/  ENDCOLLECTIVE ;  /* 0x000000000000791b */ /* 0x003fe20003800000 */
.L_x_14765:
        /* <DEDUP_REMOVED lines=12> */
.L_x_14766:
[----:B------:R-:W-:Y:S02]  /*22e40*/  IMAD.MOV.U32 R13, RZ, RZ, R24 ;  /* 0x000000ffff0d7224 */ /* 0x000fe400078e0018 */
[----:B------:R-:W-:Y:S02]  /*22e50*/  IMAD.MOV.U32 R12, RZ, RZ, 0x6 ;  /* 0x00000006ff0c7424 */ /* 0x000fe400078e00ff */
[----:B------:R-:W-:-:S07]  /*22e60*/  IMAD.MOV.U32 R2, RZ, RZ, R14 ;  /* 0x000000ffff027224 */ /* 0x000fce00078e000e */
[----:B------:R-:W-:Y:S05]  /*22e70*/  WARPSYNC.COLLECTIVE R15, `(.L_x_14767) ;  /* 0x000000000f087348 */ /* 0x000fea0003c00000 */
[----:B------:R0:W1:Y:S02]  /*22e80*/  SHFL.IDX P6, R14, R13, R12, R11 ;  /* 0x0000000c0d0e7389 */ /* 0x00006400000c000b */
[----:B01----:R-:W-:Y:S01]  /*22e90*/  ENDCOLLECTIVE ;  /* 0x000000000000791b */ /* 0x003fe20003800000 */
.L_x_14767:
        /* <DEDUP_REMOVED lines=12> */
.L_x_14768:
[----:B------:R-:W-:Y:S02]  /*22f60*/  IMAD.MOV.U32 R13, RZ, RZ, R24 ;  /* 0x000000ffff0d7224 */ /* 0x000fe400078e0018 */
[----:B------:R-:W-:Y:S02]  /*22f70*/  IMAD.MOV.U32 R12, RZ, RZ, 0x7 ;  /* 0x00000007ff0c7424 */ /* 0x000fe400078e00ff */
[----:B------:R-:W-:-:S07]  /*22f80*/  IMAD.MOV.U32 R2, RZ, RZ, R14 ;  /* 0x000000ffff027224 */ /* 0x000fce00078e000e */
[----:B------:R-:W-:Y:S05]  /*22f90*/  WARPSYNC.COLLECTIVE R15, `(.L_x_14769) ;  /* 0x000000000f087348 */ /* 0x000fea0003c00000 */
[----:B------:R0:W1:Y:S02]  /*22fa0*/  SHFL.IDX P6, R14, R13, R12, R11 ;  /* 0x0000000c0d0e7389 */ /* 0x00006400000c000b */
[----:B01----:R-:W-:Y:S01]  /*22fb0*/  ENDCOLLECTIVE ;  /* 0x000000000000791b */ /* 0x003fe20003800000 */
.L_x_14769:
        /* <DEDUP_REMOVED lines=11> */
.L_x_14770:
[----:B------:R-:W-:Y:S01]  /*23070*/  IMAD.MOV.U32 R2, RZ, RZ, R14 ;  /* 0x000000ffff027224 */ /* 0x000fe200078e000e */
[----:B------:R-:W-:Y:S06]  /*23080*/  BRA `(.L_x_14771) ;  /* 0xffffff9800b47947 */ /* 0x000fec000383ffff */
.L_x_14583:
[----:B0-----:R0:W1:Y:S02]  /*23090*/  SYNCS.PHASECHK.TRANS64.TRYWAIT P0, [R0+URZ+0x16860], R3 ;  /* 0x01686003000075a7 */ /* 0x001064000800017f */
[----:B-1----:R-:W-:Y:S05]  /*230a0*/  @!P0 NANOSLEEP.SYNCS 0x989680 ;  /* 0x009896800000895d */ /* 0x002fea0003900000 */
[----:B------:R-:W1:Y:S02]  /*230b0*/  @!P0 SYNCS.PHASECHK.TRANS64 P0, [R0+URZ+0x16860], R3 ;  /* 0x01686003000085a7 */ /* 0x000e64000800007f */
[----:B-1----:R-:W-:Y:S05]  /*230c0*/  @!P0 BRA `(.L_x_14583) ;  /* 0xfffffffc00f08947 */ /* 0x002fea000383ffff */
[----:B------:R-:W-:Y:S05]  /*230d0*/  BRA `(.L_x_14772) ;  /* 0xffffff9c00d87947 */ /* 0x000fea000383ffff */
.L_x_14584:
        /* <DEDUP_REMOVED lines=8> */
.L_x_14774:
[----:B------:R-:W-:Y:S05]  /*23160*/  BSYNC B0 ;  /* 0x0000000000007941 */ /* 0x000fea0003800000 */
.L_x_14773:
        /* <DEDUP_REMOVED lines=10> */
.L_x_14775:
        /* <DEDUP_REMOVED lines=12> */
.L_x_14776:
        /* <DEDUP_REMOVED lines=11> */
.L_x_14777:
[----:B------:R-:W-:Y:S02]  /*23380*/  IMAD.MOV.U32 R13, RZ, RZ, R24 ;  /* 0x000000ffff0d7224 */ /* 0x000fe400078e0018 */
[----:B------:R-:W-:Y:S01]  /*23390*/  IMAD.MOV.U32 R12, RZ, RZ, 0x2 ;  /* 0x00000002ff0c7424 */ /* 0x000fe200078e00ff */
[----:B------:R-:W-:-:S13]  /*233a0*/  IADD3 R2, P1, R14, R5, RZ ;  /* 0x000000050e027210 */ /* 0x000fda0007f3e0ff */
[----:B------:R-:W-:Y:S05]  /*233b0*/  WARPSYNC.COLLECTIVE R15, `(.L_x_14778) ;  /* 0x000000000f087348 */ /* 0x000fea0003c00000 */
[----:B------:R0:W1:Y:S02]  /*233c0*/  SHFL.IDX P6, R14, R13, R12, R11 ;  /* 0x0000000c0d0e7389 */ /* 0x00006400000c000b */
[----:B01----:R-:W-:Y:S01]  /*233d0*/  ENDCOLLECTIVE ;  /* 0x000000000000791b */ /* 0x003fe20003800000 */
.L_x_14778:
        /* <DEDUP_REMOVED lines=11> */
.L_x_14779:
[----:B------:R-:W-:Y:S02]  /*23490*/  IMAD.MOV.U32 R13, RZ, RZ, R24 ;  /* 0x000000ffff0d7224 */ /* 0x000fe400078e0018 */
[----:B------:R-:W-:Y:S01]  /*234a0*/  IMAD.MOV.U32 R12, RZ, RZ, 0x3 ;  /* 0x00000003ff0c7424 */ /* 0x000fe200078e00ff */
[----:B------:R-:W-:-:S13]  /*234b0*/  IADD3 R2, P1, R14, R5, RZ ;  /* 0x000000050e027210 */ /* 0x000fda0007f3e0ff */
[----:B------:R-:W-:Y:S05]  /*234c0*/  WARPSYNC.COLLECTIVE R15, `(.L_x_14780) ;  /* 0x000000000f087348 */ /* 0x000fea0003c00000 */
[----:B------:R0:W1:Y:S02]  /*234d0*/  SHFL.IDX P6, R14, R13, R12, R11 ;  /* 0x0000000c0d0e7389 */ /* 0x00006400000c000b */
[----:B01----:R-:W-:Y:S01]  /*234e0*/  ENDCOLLECTIVE ;  /* 0x000000000000791b */ /* 0x003fe20003800000 */
.L_x_14780:
        /* <DEDUP_REMOVED lines=11> */
.L_x_14781:
[----:B------:R-:W-:Y:S02]  /*235a0*/  IMAD.MOV.U32 R13, RZ, RZ, R24 ;  /* 0x000000ffff0d7224 */ /* 0x000fe400078e0018 */
[----:B------:R-:W-:Y:S01]  /*235b0*/  IMAD.MOV.U32 R12, RZ, RZ, 0x4 ;  /* 0x00000004ff0c7424 */ /* 0x000fe200078e00ff */
[----:B------:R-:W-:-:S13]  /*235c0*/  IADD3 R2, P1, R14, R5, RZ ;  /* 0x000000050e027210 */ /* 0x000fda0007f3e0ff */
[----:B------:R-:W-:Y:S05]  /*235d0*/  WARPSYNC.COLLECTIVE R15, `(.L_x_14782) ;  /* 0x000000000f087348 */ /* 0x000fea0003c00000 */
[----:B------:R0:W1:Y:S02]  /*235e0*/  SHFL.IDX P6, R14, R13, R12, R11 ;  /* 0x0000000c0d0e7389 */ /* 0x00006400000c000b */
[----:B01----:R-:W-:Y:S01]  /*235f0*/  ENDCOLLECTIVE ;  /* 0x000000000000791b */ /* 0x003fe20003800000 */
.L_x_14782:
        /* <DEDUP_REMOVED lines=11> */
.L_x_14783:
[----:B------:R-:W-:Y:S02]  /*236b0*/  IMAD.MOV.U32 R13, RZ, RZ, R24 ;  /* 0x000000ffff0d7224 */ /* 0x000fe400078e0018 */
[----:B------:R-:W-:Y:S01]  /*236c0*/  IMAD.MOV.U32 R12, RZ, RZ, 0x5 ;  /* 0x00000005ff0c7424 */ /* 0x000fe200078e00ff */
[----:B------:R-:W-:-:S13]  /*236d0*/  IADD3 R2, P1, R14, R5, RZ ;  /* 0x000000050e027210 */ /* 0x000fda0007f3e0ff */
[----:B------:R-:W-:Y:S05]  /*236e0*/  WARPSYNC.COLLECTIVE R15, `(.L_x_14784) ;  /* 0x000000000f087348 */ /* 0x000fea0003c00000 */
[----:B------:R0:W1:Y:S02]  /*236f0*/  SHFL.IDX P6, R14, R13, R12, R11 ;  /* 0x0000000c0d0e7389 */ /* 0x00006400000c000b */
[----:B01----:R-:W-:Y:S01]  /*23700*/  ENDCOLLECTIVE ;  /* 0x000000000000791b */ /* 0x003fe20003800000 */
.L_x_14784:
        /* <DEDUP_REMOVED lines=11> */
.L_x_14785:
[----:B------:R-:W-:Y:S02]  /*237c0*/  IMAD.MOV.U32 R13, RZ, RZ, R24 ;  /* 0x000000ffff0d7224 */ /* 0x000fe400078e0018 */
[----:B------:R-:W-:Y:S01]  /*237d0*/  IMAD.MOV.U32 R12, RZ, RZ, 0x6 ;  /* 0x00000006ff0c7424 */ /* 0x000fe200078e00ff */
[----:B------:R-:W-:-:S13]  /*237e0*/  IADD3 R2, P1, R14, R5, RZ ;  /* 0x000000050e027210 */ /* 0x000fda0007f3e0ff */
[----:B------:R-:W-:Y:S05]  /*237f0*/  WARPSYNC.COLLECTIVE R15, `(.L_x_14786) ;  /* 0x000000000f087348 */ /* 0x000fea0003c00000 */
[----:B------:R0:W1:Y:S02]  /*23800*/  SHFL.IDX P6, R14, R13, R12, R11 ;  /* 0x0000000c0d0e7389 */ /* 0x00006400000c000b */
[----:B01----:R-:W-:Y:S01]  /*23810*/  ENDCOLLECTIVE ;  /* 0x000000000000791b */ /* 0x003fe20003800000 */
.L_x_14786:
        /* <DEDUP_REMOVED lines=11> */
.L_x_14787:
[----:B------:R-:W-:Y:S02]  /*238d0*/  IMAD.MOV.U32 R13, RZ, RZ, R24 ;  /* 0x000000ffff0d7224 */ /* 0x000fe400078e0018 */
[----:B------:R-:W-:Y:S01]  /*238e0*/  IMAD.MOV.U32 R12, RZ, RZ, 0x7 ;  /* 0x00000007ff0c7424 */ /* 0x000fe200078e00ff */
[----:B------:R-:W-:-:S13]  /*238f0*/  IADD3 R2, P1, R14, R5, RZ ;  /* 0x000000050e027210 */ /* 0x000fda0007f3e0ff */
[----:B------:R-:W-:Y:S05]  /*23900*/  WARPSYNC.COLLECTIVE R15, `(.L_x_14788) ;  /* 0x000000000f087348 */ /* 0x000fea0003c00000 */
[----:B------:R0:W1:Y:S02]  /*23910*/  SHFL.IDX P6, R14, R13, R12, R11 ;  /* 0x0000000c0d0e7389 */ /* 0x00006400000c000b */
[----:B01----:R-:W-:Y:S01]  /*23920*/  ENDCOLLECTIVE ;  /* 0x000000000000791b */ /* 0x003fe20003800000 */
.L_x_14788:
        /* <DEDUP_REMOVED lines=10> */
.L_x_14789:
[----:B------:R-:W-:Y:S05]  /*239d0*/  BRA `(.L_x_14790) ;  /* 0xffffff98009c7947 */ /* 0x000fea000383ffff */
.L_x_14589:
[----:B------:R-:W-:Y:S01]  /*239e0*/  BSSY B0, `(.L_x_14791) ;  /* 0x0000008000007945 */ /* 0x000fe20003800000 */
[----:B------:R-:W-:Y:S02]  /*239f0*/  IMAD.MOV.U32 R13, RZ, RZ, R16 ;  /* 0x000000ffff0d7224 */ /* 0x000fe400078e0010 */
[----:B-1----:R-:W-:Y:S02]  /*23a00*/  IMAD.MOV.U32 R12, RZ, RZ, RZ ;  /* 0x000000ffff0c7224 */ /* 0x002fe400078e00ff */
[----:B------:R-:W-:Y:S02]  /*23a10*/  IMAD.MOV.U32 R11, RZ, RZ, 0x1f ;  /* 0x0000001fff0b7424 */ /* 0x000fe400078e00ff */
[----:B------:R-:W-:-:S07]  /*23a20*/  IMAD.MOV.U32 R15, RZ, RZ, -0x1 ;  /* 0xffffffffff0f7424 */ /* 0x000fce00078e00ff */
[----:B--2---:R-:W-:Y:S05]  /*23a30*/  WARPSYNC.COLLECTIVE R15, `(.L_x_14792) ;  /* 0x000000000f087348 */ /* 0x004fea0003c00000 */
[----:B------:R0:W1:Y:S02]  /*23a40*/  SHFL.IDX P6, R14, R13, R12, R11 ;  /* 0x0000000c0d0e7389 */ /* 0x00006400000c000b */
[----:B012---:R-:W-:Y:S01]  /*23a50*/  ENDCOLLECTIVE ;  /* 0x000000000000791b */ /* 0x007fe20003800000 */
.L_x_14792:
[----:B------:R-:W-:Y:S05]  /*23a60*/  BSYNC B0 ;  /* 0x0000000000007941 */ /* 0x000fea0003800000 */
.L_x_14791:
        /* <DEDUP_REMOVED lines=9> */
.L_x_14793:
        /* <DEDUP_REMOVED lines=18> */
.L_x_14794:
[----:B------:R-:W-:Y:S01]  /*23c20*/  IMAD.MOV.U32 R12, RZ, RZ, 0x2 ;  /* 0x00000002ff0c7424 */ /* 0x000fe200078e00ff */
[----:B------:R-:W-:-:S05]  /*23c30*/  SEL R5, R14, RZ, P1 ;  /* 0x000000ff0e057207 */ /* 0x000fca0000800000 */
[----:B------:R-:W-:-:S04]  /*23c40*/  IMAD.IADD R4, R2, 0x1, R5 ;  /* 0x0000000102047824 */ /* 0x000fc800078e0205 */
[----:B------:R-:W-:-:S07]  /*23c50*/  IMAD.MOV.U32 R13, RZ, RZ, R4 ;  /* 0x000000ffff0d7224 */ /* 0x000fce00078e0004 */
[----:B------:R-:W-:Y:S05]  /*23c60*/  WARPSYNC.COLLECTIVE R15, `(.L_x_14795) ;  /* 0x000000000f087348 */ /* 0x000fea0003c00000 */
[----:B------:R0:W1:Y:S02]  /*23c70*/  SHFL.UP P6, R14, R13, R12, R11 ;  /* 0x0400000c0d0e7389 */ /* 0x00006400000c000b */
[----:B01----:R-:W-:Y:S01]  /*23c80*/  ENDCOLLECTIVE ;  /* 0x000000000000791b */ /* 0x003fe20003800000 */
.L_x_14795:
[----:B------:R-:W-:Y:S01]  /*23c90*/  IMAD.MOV.U32 R12, RZ, RZ, 0x4 ;  /* 0x00000004ff0c7424 */ /* 0x000fe200078e00ff */
[----:B------:R-:W-:-:S05]  /*23ca0*/  SEL R5, R14, RZ, P2 ;  /* 0x000000ff0e057207 */ /* 0x000fca0001000000 */
[----:B------:R-:W-:-:S04]  /*23cb0*/  IMAD.IADD R5, R4, 0x1, R5 ;  /* 0x0000000104057824 */ /* 0x000fc800078e0205 */
[----:B------:R-:W-:-:S07]  /*23cc0*/  IMAD.MOV.U32 R13, RZ, RZ, R5 ;  /* 0x000000ffff0d7224 */ /* 0x000fce00078e0005 */
[----:B------:R-:W-:Y:S05]  /*23cd0*/  WARPSYNC.COLLECTIVE R15, `(.L_x_14796) ;  /* 0x000000000f087348 */ /* 0x000fea0003c00000 */
[----:B------:R0:W1:Y:S02]  /*23ce0*/  SHFL.UP P6, R14, R13, R12, R11 ;  /* 0x0400000c0d0e7389 */ /* 0x00006400000c000b */
[----:B01----:R-:W-:Y:S01]  /*23cf0*/  ENDCOLLECTIVE ;  /* 0x000000000000791b */ /* 0x003fe20003800000 */
.L_x_14796:
[----:B------:R-:W-:Y:S01]  /*23d00*/  IMAD.MOV.U32 R12, RZ, RZ, 0x8 ;  /* 0x00000008ff0c7424 */ /* 0x000fe200078e00ff */
[----:B------:R-:W-:-:S05]  /*23d10*/  SEL R6, R14, RZ, P3 ;  /* 0x000000ff0e067207 */ /* 0x000fca0001800000 */
[----:B------:R-:W-:-:S04]  /*23d20*/  IMAD.IADD R6, R5, 0x1, R6 ;  /* 0x0000000105067824 */ /* 0x000fc800078e0206 */
[----:B------:R-:W-:-:S07]  /*23d30*/  IMAD.MOV.U32 R13, RZ, RZ, R6 ;  /* 0x000000ffff0d7224 */ /* 0x000fce00078e0006 */
[----:B------:R-:W-:Y:S05]  /*23d40*/  WARPSYNC.COLLECTIVE R15, `(.L_x_14797) ;  /* 0x000000000f087348 */ /* 0x000fea0003c00000 */
[----:B------:R0:W1:Y:S02]  /*23d50*/  SHFL.UP P6, R14, R13, R12, R11 ;  /* 0x0400000c0d0e7389 */ /* 0x00006400000c000b */
[----:B01----:R-:W-:Y:S01]  /*23d60*/  ENDCOLLECTIVE ;  /* 0x000000000000791b */ /* 0x003fe20003800000 */
.L_x_14797:
[----:B------:R-:W-:Y:S01]  /*23d70*/  IMAD.MOV.U32 R12, RZ, RZ, 0x10 ;  /* 0x00000010ff0c7424 */ /* 0x000fe200078e00ff */
[----:B------:R-:W-:-:S05]  /*23d80*/  SEL R3, R14, RZ, P4 ;  /* 0x000000ff0e037207 */ /* 0x000fca0002000000 */
[----:B------:R-:W-:-:S04]  /*23d90*/  IMAD.IADD R4, R6, 0x1, R3 ;  /* 0x0000000106047824 */ /* 0x000fc800078e0203 */
[----:B------:R-:W-:-:S07]  /*23da0*/  IMAD.MOV.U32 R13, RZ, RZ, R4 ;  /* 0x000000ffff0d7224 */ /* 0x000fce00078e0004 */
[----:B------:R-:W-:Y:S05]  /*23db0*/  WARPSYNC.COLLECTIVE R15, `(.L_x_14798) ;  /* 0x000000000f087348 */ /* 0x000fea0003c00000 */
[----:B------:R0:W1:Y:S02]  /*23dc0*/  SHFL.UP P6, R14, R13, R12, R11 ;  /* 0x0400000c0d0e7389 */ /* 0x00006400000c000b */
[----:B01----:R-:W-:Y:S01]  /*23dd0*/  ENDCOLLECTIVE ;  /* 0x000000000000791b */ /* 0x003fe20003800000 */
.L_x_14798:
        /* <DEDUP_REMOVED lines=8> */
.L_x_14799:
[----:B------:R-:W-:Y:S05]  /*23e60*/  BRA `(.L_x_14800) ;  /* 0xffffff9800a07947 */ /* 0x000fea000383ffff */
.L_x_14594:
[----:B------:R-:W-:Y:S01]  /*23e70*/  BSSY B0, `(.L_x_14801) ;  /* 0x0000008000007945 */ /* 0x000fe20003800000 */
[----:B-----5:R-:W-:Y:S02]  /*23e80*/  IMAD.MOV.U32 R13, RZ, RZ, R2 ;  /* 0x000000ffff0d7224 */ /* 0x020fe400078e0002 */
[----:B-1----:R-:W-:Y:S02]  /*23e90*/  IMAD.MOV.U32 R12, RZ, RZ, 0x1 ;  /* 0x00000001ff0c7424 */ /* 0x002fe400078e00ff */
[----:B------:R-:W-:Y:S02]  /*23ea0*/  IMAD.MOV.U32 R11, RZ, RZ, RZ ;  /* 0x000000ffff0b7224 */ /* 0x000fe400078e00ff */
[----:B------:R-:W-:-:S07]  /*23eb0*/  IMAD.MOV.U32 R15, RZ, RZ, -0x1 ;  /* 0xffffffffff0f7424 */ /* 0x000fce00078e00ff */
[----:B0-2---:R-:W-:Y:S05]  /*23ec0*/  WARPSYNC.COLLECTIVE R15, `(.L_x_14802) ;  /* 0x000000000f087348 */ /* 0x005fea0003c00000 */
[----:B------:R1:W3:Y:S02]  /*23ed0*/  SHFL.UP P6, R14, R13, R12, R11 ;  /* 0x0400000c0d0e7389 */ /* 0x0002e400000c000b */
[----:B0123--:R-:W-:Y:S01]  /*23ee0*/  ENDCOLLECTIVE ;  /* 0x000000000000791b */ /* 0x00ffe20003800000 */
.L_x_14802:
[----:B------:R-:W-:Y:S05]  /*23ef0*/  BSYNC B0 ;  /* 0x0000000000007941 */ /* 0x000fea0003800000 */
.L_x_14801:
        /* <DEDUP_REMOVED lines=8> */
.L_x_14803:
[----:B------:R-:W-:Y:S01]  /*23f80*/  IMAD.MOV.U32 R12, RZ, RZ, 0x4 ;  /* 0x00000004ff0c7424 */ /* 0x000fe200078e00ff */
[----:B------:R-:W-:-:S05]  /*23f90*/  SEL R14, R14, RZ, P2 ;  /* 0x000000ff0e0e7207 */ /* 0x000fca0001000000 */
[----:B------:R-:W-:-:S04]  /*23fa0*/  IMAD.IADD R3, R13, 0x1, R14 ;  /* 0x000000010d037824 */ /* 0x000fc800078e020e */
[----:B------:R-:W-:-:S07]  /*23fb0*/  IMAD.MOV.U32 R13, RZ, RZ, R3 ;  /* 0x000000ffff0d7224 */ /* 0x000fce00078e0003 */
[----:B------:R-:W-:Y:S05]  /*23fc0*/  WARPSYNC.COLLECTIVE R15, `(.L_x_14804) ;  /* 0x000000000f087348 */ /* 0x000fea0003c00000 */
[----:B------:R0:W1:Y:S02]  /*23fd0*/  SHFL.UP P6, R14, R13, R12, R11 ;  /* 0x0400000c0d0e7389 */ /* 0x00006400000c000b */
[----:B01----:R-:W-:Y:S01]  /*23fe0*/  ENDCOLLECTIVE ;  /* 0x000000000000791b */ /* 0x003fe20003800000 */
.L_x_14804:
[----:B------:R-:W-:Y:S01]  /*23ff0*/  IMAD.MOV.U32 R12, RZ, RZ, 0x8 ;  /* 0x00000008ff0c7424 */ /* 0x000fe200078e00ff */
[----:B------:R-:W-:-:S05]  /*24000*/  SEL R4, R14, RZ, P3 ;  /* 0x000000ff0e047207 */ /* 0x000fca0001800000 */
[----:B------:R-:W-:-:S04]  /*24010*/  IMAD.IADD R4, R3, 0x1, R4 ;  /* 0x0000000103047824 */ /* 0x000fc800078e0204 */
[----:B------:R-:W-:-:S07]  /*24020*/  IMAD.MOV.U32 R13, RZ, RZ, R4 ;  /* 0x000000ffff0d7224 */ /* 0x000fce00078e0004 */
[----:B------:R-:W-:Y:S05]  /*24030*/  WARPSYNC.COLLECTIVE R15, `(.L_x_14805) ;  /* 0x000000000f087348 */ /* 0x000fea0003c00000 */
[----:B------:R0:W1:Y:S02]  /*24040*/  SHFL.UP P6, R14, R13, R12, R11 ;  /* 0x0400000c0d0e7389 */ /* 0x00006400000c000b */
[----:B01----:R-:W-:Y:S01]  /*24050*/  ENDCOLLECTIVE ;  /* 0x000000000000791b */ /* 0x003fe20003800000 */
.L_x_14805:
[----:B------:R-:W-:Y:S01]  /*24060*/  IMAD.MOV.U32 R12, RZ, RZ, 0x10 ;  /* 0x00000010ff0c7424 */ /* 0x000fe200078e00ff */
[----:B------:R-:W-:-:S05]  /*24070*/  SEL R5, R14, RZ, P4 ;  /* 0x000000ff0e057207 */ /* 0x000fca0002000000 */
[----:B------:R-:W-:-:S04]  /*24080*/  IMAD.IADD R5, R4, 0x1, R5 ;  /* 0x0000000104057824 */ /* 0x000fc800078e0205 */
[----:B------:R-:W-:-:S07]  /*24090*/  IMAD.MOV.U32 R13, RZ, RZ, R5 ;  /* 0x000000ffff0d7224 */ /* 0x000fce00078e0005 */
[----:B------:R-:W-:Y:S05]  /*240a0*/  WARPSYNC.COLLECTIVE R15, `(.L_x_14806) ;  /* 0x000000000f087348 */ /* 0x000fea0003c00000 */
[----:B------:R0:W1:Y:S02]  /*240b0*/  SHFL.UP P6, R14, R13, R12, R11 ;  /* 0x0400000c0d0e7389 */ /* 0x00006400000c000b */
[----:B01----:R-:W-:Y:S01]  /*240c0*/  ENDCOLLECTIVE ;  /* 0x000000000000791b */ /* 0x003fe20003800000 */
.L_x_14806:
        /* <DEDUP_REMOVED lines=8> */
.L_x_14807:
[----:B------:R-:W-:Y:S05]  /*24150*/  BRA `(.L_x_14808) ;  /* 0xffffff9800807947 */ /* 0x000fea000383ffff */
.L_x_14596:
[----:B------:R-:W-:Y:S01]  /*24160*/  BSSY B0, `(.L_x_14809) ;  /* 0x0000006000007945 */ /* 0x000fe20003800000 */
[----:B------:R-:W-:Y:S01]  /*24170*/  PLOP3.LUT P6, PT, P6, PT, PT, 0x8, 0x0 ;  /* 0x000000000000781c */ /* 0x000fe200037ce170 */
[----:B------:R-:W-:-:S12]  /*24180*/  IMAD.MOV.U32 R15, RZ, RZ, -0x1 ;  /* 0xffffffffff0f7424 */ /* 0x000fd800078e00ff */
[----:B01----:R-:W-:Y:S05]  /*24190*/  WARPSYNC.COLLECTIVE R15, `(.L_x_14810) ;  /* 0x000000000f087348 */ /* 0x003fea0003c00000 */
[----:B------:R-:W-:Y:S01]  /*241a0*/  VOTE.ANY R14, PT, P6 ;  /* 0x00000000000e7806 */ /* 0x000fe200030e0100 */
[----:B01----:R-:W-:Y:S06]  /*241b0*/  ENDCOLLECTIVE ;  /* 0x000000000000791b */ /* 0x003fec0003800000 */
.L_x_14810:
[----:B------:R-:W-:Y:S05]  /*241c0*/  BSYNC B0 ;  /* 0x0000000000007941 */ /* 0x000fea0003800000 */
.L_x_14809:
        /* <DEDUP_REMOVED lines=9> */
.L_x_14811:
[----:B------:R-:W-:Y:S01]  /*24260*/  IMAD.MOV.U32 R17, RZ, RZ, R14 ;  /* 0x000000ffff117224 */ /* 0x000fe200078e000e */
[----:B------:R-:W-:Y:S06]  /*24270*/  BRA `(.L_x_14812) ;  /* 0xffffff9800707947 */ /* 0x000fec000383ffff */
.L_x_14598:
[----:B------:R-:W-:Y:S01]  /*24280*/  BSSY B0, `(.L_x_14813) ;  /* 0x0000007000007945 */ /* 0x000fe20003800000 */
[----:B------:R-:W-:Y:S02]  /*24290*/  IMAD.MOV.U32 R13, RZ, RZ, R3 ;  /* 0x000000ffff0d7224 */ /* 0x000fe400078e0003 */
[----:B------:R-:W-:Y:S02]  /*242a0*/  IMAD.MOV.U32 R11, RZ, RZ, 0x1f ;  /* 0x0000001fff0b7424 */ /* 0x000fe400078e00ff */
[----:B------:R-:W-:-:S07]  /*242b0*/  IMAD.MOV.U32 R15, RZ, RZ, -0x1 ;  /* 0xffffffffff0f7424 */ /* 0x000fce00078e00ff */
[----:B0-23--:R-:W-:Y:S05]  /*242c0*/  WARPSYNC.COLLECTIVE R15, `(.L_x_14814) ;  /* 0x000000000f087348 */ /* 0x00dfea0003c00000 */
[----:B------:R1:W4:Y:S02]  /*242d0*/  SHFL.IDX P6, R14, R13, R12, R11 ;  /* 0x0000000c0d0e7389 */ /* 0x00032400000c000b */
[----:B01234-:R-:W-:Y:S01]  /*242e0*/  ENDCOLLECTIVE ;  /* 0x000000000000791b */ /* 0x01ffe20003800000 */
.L_x_14814:
[----:B------:R-:W-:Y:S05]  /*242f0*/  BSYNC B0 ;  /* 0x0000000000007941 */ /* 0x000fea0003800000 */
.L_x_14813:
[----:B------:R-:W-:Y:S01]  /*24300*/  IMAD.MOV.U32 R6, RZ, RZ, R14 ;  /* 0x000000ffff067224 */ /* 0x000fe200078e000e */
[----:B------:R-:W-:Y:S06]  /*24310*/  BRA `(.L_x_14597) ;  /* 0xffffff9800647947 */ /* 0x000fec000383ffff */
.L_x_14602:
[----:B0-----:R0:W4:Y:S02]  /*24320*/  SYNCS.PHASECHK.TRANS64.TRYWAIT P0, [R5+URZ+0x16820], R0 ;  /* 0x01682000050075a7 */ /* 0x001124000800017f */
[----:B----4-:R-:W-:Y:S05]  /*24330*/  @!P0 NANOSLEEP.SYNCS 0x989680 ;  /* 0x009896800000895d */ /* 0x010fea0003900000 */
[----:B------:R-:W4:Y:S02]  /*24340*/  @!P0 SYNCS.PHASECHK.TRANS64 P0, [R5+URZ+0x16820], R0 ;  /* 0x01682000050085a7 */ /* 0x000f24000800007f */
[----:B----4-:R-:W-:Y:S05]  /*24350*/  @!P0 BRA `(.L_x_14602) ;  /* 0xfffffffc00f08947 */ /* 0x010fea000383ffff */
[----:B------:R-:W-:Y:S05]  /*24360*/  BRA `(.L_x_14815) ;  /* 0xffffff9c00dc7947 */ /* 0x000fea000383ffff */
.L_x_14603:
[----:B------:R-:W4:Y:S01]  /*24370*/  S2R R2, SR_TID.X ;  /* 0x0000000000027919 */ /* 0x000f220000002100 */
[----:B------:R-:W-:Y:S01]  /*24380*/  BSSY B0, `(.L_x_14816) ;  /* 0x000000a000007945 */ /* 0x000fe20003800000 */
[----:B-1----:R-:W-:Y:S02]  /*24390*/  IMAD.MOV.U32 R12, RZ, RZ, RZ ;  /* 0x000000ffff0c7224 */ /* 0x002fe400078e00ff */
[----:B------:R-:W-:Y:S02]  /*243a0*/  IMAD.MOV.U32 R11, RZ, RZ, 0x1f ;  /* 0x0000001fff0b7424 */ /* 0x000fe400078e00ff */
[----:B------:R-:W-:Y:S01]  /*243b0*/  IMAD.MOV.U32 R15, RZ, RZ, -0x1 ;  /* 0xffffffffff0f7424 */ /* 0x000fe200078e00ff */
[----:B----4-:R-:W-:-:S04]  /*243c0*/  SHF.R.U32.HI R2, RZ, 0x5, R2 ;  /* 0x00000005ff027819 */ /* 0x010fc80000011602 */
[----:B------:R-:W-:-:S05]  /*243d0*/  LOP3.LUT R2, R2, 0x3, RZ, 0xc0, !PT ;  /* 0x0000000302027812 */ /* 0x000fca00078ec0ff */
[----:B------:R-:W-:-:S07]  /*243e0*/  IMAD.MOV.U32 R13, RZ, RZ, R2 ;  /* 0x000000ffff0d7224 */ /* 0x000fce00078e0002 */
[----:B0-23--:R-:W-:Y:S05]  /*243f0*/  WARPSYNC.COLLECTIVE R15, `(.L_x_14817) ;  /* 0x000000000f087348 */ /* 0x00dfea0003c00000 */
[----:B------:R1:W4:Y:S02]  /*24400*/  SHFL.IDX P6, R14, R13, R12, R11 ;  /* 0x0000000c0d0e7389 */ /* 0x00032400000c000b */
[----:B01234-:R-:W-:Y:S01]  /*24410*/  ENDCOLLECTIVE ;  /* 0x000000000000791b */ /* 0x01ffe20003800000 */
.L_x_14817:
[----:B------:R-:W-:Y:S05]  /*24420*/  BSYNC B0 ;  /* 0x0000000000007941 */ /* 0x000fea0003800000 */
.L_x_14816:
[----:B------:R-:W-:Y:S05]  /*24430*/  BRA `(.L_x_14818) ;  /* 0xffffff9c00c47947 */ /* 0x000fea000383ffff */
.L_x_14604:
[----:B------:R-:W-:Y:S01]  /*24440*/  BSSY B0, `(.L_x_14819) ;  /* 0x0000006000007945 */ /* 0x000fe20003800000 */
[----:B------:R-:W-:-:S07]  /*24450*/  IMAD.MOV.U32 R15, RZ, RZ, -0x1 ;  /* 0xffffffffff0f7424 */ /* 0x000fce00078e00ff */
[----:B0123--:R-:W-:Y:S05]  /*24460*/  WARPSYNC.COLLECTIVE R15, `(.L_x_14820) ;  /* 0x000000000f0c7348 */ /* 0x00ffea0003c00000 */
[----:B------:R-:W-:Y:S02]  /*24470*/  ELECT P6, UR62, PT ;  /* 0x00000000003e782f */ /* 0x000fe400038c0000 */
[----:B------:R-:W-:Y:S01]  /*24480*/  MOV R14, UR62 ;  /* 0x0000003e000e7c02 */ /* 0x000fe20008000f00 */
[----:B0123--:R-:W-:Y:S10]  /*24490*/  ENDCOLLECTIVE ;  /* 0x000000000000791b */ /* 0x00fff40003800000 */
.L_x_14820:
[----:B------:R-:W-:Y:S05]  /*244a0*/  BSYNC B0 ;  /* 0x0000000000007941 */ /* 0x000fea0003800000 */
.L_x_14819:
[----:B------:R-:W-:Y:S05]  /*244b0*/  BRA `(.L_x_14821) ;  /* 0xffffff9c00b87947 */ /* 0x000fea000383ffff */
.L_x_14606:
[----:B0-----:R0:W4:Y:S02]  /*244c0*/  SYNCS.PHASECHK.TRANS64.TRYWAIT P1, [R3+URZ+0x16840], R2 ;  /* 0x01684002030075a7 */ /* 0x001124000802017f */
[----:B----4-:R-:W-:Y:S05]  /*244d0*/  @!P1 NANOSLEEP.SYNCS 0x989680 ;  /* 0x009896800000995d */ /* 0x010fea0003900000 */
[----:B------:R-:W4:Y:S02]  /*244e0*/  @!P1 SYNCS.PHASECHK.TRANS64 P1, [R3+URZ+0x16840], R2 ;  /* 0x01684002030095a7 */ /* 0x000f24000802007f */
[----:B----4-:R-:W-:Y:S05]  /*244f0*/  @!P1 BRA `(.L_x_14606) ;  /* 0xfffffffc00f09947 */ /* 0x010fea000383ffff */
[----:B------:R-:W-:Y:S05]  /*24500*/  BRA `(.L_x_14822) ;  /* 0xffffff9c00d87947 */ /* 0x000fea000383ffff */
.L_x_14608:
[----:B----4-:R4:W0:Y:S02]  /*24510*/  SYNCS.PHASECHK.TRANS64.TRYWAIT P1, [R25+URZ+0x16840], R0 ;  /* 0x01684000190075a7 */ /* 0x010824000802017f */
[----:B0-----:R-:W-:Y:S05]  /*24520*/  @!P1 NANOSLEEP.SYNCS 0x989680 ;  /* 0x009896800000995d */ /* 0x001fea0003900000 */
[----:B------:R-:W0:Y:S02]  /*24530*/  @!P1 SYNCS.PHASECHK.TRANS64 P1, [R25+URZ+0x16840], R0 ;  /* 0x01684000190095a7 */ /* 0x000e24000802007f */
[----:B0-----:R-:W-:Y:S05]  /*24540*/  @!P1 BRA `(.L_x_14608) ;  /* 0xfffffffc00f09947 */ /* 0x001fea000383ffff */
[----:B------:R-:W-:Y:S05]  /*24550*/  BRA `(.L_x_14823) ;  /* 0xffffff9c00e47947 */ /* 0x000fea000383ffff */
.L_x_14610:
[----:B------:R0:W0:Y:S02]  /*24560*/  SYNCS.PHASECHK.TRANS64.TRYWAIT P1, [R3+URZ+0x16860], R2 ;  /* 0x01686002030075a7 */ /* 0x000024000802017f */
[----:B0-----:R-:W-:Y:S05]  /*24570*/  @!P1 NANOSLEEP.SYNCS 0x989680 ;  /* 0x009896800000995d */ /* 0x001fea0003900000 */
[----:B------:R-:W0:Y:S02]  /*24580*/  @!P1 SYNCS.PHASECHK.TRANS64 P1, [R3+URZ+0x16860], R2 ;  /* 0x01686002030095a7 */ /* 0x000e24000802007f */
[----:B0-----:R-:W-:Y:S05]  /*24590*/  @!P1 BRA `(.L_x_14610) ;  /* 0xfffffffc00f09947 */ /* 0x001fea000383ffff */
[----:B------:R-:W-:Y:S05]  /*245a0*/  BRA `(.L_x_14824) ;  /* 0xffffff9c00e07947 */ /* 0x000fea000383ffff */
.L_x_14825:
        /* <DEDUP_REMOVED lines=13> */
.L_x_15866:


//--------------------- .text._ZN7cutlass13device_kernelIN5flash11enable_sm90INS1_16FlashAttnFwdSm90INS1_25CollectiveMainloopFwdSm90ILi2EN4cute5tupleIJNS5_1CILi1EEES8_S8_EEENS6_IJNS7_ILi192EEENS7_ILi128EEENS7_ILi64EEEEEELi64ENS_10bfloat16_tEfNS_4arch4Sm90ELb1ELb0ELb0ELb0ELb1ELb0ELb0ELb1ELb1ELb1ELb0ELb0EEENS1_21CollectiveEpilogueFwdINS6_IJSA_SC_SB_EEES9_SE_SG_Li384ELb0ELb1ELb0ELb0EEENS1_30DynamicPersistentTileSchedulerILi384ELi128ELb0ELb1ELb1EEEEEEEEEvNT_6ParamsE --------------------------
	.section	.text._ZN7cutlass13device_kernelIN5flash11enable_sm90INS1_16FlashAttnFwdSm90INS1_25CollectiveMainloopFwdSm90ILi2EN4cute5tupleIJNS5_1CILi1EEES8_S8_EEENS6_IJNS7_ILi192EEENS7_ILi128EEENS7_ILi64EEEEEELi64ENS_10bfloat16_tEfNS_4arch4Sm90ELb1ELb0ELb0ELb0ELb1ELb0ELb0ELb1ELb1ELb1ELb0ELb0EEENS1_21CollectiveEpilogueFwdINS6_IJSA_SC_SB_EEES9_SE_SG_Li384ELb0ELb1ELb0ELb0EEENS1_30DynamicPersistentTileSchedulerILi384ELi128ELb0ELb1ELb1EEEEEEEEEvNT_6ParamsE,"ax",@progbits
	.align	128
.text._ZN7cutlass13device_kernelIN5flash11enable_sm90INS1_16FlashAttnFwdSm90INS1_25CollectiveMainloopFwdSm90ILi2EN4cute5tupleIJNS5_1CILi1EEES8_S8_EEENS6_IJNS7_ILi192EEENS7_ILi128EEENS7_ILi64EEEEEELi64ENS_10bfloat16_tEfNS_4arch4Sm90ELb1ELb0ELb0ELb0ELb1ELb0ELb0ELb1ELb1ELb1ELb0ELb0EEENS1_21CollectiveEpilogueFwdINS6_IJSA_SC_SB_EEES9_SE_SG_Li384ELb0ELb1ELb0ELb0EEENS1_30DynamicPersistentTileSchedulerILi384ELi128ELb0ELb1ELb1EEEEEEEEEvNT_6ParamsE:
        .type           _ZN7cutlass13device_kernelIN5flash11enable_sm90INS1_16FlashAttnFwdSm90INS1_25CollectiveMainloopFwdSm90ILi2EN4cute5tupleIJNS5_1CILi1EEES8_S8_EEENS6_IJNS7_ILi192EEENS7_ILi128EEENS7_ILi64EEEEEELi64ENS_10bfloat16_tEfNS_4arch4Sm90ELb1ELb0ELb0ELb0ELb1ELb0ELb0ELb1ELb1ELb1ELb0ELb0EEENS1_21CollectiveEpilogueFwdINS6_IJSA_SC_SB_EEES9_SE_SG_Li384ELb0ELb1ELb0ELb0EEENS1_30DynamicPersistentTileSchedulerILi384ELi128ELb0ELb1ELb1EEEEEEEEEvNT_6ParamsE,@function
        .size           _ZN7cutlass13device_kernelIN5flash11enable_sm90INS1_16FlashAttnFwdSm90INS1_25CollectiveMainloopFwdSm90ILi2EN4cute5tupleIJNS5_1CILi1EEES8_S8_EEENS6_IJNS7_ILi192EEENS7_ILi128EEENS7_ILi64EEEEEELi64ENS_10bfloat16_tEfNS_4arch4Sm90ELb1ELb0ELb0ELb0ELb1ELb0ELb0ELb1ELb1ELb1ELb0ELb0EEENS1_21CollectiveEpilogueFwdINS6_IJSA_SC_SB_EEES9_SE_SG_Li384ELb0ELb1ELb0ELb0EEENS1_30DynamicPersistentTileSchedulerILi384ELi128ELb0ELb1ELb1EEEEEEEEEvNT_6ParamsE,(.L_x_15867 - _ZN7cutlass13device_kernelIN5flash11enable_sm90INS1_16FlashAttnFwdSm90INS1_25CollectiveMainloopFwdSm90ILi2EN4cute5tupleIJNS5_1CILi1EEES8_S8_EEENS6_IJNS7_ILi192EEENS7_ILi128EEENS7_ILi64EEEEEELi64ENS_10bfloat16_tEfNS_4arch4Sm90ELb1ELb0ELb0ELb0ELb1ELb0ELb0ELb1ELb1ELb1ELb0ELb0EEENS1_21CollectiveEpilogueFwdINS6_IJSA_SC_SB_EEES9_SE_SG_Li384ELb0ELb1ELb0ELb0EEENS1_30DynamicPersistentTileSchedulerILi384ELi128ELb0ELb1ELb1EEEEEEEEEvNT_6ParamsE)
        .other          _ZN7cutlass13device_kernelIN5flash11enable_sm90INS1_16FlashAttnFwdSm90INS1_25CollectiveMainloopFwdSm90ILi2EN4cute5tupleIJNS5_1CILi1EEES8_S8_EEENS6_IJNS7_ILi192EEENS7_ILi128EEENS7_ILi64EEEEEELi64ENS_10bfloat16_tEfNS_4arch4Sm90ELb1ELb0ELb0ELb0ELb1ELb0ELb0ELb1ELb1ELb1ELb0ELb0EEENS1_21CollectiveEpilogueFwdINS6_IJSA_SC_SB_EEES9_SE_SG_Li384ELb0ELb1ELb0ELb0EEENS1_30DynamicPersistentTileSchedulerILi384ELi128ELb0ELb1ELb1EEEEEEEEEvNT_6ParamsE,@"STO_CUDA_ENTRY STV_DEFAULT"
_ZN7cutlass13device_kernelIN5flash11enable_sm90INS1_16FlashAttnFwdSm90INS1_25CollectiveMainloopFwdSm90ILi2EN4cute5tupleIJNS5_1CILi1EEES8_S8_EEENS6_IJNS7_ILi192EEENS7_ILi128EEENS7_ILi64EEEEEELi64ENS_10bfloat16_tEfNS_4arch4Sm90ELb1ELb0ELb0ELb0ELb1ELb0ELb0ELb1ELb1ELb1ELb0ELb0EEENS1_21CollectiveEpilogueFwdINS6_IJSA_SC_SB_EEES9_SE_SG_Li384ELb0ELb1ELb0ELb0EEENS1_30DynamicPersistentTileSchedulerILi384ELi128ELb0ELb1ELb1EEEEEEEEEvNT_6ParamsE:
        /* <DEDUP_REMOVED lines=45> */
.L_x_14826:
        /* <DEDUP_REMOVED lines=22> */
.L_x_14827:
        /* <DEDUP_REMOVED lines=18> */
.L_x_14828:
        /* <DEDUP_REMOVED lines=22> */
.L_x_14829:
        /* <DEDUP_REMOVED lines=23> */
.L_x_14830:
        /* <DEDUP_REMOVED lines=8> */
.L_x_14832:
        /* <DEDUP_REMOVED lines=26> */
[C---:B------:R-:W-:Y:S01]  /*0a40*/  LOP3.LUT R4, R2.reuse, 0x3fffff0, RZ, 0xc0, !PT ;  /* 0x03fffff002047812 */ /* 0x040fe200078ec0ff */
        /* <DEDUP_REMOVED lines=38> */
.L_x_14877:
        /* <DEDUP_REMOVED lines=12> */
[----:B012--5:R-:W-:Y:S05]  /*0d70*/  @!P0 BRA `(.L_x_14833) ;  /* 0x0000000000208947 */ /* 0x027fea0003800000 */
        /* <DEDUP_REMOVED lines=8> */
.L_x_14833:
[----:B------:R-:W-:Y:S01]  /*0e00*/  ULDC UR7, c[0x0][0xc54] ;  /* 0x0003150000077ab9 */ /* 0x000fe20000000800 */
[----:B------:R-:W-:Y:S01]  /*0e10*/  UMOV UR6, UR9 ;  /* 0x0000000900067c82 */ /* 0x000fe20008000000 */
[----:B------:R-:W-:-:S11]  /*0e20*/  UISETP.NE.AND UP0, UPT, UR7, 0x1, UPT ;  /* 0x000000010700788c */ /* 0x000fd6000bf05270 */
[----:B------:R-:W-:Y:S02]  /*0e30*/  @UP0 ULDC.64 UR10, c[0x0][0xc58] ;  /* 0x00031600000a0ab9 */ /* 0x000fe40000000a00 */
[----:B------:R-:W-:-:S04]  /*0e40*/  UIMAD.WIDE.U32 UR4, UR9, UR10, URZ ;  /* 0x0000000a090472a5 */ /* 0x000fc8000f8e003f */
[----:B------:R-:W-:-:S04]  /*0e50*/  @UP0 USHF.R.U32.HI UR6, URZ, UR11, UR5 ;  /* 0x0000000b3f060299 */ /* 0x000fc80008011605 */
[----:B------:R-:W-:-:S12]  /*0e60*/  UIMAD UR4, UR6, UR7, URZ ;  /* 0x00000007060472a4 */ /* 0x000fd8000f8e023f */
.L_x_14834:
[----:B------:R-:W-:Y:S01]  /*0e70*/  ULDC.64 UR10, c[0x0][0x418] ;  /* 0x00010600000a7ab9 */ /* 0x000fe20000000a00 */
[----:B------:R-:W-:Y:S01]  /*0e80*/  ULOP3.LUT UR6, URZ, UR6, URZ, 0x33, !UPT ;  /* 0x000000063f067292 */ /* 0x000fe2000f8e333f */
[----:B------:R-:W-:Y:S01]  /*0e90*/  PLOP3.LUT P0, PT, PT, PT, PT, 0x80, 0x0 ;  /* 0x000000000000781c */ /* 0x000fe20003f0f070 */
[----:B------:R-:W-:Y:S01]  /*0ea0*/  UISETP.NE.U32.AND UP0, UPT, UR10, URZ, UPT ;  /* 0x0000003f0a00728c */ /* 0x000fe2000bf05070 */
[----:B------:R-:W-:Y:S01]  /*0eb0*/  CS2R R26, SRZ ;  /* 0x00000000001a7805 */ /* 0x000fe2000001ff00 */
[----:B------:R-:W-:Y:S01]  /*0ec0*/  ULDC UR5, c[0x0][0xc3c] ;  /* 0x00030f0000057ab9 */ /* 0x000fe20000000800 */
[----:B------:R-:W-:Y:S01]  /*0ed0*/  UIADD3 UR4, UR9, -UR4, URZ ;  /* 0x8000000409047290 */ /* 0x000fe2000fffe03f */
[----:B------:R-:W-:Y:S01]  /*0ee0*/  CS2R R118, SRZ ;  /* 0x0000000000767805 */ /* 0x000fe2000001ff00 */
        /* <DEDUP_REMOVED lines=8> */
[----:B------:R-:W-:Y:S01]  /*0f70*/  UIMAD UR40, UR6, 0xc0, URZ ;  /* 0x000000c0062878a4 */ /* 0x000fe2000f8e023f */
[----:B------:R-:W-:Y:S01]  /*0f80*/  CS2R R14, SRZ ;  /* 0x00000000000e7805 */ /* 0x000fe2000001ff00 */
[----:B------:R-:W-:Y:S01]  /*0f90*/  UIMAD UR10, UR8, UR10, UR4 ;  /* 0x0000000a080a72a4 */ /* 0x000fe2000f8e0204 */
[----:B------:R-:W-:Y:S01]  /*0fa0*/  IMAD.MOV.U32 R110, RZ, RZ, RZ ;  /* 0x000000ffff6e7224 */ /* 0x000fe200078e00ff */
[----:B------:R-:W-:Y:S01]  /*0fb0*/  UIADD3 UR6, UR40, 0xbf, URZ ;  /* 0x000000bf28067890 */ /* 0x000fe2000fffe03f */
[----:B------:R-:W-:Y:S01]  /*0fc0*/  IMAD.MOV.U32 R21, RZ, RZ, RZ ;  /* 0x000000ffff157224 */ /* 0x000fe200078e00ff */
[----:B------:R-:W-:Y:S01]  /*0fd0*/  ULDC UR47, c[0x0][0x424] ;  /* 0x00010900002f7ab9 */ /* 0x000fe20000000800 */
[----:B------:R-:W-:Y:S01]  /*0fe0*/  ULDC UR7, c[0x0][0x288] ;  /* 0x0000a20000077ab9 */ /* 0x000fe20000000800 */
[----:B------:R-:W-:Y:S01]  /*0ff0*/  USEL UR47, UR47, 0x1, UP0 ;  /* 0x000000012f2f7887 */ /* 0x000fe20008000000 */
[----:B------:R-:W-:Y:S01]  /*1000*/  CS2R R12, SRZ ;  /* 0x00000000000c7805 */ /* 0x000fe2000001ff00 */
[----:B------:R-:W-:Y:S01]  /*1010*/  @UP2 ULDC UR4, c[0x0][0x44c] ;  /* 0x0001130000042ab9 */ /* 0x000fe20000000800 */
[----:B------:R-:W-:Y:S01]  /*1020*/  UIADD3 UR7, -UR7, 0x80, URZ ;  /* 0x0000008007077890 */ /* 0x000fe2000fffe13f */
[----:B------:R-:W-:Y:S01]  /*1030*/  IMAD.MOV.U32 R106, RZ, RZ, RZ ;  /* 0x000000ffff6a7224 */ /* 0x000fe200078e00ff */
        /* <DEDUP_REMOVED lines=20> */
[----:B------:R-:W-:-:S02]  /*1180*/  USHF.R.S32.HI UR49, URZ, 0x7, UR5 ;  /* 0x000000073f317899 */ /* 0x000fc40008011405 */
[----:B------:R-:W-:Y:S01]  /*1190*/  USHF.R.S32.HI UR7, URZ, 0x7, UR7 ;  /* 0x000000073f077899 */ /* 0x000fe20008011407 */
[----:B------:R-:W-:Y:S01]  /*11a0*/  ULDC UR42, c[0x0][0xc48] ;  /* 0x00031200002a7ab9 */ /* 0x000fe20000000800 */
[----:B------:R-:W-:Y:S02]  /*11b0*/  UMOV UR41, UR10 ;  /* 0x0000000a00297c82 */ /* 0x000fe40008000000 */
[----:B------:R-:W-:Y:S02]  /*11c0*/  UISETP.LT.AND UP0, UPT, UR49, UR7, UPT ;  /* 0x000000073100728c */ /* 0x000fe4000bf01270 */
[----:B------:R-:W-:Y:S02]  /*11d0*/  UISETP.NE.AND UP1, UPT, UR42, 0x1, UPT ;  /* 0x000000012a00788c */ /* 0x000fe4000bf25270 */
[----:B------:R-:W-:Y:S02]  /*11e0*/  USEL UR49, UR49, UR7, UP0 ;  /* 0x0000000731317287 */ /* 0x000fe40008000000 */
[----:B------:R-:W-:-:S02]  /*11f0*/  UP2UR UR48, UPR, URZ, 0x4 ;  /* 0x000000043f307883 */ /* 0x000fc40008000000 */
[----:B------:R-:W-:-:S05]  /*1200*/  UISETP.GE.AND UP0, UPT, UR49, 0x1, UPT ;  /* 0x000000013100788c */ /* 0x000fca000bf06270 */
[----:B------:R-:W-:Y:S01]  /*1210*/  @UP1 ULDC UR8, c[0x0][0xc4c] ;  /* 0x0003130000081ab9 */ /* 0x000fe20000000800 */
[----:B------:R-:W-:Y:S01]  /*1220*/  PLOP3.LUT P1, PT, PT, PT, UP0, 0x80, 0x0 ;  /* 0x000000000000781c */ /* 0x000fe20003f2f008 */
[----:B------:R-:W-:Y:S01]  /*1230*/  UIMAD.WIDE.U32 UR4, UR10, UR8, URZ ;  /* 0x000000080a0472a5 */ /* 0x000fe2000f8e003f */
[----:B------:R-:W-:-:S03]  /*1240*/  @UP1 ULDC UR6, c[0x0][0xc50] ;  /* 0x0003140000061ab9 */ /* 0x000fc60000000800 */
[----:B------:R-:W-:-:S04]  /*1250*/  @UP1 USHF.R.U32.HI UR41, URZ, UR6, UR5 ;  /* 0x000000063f291299 */ /* 0x000fc80008011605 */
[----:B------:R-:W-:-:S04]  /*1260*/  UIADD3 UR4, -UR41, URZ, URZ ;  /* 0x0000003f29047290 */ /* 0x000fc8000fffe13f */
[----:B------:R-:W-:Y:S01]  /*1270*/  UIMAD UR42, UR42, UR4, UR10 ;  /* 0x000000042a2a72a4 */ /* 0x000fe2000f8e020a */
[----:B------:R-:W-:Y:S11]  /*1280*/  @!P1 BRA `(.L_x_14835) ;  /* 0x0000007000009947 */ /* 0x000ff60003800000 */
        /* <DEDUP_REMOVED lines=31> */
.L_x_14836:
        /* <DEDUP_REMOVED lines=9> */
.L_x_14941:
[----:B------:R-:W-:Y:S05]  /*1510*/  @!P0 BRA `(.L_x_14838) ;  /* 0x0000000000048947 */ /* 0x000fea0003800000 */
[----:B------:R-:W-:Y:S01]  /*1520*/  BPT.TRAP 0x1 ;  /* 0x000000040000795c */ /* 0x000fe20000300000 */
.L_x_14838:
[----:B------:R-:W-:Y:S02]  /*1530*/  IMAD.U32 R4, RZ, RZ, UR38 ;  /* 0x00000026ff047e24 */ /* 0x000fe4000f8e00ff */
[----:B0-----:R-:W-:-:S03]  /*1540*/  IMAD.U32 R3, RZ, RZ, UR37 ;  /* 0x00000025ff037e24 */ /* 0x001fc6000f8e00ff */
[----:B------:R-:W-:Y:S02]  /*1550*/  LEA R4, R4, UR45, 0x3 ;  /* 0x0000002d04047c11 */ /* 0x000fe4000f8e18ff */
[----:B------:R-:W-:-:S04]  /*1560*/  SHF.L.U32 R3, R3, 0x1f, RZ ;  /* 0x0000001f03037819 */ /* 0x000fc800000006ff */
[----:B------:R0:W1:Y:S01]  /*1570*/  SYNCS.PHASECHK.TRANS64.TRYWAIT P1, [R4+URZ+0x16830], R3 ;  /* 0x01683003040075a7 */ /* 0x000062000802017f */
[----:B------:R-:W-:Y:S05]  /*1580*/  @!P0 BRA `(.L_x_14839) ;  /* 0x0000000000048947 */ /* 0x000fea0003800000 */
[----:B------:R-:W-:Y:S01]  /*1590*/  BPT.TRAP 0x1 ;  /* 0x000000040000795c */ /* 0x000fe20000300000 */
.L_x_14839:
[----:B-1----:R-:W-:Y:S05]  /*15a0*/  @P1 BRA `(.L_x_14840) ;  /* 0x0000000000081947 */ /* 0x002fea0003800000 */
[----:B------:R-:W1:Y:S02]  /*15b0*/  SYNCS.PHASECHK.TRANS64.TRYWAIT P1, [R4+URZ+0x16830], R3 ;  /* 0x01683003040075a7 */ /* 0x000e64000802017f */
[----:B-1----:R-:W-:Y:S05]  /*15c0*/  @!P1 BRA `(.L_x_14841) ;  /* 0x000000c800149947 */ /* 0x002fea0003800000 */
.L_x_14840:
        /* <DEDUP_REMOVED lines=35> */
.L_x_14842:
[----:B------:R-:W-:Y:S01]  /*1800*/  UISETP.NE.AND UP0, UPT, UR48, URZ, UPT ;  /* 0x0000003f3000728c */ /* 0x000fe2000bf05270 */
[----:B------:R-:W-:Y:S01]  /*1810*/  VIADD R7, R17, UR40 ;  /* 0x0000002811077c36 */ /* 0x000fe20008000000 */
[----:B------:R-:W-:Y:S01]  /*1820*/  ULDC UR11, c[0x0][0x2f0] ;  /* 0x0000bc00000b7ab9 */ /* 0x000fe20000000800 */
[----:B------:R-:W-:Y:S01]  /*1830*/  ULDC UR14, c[0x0][0x288] ;  /* 0x0000a200000e7ab9 */ /* 0x000fe20000000800 */
[----:B------:R-:W-:Y:S01]  /*1840*/  IMAD.U32 R5, RZ, RZ, UR11 ;  /* 0x0000000bff057e24 */ /* 0x000fe2000f8e00ff */
[----:B------:R-:W-:Y:S01]  /*1850*/  R2UR UR15, R4 ;  /* 0x00000000040f72ca */ /* 0x000fe200000e0000 */
[----:B------:R-:W-:Y:S01]  /*1860*/  UMOV UR10, UR40 ;  /* 0x00000028000a7c82 */ /* 0x000fe20008000000 */
[----:B------:R-:W-:Y:S01]  /*1870*/  PLOP3.LUT P1, PT, PT, PT, UP0, 0x80, 0x0 ;  /* 0x000000000000781c */ /* 0x000fe20003f2f008 */
[----:B------:R-:W-:Y:S01]  /*1880*/  UIADD3 UR24, UR49, -0x2, URZ ;  /* 0xfffffffe31187890 */ /* 0x000fe2000fffe03f */
[----:B------:R-:W-:Y:S02]  /*1890*/  PLOP3.LUT P2, PT, PT, PT, UP0, 0x80, 0x0 ;  /* 0x000000000000781c */ /* 0x000fe40003f4f008 */
[----:B------:R-:W-:Y:S01]  /*18a0*/  CS2R R118, SRZ ;  /* 0x0000000000767805 */ /* 0x000fe2000001ff00 */
[----:B------:R-:W-:Y:S01]  /*18b0*/  @UP0 ULDC UR6, c[0x0][0x44c] ;  /* 0x0001130000060ab9 */ /* 0x000fe20000000800 */
[----:B------:R-:W-:Y:S01]  /*18c0*/  @UP0 ULDC UR18, c[0x0][0x450] ;  /* 0x0001140000120ab9 */ /* 0x000fe20000000800 */
[----:B------:R-:W-:-:S02]  /*18d0*/  CS2R R116, SRZ ;  /* 0x0000000000747805 */ /* 0x000fc4000001ff00 */
[----:B------:R-:W-:Y:S02]  /*18e0*/  CS2R R114, SRZ ;  /* 0x0000000000727805 */ /* 0x000fe4000001ff00 */
[----:B------:R-:W-:Y:S02]  /*18f0*/  CS2R R112, SRZ ;  /* 0x0000000000707805 */ /* 0x000fe4000001ff00 */
[----:B------:R-:W-:Y:S01]  /*1900*/  CS2R R110, SRZ ;  /* 0x00000000006e7805 */ /* 0x000fe2000001ff00 */
[----:B------:R-:W-:Y:S01]  /*1910*/  @P1 IMAD.HI.U32 R0, R7, UR6, RZ ;  /* 0x0000000607001c27 */ /* 0x000fe2000f8e00ff */
[----:B------:R-:W-:-:S04]  /*1920*/  @UP0 ULDC UR6, c[0x0][0x450] ;  /* 0x0001140000060ab9 */ /* 0x000fc80000000800 */
[----:B------:R-:W-:Y:S01]  /*1930*/  @P2 SHF.R.U32.HI R7, RZ, UR6, R0 ;  /* 0x00000006ff072c19 */ /* 0x000fe20008011600 */
[----:B------:R-:W-:Y:S02]  /*1940*/  UMOV UR6, 0xffffff80 ;  /* 0xffffff8000067882 */ /* 0x000fe40000000000 */
[----:B------:R-:W-:Y:S02]  /*1950*/  UIMAD UR6, UR49, UR6, 0x80 ;  /* 0x00000080310674a4 */ /* 0x000fe4000f8e0206 */
[----:B------:R-:W2:Y:S02]  /*1960*/  SHFL.IDX PT, R2, R7, 0x1, 0x1c1f ;  /* 0x003c1f0007027f89 */ /* 0x000ea400000e0000 */
[----:B------:R-:W-:Y:S02]  /*1970*/  UIADD3 UR7, UR6, 0x1, URZ ;  /* 0x0000000106077890 */ /* 0x000fe4000fffe03f */
[----:B------:R-:W-:Y:S01]  /*1980*/  UIMAD UR6, UR47, UR11, UR6 ;  /* 0x0000000b2f0672a4 */ /* 0x000fe2000f8e0206 */
[----:B------:R-:W3:Y:S01]  /*1990*/  SHFL.IDX PT, R7, R7, RZ, 0x1c1f ;  /* 0x001c1fff07077589 */ /* 0x000ee200000e0000 */
[----:B------:R-:W-:-:S02]  /*19a0*/  UIMAD UR11, UR47, UR11, -UR14 ;  /* 0x0000000b2f0b72a4 */ /* 0x000fc4000f8e0a0e */
[----:B01----:R-:W-:-:S04]  /*19b0*/  IMAD.U32 R3, RZ, RZ, UR7 ;  /* 0x00000007ff037e24 */ /* 0x003fc8000f8e00ff */
[C---:B------:R-:W-:Y:S02]  /*19c0*/  IMAD R0, R16.reuse, -0x2, R3 ;  /* 0xfffffffe10007824 */ /* 0x040fe400078e0203 */
[----:B------:R-:W-:Y:S01]  /*19d0*/  IMAD.U32 R3, RZ, RZ, UR6 ;  /* 0x00000006ff037e24 */ /* 0x000fe2000f8e00ff */
[----:B------:R-:W-:Y:S01]  /*19e0*/  ULDC UR6, c[0x0][0x988] ;  /* 0x0002620000067ab9 */ /* 0x000fe20000000800 */
[----:B------:R-:W-:Y:S02]  /*19f0*/  IMAD R5, R5, UR47, R0 ;  /* 0x0000002f05057c24 */ /* 0x000fe4000f8e0200 */
[----:B------:R-:W-:Y:S02]  /*1a00*/  IMAD R3, R16, -0x2, R3 ;  /* 0xfffffffe10037824 */ /* 0x000fe400078e0203 */
[----:B------:R-:W-:Y:S01]  /*1a10*/  VIADD R8, R5, -UR14 ;  /* 0x8000000e05087c36 */ /* 0x000fe20008000000 */
[----:B--2---:R-:W-:-:S04]  /*1a20*/  IADD3 R2, R2, -UR14, R5 ;  /* 0x8000000e02027c10 */ /* 0x004fc8000fffe005 */
[----:B------:R-:W-:Y:S02]  /*1a30*/  VIMNMX R2, R3, R2, PT ;  /* 0x0000000203027248 */ /* 0x000fe40003fe0100 */
[----:B---3--:R-:W-:Y:S02]  /*1a40*/  VIADDMNMX R3, R7, R8, R3, PT ;  /* 0x0000000807037246 */ /* 0x008fe40003800103 */
        /* <DEDUP_REMOVED lines=94> */
[C---:B------:R-:W-:Y:S02]  /*2030*/  ISETP.GT.AND P2, PT, R3.reuse, 0x1, PT ;  /* 0x000000010300780c */ /* 0x040fe40003f44270 */
[----:B------:R-:W-:Y:S02]  /*2040*/  FMNMX.FTZ R9, R6, R9, !PT ;  /* 0x0000000906097209 */ /* 0x000fe40007810000 */
[----:B------:R-:W-:Y:S02]  /*2050*/  ISETP.GT.AND P3, PT, R3, 0x8, PT ;  /* 0x000000080300780c */ /* 0x000fe40003f64270 */
[----:B------:R-:W-:Y:S01]  /*2060*/  FSEL R25, R25, -INF , P2 ;  /* 0xff80000019197808 */ /* 0x000fe20001000000 */
[----:B------:R-:W0:Y:S01]  /*2070*/  SHFL.BFLY PT, R0, R9, 0x2, 0x1f ;  /* 0x0c401f0009007f89 */ /* 0x000e2200000e0000 */
[----:B------:R-:W-:Y:S02]  /*2080*/  ISETP.GT.AND P2, PT, R3, 0x10, PT ;  /* 0x000000100300780c */ /* 0x000fe40003f44270 */
[----:B0-----:R-:W-:Y:S01]  /*2090*/  FMNMX.FTZ R11, R9, R0, !PT ;  /* 0x00000000090b7209 */ /* 0x001fe20007810000 */
[----:B------:R-:W-:Y:S01]  /*20a0*/  IMAD.U32 R0, RZ, RZ, UR6 ;  /* 0x00000006ff007e24 */ /* 0x000fe2000f8e00ff */
[----:B------:R-:W-:Y:S01]  /*20b0*/  FSEL R9, R28, -INF , P3 ;  /* 0xff8000001c097808 */ /* 0x000fe20001800000 */
[----:B------:R-:W-:-:S02]  /*20c0*/  @UP0 ULDC UR6, c[0x0][0x44c] ;  /* 0x0001130000060ab9 */ /* 0x000fc40000000800 */
[----:B------:R-:W0:Y:S01]  /*20d0*/  SHFL.BFLY PT, R2, R11, 0x1, 0x1f ;  /* 0x0c201f000b027f89 */ /* 0x000e2200000e0000 */
[----:B------:R-:W-:Y:S02]  /*20e0*/  UIMAD.WIDE.U32 UR6, UR40, UR6, URZ ;  /* 0x00000006280672a5 */ /* 0x000fe4000f8e003f */
[----:B------:R-:W-:Y:S02]  /*20f0*/  UIADD3 UR6, UR15, 0x16840, URZ ;  /* 0x000168400f067890 */ /* 0x000fe4000fffe03f */
[----:B------:R-:W-:Y:S02]  /*2100*/  @UP0 USHF.R.U32.HI UR10, URZ, UR18, UR7 ;  /* 0x000000123f0a0299 */ /* 0x000fe40008011607 */
[----:B------:R-:W-:Y:S02]  /*2110*/  UPRMT UR6, UR43, 0x654, UR6 ;  /* 0x000006542b067896 */ /* 0x000fe40008000006 */
[----:B------:R-:W-:-:S04]  /*2120*/  UIADD3 UR11, UR11, UR10, URZ ;  /* 0x0000000a0b0b7290 */ /* 0x000fc8000fffe03f */
[----:B------:R-:W-:-:S03]  /*2130*/  USHF.R.S32.HI UR7, URZ, 0x1f, UR11 ;  /* 0x0000001f3f077899 */ /* 0x000fc6000801140b */
[----:B------:R-:W-:Y:S01]  /*2140*/  SYNCS.ARRIVE.TRANS64.RED.A1T0 RZ, [UR6], RZ ;  /* 0x000000ffffff79a7 */ /* 0x000fe20008100406 */
[----:B------:R-:W-:-:S04]  /*2150*/  ULEA.HI UR7, UR7, UR11, URZ, 0x7 ;  /* 0x0000000b07077291 */ /* 0x000fc8000f8f383f */
[----:B------:R-:W-:Y:S01]  /*2160*/  USHF.R.S32.HI UR7, URZ, 0x7, UR7 ;  /* 0x000000073f077899 */ /* 0x000fe20008011407 */
[----:B0-----:R-:W-:-:S03]  /*2170*/  FMNMX.FTZ R2, R11, R2, !PT ;  /* 0x000000020b027209 */ /* 0x001fc60007810000 */
[----:B------:R-:W-:Y:S01]  /*2180*/  UISETP.LT.AND UP0, UPT, URZ, UR7, UPT ;  /* 0x000000073f00728c */ /* 0x000fe2000bf01270 */
[----:B------:R-:W-:Y:S02]  /*2190*/  FSEL R11, R32, -INF , P2 ;  /* 0xff800000200b7808 */ /* 0x000fe40001000000 */
[C---:B------:R-:W-:Y:S01]  /*21a0*/  FSETP.NEU.FTZ.AND P1, PT, R2.reuse, -INF , PT ;  /* 0xff8000000200780b */ /* 0x040fe20003f3d000 */
[----:B------:R-:W-:Y:S01]  /*21b0*/  FMUL.FTZ R13, R2, R0 ;  /* 0x00000000020d7220 */ /* 0x000fe20000410000 */
[----:B------:R-:W-:Y:S01]  /*21c0*/  ISETP.GT.AND P2, PT, R3, 0x18, PT ;  /* 0x000000180300780c */ /* 0x000fe20003f44270 */
[----:B------:R-:W-:-:S03]  /*21d0*/  USEL UR21, URZ, UR7, !UP0 ;  /* 0x000000073f157287 */ /* 0x000fc6000c000000 */
[----:B------:R-:W-:Y:S01]  /*21e0*/  FSEL R5, R13, RZ, P1 ;  /* 0x000000ff0d057208 */ /* 0x000fe20000800000 */
[----:B------:R-:W-:Y:S01]  /*21f0*/  UISETP.GE.AND UP0, UPT, UR24, UR21, UPT ;  /* 0x000000151800728c */ /* 0x000fe2000bf06270 */
[C---:B------:R-:W-:Y:S02]  /*2200*/  ISETP.GT.AND P1, PT, R3.reuse, RZ, PT ;  /* 0x000000ff0300720c */ /* 0x040fe40003f24270 */
[----:B------:R-:W-:Y:S01]  /*2210*/  FSEL R13, R36, -INF , P2 ;  /* 0xff800000240d7808 */ /* 0x000fe20001000000 */
[-CC-:B------:R-:W-:Y:S01]  /*2220*/  FFMA.FTZ R46, R46, R0.reuse, -R5.reuse ;  /* 0x000000002e2e7223 */ /* 0x180fe20000010805 */
[----:B------:R-:W-:Y:S01]  /*2230*/  FSEL R7, R24, -INF , P1 ;  /* 0xff80000018077808 */ /* 0x000fe20000800000 */
[-CC-:B------:R-:W-:Y:S01]  /*2240*/  FFMA.FTZ R149, R106, R0.reuse, -R5.reuse ;  /* 0x000000006a957223 */ /* 0x180fe20000010805 */
[----:B------:R-:W-:Y:S01]  /*2250*/  ISETP.GT.AND P1, PT, R3, 0x9, PT ;  /* 0x000000090300780c */ /* 0x000fe20003f24270 */
[-CC-:B------:R-:W-:Y:S01]  /*2260*/  FFMA.FTZ R8, R108, R0.reuse, -R5.reuse ;  /* 0x000000006c087223 */ /* 0x180fe20000010805 */
        /* <DEDUP_REMOVED lines=11> */
[----:B------:R-:W0:Y:S01]  /*2320*/  MUFU.EX2 R8, R8 ;  /* 0x0000000800087308 */ /* 0x000e220000000800 */
[----:B------:R-:W-:Y:S01]  /*2330*/  FMNMX.FTZ R24, R11, R24, !PT ;  /* 0x000000180b187209 */ /* 0x000fe20007810000 */
[-CC-:B------:R-:W-:Y:S01]  /*2340*/  FFMA.FTZ R147, R98, R0.reuse, -R5.reuse ;  /* 0x0000000062937223 */ /* 0x180fe20000010805 */
[----:B------:R-:W-:Y:S01]  /*2350*/  ISETP.GT.AND P1, PT, R3, 0x19, PT ;  /* 0x000000190300780c */ /* 0x000fe20003f24270 */
        /* <DEDUP_REMOVED lines=12> */
[----:B------:R-:W-:Y:S01]  /*2420*/  MUFU.EX2 R10, R10 ;  /* 0x0000000a000a7308 */ /* 0x000fe20000000800 */
[----:B------:R-:W-:Y:S01]  /*2430*/  FMNMX.FTZ R24, R37, R24, !PT ;  /* 0x0000001825187209 */ /* 0x000fe20007810000 */
[-CC-:B------:R-:W-:Y:S01]  /*2440*/  FFMA.FTZ R137, R50, R0.reuse, -R5.reuse ;  /* 0x0000000032897223 */ /* 0x180fe20000010805 */
[----:B------:R-:W-:Y:S01]  /*2450*/  ISETP.GT.AND P2, PT, R3, 0x28, PT ;  /* 0x000000280300780c */ /* 0x000fe20003f44270 */
[-CC-:B------:R-:W-:Y:S01]  /*2460*/  FFMA.FTZ R139, R54, R0.reuse, -R5.reuse ;  /* 0x00000000368b7223 */ /* 0x180fe20000010805 */
[----:B------:R-:W-:Y:S01]  /*2470*/  FSEL R41, R41, -INF , P1 ;  /* 0xff80000029297808 */ /* 0x000fe20000800000 */
[--C-:B------:R-:W-:Y:S01]  /*2480*/  FFMA.FTZ R42, R42, R0, -R5.reuse ;  /* 0x000000002a2a7223 */ /* 0x100fe20000010805 */
[----:B------:R-:W-:Y:S01]  /*2490*/  FMNMX.FTZ R28, R15, R24, !PT ;  /* 0x000000180f1c7209 */ /* 0x000fe20007810000 */
[----:B------:R-:W-:Y:S01]  /*24a0*/  MUFU.EX2 R145, R145 ;  /* 0x0000009100917308 */ /* 0x000fe20000000800 */
[----:B------:R-:W-:Y:S01]  /*24b0*/  ISETP.GT.AND P1, PT, R3, 0x29, PT ;  /* 0x000000290300780c */ /* 0x000fe20003f24270 */
[-CC-:B------:R-:W-:Y:S01]  /*24c0*/  FFMA.FTZ R133, R58, R0.reuse, -R5.reuse ;  /* 0x000000003a857223 */ /* 0x180fe20000010805 */
[----:B------:R-:W-:Y:S01]  /*24d0*/  FSEL R21, R44, -INF , P2 ;  /* 0xff8000002c157808 */ /* 0x000fe20001000000 */
[--C-:B------:R-:W-:Y:S01]  /*24e0*/  FFMA.FTZ R14, R14, R0, -R5.reuse ;  /* 0x000000000e0e7223 */ /* 0x100fe20000010805 */
[----:B------:R-:W-:Y:S01]  /*24f0*/  FMNMX.FTZ R28, R41, R28, !PT ;  /* 0x0000001c291c7209 */ /* 0x000fe20007810000 */
[-CC-:B------:R-:W-:Y:S01]  /*2500*/  FFMA.FTZ R135, R62, R0.reuse, -R5.reuse ;  /* 0x000000003e877223 */ /* 0x180fe20000010805 */
[----:B------:R-:W-:Y:S01]  /*2510*/  ISETP.GT.AND P2, PT, R3, 0x30, PT ;  /* 0x000000300300780c */ /* 0x000fe20003f44270 */
[----:B------:R1:W-:Y:S01]  /*2520*/  MUFU.EX2 R24, R100 ;  /* 0x0000006400187308 */ /* 0x0003e20000000800 */
        /* <DEDUP_REMOVED lines=27> */
[----:B------:R-:W-:Y:S01]  /*26e0*/  FFMA.FTZ R5, R6, R0, -R5 ;  /* 0x0000000006057223 */ /* 0x000fe20000010805 */
[----:B------:R-:W-:Y:S01]  /*26f0*/  ISETP.GT.AND P1, PT, R3, 0x41, PT ;  /* 0x000000410300780c */ /* 0x000fe20003f24270 */
[----:B------:R2:W-:Y:S01]  /*2700*/  MUFU.EX2 R28, R96 ;  /* 0x00000060001c7308 */ /* 0x0005e20000000800 */
[----:B------:R-:W-:-:S02]  /*2710*/  FSEL R35, R56, -INF , P2 ;  /* 0xff80000038237808 */ /* 0x000fc40001000000 */
[----:B------:R-:W-:Y:S02]  /*2720*/  CS2R R108, SRZ ;  /* 0x00000000006c7805 */ /* 0x000fe4000001ff00 */
[----:B------:R-:W-:Y:S02]  /*2730*/  FMNMX.FTZ R32, R53, R32, !PT ;  /* 0x0000002035207209 */ /* 0x000fe40007810000 */
[----:B------:R-:W-:Y:S02]  /*2740*/  CS2R R106, SRZ ;  /* 0x00000000006a7805 */ /* 0x000fe4000001ff00 */
[----:B------:R-:W-:Y:S02]  /*2750*/  ISETP.GT.AND P2, PT, R3, 0x48, PT ;  /* 0x000000480300780c */ /* 0x000fe40003f44270 */
[----:B------:R-:W-:Y:S02]  /*2760*/  CS2R R104, SRZ ;  /* 0x0000000000687805 */ /* 0x000fe4000001ff00 */
[----:B------:R-:W-:Y:S01]  /*2770*/  FSEL R57, R57, -INF , P1 ;  /* 0xff80000039397808 */ /* 0x000fe20000800000 */
[----:B------:R-:W-:Y:S01]  /*2780*/  MUFU.EX2 R141, R141 ;  /* 0x0000008d008d7308 */ /* 0x000fe20000000800 */
[----:B------:R-:W-:-:S02]  /*2790*/  FMNMX.FTZ R36, R35, R32, !PT ;  /* 0x0000002023247209 */ /* 0x000fc40007810000 */
[----:B------:R-:W-:Y:S02]  /*27a0*/  CS2R R102, SRZ ;  /* 0x0000000000667805 */ /* 0x000fe4000001ff00 */
[----:B------:R-:W-:Y:S02]  /*27b0*/  ISETP.GT.AND P1, PT, R3, 0x49, PT ;  /* 0x000000490300780c */ /* 0x000fe40003f24270 */
[----:B-1----:R-:W-:Y:S02]  /*27c0*/  CS2R R100, SRZ ;  /* 0x0000000000647805 */ /* 0x002fe4000001ff00 */
[----:B------:R-:W-:Y:S02]  /*27d0*/  FSEL R39, R60, -INF , P2 ;  /* 0xff8000003c277808 */ /* 0x000fe40001000000 */
[----:B------:R-:W-:Y:S02]  /*27e0*/  CS2R R98, SRZ ;  /* 0x0000000000627805 */ /* 0x000fe4000001ff00 */
[----:B------:R-:W-:Y:S01]  /*27f0*/  FMNMX.FTZ R36, R57, R36, !PT ;  /* 0x0000002439247209 */ /* 0x000fe20007810000 */
[----:B------:R1:W-:Y:S01]  /*2800*/  MUFU.EX2 R32, R92 ;  /* 0x0000005c00207308 */ /* 0x0003e20000000800 */
[----:B------:R-:W-:-:S02]  /*2810*/  ISETP.GT.AND P2, PT, R3, 0x50, PT ;  /* 0x000000500300780c */ /* 0x000fc40003f44270 */
[----:B--2---:R-:W-:Y:S02]  /*2820*/  CS2R R96, SRZ ;  /* 0x0000000000607805 */ /* 0x004fe4000001ff00 */
[----:B------:R-:W-:Y:S02]  /*2830*/  FSEL R61, R61, -INF , P1 ;  /* 0xff8000003d3d7808 */ /* 0x000fe40000800000 */
[----:B------:R-:W-:Y:S02]  /*2840*/  CS2R R94, SRZ ;  /* 0x00000000005e7805 */ /* 0x000fe4000001ff00 */
[----:B------:R-:W-:Y:S02]  /*2850*/  FMNMX.FTZ R36, R39, R36, !PT ;  /* 0x0000002427247209 */ /* 0x000fe40007810000 */
[----:B------:R-:W-:Y:S02]  /*2860*/  CS2R R90, SRZ ;  /* 0x00000000005a7805 */ /* 0x000fe4000001ff00 */
[----:B------:R-:W-:Y:S01]  /*2870*/  ISETP.GT.AND P1, PT, R3, 0x51, PT ;  /* 0x000000510300780c */ /* 0x000fe20003f24270 */
[----:B------:R-:W-:Y:S01]  /*2880*/  MUFU.EX2 R143, R143 ;  /* 0x0000008f008f7308 */ /* 0x000fe20000000800 */
[----:B------:R-:W-:-:S02]  /*2890*/  FSEL R43, R64, -INF , P2 ;  /* 0xff800000402b7808 */ /* 0x000fc40001000000 */
[----:B-1----:R-:W-:Y:S02]  /*28a0*/  CS2R R92, SRZ ;  /* 0x00000000005c7805 */ /* 0x002fe4000001ff00 */
[----:B------:R-:W-:Y:S02]  /*28b0*/  FMNMX.FTZ R36, R61, R36, !PT ;  /* 0x000000243d247209 */ /* 0x000fe40007810000 */
[----:B------:R-:W-:Y:S02]  /*28c0*/  ISETP.GT.AND P2, PT, R3, 0x58, PT ;  /* 0x000000580300780c */ /* 0x000fe40003f44270 */
[----:B------:R-:W-:Y:S01]  /*28d0*/  FSEL R65, R65, -INF , P1 ;  /* 0xff80000041417808 */ /* 0x000fe20000800000 */
[----:B------:R-:W-:Y:S01]  /*28e0*/  MUFU.EX2 R137, R137 ;  /* 0x0000008900897308 */ /* 0x000fe20000000800 */
[----:B------:R-:W-:Y:S02]  /*28f0*/  FMNMX.FTZ R40, R43, R36, !PT ;  /* 0x000000242b287209 */ /* 0x000fe40007810000 */
[----:B------:R-:W-:-:S02]  /*2900*/  ISETP.GT.AND P1, PT, R3, 0x59, PT ;  /* 0x000000590300780c */ /* 0x000fc40003f24270 */
[----:B------:R-:W-:Y:S02]  /*2910*/  FSEL R47, R68, -INF , P2 ;  /* 0xff800000442f7808 */ /* 0x000fe40001000000 */
[----:B------:R-:W-:Y:S01]  /*2920*/  FMNMX.FTZ R40, R65, R40, !PT ;  /* 0x0000002841287209 */ /* 0x000fe20007810000 */
[----:B------:R1:W-:Y:S01]  /*2930*/  MUFU.EX2 R36, R88 ;  /* 0x0000005800247308 */ /* 0x0003e20000000800 */
[----:B------:R-:W-:Y:S02]  /*2940*/  ISETP.GT.AND P2, PT, R3, 0x60, PT ;  /* 0x000000600300780c */ /* 0x000fe40003f44270 */
[----:B------:R-:W-:Y:S02]  /*2950*/  FSEL R69, R69, -INF , P1 ;  /* 0xff80000045457808 */ /* 0x000fe40000800000 */
[----:B------:R-:W-:Y:S02]  /*2960*/  FMNMX.FTZ R40, R47, R40, !PT ;  /* 0x000000282f287209 */ /* 0x000fe40007810000 */
        /* <DEDUP_REMOVED lines=19> */
[----:B------:R-:W-:Y:S02]  /*2aa0*/  FMNMX.FTZ R44, R77, R44, !PT ;  /* 0x0000002c4d2c7209 */ /* 0x000fe40007810000 */
[----:B------:R-:W-:Y:S02]  /*2ab0*/  ISETP.GT.AND P2, PT, R3, 0x78, PT ;  /* 0x000000780300780c */ /* 0x000fe40003f44270 */
[----:B------:R-:W-:Y:S01]  /*2ac0*/  FSEL R81, R81, -INF , P1 ;  /* 0xff80000051517808 */ /* 0x000fe20000800000 */
[----:B------:R-:W-:Y:S01]  /*2ad0*/  MUFU.EX2 R14, R14 ;  /* 0x0000000e000e7308 */ /* 0x000fe20000000800 */
[----:B------:R-:W-:Y:S02]  /*2ae0*/  FMNMX.FTZ R44, R59, R44, !PT ;  /* 0x0000002c3b2c7209 */ /* 0x000fe40007810000 */
[----:B------:R-:W-:Y:S02]  /*2af0*/  ISETP.GT.AND P1, PT, R3, 0x79, PT ;  /* 0x000000790300780c */ /* 0x000fe40003f24270 */
[----:B------:R-:W-:-:S02]  /*2b00*/  FSEL R63, R84, -INF , P2 ;  /* 0xff800000543f7808 */ /* 0x000fc40001000000 */
[----:B------:R-:W-:Y:S01]  /*2b10*/  FMNMX.FTZ R44, R81, R44, !PT ;  /* 0x0000002c512c7209 */ /* 0x000fe20007810000 */
[----:B------:R-:W-:Y:S01]  /*2b20*/  MUFU.EX2 R135, R135 ;  /* 0x0000008700877308 */ /* 0x000fe20000000800 */
[----:B------:R-:W-:Y:S02]  /*2b30*/  FSEL R85, R85, -INF , P1 ;  /* 0xff80000055557808 */ /* 0x000fe40000800000 */
        /* <DEDUP_REMOVED lines=14> */
[----:B0-----:R-:W-:Y:S01]  /*2c20*/  FADD.FTZ R46, R149, R8 ;  /* 0x00000008952e7221 */ /* 0x001fe20000010000 */
[----:B------:R-:W-:-:S02]  /*2c30*/  F2FP.BF16.F32.PACK_AB R149, R8, R149 ;  /* 0x000000950895723e */ /* 0x000fc400000010ff */
[C---:B------:R-:W-:Y:S01]  /*2c40*/  FSETP.NEU.FTZ.AND P1, PT, R3.reuse, -INF , PT ;  /* 0xff8000000300780b */ /* 0x040fe20003f3d000 */
[----:B------:R-:W-:Y:S02]  /*2c50*/  FMUL.FTZ R44, R3, R0 ;  /* 0x00000000032c7220 */ /* 0x000fe40000410000 */
[----:B------:R-:W-:Y:S03]  /*2c60*/  MUFU.EX2 R20, R20 ;  /* 0x0000001400147308 */ /* 0x000fe60000000800 */
[----:B------:R-:W-:Y:S02]  /*2c70*/  FSEL R44, R44, RZ, P1 ;  /* 0x000000ff2c2c7208 */ /* 0x000fe40000800000 */
[----:B------:R-:W-:-:S03]  /*2c80*/  PLOP3.LUT P1, PT, PT, PT, UP0, 0x80, 0x0 ;  /* 0x000000000000781c */ /* 0x000fc60003f2f008 */
        /* <DEDUP_REMOVED lines=31> */
[----:B0-----:R-:W-:Y:S01]  /*2e80*/  FADD.FTZ R33, R148, R7 ;  /* 0x0000000794217221 */ /* 0x001fe20000010000 */
[----:B------:R-:W-:Y:S01]  /*2e90*/  F2FP.BF16.F32.PACK_AB R148, R7, R148 ;  /* 0x000000940794723e */ /* 0x000fe200000010ff */
[-CC-:B------:R-:W-:Y:S01]  /*2ea0*/  FFMA.FTZ R59, R59, R0.reuse, -R44.reuse ;  /* 0x000000003b3b7223 */ /* 0x180fe2000001082c */
[-CC-:B------:R-:W-:Y:S01]  /*2eb0*/  FFMA.FTZ R81, R81, R0.reuse, -R44.reuse ;  /* 0x0000000051517223 */ /* 0x180fe2000001082c */
[----:B------:R-:W-:-:S03]  /*2ec0*/  FFMA.FTZ R63, R63, R0, -R44 ;  /* 0x000000003f3f7223 */ /* 0x000fc6000001082c */
[----:B------:R-:W0:Y:S01]  /*2ed0*/  MUFU.EX2 R144, R144 ;  /* 0x0000009000907308 */ /* 0x000e220000000800 */
[----:B-1----:R-:W-:Y:S01]  /*2ee0*/  FADD.FTZ R48, R150, R33 ;  /* 0x0000002196307221 */ /* 0x002fe20000010000 */
[----:B------:R-:W-:Y:S01]  /*2ef0*/  FADD.FTZ R33, R151, R46 ;  /* 0x0000002e97217221 */ /* 0x000fe20000010000 */
[----:B------:R-:W-:-:S03]  /*2f00*/  F2FP.BF16.F32.PACK_AB R151, R10, R151 ;  /* 0x000000970a97723e */ /* 0x000fc600000010ff */
[----:B------:R-:W-:Y:S01]  /*2f10*/  FADD.FTZ R4, R10, R33 ;  /* 0x000000210a047221 */ /* 0x000fe20000010000 */
[----:B------:R-:W-:Y:S01]  /*2f20*/  FFMA.FTZ R33, R65, R0, -R44 ;  /* 0x0000000041217223 */ /* 0x000fe2000001082c */
[----:B------:R-:W1:Y:S01]  /*2f30*/  MUFU.EX2 R11, R11 ;  /* 0x0000000b000b7308 */ /* 0x000e620000000800 */
[C---:B--2---:R-:W-:Y:S01]  /*2f40*/  FADD.FTZ R35, R9.reuse, R48 ;  /* 0x0000003009237221 */ /* 0x044fe20000010000 */
[----:B------:R-:W-:Y:S01]  /*2f50*/  F2FP.BF16.F32.PACK_AB R150, R9, R150 ;  /* 0x000000960996723e */ /* 0x000fe200000010ff */
[----:B------:R-:W-:-:S05]  /*2f60*/  FFMA.FTZ R44, R85, R0, -R44 ;  /* 0x00000000552c7223 */ /* 0x000fca000001082c */
        /* <DEDUP_REMOVED lines=19> */
[C---:B------:R-:W-:Y:S02]  /*30a0*/  F2FP.BF16.F32.PACK_AB R143, R36.reuse, R143 ;  /* 0x0000008f248f723e */ /* 0x040fe400000010ff */
        /* <DEDUP_REMOVED lines=88> */
[----:B------:R0:W1:Y:S01]  /*3630*/  MUFU.EX2 R6, R5 ;  /* 0x0000000500067308 */ /* 0x0000620000000800 */
[----:B--2---:R-:W-:-:S04]  /*3640*/  FADD.FTZ R9, R63, R8 ;  /* 0x000000083f097221 */ /* 0x004fc80000010000 */
[C---:B0-----:R-:W-:Y:S01]  /*3650*/  FADD.FTZ R5, R44.reuse, R9 ;  /* 0x000000092c057221 */ /* 0x041fe20000010000 */
[----:B------:R-:W-:Y:S01]  /*3660*/  F2FP.BF16.F32.PACK_AB R122, R44, R63 ;  /* 0x0000003f2c7a723e */ /* 0x000fe200000010ff */
[C---:B-1----:R-:W-:Y:S01]  /*3670*/  FADD.FTZ R4, R6.reuse, R7 ;  /* 0x0000000706047221 */ /* 0x042fe20000010000 */
        /* <DEDUP_REMOVED lines=8> */
.L_x_14854:
[----:B------:R-:W-:Y:S01]  /*3700*/  ISETP.NE.AND P2, PT, RZ, UR44, PT ;  /* 0x0000002cff007c0c */ /* 0x000fe2000bf45270 */
[----:B------:R-:W-:-:S04]  /*3710*/  UISETP.NE.AND UP0, UPT, UR23, 0x1, UPT ;  /* 0x000000011700788c */ /* 0x000fc8000bf05270 */
[----:B------:R-:W-:-:S04]  /*3720*/  USEL UR37, URZ, 0x1, UP0 ;  /* 0x000000013f257887 */ /* 0x000fc80008000000 */
[----:B------:R-:W-:-:S04]  /*3730*/  ULOP3.LUT UR37, UR25, UR37, URZ, 0x3c, !UPT ;  /* 0x0000002519257292 */ /* 0x000fc8000f8e3c3f */
[----:B------:R-:W-:Y:S08]  /*3740*/  @P2 BRA `(.L_x_14844) ;  /* 0x0000000000382947 */ /* 0x000ff00003800000 */
[----:B------:R-:W-:Y:S05]  /*3750*/  @!P0 BRA `(.L_x_14845) ;  /* 0x0000000000048947 */ /* 0x000fea0003800000 */
[----:B------:R-:W-:Y:S01]  /*3760*/  BPT.TRAP 0x1 ;  /* 0x000000040000795c */ /* 0x000fe20000300000 */
.L_x_14845:
        /* <DEDUP_REMOVED lines=9> */
.L_x_14846:
[----:B-1----:R-:W-:Y:S05]  /*3800*/  @P1 BRA `(.L_x_14844) ;  /* 0x0000000000081947 */ /* 0x002fea0003800000 */
[----:B------:R-:W1:Y:S02]  /*3810*/  SYNCS.PHASECHK.TRANS64.TRYWAIT P1, [UR6+0x16830], R0 ;  /* 0x01683000ff0075a7 */ /* 0x000e640008020146 */
[----:B-1----:R-:W-:Y:S05]  /*3820*/  @!P1 BRA `(.L_x_14847) ;  /* 0x000000a400909947 */ /* 0x002fea0003800000 */
.L_x_14844:
        /* <DEDUP_REMOVED lines=28> */
.L_x_14849:
[----:B------:R-:W-:Y:S01]  /*39f0*/  ULEA UR6, UR23, UR45, 0x3 ;  /* 0x0000002d17067291 */ /* 0x000fe2000f8e183f */
[----:B------:R-:W-:-:S05]  /*3a00*/  IMAD.U32 R0, RZ, RZ, UR25 ;  /* 0x00000019ff007e24 */ /* 0x000fca000f8e00ff */
[----:B------:R-:W-:-:S04]  /*3a10*/  SHF.L.U32 R0, R0, 0x1f, RZ ;  /* 0x0000001f00007819 */ /* 0x000fc800000006ff */
[----:B------:R0:W1:Y:S01]  /*3a20*/  SYNCS.PHASECHK.TRANS64.TRYWAIT P1, [UR6+0x16850], R0 ;  /* 0x01685000ff0075a7 */ /* 0x0000620008020146 */
[----:B------:R-:W-:Y:S05]  /*3a30*/  @!P0 BRA `(.L_x_14850) ;  /* 0x0000000000048947 */ /* 0x000fea0003800000 */
[----:B------:R-:W-:Y:S01]  /*3a40*/  BPT.TRAP 0x1 ;  /* 0x000000040000795c */ /* 0x000fe20000300000 */
.L_x_14850:
[----:B-1----:R-:W-:Y:S05]  /*3a50*/  @P1 BRA `(.L_x_14848) ;  /* 0x0000000000081947 */ /* 0x002fea0003800000 */
[----:B------:R-:W1:Y:S02]  /*3a60*/  SYNCS.PHASECHK.TRANS64.TRYWAIT P1, [UR6+0x16850], R0 ;  /* 0x01685000ff0075a7 */ /* 0x000e640008020146 */
[----:B-1----:R-:W-:Y:S05]  /*3a70*/  @!P1 BRA `(.L_x_14851) ;  /* 0x000000a400149947 */ /* 0x002fea0003800000 */
.L_x_14848:
        /* <DEDUP_REMOVED lines=51> */
.L_x_14852:
        /* <DEDUP_REMOVED lines=113> */
[----:B------:R-:W0:Y:S01]  /*44c0*/  LDC R0, c[0x0][0x988] ;  /* 0x00026200ff007b82 */ /* 0x000e220000000800 */
[----:B------:R-:W-:Y:S02]  /*44d0*/  FMNMX.FTZ R8, R81, R8, !PT ;  /* 0x0000000851087209 */ /* 0x000fe40007810000 */
[----:B------:R-:W-:Y:S02]  /*44e0*/  FSEL R85, R85, -INF , P2 ;  /* 0xff80000055557808 */ /* 0x000fe40001000000 */
[----:B------:R-:W-:Y:S02]  /*44f0*/  FMNMX.FTZ R8, R123, R8, !PT ;  /* 0x000000087b087209 */ /* 0x000fe40007810000 */
[----:B--2---:R-:W-:-:S02]  /*4500*/  IADD3 R2, R137, -UR22, R2 ;  /* 0x8000001689027c10 */ /* 0x004fc4000fffe002 */
[----:B------:R-:W-:Y:S02]  /*4510*/  FMNMX.FTZ R14, R85, R8, !PT ;  /* 0x00000008550e7209 */ /* 0x000fe40007810000 */
[C---:B------:R-:W-:Y:S02]  /*4520*/  ISETP.GT.AND P2, PT, R2.reuse, RZ, PT ;  /* 0x000000ff0200720c */ /* 0x040fe40003f44270 */
[----:B------:R-:W-:Y:S01]  /*4530*/  ISETP.GT.AND P3, PT, R2, 0x1, PT ;  /* 0x000000010200780c */ /* 0x000fe20003f64270 */
[----:B------:R-:W1:Y:S01]  /*4540*/  SHFL.BFLY PT, R3, R14, 0x2, 0x1f ;  /* 0x0c401f000e037f89 */ /* 0x000e6200000e0000 */
[----:B------:R-:W-:Y:S02]  /*4550*/  FSEL R26, R26, -INF , P2 ;  /* 0xff8000001a1a7808 */ /* 0x000fe40001000000 */
[----:B------:R-:W-:Y:S02]  /*4560*/  ISETP.GT.AND P2, PT, R2, 0x8, PT ;  /* 0x000000080200780c */ /* 0x000fe40003f44270 */
[----:B------:R-:W-:-:S02]  /*4570*/  FMNMX.FTZ R12, R26, R7, !PT ;  /* 0x000000071a0c7209 */ /* 0x000fc40007810000 */
        /* <DEDUP_REMOVED lines=66> */
[----:B------:R-:W-:Y:S01]  /*49a0*/  FFMA.FTZ R33, R85, R0, -R10 ;  /* 0x0000000055217223 */ /* 0x000fe2000001080a */
[----:B------:R-:W-:Y:S01]  /*49b0*/  FMNMX.FTZ R12, R139, R12, !PT ;  /* 0x0000000c8b0c7209 */ /* 0x000fe20007810000 */
[----:B------:R-:W-:Y:S01]  /*49c0*/  MUFU.EX2 R8, R8 ;  /* 0x0000000800087308 */ /* 0x000fe20000000800 */
[----:B------:R-:W-:-:S02]  /*49d0*/  ISETP.GT.AND P3, PT, R2, 0x31, PT ;  /* 0x000000310200780c */ /* 0x000fc40003f64270 */
[----:B------:R-:W-:Y:S02]  /*49e0*/  FSEL R141, R50, -INF , P2 ;  /* 0xff800000328d7808 */ /* 0x000fe40001000000 */
[----:B------:R-:W-:Y:S02]  /*49f0*/  FMNMX.FTZ R12, R47, R12, !PT ;  /* 0x0000000c2f0c7209 */ /* 0x000fe40007810000 */
[C---:B------:R-:W-:Y:S01]  /*4a00*/  ISETP.GT.AND P2, PT, R2.reuse, 0x38, PT ;  /* 0x000000380200780c */ /* 0x040fe20003f44270 */
[----:B------:R-:W-:Y:S01]  /*4a10*/  MUFU.EX2 R148, R148 ;  /* 0x0000009400947308 */ /* 0x000fe20000000800 */
[----:B------:R-:W-:Y:S02]  /*4a20*/  FSEL R51, R51, -INF , P3 ;  /* 0xff80000033337808 */ /* 0x000fe40001800000 */
[----:B------:R-:W-:Y:S02]  /*4a30*/  FMNMX.FTZ R12, R141, R12, !PT ;  /* 0x0000000c8d0c7209 */ /* 0x000fe40007810000 */
[----:B------:R-:W-:-:S02]  /*4a40*/  ISETP.GT.AND P3, PT, R2, 0x39, PT ;  /* 0x000000390200780c */ /* 0x000fc40003f64270 */
[----:B------:R-:W-:Y:S01]  /*4a50*/  FSEL R143, R54, -INF , P2 ;  /* 0xff800000368f7808 */ /* 0x000fe20001000000 */
[----:B------:R-:W-:Y:S01]  /*4a60*/  MUFU.EX2 R150, R150 ;  /* 0x0000009600967308 */ /* 0x000fe20000000800 */
[----:B------:R-:W-:Y:S02]  /*4a70*/  FMNMX.FTZ R12, R51, R12, !PT ;  /* 0x0000000c330c7209 */ /* 0x000fe40007810000 */
[C---:B------:R-:W-:Y:S02]  /*4a80*/  ISETP.GT.AND P2, PT, R2.reuse, 0x40, PT ;  /* 0x000000400200780c */ /* 0x040fe40003f44270 */
[----:B------:R-:W-:Y:S02]  /*4a90*/  FSEL R55, R55, -INF , P3 ;  /* 0xff80000037377808 */ /* 0x000fe40001800000 */
        /* <DEDUP_REMOVED lines=79> */
[----:B------:R-:W-:Y:S01]  /*4f90*/  FSEL R31, R3, RZ, P1 ;  /* 0x000000ff031f7208 */ /* 0x000fe20000800000 */
[-CC-:B------:R-:W-:Y:S01]  /*4fa0*/  FFMA.FTZ R12, R26, R0.reuse, -R10.reuse ;  /* 0x000000001a0c7223 */ /* 0x180fe2000001080a */
[-CC-:B------:R-:W-:Y:S01]  /*4fb0*/  FFMA.FTZ R37, R125, R0.reuse, -R10.reuse ;  /* 0x000000007d257223 */ /* 0x180fe2000001080a */
[-CC-:B------:R-:W-:Y:S01]  /*4fc0*/  FFMA.FTZ R14, R127, R0.reuse, -R10.reuse ;  /* 0x000000007f0e7223 */ /* 0x180fe2000001080a */
[-C--:B------:R-:W-:Y:S01]  /*4fd0*/  FFMA.FTZ R20, R129, R0.reuse, -R10 ;  /* 0x0000000081147223 */ /* 0x080fe2000001080a */
[----:B------:R-:W-:Y:S01]  /*4fe0*/  FADD.FTZ R31, -R31, R6 ;  /* 0x000000061f1f7221 */ /* 0x000fe20000010100 */
[----:B------:R-:W-:Y:S01]  /*4ff0*/  FSEL R6, R2, RZ, P2 ;  /* 0x000000ff02067208 */ /* 0x000fe20001000000 */
[----:B------:R-:W-:Y:S01]  /*5000*/  MUFU.EX2 R12, R12 ;  /* 0x0000000c000c7308 */ /* 0x000fe20000000800 */
[-CC-:B------:R-:W-:Y:S01]  /*5010*/  FFMA.FTZ R65, R131, R0.reuse, -R10.reuse ;  /* 0x0000000083417223 */ /* 0x180fe2000001080a */
[-C--:B------:R-:W-:Y:S01]  /*5020*/  FMUL.FTZ R31, R31, R0.reuse ;  /* 0x000000001f1f7220 */ /* 0x080fe20000410000 */
[-CC-:B------:R-:W-:Y:S01]  /*5030*/  FFMA.FTZ R24, R133, R0.reuse, -R10.reuse ;  /* 0x0000000085187223 */ /* 0x180fe2000001080a */
[----:B------:R-:W-:Y:S01]  /*5040*/  FADD.FTZ R7, -R6, R7 ;  /* 0x0000000706077221 */ /* 0x000fe20000010100 */
[-CC-:B------:R-:W-:Y:S01]  /*5050*/  FFMA.FTZ R30, R51, R0.reuse, -R10.reuse ;  /* 0x00000000331e7223 */ /* 0x180fe2000001080a */
        /* <DEDUP_REMOVED lines=22> */
[----:B------:R-:W-:-:S02]  /*51c0*/  FFMA.FTZ R123, R86, R0, -R10 ;  /* 0x00000000567b7223 */ /* 0x000fc4000001080a */
[----:B------:R-:W-:-:S03]  /*51d0*/  FADD.FTZ R5, R148, R5 ;  /* 0x0000000594057221 */ /* 0x000fc60000010000 */
[----:B------:R-:W0:Y:S01]  /*51e0*/  MUFU.EX2 R14, R14 ;  /* 0x0000000e000e7308 */ /* 0x000e220000000800 */
[----:B-1----:R-:W-:-:S07]  /*51f0*/  FFMA.FTZ R4, R7, R4, R12 ;  /* 0x0000000407047223 */ /* 0x002fce000001000c */
        /* <DEDUP_REMOVED lines=29> */
[----:B-1----:R-:W-:Y:S01]  /*53d0*/  FADD.FTZ R45, R43, R38 ;  /* 0x000000262b2d7221 */ /* 0x002fe20000010000 */
[----:B------:R-:W-:-:S06]  /*53e0*/  FFMA.FTZ R38, R71, R0, -R10 ;  /* 0x0000000047267223 */ /* 0x000fcc000001080a */
        /* <DEDUP_REMOVED lines=21> */
[-CC-:B------:R-:W-:Y:S01]  /*5540*/  FFMA.FTZ R44, R83, R0.reuse, -R10.reuse ;  /* 0x00000000532c7223 */ /* 0x180fe2000001080a */
[----:B------:R-:W-:Y:S02]  /*5550*/  FFMA.FTZ R10, R87, R0, -R10 ;  /* 0x00000000570a7223 */ /* 0x000fe4000001080a */
        /* <DEDUP_REMOVED lines=52> */
.L_x_14853:
[----:B------:R-:W-:Y:S01]  /*58a0*/  UISETP.GT.AND UP0, UPT, UR24, UR21, UPT ;  /* 0x000000151800728c */ /* 0x000fe2000bf04270 */
[----:B------:R-:W-:Y:S01]  /*58b0*/  F2FP.BF16.F32.PACK_AB R139, R6, R139 ;  /* 0x0000008b068b723e */ /* 0x000fe200000010ff */
        /* <DEDUP_REMOVED lines=75> */
[----:B------:R-:W-:-:S05]  /*5d70*/  UMOV UR24, UR7 ;  /* 0x0000000700187c82 */ /* 0x000fca0008000000 */
.L_x_14843:
[----:B------:R-:W-:-:S13]  /*5d80*/  ISETP.LE.AND P1, PT, RZ, UR24, PT ;  /* 0x00000018ff007c0c */ /* 0x000fda000bf23270 */
[----:B------:R-:W-:Y:S05]  /*5d90*/  @!P1 BRA `(.L_x_14855) ;  /* 0x0000001c00489947 */ /* 0x000fea0003800000 */
[----:B------:R-:W-:Y:S01]  /*5da0*/  IMAD.MOV.U32 R7, RZ, RZ, R2 ;  /* 0x000000ffff077224 */ /* 0x000fe200078e0002 */
[----:B------:R-:W-:Y:S01]  /*5db0*/  UMOV UR22, UR37 ;  /* 0x0000002500167c82 */ /* 0x000fe20008000000 */
[----:B------:R-:W-:Y:S01]  /*5dc0*/  IMAD.MOV.U32 R6, RZ, RZ, R3 ;  /* 0x000000ffff067224 */ /* 0x000fe200078e0003 */
[----:B------:R-:W-:-:S06]  /*5dd0*/  UMOV UR21, UR38 ;  /* 0x0000002600157c82 */ /* 0x000fcc0008000000 */
.L_x_14866:
[----:B------:R-:W-:Y:S01]  /*5de0*/  ISETP.NE.AND P2, PT, RZ, UR44, PT ;  /* 0x0000002cff007c0c */ /* 0x000fe2000bf45270 */
[----:B------:R-:W-:-:S04]  /*5df0*/  UISETP.NE.AND UP0, UPT, UR21, 0x1, UPT ;  /* 0x000000011500788c */ /* 0x000fc8000bf05270 */
[----:B------:R-:W-:-:S04]  /*5e00*/  USEL UR37, URZ, 0x1, UP0 ;  /* 0x000000013f257887 */ /* 0x000fc80008000000 */
[----:B------:R-:W-:-:S04]  /*5e10*/  ULOP3.LUT UR37, UR22, UR37, URZ, 0x3c, !UPT ;  /* 0x0000002516257292 */ /* 0x000fc8000f8e3c3f */
[----:B------:R-:W-:Y:S08]  /*5e20*/  @P2 BRA `(.L_x_14856) ;  /* 0x0000000000382947 */ /* 0x000ff00003800000 */
[----:B------:R-:W-:Y:S05]  /*5e30*/  @!P0 BRA `(.L_x_14857) ;  /* 0x0000000000048947 */ /* 0x000fea0003800000 */
[----:B------:R-:W-:Y:S01]  /*5e40*/  BPT.TRAP 0x1 ;  /* 0x000000040000795c */ /* 0x000fe20000300000 */
.L_x_14857:
        /* <DEDUP_REMOVED lines=9> */
.L_x_14858:
[----:B-1----:R-:W-:Y:S05]  /*5ee0*/  @P1 BRA `(.L_x_14856) ;  /* 0x0000000000081947 */ /* 0x002fea0003800000 */
[----:B------:R-:W1:Y:S02]  /*5ef0*/  SYNCS.PHASECHK.TRANS64.TRYWAIT P1, [UR6+0x16830], R0 ;  /* 0x01683000ff0075a7 */ /* 0x000e640008020146 */
[----:B-1----:R-:W-:Y:S05]  /*5f00*/  @!P1 BRA `(.L_x_14859) ;  /* 0x0000008000089947 */ /* 0x002fea0003800000 */
.L_x_14856:
        /* <DEDUP_REMOVED lines=28> */
.L_x_14861:
[----:B------:R-:W-:Y:S01]  /*60d0*/  ULEA UR6, UR21, UR45, 0x3 ;  /* 0x0000002d15067291 */ /* 0x000fe2000f8e183f */
[----:B------:R-:W-:-:S05]  /*60e0*/  IMAD.U32 R0, RZ, RZ, UR22 ;  /* 0x00000016ff007e24 */ /* 0x000fca000f8e00ff */
[----:B------:R-:W-:-:S04]  /*60f0*/  SHF.L.U32 R0, R0, 0x1f, RZ ;  /* 0x0000001f00007819 */ /* 0x000fc800000006ff */
[----:B------:R0:W1:Y:S01]  /*6100*/  SYNCS.PHASECHK.TRANS64.TRYWAIT P1, [UR6+0x16850], R0 ;  /* 0x01685000ff0075a7 */ /* 0x0000620008020146 */
[----:B------:R-:W-:Y:S05]  /*6110*/  @!P0 BRA `(.L_x_14862) ;  /* 0x0000000000048947 */ /* 0x000fea0003800000 */
[----:B------:R-:W-:Y:S01]  /*6120*/  BPT.TRAP 0x1 ;  /* 0x000000040000795c */ /* 0x000fe20000300000 */
.L_x_14862:
[----:B-1----:R-:W-:Y:S05]  /*6130*/  @P1 BRA `(.L_x_14860) ;  /* 0x0000000000081947 */ /* 0x002fea0003800000 */
[----:B------:R-:W1:Y:S02]  /*6140*/  SYNCS.PHASECHK.TRANS64.TRYWAIT P1, [UR6+0x16850], R0 ;  /* 0x01685000ff0075a7 */ /* 0x000e640008020146 */
[----:B-1----:R-:W-:Y:S05]  /*6150*/  @!P1 BRA `(.L_x_14863) ;  /* 0x0000007c008c9947 */ /* 0x002fea0003800000 */
.L_x_14860:
        /* <DEDUP_REMOVED lines=51> */
.L_x_14864:
        /* <DEDUP_REMOVED lines=131> */
[-CC-:B------:R-:W-:Y:S01]  /*6cc0*/  FFMA.FTZ R128, R64, R0.reuse, -R129.reuse ;  /* 0x0000000040807223 */ /* 0x180fe20000010881 */
[-CC-:B------:R-:W-:Y:S01]  /*6cd0*/  FFMA.FTZ R25, R65, R0.reuse, -R129.reuse ;  /* 0x0000000041197223 */ /* 0x180fe20000010881 */
[-CC-:B------:R-:W-:Y:S01]  /*6ce0*/  FFMA.FTZ R130, R68, R0.reuse, -R129.reuse ;  /* 0x0000000044827223 */ /* 0x180fe20000010881 */
[-CC-:B------:R-:W-:Y:S01]  /*6cf0*/  FFMA.FTZ R21, R69, R0.reuse, -R129.reuse ;  /* 0x0000000045157223 */ /* 0x180fe20000010881 */
[-CC-:B------:R-:W-:Y:S01]  /*6d00*/  FFMA.FTZ R124, R72, R0.reuse, -R129.reuse ;  /* 0x00000000487c7223 */ /* 0x180fe20000010881 */
[-C--:B------:R-:W-:Y:S01]  /*6d10*/  FFMA.FTZ R15, R73, R0.reuse, -R129 ;  /* 0x00000000490f7223 */ /* 0x080fe20000010881 */
        /* <DEDUP_REMOVED lines=142> */
.L_x_14865:
        /* <DEDUP_REMOVED lines=76> */
.L_x_14855:
[----:B------:R-:W-:Y:S06]  /*7ac0*/  BAR.ARV 0x8, 0x200 ;  /* 0x0208000000007b1d */ /* 0x000fec0000002000 */
[----:B------:R-:W-:Y:S05]  /*7ad0*/  @!P0 BRA `(.L_x_14867) ;  /* 0x0000000000048947 */ /* 0x000fea0003800000 */
[----:B------:R-:W-:Y:S01]  /*7ae0*/  BPT.TRAP 0x1 ;  /* 0x000000040000795c */ /* 0x000fe20000300000 */
.L_x_14867:
[----:B------:R-:W-:Y:S01]  /*7af0*/  ULEA UR5, UR38, UR45, 0x3 ;  /* 0x0000002d26057291 */ /* 0x000fe2000f8e183f */
[----:B------:R-:W-:-:S05]  /*7b00*/  IMAD.U32 R6, RZ, RZ, UR37 ;  /* 0x00000025ff067e24 */ /* 0x000fca000f8e00ff */
[----:B------:R-:W-:-:S04]  /*7b10*/  SHF.L.U32 R6, R6, 0x1f, RZ ;  /* 0x0000001f06067819 */ /* 0x000fc800000006ff */
[----:B------:R0:W1:Y:S01]  /*7b20*/  SYNCS.PHASECHK.TRANS64.TRYWAIT P1, [UR5+0x16850], R6 ;  /* 0x01685006ff0075a7 */ /* 0x0000620008020145 */
[----:B------:R-:W-:Y:S05]  /*7b30*/  @!P0 BRA `(.L_x_14868) ;  /* 0x0000000000048947 */ /* 0x000fea0003800000 */
[----:B------:R-:W-:Y:S01]  /*7b40*/  BPT.TRAP 0x1 ;  /* 0x000000040000795c */ /* 0x000fe20000300000 */
.L_x_14868:
[----:B-1----:R-:W-:Y:S05]  /*7b50*/  @P1 BRA `(.L_x_14869) ;  /* 0x0000000000081947 */ /* 0x002fea0003800000 */
[----:B------:R-:W1:Y:S02]  /*7b60*/  SYNCS.PHASECHK.TRANS64.TRYWAIT P1, [UR5+0x16850], R6 ;  /* 0x01685006ff0075a7 */ /* 0x000e640008020145 */
[----:B-1----:R-:W-:Y:S05]  /*7b70*/  @!P1 BRA `(.L_x_14870) ;  /* 0x00000064001c9947 */ /* 0x002fea0003800000 */
.L_x_14869:
        /* <DEDUP_REMOVED lines=71> */
.L_x_14871:
        /* <DEDUP_REMOVED lines=42> */
.L_x_14835:
        /* <DEDUP_REMOVED lines=9> */
[----:B------:R-:W0:Y:S01]  /*8320*/  LDC R32, c[0x0][0xbe8] ;  /* 0x0002fa00ff207b82 */ /* 0x000e220000000800 */
[----:B------:R-:W1:Y:S01]  /*8330*/  S2R R5, SR_SWINHI ;  /* 0x0000000000057919 */ /* 0x000e620000002f00 */
[----:B------:R-:W-:Y:S01]  /*8340*/  USHF.R.S32.HI UR12, URZ, 0x1f, UR42 ;  /* 0x0000001f3f0c7899 */ /* 0x000fe2000801142a */
[----:B------:R-:W-:Y:S01]  /*8350*/  VIADD R37, R17, UR40 ;  /* 0x0000002811257c36 */ /* 0x000fe20008000000 */
[----:B------:R-:W-:Y:S01]  /*8360*/  ULDC.64 UR8, c[0x0][0xb90] ;  /* 0x0002e40000087ab9 */ /* 0x000fe20000000a00 */
[----:B------:R-:W-:Y:S01]  /*8370*/  USHF.R.S32.HI UR13, URZ, 0x1f, UR41 ;  /* 0x0000001f3f0d7899 */ /* 0x000fe20008011429 */
[----:B------:R-:W-:Y:S01]  /*8380*/  F2FP.BF16.F32.PACK_AB R112, R113, R112 ;  /* 0x000000707170723e */ /* 0x000fe200000010ff */
[----:B------:R-:W-:Y:S01]  /*8390*/  UIMAD UR5, UR12, UR8, URZ ;  /* 0x000000080c0572a4 */ /* 0x000fe2000f8e023f */
[----:B------:R-:W-:Y:S01]  /*83a0*/  IMAD.MOV.U32 R28, RZ, RZ, R37 ;  /* 0x000000ffff1c7224 */ /* 0x000fe200078e0025 */
        /* <DEDUP_REMOVED lines=13> */
[----:B------:R-:W-:Y:S01]  /*8480*/  F2FP.BF16.F32.PACK_AB R115, R119, R118 ;  /* 0x000000767773723e */ /* 0x000fe200000010ff */
[----:B------:R-:W-:Y:S01]  /*8490*/  ULDC UR5, c[0x0][0xa88] ;  /* 0x0002a20000057ab9 */ /* 0x000fe20000000800 */
[----:B------:R-:W-:Y:S01]  /*84a0*/  BAR.SYNC.DEFER_BLOCKING 0x1, 0x180 ;  /* 0x0046000000007b1d */ /* 0x000fe20000010000 */
[----:B0-----:R-:W-:Y:S01]  /*84b0*/  ISETP.NE.AND P1, PT, R32, 0x1, PT ;  /* 0x000000012000780c */ /* 0x001fe20003f25270 */
[----:B------:R-:W-:-:S04]  /*84c0*/  IMAD.U32 R34, RZ, RZ, UR8 ;  /* 0x00000008ff227e24 */ /* 0x000fc8000f8e00ff */
[----:B------:R-:W-:Y:S01]  /*84d0*/  ULDC.64 UR8, c[0x0][0xae8] ;  /* 0x0002ba0000087ab9 */ /* 0x000fe20000000a00 */
[----:B------:R-:W-:Y:S01]  /*84e0*/  ULDC.64 UR10, c[0x0][0xaf0] ;  /* 0x0002bc00000a7ab9 */ /* 0x000fe20000000a00 */
[----:B------:R-:W-:Y:S02]  /*84f0*/  MOV R2, R0 ;  /* 0x0000000000027202 */ /* 0x000fe40000000f00 */
[----:B-1----:R-:W-:Y:S02]  /*8500*/  MOV R3, R5 ;  /* 0x0000000500037202 */ /* 0x002fe40000000f00 */
[----:B------:R-:W-:Y:S02]  /*8510*/  LEA R5, R22, R19, 0x6 ;  /* 0x0000001316057211 */ /* 0x000fe400078e30ff */
[----:B------:R-:W0:Y:S01]  /*8520*/  @P1 LDC R20, c[0x0][0xbec] ;  /* 0x0002fb00ff141b82 */ /* 0x000e220000000800 */
[----:B------:R-:W-:-:S04]  /*8530*/  IMAD.WIDE R10, R155, 0x2, R2 ;  /* 0x000000029b0a7825 */ /* 0x000fc800078e0202 */
[----:B------:R-:W-:Y:S01]  /*8540*/  IMAD.WIDE R2, R5, 0x2, R2 ;  /* 0x0000000205027825 */ /* 0x000fe200078e0202 */
[C---:B------:R-:W-:Y:S02]  /*8550*/  LOP3.LUT R4, R10.reuse, 0x380, RZ, 0xc0, !PT ;  /* 0x000003800a047812 */ /* 0x040fe400078ec0ff */
[----:B------:R-:W1:Y:S01]  /*8560*/  @P1 LDC R35, c[0x0][0xbf0] ;  /* 0x0002fc00ff231b82 */ /* 0x000e620000000800 */
[----:B------:R-:W-:Y:S02]  /*8570*/  IADD3 R33, P0, R10, 0x60, RZ ;  /* 0x000000600a217810 */ /* 0x000fe40007f1e0ff */
[----:B------:R-:W-:Y:S02]  /*8580*/  SHF.R.U64 R5, R4, 0x3, RZ ;  /* 0x0000000304057819 */ /* 0x000fe400000012ff */
[----:B------:R-:W-:Y:S01]  /*8590*/  LOP3.LUT R4, R33, 0x380, RZ, 0xc0, !PT ;  /* 0x0000038021047812 */ /* 0x000fe200078ec0ff */
[----:B------:R-:W-:Y:S01]  /*85a0*/  IMAD.X R9, RZ, RZ, R11, P0 ;  /* 0x000000ffff097224 */ /* 0x000fe200000e060b */
[----:B------:R-:W-:-:S02]  /*85b0*/  IADD3 R31, P2, R10, 0x40, RZ ;  /* 0x000000400a1f7810 */ /* 0x000fc40007f5e0ff */
[----:B------:R-:W-:Y:S02]  /*85c0*/  SHF.R.U64 R4, R4, 0x3, RZ ;  /* 0x0000000304047819 */ /* 0x000fe400000012ff */
[----:B------:R-:W-:Y:S01]  /*85d0*/  IADD3 R29, P3, R10, 0x20, RZ ;  /* 0x000000200a1d7810 */ /* 0x000fe20007f7e0ff */
[----:B------:R-:W-:Y:S01]  /*85e0*/  IMAD.X R7, RZ, RZ, R11, P2 ;  /* 0x000000ffff077224 */ /* 0x000fe200010e060b */
[----:B------:R-:W-:Y:S02]  /*85f0*/  LOP3.LUT R6, R31, 0x380, RZ, 0xc0, !PT ;  /* 0x000003801f067812 */ /* 0x000fe400078ec0ff */
[----:B------:R-:W-:Y:S01]  /*8600*/  LOP3.LUT R8, R4, R33, RZ, 0x3c, !PT ;  /* 0x0000002104087212 */ /* 0x000fe200078e3cff */
[----:B0-----:R-:W-:Y:S01]  /*8610*/  @P1 IMAD.HI.U32 R20, R37, R20, RZ ;  /* 0x0000001425141227 */ /* 0x001fe200078e00ff */
[----:B------:R-:W-:Y:S02]  /*8620*/  SHF.R.U64 R6, R6, 0x3, RZ ;  /* 0x0000000306067819 */ /* 0x000fe400000012ff */
[----:B------:R-:W-:-:S02]  /*8630*/  LOP3.LUT R4, R29, 0x380, RZ, 0xc0, !PT ;  /* 0x000003801d047812 */ /* 0x000fc400078ec0ff */
[----:B------:R-:W-:Y:S02]  /*8640*/  LOP3.LUT R6, R6, R31, RZ, 0x3c, !PT ;  /* 0x0000001f06067212 */ /* 0x000fe400078e3cff */
[----:B------:R-:W-:Y:S02]  /*8650*/  SHF.R.U64 R4, R4, 0x3, RZ ;  /* 0x0000000304047819 */ /* 0x000fe400000012ff */
[----:B------:R-:W-:Y:S02]  /*8660*/  IADD3 R31, P2, R2, 0x3000, RZ ;  /* 0x00003000021f7810 */ /* 0x000fe40007f5e0ff */
[----:B------:R-:W-:Y:S02]  /*8670*/  LOP3.LUT R4, R4, R29, RZ, 0x3c, !PT ;  /* 0x0000001d04047212 */ /* 0x000fe400078e3cff */
[----:B------:R-:W-:Y:S01]  /*8680*/  LOP3.LUT R29, R31, 0x380, RZ, 0xc0, !PT ;  /* 0x000003801f1d7812 */ /* 0x000fe200078ec0ff */
[----:B------:R-:W-:Y:S01]  /*8690*/  IMAD.X R21, RZ, RZ, R3, P2 ;  /* 0x000000ffff157224 */ /* 0x000fe200010e0603 */
[----:B-1----:R-:W-:-:S02]  /*86a0*/  @P1 SHF.R.U32.HI R28, RZ, R35, R20 ;  /* 0x00000023ff1c1219 */ /* 0x002fc40000011614 */
[----:B------:R-:W-:Y:S02]  /*86b0*/  SHF.R.U64 R20, R29, 0x3, RZ ;  /* 0x000000031d147819 */ /* 0x000fe400000012ff */
[----:B------:R-:W-:Y:S01]  /*86c0*/  LOP3.LUT R10, R5, R10, RZ, 0x3c, !PT ;  /* 0x0000000a050a7212 */ /* 0x000fe200078e3cff */
[--C-:B------:R-:W-:Y:S01]  /*86d0*/  IMAD.MOV R29, RZ, RZ, -R28.reuse ;  /* 0x000000ffff1d7224 */ /* 0x100fe200078e0a1c */
[----:B------:R-:W-:Y:S01]  /*86e0*/  LOP3.LUT R20, R20, R31, RZ, 0x3c, !PT ;  /* 0x0000001f14147212 */ /* 0x000fe200078e3cff */
[----:B------:R-:W-:Y:S01]  /*86f0*/  IMAD.X R5, RZ, RZ, R11, P3 ;  /* 0x000000ffff057224 */ /* 0x000fe200018e060b */
[----:B------:R-:W-:Y:S01]  /*8700*/  MOV R31, R10 ;  /* 0x0000000a001f7202 */ /* 0x000fe20000000f00 */
[----:B------:R-:W-:Y:S01]  /*8710*/  IMAD R29, R32, R29, R37 ;  /* 0x0000001d201d7224 */ /* 0x000fe200078e0225 */
[----:B------:R-:W-:Y:S02]  /*8720*/  SHF.R.S32.HI R11, RZ, 0x1f, R28 ;  /* 0x0000001fff0b7819 */ /* 0x000fe4000001141c */
[----:B------:R-:W-:-:S02]  /*8730*/  IADD3 R10, P0, R28, UR6, RZ ;  /* 0x000000061c0a7c10 */ /* 0x000fc4000ff1e0ff */
[----:B------:R-:W-:Y:S02]  /*8740*/  IADD3 R33, P3, R2, 0x1800, RZ ;  /* 0x0000180002217810 */ /* 0x000fe40007f7e0ff */
[----:B------:R-:W-:Y:S02]  /*8750*/  SHF.R.S32.HI R30, RZ, 0x1f, R29 ;  /* 0x0000001fff1e7819 */ /* 0x000fe4000001141d */
[----:B------:R-:W-:Y:S01]  /*8760*/  IADD3.X R11, R11, UR7, R34, P0, !PT ;  /* 0x000000070b0b7c10 */ /* 0x000fe200087fe422 */
[----:B------:R-:W-:Y:S01]  /*8770*/  ULDC.64 UR6, c[0x0][0xb88] ;  /* 0x0002e20000067ab9 */ /* 0x000fe20000000a00 */
[----:B------:R-:W-:Y:S01]  /*8780*/  LOP3.LUT R24, R33, 0x380, RZ, 0xc0, !PT ;  /* 0x0000038021187812 */ /* 0x000fe200078ec0ff */
[----:B------:R-:W-:Y:S01]  /*8790*/  IMAD.X R25, RZ, RZ, R3, P3 ;  /* 0x000000ffff197224 */ /* 0x000fe200018e0603 */
[----:B------:R-:W-:Y:S01]  /*87a0*/  MOV R28, R8 ;  /* 0x00000008001c7202 */ /* 0x000fe20000000f00 */
[----:B------:R-:W-:Y:S01]  /*87b0*/  IMAD R8, R30, UR6, RZ ;  /* 0x000000061e087c24 */ /* 0x000fe2000f8e02ff */
[----:B------:R-:W-:Y:S01]  /*87c0*/  MOV R30, R6 ;  /* 0x00000006001e7202 */ /* 0x000fe20000000f00 */
[----:B------:R-:W-:Y:S01]  /*87d0*/  IMAD.WIDE.U32 R6, R29, UR6, R10 ;  /* 0x000000061d067c25 */ /* 0x000fe2000f8e000a */
[----:B------:R-:W-:-:S02]  /*87e0*/  SHF.R.U64 R24, R24, 0x3, RZ ;  /* 0x0000000318187819 */ /* 0x000fc400000012ff */
[----:B------:R-:W-:Y:S01]  /*87f0*/  LOP3.LUT P0, RZ, R152, 0x3, RZ, 0xc0, !PT ;  /* 0x0000000398ff7812 */ /* 0x000fe2000780c0ff */
[----:B------:R-:W-:Y:S01]  /*8800*/  IMAD R29, R29, UR7, R8 ;  /* 0x000000071d1d7c24 */ /* 0x000fe2000f8e0208 */
[----:B------:R-:W-:Y:S01]  /*8810*/  LOP3.LUT R24, R24, R33, RZ, 0x3c, !PT ;  /* 0x0000002118187212 */ /* 0x000fe200078e3cff */
[----:B------:R-:W-:Y:S01]  /*8820*/  VIADD R10, R154, UR40 ;  /* 0x000000289a0a7c36 */ /* 0x000fe20008000000 */
[----:B------:R-:W-:Y:S01]  /*8830*/  ULDC.64 UR6, c[0x0][0xb50] ;  /* 0x0002d40000067ab9 */ /* 0x000fe20000000a00 */
[----:B------:R-:W-:Y:S01]  /*8840*/  IMAD R33, R32, UR5, RZ ;  /* 0x0000000520217c24 */ /* 0x000fe2000f8e02ff */
[----:B------:R-:W-:Y:S01]  /*8850*/  LEA R34, P5, R6, UR6, 0x2 ;  /* 0x0000000606227c11 */ /* 0x000fe2000f8a10ff */
[----:B------:R-:W-:Y:S01]  /*8860*/  IMAD.IADD R7, R7, 0x1, R29 ;  /* 0x0000000107077824 */ /* 0x000fe200078e021d */
[----:B------:R-:W-:Y:S01]  /*8870*/  MOV R29, R4 ;  /* 0x00000004001d7202 */ /* 0x000fe20000000f00 */
[C---:B------:R-:W-:Y:S01]  /*8880*/  VIADD R8, R10.reuse, 0x8 ;  /* 0x000000080a087836 */ /* 0x040fe20000000000 */
[----:B------:R-:W-:Y:S01]  /*8890*/  ISETP.GE.OR P4, PT, R10, R33, P0 ;  /* 0x000000210a00720c */ /* 0x000fe20000786670 */
[----:B------:R-:W-:Y:S01]  /*88a0*/  SHFL.IDX PT, R36, R34, RZ, 0x1c1f ;  /* 0x001c1fff22247589 */ /* 0x000fe200000e0000 */
[----:B------:R-:W-:-:S02]  /*88b0*/  LEA.HI.X R35, R6, UR7, R7, 0x2, P5 ;  /* 0x0000000706237c11 */ /* 0x000fc4000a8f1407 */
[----:B------:R-:W-:Y:S01]  /*88c0*/  ISETP.GE.OR P0, PT, R8, R33, P0 ;  /* 0x000000210800720c */ /* 0x000fe20000706670 */
[----:B------:R-:W-:Y:S01]  /*88d0*/  SHFL.IDX PT, R38, R34, 0x1, 0x1c1f ;  /* 0x003c1f0022267f89 */ /* 0x000fe200000e0000 */
[----:B------:R-:W-:Y:S02]  /*88e0*/  F2FP.BF16.F32.PACK_AB R4, R89, R88 ;  /* 0x000000585904723e */ /* 0x000fe400000010ff */
[----:B------:R-:W-:Y:S01]  /*88f0*/  F2FP.BF16.F32.PACK_AB R5, R91, R90 ;  /* 0x0000005a5b05723e */ /* 0x000fe200000010ff */
[----:B------:R-:W0:Y:S01]  /*8900*/  SHFL.IDX PT, R37, R35, RZ, 0x1c1f ;  /* 0x001c1fff23257589 */ /* 0x000e2200000e0000 */
[----:B------:R-:W-:Y:S02]  /*8910*/  F2FP.BF16.F32.PACK_AB R6, R93, R92 ;  /* 0x0000005c5d06723e */ /* 0x000fe400000010ff */
[----:B------:R-:W-:Y:S01]  /*8920*/  F2FP.BF16.F32.PACK_AB R7, R95, R94 ;  /* 0x0000005e5f07723e */ /* 0x000fe200000010ff */
[----:B------:R1:W2:Y:S01]  /*8930*/  SHFL.IDX PT, R39, R35, 0x1, 0x1c1f ;  /* 0x003c1f0023277f89 */ /* 0x0002a200000e0000 */
[----:B------:R-:W-:-:S02]  /*8940*/  F2FP.BF16.F32.PACK_AB R8, R97, R96 ;  /* 0x000000606108723e */ /* 0x000fc400000010ff */
[----:B------:R-:W-:Y:S01]  /*8950*/  F2FP.BF16.F32.PACK_AB R9, R99, R98 ;  /* 0x000000626309723e */ /* 0x000fe200000010ff */
[----:B------:R3:W-:Y:S01]  /*8960*/  STSM.16.M88.4 [R31], R4 ;  /* 0x000000041f007844 */ /* 0x0007e20000000200 */
[----:B------:R-:W-:Y:S02]  /*8970*/  F2FP.BF16.F32.PACK_AB R10, R101, R100 ;  /* 0x00000064650a723e */ /* 0x000fe400000010ff */
[----:B------:R-:W-:Y:S02]  /*8980*/  F2FP.BF16.F32.PACK_AB R11, R103, R102 ;  /* 0x00000066670b723e */ /* 0x000fe400000010ff */
[----:B-1----:R-:W-:-:S03]  /*8990*/  LOP3.LUT R35, R2, 0x380, RZ, 0xc0, !PT ;  /* 0x0000038002237812 */ /* 0x002fc600078ec0ff */
[----:B------:R1:W-:Y:S01]  /*89a0*/  STSM.16.M88.4 [R29], R8 ;  /* 0x000000081d007844 */ /* 0x0003e20000000200 */
[----:B------:R-:W-:-:S03]  /*89b0*/  SHF.R.U64 R35, R35, 0x3, RZ ;  /* 0x0000000323237819 */ /* 0x000fc600000012ff */
[----:B------:R-:W-:Y:S01]  /*89c0*/  STSM.16.M88.4 [R30], R12 ;  /* 0x0000000c1e007844 */ /* 0x000fe20000000200 */
[----:B------:R-:W-:Y:S01]  /*89d0*/  LOP3.LUT R34, R35, R2, RZ, 0x3c, !PT ;  /* 0x0000000223227212 */ /* 0x000fe200078e3cff */
[----:B------:R-:W-:Y:S02]  /*89e0*/  IMAD.MOV.U32 R35, RZ, RZ, R3 ;  /* 0x000000ffff237224 */ /* 0x000fe400078e0003 */
[----:B------:R-:W-:Y:S01]  /*89f0*/  STSM.16.M88.4 [R28], R112 ;  /* 0x000000701c007844 */ /* 0x000fe20000000200 */
[----:B------:R-:W-:Y:S06]  /*8a00*/  BAR.SYNC.DEFER_BLOCKING 0x1, 0x180 ;  /* 0x0046000000007b1d */ /* 0x000fec0000010000 */
[----:B0-----:R0:W-:Y:S04]  /*8a10*/  @!P4 ST.E desc[UR50][R36.64], R27 ;  /* 0x0000001b2400c985 */ /* 0x0011e8000c101932 */
[----:B--2---:R2:W-:Y:S04]  /*8a20*/  @!P0 ST.E desc[UR50][R38.64], R26 ;  /* 0x0000001a26008985 */ /* 0x0045e8000c101932 */
[----:B---3--:R-:W3:Y:S04]  /*8a30*/  LD.E.128 R4, desc[UR50][R34.64] ;  /* 0x0000003222047980 */ /* 0x008ee8000c101d00 */
[----:B-1----:R1:W4:Y:S01]  /*8a40*/  LD.E.128 R8, desc[UR50][R24.64] ;  /* 0x0000003218087980 */ /* 0x002322000c101d00 */
[----:B0-----:R-:W0:Y:S03]  /*8a50*/  @P1 LDC R27, c[0x0][0xbf0] ;  /* 0x0002fc00ff1b1b82 */ /* 0x001e260000000800 */
[----:B------:R2:W4:Y:S01]  /*8a60*/  LD.E.128 R28, desc[UR50][R20.64] ;  /* 0x00000032141c7980 */ /* 0x000522000c101d00 */
[----:B------:R-:W-:-:S04]  /*8a70*/  IADD3 R15, P0, R2, 0x4800, RZ ;  /* 0x00004800020f7810 */ /* 0x000fc80007f1e0ff */
[----:B------:R-:W-:Y:S01]  /*8a80*/  LOP3.LUT R2, R15, 0x380, RZ, 0xc0, !PT ;  /* 0x000003800f027812 */ /* 0x000fe200078ec0ff */
[----:B------:R-:W-:Y:S02]  /*8a90*/  IMAD.X R13, RZ, RZ, R3, P0 ;  /* 0x000000ffff0d7224 */ /* 0x000fe400000e0603 */
[----:B------:R-:W0:Y:S01]  /*8aa0*/  @P1 LDC R3, c[0x0][0xbec] ;  /* 0x0002fb00ff031b82 */ /* 0x000e220000000800 */
[----:B------:R-:W-:Y:S01]  /*8ab0*/  SHF.R.U64 R2, R2, 0x3, RZ ;  /* 0x0000000302027819 */ /* 0x000fe200000012ff */
[----:B------:R-:W-:-:S03]  /*8ac0*/  UIMAD UR5, UR12, UR8, URZ ;  /* 0x000000080c0572a4 */ /* 0x000fc6000f8e023f */
[----:B------:R-:W-:Y:S01]  /*8ad0*/  LOP3.LUT R12, R2, R15, RZ, 0x3c, !PT ;  /* 0x0000000f020c7212 */ /* 0x000fe200078e3cff */
[----:B------:R-:W-:Y:S01]  /*8ae0*/  IMAD R2, R18, 0x30, R22 ;  /* 0x0000003012027824 */ /* 0x000fe200078e0216 */
[----:B------:R-:W-:-:S03]  /*8af0*/  UIMAD.WIDE.U32 UR6, UR42, UR8, URZ ;  /* 0x000000082a0672a5 */ /* 0x000fc6000f8e003f */
[----:B-1----:R-:W-:Y:S01]  /*8b00*/  VIADD R24, R2, UR40 ;  /* 0x0000002802187c36 */ /* 0x002fe20008000000 */
[----:B------:R-:W-:Y:S01]  /*8b10*/  UIMAD UR5, UR42, UR9, UR5 ;  /* 0x000000092a0572a4 */ /* 0x000fe2000f8e0205 */
[----:B------:R-:W5:Y:S01]  /*8b20*/  LD.E.128 R12, desc[UR50][R12.64] ;  /* 0x000000320c0c7980 */ /* 0x000f62000c101d00 */
[----:B------:R-:W-:Y:S01]  /*8b30*/  UIMAD UR8, UR13, UR10, URZ ;  /* 0x0000000a0d0872a4 */ /* 0x000fe2000f8e023f */
[----:B--2---:R-:W-:Y:S01]  /*8b40*/  IMAD.MOV.U32 R21, RZ, RZ, R24 ;  /* 0x000000ffff157224 */ /* 0x004fe200078e0018 */
[----:B------:R-:W-:Y:S01]  /*8b50*/  UIADD3 UR7, UR7, UR5, URZ ;  /* 0x0000000507077290 */ /* 0x000fe2000fffe03f */
[----:B------:R-:W-:Y:S01]  /*8b60*/  @!PT LDS RZ, [RZ] ;  /* 0x00000000fffff984 */ /* 0x000fe20000000800 */
[----:B------:R-:W-:Y:S01]  /*8b70*/  @!PT LDS RZ, [RZ] ;  /* 0x00000000fffff984 */ /* 0x000fe20000000800 */
[----:B------:R-:W-:Y:S01]  /*8b80*/  @!PT LDS RZ, [RZ] ;  /* 0x00000000fffff984 */ /* 0x000fe20000000800 */
[----:B------:R-:W-:Y:S01]  /*8b90*/  @!PT LDS RZ, [RZ] ;  /* 0x00000000fffff984 */ /* 0x000fe20000000800 */
[----:B------:R1:W-:Y:S06]  /*8ba0*/  MEMBAR.ALL.CTA ;  /* 0x0000000000007992 */ /* 0x0003ec0000008000 */
[----:B-1----:R-:W1:Y:S01]  /*8bb0*/  FENCE.VIEW.ASYNC.S ;  /* 0x00000000000073c6 */ /* 0x002e620000000000 */
[----:B------:R-:W-:Y:S01]  /*8bc0*/  UIMAD UR5, UR41, UR11, UR8 ;  /* 0x0000000b290572a4 */ /* 0x000fe2000f8e0208 */
[----:B------:R-:W-:Y:S01]  /*8bd0*/  VIADD R0, R0, 0x16820 ;  /* 0x0001682000007836 */ /* 0x000fe20000000000 */
[----:B------:R-:W-:Y:S01]  /*8be0*/  UIMAD.WIDE.U32 UR6, UR41, UR10, UR6 ;  /* 0x0000000a290672a5 */ /* 0x000fe2000f8e0006 */
[----:B------:R-:W-:-:S03]  /*8bf0*/  ULDC.64 UR8, c[0x0][0xae0] ;  /* 0x0002b80000087ab9 */ /* 0x000fc60000000a00 */
[----:B------:R-:W-:Y:S01]  /*8c00*/  UIADD3 UR5, UR7, UR5, URZ ;  /* 0x0000000507057290 */ /* 0x000fe2000fffe03f */
[----:B0-----:R-:W-:Y:S01]  /*8c10*/  @P1 IMAD.HI.U32 R2, R24, R3, RZ ;  /* 0x0000000318021227 */ /* 0x001fe200078e00ff */
[----:B------:R-:W-:-:S03]  /*8c20*/  PRMT R0, RZ, 0x654, R0 ;  /* 0x00000654ff007816 */ /* 0x000fc60000000000 */
[----:B------:R-:W-:Y:S01]  /*8c30*/  IMAD.U32 R3, RZ, RZ, UR7 ;  /* 0x00000007ff037e24 */ /* 0x000fe2000f8e00ff */
[----:B------:R-:W-:Y:S01]  /*8c40*/  @P1 SHF.R.U32.HI R21, RZ, R27, R2 ;  /* 0x0000001bff151219 */ /* 0x000fe20000011602 */
[----:B------:R-:W-:Y:S01]  /*8c50*/  IMAD.U32 R2, RZ, RZ, UR6 ;  /* 0x00000006ff027e24 */ /* 0x000fe2000f8e00ff */
[----:B------:R-:W-:Y:S01]  /*8c60*/  ULDC.64 UR6, c[0x0][0xad8] ;  /* 0x0002b60000067ab9 */ /* 0x000fe20000000a00 */
[----:B------:R-:W-:Y:S01]  /*8c70*/  IMAD.U32 R3, RZ, RZ, UR5 ;  /* 0x00000005ff037e24 */ /* 0x000fe2000f8e00ff */
[--C-:B------:R-:W-:Y:S01]  /*8c80*/  SHF.R.S32.HI R20, RZ, 0x1f, R21.reuse ;  /* 0x0000001fff147819 */ /* 0x100fe20000011415 */
[----:B------:R-:W-:Y:S01]  /*8c90*/  IMAD.MOV R25, RZ, RZ, -R21 ;  /* 0x000000ffff197224 */ /* 0x000fe200078e0a15 */
[----:B------:R-:W-:Y:S01]  /*8ca0*/  ULDC UR5, c[0x0][0xac8] ;  /* 0x0002b20000057ab9 */ /* 0x000fe20000000800 */
[----:B------:R-:W-:-:S04]  /*8cb0*/  IMAD.WIDE.U32 R2, R21, UR8, R2 ;  /* 0x0000000815027c25 */ /* 0x000fc8000f8e0002 */
[----:B------:R-:W-:Y:S01]  /*8cc0*/  IMAD R20, R20, UR8, RZ ;  /* 0x0000000814147c24 */ /* 0x000fe2000f8e02ff */
[----:B-1----:R0:W-:Y:S01]  /*8cd0*/  SYNCS.ARRIVE.TRANS64.RED.A1T0 RZ, [R0+URZ], RZ ;  /* 0x000000ff00ff79a7 */ /* 0x0021e2000810043f */
[----:B------:R-:W-:Y:S02]  /*8ce0*/  IMAD R25, R32, R25, R24 ;  /* 0x0000001920197224 */ /* 0x000fe400078e0218 */
[----:B------:R-:W-:Y:S02]  /*8cf0*/  IMAD R27, R21, UR9, R20 ;  /* 0x00000009151b7c24 */ /* 0x000fe4000f8e0214 */
[----:B------:R-:W-:Y:S01]  /*8d00*/  VIADD R32, R22, UR40 ;  /* 0x0000002816207c36 */ /* 0x000fe20008000000 */
[----:B------:R-:W-:Y:S01]  /*8d10*/  SHF.R.S32.HI R20, RZ, 0x1f, R25 ;  /* 0x0000001fff147819 */ /* 0x000fe20000011419 */
[----:B------:R-:W-:Y:S02]  /*8d20*/  IMAD.IADD R3, R3, 0x1, R27 ;  /* 0x0000000103037824 */ /* 0x000fe400078e021b */
[----:B0-----:R-:W-:-:S02]  /*8d30*/  VIADD R0, R32, 0x90 ;  /* 0x0000009020007836 */ /* 0x001fc40000000000 */
        /* <DEDUP_REMOVED lines=9> */
[C---:B------:R-:W-:Y:S01]  /*8dd0*/  VIADD R2, R32.reuse, 0x30 ;  /* 0x0000003020027836 */ /* 0x040fe20000000000 */
[----:B------:R-:W-:Y:S01]  /*8de0*/  ISETP.GE.AND P0, PT, R19, UR5, PT ;  /* 0x0000000513007c0c */ /* 0x000fe2000bf06270 */
[----:B------:R-:W1:Y:S03]  /*8df0*/  SHFL.IDX PT, R34, R26, 0x1, 0x181f ;  /* 0x00381f001a227f89 */ /* 0x000e6600000e0000 */
[-C--:B------:R-:W-:Y:S01]  /*8e00*/  ISETP.GE.OR P1, PT, R32, R33.reuse, P0 ;  /* 0x000000212000720c */ /* 0x080fe20000726670 */
[----:B------:R-:W2:Y:S01]  /*8e10*/  SHFL.IDX PT, R36, R26, 0x2, 0x181f ;  /* 0x00581f001a247f89 */ /* 0x000ea200000e0000 */
[-C--:B------:R-:W-:Y:S02]  /*8e20*/  ISETP.GE.OR P2, PT, R2, R33.reuse, P0 ;  /* 0x000000210200720c */ /* 0x080fe40000746670 */
[-C--:B------:R-:W-:Y:S01]  /*8e30*/  ISETP.GE.OR P3, PT, R20, R33.reuse, P0 ;  /* 0x000000211400720c */ /* 0x080fe20000766670 */
[----:B------:R-:W2:Y:S01]  /*8e40*/  SHFL.IDX PT, R3, R27, RZ, 0x181f ;  /* 0x00181fff1b037589 */ /* 0x000ea200000e0000 */
[----:B------:R-:W-:-:S03]  /*8e50*/  ISETP.GE.OR P0, PT, R0, R33, P0 ;  /* 0x000000210000720c */ /* 0x000fc60000706670 */
[----:B------:R-:W2:Y:S04]  /*8e60*/  SHFL.IDX PT, R21, R27, 0x1, 0x181f ;  /* 0x00381f001b157f89 */ /* 0x000ea800000e0000 */
[----:B------:R-:W2:Y:S01]  /*8e70*/  SHFL.IDX PT, R25, R27, 0x2, 0x181f ;  /* 0x00581f001b197f89 */ /* 0x000ea200000e0000 */
[----:B0-----:R-:W-:-:S03]  /*8e80*/  @!P1 LEA R2, P4, R19, R24, 0x1 ;  /* 0x0000001813029211 */ /* 0x001fc600078808ff */
[----:B------:R-:W0:Y:S01]  /*8e90*/  SHFL.IDX PT, R26, R26, 0x3, 0x181f ;  /* 0x00781f001a1a7f89 */ /* 0x000e2200000e0000 */
[----:B-1----:R-:W-:-:S03]  /*8ea0*/  @!P2 LEA R20, P5, R19, R34, 0x1 ;  /* 0x000000221314a211 */ /* 0x002fc600078a08ff */
[----:B------:R-:W1:Y:S01]  /*8eb0*/  SHFL.IDX PT, R27, R27, 0x3, 0x181f ;  /* 0x00781f001b1b7f89 */ /* 0x000e6200000e0000 */
[C---:B--2---:R-:W-:Y:S02]  /*8ec0*/  @!P3 LEA R24, P6, R19.reuse, R36, 0x1 ;  /* 0x000000241318b211 */ /* 0x044fe400078c08ff */
[C-C-:B------:R-:W-:Y:S02]  /*8ed0*/  @!P1 LEA.HI.X R3, R19.reuse, R3, R156.reuse, 0x1, P4 ;  /* 0x0000000313039211 */ /* 0x140fe400020f0c9c */
[C-C-:B------:R-:W-:Y:S02]  /*8ee0*/  @!P2 LEA.HI.X R21, R19.reuse, R21, R156.reuse, 0x1, P5 ;  /* 0x000000151315a211 */ /* 0x140fe400028f0c9c */
[----:B------:R-:W-:Y:S01]  /*8ef0*/  @!P3 LEA.HI.X R25, R19, R25, R156, 0x1, P6 ;  /* 0x000000191319b211 */ /* 0x000fe200030f0c9c */
[----:B---3--:R2:W-:Y:S04]  /*8f00*/  @!P1 ST.E.128 desc[UR50][R2.64], R4 ;  /* 0x0000000402009985 */ /* 0x0085e8000c101d32 */
[----:B----4-:R2:W-:Y:S04]  /*8f10*/  @!P2 ST.E.128 desc[UR50][R20.64], R8 ;  /* 0x000000081400a985 */ /* 0x0105e8000c101d32 */
[----:B------:R2:W-:Y:S01]  /*8f20*/  @!P3 ST.E.128 desc[UR50][R24.64], R28 ;  /* 0x0000001c1800b985 */ /* 0x0005e2000c101d32 */
[----:B01----:R-:W-:Y:S05]  /*8f30*/  @P0 BRA `(.L_x_14874) ;  /* 0x0000000400e40947 */ /* 0x003fea0003800000 */
[----:B--2---:R-:W-:-:S04]  /*8f40*/  LEA R2, P0, R19, R26, 0x1 ;  /* 0x0000001a13027211 */ /* 0x004fc800078008ff */
[----:B------:R-:W-:-:S05]  /*8f50*/  LEA.HI.X R3, R19, R27, R156, 0x1, P0 ;  /* 0x0000001b13037211 */ /* 0x000fca00000f0c9c */
[----:B-----5:R0:W-:Y:S01]  /*8f60*/  ST.E.128 desc[UR50][R2.64], R12 ;  /* 0x0000000c02007985 */ /* 0x0201e2000c101d32 */
[----:B------:R-:W-:Y:S05]  /*8f70*/  BRA `(.L_x_14874) ;  /* 0x0000000400d47947 */ /* 0x000fea0003800000 */
.L_x_14873:
        /* <DEDUP_REMOVED lines=50> */
.L_x_14876:
[----:B------:R-:W-:Y:S05]  /*92a0*/  BSYNC B1 ;  /* 0x0000000000017941 */ /* 0x000fea0003800000 */
.L_x_14875:
        /* <DEDUP_REMOVED lines=11> */
[----:B------:R-:W-:Y:S01]  /*9360*/  UIMAD.WIDE.U32 UR6, UR41, UR10, UR6 ;  /* 0x0000000a290672a5 */ /* 0x000fe2000f8e0006 */
[----:B------:R-:W-:Y:S01]  /*9370*/  VIADD R11, R22, UR40 ;  /* 0x00000028160b7c36 */ /* 0x000fe20008000000 */
        /* <DEDUP_REMOVED lines=21> */
[C---:B------:R-:W-:Y:S01]  /*94d0*/  LEA R12, P0, R2.reuse, UR6, 0x1 ;  /* 0x00000006020c7c11 */ /* 0x040fe2000f8008ff */
[----:B------:R-:W-:Y:S01]  /*94e0*/  ULDC UR6, c[0x0][0xa88] ;  /* 0x0002a20000067ab9 */ /* 0x000fe20000000800 */
[----:B------:R-:W-:Y:S02]  /*94f0*/  VIADD R3, R11, 0x30 ;  /* 0x000000300b037836 */ /* 0x000fe40000000000 */
[----:B------:R-:W-:Y:S01]  /*9500*/  LEA.HI.X R13, R2, UR7, R5, 0x1, P0 ;  /* 0x00000007020d7c11 */ /* 0x000fe200080f0c05 */
[----:B------:R-:W0:Y:S01]  /*9510*/  SHFL.IDX PT, R4, R12, 0x1, 0x181f ;  /* 0x00381f000c047f89 */ /* 0x000e2200000e0000 */
[----:B------:R-:W-:Y:S01]  /*9520*/  IMAD R14, R8, UR6, RZ ;  /* 0x00000006080e7c24 */ /* 0x000fe2000f8e02ff */
[----:B------:R-:W-:Y:S01]  /*9530*/  ISETP.GE.AND P0, PT, R19, UR5, PT ;  /* 0x0000000513007c0c */ /* 0x000fe2000bf06270 */
[C---:B------:R-:W-:Y:S01]  /*9540*/  VIADD R8, R11.reuse, 0x60 ;  /* 0x000000600b087836 */ /* 0x040fe20000000000 */
[----:B------:R-:W1:Y:S02]  /*9550*/  SHFL.IDX PT, R2, R12, RZ, 0x181f ;  /* 0x00181fff0c027589 */ /* 0x000e6400000e0000 */
        /* <DEDUP_REMOVED lines=23> */
.L_x_14874:
[----:B------:R-:W-:Y:S05]  /*96d0*/  BSYNC B0 ;  /* 0x0000000000007941 */ /* 0x000fea0003800000 */
.L_x_14872:
[----:B------:R-:W-:Y:S02]  /*96e0*/  ULDC UR5, c[0x0][0xc38] ;  /* 0x00030e0000057ab9 */ /* 0x000fe40000000800 */
[----:B------:R-:W-:-:S06]  /*96f0*/  UISETP.GE.AND UP0, UPT, UR4, UR5, UPT ;  /* 0x000000050400728c */ /* 0x000fcc000bf06270 */
[----:B------:R-:W-:-:S13]  /*9700*/  PLOP3.LUT P0, PT, PT, PT, UP0, 0x80, 0x0 ;  /* 0x000000000000781c */ /* 0x000fda0003f0f008 */
[----:B------:R-:W-:Y:S05]  /*9710*/  @!P0 BRA `(.L_x_14877) ;  /* 0xffffff7400648947 */ /* 0x000fea000383ffff */
[----:B------:R-:W-:Y:S05]  /*9720*/  EXIT ;  /* 0x000000000000794d */ /* 0x000fea0003800000 */
.L_x_14831:
[----:B------:R-:W-:-:S08]  /*9730*/  NOP ;  /* 0x0000000000007918 */ /* 0x000fd00000000000 */
[----:B------:R-:W0:-:S00]  /*9740*/  USETMAXREG.DEALLOC.CTAPOOL 0x20 ;  /* 0x00000020000079c8 */ /* 0x000e0000080e0500 */
[----:B0-----:R-:W-:-:S06]  /*9750*/  LOP3.LUT R0, R0, 0x3, RZ, 0xc0, !PT ;  /* 0x0000000300007812 */ /* 0x001fcc00078ec0ff */
[----:B-1----:R-:W0:Y:S01]  /*9760*/  S2UR UR5, SR_CTAID.X ;  /* 0x00000000000579c3 */ /* 0x002e220000002500 */
        /* <DEDUP_REMOVED lines=12> */
[----:B------:R-:W1:Y:S01]  /*9830*/  S2UR UR7, SR_CgaCtaId ;  /* 0x00000000000779c3 */ /* 0x000e620000008800 */
[----:B------:R-:W-:Y:S01]  /*9840*/  ULDC.64 UR36, c[0x0][0x2f0] ;  /* 0x0000bc0000247ab9 */ /* 0x000fe20000000a00 */
[----:B------:R-:W-:Y:S01]  /*9850*/  UMOV UR6, 0x400 ;  /* 0x0000040000067882 */ /* 0x000fe20000000000 */
[----:B------:R-:W-:Y:S01]  /*9860*/  ULDC.64 UR8, c[0x0][0x418] ;  /* 0x0001060000087ab9 */ /* 0x000fe20000000a00 */
[----:B------:R-:W-:Y:S01]  /*9870*/  LOP3.LUT R26, R26, 0xfffffffe, RZ, 0xc0, !PT ;  /* 0xfffffffe1a1a7812 */ /* 0x000fe200078ec0ff */
[----:B------:R-:W-:Y:S01]  /*9880*/  UISETP.NE.U32.AND UP0, UPT, UR8, URZ, UPT ;  /* 0x0000003f0800728c */ /* 0x000fe2000bf05070 */
[----:B------:R-:W-:Y:S01]  /*9890*/  IMAD.MOV.U32 R25, RZ, RZ, 0x1 ;  /* 0x00000001ff197424 */ /* 0x000fe200078e00ff */
[----:B------:R-:W-:Y:S01]  /*98a0*/  ULDC UR4, c[0x0][0x424] ;  /* 0x0001090000047ab9 */ /* 0x000fe20000000800 */
[----:B------:R-:W-:Y:S01]  /*98b0*/  ULDC UR8, c[0x0][0x2b8] ;  /* 0x0000ae0000087ab9 */ /* 0x000fe20000000800 */
[----:B------:R-:W-:Y:S01]  /*98c0*/  UISETP.NE.AND.EX UP0, UPT, UR9, URZ, UPT, UP0 ;  /* 0x0000003f0900728c */ /* 0x000fe2000bf05300 */
[----:B------:R-:W-:Y:S01]  /*98d0*/  IMAD.MOV.U32 R22, RZ, RZ, RZ ;  /* 0x000000ffff167224 */ /* 0x000fe200078e00ff */
[----:B------:R-:W-:Y:S01]  /*98e0*/  ULDC UR38, c[0x0][0x288] ;  /* 0x0000a20000267ab9 */ /* 0x000fe20000000800 */
[----:B------:R-:W-:-:S02]  /*98f0*/  ULOP3.LUT UR45, UR39, 0x2, URZ, 0xfc, !UPT ;  /* 0x00000002272d7892 */ /* 0x000fc4000f8efc3f */
[----:B------:R-:W-:Y:S01]  /*9900*/  USEL UR4, UR4, 0x1, UP0 ;  /* 0x0000000104047887 */ /* 0x000fe20008000000 */
[----:B------:R-:W-:-:S03]  /*9910*/  ULDC UR46, c[0x0][0xc] ;  /* 0x00000300002e7ab9 */ /* 0x000fc60000000800 */
[----:B------:R-:W-:-:S04]  /*9920*/  UIMAD UR36, UR4, UR36, URZ ;  /* 0x00000024042472a4 */ /* 0x000fc8000f8e023f */
[----:B------:R-:W-:Y:S02]  /*9930*/  UIADD3 UR4, UR36, 0x7f, URZ ;  /* 0x0000007f24047890 */ /* 0x000fe4000fffe03f */
[----:B-1----:R-:W-:-:S06]  /*9940*/  ULEA UR6, UR7, UR6, 0x18 ;  /* 0x0000000607067291 */ /* 0x002fcc000f8ec03f */
[----:B------:R-:W-:Y:S01]  /*9950*/  IMAD.U32 R16, RZ, RZ, UR6 ;  /* 0x00000006ff107e24 */ /* 0x000fe2000f8e00ff */
[C---:B0-----:R-:W-:Y:S01]  /*9960*/  LOP3.LUT R6, R7.reuse, 0x7f, RZ, 0xc0, !PT ;  /* 0x0000007f07067812 */ /* 0x041fe200078ec0ff */
[----:B------:R-:W-:-:S05]  /*9970*/  IMAD.SHL.U32 R0, R7, 0x8, RZ ;  /* 0x0000000807007824 */ /* 0x000fca00078e00ff */
[C---:B------:R-:W-:Y:S02]  /*9980*/  LOP3.LUT R2, R0.reuse, 0x1f8, RZ, 0xc0, !PT ;  /* 0x000001f800027812 */ /* 0x040fe400078ec0ff */
[----:B------:R-:W-:Y:S02]  /*9990*/  LOP3.LUT R5, R0, 0x38, RZ, 0xc0, !PT ;  /* 0x0000003800057812 */ /* 0x000fe400078ec0ff */
[----:B------:R-:W-:Y:S01]  /*99a0*/  LOP3.LUT R3, R2, 0x38, R7, 0x78, !PT ;  /* 0x0000003802037812 */ /* 0x000fe200078e7807 */
[----:B------:R-:W-:Y:S01]  /*99b0*/  IMAD.U32 R2, RZ, RZ, UR5 ;  /* 0x00000005ff027e24 */ /* 0x000fe2000f8e00ff */
[----:B------:R-:W-:Y:S01]  /*99c0*/  ISETP.GE.AND P1, PT, R5, UR37, PT ;  /* 0x0000002505007c0c */ /* 0x000fe2000bf26270 */
[----:B------:R-:W-:Y:S01]  /*99d0*/  USHF.R.S32.HI UR5, URZ, 0x1f, UR4 ;  /* 0x0000001f3f057899 */ /* 0x000fe20008011404 */
[----:B------:R-:W-:Y:S01]  /*99e0*/  LOP3.LUT R4, R3, 0x200, R0, 0xf8, !PT ;  /* 0x0000020003047812 */ /* 0x000fe200078ef800 */
[----:B------:R-:W-:Y:S01]  /*99f0*/  IMAD.SHL.U32 R0, R7, 0x10, RZ ;  /* 0x0000001007007824 */ /* 0x000fe200078e00ff */
[----:B------:R0:W-:Y:S01]  /*9a00*/  STL [R1+0xc], R2 ;  /* 0x00000c0201007387 */ /* 0x0001e20000100800 */
[----:B------:R-:W-:Y:S01]  /*9a10*/  ISETP.GE.AND P0, PT, R5, UR37, PT ;  /* 0x0000002505007c0c */ /* 0x000fe2000bf06270 */
[----:B------:R-:W-:-:S02]  /*9a20*/  ULEA.HI UR5, UR5, UR4, URZ, 0x7 ;  /* 0x0000000405057291 */ /* 0x000fc4000f8f383f */
[----:B------:R-:W-:Y:S01]  /*9a30*/  LOP3.LUT R0, R0, 0x70, RZ, 0xc0, !PT ;  /* 0x0000007000007812 */ /* 0x000fe200078ec0ff */
[----:B------:R1:W-:Y:S01]  /*9a40*/  STL [R1+0x10], RZ ;  /* 0x000010ff01007387 */ /* 0x0003e20000100800 */
[----:B------:R-:W-:Y:S01]  /*9a50*/  ULDC UR37, c[0x0][0x448] ;  /* 0x0001120000257ab9 */ /* 0x000fe20000000800 */
[----:B------:R-:W-:Y:S02]  /*9a60*/  USHF.R.S32.HI UR40, URZ, 0x7, UR5 ;  /* 0x000000073f287899 */ /* 0x000fe40008011405 */
[----:B------:R-:W-:Y:S01]  /*9a70*/  @P1 LOP3.LUT R26, R26, 0x1, RZ, 0xfc, !PT ;  /* 0x000000011a1a1812 */ /* 0x000fe200078efcff */
[----:B------:R-:W-:Y:S01]  /*9a80*/  UIMAD UR37, UR37, UR38, URZ ;  /* 0x00000026252572a4 */ /* 0x000fe2000f8e023f */
[----:B0-----:R-:W-:Y:S01]  /*9a90*/  SHF.R.U32.HI R2, RZ, 0x3, R6 ;  /* 0x00000003ff027819 */ /* 0x001fe20000011606 */
[----:B------:R-:W-:Y:S01]  /*9aa0*/  UIADD3 UR38, UR36, 0x80, -UR38 ;  /* 0x0000008024267890 */ /* 0x000fe2000fffe826 */
        /* <DEDUP_REMOVED lines=8> */
.L_x_14927:
        /* <DEDUP_REMOVED lines=23> */
.L_x_14879:
[----:B------:R-:W-:Y:S01]  /*9ca0*/  ULDC UR8, c[0x0][0xc54] ;  /* 0x0003150000087ab9 */ /* 0x000fe20000000800 */
[----:B------:R-:W-:Y:S01]  /*9cb0*/  UMOV UR6, UR7 ;  /* 0x0000000700067c82 */ /* 0x000fe20008000000 */
[----:B------:R-:W-:-:S11]  /*9cc0*/  UISETP.NE.AND UP0, UPT, UR8, 0x1, UPT ;  /* 0x000000010800788c */ /* 0x000fd6000bf05270 */
[----:B------:R-:W-:Y:S02]  /*9cd0*/  @UP0 ULDC.64 UR10, c[0x0][0xc58] ;  /* 0x00031600000a0ab9 */ /* 0x000fe40000000a00 */
[----:B------:R-:W-:-:S04]  /*9ce0*/  UIMAD.WIDE.U32 UR4, UR7, UR10, URZ ;  /* 0x0000000a070472a5 */ /* 0x000fc8000f8e003f */
[----:B------:R-:W-:-:S04]  /*9cf0*/  @UP0 USHF.R.U32.HI UR6, URZ, UR11, UR5 ;  /* 0x0000000b3f060299 */ /* 0x000fc80008011605 */
[----:B------:R-:W-:-:S12]  /*9d00*/  UIMAD UR4, UR6, UR8, URZ ;  /* 0x00000008060472a4 */ /* 0x000fd8000f8e023f */
.L_x_14880:
        /* <DEDUP_REMOVED lines=60> */
.L_x_14882:
        /* <DEDUP_REMOVED lines=20> */
.L_x_14885:
[----:B------:R-:W-:Y:S05]  /*a210*/  BSYNC B6 ;  /* 0x0000000000067941 */ /* 0x000fea0003800000 */
.L_x_14884:
        /* <DEDUP_REMOVED lines=20> */
.L_x_14888:
        /* <DEDUP_REMOVED lines=15> */
.L_x_14887:
[----:B------:R-:W-:Y:S05]  /*a450*/  BSYNC B6 ;  /* 0x0000000000067941 */ /* 0x000fea0003800000 */
.L_x_14886:
        /* <DEDUP_REMOVED lines=15> */
.L_x_14943:
        /* <DEDUP_REMOVED lines=23> */
[----:B------:R-:W3:Y:S01]  /*a6c0*/  @!P0 LDC.64 R4, c[0x0][0x428] ;  /* 0x00010a00ff048b82 */ /* 0x000ee20000000a00 */
[--C-:B------:R-:W-:Y:S01]  /*a6d0*/  @!P0 SHF.R.S32.HI R3, RZ, 0x1f, R7.reuse ;  /* 0x0000001fff038819 */ /* 0x100fe20000011407 */
[----:B------:R-:W-:Y:S02]  /*a6e0*/  IMAD R19, R19, R2, UR41 ;  /* 0x0000002913137e24 */ /* 0x000fe4000f8e0202 */
        /* <DEDUP_REMOVED lines=20> */
.L_x_14890:
        /* <DEDUP_REMOVED lines=25> */
.L_x_14944:
[----:B------:R-:W-:Y:S05]  /*a9c0*/  BSYNC B0 ;  /* 0x0000000000007941 */ /* 0x000fea0003800000 */
.L_x_14891:
        /* <DEDUP_REMOVED lines=49> */
[----:B0-----:R-:W-:-:S04]  /*ace0*/  @P1 LEA R3, P0, R9, R3, 0x1 ;  /* 0x0000000309031211 */ /* 0x001fc800078008ff */
[----:B-1----:R-:W-:-:S04]  /*acf0*/  @P1 IADD3.X R2, RZ, R2, RZ, P0, !PT ;  /* 0x00000002ff021210 */ /* 0x002fc800007fe4ff */
        /* <DEDUP_REMOVED lines=55> */
.L_x_14962:
        /* <DEDUP_REMOVED lines=10> */
.L_x_14894:
        /* <DEDUP_REMOVED lines=11> */
.L_x_14895:
        /* <DEDUP_REMOVED lines=23> */
.L_x_14897:
[----:B------:R-:W-:Y:S05]  /*b330*/  BSYNC B6 ;  /* 0x0000000000067941 */ /* 0x000fea0003800000 */
.L_x_14896:
[----:B------:R0:W5:Y:S01]  /*b340*/  LDL R9, [R1+0x8] ;  /* 0x0000080001097983 */ /* 0x0001620000100800 */
[----:B------:R-:W-:Y:S01]  /*b350*/  UISETP.NE.AND UP0, UPT, UR47, URZ, UPT ;  /* 0x0000003f2f00728c */ /* 0x000fe2000bf05270 */
[----:B------:R-:W-:Y:S01]  /*b360*/  R2UR UR7, R28 ;  /* 0x000000001c0772ca */ /* 0x000fe200000e0000 */
[----:B------:R-:W-:Y:S01]  /*b370*/  IMAD.U32 R6, RZ, RZ, UR43 ;  /* 0x0000002bff067e24 */ /* 0x000fe2000f8e00ff */
[----:B------:R-:W1:Y:S01]  /*b380*/  S2R R20, SR_TID.X ;  /* 0x0000000000147919 */ /* 0x000e620000002100 */
[C---:B------:R-:W-:Y:S01]  /*b390*/  R2UR UR10, R19.reuse ;  /* 0x00000000130a72ca */ /* 0x040fe200000e0000 */
[----:B------:R-:W-:Y:S01]  /*b3a0*/  ULDC.64 UR8, c[0x0][0x2d8] ;  /* 0x0000b60000087ab9 */ /* 0x000fe20000000a00 */
[----:B------:R-:W-:Y:S01]  /*b3b0*/  PLOP3.LUT P0, PT, PT, PT, UP0, 0x80, 0x0 ;  /* 0x000000000000781c */ /* 0x000fe20003f0f008 */
[----:B------:R-:W2:Y:S01]  /*b3c0*/  S2R R2, SR_TID.X ;  /* 0x0000000000027919 */ /* 0x000ea20000002100 */
[----:B------:R-:W-:Y:S01]  /*b3d0*/  R2UR UR4, R19 ;  /* 0x00000000130472ca */ /* 0x000fe200000e0000 */
        /* <DEDUP_REMOVED lines=11> */
[----:B------:R-:W-:-:S04]  /*b490*/  IMAD R6, R6, 0xc0, R2 ;  /* 0x000000c006067824 */ /* 0x000fc800078e0202 */
        /* <DEDUP_REMOVED lines=60> */
[----:B------:R-:W-:-:S03]  /*b860*/  IMAD.U32 R6, RZ, RZ, UR43 ;  /* 0x0000002bff067e24 */ /* 0x000fc6000f8e00ff */
[----:B------:R-:W1:Y:S01]  /*b870*/  SHFL.IDX PT, R2, R4, RZ, 0x181f ;  /* 0x00181fff04027589 */ /* 0x000e6200000e0000 */
[----:B------:R-:W-:-:S03]  /*b880*/  IMAD R6, R6, 0xc0, R8 ;  /* 0x000000c006067824 */ /* 0x000fc600078e0208 */
[----:B------:R-:W-:Y:S01]  /*b890*/  SHFL.IDX PT, R14, R5, RZ, 0x181f ;  /* 0x00181fff050e7589 */ /* 0x000fe200000e0000 */
[C---:B------:R-:W-:Y:S01]  /*b8a0*/  VIADD R8, R6.reuse, 0x80 ;  /* 0x0000008006087836 */ /* 0x040fe20000000000 */
[----:B------:R-:W-:-:S13]  /*b8b0*/  ISETP.GE.AND P1, PT, R6, UR37, PT ;  /* 0x0000002506007c0c */ /* 0x000fda000bf26270 */
        /* <DEDUP_REMOVED lines=89> */
[----:B------:R-:W-:-:S04]  /*be50*/  IADD3 R3, R6, 0xa0, RZ ;  /* 0x000000a006037810 */ /* 0x000fc80007ffe0ff */
[----:B------:R-:W-:-:S13]  /*be60*/  ISETP.GE.AND P1, PT, R3, UR37, PT ;  /* 0x0000002503007c0c */ /* 0x000fda000bf26270 */
[----:B0-----:R-:W-:-:S05]  /*be70*/  @!P1 LEA R2, P0, R10, R2, 0x1 ;  /* 0x000000020a029211 */ /* 0x001fca00078008ff */
[----:B------:R-:W-:-:S05]  /*be80*/  @!P1 IMAD.X R3, RZ, RZ, R0, P0 ;  /* 0x000000ffff039224 */ /* 0x000fca00000e0600 */
[----:B------:R0:W-:Y:S03]  /*be90*/  @!P1 LDGSTS.E.BYPASS.LTC128B.128 [R9+0xd400], desc[UR50][R2.64], !P5 ;  /* 0x0d40000002099fae */ /* 0x0001e6000e901d72 */
.L_x_14987:
        /* <DEDUP_REMOVED lines=10> */
.L_x_14899:
        /* <DEDUP_REMOVED lines=18> */
.L_x_14988:
[----:B------:R-:W-:Y:S05]  /*c060*/  BSYNC B0 ;  /* 0x0000000000007941 */ /* 0x000fea0003800000 */
.L_x_14900:
[----:B------:R-:W-:-:S06]  /*c070*/  UISETP.GE.AND UP0, UPT, UR44, 0x2, UPT ;  /* 0x000000022c00788c */ /* 0x000fcc000bf06270 */
[----:B------:R-:W-:-:S13]  /*c080*/  PLOP3.LUT P0, PT, PT, PT, UP0, 0x80, 0x0 ;  /* 0x000000000000781c */ /* 0x000fda0003f0f008 */
[----:B------:R-:W-:Y:S05]  /*c090*/  @!P0 BRA `(.L_x_14902) ;  /* 0x0000001000108947 */ /* 0x000fea0003800000 */
[----:B------:R-:W-:Y:S01]  /*c0a0*/  UIADD3 UR4, UR44, -0x2, URZ ;  /* 0xfffffffe2c047890 */ /* 0x000fe2000fffe03f */
[----:B------:R-:W-:Y:S01]  /*c0b0*/  BSSY B0, `(.L_x_14902) ;  /* 0x0000102000007945 */ /* 0x000fe20003800000 */
[----:B------:R-:W-:Y:S02]  /*c0c0*/  IMAD.MOV.U32 R20, RZ, RZ, R25 ;  /* 0x000000ffff147224 */ /* 0x000fe400078e0019 */
[----:B------:R-:W-:Y:S02]  /*c0d0*/  IMAD.MOV.U32 R6, RZ, RZ, R22 ;  /* 0x000000ffff067224 */ /* 0x000fe400078e0016 */
[----:B------:R-:W-:Y:S02]  /*c0e0*/  IMAD.MOV.U32 R27, RZ, RZ, R23 ;  /* 0x000000ffff1b7224 */ /* 0x000fe400078e0017 */
[----:B------:R-:W-:-:S07]  /*c0f0*/  IMAD.U32 R7, RZ, RZ, UR4 ;  /* 0x00000004ff077e24 */ /* 0x000fce000f8e00ff */
.L_x_14915:
        /* <DEDUP_REMOVED lines=41> */
.L_x_14903:
[----:B------:R-:W-:Y:S01]  /*c390*/  IMAD R5, R22, 0x8, R16 ;  /* 0x0000000816057824 */ /* 0x000fe200078e0210 */
[----:B------:R-:W-:Y:S01]  /*c3a0*/  SHF.L.U32 R2, R25, 0x1f, RZ ;  /* 0x0000001f19027819 */ /* 0x000fe200000006ff */
[----:B------:R-:W-:Y:S03]  /*c3b0*/  BSSY B1, `(.L_x_14904) ;  /* 0x0000003000017945 */ /* 0x000fe60003800000 */
[----:B------:R-:W0:Y:S02]  /*c3c0*/  SYNCS.PHASECHK.TRANS64.TRYWAIT P0, [R5+URZ+0x16840], R2 ;  /* 0x01684002050075a7 */ /* 0x000e24000800017f */
[----:B0-----:R-:W-:Y:S05]  /*c3d0*/  @!P0 BRA `(.L_x_14905) ;  /* 0x0000003400e88947 */ /* 0x001fea0003800000 */
.L_x_14989:
[----:B------:R-:W-:Y:S05]  /*c3e0*/  BSYNC B1 ;  /* 0x0000000000017941 */ /* 0x000fea0003800000 */
.L_x_14904:
        /* <DEDUP_REMOVED lines=72> */
.L_x_15007:
        /* <DEDUP_REMOVED lines=8> */
.L_x_14907:
        /* <DEDUP_REMOVED lines=11> */
.L_x_14908:
[----:B------:R1:W-:Y:S01]  /*c9a0*/  SYNCS.ARRIVE.TRANS64.A1T0 RZ, [R5+URZ+0x16830], RZ ;  /* 0x016830ff05ff79a7 */ /* 0x0003e2000810003f */
[----:B------:R-:W-:Y:S05]  /*c9b0*/  @!P2 BRA `(.L_x_14909) ;  /* 0x000000000004a947 */ /* 0x000fea0003800000 */
[----:B------:R-:W-:Y:S01]  /*c9c0*/  BPT.TRAP 0x1 ;  /* 0x000000040000795c */ /* 0x000fe20000300000 */
.L_x_14909:
[----:B------:R-:W-:Y:S01]  /*c9d0*/  SHF.L.U32 R2, R20, 0x1f, RZ ;  /* 0x0000001f14027819 */ /* 0x000fe200000006ff */
[----:B-1----:R-:W-:Y:S01]  /*c9e0*/  IMAD R5, R6, 0x8, R16 ;  /* 0x0000000806057824 */ /* 0x002fe200078e0210 */
[----:B------:R-:W-:Y:S03]  /*c9f0*/  BSSY B1, `(.L_x_14910) ;  /* 0x0000003000017945 */ /* 0x000fe60003800000 */
[----:B------:R-:W1:Y:S02]  /*ca00*/  SYNCS.PHASECHK.TRANS64.TRYWAIT P0, [R5+URZ+0x16860], R2 ;  /* 0x01686002050075a7 */ /* 0x000e64000800017f */
[----:B-1----:R-:W-:Y:S05]  /*ca10*/  @!P0 BRA `(.L_x_14911) ;  /* 0x0000003800a88947 */ /* 0x002fea0003800000 */
.L_x_15008:
[----:B------:R-:W-:Y:S05]  /*ca20*/  BSYNC B1 ;  /* 0x0000000000017941 */ /* 0x000fea0003800000 */
.L_x_14910:
        /* <DEDUP_REMOVED lines=61> */
.L_x_15026:
        /* <DEDUP_REMOVED lines=27> */
.L_x_14913:
        /* <DEDUP_REMOVED lines=11> */
.L_x_14914:
[C---:B------:R-:W-:Y:S01]  /*d060*/  ISETP.GT.AND P0, PT, R23.reuse, RZ, PT ;  /* 0x000000ff1700720c */ /* 0x040fe20003f04270 */
[----:B------:R1:W-:Y:S01]  /*d070*/  SYNCS.ARRIVE.TRANS64.A1T0 RZ, [R5+URZ+0x16850], RZ ;  /* 0x016850ff05ff79a7 */ /* 0x0003e2000810003f */
[----:B------:R-:W-:Y:S01]  /*d080*/  VIADD R7, R23, 0xffffffff ;  /* 0xffffffff17077836 */ /* 0x000fe20000000000 */
[----:B------:R-:W-:Y:S01]  /*d090*/  MOV R6, R22 ;  /* 0x0000001600067202 */ /* 0x000fe20000000f00 */
[----:B------:R-:W-:Y:S02]  /*d0a0*/  IMAD.MOV.U32 R20, RZ, RZ, R25 ;  /* 0x000000ffff147224 */ /* 0x000fe400078e0019 */
[----:B------:R-:W-:-:S07]  /*d0b0*/  IMAD.MOV.U32 R27, RZ, RZ, R23 ;  /* 0x000000ffff1b7224 */ /* 0x000fce00078e0017 */
[----:B-1----:R-:W-:Y:S05]  /*d0c0*/  @P0 BRA `(.L_x_14915) ;  /* 0xfffffff0000c0947 */ /* 0x002fea000383ffff */
[----:B------:R-:W-:Y:S05]  /*d0d0*/  BSYNC B0 ;  /* 0x0000000000007941 */ /* 0x000fea0003800000 */
.L_x_14902:
        /* <DEDUP_REMOVED lines=18> */
.L_x_14917:
[----:B------:R-:W-:Y:S05]  /*d200*/  BSYNC B0 ;  /* 0x0000000000007941 */ /* 0x000fea0003800000 */
.L_x_14916:
[----:B-1----:R-:W-:-:S05]  /*d210*/  IMAD.U32 R0, RZ, RZ, UR45 ;  /* 0x0000002dff007e24 */ /* 0x002fca000f8e00ff */
[----:B------:R-:W-:-:S13]  /*d220*/  ISETP.NE.AND P0, PT, R0, 0x3, PT ;  /* 0x000000030000780c */ /* 0x000fda0003f05270 */
[----:B------:R-:W-:Y:S05]  /*d230*/  @!P0 BRA `(.L_x_14918) ;  /* 0x0000000000048947 */ /* 0x000fea0003800000 */
[----:B------:R-:W-:Y:S01]  /*d240*/  BPT.TRAP 0x1 ;  /* 0x000000040000795c */ /* 0x000fe20000300000 */
.L_x_14918:
[----:B------:R-:W-:Y:S01]  /*d250*/  IMAD R4, R22, 0x8, R16 ;  /* 0x0000000816047824 */ /* 0x000fe200078e0210 */
[----:B0-----:R-:W-:Y:S01]  /*d260*/  SHF.L.U32 R3, R25, 0x1f, RZ ;  /* 0x0000001f19037819 */ /* 0x001fe200000006ff */
[----:B------:R-:W-:Y:S03]  /*d270*/  BSSY B0, `(.L_x_14919) ;  /* 0x0000003000007945 */ /* 0x000fe60003800000 */
[----:B------:R-:W0:Y:S02]  /*d280*/  SYNCS.PHASECHK.TRANS64.TRYWAIT P0, [R4+URZ+0x16860], R3 ;  /* 0x01686003040075a7 */ /* 0x000e24000800017f */
[----:B0-----:R-:W-:Y:S05]  /*d290*/  @!P0 BRA `(.L_x_14920) ;  /* 0x0000003800e48947 */ /* 0x001fea0003800000 */
.L_x_15027:
[----:B------:R-:W-:Y:S05]  /*d2a0*/  BSYNC B0 ;  /* 0x0000000000007941 */ /* 0x000fea0003800000 */
.L_x_14919:
        /* <DEDUP_REMOVED lines=64> */
.L_x_15045:
        /* <DEDUP_REMOVED lines=9> */
.L_x_14922:
        /* <DEDUP_REMOVED lines=11> */
.L_x_14923:
[----:B------:R0:W-:Y:S01]  /*d7f0*/  SYNCS.ARRIVE.TRANS64.A1T0 RZ, [R4+URZ+0x16850], RZ ;  /* 0x016850ff04ff79a7 */ /* 0x0001e2000810003f */
[----:B------:R-:W-:-:S05]  /*d800*/  VIADD R22, R22, 0x1 ;  /* 0x0000000116167836 */ /* 0x000fca0000000000 */
[----:B------:R-:W-:-:S04]  /*d810*/  ISETP.NE.AND P0, PT, R22, 0x2, PT ;  /* 0x000000021600780c */ /* 0x000fc80003f05270 */
[----:B------:R-:W-:Y:S02]  /*d820*/  SEL R0, RZ, 0x1, P0 ;  /* 0x00000001ff007807 */ /* 0x000fe40000000000 */
[----:B------:R-:W-:Y:S02]  /*d830*/  SEL R22, R22, RZ, P0 ;  /* 0x000000ff16167207 */ /* 0x000fe40000000000 */
[----:B0-----:R-:W-:-:S07]  /*d840*/  LOP3.LUT R25, R25, R0, RZ, 0x3c, !PT ;  /* 0x0000000019197212 */ /* 0x001fce00078e3cff */
.L_x_14883:
[----:B------:R-:W-:Y:S05]  /*d850*/  BSYNC B7 ;  /* 0x0000000000077941 */ /* 0x000fea0003800000 */
.L_x_14881:
        /* <DEDUP_REMOVED lines=13> */
.L_x_14924:
[----:B------:R-:W-:-:S03]  /*d930*/  UMOV UR4, 0xffffffff ;  /* 0xffffffff00047882 */ /* 0x000fc60000000000 */
[----:B------:R-:W-:Y:S05]  /*d940*/  BRA.DIV UR4, `(.L_x_14926) ;  /* 0x0000003e04907947 */ /* 0x000fea000b800000 */
[----:B-----5:R2:W3:Y:S02]  /*d950*/  SHFL.IDX PT, R14, R2, RZ, 0x1f ;  /* 0x00001fff020e7589 */ /* 0x0204e400000e0000 */
.L_x_15048:
        /* <DEDUP_REMOVED lines=8> */
.L_x_14925:
[----:B-1----:R-:W4:Y:S01]  /*d9e0*/  LDL R0, [R1+0xc] ;  /* 0x00000c0001007983 */ /* 0x002f220000100800 */
[----:B------:R-:W-:Y:S02]  /*d9f0*/  ULDC UR4, c[0x0][0xc38] ;  /* 0x00030e0000047ab9 */ /* 0x000fe40000000800 */
[----:B----4-:R-:W-:-:S13]  /*da00*/  ISETP.GE.AND P0, PT, R0, UR4, PT ;  /* 0x0000000400007c0c */ /* 0x010fda000bf06270 */
[----:B------:R-:W-:Y:S05]  /*da10*/  @!P0 BRA `(.L_x_14927) ;  /* 0xffffffc000448947 */ /* 0x000fea000383ffff */
.L_x_14878:
        /* <DEDUP_REMOVED lines=12> */
.L_x_15049:
[----:B------:R-:W-:Y:S05]  /*dae0*/  BSYNC B0 ;  /* 0x0000000000007941 */ /* 0x000fea0003800000 */
.L_x_14928:
[----:B------:R-:W-:-:S03]  /*daf0*/  UMOV UR4, 0xffffffff ;  /* 0xffffffff00047882 */ /* 0x000fc60000000000 */
[----:B------:R-:W-:Y:S05]  /*db00*/  BRA.DIV UR4, `(.L_x_14930) ;  /* 0x0000003e045c7947 */ /* 0x000fea000b800000 */
[----:B-1----:R-:W1:Y:S02]  /*db10*/  S2R R0, SR_TID.X ;  /* 0x0000000000007919 */ /* 0x002e640000002100 */
[----:B-1----:R-:W-:-:S04]  /*db20*/  SHF.R.U32.HI R0, RZ, 0x5, R0 ;  /* 0x00000005ff007819 */ /* 0x002fc80000011600 */
[----:B------:R-:W-:-:S05]  /*db30*/  LOP3.LUT R0, R0, 0x3, RZ, 0xc0, !PT ;  /* 0x0000000300007812 */ /* 0x000fca00078ec0ff */
[----:B------:R1:W2:Y:S02]  /*db40*/  SHFL.IDX PT, R14, R0, RZ, 0x1f ;  /* 0x00001fff000e7589 */ /* 0x0002a400000e0000 */
.L_x_15052:
[----:B--2---:R-:W-:Y:S01]  /*db50*/  ISETP.NE.AND P0, PT, R14, RZ, PT ;  /* 0x000000ff0e00720c */ /* 0x004fe20003f05270 */
[----:B------:R-:W-:-:S12]  /*db60*/  BSSY B0, `(.L_x_14931) ;  /* 0x0000024000007945 */ /* 0x000fd80003800000 */
[----:B------:R-:W-:Y:S05]  /*db70*/  @P0 BRA `(.L_x_14932) ;  /* 0x0000000000880947 */ /* 0x000fea0003800000 */
[----:B------:R-:W-:-:S03]  /*db80*/  UMOV UR4, 0xffffffff ;  /* 0xffffffff00047882 */ /* 0x000fc60000000000 */
[----:B------:R-:W-:Y:S05]  /*db90*/  BRA.DIV UR4, `(.L_x_14933) ;  /* 0x0000003e046c7947 */ /* 0x000fea000b800000 */
[----:B------:R-:W-:-:S13]  /*dba0*/  ELECT P6, URZ, PT ;  /* 0x00000000003f782f */ /* 0x000fda00038c0000 */
.L_x_15055:
[----:B------:R-:W-:Y:S05]  /*dbb0*/  @!P6 BRA `(.L_x_14932) ;  /* 0x000000000078e947 */ /* 0x000fea0003800000 */
[----:B------:R-:W-:-:S06]  /*dbc0*/  ULOP3.LUT UR4, UR39, 0x2, URZ, 0xfc, !UPT ;  /* 0x0000000227047892 */ /* 0x000fcc000f8efc3f */
[----:B-1----:R-:W-:-:S05]  /*dbd0*/  IMAD.U32 R0, RZ, RZ, UR4 ;  /* 0x00000004ff007e24 */ /* 0x002fca000f8e00ff */
[----:B------:R-:W-:-:S13]  /*dbe0*/  ISETP.NE.AND P0, PT, R0, 0x3, PT ;  /* 0x000000030000780c */ /* 0x000fda0003f05270 */
[----:B------:R-:W-:Y:S05]  /*dbf0*/  @!P0 BRA `(.L_x_14934) ;  /* 0x0000000000048947 */ /* 0x000fea0003800000 */
[----:B------:R-:W-:Y:S01]  /*dc00*/  BPT.TRAP 0x1 ;  /* 0x000000040000795c */ /* 0x000fe20000300000 */
.L_x_14934:
[C---:B------:R-:W-:Y:S01]  /*dc10*/  IMAD R3, R22.reuse, 0x8, R5 ;  /* 0x0000000816037824 */ /* 0x040fe200078e0205 */
[----:B------:R-:W-:Y:S01]  /*dc20*/  SHF.L.U32 R2, R25, 0x1f, RZ ;  /* 0x0000001f19027819 */ /* 0x000fe200000006ff */
[----:B------:R-:W-:-:S03]  /*dc30*/  VIADD R22, R22, 0x1 ;  /* 0x0000000116167836 */ /* 0x000fc60000000000 */
[----:B------:R-:W1:Y:S02]  /*dc40*/  SYNCS.PHASECHK.TRANS64.TRYWAIT P1, [R3+URZ+0x16840], R2 ;  /* 0x01684002030075a7 */ /* 0x000e64000802017f */
[----:B------:R-:W-:-:S04]  /*dc50*/  ISETP.NE.AND P2, PT, R22, 0x2, PT ;  /* 0x000000021600780c */ /* 0x000fc80003f45270 */
[----:B------:R-:W-:Y:S01]  /*dc60*/  SEL R0, RZ, 0x1, P2 ;  /* 0x00000001ff007807 */ /* 0x000fe20001000000 */
[----:B-1----:R-:W-:Y:S08]  /*dc70*/  @!P1 BRA `(.L_x_14935) ;  /* 0x0000003c00549947 */ /* 0x002ff00003800000 */
.L_x_15056:
[----:B------:R-:W-:Y:S02]  /*dc80*/  SEL R22, R22, RZ, P2 ;  /* 0x000000ff16167207 */ /* 0x000fe40001000000 */
[----:B------:R-:W-:Y:S01]  /*dc90*/  LOP3.LUT R0, R25, R0, RZ, 0x3c, !PT ;  /* 0x0000000019007212 */ /* 0x000fe200078e3cff */
[----:B------:R-:W-:Y:S06]  /*dca0*/  @!P0 BRA `(.L_x_14936) ;  /* 0x0000000000048947 */ /* 0x000fec0003800000 */
[----:B------:R-:W-:Y:S01]  /*dcb0*/  BPT.TRAP 0x1 ;  /* 0x000000040000795c */ /* 0x000fe20000300000 */
.L_x_14936:
[----:B------:R-:W-:Y:S01]  /*dcc0*/  IMAD R5, R22, 0x8, R5 ;  /* 0x0000000816057824 */ /* 0x000fe200078e0205 */
[----:B------:R-:W-:-:S04]  /*dcd0*/  SHF.L.U32 R0, R0, 0x1f, RZ ;  /* 0x0000001f00007819 */ /* 0x000fc800000006ff */
[----:B------:R-:W2:Y:S02]  /*dce0*/  SYNCS.PHASECHK.TRANS64.TRYWAIT P1, [R5+URZ+0x16840], R0 ;  /* 0x01684000050075a7 */ /* 0x000ea4000802017f */
[----:B--2---:R-:W-:Y:S05]  /*dcf0*/  @!P1 BRA `(.L_x_14937) ;  /* 0x0000003c00489947 */ /* 0x004fea0003800000 */
.L_x_15057:
[----:B------:R-:W-:Y:S05]  /*dd00*/  @!P0 BRA `(.L_x_14938) ;  /* 0x0000000000048947 */ /* 0x000fea0003800000 */
[----:B------:R-:W-:Y:S01]  /*dd10*/  BPT.TRAP 0x1 ;  /* 0x000000040000795c */ /* 0x000fe20000300000 */
.L_x_14938:
[----:B------:R-:W3:Y:S02]  /*dd20*/  SYNCS.PHASECHK.TRANS64.TRYWAIT P1, [R3+URZ+0x16860], R2 ;  /* 0x01686002030075a7 */ /* 0x000ee4000802017f */
[----:B---3--:R-:W-:Y:S05]  /*dd30*/  @!P1 BRA `(.L_x_14939) ;  /* 0x0000003c004c9947 */ /* 0x008fea0003800000 */
.L_x_15058:
[----:B------:R-:W-:Y:S05]  /*dd40*/  @!P0 BRA `(.L_x_14940) ;  /* 0x0000000000048947 */ /* 0x000fea0003800000 */
[----:B------:R-:W-:Y:S01]  /*dd50*/  BPT.TRAP 0x1 ;  /* 0x000000040000795c */ /* 0x000fe20000300000 */
.L_x_14940:
[----:B----4-:R4:W0:Y:S02]  /*dd60*/  SYNCS.PHASECHK.TRANS64.TRYWAIT P0, [R5+URZ+0x16860], R0 ;  /* 0x01686000050075a7 */ /* 0x010824000800017f */
[----:B0-----:R-:W-:Y:S05]  /*dd70*/  @!P0 NANOSLEEP.SYNCS 0x989680 ;  /* 0x009896800000895d */ /* 0x001fea0003900000 */
[----:B------:R-:W0:Y:S02]  /*dd80*/  @!P0 SYNCS.PHASECHK.TRANS64 P0, [R5+URZ+0x16860], R0 ;  /* 0x01686000050085a7 */ /* 0x000e24000800007f */
[----:B0-----:R-:W-:Y:S05]  /*dd90*/  @!P0 BRA `(.L_x_14940) ;  /* 0xfffffffc00f08947 */ /* 0x001fea000383ffff */
.L_x_14932:
[----:B------:R-:W-:Y:S05]  /*dda0*/  BSYNC B0 ;  /* 0x0000000000007941 */ /* 0x000fea0003800000 */
.L_x_14931:
[----:B------:R-:W-:Y:S05]  /*ddb0*/  EXIT ;  /* 0x000000000000794d */ /* 0x000fea0003800000 */
.L_x_14837:
[----:B0-----:R-:W-:-:S04]  /*ddc0*/  IMAD.U32 R3, RZ, RZ, UR45 ;  /* 0x0000002dff037e24 */ /* 0x001fc8000f8e00ff */
[----:B------:R0:W1:Y:S03]  /*ddd0*/  SYNCS.PHASECHK.TRANS64.TRYWAIT P1, [R3+URZ+0x16800], R0 ;  /* 0x01680000030075a7 */ /* 0x000066000802017f */
[----:B-1----:R-:W-:Y:S05]  /*dde0*/  @!P1 NANOSLEEP.SYNCS 0x989680 ;  /* 0x009896800000995d */ /* 0x002fea0003900000 */
[----:B------:R-:W1:Y:S02]  /*ddf0*/  @!P1 SYNCS.PHASECHK.TRANS64 P1, [R3+URZ+0x16800], R0 ;  /* 0x01680000030095a7 */ /* 0x000e64000802007f */
[----:B-1----:R-:W-:Y:S05]  /*de00*/  @!P1 BRA `(.L_x_14837) ;  /* 0xfffffffc00ec9947 */ /* 0x002fea000383ffff */
[----:B------:R-:W-:Y:S05]  /*de10*/  BRA `(.L_x_14941) ;  /* 0xffffff3400bc7947 */ /* 0x000fea000383ffff */
.L_x_14841:
[----:B-1----:R1:W2:Y:S02]  /*de20*/  SYNCS.PHASECHK.TRANS64.TRYWAIT P1, [R4+URZ+0x16830], R3 ;  /* 0x01683003040075a7 */ /* 0x0022a4000802017f */
[----:B--2---:R-:W-:Y:S05]  /*de30*/  @!P1 NANOSLEEP.SYNCS 0x989680 ;  /* 0x009896800000995d */ /* 0x004fea0003900000 */
[----:B------:R-:W2:Y:S02]  /*de40*/  @!P1 SYNCS.PHASECHK.TRANS64 P1, [R4+URZ+0x16830], R3 ;  /* 0x01683003040095a7 */ /* 0x000ea4000802007f */
[----:B--2---:R-:W-:Y:S05]  /*de50*/  @!P1 BRA `(.L_x_14841) ;  /* 0xfffffffc00f09947 */ /* 0x004fea000383ffff */
[----:B------:R-:W-:Y:S05]  /*de60*/  BRA `(.L_x_14840) ;  /* 0xffffff3400d87947 */ /* 0x000fea000383ffff */
.L_x_14847:
[----:B-1----:R-:W-:-:S04]  /*de70*/  IMAD.U32 R3, RZ, RZ, UR6 ;  /* 0x00000006ff037e24 */ /* 0x002fc8000f8e00ff */
[----:B------:R1:W2:Y:S03]  /*de80*/  SYNCS.PHASECHK.TRANS64.TRYWAIT P1, [R3+URZ+0x16830], R0 ;  /* 0x01683000030075a7 */ /* 0x0002a6000802017f */
[----:B--2---:R-:W-:Y:S05]  /*de90*/  @!P1 NANOSLEEP.SYNCS 0x989680 ;  /* 0x009896800000995d */ /* 0x004fea0003900000 */
[----:B------:R-:W2:Y:S02]  /*dea0*/  @!P1 SYNCS.PHASECHK.TRANS64 P1, [R3+URZ+0x16830], R0 ;  /* 0x01683000030095a7 */ /* 0x000ea4000802007f */
[----:B--2---:R-:W-:Y:S05]  /*deb0*/  @!P1 BRA `(.L_x_14847) ;  /* 0xfffffffc00ec9947 */ /* 0x004fea000383ffff */
[----:B------:R-:W-:Y:S05]  /*dec0*/  BRA `(.L_x_14844) ;  /* 0xffffff5800587947 */ /* 0x000fea000383ffff */
.L_x_14851:
[----:B-1----:R-:W-:-:S04]  /*ded0*/  IMAD.U32 R3, RZ, RZ, UR6 ;  /* 0x00000006ff037e24 */ /* 0x002fc8000f8e00ff */
[----:B------:R1:W2:Y:S03]  /*dee0*/  SYNCS.PHASECHK.TRANS64.TRYWAIT P1, [R3+URZ+0x16850], R0 ;  /* 0x01685000030075a7 */ /* 0x0002a6000802017f */
[----:B--2---:R-:W-:Y:S05]  /*def0*/  @!P1 NANOSLEEP.SYNCS 0x989680 ;  /* 0x009896800000995d */ /* 0x004fea0003900000 */
[----:B------:R-:W2:Y:S02]  /*df00*/  @!P1 SYNCS.PHASECHK.TRANS64 P1, [R3+URZ+0x16850], R0 ;  /* 0x01685000030095a7 */ /* 0x000ea4000802007f */
[----:B--2---:R-:W-:Y:S05]  /*df10*/  @!P1 BRA `(.L_x_14851) ;  /* 0xfffffffc00ec9947 */ /* 0x004fea000383ffff */
[----:B------:R-:W-:Y:S05]  /*df20*/  BRA `(.L_x_14848) ;  /* 0xffffff5800d47947 */ /* 0x000fea000383ffff */
.L_x_14859:
[----:B-1----:R-:W-:-:S04]  /*df30*/  IMAD.U32 R3, RZ, RZ, UR6 ;  /* 0x00000006ff037e24 */ /* 0x002fc8000f8e00ff */
[----:B------:R1:W2:Y:S03]  /*df40*/  SYNCS.PHASECHK.TRANS64.TRYWAIT P1, [R3+URZ+0x16830], R0 ;  /* 0x01683000030075a7 */ /* 0x0002a6000802017f */
[----:B--2---:R-:W-:Y:S05]  /*df50*/  @!P1 NANOSLEEP.SYNCS 0x989680 ;  /* 0x009896800000995d */ /* 0x004fea0003900000 */
[----:B------:R-:W2:Y:S02]  /*df60*/  @!P1 SYNCS.PHASECHK.TRANS64 P1, [R3+URZ+0x16830], R0 ;  /* 0x01683000030095a7 */ /* 0x000ea4000802007f */
[----:B--2---:R-:W-:Y:S05]  /*df70*/  @!P1 BRA `(.L_x_14859) ;  /* 0xfffffffc00ec9947 */ /* 0x004fea000383ffff */
[----:B------:R-:W-:Y:S05]  /*df80*/  BRA `(.L_x_14856) ;  /* 0xffffff7c00e07947 */ /* 0x000fea000383ffff */
.L_x_14863:
[----:B-1----:R-:W-:-:S04]  /*df90*/  IMAD.U32 R3, RZ, RZ, UR6 ;  /* 0x00000006ff037e24 */ /* 0x002fc8000f8e00ff */
[----:B------:R1:W2:Y:S03]  /*dfa0*/  SYNCS.PHASECHK.TRANS64.TRYWAIT P1, [R3+URZ+0x16850], R0 ;  /* 0x01685000030075a7 */ /* 0x0002a6000802017f */
[----:B--2---:R-:W-:Y:S05]  /*dfb0*/  @!P1 NANOSLEEP.SYNCS 0x989680 ;  /* 0x009896800000995d */ /* 0x004fea0003900000 */
[----:B------:R-:W2:Y:S02]  /*dfc0*/  @!P1 SYNCS.PHASECHK.TRANS64 P1, [R3+URZ+0x16850], R0 ;  /* 0x01685000030095a7 */ /* 0x000ea4000802007f */
[----:B--2---:R-:W-:Y:S05]  /*dfd0*/  @!P1 BRA `(.L_x_14863) ;  /* 0xfffffffc00ec9947 */ /* 0x004fea000383ffff */
[----:B------:R-:W-:Y:S05]  /*dfe0*/  BRA `(.L_x_14860) ;  /* 0xffffff80005c7947 */ /* 0x000fea000383ffff */
.L_x_14870:
[----:B-1----:R-:W-:-:S04]  /*dff0*/  IMAD.U32 R7, RZ, RZ, UR5 ;  /* 0x00000005ff077e24 */ /* 0x002fc8000f8e00ff */
[----:B------:R1:W2:Y:S03]  /*e000*/  SYNCS.PHASECHK.TRANS64.TRYWAIT P1, [R7+URZ+0x16850], R6 ;  /* 0x01685006070075a7 */ /* 0x0002a6000802017f */
[----:B--2---:R-:W-:Y:S05]  /*e010*/  @!P1 NANOSLEEP.SYNCS 0x989680 ;  /* 0x009896800000995d */ /* 0x004fea0003900000 */
[----:B------:R-:W2:Y:S02]  /*e020*/  @!P1 SYNCS.PHASECHK.TRANS64 P1, [R7+URZ+0x16850], R6 ;  /* 0x01685006070095a7 */ /* 0x000ea4000802007f */
[----:B--2---:R-:W-:Y:S05]  /*e030*/  @!P1 BRA `(.L_x_14870) ;  /* 0xfffffffc00ec9947 */ /* 0x004fea000383ffff */
[----:B------:R-:W-:Y:S05]  /*e040*/  BRA `(.L_x_14869) ;  /* 0xffffff9800cc7947 */ /* 0x000fea000383ffff */
.L_x_14889:
        /* <DEDUP_REMOVED lines=10> */
.L_x_14942:
[----:B------:R-:W-:Y:S05]  /*e0f0*/  BRA `(.L_x_14943) ;  /* 0xffffffc400147947 */ /* 0x000fea000383ffff */
.L_x_14892:
[----:B0-----:R0:W1:Y:S02]  /*e100*/  SYNCS.PHASECHK.TRANS64.TRYWAIT P0, [R0+URZ+0x16840], R2 ;  /* 0x01684002000075a7 */ /* 0x001064000800017f */
[----:B-1----:R-:W-:Y:S05]  /*e110*/  @!P0 NANOSLEEP.SYNCS 0x989680 ;  /* 0x009896800000895d */ /* 0x002fea0003900000 */
[----:B------:R-:W1:Y:S02]  /*e120*/  @!P0 SYNCS.PHASECHK.TRANS64 P0, [R0+URZ+0x16840], R2 ;  /* 0x01684002000085a7 */ /* 0x000e64000800007f */
[----:B-1----:R-:W-:Y:S05]  /*e130*/  @!P0 BRA `(.L_x_14892) ;  /* 0xfffffffc00f08947 */ /* 0x002fea000383ffff */
[----:B------:R-:W-:Y:S05]  /*e140*/  BRA `(.L_x_14944) ;  /* 0xffffffc8001c7947 */ /* 0x000fea000383ffff */
.L_x_14893:
        /* <DEDUP_REMOVED lines=8> */
.L_x_14946:
[----:B------:R-:W-:Y:S05]  /*e1d0*/  BSYNC B0 ;  /* 0x0000000000007941 */ /* 0x000fea0003800000 */
.L_x_14945:
        /* <DEDUP_REMOVED lines=9> */
.L_x_14947:
[----:B------:R-:W-:Y:S02]  /*e270*/  IMAD.MOV.U32 R13, RZ, RZ, R5 ;  /* 0x000000ffff0d7224 */ /* 0x000fe400078e0005 */
[----:B------:R-:W-:Y:S02]  /*e280*/  IMAD.MOV.U32 R12, RZ, RZ, 0x1 ;  /* 0x00000001ff0c7424 */ /* 0x000fe400078e00ff */
[----:B------:R-:W-:-:S07]  /*e290*/  IMAD.MOV.U32 R3, RZ, RZ, R14 ;  /* 0x000000ffff037224 */ /* 0x000fce00078e000e */
[----:B------:R-:W-:Y:S05]  /*e2a0*/  WARPSYNC.COLLECTIVE R15, `(.L_x_14948) ;  /* 0x000000000f087348 */ /* 0x000fea0003c00000 */
[----:B------:R0:W1:Y:S02]  /*e2b0*/  SHFL.IDX P6, R14, R13, R12, R11 ;  /* 0x0000000c0d0e7389 */ /* 0x00006400000c000b */
[----:B01----:R-:W-:Y:S01]  /*e2c0*/  ENDCOLLECTIVE ;  /* 0x000000000000791b */ /* 0x003fe20003800000 */
.L_x_14948:
        /* <DEDUP_REMOVED lines=15> */
.L_x_14949:
[----:B------:R-:W-:Y:S01]  /*e3c0*/  @P1 IMAD R8, R6, 0x2, R16 ;  /* 0x0000000206081824 */ /* 0x000fe200078e0210 */
[----:B------:R-:W-:Y:S01]  /*e3d0*/  MOV R13, R5 ;  /* 0x00000005000d7202 */ /* 0x000fe20000000f00 */
[----:B------:R-:W-:Y:S02]  /*e3e0*/  IMAD.MOV.U32 R12, RZ, RZ, 0x2 ;  /* 0x00000002ff0c7424 */ /* 0x000fe400078e00ff */
[----:B------:R-:W-:-:S07]  /*e3f0*/  IMAD.MOV.U32 R3, RZ, RZ, R14 ;  /* 0x000000ffff037224 */ /* 0x000fce00078e000e */
[----:B------:R-:W-:Y:S05]  /*e400*/  WARPSYNC.COLLECTIVE R15, `(.L_x_14950) ;  /* 0x000000000f087348 */ /* 0x000fea0003c00000 */
[----:B------:R0:W1:Y:S02]  /*e410*/  SHFL.IDX P6, R14, R13, R12, R11 ;  /* 0x0000000c0d0e7389 */ /* 0x00006400000c000b */
[----:B01----:R-:W-:Y:S01]  /*e420*/  ENDCOLLECTIVE ;  /* 0x000000000000791b */ /* 0x003fe20003800000 */
.L_x_14950:
        /* <DEDUP_REMOVED lines=15> */
.L_x_14951:
[----:B------:R-:W-:Y:S02]  /*e520*/  @P1 IMAD R8, R6, 0x2, R16 ;  /* 0x0000000206081824 */ /* 0x000fe400078e0210 */
[----:B------:R-:W-:Y:S02]  /*e530*/  IMAD.MOV.U32 R13, RZ, RZ, R5 ;  /* 0x000000ffff0d7224 */ /* 0x000fe400078e0005 */
[----:B------:R-:W-:Y:S02]  /*e540*/  IMAD.MOV.U32 R12, RZ, RZ, 0x3 ;  /* 0x00000003ff0c7424 */ /* 0x000fe400078e00ff */
[----:B------:R-:W-:-:S07]  /*e550*/  IMAD.MOV.U32 R3, RZ, RZ, R14 ;  /* 0x000000ffff037224 */ /* 0x000fce00078e000e */
[----:B------:R-:W-:Y:S05]  /*e560*/  WARPSYNC.COLLECTIVE R15, `(.L_x_14952) ;  /* 0x000000000f087348 */ /* 0x000fea0003c00000 */
[----:B------:R0:W1:Y:S02]  /*e570*/  SHFL.IDX P6, R14, R13, R12, R11 ;  /* 0x0000000c0d0e7389 */ /* 0x00006400000c000b */
[----:B01----:R-:W-:Y:S01]  /*e580*/  ENDCOLLECTIVE ;  /* 0x000000000000791b */ /* 0x003fe20003800000 */
.L_x_14952:
        /* <DEDUP_REMOVED lines=15> */
.L_x_14953:
[----:B------:R-:W-:Y:S02]  /*e680*/  @P1 IMAD R8, R6, 0x2, R16 ;  /* 0x0000000206081824 */ /* 0x000fe400078e0210 */
[----:B------:R-:W-:Y:S02]  /*e690*/  IMAD.MOV.U32 R13, RZ, RZ, R5 ;  /* 0x000000ffff0d7224 */ /* 0x000fe400078e0005 */
[----:B------:R-:W-:Y:S02]  /*e6a0*/  IMAD.MOV.U32 R12, RZ, RZ, 0x4 ;  /* 0x00000004ff0c7424 */ /* 0x000fe400078e00ff */
[----:B------:R-:W-:-:S07]  /*e6b0*/  IMAD.MOV.U32 R3, RZ, RZ, R14 ;  /* 0x000000ffff037224 */ /* 0x000fce00078e000e */
[----:B------:R-:W-:Y:S05]  /*e6c0*/  WARPSYNC.COLLECTIVE R15, `(.L_x_14954) ;  /* 0x000000000f087348 */ /* 0x000fea0003c00000 */
[----:B------:R0:W1:Y:S02]  /*e6d0*/  SHFL.IDX P6, R14, R13, R12, R11 ;  /* 0x0000000c0d0e7389 */ /* 0x00006400000c000b */
[----:B01----:R-:W-:Y:S01]  /*e6e0*/  ENDCOLLECTIVE ;  /* 0x000000000000791b */ /* 0x003fe20003800000 */
.L_x_14954:
        /* <DEDUP_REMOVED lines=15> */
.L_x_14955:
[----:B------:R-:W-:Y:S02]  /*e7e0*/  @P1 IMAD R8, R6, 0x2, R16 ;  /* 0x0000000206081824 */ /* 0x000fe400078e0210 */
[----:B------:R-:W-:Y:S02]  /*e7f0*/  IMAD.MOV.U32 R13, RZ, RZ, R5 ;  /* 0x000000ffff0d7224 */ /* 0x000fe400078e0005 */
[----:B------:R-:W-:Y:S02]  /*e800*/  IMAD.MOV.U32 R12, RZ, RZ, 0x5 ;  /* 0x00000005ff0c7424 */ /* 0x000fe400078e00ff */
[----:B------:R-:W-:-:S07]  /*e810*/  IMAD.MOV.U32 R3, RZ, RZ, R14 ;  /* 0x000000ffff037224 */ /* 0x000fce00078e000e */
[----:B------:R-:W-:Y:S05]  /*e820*/  WARPSYNC.COLLECTIVE R15, `(.L_x_14956) ;  /* 0x000000000f087348 */ /* 0x000fea0003c00000 */
[----:B------:R0:W1:Y:S02]  /*e830*/  SHFL.IDX P6, R14, R13, R12, R11 ;  /* 0x0000000c0d0e7389 */ /* 0x00006400000c000b */
[----:B01----:R-:W-:Y:S01]  /*e840*/  ENDCOLLECTIVE ;  /* 0x000000000000791b */ /* 0x003fe20003800000 */
.L_x_14956:
        /* <DEDUP_REMOVED lines=15> */
.L_x_14957:
[----:B------:R-:W-:Y:S02]  /*e940*/  @P1 IMAD R8, R6, 0x2, R16 ;  /* 0x0000000206081824 */ /* 0x000fe400078e0210 */
[----:B------:R-:W-:Y:S02]  /*e950*/  IMAD.MOV.U32 R13, RZ, RZ, R5 ;  /* 0x000000ffff0d7224 */ /* 0x000fe400078e0005 */
[----:B------:R-:W-:Y:S02]  /*e960*/  IMAD.MOV.U32 R12, RZ, RZ, 0x6 ;  /* 0x00000006ff0c7424 */ /* 0x000fe400078e00ff */
[----:B------:R-:W-:-:S07]  /*e970*/  IMAD.MOV.U32 R3, RZ, RZ, R14 ;  /* 0x000000ffff037224 */ /* 0x000fce00078e000e */
[----:B------:R-:W-:Y:S05]  /*e980*/  WARPSYNC.COLLECTIVE R15, `(.L_x_14958) ;  /* 0x000000000f087348 */ /* 0x000fea0003c00000 */
[----:B------:R0:W1:Y:S02]  /*e990*/  SHFL.IDX P6, R14, R13, R12, R11 ;  /* 0x0000000c0d0e7389 */ /* 0x00006400000c000b */
[----:B01----:R-:W-:Y:S01]  /*e9a0*/  ENDCOLLECTIVE ;  /* 0x000000000000791b */ /* 0x003fe20003800000 */
.L_x_14958:
        /* <DEDUP_REMOVED lines=15> */
.L_x_14959:
[----:B------:R-:W-:Y:S02]  /*eaa0*/  @P1 IMAD R8, R6, 0x2, R16 ;  /* 0x0000000206081824 */ /* 0x000fe400078e0210 */
[----:B------:R-:W-:Y:S02]  /*eab0*/  IMAD.MOV.U32 R13, RZ, RZ, R5 ;  /* 0x000000ffff0d7224 */ /* 0x000fe400078e0005 */
[----:B------:R-:W-:Y:S02]  /*eac0*/  IMAD.MOV.U32 R12, RZ, RZ, 0x7 ;  /* 0x00000007ff0c7424 */ /* 0x000fe400078e00ff */
[----:B------:R-:W-:-:S07]  /*ead0*/  IMAD.MOV.U32 R3, RZ, RZ, R14 ;  /* 0x000000ffff037224 */ /* 0x000fce00078e000e */
[----:B------:R-:W-:Y:S05]  /*eae0*/  WARPSYNC.COLLECTIVE R15, `(.L_x_14960) ;  /* 0x000000000f087348 */ /* 0x000fea0003c00000 */
[----:B------:R0:W1:Y:S02]  /*eaf0*/  SHFL.IDX P6, R14, R13, R12, R11 ;  /* 0x0000000c0d0e7389 */ /* 0x00006400000c000b */
[----:B01----:R-:W-:Y:S01]  /*eb00*/  ENDCOLLECTIVE ;  /* 0x000000000000791b */ /* 0x003fe20003800000 */
.L_x_14960:
        /* <DEDUP_REMOVED lines=14> */
.L_x_14961:
[----:B------:R-:W-:Y:S05]  /*ebf0*/  BRA `(.L_x_14962) ;  /* 0xffffffc4001c7947 */ /* 0x000fea000383ffff */
.L_x_14898:
        /* <DEDUP_REMOVED lines=8> */
.L_x_14963:
[----:B------:R-:W-:-:S05]  /*ec80*/  IMAD R6, R6, 0xc0, R8 ;  /* 0x000000c006067824 */ /* 0x000fca00078e0208 */
[----:B------:R-:W-:Y:S01]  /*ec90*/  ISETP.GE.AND P1, PT, R6, UR37, PT ;  /* 0x0000002506007c0c */ /* 0x000fe2000bf26270 */
[----:B------:R-:W-:Y:S02]  /*eca0*/  IMAD.MOV.U32 R13, RZ, RZ, R0 ;  /* 0x000000ffff0d7224 */ /* 0x000fe400078e0000 */
[----:B------:R-:W-:-:S10]  /*ecb0*/  IMAD.MOV.U32 R2, RZ, RZ, R14 ;  /* 0x000000ffff027224 */ /* 0x000fd400078e000e */
[----:B------:R-:W-:Y:S05]  /*ecc0*/  WARPSYNC.COLLECTIVE R15, `(.L_x_14964) ;  /* 0x000000000f087348 */ /* 0x000fea0003c00000 */
[----:B------:R0:W1:Y:S02]  /*ecd0*/  SHFL.IDX P6, R14, R13, R12, R11 ;  /* 0x0000000c0d0e7389 */ /* 0x00006400000c000b */
[----:B01----:R-:W-:Y:S01]  /*ece0*/  ENDCOLLECTIVE ;  /* 0x000000000000791b */ /* 0x003fe20003800000 */
.L_x_14964:
[----:B------:R-:W-:Y:S02]  /*ecf0*/  IMAD.MOV.U32 R13, RZ, RZ, R4 ;  /* 0x000000ffff0d7224 */ /* 0x000fe400078e0004 */
[----:B------:R-:W-:Y:S02]  /*ed00*/  IMAD.MOV.U32 R12, RZ, RZ, 0x1 ;  /* 0x00000001ff0c7424 */ /* 0x000fe400078e00ff */
[----:B------:R-:W-:-:S07]  /*ed10*/  IMAD.MOV.U32 R3, RZ, RZ, R14 ;  /* 0x000000ffff037224 */ /* 0x000fce00078e000e */
[----:B------:R-:W-:Y:S05]  /*ed20*/  WARPSYNC.COLLECTIVE R15, `(.L_x_14965) ;  /* 0x000000000f087348 */ /* 0x000fea0003c00000 */
[----:B------:R0:W1:Y:S02]  /*ed30*/  SHFL.IDX P6, R14, R13, R12, R11 ;  /* 0x0000000c0d0e7389 */ /* 0x00006400000c000b */
[----:B01----:R-:W-:Y:S01]  /*ed40*/  ENDCOLLECTIVE ;  /* 0x000000000000791b */ /* 0x003fe20003800000 */
.L_x_14965:
        /* <DEDUP_REMOVED lines=16> */
.L_x_14966:
[----:B------:R-:W-:Y:S02]  /*ee50*/  IMAD.MOV.U32 R13, RZ, RZ, R4 ;  /* 0x000000ffff0d7224 */ /* 0x000fe400078e0004 */
[----:B------:R-:W-:Y:S02]  /*ee60*/  IMAD.MOV.U32 R12, RZ, RZ, 0x2 ;  /* 0x00000002ff0c7424 */ /* 0x000fe400078e00ff */
[----:B------:R-:W-:-:S07]  /*ee70*/  IMAD.MOV.U32 R3, RZ, RZ, R14 ;  /* 0x000000ffff037224 */ /* 0x000fce00078e000e */
[----:B------:R-:W-:Y:S05]  /*ee80*/  WARPSYNC.COLLECTIVE R15, `(.L_x_14967) ;  /* 0x000000000f087348 */ /* 0x000fea0003c00000 */
[----:B------:R0:W1:Y:S02]  /*ee90*/  SHFL.IDX P6, R14, R13, R12, R11 ;  /* 0x0000000c0d0e7389 */ /* 0x00006400000c000b */
[----:B01----:R-:W-:Y:S01]  /*eea0*/  ENDCOLLECTIVE ;  /* 0x000000000000791b */ /* 0x003fe20003800000 */
.L_x_14967:
        /* <DEDUP_REMOVED lines=11> */
[----:B------:R-:W-:Y:S02]  /*ef60*/  ISETP.GE.AND P1, PT, R2, UR37, PT ;  /* 0x0000002502007c0c */ /* 0x000fe4000bf26270 */
[----:B------:R-:W-:-:S11]  /*ef70*/  MOV R2, R14 ;  /* 0x0000000e00027202 */ /* 0x000fd60000000f00 */
[----:B------:R-:W-:Y:S05]  /*ef80*/  WARPSYNC.COLLECTIVE R15, `(.L_x_14968) ;  /* 0x000000000f087348 */ /* 0x000fea0003c00000 */
[----:B------:R0:W1:Y:S02]  /*ef90*/  SHFL.IDX P6, R14, R13, R12, R11 ;  /* 0x0000000c0d0e7389 */ /* 0x00006400000c000b */
[----:B01----:R-:W-:Y:S01]  /*efa0*/  ENDCOLLECTIVE ;  /* 0x000000000000791b */ /* 0x003fe20003800000 */
.L_x_14968:
[----:B------:R-:W-:Y:S02]  /*efb0*/  IMAD.MOV.U32 R13, RZ, RZ, R4 ;  /* 0x000000ffff0d7224 */ /* 0x000fe400078e0004 */
[----:B------:R-:W-:Y:S02]  /*efc0*/  IMAD.MOV.U32 R12, RZ, RZ, 0x3 ;  /* 0x00000003ff0c7424 */ /* 0x000fe400078e00ff */
[----:B------:R-:W-:-:S07]  /*efd0*/  IMAD.MOV.U32 R3, RZ, RZ, R14 ;  /* 0x000000ffff037224 */ /* 0x000fce00078e000e */
[----:B------:R-:W-:Y:S05]  /*efe0*/  WARPSYNC.COLLECTIVE R15, `(.L_x_14969) ;  /* 0x000000000f087348 */ /* 0x000fea0003c00000 */
[----:B------:R0:W1:Y:S02]  /*eff0*/  SHFL.IDX P6, R14, R13, R12, R11 ;  /* 0x0000000c0d0e7389 */ /* 0x00006400000c000b */
[----:B01----:R-:W-:Y:S01]  /*f000*/  ENDCOLLECTIVE ;  /* 0x000000000000791b */ /* 0x003fe20003800000 */
.L_x_14969:
        /* <DEDUP_REMOVED lines=16> */
.L_x_14970:
[----:B------:R-:W-:Y:S02]  /*f110*/  IMAD.MOV.U32 R13, RZ, RZ, R4 ;  /* 0x000000ffff0d7224 */ /* 0x000fe400078e0004 */
[----:B------:R-:W-:Y:S02]  /*f120*/  IMAD.MOV.U32 R12, RZ, RZ, 0x4 ;  /* 0x00000004ff0c7424 */ /* 0x000fe400078e00ff */
[----:B------:R-:W-:-:S07]  /*f130*/  IMAD.MOV.U32 R3, RZ, RZ, R14 ;  /* 0x000000ffff037224 */ /* 0x000fce00078e000e */
[----:B------:R-:W-:Y:S05]  /*f140*/  WARPSYNC.COLLECTIVE R15, `(.L_x_14971) ;  /* 0x000000000f087348 */ /* 0x000fea0003c00000 */
[----:B------:R0:W1:Y:S02]  /*f150*/  SHFL.IDX P6, R14, R13, R12, R11 ;  /* 0x0000000c0d0e7389 */ /* 0x00006400000c000b */
[----:B01----:R-:W-:Y:S01]  /*f160*/  ENDCOLLECTIVE ;  /* 0x000000000000791b */ /* 0x003fe20003800000 */
.L_x_14971:
        /* <DEDUP_REMOVED lines=16> */
.L_x_14972:
[----:B------:R-:W-:Y:S02]  /*f270*/  IMAD.MOV.U32 R13, RZ, RZ, R4 ;  /* 0x000000ffff0d7224 */ /* 0x000fe400078e0004 */
[----:B------:R-:W-:Y:S02]  /*f280*/  IMAD.MOV.U32 R12, RZ, RZ, 0x5 ;  /* 0x00000005ff0c7424 */ /* 0x000fe400078e00ff */
[----:B------:R-:W-:-:S07]  /*f290*/  IMAD.MOV.U32 R3, RZ, RZ, R14 ;  /* 0x000000ffff037224 */ /* 0x000fce00078e000e */
[----:B------:R-:W-:Y:S05]  /*f2a0*/  WARPSYNC.COLLECTIVE R15, `(.L_x_14973) ;  /* 0x000000000f087348 */ /* 0x000fea0003c00000 */
[----:B------:R0:W1:Y:S02]  /*f2b0*/  SHFL.IDX P6, R14, R13, R12, R11 ;  /* 0x0000000c0d0e7389 */ /* 0x00006400000c000b */
[----:B01----:R-:W-:Y:S01]  /*f2c0*/  ENDCOLLECTIVE ;  /* 0x000000000000791b */ /* 0x003fe20003800000 */
.L_x_14973:
        /* <DEDUP_REMOVED lines=16> */
.L_x_14974:
[----:B------:R-:W-:Y:S02]  /*f3d0*/  IMAD.MOV.U32 R13, RZ, RZ, R4 ;  /* 0x000000ffff0d7224 */ /* 0x000fe400078e0004 */
[----:B------:R-:W-:Y:S02]  /*f3e0*/  IMAD.MOV.U32 R12, RZ, RZ, 0x6 ;  /* 0x00000006ff0c7424 */ /* 0x000fe400078e00ff */
[----:B------:R-:W-:-:S07]  /*f3f0*/  IMAD.MOV.U32 R3, RZ, RZ, R14 ;  /* 0x000000ffff037224 */ /* 0x000fce00078e000e */
[----:B------:R-:W-:Y:S05]  /*f400*/  WARPSYNC.COLLECTIVE R15, `(.L_x_14975) ;  /* 0x000000000f087348 */ /* 0x000fea0003c00000 */
[----:B------:R0:W1:Y:S02]  /*f410*/  SHFL.IDX P6, R14, R13, R12, R11 ;  /* 0x0000000c0d0e7389 */ /* 0x00006400000c000b */
[----:B01----:R-:W-:Y:S01]  /*f420*/  ENDCOLLECTIVE ;  /* 0x000000000000791b */ /* 0x003fe20003800000 */
.L_x_14975:
        /* <DEDUP_REMOVED lines=16> */
.L_x_14976:
[----:B------:R-:W-:Y:S02]  /*f530*/  IMAD.MOV.U32 R13, RZ, RZ, R4 ;  /* 0x000000ffff0d7224 */ /* 0x000fe400078e0004 */
[----:B------:R-:W-:Y:S02]  /*f540*/  IMAD.MOV.U32 R12, RZ, RZ, 0x7 ;  /* 0x00000007ff0c7424 */ /* 0x000fe400078e00ff */
[----:B------:R-:W-:-:S07]  /*f550*/  IMAD.MOV.U32 R3, RZ, RZ, R14 ;  /* 0x000000ffff037224 */ /* 0x000fce00078e000e */
[----:B------:R-:W-:Y:S05]  /*f560*/  WARPSYNC.COLLECTIVE R15, `(.L_x_14977) ;  /* 0x000000000f087348 */ /* 0x000fea0003c00000 */
[----:B------:R0:W1:Y:S02]  /*f570*/  SHFL.IDX P6, R14, R13, R12, R11 ;  /* 0x0000000c0d0e7389 */ /* 0x00006400000c000b */
[----:B01----:R-:W-:Y:S01]  /*f580*/  ENDCOLLECTIVE ;  /* 0x000000000000791b */ /* 0x003fe20003800000 */
.L_x_14977:
        /* <DEDUP_REMOVED lines=10> */
.L_x_14978:
        /* <DEDUP_REMOVED lines=12> */
.L_x_14979:
        /* <DEDUP_REMOVED lines=13> */
.L_x_14980:
[----:B------:R-:W-:Y:S02]  /*f7c0*/  IMAD.MOV.U32 R13, RZ, RZ, R7 ;  /* 0x000000ffff0d7224 */ /* 0x000fe400078e0007 */
[----:B------:R-:W-:Y:S01]  /*f7d0*/  IMAD.MOV.U32 R12, RZ, RZ, 0x1 ;  /* 0x00000001ff0c7424 */ /* 0x000fe200078e00ff */
[----:B------:R-:W-:-:S13]  /*f7e0*/  @!P1 LEA R2, P0, R10, R14, 0x1 ;  /* 0x0000000e0a029211 */ /* 0x000fda00078008ff */
[----:B------:R-:W-:Y:S05]  /*f7f0*/  WARPSYNC.COLLECTIVE R15, `(.L_x_14981) ;  /* 0x000000000f087348 */ /* 0x000fea0003c00000 */
[----:B------:R0:W1:Y:S02]  /*f800*/  SHFL.IDX P6, R14, R13, R12, R11 ;  /* 0x0000000c0d0e7389 */ /* 0x00006400000c000b */
[----:B01----:R-:W-:Y:S01]  /*f810*/  ENDCOLLECTIVE ;  /* 0x000000000000791b */ /* 0x003fe20003800000 */
.L_x_14981:
        /* <DEDUP_REMOVED lines=12> */
.L_x_14982:
[----:B------:R-:W-:Y:S02]  /*f8e0*/  IMAD.MOV.U32 R13, RZ, RZ, R7 ;  /* 0x000000ffff0d7224 */ /* 0x000fe400078e0007 */
[----:B------:R-:W-:Y:S02]  /*f8f0*/  IMAD.MOV.U32 R12, RZ, RZ, 0x2 ;  /* 0x00000002ff0c7424 */ /* 0x000fe400078e00ff */
[----:B------:R-:W-:-:S07]  /*f900*/  IMAD.MOV.U32 R2, RZ, RZ, R14 ;  /* 0x000000ffff027224 */ /* 0x000fce00078e000e */
[----:B------:R-:W-:Y:S05]  /*f910*/  WARPSYNC.COLLECTIVE R15, `(.L_x_14983) ;  /* 0x000000000f087348 */ /* 0x000fea0003c00000 */
[----:B------:R0:W1:Y:S02]  /*f920*/  SHFL.IDX P6, R14, R13, R12, R11 ;  /* 0x0000000c0d0e7389 */ /* 0x00006400000c000b */
[----:B01----:R-:W-:Y:S01]  /*f930*/  ENDCOLLECTIVE ;  /* 0x000000000000791b */ /* 0x003fe20003800000 */
.L_x_14983:
        /* <DEDUP_REMOVED lines=11> */
.L_x_14984:
        /* <DEDUP_REMOVED lines=8> */
.L_x_14985:
[----:B------:R-:W-:-:S04]  /*fa70*/  @!P1 LEA R2, P0, R10, R2, 0x1 ;  /* 0x000000020a029211 */ /* 0x000fc800078008ff */
[----:B------:R-:W-:-:S05]  /*fa80*/  @!P1 IADD3.X R3, RZ, R0, RZ, P0, !PT ;  /* 0x00000000ff039210 */ /* 0x000fca00007fe4ff */
        /* <DEDUP_REMOVED lines=9> */
.L_x_14986:
[----:B------:R-:W-:Y:S05]  /*fb20*/  BRA `(.L_x_14987) ;  /* 0xffffffc000dc7947 */ /* 0x000fea000383ffff */
.L_x_14901:
[----:B0-----:R0:W1:Y:S02]  /*fb30*/  SYNCS.PHASECHK.TRANS64.TRYWAIT P0, [R16+URZ+0x16820], R3 ;  /* 0x01682003100075a7 */ /* 0x001064000800017f */
[----:B-1----:R-:W-:Y:S05]  /*fb40*/  @!P0 NANOSLEEP.SYNCS 0x989680 ;  /* 0x009896800000895d */ /* 0x002fea0003900000 */
[----:B------:R-:W1:Y:S02]  /*fb50*/  @!P0 SYNCS.PHASECHK.TRANS64 P0, [R16+URZ+0x16820], R3 ;  /* 0x01682003100085a7 */ /* 0x000e64000800007f */
[----:B-1----:R-:W-:Y:S05]  /*fb60*/  @!P0 BRA `(.L_x_14901) ;  /* 0xfffffffc00f08947 */ /* 0x002fea000383ffff */
[----:B------:R-:W-:Y:S05]  /*fb70*/  BRA `(.L_x_14988) ;  /* 0xffffffc400387947 */ /* 0x000fea000383ffff */
.L_x_14905:
[----:B0-----:R0:W1:Y:S02]  /*fb80*/  SYNCS.PHASECHK.TRANS64.TRYWAIT P0, [R5+URZ+0x16840], R2 ;  /* 0x01684002050075a7 */ /* 0x001064000800017f */
[----:B-1----:R-:W-:Y:S05]  /*fb90*/  @!P0 NANOSLEEP.SYNCS 0x989680 ;  /* 0x009896800000895d */ /* 0x002fea0003900000 */
[----:B------:R-:W1:Y:S02]  /*fba0*/  @!P0 SYNCS.PHASECHK.TRANS64 P0, [R5+URZ+0x16840], R2 ;  /* 0x01684002050085a7 */ /* 0x000e64000800007f */
[----:B-1----:R-:W-:Y:S05]  /*fbb0*/  @!P0 BRA `(.L_x_14905) ;  /* 0xfffffffc00f08947 */ /* 0x002fea000383ffff */
[----:B------:R-:W-:Y:S05]  /*fbc0*/  BRA `(.L_x_14989) ;  /* 0xffffffc800047947 */ /* 0x000fea000383ffff */
.L_x_14906:
        /* <DEDUP_REMOVED lines=8> */
.L_x_14991:
[----:B------:R-:W-:Y:S05]  /*fc50*/  BSYNC B1 ;  /* 0x0000000000017941 */ /* 0x000fea0003800000 */
.L_x_14990:
        /* <DEDUP_REMOVED lines=10> */
.L_x_14992:
        /* <DEDUP_REMOVED lines=8> */
.L_x_14993:
        /* <DEDUP_REMOVED lines=12> */
.L_x_14994:
[----:B------:R-:W-:Y:S02]  /*fe40*/  IMAD.MOV.U32 R13, RZ, RZ, R10 ;  /* 0x000000ffff0d7224 */ /* 0x000fe400078e000a */
[----:B------:R-:W-:Y:S02]  /*fe50*/  IMAD.MOV.U32 R12, RZ, RZ, 0x2 ;  /* 0x00000002ff0c7424 */ /* 0x000fe400078e00ff */
[----:B------:R-:W-:-:S07]  /*fe60*/  IMAD.MOV.U32 R2, RZ, RZ, R14 ;  /* 0x000000ffff027224 */ /* 0x000fce00078e000e */
[----:B------:R-:W-:Y:S05]  /*fe70*/  WARPSYNC.COLLECTIVE R15, `(.L_x_14995) ;  /* 0x000000000f087348 */ /* 0x000fea0003c00000 */
[----:B------:R0:W1:Y:S02]  /*fe80*/  SHFL.IDX P6, R14, R13, R12, R11 ;  /* 0x0000000c0d0e7389 */ /* 0x00006400000c000b */
[----:B01----:R-:W-:Y:S01]  /*fe90*/  ENDCOLLECTIVE ;  /* 0x000000000000791b */ /* 0x003fe20003800000 */
.L_x_14995:
        /* <DEDUP_REMOVED lines=11> */
.L_x_14996:
[----:B------:R-:W-:Y:S02]  /*ff50*/  IMAD.MOV.U32 R13, RZ, RZ, R10 ;  /* 0x000000ffff0d7224 */ /* 0x000fe400078e000a */
[----:B------:R-:W-:Y:S02]  /*ff60*/  IMAD.MOV.U32 R12, RZ, RZ, 0x3 ;  /* 0x00000003ff0c7424 */ /* 0x000fe400078e00ff */
[----:B------:R-:W-:-:S07]  /*ff70*/  IMAD.MOV.U32 R2, RZ, RZ, R14 ;  /* 0x000000ffff027224 */ /* 0x000fce00078e000e */
[----:B------:R-:W-:Y:S05]  /*ff80*/  WARPSYNC.COLLECTIVE R15, `(.L_x_14997) ;  /* 0x000000000f087348 */ /* 0x000fea0003c00000 */
[----:B------:R0:W1:Y:S02]  /*ff90*/  SHFL.IDX P6, R14, R13, R12, R11 ;  /* 0x0000000c0d0e7389 */ /* 0x00006400000c000b */
[----:B01----:R-:W-:Y:S01]  /*ffa0*/  ENDCOLLECTIVE ;  /* 0x000000000000791b */ /* 0x003fe20003800000 */
.L_x_14997:
        /* <DEDUP_REMOVED lines=11> */
.L_x_14998:
[----:B------:R-:W-:Y:S02]  /*10060*/  IMAD.MOV.U32 R13, RZ, RZ, R10 ;  /* 0x000000ffff0d7224 */ /* 0x000fe400078e000a */
[----:B------:R-:W-:Y:S02]  /*10070*/  IMAD.MOV.U32 R12, RZ, RZ, 0x4 ;  /* 0x00000004ff0c7424 */ /* 0x000fe400078e00ff */
[----:B------:R-:W-:-:S07]  /*10080*/  IMAD.MOV.U32 R2, RZ, RZ, R14 ;  /* 0x000000ffff027224 */ /* 0x000fce00078e000e */
[----:B------:R-:W-:Y:S05]  /*10090*/  WARPSYNC.COLLECTIVE R15, `(.L_x_14999) ;  /* 0x000000000f087348 */ /* 0x000fea0003c00000 */
[----:B------:R0:W1:Y:S02]  /*100a0*/  SHFL.IDX P6, R14, R13, R12, R11 ;  /* 0x0000000c0d0e7389 */ /* 0x00006400000c000b */
[----:B01----:R-:W-:Y:S01]  /*100b0*/  ENDCOLLECTIVE ;  /* 0x000000000000791b */ /* 0x003fe20003800000 */
.L_x_14999:
        /* <DEDUP_REMOVED lines=11> */
.L_x_15000:
[----:B------:R-:W-:Y:S02]  /*10170*/  IMAD.MOV.U32 R13, RZ, RZ, R10 ;  /* 0x000000ffff0d7224 */ /* 0x000fe400078e000a */
[----:B------:R-:W-:Y:S02]  /*10180*/  IMAD.MOV.U32 R12, RZ, RZ, 0x5 ;  /* 0x00000005ff0c7424 */ /* 0x000fe400078e00ff */
[----:B------:R-:W-:-:S07]  /*10190*/  IMAD.MOV.U32 R2, RZ, RZ, R14 ;  /* 0x000000ffff027224 */ /* 0x000fce00078e000e */
[----:B------:R-:W-:Y:S05]  /*101a0*/  WARPSYNC.COLLECTIVE R15, `(.L_x_15001) ;  /* 0x000000000f087348 */ /* 0x000fea0003c00000 */
[----:B------:R0:W1:Y:S02]  /*101b0*/  SHFL.IDX P6, R14, R13, R12, R11 ;  /* 0x0000000c0d0e7389 */ /* 0x00006400000c000b */
[----:B01----:R-:W-:Y:S01]  /*101c0*/  ENDCOLLECTIVE ;  /* 0x000000000000791b */ /* 0x003fe20003800000 */
.L_x_15001:
        /* <DEDUP_REMOVED lines=11> */
.L_x_15002:
[----:B------:R-:W-:Y:S02]  /*10280*/  IMAD.MOV.U32 R13, RZ, RZ, R10 ;  /* 0x000000ffff0d7224 */ /* 0x000fe400078e000a */
[----:B------:R-:W-:Y:S02]  /*10290*/  IMAD.MOV.U32 R12, RZ, RZ, 0x6 ;  /* 0x00000006ff0c7424 */ /* 0x000fe400078e00ff */
[----:B------:R-:W-:-:S07]  /*102a0*/  IMAD.MOV.U32 R2, RZ, RZ, R14 ;  /* 0x000000ffff027224 */ /* 0x000fce00078e000e */
[----:B------:R-:W-:Y:S05]  /*102b0*/  WARPSYNC.COLLECTIVE R15, `(.L_x_15003) ;  /* 0x000000000f087348 */ /* 0x000fea0003c00000 */
[----:B------:R0:W1:Y:S02]  /*102c0*/  SHFL.IDX P6, R14, R13, R12, R11 ;  /* 0x0000000c0d0e7389 */ /* 0x00006400000c000b */
[----:B01----:R-:W-:Y:S01]  /*102d0*/  ENDCOLLECTIVE ;  /* 0x000000000000791b */ /* 0x003fe20003800000 */
.L_x_15003:
        /* <DEDUP_REMOVED lines=11> */
.L_x_15004:
[----:B------:R-:W-:Y:S02]  /*10390*/  IMAD.MOV.U32 R13, RZ, RZ, R10 ;  /* 0x000000ffff0d7224 */ /* 0x000fe400078e000a */
[----:B------:R-:W-:Y:S02]  /*103a0*/  IMAD.MOV.U32 R12, RZ, RZ, 0x7 ;  /* 0x00000007ff0c7424 */ /* 0x000fe400078e00ff */
[----:B------:R-:W-:-:S07]  /*103b0*/  IMAD.MOV.U32 R2, RZ, RZ, R14 ;  /* 0x000000ffff027224 */ /* 0x000fce00078e000e */
[----:B------:R-:W-:Y:S05]  /*103c0*/  WARPSYNC.COLLECTIVE R15, `(.L_x_15005) ;  /* 0x000000000f087348 */ /* 0x000fea0003c00000 */
[----:B------:R0:W1:Y:S02]  /*103d0*/  SHFL.IDX P6, R14, R13, R12, R11 ;  /* 0x0000000c0d0e7389 */ /* 0x00006400000c000b */
[----:B01----:R-:W-:Y:S01]  /*103e0*/  ENDCOLLECTIVE ;  /* 0x000000000000791b */ /* 0x003fe20003800000 */
.L_x_15005:
        /* <DEDUP_REMOVED lines=11> */
.L_x_15006:
[----:B------:R-:W-:Y:S01]  /*104a0*/  IMAD.MOV.U32 R2, RZ, RZ, R14 ;  /* 0x000000ffff027224 */ /* 0x000fe200078e000e */
[----:B------:R-:W-:Y:S06]  /*104b0*/  BRA `(.L_x_15007) ;  /* 0xffffffc000ec7947 */ /* 0x000fec000383ffff */
.L_x_14911:
[----:B-1----:R1:W2:Y:S02]  /*104c0*/  SYNCS.PHASECHK.TRANS64.TRYWAIT P0, [R5+URZ+0x16860], R2 ;  /* 0x01686002050075a7 */ /* 0x0022a4000800017f */
[----:B--2---:R-:W-:Y:S05]  /*104d0*/  @!P0 NANOSLEEP.SYNCS 0x989680 ;  /* 0x009896800000895d */ /* 0x004fea0003900000 */
[----:B------:R-:W2:Y:S02]  /*104e0*/  @!P0 SYNCS.PHASECHK.TRANS64 P0, [R5+URZ+0x16860], R2 ;  /* 0x01686002050085a7 */ /* 0x000ea4000800007f */
[----:B--2---:R-:W-:Y:S05]  /*104f0*/  @!P0 BRA `(.L_x_14911) ;  /* 0xfffffffc00f08947 */ /* 0x004fea000383ffff */
[----:B------:R-:W-:Y:S05]  /*10500*/  BRA `(.L_x_15008) ;  /* 0xffffffc400447947 */ /* 0x000fea000383ffff */
.L_x_14912:
        /* <DEDUP_REMOVED lines=8> */
.L_x_15010:
[----:B------:R-:W-:Y:S05]  /*10590*/  BSYNC B1 ;  /* 0x0000000000017941 */ /* 0x000fea0003800000 */
.L_x_15009:
        /* <DEDUP_REMOVED lines=9> */
.L_x_15011:
[----:B------:R-:W-:Y:S02]  /*10630*/  IMAD.MOV.U32 R13, RZ, RZ, R18 ;  /* 0x000000ffff0d7224 */ /* 0x000fe400078e0012 */
[----:B------:R-:W-:Y:S02]  /*10640*/  IMAD.MOV.U32 R12, RZ, RZ, 0x1 ;  /* 0x00000001ff0c7424 */ /* 0x000fe400078e00ff */
[----:B------:R-:W-:-:S07]  /*10650*/  IMAD.MOV.U32 R2, RZ, RZ, R14 ;  /* 0x000000ffff027224 */ /* 0x000fce00078e000e */
[----:B------:R-:W-:Y:S05]  /*10660*/  WARPSYNC.COLLECTIVE R15, `(.L_x_15012) ;  /* 0x000000000f087348 */ /* 0x000fea0003c00000 */
[----:B------:R0:W1:Y:S02]  /*10670*/  SHFL.IDX P6, R14, R13, R12, R11 ;  /* 0x0000000c0d0e7389 */ /* 0x00006400000c000b */
[----:B01----:R-:W-:Y:S01]  /*10680*/  ENDCOLLECTIVE ;  /* 0x000000000000791b */ /* 0x003fe20003800000 */
.L_x_15012:
        /* <DEDUP_REMOVED lines=12> */
.L_x_15013:
[----:B------:R-:W-:Y:S02]  /*10750*/  IMAD.MOV.U32 R13, RZ, RZ, R18 ;  /* 0x000000ffff0d7224 */ /* 0x000fe400078e0012 */
[----:B------:R-:W-:Y:S02]  /*10760*/  IMAD.MOV.U32 R12, RZ, RZ, 0x2 ;  /* 0x00000002ff0c7424 */ /* 0x000fe400078e00ff */
[----:B------:R-:W-:-:S07]  /*10770*/  IMAD.MOV.U32 R2, RZ, RZ, R14 ;  /* 0x000000ffff027224 */ /* 0x000fce00078e000e */
[----:B------:R-:W-:Y:S05]  /*10780*/  WARPSYNC.COLLECTIVE R15, `(.L_x_15014) ;  /* 0x000000000f087348 */ /* 0x000fea0003c00000 */
[----:B------:R0:W1:Y:S02]  /*10790*/  SHFL.IDX P6, R14, R13, R12, R11 ;  /* 0x0000000c0d0e7389 */ /* 0x00006400000c000b */
[----:B01----:R-:W-:Y:S01]  /*107a0*/  ENDCOLLECTIVE ;  /* 0x000000000000791b */ /* 0x003fe20003800000 */
.L_x_15014:
        /* <DEDUP_REMOVED lines=12> */
.L_x_15015:
[----:B------:R-:W-:Y:S02]  /*10870*/  IMAD.MOV.U32 R13, RZ, RZ, R18 ;  /* 0x000000ffff0d7224 */ /* 0x000fe400078e0012 */
[----:B------:R-:W-:Y:S02]  /*10880*/  IMAD.MOV.U32 R12, RZ, RZ, 0x3 ;  /* 0x00000003ff0c7424 */ /* 0x000fe400078e00ff */
[----:B------:R-:W-:-:S07]  /*10890*/  IMAD.MOV.U32 R2, RZ, RZ, R14 ;  /* 0x000000ffff027224 */ /* 0x000fce00078e000e */
[----:B------:R-:W-:Y:S05]  /*108a0*/  WARPSYNC.COLLECTIVE R15, `(.L_x_15016) ;  /* 0x000000000f087348 */ /* 0x000fea0003c00000 */
[----:B------:R0:W1:Y:S02]  /*108b0*/  SHFL.IDX P6, R14, R13, R12, R11 ;  /* 0x0000000c0d0e7389 */ /* 0x00006400000c000b */
[----:B01----:R-:W-:Y:S01]  /*108c0*/  ENDCOLLECTIVE ;  /* 0x000000000000791b */ /* 0x003fe20003800000 */
.L_x_15016:
        /* <DEDUP_REMOVED lines=12> */
.L_x_15017:
[----:B------:R-:W-:Y:S02]  /*10990*/  IMAD.MOV.U32 R13, RZ, RZ, R18 ;  /* 0x000000ffff0d7224 */ /* 0x000fe400078e0012 */
[----:B------:R-:W-:Y:S02]  /*109a0*/  IMAD.MOV.U32 R12, RZ, RZ, 0x4 ;  /* 0x00000004ff0c7424 */ /* 0x000fe400078e00ff */
[----:B------:R-:W-:-:S07]  /*109b0*/  IMAD.MOV.U32 R2, RZ, RZ, R14 ;  /* 0x000000ffff027224 */ /* 0x000fce00078e000e */
[----:B------:R-:W-:Y:S05]  /*109c0*/  WARPSYNC.COLLECTIVE R15, `(.L_x_15018) ;  /* 0x000000000f087348 */ /* 0x000fea0003c00000 */
[----:B------:R0:W1:Y:S02]  /*109d0*/  SHFL.IDX P6, R14, R13, R12, R11 ;  /* 0x0000000c0d0e7389 */ /* 0x00006400000c000b */
[----:B01----:R-:W-:Y:S01]  /*109e0*/  ENDCOLLECTIVE ;  /* 0x000000000000791b */ /* 0x003fe20003800000 */
.L_x_15018:
        /* <DEDUP_REMOVED lines=12> */
.L_x_15019:
[----:B------:R-:W-:Y:S02]  /*10ab0*/  IMAD.MOV.U32 R13, RZ, RZ, R18 ;  /* 0x000000ffff0d7224 */ /* 0x000fe400078e0012 */
[----:B------:R-:W-:Y:S02]  /*10ac0*/  IMAD.MOV.U32 R12, RZ, RZ, 0x5 ;  /* 0x00000005ff0c7424 */ /* 0x000fe400078e00ff */
[----:B------:R-:W-:-:S07]  /*10ad0*/  IMAD.MOV.U32 R2, RZ, RZ, R14 ;  /* 0x000000ffff027224 */ /* 0x000fce00078e000e */
[----:B------:R-:W-:Y:S05]  /*10ae0*/  WARPSYNC.COLLECTIVE R15, `(.L_x_15020) ;  /* 0x000000000f087348 */ /* 0x000fea0003c00000 */
[----:B------:R0:W1:Y:S02]  /*10af0*/  SHFL.IDX P6, R14, R13, R12, R11 ;  /* 0x0000000c0d0e7389 */ /* 0x00006400000c000b */
[----:B01----:R-:W-:Y:S01]  /*10b00*/  ENDCOLLECTIVE ;  /* 0x000000000000791b */ /* 0x003fe20003800000 */
.L_x_15020:
        /* <DEDUP_REMOVED lines=12> */
.L_x_15021:
[----:B------:R-:W-:Y:S02]  /*10bd0*/  IMAD.MOV.U32 R13, RZ, RZ, R18 ;  /* 0x000000ffff0d7224 */ /* 0x000fe400078e0012 */
[----:B------:R-:W-:Y:S02]  /*10be0*/  IMAD.MOV.U32 R12, RZ, RZ, 0x6 ;  /* 0x00000006ff0c7424 */ /* 0x000fe400078e00ff */
[----:B------:R-:W-:-:S07]  /*10bf0*/  IMAD.MOV.U32 R2, RZ, RZ, R14 ;  /* 0x000000ffff027224 */ /* 0x000fce00078e000e */
[----:B------:R-:W-:Y:S05]  /*10c00*/  WARPSYNC.COLLECTIVE R15, `(.L_x_15022) ;  /* 0x000000000f087348 */ /* 0x000fea0003c00000 */
[----:B------:R0:W1:Y:S02]  /*10c10*/  SHFL.IDX P6, R14, R13, R12, R11 ;  /* 0x0000000c0d0e7389 */ /* 0x00006400000c000b */
[----:B01----:R-:W-:Y:S01]  /*10c20*/  ENDCOLLECTIVE ;  /* 0x000000000000791b */ /* 0x003fe20003800000 */
.L_x_15022:
        /* <DEDUP_REMOVED lines=12> */
.L_x_15023:
[----:B------:R-:W-:Y:S02]  /*10cf0*/  IMAD.MOV.U32 R13, RZ, RZ, R18 ;  /* 0x000000ffff0d7224 */ /* 0x000fe400078e0012 */
[----:B------:R-:W-:Y:S02]  /*10d00*/  IMAD.MOV.U32 R12, RZ, RZ, 0x7 ;  /* 0x00000007ff0c7424 */ /* 0x000fe400078e00ff */
[----:B------:R-:W-:-:S07]  /*10d10*/  IMAD.MOV.U32 R2, RZ, RZ, R14 ;  /* 0x000000ffff027224 */ /* 0x000fce00078e000e */
[----:B------:R-:W-:Y:S05]  /*10d20*/  WARPSYNC.COLLECTIVE R15, `(.L_x_15024) ;  /* 0x000000000f087348 */ /* 0x000fea0003c00000 */
[----:B------:R0:W1:Y:S02]  /*10d30*/  SHFL.IDX P6, R14, R13, R12, R11 ;  /* 0x0000000c0d0e7389 */ /* 0x00006400000c000b */
[----:B01----:R-:W-:Y:S01]  /*10d40*/  ENDCOLLECTIVE ;  /* 0x000000000000791b */ /* 0x003fe20003800000 */
.L_x_15024:
        /* <DEDUP_REMOVED lines=12> */
.L_x_15025:
[----:B------:R-:W-:Y:S01]  /*10e10*/  IMAD.MOV.U32 R2, RZ, RZ, R14 ;  /* 0x000000ffff027224 */ /* 0x000fe200078e000e */
[----:B------:R-:W-:Y:S06]  /*10e20*/  BRA `(.L_x_15026) ;  /* 0xffffffbc00f47947 */ /* 0x000fec000383ffff */
.L_x_14920:
[----:B0-----:R0:W1:Y:S02]  /*10e30*/  SYNCS.PHASECHK.TRANS64.TRYWAIT P0, [R4+URZ+0x16860], R3 ;  /* 0x01686003040075a7 */ /* 0x001064000800017f */
[----:B-1----:R-:W-:Y:S05]  /*10e40*/  @!P0 NANOSLEEP.SYNCS 0x989680 ;  /* 0x009896800000895d */ /* 0x002fea0003900000 */
[----:B------:R-:W1:Y:S02]  /*10e50*/  @!P0 SYNCS.PHASECHK.TRANS64 P0, [R4+URZ+0x16860], R3 ;  /* 0x01686003040085a7 */ /* 0x000e64000800007f */
[----:B-1----:R-:W-:Y:S05]  /*10e60*/  @!P0 BRA `(.L_x_14920) ;  /* 0xfffffffc00f08947 */ /* 0x002fea000383ffff */
[----:B------:R-:W-:Y:S05]  /*10e70*/  BRA `(.L_x_15027) ;  /* 0xffffffc400087947 */ /* 0x000fea000383ffff */
.L_x_14921:
        /* <DEDUP_REMOVED lines=8> */
.L_x_15029:
[----:B------:R-:W-:Y:S05]  /*10f00*/  BSYNC B0 ;  /* 0x0000000000007941 */ /* 0x000fea0003800000 */
.L_x_15028:
        /* <DEDUP_REMOVED lines=10> */
.L_x_15030:
        /* <DEDUP_REMOVED lines=9> */
.L_x_15031:
        /* <DEDUP_REMOVED lines=11> */
.L_x_15032:
[----:B------:R-:W-:Y:S02]  /*110f0*/  IMAD.MOV.U32 R13, RZ, RZ, R18 ;  /* 0x000000ffff0d7224 */ /* 0x000fe400078e0012 */
[----:B------:R-:W-:Y:S01]  /*11100*/  IMAD.MOV.U32 R12, RZ, RZ, 0x2 ;  /* 0x00000002ff0c7424 */ /* 0x000fe200078e00ff */
[----:B------:R-:W-:-:S13]  /*11110*/  IADD3 R2, P0, R14, R6, RZ ;  /* 0x000000060e027210 */ /* 0x000fda0007f1e0ff */
[----:B------:R-:W-:Y:S05]  /*11120*/  WARPSYNC.COLLECTIVE R15, `(.L_x_15033) ;  /* 0x000000000f087348 */ /* 0x000fea0003c00000 */
[----:B------:R0:W1:Y:S02]  /*11130*/  SHFL.IDX P6, R14, R13, R12, R11 ;  /* 0x0000000c0d0e7389 */ /* 0x00006400000c000b */
[----:B01----:R-:W-:Y:S01]  /*11140*/  ENDCOLLECTIVE ;  /* 0x000000000000791b */ /* 0x003fe20003800000 */
.L_x_15033:
        /* <DEDUP_REMOVED lines=11> */
.L_x_15034:
[----:B------:R-:W-:Y:S02]  /*11200*/  IMAD.MOV.U32 R13, RZ, RZ, R18 ;  /* 0x000000ffff0d7224 */ /* 0x000fe400078e0012 */
[----:B------:R-:W-:Y:S02]  /*11210*/  IMAD.MOV.U32 R12, RZ, RZ, 0x3 ;  /* 0x00000003ff0c7424 */ /* 0x000fe400078e00ff */
[----:B------:R-:W-:-:S07]  /*11220*/  IMAD.MOV.U32 R9, RZ, RZ, R14 ;  /* 0x000000ffff097224 */ /* 0x000fce00078e000e */
[----:B------:R-:W-:Y:S05]  /*11230*/  WARPSYNC.COLLECTIVE R15, `(.L_x_15035) ;  /* 0x000000000f087348 */ /* 0x000fea0003c00000 */
[----:B------:R0:W1:Y:S02]  /*11240*/  SHFL.IDX P6, R14, R13, R12, R11 ;  /* 0x0000000c0d0e7389 */ /* 0x00006400000c000b */
[----:B01----:R-:W-:Y:S01]  /*11250*/  ENDCOLLECTIVE ;  /* 0x000000000000791b */ /* 0x003fe20003800000 */
.L_x_15035:
        /* <DEDUP_REMOVED lines=12> */
.L_x_15036:
[----:B------:R-:W-:Y:S02]  /*11320*/  IMAD.MOV.U32 R13, RZ, RZ, R18 ;  /* 0x000000ffff0d7224 */ /* 0x000fe400078e0012 */
[----:B------:R-:W-:Y:S01]  /*11330*/  IMAD.MOV.U32 R12, RZ, RZ, 0x4 ;  /* 0x00000004ff0c7424 */ /* 0x000fe200078e00ff */
[----:B------:R-:W-:-:S13]  /*11340*/  IADD3 R2, P0, R14, R6, RZ ;  /* 0x000000060e027210 */ /* 0x000fda0007f1e0ff */
[----:B------:R-:W-:Y:S05]  /*11350*/  WARPSYNC.COLLECTIVE R15, `(.L_x_15037) ;  /* 0x000000000f087348 */ /* 0x000fea0003c00000 */
[----:B------:R0:W1:Y:S02]  /*11360*/  SHFL.IDX P6, R14, R13, R12, R11 ;  /* 0x0000000c0d0e7389 */ /* 0x00006400000c000b */
[----:B01----:R-:W-:Y:S01]  /*11370*/  ENDCOLLECTIVE ;  /* 0x000000000000791b */ /* 0x003fe20003800000 */
.L_x_15037:
        /* <DEDUP_REMOVED lines=11> */
.L_x_15038:
[----:B------:R-:W-:Y:S02]  /*11430*/  IMAD.MOV.U32 R13, RZ, RZ, R18 ;  /* 0x000000ffff0d7224 */ /* 0x000fe400078e0012 */
[----:B------:R-:W-:Y:S02]  /*11440*/  IMAD.MOV.U32 R12, RZ, RZ, 0x5 ;  /* 0x00000005ff0c7424 */ /* 0x000fe400078e00ff */
[----:B------:R-:W-:-:S07]  /*11450*/  IMAD.MOV.U32 R9, RZ, RZ, R14 ;  /* 0x000000ffff097224 */ /* 0x000fce00078e000e */
[----:B------:R-:W-:Y:S05]  /*11460*/  WARPSYNC.COLLECTIVE R15, `(.L_x_15039) ;  /* 0x000000000f087348 */ /* 0x000fea0003c00000 */
[----:B------:R0:W1:Y:S02]  /*11470*/  SHFL.IDX P6, R14, R13, R12, R11 ;  /* 0x0000000c0d0e7389 */ /* 0x00006400000c000b */
[----:B01----:R-:W-:Y:S01]  /*11480*/  ENDCOLLECTIVE ;  /* 0x000000000000791b */ /* 0x003fe20003800000 */
.L_x_15039:
        /* <DEDUP_REMOVED lines=12> */
.L_x_15040:
[----:B------:R-:W-:Y:S02]  /*11550*/  IMAD.MOV.U32 R13, RZ, RZ, R18 ;  /* 0x000000ffff0d7224 */ /* 0x000fe400078e0012 */
[----:B------:R-:W-:Y:S01]  /*11560*/  IMAD.MOV.U32 R12, RZ, RZ, 0x6 ;  /* 0x00000006ff0c7424 */ /* 0x000fe200078e00ff */
[----:B------:R-:W-:-:S13]  /*11570*/  IADD3 R2, P0, R14, R6, RZ ;  /* 0x000000060e027210 */ /* 0x000fda0007f1e0ff */
[----:B------:R-:W-:Y:S05]  /*11580*/  WARPSYNC.COLLECTIVE R15, `(.L_x_15041) ;  /* 0x000000000f087348 */ /* 0x000fea0003c00000 */
[----:B------:R0:W1:Y:S02]  /*11590*/  SHFL.IDX P6, R14, R13, R12, R11 ;  /* 0x0000000c0d0e7389 */ /* 0x00006400000c000b */
[----:B01----:R-:W-:Y:S01]  /*115a0*/  ENDCOLLECTIVE ;  /* 0x000000000000791b */ /* 0x003fe20003800000 */
.L_x_15041:
        /* <DEDUP_REMOVED lines=11> */
.L_x_15042:
[----:B------:R-:W-:Y:S02]  /*11660*/  IMAD.MOV.U32 R13, RZ, RZ, R18 ;  /* 0x000000ffff0d7224 */ /* 0x000fe400078e0012 */
[----:B------:R-:W-:Y:S02]  /*11670*/  IMAD.MOV.U32 R12, RZ, RZ, 0x7 ;  /* 0x00000007ff0c7424 */ /* 0x000fe400078e00ff */
[----:B------:R-:W-:-:S07]  /*11680*/  IMAD.MOV.U32 R9, RZ, RZ, R14 ;  /* 0x000000ffff097224 */ /* 0x000fce00078e000e */
[----:B------:R-:W-:Y:S05]  /*11690*/  WARPSYNC.COLLECTIVE R15, `(.L_x_15043) ;  /* 0x000000000f087348 */ /* 0x000fea0003c00000 */
[----:B------:R0:W1:Y:S02]  /*116a0*/  SHFL.IDX P6, R14, R13, R12, R11 ;  /* 0x0000000c0d0e7389 */ /* 0x00006400000c000b */
[----:B01----:R-:W-:Y:S01]  /*116b0*/  ENDCOLLECTIVE ;  /* 0x000000000000791b */ /* 0x003fe20003800000 */
.L_x_15043:
        /* <DEDUP_REMOVED lines=12> */
.L_x_15044:
[----:B------:R-:W-:Y:S05]  /*11780*/  BRA `(.L_x_15045) ;  /* 0xffffffbc00c87947 */ /* 0x000fea000383ffff */
.L_x_14926:
        /* <DEDUP_REMOVED lines=8> */
.L_x_15047:
[----:B------:R-:W-:Y:S05]  /*11810*/  BSYNC B0 ;  /* 0x0000000000007941 */ /* 0x000fea0003800000 */
.L_x_15046:
[----:B------:R-:W-:Y:S05]  /*11820*/  BRA `(.L_x_15048) ;  /* 0xffffffc0004c7947 */ /* 0x000fea000383ffff */
.L_x_14929:
[----:B-1----:R1:W2:Y:S02]  /*11830*/  SYNCS.PHASECHK.TRANS64.TRYWAIT P0, [R5+URZ+0x16820], R0 ;  /* 0x01682000050075a7 */ /* 0x0022a4000800017f */
[----:B--2---:R-:W-:Y:S05]  /*11840*/  @!P0 NANOSLEEP.SYNCS 0x989680 ;  /* 0x009896800000895d */ /* 0x004fea0003900000 */
[----:B------:R-:W2:Y:S02]  /*11850*/  @!P0 SYNCS.PHASECHK.TRANS64 P0, [R5+URZ+0x16820], R0 ;  /* 0x01682000050085a7 */ /* 0x000ea4000800007f */
[----:B--2---:R-:W-:Y:S05]  /*11860*/  @!P0 BRA `(.L_x_14929) ;  /* 0xfffffffc00f08947 */ /* 0x004fea000383ffff */
[----:B------:R-:W-:Y:S05]  /*11870*/  BRA `(.L_x_15049) ;  /* 0xffffffc000987947 */ /* 0x000fea000383ffff */
.L_x_14930:
        /* <DEDUP_REMOVED lines=11> */
.L_x_15051:
[----:B------:R-:W-:Y:S05]  /*11930*/  BSYNC B0 ;  /* 0x0000000000007941 */ /* 0x000fea0003800000 */
.L_x_15050:
[----:B------:R-:W-:Y:S05]  /*11940*/  BRA `(.L_x_15052) ;  /* 0xffffffc000807947 */ /* 0x000fea000383ffff */
.L_x_14933:
[----:B------:R-:W-:Y:S01]  /*11950*/  BSSY B1, `(.L_x_15053) ;  /* 0x0000006000017945 */ /* 0x000fe20003800000 */
[----:B------:R-:W-:-:S07]  /*11960*/  IMAD.MOV.U32 R15, RZ, RZ, -0x1 ;  /* 0xffffffffff0f7424 */ /* 0x000fce00078e00ff */
[----:B01----:R-:W-:Y:S05]  /*11970*/  WARPSYNC.COLLECTIVE R15, `(.L_x_15054) ;  /* 0x000000000f0c7348 */ /* 0x003fea0003c00000 */
[----:B------:R-:W-:Y:S02]  /*11980*/  ELECT P6, UR62, PT ;  /* 0x00000000003e782f */ /* 0x000fe400038c0000 */
[----:B------:R-:W-:Y:S01]  /*11990*/  MOV R14, UR62 ;  /* 0x0000003e000e7c02 */ /* 0x000fe20008000f00 */
[----:B01----:R-:W-:Y:S10]  /*119a0*/  ENDCOLLECTIVE ;  /* 0x000000000000791b */ /* 0x003ff40003800000 */
.L_x_15054:
[----:B------:R-:W-:Y:S05]  /*119b0*/  BSYNC B1 ;  /* 0x0000000000017941 */ /* 0x000fea0003800000 */
.L_x_15053:
[----:B------:R-:W-:Y:S05]  /*119c0*/  BRA `(.L_x_15055) ;  /* 0xffffffc000787947 */ /* 0x000fea000383ffff */
.L_x_14935:
[----:B-1----:R1:W2:Y:S02]  /*119d0*/  SYNCS.PHASECHK.TRANS64.TRYWAIT P1, [R3+URZ+0x16840], R2 ;  /* 0x01684002030075a7 */ /* 0x0022a4000802017f */
[----:B--2---:R-:W-:Y:S05]  /*119e0*/  @!P1 NANOSLEEP.SYNCS 0x989680 ;  /* 0x009896800000995d */ /* 0x004fea0003900000 */
[----:B------:R-:W2:Y:S02]  /*119f0*/  @!P1 SYNCS.PHASECHK.TRANS64 P1, [R3+URZ+0x16840], R2 ;  /* 0x01684002030095a7 */ /* 0x000ea4000802007f */
[----:B--2---:R-:W-:Y:S05]  /*11a00*/  @!P1 BRA `(.L_x_14935) ;  /* 0xfffffffc00f09947 */ /* 0x004fea000383ffff */
[----:B------:R-:W-:Y:S05]  /*11a10*/  BRA `(.L_x_15056) ;  /* 0xffffffc000987947 */ /* 0x000fea000383ffff */
.L_x_14937:
[----:B--2---:R2:W3:Y:S02]  /*11a20*/  SYNCS.PHASECHK.TRANS64.TRYWAIT P1, [R5+URZ+0x16840], R0 ;  /* 0x01684000050075a7 */ /* 0x0044e4000802017f */
[----:B---3--:R-:W-:Y:S05]  /*11a30*/  @!P1 NANOSLEEP.SYNCS 0x989680 ;  /* 0x009896800000995d */ /* 0x008fea0003900000 */
[----:B------:R-:W3:Y:S02]  /*11a40*/  @!P1 SYNCS.PHASECHK.TRANS64 P1, [R5+URZ+0x16840], R0 ;  /* 0x01684000050095a7 */ /* 0x000ee4000802007f */
[----:B---3--:R-:W-:Y:S05]  /*11a50*/  @!P1 BRA `(.L_x_14937) ;  /* 0xfffffffc00f09947 */ /* 0x008fea000383ffff */
[----:B------:R-:W-:Y:S05]  /*11a60*/  BRA `(.L_x_15057) ;  /* 0xffffffc000a47947 */ /* 0x000fea000383ffff */
.L_x_14939:
[----:B---3--:R3:W4:Y:S02]  /*11a70*/  SYNCS.PHASECHK.TRANS64.TRYWAIT P1, [R3+URZ+0x16860], R2 ;  /* 0x01686002030075a7 */ /* 0x008724000802017f */
[----:B----4-:R-:W-:Y:S05]  /*11a80*/  @!P1 NANOSLEEP.SYNCS 0x989680 ;  /* 0x009896800000995d */ /* 0x010fea0003900000 */
[----:B------:R-:W4:Y:S02]  /*11a90*/  @!P1 SYNCS.PHASECHK.TRANS64 P1, [R3+URZ+0x16860], R2 ;  /* 0x01686002030095a7 */ /* 0x000f24000802007f */
[----:B----4-:R-:W-:Y:S05]  /*11aa0*/  @!P1 BRA `(.L_x_14939) ;  /* 0xfffffffc00f09947 */ /* 0x010fea000383ffff */
[----:B------:R-:W-:Y:S05]  /*11ab0*/  BRA `(.L_x_15058) ;  /* 0xffffffc000a07947 */ /* 0x000fea000383ffff */
.L_x_15059:
        /* <DEDUP_REMOVED lines=12> */
.L_x_15867:


//--------------------- .text._ZN7cutlass13device_kernelIN5flash11enable_sm90INS1_16FlashAttnFwdSm90INS1_25CollectiveMainloopFwdSm90ILi2EN4cute5tupleIJNS5_1CILi1EEES8_S8_EEENS6_IJNS7_ILi192EEENS7_ILi128EEENS7_ILi64EEEEEELi64ENS_10bfloat16_tEfNS_4arch4Sm90ELb1ELb0ELb0ELb1ELb1ELb0ELb0ELb1ELb1ELb1ELb0ELb0EEENS1_21CollectiveEpilogueFwdINS6_IJSA_SC_SB_EEES9_SE_SG_Li384ELb1ELb1ELb0ELb0EEENS1_36VarlenDynamicPersistentTileSchedulerILi192ELi128ELi384ELi128ELb0ELb1ELb1ELb1ELb1ELb1EEEEEEEEEvNT_6ParamsE --------------------------
	.section	.text._ZN7cutlass13device_kernelIN5flash11enable_sm90INS1_16FlashAttnFwdSm90INS1_25CollectiveMainloopFwdSm90ILi2EN4cute5tupleIJNS5_1CILi1EEES8_S8_EEENS6_IJNS7_ILi192EEENS7_ILi128EEENS7_ILi64EEEEEELi64ENS_10bfloat16_tEfNS_4arch4Sm90ELb1ELb0ELb0ELb1ELb1ELb0ELb0ELb1ELb1ELb1ELb0ELb0EEENS1_21CollectiveEpilogueFwdINS6_IJSA_SC_SB_EEES9_SE_SG_Li384ELb1ELb1ELb0ELb0EEENS1_36VarlenDynamicPersistentTileSchedulerILi192ELi128ELi384ELi128ELb0ELb1ELb1ELb1ELb1ELb1EEEEEEEEEvNT_6ParamsE,"ax",@progbits
	.align	128
.text._ZN7cutlass13device_kernelIN5flash11enable_sm90INS1_16FlashAttnFwdSm90INS1_25CollectiveMainloopFwdSm90ILi2EN4cute5tupleIJNS5_1CILi1EEES8_S8_EEENS6_IJNS7_ILi192EEENS7_ILi128EEENS7_ILi64EEEEEELi64ENS_10bfloat16_tEfNS_4arch4Sm90ELb1ELb0ELb0ELb1ELb1ELb0ELb0ELb1ELb1ELb1ELb0ELb0EEENS1_21CollectiveEpilogueFwdINS6_IJSA_SC_SB_EEES9_SE_SG_Li384ELb1ELb1ELb0ELb0EEENS1_36VarlenDynamicPersistentTileSchedulerILi192ELi128ELi384ELi128ELb0ELb1ELb1ELb1ELb1ELb1EEEEEEEEEvNT_6ParamsE:
        .type           _ZN7cutlass13device_kernelIN5flash11enable_sm90INS1_16FlashAttnFwdSm90INS1_25CollectiveMainloopFwdSm90ILi2EN4cute5tupleIJNS5_1CILi1EEES8_S8_EEENS6_IJNS7_ILi192EEENS7_ILi128EEENS7_ILi64EEEEEELi64ENS_10bfloat16_tEfNS_4arch4Sm90ELb1ELb0ELb0ELb1ELb1ELb0ELb0ELb1ELb1ELb1ELb0ELb0EEENS1_21CollectiveEpilogueFwdINS6_IJSA_SC_SB_EEES9_SE_SG_Li384ELb1ELb1ELb0ELb0EEENS1_36VarlenDynamicPersistentTileSchedulerILi192ELi128ELi384ELi128ELb0ELb1ELb1ELb1ELb1ELb1EEEEEEEEEvNT_6ParamsE,@function
        .size           _ZN7cutlass13device_kernelIN5flash11enable_sm90INS1_16FlashAttnFwdSm90INS1_25CollectiveMainloopFwdSm90ILi2EN4cute5tupleIJNS5_1CILi1EEES8_S8_EEENS6_IJNS7_ILi192EEENS7_ILi128EEENS7_ILi64EEEEEELi64ENS_10bfloat16_tEfNS_4arch4Sm90ELb1ELb0ELb0ELb1ELb1ELb0ELb0ELb1ELb1ELb1ELb0ELb0EEENS1_21CollectiveEpilogueFwdINS6_IJSA_SC_SB_EEES9_SE_SG_Li384ELb1ELb1ELb0ELb0EEENS1_36VarlenDynamicPersistentTileSchedulerILi192ELi128ELi384ELi128ELb0ELb1ELb1ELb1ELb1ELb1EEEEEEEEEvNT_6ParamsE,(.L_x_15868 - _ZN7cutlass13device_kernelIN5flash11enable_sm90INS1_16FlashAttnFwdSm90INS1_25CollectiveMainloopFwdSm90ILi2EN4cute5tupleIJNS5_1CILi1EEES8_S8_EEENS6_IJNS7_ILi192EEENS7_ILi128EEENS7_ILi64EEEEEELi64ENS_10bfloat16_tEfNS_4arch4Sm90ELb1ELb0ELb0ELb1ELb1ELb0ELb0ELb1ELb1ELb1ELb0ELb0EEENS1_21CollectiveEpilogueFwdINS6_IJSA_SC_SB_EEES9_SE_SG_Li384ELb1ELb1ELb0ELb0EEENS1_36VarlenDynamicPersistentTileSchedulerILi192ELi128ELi384ELi128ELb0ELb1ELb1ELb1ELb1ELb1EEEEEEEEEvNT_6ParamsE)
        .other          _ZN7cutlass13device_kernelIN5flash11enable_sm90INS1_16FlashAttnFwdSm90INS1_25CollectiveMainloopFwdSm90ILi2EN4cute5tupleIJNS5_1CILi1EEES8_S8_EEENS6_IJNS7_ILi192EEENS7_ILi128EEENS7_ILi64EEEEEELi64ENS_10bfloat16_tEfNS_4arch4Sm90ELb1ELb0ELb0ELb1ELb1ELb0ELb0ELb1ELb1ELb1ELb0ELb0EEENS1_21CollectiveEpilogueFwdINS6_IJSA_SC_SB_EEES9_SE_SG_Li384ELb1ELb1ELb0ELb0EEENS1_36VarlenDynamicPersistentTileSchedulerILi192ELi128ELi384ELi128ELb0ELb1ELb1ELb1ELb1ELb1EEEEEEEEEvNT_6ParamsE,@"STO_CUDA_ENTRY STV_DEFAULT"
_ZN7cutlass13device_kernelIN5flash11enable_sm90INS1_16FlashAttnFwdSm90INS1_25CollectiveMainloopFwdSm90ILi2EN4cute5tupleIJNS5_1CILi1EEES8_S8_EEENS6_IJNS7_ILi192EEENS7_ILi128EEENS7_ILi64EEEEEELi64ENS_10bfloat16_tEfNS_4arch4Sm90ELb1ELb0ELb0ELb1ELb1ELb0ELb0ELb1ELb1ELb1ELb0ELb0EEENS1_21CollectiveEpilogueFwdINS6_IJSA_SC_SB_EEES9_SE_SG_Li384ELb1ELb1ELb0ELb0EEENS1_36VarlenDynamicPersistentTileSchedulerILi192ELi128ELi384ELi128ELb0ELb1ELb1ELb1ELb1ELb1EEEEEEEEEvNT_6ParamsE:
        /* <DEDUP_REMOVED lines=45> */
.L_x_15060:
        /* <DEDUP_REMOVED lines=22> */
.L_x_15061:
        /* <DEDUP_REMOVED lines=18> */
.L_x_15062:
        /* <DEDUP_REMOVED lines=22> */
.L_x_15063:
        /* <DEDUP_REMOVED lines=23> */
.L_x_15064:
        /* <DEDUP_REMOVED lines=8> */
.L_x_15066:
        /* <DEDUP_REMOVED lines=43> */
[----:B------:R-:W-:-:S02]  /*0b50*/  SHF.R.S32.HI R153, RZ, 0x7, R153 ;  /* 0x00000007ff997819 */ /* 0x000fc40000011499 */
[----:B------:R-:W-:Y:S02]  /*0b60*/  LOP3.LUT R10, R10, 0xfffffffc, RZ, 0xc0, !PT ;  /* 0xfffffffc0a0a7812 */ /* 0x000fe400078ec0ff */
[----:B------:R-:W-:Y:S01]  /*0b70*/  LEA.HI R9, R9, R8, RZ, 0x3 ;  /* 0x0000000809097211 */ /* 0x000fe200078f18ff */
[----:B------:R-:W-:Y:S01]  /*0b80*/  IMAD.HI R3, R153, 0x55555556, RZ ;  /* 0x5555555699037827 */ /* 0x000fe200078e02ff */
[----:B------:R-:W-:Y:S02]  /*0b90*/  LOP3.LUT R5, R5, 0xfffffc00, RZ, 0xc0, !PT ;  /* 0xfffffc0005057812 */ /* 0x000fe400078ec0ff */
[----:B------:R-:W-:Y:S01]  /*0ba0*/  LEA.HI R0, R0, R157, RZ, 0x3 ;  /* 0x0000009d00007211 */ /* 0x000fe200078f18ff */
[----:B------:R-:W-:Y:S01]  /*0bb0*/  IMAD.IADD R10, R157, 0x1, -R10 ;  /* 0x000000019d0a7824 */ /* 0x000fe200078e0a0a */
[----:B------:R-:W-:Y:S01]  /*0bc0*/  LOP3.LUT R9, R9, 0xfffffff8, RZ, 0xc0, !PT ;  /* 0xfffffff809097812 */ /* 0x000fe200078ec0ff */
[----:B------:R-:W-:Y:S01]  /*0bd0*/  IMAD R5, R4, 0x40, R5 ;  /* 0x0000004004057824 */ /* 0x000fe200078e0205 */
[----:B------:R-:W-:-:S02]  /*0be0*/  LEA.HI R7, R7, R152, RZ, 0x5 ;  /* 0x0000009807077211 */ /* 0x000fc400078f28ff */
[----:B------:R-:W-:Y:S01]  /*0bf0*/  LEA.HI R4, R3, R3, RZ, 0x1 ;  /* 0x0000000303047211 */ /* 0x000fe200078f08ff */
[----:B------:R-:W-:Y:S01]  /*0c00*/  IMAD.IADD R8, R8, 0x1, -R9 ;  /* 0x0000000108087824 */ /* 0x000fe200078e0a09 */
[----:B------:R-:W-:Y:S01]  /*0c10*/  LEA.HI R3, R10, R10, RZ, 0x1 ;  /* 0x0000000a0a037211 */ /* 0x000fe200078f08ff */
[----:B------:R-:W-:Y:S01]  /*0c20*/  IMAD R155, R2, 0x8, R5 ;  /* 0x00000008029b7824 */ /* 0x000fe200078e0205 */
[----:B------:R-:W-:Y:S01]  /*0c30*/  SHF.R.S32.HI R7, RZ, 0x5, R7 ;  /* 0x00000005ff077819 */ /* 0x000fe20000011407 */
[----:B------:R-:W-:Y:S01]  /*0c40*/  IMAD R4, R4, -0x3, R153 ;  /* 0xfffffffd04047824 */ /* 0x000fe200078e0299 */
[----:B------:R-:W-:Y:S02]  /*0c50*/  LOP3.LUT R18, R0, 0xfffffff8, RZ, 0xc0, !PT ;  /* 0xfffffff800127812 */ /* 0x000fe400078ec0ff */
[----:B------:R-:W-:Y:S01]  /*0c60*/  LOP3.LUT R3, R3, 0x1ffffffe, RZ, 0xc0, !PT ;  /* 0x1ffffffe03037812 */ /* 0x000fe200078ec0ff */
[----:B------:R-:W-:Y:S01]  /*0c70*/  IMAD R7, R7, 0x10, R8 ;  /* 0x0000001007077824 */ /* 0x000fe200078e0208 */
[----:B------:R-:W-:Y:S01]  /*0c80*/  LOP3.LUT R5, R6, 0x7ffffffc, RZ, 0xc0, !PT ;  /* 0x7ffffffc06057812 */ /* 0x000fe200078ec0ff */
[----:B------:R-:W-:Y:S01]  /*0c90*/  IMAD.IADD R18, R157, 0x1, -R18 ;  /* 0x000000019d127824 */ /* 0x000fe200078e0a12 */
[----:B------:R-:W-:Y:S01]  /*0ca0*/  SHF.R.S32.HI R22, RZ, 0x3, R0 ;  /* 0x00000003ff167819 */ /* 0x000fe20000011400 */
[----:B------:R-:W-:-:S02]  /*0cb0*/  IMAD.IADD R3, R10, 0x1, -R3 ;  /* 0x000000010a037824 */ /* 0x000fc400078e0a03 */
[----:B------:R-:W-:Y:S02]  /*0cc0*/  IMAD R154, R4, 0x40, R7 ;  /* 0x00000040049a7824 */ /* 0x000fe400078e0207 */
[----:B------:R-:W-:Y:S02]  /*0cd0*/  IMAD.SHL.U32 R19, R18, 0x8, RZ ;  /* 0x0000000812137824 */ /* 0x000fe400078e00ff */
[----:B------:R-:W-:Y:S01]  /*0ce0*/  IMAD.IADD R16, R152, 0x1, -R5 ;  /* 0x0000000198107824 */ /* 0x000fe200078e0a05 */
[----:B------:R-:W-:Y:S02]  /*0cf0*/  LEA R17, R3, R154, 0x3 ;  /* 0x0000009a03117211 */ /* 0x000fe400078e18ff */
[----:B------:R-:W-:-:S07]  /*0d00*/  SHF.R.S32.HI R156, RZ, 0x1f, R19 ;  /* 0x0000001fff9c7819 */ /* 0x000fce0000011413 */
.L_x_15114:
        /* <DEDUP_REMOVED lines=23> */
[----:B------:R-:W-:Y:S01]  /*0e80*/  IMAD.U32 R5, RZ, RZ, UR11 ;  /* 0x0000000bff057e24 */ /* 0x000fe2000f8e00ff */
[----:B------:R-:W2:Y:S04]  /*0e90*/  @P0 LDG.E R2, desc[UR52][R2.64] ;  /* 0x0000003402020981 */ /* 0x000ea8000c1e1900 */
[----:B------:R-:W3:Y:S01]  /*0ea0*/  @P2 LDG.E R4, desc[UR52][R4.64] ;  /* 0x0000003404042981 */ /* 0x000ee2000c1e1900 */
        /* <DEDUP_REMOVED lines=26> */
.L_x_15067:
        /* <DEDUP_REMOVED lines=8> */
.L_x_15068:
        /* <DEDUP_REMOVED lines=13> */
.L_x_15069:
[----:B------:R-:W-:Y:S01]  /*11a0*/  ULDC UR6, c[0x0][0x448] ;  /* 0x0001120000067ab9 */ /* 0x000fe20000000800 */
[----:B------:R-:W-:Y:S01]  /*11b0*/  UIMAD UR42, UR5, 0xc0, URZ ;  /* 0x000000c0052a78a4 */ /* 0x000fe2000f8e023f */
[----:B------:R-:W-:Y:S01]  /*11c0*/  PLOP3.LUT P0, PT, PT, PT, PT, 0x80, 0x0 ;  /* 0x000000000000781c */ /* 0x000fe20003f0f070 */
[----:B------:R-:W-:Y:S01]  /*11d0*/  UISETP.NE.AND UP0, UPT, UR6, 0x1, UPT ;  /* 0x000000010600788c */ /* 0x000fe2000bf05270 */
[----:B------:R-:W-:Y:S01]  /*11e0*/  CS2R R20, SRZ ;  /* 0x0000000000147805 */ /* 0x000fe2000001ff00 */
[----:B------:R-:W-:Y:S01]  /*11f0*/  UIADD3 UR6, UR42, 0xbf, URZ ;  /* 0x000000bf2a067890 */ /* 0x000fe2000fffe03f */
[----:B------:R-:W-:Y:S01]  /*1200*/  CS2R R118, SRZ ;  /* 0x0000000000767805 */ /* 0x000fe2000001ff00 */
[----:B------:R-:W-:Y:S01]  /*1210*/  UIADD3 UR48, -UR48, UR4, URZ ;  /* 0x0000000430307290 */ /* 0x000fe2000fffe13f */
[----:B------:R-:W-:Y:S01]  /*1220*/  CS2R R116, SRZ ;  /* 0x0000000000747805 */ /* 0x000fe2000001ff00 */
[----:B------:R-:W-:Y:S01]  /*1230*/  UP2UR UR50, UPR, URZ, 0x1 ;  /* 0x000000013f327883 */ /* 0x000fe20008000000 */
[----:B------:R-:W-:Y:S01]  /*1240*/  CS2R R114, SRZ ;  /* 0x0000000000727805 */ /* 0x000fe2000001ff00 */
[----:B------:R-:W-:Y:S01]  /*1250*/  UIADD3 UR7, UR48, 0x80, -UR49 ;  /* 0x0000008030077890 */ /* 0x000fe2000fffe831 */
[----:B------:R-:W-:-:S02]  /*1260*/  CS2R R112, SRZ ;  /* 0x0000000000707805 */ /* 0x000fc4000001ff00 */
[----:B------:R-:W-:Y:S01]  /*1270*/  CS2R R14, SRZ ;  /* 0x00000000000e7805 */ /* 0x000fe2000001ff00 */
[----:B------:R-:W-:Y:S01]  /*1280*/  @UP0 ULDC UR4, c[0x0][0x44c] ;  /* 0x0001130000040ab9 */ /* 0x000fe20000000800 */
[----:B------:R-:W-:Y:S01]  /*1290*/  @UP0 ULDC UR8, c[0x0][0x450] ;  /* 0x0001140000080ab9 */ /* 0x000fe20000000800 */
[----:B------:R-:W-:Y:S01]  /*12a0*/  UIMAD.WIDE.U32 UR4, UR6, UR4, URZ ;  /* 0x00000004060472a5 */ /* 0x000fe2000f8e003f */
[----:B------:R-:W-:Y:S01]  /*12b0*/  IMAD.MOV.U32 R110, RZ, RZ, RZ ;  /* 0x000000ffff6e7224 */ /* 0x000fe200078e00ff */
[----:B------:R-:W-:Y:S01]  /*12c0*/  UIADD3 UR4, UR48, 0x7f, URZ ;  /* 0x0000007f30047890 */ /* 0x000fe2000fffe03f */
[----:B------:R-:W-:Y:S01]  /*12d0*/  IMAD.MOV.U32 R25, RZ, RZ, RZ ;  /* 0x000000ffff197224 */ /* 0x000fe200078e00ff */
[----:B------:R-:W-:Y:S01]  /*12e0*/  @UP0 USHF.R.U32.HI UR6, URZ, UR8, UR5 ;  /* 0x000000083f060299 */ /* 0x000fe20008011605 */
[----:B------:R-:W-:Y:S01]  /*12f0*/  CS2R R12, SRZ ;  /* 0x00000000000c7805 */ /* 0x000fe2000001ff00 */
[----:B------:R-:W-:Y:S01]  /*1300*/  USHF.R.S32.HI UR5, URZ, 0x1f, UR4 ;  /* 0x0000001f3f057899 */ /* 0x000fe20008011404 */
[----:B------:R-:W-:Y:S01]  /*1310*/  IMAD.MOV.U32 R106, RZ, RZ, RZ ;  /* 0x000000ffff6a7224 */ /* 0x000fe200078e00ff */
[----:B------:R-:W-:Y:S01]  /*1320*/  UIADD3 UR6, UR7, UR6, URZ ;  /* 0x0000000607067290 */ /* 0x000fe2000fffe03f */
[----:B------:R-:W-:Y:S01]  /*1330*/  IMAD.MOV.U32 R27, RZ, RZ, RZ ;  /* 0x000000ffff1b7224 */ /* 0x000fe200078e00ff */
        /* <DEDUP_REMOVED lines=12> */
[----:B------:R-:W-:Y:S01]  /*1400*/  CS2R R88, SRZ ;  /* 0x0000000000587805 */ /* 0x000fe2000001ff00 */
[----:B------:R-:W-:-:S04]  /*1410*/  UISETP.LT.AND UP0, UPT, UR5, UR7, UPT ;  /* 0x000000070500728c */ /* 0x000fc8000bf01270 */
[----:B------:R-:W-:-:S04]  /*1420*/  USEL UR51, UR5, UR7, UP0 ;  /* 0x0000000705337287 */ /* 0x000fc80008000000 */
[----:B------:R-:W-:-:S06]  /*1430*/  UISETP.GE.AND UP0, UPT, UR51, 0x1, UPT ;  /* 0x000000013300788c */ /* 0x000fcc000bf06270 */
[----:B------:R-:W-:-:S13]  /*1440*/  PLOP3.LUT P1, PT, PT, PT, UP0, 0x80, 0x0 ;  /* 0x000000000000781c */ /* 0x000fda0003f2f008 */
        /* <DEDUP_REMOVED lines=32> */
.L_x_15071:
        /* <DEDUP_REMOVED lines=9> */
.L_x_15199:
[----:B------:R-:W-:Y:S05]  /*16e0*/  @!P0 BRA `(.L_x_15073) ;  /* 0x0000000000048947 */ /* 0x000fea0003800000 */
[----:B------:R-:W-:Y:S01]  /*16f0*/  BPT.TRAP 0x1 ;  /* 0x000000040000795c */ /* 0x000fe20000300000 */
.L_x_15073:
[----:B------:R-:W-:Y:S02]  /*1700*/  IMAD.U32 R4, RZ, RZ, UR37 ;  /* 0x00000025ff047e24 */ /* 0x000fe4000f8e00ff */
[----:B0-----:R-:W-:-:S03]  /*1710*/  IMAD.U32 R3, RZ, RZ, UR36 ;  /* 0x00000024ff037e24 */ /* 0x001fc6000f8e00ff */
[----:B------:R-:W-:Y:S02]  /*1720*/  LEA R4, R4, UR45, 0x3 ;  /* 0x0000002d04047c11 */ /* 0x000fe4000f8e18ff */
[----:B------:R-:W-:-:S04]  /*1730*/  SHF.L.U32 R3, R3, 0x1f, RZ ;  /* 0x0000001f03037819 */ /* 0x000fc800000006ff */
[----:B------:R0:W1:Y:S01]  /*1740*/  SYNCS.PHASECHK.TRANS64.TRYWAIT P1, [R4+URZ+0x16830], R3 ;  /* 0x01683003040075a7 */ /* 0x000062000802017f */
[----:B------:R-:W-:Y:S05]  /*1750*/  @!P0 BRA `(.L_x_15074) ;  /* 0x0000000000048947 */ /* 0x000fea0003800000 */
[----:B------:R-:W-:Y:S01]  /*1760*/  BPT.TRAP 0x1 ;  /* 0x000000040000795c */ /* 0x000fe20000300000 */
.L_x_15074:
[----:B-1----:R-:W-:Y:S05]  /*1770*/  @P1 BRA `(.L_x_15075) ;  /* 0x0000000000081947 */ /* 0x002fea0003800000 */
[----:B------:R-:W1:Y:S02]  /*1780*/  SYNCS.PHASECHK.TRANS64.TRYWAIT P1, [R4+URZ+0x16830], R3 ;  /* 0x01683003040075a7 */ /* 0x000e64000802017f */
[----:B-1----:R-:W-:Y:S05]  /*1790*/  @!P1 BRA `(.L_x_15076) ;  /* 0x000000e000989947 */ /* 0x002fea0003800000 */
.L_x_15075:
        /* <DEDUP_REMOVED lines=35> */
.L_x_15077:
[----:B------:R-:W-:Y:S01]  /*19d0*/  UISETP.NE.AND UP0, UPT, UR50, URZ, UPT ;  /* 0x0000003f3200728c */ /* 0x000fe2000bf05270 */
[----:B------:R-:W-:Y:S01]  /*19e0*/  VIADD R7, R17, UR42 ;  /* 0x0000002a11077c36 */ /* 0x000fe20008000000 */
[----:B------:R-:W-:Y:S01]  /*19f0*/  R2UR UR11, R4 ;  /* 0x00000000040b72ca */ /* 0x000fe200000e0000 */
[----:B------:R-:W-:Y:S01]  /*1a00*/  UMOV UR10, UR42 ;  /* 0x0000002a000a7c82 */ /* 0x000fe20008000000 */
[----:B------:R-:W-:Y:S01]  /*1a10*/  UIADD3 UR23, UR51, -0x2, URZ ;  /* 0xfffffffe33177890 */ /* 0x000fe2000fffe03f */
[----:B------:R-:W-:Y:S02]  /*1a20*/  CS2R R118, SRZ ;  /* 0x0000000000767805 */ /* 0x000fe4000001ff00 */
[----:B------:R-:W-:Y:S02]  /*1a30*/  PLOP3.LUT P1, PT, PT, PT, UP0, 0x80, 0x0 ;  /* 0x000000000000781c */ /* 0x000fe40003f2f008 */
[----:B------:R-:W-:Y:S02]  /*1a40*/  CS2R R116, SRZ ;  /* 0x0000000000747805 */ /* 0x000fe4000001ff00 */
[----:B------:R-:W-:-:S02]  /*1a50*/  PLOP3.LUT P2, PT, PT, PT, UP0, 0x80, 0x0 ;  /* 0x000000000000781c */ /* 0x000fc40003f4f008 */
[----:B------:R-:W-:Y:S02]  /*1a60*/  CS2R R114, SRZ ;  /* 0x0000000000727805 */ /* 0x000fe4000001ff00 */
[----:B------:R-:W-:Y:S01]  /*1a70*/  CS2R R112, SRZ ;  /* 0x0000000000707805 */ /* 0x000fe2000001ff00 */
[----:B------:R-:W-:Y:S01]  /*1a80*/  @UP0 ULDC UR6, c[0x0][0x44c] ;  /* 0x0001130000060ab9 */ /* 0x000fe20000000800 */
[----:B------:R-:W-:Y:S01]  /*1a90*/  @UP0 ULDC UR14, c[0x0][0x450] ;  /* 0x00011400000e0ab9 */ /* 0x000fe20000000800 */
[----:B------:R-:W-:Y:S02]  /*1aa0*/  CS2R R110, SRZ ;  /* 0x00000000006e7805 */ /* 0x000fe4000001ff00 */
[----:B------:R-:W-:Y:S01]  /*1ab0*/  @P1 IMAD.HI.U32 R0, R7, UR6, RZ ;  /* 0x0000000607001c27 */ /* 0x000fe2000f8e00ff */
[----:B------:R-:W-:-:S04]  /*1ac0*/  @UP0 ULDC UR6, c[0x0][0x450] ;  /* 0x0001140000060ab9 */ /* 0x000fc80000000800 */
[----:B------:R-:W-:Y:S01]  /*1ad0*/  @P2 SHF.R.U32.HI R7, RZ, UR6, R0 ;  /* 0x00000006ff072c19 */ /* 0x000fe20008011600 */
[----:B------:R-:W-:Y:S02]  /*1ae0*/  UMOV UR6, 0xffffff80 ;  /* 0xffffff8000067882 */ /* 0x000fe40000000000 */
[----:B------:R-:W-:Y:S02]  /*1af0*/  UIMAD UR6, UR51, UR6, 0x80 ;  /* 0x00000080330674a4 */ /* 0x000fe4000f8e0206 */
[----:B------:R-:W2:Y:S02]  /*1b00*/  SHFL.IDX PT, R2, R7, 0x1, 0x1c1f ;  /* 0x003c1f0007027f89 */ /* 0x000ea400000e0000 */
[----:B------:R-:W-:Y:S02]  /*1b10*/  UIADD3 UR7, UR6, 0x1, URZ ;  /* 0x0000000106077890 */ /* 0x000fe4000fffe03f */
[----:B------:R-:W-:Y:S01]  /*1b20*/  UIADD3 UR6, UR48, UR6, URZ ;  /* 0x0000000630067290 */ /* 0x000fe2000fffe03f */
[----:B------:R-:W3:Y:S03]  /*1b30*/  SHFL.IDX PT, R7, R7, RZ, 0x1c1f ;  /* 0x001c1fff07077589 */ /* 0x000ee600000e0000 */
[----:B------:R-:W-:-:S02]  /*1b40*/  IMAD.U32 R5, RZ, RZ, UR7 ;  /* 0x00000007ff057e24 */ /* 0x000fc4000f8e00ff */
[----:B01----:R-:W-:Y:S01]  /*1b50*/  IMAD.U32 R3, RZ, RZ, UR6 ;  /* 0x00000006ff037e24 */ /* 0x003fe2000f8e00ff */
[----:B------:R-:W-:Y:S01]  /*1b60*/  ULDC UR6, c[0x0][0x988] ;  /* 0x0002620000067ab9 */ /* 0x000fe20000000800 */
[C---:B------:R-:W-:Y:S02]  /*1b70*/  IMAD R0, R16.reuse, -0x2, R5 ;  /* 0xfffffffe10007824 */ /* 0x040fe400078e0205 */
[----:B------:R-:W-:Y:S02]  /*1b80*/  IMAD.U32 R5, RZ, RZ, UR49 ;  /* 0x00000031ff057e24 */ /* 0x000fe4000f8e00ff */
[----:B------:R-:W-:-:S03]  /*1b90*/  IMAD R3, R16, -0x2, R3 ;  /* 0xfffffffe10037824 */ /* 0x000fc600078e0203 */
[----:B------:R-:W-:-:S04]  /*1ba0*/  IADD3 R8, -R5, UR48, R0 ;  /* 0x0000003005087c10 */ /* 0x000fc8000fffe100 */
[----:B--2---:R-:W-:-:S04]  /*1bb0*/  VIADDMNMX R2, R2, R8, R3, PT ;  /* 0x0000000802027246 */ /* 0x004fc80003800103 */
        /* <DEDUP_REMOVED lines=94> */
[----:B---3--:R-:W-:Y:S02]  /*21a0*/  VIADDMNMX R3, R7, R8, R3, PT ;  /* 0x0000000807037246 */ /* 0x008fe40003800103 */
[----:B------:R-:W-:-:S02]  /*21b0*/  FMNMX.FTZ R9, R6, R5, !PT ;  /* 0x0000000506097209 */ /* 0x000fc40007810000 */
[C---:B------:R-:W-:Y:S02]  /*21c0*/  ISETP.GT.AND P2, PT, R3.reuse, 0x1, PT ;  /* 0x000000010300780c */ /* 0x040fe40003f44270 */
[----:B------:R-:W-:Y:S01]  /*21d0*/  ISETP.GT.AND P3, PT, R3, 0x8, PT ;  /* 0x000000080300780c */ /* 0x000fe20003f64270 */
[----:B------:R-:W0:Y:S01]  /*21e0*/  SHFL.BFLY PT, R0, R9, 0x2, 0x1f ;  /* 0x0c401f0009007f89 */ /* 0x000e2200000e0000 */
[----:B------:R-:W-:Y:S02]  /*21f0*/  FSEL R25, R25, -INF , P2 ;  /* 0xff80000019197808 */ /* 0x000fe40001000000 */
[----:B------:R-:W-:Y:S02]  /*2200*/  ISETP.GT.AND P2, PT, R3, 0x10, PT ;  /* 0x000000100300780c */ /* 0x000fe40003f44270 */
[----:B0-----:R-:W-:Y:S02]  /*2210*/  FMNMX.FTZ R11, R9, R0, !PT ;  /* 0x00000000090b7209 */ /* 0x001fe40007810000 */
[----:B------:R-:W-:Y:S01]  /*2220*/  MOV R0, UR6 ;  /* 0x0000000600007c02 */ /* 0x000fe20008000f00 */
[----:B------:R-:W-:Y:S01]  /*2230*/  @UP0 ULDC UR6, c[0x0][0x44c] ;  /* 0x0001130000060ab9 */ /* 0x000fe20000000800 */
[----:B------:R-:W-:Y:S01]  /*2240*/  FSEL R9, R28, -INF , P3 ;  /* 0xff8000001c097808 */ /* 0x000fe20001800000 */
[----:B------:R-:W0:Y:S01]  /*2250*/  SHFL.BFLY PT, R2, R11, 0x1, 0x1f ;  /* 0x0c201f000b027f89 */ /* 0x000e2200000e0000 */
[----:B------:R-:W-:-:S02]  /*2260*/  UIMAD.WIDE.U32 UR6, UR42, UR6, URZ ;  /* 0x000000062a0672a5 */ /* 0x000fc4000f8e003f */
[----:B------:R-:W-:Y:S02]  /*2270*/  UIADD3 UR6, UR11, 0x16840, URZ ;  /* 0x000168400b067890 */ /* 0x000fe4000fffe03f */
[----:B------:R-:W-:Y:S02]  /*2280*/  @UP0 USHF.R.U32.HI UR10, URZ, UR14, UR7 ;  /* 0x0000000e3f0a0299 */ /* 0x000fe40008011607 */
[----:B------:R-:W-:Y:S02]  /*2290*/  UPRMT UR6, UR43, 0x654, UR6 ;  /* 0x000006542b067896 */ /* 0x000fe40008000006 */
[----:B------:R-:W-:-:S04]  /*22a0*/  UIADD3 UR7, UR10, UR48, -UR49 ;  /* 0x000000300a077290 */ /* 0x000fc8000fffe831 */
        /* <DEDUP_REMOVED lines=89> */
[----:B------:R-:W-:Y:S01]  /*2840*/  FFMA.FTZ R123, R86, R0, -R5 ;  /* 0x00000000567b7223 */ /* 0x000fe20000010805 */
[----:B------:R-:W-:-:S02]  /*2850*/  FMNMX.FTZ R32, R31, R32, !PT ;  /* 0x000000201f207209 */ /* 0x000fc40007810000 */
[----:B------:R-:W-:Y:S02]  /*2860*/  CS2R R108, SRZ ;  /* 0x00000000006c7805 */ /* 0x000fe4000001ff00 */
[----:B------:R-:W-:Y:S02]  /*2870*/  ISETP.GT.AND P1, PT, R3, 0x41, PT ;  /* 0x000000410300780c */ /* 0x000fe40003f24270 */
[----:B------:R-:W-:Y:S02]  /*2880*/  CS2R R106, SRZ ;  /* 0x00000000006a7805 */ /* 0x000fe4000001ff00 */
[----:B------:R-:W-:Y:S01]  /*2890*/  FSEL R35, R56, -INF , P2 ;  /* 0xff80000038237808 */ /* 0x000fe20001000000 */
[----:B------:R-:W-:Y:S01]  /*28a0*/  MUFU.EX2 R143, R143 ;  /* 0x0000008f008f7308 */ /* 0x000fe20000000800 */
[----:B------:R-:W-:Y:S02]  /*28b0*/  FMNMX.FTZ R32, R53, R32, !PT ;  /* 0x0000002035207209 */ /* 0x000fe40007810000 */
[----:B------:R-:W-:-:S02]  /*28c0*/  CS2R R104, SRZ ;  /* 0x0000000000687805 */ /* 0x000fc4000001ff00 */
[----:B------:R-:W-:Y:S02]  /*28d0*/  ISETP.GT.AND P2, PT, R3, 0x48, PT ;  /* 0x000000480300780c */ /* 0x000fe40003f44270 */
[----:B------:R-:W-:Y:S02]  /*28e0*/  CS2R R102, SRZ ;  /* 0x0000000000667805 */ /* 0x000fe4000001ff00 */
[----:B------:R-:W-:Y:S02]  /*28f0*/  FSEL R57, R57, -INF , P1 ;  /* 0xff80000039397808 */ /* 0x000fe40000800000 */
[----:B-1----:R-:W-:Y:S02]  /*2900*/  CS2R R100, SRZ ;  /* 0x0000000000647805 */ /* 0x002fe4000001ff00 */
[----:B------:R-:W-:Y:S01]  /*2910*/  FMNMX.FTZ R36, R35, R32, !PT ;  /* 0x0000002023247209 */ /* 0x000fe20007810000 */
[----:B------:R-:W-:Y:S01]  /*2920*/  MUFU.EX2 R137, R137 ;  /* 0x0000008900897308 */ /* 0x000fe20000000800 */
[----:B------:R-:W-:-:S02]  /*2930*/  ISETP.GT.AND P1, PT, R3, 0x49, PT ;  /* 0x000000490300780c */ /* 0x000fc40003f24270 */
[----:B------:R-:W-:Y:S02]  /*2940*/  CS2R R98, SRZ ;  /* 0x0000000000627805 */ /* 0x000fe4000001ff00 */
[----:B------:R-:W-:Y:S02]  /*2950*/  FSEL R39, R60, -INF , P2 ;  /* 0xff8000003c277808 */ /* 0x000fe40001000000 */
[----:B--2---:R-:W-:Y:S02]  /*2960*/  CS2R R96, SRZ ;  /* 0x0000000000607805 */ /* 0x004fe4000001ff00 */
[----:B------:R-:W-:Y:S02]  /*2970*/  FMNMX.FTZ R36, R57, R36, !PT ;  /* 0x0000002439247209 */ /* 0x000fe40007810000 */
[----:B------:R-:W-:Y:S02]  /*2980*/  CS2R R94, SRZ ;  /* 0x00000000005e7805 */ /* 0x000fe4000001ff00 */
[----:B------:R-:W-:Y:S01]  /*2990*/  ISETP.GT.AND P2, PT, R3, 0x50, PT ;  /* 0x000000500300780c */ /* 0x000fe20003f44270 */
[----:B------:R1:W-:Y:S01]  /*29a0*/  MUFU.EX2 R32, R92 ;  /* 0x0000005c00207308 */ /* 0x0003e20000000800 */
[----:B------:R-:W-:-:S02]  /*29b0*/  FSEL R61, R61, -INF , P1 ;  /* 0xff8000003d3d7808 */ /* 0x000fc40000800000 */
[----:B------:R-:W-:Y:S02]  /*29c0*/  CS2R R90, SRZ ;  /* 0x00000000005a7805 */ /* 0x000fe4000001ff00 */
[----:B------:R-:W-:Y:S02]  /*29d0*/  FMNMX.FTZ R36, R39, R36, !PT ;  /* 0x0000002427247209 */ /* 0x000fe40007810000 */
[----:B------:R-:W-:Y:S02]  /*29e0*/  ISETP.GT.AND P1, PT, R3, 0x51, PT ;  /* 0x000000510300780c */ /* 0x000fe40003f24270 */
[----:B------:R-:W-:Y:S01]  /*29f0*/  FSEL R43, R64, -INF , P2 ;  /* 0xff800000402b7808 */ /* 0x000fe20001000000 */
[----:B------:R-:W-:Y:S01]  /*2a00*/  MUFU.EX2 R139, R139 ;  /* 0x0000008b008b7308 */ /* 0x000fe20000000800 */
[----:B------:R-:W-:Y:S02]  /*2a10*/  FMNMX.FTZ R36, R61, R36, !PT ;  /* 0x000000243d247209 */ /* 0x000fe40007810000 */
[----:B-1----:R-:W-:-:S02]  /*2a20*/  CS2R R92, SRZ ;  /* 0x00000000005c7805 */ /* 0x002fc4000001ff00 */
        /* <DEDUP_REMOVED lines=8> */
[----:B------:R1:W-:Y:S01]  /*2ab0*/  MUFU.EX2 R36, R88 ;  /* 0x0000005800247308 */ /* 0x0003e20000000800 */
[----:B------:R-:W-:Y:S02]  /*2ac0*/  FSEL R69, R69, -INF , P1 ;  /* 0xff80000045457808 */ /* 0x000fe40000800000 */
[----:B------:R-:W-:Y:S02]  /*2ad0*/  FMNMX.FTZ R40, R47, R40, !PT ;  /* 0x000000282f287209 */ /* 0x000fe40007810000 */
[----:B------:R-:W-:Y:S02]  /*2ae0*/  ISETP.GT.AND P1, PT, R3, 0x61, PT ;  /* 0x000000610300780c */ /* 0x000fe40003f24270 */
[----:B------:R-:W-:Y:S01]  /*2af0*/  FSEL R51, R72, -INF , P2 ;  /* 0xff80000048337808 */ /* 0x000fe20001000000 */
[----:B------:R-:W-:Y:S01]  /*2b00*/  MUFU.EX2 R133, R133 ;  /* 0x0000008500857308 */ /* 0x000fe20000000800 */
[----:B------:R-:W-:-:S02]  /*2b10*/  FMNMX.FTZ R40, R69, R40, !PT ;  /* 0x0000002845287209 */ /* 0x000fc40007810000 */
[----:B-1----:R-:W-:Y:S02]  /*2b20*/  CS2R R88, SRZ ;  /* 0x0000000000587805 */ /* 0x002fe4000001ff00 */
[----:B------:R-:W-:Y:S02]  /*2b30*/  ISETP.GT.AND P2, PT, R3, 0x68, PT ;  /* 0x000000680300780c */ /* 0x000fe40003f44270 */
[----:B------:R-:W-:Y:S02]  /*2b40*/  FSEL R73, R73, -INF , P1 ;  /* 0xff80000049497808 */ /* 0x000fe40000800000 */
[----:B------:R-:W-:Y:S01]  /*2b50*/  FMNMX.FTZ R44, R51, R40, !PT ;  /* 0x00000028332c7209 */ /* 0x000fe20007810000 */
[----:B------:R-:W-:Y:S01]  /*2b60*/  MUFU.EX2 R135, R135 ;  /* 0x0000008700877308 */ /* 0x000fe20000000800 */
[----:B------:R-:W-:Y:S02]  /*2b70*/  ISETP.GT.AND P1, PT, R3, 0x69, PT ;  /* 0x000000690300780c */ /* 0x000fe40003f24270 */
[----:B------:R-:W-:-:S02]  /*2b80*/  FSEL R55, R76, -INF , P2 ;  /* 0xff8000004c377808 */ /* 0x000fc40001000000 */
[----:B------:R-:W-:Y:S02]  /*2b90*/  FMNMX.FTZ R44, R73, R44, !PT ;  /* 0x0000002c492c7209 */ /* 0x000fe40007810000 */
        /* <DEDUP_REMOVED lines=17> */
[----:B------:R-:W-:-:S04]  /*2cb0*/  FMNMX.FTZ R44, R63, R44, !PT ;  /* 0x0000002c3f2c7209 */ /* 0x000fc80007810000 */
[----:B------:R-:W-:Y:S01]  /*2cc0*/  FMNMX.FTZ R3, R85, R44, !PT ;  /* 0x0000002c55037209 */ /* 0x000fe20007810000 */
[-CC-:B------:R-:W-:Y:S01]  /*2cd0*/  FFMA.FTZ R44, R14, R0.reuse, -R5.reuse ;  /* 0x000000000e2c7223 */ /* 0x180fe20000010805 */
[-CC-:B------:R-:W-:Y:S01]  /*2ce0*/  FFMA.FTZ R14, R38, R0.reuse, -R5.reuse ;  /* 0x00000000260e7223 */ /* 0x180fe20000010805 */
[----:B------:R-:W-:Y:S01]  /*2cf0*/  FFMA.FTZ R5, R6, R0, -R5 ;  /* 0x0000000006057223 */ /* 0x000fe20000010805 */
[----:B------:R-:W-:Y:S01]  /*2d00*/  MUFU.EX2 R30, R30 ;  /* 0x0000001e001e7308 */ /* 0x000fe20000000800 */
[----:B-1----:R-:W1:Y:S07]  /*2d10*/  SHFL.BFLY PT, R46, R3, 0x2, 0x1f ;  /* 0x0c401f00032e7f89 */ /* 0x002e6e00000e0000 */
[----:B------:R-:W-:Y:S08]  /*2d20*/  MUFU.EX2 R44, R44 ;  /* 0x0000002c002c7308 */ /* 0x000ff00000000800 */
[----:B------:R-:W-:Y:S08]  /*2d30*/  MUFU.EX2 R14, R14 ;  /* 0x0000000e000e7308 */ /* 0x000ff00000000800 */
[----:B------:R-:W-:Y:S01]  /*2d40*/  MUFU.EX2 R125, R125 ;  /* 0x0000007d007d7308 */ /* 0x000fe20000000800 */
[----:B-1----:R-:W-:-:S05]  /*2d50*/  FMNMX.FTZ R46, R3, R46, !PT ;  /* 0x0000002e032e7209 */ /* 0x002fca0007810000 */
[----:B------:R-:W1:Y:S02]  /*2d60*/  SHFL.BFLY PT, R3, R46, 0x1, 0x1f ;  /* 0x0c201f002e037f89 */ /* 0x000e6400000e0000 */
[----:B------:R-:W-:Y:S08]  /*2d70*/  MUFU.EX2 R26, R26 ;  /* 0x0000001a001a7308 */ /* 0x000ff00000000800 */
[----:B------:R-:W-:Y:S08]  /*2d80*/  MUFU.EX2 R127, R127 ;  /* 0x0000007f007f7308 */ /* 0x000ff00000000800 */
[----:B------:R-:W-:Y:S01]  /*2d90*/  MUFU.EX2 R20, R20 ;  /* 0x0000001400147308 */ /* 0x000fe20000000800 */
[----:B-1----:R-:W-:Y:S01]  /*2da0*/  FMNMX.FTZ R3, R46, R3, !PT ;  /* 0x000000032e037209 */ /* 0x002fe20007810000 */
[----:B0-----:R-:W-:-:S06]  /*2db0*/  FADD.FTZ R46, R149, R8 ;  /* 0x00000008952e7221 */ /* 0x001fcc0000010000 */
[----:B------:R-:W-:Y:S01]  /*2dc0*/  MUFU.EX2 R121, R121 ;  /* 0x0000007900797308 */ /* 0x000fe20000000800 */
[----:B------:R-:W-:Y:S01]  /*2dd0*/  F2FP.BF16.F32.PACK_AB R149, R8, R149 ;  /* 0x000000950895723e */ /* 0x000fe200000010ff */
[C---:B------:R-:W-:Y:S01]  /*2de0*/  FMUL.FTZ R38, R3.reuse, R0 ;  /* 0x0000000003267220 */ /* 0x040fe20000410000 */
[----:B------:R-:W-:-:S04]  /*2df0*/  FSETP.NEU.FTZ.AND P1, PT, R3, -INF , PT ;  /* 0xff8000000300780b */ /* 0x000fc80003f3d000 */
[----:B------:R-:W-:Y:S01]  /*2e00*/  FSEL R38, R38, RZ, P1 ;  /* 0x000000ff26267208 */ /* 0x000fe20000800000 */
[----:B------:R-:W-:Y:S01]  /*2e10*/  MUFU.EX2 R12, R12 ;  /* 0x0000000c000c7308 */ /* 0x000fe20000000800 */
        /* <DEDUP_REMOVED lines=125> */
[----:B------:R-:W-:-:S05]  /*35f0*/  F2FP.BF16.F32.PACK_AB R125, R26, R125 ;  /* 0x0000007d1a7d723e */ /* 0x000fca00000010ff */
        /* <DEDUP_REMOVED lines=27> */
[----:B------:R1:W2:Y:S01]  /*37b0*/  MUFU.EX2 R6, R5 ;  /* 0x0000000500067308 */ /* 0x0002a20000000800 */
[----:B0-----:R-:W-:-:S04]  /*37c0*/  FADD.FTZ R7, R63, R4 ;  /* 0x000000043f077221 */ /* 0x001fc80000010000 */
[C---:B-1----:R-:W-:Y:S01]  /*37d0*/  FADD.FTZ R5, R38.reuse, R7 ;  /* 0x0000000726057221 */ /* 0x042fe20000010000 */
[----:B------:R-:W-:Y:S01]  /*37e0*/  F2FP.BF16.F32.PACK_AB R122, R38, R63 ;  /* 0x0000003f267a723e */ /* 0x000fe200000010ff */
[C---:B--2---:R-:W-:Y:S01]  /*37f0*/  FADD.FTZ R4, R6.reuse, R9 ;  /* 0x0000000906047221 */ /* 0x044fe20000010000 */
[----:B------:R-:W-:Y:S01]  /*3800*/  F2FP.BF16.F32.PACK_AB R123, R6, R123 ;  /* 0x0000007b067b723e */ /* 0x000fe200000010ff */
[----:B------:R-:W-:Y:S06]  /*3810*/  @!P1 BRA `(.L_x_15078) ;  /* 0x0000002400b49947 */ /* 0x000fec0003800000 */
[----:B------:R-:W-:Y:S01]  /*3820*/  IMAD.MOV.U32 R7, RZ, RZ, R2 ;  /* 0x000000ffff077224 */ /* 0x000fe200078e0002 */
[----:B------:R-:W-:Y:S01]  /*3830*/  UMOV UR24, UR36 ;  /* 0x0000002400187c82 */ /* 0x000fe20008000000 */
[----:B------:R-:W-:Y:S01]  /*3840*/  IMAD.MOV.U32 R6, RZ, RZ, R3 ;  /* 0x000000ffff067224 */ /* 0x000fe200078e0003 */
[----:B------:R-:W-:Y:S01]  /*3850*/  UMOV UR22, UR37 ;  /* 0x0000002500167c82 */ /* 0x000fe20008000000 */
[----:B------:R-:W-:-:S07]  /*3860*/  IMAD.MOV.U32 R119, RZ, RZ, RZ ;  /* 0x000000ffff777224 */ /* 0x000fce00078e00ff */
.L_x_15089:
[----:B------:R-:W-:Y:S01]  /*3870*/  ISETP.NE.AND P2, PT, RZ, UR44, PT ;  /* 0x0000002cff007c0c */ /* 0x000fe2000bf45270 */
[----:B------:R-:W-:-:S04]  /*3880*/  UISETP.NE.AND UP0, UPT, UR22, 0x1, UPT ;  /* 0x000000011600788c */ /* 0x000fc8000bf05270 */
[----:B------:R-:W-:-:S04]  /*3890*/  USEL UR36, URZ, 0x1, UP0 ;  /* 0x000000013f247887 */ /* 0x000fc80008000000 */
[----:B------:R-:W-:-:S04]  /*38a0*/  ULOP3.LUT UR36, UR24, UR36, URZ, 0x3c, !UPT ;  /* 0x0000002418247292 */ /* 0x000fc8000f8e3c3f */
[----:B------:R-:W-:Y:S08]  /*38b0*/  @P2 BRA `(.L_x_15079) ;  /* 0x0000000000382947 */ /* 0x000ff00003800000 */
[----:B------:R-:W-:Y:S05]  /*38c0*/  @!P0 BRA `(.L_x_15080) ;  /* 0x0000000000048947 */ /* 0x000fea0003800000 */
[----:B------:R-:W-:Y:S01]  /*38d0*/  BPT.TRAP 0x1 ;  /* 0x000000040000795c */ /* 0x000fe20000300000 */
.L_x_15080:
        /* <DEDUP_REMOVED lines=9> */
.L_x_15081:
[----:B-1----:R-:W-:Y:S05]  /*3970*/  @P1 BRA `(.L_x_15079) ;  /* 0x0000000000081947 */ /* 0x002fea0003800000 */
[----:B------:R-:W1:Y:S02]  /*3980*/  SYNCS.PHASECHK.TRANS64.TRYWAIT P1, [UR6+0x16830], R0 ;  /* 0x01683000ff0075a7 */ /* 0x000e640008020146 */
[----:B-1----:R-:W-:Y:S05]  /*3990*/  @!P1 BRA `(.L_x_15082) ;  /* 0x000000c0002c9947 */ /* 0x002fea0003800000 */
.L_x_15079:
        /* <DEDUP_REMOVED lines=28> */
.L_x_15084:
[----:B------:R-:W-:Y:S01]  /*3b60*/  ULEA UR6, UR22, UR45, 0x3 ;  /* 0x0000002d16067291 */ /* 0x000fe2000f8e183f */
[----:B------:R-:W-:-:S05]  /*3b70*/  IMAD.U32 R0, RZ, RZ, UR24 ;  /* 0x00000018ff007e24 */ /* 0x000fca000f8e00ff */
[----:B------:R-:W-:-:S04]  /*3b80*/  SHF.L.U32 R0, R0, 0x1f, RZ ;  /* 0x0000001f00007819 */ /* 0x000fc800000006ff */
[----:B------:R0:W1:Y:S01]  /*3b90*/  SYNCS.PHASECHK.TRANS64.TRYWAIT P1, [UR6+0x16850], R0 ;  /* 0x01685000ff0075a7 */ /* 0x0000620008020146 */
[----:B------:R-:W-:Y:S05]  /*3ba0*/  @!P0 BRA `(.L_x_15085) ;  /* 0x0000000000048947 */ /* 0x000fea0003800000 */
[----:B------:R-:W-:Y:S01]  /*3bb0*/  BPT.TRAP 0x1 ;  /* 0x000000040000795c */ /* 0x000fe20000300000 */
.L_x_15085:
[----:B-1----:R-:W-:Y:S05]  /*3bc0*/  @P1 BRA `(.L_x_15083) ;  /* 0x0000000000081947 */ /* 0x002fea0003800000 */
[----:B------:R-:W1:Y:S02]  /*3bd0*/  SYNCS.PHASECHK.TRANS64.TRYWAIT P1, [UR6+0x16850], R0 ;  /* 0x01685000ff0075a7 */ /* 0x000e640008020146 */
[----:B-1----:R-:W-:Y:S05]  /*3be0*/  @!P1 BRA `(.L_x_15086) ;  /* 0x000000bc00b09947 */ /* 0x002fea0003800000 */
.L_x_15083:
        /* <DEDUP_REMOVED lines=51> */
.L_x_15087:
        /* <DEDUP_REMOVED lines=21> */
[----:B------:R-:W-:Y:S01]  /*4070*/  ISETP.GT.AND P1, PT, R0, RZ, PT ;  /* 0x000000ff0000720c */ /* 0x000fe20003f24270 */
[----:B-1----:R-:W-:Y:S01]  /*4080*/  IMAD.IADD R2, R2, 0x1, R137 ;  /* 0x0000000102027824 */ /* 0x002fe200078e0289 */
        /* <DEDUP_REMOVED lines=95> */
[----:B------:R-:W-:-:S02]  /*4680*/  ISETP.GT.AND P2, PT, R2, RZ, PT ;  /* 0x000000ff0200720c */ /* 0x000fc40003f44270 */
[----:B------:R-:W-:Y:S02]  /*4690*/  FMNMX.FTZ R14, R85, R8, !PT ;  /* 0x00000008550e7209 */ /* 0x000fe40007810000 */
[----:B------:R-:W-:Y:S02]  /*46a0*/  ISETP.GT.AND P3, PT, R2, 0x1, PT ;  /* 0x000000010200780c */ /* 0x000fe40003f64270 */
[----:B------:R-:W-:Y:S01]  /*46b0*/  FSEL R26, R26, -INF , P2 ;  /* 0xff8000001a1a7808 */ /* 0x000fe20001000000 */
[----:B------:R-:W1:Y:S01]  /*46c0*/  SHFL.BFLY PT, R3, R14, 0x2, 0x1f ;  /* 0x0c401f000e037f89 */ /* 0x000e6200000e0000 */
[----:B------:R-:W-:Y:S02]  /*46d0*/  ISETP.GT.AND P2, PT, R2, 0x8, PT ;  /* 0x000000080200780c */ /* 0x000fe40003f44270 */
[----:B------:R-:W-:Y:S02]  /*46e0*/  FMNMX.FTZ R12, R26, R7, !PT ;  /* 0x000000071a0c7209 */ /* 0x000fe40007810000 */
        /* <DEDUP_REMOVED lines=306> */
.L_x_15088:
        /* <DEDUP_REMOVED lines=78> */
.L_x_15078:
[----:B------:R-:W-:-:S13]  /*5ef0*/  ISETP.LE.AND P1, PT, RZ, UR23, PT ;  /* 0x00000017ff007c0c */ /* 0x000fda000bf23270 */
[----:B------:R-:W-:Y:S05]  /*5f00*/  @!P1 BRA `(.L_x_15090) ;  /* 0x0000001c00389947 */ /* 0x000fea0003800000 */
[----:B------:R-:W-:Y:S01]  /*5f10*/  IMAD.MOV.U32 R7, RZ, RZ, R2 ;  /* 0x000000ffff077224 */ /* 0x000fe200078e0002 */
[----:B------:R-:W-:Y:S01]  /*5f20*/  MOV R6, R3 ;  /* 0x0000000300067202 */ /* 0x000fe20000000f00 */
[----:B------:R-:W-:Y:S01]  /*5f30*/  UMOV UR22, UR36 ;  /* 0x0000002400167c82 */ /* 0x000fe20008000000 */
[----:B------:R-:W-:-:S05]  /*5f40*/  UMOV UR21, UR37 ;  /* 0x0000002500157c82 */ /* 0x000fca0008000000 */
.L_x_15101:
        /* <DEDUP_REMOVED lines=9> */
.L_x_15092:
[----:B------:R-:W-:Y:S01]  /*5fe0*/  ULEA UR6, UR37, UR45, 0x3 ;  /* 0x0000002d25067291 */ /* 0x000fe2000f8e183f */
[----:B------:R-:W-:-:S05]  /*5ff0*/  IMAD.U32 R0, RZ, RZ, UR36 ;  /* 0x00000024ff007e24 */ /* 0x000fca000f8e00ff */
[----:B------:R-:W-:-:S04]  /*6000*/  SHF.L.U32 R0, R0, 0x1f, RZ ;  /* 0x0000001f00007819 */ /* 0x000fc800000006ff */
[----:B------:R0:W1:Y:S01]  /*6010*/  SYNCS.PHASECHK.TRANS64.TRYWAIT P1, [UR6+0x16830], R0 ;  /* 0x01683000ff0075a7 */ /* 0x0000620008020146 */
[----:B------:R-:W-:Y:S05]  /*6020*/  @!P0 BRA `(.L_x_15093) ;  /* 0x0000000000048947 */ /* 0x000fea0003800000 */
[----:B------:R-:W-:Y:S01]  /*6030*/  BPT.TRAP 0x1 ;  /* 0x000000040000795c */ /* 0x000fe20000300000 */
.L_x_15093:
[----:B-1----:R-:W-:Y:S05]  /*6040*/  @P1 BRA `(.L_x_15091) ;  /* 0x0000000000081947 */ /* 0x002fea0003800000 */
[----:B------:R-:W1:Y:S02]  /*6050*/  SYNCS.PHASECHK.TRANS64.TRYWAIT P1, [UR6+0x16830], R0 ;  /* 0x01683000ff0075a7 */ /* 0x000e640008020146 */
[----:B-1----:R-:W-:Y:S05]  /*6060*/  @!P1 BRA `(.L_x_15094) ;  /* 0x0000009800a89947 */ /* 0x002fea0003800000 */
.L_x_15091:
        /* <DEDUP_REMOVED lines=25> */
.L_x_15096:
[----:B------:R-:W-:Y:S01]  /*6200*/  ULEA UR6, UR21, UR45, 0x3 ;  /* 0x0000002d15067291 */ /* 0x000fe2000f8e183f */
[----:B------:R-:W-:-:S05]  /*6210*/  IMAD.U32 R0, RZ, RZ, UR22 ;  /* 0x00000016ff007e24 */ /* 0x000fca000f8e00ff */
[----:B------:R-:W-:-:S04]  /*6220*/  SHF.L.U32 R0, R0, 0x1f, RZ ;  /* 0x0000001f00007819 */ /* 0x000fc800000006ff */
[----:B------:R0:W1:Y:S01]  /*6230*/  SYNCS.PHASECHK.TRANS64.TRYWAIT P1, [UR6+0x16850], R0 ;  /* 0x01685000ff0075a7 */ /* 0x0000620008020146 */
[----:B------:R-:W-:Y:S05]  /*6240*/  @!P0 BRA `(.L_x_15097) ;  /* 0x0000000000048947 */ /* 0x000fea0003800000 */
[----:B------:R-:W-:Y:S01]  /*6250*/  BPT.TRAP 0x1 ;  /* 0x000000040000795c */ /* 0x000fe20000300000 */
.L_x_15097:
[----:B-1----:R-:W-:Y:S05]  /*6260*/  @P1 BRA `(.L_x_15095) ;  /* 0x0000000000081947 */ /* 0x002fea0003800000 */
[----:B------:R-:W1:Y:S02]  /*6270*/  SYNCS.PHASECHK.TRANS64.TRYWAIT P1, [UR6+0x16850], R0 ;  /* 0x01685000ff0075a7 */ /* 0x000e640008020146 */
[----:B-1----:R-:W-:Y:S05]  /*6280*/  @!P1 BRA `(.L_x_15098) ;  /* 0x0000009800389947 */ /* 0x002fea0003800000 */
.L_x_15095:
        /* <DEDUP_REMOVED lines=51> */
.L_x_15099:
        /* <DEDUP_REMOVED lines=279> */
.L_x_15100:
        /* <DEDUP_REMOVED lines=76> */
.L_x_15090:
[----:B------:R-:W-:Y:S06]  /*7bf0*/  BAR.ARV 0x8, 0x200 ;  /* 0x0208000000007b1d */ /* 0x000fec0000002000 */
[----:B------:R-:W-:Y:S05]  /*7c00*/  @!P0 BRA `(.L_x_15102) ;  /* 0x0000000000048947 */ /* 0x000fea0003800000 */
[----:B------:R-:W-:Y:S01]  /*7c10*/  BPT.TRAP 0x1 ;  /* 0x000000040000795c */ /* 0x000fe20000300000 */
.L_x_15102:
[----:B------:R-:W-:Y:S01]  /*7c20*/  ULEA UR5, UR37, UR45, 0x3 ;  /* 0x0000002d25057291 */ /* 0x000fe2000f8e183f */
[----:B------:R-:W-:-:S05]  /*7c30*/  IMAD.U32 R6, RZ, RZ, UR36 ;  /* 0x00000024ff067e24 */ /* 0x000fca000f8e00ff */
[----:B------:R-:W-:-:S04]  /*7c40*/  SHF.L.U32 R6, R6, 0x1f, RZ ;  /* 0x0000001f06067819 */ /* 0x000fc800000006ff */
[----:B------:R0:W1:Y:S01]  /*7c50*/  SYNCS.PHASECHK.TRANS64.TRYWAIT P1, [UR5+0x16850], R6 ;  /* 0x01685006ff0075a7 */ /* 0x0000620008020145 */
[----:B------:R-:W-:Y:S05]  /*7c60*/  @!P0 BRA `(.L_x_15103) ;  /* 0x0000000000048947 */ /* 0x000fea0003800000 */
[----:B------:R-:W-:Y:S01]  /*7c70*/  BPT.TRAP 0x1 ;  /* 0x000000040000795c */ /* 0x000fe20000300000 */
.L_x_15103:
[----:B-1----:R-:W-:Y:S05]  /*7c80*/  @P1 BRA `(.L_x_15104) ;  /* 0x0000000000081947 */ /* 0x002fea0003800000 */
[----:B------:R-:W1:Y:S02]  /*7c90*/  SYNCS.PHASECHK.TRANS64.TRYWAIT P1, [UR5+0x16850], R6 ;  /* 0x01685006ff0075a7 */ /* 0x000e640008020145 */
[----:B-1----:R-:W-:Y:S05]  /*7ca0*/  @!P1 BRA `(.L_x_15105) ;  /* 0x0000007c00c89947 */ /* 0x002fea0003800000 */
.L_x_15104:
        /* <DEDUP_REMOVED lines=71> */
.L_x_15106:
        /* <DEDUP_REMOVED lines=42> */
.L_x_15070:
        /* <DEDUP_REMOVED lines=29> */
[----:B------:R-:W-:-:S02]  /*8590*/  ULDC.64 UR14, c[0x0][0xc08] ;  /* 0x00030200000e7ab9 */ /* 0x000fc40000000a00 */
[----:B------:R-:W-:Y:S01]  /*85a0*/  IMAD.U32 R24, RZ, RZ, UR8 ;  /* 0x00000008ff187e24 */ /* 0x000fe2000f8e00ff */
[----:B------:R-:W-:Y:S01]  /*85b0*/  MOV R25, UR9 ;  /* 0x0000000900197c02 */ /* 0x000fe20008000f00 */
        /* <DEDUP_REMOVED lines=47> */
[----:B------:R-:W-:Y:S02]  /*88b0*/  UISETP.NE.U32.AND UP1, UPT, UR14, URZ, UPT ;  /* 0x0000003f0e00728c */ /* 0x000fe4000bf25070 */
[----:B------:R-:W-:Y:S02]  /*88c0*/  USEL UR7, UR39, URZ, !UP0 ;  /* 0x0000003f27077287 */ /* 0x000fe4000c000000 */
[----:B------:R-:W-:Y:S01]  /*88d0*/  UISETP.NE.AND.EX UP0, UPT, UR15, URZ, UPT, UP1 ;  /* 0x0000003f0f00728c */ /* 0x000fe2000bf05310 */
[----:B------:R-:W0:Y:S05]  /*88e0*/  @P1 LDC R27, c[0x0][0xbec] ;  /* 0x0002fb00ff1b1b82 */ /* 0x000e2a0000000800 */
[----:B------:R-:W-:-:S03]  /*88f0*/  PLOP3.LUT P3, PT, PT, PT, UP0, 0x80, 0x0 ;  /* 0x000000000000781c */ /* 0x000fc60003f6f008 */
        /* <DEDUP_REMOVED lines=14> */
[----:B------:R-:W-:-:S03]  /*89e0*/  UIMAD UR12, UR7, UR17, UR12 ;  /* 0x00000011070c72a4 */ /* 0x000fc6000f8e020c */
[----:B------:R-:W-:Y:S01]  /*89f0*/  ULDC.64 UR16, c[0x0][0xb88] ;  /* 0x0002e20000107ab9 */ /* 0x000fe20000000a00 */
[----:B------:R-:W-:Y:S01]  /*8a00*/  IADD3 R4, P0, R4, UR10, RZ ;  /* 0x0000000a04047c10 */ /* 0x000fe2000ff1e0ff */
[----:B------:R-:W-:Y:S01]  /*8a10*/  IMAD R8, R5, UR16, RZ ;  /* 0x0000001005087c24 */ /* 0x000fe2000f8e02ff */
[----:B------:R-:W-:Y:S01]  /*8a20*/  @UP0 ULEA UR10, UP1, UR39, UR14, 0x2 ;  /* 0x0000000e270a0291 */ /* 0x000fe2000f82103f */
[----:B------:R-:W-:Y:S01]  /*8a30*/  IMAD.U32 R9, RZ, RZ, UR12 ;  /* 0x0000000cff097e24 */ /* 0x000fe2000f8e00ff */
[----:B------:R-:W-:Y:S01]  /*8a40*/  ULDC.64 UR12, c[0x0][0xb50] ;  /* 0x0002d400000c7ab9 */ /* 0x000fe20000000a00 */
[----:B------:R-:W-:-:S03]  /*8a50*/  ULDC UR14, c[0x0][0xa88] ;  /* 0x0002a200000e7ab9 */ /* 0x000fc60000000800 */
[----:B------:R-:W-:Y:S01]  /*8a60*/  IADD3.X R5, R6, UR11, R9, P0, !PT ;  /* 0x0000000b06057c10 */ /* 0x000fe200087fe409 */
[----:B------:R-:W-:Y:S01]  /*8a70*/  @UP0 ULEA.HI.X UR11, UR39, UR15, UR40, 0x2, UP1 ;  /* 0x0000000f270b0291 */ /* 0x000fe200088f1428 */
[C---:B------:R-:W-:Y:S02]  /*8a80*/  IMAD R9, R7.reuse, UR17, R8 ;  /* 0x0000001107097c24 */ /* 0x040fe4000f8e0208 */
[----:B------:R-:W-:Y:S02]  /*8a90*/  IMAD.U32 R6, RZ, RZ, UR14 ;  /* 0x0000000eff067e24 */ /* 0x000fe4000f8e00ff */
[----:B------:R-:W-:-:S04]  /*8aa0*/  IMAD.WIDE.U32 R4, R7, UR16, R4 ;  /* 0x0000001007047c25 */ /* 0x000fc8000f8e0004 */
        /* <DEDUP_REMOVED lines=12> */
.L_x_15109:
        /* <DEDUP_REMOVED lines=26> */
[----:B------:R-:W-:Y:S01]  /*8d10*/  IMAD.X R25, RZ, RZ, R3, P4 ;  /* 0x000000ffff197224 */ /* 0x000fe200020e0603 */
[----:B-1----:R0:W-:Y:S04]  /*8d20*/  @!P0 ST.E desc[UR52][R14.64], R20 ;  /* 0x000000140e008985 */ /* 0x0021e8000c101934 */
[----:B------:R-:W2:Y:S04]  /*8d30*/  LD.E.128 R4, desc[UR52][R4.64] ;  /* 0x0000003404047980 */ /* 0x000ea8000c101d00 */
[----:B------:R-:W3:Y:S04]  /*8d40*/  LD.E.128 R8, desc[UR52][R8.64] ;  /* 0x0000003408087980 */ /* 0x000ee8000c101d00 */
[----:B------:R-:W4:Y:S01]  /*8d50*/  LD.E.128 R24, desc[UR52][R24.64] ;  /* 0x0000003418187980 */ /* 0x000f22000c101d00 */
[----:B------:R-:W-:Y:S01]  /*8d60*/  IADD3 R29, P0, R2, 0x4800, RZ ;  /* 0x00004800021d7810 */ /* 0x000fe20007f1e0ff */
[----:B0-----:R-:W0:Y:S03]  /*8d70*/  @P1 LDC R20, c[0x0][0xbec] ;  /* 0x0002fb00ff141b82 */ /* 0x001e260000000800 */
[----:B------:R-:W-:-:S02]  /*8d80*/  IADD3.X R13, RZ, R3, RZ, P0, !PT ;  /* 0x00000003ff0d7210 */ /* 0x000fc400007fe4ff */
[----:B------:R-:W-:-:S03]  /*8d90*/  LOP3.LUT R2, R29, 0x380, RZ, 0xc0, !PT ;  /* 0x000003801d027812 */ /* 0x000fc600078ec0ff */
[----:B------:R-:W1:Y:S01]  /*8da0*/  @P1 LDC R3, c[0x0][0xbf0] ;  /* 0x0002fc00ff031b82 */ /* 0x000e620000000800 */
[----:B------:R-:W-:Y:S01]  /*8db0*/  UIMAD UR10, UR9, UR12, URZ ;  /* 0x0000000c090a72a4 */ /* 0x000fe2000f8e023f */
[----:B------:R-:W-:Y:S01]  /*8dc0*/  SHF.R.U64 R2, R2, 0x3, RZ ;  /* 0x0000000302027819 */ /* 0x000fe200000012ff */
        /* <DEDUP_REMOVED lines=11> */
[----:B0-----:R-:W-:Y:S01]  /*8e80*/  @P1 IMAD.HI.U32 R2, R29, R20, RZ ;  /* 0x000000141d021227 */ /* 0x001fe200078e00ff */
[----:B------:R-:W-:Y:S01]  /*8e90*/  ULDC.64 UR10, c[0x0][0xaf0] ;  /* 0x0002bc00000a7ab9 */ /* 0x000fe20000000a00 */
[----:B------:R-:W5:Y:S01]  /*8ea0*/  LD.E.128 R12, desc[UR52][R12.64] ;  /* 0x000000340c0c7980 */ /* 0x000f62000c101d00 */
[----:B------:R-:W-:Y:S01]  /*8eb0*/  UIADD3 UR9, UR9, UR4, URZ ;  /* 0x0000000409097290 */ /* 0x000fe2000fffe03f */
[----:B------:R-:W-:Y:S01]  /*8ec0*/  IMAD.MOV.U32 R21, RZ, RZ, R29 ;  /* 0x000000ffff157224 */ /* 0x000fe200078e001d */
[----:B------:R-:W-:Y:S01]  /*8ed0*/  UIMAD UR4, UR19, UR10, URZ ;  /* 0x0000000a130472a4 */ /* 0x000fe2000f8e023f */
[----:B------:R-:W-:Y:S01]  /*8ee0*/  @!PT LDS RZ, [RZ] ;  /* 0x00000000fffff984 */ /* 0x000fe20000000800 */
[----:B------:R-:W-:Y:S01]  /*8ef0*/  @!PT LDS RZ, [RZ] ;  /* 0x00000000fffff984 */ /* 0x000fe20000000800 */
[----:B------:R-:W-:Y:S01]  /*8f00*/  @!PT LDS RZ, [RZ] ;  /* 0x00000000fffff984 */ /* 0x000fe20000000800 */
[----:B------:R-:W-:Y:S01]  /*8f10*/  @!PT LDS RZ, [RZ] ;  /* 0x00000000fffff984 */ /* 0x000fe20000000800 */
[----:B------:R0:W-:Y:S06]  /*8f20*/  MEMBAR.ALL.CTA ;  /* 0x0000000000007992 */ /* 0x0001ec0000008000 */
[----:B0-----:R-:W0:Y:S01]  /*8f30*/  FENCE.VIEW.ASYNC.S ;  /* 0x00000000000073c6 */ /* 0x001e220000000000 */
[----:B------:R-:W-:Y:S01]  /*8f40*/  UIMAD.WIDE.U32 UR8, UR7, UR10, UR8 ;  /* 0x0000000a070872a5 */ /* 0x000fe2000f8e0008 */
[----:B-1----:R-:W-:Y:S01]  /*8f50*/  @P1 SHF.R.U32.HI R21, RZ, R3, R2 ;  /* 0x00000003ff151219 */ /* 0x002fe20000011602 */
[----:B------:R-:W-:Y:S01]  /*8f60*/  UIMAD UR4, UR7, UR11, UR4 ;  /* 0x0000000b070472a4 */ /* 0x000fe2000f8e0204 */
[----:B------:R-:W-:-:S02]  /*8f70*/  VIADD R0, R0, 0x16820 ;  /* 0x0001682000007836 */ /* 0x000fc40000000000 */
[--C-:B------:R-:W-:Y:S01]  /*8f80*/  SHF.R.S32.HI R20, RZ, 0x1f, R21.reuse ;  /* 0x0000001fff147819 */ /* 0x100fe20000011415 */
[----:B------:R-:W-:Y:S01]  /*8f90*/  UIADD3 UR4, UR9, UR4, URZ ;  /* 0x0000000409047290 */ /* 0x000fe2000fffe03f */
[----:B------:R-:W-:Y:S01]  /*8fa0*/  IMAD.MOV R28, RZ, RZ, -R21 ;  /* 0x000000ffff1c7224 */ /* 0x000fe200078e0a15 */
[----:B------:R-:W-:Y:S01]  /*8fb0*/  ULDC.64 UR10, c[0x0][0xae0] ;  /* 0x0002b800000a7ab9 */ /* 0x000fe20000000a00 */
[----:B------:R-:W-:Y:S01]  /*8fc0*/  IMAD.U32 R3, RZ, RZ, UR9 ;  /* 0x00000009ff037e24 */ /* 0x000fe2000f8e00ff */
[----:B------:R-:W-:Y:S01]  /*8fd0*/  PRMT R0, RZ, 0x654, R0 ;  /* 0x00000654ff007816 */ /* 0x000fe20000000000 */
        /* <DEDUP_REMOVED lines=8> */
[----:B------:R-:W-:Y:S01]  /*9060*/  IMAD.WIDE.U32 R2, R21, UR10, R2 ;  /* 0x0000000a15027c25 */ /* 0x000fe2000f8e0002 */
[----:B0-----:R0:W-:Y:S03]  /*9070*/  SYNCS.ARRIVE.TRANS64.RED.A1T0 RZ, [R0+URZ], RZ ;  /* 0x000000ff00ff79a7 */ /* 0x0011e6000810043f */
[----:B------:R-:W-:-:S02]  /*9080*/  IMAD.IADD R3, R3, 0x1, R33 ;  /* 0x0000000103037824 */ /* 0x000fc400078e0221 */
[----:B------:R-:W-:Y:S02]  /*9090*/  IMAD R20, R20, UR8, RZ ;  /* 0x0000000814147c24 */ /* 0x000fe4000f8e02ff */
        /* <DEDUP_REMOVED lines=36> */
.L_x_15108:
        /* <DEDUP_REMOVED lines=14> */
[----:B------:R-:W-:-:S05]  /*93c0*/  MOV R0, UR4 ;  /* 0x0000000400007c02 */ /* 0x000fca0008000f00 */
[----:B------:R-:W-:-:S05]  /*93d0*/  PLOP3.LUT P3, PT, PT, PT, UP1, 0x80, 0x0 ;  /* 0x000000000000781c */ /* 0x000fca0003f6f018 */
[----:B------:R-:W-:-:S04]  /*93e0*/  @UP1 ULEA UR8, UP2, UR39, UR8, 0x2 ;  /* 0x0000000827081291 */ /* 0x000fc8000f84103f */
[----:B------:R-:W-:Y:S02]  /*93f0*/  @UP1 ULEA.HI.X UR9, UR39, UR9, UR40, 0x2, UP2 ;  /* 0x0000000927091291 */ /* 0x000fe400090f1428 */
        /* <DEDUP_REMOVED lines=15> */
.L_x_15111:
        /* <DEDUP_REMOVED lines=45> */
.L_x_15113:
[----:B------:R-:W-:Y:S05]  /*97c0*/  BSYNC B1 ;  /* 0x0000000000017941 */ /* 0x000fea0003800000 */
.L_x_15112:
        /* <DEDUP_REMOVED lines=33> */
[----:B------:R-:W-:Y:S01]  /*99e0*/  SHF.R.S32.HI R4, RZ, 0x1f, R7 ;  /* 0x0000001fff047819 */ /* 0x000fe20000011407 */
[C---:B------:R-:W-:Y:S01]  /*99f0*/  IMAD R9, R5.reuse, UR11, R6 ;  /* 0x0000000b05097c24 */ /* 0x040fe2000f8e0206 */
[----:B------:R-:W-:Y:S01]  /*9a00*/  ULDC UR4, c[0x0][0xac8] ;  /* 0x0002b20000047ab9 */ /* 0x000fe20000000800 */
[----:B------:R-:W-:-:S04]  /*9a10*/  IMAD.WIDE.U32 R2, R5, UR10, R2 ;  /* 0x0000000a05027c25 */ /* 0x000fc8000f8e0002 */
[----:B------:R-:W-:Y:S01]  /*9a20*/  IMAD R4, R4, UR8, RZ ;  /* 0x0000000804047c24 */ /* 0x000fe2000f8e02ff */
[----:B------:R-:W-:-:S03]  /*9a30*/  IADD3 R3, R3, R9, RZ ;  /* 0x0000000903037210 */ /* 0x000fc60007ffe0ff */
        /* <DEDUP_REMOVED lines=33> */
.L_x_15110:
[----:B------:R-:W-:Y:S05]  /*9c50*/  BSYNC B0 ;  /* 0x0000000000007941 */ /* 0x000fea0003800000 */
.L_x_15107:
[----:B------:R-:W-:Y:S02]  /*9c60*/  ULDC UR4, c[0x0][0xc3c] ;  /* 0x00030f0000047ab9 */ /* 0x000fe40000000800 */
[----:B------:R-:W-:-:S13]  /*9c70*/  ISETP.GE.AND P0, PT, R31, UR4, PT ;  /* 0x000000041f007c0c */ /* 0x000fda000bf06270 */
[----:B------:R-:W-:Y:S05]  /*9c80*/  @!P0 BRA `(.L_x_15114) ;  /* 0xffffff7000208947 */ /* 0x000fea000383ffff */
[----:B------:R-:W-:Y:S05]  /*9c90*/  EXIT ;  /* 0x000000000000794d */ /* 0x000fea0003800000 */
.L_x_15065:
        /* <DEDUP_REMOVED lines=18> */
.L_x_15115:
        /* <DEDUP_REMOVED lines=40> */
.L_x_15121:
        /* <DEDUP_REMOVED lines=12> */
.L_x_15120:
[----:B------:R-:W-:Y:S05]  /*a100*/  BSYNC B0 ;  /* 0x0000000000007941 */ /* 0x000fea0003800000 */
.L_x_15119:
        /* <DEDUP_REMOVED lines=20> */
.L_x_15117:
        /* <DEDUP_REMOVED lines=20> */
.L_x_15122:
        /* <DEDUP_REMOVED lines=14> */
[-C--:B------:R-:W-:Y:S01]  /*a470*/  @!P1 IADD3 R3, R3, -R8.reuse, RZ ;  /* 0x8000000803039210 */ /* 0x080fe20007ffe0ff */
        /* <DEDUP_REMOVED lines=38> */
[----:B------:R-:W-:Y:S02]  /*a6e0*/  @!P1 LOP3.LUT R2, RZ, R9, RZ, 0x33, !PT ;  /* 0x00000009ff029212 */ /* 0x000fe400078e33ff */
[----:B------:R-:W-:Y:S02]  /*a6f0*/  IADD3 R9, -R9, RZ, RZ ;  /* 0x000000ff09097210 */ /* 0x000fe40007ffe1ff */
[----:B------:R-:W-:-:S03]  /*a700*/  LOP3.LUT R17, RZ, R2, RZ, 0x33, !PT ;  /* 0x00000002ff117212 */ /* 0x000fc600078e33ff */
[----:B------:R-:W-:Y:S02]  /*a710*/  IMAD R18, R2, R9, R3 ;  /* 0x0000000902127224 */ /* 0x000fe400078e0203 */
[----:B------:R-:W-:Y:S01]  /*a720*/  IMAD.IADD R17, R0, 0x1, R17 ;  /* 0x0000000100117824 */ /* 0x000fe200078e0211 */
[----:B------:R-:W-:Y:S06]  /*a730*/  BRA `(.L_x_15123) ;  /* 0x0000000000147947 */ /* 0x000fec0003800000 */
.L_x_15118:
[----:B------:R-:W-:Y:S01]  /*a740*/  ULDC UR4, c[0x0][0xc3c] ;  /* 0x00030f0000047ab9 */ /* 0x000fe20000000800 */
[----:B------:R-:W-:Y:S02]  /*a750*/  IMAD.MOV.U32 R17, RZ, RZ, RZ ;  /* 0x000000ffff117224 */ /* 0x000fe400078e00ff */
[----:B------:R-:W-:Y:S02]  /*a760*/  IMAD.U32 R16, RZ, RZ, UR6 ;  /* 0x00000006ff107e24 */ /* 0x000fe4000f8e00ff */
[----:B------:R-:W-:Y:S02]  /*a770*/  IMAD.MOV.U32 R18, RZ, RZ, RZ ;  /* 0x000000ffff127224 */ /* 0x000fe400078e00ff */
[----:B------:R-:W-:-:S07]  /*a780*/  IMAD.U32 R19, RZ, RZ, UR4 ;  /* 0x00000004ff137e24 */ /* 0x000fce000f8e00ff */
.L_x_15123:
[----:B------:R-:W-:-:S13]  /*a790*/  ISETP.NE.AND P0, PT, R5, RZ, PT ;  /* 0x000000ff0500720c */ /* 0x000fda0003f05270 */
[----:B------:R-:W0:Y:S01]  /*a7a0*/  @!P0 S2R R3, SR_CgaCtaId ;  /* 0x0000000000038919 */ /* 0x000e220000008800 */
[----:B------:R-:W-:-:S04]  /*a7b0*/  @!P0 MOV R0, 0x400 ;  /* 0x0000040000008802 */ /* 0x000fc80000000f00 */
[----:B0-----:R-:W-:-:S05]  /*a7c0*/  @!P0 LEA R0, R3, R0, 0x18 ;  /* 0x0000000003008211 */ /* 0x001fca00078ec0ff */
[----:B------:R0:W-:Y:S01]  /*a7d0*/  @!P0 STS.128 [R0+0x168d0], R16 ;  /* 0x0168d01000008388 */ /* 0x0001e20000000c00 */
[----:B------:R-:W-:Y:S06]  /*a7e0*/  BAR.ARV 0x5, 0x200 ;  /* 0x0148000000007b1d */ /* 0x000fec0000002000 */
.L_x_15116:
        /* <DEDUP_REMOVED lines=29> */
.L_x_15185:
[----:B0-----:R-:W0:Y:S01]  /*a9c0*/  LDC.64 R2, c[0x0][0xc88] ;  /* 0x00032200ff027b82 */ /* 0x001e220000000a00 */
[----:B--2---:R-:W2:Y:S01]  /*a9d0*/  LDL.LU R6, [R1] ;  /* 0x0000000001067983 */ /* 0x004ea20000300800 */
        /* <DEDUP_REMOVED lines=15> */
[----:B------:R1:W3:Y:S01]  /*aad0*/  @P0 LDG.E R7, desc[UR52][R2.64] ;  /* 0x0000003402070981 */ /* 0x0002e2000c1e1900 */
[----:B------:R-:W-:Y:S02]  /*aae0*/  ISETP.NE.U32.AND P0, PT, RZ, UR4, PT ;  /* 0x00000004ff007c0c */ /* 0x000fe4000bf05070 */
[----:B--2---:R-:W-:Y:S02]  /*aaf0*/  LOP3.LUT R6, R6, 0xffffffef, RZ, 0xc0, !PT ;  /* 0xffffffef06067812 */ /* 0x004fe400078ec0ff */
[----:B------:R-:W-:Y:S02]  /*ab00*/  ISETP.NE.AND.EX P2, PT, RZ, UR5, PT, P0 ;  /* 0x00000005ff007c0c */ /* 0x000fe4000bf45300 */
[----:B------:R-:W-:Y:S02]  /*ab10*/  ISETP.NE.U32.AND P0, PT, RZ, UR6, PT ;  /* 0x00000006ff007c0c */ /* 0x000fe4000bf05070 */
[----:B0-----:R-:W-:Y:S02]  /*ab20*/  MOV R0, RZ ;  /* 0x000000ff00007202 */ /* 0x001fe40000000f00 */
[----:B------:R-:W-:-:S02]  /*ab30*/  ISETP.NE.AND.EX P0, PT, RZ, UR7, PT, P0 ;  /* 0x00000007ff007c0c */ /* 0x000fc4000bf05300 */
[----:B-1----:R-:W-:-:S04]  /*ab40*/  IADD3 R2, P1, R23, UR4, RZ ;  /* 0x0000000417027c10 */ /* 0x002fc8000ff3e0ff */
[----:B------:R-:W-:Y:S01]  /*ab50*/  IADD3.X R3, R24, UR5, RZ, P1, !PT ;  /* 0x0000000518037c10 */ /* 0x000fe20008ffe4ff */
[----:B------:R-:W-:Y:S01]  /*ab60*/  ULDC.64 UR4, c[0x0][0x418] ;  /* 0x0001060000047ab9 */ /* 0x000fe20000000a00 */
[----:B------:R-:W-:-:S03]  /*ab70*/  @P2 LOP3.LUT R6, R6, 0x10, RZ, 0xfc, !PT ;  /* 0x0000001006062812 */ /* 0x000fc600078efcff */
[----:B------:R-:W2:Y:S02]  /*ab80*/  @P2 LDG.E R0, desc[UR52][R2.64] ;  /* 0x0000003402002981 */ /* 0x000ea4000c1e1900 */
[----:B------:R-:W-:Y:S02]  /*ab90*/  @P0 IADD3 R4, P1, R23, UR6, RZ ;  /* 0x0000000617040c10 */ /* 0x000fe4000ff3e0ff */
[----:B------:R-:W-:Y:S02]  /*aba0*/  STL [R1], R6 ;  /* 0x0000000601007387 */ /* 0x000fe40000100800 */
        /* <DEDUP_REMOVED lines=8> */
[----:B--2---:R0:W-:Y:S04]  /*ac30*/  STL [R1+0x20], R0 ;  /* 0x0000200001007387 */ /* 0x0041e80000100800 */
[----:B---3--:R1:W-:Y:S04]  /*ac40*/  STL [R1+0x14], R7 ;  /* 0x0000140701007387 */ /* 0x0083e80000100800 */
[----:B----4-:R1:W-:Y:S01]  /*ac50*/  @P0 STL [R1+0x2c], R4 ;  /* 0x00002c0401000387 */ /* 0x0103e20000100800 */
        /* <DEDUP_REMOVED lines=10> */
.L_x_15125:
        /* <DEDUP_REMOVED lines=10> */
.L_x_15126:
        /* <DEDUP_REMOVED lines=9> */
.L_x_15127:
[----:B0-2---:R-:W-:Y:S01]  /*ae30*/  IMAD.MOV.U32 R2, RZ, RZ, R6 ;  /* 0x000000ffff027224 */ /* 0x005fe200078e0006 */
[----:B------:R-:W0:Y:S01]  /*ae40*/  LDC R3, c[0x0][0x448] ;  /* 0x00011200ff037b82 */ /* 0x000e220000000800 */
[----:B------:R-:W2:Y:S01]  /*ae50*/  LDL R6, [R1+0x2c] ;  /* 0x00002c0001067983 */ /* 0x000ea20000100800 */
[----:B-----5:R-:W-:Y:S01]  /*ae60*/  IMAD.IADD R5, R0, 0x1, -R7 ;  /* 0x0000000100057824 */ /* 0x020fe200078e0a07 */
[----:B------:R-:W-:Y:S01]  /*ae70*/  BSSY B7, `(.L_x_15128) ;  /* 0x00003b5000077945 */ /* 0x000fe20003800000 */
[----:B------:R-:W-:Y:S02]  /*ae80*/  LOP3.LUT R2, R2, 0xfffffff7, RZ, 0xc0, !PT ;  /* 0xfffffff702027812 */ /* 0x000fe400078ec0ff */
[----:B0-----:R-:W-:-:S13]  /*ae90*/  ISETP.NE.AND P0, PT, R3, 0x1, PT ;  /* 0x000000010300780c */ /* 0x001fda0003f05270 */
[----:B------:R-:W0:Y:S01]  /*aea0*/  @P0 LDC R4, c[0x0][0x44c] ;  /* 0x00011300ff040b82 */ /* 0x000e220000000800 */
[----:B------:R-:W-:-:S05]  /*aeb0*/  @P0 LOP3.LUT R2, R2, 0x8, RZ, 0xfc, !PT ;  /* 0x0000000802020812 */ /* 0x000fca00078efcff */
[----:B------:R1:W-:Y:S02]  /*aec0*/  STL [R1], R2 ;  /* 0x0000000201007387 */ /* 0x0003e40000100800 */
[----:B------:R-:W3:Y:S02]  /*aed0*/  @P0 LDC R3, c[0x0][0x450] ;  /* 0x00011400ff030b82 */ /* 0x000ee40000000800 */
[----:B------:R4:W-:Y:S01]  /*aee0*/  STL [R1+0x10], R5 ;  /* 0x0000100501007387 */ /* 0x0009e20000100800 */
[----:B-1----:R-:W-:-:S04]  /*aef0*/  IMAD R2, R17, 0xc0, RZ ;  /* 0x000000c011027824 */ /* 0x002fc800078e02ff */
[----:B------:R-:W-:-:S04]  /*af00*/  VIADD R2, R2, 0xbf ;  /* 0x000000bf02027836 */ /* 0x000fc80000000000 */
[----:B0-----:R-:W-:-:S05]  /*af10*/  @P0 IMAD.HI.U32 R4, R2, R4, RZ ;  /* 0x0000000402040227 */ /* 0x001fca00078e00ff */
[----:B---3--:R-:W-:Y:S02]  /*af20*/  @P0 SHF.R.U32.HI R2, RZ, R3, R4 ;  /* 0x00000003ff020219 */ /* 0x008fe40000011604 */
[----:B--2---:R-:W-:-:S05]  /*af30*/  IADD3 R0, R5, 0x80, -R6 ;  /* 0x0000008005007810 */ /* 0x004fca0007ffe806 */
        /* <DEDUP_REMOVED lines=11> */
[----:B----4-:R-:W-:Y:S05]  /*aff0*/  @P0 BRA `(.L_x_15129) ;  /* 0x0000000000440947 */ /* 0x010fea0003800000 */
        /* <DEDUP_REMOVED lines=17> */
.L_x_15129:
        /* <DEDUP_REMOVED lines=20> */
.L_x_15132:
[----:B------:R-:W-:Y:S05]  /*b250*/  BSYNC B6 ;  /* 0x0000000000067941 */ /* 0x000fea0003800000 */
.L_x_15131:
        /* <DEDUP_REMOVED lines=20> */
.L_x_15135:
        /* <DEDUP_REMOVED lines=15> */
.L_x_15134:
[----:B------:R-:W-:Y:S05]  /*b490*/  BSYNC B6 ;  /* 0x0000000000067941 */ /* 0x000fea0003800000 */
.L_x_15133:
        /* <DEDUP_REMOVED lines=10> */
[----:B------:R-:W0:Y:S03]  /*b540*/  S2R R0, SR_TID.X ;  /* 0x0000000000007919 */ /* 0x000e260000002100 */
[----:B------:R-:W-:Y:S01]  /*b550*/  @P0 IADD3.X R3, R24, UR5, RZ, P1, !PT ;  /* 0x0000000518030c10 */ /* 0x000fe20008ffe4ff */
[----:B------:R-:W4:Y:S04]  /*b560*/  LDL.LU R20, [R1] ;  /* 0x0000000001147983 */ /* 0x000f280000300800 */
        /* <DEDUP_REMOVED lines=26> */
[----:B------:R0:W-:Y:S01]  /*b710*/  STL [R1+0x18], R6 ;  /* 0x0000180601007387 */ /* 0x0001e20000100800 */
        /* <DEDUP_REMOVED lines=11> */
[----:B------:R0:W-:Y:S01]  /*b7d0*/  STL [R1], R20 ;  /* 0x0000001401007387 */ /* 0x0001e20000100800 */
[----:B------:R-:W-:-:S03]  /*b7e0*/  UMOV UR4, 0xffffffff ;  /* 0xffffffff00047882 */ /* 0x000fc60000000000 */
[----:B------:R-:W-:Y:S05]  /*b7f0*/  BRA.DIV UR4, `(.L_x_15136) ;  /* 0x00000046040c7947 */ /* 0x000fea000b800000 */
.L_x_15202:
[----:B------:R-:W-:-:S05]  /*b800*/  SHF.R.S32.HI R9, RZ, 0x1f, R18 ;  /* 0x0000001fff097819 */ /* 0x000fca0000011412 */
[----:B------:R1:W-:Y:S01]  /*b810*/  STL [R1+0x8], R9 ;  /* 0x0000080901007387 */ /* 0x0003e20000100800 */
[----:B------:R-:W-:Y:S05]  /*b820*/  @!P2 BRA `(.L_x_15137) ;  /* 0x000000000004a947 */ /* 0x000fea0003800000 */
[----:B------:R-:W-:Y:S01]  /*b830*/  BPT.TRAP 0x1 ;  /* 0x000000040000795c */ /* 0x000fe20000300000 */
.L_x_15137:
        /* <DEDUP_REMOVED lines=25> */
.L_x_15203:
[----:B------:R-:W-:Y:S05]  /*b9d0*/  BSYNC B0 ;  /* 0x0000000000007941 */ /* 0x000fea0003800000 */
.L_x_15138:
        /* <DEDUP_REMOVED lines=21> */
[----:B------:R-:W-:Y:S02]  /*bb30*/  ULDC.64 UR4, c[0x0][0x2e8] ;  /* 0x0000ba0000047ab9 */ /* 0x000fe40000000a00 */
[----:B------:R-:W-:Y:S01]  /*bb40*/  LEA R0, P0, R4, UR4, 0x1 ;  /* 0x0000000404007c11 */ /* 0x000fe2000f8008ff */
[----:B------:R-:W-:Y:S01]  /*bb50*/  ULDC UR4, c[0x0][0x2f4] ;  /* 0x0000bd0000047ab9 */ /* 0x000fe20000000800 */
[----:B----4-:R-:W-:Y:S01]  /*bb60*/  LOP3.LUT R9, R9, 0xfffffffe, RZ, 0xc0, !PT ;  /* 0xfffffffe09097812 */ /* 0x010fe200078ec0ff */
[----:B------:R-:W-:Y:S01]  /*bb70*/  IMAD.IADD R2, R5, 0x1, R2 ;  /* 0x0000000105027824 */ /* 0x000fe200078e0202 */
[----:B------:R-:W-:Y:S01]  /*bb80*/  ISETP.GE.AND P2, PT, R28, UR4, PT ;  /* 0x000000041c007c0c */ /* 0x000fe2000bf46270 */
[----:B------:R-:W-:-:S03]  /*bb90*/  UMOV UR4, 0xffffffff ;  /* 0xffffffff00047882 */ /* 0x000fc60000000000 */
[----:B------:R-:W-:Y:S02]  /*bba0*/  LEA.HI.X R2, R4, UR5, R2, 0x1, P0 ;  /* 0x0000000504027c11 */ /* 0x000fe400080f0c02 */
[----:B---3--:R-:W-:-:S04]  /*bbb0*/  IADD3 R4, -R10, R11, -R8 ;  /* 0x0000000b0a047210 */ /* 0x008fc80007ffe908 */
[----:B------:R-:W-:-:S03]  /*bbc0*/  ISETP.GE.AND P0, PT, R4, 0x1, PT ;  /* 0x000000010400780c */ /* 0x000fc60003f06270 */
        /* <DEDUP_REMOVED lines=81> */
.L_x_15221:
        /* <DEDUP_REMOVED lines=10> */
.L_x_15141:
        /* <DEDUP_REMOVED lines=11> */
.L_x_15142:
[----:B------:R1:W5:Y:S01]  /*c230*/  LDL R0, [R1] ;  /* 0x0000000001007983 */ /* 0x0003620000100800 */
        /* <DEDUP_REMOVED lines=37> */
.L_x_15144:
[----:B------:R-:W-:Y:S05]  /*c490*/  BSYNC B6 ;  /* 0x0000000000067941 */ /* 0x000fea0003800000 */
.L_x_15143:
[----:B------:R-:W2:Y:S01]  /*c4a0*/  LDL.LU R21, [R1+0x34] ;  /* 0x0000340001157983 */ /* 0x000ea20000300800 */
[----:B------:R-:W-:Y:S01]  /*c4b0*/  ULDC.64 UR4, c[0x0][0x2d8] ;  /* 0x0000b60000047ab9 */ /* 0x000fe20000000a00 */
[----:B0-----:R-:W0:Y:S01]  /*c4c0*/  LDC R4, c[0x0][0x448] ;  /* 0x00011200ff047b82 */ /* 0x001e220000000800 */
[----:B------:R-:W-:Y:S01]  /*c4d0*/  ULDC.64 UR6, c[0x0][0x2c8] ;  /* 0x0000b20000067ab9 */ /* 0x000fe20000000a00 */
[----:B------:R-:W3:Y:S01]  /*c4e0*/  LDL.LU R0, [R1+0x30] ;  /* 0x0000300001007983 */ /* 0x000ee20000300800 */
[----:B------:R-:W-:-:S03]  /*c4f0*/  ULDC.64 UR8, c[0x0][0x280] ;  /* 0x0000a00000087ab9 */ /* 0x000fc60000000a00 */
[----:B------:R-:W3:Y:S02]  /*c500*/  LDL.LU.64 R2, [R1+0x20] ;  /* 0x0000200001027983 */ /* 0x000ee40000300a00 */
[----:B------:R-:W1:Y:S02]  /*c510*/  LDC R9, c[0x0][0x448] ;  /* 0x00011200ff097b82 */ /* 0x000e640000000800 */
[----:B------:R-:W4:Y:S04]  /*c520*/  LDL R20, [R1+0x8] ;  /* 0x0000080001147983 */ /* 0x000f280000100800 */
[----:B------:R0:W5:Y:S02]  /*c530*/  LDL R10, [R1+0x1c] ;  /* 0x00001c00010a7983 */ /* 0x0001640000100800 */
[----:B0-----:R-:W-:-:S13]  /*c540*/  ISETP.NE.AND P6, PT, R4, 0x1, PT ;  /* 0x000000010400780c */ /* 0x001fda0003fc5270 */
[----:B------:R-:W0:Y:S08]  /*c550*/  @P6 LDC R5, c[0x0][0x44c] ;  /* 0x00011300ff056b82 */ /* 0x000e300000000800 */
[----:B------:R-:W1:Y:S08]  /*c560*/  @P6 LDC R4, c[0x0][0x450] ;  /* 0x00011400ff046b82 */ /* 0x000e700000000800 */
[----:B------:R-:W1:Y:S01]  /*c570*/  @P6 LDC R8, c[0x0][0x450] ;  /* 0x00011400ff086b82 */ /* 0x000e620000000800 */
[----:B---3--:R-:W-:-:S02]  /*c580*/  IMAD.MOV.U32 R3, RZ, RZ, R0 ;  /* 0x000000ffff037224 */ /* 0x008fc400078e0000 */
        /* <DEDUP_REMOVED lines=10> */
[----:B------:R-:W-:-:S03]  /*c630*/  ULDC.64 UR4, c[0x0][0x2d0] ;  /* 0x0000b40000047ab9 */ /* 0x000fc60000000a00 */
[----:B------:R-:W-:Y:S01]  /*c640*/  IMAD.IADD R3, R3, 0x1, R0 ;  /* 0x0000000103037824 */ /* 0x000fe200078e0200 */
[----:B---3--:R-:W-:-:S04]  /*c650*/  LOP3.LUT R20, R20, 0x7f, RZ, 0xc0, !PT ;  /* 0x0000007f14147812 */ /* 0x008fc800078ec0ff */
[----:B------:R-:W-:Y:S01]  /*c660*/  SHF.R.U32.HI R20, RZ, 0x3, R20 ;  /* 0x00000003ff147819 */ /* 0x000fe20000011614 */
[----:B--2---:R-:W-:-:S05]  /*c670*/  IMAD.SHL.U32 R21, R21, 0x10, RZ ;  /* 0x0000001015157824 */ /* 0x004fca00078e00ff */
[----:B------:R-:W-:-:S04]  /*c680*/  LOP3.LUT R21, R21, 0x70, RZ, 0xc0, !PT ;  /* 0x0000007015157812 */ /* 0x000fc800078ec0ff */
[----:B------:R-:W-:Y:S02]  /*c690*/  LOP3.LUT R20, R20, R21, RZ, 0xfc, !PT ;  /* 0x0000001514147212 */ /* 0x000fe400078efcff */
[----:B------:R2:W5:Y:S03]  /*c6a0*/  LDL R21, [R1+0x2c] ;  /* 0x00002c0001157983 */ /* 0x0005660000100800 */
[----:B------:R-:W-:-:S04]  /*c6b0*/  IMAD R6, R17, 0xc0, R20 ;  /* 0x000000c011067824 */ /* 0x000fc800078e0214 */
[----:B0-----:R-:W-:-:S04]  /*c6c0*/  @P6 IMAD.HI.U32 R0, R6, R5, RZ ;  /* 0x0000000506006227 */ /* 0x001fc800078e00ff */
        /* <DEDUP_REMOVED lines=16> */
[----:B------:R-:W-:Y:S01]  /*c7d0*/  LEA.HI.X R4, R4, UR9, R5, 0x1, P0 ;  /* 0x0000000904047c11 */ /* 0x000fe200080f0c05 */
[----:B------:R-:W-:-:S05]  /*c7e0*/  VIADD R5, R6, 0x80 ;  /* 0x0000008006057836 */ /* 0x000fca0000000000 */
[----:B------:R-:W-:Y:S01]  /*c7f0*/  MOV R6, R5 ;  /* 0x0000000500067202 */ /* 0x000fe20000000f00 */
[----:B------:R-:W1:Y:S01]  /*c800*/  S2R R20, SR_TID.X ;  /* 0x0000000000147919 */ /* 0x000e620000002100 */
        /* <DEDUP_REMOVED lines=18> */
[----:B-1----:R-:W-:Y:S02]  /*c930*/  LOP3.LUT R20, R20, 0x7f, RZ, 0xc0, !PT ;  /* 0x0000007f14147812 */ /* 0x002fe400078ec0ff */
        /* <DEDUP_REMOVED lines=70> */
[----:B0-----:R-:W-:-:S04]  /*cda0*/  @!P1 LEA R7, P2, R28, R7, 0x1 ;  /* 0x000000071c079211 */ /* 0x001fc800078408ff */
[----:B-1----:R-:W-:-:S04]  /*cdb0*/  @!P1 IADD3.X R6, RZ, R6, RZ, P2, !PT ;  /* 0x00000006ff069210 */ /* 0x002fc800017fe4ff */
        /* <DEDUP_REMOVED lines=37> */
.L_x_15246:
        /* <DEDUP_REMOVED lines=10> */
.L_x_15146:
        /* <DEDUP_REMOVED lines=10> */
[----:B------:R-:W-:-:S04]  /*d150*/  LOP3.LUT R0, R0, 0xfffffffe, RZ, 0xc0, !PT ;  /* 0xfffffffe00007812 */ /* 0x000fc800078ec0ff */
[----:B------:R-:W-:-:S04]  /*d160*/  IADD3 R0, R2, -R0, RZ ;  /* 0x8000000002007210 */ /* 0x000fc80007ffe0ff */
        /* <DEDUP_REMOVED lines=8> */
.L_x_15247:
[----:B------:R-:W-:Y:S05]  /*d1f0*/  BSYNC B0 ;  /* 0x0000000000007941 */ /* 0x000fea0003800000 */
.L_x_15147:
[----:B------:R-:W-:Y:S04]  /*d200*/  BSSY B0, `(.L_x_15149) ;  /* 0x0000106000007945 */ /* 0x000fe80003800000 */
[----:B------:R-:W-:Y:S05]  /*d210*/  @!P1 BRA `(.L_x_15150) ;  /* 0x0000001000109947 */ /* 0x000fea0003800000 */
[----:B------:R-:W2:Y:S01]  /*d220*/  LDL.LU R0, [R1+0x28] ;  /* 0x0000280001007983 */ /* 0x000ea20000300800 */
[----:B------:R-:W-:Y:S01]  /*d230*/  ULDC UR4, c[0x0][0x2f4] ;  /* 0x0000bd0000047ab9 */ /* 0x000fe20000000800 */
[----:B------:R-:W-:Y:S01]  /*d240*/  IMAD.MOV.U32 R17, RZ, RZ, R27 ;  /* 0x000000ffff117224 */ /* 0x000fe200078e001b */
[----:B------:R-:W-:Y:S01]  /*d250*/  ISETP.GE.AND P1, PT, R28, UR4, PT ;  /* 0x000000041c007c0c */ /* 0x000fe2000bf26270 */
[----:B------:R-:W-:Y:S02]  /*d260*/  IMAD.MOV.U32 R6, RZ, RZ, R25 ;  /* 0x000000ffff067224 */ /* 0x000fe400078e0019 */
[----:B------:R-:W-:Y:S02]  /*d270*/  IMAD.MOV.U32 R29, RZ, RZ, R26 ;  /* 0x000000ffff1d7224 */ /* 0x000fe400078e001a */
[----:B--2---:R-:W-:-:S08]  /*d280*/  VIADD R7, R0, 0xfffffffe ;  /* 0xfffffffe00077836 */ /* 0x004fd00000000000 */
.L_x_15163:
        /* <DEDUP_REMOVED lines=42> */
.L_x_15151:
[----:B------:R-:W-:Y:S01]  /*d530*/  IMAD R5, R25, 0x8, R22 ;  /* 0x0000000819057824 */ /* 0x000fe200078e0216 */
[----:B------:R-:W-:Y:S01]  /*d540*/  SHF.L.U32 R2, R27, 0x1f, RZ ;  /* 0x0000001f1b027819 */ /* 0x000fe200000006ff */
[----:B------:R-:W-:Y:S03]  /*d550*/  BSSY B1, `(.L_x_15152) ;  /* 0x0000003000017945 */ /* 0x000fe60003800000 */
[----:B------:R-:W0:Y:S02]  /*d560*/  SYNCS.PHASECHK.TRANS64.TRYWAIT P0, [R5+URZ+0x16840], R2 ;  /* 0x01684002050075a7 */ /* 0x000e24000800017f */
[----:B0-----:R-:W-:Y:S05]  /*d570*/  @!P0 BRA `(.L_x_15153) ;  /* 0x00000040009c8947 */ /* 0x001fea0003800000 */
.L_x_15248:
[----:B------:R-:W-:Y:S05]  /*d580*/  BSYNC B1 ;  /* 0x0000000000017941 */ /* 0x000fea0003800000 */
.L_x_15152:
[----:B------:R-:W2:Y:S04]  /*d590*/  LDL R3, [R1] ;  /* 0x0000000001037983 */ /* 0x000ea80000100800 */
[----:B------:R-:W3:Y:S01]  /*d5a0*/  LDL R8, [R1+0x8] ;  /* 0x0000080001087983 */ /* 0x000ee20000100800 */
        /* <DEDUP_REMOVED lines=69> */
.L_x_15266:
        /* <DEDUP_REMOVED lines=8> */
.L_x_15155:
        /* <DEDUP_REMOVED lines=11> */
.L_x_15156:
[----:B------:R1:W-:Y:S01]  /*db30*/  SYNCS.ARRIVE.TRANS64.A1T0 RZ, [R5+URZ+0x16830], RZ ;  /* 0x016830ff05ff79a7 */ /* 0x0003e2000810003f */
[----:B------:R-:W-:Y:S05]  /*db40*/  @!P3 BRA `(.L_x_15157) ;  /* 0x000000000004b947 */ /* 0x000fea0003800000 */
[----:B------:R-:W-:Y:S01]  /*db50*/  BPT.TRAP 0x1 ;  /* 0x000000040000795c */ /* 0x000fe20000300000 */
.L_x_15157:
[----:B------:R-:W-:Y:S01]  /*db60*/  SHF.L.U32 R2, R17, 0x1f, RZ ;  /* 0x0000001f11027819 */ /* 0x000fe200000006ff */
[----:B-1----:R-:W-:Y:S01]  /*db70*/  IMAD R5, R6, 0x8, R22 ;  /* 0x0000000806057824 */ /* 0x002fe200078e0216 */
[----:B------:R-:W-:Y:S03]  /*db80*/  BSSY B1, `(.L_x_15158) ;  /* 0x0000003000017945 */ /* 0x000fe60003800000 */
[----:B------:R-:W1:Y:S02]  /*db90*/  SYNCS.PHASECHK.TRANS64.TRYWAIT P0, [R5+URZ+0x16860], R2 ;  /* 0x01686002050075a7 */ /* 0x000e64000800017f */
[----:B-1----:R-:W-:Y:S05]  /*dba0*/  @!P0 BRA `(.L_x_15159) ;  /* 0x0000004400548947 */ /* 0x002fea0003800000 */
.L_x_15267:
[----:B------:R-:W-:Y:S05]  /*dbb0*/  BSYNC B1 ;  /* 0x0000000000017941 */ /* 0x000fea0003800000 */
.L_x_15158:
        /* <DEDUP_REMOVED lines=60> */
.L_x_15285:
        /* <DEDUP_REMOVED lines=28> */
.L_x_15161:
        /* <DEDUP_REMOVED lines=11> */
.L_x_15162:
[C---:B------:R-:W-:Y:S01]  /*e1f0*/  ISETP.GT.AND P0, PT, R26.reuse, RZ, PT ;  /* 0x000000ff1a00720c */ /* 0x040fe20003f04270 */
[----:B------:R1:W-:Y:S01]  /*e200*/  SYNCS.ARRIVE.TRANS64.A1T0 RZ, [R5+URZ+0x16850], RZ ;  /* 0x016850ff05ff79a7 */ /* 0x0003e2000810003f */
[----:B------:R-:W-:Y:S02]  /*e210*/  VIADD R7, R26, 0xffffffff ;  /* 0xffffffff1a077836 */ /* 0x000fe40000000000 */
[----:B------:R-:W-:Y:S02]  /*e220*/  IMAD.MOV.U32 R17, RZ, RZ, R27 ;  /* 0x000000ffff117224 */ /* 0x000fe400078e001b */
[----:B------:R-:W-:Y:S02]  /*e230*/  IMAD.MOV.U32 R6, RZ, RZ, R25 ;  /* 0x000000ffff067224 */ /* 0x000fe400078e0019 */
[----:B------:R-:W-:-:S05]  /*e240*/  IMAD.MOV.U32 R29, RZ, RZ, R26 ;  /* 0x000000ffff1d7224 */ /* 0x000fca00078e001a */
[----:B-1----:R-:W-:Y:S05]  /*e250*/  @P0 BRA `(.L_x_15163) ;  /* 0xfffffff0000c0947 */ /* 0x002fea000383ffff */
.L_x_15150:
[----:B------:R-:W-:Y:S05]  /*e260*/  BSYNC B0 ;  /* 0x0000000000007941 */ /* 0x000fea0003800000 */
.L_x_15149:
        /* <DEDUP_REMOVED lines=17> */
.L_x_15165:
[----:B------:R-:W-:Y:S05]  /*e380*/  BSYNC B0 ;  /* 0x0000000000007941 */ /* 0x000fea0003800000 */
.L_x_15164:
[----:B------:R-:W-:-:S05]  /*e390*/  IMAD.U32 R0, RZ, RZ, UR36 ;  /* 0x00000024ff007e24 */ /* 0x000fca000f8e00ff */
[----:B------:R-:W-:-:S13]  /*e3a0*/  ISETP.NE.AND P0, PT, R0, 0x3, PT ;  /* 0x000000030000780c */ /* 0x000fda0003f05270 */
[----:B------:R-:W-:Y:S05]  /*e3b0*/  @!P0 BRA `(.L_x_15166) ;  /* 0x0000000000048947 */ /* 0x000fea0003800000 */
[----:B------:R-:W-:Y:S01]  /*e3c0*/  BPT.TRAP 0x1 ;  /* 0x000000040000795c */ /* 0x000fe20000300000 */
.L_x_15166:
[----:B------:R-:W2:Y:S01]  /*e3d0*/  LDL.LU R2, [R1+0x10] ;  /* 0x0000100001027983 */ /* 0x000ea20000300800 */
[----:B------:R-:W-:Y:S01]  /*e3e0*/  IMAD R0, R25, 0x8, R22 ;  /* 0x0000000819007824 */ /* 0x000fe200078e0216 */
[----:B0-----:R-:W-:Y:S01]  /*e3f0*/  SHF.L.U32 R3, R27, 0x1f, RZ ;  /* 0x0000001f1b037819 */ /* 0x001fe200000006ff */
[----:B------:R-:W-:Y:S03]  /*e400*/  BSSY B0, `(.L_x_15167) ;  /* 0x0000004000007945 */ /* 0x000fe60003800000 */
[----:B------:R-:W0:Y:S01]  /*e410*/  SYNCS.PHASECHK.TRANS64.TRYWAIT P0, [R0+URZ+0x16860], R3 ;  /* 0x01686003000075a7 */ /* 0x000e22000800017f */
[----:B--2---:R-:W-:Y:S01]  /*e420*/  IMAD R6, R26, -0x80, R2 ;  /* 0xffffff801a067824 */ /* 0x004fe200078e0202 */
[----:B0-----:R-:W-:Y:S06]  /*e430*/  @!P0 BRA `(.L_x_15168) ;  /* 0x00000044008c8947 */ /* 0x001fec0003800000 */
.L_x_15286:
[----:B------:R-:W-:Y:S05]  /*e440*/  BSYNC B0 ;  /* 0x0000000000007941 */ /* 0x000fea0003800000 */
.L_x_15167:
        /* <DEDUP_REMOVED lines=61> */
.L_x_15304:
        /* <DEDUP_REMOVED lines=9> */
.L_x_15170:
        /* <DEDUP_REMOVED lines=11> */
.L_x_15171:
[----:B------:R-:W-:Y:S01]  /*e960*/  VIADD R25, R25, 0x1 ;  /* 0x0000000119197836 */ /* 0x000fe20000000000 */
[----:B------:R0:W-:Y:S04]  /*e970*/  SYNCS.ARRIVE.TRANS64.A1T0 RZ, [R0+URZ+0x16850], RZ ;  /* 0x016850ff00ff79a7 */ /* 0x0001e8000810003f */
[----:B------:R-:W-:-:S04]  /*e980*/  ISETP.NE.AND P0, PT, R25, 0x2, PT ;  /* 0x000000021900780c */ /* 0x000fc80003f05270 */
[----:B0-----:R-:W-:Y:S02]  /*e990*/  SEL R0, RZ, 0x1, P0 ;  /* 0x00000001ff007807 */ /* 0x001fe40000000000 */
[----:B------:R-:W-:Y:S02]  /*e9a0*/  SEL R25, R25, RZ, P0 ;  /* 0x000000ff19197207 */ /* 0x000fe40000000000 */
[----:B------:R-:W-:-:S07]  /*e9b0*/  LOP3.LUT R27, R27, R0, RZ, 0x3c, !PT ;  /* 0x000000001b1b7212 */ /* 0x000fce00078e3cff */
.L_x_15130:
[----:B------:R-:W-:Y:S05]  /*e9c0*/  BSYNC B7 ;  /* 0x0000000000077941 */ /* 0x000fea0003800000 */
.L_x_15128:
        /* <DEDUP_REMOVED lines=12> */
.L_x_15172:
        /* <DEDUP_REMOVED lines=19> */
[----:B------:R-:W0:Y:S02]  /*ebc0*/  SHFL.UP PT, R14, R17, 0x1, RZ ;  /* 0x04200000110e7989 */ /* 0x000e2400000e00ff */
[----:B0-----:R-:W-:-:S05]  /*ebd0*/  SEL R4, R14, RZ, P1 ;  /* 0x000000ff0e047207 */ /* 0x001fca0000800000 */
[----:B------:R-:W-:-:S05]  /*ebe0*/  IMAD.IADD R4, R17, 0x1, R4 ;  /* 0x0000000111047824 */ /* 0x000fca00078e0204 */
[----:B------:R-:W0:Y:S02]  /*ebf0*/  SHFL.UP PT, R14, R4, 0x2, RZ ;  /* 0x04400000040e7989 */ /* 0x000e2400000e00ff */
[----:B0-----:R-:W-:-:S05]  /*ec00*/  SEL R5, R14, RZ, P2 ;  /* 0x000000ff0e057207 */ /* 0x001fca0001000000 */
[----:B------:R-:W-:Y:S02]  /*ec10*/  IMAD.IADD R6, R4, 0x1, R5 ;  /* 0x0000000104067824 */ /* 0x000fe400078e0205 */
        /* <DEDUP_REMOVED lines=11> */
.L_x_15314:
[----:B------:R-:W-:Y:S02]  /*ecd0*/  ULDC UR4, c[0x0][0xc38] ;  /* 0x00030e0000047ab9 */ /* 0x000fe40000000800 */
[----:B------:R-:W-:-:S05]  /*ece0*/  MOV R4, UR4 ;  /* 0x0000000400047c02 */ /* 0x000fca0008000f00 */
[----:B-1----:R-:W-:-:S04]  /*ecf0*/  IMAD R14, R14, R4, RZ ;  /* 0x000000040e0e7224 */ /* 0x002fc800078e02ff */
[----:B------:R-:W-:-:S05]  /*ed00*/  IMAD.IADD R5, R5, 0x1, R14 ;  /* 0x0000000105057824 */ /* 0x000fca00078e020e */
[----:B------:R-:W-:-:S13]  /*ed10*/  ISETP.GT.AND P6, PT, R5, R0, PT ;  /* 0x000000000500720c */ /* 0x000fda0003fc4270 */
[----:B------:R-:W-:Y:S05]  /*ed20*/  @P6 BRA `(.L_x_15175) ;  /* 0x00000000009c6947 */ /* 0x000fea0003800000 */
.L_x_15180:
        /* <DEDUP_REMOVED lines=14> */
.L_x_15178:
[----:B------:R-:W-:Y:S05]  /*ee10*/  BSYNC B0 ;  /* 0x0000000000007941 */ /* 0x000fea0003800000 */
.L_x_15177:
        /* <DEDUP_REMOVED lines=18> */
.L_x_15322:
[----:B------:R-:W-:Y:S02]  /*ef40*/  ULDC UR4, c[0x0][0xc38] ;  /* 0x00030e0000047ab9 */ /* 0x000fe40000000800 */
[----:B------:R-:W-:-:S04]  /*ef50*/  IMAD.U32 R4, RZ, RZ, UR4 ;  /* 0x00000004ff047e24 */ /* 0x000fc8000f8e00ff */
[----:B-1----:R-:W-:-:S04]  /*ef60*/  IMAD R14, R14, R4, RZ ;  /* 0x000000040e0e7224 */ /* 0x002fc800078e02ff */
[----:B------:R-:W-:-:S05]  /*ef70*/  IMAD.IADD R5, R14, 0x1, R5 ;  /* 0x000000010e057824 */ /* 0x000fca00078e0205 */
[----:B------:R-:W-:-:S13]  /*ef80*/  ISETP.GT.AND P6, PT, R5, R0, PT ;  /* 0x000000000500720c */ /* 0x000fda0003fc4270 */
[----:B------:R-:W-:Y:S05]  /*ef90*/  @!P6 BRA `(.L_x_15180) ;  /* 0xfffffffc0064e947 */ /* 0x000fea000383ffff */
.L_x_15175:
        /* <DEDUP_REMOVED lines=8> */
.L_x_15326:
[----:B------:R-:W-:Y:S01]  /*f020*/  ISETP.NE.AND P0, PT, R2, RZ, PT ;  /* 0x000000ff0200720c */ /* 0x000fe20003f05270 */
[----:B------:R-:W-:-:S12]  /*f030*/  IMAD.MOV.U32 R14, RZ, RZ, RZ ;  /* 0x000000ffff0e7224 */ /* 0x000fd800078e00ff */
[----:B------:R-:W-:Y:S05]  /*f040*/  @!P0 BRA `(.L_x_15182) ;  /* 0x0000000000108947 */ /* 0x000fea0003800000 */
[----:B------:R-:W-:Y:S01]  /*f050*/  UMOV UR4, 0xffffffff ;  /* 0xffffffff00047882 */ /* 0x000fe20000000000 */
[----:B------:R-:W-:Y:S02]  /*f060*/  VIADD R12, R6, 0xffffffff ;  /* 0xffffffff060c7836 */ /* 0x000fe40000000000 */
[----:B------:R-:W-:Y:S05]  /*f070*/  BRA.DIV UR4, `(.L_x_15183) ;  /* 0x0000004e04007947 */ /* 0x000fea000b800000 */
[----:B------:R3:W4:Y:S02]  /*f080*/  SHFL.IDX PT, R14, R3, R12, 0x1f ;  /* 0x00001f0c030e7589 */ /* 0x00072400000e0000 */
.L_x_15182:
[----:B0--3--:R-:W0:Y:S01]  /*f090*/  LDC.64 R2, c[0x0][0xc90] ;  /* 0x00032400ff027b82 */ /* 0x009e220000000a00 */
[----:B------:R-:W-:-:S04]  /*f0a0*/  IMAD.IADD R19, R6, 0x1, R19 ;  /* 0x0000000106137824 */ /* 0x000fc800078e0213 */
[----:B0-----:R-:W-:-:S05]  /*f0b0*/  IMAD.WIDE R2, R19, 0x4, R2 ;  /* 0x0000000413027825 */ /* 0x001fca00078e0202 */
[----:B-1----:R0:W2:Y:S01]  /*f0c0*/  LDG.E R6, desc[UR52][R2.64] ;  /* 0x0000003402067981 */ /* 0x0020a2000c1e1900 */
[----:B----4-:R-:W-:-:S04]  /*f0d0*/  IMAD R16, R14, R4, R16 ;  /* 0x000000040e107224 */ /* 0x010fc800078e0210 */
[----:B------:R-:W-:Y:S02]  /*f0e0*/  IMAD.IADD R0, R0, 0x1, -R16 ;  /* 0x0000000100007824 */ /* 0x000fe400078e0a10 */
[----:B0-----:R-:W-:Y:S02]  /*f0f0*/  IMAD.MOV.U32 R2, RZ, RZ, RZ ;  /* 0x000000ffff027224 */ /* 0x001fe400078e00ff */
[----:B--2---:R-:W-:-:S05]  /*f100*/  IMAD R5, R17, R6, RZ ;  /* 0x0000000611057224 */ /* 0x004fca00078e02ff */
[----:B------:R-:W-:-:S04]  /*f110*/  IABS R7, R5 ;  /* 0x0000000500077213 */ /* 0x000fc80000000000 */
[----:B------:R-:W0:Y:S08]  /*f120*/  I2F.RP R8, R7 ;  /* 0x0000000700087306 */ /* 0x000e300000209400 */
[----:B0-----:R-:W0:Y:S02]  /*f130*/  MUFU.RCP R8, R8 ;  /* 0x0000000800087308 */ /* 0x001e240000001000 */
[----:B0-----:R-:W-:-:S02]  /*f140*/  IADD3 R9, R8, 0xffffffe, RZ ;  /* 0x0ffffffe08097810 */ /* 0x001fc40007ffe0ff */
[----:B------:R-:W-:-:S04]  /*f150*/  IABS R8, R5 ;  /* 0x0000000500087213 */ /* 0x000fc80000000000 */
        /* <DEDUP_REMOVED lines=41> */
[----:B------:R-:W-:Y:S01]  /*f3f0*/  @!P1 IMAD.IADD R5, R5, 0x1, -R6 ;  /* 0x0000000105059824 */ /* 0x000fe200078e0a06 */
[----:B------:R-:W-:Y:S02]  /*f400*/  @!P1 IADD3 R3, R3, 0x1, RZ ;  /* 0x0000000103039810 */ /* 0x000fe40007ffe0ff */
        /* <DEDUP_REMOVED lines=10> */
.L_x_15176:
[----:B------:R-:W-:Y:S01]  /*f4b0*/  UMOV UR4, URZ ;  /* 0x0000003f00047c82 */ /* 0x000fe20008000000 */
[----:B------:R-:W-:Y:S01]  /*f4c0*/  UMOV UR5, URZ ;  /* 0x0000003f00057c82 */ /* 0x000fe20008000000 */
[----:B------:R-:W-:Y:S01]  /*f4d0*/  ULDC UR6, c[0x0][0xc3c] ;  /* 0x00030f0000067ab9 */ /* 0x000fe20000000800 */
[----:B------:R-:W-:Y:S02]  /*f4e0*/  IMAD.MOV.U32 R16, RZ, RZ, R0 ;  /* 0x000000ffff107224 */ /* 0x000fe400078e0000 */
[----:B------:R-:W-:Y:S02]  /*f4f0*/  IMAD.U32 R17, RZ, RZ, UR4 ;  /* 0x00000004ff117e24 */ /* 0x000fe4000f8e00ff */
[----:B------:R-:W-:Y:S02]  /*f500*/  IMAD.U32 R18, RZ, RZ, UR5 ;  /* 0x00000005ff127e24 */ /* 0x000fe4000f8e00ff */
[----:B------:R-:W-:-:S07]  /*f510*/  IMAD.U32 R19, RZ, RZ, UR6 ;  /* 0x00000006ff137e24 */ /* 0x000fce000f8e00ff */
.L_x_15184:
        /* <DEDUP_REMOVED lines=10> */
.L_x_15173:
[----:B------:R-:W-:Y:S02]  /*f5c0*/  ULDC UR4, c[0x0][0xc3c] ;  /* 0x00030f0000047ab9 */ /* 0x000fe40000000800 */
[----:B-1----:R-:W-:-:S13]  /*f5d0*/  ISETP.GE.AND P0, PT, R19, UR4, PT ;  /* 0x0000000413007c0c */ /* 0x002fda000bf06270 */
[----:B------:R-:W-:Y:S05]  /*f5e0*/  @!P0 BRA `(.L_x_15185) ;  /* 0xffffffb000f48947 */ /* 0x000fea000383ffff */
[----:B------:R-:W-:Y:S05]  /*f5f0*/  BSYNC B8 ;  /* 0x0000000000087941 */ /* 0x000fea0003800000 */
.L_x_15124:
        /* <DEDUP_REMOVED lines=12> */
.L_x_15329:
[----:B------:R-:W-:Y:S05]  /*f6c0*/  BSYNC B0 ;  /* 0x0000000000007941 */ /* 0x000fea0003800000 */
.L_x_15186:
[----:B------:R-:W-:-:S03]  /*f6d0*/  UMOV UR4, 0xffffffff ;  /* 0xffffffff00047882 */ /* 0x000fc60000000000 */
[----:B------:R-:W-:Y:S05]  /*f6e0*/  BRA.DIV UR4, `(.L_x_15188) ;  /* 0x00000046049c7947 */ /* 0x000fea000b800000 */
[----:B0-----:R-:W0:Y:S02]  /*f6f0*/  S2R R0, SR_TID.X ;  /* 0x0000000000007919 */ /* 0x001e240000002100 */
[----:B0-----:R-:W-:-:S04]  /*f700*/  SHF.R.U32.HI R0, RZ, 0x5, R0 ;  /* 0x00000005ff007819 */ /* 0x001fc80000011600 */
[----:B------:R-:W-:-:S05]  /*f710*/  LOP3.LUT R0, R0, 0x3, RZ, 0xc0, !PT ;  /* 0x0000000300007812 */ /* 0x000fca00078ec0ff */
[----:B------:R0:W1:Y:S02]  /*f720*/  SHFL.IDX PT, R14, R0, RZ, 0x1f ;  /* 0x00001fff000e7589 */ /* 0x00006400000e0000 */
.L_x_15332:
[----:B-1----:R-:W-:Y:S01]  /*f730*/  ISETP.NE.AND P0, PT, R14, RZ, PT ;  /* 0x000000ff0e00720c */ /* 0x002fe20003f05270 */
[----:B------:R-:W-:-:S12]  /*f740*/  BSSY B0, `(.L_x_15189) ;  /* 0x0000024000007945 */ /* 0x000fd80003800000 */
[----:B------:R-:W-:Y:S05]  /*f750*/  @P0 BRA `(.L_x_15190) ;  /* 0x0000000000880947 */ /* 0x000fea0003800000 */
[----:B------:R-:W-:-:S03]  /*f760*/  UMOV UR4, 0xffffffff ;  /* 0xffffffff00047882 */ /* 0x000fc60000000000 */
[----:B------:R-:W-:Y:S05]  /*f770*/  BRA.DIV UR4, `(.L_x_15191) ;  /* 0x0000004604ac7947 */ /* 0x000fea000b800000 */
[----:B------:R-:W-:-:S13]  /*f780*/  ELECT P6, URZ, PT ;  /* 0x00000000003f782f */ /* 0x000fda00038c0000 */
.L_x_15335:
[----:B------:R-:W-:Y:S05]  /*f790*/  @!P6 BRA `(.L_x_15190) ;  /* 0x000000000078e947 */ /* 0x000fea0003800000 */
[----:B------:R-:W-:-:S06]  /*f7a0*/  ULOP3.LUT UR4, UR38, 0x2, URZ, 0xfc, !UPT ;  /* 0x0000000226047892 */ /* 0x000fcc000f8efc3f */
[----:B0-----:R-:W-:-:S05]  /*f7b0*/  IMAD.U32 R0, RZ, RZ, UR4 ;  /* 0x00000004ff007e24 */ /* 0x001fca000f8e00ff */
[----:B------:R-:W-:-:S13]  /*f7c0*/  ISETP.NE.AND P0, PT, R0, 0x3, PT ;  /* 0x000000030000780c */ /* 0x000fda0003f05270 */
[----:B------:R-:W-:Y:S05]  /*f7d0*/  @!P0 BRA `(.L_x_15192) ;  /* 0x0000000000048947 */ /* 0x000fea0003800000 */
[----:B------:R-:W-:Y:S01]  /*f7e0*/  BPT.TRAP 0x1 ;  /* 0x000000040000795c */ /* 0x000fe20000300000 */
.L_x_15192:
[----:B------:R-:W-:Y:S01]  /*f7f0*/  IMAD R3, R25, 0x8, R5 ;  /* 0x0000000819037824 */ /* 0x000fe200078e0205 */
[----:B------:R-:W-:Y:S01]  /*f800*/  SHF.L.U32 R2, R27, 0x1f, RZ ;  /* 0x0000001f1b027819 */ /* 0x000fe200000006ff */
[----:B------:R-:W-:-:S03]  /*f810*/  VIADD R25, R25, 0x1 ;  /* 0x0000000119197836 */ /* 0x000fc60000000000 */
[----:B------:R-:W0:Y:S02]  /*f820*/  SYNCS.PHASECHK.TRANS64.TRYWAIT P1, [R3+URZ+0x16840], R2 ;  /* 0x01684002030075a7 */ /* 0x000e24000802017f */
[----:B------:R-:W-:-:S04]  /*f830*/  ISETP.NE.AND P2, PT, R25, 0x2, PT ;  /* 0x000000021900780c */ /* 0x000fc80003f45270 */
[----:B------:R-:W-:Y:S01]  /*f840*/  SEL R0, RZ, 0x1, P2 ;  /* 0x00000001ff007807 */ /* 0x000fe20001000000 */
[----:B0-----:R-:W-:Y:S08]  /*f850*/  @!P1 BRA `(.L_x_15193) ;  /* 0x0000004400949947 */ /* 0x001ff00003800000 */
.L_x_15336:
[----:B------:R-:W-:Y:S02]  /*f860*/  SEL R25, R25, RZ, P2 ;  /* 0x000000ff19197207 */ /* 0x000fe40001000000 */
[----:B------:R-:W-:Y:S01]  /*f870*/  LOP3.LUT R0, R27, R0, RZ, 0x3c, !PT ;  /* 0x000000001b007212 */ /* 0x000fe200078e3cff */
[----:B------:R-:W-:Y:S06]  /*f880*/  @!P0 BRA `(.L_x_15194) ;  /* 0x0000000000048947 */ /* 0x000fec0003800000 */
[----:B------:R-:W-:Y:S01]  /*f890*/  BPT.TRAP 0x1 ;  /* 0x000000040000795c */ /* 0x000fe20000300000 */
.L_x_15194:
[----:B------:R-:W-:Y:S01]  /*f8a0*/  IMAD R25, R25, 0x8, R5 ;  /* 0x0000000819197824 */ /* 0x000fe200078e0205 */
[----:B------:R-:W-:-:S04]  /*f8b0*/  SHF.L.U32 R0, R0, 0x1f, RZ ;  /* 0x0000001f00007819 */ /* 0x000fc800000006ff */
[----:B------:R-:W1:Y:S02]  /*f8c0*/  SYNCS.PHASECHK.TRANS64.TRYWAIT P1, [R25+URZ+0x16840], R0 ;  /* 0x01684000190075a7 */ /* 0x000e64000802017f */
[----:B-1----:R-:W-:Y:S05]  /*f8d0*/  @!P1 BRA `(.L_x_15195) ;  /* 0x0000004400889947 */ /* 0x002fea0003800000 */
.L_x_15337:
[----:B------:R-:W-:Y:S05]  /*f8e0*/  @!P0 BRA `(.L_x_15196) ;  /* 0x0000000000048947 */ /* 0x000fea0003800000 */
[----:B------:R-:W-:Y:S01]  /*f8f0*/  BPT.TRAP 0x1 ;  /* 0x000000040000795c */ /* 0x000fe20000300000 */
.L_x_15196:
[----:B------:R-:W3:Y:S02]  /*f900*/  SYNCS.PHASECHK.TRANS64.TRYWAIT P1, [R3+URZ+0x16860], R2 ;  /* 0x01686002030075a7 */ /* 0x000ee4000802017f */
[----:B---3--:R-:W-:Y:S05]  /*f910*/  @!P1 BRA `(.L_x_15197) ;  /* 0x00000044008c9947 */ /* 0x008fea0003800000 */
.L_x_15338:
[----:B------:R-:W-:Y:S05]  /*f920*/  @!P0 BRA `(.L_x_15198) ;  /* 0x0000000000048947 */ /* 0x000fea0003800000 */
[----:B------:R-:W-:Y:S01]  /*f930*/  BPT.TRAP 0x1 ;  /* 0x000000040000795c */ /* 0x000fe20000300000 */
.L_x_15198:
[----:B----4-:R4:W0:Y:S02]  /*f940*/  SYNCS.PHASECHK.TRANS64.TRYWAIT P0, [R25+URZ+0x16860], R0 ;  /* 0x01686000190075a7 */ /* 0x010824000800017f */
[----:B0-----:R-:W-:Y:S05]  /*f950*/  @!P0 NANOSLEEP.SYNCS 0x989680 ;  /* 0x009896800000895d */ /* 0x001fea0003900000 */
[----:B------:R-:W0:Y:S02]  /*f960*/  @!P0 SYNCS.PHASECHK.TRANS64 P0, [R25+URZ+0x16860], R0 ;  /* 0x01686000190085a7 */ /* 0x000e24000800007f */
[----:B0-----:R-:W-:Y:S05]  /*f970*/  @!P0 BRA `(.L_x_15198) ;  /* 0xfffffffc00f08947 */ /* 0x001fea000383ffff */
.L_x_15190:
[----:B------:R-:W-:Y:S05]  /*f980*/  BSYNC B0 ;  /* 0x0000000000007941 */ /* 0x000fea0003800000 */
.L_x_15189:
[----:B------:R-:W-:Y:S05]  /*f990*/  EXIT ;  /* 0x000000000000794d */ /* 0x000fea0003800000 */
.L_x_15072:
[----:B0-----:R-:W-:-:S04]  /*f9a0*/  MOV R3, UR45 ;  /* 0x0000002d00037c02 */ /* 0x001fc80008000f00 */
[----:B------:R0:W1:Y:S03]  /*f9b0*/  SYNCS.PHASECHK.TRANS64.TRYWAIT P1, [R3+URZ+0x16800], R0 ;  /* 0x01680000030075a7 */ /* 0x000066000802017f */
[----:B-1----:R-:W-:Y:S05]  /*f9c0*/  @!P1 NANOSLEEP.SYNCS 0x989680 ;  /* 0x009896800000995d */ /* 0x002fea0003900000 */
[----:B------:R-:W1:Y:S02]  /*f9d0*/  @!P1 SYNCS.PHASECHK.TRANS64 P1, [R3+URZ+0x16800], R0 ;  /* 0x01680000030095a7 */ /* 0x000e64000802007f */
[----:B-1----:R-:W-:Y:S05]  /*f9e0*/  @!P1 BRA `(.L_x_15072) ;  /* 0xfffffffc00ec9947 */ /* 0x002fea000383ffff */
[----:B------:R-:W-:Y:S05]  /*f9f0*/  BRA `(.L_x_15199) ;  /* 0xffffff1c00387947 */ /* 0x000fea000383ffff */
.L_x_15076:
[----:B-1----:R1:W2:Y:S02]  /*fa00*/  SYNCS.PHASECHK.TRANS64.TRYWAIT P1, [R4+URZ+0x16830], R3 ;  /* 0x01683003040075a7 */ /* 0x0022a4000802017f */
[----:B--2---:R-:W-:Y:S05]  /*fa10*/  @!P1 NANOSLEEP.SYNCS 0x989680 ;  /* 0x009896800000995d */ /* 0x004fea0003900000 */
[----:B------:R-:W2:Y:S02]  /*fa20*/  @!P1 SYNCS.PHASECHK.TRANS64 P1, [R4+URZ+0x16830], R3 ;  /* 0x01683003040095a7 */ /* 0x000ea4000802007f */
[----:B--2---:R-:W-:Y:S05]  /*fa30*/  @!P1 BRA `(.L_x_15076) ;  /* 0xfffffffc00f09947 */ /* 0x004fea000383ffff */
[----:B------:R-:W-:Y:S05]  /*fa40*/  BRA `(.L_x_15075) ;  /* 0xffffff1c00547947 */ /* 0x000fea000383ffff */
.L_x_15082:
[----:B-1----:R-:W-:-:S04]  /*fa50*/  IMAD.U32 R3, RZ, RZ, UR6 ;  /* 0x00000006ff037e24 */ /* 0x002fc8000f8e00ff */
[----:B------:R1:W2:Y:S03]  /*fa60*/  SYNCS.PHASECHK.TRANS64.TRYWAIT P1, [R3+URZ+0x16830], R0 ;  /* 0x01683000030075a7 */ /* 0x0002a6000802017f */
[----:B--2---:R-:W-:Y:S05]  /*fa70*/  @!P1 NANOSLEEP.SYNCS 0x989680 ;  /* 0x009896800000995d */ /* 0x004fea0003900000 */
[----:B------:R-:W2:Y:S02]  /*fa80*/  @!P1 SYNCS.PHASECHK.TRANS64 P1, [R3+URZ+0x16830], R0 ;  /* 0x01683000030095a7 */ /* 0x000ea4000802007f */
[----:B--2---:R-:W-:Y:S05]  /*fa90*/  @!P1 BRA `(.L_x_15082) ;  /* 0xfffffffc00ec9947 */ /* 0x004fea000383ffff */
[----:B------:R-:W-:Y:S05]  /*faa0*/  BRA `(.L_x_15079) ;  /* 0xffffff3c00bc7947 */ /* 0x000fea000383ffff */
.L_x_15086:
[----:B-1----:R-:W-:-:S04]  /*fab0*/  IMAD.U32 R3, RZ, RZ, UR6 ;  /* 0x00000006ff037e24 */ /* 0x002fc8000f8e00ff */
[----:B------:R1:W2:Y:S03]  /*fac0*/  SYNCS.PHASECHK.TRANS64.TRYWAIT P1, [R3+URZ+0x16850], R0 ;  /* 0x01685000030075a7 */ /* 0x0002a6000802017f */
[----:B--2---:R-:W-:Y:S05]  /*fad0*/  @!P1 NANOSLEEP.SYNCS 0x989680 ;  /* 0x009896800000995d */ /* 0x004fea0003900000 */
[----:B------:R-:W2:Y:S02]  /*fae0*/  @!P1 SYNCS.PHASECHK.TRANS64 P1, [R3+URZ+0x16850], R0 ;  /* 0x01685000030095a7 */ /* 0x000ea4000802007f */
[----:B--2---:R-:W-:Y:S05]  /*faf0*/  @!P1 BRA `(.L_x_15086) ;  /* 0xfffffffc00ec9947 */ /* 0x004fea000383ffff */
[----:B------:R-:W-:Y:S05]  /*fb00*/  BRA `(.L_x_15083) ;  /* 0xffffff4000387947 */ /* 0x000fea000383ffff */
.L_x_15094:
[----:B-1----:R-:W-:-:S04]  /*fb10*/  IMAD.U32 R3, RZ, RZ, UR6 ;  /* 0x00000006ff037e24 */ /* 0x002fc8000f8e00ff */
[----:B------:R1:W2:Y:S03]  /*fb20*/  SYNCS.PHASECHK.TRANS64.TRYWAIT P1, [R3+URZ+0x16830], R0 ;  /* 0x01683000030075a7 */ /* 0x0002a6000802017f */
[----:B--2---:R-:W-:Y:S05]  /*fb30*/  @!P1 NANOSLEEP.SYNCS 0x989680 ;  /* 0x009896800000995d */ /* 0x004fea0003900000 */
[----:B------:R-:W2:Y:S02]  /*fb40*/  @!P1 SYNCS.PHASECHK.TRANS64 P1, [R3+URZ+0x16830], R0 ;  /* 0x01683000030095a7 */ /* 0x000ea4000802007f */
[----:B--2---:R-:W-:Y:S05]  /*fb50*/  @!P1 BRA `(.L_x_15094) ;  /* 0xfffffffc00ec9947 */ /* 0x004fea000383ffff */
[----:B------:R-:W-:Y:S05]  /*fb60*/  BRA `(.L_x_15091) ;  /* 0xffffff6400407947 */ /* 0x000fea000383ffff */
.L_x_15098:
[----:B-1----:R-:W-:-:S04]  /*fb70*/  IMAD.U32 R3, RZ, RZ, UR6 ;  /* 0x00000006ff037e24 */ /* 0x002fc8000f8e00ff */
[----:B------:R1:W2:Y:S03]  /*fb80*/  SYNCS.PHASECHK.TRANS64.TRYWAIT P1, [R3+URZ+0x16850], R0 ;  /* 0x01685000030075a7 */ /* 0x0002a6000802017f */
[----:B--2---:R-:W-:Y:S05]  /*fb90*/  @!P1 NANOSLEEP.SYNCS 0x989680 ;  /* 0x009896800000995d */ /* 0x004fea0003900000 */
[----:B------:R-:W2:Y:S02]  /*fba0*/  @!P1 SYNCS.PHASECHK.TRANS64 P1, [R3+URZ+0x16850], R0 ;  /* 0x01685000030095a7 */ /* 0x000ea4000802007f */
[----:B--2---:R-:W-:Y:S05]  /*fbb0*/  @!P1 BRA `(.L_x_15098) ;  /* 0xfffffffc00ec9947 */ /* 0x004fea000383ffff */
[----:B------:R-:W-:Y:S05]  /*fbc0*/  BRA `(.L_x_15095) ;  /* 0xffffff6400b07947 */ /* 0x000fea000383ffff */
.L_x_15105:
[----:B-1----:R-:W-:-:S04]  /*fbd0*/  IMAD.U32 R7, RZ, RZ, UR5 ;  /* 0x00000005ff077e24 */ /* 0x002fc8000f8e00ff */
[----:B------:R1:W2:Y:S03]  /*fbe0*/  SYNCS.PHASECHK.TRANS64.TRYWAIT P1, [R7+URZ+0x16850], R6 ;  /* 0x01685006070075a7 */ /* 0x0002a6000802017f */
[----:B--2---:R-:W-:Y:S05]  /*fbf0*/  @!P1 NANOSLEEP.SYNCS 0x989680 ;  /* 0x009896800000995d */ /* 0x004fea0003900000 */
[----:B------:R-:W2:Y:S02]  /*fc00*/  @!P1 SYNCS.PHASECHK.TRANS64 P1, [R7+URZ+0x16850], R6 ;  /* 0x01685006070095a7 */ /* 0x000ea4000802007f */
[----:B--2---:R-:W-:Y:S05]  /*fc10*/  @!P1 BRA `(.L_x_15105) ;  /* 0xfffffffc00ec9947 */ /* 0x004fea000383ffff */
[----:B------:R-:W-:Y:S05]  /*fc20*/  BRA `(.L_x_15104) ;  /* 0xffffff8000207947 */ /* 0x000fea000383ffff */
.L_x_15136:
        /* <DEDUP_REMOVED lines=11> */
.L_x_15201:
[----:B------:R-:W-:Y:S05]  /*fce0*/  BSYNC B0 ;  /* 0x0000000000007941 */ /* 0x000fea0003800000 */
.L_x_15200:
[----:B------:R-:W-:Y:S05]  /*fcf0*/  BRA `(.L_x_15202) ;  /* 0xffffffb800c07947 */ /* 0x000fea000383ffff */
.L_x_15139:
[----:B0-----:R0:W2:Y:S02]  /*fd00*/  SYNCS.PHASECHK.TRANS64.TRYWAIT P0, [R3+URZ+0x16840], R4 ;  /* 0x01684004030075a7 */ /* 0x0010a4000800017f */
[----:B--2---:R-:W-:Y:S05]  /*fd10*/  @!P0 NANOSLEEP.SYNCS 0x989680 ;  /* 0x009896800000895d */ /* 0x004fea0003900000 */
[----:B------:R-:W2:Y:S02]  /*fd20*/  @!P0 SYNCS.PHASECHK.TRANS64 P0, [R3+URZ+0x16840], R4 ;  /* 0x01684004030085a7 */ /* 0x000ea4000800007f */
[----:B--2---:R-:W-:Y:S05]  /*fd30*/  @!P0 BRA `(.L_x_15139) ;  /* 0xfffffffc00f08947 */ /* 0x004fea000383ffff */
[----:B------:R-:W-:Y:S05]  /*fd40*/  BRA `(.L_x_15203) ;  /* 0xffffffbc00207947 */ /* 0x000fea000383ffff */
.L_x_15140:
        /* <DEDUP_REMOVED lines=8> */
.L_x_15205:
[----:B------:R-:W-:Y:S05]  /*fdd0*/  BSYNC B0 ;  /* 0x0000000000007941 */ /* 0x000fea0003800000 */
.L_x_15204:
[----:B------:R-:W-:Y:S01]  /*fde0*/  IMAD.MOV.U32 R13, RZ, RZ, R0 ;  /* 0x000000ffff0d7224 */ /* 0x000fe200078e0000 */
[----:B------:R-:W-:Y:S01]  /*fdf0*/  MOV R12, RZ ;  /* 0x000000ff000c7202 */ /* 0x000fe20000000f00 */
[----:B------:R-:W-:Y:S02]  /*fe00*/  IMAD.MOV.U32 R11, RZ, RZ, 0x181f ;  /* 0x0000181fff0b7424 */ /* 0x000fe400078e00ff */
[----:B------:R-:W-:Y:S02]  /*fe10*/  IMAD.MOV.U32 R15, RZ, RZ, -0x1 ;  /* 0xffffffffff0f7424 */ /* 0x000fe400078e00ff */
[----:B------:R-:W-:Y:S02]  /*fe20*/  IMAD.MOV.U32 R6, RZ, RZ, R14 ;  /* 0x000000ffff067224 */ /* 0x000fe400078e000e */
[----:B------:R-:W-:-:S07]  /*fe30*/  @P0 IMAD R8, R5, 0x2, R22 ;  /* 0x0000000205080824 */ /* 0x000fce00078e0216 */
[----:B------:R-:W-:Y:S05]  /*fe40*/  WARPSYNC.COLLECTIVE R15, `(.L_x_15206) ;  /* 0x000000000f087348 */ /* 0x000fea0003c00000 */
[----:B------:R0:W1:Y:S02]  /*fe50*/  SHFL.IDX P6, R14, R13, R12, R11 ;  /* 0x0000000c0d0e7389 */ /* 0x00006400000c000b */
[----:B01----:R-:W-:Y:S01]  /*fe60*/  ENDCOLLECTIVE ;  /* 0x000000000000791b */ /* 0x003fe20003800000 */
.L_x_15206:
[----:B------:R-:W-:Y:S02]  /*fe70*/  IMAD.MOV.U32 R13, RZ, RZ, R2 ;  /* 0x000000ffff0d7224 */ /* 0x000fe400078e0002 */
[----:B------:R-:W-:Y:S02]  /*fe80*/  IMAD.MOV.U32 R12, RZ, RZ, 0x1 ;  /* 0x00000001ff0c7424 */ /* 0x000fe400078e00ff */
[----:B------:R-:W-:-:S07]  /*fe90*/  IMAD.MOV.U32 R7, RZ, RZ, R14 ;  /* 0x000000ffff077224 */ /* 0x000fce00078e000e */
[----:B------:R-:W-:Y:S05]  /*fea0*/  WARPSYNC.COLLECTIVE R15, `(.L_x_15207) ;  /* 0x000000000f087348 */ /* 0x000fea0003c00000 */
[----:B------:R0:W1:Y:S02]  /*feb0*/  SHFL.IDX P6, R14, R13, R12, R11 ;  /* 0x0000000c0d0e7389 */ /* 0x00006400000c000b */
[----:B01----:R-:W-:Y:S01]  /*fec0*/  ENDCOLLECTIVE ;  /* 0x000000000000791b */ /* 0x003fe20003800000 */
.L_x_15207:
        /* <DEDUP_REMOVED lines=15> */
.L_x_15208:
[----:B------:R-:W-:Y:S02]  /*ffc0*/  @P1 IMAD R8, R5, 0x2, R22 ;  /* 0x0000000205081824 */ /* 0x000fe400078e0216 */
[----:B------:R-:W-:Y:S02]  /*ffd0*/  IMAD.MOV.U32 R13, RZ, RZ, R2 ;  /* 0x000000ffff0d7224 */ /* 0x000fe400078e0002 */
[----:B------:R-:W-:Y:S02]  /*ffe0*/  IMAD.MOV.U32 R12, RZ, RZ, 0x2 ;  /* 0x00000002ff0c7424 */ /* 0x000fe400078e00ff */
[----:B------:R-:W-:-:S07]  /*fff0*/  IMAD.MOV.U32 R7, RZ, RZ, R14 ;  /* 0x000000ffff077224 */ /* 0x000fce00078e000e */
[----:B------:R-:W-:Y:S05]  /*10000*/  WARPSYNC.COLLECTIVE R15, `(.L_x_15209) ;  /* 0x000000000f087348 */ /* 0x000fea0003c00000 */
[----:B------:R0:W1:Y:S02]  /*10010*/  SHFL.IDX P6, R14, R13, R12, R11 ;  /* 0x0000000c0d0e7389 */ /* 0x00006400000c000b */
[----:B01----:R-:W-:Y:S01]  /*10020*/  ENDCOLLECTIVE ;  /* 0x000000000000791b */ /* 0x003fe20003800000 */
.L_x_15209:
        /* <DEDUP_REMOVED lines=15> */
.L_x_15210:
[----:B------:R-:W-:Y:S02]  /*10120*/  @P1 IMAD R8, R5, 0x2, R22 ;  /* 0x0000000205081824 */ /* 0x000fe400078e0216 */
[----:B------:R-:W-:Y:S02]  /*10130*/  IMAD.MOV.U32 R13, RZ, RZ, R2 ;  /* 0x000000ffff0d7224 */ /* 0x000fe400078e0002 */
[----:B------:R-:W-:Y:S02]  /*10140*/  IMAD.MOV.U32 R12, RZ, RZ, 0x3 ;  /* 0x00000003ff0c7424 */ /* 0x000fe400078e00ff */
[----:B------:R-:W-:-:S07]  /*10150*/  IMAD.MOV.U32 R7, RZ, RZ, R14 ;  /* 0x000000ffff077224 */ /* 0x000fce00078e000e */
[----:B------:R-:W-:Y:S05]  /*10160*/  WARPSYNC.COLLECTIVE R15, `(.L_x_15211) ;  /* 0x000000000f087348 */ /* 0x000fea0003c00000 */
[----:B------:R0:W1:Y:S02]  /*10170*/  SHFL.IDX P6, R14, R13, R12, R11 ;  /* 0x0000000c0d0e7389 */ /* 0x00006400000c000b */
[----:B01----:R-:W-:Y:S01]  /*10180*/  ENDCOLLECTIVE ;  /* 0x000000000000791b */ /* 0x003fe20003800000 */
.L_x_15211:
        /* <DEDUP_REMOVED lines=15> */
.L_x_15212:
[----:B------:R-:W-:Y:S02]  /*10280*/  @P1 IMAD R8, R5, 0x2, R22 ;  /* 0x0000000205081824 */ /* 0x000fe400078e0216 */
[----:B------:R-:W-:Y:S02]  /*10290*/  IMAD.MOV.U32 R13, RZ, RZ, R2 ;  /* 0x000000ffff0d7224 */ /* 0x000fe400078e0002 */
[----:B------:R-:W-:Y:S02]  /*102a0*/  IMAD.MOV.U32 R12, RZ, RZ, 0x4 ;  /* 0x00000004ff0c7424 */ /* 0x000fe400078e00ff */
[----:B------:R-:W-:-:S07]  /*102b0*/  IMAD.MOV.U32 R7, RZ, RZ, R14 ;  /* 0x000000ffff077224 */ /* 0x000fce00078e000e */
[----:B------:R-:W-:Y:S05]  /*102c0*/  WARPSYNC.COLLECTIVE R15, `(.L_x_15213) ;  /* 0x000000000f087348 */ /* 0x000fea0003c00000 */
[----:B------:R0:W1:Y:S02]  /*102d0*/  SHFL.IDX P6, R14, R13, R12, R11 ;  /* 0x0000000c0d0e7389 */ /* 0x00006400000c000b */
[----:B01----:R-:W-:Y:S01]  /*102e0*/  ENDCOLLECTIVE ;  /* 0x000000000000791b */ /* 0x003fe20003800000 */
.L_x_15213:
        /* <DEDUP_REMOVED lines=15> */
.L_x_15214:
[----:B------:R-:W-:Y:S02]  /*103e0*/  @P1 IMAD R8, R5, 0x2, R22 ;  /* 0x0000000205081824 */ /* 0x000fe400078e0216 */
[----:B------:R-:W-:Y:S02]  /*103f0*/  IMAD.MOV.U32 R13, RZ, RZ, R2 ;  /* 0x000000ffff0d7224 */ /* 0x000fe400078e0002 */
[----:B------:R-:W-:Y:S02]  /*10400*/  IMAD.MOV.U32 R12, RZ, RZ, 0x5 ;  /* 0x00000005ff0c7424 */ /* 0x000fe400078e00ff */
[----:B------:R-:W-:-:S07]  /*10410*/  IMAD.MOV.U32 R7, RZ, RZ, R14 ;  /* 0x000000ffff077224 */ /* 0x000fce00078e000e */
[----:B------:R-:W-:Y:S05]  /*10420*/  WARPSYNC.COLLECTIVE R15, `(.L_x_15215) ;  /* 0x000000000f087348 */ /* 0x000fea0003c00000 */
[----:B------:R0:W1:Y:S02]  /*10430*/  SHFL.IDX P6, R14, R13, R12, R11 ;  /* 0x0000000c0d0e7389 */ /* 0x00006400000c000b */
[----:B01----:R-:W-:Y:S01]  /*10440*/  ENDCOLLECTIVE ;  /* 0x000000000000791b */ /* 0x003fe20003800000 */
.L_x_15215:
        /* <DEDUP_REMOVED lines=15> */
.L_x_15216:
[----:B------:R-:W-:Y:S02]  /*10540*/  @P1 IMAD R8, R5, 0x2, R22 ;  /* 0x0000000205081824 */ /* 0x000fe400078e0216 */
[----:B------:R-:W-:Y:S02]  /*10550*/  IMAD.MOV.U32 R13, RZ, RZ, R2 ;  /* 0x000000ffff0d7224 */ /* 0x000fe400078e0002 */
[----:B------:R-:W-:Y:S02]  /*10560*/  IMAD.MOV.U32 R12, RZ, RZ, 0x6 ;  /* 0x00000006ff0c7424 */ /* 0x000fe400078e00ff */
[----:B------:R-:W-:-:S07]  /*10570*/  IMAD.MOV.U32 R7, RZ, RZ, R14 ;  /* 0x000000ffff077224 */ /* 0x000fce00078e000e */
[----:B------:R-:W-:Y:S05]  /*10580*/  WARPSYNC.COLLECTIVE R15, `(.L_x_15217) ;  /* 0x000000000f087348 */ /* 0x000fea0003c00000 */
[----:B------:R0:W1:Y:S02]  /*10590*/  SHFL.IDX P6, R14, R13, R12, R11 ;  /* 0x0000000c0d0e7389 */ /* 0x00006400000c000b */
[----:B01----:R-:W-:Y:S01]  /*105a0*/  ENDCOLLECTIVE ;  /* 0x000000000000791b */ /* 0x003fe20003800000 */
.L_x_15217:
        /* <DEDUP_REMOVED lines=15> */
.L_x_15218:
[----:B------:R-:W-:Y:S01]  /*106a0*/  @P1 IMAD R8, R5, 0x2, R22 ;  /* 0x0000000205081824 */ /* 0x000fe200078e0216 */
[----:B------:R-:W-:Y:S01]  /*106b0*/  MOV R13, R2 ;  /* 0x00000002000d7202 */ /* 0x000fe20000000f00 */
[----:B------:R-:W-:Y:S02]  /*106c0*/  IMAD.MOV.U32 R12, RZ, RZ, 0x7 ;  /* 0x00000007ff0c7424 */ /* 0x000fe400078e00ff */
[----:B------:R-:W-:-:S07]  /*106d0*/  IMAD.MOV.U32 R7, RZ, RZ, R14 ;  /* 0x000000ffff077224 */ /* 0x000fce00078e000e */
[----:B------:R-:W-:Y:S05]  /*106e0*/  WARPSYNC.COLLECTIVE R15, `(.L_x_15219) ;  /* 0x000000000f087348 */ /* 0x000fea0003c00000 */
[----:B------:R0:W1:Y:S02]  /*106f0*/  SHFL.IDX P6, R14, R13, R12, R11 ;  /* 0x0000000c0d0e7389 */ /* 0x00006400000c000b */
[----:B01----:R-:W-:Y:S01]  /*10700*/  ENDCOLLECTIVE ;  /* 0x000000000000791b */ /* 0x003fe20003800000 */
.L_x_15219:
        /* <DEDUP_REMOVED lines=10> */
.L_x_15220:
[----:B------:R-:W-:Y:S01]  /*107b0*/  @!PT LDS RZ, [RZ] ;  /* 0x00000000fffff984 */ /* 0x000fe20000000800 */
[----:B------:R-:W-:Y:S01]  /*107c0*/  @!PT LDS RZ, [RZ] ;  /* 0x00000000fffff984 */ /* 0x000fe20000000800 */
[----:B------:R-:W-:Y:S01]  /*107d0*/  @!PT LDS RZ, [RZ] ;  /* 0x00000000fffff984 */ /* 0x000fe20000000800 */
[----:B------:R0:W-:Y:S01]  /*107e0*/  @P1 LDGSTS.E.BYPASS.LTC128B.128 [R8+0x11400], desc[UR52][R6.64], !P2 ;  /* 0x1140000006081fae */ /* 0x0001e2000d101d74 */
[----:B------:R-:W-:Y:S01]  /*107f0*/  IMAD.MOV.U32 R0, RZ, RZ, R14 ;  /* 0x000000ffff007224 */ /* 0x000fe200078e000e */
[----:B------:R-:W-:Y:S06]  /*10800*/  BRA `(.L_x_15221) ;  /* 0xffffffb800347947 */ /* 0x000fec000383ffff */
.L_x_15145:
        /* <DEDUP_REMOVED lines=9> */
.L_x_15222:
[C---:B------:R-:W-:Y:S01]  /*108a0*/  VIADD R8, R17.reuse, 0x10 ;  /* 0x0000001011087836 */ /* 0x040fe20000000000 */
[----:B------:R-:W-:Y:S01]  /*108b0*/  ISETP.GE.AND P2, PT, R17, R3, PT ;  /* 0x000000031100720c */ /* 0x000fe20003f46270 */
[----:B------:R-:W-:Y:S02]  /*108c0*/  IMAD.MOV.U32 R13, RZ, RZ, R0 ;  /* 0x000000ffff0d7224 */ /* 0x000fe400078e0000 */
[----:B------:R-:W-:-:S10]  /*108d0*/  IMAD.MOV.U32 R6, RZ, RZ, R14 ;  /* 0x000000ffff067224 */ /* 0x000fd400078e000e */
[----:B------:R-:W-:Y:S05]  /*108e0*/  WARPSYNC.COLLECTIVE R15, `(.L_x_15223) ;  /* 0x000000000f087348 */ /* 0x000fea0003c00000 */
[----:B------:R0:W1:Y:S02]  /*108f0*/  SHFL.IDX P6, R14, R13, R12, R11 ;  /* 0x0000000c0d0e7389 */ /* 0x00006400000c000b */
[----:B01----:R-:W-:Y:S01]  /*10900*/  ENDCOLLECTIVE ;  /* 0x000000000000791b */ /* 0x003fe20003800000 */
.L_x_15223:
[----:B------:R-:W-:Y:S02]  /*10910*/  IMAD.MOV.U32 R13, RZ, RZ, R4 ;  /* 0x000000ffff0d7224 */ /* 0x000fe400078e0004 */
[----:B------:R-:W-:Y:S02]  /*10920*/  IMAD.MOV.U32 R12, RZ, RZ, 0x1 ;  /* 0x00000001ff0c7424 */ /* 0x000fe400078e00ff */
[----:B------:R-:W-:-:S07]  /*10930*/  IMAD.MOV.U32 R7, RZ, RZ, R14 ;  /* 0x000000ffff077224 */ /* 0x000fce00078e000e */
[----:B------:R-:W-:Y:S05]  /*10940*/  WARPSYNC.COLLECTIVE R15, `(.L_x_15224) ;  /* 0x000000000f087348 */ /* 0x000fea0003c00000 */
[----:B------:R0:W1:Y:S02]  /*10950*/  SHFL.IDX P6, R14, R13, R12, R11 ;  /* 0x0000000c0d0e7389 */ /* 0x00006400000c000b */
[----:B01----:R-:W-:Y:S01]  /*10960*/  ENDCOLLECTIVE ;  /* 0x000000000000791b */ /* 0x003fe20003800000 */
.L_x_15224:
        /* <DEDUP_REMOVED lines=11> */
[----:B0-----:R-:W-:-:S07]  /*10a20*/  MOV R6, R14 ;  /* 0x0000000e00067202 */ /* 0x001fce0000000f00 */
[----:B------:R-:W-:Y:S05]  /*10a30*/  WARPSYNC.COLLECTIVE R15, `(.L_x_15225) ;  /* 0x000000000f087348 */ /* 0x000fea0003c00000 */
[----:B------:R0:W1:Y:S02]  /*10a40*/  SHFL.IDX P6, R14, R13, R12, R11 ;  /* 0x0000000c0d0e7389 */ /* 0x00006400000c000b */
[----:B01----:R-:W-:Y:S01]  /*10a50*/  ENDCOLLECTIVE ;  /* 0x000000000000791b */ /* 0x003fe20003800000 */
.L_x_15225:
[----:B------:R-:W-:Y:S02]  /*10a60*/  IMAD.MOV.U32 R13, RZ, RZ, R4 ;  /* 0x000000ffff0d7224 */ /* 0x000fe400078e0004 */
[----:B------:R-:W-:Y:S02]  /*10a70*/  IMAD.MOV.U32 R12, RZ, RZ, 0x2 ;  /* 0x00000002ff0c7424 */ /* 0x000fe400078e00ff */
[----:B------:R-:W-:-:S07]  /*10a80*/  IMAD.MOV.U32 R7, RZ, RZ, R14 ;  /* 0x000000ffff077224 */ /* 0x000fce00078e000e */
[----:B------:R-:W-:Y:S05]  /*10a90*/  WARPSYNC.COLLECTIVE R15, `(.L_x_15226) ;  /* 0x000000000f087348 */ /* 0x000fea0003c00000 */
[----:B------:R0:W1:Y:S02]  /*10aa0*/  SHFL.IDX P6, R14, R13, R12, R11 ;  /* 0x0000000c0d0e7389 */ /* 0x00006400000c000b */
[----:B01----:R-:W-:Y:S01]  /*10ab0*/  ENDCOLLECTIVE ;  /* 0x000000000000791b */ /* 0x003fe20003800000 */
.L_x_15226:
        /* <DEDUP_REMOVED lines=16> */
.L_x_15227:
[----:B------:R-:W-:Y:S02]  /*10bc0*/  IMAD.MOV.U32 R13, RZ, RZ, R4 ;  /* 0x000000ffff0d7224 */ /* 0x000fe400078e0004 */
[----:B------:R-:W-:Y:S02]  /*10bd0*/  IMAD.MOV.U32 R12, RZ, RZ, 0x3 ;  /* 0x00000003ff0c7424 */ /* 0x000fe400078e00ff */
[----:B------:R-:W-:-:S07]  /*10be0*/  IMAD.MOV.U32 R7, RZ, RZ, R14 ;  /* 0x000000ffff077224 */ /* 0x000fce00078e000e */
[----:B------:R-:W-:Y:S05]  /*10bf0*/  WARPSYNC.COLLECTIVE R15, `(.L_x_15228) ;  /* 0x000000000f087348 */ /* 0x000fea0003c00000 */
[----:B------:R0:W1:Y:S02]  /*10c00*/  SHFL.IDX P6, R14, R13, R12, R11 ;  /* 0x0000000c0d0e7389 */ /* 0x00006400000c000b */
[----:B01----:R-:W-:Y:S01]  /*10c10*/  ENDCOLLECTIVE ;  /* 0x000000000000791b */ /* 0x003fe20003800000 */
.L_x_15228:
        /* <DEDUP_REMOVED lines=16> */
.L_x_15229:
[----:B------:R-:W-:Y:S02]  /*10d20*/  IMAD.MOV.U32 R13, RZ, RZ, R4 ;  /* 0x000000ffff0d7224 */ /* 0x000fe400078e0004 */
[----:B------:R-:W-:Y:S01]  /*10d30*/  IMAD.MOV.U32 R12, RZ, RZ, 0x4 ;  /* 0x00000004ff0c7424 */ /* 0x000fe200078e00ff */
[----:B------:R-:W-:-:S07]  /*10d40*/  MOV R7, R14 ;  /* 0x0000000e00077202 */ /* 0x000fce0000000f00 */
[----:B------:R-:W-:Y:S05]  /*10d50*/  WARPSYNC.COLLECTIVE R15, `(.L_x_15230) ;  /* 0x000000000f087348 */ /* 0x000fea0003c00000 */
[----:B------:R0:W1:Y:S02]  /*10d60*/  SHFL.IDX P6, R14, R13, R12, R11 ;  /* 0x0000000c0d0e7389 */ /* 0x00006400000c000b */
[----:B01----:R-:W-:Y:S01]  /*10d70*/  ENDCOLLECTIVE ;  /* 0x000000000000791b */ /* 0x003fe20003800000 */
.L_x_15230:
        /* <DEDUP_REMOVED lines=16> */
.L_x_15231:
[----:B------:R-:W-:Y:S02]  /*10e80*/  IMAD.MOV.U32 R13, RZ, RZ, R4 ;  /* 0x000000ffff0d7224 */ /* 0x000fe400078e0004 */
[----:B------:R-:W-:Y:S02]  /*10e90*/  IMAD.MOV.U32 R12, RZ, RZ, 0x5 ;  /* 0x00000005ff0c7424 */ /* 0x000fe400078e00ff */
[----:B------:R-:W-:-:S07]  /*10ea0*/  IMAD.MOV.U32 R7, RZ, RZ, R14 ;  /* 0x000000ffff077224 */ /* 0x000fce00078e000e */
[----:B------:R-:W-:Y:S05]  /*10eb0*/  WARPSYNC.COLLECTIVE R15, `(.L_x_15232) ;  /* 0x000000000f087348 */ /* 0x000fea0003c00000 */
[----:B------:R0:W1:Y:S02]  /*10ec0*/  SHFL.IDX P6, R14, R13, R12, R11 ;  /* 0x0000000c0d0e7389 */ /* 0x00006400000c000b */
[----:B01----:R-:W-:Y:S01]  /*10ed0*/  ENDCOLLECTIVE ;  /* 0x000000000000791b */ /* 0x003fe20003800000 */
.L_x_15232:
        /* <DEDUP_REMOVED lines=16> */
.L_x_15233:
[----:B------:R-:W-:Y:S02]  /*10fe0*/  IMAD.MOV.U32 R13, RZ, RZ, R4 ;  /* 0x000000ffff0d7224 */ /* 0x000fe400078e0004 */
[----:B------:R-:W-:Y:S02]  /*10ff0*/  IMAD.MOV.U32 R12, RZ, RZ, 0x6 ;  /* 0x00000006ff0c7424 */ /* 0x000fe400078e00ff */
[----:B------:R-:W-:-:S07]  /*11000*/  IMAD.MOV.U32 R7, RZ, RZ, R14 ;  /* 0x000000ffff077224 */ /* 0x000fce00078e000e */
[----:B------:R-:W-:Y:S05]  /*11010*/  WARPSYNC.COLLECTIVE R15, `(.L_x_15234) ;  /* 0x000000000f087348 */ /* 0x000fea0003c00000 */
[----:B------:R0:W1:Y:S02]  /*11020*/  SHFL.IDX P6, R14, R13, R12, R11 ;  /* 0x0000000c0d0e7389 */ /* 0x00006400000c000b */
[----:B01----:R-:W-:Y:S01]  /*11030*/  ENDCOLLECTIVE ;  /* 0x000000000000791b */ /* 0x003fe20003800000 */
.L_x_15234:
        /* <DEDUP_REMOVED lines=16> */
.L_x_15235:
[----:B------:R-:W-:Y:S02]  /*11140*/  IMAD.MOV.U32 R13, RZ, RZ, R4 ;  /* 0x000000ffff0d7224 */ /* 0x000fe400078e0004 */
[----:B------:R-:W-:Y:S02]  /*11150*/  IMAD.MOV.U32 R12, RZ, RZ, 0x7 ;  /* 0x00000007ff0c7424 */ /* 0x000fe400078e00ff */
[----:B------:R-:W-:-:S07]  /*11160*/  IMAD.MOV.U32 R7, RZ, RZ, R14 ;  /* 0x000000ffff077224 */ /* 0x000fce00078e000e */
[----:B------:R-:W-:Y:S05]  /*11170*/  WARPSYNC.COLLECTIVE R15, `(.L_x_15236) ;  /* 0x000000000f087348 */ /* 0x000fea0003c00000 */
[----:B------:R0:W1:Y:S02]  /*11180*/  SHFL.IDX P6, R14, R13, R12, R11 ;  /* 0x0000000c0d0e7389 */ /* 0x00006400000c000b */
[----:B01----:R-:W-:Y:S01]  /*11190*/  ENDCOLLECTIVE ;  /* 0x000000000000791b */ /* 0x003fe20003800000 */
.L_x_15236:
        /* <DEDUP_REMOVED lines=11> */
.L_x_15237:
[----:B------:R-:W-:Y:S01]  /*11250*/  @!PT LDS RZ, [RZ] ;  /* 0x00000000fffff984 */ /* 0x000fe20000000800 */
[----:B------:R-:W-:Y:S01]  /*11260*/  @!PT LDS RZ, [RZ] ;  /* 0x00000000fffff984 */ /* 0x000fe20000000800 */
[----:B------:R-:W-:Y:S01]  /*11270*/  @!PT LDS RZ, [RZ] ;  /* 0x00000000fffff984 */ /* 0x000fe20000000800 */
[----:B------:R0:W-:Y:S01]  /*11280*/  @!P1 LDGSTS.E.BYPASS.LTC128B.128 [R10+0xb400], desc[UR52][R6.64], !P0 ;  /* 0x0b400000060a9fae */ /* 0x0001e2000c101d74 */
[----:B------:R-:W-:Y:S01]  /*11290*/  ISETP.GE.AND P1, PT, R0, R3, PT ;  /* 0x000000030000720c */ /* 0x000fe20003f26270 */
[----:B------:R-:W-:Y:S02]  /*112a0*/  VIADD R0, R17, 0x80 ;  /* 0x0000008011007836 */ /* 0x000fe40000000000 */
[----:B------:R-:W-:Y:S01]  /*112b0*/  IMAD.MOV.U32 R13, RZ, RZ, R2 ;  /* 0x000000ffff0d7224 */ /* 0x000fe200078e0002 */
[----:B------:R-:W-:Y:S01]  /*112c0*/  MOV R12, RZ ;  /* 0x000000ff000c7202 */ /* 0x000fe20000000f00 */
[----:B0-----:R-:W-:-:S08]  /*112d0*/  IMAD.MOV.U32 R6, RZ, RZ, R14 ;  /* 0x000000ffff067224 */ /* 0x001fd000078e000e */
[----:B------:R-:W-:Y:S05]  /*112e0*/  WARPSYNC.COLLECTIVE R15, `(.L_x_15238) ;  /* 0x000000000f087348 */ /* 0x000fea0003c00000 */
[----:B------:R0:W1:Y:S02]  /*112f0*/  SHFL.IDX P6, R14, R13, R12, R11 ;  /* 0x0000000c0d0e7389 */ /* 0x00006400000c000b */
[----:B01----:R-:W-:Y:S01]  /*11300*/  ENDCOLLECTIVE ;  /* 0x000000000000791b */ /* 0x003fe20003800000 */
.L_x_15238:
        /* <DEDUP_REMOVED lines=12> */
.L_x_15239:
[----:B------:R-:W-:Y:S02]  /*113d0*/  IMAD.MOV.U32 R13, RZ, RZ, R2 ;  /* 0x000000ffff0d7224 */ /* 0x000fe400078e0002 */
[----:B------:R-:W-:Y:S02]  /*113e0*/  IMAD.MOV.U32 R12, RZ, RZ, 0x1 ;  /* 0x00000001ff0c7424 */ /* 0x000fe400078e00ff */
[----:B------:R-:W-:-:S07]  /*113f0*/  IMAD.MOV.U32 R4, RZ, RZ, R14 ;  /* 0x000000ffff047224 */ /* 0x000fce00078e000e */
[----:B------:R-:W-:Y:S05]  /*11400*/  WARPSYNC.COLLECTIVE R15, `(.L_x_15240) ;  /* 0x000000000f087348 */ /* 0x000fea0003c00000 */
[----:B------:R0:W1:Y:S02]  /*11410*/  SHFL.IDX P6, R14, R13, R12, R11 ;  /* 0x0000000c0d0e7389 */ /* 0x00006400000c000b */
[----:B01----:R-:W-:Y:S01]  /*11420*/  ENDCOLLECTIVE ;  /* 0x000000000000791b */ /* 0x003fe20003800000 */
.L_x_15240:
        /* <DEDUP_REMOVED lines=16> */
.L_x_15241:
[----:B------:R-:W-:Y:S01]  /*11530*/  IMAD.MOV.U32 R13, RZ, RZ, R2 ;  /* 0x000000ffff0d7224 */ /* 0x000fe200078e0002 */
[----:B------:R-:W-:Y:S01]  /*11540*/  MOV R12, 0x2 ;  /* 0x00000002000c7802 */ /* 0x000fe20000000f00 */
[----:B------:R-:W-:-:S07]  /*11550*/  IMAD.MOV.U32 R6, RZ, RZ, R14 ;  /* 0x000000ffff067224 */ /* 0x000fce00078e000e */
[----:B------:R-:W-:Y:S05]  /*11560*/  WARPSYNC.COLLECTIVE R15, `(.L_x_15242) ;  /* 0x000000000f087348 */ /* 0x000fea0003c00000 */
[----:B------:R0:W1:Y:S02]  /*11570*/  SHFL.IDX P6, R14, R13, R12, R11 ;  /* 0x0000000c0d0e7389 */ /* 0x00006400000c000b */
[----:B01----:R-:W-:Y:S01]  /*11580*/  ENDCOLLECTIVE ;  /* 0x000000000000791b */ /* 0x003fe20003800000 */
.L_x_15242:
        /* <DEDUP_REMOVED lines=13> */
.L_x_15243:
[----:B------:R-:W-:Y:S02]  /*11660*/  IMAD.MOV.U32 R13, RZ, RZ, R2 ;  /* 0x000000ffff0d7224 */ /* 0x000fe400078e0002 */
[----:B------:R-:W-:Y:S02]  /*11670*/  IMAD.MOV.U32 R12, RZ, RZ, 0x3 ;  /* 0x00000003ff0c7424 */ /* 0x000fe400078e00ff */
[----:B------:R-:W-:-:S07]  /*11680*/  IMAD.MOV.U32 R6, RZ, RZ, R14 ;  /* 0x000000ffff067224 */ /* 0x000fce00078e000e */
[----:B------:R-:W-:Y:S05]  /*11690*/  WARPSYNC.COLLECTIVE R15, `(.L_x_15244) ;  /* 0x000000000f087348 */ /* 0x000fea0003c00000 */
[----:B------:R0:W1:Y:S02]  /*116a0*/  SHFL.IDX P6, R14, R13, R12, R11 ;  /* 0x0000000c0d0e7389 */ /* 0x00006400000c000b */
[----:B01----:R-:W-:Y:S01]  /*116b0*/  ENDCOLLECTIVE ;  /* 0x000000000000791b */ /* 0x003fe20003800000 */
.L_x_15244:
        /* <DEDUP_REMOVED lines=12> */
.L_x_15245:
[----:B------:R-:W-:Y:S01]  /*11780*/  IMAD.MOV.U32 R2, RZ, RZ, R14 ;  /* 0x000000ffff027224 */ /* 0x000fe200078e000e */
[----:B------:R-:W-:Y:S06]  /*11790*/  BRA `(.L_x_15246) ;  /* 0xffffffb8001c7947 */ /* 0x000fec000383ffff */
.L_x_15148:
[----:B0-----:R0:W1:Y:S02]  /*117a0*/  SYNCS.PHASECHK.TRANS64.TRYWAIT P0, [R22+URZ+0x16820], R3 ;  /* 0x01682003160075a7 */ /* 0x001064000800017f */
[----:B-1----:R-:W-:Y:S05]  /*117b0*/  @!P0 NANOSLEEP.SYNCS 0x989680 ;  /* 0x009896800000895d */ /* 0x002fea0003900000 */
[----:B------:R-:W1:Y:S02]  /*117c0*/  @!P0 SYNCS.PHASECHK.TRANS64 P0, [R22+URZ+0x16820], R3 ;  /* 0x01682003160085a7 */ /* 0x000e64000800007f */
[----:B-1----:R-:W-:Y:S05]  /*117d0*/  @!P0 BRA `(.L_x_15148) ;  /* 0xfffffffc00f08947 */ /* 0x002fea000383ffff */
[----:B------:R-:W-:Y:S05]  /*117e0*/  BRA `(.L_x_15247) ;  /* 0xffffffb800807947 */ /* 0x000fea000383ffff */
.L_x_15153:
[----:B0-----:R0:W1:Y:S02]  /*117f0*/  SYNCS.PHASECHK.TRANS64.TRYWAIT P0, [R5+URZ+0x16840], R2 ;  /* 0x01684002050075a7 */ /* 0x001064000800017f */
[----:B-1----:R-:W-:Y:S05]  /*11800*/  @!P0 NANOSLEEP.SYNCS 0x989680 ;  /* 0x009896800000895d */ /* 0x002fea0003900000 */
[----:B------:R-:W1:Y:S02]  /*11810*/  @!P0 SYNCS.PHASECHK.TRANS64 P0, [R5+URZ+0x16840], R2 ;  /* 0x01684002050085a7 */ /* 0x000e64000800007f */
[----:B-1----:R-:W-:Y:S05]  /*11820*/  @!P0 BRA `(.L_x_15153) ;  /* 0xfffffffc00f08947 */ /* 0x002fea000383ffff */
[----:B------:R-:W-:Y:S05]  /*11830*/  BRA `(.L_x_15248) ;  /* 0xffffffbc00507947 */ /* 0x000fea000383ffff */
.L_x_15154:
        /* <DEDUP_REMOVED lines=8> */
.L_x_15250:
[----:B------:R-:W-:Y:S05]  /*118c0*/  BSYNC B1 ;  /* 0x0000000000017941 */ /* 0x000fea0003800000 */
.L_x_15249:
        /* <DEDUP_REMOVED lines=10> */
.L_x_15251:
[----:B------:R-:W-:Y:S02]  /*11970*/  IMAD.MOV.U32 R13, RZ, RZ, R10 ;  /* 0x000000ffff0d7224 */ /* 0x000fe400078e000a */
[----:B------:R-:W-:Y:S02]  /*11980*/  IMAD.MOV.U32 R12, RZ, RZ, 0x1 ;  /* 0x00000001ff0c7424 */ /* 0x000fe400078e00ff */
[----:B------:R-:W-:-:S07]  /*11990*/  IMAD.MOV.U32 R2, RZ, RZ, R14 ;  /* 0x000000ffff027224 */ /* 0x000fce00078e000e */
[----:B------:R-:W-:Y:S05]  /*119a0*/  WARPSYNC.COLLECTIVE R15, `(.L_x_15252) ;  /* 0x000000000f087348 */ /* 0x000fea0003c00000 */
[----:B------:R0:W1:Y:S02]  /*119b0*/  SHFL.IDX P6, R14, R13, R12, R11 ;  /* 0x0000000c0d0e7389 */ /* 0x00006400000c000b */
[----:B01----:R-:W-:Y:S01]  /*119c0*/  ENDCOLLECTIVE ;  /* 0x000000000000791b */ /* 0x003fe20003800000 */
.L_x_15252:
        /* <DEDUP_REMOVED lines=11> */
.L_x_15253:
[----:B------:R-:W-:Y:S01]  /*11a80*/  IMAD.MOV.U32 R13, RZ, RZ, R10 ;  /* 0x000000ffff0d7224 */ /* 0x000fe200078e000a */
[----:B------:R-:W-:Y:S01]  /*11a90*/  MOV R12, 0x2 ;  /* 0x00000002000c7802 */ /* 0x000fe20000000f00 */
[----:B------:R-:W-:-:S07]  /*11aa0*/  IMAD.MOV.U32 R2, RZ, RZ, R14 ;  /* 0x000000ffff027224 */ /* 0x000fce00078e000e */
[----:B------:R-:W-:Y:S05]  /*11ab0*/  WARPSYNC.COLLECTIVE R15, `(.L_x_15254) ;  /* 0x000000000f087348 */ /* 0x000fea0003c00000 */
[----:B------:R0:W1:Y:S02]  /*11ac0*/  SHFL.IDX P6, R14, R13, R12, R11 ;  /* 0x0000000c0d0e7389 */ /* 0x00006400000c000b */
[----:B01----:R-:W-:Y:S01]  /*11ad0*/  ENDCOLLECTIVE ;  /* 0x000000000000791b */ /* 0x003fe20003800000 */
.L_x_15254:
        /* <DEDUP_REMOVED lines=11> */
.L_x_15255:
[----:B------:R-:W-:Y:S02]  /*11b90*/  IMAD.MOV.U32 R13, RZ, RZ, R10 ;  /* 0x000000ffff0d7224 */ /* 0x000fe400078e000a */
[----:B------:R-:W-:Y:S02]  /*11ba0*/  IMAD.MOV.U32 R12, RZ, RZ, 0x3 ;  /* 0x00000003ff0c7424 */ /* 0x000fe400078e00ff */
[----:B------:R-:W-:-:S07]  /*11bb0*/  IMAD.MOV.U32 R2, RZ, RZ, R14 ;  /* 0x000000ffff027224 */ /* 0x000fce00078e000e */
[----:B------:R-:W-:Y:S05]  /*11bc0*/  WARPSYNC.COLLECTIVE R15, `(.L_x_15256) ;  /* 0x000000000f087348 */ /* 0x000fea0003c00000 */
[----:B------:R0:W1:Y:S02]  /*11bd0*/  SHFL.IDX P6, R14, R13, R12, R11 ;  /* 0x0000000c0d0e7389 */ /* 0x00006400000c000b */
[----:B01----:R-:W-:Y:S01]  /*11be0*/  ENDCOLLECTIVE ;  /* 0x000000000000791b */ /* 0x003fe20003800000 */
.L_x_15256:
        /* <DEDUP_REMOVED lines=11> */
.L_x_15257:
[----:B------:R-:W-:Y:S02]  /*11ca0*/  IMAD.MOV.U32 R13, RZ, RZ, R10 ;  /* 0x000000ffff0d7224 */ /* 0x000fe400078e000a */
[----:B------:R-:W-:Y:S02]  /*11cb0*/  IMAD.MOV.U32 R12, RZ, RZ, 0x4 ;  /* 0x00000004ff0c7424 */ /* 0x000fe400078e00ff */
[----:B------:R-:W-:-:S07]  /*11cc0*/  IMAD.MOV.U32 R2, RZ, RZ, R14 ;  /* 0x000000ffff027224 */ /* 0x000fce00078e000e */
[----:B------:R-:W-:Y:S05]  /*11cd0*/  WARPSYNC.COLLECTIVE R15, `(.L_x_15258) ;  /* 0x000000000f087348 */ /* 0x000fea0003c00000 */
[----:B------:R0:W1:Y:S02]  /*11ce0*/  SHFL.IDX P6, R14, R13, R12, R11 ;  /* 0x0000000c0d0e7389 */ /* 0x00006400000c000b */
[----:B01----:R-:W-:Y:S01]  /*11cf0*/  ENDCOLLECTIVE ;  /* 0x000000000000791b */ /* 0x003fe20003800000 */
.L_x_15258:
        /* <DEDUP_REMOVED lines=11> */
.L_x_15259:
[----:B------:R-:W-:Y:S02]  /*11db0*/  IMAD.MOV.U32 R13, RZ, RZ, R10 ;  /* 0x000000ffff0d7224 */ /* 0x000fe400078e000a */
[----:B------:R-:W-:Y:S02]  /*11dc0*/  IMAD.MOV.U32 R12, RZ, RZ, 0x5 ;  /* 0x00000005ff0c7424 */ /* 0x000fe400078e00ff */
[----:B------:R-:W-:-:S07]  /*11dd0*/  IMAD.MOV.U32 R2, RZ, RZ, R14 ;  /* 0x000000ffff027224 */ /* 0x000fce00078e000e */
[----:B------:R-:W-:Y:S05]  /*11de0*/  WARPSYNC.COLLECTIVE R15, `(.L_x_15260) ;  /* 0x000000000f087348 */ /* 0x000fea0003c00000 */
[----:B------:R0:W1:Y:S02]  /*11df0*/  SHFL.IDX P6, R14, R13, R12, R11 ;  /* 0x0000000c0d0e7389 */ /* 0x00006400000c000b */
[----:B01----:R-:W-:Y:S01]  /*11e00*/  ENDCOLLECTIVE ;  /* 0x000000000000791b */ /* 0x003fe20003800000 */
.L_x_15260:
        /* <DEDUP_REMOVED lines=11> */
.L_x_15261:
[----:B------:R-:W-:Y:S02]  /*11ec0*/  IMAD.MOV.U32 R13, RZ, RZ, R10 ;  /* 0x000000ffff0d7224 */ /* 0x000fe400078e000a */
[----:B------:R-:W-:Y:S02]  /*11ed0*/  IMAD.MOV.U32 R12, RZ, RZ, 0x6 ;  /* 0x00000006ff0c7424 */ /* 0x000fe400078e00ff */
[----:B------:R-:W-:-:S07]  /*11ee0*/  IMAD.MOV.U32 R2, RZ, RZ, R14 ;  /* 0x000000ffff027224 */ /* 0x000fce00078e000e */
[----:B------:R-:W-:Y:S05]  /*11ef0*/  WARPSYNC.COLLECTIVE R15, `(.L_x_15262) ;  /* 0x000000000f087348 */ /* 0x000fea0003c00000 */
[----:B------:R0:W1:Y:S02]  /*11f00*/  SHFL.IDX P6, R14, R13, R12, R11 ;  /* 0x0000000c0d0e7389 */ /* 0x00006400000c000b */
[----:B01----:R-:W-:Y:S01]  /*11f10*/  ENDCOLLECTIVE ;  /* 0x000000000000791b */ /* 0x003fe20003800000 */
.L_x_15262:
        /* <DEDUP_REMOVED lines=11> */
.L_x_15263:
[----:B------:R-:W-:Y:S02]  /*11fd0*/  IMAD.MOV.U32 R13, RZ, RZ, R10 ;  /* 0x000000ffff0d7224 */ /* 0x000fe400078e000a */
[----:B------:R-:W-:Y:S02]  /*11fe0*/  IMAD.MOV.U32 R12, RZ, RZ, 0x7 ;  /* 0x00000007ff0c7424 */ /* 0x000fe400078e00ff */
[----:B------:R-:W-:-:S07]  /*11ff0*/  IMAD.MOV.U32 R2, RZ, RZ, R14 ;  /* 0x000000ffff027224 */ /* 0x000fce00078e000e */
[----:B------:R-:W-:Y:S05]  /*12000*/  WARPSYNC.COLLECTIVE R15, `(.L_x_15264) ;  /* 0x000000000f087348 */ /* 0x000fea0003c00000 */
[----:B------:R0:W1:Y:S02]  /*12010*/  SHFL.IDX P6, R14, R13, R12, R11 ;  /* 0x0000000c0d0e7389 */ /* 0x00006400000c000b */
[----:B01----:R-:W-:Y:S01]  /*12020*/  ENDCOLLECTIVE ;  /* 0x000000000000791b */ /* 0x003fe20003800000 */
.L_x_15264:
        /* <DEDUP_REMOVED lines=11> */
.L_x_15265:
[----:B------:R-:W-:Y:S01]  /*120e0*/  IMAD.MOV.U32 R2, RZ, RZ, R14 ;  /* 0x000000ffff027224 */ /* 0x000fe200078e000e */
[----:B------:R-:W-:Y:S06]  /*120f0*/  BRA `(.L_x_15266) ;  /* 0xffffffb800407947 */ /* 0x000fec000383ffff */
.L_x_15159:
[----:B-1----:R1:W2:Y:S02]  /*12100*/  SYNCS.PHASECHK.TRANS64.TRYWAIT P0, [R5+URZ+0x16860], R2 ;  /* 0x01686002050075a7 */ /* 0x0022a4000800017f */
[----:B--2---:R-:W-:Y:S05]  /*12110*/  @!P0 NANOSLEEP.SYNCS 0x989680 ;  /* 0x009896800000895d */ /* 0x004fea0003900000 */
[----:B------:R-:W2:Y:S02]  /*12120*/  @!P0 SYNCS.PHASECHK.TRANS64 P0, [R5+URZ+0x16860], R2 ;  /* 0x01686002050085a7 */ /* 0x000ea4000800007f */
[----:B--2---:R-:W-:Y:S05]  /*12130*/  @!P0 BRA `(.L_x_15159) ;  /* 0xfffffffc00f08947 */ /* 0x004fea000383ffff */
[----:B------:R-:W-:Y:S05]  /*12140*/  BRA `(.L_x_15267) ;  /* 0xffffffb800987947 */ /* 0x000fea000383ffff */
.L_x_15160:
        /* <DEDUP_REMOVED lines=8> */
.L_x_15269:
[----:B------:R-:W-:Y:S05]  /*121d0*/  BSYNC B1 ;  /* 0x0000000000017941 */ /* 0x000fea0003800000 */
.L_x_15268:
        /* <DEDUP_REMOVED lines=10> */
.L_x_15270:
[----:B------:R-:W-:Y:S02]  /*12280*/  IMAD.MOV.U32 R13, RZ, RZ, R24 ;  /* 0x000000ffff0d7224 */ /* 0x000fe400078e0018 */
[----:B------:R-:W-:Y:S02]  /*12290*/  IMAD.MOV.U32 R12, RZ, RZ, 0x1 ;  /* 0x00000001ff0c7424 */ /* 0x000fe400078e00ff */
[----:B------:R-:W-:-:S07]  /*122a0*/  IMAD.MOV.U32 R2, RZ, RZ, R14 ;  /* 0x000000ffff027224 */ /* 0x000fce00078e000e */
[----:B------:R-:W-:Y:S05]  /*122b0*/  WARPSYNC.COLLECTIVE R15, `(.L_x_15271) ;  /* 0x000000000f087348 */ /* 0x000fea0003c00000 */
[----:B------:R0:W1:Y:S02]  /*122c0*/  SHFL.IDX P6, R14, R13, R12, R11 ;  /* 0x0000000c0d0e7389 */ /* 0x00006400000c000b */
[----:B01----:R-:W-:Y:S01]  /*122d0*/  ENDCOLLECTIVE ;  /* 0x000000000000791b */ /* 0x003fe20003800000 */
.L_x_15271:
        /* <DEDUP_REMOVED lines=12> */
.L_x_15272:
[----:B------:R-:W-:Y:S02]  /*123a0*/  IMAD.MOV.U32 R13, RZ, RZ, R24 ;  /* 0x000000ffff0d7224 */ /* 0x000fe400078e0018 */
[----:B------:R-:W-:Y:S02]  /*123b0*/  IMAD.MOV.U32 R12, RZ, RZ, 0x2 ;  /* 0x00000002ff0c7424 */ /* 0x000fe400078e00ff */
[----:B------:R-:W-:-:S07]  /*123c0*/  IMAD.MOV.U32 R2, RZ, RZ, R14 ;  /* 0x000000ffff027224 */ /* 0x000fce00078e000e */
[----:B------:R-:W-:Y:S05]  /*123d0*/  WARPSYNC.COLLECTIVE R15, `(.L_x_15273) ;  /* 0x000000000f087348 */ /* 0x000fea0003c00000 */
[----:B------:R0:W1:Y:S02]  /*123e0*/  SHFL.IDX P6, R14, R13, R12, R11 ;  /* 0x0000000c0d0e7389 */ /* 0x00006400000c000b */
[----:B01----:R-:W-:Y:S01]  /*123f0*/  ENDCOLLECTIVE ;  /* 0x000000000000791b */ /* 0x003fe20003800000 */
.L_x_15273:
        /* <DEDUP_REMOVED lines=12> */
.L_x_15274:
[----:B------:R-:W-:Y:S02]  /*124c0*/  IMAD.MOV.U32 R13, RZ, RZ, R24 ;  /* 0x000000ffff0d7224 */ /* 0x000fe400078e0018 */
[----:B------:R-:W-:Y:S02]  /*124d0*/  IMAD.MOV.U32 R12, RZ, RZ, 0x3 ;  /* 0x00000003ff0c7424 */ /* 0x000fe400078e00ff */
[----:B------:R-:W-:-:S07]  /*124e0*/  IMAD.MOV.U32 R2, RZ, RZ, R14 ;  /* 0x000000ffff027224 */ /* 0x000fce00078e000e */
[----:B------:R-:W-:Y:S05]  /*124f0*/  WARPSYNC.COLLECTIVE R15, `(.L_x_15275) ;  /* 0x000000000f087348 */ /* 0x000fea0003c00000 */
[----:B------:R0:W1:Y:S02]  /*12500*/  SHFL.IDX P6, R14, R13, R12, R11 ;  /* 0x0000000c0d0e7389 */ /* 0x00006400000c000b */
[----:B01----:R-:W-:Y:S01]  /*12510*/  ENDCOLLECTIVE ;  /* 0x000000000000791b */ /* 0x003fe20003800000 */
.L_x_15275:
        /* <DEDUP_REMOVED lines=12> */
.L_x_15276:
[----:B------:R-:W-:Y:S01]  /*125e0*/  MOV R13, R24 ;  /* 0x00000018000d7202 */ /* 0x000fe20000000f00 */
[----:B------:R-:W-:Y:S02]  /*125f0*/  IMAD.MOV.U32 R12, RZ, RZ, 0x4 ;  /* 0x00000004ff0c7424 */ /* 0x000fe400078e00ff */
[----:B------:R-:W-:-:S07]  /*12600*/  IMAD.MOV.U32 R2, RZ, RZ, R14 ;  /* 0x000000ffff027224 */ /* 0x000fce00078e000e */
[----:B------:R-:W-:Y:S05]  /*12610*/  WARPSYNC.COLLECTIVE R15, `(.L_x_15277) ;  /* 0x000000000f087348 */ /* 0x000fea0003c00000 */
[----:B------:R0:W1:Y:S02]  /*12620*/  SHFL.IDX P6, R14, R13, R12, R11 ;  /* 0x0000000c0d0e7389 */ /* 0x00006400000c000b */
[----:B01----:R-:W-:Y:S01]  /*12630*/  ENDCOLLECTIVE ;  /* 0x000000000000791b */ /* 0x003fe20003800000 */
.L_x_15277:
        /* <DEDUP_REMOVED lines=12> */
.L_x_15278:
[----:B------:R-:W-:Y:S02]  /*12700*/  IMAD.MOV.U32 R13, RZ, RZ, R24 ;  /* 0x000000ffff0d7224 */ /* 0x000fe400078e0018 */
[----:B------:R-:W-:Y:S02]  /*12710*/  IMAD.MOV.U32 R12, RZ, RZ, 0x5 ;  /* 0x00000005ff0c7424 */ /* 0x000fe400078e00ff */
[----:B------:R-:W-:-:S07]  /*12720*/  IMAD.MOV.U32 R2, RZ, RZ, R14 ;  /* 0x000000ffff027224 */ /* 0x000fce00078e000e */
[----:B------:R-:W-:Y:S05]  /*12730*/  WARPSYNC.COLLECTIVE R15, `(.L_x_15279) ;  /* 0x000000000f087348 */ /* 0x000fea0003c00000 */
[----:B------:R0:W1:Y:S02]  /*12740*/  SHFL.IDX P6, R14, R13, R12, R11 ;  /* 0x0000000c0d0e7389 */ /* 0x00006400000c000b */
[----:B01----:R-:W-:Y:S01]  /*12750*/  ENDCOLLECTIVE ;  /* 0x000000000000791b */ /* 0x003fe20003800000 */
.L_x_15279:
        /* <DEDUP_REMOVED lines=12> */
.L_x_15280:
[----:B------:R-:W-:Y:S02]  /*12820*/  IMAD.MOV.U32 R13, RZ, RZ, R24 ;  /* 0x000000ffff0d7224 */ /* 0x000fe400078e0018 */
[----:B------:R-:W-:Y:S02]  /*12830*/  IMAD.MOV.U32 R12, RZ, RZ, 0x6 ;  /* 0x00000006ff0c7424 */ /* 0x000fe400078e00ff */
[----:B------:R-:W-:-:S07]  /*12840*/  IMAD.MOV.U32 R2, RZ, RZ, R14 ;  /* 0x000000ffff027224 */ /* 0x000fce00078e000e */
[----:B------:R-:W-:Y:S05]  /*12850*/  WARPSYNC.COLLECTIVE R15, `(.L_x_15281) ;  /* 0x000000000f087348 */ /* 0x000fea0003c00000 */
[----:B------:R0:W1:Y:S02]  /*12860*/  SHFL.IDX P6, R14, R13, R12, R11 ;  /* 0x0000000c0d0e7389 */ /* 0x00006400000c000b */
[----:B01----:R-:W-:Y:S01]  /*12870*/  ENDCOLLECTIVE ;  /* 0x000000000000791b */ /* 0x003fe20003800000 */
.L_x_15281:
        /* <DEDUP_REMOVED lines=12> */
.L_x_15282:
[----:B------:R-:W-:Y:S02]  /*12940*/  IMAD.MOV.U32 R13, RZ, RZ, R24 ;  /* 0x000000ffff0d7224 */ /* 0x000fe400078e0018 */
[----:B------:R-:W-:Y:S01]  /*12950*/  IMAD.MOV.U32 R12, RZ, RZ, 0x7 ;  /* 0x00000007ff0c7424 */ /* 0x000fe200078e00ff */
[----:B------:R-:W-:-:S07]  /*12960*/  MOV R2, R14 ;  /* 0x0000000e00027202 */ /* 0x000fce0000000f00 */
[----:B------:R-:W-:Y:S05]  /*12970*/  WARPSYNC.COLLECTIVE R15, `(.L_x_15283) ;  /* 0x000000000f087348 */ /* 0x000fea0003c00000 */
[----:B------:R0:W1:Y:S02]  /*12980*/  SHFL.IDX P6, R14, R13, R12, R11 ;  /* 0x0000000c0d0e7389 */ /* 0x00006400000c000b */
[----:B01----:R-:W-:Y:S01]  /*12990*/  ENDCOLLECTIVE ;  /* 0x000000000000791b */ /* 0x003fe20003800000 */
.L_x_15283:
        /* <DEDUP_REMOVED lines=11> */
.L_x_15284:
[----:B------:R-:W-:Y:S01]  /*12a50*/  IMAD.MOV.U32 R2, RZ, RZ, R14 ;  /* 0x000000ffff027224 */ /* 0x000fe200078e000e */
[----:B------:R-:W-:Y:S06]  /*12a60*/  BRA `(.L_x_15285) ;  /* 0xffffffb400447947 */ /* 0x000fec000383ffff */
.L_x_15168:
[----:B0-----:R0:W1:Y:S02]  /*12a70*/  SYNCS.PHASECHK.TRANS64.TRYWAIT P0, [R0+URZ+0x16860], R3 ;  /* 0x01686003000075a7 */ /* 0x001064000800017f */
[----:B-1----:R-:W-:Y:S05]  /*12a80*/  @!P0 NANOSLEEP.SYNCS 0x989680 ;  /* 0x009896800000895d */ /* 0x002fea0003900000 */
[----:B------:R-:W1:Y:S02]  /*12a90*/  @!P0 SYNCS.PHASECHK.TRANS64 P0, [R0+URZ+0x16860], R3 ;  /* 0x01686003000085a7 */ /* 0x000e64000800007f */
[----:B-1----:R-:W-:Y:S05]  /*12aa0*/  @!P0 BRA `(.L_x_15168) ;  /* 0xfffffffc00f08947 */ /* 0x002fea000383ffff */
[----:B------:R-:W-:Y:S05]  /*12ab0*/  BRA `(.L_x_15286) ;  /* 0xffffffb800607947 */ /* 0x000fea000383ffff */
.L_x_15169:
        /* <DEDUP_REMOVED lines=8> */
.L_x_15288:
[----:B------:R-:W-:Y:S05]  /*12b40*/  BSYNC B0 ;  /* 0x0000000000007941 */ /* 0x000fea0003800000 */
.L_x_15287:
        /* <DEDUP_REMOVED lines=10> */
.L_x_15289:
[----:B------:R-:W-:Y:S02]  /*12bf0*/  ULDC UR4, c[0x0][0x2f4] ;  /* 0x0000bd0000047ab9 */ /* 0x000fe40000000800 */
        /* <DEDUP_REMOVED lines=8> */
.L_x_15290:
        /* <DEDUP_REMOVED lines=11> */
.L_x_15291:
[----:B------:R-:W-:Y:S02]  /*12d30*/  IMAD.MOV.U32 R13, RZ, RZ, R24 ;  /* 0x000000ffff0d7224 */ /* 0x000fe400078e0018 */
[----:B------:R-:W-:Y:S02]  /*12d40*/  IMAD.MOV.U32 R12, RZ, RZ, 0x2 ;  /* 0x00000002ff0c7424 */ /* 0x000fe400078e00ff */
[----:B------:R-:W-:-:S07]  /*12d50*/  IMAD.MOV.U32 R9, RZ, RZ, R14 ;  /* 0x000000ffff097224 */ /* 0x000fce00078e000e */
[----:B------:R-:W-:Y:S05]  /*12d60*/  WARPSYNC.COLLECTIVE R15, `(.L_x_15292) ;  /* 0x000000000f087348 */ /* 0x000fea0003c00000 */
[----:B------:R0:W1:Y:S02]  /*12d70*/  SHFL.IDX P6, R14, R13, R12, R11 ;  /* 0x0000000c0d0e7389 */ /* 0x00006400000c000b */
[----:B01----:R-:W-:Y:S01]  /*12d80*/  ENDCOLLECTIVE ;  /* 0x000000000000791b */ /* 0x003fe20003800000 */
.L_x_15292:
        /* <DEDUP_REMOVED lines=12> */
.L_x_15293:
[----:B------:R-:W-:Y:S01]  /*12e50*/  IMAD.MOV.U32 R13, RZ, RZ, R24 ;  /* 0x000000ffff0d7224 */ /* 0x000fe200078e0018 */
[----:B------:R-:W-:Y:S01]  /*12e60*/  MOV R12, 0x3 ;  /* 0x00000003000c7802 */ /* 0x000fe20000000f00 */
[----:B------:R-:W-:-:S07]  /*12e70*/  IMAD.MOV.U32 R10, RZ, RZ, R14 ;  /* 0x000000ffff0a7224 */ /* 0x000fce00078e000e */
[----:B------:R-:W-:Y:S05]  /*12e80*/  WARPSYNC.COLLECTIVE R15, `(.L_x_15294) ;  /* 0x000000000f087348 */ /* 0x000fea0003c00000 */
[----:B------:R0:W1:Y:S02]  /*12e90*/  SHFL.IDX P6, R14, R13, R12, R11 ;  /* 0x0000000c0d0e7389 */ /* 0x00006400000c000b */
[----:B01----:R-:W-:Y:S01]  /*12ea0*/  ENDCOLLECTIVE ;  /* 0x000000000000791b */ /* 0x003fe20003800000 */
.L_x_15294:
        /* <DEDUP_REMOVED lines=12> */
.L_x_15295:
[----:B------:R-:W-:Y:S02]  /*12f70*/  IMAD.MOV.U32 R13, RZ, RZ, R24 ;  /* 0x000000ffff0d7224 */ /* 0x000fe400078e0018 */
[----:B------:R-:W-:Y:S02]  /*12f80*/  IMAD.MOV.U32 R12, RZ, RZ, 0x4 ;  /* 0x00000004ff0c7424 */ /* 0x000fe400078e00ff */
[----:B------:R-:W-:-:S07]  /*12f90*/  IMAD.MOV.U32 R9, RZ, RZ, R14 ;  /* 0x000000ffff097224 */ /* 0x000fce00078e000e */
[----:B------:R-:W-:Y:S05]  /*12fa0*/  WARPSYNC.COLLECTIVE R15, `(.L_x_15296) ;  /* 0x000000000f087348 */ /* 0x000fea0003c00000 */
[----:B------:R0:W1:Y:S02]  /*12fb0*/  SHFL.IDX P6, R14, R13, R12, R11 ;  /* 0x0000000c0d0e7389 */ /* 0x00006400000c000b */
[----:B01----:R-:W-:Y:S01]  /*12fc0*/  ENDCOLLECTIVE ;  /* 0x000000000000791b */ /* 0x003fe20003800000 */
.L_x_15296:
        /* <DEDUP_REMOVED lines=12> */
.L_x_15297:
[----:B------:R-:W-:Y:S02]  /*13090*/  IMAD.MOV.U32 R13, RZ, RZ, R24 ;  /* 0x000000ffff0d7224 */ /* 0x000fe400078e0018 */
[----:B------:R-:W-:Y:S02]  /*130a0*/  IMAD.MOV.U32 R12, RZ, RZ, 0x5 ;  /* 0x00000005ff0c7424 */ /* 0x000fe400078e00ff */
[----:B------:R-:W-:-:S07]  /*130b0*/  IMAD.MOV.U32 R10, RZ, RZ, R14 ;  /* 0x000000ffff0a7224 */ /* 0x000fce00078e000e */
[----:B------:R-:W-:Y:S05]  /*130c0*/  WARPSYNC.COLLECTIVE R15, `(.L_x_15298) ;  /* 0x000000000f087348 */ /* 0x000fea0003c00000 */
[----:B------:R0:W1:Y:S02]  /*130d0*/  SHFL.IDX P6, R14, R13, R12, R11 ;  /* 0x0000000c0d0e7389 */ /* 0x00006400000c000b */
[----:B01----:R-:W-:Y:S01]  /*130e0*/  ENDCOLLECTIVE ;  /* 0x000000000000791b */ /* 0x003fe20003800000 */
.L_x_15298:
        /* <DEDUP_REMOVED lines=12> */
.L_x_15299:
[----:B------:R-:W-:Y:S02]  /*131b0*/  IMAD.MOV.U32 R13, RZ, RZ, R24 ;  /* 0x000000ffff0d7224 */ /* 0x000fe400078e0018 */
[----:B------:R-:W-:Y:S02]  /*131c0*/  IMAD.MOV.U32 R12, RZ, RZ, 0x6 ;  /* 0x00000006ff0c7424 */ /* 0x000fe400078e00ff */
[----:B------:R-:W-:-:S07]  /*131d0*/  IMAD.MOV.U32 R9, RZ, RZ, R14 ;  /* 0x000000ffff097224 */ /* 0x000fce00078e000e */
[----:B------:R-:W-:Y:S05]  /*131e0*/  WARPSYNC.COLLECTIVE R15, `(.L_x_15300) ;  /* 0x000000000f087348 */ /* 0x000fea0003c00000 */
[----:B------:R0:W1:Y:S02]  /*131f0*/  SHFL.IDX P6, R14, R13, R12, R11 ;  /* 0x0000000c0d0e7389 */ /* 0x00006400000c000b */
[----:B01----:R-:W-:Y:S01]  /*13200*/  ENDCOLLECTIVE ;  /* 0x000000000000791b */ /* 0x003fe20003800000 */
.L_x_15300:
        /* <DEDUP_REMOVED lines=12> */
.L_x_15301:
[----:B------:R-:W-:Y:S02]  /*132d0*/  IMAD.MOV.U32 R13, RZ, RZ, R24 ;  /* 0x000000ffff0d7224 */ /* 0x000fe400078e0018 */
[----:B------:R-:W-:Y:S01]  /*132e0*/  IMAD.MOV.U32 R12, RZ, RZ, 0x7 ;  /* 0x00000007ff0c7424 */ /* 0x000fe200078e00ff */
[----:B------:R-:W-:-:S13]  /*132f0*/  IADD3 R2, P1, R14, R5, RZ ;  /* 0x000000050e027210 */ /* 0x000fda0007f3e0ff */
[----:B------:R-:W-:Y:S05]  /*13300*/  WARPSYNC.COLLECTIVE R15, `(.L_x_15302) ;  /* 0x000000000f087348 */ /* 0x000fea0003c00000 */
[----:B------:R0:W1:Y:S02]  /*13310*/  SHFL.IDX P6, R14, R13, R12, R11 ;  /* 0x0000000c0d0e7389 */ /* 0x00006400000c000b */
[----:B01----:R-:W-:Y:S01]  /*13320*/  ENDCOLLECTIVE ;  /* 0x000000000000791b */ /* 0x003fe20003800000 */
.L_x_15302:
        /* <DEDUP_REMOVED lines=10> */
.L_x_15303:
[----:B------:R-:W-:Y:S05]  /*133d0*/  BRA `(.L_x_15304) ;  /* 0xffffffb400107947 */ /* 0x000fea000383ffff */
.L_x_15174:
        /* <DEDUP_REMOVED lines=8> */
.L_x_15306:
[----:B------:R-:W-:Y:S05]  /*13460*/  BSYNC B0 ;  /* 0x0000000000007941 */ /* 0x000fea0003800000 */
.L_x_15305:
[----:B------:R-:W-:Y:S01]  /*13470*/  IMAD.MOV.U32 R13, RZ, RZ, R16 ;  /* 0x000000ffff0d7224 */ /* 0x000fe200078e0010 */
[----:B------:R-:W-:Y:S01]  /*13480*/  MOV R12, 0x1 ;  /* 0x00000001000c7802 */ /* 0x000fe20000000f00 */
[----:B------:R-:W-:Y:S02]  /*13490*/  IMAD.MOV.U32 R11, RZ, RZ, 0x1f ;  /* 0x0000001fff0b7424 */ /* 0x000fe400078e00ff */
[----:B------:R-:W-:Y:S02]  /*134a0*/  IMAD.MOV.U32 R15, RZ, RZ, -0x1 ;  /* 0xffffffffff0f7424 */ /* 0x000fe400078e00ff */
[----:B------:R-:W-:Y:S02]  /*134b0*/  IMAD.IADD R7, R19, 0x1, R8 ;  /* 0x0000000113077824 */ /* 0x000fe400078e0208 */
[----:B------:R-:W-:-:S07]  /*134c0*/  IMAD.MOV.U32 R0, RZ, RZ, R14 ;  /* 0x000000ffff007224 */ /* 0x000fce00078e000e */
[----:B------:R-:W-:Y:S05]  /*134d0*/  WARPSYNC.COLLECTIVE R15, `(.L_x_15307) ;  /* 0x000000000f087348 */ /* 0x000fea0003c00000 */
[----:B------:R0:W1:Y:S02]  /*134e0*/  SHFL.IDX P6, R14, R13, R12, R11 ;  /* 0x0000000c0d0e7389 */ /* 0x00006400000c000b */
[----:B01----:R-:W-:Y:S01]  /*134f0*/  ENDCOLLECTIVE ;  /* 0x000000000000791b */ /* 0x003fe20003800000 */
.L_x_15307:
        /* <DEDUP_REMOVED lines=18> */
.L_x_15308:
[----:B------:R-:W-:Y:S01]  /*13620*/  IMAD.MOV.U32 R12, RZ, RZ, 0x2 ;  /* 0x00000002ff0c7424 */ /* 0x000fe200078e00ff */
[----:B------:R-:W-:-:S05]  /*13630*/  SEL R4, R14, RZ, P1 ;  /* 0x000000ff0e047207 */ /* 0x000fca0000800000 */
[----:B------:R-:W-:-:S04]  /*13640*/  IMAD.IADD R4, R17, 0x1, R4 ;  /* 0x0000000111047824 */ /* 0x000fc800078e0204 */
[----:B------:R-:W-:-:S07]  /*13650*/  IMAD.MOV.U32 R13, RZ, RZ, R4 ;  /* 0x000000ffff0d7224 */ /* 0x000fce00078e0004 */
[----:B------:R-:W-:Y:S05]  /*13660*/  WARPSYNC.COLLECTIVE R15, `(.L_x_15309) ;  /* 0x000000000f087348 */ /* 0x000fea0003c00000 */
[----:B------:R0:W1:Y:S02]  /*13670*/  SHFL.UP P6, R14, R13, R12, R11 ;  /* 0x0400000c0d0e7389 */ /* 0x00006400000c000b */
[----:B01----:R-:W-:Y:S01]  /*13680*/  ENDCOLLECTIVE ;  /* 0x000000000000791b */ /* 0x003fe20003800000 */
.L_x_15309:
[----:B------:R-:W-:Y:S01]  /*13690*/  IMAD.MOV.U32 R12, RZ, RZ, 0x4 ;  /* 0x00000004ff0c7424 */ /* 0x000fe200078e00ff */
[----:B------:R-:W-:-:S05]  /*136a0*/  SEL R3, R14, RZ, P2 ;  /* 0x000000ff0e037207 */ /* 0x000fca0001000000 */
[----:B------:R-:W-:-:S04]  /*136b0*/  IMAD.IADD R6, R4, 0x1, R3 ;  /* 0x0000000104067824 */ /* 0x000fc800078e0203 */
[----:B------:R-:W-:-:S07]  /*136c0*/  IMAD.MOV.U32 R13, RZ, RZ, R6 ;  /* 0x000000ffff0d7224 */ /* 0x000fce00078e0006 */
[----:B------:R-:W-:Y:S05]  /*136d0*/  WARPSYNC.COLLECTIVE R15, `(.L_x_15310) ;  /* 0x000000000f087348 */ /* 0x000fea0003c00000 */
[----:B------:R0:W1:Y:S02]  /*136e0*/  SHFL.UP P6, R14, R13, R12, R11 ;  /* 0x0400000c0d0e7389 */ /* 0x00006400000c000b */
[----:B01----:R-:W-:Y:S01]  /*136f0*/  ENDCOLLECTIVE ;  /* 0x000000000000791b */ /* 0x003fe20003800000 */
.L_x_15310:
[----:B------:R-:W-:Y:S01]  /*13700*/  IMAD.MOV.U32 R12, RZ, RZ, 0x8 ;  /* 0x00000008ff0c7424 */ /* 0x000fe200078e00ff */
[----:B------:R-:W-:-:S05]  /*13710*/  SEL R3, R14, RZ, P3 ;  /* 0x000000ff0e037207 */ /* 0x000fca0001800000 */
[----:B------:R-:W-:-:S05]  /*13720*/  IMAD.IADD R2, R6, 0x1, R3 ;  /* 0x0000000106027824 */ /* 0x000fca00078e0203 */
[----:B------:R-:W-:-:S07]  /*13730*/  MOV R13, R2 ;  /* 0x00000002000d7202 */ /* 0x000fce0000000f00 */
[----:B------:R-:W-:Y:S05]  /*13740*/  WARPSYNC.COLLECTIVE R15, `(.L_x_15311) ;  /* 0x000000000f087348 */ /* 0x000fea0003c00000 */
[----:B------:R0:W1:Y:S02]  /*13750*/  SHFL.UP P6, R14, R13, R12, R11 ;  /* 0x0400000c0d0e7389 */ /* 0x00006400000c000b */
[----:B01----:R-:W-:Y:S01]  /*13760*/  ENDCOLLECTIVE ;  /* 0x000000000000791b */ /* 0x003fe20003800000 */
.L_x_15311:
[----:B------:R-:W-:Y:S01]  /*13770*/  IMAD.MOV.U32 R12, RZ, RZ, 0x10 ;  /* 0x00000010ff0c7424 */ /* 0x000fe200078e00ff */
[----:B------:R-:W-:-:S05]  /*13780*/  SEL R3, R14, RZ, P4 ;  /* 0x000000ff0e037207 */ /* 0x000fca0002000000 */
[----:B------:R-:W-:-:S04]  /*13790*/  IMAD.IADD R3, R2, 0x1, R3 ;  /* 0x0000000102037824 */ /* 0x000fc800078e0203 */
[----:B------:R-:W-:-:S07]  /*137a0*/  IMAD.MOV.U32 R13, RZ, RZ, R3 ;  /* 0x000000ffff0d7224 */ /* 0x000fce00078e0003 */
[----:B------:R-:W-:Y:S05]  /*137b0*/  WARPSYNC.COLLECTIVE R15, `(.L_x_15312) ;  /* 0x000000000f087348 */ /* 0x000fea0003c00000 */
[----:B------:R0:W1:Y:S02]  /*137c0*/  SHFL.UP P6, R14, R13, R12, R11 ;  /* 0x0400000c0d0e7389 */ /* 0x00006400000c000b */
[----:B01----:R-:W-:Y:S01]  /*137d0*/  ENDCOLLECTIVE ;  /* 0x000000000000791b */ /* 0x003fe20003800000 */
.L_x_15312:
        /* <DEDUP_REMOVED lines=8> */
.L_x_15313:
[----:B------:R-:W-:Y:S05]  /*13860*/  BRA `(.L_x_15314) ;  /* 0xffffffb400187947 */ /* 0x000fea000383ffff */
.L_x_15179:
        /* <DEDUP_REMOVED lines=8> */
.L_x_15316:
[----:B------:R-:W-:Y:S05]  /*138f0*/  BSYNC B0 ;  /* 0x0000000000007941 */ /* 0x000fea0003800000 */
.L_x_15315:
        /* <DEDUP_REMOVED lines=8> */
.L_x_15317:
[----:B------:R-:W-:Y:S01]  /*13980*/  IMAD.MOV.U32 R12, RZ, RZ, 0x4 ;  /* 0x00000004ff0c7424 */ /* 0x000fe200078e00ff */
[----:B------:R-:W-:-:S05]  /*13990*/  SEL R2, R14, RZ, P2 ;  /* 0x000000ff0e027207 */ /* 0x000fca0001000000 */
[----:B------:R-:W-:-:S04]  /*139a0*/  IMAD.IADD R2, R13, 0x1, R2 ;  /* 0x000000010d027824 */ /* 0x000fc800078e0202 */
[----:B------:R-:W-:-:S07]  /*139b0*/  IMAD.MOV.U32 R13, RZ, RZ, R2 ;  /* 0x000000ffff0d7224 */ /* 0x000fce00078e0002 */
[----:B------:R-:W-:Y:S05]  /*139c0*/  WARPSYNC.COLLECTIVE R15, `(.L_x_15318) ;  /* 0x000000000f087348 */ /* 0x000fea0003c00000 */
[----:B------:R0:W1:Y:S02]  /*139d0*/  SHFL.UP P6, R14, R13, R12, R11 ;  /* 0x0400000c0d0e7389 */ /* 0x00006400000c000b */
[----:B01----:R-:W-:Y:S01]  /*139e0*/  ENDCOLLECTIVE ;  /* 0x000000000000791b */ /* 0x003fe20003800000 */
.L_x_15318:
[----:B------:R-:W-:Y:S01]  /*139f0*/  IMAD.MOV.U32 R12, RZ, RZ, 0x8 ;  /* 0x00000008ff0c7424 */ /* 0x000fe200078e00ff */
[----:B------:R-:W-:-:S05]  /*13a00*/  SEL R3, R14, RZ, P3 ;  /* 0x000000ff0e037207 */ /* 0x000fca0001800000 */
[----:B------:R-:W-:-:S04]  /*13a10*/  IMAD.IADD R3, R2, 0x1, R3 ;  /* 0x0000000102037824 */ /* 0x000fc800078e0203 */
[----:B------:R-:W-:-:S07]  /*13a20*/  IMAD.MOV.U32 R13, RZ, RZ, R3 ;  /* 0x000000ffff0d7224 */ /* 0x000fce00078e0003 */
[----:B------:R-:W-:Y:S05]  /*13a30*/  WARPSYNC.COLLECTIVE R15, `(.L_x_15319) ;  /* 0x000000000f087348 */ /* 0x000fea0003c00000 */
[----:B------:R0:W1:Y:S02]  /*13a40*/  SHFL.UP P6, R14, R13, R12, R11 ;  /* 0x0400000c0d0e7389 */ /* 0x00006400000c000b */
[----:B01----:R-:W-:Y:S01]  /*13a50*/  ENDCOLLECTIVE ;  /* 0x000000000000791b */ /* 0x003fe20003800000 */
.L_x_15319:
[----:B------:R-:W-:Y:S01]  /*13a60*/  IMAD.MOV.U32 R12, RZ, RZ, 0x10 ;  /* 0x00000010ff0c7424 */ /* 0x000fe200078e00ff */
[----:B------:R-:W-:-:S05]  /*13a70*/  SEL R4, R14, RZ, P4 ;  /* 0x000000ff0e047207 */ /* 0x000fca0002000000 */
[----:B------:R-:W-:-:S04]  /*13a80*/  IMAD.IADD R4, R3, 0x1, R4 ;  /* 0x0000000103047824 */ /* 0x000fc800078e0204 */
[----:B------:R-:W-:-:S07]  /*13a90*/  IMAD.MOV.U32 R13, RZ, RZ, R4 ;  /* 0x000000ffff0d7224 */ /* 0x000fce00078e0004 */
[----:B------:R-:W-:Y:S05]  /*13aa0*/  WARPSYNC.COLLECTIVE R15, `(.L_x_15320) ;  /* 0x000000000f087348 */ /* 0x000fea0003c00000 */
[----:B------:R0:W1:Y:S02]  /*13ab0*/  SHFL.UP P6, R14, R13, R12, R11 ;  /* 0x0400000c0d0e7389 */ /* 0x00006400000c000b */
[----:B01----:R-:W-:Y:S01]  /*13ac0*/  ENDCOLLECTIVE ;  /* 0x000000000000791b */ /* 0x003fe20003800000 */
.L_x_15320:
        /* <DEDUP_REMOVED lines=8> */
.L_x_15321:
[----:B------:R-:W-:Y:S05]  /*13b50*/  BRA `(.L_x_15322) ;  /* 0xffffffb000f87947 */ /* 0x000fea000383ffff */
.L_x_15181:
[----:B------:R-:W-:Y:S01]  /*13b60*/  BSSY B0, `(.L_x_15323) ;  /* 0x0000006000007945 */ /* 0x000fe20003800000 */
[----:B------:R-:W-:Y:S01]  /*13b70*/  PLOP3.LUT P6, PT, P6, PT, PT, 0x8, 0x0 ;  /* 0x000000000000781c */ /* 0x000fe200037ce170 */
[----:B------:R-:W-:-:S12]  /*13b80*/  IMAD.MOV.U32 R15, RZ, RZ, -0x1 ;  /* 0xffffffffff0f7424 */ /* 0x000fd800078e00ff */
[----:B0-----:R-:W-:Y:S05]  /*13b90*/  WARPSYNC.COLLECTIVE R15, `(.L_x_15324) ;  /* 0x000000000f087348 */ /* 0x001fea0003c00000 */
[----:B------:R-:W-:Y:S01]  /*13ba0*/  VOTE.ANY R14, PT, P6 ;  /* 0x00000000000e7806 */ /* 0x000fe200030e0100 */
[----:B0-----:R-:W-:Y:S06]  /*13bb0*/  ENDCOLLECTIVE ;  /* 0x000000000000791b */ /* 0x001fec0003800000 */
.L_x_15324:
[----:B------:R-:W-:Y:S05]  /*13bc0*/  BSYNC B0 ;  /* 0x0000000000007941 */ /* 0x000fea0003800000 */
.L_x_15323:
        /* <DEDUP_REMOVED lines=9> */
.L_x_15325:
[----:B------:R-:W-:Y:S01]  /*13c60*/  IMAD.MOV.U32 R17, RZ, RZ, R14 ;  /* 0x000000ffff117224 */ /* 0x000fe200078e000e */
[----:B------:R-:W-:Y:S06]  /*13c70*/  BRA `(.L_x_15326) ;  /* 0xffffffb000e87947 */ /* 0x000fec000383ffff */
.L_x_15183:
[----:B------:R-:W-:Y:S01]  /*13c80*/  BSSY B0, `(.L_x_15327) ;  /* 0x0000007000007945 */ /* 0x000fe20003800000 */
[----:B------:R-:W-:Y:S02]  /*13c90*/  IMAD.MOV.U32 R13, RZ, RZ, R3 ;  /* 0x000000ffff0d7224 */ /* 0x000fe400078e0003 */
[----:B------:R-:W-:Y:S02]  /*13ca0*/  IMAD.MOV.U32 R11, RZ, RZ, 0x1f ;  /* 0x0000001fff0b7424 */ /* 0x000fe400078e00ff */
[----:B------:R-:W-:-:S07]  /*13cb0*/  IMAD.MOV.U32 R15, RZ, RZ, -0x1 ;  /* 0xffffffffff0f7424 */ /* 0x000fce00078e00ff */
[----:B012---:R-:W-:Y:S05]  /*13cc0*/  WARPSYNC.COLLECTIVE R15, `(.L_x_15328) ;  /* 0x000000000f087348 */ /* 0x007fea0003c00000 */
[----:B------:R3:W4:Y:S02]  /*13cd0*/  SHFL.IDX P6, R14, R13, R12, R11 ;  /* 0x0000000c0d0e7389 */ /* 0x00072400000c000b */
[----:B01234-:R-:W-:Y:S01]  /*13ce0*/  ENDCOLLECTIVE ;  /* 0x000000000000791b */ /* 0x01ffe20003800000 */
.L_x_15328:
[----:B------:R-:W-:Y:S05]  /*13cf0*/  BSYNC B0 ;  /* 0x0000000000007941 */ /* 0x000fea0003800000 */
.L_x_15327:
[----:B------:R-:W-:Y:S05]  /*13d00*/  BRA `(.L_x_15182) ;  /* 0xffffffb000e07947 */ /* 0x000fea000383ffff */
.L_x_15187:
[----:B0-----:R0:W1:Y:S02]  /*13d10*/  SYNCS.PHASECHK.TRANS64.TRYWAIT P0, [R5+URZ+0x16820], R0 ;  /* 0x01682000050075a7 */ /* 0x001064000800017f */
[----:B-1----:R-:W-:Y:S05]  /*13d20*/  @!P0 NANOSLEEP.SYNCS 0x989680 ;  /* 0x009896800000895d */ /* 0x002fea0003900000 */
[----:B------:R-:W1:Y:S02]  /*13d30*/  @!P0 SYNCS.PHASECHK.TRANS64 P0, [R5+URZ+0x16820], R0 ;  /* 0x01682000050085a7 */ /* 0x000e64000800007f */
[----:B-1----:R-:W-:Y:S05]  /*13d40*/  @!P0 BRA `(.L_x_15187) ;  /* 0xfffffffc00f08947 */ /* 0x002fea000383ffff */
[----:B------:R-:W-:Y:S05]  /*13d50*/  BRA `(.L_x_15329) ;  /* 0xffffffb800587947 */ /* 0x000fea000383ffff */
.L_x_15188:
        /* <DEDUP_REMOVED lines=11> */
.L_x_15331:
[----:B------:R-:W-:Y:S05]  /*13e10*/  BSYNC B0 ;  /* 0x0000000000007941 */ /* 0x000fea0003800000 */
.L_x_15330:
[----:B------:R-:W-:Y:S05]  /*13e20*/  BRA `(.L_x_15332) ;  /* 0xffffffb800407947 */ /* 0x000fea000383ffff */
.L_x_15191:
[----:B------:R-:W-:Y:S01]  /*13e30*/  BSSY B1, `(.L_x_15333) ;  /* 0x0000006000017945 */ /* 0x000fe20003800000 */
[----:B------:R-:W-:-:S07]  /*13e40*/  IMAD.MOV.U32 R15, RZ, RZ, -0x1 ;  /* 0xffffffffff0f7424 */ /* 0x000fce00078e00ff */
[----:B0-2---:R-:W-:Y:S05]  /*13e50*/  WARPSYNC.COLLECTIVE R15, `(.L_x_15334) ;  /* 0x000000000f0c7348 */ /* 0x005fea0003c00000 */
[----:B------:R-:W-:Y:S02]  /*13e60*/  ELECT P6, UR62, PT ;  /* 0x00000000003e782f */ /* 0x000fe400038c0000 */
[----:B------:R-:W-:Y:S01]  /*13e70*/  MOV R14, UR62 ;  /* 0x0000003e000e7c02 */ /* 0x000fe20008000f00 */
[----:B0-2---:R-:W-:Y:S10]  /*13e80*/  ENDCOLLECTIVE ;  /* 0x000000000000791b */ /* 0x005ff40003800000 */
.L_x_15334:
[----:B------:R-:W-:Y:S05]  /*13e90*/  BSYNC B1 ;  /* 0x0000000000017941 */ /* 0x000fea0003800000 */
.L_x_15333:
[----:B------:R-:W-:Y:S05]  /*13ea0*/  BRA `(.L_x_15335) ;  /* 0xffffffb800387947 */ /* 0x000fea000383ffff */
.L_x_15193:
[----:B0-----:R0:W1:Y:S02]  /*13eb0*/  SYNCS.PHASECHK.TRANS64.TRYWAIT P1, [R3+URZ+0x16840], R2 ;  /* 0x01684002030075a7 */ /* 0x001064000802017f */
[----:B-1----:R-:W-:Y:S05]  /*13ec0*/  @!P1 NANOSLEEP.SYNCS 0x989680 ;  /* 0x009896800000995d */ /* 0x002fea0003900000 */
[----:B------:R-:W1:Y:S02]  /*13ed0*/  @!P1 SYNCS.PHASECHK.TRANS64 P1, [R3+URZ+0x16840], R2 ;  /* 0x01684002030095a7 */ /* 0x000e64000802007f */
[----:B-1----:R-:W-:Y:S05]  /*13ee0*/  @!P1 BRA `(.L_x_15193) ;  /* 0xfffffffc00f09947 */ /* 0x002fea000383ffff */
[----:B------:R-:W-:Y:S05]  /*13ef0*/  BRA `(.L_x_15336) ;  /* 0xffffffb800587947 */ /* 0x000fea000383ffff */
.L_x_15195:
[----:B-1----:R1:W3:Y:S02]  /*13f00*/  SYNCS.PHASECHK.TRANS64.TRYWAIT P1, [R25+URZ+0x16840], R0 ;  /* 0x01684000190075a7 */ /* 0x0022e4000802017f */
[----:B---3--:R-:W-:Y:S05]  /*13f10*/  @!P1 NANOSLEEP.SYNCS 0x989680 ;  /* 0x009896800000995d */ /* 0x008fea0003900000 */
[----:B------:R-:W3:Y:S02]  /*13f20*/  @!P1 SYNCS.PHASECHK.TRANS64 P1, [R25+URZ+0x16840], R0 ;  /* 0x01684000190095a7 */ /* 0x000ee4000802007f */
[----:B---3--:R-:W-:Y:S05]  /*13f30*/  @!P1 BRA `(.L_x_15195) ;  /* 0xfffffffc00f09947 */ /* 0x008fea000383ffff */
[----:B------:R-:W-:Y:S05]  /*13f40*/  BRA `(.L_x_15337) ;  /* 0xffffffb800647947 */ /* 0x000fea000383ffff */
.L_x_15197:
[----:B---3--:R3:W4:Y:S02]  /*13f50*/  SYNCS.PHASECHK.TRANS64.TRYWAIT P1, [R3+URZ+0x16860], R2 ;  /* 0x01686002030075a7 */ /* 0x008724000802017f */
[----:B----4-:R-:W-:Y:S05]  /*13f60*/  @!P1 NANOSLEEP.SYNCS 0x989680 ;  /* 0x009896800000995d */ /* 0x010fea0003900000 */
[----:B------:R-:W4:Y:S02]  /*13f70*/  @!P1 SYNCS.PHASECHK.TRANS64 P1, [R3+URZ+0x16860], R2 ;  /* 0x01686002030095a7 */ /* 0x000f24000802007f */
[----:B----4-:R-:W-:Y:S05]  /*13f80*/  @!P1 BRA `(.L_x_15197) ;  /* 0xfffffffc00f09947 */ /* 0x010fea000383ffff */
[----:B------:R-:W-:Y:S05]  /*13f90*/  BRA `(.L_x_15338) ;  /* 0xffffffb800607947 */ /* 0x000fea000383ffff */
.L_x_15339:
        /* <DEDUP_REMOVED lines=14> */
.L_x_15868:


//--------------------- .text._ZN7cutlass13device_kernelIN5flash11enable_sm90INS1_16FlashAttnFwdSm90INS1_25CollectiveMainloopFwdSm90ILi2EN4cute5tupleIJNS5_1CILi1EEES8_S8_EEENS6_IJNS7_ILi192EEENS7_ILi128EEENS7_ILi64EEEEEELi64ENS_10bfloat16_tEfNS_4arch4Sm90ELb1ELb0ELb0ELb1ELb1ELb1ELb0ELb1ELb1ELb1ELb0ELb0EEENS1_21CollectiveEpilogueFwdINS6_IJSA_SC_SB_EEES9_SE_SG_Li384ELb1ELb1ELb0ELb0EEENS1_36VarlenDynamicPersistentTileSchedulerILi192ELi128ELi384ELi128ELb0ELb1ELb1ELb1ELb1ELb1EEEEEEEEEvNT_6ParamsE --------------------------
	.section	.text._ZN7cutlass13device_kernelIN5flash11enable_sm90INS1_16FlashAttnFwdSm90INS1_25CollectiveMainloopFwdSm90ILi2EN4cute5tupleIJNS5_1CILi1EEES8_S8_EEENS6_IJNS7_ILi192EEENS7_ILi128EEENS7_ILi64EEEEEELi64ENS_10bfloat16_tEfNS_4arch4Sm90ELb1ELb0ELb0ELb1ELb1ELb1ELb0ELb1ELb1ELb1ELb0ELb0EEENS1_21CollectiveEpilogueFwdINS6_IJSA_SC_SB_EEES9_SE_SG_Li384ELb1ELb1ELb0ELb0EEENS1_36VarlenDynamicPersistentTileSchedulerILi192ELi128ELi384ELi128ELb0ELb1ELb1ELb1ELb1ELb1EEEEEEEEEvNT_6ParamsE,"ax",@progbits
	.align	128
.text._ZN7cutlass13device_kernelIN5flash11enable_sm90INS1_16FlashAttnFwdSm90INS1_25CollectiveMainloopFwdSm90ILi2EN4cute5tupleIJNS5_1CILi1EEES8_S8_EEENS6_IJNS7_ILi192EEENS7_ILi128EEENS7_ILi64EEEEEELi64ENS_10bfloat16_tEfNS_4arch4Sm90ELb1ELb0ELb0ELb1ELb1ELb1ELb0ELb1ELb1ELb1ELb0ELb0EEENS1_21CollectiveEpilogueFwdINS6_IJSA_SC_SB_EEES9_SE_SG_Li384ELb1ELb1ELb0ELb0EEENS1_36VarlenDynamicPersistentTileSchedulerILi192ELi128ELi384ELi128ELb0ELb1ELb1ELb1ELb1ELb1EEEEEEEEEvNT_6ParamsE:
        .type           _ZN7cutlass13device_kernelIN5flash11enable_sm90INS1_16FlashAttnFwdSm90INS1_25CollectiveMainloopFwdSm90ILi2EN4cute5tupleIJNS5_1CILi1EEES8_S8_EEENS6_IJNS7_ILi192EEENS7_ILi128EEENS7_ILi64EEEEEELi64ENS_10bfloat16_tEfNS_4arch4Sm90ELb1ELb0ELb0ELb1ELb1ELb1ELb0ELb1ELb1ELb1ELb0ELb0EEENS1_21CollectiveEpilogueFwdINS6_IJSA_SC_SB_EEES9_SE_SG_Li384ELb1ELb1ELb0ELb0EEENS1_36VarlenDynamicPersistentTileSchedulerILi192ELi128ELi384ELi128ELb0ELb1ELb1ELb1ELb1ELb1EEEEEEEEEvNT_6ParamsE,@function
        .size           _ZN7cutlass13device_kernelIN5flash11enable_sm90INS1_16FlashAttnFwdSm90INS1_25CollectiveMainloopFwdSm90ILi2EN4cute5tupleIJNS5_1CILi1EEES8_S8_EEENS6_IJNS7_ILi192EEENS7_ILi128EEENS7_ILi64EEEEEELi64ENS_10bfloat16_tEfNS_4arch4Sm90ELb1ELb0ELb0ELb1ELb1ELb1ELb0ELb1ELb1ELb1ELb0ELb0EEENS1_21CollectiveEpilogueFwdINS6_IJSA_SC_SB_EEES9_SE_SG_Li384ELb1ELb1ELb0ELb0EEENS1_36VarlenDynamicPersistentTileSchedulerILi192ELi128ELi384ELi128ELb0ELb1ELb1ELb1ELb1ELb1EEEEEEEEEvNT_6ParamsE,(.L_x_15869 - _ZN7cutlass13device_kernelIN5flash11enable_sm90INS1_16FlashAttnFwdSm90INS1_25CollectiveMainloopFwdSm90ILi2EN4cute5tupleIJNS5_1CILi1EEES8_S8_EEENS6_IJNS7_ILi192EEENS7_ILi128EEENS7_ILi64EEEEEELi64ENS_10bfloat16_tEfNS_4arch4Sm90ELb1ELb0ELb0ELb1ELb1ELb1ELb0ELb1ELb1ELb1ELb0ELb0EEENS1_21CollectiveEpilogueFwdINS6_IJSA_SC_SB_EEES9_SE_SG_Li384ELb1ELb1ELb0ELb0EEENS1_36VarlenDynamicPersistentTileSchedulerILi192ELi128ELi384ELi128ELb0ELb1ELb1ELb1ELb1ELb1EEEEEEEEEvNT_6ParamsE)
        .other          _ZN7cutlass13device_kernelIN5flash11enable_sm90INS1_16FlashAttnFwdSm90INS1_25CollectiveMainloopFwdSm90ILi2EN4cute5tupleIJNS5_1CILi1EEES8_S8_EEENS6_IJNS7_ILi192EEENS7_ILi128EEENS7_ILi64EEEEEELi64ENS_10bfloat16_tEfNS_4arch4Sm90ELb1ELb0ELb0ELb1ELb1ELb1ELb0ELb1ELb1ELb1ELb0ELb0EEENS1_21CollectiveEpilogueFwdINS6_IJSA_SC_SB_EEES9_SE_SG_Li384ELb1ELb1ELb0ELb0EEENS1_36VarlenDynamicPersistentTileSchedulerILi192ELi128ELi384ELi128ELb0ELb1ELb1ELb1ELb1ELb1EEEEEEEEEvNT_6ParamsE,@"STO_CUDA_ENTRY STV_DEFAULT"
_ZN7cutlass13device_kernelIN5flash11enable_sm90INS1_16FlashAttnFwdSm90INS1_25CollectiveMainloopFwdSm90ILi2EN4cute5tupleIJNS5_1CILi1EEES8_S8_EEENS6_IJNS7_ILi192EEENS7_ILi128EEENS7_ILi64EEEEEELi64ENS_10bfloat16_tEfNS_4arch4Sm90ELb1ELb0ELb0ELb1ELb1ELb1ELb0ELb1ELb1ELb1ELb0ELb0EEENS1_21CollectiveEpilogueFwdINS6_IJSA_SC_SB_EEES9_SE_SG_Li384ELb1ELb1ELb0ELb0EEENS1_36VarlenDynamicPersistentTileSchedulerILi192ELi128ELi384ELi128ELb0ELb1ELb1ELb1ELb1ELb1EEEEEEEEEvNT_6ParamsE:
        /* <DEDUP_REMOVED lines=17> */
.L_x_15341:
[----:B------:R-:W-:Y:S05]  /*0110*/  BSYNC B0 ;  /* 0x0000000000007941 */ /* 0x000fea0003800000 */
.L_x_15340:
        /* <DEDUP_REMOVED lines=40> */
.L_x_15342:
        /* <DEDUP_REMOVED lines=22> */
.L_x_15343:
        /* <DEDUP_REMOVED lines=18> */
.L_x_15344:
        /* <DEDUP_REMOVED lines=22> */
.L_x_15345:
        /* <DEDUP_REMOVED lines=22> */
.L_x_15346:
        /* <DEDUP_REMOVED lines=9> */
.L_x_15349:
[----:B------:R-:W-:-:S08]  /*0970*/  NOP ;  /* 0x0000000000007918 */ /* 0x000fd00000000000 */
[----:B------:R-:W0:Y:S02]  /*0980*/  USETMAXREG.TRY_ALLOC.CTAPOOL UP0, 0xa0 ;  /* 0x000000a0000079c8 */ /* 0x000e240008000600 */
[----:B0-----:R-:W-:-:S13]  /*0990*/  PLOP3.LUT P0, PT, PT, PT, UP0, 0x80, 0x0 ;  /* 0x000000000000781c */ /* 0x001fda0003f0f008 */
[----:B------:R-:W-:Y:S05]  /*09a0*/  @!P0 BRA `(.L_x_15349) ;  /* 0xfffffffc00f08947 */ /* 0x000fea000383ffff */
[----:B------:R-:W2:Y:S01]  /*09b0*/  S2R R0, SR_TID.X ;  /* 0x0000000000007919 */ /* 0x000ea20000002100 */
[----:B------:R-:W-:Y:S01]  /*09c0*/  LOP3.LUT R23, R23, 0xffffffef, RZ, 0xc0, !PT ;  /* 0xffffffef17177812 */ /* 0x000fe200078ec0ff */
[----:B------:R-:W-:Y:S01]  /*09d0*/  ULDC UR4, c[0x0][0xc3c] ;  /* 0x00030f0000047ab9 */ /* 0x000fe20000000800 */
[----:B--2---:R-:W-:Y:S02]  /*09e0*/  SHF.R.U32.HI R2, RZ, 0x7, R0 ;  /* 0x00000007ff027819 */ /* 0x004fe40000011600 */
[----:B------:R-:W0:Y:S01]  /*09f0*/  S2R R0, SR_CgaCtaId ;  /* 0x0000000000007919 */ /* 0x000e220000008800 */
[----:B------:R-:W-:Y:S06]  /*0a00*/  BAR.ARV 0x8, 0x200 ;  /* 0x0208000000007b1d */ /* 0x000fec0000002000 */
[----:B------:R-:W-:-:S02]  /*0a10*/  ISETP.NE.AND P0, PT, R2, 0x1, PT ;  /* 0x000000010200780c */ /* 0x000fc40003f05270 */
[----:B------:R-:W-:-:S11]  /*0a20*/  MOV R2, 0x400 ;  /* 0x0000040000027802 */ /* 0x000fd60000000f00 */
[----:B------:R-:W-:Y:S06]  /*0a30*/  @!P0 BAR.ARV 0x9, 0x100 ;  /* 0x0244000000008b1d */ /* 0x000fec0000002000 */
[----:B------:R-:W-:Y:S02]  /*0a40*/  @P0 LOP3.LUT R23, R23, 0x10, RZ, 0xfc, !PT ;  /* 0x0000001017170812 */ /* 0x000fe400078efcff */
[----:B------:R-:W-:Y:S01]  /*0a50*/  BAR.SYNC.DEFER_BLOCKING 0x5, 0x200 ;  /* 0x0148000000007b1d */ /* 0x000fe20000010000 */
[----:B0-----:R-:W-:-:S05]  /*0a60*/  LEA R2, R0, R2, 0x18 ;  /* 0x0000000200027211 */ /* 0x001fca00078ec0ff */
[----:B------:R-:W0:Y:S02]  /*0a70*/  LDS.128 R32, [R2+0x168d0] ;  /* 0x0168d00002207984 */ /* 0x000e240000000c00 */
[----:B------:R-:W-:Y:S06]  /*0a80*/  BAR.ARV 0x4, 0x200 ;  /* 0x0108000000007b1d */ /* 0x000fec0000002000 */
[----:B0-----:R-:W-:-:S13]  /*0a90*/  ISETP.GE.AND P0, PT, R35, UR4, PT ;  /* 0x0000000423007c0c */ /* 0x001fda000bf06270 */
[----:B------:R-:W-:Y:S05]  /*0aa0*/  @P0 BRA `(.L_x_15350) ;  /* 0x0000018000ac0947 */ /* 0x000fea0003800000 */
[----:B------:R-:W2:Y:S01]  /*0ab0*/  LDL R13, [R1+0x30] ;  /* 0x00003000010d7983 */ /* 0x000ea20000100800 */
[----:B------:R-:W0:Y:S02]  /*0ac0*/  S2R R0, SR_TID.X ;  /* 0x0000000000007919 */ /* 0x000e240000002100 */
[----:B0-----:R-:W-:-:S05]  /*0ad0*/  VIADD R12, R0, 0xffffff80 ;  /* 0xffffff80000c7836 */ /* 0x001fca0000000000 */
[----:B------:R-:W-:-:S04]  /*0ae0*/  SHF.R.S32.HI R0, RZ, 0x1f, R12 ;  /* 0x0000001fff007819 */ /* 0x000fc8000001140c */
[----:B------:R-:W-:-:S04]  /*0af0*/  LEA.HI R3, R0, R12, RZ, 0x7 ;  /* 0x0000000c00037211 */ /* 0x000fc800078f38ff */
[----:B------:R-:W-:-:S05]  /*0b00*/  LOP3.LUT R4, R3, 0xffffff80, RZ, 0xc0, !PT ;  /* 0xffffff8003047812 */ /* 0x000fca00078ec0ff */
[----:B------:R-:W-:Y:S01]  /*0b10*/  IMAD.IADD R11, R12, 0x1, -R4 ;  /* 0x000000010c0b7824 */ /* 0x000fe200078e0a04 */
[----:B------:R-:W-:-:S04]  /*0b20*/  LEA.HI R4, R0, R12, RZ, 0x4 ;  /* 0x0000000c00047211 */ /* 0x000fc800078f20ff */
[----:B------:R-:W-:Y:S02]  /*0b30*/  SHF.R.S32.HI R6, RZ, 0x1f, R11 ;  /* 0x0000001fff067819 */ /* 0x000fe4000001140b */
[----:B------:R-:W-:Y:S02]  /*0b40*/  SHF.R.S32.HI R7, RZ, 0x4, R4 ;  /* 0x00000004ff077819 */ /* 0x000fe40000011404 */
[----:B------:R-:W-:Y:S02]  /*0b50*/  LEA.HI R8, R6, R11, RZ, 0x2 ;  /* 0x0000000b06087211 */ /* 0x000fe400078f10ff */
[----:B------:R-:W-:Y:S02]  /*0b60*/  SHF.R.S32.HI R14, RZ, 0x7, R3 ;  /* 0x00000007ff0e7819 */ /* 0x000fe40000011403 */
[----:B------:R-:W-:Y:S02]  /*0b70*/  LOP3.LUT R3, R4, 0x3fffff0, RZ, 0xc0, !PT ;  /* 0x03fffff004037812 */ /* 0x000fe400078ec0ff */
[----:B------:R-:W-:-:S02]  /*0b80*/  LEA.HI R5, R0, R12, RZ, 0x5 ;  /* 0x0000000c00057211 */ /* 0x000fc400078f28ff */
[----:B------:R-:W-:Y:S02]  /*0b90*/  LEA.HI R4, R4, R7, RZ, 0x1 ;  /* 0x0000000704047211 */ /* 0x000fe400078f08ff */
[--C-:B------:R-:W-:Y:S02]  /*0ba0*/  SHF.R.S32.HI R9, RZ, 0x2, R8.reuse ;  /* 0x00000002ff097819 */ /* 0x100fe40000011408 */
[----:B------:R-:W-:Y:S01]  /*0bb0*/  SHF.R.S32.HI R10, RZ, 0x1f, R8 ;  /* 0x0000001fff0a7819 */ /* 0x000fe20000011408 */
[----:B------:R-:W-:Y:S01]  /*0bc0*/  IMAD.IADD R3, R12, 0x1, -R3 ;  /* 0x000000010c037824 */ /* 0x000fe200078e0a03 */
[----:B------:R-:W-:Y:S02]  /*0bd0*/  SHF.R.S32.HI R15, RZ, 0x5, R5 ;  /* 0x00000005ff0f7819 */ /* 0x000fe40000011405 */
[----:B------:R-:W-:Y:S02]  /*0be0*/  LOP3.LUT R4, R4, 0x1ffffffe, RZ, 0xc0, !PT ;  /* 0x1ffffffe04047812 */ /* 0x000fe400078ec0ff */
[----:B------:R-:W-:Y:S01]  /*0bf0*/  LEA.HI R10, R10, R9, RZ, 0x3 ;  /* 0x000000090a0a7211 */ /* 0x000fe200078f18ff */
[----:B------:R-:W-:Y:S01]  /*0c00*/  IMAD.HI R5, R14, 0x55555556, RZ ;  /* 0x555555560e057827 */ /* 0x000fe200078e02ff */
[----:B------:R-:W-:-:S02]  /*0c10*/  LEA.HI R6, R6, R11, RZ, 0x5 ;  /* 0x0000000b06067211 */ /* 0x000fc400078f28ff */
[----:B------:R-:W-:Y:S01]  /*0c20*/  LOP3.LUT R10, R10, 0xfffffff8, RZ, 0xc0, !PT ;  /* 0xfffffff80a0a7812 */ /* 0x000fe200078ec0ff */
[----:B------:R-:W-:Y:S02]  /*0c30*/  IMAD.IADD R4, R7, 0x1, -R4 ;  /* 0x0000000107047824 */ /* 0x000fe400078e0a04 */
[----:B------:R-:W-:Y:S01]  /*0c40*/  IMAD R3, R15, 0x10, R3 ;  /* 0x000000100f037824 */ /* 0x000fe200078e0203 */
[----:B------:R-:W-:Y:S01]  /*0c50*/  LEA.HI R5, R5, R5, RZ, 0x1 ;  /* 0x0000000505057211 */ /* 0x000fe200078f08ff */
[----:B------:R-:W-:Y:S01]  /*0c60*/  IMAD.IADD R9, R9, 0x1, -R10 ;  /* 0x0000000109097824 */ /* 0x000fe200078e0a0a */
[----:B------:R-:W-:Y:S01]  /*0c70*/  SHF.R.S32.HI R6, RZ, 0x5, R6 ;  /* 0x00000005ff067819 */ /* 0x000fe20000011406 */
[----:B------:R-:W-:Y:S01]  /*0c80*/  IMAD R7, R3, 0x8, R4 ;  /* 0x0000000803077824 */ /* 0x000fe200078e0204 */
[----:B------:R-:W-:Y:S01]  /*0c90*/  LEA.HI R3, R0, R12, RZ, 0x2 ;  /* 0x0000000c00037211 */ /* 0x000fe200078f10ff */
[----:B------:R-:W-:Y:S02]  /*0ca0*/  IMAD R5, R5, -0x3, R14 ;  /* 0xfffffffd05057824 */ /* 0x000fe400078e020e */
[----:B------:R-:W-:Y:S01]  /*0cb0*/  IMAD R6, R6, 0x10, R9 ;  /* 0x0000001006067824 */ /* 0x000fe200078e0209 */
[----:B------:R-:W-:-:S02]  /*0cc0*/  SHF.R.S32.HI R154, RZ, 0x2, R3 ;  /* 0x00000002ff9a7819 */ /* 0x000fc40000011403 */
[----:B------:R-:W-:Y:S01]  /*0cd0*/  LEA.HI R0, R0, R12, RZ, 0x3 ;  /* 0x0000000c00007211 */ /* 0x000fe200078f18ff */
[----:B------:R-:W-:Y:S01]  /*0ce0*/  IMAD R10, R5, 0x40, R6 ;  /* 0x00000040050a7824 */ /* 0x000fe200078e0206 */
[----:B------:R-:W-:Y:S01]  /*0cf0*/  SHF.R.S32.HI R5, RZ, 0x1f, R3 ;  /* 0x0000001fff057819 */ /* 0x000fe20000011403 */
[----:B------:R-:W-:Y:S01]  /*0d00*/  VIADD R6, R154, 0x60 ;  /* 0x000000609a067836 */ /* 0x000fe20000000000 */
[----:B------:R-:W-:Y:S02]  /*0d10*/  LOP3.LUT R3, R3, 0xfffffffc, RZ, 0xc0, !PT ;  /* 0xfffffffc03037812 */ /* 0x000fe400078ec0ff */
[----:B------:R-:W-:Y:S02]  /*0d20*/  SHF.R.S32.HI R4, RZ, 0x3, R0 ;  /* 0x00000003ff047819 */ /* 0x000fe40000011400 */
[----:B------:R-:W-:Y:S02]  /*0d30*/  LEA.HI R5, R5, R154, RZ, 0x3 ;  /* 0x0000009a05057211 */ /* 0x000fe400078f18ff */
[----:B------:R-:W-:Y:S01]  /*0d40*/  SHF.R.S32.HI R4, RZ, 0x1f, R6 ;  /* 0x0000001fff047819 */ /* 0x000fe20000011406 */
[----:B------:R-:W-:Y:S01]  /*0d50*/  IMAD.IADD R9, R12, 0x1, -R3 ;  /* 0x000000010c097824 */ /* 0x000fe200078e0a03 */
[----:B------:R-:W-:Y:S01]  /*0d60*/  LOP3.LUT R0, R0, 0xfffffff8, RZ, 0xc0, !PT ;  /* 0xfffffff800007812 */ /* 0x000fe200078ec0ff */
[----:B------:R-:W-:Y:S01]  /*0d70*/  IMAD.SHL.U32 R3, R6, 0x40, RZ ;  /* 0x0000004006037824 */ /* 0x000fe200078e00ff */
[----:B------:R-:W-:-:S02]  /*0d80*/  LOP3.LUT R5, R5, 0xfffffff8, RZ, 0xc0, !PT ;  /* 0xfffffff805057812 */ /* 0x000fc400078ec0ff */
[----:B------:R-:W-:Y:S01]  /*0d90*/  LEA.HI R4, R4, R6, RZ, 0x3 ;  /* 0x0000000604047211 */ /* 0x000fe200078f18ff */
[----:B------:R-:W-:Y:S01]  /*0da0*/  IMAD.IADD R0, R12, 0x1, -R0 ;  /* 0x000000010c007824 */ /* 0x000fe200078e0a00 */
[----:B------:R-:W-:Y:S01]  /*0db0*/  IADD3 R5, R154, -R5, RZ ;  /* 0x800000059a057210 */ /* 0x000fe20007ffe0ff */
[C---:B------:R-:W-:Y:S01]  /*0dc0*/  IMAD.SHL.U32 R16, R9.reuse, 0x8, RZ ;  /* 0x0000000809107824 */ /* 0x040fe200078e00ff */
[----:B------:R-:W-:Y:S01]  /*0dd0*/  LEA.HI R0, R9, R9, RZ, 0x1 ;  /* 0x0000000909007211 */ /* 0x000fe200078f08ff */
[----:B------:R-:W-:Y:S01]  /*0de0*/  IMAD.SHL.U32 R4, R4, 0x40, RZ ;  /* 0x0000004004047824 */ /* 0x000fe200078e00ff */
[----:B------:R-:W-:Y:S01]  /*0df0*/  LOP3.LUT R3, R3, 0x1c0, RZ, 0xc0, !PT ;  /* 0x000001c003037812 */ /* 0x000fe200078ec0ff */
[----:B------:R-:W-:Y:S01]  /*0e00*/  STL [R1+0x68], R10 ;  /* 0x0000680a01007387 */ /* 0x000fe20000100800 */
[----:B------:R-:W-:Y:S01]  /*0e10*/  IMAD.SHL.U32 R152, R9, 0x4, RZ ;  /* 0x0000000409987824 */ /* 0x000fe200078e00ff */
[----:B------:R-:W-:Y:S02]  /*0e20*/  LOP3.LUT R0, R0, 0x1ffffffe, RZ, 0xc0, !PT ;  /* 0x1ffffffe00007812 */ /* 0x000fe400078ec0ff */
[----:B------:R-:W-:Y:S01]  /*0e30*/  STL [R1+0x58], RZ ;  /* 0x000058ff01007387 */ /* 0x000fe20000100800 */
[----:B------:R-:W-:-:S03]  /*0e40*/  SHF.R.U32.HI R6, RZ, 0x3, R3 ;  /* 0x00000003ff067819 */ /* 0x000fc60000011603 */
[----:B------:R-:W-:Y:S01]  /*0e50*/  STL [R1], RZ ;  /* 0x000000ff01007387 */ /* 0x000fe20000100800 */
[----:B------:R-:W-:Y:S02]  /*0e60*/  LOP3.LUT R3, R3, 0x38, R16, 0xf8, !PT ;  /* 0x0000003803037812 */ /* 0x000fe400078ef810 */
[----:B------:R-:W-:Y:S01]  /*0e70*/  LOP3.LUT R4, R4, 0xfffffe00, RZ, 0xc0, !PT ;  /* 0xfffffe0004047812 */ /* 0x000fe200078ec0ff */
[----:B------:R0:W-:Y:S01]  /*0e80*/  STL [R1+0x38], R5 ;  /* 0x0000380501007387 */ /* 0x0001e20000100800 */
[----:B------:R-:W-:Y:S01]  /*0e90*/  LOP3.LUT R8, R8, 0x7ffffffc, RZ, 0xc0, !PT ;  /* 0x7ffffffc08087812 */ /* 0x000fe200078ec0ff */
[----:B------:R-:W-:Y:S01]  /*0ea0*/  IMAD.IADD R0, R9, 0x1, -R0 ;  /* 0x0000000109007824 */ /* 0x000fe200078e0a00 */
[----:B------:R-:W-:Y:S01]  /*0eb0*/  LOP3.LUT R3, R4, R3, R6, 0xf6, !PT ;  /* 0x0000000304037212 */ /* 0x000fe200078ef606 */
[----:B0-----:R-:W-:Y:S02]  /*0ec0*/  VIADD R5, R152, 0x10 ;  /* 0x0000001098057836 */ /* 0x001fe40000000000 */
[----:B------:R-:W-:-:S03]  /*0ed0*/  IMAD R0, R0, 0x8, R10 ;  /* 0x0000000800007824 */ /* 0x000fc600078e020a */
[----:B------:R0:W-:Y:S01]  /*0ee0*/  STL [R1+0x4], R5 ;  /* 0x0000040501007387 */ /* 0x0001e20000100800 */
[----:B------:R-:W-:-:S03]  /*0ef0*/  SHF.R.S32.HI R6, RZ, 0x1f, R5 ;  /* 0x0000001fff067819 */ /* 0x000fc60000011405 */
[----:B------:R1:W-:Y:S01]  /*0f00*/  STL [R1+0x3c], R4 ;  /* 0x00003c0401007387 */ /* 0x0003e20000100800 */
[----:B------:R-:W-:Y:S02]  /*0f10*/  IMAD R3, R3, 0x2, R2 ;  /* 0x0000000203037824 */ /* 0x000fe400078e0202 */
[----:B0-----:R-:W-:Y:S01]  /*0f20*/  IMAD.IADD R5, R11, 0x1, -R8 ;  /* 0x000000010b057824 */ /* 0x001fe200078e0a08 */
[----:B------:R0:W-:Y:S01]  /*0f30*/  STL [R1+0x60], R6 ;  /* 0x0000600601007387 */ /* 0x0001e20000100800 */
[----:B-1----:R-:W-:-:S03]  /*0f40*/  IMAD.SHL.U32 R4, R7, 0x8, RZ ;  /* 0x0000000807047824 */ /* 0x002fc600078e00ff */
[----:B------:R0:W-:Y:S04]  /*0f50*/  STL [R1+0x40], R5 ;  /* 0x0000400501007387 */ /* 0x0001e80000100800 */
[----:B------:R0:W-:Y:S04]  /*0f60*/  STL [R1+0x6c], R4 ;  /* 0x00006c0401007387 */ /* 0x0001e80000100800 */
[----:B------:R0:W-:Y:S04]  /*0f70*/  STL [R1+0x44], R0 ;  /* 0x0000440001007387 */ /* 0x0001e80000100800 */
[----:B------:R0:W-:Y:S01]  /*0f80*/  STL [R1+0x64], R3 ;  /* 0x0000640301007387 */ /* 0x0001e20000100800 */
[----:B------:R-:W-:Y:S01]  /*0f90*/  VIADD R18, R16, 0x20 ;  /* 0x0000002010127836 */ /* 0x000fe20000000000 */
[----:B------:R-:W-:Y:S01]  /*0fa0*/  SHF.R.S32.HI R17, RZ, 0x1f, R16 ;  /* 0x0000001fff117819 */ /* 0x000fe20000011410 */
[----:B------:R-:W-:-:S02]  /*0fb0*/  IMAD.MOV.U32 R19, RZ, RZ, RZ ;  /* 0x000000ffff137224 */ /* 0x000fc400078e00ff */
[----:B------:R-:W-:Y:S01]  /*0fc0*/  IMAD.MOV.U32 R155, RZ, RZ, RZ ;  /* 0x000000ffff9b7224 */ /* 0x000fe200078e00ff */
[----:B------:R-:W-:Y:S01]  /*0fd0*/  SHF.R.S32.HI R156, RZ, 0x1f, R18 ;  /* 0x0000001fff9c7819 */ /* 0x000fe20000011412 */
[----:B------:R-:W-:Y:S01]  /*0fe0*/  IMAD.MOV.U32 R22, RZ, RZ, RZ ;  /* 0x000000ffff167224 */ /* 0x000fe200078e00ff */
[----:B0-2---:R-:W-:-:S07]  /*0ff0*/  LOP3.LUT R157, R13, 0x1, RZ, 0xfc, !PT ;  /* 0x000000010d9d7812 */ /* 0x005fce00078efcff */
.L_x_15495:
        /* <DEDUP_REMOVED lines=8> */
[----:B---3--:R-:W-:Y:S01]  /*1080*/  IMAD.MOV.U32 R31, RZ, RZ, RZ ;  /* 0x000000ffff1f7224 */ /* 0x008fe200078e00ff */
        /* <DEDUP_REMOVED lines=24> */
[----:B------:R-:W2:Y:S01]  /*1210*/  @P2 LDG.E R10, desc[UR40][R4.64] ;  /* 0x00000028040a2981 */ /* 0x000ea2000c1e1900 */
        /* <DEDUP_REMOVED lines=10> */
[----:B--2---:R1:W-:Y:S01]  /*12c0*/  STL [R1+0x18], R10 ;  /* 0x0000180a01007387 */ /* 0x0043e20000100800 */
[----:B------:R-:W-:Y:S05]  /*12d0*/  @P2 BRA `(.L_x_15351) ;  /* 0x0000000000282947 */ /* 0x000fea0003800000 */
[----:B------:R-:W-:Y:S02]  /*12e0*/  ULDC.64 UR4, c[0x0][0xa00] ;  /* 0x0002800000047ab9 */ /* 0x000fe40000000a00 */
[----:B------:R-:W-:-:S04]  /*12f0*/  ISETP.NE.U32.AND P1, PT, RZ, UR4, PT ;  /* 0x00000004ff007c0c */ /* 0x000fc8000bf25070 */
[----:B------:R-:W-:-:S13]  /*1300*/  ISETP.NE.AND.EX P1, PT, RZ, UR5, PT, P1 ;  /* 0x00000005ff007c0c */ /* 0x000fda000bf25310 */
[----:B------:R-:W-:Y:S05]  /*1310*/  @!P1 BRA `(.L_x_15351) ;  /* 0x0000000000189947 */ /* 0x000fea0003800000 */
[----:B------:R-:W0:Y:S02]  /*1320*/  LDC.64 R4, c[0x0][0xa00] ;  /* 0x00028000ff047b82 */ /* 0x000e240000000a00 */
[----:B0-----:R-:W-:-:S05]  /*1330*/  IMAD.WIDE R4, R28, 0x4, R4 ;  /* 0x000000041c047825 */ /* 0x001fca00078e0204 */
[----:B------:R-:W2:Y:S04]  /*1340*/  LDG.E R0, desc[UR40][R4.64] ;  /* 0x0000002804007981 */ /* 0x000ea8000c1e1900 */
[----:B-1----:R-:W2:Y:S02]  /*1350*/  LDG.E R7, desc[UR40][R4.64+0x4] ;  /* 0x0000042804077981 */ /* 0x002ea4000c1e1900 */
[----:B--2---:R-:W-:-:S05]  /*1360*/  IMAD.IADD R10, R7, 0x1, -R0 ;  /* 0x00000001070a7824 */ /* 0x004fca00078e0a00 */
[----:B------:R0:W-:Y:S02]  /*1370*/  STL [R1+0x18], R10 ;  /* 0x0000180a01007387 */ /* 0x0001e40000100800 */
.L_x_15351:
        /* <DEDUP_REMOVED lines=9> */
.L_x_15352:
[----:B------:R-:W-:Y:S05]  /*1410*/  @!P0 BRA `(.L_x_15353) ;  /* 0x00000000000c8947 */ /* 0x000fea0003800000 */
[----:B------:R-:W2:Y:S04]  /*1420*/  LDG.E R5, desc[UR40][R8.64] ;  /* 0x0000002808057981 */ /* 0x000ea8000c1e1900 */
[----:B------:R-:W2:Y:S02]  /*1430*/  LDG.E R30, desc[UR40][R8.64+0x4] ;  /* 0x00000428081e7981 */ /* 0x000ea4000c1e1900 */
[----:B--2---:R-:W-:-:S07]  /*1440*/  IMAD.IADD R30, R30, 0x1, -R5 ;  /* 0x000000011e1e7824 */ /* 0x004fce00078e0a05 */
.L_x_15353:
[----:B------:R-:W-:Y:S01]  /*1450*/  ULDC.64 UR4, c[0x0][0xa10] ;  /* 0x0002840000047ab9 */ /* 0x000fe20000000a00 */
[----:B-1----:R-:W1:Y:S01]  /*1460*/  LDC R8, c[0x0][0x448] ;  /* 0x00011200ff087b82 */ /* 0x002e620000000800 */
[----:B------:R-:W-:-:S04]  /*1470*/  ISETP.NE.U32.AND P0, PT, RZ, UR4, PT ;  /* 0x00000004ff007c0c */ /* 0x000fc8000bf05070 */
[----:B------:R-:W-:Y:S01]  /*1480*/  ISETP.NE.AND.EX P0, PT, RZ, UR5, PT, P0 ;  /* 0x00000005ff007c0c */ /* 0x000fe2000bf05300 */
[----:B------:R-:W-:-:S12]  /*1490*/  ULDC.64 UR4, c[0x0][0xa30] ;  /* 0x00028c0000047ab9 */ /* 0x000fd80000000a00 */
[----:B--2---:R-:W2:Y:S02]  /*14a0*/  @P0 LDC.64 R4, c[0x0][0xa10] ;  /* 0x00028400ff040b82 */ /* 0x004ea40000000a00 */
[----:B--2---:R-:W-:-:S05]  /*14b0*/  @P0 IMAD.WIDE R4, R28, 0x4, R4 ;  /* 0x000000041c040825 */ /* 0x004fca00078e0204 */
        /* <DEDUP_REMOVED lines=9> */
[----:B------:R-:W-:Y:S02]  /*1550*/  IMAD R12, R33, 0xc0, RZ ;  /* 0x000000c0210c7824 */ /* 0x000fe400078e02ff */
[----:B------:R-:W-:Y:S02]  /*1560*/  IMAD.IADD R8, R30, 0x1, -R3 ;  /* 0x000000011e087824 */ /* 0x000fe400078e0a03 */
[----:B---3--:R-:W-:Y:S01]  /*1570*/  VIADD R4, R12, 0xbf ;  /* 0x000000bf0c047836 */ /* 0x008fe20000000000 */
[----:B------:R1:W-:Y:S01]  /*1580*/  STL [R1+0x28], R12 ;  /* 0x0000280c01007387 */ /* 0x0003e20000100800 */
[----:B------:R-:W-:-:S05]  /*1590*/  IMAD.MOV R27, RZ, RZ, -R8 ;  /* 0x000000ffff1b7224 */ /* 0x000fca00078e0a08 */
[----:B------:R-:W-:Y:S01]  /*15a0*/  VIMNMX R27, RZ, R27, !PT ;  /* 0x0000001bff1b7248 */ /* 0x000fe20007fe0100 */
[----:B------:R-:W3:Y:S08]  /*15b0*/  @P1 LDC R11, c[0x0][0x44c] ;  /* 0x00011300ff0b1b82 */ /* 0x000ef00000000800 */
[----:B------:R-:W0:Y:S01]  /*15c0*/  @P1 LDC R5, c[0x0][0x450] ;  /* 0x00011400ff051b82 */ /* 0x000e220000000800 */
[----:B--2---:R-:W-:Y:S01]  /*15d0*/  @P0 IADD3 R29, -R0, R9, RZ ;  /* 0x00000009001d0210 */ /* 0x004fe20007ffe1ff */
[----:B---3--:R-:W-:-:S04]  /*15e0*/  @P1 IMAD.HI.U32 R0, R4, R11, RZ ;  /* 0x0000000b04001227 */ /* 0x008fc800078e00ff */
[----:B----4-:R-:W-:Y:S01]  /*15f0*/  IMAD.IADD R6, R8, 0x1, R29 ;  /* 0x0000000108067824 */ /* 0x010fe200078e021d */
[----:B0-----:R-:W-:-:S03]  /*1600*/  @P1 SHF.R.U32.HI R4, RZ, R5, R0 ;  /* 0x00000005ff041219 */ /* 0x001fc60000011600 */
        /* <DEDUP_REMOVED lines=22> */
[----:B-1----:R-:W-:Y:S05]  /*1770*/  @!P1 BRA `(.L_x_15354) ;  /* 0x0000004000d89947 */ /* 0x002fea0003800000 */
        /* <DEDUP_REMOVED lines=20> */
.L_x_15356:
[----:B------:R-:W-:Y:S05]  /*18c0*/  BSYNC B6 ;  /* 0x0000000000067941 */ /* 0x000fea0003800000 */
.L_x_15355:
[----:B------:R-:W-:Y:S01]  /*18d0*/  VIADD R25, R2, 0x400 ;  /* 0x0000040002197836 */ /* 0x000fe20000000000 */
[----:B------:R-:W-:Y:S04]  /*18e0*/  BSSY B6, `(.L_x_15357) ;  /* 0x0000013000067945 */ /* 0x000fe80003800000 */
[----:B------:R-:W-:-:S13]  /*18f0*/  LOP3.LUT P0, RZ, R25, 0x3ff, RZ, 0xc0, !PT ;  /* 0x000003ff19ff7812 */ /* 0x000fda000780c0ff */
[----:B------:R-:W-:Y:S05]  /*1900*/  @!P0 BRA `(.L_x_15358) ;  /* 0x0000000000408947 */ /* 0x000fea0003800000 */
        /* <DEDUP_REMOVED lines=16> */
.L_x_15358:
[----:B------:R-:W-:Y:S05]  /*1a10*/  BSYNC B6 ;  /* 0x0000000000067941 */ /* 0x000fea0003800000 */
.L_x_15357:
[----:B------:R-:W2:Y:S01]  /*1a20*/  LDL R14, [R1+0x38] ;  /* 0x00003800010e7983 */ /* 0x000ea20000100800 */
[----:B------:R-:W-:Y:S01]  /*1a30*/  ULDC.64 UR4, c[0x0][0x9f8] ;  /* 0x00027e0000047ab9 */ /* 0x000fe20000000a00 */
[----:B------:R-:W0:Y:S01]  /*1a40*/  LDC.64 R4, c[0x0][0x3f8] ;  /* 0x0000fe00ff047b82 */ /* 0x000e220000000a00 */
[----:B------:R-:W-:Y:S01]  /*1a50*/  ISETP.NE.U32.AND P0, PT, RZ, UR4, PT ;  /* 0x00000004ff007c0c */ /* 0x000fe2000bf05070 */
[----:B------:R-:W3:Y:S03]  /*1a60*/  LDL R12, [R1+0x3c] ;  /* 0x00003c00010c7983 */ /* 0x000ee60000100800 */
[----:B------:R-:W-:-:S03]  /*1a70*/  ISETP.NE.AND.EX P0, PT, RZ, UR5, PT, P0 ;  /* 0x00000005ff007c0c */ /* 0x000fc6000bf05300 */
[----:B------:R-:W1:Y:S08]  /*1a80*/  LDC.64 R62, c[0x0][0x408] ;  /* 0x00010200ff3e7b82 */ /* 0x000e700000000a00 */
[----:B------:R-:W4:Y:S02]  /*1a90*/  LDC R59, c[0x0][0x3f4] ;  /* 0x0000fd00ff3b7b82 */ /* 0x000f240000000800 */
[----:B------:R-:W-:-:S04]  /*1aa0*/  @P0 IADD3 R6, P1, R36, UR4, RZ ;  /* 0x0000000424060c10 */ /* 0x000fc8000ff3e0ff */
[----:B------:R-:W-:-:S05]  /*1ab0*/  @P0 IADD3.X R7, R32, UR5, RZ, P1, !PT ;  /* 0x0000000520070c10 */ /* 0x000fca0008ffe4ff */
[----:B------:R4:W3:Y:S01]  /*1ac0*/  @P0 LDG.E R28, desc[UR40][R6.64] ;  /* 0x00000028061c0981 */ /* 0x0008e2000c1e1900 */
[----:B------:R-:W4:Y:S01]  /*1ad0*/  S2R R32, SR_TID.X ;  /* 0x0000000000207919 */ /* 0x000f220000002100 */
[----:B------:R-:W-:Y:S02]  /*1ae0*/  SHF.R.S32.HI R3, RZ, 0x1f, R154 ;  /* 0x0000001fff037819 */ /* 0x000fe4000001149a */
[----:B------:R-:W-:-:S03]  /*1af0*/  SHF.R.S32.HI R153, RZ, 0x1f, R152 ;  /* 0x0000001fff997819 */ /* 0x000fc60000011498 */
[C---:B0-----:R-:W-:Y:S02]  /*1b00*/  IMAD R0, R3.reuse, R4, RZ ;  /* 0x0000000403007224 */ /* 0x041fe400078e02ff */
[----:B-1----:R-:W-:Y:S01]  /*1b10*/  IMAD R3, R3, R62, RZ ;  /* 0x0000003e03037224 */ /* 0x002fe200078e02ff */
[----:B----4-:R-:W-:Y:S02]  /*1b20*/  ISETP.GE.AND P0, PT, R16, R59, PT ;  /* 0x0000003b1000720c */ /* 0x010fe40003f06270 */
[----:B-----5:R-:W-:Y:S01]  /*1b30*/  SHF.R.S32.HI R7, RZ, 0x1f, R24 ;  /* 0x0000001fff077819 */ /* 0x020fe20000011418 */
[C---:B------:R-:W-:Y:S02]  /*1b40*/  IMAD R13, R154.reuse, R5, R0 ;  /* 0x000000059a0d7224 */ /* 0x040fe400078e0200 */
[----:B------:R-:W-:-:S04]  /*1b50*/  IMAD.WIDE.U32 R8, R154, R4, R152 ;  /* 0x000000049a087225 */ /* 0x000fc800078e0098 */
[----:B------:R-:W-:-:S04]  /*1b60*/  IMAD.WIDE.U32 R10, R154, R4, R16 ;  /* 0x000000049a0a7225 */ /* 0x000fc800078e0010 */
[----:B------:R-:W-:Y:S01]  /*1b70*/  VIADD R36, R32, 0xffffff80 ;  /* 0xffffff8020247836 */ /* 0x000fe20000000000 */
[----:B------:R-:W-:-:S04]  /*1b80*/  SHF.R.U32.HI R35, RZ, 0x7, R32 ;  /* 0x00000007ff237819 */ /* 0x000fc80000011620 */
[----:B------:R-:W-:Y:S01]  /*1b90*/  SHF.R.S32.HI R32, RZ, 0x1f, R36 ;  /* 0x0000001fff207819 */ /* 0x000fe20000011424 */
[----:B------:R-:W-:-:S03]  /*1ba0*/  IMAD R15, R154, R63, R3 ;  /* 0x0000003f9a0f7224 */ /* 0x000fc600078e0203 */
[----:B------:R-:W-:Y:S02]  /*1bb0*/  LEA.HI R32, R32, R36, RZ, 0x2 ;  /* 0x0000002420207211 */ /* 0x000fe400078f10ff */
[----:B------:R-:W-:Y:S01]  /*1bc0*/  SEL R3, R59, RZ, P0 ;  /* 0x000000ff3b037207 */ /* 0x000fe20000000000 */
[----:B------:R-:W-:Y:S01]  /*1bd0*/  IMAD R6, R7, R4, RZ ;  /* 0x0000000407067224 */ /* 0x000fe200078e02ff */
[----:B------:R-:W-:Y:S01]  /*1be0*/  LOP3.LUT R32, R32, 0xfffffffc, RZ, 0xc0, !PT ;  /* 0xfffffffc20207812 */ /* 0x000fe200078ec0ff */
[----:B------:R-:W-:Y:S02]  /*1bf0*/  IMAD.IADD R9, R9, 0x1, R13 ;  /* 0x0000000109097824 */ /* 0x000fe400078e020d */
[----:B------:R-:W-:Y:S02]  /*1c00*/  IMAD.IADD R11, R13, 0x1, R11 ;  /* 0x000000010d0b7824 */ /* 0x000fe400078e020b */
[----:B------:R-:W-:Y:S01]  /*1c10*/  IMAD R7, R7, R62, RZ ;  /* 0x0000003e07077224 */ /* 0x000fe200078e02ff */
[----:B------:R-:W-:Y:S01]  /*1c20*/  IADD3 R32, R36, -R32, RZ ;  /* 0x8000002024207210 */ /* 0x000fe20007ffe0ff */
[----:B------:R-:W-:Y:S01]  /*1c30*/  IMAD.WIDE.U32 R52, R154, R62, R152 ;  /* 0x0000003e9a347225 */ /* 0x000fe200078e0098 */
[----:B------:R-:W-:-:S03]  /*1c40*/  SHF.L.U64.HI R66, R4, 0x7, R5 ;  /* 0x0000000704427819 */ /* 0x000fc60000010205 */
[----:B------:R-:W-:Y:S01]  /*1c50*/  IMAD.WIDE.U32 R54, R154, R62, R16 ;  /* 0x0000003e9a367225 */ /* 0x000fe200078e0010 */
[----:B------:R-:W-:-:S03]  /*1c60*/  SHF.L.U64.HI R64, R62, 0x7, R63 ;  /* 0x000000073e407819 */ /* 0x000fc6000001023f */
[----:B------:R-:W-:Y:S02]  /*1c70*/  IMAD.IADD R3, R16, 0x1, R3 ;  /* 0x0000000110037824 */ /* 0x000fe400078e0203 */
[----:B------:R-:W-:Y:S01]  /*1c80*/  IMAD.IADD R68, R31, 0x1, R30 ;  /* 0x000000011f447824 */ /* 0x000fe200078e021e */
[----:B------:R-:W-:Y:S01]  /*1c90*/  ISETP.NE.AND P6, PT, R35, 0x1, PT ;  /* 0x000000012300780c */ /* 0x000fe20003fc5270 */
[----:B------:R-:W-:Y:S01]  /*1ca0*/  IMAD.WIDE.U32 R20, R24, R4, R8 ;  /* 0x0000000418147225 */ /* 0x000fe200078e0008 */
[----:B------:R-:W-:-:S03]  /*1cb0*/  SHF.R.S32.HI R0, RZ, 0x1f, R3 ;  /* 0x0000001fff007819 */ /* 0x000fc60000011403 */
[----:B------:R-:W-:-:S04]  /*1cc0*/  IMAD.WIDE.U32 R30, R24, R4, R10 ;  /* 0x00000004181e7225 */ /* 0x000fc800078e000a */
[----:B------:R-:W-:Y:S02]  /*1cd0*/  IMAD.SHL.U32 R65, R4, 0x80, RZ ;  /* 0x0000008004417824 */ /* 0x000fe400078e00ff */
[----:B------:R-:W-:Y:S02]  /*1ce0*/  IMAD R7, R24, R63, R7 ;  /* 0x0000003f18077224 */ /* 0x000fe400078e0207 */
[----:B------:R-:W-:Y:S02]  /*1cf0*/  IMAD.IADD R53, R53, 0x1, R15 ;  /* 0x0000000135357824 */ /* 0x000fe400078e020f */
[----:B------:R-:W-:Y:S01]  /*1d00*/  IMAD.IADD R55, R15, 0x1, R55 ;  /* 0x000000010f377824 */ /* 0x000fe200078e0237 */
[----:B------:R-:W-:Y:S01]  /*1d10*/  LEA.HI R0, R0, R3, RZ, 0x3 ;  /* 0x0000000300007211 */ /* 0x000fe200078f18ff */
[----:B------:R-:W-:-:S04]  /*1d20*/  IMAD.WIDE.U32 R52, R24, R62, R52 ;  /* 0x0000003e18347225 */ /* 0x000fc800078e0034 */
[----:B------:R-:W-:-:S04]  /*1d30*/  IMAD.WIDE.U32 R54, R24, R62, R54 ;  /* 0x0000003e18367225 */ /* 0x000fc800078e0036 */
[----:B------:R-:W-:Y:S02]  /*1d40*/  VIADD R82, R35, 0x8 ;  /* 0x0000000823527836 */ /* 0x000fe40000000000 */
[----:B------:R-:W-:Y:S02]  /*1d50*/  IMAD R60, R32, 0x60, R154 ;  /* 0x00000060203c7824 */ /* 0x000fe400078e029a */
[----:B------:R-:W-:Y:S01]  /*1d60*/  IMAD R3, R24, R5, R6 ;  /* 0x0000000518037224 */ /* 0x000fe200078e0206 */
[----:B------:R-:W-:Y:S01]  /*1d70*/  LOP3.LUT R6, R0, 0xfffffff8, RZ, 0xc0, !PT ;  /* 0xfffffff800067812 */ /* 0x000fe200078ec0ff */
[----:B------:R-:W-:Y:S02]  /*1d80*/  IMAD.IADD R35, R53, 0x1, R7 ;  /* 0x0000000135237824 */ /* 0x000fe400078e0207 */
[----:B------:R-:W-:Y:S01]  /*1d90*/  IMAD.IADD R32, R7, 0x1, R55 ;  /* 0x0000000107207824 */ /* 0x000fe200078e0237 */
[----:B------:R-:W-:Y:S01]  /*1da0*/  SHF.R.S32.HI R7, RZ, 0x3, R0 ;  /* 0x00000003ff077819 */ /* 0x000fe20000011400 */
[----:B------:R-:W-:Y:S05]  /*1db0*/  @!P6 WARPSYNC.ALL ;  /* 0x000000000000e948 */ /* 0x000fea0003800000 */
[----:B------:R-:W-:Y:S01]  /*1dc0*/  IMAD.IADD R57, R21, 0x1, R3 ;  /* 0x0000000115397824 */ /* 0x000fe200078e0203 */
[----:B------:R-:W-:Y:S01]  /*1dd0*/  LOP3.LUT R23, R23, 0xfffffffd, RZ, 0xc0, !PT ;  /* 0xfffffffd17177812 */ /* 0x000fe200078ec0ff */
[----:B------:R-:W-:Y:S01]  /*1de0*/  IMAD.IADD R56, R3, 0x1, R31 ;  /* 0x0000000103387824 */ /* 0x000fe200078e021f */
[----:B------:R-:W-:Y:S01]  /*1df0*/  ULDC UR4, c[0x0][0x2f4] ;  /* 0x0000bd0000047ab9 */ /* 0x000fe20000000800 */
[----:B------:R-:W-:Y:S01]  /*1e00*/  IMAD.SHL.U32 R62, R62, 0x80, RZ ;  /* 0x000000803e3e7824 */ /* 0x000fe200078e00ff */
[----:B------:R-:W-:Y:S01]  /*1e10*/  SHF.R.S32.HI R61, RZ, 0x1f, R34 ;  /* 0x0000001fff3d7819 */ /* 0x000fe20000011422 */
[----:B------:R-:W-:Y:S01]  /*1e20*/  IMAD.SHL.U32 R59, R59, 0x2, RZ ;  /* 0x000000023b3b7824 */ /* 0x000fe200078e00ff */
[----:B------:R-:W-:Y:S01]  /*1e30*/  @!P6 BAR.SYNC.DEFER_BLOCKING 0x9, 0x100 ;  /* 0x024400000000eb1d */ /* 0x000fe20000010000 */
[----:B------:R-:W-:Y:S01]  /*1e40*/  ISETP.GE.AND P2, PT, R18, UR4, PT ;  /* 0x0000000412007c0c */ /* 0x000fe2000bf46270 */
[C---:B--2---:R-:W-:Y:S01]  /*1e50*/  IMAD.SHL.U32 R67, R14.reuse, 0x40, RZ ;  /* 0x000000400e437824 */ /* 0x044fe200078e00ff */
[----:B------:R-:W-:-:S02]  /*1e60*/  LOP3.LUT P1, RZ, R14, 0x4, RZ, 0xc0, !PT ;  /* 0x000000040eff7812 */ /* 0x000fc4000782c0ff */
[----:B------:R-:W-:Y:S02]  /*1e70*/  SHF.R.S32.HI R14, RZ, 0x1f, R36 ;  /* 0x0000001fff0e7819 */ /* 0x000fe40000011424 */
[----:B------:R-:W-:Y:S02]  /*1e80*/  LOP3.LUT R67, R67, 0x1c0, RZ, 0xc0, !PT ;  /* 0x000001c043437812 */ /* 0x000fe400078ec0ff */
[----:B------:R-:W-:Y:S01]  /*1e90*/  LEA.HI R14, R14, R36, RZ, 0x5 ;  /* 0x000000240e0e7211 */ /* 0x000fe200078f28ff */
[----:B------:R-:W-:Y:S01]  /*1ea0*/  VIADD R36, R154, 0x60 ;  /* 0x000000609a247836 */ /* 0x000fe20000000000 */
[----:B------:R-:W-:Y:S02]  /*1eb0*/  SHF.R.U32.HI R63, RZ, 0x3, R67 ;  /* 0x00000003ff3f7819 */ /* 0x000fe40000011643 */
[----:B------:R-:W-:Y:S01]  /*1ec0*/  LOP3.LUT R4, R67, 0x18, R16, 0xf8, !PT ;  /* 0x0000001843047812 */ /* 0x000fe200078ef810 */
[----:B------:R-:W-:Y:S01]  /*1ed0*/  IMAD.SHL.U32 R36, R36, 0x40, RZ ;  /* 0x0000004024247824 */ /* 0x000fe200078e00ff */
[----:B------:R-:W-:-:S02]  /*1ee0*/  SHF.R.S32.HI R14, RZ, 0x5, R14 ;  /* 0x00000005ff0e7819 */ /* 0x000fc4000001140e */
[----:B------:R-:W-:Y:S02]  /*1ef0*/  LOP3.LUT R4, R4, R63, RZ, 0x3c, !PT ;  /* 0x0000003f04047212 */ /* 0x000fe400078e3cff */
[----:B------:R-:W-:-:S03]  /*1f00*/  LOP3.LUT R36, R36, 0x1c0, RZ, 0xc0, !PT ;  /* 0x000001c024247812 */ /* 0x000fc600078ec0ff */
[----:B------:R-:W-:Y:S01]  /*1f10*/  IMAD R58, R14, 0x200, R4 ;  /* 0x000002000e3a7824 */ /* 0x000fe200078e0204 */
[--C-:B------:R-:W-:Y:S02]  /*1f20*/  LOP3.LUT R4, R67, 0x38, R0.reuse, 0xf8, !PT ;  /* 0x0000003843047812 */ /* 0x100fe400078ef800 */
[----:B------:R-:W-:Y:S01]  /*1f30*/  LOP3.LUT R0, R36, 0x38, R0, 0xf8, !PT ;  /* 0x0000003824007812 */ /* 0x000fe200078ef800 */
[----:B------:R-:W-:-:S04]  /*1f40*/  VIADD R36, R154, 0x60 ;  /* 0x000000609a247836 */ /* 0x000fc80000000000 */
[----:B------:R-:W-:-:S05]  /*1f50*/  IMAD.SHL.U32 R36, R36, 0x40, RZ ;  /* 0x0000004024247824 */ /* 0x000fca00078e00ff */
[----:B------:R-:W-:-:S04]  /*1f60*/  LOP3.LUT R36, R36, 0x1c0, RZ, 0xc0, !PT ;  /* 0x000001c024247812 */ /* 0x000fc800078ec0ff */
[----:B------:R-:W-:Y:S02]  /*1f70*/  SHF.R.U32.HI R36, RZ, 0x3, R36 ;  /* 0x00000003ff247819 */ /* 0x000fe40000011624 */
[----:B------:R-:W-:Y:S02]  /*1f80*/  LOP3.LUT R3, R4, R63, RZ, 0x3c, !PT ;  /* 0x0000003f04037212 */ /* 0x000fe400078e3cff */
[----:B------:R-:W-:Y:S02]  /*1f90*/  LOP3.LUT R0, R0, R36, RZ, 0x3c, !PT ;  /* 0x0000002400007212 */ /* 0x000fe400078e3cff */
[----:B------:R-:W-:Y:S01]  /*1fa0*/  @P1 LOP3.LUT R23, R23, 0x2, RZ, 0xfc, !PT ;  /* 0x0000000217171812 */ /* 0x000fe200078efcff */
[----:B------:R-:W-:Y:S01]  /*1fb0*/  IMAD R3, R14, 0x200, R3 ;  /* 0x000002000e037824 */ /* 0x000fe200078e0203 */
[----:B------:R-:W-:Y:S01]  /*1fc0*/  ISETP.GE.AND P1, PT, R16, UR4, PT ;  /* 0x0000000410007c0c */ /* 0x000fe2000bf26270 */
[----:B---3--:R-:W-:Y:S01]  /*1fd0*/  IMAD.IADD R0, R12, 0x1, R0 ;  /* 0x000000010c007824 */ /* 0x008fe200078e0200 */
[----:B------:R-:W-:-:S02]  /*1fe0*/  SHF.R.S32.HI R5, RZ, 0x1f, R28 ;  /* 0x0000001fff057819 */ /* 0x000fc4000001141c */
[----:B------:R-:W-:-:S09]  /*1ff0*/  SHF.R.S32.HI R4, RZ, 0x1f, R6 ;  /* 0x0000001fff047819 */ /* 0x000fd20000011406 */
.L_x_15414:
        /* <DEDUP_REMOVED lines=27> */
[----:B------:R-:W-:Y:S01]  /*21b0*/  LOP3.LUT R23, R23, 0xfffffffe, RZ, 0xc0, !PT ;  /* 0xfffffffe17177812 */ /* 0x000fe200078ec0ff */
[----:B------:R-:W-:Y:S05]  /*21c0*/  YIELD ;  /* 0x0000000000007946 */ /* 0x000fea0003800000 */
[----:B------:R-:W-:Y:S01]  /*21d0*/  IADD3 R12, -R12, RZ, RZ ;  /* 0x000000ff0c0c7210 */ /* 0x000fe20007ffe1ff */
[C---:B------:R-:W-:Y:S01]  /*21e0*/  VIADD R70, R10.reuse, 0x20 ;  /* 0x000000200a467836 */ /* 0x040fe20000000000 */
[----:B------:R-:W-:Y:S01]  /*21f0*/  BSSY B0, `(.L_x_15359) ;  /* 0x000032d000007945 */ /* 0x000fe20003800000 */
[----:B------:R-:W-:-:S02]  /*2200*/  IMAD R71, R10, 0x2, R25 ;  /* 0x000000020a477824 */ /* 0x000fc400078e0219 */
[----:B------:R-:W-:Y:S01]  /*2210*/  @P3 LOP3.LUT R23, R23, 0x1, RZ, 0xfc, !PT ;  /* 0x0000000117173812 */ /* 0x000fe200078efcff */
[----:B------:R-:W-:Y:S01]  /*2220*/  IMAD R73, R73, R12, R36 ;  /* 0x0000000c49497224 */ /* 0x000fe200078e0224 */
[----:B------:R-:W-:Y:S02]  /*2230*/  ISETP.GE.AND P3, PT, R78, 0x1, PT ;  /* 0x000000014e00780c */ /* 0x000fe40003f66270 */
[----:B--2---:R-:W-:-:S13]  /*2240*/  LOP3.LUT P5, RZ, R37, 0x4, RZ, 0xc0, !PT ;  /* 0x0000000425ff7812 */ /* 0x004fda00078ac0ff */
[----:B------:R-:W-:-:S04]  /*2250*/  @P5 VIADD R70, R10, 0xffffffe0 ;  /* 0xffffffe00a465836 */ /* 0x000fc80000000000 */
[----:B------:R-:W-:Y:S01]  /*2260*/  IMAD R70, R70, 0x2, R25 ;  /* 0x0000000246467824 */ /* 0x000fe200078e0219 */
[----:B0-----:R-:W-:Y:S06]  /*2270*/  @!P3 BRA `(.L_x_15360) ;  /* 0x0000002c007cb947 */ /* 0x001fec0003800000 */
[----:B------:R-:W-:Y:S01]  /*2280*/  SHF.R.S32.HI R74, RZ, 0x1f, R73 ;  /* 0x0000001fff4a7819 */ /* 0x000fe20000011449 */
[----:B------:R-:W-:Y:S01]  /*2290*/  ULDC.64 UR4, c[0x0][0x300] ;  /* 0x0000c00000047ab9 */ /* 0x000fe20000000a00 */
[----:B-----5:R-:W-:Y:S01]  /*22a0*/  SHF.R.S32.HI R75, RZ, 0x1f, R72 ;  /* 0x0000001fff4b7819 */ /* 0x020fe20000011448 */
[----:B------:R-:W-:-:S04]  /*22b0*/  IMAD.WIDE.U32 R8, R73, UR4, RZ ;  /* 0x0000000449087c25 */ /* 0x000fc8000f8e00ff */
[----:B------:R-:W-:Y:S02]  /*22c0*/  IMAD R10, R74, UR4, RZ ;  /* 0x000000044a0a7c24 */ /* 0x000fe4000f8e02ff */
[----:B------:R-:W-:Y:S02]  /*22d0*/  IMAD R76, R26, -0x80, R29 ;  /* 0xffffff801a4c7824 */ /* 0x000fe400078e021d */
[----:B------:R-:W-:Y:S01]  /*22e0*/  IMAD R11, R73, UR5, R10 ;  /* 0x00000005490b7c24 */ /* 0x000fe2000f8e020a */
[----:B------:R-:W-:Y:S01]  /*22f0*/  ULDC.64 UR4, c[0x0][0x310] ;  /* 0x0000c40000047ab9 */ /* 0x000fe20000000a00 */
[----:B------:R-:W-:Y:S01]  /*2300*/  IMAD R10, R66, R26, RZ ;  /* 0x0000001a420a7224 */ /* 0x000fe200078e02ff */
[----:B------:R-:W-:Y:S01]  /*2310*/  VIMNMX R76, R76, 0x80, PT ;  /* 0x000000804c4c7848 */ /* 0x000fe20003fe0100 */
[----:B------:R-:W-:Y:S02]  /*2320*/  IMAD R13, R75, UR4, RZ ;  /* 0x000000044b0d7c24 */ /* 0x000fe4000f8e02ff */
[----:B------:R-:W-:-:S02]  /*2330*/  IMAD.IADD R9, R9, 0x1, R11 ;  /* 0x0000000109097824 */ /* 0x000fc400078e020b */
        /* <DEDUP_REMOVED lines=8> */
[----:B------:R-:W-:Y:S02]  /*23c0*/  SHF.R.S32.HI R8, RZ, 0x1f, R26 ;  /* 0x0000001fff087819 */ /* 0x000fe4000001141a */
[----:B------:R-:W-:Y:S01]  /*23d0*/  IMAD.IADD R9, R87, 0x1, R11 ;  /* 0x0000000157097824 */ /* 0x000fe200078e020b */
[----:B------:R-:W-:Y:S01]  /*23e0*/  LEA R85, P3, R86, UR4, 0x1 ;  /* 0x0000000456557c11 */ /* 0x000fe2000f8608ff */
[----:B------:R-:W-:Y:S01]  /*23f0*/  ULDC.U8 UR4, c[0x0][0x410] ;  /* 0x0001040000047ab9 */ /* 0x000fe20000000000 */
[----:B------:R-:W-:-:S02]  /*2400*/  IMAD R13, R64, R26, RZ ;  /* 0x0000001a400d7224 */ /* 0x000fc400078e02ff */
        /* <DEDUP_REMOVED lines=41> */
.L_x_15363:
[----:B------:R-:W-:Y:S05]  /*26a0*/  BSYNC B1 ;  /* 0x0000000000017941 */ /* 0x000fea0003800000 */
.L_x_15362:
        /* <DEDUP_REMOVED lines=34> */
.L_x_15365:
[----:B------:R-:W-:Y:S05]  /*28d0*/  BSYNC B1 ;  /* 0x0000000000017941 */ /* 0x000fea0003800000 */
.L_x_15364:
[----:B0-----:R-:W-:Y:S01]  /*28e0*/  IMAD.MOV.U32 R8, RZ, RZ, R48 ;  /* 0x000000ffff087224 */ /* 0x001fe200078e0030 */
        /* <DEDUP_REMOVED lines=32> */
.L_x_15366:
[----:B------:R-:W2:Y:S01]  /*2af0*/  LDL R8, [R1] ;  /* 0x0000000001087983 */ /* 0x000ea20000100800 */
[----:B------:R-:W-:Y:S01]  /*2b00*/  IMAD R69, R19, 0x8, R2 ;  /* 0x0000000813457824 */ /* 0x000fe200078e0202 */
[----:B------:R-:W-:Y:S01]  /*2b10*/  BSSY B1, `(.L_x_15367) ;  /* 0x0000004000017945 */ /* 0x000fe20003800000 */
[----:B--2---:R-:W-:-:S04]  /*2b20*/  SHF.L.U32 R77, R8, 0x1f, RZ ;  /* 0x0000001f084d7819 */ /* 0x004fc800000006ff */
[----:B------:R-:W0:Y:S02]  /*2b30*/  SYNCS.PHASECHK.TRANS64.TRYWAIT P6, [R69+URZ+0x16890], R77 ;  /* 0x0168904d450075a7 */ /* 0x000e2400080c017f */
[----:B0-----:R-:W-:Y:S05]  /*2b40*/  @!P6 BRA `(.L_x_15368) ;  /* 0x00000160008ce947 */ /* 0x001fea0003800000 */
.L_x_15610:
[----:B------:R-:W-:Y:S05]  /*2b50*/  BSYNC B1 ;  /* 0x0000000000017941 */ /* 0x000fea0003800000 */
.L_x_15367:
[----:B------:R-:W-:-:S03]  /*2b60*/  UMOV UR4, 0xffffffff ;  /* 0xffffffff00047882 */ /* 0x000fc60000000000 */
[----:B------:R-:W-:Y:S05]  /*2b70*/  BRA.DIV UR4, `(.L_x_15369) ;  /* 0x0000016204947947 */ /* 0x000fea000b800000 */
[----:B------:R1:W2:Y:S04]  /*2b80*/  SHFL.IDX PT, R79, R86, RZ, 0x1c1f ;  /* 0x001c1fff564f7589 */ /* 0x0002a800000e0000 */
[----:B------:R1:W3:Y:S02]  /*2b90*/  SHFL.IDX PT, R14, R85, RZ, 0x1c1f ;  /* 0x001c1fff550e7589 */ /* 0x0002e400000e0000 */
.L_x_15614:
        /* <DEDUP_REMOVED lines=10> */
[--C-:B------:R-:W-:Y:S02]  /*2c40*/  SHF.R.U64 R100, R50, 0x10, R51.reuse ;  /* 0x0000001032647819 */ /* 0x100fe40000001233 */
[----:B------:R-:W-:Y:S01]  /*2c50*/  SHF.R.U32.HI R102, RZ, 0x10, R51 ;  /* 0x00000010ff667819 */ /* 0x000fe20000011633 */
[----:B0-----:R-:W-:Y:S01]  /*2c60*/  IMAD.U32 R51, R9, 0x10000, RZ ;  /* 0x0001000009337824 */ /* 0x001fe200078e00ff */
[--C-:B------:R-:W-:Y:S02]  /*2c70*/  SHF.R.U32.HI R98, RZ, 0x10, R49.reuse ;  /* 0x00000010ff627819 */ /* 0x100fe40000011631 */
[----:B------:R-:W-:Y:S01]  /*2c80*/  SHF.R.U64 R97, R48, 0x10, R49 ;  /* 0x0000001030617819 */ /* 0x000fe20000001231 */
[C---:B------:R-:W-:Y:S01]  /*2c90*/  IMAD.U32 R48, R10.reuse, 0x10000, RZ ;  /* 0x000100000a307824 */ /* 0x040fe200078e00ff */
[----:B------:R-:W-:Y:S01]  /*2ca0*/  LOP3.LUT R49, R10, 0xffff0000, RZ, 0xc0, !PT ;  /* 0xffff00000a317812 */ /* 0x000fe200078ec0ff */
[----:B------:R-:W-:Y:S01]  /*2cb0*/  IMAD.U32 R10, R11, 0x10000, RZ ;  /* 0x000100000b0a7824 */ /* 0x000fe200078e00ff */
[----:B------:R-:W-:-:S02]  /*2cc0*/  PRMT R100, R81, 0x5432, R100 ;  /* 0x0000543251647816 */ /* 0x000fc40000000064 */
[----:B------:R-:W-:Y:S02]  /*2cd0*/  PRMT R102, R87, 0x5432, R102 ;  /* 0x0000543257667816 */ /* 0x000fe40000000066 */
[----:B------:R-:W-:Y:S02]  /*2ce0*/  LOP3.LUT R15, R11, 0xffff0000, RZ, 0xc0, !PT ;  /* 0xffff00000b0f7812 */ /* 0x000fe400078ec0ff */
[----:B------:R-:W-:Y:S01]  /*2cf0*/  PRMT R98, R80, 0x5432, R98 ;  /* 0x0000543250627816 */ /* 0x000fe20000000062 */
[----:B------:R-:W-:Y:S01]  /*2d00*/  IMAD.U32 R103, R102, 0x10000, RZ ;  /* 0x0001000066677824 */ /* 0x000fe200078e00ff */
[----:B------:R-:W-:Y:S02]  /*2d10*/  PRMT R11, R99, 0x5410, R97 ;  /* 0x00005410630b7816 */ /* 0x000fe40000000061 */
        /* <DEDUP_REMOVED lines=9> */
[-C--:B------:R-:W-:Y:S01]  /*2db0*/  FMUL.FTZ R106, R50, R97.reuse ;  /* 0x00000061326a7220 */ /* 0x080fe20000410000 */
[C---:B------:R-:W-:Y:S01]  /*2dc0*/  IMAD.U32 R9, R8.reuse, 0x10000, RZ ;  /* 0x0001000008097824 */ /* 0x040fe200078e00ff */
[----:B------:R-:W-:Y:S01]  /*2dd0*/  LOP3.LUT R50, R8, 0xffff0000, RZ, 0xc0, !PT ;  /* 0xffff000008327812 */ /* 0x000fe200078ec0ff */
[----:B------:R-:W-:Y:S01]  /*2de0*/  FFMA.FTZ R8, R51, R97, -R104 ;  /* 0x0000006133087223 */ /* 0x000fe20000010868 */
[----:B------:R-:W-:-:S02]  /*2df0*/  IMAD.U32 R100, R100, 0x10000, RZ ;  /* 0x0001000064647824 */ /* 0x000fc400078e00ff */
[C---:B------:R-:W-:Y:S01]  /*2e00*/  FFMA.FTZ R104, R48.reuse, R103, R49 ;  /* 0x0000006730687223 */ /* 0x040fe20000010031 */
[----:B------:R-:W-:Y:S02]  /*2e10*/  IMAD.U32 R11, R11, 0x10000, RZ ;  /* 0x000100000b0b7824 */ /* 0x000fe400078e00ff */
[C---:B------:R-:W-:Y:S01]  /*2e20*/  FMUL.FTZ R49, R15.reuse, R102 ;  /* 0x000000660f317220 */ /* 0x040fe20000410000 */
[----:B------:R-:W-:Y:S01]  /*2e30*/  FFMA.FTZ R105, R48, R99, -R105 ;  /* 0x0000006330697223 */ /* 0x000fe20000010869 */
[----:B------:R-:W-:Y:S01]  /*2e40*/  FMUL.FTZ R97, R15, R98 ;  /* 0x000000620f617220 */ /* 0x000fe20000410000 */
[C---:B------:R-:W-:Y:S01]  /*2e50*/  FMUL.FTZ R48, R50.reuse, R100 ;  /* 0x0000006432307220 */ /* 0x040fe20000410000 */
[----:B------:R-:W-:Y:S01]  /*2e60*/  FMUL.FTZ R15, R50, R11 ;  /* 0x0000000b320f7220 */ /* 0x000fe20000410000 */
[C---:B------:R-:W-:Y:S01]  /*2e70*/  FFMA.FTZ R49, R10.reuse, R98, -R49 ;  /* 0x000000620a317223 */ /* 0x040fe20000010831 */
[----:B------:R-:W-:Y:S01]  /*2e80*/  FFMA.FTZ R51, R51, R101, R106 ;  /* 0x0000006533337223 */ /* 0x000fe2000001006a */
[----:B------:R-:W-:Y:S01]  /*2e90*/  FFMA.FTZ R10, R10, R102, R97 ;  /* 0x000000660a0a7223 */ /* 0x000fe20000010061 */
[C---:B------:R-:W-:Y:S01]  /*2ea0*/  FFMA.FTZ R48, R9.reuse, R11, -R48 ;  /* 0x0000000b09307223 */ /* 0x040fe20000010830 */
[----:B------:R-:W-:-:S02]  /*2eb0*/  FFMA.FTZ R15, R9, R100, R15 ;  /* 0x00000064090f7223 */ /* 0x000fc4000001000f */
[----:B------:R-:W-:Y:S02]  /*2ec0*/  F2FP.BF16.F32.PACK_AB R9, R51, R8 ;  /* 0x000000083309723e */ /* 0x000fe400000010ff */
[----:B------:R-:W-:Y:S02]  /*2ed0*/  F2FP.BF16.F32.PACK_AB R11, R10, R49 ;  /* 0x000000310a0b723e */ /* 0x000fe400000010ff */
[----:B------:R-:W-:Y:S02]  /*2ee0*/  F2FP.BF16.F32.PACK_AB R10, R104, R105 ;  /* 0x00000069680a723e */ /* 0x000fe400000010ff */
[----:B------:R-:W-:-:S07]  /*2ef0*/  F2FP.BF16.F32.PACK_AB R8, R15, R48 ;  /* 0x000000300f08723e */ /* 0x000fce00000010ff */
.L_x_15375:
[----:B------:R-:W-:Y:S05]  /*2f00*/  BSYNC B3 ;  /* 0x0000000000037941 */ /* 0x000fea0003800000 */
.L_x_15374:
[----:B0-----:R4:W-:Y:S02]  /*2f10*/  ST.E.128 desc[UR40][R12.64], R8 ;  /* 0x000000080c007985 */ /* 0x0019e4000c101d28 */
.L_x_15373:
[----:B------:R-:W-:Y:S05]  /*2f20*/  BSYNC B2 ;  /* 0x0000000000027941 */ /* 0x000fea0003800000 */
.L_x_15372:
[----:B------:R-:W-:Y:S05]  /*2f30*/  @P2 BRA `(.L_x_15371) ;  /* 0x0000000000d82947 */ /* 0x000fea0003800000 */
[----:B------:R-:W5:Y:S01]  /*2f40*/  LDL R15, [R1+0x4] ;  /* 0x00000400010f7983 */ /* 0x000f620000100800 */
[C---:B---34-:R-:W-:Y:S01]  /*2f50*/  LEA R12, P3, R18.reuse, R14, 0x1 ;  /* 0x0000000e120c7211 */ /* 0x058fe200078608ff */
[----:B------:R-:W-:Y:S02]  /*2f60*/  BSSY B2, `(.L_x_15376) ;  /* 0x0000032000027945 */ /* 0x000fe40003800000 */
[----:B------:R3:W4:Y:S01]  /*2f70*/  LDS.128 R8, [R70+0xe000] ;  /* 0x00e0000046087984 */ /* 0x0007220000000c00 */
[----:B--2---:R-:W-:Y:S02]  /*2f80*/  LEA.HI.X R13, R18, R79, R156, 0x1, P3 ;  /* 0x0000004f120d7211 */ /* 0x004fe400018f0c9c */
[----:B-----5:R-:W-:-:S13]  /*2f90*/  ISETP.GE.AND P3, PT, R15, R78, PT ;  /* 0x0000004e0f00720c */ /* 0x020fda0003f66270 */
[----:B---34-:R-:W-:Y:S05]  /*2fa0*/  @P3 BRA `(.L_x_15377) ;  /* 0x0000000000b43947 */ /* 0x018fea0003800000 */
[----:B------:R-:W-:Y:S02]  /*2fb0*/  SHF.R.U64 R51, R44, 0x10, R45 ;  /* 0x000000102c337819 */ /* 0x000fe4000000122d */
[--C-:B------:R-:W-:Y:S02]  /*2fc0*/  SHF.R.U64 R49, R46, 0x10, R47.reuse ;  /* 0x000000102e317819 */ /* 0x100fe4000000122f */
[----:B------:R-:W-:Y:S02]  /*2fd0*/  SHF.R.U32.HI R46, RZ, 0x10, R47 ;  /* 0x00000010ff2e7819 */ /* 0x000fe4000001162f */
        /* <DEDUP_REMOVED lines=13> */
[----:B------:R-:W-:Y:S01]  /*30b0*/  SHF.L.U32 R15, R10, 0x10, RZ ;  /* 0x000000100a0f7819 */ /* 0x000fe200000006ff */
[----:B------:R-:W-:Y:S01]  /*30c0*/  FMUL.FTZ R51, R14, R46 ;  /* 0x0000002e0e337220 */ /* 0x000fe20000410000 */
[C---:B------:R-:W-:Y:S01]  /*30d0*/  LOP3.LUT R45, R11.reuse, 0xffff0000, RZ, 0xc0, !PT ;  /* 0xffff00000b2d7812 */ /* 0x040fe200078ec0ff */
[----:B------:R-:W-:-:S02]  /*30e0*/  IMAD.U32 R10, R11, 0x10000, RZ ;  /* 0x000100000b0a7824 */ /* 0x000fc400078e00ff */
[C---:B------:R-:W-:Y:S01]  /*30f0*/  FMUL.FTZ R14, R44.reuse, R49 ;  /* 0x000000312c0e7220 */ /* 0x040fe20000410000 */
[----:B------:R-:W-:Y:S02]  /*3100*/  IMAD.U32 R11, R9, 0x10000, RZ ;  /* 0x00010000090b7824 */ /* 0x000fe400078e00ff */
[-C--:B------:R-:W-:Y:S01]  /*3110*/  FMUL.FTZ R44, R44, R47.reuse ;  /* 0x0000002f2c2c7220 */ /* 0x080fe20000410000 */
[----:B------:R-:W-:Y:S01]  /*3120*/  LOP3.LUT R93, R93, 0xffff0000, RZ, 0xc0, !PT ;  /* 0xffff00005d5d7812 */ /* 0x000fe200078ec0ff */
[C---:B------:R-:W-:Y:S01]  /*3130*/  IMAD.U32 R9, R8.reuse, 0x10000, RZ ;  /* 0x0001000008097824 */ /* 0x040fe200078e00ff */
[----:B------:R-:W-:Y:S01]  /*3140*/  LOP3.LUT R95, R95, 0xffff0000, RZ, 0xc0, !PT ;  /* 0xffff00005f5f7812 */ /* 0x000fe200078ec0ff */
[----:B------:R-:W-:Y:S01]  /*3150*/  FFMA.FTZ R50, R11, R46, -R50 ;  /* 0x0000002e0b327223 */ /* 0x000fe20000010832 */
[----:B------:R-:W-:Y:S01]  /*3160*/  LOP3.LUT R8, R8, 0xffff0000, RZ, 0xc0, !PT ;  /* 0xffff000008087812 */ /* 0x000fe200078ec0ff */
[C---:B------:R-:W-:Y:S01]  /*3170*/  FFMA.FTZ R47, R15.reuse, R47, -R14 ;  /* 0x0000002f0f2f7223 */ /* 0x040fe2000001080e */
        /* <DEDUP_REMOVED lines=16> */
.L_x_15377:
[----:B------:R-:W-:Y:S05]  /*3280*/  BSYNC B2 ;  /* 0x0000000000027941 */ /* 0x000fea0003800000 */
.L_x_15376:
[----:B------:R2:W-:Y:S02]  /*3290*/  ST.E.128 desc[UR40][R12.64], R8 ;  /* 0x000000080c007985 */ /* 0x0005e4000c101d28 */
.L_x_15371:
[----:B------:R-:W-:Y:S05]  /*32a0*/  BSYNC B1 ;  /* 0x0000000000017941 */ /* 0x000fea0003800000 */
.L_x_15370:
[----:B------:R-:W-:-:S03]  /*32b0*/  UMOV UR4, 0xffffffff ;  /* 0xffffffff00047882 */ /* 0x000fc60000000000 */
[----:B------:R-:W-:Y:S05]  /*32c0*/  BRA.DIV UR4, `(.L_x_15378) ;  /* 0x0000015e04087947 */ /* 0x000fea000b800000 */
[----:B------:R0:W0:Y:S04]  /*32d0*/  SHFL.IDX PT, R45, R86, 0x1, 0x1c1f ;  /* 0x003c1f00562d7f89 */ /* 0x00002800000e0000 */
[----:B---3--:R3:W0:Y:S02]  /*32e0*/  SHFL.IDX PT, R14, R85, 0x1, 0x1c1f ;  /* 0x003c1f00550e7f89 */ /* 0x00862400000e0000 */
.L_x_15618:
[----:B------:R-:W-:Y:S05]  /*32f0*/  @P4 BRA `(.L_x_15379) ;  /* 0x0000002000704947 */ /* 0x000fea0003800000 */
[----:B------:R-:W-:Y:S04]  /*3300*/  BSSY B1, `(.L_x_15380) ;  /* 0x0000038000017945 */ /* 0x000fe80003800000 */
[----:B------:R-:W-:Y:S05]  /*3310*/  @P1 BRA `(.L_x_15381) ;  /* 0x0000000000d81947 */ /* 0x000fea0003800000 */
[----:B--2-4-:R2:W4:Y:S01]  /*3320*/  LDS.128 R8, [R71+0x11000] ;  /* 0x0110000047087984 */ /* 0x0145220000000c00 */
[C---:B0-----:R-:W-:Y:S01]  /*3330*/  LEA R12, P3, R16.reuse, R14, 0x1 ;  /* 0x0000000e100c7211 */ /* 0x041fe200078608ff */
[----:B------:R-:W-:Y:S03]  /*3340*/  BSSY B2, `(.L_x_15382) ;  /* 0x0000032000027945 */ /* 0x000fe60003800000 */
[----:B------:R-:W-:Y:S02]  /*3350*/  LEA.HI.X R13, R16, R45, R17, 0x1, P3 ;  /* 0x0000002d100d7211 */ /* 0x000fe400018f0c11 */
[----:B------:R-:W-:-:S13]  /*3360*/  ISETP.GE.AND P3, PT, R152, R78, PT ;  /* 0x0000004e9800720c */ /* 0x000fda0003f66270 */
[----:B--2---:R-:W-:Y:S05]  /*3370*/  @P3 BRA `(.L_x_15383) ;  /* 0x0000000000b83947 */ /* 0x004fea0003800000 */
[----:B------:R-:W-:Y:S01]  /*3380*/  SHF.R.U64 R44, R42, 0x10, R43 ;  /* 0x000000102a2c7819 */ /* 0x000fe2000000122b */
[----:B----4-:R-:W-:Y:S01]  /*3390*/  IMAD.U32 R15, R10, 0x10000, RZ ;  /* 0x000100000a0f7824 */ /* 0x010fe200078e00ff */
[----:B------:R-:W-:Y:S02]  /*33a0*/  SHF.R.U64 R46, R40, 0x10, R41 ;  /* 0x00000010282e7819 */ /* 0x000fe40000001229 */
[----:B------:R-:W-:Y:S02]  /*33b0*/  SHF.R.U32.HI R43, RZ, 0x10, R43 ;  /* 0x00000010ff2b7819 */ /* 0x000fe4000001162b */
[----:B------:R-:W-:Y:S01]  /*33c0*/  SHF.R.U32.HI R47, RZ, 0x10, R41 ;  /* 0x00000010ff2f7819 */ /* 0x000fe20000011629 */
[----:B------:R-:W-:Y:S01]  /*33d0*/  IMAD.U32 R41, R11, 0x10000, RZ ;  /* 0x000100000b297824 */ /* 0x000fe200078e00ff */
        /* <DEDUP_REMOVED lines=18> */
[----:B------:R-:W-:Y:S01]  /*3500*/  FMUL.FTZ R40, R40, R44 ;  /* 0x0000002c28287220 */ /* 0x000fe20000410000 */
[----:B------:R-:W-:Y:S01]  /*3510*/  LOP3.LUT R92, R92, 0xffff0000, RZ, 0xc0, !PT ;  /* 0xffff00005c5c7812 */ /* 0x000fe200078ec0ff */
[----:B------:R-:W-:Y:S01]  /*3520*/  IMAD.U32 R89, R89, 0x10000, RZ ;  /* 0x0001000059597824 */ /* 0x000fe200078e00ff */
[----:B------:R-:W-:Y:S01]  /*3530*/  LOP3.LUT R90, R90, 0xffff0000, RZ, 0xc0, !PT ;  /* 0xffff00005a5a7812 */ /* 0x000fe200078ec0ff */
[C---:B------:R-:W-:Y:S01]  /*3540*/  FFMA.FTZ R49, R10.reuse, R43, -R49 ;  /* 0x0000002b0a317223 */ /* 0x040fe20000010831 */
        /* <DEDUP_REMOVED lines=17> */
.L_x_15383:
[----:B------:R-:W-:Y:S05]  /*3660*/  BSYNC B2 ;  /* 0x0000000000027941 */ /* 0x000fea0003800000 */
.L_x_15382:
[----:B----4-:R0:W-:Y:S02]  /*3670*/  ST.E.128 desc[UR40][R12.64], R8 ;  /* 0x000000080c007985 */ /* 0x0101e4000c101d28 */
.L_x_15381:
[----:B------:R-:W-:Y:S05]  /*3680*/  BSYNC B1 ;  /* 0x0000000000017941 */ /* 0x000fea0003800000 */
.L_x_15380:
[----:B------:R-:W-:Y:S05]  /*3690*/  @P2 BRA `(.L_x_15379) ;  /* 0x0000001c00882947 */ /* 0x000fea0003800000 */
[----:B------:R-:W5:Y:S01]  /*36a0*/  LDL R15, [R1+0x4] ;  /* 0x00000400010f7983 */ /* 0x000f620000100800 */
[C---:B0-2-4-:R-:W-:Y:S01]  /*36b0*/  LEA R12, P3, R18.reuse, R14, 0x1 ;  /* 0x0000000e120c7211 */ /* 0x055fe200078608ff */
[----:B------:R-:W-:Y:S02]  /*36c0*/  BSSY B1, `(.L_x_15384) ;  /* 0x0000033000017945 */ /* 0x000fe40003800000 */
[----:B------:R0:W2:Y:S01]  /*36d0*/  LDS.128 R8, [R70+0x11000] ;  /* 0x0110000046087984 */ /* 0x0000a20000000c00 */
[----:B------:R-:W-:Y:S02]  /*36e0*/  LEA.HI.X R13, R18, R45, R156, 0x1, P3 ;  /* 0x0000002d120d7211 */ /* 0x000fe400018f0c9c */
[----:B-----5:R-:W-:-:S13]  /*36f0*/  ISETP.GE.AND P3, PT, R15, R78, PT ;  /* 0x0000004e0f00720c */ /* 0x020fda0003f66270 */
[----:B0-2---:R-:W-:Y:S05]  /*3700*/  @P3 BRA `(.L_x_15385) ;  /* 0x0000000000b83947 */ /* 0x005fea0003800000 */
[----:B------:R-:W-:Y:S01]  /*3710*/  SHF.R.U64 R38, R38, 0x10, R39 ;  /* 0x0000001026267819 */ /* 0x000fe20000001227 */
[----:B------:R-:W-:Y:S01]  /*3720*/  IMAD.U32 R14, R10, 0x10000, RZ ;  /* 0x000100000a0e7824 */ /* 0x000fe200078e00ff */
[----:B------:R-:W-:Y:S02]  /*3730*/  SHF.R.U64 R41, R36, 0x10, R37 ;  /* 0x0000001024297819 */ /* 0x000fe40000001225 */
[----:B------:R-:W-:Y:S02]  /*3740*/  SHF.R.U32.HI R39, RZ, 0x10, R39 ;  /* 0x00000010ff277819 */ /* 0x000fe40000011627 */
[----:B------:R-:W-:Y:S02]  /*3750*/  SHF.R.U32.HI R40, RZ, 0x10, R37 ;  /* 0x00000010ff287819 */ /* 0x000fe40000011625 */
[----:B------:R-:W-:Y:S02]  /*3760*/  PRMT R87, R87, 0x5410, R38 ;  /* 0x0000541057577816 */ /* 0x000fe40000000026 */
[----:B------:R-:W-:-:S02]  /*3770*/  PRMT R80, R80, 0x5410, R41 ;  /* 0x0000541050507816 */ /* 0x000fc40000000029 */
[----:B------:R-:W-:Y:S02]  /*3780*/  PRMT R88, R88, 0x5410, R39 ;  /* 0x0000541058587816 */ /* 0x000fe40000000027 */
[C---:B------:R-:W-:Y:S02]  /*3790*/  LOP3.LUT R37, R11.reuse, 0xffff0000, RZ, 0xc0, !PT ;  /* 0xffff00000b257812 */ /* 0x040fe400078ec0ff */
[----:B------:R-:W-:Y:S01]  /*37a0*/  SHF.L.U32 R36, R11, 0x10, RZ ;  /* 0x000000100b247819 */ /* 0x000fe200000006ff */
[----:B------:R-:W-:Y:S01]  /*37b0*/  IMAD.U32 R41, R88, 0x10000, RZ ;  /* 0x0001000058297824 */ /* 0x000fe200078e00ff */
[----:B------:R-:W-:Y:S02]  /*37c0*/  PRMT R81, R81, 0x5410, R40 ;  /* 0x0000541051517816 */ /* 0x000fe40000000028 */
        /* <DEDUP_REMOVED lines=34> */
.L_x_15385:
[----:B------:R-:W-:Y:S05]  /*39f0*/  BSYNC B1 ;  /* 0x0000000000017941 */ /* 0x000fea0003800000 */
.L_x_15384:
[----:B------:R0:W-:Y:S01]  /*3a00*/  ST.E.128 desc[UR40][R12.64], R8 ;  /* 0x000000080c007985 */ /* 0x0001e2000c101d28 */
[----:B------:R-:W-:Y:S05]  /*3a10*/  BRA `(.L_x_15379) ;  /* 0x0000001800a87947 */ /* 0x000fea0003800000 */
.L_x_15361:
        /* <DEDUP_REMOVED lines=48> */
.L_x_15387:
[----:B------:R-:W-:Y:S05]  /*3d20*/  BSYNC B1 ;  /* 0x0000000000017941 */ /* 0x000fea0003800000 */
.L_x_15386:
        /* <DEDUP_REMOVED lines=35> */
.L_x_15388:
[----:B------:R-:W2:Y:S01]  /*3f60*/  LDL R8, [R1] ;  /* 0x0000000001087983 */ /* 0x000ea20000100800 */
[----:B------:R-:W-:Y:S01]  /*3f70*/  IMAD R69, R19, 0x8, R2 ;  /* 0x0000000813457824 */ /* 0x000fe200078e0202 */
[----:B------:R-:W1:Y:S01]  /*3f80*/  LDC R88, c[0x0][0x2f4] ;  /* 0x0000bd00ff587b82 */ /* 0x000e620000000800 */
[----:B------:R-:W-:Y:S01]  /*3f90*/  BSSY B1, `(.L_x_15389) ;  /* 0x0000004000017945 */ /* 0x000fe20003800000 */
[----:B--2---:R-:W-:-:S04]  /*3fa0*/  SHF.L.U32 R77, R8, 0x1f, RZ ;  /* 0x0000001f084d7819 */ /* 0x004fc800000006ff */
[----:B------:R-:W2:Y:S02]  /*3fb0*/  SYNCS.PHASECHK.TRANS64.TRYWAIT P4, [R69+URZ+0x16890], R77 ;  /* 0x0168904d450075a7 */ /* 0x000ea4000808017f */
[----:B-12---:R-:W-:Y:S05]  /*3fc0*/  @!P4 BRA `(.L_x_15390) ;  /* 0x000001500010c947 */ /* 0x006fea0003800000 */
.L_x_15619:
[----:B------:R-:W-:Y:S05]  /*3fd0*/  BSYNC B1 ;  /* 0x0000000000017941 */ /* 0x000fea0003800000 */
.L_x_15389:
[----:B------:R-:W-:Y:S01]  /*3fe0*/  UMOV UR4, 0xffffffff ;  /* 0xffffffff00047882 */ /* 0x000fe20000000000 */
[----:B------:R-:W-:Y:S02]  /*3ff0*/  IMAD.IADD R90, R88, 0x1, -R59 ;  /* 0x00000001585a7824 */ /* 0x000fe400078e0a3b */
[----:B------:R-:W-:Y:S05]  /*4000*/  BRA.DIV UR4, `(.L_x_15391) ;  /* 0x0000015204147947 */ /* 0x000fea000b800000 */
[----:B------:R2:W3:Y:S04]  /*4010*/  SHFL.IDX PT, R81, R86, RZ, 0x1c1f ;  /* 0x001c1fff56517589 */ /* 0x0004e800000e0000 */
[----:B------:R2:W4:Y:S02]  /*4020*/  SHFL.IDX PT, R80, R85, RZ, 0x1c1f ;  /* 0x001c1fff55507589 */ /* 0x00052400000e0000 */
.L_x_15623:
        /* <DEDUP_REMOVED lines=26> */
[----:B------:R-:W-:Y:S01]  /*41d0*/  SHF.R.U64 R36, R36, 0x10, R37 ;  /* 0x0000001024247819 */ /* 0x000fe20000001225 */
[----:B---3--:R-:W-:Y:S01]  /*41e0*/  IMAD.U32 R103, R13, 0x10000, RZ ;  /* 0x000100000d677824 */ /* 0x008fe200078e00ff */
[----:B------:R-:W-:Y:S01]  /*41f0*/  SHF.R.U32.HI R105, RZ, 0x10, R41 ;  /* 0x00000010ff697819 */ /* 0x000fe20000011629 */
[----:B------:R-:W-:Y:S01]  /*4200*/  IMAD.U32 R104, R15, 0x10000, RZ ;  /* 0x000100000f687824 */ /* 0x000fe200078e00ff */
[----:B------:R-:W-:Y:S02]  /*4210*/  SHF.R.U32.HI R37, RZ, 0x10, R37 ;  /* 0x00000010ff257819 */ /* 0x000fe40000011625 */
[----:B------:R-:W-:Y:S02]  /*4220*/  PRMT R109, R109, 0x5410, R105 ;  /* 0x000054106d6d7816 */ /* 0x000fe40000000069 */
[----:B------:R-:W-:Y:S02]  /*4230*/  PRMT R106, R106, 0x5410, R37 ;  /* 0x000054106a6a7816 */ /* 0x000fe40000000025 */
[----:B------:R-:W-:Y:S01]  /*4240*/  SHF.R.U32.HI R89, RZ, 0x10, R39 ;  /* 0x00000010ff597819 */ /* 0x000fe20000011627 */
[----:B------:R-:W-:Y:S01]  /*4250*/  IMAD.U32 R105, R109, 0x10000, RZ ;  /* 0x000100006d697824 */ /* 0x000fe200078e00ff */
[--C-:B------:R-:W-:Y:S01]  /*4260*/  SHF.R.U64 R91, R42, 0x10, R43.reuse ;  /* 0x000000102a5b7819 */ /* 0x100fe2000000122b */
[----:B------:R-:W-:Y:S01]  /*4270*/  IMAD.U32 R37, R106, 0x10000, RZ ;  /* 0x000100006a257824 */ /* 0x000fe200078e00ff */
[----:B------:R-:W-:Y:S01]  /*4280*/  SHF.R.U32.HI R92, RZ, 0x10, R43 ;  /* 0x00000010ff5c7819 */ /* 0x000fe2000001162b */
[----:B0-----:R-:W-:Y:S01]  /*4290*/  IMAD.U32 R42, R9, 0x10000, RZ ;  /* 0x00010000092a7824 */ /* 0x001fe200078e00ff */
[----:B------:R-:W-:Y:S01]  /*42a0*/  PRMT R89, R108, 0x5410, R89 ;  /* 0x000054106c597816 */ /* 0x000fe20000000059 */
[----:B------:R-:W-:Y:S01]  /*42b0*/  FMUL.FTZ R111, R103, R105 ;  /* 0x00000069676f7220 */ /* 0x000fe20000410000 */
[----:B------:R-:W-:Y:S01]  /*42c0*/  PRMT R91, R107, 0x5410, R91 ;  /* 0x000054106b5b7816 */ /* 0x000fe2000000005b */
        /* <DEDUP_REMOVED lines=13> */
[----:B------:R-:W-:Y:S01]  /*43a0*/  LOP3.LUT R39, R9, 0xffff0000, RZ, 0xc0, !PT ;  /* 0xffff000009277812 */ /* 0x000fe200078ec0ff */
[----:B------:R-:W-:Y:S01]  /*43b0*/  IMAD.U32 R43, R11, 0x10000, RZ ;  /* 0x000100000b2b7824 */ /* 0x000fe200078e00ff */
[----:B------:R-:W-:Y:S01]  /*43c0*/  PRMT R40, R98, 0x5432, R40 ;  /* 0x0000543262287816 */ /* 0x000fe20000000028 */
[C---:B------:R-:W-:Y:S01]  /*43d0*/  FMUL.FTZ R110, R104.reuse, R109 ;  /* 0x0000006d686e7220 */ /* 0x040fe20000410000 */
[----:B------:R-:W-:Y:S01]  /*43e0*/  PRMT R36, R97, 0x5432, R36 ;  /* 0x0000543261247816 */ /* 0x000fe20000000024 */
[C---:B------:R-:W-:Y:S01]  /*43f0*/  FFMA.FTZ R92, R39.reuse, R92, -R106 ;  /* 0x0000005c275c7223 */ /* 0x040fe2000001086a */
[----:B------:R-:W-:Y:S01]  /*4400*/  FMUL.FTZ R104, R104, R103 ;  /* 0x0000006768687220 */ /* 0x000fe20000410000 */
[----:B------:R-:W-:Y:S01]  /*4410*/  LOP3.LUT R106, R108, 0xffff0000, RZ, 0xc0, !PT ;  /* 0xffff00006c6a7812 */ /* 0x000fe200078ec0ff */
[----:B------:R-:W-:Y:S01]  /*4420*/  FFMA.FTZ R39, R39, R107, R94 ;  /* 0x0000006b27277223 */ /* 0x000fe2000001005e */
[----:B------:R-:W-:Y:S01]  /*4430*/  LOP3.LUT R15, R15, 0xffff0000, RZ, 0xc0, !PT ;  /* 0xffff00000f0f7812 */ /* 0x000fe200078ec0ff */
[----:B------:R-:W-:Y:S01]  /*4440*/  FFMA.FTZ R94, R43, R103, -R110 ;  /* 0x000000672b5e7223 */ /* 0x000fe2000001086e */
[----:B------:R-:W-:Y:S01]  /*4450*/  LOP3.LUT R108, R89, 0xffff0000, RZ, 0xc0, !PT ;  /* 0xffff0000596c7812 */ /* 0x000fe200078ec0ff */
[----:B------:R-:W-:-:S02]  /*4460*/  IMAD.U32 R13, R12, 0x10000, RZ ;  /* 0x000100000c0d7824 */ /* 0x000fc400078e00ff */
[----:B------:R-:W-:Y:S01]  /*4470*/  FFMA.FTZ R43, R43, R109, R104 ;  /* 0x0000006d2b2b7223 */ /* 0x000fe20000010068 */
[----:B------:R-:W-:Y:S01]  /*4480*/  IMAD.U32 R110, R40, 0x10000, RZ ;  /* 0x00010000286e7824 */ /* 0x000fe200078e00ff */
[----:B------:R-:W-:Y:S01]  /*4490*/  LOP3.LUT R11, R11, 0xffff0000, RZ, 0xc0, !PT ;  /* 0xffff00000b0b7812 */ /* 0x000fe200078ec0ff */
[----:B------:R-:W-:Y:S01]  /*44a0*/  IMAD.U32 R104, R36, 0x10000, RZ ;  /* 0x0001000024687824 */ /* 0x000fe200078e00ff */
[----:B------:R-:W-:Y:S01]  /*44b0*/  SHF.L.U32 R9, R8, 0x10, RZ ;  /* 0x0000001008097819 */ /* 0x000fe200000006ff */
[C---:B------:R-:W-:Y:S01]  /*44c0*/  FMUL.FTZ R112, R15.reuse, R106 ;  /* 0x0000006a0f707220 */ /* 0x040fe20000410000 */
[----:B------:R-:W-:Y:S01]  /*44d0*/  FMUL.FTZ R114, R15, R108 ;  /* 0x0000006c0f727220 */ /* 0x000fe20000410000 */
[----:B------:R-:W-:Y:S01]  /*44e0*/  LOP3.LUT R103, R40, 0xffff0000, RZ, 0xc0, !PT ;  /* 0xffff000028677812 */ /* 0x000fe200078ec0ff */
[C---:B------:R-:W-:Y:S01]  /*44f0*/  FMUL.FTZ R40, R13.reuse, R110 ;  /* 0x0000006e0d287220 */ /* 0x040fe20000410000 */
[----:B------:R-:W-:Y:S01]  /*4500*/  LOP3.LUT R12, R12, 0xffff0000, RZ, 0xc0, !PT ;  /* 0xffff00000c0c7812 */ /* 0x000fe200078ec0ff */
[----:B------:R-:W-:Y:S01]  /*4510*/  FMUL.FTZ R13, R13, R104 ;  /* 0x000000680d0d7220 */ /* 0x000fe20000410000 */
[----:B------:R-:W-:Y:S01]  /*4520*/  LOP3.LUT R89, R36, 0xffff0000, RZ, 0xc0, !PT ;  /* 0xffff000024597812 */ /* 0x000fe200078ec0ff */
[C---:B------:R-:W-:Y:S01]  /*4530*/  FFMA.FTZ R15, R11.reuse, R108, -R112 ;  /* 0x0000006c0b0f7223 */ /* 0x040fe20000010870 */
[----:B------:R-:W-:Y:S01]  /*4540*/  PRMT R38, R96, 0x5432, R38 ;  /* 0x0000543260267816 */ /* 0x000fe20000000026 */
[----:B------:R-:W-:Y:S01]  /*4550*/  FFMA.FTZ R36, R11, R106, R114 ;  /* 0x0000006a0b247223 */ /* 0x000fe20000010072 */
[C---:B------:R-:W-:Y:S01]  /*4560*/  FFMA.FTZ R11, R9.reuse, R104, -R40 ;  /* 0x00000068090b7223 */ /* 0x040fe20000010828 */
[C---:B------:R-:W-:Y:S01]  /*4570*/  IMAD.U32 R41, R10.reuse, 0x10000, RZ ;  /* 0x000100000a297824 */ /* 0x040fe200078e00ff */
[----:B------:R-:W-:Y:S01]  /*4580*/  LOP3.LUT R93, R10, 0xffff0000, RZ, 0xc0, !PT ;  /* 0xffff00000a5d7812 */ /* 0x000fe200078ec0ff */
[----:B------:R-:W-:Y:S01]  /*4590*/  FFMA.FTZ R9, R9, R110, R13 ;  /* 0x0000006e09097223 */ /* 0x000fe2000001000d */
[----:B------:R-:W-:-:S02]  /*45a0*/  IMAD.U32 R10, R14, 0x10000, RZ ;  /* 0x000100000e0a7824 */ /* 0x000fc400078e00ff */
[C---:B------:R-:W-:Y:S01]  /*45b0*/  FMUL.FTZ R105, R12.reuse, R103 ;  /* 0x000000670c697220 */ /* 0x040fe20000410000 */
[----:B------:R-:W-:Y:S01]  /*45c0*/  FMUL.FTZ R107, R12, R89 ;  /* 0x000000590c6b7220 */ /* 0x000fe20000410000 */
[C---:B------:R-:W-:Y:S01]  /*45d0*/  IMAD.U32 R13, R91.reuse, 0x10000, RZ ;  /* 0x000100005b0d7824 */ /* 0x040fe200078e00ff */
        /* <DEDUP_REMOVED lines=8> */
[C---:B------:R-:W-:Y:S01]  /*4660*/  FFMA.FTZ R104, R41.reuse, R12, -R104 ;  /* 0x0000000c29687223 */ /* 0x040fe20000010868 */
        /* <DEDUP_REMOVED lines=17> */
[----:B------:R-:W-:Y:S01]  /*4780*/  MOV R14, R42 ;  /* 0x0000002a000e7202 */ /* 0x000fe20000000f00 */
[----:B------:R-:W-:-:S02]  /*4790*/  IMAD.MOV.U32 R9, RZ, RZ, R37 ;  /* 0x000000ffff097224 */ /* 0x000fc400078e0025 */
[----:B------:R-:W-:Y:S02]  /*47a0*/  IMAD.MOV.U32 R13, RZ, RZ, R39 ;  /* 0x000000ffff0d7224 */ /* 0x000fe400078e0027 */
[----:B------:R-:W-:-:S07]  /*47b0*/  IMAD.MOV.U32 R15, RZ, RZ, R43 ;  /* 0x000000ffff0f7224 */ /* 0x000fce00078e002b */
.L_x_15395:
[----:B------:R-:W-:Y:S05]  /*47c0*/  BSYNC B2 ;  /* 0x0000000000027941 */ /* 0x000fea0003800000 */
.L_x_15394:
[----:B------:R-:W-:Y:S01]  /*47d0*/  ISETP.GE.AND P4, PT, R87, R88, PT ;  /* 0x000000585700720c */ /* 0x000fe20003f86270 */
[----:B0-----:R0:W-:-:S12]  /*47e0*/  ST.E.128 desc[UR40][R78.64], R8 ;  /* 0x000000084e007985 */ /* 0x0011d8000c101d28 */
[----:B------:R-:W-:-:S05]  /*47f0*/  @!P4 IMAD.WIDE R80, R87, 0x2, R80 ;  /* 0x000000025750c825 */ /* 0x000fca00078e0250 */
[----:B---3--:R0:W-:Y:S02]  /*4800*/  @!P4 ST.E.128 desc[UR40][R80.64], R12 ;  /* 0x0000000c5000c985 */ /* 0x0081e4000c101d28 */
.L_x_15393:
[----:B------:R-:W-:Y:S05]  /*4810*/  BSYNC B1 ;  /* 0x0000000000017941 */ /* 0x000fea0003800000 */
.L_x_15392:
[----:B------:R-:W-:-:S03]  /*4820*/  UMOV UR4, 0xffffffff ;  /* 0xffffffff00047882 */ /* 0x000fc60000000000 */
[----:B------:R-:W-:Y:S05]  /*4830*/  BRA.DIV UR4, `(.L_x_15396) ;  /* 0x0000014a04547947 */ /* 0x000fea000b800000 */
[----:B------:R0:W0:Y:S04]  /*4840*/  SHFL.IDX PT, R39, R86, 0x1, 0x1c1f ;  /* 0x003c1f0056277f89 */ /* 0x00002800000e0000 */
[----:B------:R0:W0:Y:S02]  /*4850*/  SHFL.IDX PT, R38, R85, 0x1, 0x1c1f ;  /* 0x003c1f0055267f89 */ /* 0x00002400000e0000 */
.L_x_15627:
        /* <DEDUP_REMOVED lines=12> */
[----:B------:R-:W-:Y:S01]  /*4920*/  LEA.HI R90, R9, R90, RZ, 0x4 ;  /* 0x0000005a095a7211 */ /* 0x000fe200078f20ff */
[----:B------:R-:W-:Y:S01]  /*4930*/  IMAD R9, R19, 0x2000, R0 ;  /* 0x0000200013097824 */ /* 0x000fe200078e0200 */
[----:B------:R-:W-:-:S02]  /*4940*/  LOP3.LUT R11, R11, 0x1c0, RZ, 0xc0, !PT ;  /* 0x000001c00b0b7812 */ /* 0x000fc400078ec0ff */
[----:B------:R-:W-:Y:S01]  /*4950*/  LEA.HI.SX32 R41, R90, R7, 0x1c ;  /* 0x000000075a297211 */ /* 0x000fe200078fe2ff */
[----:B------:R-:W-:Y:S01]  /*4960*/  IMAD R9, R9, 0x2, R2 ;  /* 0x0000000209097824 */ /* 0x000fe200078e0202 */
[----:B------:R-:W-:Y:S02]  /*4970*/  LOP3.LUT R8, R8, 0x1c0, RZ, 0xc0, !PT ;  /* 0x000001c008087812 */ /* 0x000fe400078ec0ff */
[----:B------:R-:W-:Y:S01]  /*4980*/  SHF.R.U32.HI R11, RZ, 0x3, R11 ;  /* 0x00000003ff0b7819 */ /* 0x000fe2000001160b */
[----:B------:R-:W-:Y:S01]  /*4990*/  IMAD.SHL.U32 R41, R41, 0x8, RZ ;  /* 0x0000000829297824 */ /* 0x000fe200078e00ff */
[----:B------:R-:W-:-:S04]  /*49a0*/  LEA.HI.X R37, R6, R39, R4, 0x1, P4 ;  /* 0x0000002706257211 */ /* 0x000fc800020f0c04 */
[----:B------:R-:W-:-:S04]  /*49b0*/  LOP3.LUT R8, R8, 0x38, R41, 0xf8, !PT ;  /* 0x0000003808087812 */ /* 0x000fc800078ef829 */
[----:B------:R-:W-:-:S05]  /*49c0*/  LOP3.LUT R8, R8, R11, RZ, 0x3c, !PT ;  /* 0x0000000b08087212 */ /* 0x000fca00078e3cff */
[----:B-----5:R-:W-:-:S04]  /*49d0*/  IMAD.IADD R8, R10, 0x1, R8 ;  /* 0x000000010a087824 */ /* 0x020fc800078e0208 */
[----:B------:R-:W-:-:S04]  /*49e0*/  IMAD R11, R19, 0x2000, R8 ;  /* 0x00002000130b7824 */ /* 0x000fc800078e0208 */
[----:B------:R-:W-:Y:S02]  /*49f0*/  IMAD R12, R11, 0x2, R2 ;  /* 0x000000020b0c7824 */ /* 0x000fe400078e0202 */
[----:B------:R-:W0:Y:S04]  /*4a00*/  LDS.128 R8, [R9+0xe400] ;  /* 0x00e4000009087984 */ /* 0x000e280000000c00 */
[----:B------:R-:W0:Y:S01]  /*4a10*/  LDS.128 R12, [R12+0xe400] ;  /* 0x00e400000c0c7984 */ /* 0x000e220000000c00 */
[----:B------:R-:W-:Y:S05]  /*4a20*/  @P3 BRA `(.L_x_15398) ;  /* 0x00000004006c3947 */ /* 0x000fea0003800000 */
[----:B------:R-:W-:Y:S01]  /*4a30*/  SHF.R.U32.HI R79, RZ, 0x10, R49 ;  /* 0x00000010ff4f7819 */ /* 0x000fe20000011631 */
[----:B0-----:R-:W-:Y:S01]  /*4a40*/  IMAD.U32 R43, R9, 0x10000, RZ ;  /* 0x00010000092b7824 */ /* 0x001fe200078e00ff */
[----:B--2---:R-:W-:Y:S01]  /*4a50*/  SHF.R.U32.HI R85, RZ, 0x10, R45 ;  /* 0x00000010ff557819 */ /* 0x004fe2000001162d */
[----:B------:R-:W-:Y:S01]  /*4a60*/  IMAD.U32 R40, R8, 0x10000, RZ ;  /* 0x0001000008287824 */ /* 0x000fe200078e00ff */
[----:B------:R-:W-:Y:S02]  /*4a70*/  PRMT R102, R102, 0x5410, R79 ;  /* 0x0000541066667816 */ /* 0x000fe4000000004f */
[----:B------:R-:W-:Y:S02]  /*4a80*/  PRMT R98, R98, 0x5410, R85 ;  /* 0x0000541062627816 */ /* 0x000fe40000000055 */
[----:B------:R-:W-:Y:S01]  /*4a90*/  SHF.R.U64 R90, R44, 0x10, R45 ;  /* 0x000000102c5a7819 */ /* 0x000fe2000000122d */
[----:B------:R-:W-:Y:S01]  /*4aa0*/  IMAD.U32 R44, R13, 0x10000, RZ ;  /* 0x000100000d2c7824 */ /* 0x000fe200078e00ff */
[----:B----4-:R-:W-:Y:S01]  /*4ab0*/  SHF.R.U64 R80, R48, 0x10, R49 ;  /* 0x0000001030507819 */ /* 0x010fe20000001231 */
[----:B------:R-:W-:Y:S01]  /*4ac0*/  IMAD.U32 R49, R15, 0x10000, RZ ;  /* 0x000100000f317824 */ /* 0x000fe200078e00ff */
[--C-:B------:R-:W-:Y:S01]  /*4ad0*/  SHF.R.U64 R78, R50, 0x10, R51.reuse ;  /* 0x00000010324e7819 */ /* 0x100fe20000001233 */
[----:B------:R-:W-:Y:S01]  /*4ae0*/  IMAD.U32 R50, R102, 0x10000, RZ ;  /* 0x0001000066327824 */ /* 0x000fe200078e00ff */
[----:B------:R-:W-:-:S02]  /*4af0*/  SHF.R.U32.HI R51, RZ, 0x10, R51 ;  /* 0x00000010ff337819 */ /* 0x000fc40000011633 */
[----:B------:R-:W-:Y:S01]  /*4b00*/  LOP3.LUT R45, R15, 0xffff0000, RZ, 0xc0, !PT ;  /* 0xffff00000f2d7812 */ /* 0x000fe200078ec0ff */
[----:B------:R-:W-:Y:S01]  /*4b10*/  IMAD.U32 R15, R98, 0x10000, RZ ;  /* 0x00010000620f7824 */ /* 0x000fe200078e00ff */
[----:B---3--:R-:W-:Y:S02]  /*4b20*/  SHF.R.U32.HI R81, RZ, 0x10, R47 ;  /* 0x00000010ff517819 */ /* 0x008fe4000001162f */
[----:B------:R-:W-:Y:S01]  /*4b30*/  PRMT R99, R99, 0x5410, R78 ;  /* 0x0000541063637816 */ /* 0x000fe2000000004e */
[-C--:B------:R-:W-:Y:S01]  /*4b40*/  FMUL.FTZ R78, R44, R50.reuse ;  /* 0x000000322c4e7220 */ /* 0x080fe20000410000 */
        /* <DEDUP_REMOVED lines=11> */
[----:B------:R-:W-:Y:S01]  /*4c00*/  FMUL.FTZ R81, R48, R79 ;  /* 0x0000004f30517220 */ /* 0x000fe20000410000 */
[----:B------:R-:W-:-:S02]  /*4c10*/  IMAD.U32 R47, R11, 0x10000, RZ ;  /* 0x000100000b2f7824 */ /* 0x000fc400078e00ff */
[----:B------:R-:W-:Y:S01]  /*4c20*/  FMUL.FTZ R85, R48, R51 ;  /* 0x0000003330557220 */ /* 0x000fe20000410000 */
[----:B------:R-:W-:Y:S01]  /*4c30*/  PRMT R101, R101, 0x5410, R80 ;  /* 0x0000541065657816 */ /* 0x000fe20000000050 */
[----:B------:R-:W-:Y:S01]  /*4c40*/  FMUL.FTZ R48, R49, R78 ;  /* 0x0000004e31307220 */ /* 0x000fe20000410000 */
[----:B------:R-:W-:Y:S01]  /*4c50*/  LOP3.LUT R46, R9, 0xffff0000, RZ, 0xc0, !PT ;  /* 0xffff0000092e7812 */ /* 0x000fe200078ec0ff */
[-C--:B------:R-:W-:Y:S01]  /*4c60*/  FMUL.FTZ R49, R49, R50.reuse ;  /* 0x0000003231317220 */ /* 0x080fe20000410000 */
[----:B------:R-:W-:Y:S01]  /*4c70*/  PRMT R97, R97, 0x5410, R90 ;  /* 0x0000541061617816 */ /* 0x000fe2000000005a */
[C---:B------:R-:W-:Y:S01]  /*4c80*/  FFMA.FTZ R50, R47.reuse, R50, -R48 ;  /* 0x000000322f327223 */ /* 0x040fe20000010830 */
[----:B------:R-:W-:Y:S01]  /*4c90*/  LOP3.LUT R100, R100, 0xffff0000, RZ, 0xc0, !PT ;  /* 0xffff000064647812 */ /* 0x000fe200078ec0ff */
[----:B------:R-:W-:Y:S01]  /*4ca0*/  IMAD.U32 R13, R12, 0x10000, RZ ;  /* 0x000100000c0d7824 */ /* 0x000fe200078e00ff */
[----:B------:R-:W-:Y:S01]  /*4cb0*/  LOP3.LUT R96, R96, 0xffff0000, RZ, 0xc0, !PT ;  /* 0xffff000060607812 */ /* 0x000fe200078ec0ff */
[----:B------:R-:W-:Y:S01]  /*4cc0*/  FFMA.FTZ R78, R47, R78, R49 ;  /* 0x0000004e2f4e7223 */ /* 0x000fe20000010031 */
[----:B------:R-:W-:-:S02]  /*4cd0*/  IMAD.U32 R48, R101, 0x10000, RZ ;  /* 0x0001000065307824 */ /* 0x000fc400078e00ff */
[C---:B------:R-:W-:Y:S01]  /*4ce0*/  FFMA.FTZ R44, R46.reuse, R51, -R81 ;  /* 0x000000332e2c7223 */ /* 0x040fe20000010851 */
[----:B------:R-:W-:Y:S02]  /*4cf0*/  IMAD.U32 R47, R97, 0x10000, RZ ;  /* 0x00010000612f7824 */ /* 0x000fe400078e00ff */
[----:B------:R-:W-:Y:S01]  /*4d00*/  FFMA.FTZ R46, R46, R79, R85 ;  /* 0x0000004f2e2e7223 */ /* 0x000fe20000010055 */
[C---:B------:R-:W-:Y:S01]  /*4d10*/  FMUL.FTZ R49, R45.reuse, R100 ;  /* 0x000000642d317220 */ /* 0x040fe20000410000 */
[----:B------:R-:W-:Y:S01]  /*4d20*/  FMUL.FTZ R79, R45, R96 ;  /* 0x000000602d4f7220 */ /* 0x000fe20000410000 */
[-C--:B------:R-:W-:Y:S01]  /*4d30*/  FMUL.FTZ R45, R13, R48.reuse ;  /* 0x000000300d2d7220 */ /* 0x080fe20000410000 */
[----:B------:R-:W-:Y:S01]  /*4d40*/  LOP3.LUT R42, R11, 0xffff0000, RZ, 0xc0, !PT ;  /* 0xffff00000b2a7812 */ /* 0x000fe200078ec0ff */
[-C--:B------:R-:W-:Y:S01]  /*4d50*/  FMUL.FTZ R13, R13, R47.reuse ;  /* 0x0000002f0d0d7220 */ /* 0x080fe20000410000 */
[----:B------:R-:W-:Y:S01]  /*4d60*/  LOP3.LUT R12, R12, 0xffff0000, RZ, 0xc0, !PT ;  /* 0xffff00000c0c7812 */ /* 0x000fe200078ec0ff */
[----:B------:R-:W-:Y:S01]  /*4d70*/  FFMA.FTZ R45, R40, R47, -R45 ;  /* 0x0000002f282d7223 */ /* 0x000fe2000001082d */
[----:B------:R-:W-:Y:S01]  /*4d80*/  LOP3.LUT R101, R101, 0xffff0000, RZ, 0xc0, !PT ;  /* 0xffff000065657812 */ /* 0x000fe200078ec0ff */
[----:B------:R-:W-:Y:S01]  /*4d90*/  IMAD.U32 R9, R10, 0x10000, RZ ;  /* 0x000100000a097824 */ /* 0x000fe200078e00ff */
[----:B------:R-:W-:Y:S01]  /*4da0*/  LOP3.LUT R97, R97, 0xffff0000, RZ, 0xc0, !PT ;  /* 0xffff000061617812 */ /* 0x000fe200078ec0ff */
[----:B------:R-:W-:Y:S01]  /*4db0*/  FFMA.FTZ R40, R40, R48, R13 ;  /* 0x0000003028287223 */ /* 0x000fe2000001000d */
[----:B------:R-:W-:Y:S01]  /*4dc0*/  PRMT R95, R95, 0x5410, R86 ;  /* 0x000054105f5f7816 */ /* 0x000fe20000000056 */
[----:B------:R-:W-:Y:S01]  /*4dd0*/  FFMA.FTZ R51, R42, R96, -R49 ;  /* 0x000000602a337223 */ /* 0x000fe20000010831 */
[----:B------:R-:W-:Y:S01]  /*4de0*/  LOP3.LUT R11, R10, 0xffff0000, RZ, 0xc0, !PT ;  /* 0xffff00000a0b7812 */ /* 0x000fe200078ec0ff */
[----:B------:R-:W-:Y:S01]  /*4df0*/  IMAD.U32 R13, R99, 0x10000, RZ ;  /* 0x00010000630d7824 */ /* 0x000fe200078e00ff */
[----:B------:R-:W-:Y:S01]  /*4e00*/  LOP3.LUT R8, R8, 0xffff0000, RZ, 0xc0, !PT ;  /* 0xffff000008087812 */ /* 0x000fe200078ec0ff */
[----:B------:R-:W-:Y:S01]  /*4e10*/  FMUL.FTZ R49, R12, R101 ;  /* 0x000000650c317220 */ /* 0x000fe20000410000 */
[----:B------:R-:W-:Y:S01]  /*4e20*/  SHF.L.U32 R10, R14, 0x10, RZ ;  /* 0x000000100e0a7819 */ /* 0x000fe200000006ff */
[-C--:B------:R-:W-:Y:S01]  /*4e30*/  FMUL.FTZ R47, R12, R97.reuse ;  /* 0x000000610c2f7220 */ /* 0x080fe20000410000 */
[----:B------:R-:W-:Y:S01]  /*4e40*/  LOP3.LUT R14, R14, 0xffff0000, RZ, 0xc0, !PT ;  /* 0xffff00000e0e7812 */ /* 0x000fe200078ec0ff */
[----:B------:R-:W-:Y:S01]  /*4e50*/  IMAD.U32 R12, R95, 0x10000, RZ ;  /* 0x000100005f0c7824 */ /* 0x000fe200078e00ff */
[----:B------:R-:W-:Y:S01]  /*4e60*/  LOP3.LUT R99, R99, 0xffff0000, RZ, 0xc0, !PT ;  /* 0xffff000063637812 */ /* 0x000fe200078ec0ff */
[----:B------:R-:W-:Y:S01]  /*4e70*/  FFMA.FTZ R79, R42, R100, R79 ;  /* 0x000000642a4f7223 */ /* 0x000fe2000001004f */
[----:B------:R-:W-:Y:S01]  /*4e80*/  LOP3.LUT R95, R95, 0xffff0000, RZ, 0xc0, !PT ;  /* 0xffff00005f5f7812 */ /* 0x000fe200078ec0ff */
[C---:B------:R-:W-:Y:S01]  /*4e90*/  FFMA.FTZ R42, R8.reuse, R97, -R49 ;  /* 0x00000061082a7223 */ /* 0x040fe20000010831 */
        /* <DEDUP_REMOVED lines=20> */
.L_x_15398:
[----:B------:R-:W-:Y:S05]  /*4fe0*/  BSYNC B1 ;  /* 0x0000000000017941 */ /* 0x000fea0003800000 */
.L_x_15397:
[----:B------:R-:W-:Y:S01]  /*4ff0*/  ISETP.GE.AND P3, PT, R41, R88, PT ;  /* 0x000000582900720c */ /* 0x000fe20003f66270 */
[----:B0-----:R0:W-:Y:S02]  /*5000*/  ST.E.128 desc[UR40][R36.64], R8 ;  /* 0x0000000824007985 */ /* 0x0011e4000c101d28 */
[----:B0-----:R-:W-:Y:S02]  /*5010*/  IMAD.MOV.U32 R8, RZ, RZ, R38 ;  /* 0x000000ffff087224 */ /* 0x001fe400078e0026 */
[----:B------:R-:W-:-:S08]  /*5020*/  IMAD.MOV.U32 R9, RZ, RZ, R39 ;  /* 0x000000ffff097224 */ /* 0x000fd000078e0027 */
[----:B------:R-:W-:Y:S05]  /*5030*/  @P3 BRA `(.L_x_15379) ;  /* 0x0000000400203947 */ /* 0x000fea0003800000 */
[----:B------:R-:W-:-:S05]  /*5040*/  IMAD.WIDE R8, R41, 0x2, R8 ;  /* 0x0000000229087825 */ /* 0x000fca00078e0208 */
[----:B------:R0:W-:Y:S01]  /*5050*/  ST.E.128 desc[UR40][R8.64], R12 ;  /* 0x0000000c08007985 */ /* 0x0001e2000c101d28 */
[----:B------:R-:W-:Y:S05]  /*5060*/  BRA `(.L_x_15379) ;  /* 0x0000000400147947 */ /* 0x000fea0003800000 */
.L_x_15360:
[----:B------:R-:W-:-:S13]  /*5070*/  ISETP.NE.AND P5, PT, R157, 0x3, PT ;  /* 0x000000039d00780c */ /* 0x000fda0003fa5270 */
[----:B------:R-:W-:Y:S05]  /*5080*/  @!P5 BRA `(.L_x_15399) ;  /* 0x000000000004d947 */ /* 0x000fea0003800000 */
[----:B------:R-:W-:Y:S01]  /*5090*/  BPT.TRAP 0x1 ;  /* 0x000000040000795c */ /* 0x000fe20000300000 */
.L_x_15399:
[----:B------:R-:W2:Y:S01]  /*50a0*/  LDL R8, [R1] ;  /* 0x0000000001087983 */ /* 0x000ea20000100800 */
[----:B------:R-:W-:Y:S01]  /*50b0*/  IMAD R69, R19, 0x8, R2 ;  /* 0x0000000813457824 */ /* 0x000fe200078e0202 */
[----:B------:R-:W-:Y:S01]  /*50c0*/  BSSY B1, `(.L_x_15400) ;  /* 0x0000005000017945 */ /* 0x000fe20003800000 */
[----:B------:R-:W-:Y:S02]  /*50d0*/  SHF.R.S32.HI R74, RZ, 0x1f, R73 ;  /* 0x0000001fff4a7819 */ /* 0x000fe40000011449 */
[----:B--2---:R-:W-:-:S04]  /*50e0*/  SHF.L.U32 R77, R8, 0x1f, RZ ;  /* 0x0000001f084d7819 */ /* 0x004fc800000006ff */
[----:B------:R-:W0:Y:S02]  /*50f0*/  SYNCS.PHASECHK.TRANS64.TRYWAIT P3, [R69+URZ+0x16890], R77 ;  /* 0x0168904d450075a7 */ /* 0x000e24000806017f */
[----:B0-----:R-:W-:Y:S05]  /*5100*/  @!P3 BRA `(.L_x_15401) ;  /* 0x00000140006cb947 */ /* 0x001fea0003800000 */
.L_x_15628:
[----:B------:R-:W-:Y:S05]  /*5110*/  BSYNC B1 ;  /* 0x0000000000017941 */ /* 0x000fea0003800000 */
.L_x_15400:
        /* <DEDUP_REMOVED lines=27> */
.L_x_15632:
        /* <DEDUP_REMOVED lines=13> */
.L_x_15404:
[----:B------:R-:W-:Y:S05]  /*53a0*/  BSYNC B1 ;  /* 0x0000000000017941 */ /* 0x000fea0003800000 */
.L_x_15403:
[----:B------:R-:W-:-:S03]  /*53b0*/  UMOV UR4, 0xffffffff ;  /* 0xffffffff00047882 */ /* 0x000fc60000000000 */
[----:B------:R-:W-:Y:S05]  /*53c0*/  BRA.DIV UR4, `(.L_x_15405) ;  /* 0x00000142041c7947 */ /* 0x000fea000b800000 */
[----:B--2-4-:R2:W4:Y:S04]  /*53d0*/  SHFL.IDX PT, R9, R38, 0x1, 0x1c1f ;  /* 0x003c1f0026097f89 */ /* 0x01452800000e0000 */
[----:B---3--:R2:W3:Y:S02]  /*53e0*/  SHFL.IDX PT, R37, R36, 0x1, 0x1c1f ;  /* 0x003c1f0024257f89 */ /* 0x0084e400000e0000 */
.L_x_15636:
        /* <DEDUP_REMOVED lines=13> */
.L_x_15379:
[----:B------:R-:W-:Y:S05]  /*54c0*/  BSYNC B0 ;  /* 0x0000000000007941 */ /* 0x000fea0003800000 */
.L_x_15359:
        /* <DEDUP_REMOVED lines=16> */
.L_x_15407:
[----:B------:R-:W-:Y:S05]  /*55d0*/  BSYNC B0 ;  /* 0x0000000000007941 */ /* 0x000fea0003800000 */
.L_x_15406:
[----:B------:R-:W0:Y:S01]  /*55e0*/  SYNCS.PHASECHK.TRANS64.TRYWAIT P4, [R69+URZ+0x168b0], R77 ;  /* 0x0168b04d450075a7 */ /* 0x000e22000808017f */
[----:B------:R-:W-:Y:S01]  /*55f0*/  ULDC UR36, c[0x0][0x2f4] ;  /* 0x0000bd0000247ab9 */ /* 0x000fe20000000800 */
[----:B------:R-:W-:Y:S04]  /*5600*/  BSSY B0, `(.L_x_15408) ;  /* 0x0000002000007945 */ /* 0x000fe80003800000 */
[----:B0-----:R-:W-:Y:S05]  /*5610*/  @!P4 BRA `(.L_x_15409) ;  /* 0x0000013c00d4c947 */ /* 0x001fea0003800000 */
.L_x_15637:
[----:B------:R-:W-:Y:S05]  /*5620*/  BSYNC B0 ;  /* 0x0000000000007941 */ /* 0x000fea0003800000 */
.L_x_15408:
        /* <DEDUP_REMOVED lines=8> */
[----:B------:R-:W-:Y:S02]  /*56b0*/  IADD3 R9, R9, R73, RZ ;  /* 0x0000004909097210 */ /* 0x000fe40007ffe0ff */
        /* <DEDUP_REMOVED lines=9> */
[----:B-1----:R-:W-:-:S04]  /*5750*/  LEA R36, P4, R8, UR4, 0x1 ;  /* 0x0000000408247c11 */ /* 0x002fc8000f8808ff */
        /* <DEDUP_REMOVED lines=15> */
.L_x_15411:
[----:B------:R-:W-:Y:S05]  /*5850*/  BSYNC B0 ;  /* 0x0000000000007941 */ /* 0x000fea0003800000 */
.L_x_15410:
        /* <DEDUP_REMOVED lines=15> */
.L_x_15413:
[----:B------:R-:W-:Y:S05]  /*5950*/  BSYNC B0 ;  /* 0x0000000000007941 */ /* 0x000fea0003800000 */
.L_x_15412:
[----:B-1-3--:R-:W3:Y:S01]  /*5960*/  LDL.LU R9, [R1] ;  /* 0x0000000001097983 */ /* 0x00aee20000300800 */
        /* <DEDUP_REMOVED lines=16> */
[----:B------:R0:W-:Y:S01]  /*5a70*/  STL [R1], R9 ;  /* 0x0000000901007387 */ /* 0x0001e20000100800 */
[----:B------:R-:W-:Y:S05]  /*5a80*/  @P4 BRA `(.L_x_15414) ;  /* 0xffffffc4005c4947 */ /* 0x000fea000383ffff */
[----:B0-----:R-:W0:Y:S01]  /*5a90*/  S2R R9, SR_TID.X ;  /* 0x0000000000097919 */ /* 0x001e220000002100 */
[----:B------:R-:W-:Y:S02]  /*5aa0*/  PLOP3.LUT P0, PT, PT, PT, PT, 0x8, 0x0 ;  /* 0x000000000000781c */ /* 0x000fe40003f0e170 */
[----:B0-----:R-:W-:-:S04]  /*5ab0*/  SHF.R.U32.HI R9, RZ, 0x7, R9 ;  /* 0x00000007ff097819 */ /* 0x001fc80000011609 */
[----:B------:R-:W-:-:S13]  /*5ac0*/  ISETP.NE.AND P4, PT, R9, 0x1, PT ;  /* 0x000000010900780c */ /* 0x000fda0003f85270 */
[----:B------:R-:W-:Y:S06]  /*5ad0*/  @!P4 BAR.ARV 0x9, 0x100 ;  /* 0x024400000000cb1d */ /* 0x000fec0000002000 */
.L_x_15354:
[----:B------:R-:W3:Y:S01]  /*5ae0*/  LDL R5, [R1+0x28] ;  /* 0x0000280001057983 */ /* 0x000ee20000100800 */
[----:B------:R-:W0:Y:S01]  /*5af0*/  LDC R0, c[0x0][0x448] ;  /* 0x00011200ff007b82 */ /* 0x000e220000000800 */
        /* <DEDUP_REMOVED lines=14> */
[----:B------:R-:W-:Y:S02]  /*5be0*/  IMAD.MOV.U32 R94, RZ, RZ, RZ ;  /* 0x000000ffff5e7224 */ /* 0x000fe400078e00ff */
[----:B--2---:R-:W-:Y:S02]  /*5bf0*/  IMAD.MOV.U32 R13, RZ, RZ, RZ ;  /* 0x000000ffff0d7224 */ /* 0x004fe400078e00ff */
[----:B------:R-:W-:Y:S01]  /*5c00*/  IMAD.MOV.U32 R90, RZ, RZ, RZ ;  /* 0x000000ffff5a7224 */ /* 0x000fe200078e00ff */
[----:B0-----:R-:W-:-:S13]  /*5c10*/  ISETP.NE.AND P1, PT, R0, 0x1, PT ;  /* 0x000000010000780c */ /* 0x001fda0003f25270 */
[----:B------:R-:W0:Y:S08]  /*5c20*/  @P1 LDC R3, c[0x0][0x44c] ;  /* 0x00011300ff031b82 */ /* 0x000e300000000800 */
[----:B------:R-:W1:Y:S01]  /*5c30*/  @P1 LDC R4, c[0x0][0x450] ;  /* 0x00011400ff041b82 */ /* 0x000e620000000800 */
[----:B---3--:R-:W-:-:S04]  /*5c40*/  VIADD R0, R5, 0xbf ;  /* 0x000000bf05007836 */ /* 0x008fc80000000000 */
[----:B0-----:R-:W-:-:S05]  /*5c50*/  @P1 IMAD.HI.U32 R3, R0, R3, RZ ;  /* 0x0000000300031227 */ /* 0x001fca00078e00ff */
[----:B-1----:R-:W-:Y:S02]  /*5c60*/  @P1 SHF.R.U32.HI R0, RZ, R4, R3 ;  /* 0x00000004ff001219 */ /* 0x002fe40000011603 */
[----:B------:R-:W-:-:S03]  /*5c70*/  PLOP3.LUT P1, PT, PT, PT, PT, 0x80, 0x0 ;  /* 0x000000000000781c */ /* 0x000fc60003f2f070 */
[----:B------:R-:W-:-:S05]  /*5c80*/  IMAD.IADD R0, R83, 0x1, R0 ;  /* 0x0000000153007824 */ /* 0x000fca00078e0200 */
[----:B------:R-:W-:-:S04]  /*5c90*/  SHF.R.S32.HI R3, RZ, 0x1f, R0 ;  /* 0x0000001fff037819 */ /* 0x000fc80000011400 */
[----:B------:R-:W-:-:S04]  /*5ca0*/  LEA.HI R3, R3, R0, RZ, 0x7 ;  /* 0x0000000003037211 */ /* 0x000fc800078f38ff */
        /* <DEDUP_REMOVED lines=8> */
.L_x_15415:
        /* <DEDUP_REMOVED lines=12> */
.L_x_15640:
        /* <DEDUP_REMOVED lines=16> */
[----:B0-----:R0:W1:Y:S01]  /*5ef0*/  LDC.64 R14, c[0x4][R0] ;  /* 0x01000000000e7b82 */ /* 0x0010620000000a00 */
        /* <DEDUP_REMOVED lines=10> */
[----:B-1--45:R-:W-:Y:S05]  /*5fa0*/  CALL.ABS.NOINC R14 ;  /* 0x000000000e007343 */ /* 0x032fea0003c00000 */
.L_x_15419:
[----:B------:R-:W-:Y:S05]  /*5fb0*/  BSYNC B6 ;  /* 0x0000000000067941 */ /* 0x000fea0003800000 */
.L_x_15418:
        /* <DEDUP_REMOVED lines=13> */
.L_x_15423:
[----:B--2---:R2:W3:Y:S02]  /*6090*/  SYNCS.PHASECHK.TRANS64.TRYWAIT P0, [R2+URZ+0x16800], R3 ;  /* 0x01680003020075a7 */ /* 0x0044e4000800017f */
[----:B---3--:R-:W-:Y:S05]  /*60a0*/  @!P0 NANOSLEEP.SYNCS 0x989680 ;  /* 0x009896800000895d */ /* 0x008fea0003900000 */
[----:B------:R-:W3:Y:S02]  /*60b0*/  @!P0 SYNCS.PHASECHK.TRANS64 P0, [R2+URZ+0x16800], R3 ;  /* 0x01680003020085a7 */ /* 0x000ee4000800007f */
[----:B---3--:R-:W-:Y:S05]  /*60c0*/  @!P0 BRA `(.L_x_15423) ;  /* 0xfffffffc00f08947 */ /* 0x008fea000383ffff */
.L_x_15422:
[----:B------:R-:W-:Y:S05]  /*60d0*/  BSYNC B0 ;  /* 0x0000000000007941 */ /* 0x000fea0003800000 */
.L_x_15421:
[----:B------:R-:W-:Y:S05]  /*60e0*/  BRA `(.L_x_15424) ;  /* 0x00000030003c7947 */ /* 0x000fea0003800000 */
.L_x_15420:
        /* <DEDUP_REMOVED lines=29> */
[----:B-1--4-:R-:W-:Y:S05]  /*62c0*/  CALL.ABS.NOINC R14 ;  /* 0x000000000e007343 */ /* 0x012fea0003c00000 */
.L_x_15426:
[----:B------:R-:W-:Y:S05]  /*62d0*/  BSYNC B6 ;  /* 0x0000000000067941 */ /* 0x000fea0003800000 */
.L_x_15425:
[----:B------:R-:W2:Y:S01]  /*62e0*/  LDL R20, [R1+0x28] ;  /* 0x0000280001147983 */ /* 0x000ea20000100800 */
[----:B------:R-:W-:Y:S01]  /*62f0*/  ULDC.U8 UR4, c[0x0][0x410] ;  /* 0x0001040000047ab9 */ /* 0x000fe20000000000 */
[----:B------:R-:W-:Y:S01]  /*6300*/  BSSY B0, `(.L_x_15427) ;  /* 0x00002e5000007945 */ /* 0x000fe20003800000 */
[----:B------:R-:W-:Y:S01]  /*6310*/  ISETP.NE.AND P0, PT, RZ, UR4, PT ;  /* 0x00000004ff007c0c */ /* 0x000fe2000bf05270 */
[----:B--2---:R-:W-:-:S12]  /*6320*/  IMAD.IADD R41, R154, 0x1, R20 ;  /* 0x000000019a297824 */ /* 0x004fd800078e0214 */
[----:B------:R-:W-:Y:S05]  /*6330*/  @!P0 BRA `(.L_x_15428) ;  /* 0x0000001400f08947 */ /* 0x000fea0003800000 */
[----:B------:R-:W1:Y:S01]  /*6340*/  LDC R32, c[0x0][0x448] ;  /* 0x00011200ff207b82 */ /* 0x000e620000000800 */
[----:B------:R-:W2:Y:S01]  /*6350*/  S2R R20, SR_TID.X ;  /* 0x0000000000147919 */ /* 0x000ea20000002100 */
[----:B------:R-:W-:Y:S01]  /*6360*/  ULDC.64 UR4, c[0x0][0x3f8] ;  /* 0x0000fe0000047ab9 */ /* 0x000fe20000000a00 */
[----:B------:R-:W-:Y:S01]  /*6370*/  ULDC.64 UR6, c[0x0][0x408] ;  /* 0x0001020000067ab9 */ /* 0x000fe20000000a00 */
[----:B------:R-:W-:Y:S02]  /*6380*/  IMAD.MOV.U32 R8, RZ, RZ, R26 ;  /* 0x000000ffff087224 */ /* 0x000fe400078e001a */
[----:B------:R-:W-:Y:S02]  /*6390*/  IMAD.MOV.U32 R9, RZ, RZ, R29 ;  /* 0x000000ffff097224 */ /* 0x000fe400078e001d */
[----:B------:R-:W-:Y:S02]  /*63a0*/  IMAD.MOV.U32 R10, RZ, RZ, R24 ;  /* 0x000000ffff0a7224 */ /* 0x000fe400078e0018 */
[----:B------:R-:W-:Y:S01]  /*63b0*/  IMAD.MOV.U32 R11, RZ, RZ, R31 ;  /* 0x000000ffff0b7224 */ /* 0x000fe200078e001f */
[----:B-1----:R-:W-:Y:S01]  /*63c0*/  ISETP.NE.AND P0, PT, R32, 0x1, PT ;  /* 0x000000012000780c */ /* 0x002fe20003f05270 */
[----:B--2---:R-:W-:-:S12]  /*63d0*/  VIADD R21, R20, 0xffffff80 ;  /* 0xffffff8014157836 */ /* 0x004fd80000000000 */
[----:B------:R-:W1:Y:S01]  /*63e0*/  @P0 LDC R0, c[0x0][0x44c] ;  /* 0x00011300ff000b82 */ /* 0x000e620000000800 */
[----:B------:R-:W-:-:S04]  /*63f0*/  SHF.R.S32.HI R20, RZ, 0x1f, R21 ;  /* 0x0000001fff147819 */ /* 0x000fc80000011415 */
[----:B------:R-:W-:-:S03]  /*6400*/  LEA.HI R20, R20, R21, RZ, 0x2 ;  /* 0x0000001514147211 */ /* 0x000fc600078f10ff */
[----:B------:R-:W2:Y:S01]  /*6410*/  @P0 LDC R5, c[0x0][0x450] ;  /* 0x00011400ff050b82 */ /* 0x000ea20000000800 */
[----:B------:R-:W-:-:S04]  /*6420*/  LOP3.LUT R20, R20, 0xfffffffc, RZ, 0xc0, !PT ;  /* 0xfffffffc14147812 */ /* 0x000fc800078ec0ff */
[----:B------:R-:W-:-:S05]  /*6430*/  IADD3 R20, R21, -R20, RZ ;  /* 0x8000001415147210 */ /* 0x000fca0007ffe0ff */
[----:B------:R-:W-:-:S04]  /*6440*/  IMAD R3, R20, 0x60, R41 ;  /* 0x0000006014037824 */ /* 0x000fc800078e0229 */
[----:B-1----:R-:W-:-:S05]  /*6450*/  @P0 IMAD.HI.U32 R0, R3, R0, RZ ;  /* 0x0000000003000227 */ /* 0x002fca00078e00ff */
[----:B--2---:R-:W-:-:S04]  /*6460*/  @P0 SHF.R.U32.HI R3, RZ, R5, R0 ;  /* 0x00000005ff030219 */ /* 0x004fc80000011600 */
        /* <DEDUP_REMOVED lines=17> */
[----:B------:R1:W2:Y:S04]  /*6580*/  SHFL.IDX PT, R3, R6, RZ, 0x1c1f ;  /* 0x001c1fff06037589 */ /* 0x0002a800000e0000 */
[----:B------:R1:W3:Y:S04]  /*6590*/  SHFL.IDX PT, R0, R4, RZ, 0x1c1f ;  /* 0x001c1fff04007589 */ /* 0x0002e800000e0000 */
[----:B------:R1:W1:Y:S04]  /*65a0*/  SHFL.IDX PT, R5, R8, RZ, 0x1c1f ;  /* 0x001c1fff08057589 */ /* 0x00026800000e0000 */
[----:B0-----:R0:W0:Y:S02]  /*65b0*/  SHFL.IDX PT, R14, R7, RZ, 0x1c1f ;  /* 0x001c1fff070e7589 */ /* 0x00102400000e0000 */
.L_x_15646:
[----:B------:R-:W5:Y:S01]  /*65c0*/  LDL R9, [R1+0x18] ;  /* 0x0000180001097983 */ /* 0x000f620000100800 */
[----:B------:R-:W-:Y:S01]  /*65d0*/  BSSY B1, `(.L_x_15430) ;  /* 0x0000020000017945 */ /* 0x000fe20003800000 */
[----:B------:R-:W-:Y:S02]  /*65e0*/  CS2R R34, SRZ ;  /* 0x0000000000227805 */ /* 0x000fe4000001ff00 */
[----:B------:R-:W-:Y:S02]  /*65f0*/  CS2R R20, SRZ ;  /* 0x0000000000147805 */ /* 0x000fe4000001ff00 */
[----:B------:R-:W-:Y:S02]  /*6600*/  CS2R R28, SRZ ;  /* 0x00000000001c7805 */ /* 0x000fe4000001ff00 */
[----:B------:R-:W-:Y:S01]  /*6610*/  CS2R R24, SRZ ;  /* 0x0000000000187805 */ /* 0x000fe2000001ff00 */
[----:B-----5:R-:W-:-:S05]  /*6620*/  IMAD R32, R9, R32, RZ ;  /* 0x0000002009207224 */ /* 0x020fca00078e02ff */
[----:B------:R-:W-:-:S13]  /*6630*/  ISETP.GE.AND P0, PT, R41, R32, PT ;  /* 0x000000202900720c */ /* 0x000fda0003f06270 */
[----:B------:R-:W-:Y:S05]  /*6640*/  @P0 BRA `(.L_x_15431) ;  /* 0x0000000000600947 */ /* 0x000fea0003800000 */
[----:B------:R-:W4:Y:S01]  /*6650*/  LDL R9, [R1+0x4] ;  /* 0x0000040001097983 */ /* 0x000f220000100800 */
[----:B------:R-:W-:-:S03]  /*6660*/  ULDC UR4, c[0x0][0x3f4] ;  /* 0x0000fd0000047ab9 */ /* 0x000fc60000000800 */
[----:B------:R-:W4:Y:S01]  /*6670*/  LDL R12, [R1+0x60] ;  /* 0x00006000010c7983 */ /* 0x000f220000100800 */
[----:B------:R-:W-:Y:S01]  /*6680*/  ISETP.GE.AND P2, PT, R152, UR4, PT ;  /* 0x0000000498007c0c */ /* 0x000fe2000bf46270 */
[----:B---3--:R-:W-:Y:S02]  /*6690*/  IMAD.MOV.U32 R10, RZ, RZ, R0 ;  /* 0x000000ffff0a7224 */ /* 0x008fe400078e0000 */
[----:B--2---:R-:W-:Y:S02]  /*66a0*/  IMAD.MOV.U32 R11, RZ, RZ, R3 ;  /* 0x000000ffff0b7224 */ /* 0x004fe400078e0003 */
[----:B-1----:R-:W-:Y:S01]  /*66b0*/  IMAD.MOV.U32 R15, RZ, RZ, R5 ;  /* 0x000000ffff0f7224 */ /* 0x002fe200078e0005 */
[----:B------:R-:W-:Y:S02]  /*66c0*/  CS2R R28, SRZ ;  /* 0x00000000001c7805 */ /* 0x000fe4000001ff00 */
[----:B------:R-:W-:Y:S02]  /*66d0*/  CS2R R34, SRZ ;  /* 0x0000000000227805 */ /* 0x000fe4000001ff00 */
[----:B------:R-:W-:-:S03]  /*66e0*/  CS2R R24, SRZ ;  /* 0x0000000000187805 */ /* 0x000fc6000001ff00 */
[----:B------:R-:W-:-:S05]  /*66f0*/  @!P2 IMAD.WIDE R10, R152, 0x2, R10 ;  /* 0x00000002980aa825 */ /* 0x000fca00078e020a */
[----:B------:R1:W5:Y:S01]  /*6700*/  @!P2 LD.E.64 R28, desc[UR40][R10.64] ;  /* 0x000000280a1ca980 */ /* 0x000362000c101b00 */
[----:B----4-:R-:W-:-:S13]  /*6710*/  ISETP.GE.AND P3, PT, R9, UR4, PT ;  /* 0x0000000409007c0c */ /* 0x010fda000bf66270 */
[C---:B------:R-:W-:Y:S01]  /*6720*/  @!P3 IMAD.SHL.U32 R37, R9.reuse, 0x2, RZ ;  /* 0x000000020925b824 */ /* 0x040fe200078e00ff */
[----:B------:R-:W-:-:S04]  /*6730*/  @!P3 SHF.L.U64.HI R20, R9, 0x1, R12 ;  /* 0x000000010914b819 */ /* 0x000fc8000001020c */
[-C--:B------:R-:W-:Y:S02]  /*6740*/  @!P3 IADD3 R26, P0, R0, R37.reuse, RZ ;  /* 0x00000025001ab210 */ /* 0x080fe40007f1e0ff */
[----:B0-----:R-:W-:Y:S01]  /*6750*/  @!P3 IADD3 R36, P1, R14, R37, RZ ;  /* 0x000000250e24b210 */ /* 0x001fe20007f3e0ff */
[----:B------:R-:W-:-:S04]  /*6760*/  @!P2 IMAD.WIDE R12, R152, 0x2, R14 ;  /* 0x00000002980ca825 */ /* 0x000fc800078e020e */
[--C-:B------:R-:W-:Y:S01]  /*6770*/  @!P3 IMAD.X R27, R3, 0x1, R20.reuse, P0 ;  /* 0x00000001031bb824 */ /* 0x100fe200000e0614 */
[----:B------:R1:W5:Y:S01]  /*6780*/  @!P2 LD.E.64 R34, desc[UR40][R12.64] ;  /* 0x000000280c22a980 */ /* 0x000362000c101b00 */
[----:B------:R-:W-:Y:S01]  /*6790*/  @!P3 IMAD.X R37, R5, 0x1, R20, P1 ;  /* 0x000000010525b824 */ /* 0x000fe200008e0614 */
[----:B------:R-:W-:Y:S02]  /*67a0*/  CS2R R20, SRZ ;  /* 0x0000000000147805 */ /* 0x000fe4000001ff00 */
[----:B------:R1:W5:Y:S04]  /*67b0*/  @!P3 LD.E.64 R24, desc[UR40][R26.64] ;  /* 0x000000281a18b980 */ /* 0x000368000c101b00 */
[----:B------:R1:W5:Y:S02]  /*67c0*/  @!P3 LD.E.64 R20, desc[UR40][R36.64] ;  /* 0x000000282414b980 */ /* 0x000364000c101b00 */
.L_x_15431:
[----:B------:R-:W-:Y:S05]  /*67d0*/  BSYNC B1 ;  /* 0x0000000000017941 */ /* 0x000fea0003800000 */
.L_x_15430:
[----:B---3-5:R-:W-:Y:S01]  /*67e0*/  IMAD.MOV.U32 R0, RZ, RZ, R34 ;  /* 0x000000ffff007224 */ /* 0x028fe200078e0022 */
[----:B------:R-:W-:Y:S01]  /*67f0*/  UMOV UR4, 0xffffffff ;  /* 0xffffffff00047882 */ /* 0x000fe20000000000 */
[----:B--2---:R-:W-:Y:S01]  /*6800*/  IMAD.MOV.U32 R3, RZ, RZ, R35 ;  /* 0x000000ffff037224 */ /* 0x004fe200078e0023 */
[----:B-1----:R-:W-:Y:S01]  /*6810*/  CS2R R26, SRZ ;  /* 0x00000000001a7805 */ /* 0x002fe2000001ff00 */
        /* <DEDUP_REMOVED lines=9> */
[----:B------:R-:W-:Y:S02]  /*68b0*/  PRMT R46, R0, 0x7610, R46 ;  /* 0x00007610002e7816 */ /* 0x000fe4000000002e */
[----:B------:R-:W-:Y:S02]  /*68c0*/  PRMT R39, R39, 0x5410, R3 ;  /* 0x0000541027277816 */ /* 0x000fe40000000003 */
[----:B------:R-:W-:Y:S02]  /*68d0*/  PRMT R40, R40, 0x5410, R5 ;  /* 0x0000541028287816 */ /* 0x000fe40000000005 */
[----:B------:R-:W-:Y:S01]  /*68e0*/  PRMT R50, R9, 0x7610, R50 ;  /* 0x0000761009327816 */ /* 0x000fe20000000032 */
[----:B------:R-:W-:Y:S06]  /*68f0*/  BRA.DIV UR4, `(.L_x_15432) ;  /* 0x0000012e04e07947 */ /* 0x000fec000b800000 */
[----:B------:R1:W2:Y:S04]  /*6900*/  SHFL.IDX PT, R3, R6, 0x1, 0x1c1f ;  /* 0x003c1f0006037f89 */ /* 0x0002a800000e0000 */
[----:B------:R1:W3:Y:S04]  /*6910*/  SHFL.IDX PT, R0, R4, 0x1, 0x1c1f ;  /* 0x003c1f0004007f89 */ /* 0x0002e800000e0000 */
[----:B------:R1:W1:Y:S04]  /*6920*/  SHFL.IDX PT, R5, R8, 0x1, 0x1c1f ;  /* 0x003c1f0008057f89 */ /* 0x00026800000e0000 */
[----:B0-----:R0:W0:Y:S02]  /*6930*/  SHFL.IDX PT, R14, R7, 0x1, 0x1c1f ;  /* 0x003c1f00070e7f89 */ /* 0x00102400000e0000 */
.L_x_15652:
[----:B-1----:R-:W5:Y:S04]  /*6940*/  LDL R6, [R1+0x58] ;  /* 0x0000580001067983 */ /* 0x002f680000100800 */
[----:B------:R-:W4:Y:S01]  /*6950*/  LDL R42, [R1+0x38] ;  /* 0x00003800012a7983 */ /* 0x000f220000100800 */
[----:B------:R-:W-:Y:S01]  /*6960*/  VIADD R41, R41, 0x60 ;  /* 0x0000006029297836 */ /* 0x000fe20000000000 */
[----:B------:R-:W-:Y:S01]  /*6970*/  BSSY B1, `(.L_x_15433) ;  /* 0x0000023000017945 */ /* 0x000fe20003800000 */
[----:B------:R-:W-:Y:S02]  /*6980*/  CS2R R10, SRZ ;  /* 0x00000000000a7805 */ /* 0x000fe4000001ff00 */
[----:B------:R-:W-:Y:S02]  /*6990*/  CS2R R12, SRZ ;  /* 0x00000000000c7805 */ /* 0x000fe4000001ff00 */
[----:B------:R-:W-:-:S02]  /*69a0*/  CS2R R8, SRZ ;  /* 0x0000000000087805 */ /* 0x000fc4000001ff00 */
[----:B------:R-:W-:Y:S02]  /*69b0*/  ISETP.GE.AND P0, PT, R41, R32, PT ;  /* 0x000000202900720c */ /* 0x000fe40003f06270 */
[----:B-----5:R-:W-:-:S04]  /*69c0*/  LEA.HI R4, R6, R6, RZ, 0x1 ;  /* 0x0000000606047211 */ /* 0x020fc800078f08ff */
[----:B------:R-:W-:Y:S01]  /*69d0*/  LOP3.LUT R4, R4, 0xfffffffe, RZ, 0xc0, !PT ;  /* 0xfffffffe04047812 */ /* 0x000fe200078ec0ff */
[----:B----4-:R-:W-:-:S04]  /*69e0*/  IMAD.SHL.U32 R31, R42, 0x40, RZ ;  /* 0x000000402a1f7824 */ /* 0x010fc800078e00ff */
[----:B------:R-:W-:-:S05]  /*69f0*/  IMAD.IADD R4, R6, 0x1, -R4 ;  /* 0x0000000106047824 */ /* 0x000fca00078e0a04 */
[----:B------:R-:W-:Y:S01]  /*6a00*/  SHF.L.U32 R41, R4, 0x1f, RZ ;  /* 0x0000001f04297819 */ /* 0x000fe200000006ff */
[----:B------:R-:W-:Y:S06]  /*6a10*/  @P0 BRA `(.L_x_15434) ;  /* 0x0000000000600947 */ /* 0x000fec0003800000 */
[----:B------:R-:W4:Y:S01]  /*6a20*/  LDL R15, [R1+0x4] ;  /* 0x00000400010f7983 */ /* 0x000f220000100800 */
[----:B------:R-:W-:-:S03]  /*6a30*/  ULDC UR4, c[0x0][0x3f4] ;  /* 0x0000fd0000047ab9 */ /* 0x000fc60000000800 */
[----:B------:R-:W4:Y:S01]  /*6a40*/  LDL R36, [R1+0x60] ;  /* 0x0000600001247983 */ /* 0x000f220000100800 */
[----:B------:R-:W-:Y:S01]  /*6a50*/  ISETP.GE.AND P2, PT, R152, UR4, PT ;  /* 0x0000000498007c0c */ /* 0x000fe2000bf46270 */
[----:B---3--:R-:W-:Y:S02]  /*6a60*/  IMAD.MOV.U32 R6, RZ, RZ, R0 ;  /* 0x000000ffff067224 */ /* 0x008fe400078e0000 */
[----:B0-2---:R-:W-:Y:S01]  /*6a70*/  IMAD.MOV.U32 R7, RZ, RZ, R3 ;  /* 0x000000ffff077224 */ /* 0x005fe200078e0003 */
[----:B------:R-:W-:Y:S02]  /*6a80*/  CS2R R12, SRZ ;  /* 0x00000000000c7805 */ /* 0x000fe4000001ff00 */
[----:B------:R-:W-:-:S07]  /*6a90*/  CS2R R26, SRZ ;  /* 0x00000000001a7805 */ /* 0x000fce000001ff00 */
[----:B------:R-:W-:-:S05]  /*6aa0*/  @!P2 IMAD.WIDE R6, R152, 0x2, R6 ;  /* 0x000000029806a825 */ /* 0x000fca00078e0206 */
[----:B------:R1:W5:Y:S01]  /*6ab0*/  @!P2 LD.E.64 R12, desc[UR40][R6.64] ;  /* 0x00000028060ca980 */ /* 0x000362000c101b00 */
[----:B----4-:R-:W-:-:S13]  /*6ac0*/  ISETP.GE.AND P3, PT, R15, UR4, PT ;  /* 0x000000040f007c0c */ /* 0x010fda000bf66270 */
        /* <DEDUP_REMOVED lines=13> */
.L_x_15434:
[----:B------:R-:W-:Y:S05]  /*6ba0*/  BSYNC B1 ;  /* 0x0000000000017941 */ /* 0x000fea0003800000 */
.L_x_15433:
[----:B01----:R-:W0:Y:S01]  /*6bb0*/  S2R R7, SR_TID.X ;  /* 0x0000000000077919 */ /* 0x003e220000002100 */
[----:B------:R-:W1:Y:S01]  /*6bc0*/  SYNCS.PHASECHK.TRANS64.TRYWAIT P0, [R2+URZ+0x16800], R41 ;  /* 0x01680029020075a7 */ /* 0x000e62000800017f */
[----:B------:R-:W-:Y:S01]  /*6bd0*/  LOP3.LUT R31, R31, 0x1c0, RZ, 0xc0, !PT ;  /* 0x000001c01f1f7812 */ /* 0x000fe200078ec0ff */
[----:B--2--5:R-:W-:Y:S01]  /*6be0*/  IMAD.MOV.U32 R3, RZ, RZ, R26 ;  /* 0x000000ffff037224 */ /* 0x024fe200078e001a */
[----:B------:R-:W-:Y:S01]  /*6bf0*/  BSSY B1, `(.L_x_15435) ;  /* 0x000001f000017945 */ /* 0x000fe20003800000 */
[----:B------:R-:W-:Y:S01]  /*6c00*/  IMAD.MOV.U32 R4, RZ, RZ, R10 ;  /* 0x000000ffff047224 */ /* 0x000fe200078e000a */
[----:B---3--:R-:W-:Y:S01]  /*6c10*/  LOP3.LUT R0, R31, 0x18, R16, 0xf8, !PT ;  /* 0x000000181f007812 */ /* 0x008fe200078ef810 */
[----:B------:R-:W-:Y:S01]  /*6c20*/  IMAD R15, R33, -0xc0, R32 ;  /* 0xffffff40210f7824 */ /* 0x000fe200078e0220 */
[----:B------:R-:W-:Y:S01]  /*6c30*/  SHF.R.U32.HI R31, RZ, 0x3, R31 ;  /* 0x00000003ff1f7819 */ /* 0x000fe2000001161f */
[----:B------:R-:W-:Y:S01]  /*6c40*/  IMAD.MOV.U32 R5, RZ, RZ, R11 ;  /* 0x000000ffff057224 */ /* 0x000fe200078e000b */
[----:B------:R-:W-:Y:S01]  /*6c50*/  PRMT R37, R3, 0x7610, R37 ;  /* 0x0000761003257816 */ /* 0x000fe20000000025 */
[----:B------:R-:W-:Y:S01]  /*6c60*/  IMAD.MOV.U32 R3, RZ, RZ, R27 ;  /* 0x000000ffff037224 */ /* 0x000fe200078e001b */
[----:B------:R-:W-:Y:S01]  /*6c70*/  LOP3.LUT R0, R0, R31, RZ, 0x3c, !PT ;  /* 0x0000001f00007212 */ /* 0x000fe200078e3cff */
[----:B------:R-:W-:Y:S01]  /*6c80*/  IMAD.MOV.U32 R6, RZ, RZ, R12 ;  /* 0x000000ffff067224 */ /* 0x000fe200078e000c */
[----:B------:R-:W-:Y:S01]  /*6c90*/  PRMT R14, R4, 0x7610, R14 ;  /* 0x00007610040e7816 */ /* 0x000fe2000000000e */
[----:B------:R-:W-:Y:S01]  /*6ca0*/  IMAD.MOV.U32 R4, RZ, RZ, R8 ;  /* 0x000000ffff047224 */ /* 0x000fe200078e0008 */
[----:B------:R-:W-:-:S02]  /*6cb0*/  PRMT R36, R3, 0x7610, R36 ;  /* 0x0000761003247816 */ /* 0x000fc40000000024 */
[----:B------:R-:W-:Y:S02]  /*6cc0*/  VIMNMX R15, R15, 0xc0, PT ;  /* 0x000000c00f0f7848 */ /* 0x000fe40003fe0100 */
[----:B------:R-:W-:Y:S02]  /*6cd0*/  PRMT R31, R5, 0x7610, R31 ;  /* 0x00007610051f7816 */ /* 0x000fe4000000001f */
[----:B------:R-:W-:Y:S02]  /*6ce0*/  PRMT R32, R4, 0x7610, R32 ;  /* 0x0000761004207816 */ /* 0x000fe40000000020 */
[----:B------:R-:W-:Y:S02]  /*6cf0*/  PRMT R40, R6, 0x7610, R40 ;  /* 0x0000761006287816 */ /* 0x000fe40000000028 */
[----:B------:R-:W-:Y:S02]  /*6d00*/  LOP3.LUT P2, RZ, R42, 0x4, RZ, 0xc0, !PT ;  /* 0x000000042aff7812 */ /* 0x000fe4000784c0ff */
[----:B------:R-:W-:-:S02]  /*6d10*/  ISETP.GE.AND P1, PT, R154, R15, PT ;  /* 0x0000000f9a00720c */ /* 0x000fc40003f26270 */
[----:B------:R-:W-:Y:S01]  /*6d20*/  MOV R5, R9 ;  /* 0x0000000900057202 */ /* 0x000fe20000000f00 */
[----:B0-----:R-:W-:-:S05]  /*6d30*/  VIADD R44, R7, 0xffffff80 ;  /* 0xffffff80072c7836 */ /* 0x001fca0000000000 */
[----:B------:R-:W-:-:S04]  /*6d40*/  SHF.R.S32.HI R7, RZ, 0x1f, R44 ;  /* 0x0000001fff077819 */ /* 0x000fc8000001142c */
[----:B------:R-:W-:-:S04]  /*6d50*/  LEA.HI R7, R7, R44, RZ, 0x5 ;  /* 0x0000002c07077211 */ /* 0x000fc800078f28ff */
[----:B------:R-:W-:-:S05]  /*6d60*/  SHF.R.S32.HI R7, RZ, 0x5, R7 ;  /* 0x00000005ff077819 */ /* 0x000fca0000011407 */
[----:B------:R-:W-:Y:S02]  /*6d70*/  IMAD R3, R7, 0x200, R0 ;  /* 0x0000020007037824 */ /* 0x000fe400078e0200 */
[----:B------:R-:W-:Y:S02]  /*6d80*/  IMAD.MOV.U32 R0, RZ, RZ, R13 ;  /* 0x000000ffff007224 */ /* 0x000fe400078e000d */
[----:B------:R-:W-:-:S03]  /*6d90*/  IMAD R3, R3, 0x2, R2 ;  /* 0x0000000203037824 */ /* 0x000fc600078e0202 */
[----:B------:R-:W-:Y:S01]  /*6da0*/  PRMT R51, R0, 0x7610, R51 ;  /* 0x0000761000337816 */ /* 0x000fe20000000033 */
[C---:B------:R-:W-:Y:S02]  /*6db0*/  VIADD R4, R3.reuse, 0x8400 ;  /* 0x0000840003047836 */ /* 0x040fe40000000000 */
[----:B------:R-:W-:Y:S01]  /*6dc0*/  VIADD R0, R3, 0x8440 ;  /* 0x0000844003007836 */ /* 0x000fe20000000000 */
[----:B-1----:R-:W-:Y:S06]  /*6dd0*/  @!P0 BRA `(.L_x_15436) ;  /* 0x0000012c00188947 */ /* 0x002fec0003800000 */
.L_x_15653:
[----:B------:R-:W-:Y:S05]  /*6de0*/  BSYNC B1 ;  /* 0x0000000000017941 */ /* 0x000fea0003800000 */
.L_x_15435:
[----:B------:R-:W-:Y:S01]  /*6df0*/  BSSY B1, `(.L_x_15437) ;  /* 0x0000068000017945 */ /* 0x000fe20003800000 */
[----:B------:R-:W-:Y:S01]  /*6e00*/  PRMT R33, R5, 0x7610, R33 ;  /* 0x0000761005217816 */ /* 0x000fe20000000021 */
[----:B------:R-:W-:Y:S02]  /*6e10*/  @P2 VIADD R0, R4, 0xffffffc0 ;  /* 0xffffffc004002836 */ /* 0x000fe40000000000 */
[----:B------:R-:W-:Y:S05]  /*6e20*/  @P1 BRA `(.L_x_15438) ;  /* 0x0000000400901947 */ /* 0x000fea0003800000 */
[----:B------:R-:W2:Y:S01]  /*6e30*/  LDL R6, [R1+0x4] ;  /* 0x0000040001067983 */ /* 0x000ea20000100800 */
[----:B------:R-:W1:Y:S01]  /*6e40*/  LDC R5, c[0x0][0x3f4] ;  /* 0x0000fd00ff057b82 */ /* 0x000e620000000800 */
[----:B------:R-:W-:Y:S01]  /*6e50*/  BSSY B2, `(.L_x_15439) ;  /* 0x0000032000027945 */ /* 0x000fe20003800000 */
[-C--:B-1----:R-:W-:Y:S02]  /*6e60*/  ISETP.GE.AND P0, PT, R152, R5.reuse, PT ;  /* 0x000000059800720c */ /* 0x082fe40003f06270 */
[----:B--2---:R-:W-:-:S11]  /*6e70*/  ISETP.GE.AND P1, PT, R6, R5, PT ;  /* 0x000000050600720c */ /* 0x004fd60003f26270 */
[----:B------:R-:W-:Y:S05]  /*6e80*/  @P0 BRA `(.L_x_15440) ;  /* 0x0000000000b80947 */ /* 0x000fea0003800000 */
[----:B------:R-:W1:Y:S01]  /*6e90*/  LDS.128 R4, [R3+0x8400] ;  /* 0x0084000003047984 */ /* 0x000e620000000c00 */
[----:B------:R-:W-:Y:S02]  /*6ea0*/  SHF.R.U32.HI R45, RZ, 0x10, R35 ;  /* 0x00000010ff2d7819 */ /* 0x000fe40000011623 */
[--C-:B------:R-:W-:Y:S02]  /*6eb0*/  SHF.R.U32.HI R42, RZ, 0x10, R29.reuse ;  /* 0x00000010ff2a7819 */ /* 0x100fe4000001161d */
[----:B0-----:R-:W-:Y:S02]  /*6ec0*/  SHF.R.U64 R41, R28, 0x10, R29 ;  /* 0x000000101c297819 */ /* 0x001fe4000000121d */
        /* <DEDUP_REMOVED lines=9> */
[C---:B-1----:R-:W-:Y:S01]  /*6f60*/  LOP3.LUT R29, R6.reuse, 0xffff0000, RZ, 0xc0, !PT ;  /* 0xffff0000061d7812 */ /* 0x042fe200078ec0ff */
        /* <DEDUP_REMOVED lines=32> */
.L_x_15440:
[----:B------:R-:W-:Y:S05]  /*7170*/  BSYNC B2 ;  /* 0x0000000000027941 */ /* 0x000fea0003800000 */
.L_x_15439:
[----:B------:R-:W-:Y:S05]  /*7180*/  @P1 BRA `(.L_x_15438) ;  /* 0x0000000000b81947 */ /* 0x000fea0003800000 */
[----:B-1----:R-:W1:Y:S01]  /*7190*/  LDS.128 R4, [R0] ;  /* 0x0000000000047984 */ /* 0x002e620000000c00 */
        /* <DEDUP_REMOVED lines=16> */
[C---:B0-----:R-:W-:Y:S01]  /*72a0*/  FMUL.FTZ R41, R21.reuse, R35 ;  /* 0x0000002315297220 */ /* 0x041fe20000410000 */
        /* <DEDUP_REMOVED lines=28> */
.L_x_15438:
[----:B------:R-:W-:Y:S05]  /*7470*/  BSYNC B1 ;  /* 0x0000000000017941 */ /* 0x000fea0003800000 */
.L_x_15437:
[----:B-12---:R-:W-:-:S04]  /*7480*/  IADD3 R4, R154, 0x60, RZ ;  /* 0x000000609a047810 */ /* 0x006fc80007ffe0ff */
[----:B------:R-:W-:-:S13]  /*7490*/  ISETP.GE.AND P0, PT, R4, R15, PT ;  /* 0x0000000f0400720c */ /* 0x000fda0003f06270 */
        /* <DEDUP_REMOVED lines=17> */
[----:B------:R-:W-:Y:S01]  /*75b0*/  IMAD.U32 R24, R21, 0x10000, RZ ;  /* 0x0001000015187824 */ /* 0x000fe200078e00ff */
[----:B------:R-:W-:Y:S02]  /*75c0*/  PRMT R37, R37, 0x5410, R12 ;  /* 0x0000541025257816 */ /* 0x000fe4000000000c */
[----:B------:R-:W-:Y:S02]  /*75d0*/  LOP3.LUT R21, R21, 0xffff0000, RZ, 0xc0, !PT ;  /* 0xffff000015157812 */ /* 0x000fe400078ec0ff */
[C---:B-1----:R-:W-:Y:S01]  /*75e0*/  LOP3.LUT R13, R6.reuse, 0xffff0000, RZ, 0xc0, !PT ;  /* 0xffff0000060d7812 */ /* 0x042fe200078ec0ff */
        /* <DEDUP_REMOVED lines=8> */
[C---:B------:R-:W-:Y:S02]  /*7670*/  IMAD.U32 R7, R5.reuse, 0x10000, RZ ;  /* 0x0001000005077824 */ /* 0x040fe400078e00ff */
[----:B------:R-:W-:Y:S01]  /*7680*/  FFMA.FTZ R26, R12, R25, R26 ;  /* 0x000000190c1a7223 */ /* 0x000fe2000001001a */
[----:B------:R-:W-:Y:S01]  /*7690*/  IMAD.U32 R13, R40, 0x10000, RZ ;  /* 0x00010000280d7824 */ /* 0x000fe200078e00ff */
        /* <DEDUP_REMOVED lines=21> */
.L_x_15443:
[----:B------:R-:W-:Y:S05]  /*77f0*/  BSYNC B1 ;  /* 0x0000000000017941 */ /* 0x000fea0003800000 */
.L_x_15442:
        /* <DEDUP_REMOVED lines=48> */
.L_x_15428:
[----:B------:R-:W1:Y:S01]  /*7b00*/  S2R R0, SR_TID.X ;  /* 0x0000000000007919 */ /* 0x000e620000002100 */
[----:B------:R-:W2:Y:S01]  /*7b10*/  LDC R32, c[0x0][0x448] ;  /* 0x00011200ff207b82 */ /* 0x000ea20000000800 */
[----:B------:R-:W-:Y:S01]  /*7b20*/  ULDC.64 UR4, c[0x0][0x3f8] ;  /* 0x0000fe0000047ab9 */ /* 0x000fe20000000a00 */
[----:B------:R-:W-:Y:S01]  /*7b30*/  ULDC.64 UR6, c[0x0][0x408] ;  /* 0x0001020000067ab9 */ /* 0x000fe20000000a00 */
[----:B------:R-:W-:Y:S02]  /*7b40*/  IMAD.MOV.U32 R4, RZ, RZ, R26 ;  /* 0x000000ffff047224 */ /* 0x000fe400078e001a */
[----:B------:R-:W-:Y:S02]  /*7b50*/  IMAD.MOV.U32 R6, RZ, RZ, R24 ;  /* 0x000000ffff067224 */ /* 0x000fe400078e0018 */
[----:B------:R-:W-:Y:S01]  /*7b60*/  IMAD.MOV.U32 R7, RZ, RZ, R31 ;  /* 0x000000ffff077224 */ /* 0x000fe200078e001f */
[----:B--2---:R-:W-:Y:S01]  /*7b70*/  ISETP.NE.AND P0, PT, R32, 0x1, PT ;  /* 0x000000012000780c */ /* 0x004fe20003f05270 */
[----:B-1----:R-:W-:-:S05]  /*7b80*/  VIADD R0, R0, 0xffffff80 ;  /* 0xffffff8000007836 */ /* 0x002fca0000000000 */
[----:B------:R-:W-:-:S07]  /*7b90*/  SHF.R.S32.HI R3, RZ, 0x1f, R0 ;  /* 0x0000001fff037819 */ /* 0x000fce0000011400 */
[----:B------:R-:W1:Y:S01]  /*7ba0*/  @P0 LDC R5, c[0x0][0x450] ;  /* 0x00011400ff050b82 */ /* 0x000e620000000800 */
[----:B------:R-:W-:-:S04]  /*7bb0*/  LEA.HI R3, R3, R0, RZ, 0x2 ;  /* 0x0000000003037211 */ /* 0x000fc800078f10ff */
[----:B------:R-:W-:-:S05]  /*7bc0*/  LOP3.LUT R3, R3, 0xfffffffc, RZ, 0xc0, !PT ;  /* 0xfffffffc03037812 */ /* 0x000fca00078ec0ff */
[----:B------:R-:W-:Y:S02]  /*7bd0*/  IMAD.IADD R3, R0, 0x1, -R3 ;  /* 0x0000000100037824 */ /* 0x000fe400078e0a03 */
[----:B------:R-:W2:Y:S02]  /*7be0*/  @P0 LDC R0, c[0x0][0x44c] ;  /* 0x00011300ff000b82 */ /* 0x000ea40000000800 */
[----:B------:R-:W-:-:S04]  /*7bf0*/  IMAD R3, R3, 0x60, R41 ;  /* 0x0000006003037824 */ /* 0x000fc800078e0229 */
[----:B--2---:R-:W-:-:S05]  /*7c00*/  @P0 IMAD.HI.U32 R0, R3, R0, RZ ;  /* 0x0000000003000227 */ /* 0x004fca00078e00ff */
[----:B-1----:R-:W-:Y:S02]  /*7c10*/  @P0 SHF.R.U32.HI R3, RZ, R5, R0 ;  /* 0x00000005ff030219 */ /* 0x002fe40000011600 */
[----:B------:R-:W-:Y:S02]  /*7c20*/  MOV R5, R29 ;  /* 0x0000001d00057202 */ /* 0x000fe40000000f00 */
[----:B------:R-:W-:Y:S01]  /*7c30*/  SHF.R.S32.HI R0, RZ, 0x1f, R3 ;  /* 0x0000001fff007819 */ /* 0x000fe20000011403 */
[----:B------:R-:W-:-:S04]  /*7c40*/  IMAD.WIDE.U32 R6, R3, UR6, R6 ;  /* 0x0000000603067c25 */ /* 0x000fc8000f8e0006 */
[C---:B------:R-:W-:Y:S02]  /*7c50*/  IMAD R8, R0.reuse, UR4, RZ ;  /* 0x0000000400087c24 */ /* 0x040fe4000f8e02ff */
[----:B------:R-:W-:Y:S02]  /*7c60*/  IMAD R0, R0, UR6, RZ ;  /* 0x0000000600007c24 */ /* 0x000fe4000f8e02ff */
[----:B------:R-:W-:-:S04]  /*7c70*/  IMAD.WIDE.U32 R4, R3, UR4, R4 ;  /* 0x0000000403047c25 */ /* 0x000fc8000f8e0004 */
[C---:B------:R-:W-:Y:S01]  /*7c80*/  IMAD R9, R3.reuse, UR5, R8 ;  /* 0x0000000503097c24 */ /* 0x040fe2000f8e0208 */
[----:B------:R-:W-:Y:S01]  /*7c90*/  ULDC.64 UR4, c[0x0][0x3e8] ;  /* 0x0000fa0000047ab9 */ /* 0x000fe20000000a00 */
        /* <DEDUP_REMOVED lines=10> */
[----:B------:R-:W2:Y:S01]  /*7d40*/  LDL R6, [R1+0x18] ;  /* 0x0000180001067983 */ /* 0x000ea20000100800 */
[----:B------:R-:W1:Y:S03]  /*7d50*/  LDC R35, c[0x0][0x3f4] ;  /* 0x0000fd00ff237b82 */ /* 0x000e660000000800 */
[----:B------:R-:W3:Y:S04]  /*7d60*/  SHFL.IDX PT, R3, R25, RZ, 0x1c1f ;  /* 0x001c1fff19037589 */ /* 0x000ee800000e0000 */
[----:B------:R-:W5:Y:S04]  /*7d70*/  SHFL.IDX PT, R0, R26, RZ, 0x1c1f ;  /* 0x001c1fff1a007589 */ /* 0x000f6800000e0000 */
[----:B0-----:R-:W0:Y:S04]  /*7d80*/  SHFL.IDX PT, R14, R27, RZ, 0x1c1f ;  /* 0x001c1fff1b0e7589 */ /* 0x001e2800000e0000 */
[----:B------:R-:W4:Y:S01]  /*7d90*/  SHFL.IDX PT, R4, R24, RZ, 0x1c1f ;  /* 0x001c1fff18047589 */ /* 0x000f2200000e0000 */
[----:B-1----:R-:W-:Y:S01]  /*7da0*/  ISETP.GE.AND P0, PT, R16, R35, PT ;  /* 0x000000231000720c */ /* 0x002fe20003f06270 */
[----:B--2---:R-:W-:-:S05]  /*7db0*/  IMAD R32, R6, R32, RZ ;  /* 0x0000002006207224 */ /* 0x004fca00078e02ff */
[----:B------:R-:W-:-:S13]  /*7dc0*/  ISETP.GE.OR P1, PT, R41, R32, P0 ;  /* 0x000000202900720c */ /* 0x000fda0000726670 */
[C---:B------:R-:W-:Y:S01]  /*7dd0*/  @!P1 IMAD.SHL.U32 R5, R16.reuse, 0x2, RZ ;  /* 0x0000000210059824 */ /* 0x040fe200078e00ff */
[----:B------:R-:W-:-:S04]  /*7de0*/  @!P1 SHF.L.U64.HI R21, R16, 0x1, R17 ;  /* 0x0000000110159819 */ /* 0x000fc80000010211 */
[----:B---3--:R-:W-:-:S05]  /*7df0*/  @!P1 IADD3 R6, P2, R3, R5, RZ ;  /* 0x0000000503069210 */ /* 0x008fca0007f5e0ff */
[----:B-----5:R-:W-:-:S05]  /*7e00*/  @!P1 IMAD.X R7, R0, 0x1, R21, P2 ;  /* 0x0000000100079824 */ /* 0x020fca00010e0615 */
[----:B------:R-:W2:Y:S01]  /*7e10*/  @!P1 LD.E.128 R8, desc[UR40][R6.64] ;  /* 0x0000002806089980 */ /* 0x000ea2000c101d00 */
[----:B0-----:R-:W-:-:S05]  /*7e20*/  @!P1 IADD3 R14, P2, R14, R5, RZ ;  /* 0x000000050e0e9210 */ /* 0x001fca0007f5e0ff */
[----:B----4-:R-:W-:-:S04]  /*7e30*/  @!P1 IMAD.X R3, R4, 0x1, R21, P2 ;  /* 0x0000000104039824 */ /* 0x010fc800010e0615 */
[----:B------:R-:W-:-:S05]  /*7e40*/  @!P1 IMAD.MOV.U32 R15, RZ, RZ, R3 ;  /* 0x000000ffff0f9224 */ /* 0x000fca00078e0003 */
[----:B------:R0:W3:Y:S01]  /*7e50*/  @!P1 LD.E.128 R4, desc[UR40][R14.64] ;  /* 0x000000280e049980 */ /* 0x0000e2000c101d00 */
[----:B------:R-:W-:Y:S02]  /*7e60*/  CS2R R36, SRZ ;  /* 0x0000000000247805 */ /* 0x000fe4000001ff00 */
[----:B------:R-:W-:Y:S02]  /*7e70*/  CS2R R38, SRZ ;  /* 0x0000000000267805 */ /* 0x000fe4000001ff00 */
[----:B------:R-:W-:Y:S01]  /*7e80*/  CS2R R28, SRZ ;  /* 0x00000000001c7805 */ /* 0x000fe2000001ff00 */
[----:B------:R-:W1:Y:S01]  /*7e90*/  SHFL.IDX PT, R24, R24, 0x1, 0x1c1f ;  /* 0x003c1f0018187f89 */ /* 0x000e6200000e0000 */
[----:B------:R-:W-:-:S03]  /*7ea0*/  CS2R R20, SRZ ;  /* 0x0000000000147805 */ /* 0x000fc6000001ff00 */
[----:B0-----:R0:W4:Y:S01]  /*7eb0*/  SHFL.IDX PT, R14, R27, 0x1, 0x1c1f ;  /* 0x003c1f001b0e7f89 */ /* 0x00112200000e0000 */
[----:B--2---:R-:W-:Y:S02]  /*7ec0*/  @!P1 IMAD.MOV.U32 R36, RZ, RZ, R8 ;  /* 0x000000ffff249224 */ /* 0x004fe400078e0008 */
[----:B------:R-:W-:Y:S02]  /*7ed0*/  @!P1 IMAD.MOV.U32 R37, RZ, RZ, R9 ;  /* 0x000000ffff259224 */ /* 0x000fe400078e0009 */
[----:B------:R-:W-:Y:S02]  /*7ee0*/  IMAD.MOV.U32 R0, RZ, RZ, R36 ;  /* 0x000000ffff007224 */ /* 0x000fe400078e0024 */
[----:B------:R-:W-:Y:S02]  /*7ef0*/  IMAD.MOV.U32 R3, RZ, RZ, R37 ;  /* 0x000000ffff037224 */ /* 0x000fe400078e0025 */
[----:B------:R-:W-:Y:S01]  /*7f00*/  @!P1 IMAD.MOV.U32 R38, RZ, RZ, R10 ;  /* 0x000000ffff269224 */ /* 0x000fe200078e000a */
[----:B------:R-:W-:Y:S01]  /*7f10*/  PRMT R48, R0, 0x7610, R48 ;  /* 0x0000761000307816 */ /* 0x000fe20000000030 */
[----:B------:R-:W-:Y:S01]  /*7f20*/  @!P1 IMAD.MOV.U32 R39, RZ, RZ, R11 ;  /* 0x000000ffff279224 */ /* 0x000fe200078e000b */
[----:B------:R-:W-:Y:S01]  /*7f30*/  PRMT R34, R34, 0x5410, R3 ;  /* 0x0000541022227816 */ /* 0x000fe20000000003 */
[----:B------:R0:W2:Y:S01]  /*7f40*/  SHFL.IDX PT, R0, R26, 0x1, 0x1c1f ;  /* 0x003c1f001a007f89 */ /* 0x0000a200000e0000 */
[----:B------:R-:W-:-:S02]  /*7f50*/  IMAD.MOV.U32 R8, RZ, RZ, R38 ;  /* 0x000000ffff087224 */ /* 0x000fc400078e0026 */
[----:B---3--:R-:W-:Y:S01]  /*7f60*/  @!P1 IMAD.MOV.U32 R28, RZ, RZ, R4 ;  /* 0x000000ffff1c9224 */ /* 0x008fe200078e0004 */
[----:B------:R0:W3:Y:S01]  /*7f70*/  SHFL.IDX PT, R3, R25, 0x1, 0x1c1f ;  /* 0x003c1f0019037f89 */ /* 0x0000e200000e0000 */
[----:B------:R-:W-:Y:S01]  /*7f80*/  @!P1 IMAD.MOV.U32 R29, RZ, RZ, R5 ;  /* 0x000000ffff1d9224 */ /* 0x000fe200078e0005 */
[----:B------:R-:W-:Y:S01]  /*7f90*/  @!P1 MOV R21, R7 ;  /* 0x0000000700159202 */ /* 0x000fe20000000f00 */
[----:B------:R-:W-:Y:S01]  /*7fa0*/  @!P1 IMAD.MOV.U32 R20, RZ, RZ, R6 ;  /* 0x000000ffff149224 */ /* 0x000fe200078e0006 */
        /* <DEDUP_REMOVED lines=11> */
[----:B012-4-:R-:W-:-:S07]  /*8060*/  PRMT R55, R7, 0x7610, R55 ;  /* 0x0000761007377816 */ /* 0x017fce0000000037 */
.L_x_15663:
[----:B------:R-:W2:Y:S01]  /*8070*/  LDL R7, [R1+0x58] ;  /* 0x0000580001077983 */ /* 0x000ea20000100800 */
[----:B------:R-:W-:Y:S01]  /*8080*/  VIADD R41, R41, 0x60 ;  /* 0x0000006029297836 */ /* 0x000fe20000000000 */
[----:B------:R-:W-:Y:S01]  /*8090*/  BSSY B1, `(.L_x_15445) ;  /* 0x0000016000017945 */ /* 0x000fe20003800000 */
[----:B------:R-:W-:Y:S02]  /*80a0*/  CS2R R8, SRZ ;  /* 0x0000000000087805 */ /* 0x000fe4000001ff00 */
[----:B------:R-:W-:Y:S02]  /*80b0*/  CS2R R10, SRZ ;  /* 0x00000000000a7805 */ /* 0x000fe4000001ff00 */
[----:B------:R-:W-:Y:S02]  /*80c0*/  ISETP.GE.AND P1, PT, R41, R32, PT ;  /* 0x000000202900720c */ /* 0x000fe40003f26270 */
[----:B--2---:R-:W-:-:S04]  /*80d0*/  LEA.HI R6, R7, R7, RZ, 0x1 ;  /* 0x0000000707067211 */ /* 0x004fc800078f08ff */
[----:B------:R-:W-:-:S05]  /*80e0*/  LOP3.LUT R6, R6, 0xfffffffe, RZ, 0xc0, !PT ;  /* 0xfffffffe06067812 */ /* 0x000fca00078ec0ff */
[----:B------:R-:W-:Y:S01]  /*80f0*/  IMAD.IADD R13, R7, 0x1, -R6 ;  /* 0x00000001070d7824 */ /* 0x000fe200078e0a06 */
[----:B------:R-:W-:-:S04]  /*8100*/  CS2R R6, SRZ ;  /* 0x0000000000067805 */ /* 0x000fc8000001ff00 */
[----:B------:R-:W-:Y:S01]  /*8110*/  SHF.L.U32 R13, R13, 0x1f, RZ ;  /* 0x0000001f0d0d7819 */ /* 0x000fe200000006ff */
[----:B------:R-:W-:Y:S06]  /*8120*/  @P1 BRA `(.L_x_15446) ;  /* 0x0000000000301947 */ /* 0x000fec0003800000 */
[----:B------:R-:W-:Y:S02]  /*8130*/  CS2R R6, SRZ ;  /* 0x0000000000067805 */ /* 0x000fe4000001ff00 */
[----:B------:R-:W-:Y:S02]  /*8140*/  CS2R R8, SRZ ;  /* 0x0000000000087805 */ /* 0x000fe4000001ff00 */
[----:B------:R-:W-:Y:S01]  /*8150*/  CS2R R10, SRZ ;  /* 0x00000000000a7805 */ /* 0x000fe2000001ff00 */
[----:B------:R-:W-:Y:S06]  /*8160*/  @P0 BRA `(.L_x_15446) ;  /* 0x0000000000200947 */ /* 0x000fec0003800000 */
[C---:B------:R-:W-:Y:S01]  /*8170*/  IMAD.SHL.U32 R4, R16.reuse, 0x2, RZ ;  /* 0x0000000210047824 */ /* 0x040fe200078e00ff */
[----:B------:R-:W-:-:S04]  /*8180*/  SHF.L.U64.HI R5, R16, 0x1, R17 ;  /* 0x0000000110057819 */ /* 0x000fc80000010211 */
[-C--:B---3--:R-:W-:Y:S02]  /*8190*/  IADD3 R8, P1, R3, R4.reuse, RZ ;  /* 0x0000000403087210 */ /* 0x088fe40007f3e0ff */
[----:B------:R-:W-:-:S03]  /*81a0*/  IADD3 R4, P2, R14, R4, RZ ;  /* 0x000000040e047210 */ /* 0x000fc60007f5e0ff */
[--C-:B------:R-:W-:Y:S02]  /*81b0*/  IMAD.X R9, R0, 0x1, R5.reuse, P1 ;  /* 0x0000000100097824 */ /* 0x100fe400008e0605 */
[----:B------:R-:W-:-:S04]  /*81c0*/  IMAD.X R5, R24, 0x1, R5, P2 ;  /* 0x0000000118057824 */ /* 0x000fc800010e0605 */
[----:B------:R-:W5:Y:S04]  /*81d0*/  LD.E.128 R8, desc[UR40][R8.64] ;  /* 0x0000002808087980 */ /* 0x000f68000c101d00 */
[----:B------:R-:W5:Y:S02]  /*81e0*/  LD.E.128 R4, desc[UR40][R4.64] ;  /* 0x0000002804047980 */ /* 0x000f64000c101d00 */
.L_x_15446:
[----:B------:R-:W-:Y:S05]  /*81f0*/  BSYNC B1 ;  /* 0x0000000000017941 */ /* 0x000fea0003800000 */
.L_x_15445:
[----:B------:R-:W0:Y:S01]  /*8200*/  SYNCS.PHASECHK.TRANS64.TRYWAIT P1, [R2+URZ+0x16800], R13 ;  /* 0x0168000d020075a7 */ /* 0x000e22000802017f */
[----:B------:R-:W-:Y:S01]  /*8210*/  IMAD R32, R33, -0xc0, R32 ;  /* 0xffffff4021207824 */ /* 0x000fe200078e0220 */
[----:B------:R-:W-:Y:S01]  /*8220*/  BSSY B1, `(.L_x_15447) ;  /* 0x0000014000017945 */ /* 0x000fe20003800000 */
[----:B------:R-:W-:Y:S02]  /*8230*/  VIADD R14, R154, 0x60 ;  /* 0x000000609a0e7836 */ /* 0x000fe40000000000 */
[----:B-----5:R-:W-:Y:S01]  /*8240*/  IMAD.MOV.U32 R0, RZ, RZ, R4 ;  /* 0x000000ffff007224 */ /* 0x020fe200078e0004 */
[----:B---3--:R-:W-:Y:S01]  /*8250*/  VIMNMX R3, R32, 0xc0, PT ;  /* 0x000000c020037848 */ /* 0x008fe20003fe0100 */
[----:B------:R-:W-:-:S03]  /*8260*/  IMAD.MOV.U32 R12, RZ, RZ, R5 ;  /* 0x000000ffff0c7224 */ /* 0x000fc600078e0005 */
[-C--:B------:R-:W-:Y:S02]  /*8270*/  ISETP.GE.OR P2, PT, R154, R3.reuse, P0 ;  /* 0x000000039a00720c */ /* 0x080fe40000746670 */
[----:B------:R-:W-:Y:S01]  /*8280*/  ISETP.GE.OR P0, PT, R14, R3, P0 ;  /* 0x000000030e00720c */ /* 0x000fe20000706670 */
        /* <DEDUP_REMOVED lines=12> */
[----:B0-----:R-:W-:Y:S06]  /*8350*/  @!P1 BRA `(.L_x_15448) ;  /* 0x0000011c00409947 */ /* 0x001fec0003800000 */
.L_x_15664:
[----:B------:R-:W-:Y:S05]  /*8360*/  BSYNC B1 ;  /* 0x0000000000017941 */ /* 0x000fea0003800000 */
.L_x_15447:
        /* <DEDUP_REMOVED lines=23> */
[----:B------:R-:W-:Y:S02]  /*84e0*/  PRMT R51, R54, 0x5410, R51 ;  /* 0x0000541036337816 */ /* 0x000fe40000000033 */
[----:B0-----:R-:W-:-:S04]  /*84f0*/  IADD3 R25, R14, -0x80, RZ ;  /* 0xffffff800e197810 */ /* 0x001fc80007ffe0ff */
[----:B------:R-:W-:-:S04]  /*8500*/  SHF.R.S32.HI R24, RZ, 0x1f, R25 ;  /* 0x0000001fff187819 */ /* 0x000fc80000011419 */
[----:B------:R-:W-:-:S04]  /*8510*/  LEA.HI R24, R24, R25, RZ, 0x5 ;  /* 0x0000001918187211 */ /* 0x000fc800078f28ff */
        /* <DEDUP_REMOVED lines=27> */
[----:B------:R-:W-:Y:S01]  /*86d0*/  FMUL.FTZ R39, R24, R49 ;  /* 0x0000003118277220 */ /* 0x000fe20000410000 */
[----:B------:R-:W-:Y:S01]  /*86e0*/  FFMA.FTZ R57, R20, R50, R57 ;  /* 0x0000003214397223 */ /* 0x000fe20000010039 */
[----:B------:R-:W-:Y:S02]  /*86f0*/  IMAD.U32 R20, R46, 0x10000, RZ ;  /* 0x000100002e147824 */ /* 0x000fe400078e00ff */
[-C--:B------:R-:W-:Y:S01]  /*8700*/  FMUL.FTZ R59, R24, R31.reuse ;  /* 0x0000001f183b7220 */ /* 0x080fe20000410000 */
[----:B------:R-:W-:Y:S01]  /*8710*/  FFMA.FTZ R50, R12, R31, -R39 ;  /* 0x0000001f0c327223 */ /* 0x000fe20000010827 */
[C---:B------:R-:W-:Y:S01]  /*8720*/  FMUL.FTZ R54, R34.reuse, R38 ;  /* 0x0000002622367220 */ /* 0x040fe20000410000 */
[----:B------:R-:W-:Y:S01]  /*8730*/  FMUL.FTZ R31, R34, R20 ;  /* 0x00000014221f7220 */ /* 0x000fe20000410000 */
[----:B------:R-:W-:Y:S01]  /*8740*/  LOP3.LUT R24, R51, 0xffff0000, RZ, 0xc0, !PT ;  /* 0xffff000033187812 */ /* 0x000fe200078ec0ff */
[----:B------:R-:W-:Y:S01]  /*8750*/  IMAD.U32 R36, R26, 0x10000, RZ ;  /* 0x000100001a247824 */ /* 0x000fe200078e00ff */
[----:B------:R-:W-:Y:S01]  /*8760*/  LOP3.LUT R46, R46, 0xffff0000, RZ, 0xc0, !PT ;  /* 0xffff00002e2e7812 */ /* 0x000fe200078ec0ff */
[C---:B------:R-:W-:Y:S01]  /*8770*/  FFMA.FTZ R38, R21.reuse, R38, R31 ;  /* 0x0000002615267223 */ /* 0x040fe2000001001f */
[----:B------:R-:W-:Y:S01]  /*8780*/  FFMA.FTZ R34, R12, R49, R59 ;  /* 0x000000310c227223 */ /* 0x000fe2000001003b */
[----:B------:R-:W-:Y:S01]  /*8790*/  FFMA.FTZ R54, R21, R20, -R54 ;  /* 0x0000001415367223 */ /* 0x000fe20000010836 */
[----:B------:R-:W-:-:S02]  /*87a0*/  IMAD.U32 R31, R52, 0x10000, RZ ;  /* 0x00010000341f7824 */ /* 0x000fc400078e00ff */
[----:B------:R-:W-:Y:S01]  /*87b0*/  FMUL.FTZ R12, R25, R24 ;  /* 0x00000018190c7220 */ /* 0x000fe20000410000 */
[----:B------:R-:W-:Y:S02]  /*87c0*/  IMAD.U32 R21, R47, 0x10000, RZ ;  /* 0x000100002f157824 */ /* 0x000fe400078e00ff */
[-C--:B------:R-:W-:Y:S01]  /*87d0*/  FMUL.FTZ R56, R25, R46.reuse ;  /* 0x0000002e19387220 */ /* 0x080fe20000410000 */
[----:B------:R-:W-:Y:S01]  /*87e0*/  SHF.L.U32 R20, R53, 0x10, RZ ;  /* 0x0000001035147819 */ /* 0x000fe200000006ff */
[----:B------:R-:W-:Y:S02]  /*87f0*/  IMAD.U32 R37, R27, 0x10000, RZ ;  /* 0x000100001b257824 */ /* 0x000fe400078e00ff */
[----:B------:R-:W-:Y:S01]  /*8800*/  FMUL.FTZ R49, R36, R31 ;  /* 0x0000001f24317220 */ /* 0x000fe20000410000 */
[----:B------:R-:W-:Y:S02]  /*8810*/  IMAD.U32 R28, R14, 0x10000, RZ ;  /* 0x000100000e1c7824 */ /* 0x000fe400078e00ff */
[C---:B------:R-:W-:Y:S01]  /*8820*/  FFMA.FTZ R25, R13.reuse, R46, -R12 ;  /* 0x0000002e0d197223 */ /* 0x040fe2000001080c */
[----:B------:R-:W-:Y:S01]  /*8830*/  FMUL.FTZ R36, R36, R21 ;  /* 0x0000001524247220 */ /* 0x000fe20000410000 */
[----:B------:R-:W-:Y:S01]  /*8840*/  FFMA.FTZ R39, R13, R24, R56 ;  /* 0x000000180d277223 */ /* 0x000fe20000010038 */
[----:B------:R-:W-:-:S02]  /*8850*/  IMAD.U32 R29, R15, 0x10000, RZ ;  /* 0x000100000f1d7824 */ /* 0x000fc400078e00ff */
[C---:B------:R-:W-:Y:S01]  /*8860*/  FMUL.FTZ R24, R37.reuse, R20 ;  /* 0x0000001425187220 */ /* 0x040fe20000410000 */
[----:B------:R-:W-:Y:S02]  /*8870*/  IMAD.U32 R12, R48, 0x10000, RZ ;  /* 0x00010000300c7824 */ /* 0x000fe400078e00ff */
        /* <DEDUP_REMOVED lines=14> */
[-C--:B------:R-:W-:Y:S01]  /*8960*/  FMUL.FTZ R26, R26, R47.reuse ;  /* 0x0000002f1a1a7220 */ /* 0x080fe20000410000 */
        /* <DEDUP_REMOVED lines=12> */
[----:B------:R1:W-:Y:S01]  /*8a30*/  STS.128 [R32+0x8400], R12 ;  /* 0x0084000c20007388 */ /* 0x0003e20000000c00 */
[----:B------:R-:W-:-:S02]  /*8a40*/  F2FP.BF16.F32.PACK_AB R26, R21, R36 ;  /* 0x00000024151a723e */ /* 0x000fc400000010ff */
[----:B------:R-:W-:-:S05]  /*8a50*/  F2FP.BF16.F32.PACK_AB R27, R29, R46 ;  /* 0x0000002e1d1b723e */ /* 0x000fca00000010ff */
[----:B------:R1:W-:Y:S02]  /*8a60*/  STS.128 [R33+0x8400], R24 ;  /* 0x0084001821007388 */ /* 0x0003e40000000c00 */
.L_x_15450:
[----:B------:R-:W-:Y:S05]  /*8a70*/  BSYNC B1 ;  /* 0x0000000000017941 */ /* 0x000fea0003800000 */
.L_x_15449:
        /* <DEDUP_REMOVED lines=16> */
[----:B------:R-:W-:Y:S02]  /*8b80*/  SHF.R.U64 R8, R4, 0x10, R5 ;  /* 0x0000001004087819 */ /* 0x000fe40000001205 */
[----:B------:R-:W-:Y:S02]  /*8b90*/  SHF.R.U32.HI R9, RZ, 0x10, R9 ;  /* 0x00000010ff097819 */ /* 0x000fe40000011609 */
[----:B------:R-:W-:Y:S02]  /*8ba0*/  PRMT R43, R43, 0x5410, R8 ;  /* 0x000054102b2b7816 */ /* 0x000fe40000000008 */
[----:B------:R-:W-:-:S02]  /*8bb0*/  SHF.R.U64 R21, R10, 0x10, R11 ;  /* 0x000000100a157819 */ /* 0x000fc4000000120b */
[----:B------:R-:W-:Y:S02]  /*8bc0*/  SHF.R.U32.HI R5, RZ, 0x10, R5 ;  /* 0x00000010ff057819 */ /* 0x000fe40000011605 */
[----:B------:R-:W-:Y:S01]  /*8bd0*/  PRMT R45, R45, 0x5410, R20 ;  /* 0x000054102d2d7816 */ /* 0x000fe20000000014 */
[----:B------:R-:W-:Y:S01]  /*8be0*/  IMAD.U32 R32, R43, 0x10000, RZ ;  /* 0x000100002b207824 */ /* 0x000fe200078e00ff */
[----:B------:R-:W-:Y:S02]  /*8bf0*/  PRMT R44, R44, 0x5410, R9 ;  /* 0x000054102c2c7816 */ /* 0x000fe40000000009 */
[----:B------:R-:W-:Y:S01]  /*8c00*/  PRMT R21, R28, 0x5410, R21 ;  /* 0x000054101c157816 */ /* 0x000fe20000000015 */
[----:B------:R-:W-:Y:S01]  /*8c10*/  IMAD.U32 R28, R45, 0x10000, RZ ;  /* 0x000100002d1c7824 */ /* 0x000fe200078e00ff */
[----:B------:R-:W-:Y:S02]  /*8c20*/  PRMT R42, R42, 0x5410, R5 ;  /* 0x000054102a2a7816 */ /* 0x000fe40000000005 */
[----:B------:R-:W-:-:S02]  /*8c30*/  SHF.R.U32.HI R29, RZ, 0x10, R11 ;  /* 0x00000010ff1d7819 */ /* 0x000fc4000001160b */
[--C-:B------:R-:W-:Y:S02]  /*8c40*/  SHF.R.U64 R4, R6, 0x10, R7.reuse ;  /* 0x0000001006047819 */ /* 0x100fe40000001207 */
[----:B------:R-:W-:Y:S01]  /*8c50*/  SHF.R.U32.HI R7, RZ, 0x10, R7 ;  /* 0x00000010ff077819 */ /* 0x000fe20000011607 */
[----:B------:R-:W-:Y:S01]  /*8c60*/  IMAD.U32 R34, R42, 0x10000, RZ ;  /* 0x000100002a227824 */ /* 0x000fe200078e00ff */
[----:B------:R-:W-:Y:S02]  /*8c70*/  PRMT R29, R31, 0x5410, R29 ;  /* 0x000054101f1d7816 */ /* 0x000fe4000000001d */
[----:B------:R-:W-:Y:S02]  /*8c80*/  PRMT R40, R40, 0x5410, R7 ;  /* 0x0000541028287816 */ /* 0x000fe40000000007 */
[----:B------:R-:W-:Y:S02]  /*8c90*/  LOP3.LUT R43, R43, 0xffff0000, RZ, 0xc0, !PT ;  /* 0xffff00002b2b7812 */ /* 0x000fe400078ec0ff */
[----:B------:R-:W-:-:S02]  /*8ca0*/  PRMT R41, R41, 0x5410, R4 ;  /* 0x0000541029297816 */ /* 0x000fc40000000004 */
[----:B------:R-:W-:Y:S01]  /*8cb0*/  LOP3.LUT R45, R45, 0xffff0000, RZ, 0xc0, !PT ;  /* 0xffff00002d2d7812 */ /* 0x000fe200078ec0ff */
[----:B--2---:R-:W-:-:S04]  /*8cc0*/  IMAD.IADD R3, R12, 0x1, R0 ;  /* 0x000000010c037824 */ /* 0x004fc800078e0200 */
[----:B------:R-:W-:Y:S01]  /*8cd0*/  IMAD R0, R3, 0x2, R2 ;  /* 0x0000000203007824 */ /* 0x000fe200078e0202 */
[----:B---3--:R-:W0:Y:S04]  /*8ce0*/  LDS.128 R12, [R33+0x8400] ;  /* 0x00840000210c7984 */ /* 0x008e280000000c00 */
[----:B------:R-:W1:Y:S01]  /*8cf0*/  LDS.128 R24, [R0+0x8400] ;  /* 0x0084000000187984 */ /* 0x000e620000000c00 */
[----:B0-----:R-:W-:Y:S02]  /*8d00*/  IMAD.U32 R3, R12, 0x10000, RZ ;  /* 0x000100000c037824 */ /* 0x001fe400078e00ff */
[----:B-1----:R-:W-:Y:S02]  /*8d10*/  IMAD.U32 R9, R24, 0x10000, RZ ;  /* 0x0001000018097824 */ /* 0x002fe400078e00ff */
[----:B------:R-:W-:-:S02]  /*8d20*/  IMAD.U32 R11, R25, 0x10000, RZ ;  /* 0x00010000190b7824 */ /* 0x000fc400078e00ff */
[C---:B------:R-:W-:Y:S01]  /*8d30*/  FMUL.FTZ R36, R9.reuse, R32 ;  /* 0x0000002009247220 */ /* 0x040fe20000410000 */
[-C--:B------:R-:W-:Y:S01]  /*8d40*/  FMUL.FTZ R38, R9, R28.reuse ;  /* 0x0000001c09267220 */ /* 0x080fe20000410000 */
[----:B------:R-:W-:Y:S02]  /*8d50*/  IMAD.U32 R5, R13, 0x10000, RZ ;  /* 0x000100000d057824 */ /* 0x000fe400078e00ff */
[----:B------:R-:W-:Y:S01]  /*8d60*/  FFMA.FTZ R36, R3, R28, -R36 ;  /* 0x0000001c03247223 */ /* 0x000fe20000010824 */
[----:B------:R-:W-:Y:S01]  /*8d70*/  SHF.L.U32 R28, R44, 0x10, RZ ;  /* 0x000000102c1c7819 */ /* 0x000fe200000006ff */
[----:B------:R-:W-:Y:S01]  /*8d80*/  FMUL.FTZ R46, R11, R34 ;  /* 0x000000220b2e7220 */ /* 0x000fe20000410000 */
[----:B------:R-:W-:Y:S01]  /*8d90*/  FFMA.FTZ R38, R3, R32, R38 ;  /* 0x0000002003267223 */ /* 0x000fe20000010026 */
[----:B------:R-:W-:Y:S02]  /*8da0*/  IMAD.U32 R20, R27, 0x10000, RZ ;  /* 0x000100001b147824 */ /* 0x000fe400078e00ff */
[----:B------:R-:W-:Y:S01]  /*8db0*/  IMAD.U32 R3, R29, 0x10000, RZ ;  /* 0x000100001d037824 */ /* 0x000fe200078e00ff */
[----:B------:R-:W-:Y:S01]  /*8dc0*/  LOP3.LUT R10, R24, 0xffff0000, RZ, 0xc0, !PT ;  /* 0xffff0000180a7812 */ /* 0x000fe200078ec0ff */
[----:B------:R-:W-:-:S02]  /*8dd0*/  IMAD.U32 R9, R40, 0x10000, RZ ;  /* 0x0001000028097824 */ /* 0x000fc400078e00ff */
[-C--:B------:R-:W-:Y:S01]  /*8de0*/  FMUL.FTZ R32, R11, R28.reuse ;  /* 0x0000001c0b207220 */ /* 0x080fe20000410000 */
[----:B------:R-:W-:Y:S01]  /*8df0*/  FFMA.FTZ R46, R5, R28, -R46 ;  /* 0x0000001c052e7223 */ /* 0x000fe2000001082e */
[----:B------:R-:W-:Y:S02]  /*8e00*/  IMAD.U32 R8, R15, 0x10000, RZ ;  /* 0x000100000f087824 */ /* 0x000fe400078e00ff */
[C---:B------:R-:W-:Y:S01]  /*8e10*/  FMUL.FTZ R28, R20.reuse, R3 ;  /* 0x00000003141c7220 */ /* 0x040fe20000410000 */
[-C--:B------:R-:W-:Y:S01]  /*8e20*/  FMUL.FTZ R11, R20, R9.reuse ;  /* 0x00000009140b7220 */ /* 0x080fe20000410000 */
[----:B------:R-:W-:Y:S01]  /*8e30*/  LOP3.LUT R4, R12, 0xffff0000, RZ, 0xc0, !PT ;  /* 0xffff00000c047812 */ /* 0x000fe200078ec0ff */
[----:B------:R-:W-:Y:S01]  /*8e40*/  FFMA.FTZ R32, R5, R34, R32 ;  /* 0x0000002205207223 */ /* 0x000fe20000010020 */
[----:B------:R-:W-:Y:S01]  /*8e50*/  FFMA.FTZ R28, R8, R9, R28 ;  /* 0x00000009081c7223 */ /* 0x000fe2000001001c */
[----:B------:R-:W-:Y:S01]  /*8e60*/  FMUL.FTZ R5, R10, R43 ;  /* 0x0000002b0a057220 */ /* 0x000fe20000410000 */
[----:B------:R-:W-:Y:S01]  /*8e70*/  LOP3.LUT R24, R25, 0xffff0000, RZ, 0xc0, !PT ;  /* 0xffff000019187812 */ /* 0x000fe200078ec0ff */
[----:B------:R-:W-:Y:S01]  /*8e80*/  FFMA.FTZ R20, R8, R3, -R11 ;  /* 0x0000000308147223 */ /* 0x000fe2000001080b */
[----:B------:R-:W-:Y:S01]  /*8e90*/  LOP3.LUT R9, R42, 0xffff0000, RZ, 0xc0, !PT ;  /* 0xffff00002a097812 */ /* 0x000fe200078ec0ff */
[----:B------:R-:W-:Y:S01]  /*8ea0*/  FMUL.FTZ R11, R10, R45 ;  /* 0x0000002d0a0b7220 */ /* 0x000fe20000410000 */
[----:B------:R-:W-:Y:S01]  /*8eb0*/  LOP3.LUT R12, R13, 0xffff0000, RZ, 0xc0, !PT ;  /* 0xffff00000d0c7812 */ /* 0x000fe200078ec0ff */
[C---:B------:R-:W-:Y:S01]  /*8ec0*/  IMAD.U32 R6, R14.reuse, 0x10000, RZ ;  /* 0x000100000e067824 */ /* 0x040fe200078e00ff */
[----:B------:R-:W-:Y:S01]  /*8ed0*/  LOP3.LUT R7, R14, 0xffff0000, RZ, 0xc0, !PT ;  /* 0xffff00000e077812 */ /* 0x000fe200078ec0ff */
[----:B------:R-:W-:-:S02]  /*8ee0*/  IMAD.U32 R13, R26, 0x10000, RZ ;  /* 0x000100001a0d7824 */ /* 0x000fc400078e00ff */
[----:B------:R-:W-:Y:S01]  /*8ef0*/  FFMA.FTZ R45, R4, R45, -R5 ;  /* 0x0000002d042d7223 */ /* 0x000fe20000010805 */
[----:B------:R-:W-:Y:S01]  /*8f00*/  IMAD.U32 R8, R41, 0x10000, RZ ;  /* 0x0001000029087824 */ /* 0x000fe200078e00ff */
[----:B------:R-:W-:Y:S01]  /*8f10*/  LOP3.LUT R14, R15, 0xffff0000, RZ, 0xc0, !PT ;  /* 0xffff00000f0e7812 */ /* 0x000fe200078ec0ff */
[----:B------:R-:W-:Y:S01]  /*8f20*/  IMAD.U32 R5, R21, 0x10000, RZ ;  /* 0x0001000015057824 */ /* 0x000fe200078e00ff */
[----:B------:R-:W-:Y:S01]  /*8f30*/  LOP3.LUT R3, R44, 0xffff0000, RZ, 0xc0, !PT ;  /* 0xffff00002c037812 */ /* 0x000fe200078ec0ff */
[----:B------:R-:W-:Y:S01]  /*8f40*/  FMUL.FTZ R25, R24, R9 ;  /* 0x0000000918197220 */ /* 0x000fe20000410000 */
[----:B------:R-:W-:Y:S02]  /*8f50*/  LOP3.LUT R15, R26, 0xffff0000, RZ, 0xc0, !PT ;  /* 0xffff00001a0f7812 */ /* 0x000fe400078ec0ff */
[----:B------:R-:W-:Y:S01]  /*8f60*/  LOP3.LUT R26, R27, 0xffff0000, RZ, 0xc0, !PT ;  /* 0xffff00001b1a7812 */ /* 0x000fe200078ec0ff */
[C---:B------:R-:W-:Y:S01]  /*8f70*/  FMUL.FTZ R27, R13.reuse, R8 ;  /* 0x000000080d1b7220 */ /* 0x040fe20000410000 */
[----:B------:R-:W-:Y:S01]  /*8f80*/  FFMA.FTZ R11, R4, R43, R11 ;  /* 0x0000002b040b7223 */ /* 0x000fe2000001000b */
[----:B------:R-:W-:Y:S01]  /*8f90*/  FMUL.FTZ R13, R13, R5 ;  /* 0x000000050d0d7220 */ /* 0x000fe20000410000 */
[----:B------:R-:W-:Y:S01]  /*8fa0*/  LOP3.LUT R10, R41, 0xffff0000, RZ, 0xc0, !PT ;  /* 0xffff0000290a7812 */ /* 0x000fe200078ec0ff */
[-C--:B------:R-:W-:Y:S01]  /*8fb0*/  FMUL.FTZ R24, R24, R3.reuse ;  /* 0x0000000318187220 */ /* 0x080fe20000410000 */
[----:B------:R-:W-:Y:S01]  /*8fc0*/  FFMA.FTZ R25, R12, R3, -R25 ;  /* 0x000000030c197223 */ /* 0x000fe20000010819 */
[----:B------:R-:W-:-:S02]  /*8fd0*/  LOP3.LUT R4, R21, 0xffff0000, RZ, 0xc0, !PT ;  /* 0xffff000015047812 */ /* 0x000fc400078ec0ff */
        /* <DEDUP_REMOVED lines=23> */
.L_x_15441:
[----:B------:R-:W-:Y:S05]  /*9150*/  BSYNC B0 ;  /* 0x0000000000007941 */ /* 0x000fea0003800000 */
.L_x_15427:
        /* <DEDUP_REMOVED lines=8> */
.L_x_15424:
[----:B------:R-:W-:-:S13]  /*91e0*/  ISETP.NE.AND P0, PT, R157, 0x3, PT ;  /* 0x000000039d00780c */ /* 0x000fda0003f05270 */
[----:B------:R-:W-:Y:S05]  /*91f0*/  @!P0 BRA `(.L_x_15451) ;  /* 0x0000000000048947 */ /* 0x000fea0003800000 */
[----:B------:R-:W-:Y:S01]  /*9200*/  BPT.TRAP 0x1 ;  /* 0x000000040000795c */ /* 0x000fe20000300000 */
.L_x_15451:
[----:B---3--:R-:W-:Y:S01]  /*9210*/  IMAD R8, R22, 0x8, R2 ;  /* 0x0000000816087824 */ /* 0x008fe200078e0202 */
[----:B-12---:R-:W-:-:S04]  /*9220*/  SHF.L.U32 R3, R155, 0x1f, RZ ;  /* 0x0000001f9b037819 */ /* 0x006fc800000006ff */
[----:B------:R1:W2:Y:S01]  /*9230*/  SYNCS.PHASECHK.TRANS64.TRYWAIT P1, [R8+URZ+0x16830], R3 ;  /* 0x01683003080075a7 */ /* 0x0002a2000802017f */
[----:B------:R-:W-:Y:S05]  /*9240*/  @!P0 BRA `(.L_x_15452) ;  /* 0x0000000000048947 */ /* 0x000fea0003800000 */
[----:B------:R-:W-:Y:S01]  /*9250*/  BPT.TRAP 0x1 ;  /* 0x000000040000795c */ /* 0x000fe20000300000 */
.L_x_15452:
[----:B------:R-:W-:Y:S01]  /*9260*/  VIADD R0, R2, 0xe400 ;  /* 0x0000e40002007836 */ /* 0x000fe20000000000 */
[----:B0-----:R-:W-:Y:S01]  /*9270*/  LOP3.LUT R14, R30, 0x10000, RZ, 0xfc, !PT ;  /* 0x000100001e0e7812 */ /* 0x001fe200078efcff */
[----:B------:R-:W-:-:S03]  /*9280*/  IMAD.MOV.U32 R15, RZ, RZ, 0x40000040 ;  /* 0x40000040ff0f7424 */ /* 0x000fc600078e00ff */
[----:B------:R-:W-:-:S04]  /*9290*/  SHF.R.U32.HI R0, RZ, 0x4, R0 ;  /* 0x00000004ff007819 */ /* 0x000fc80000011600 */
[----:B------:R-:W-:-:S04]  /*92a0*/  LOP3.LUT R0, R0, 0x3fff, RZ, 0xc0, !PT ;  /* 0x00003fff00007812 */ /* 0x000fc800078ec0ff */
[----:B------:R-:W-:-:S05]  /*92b0*/  LOP3.LUT R0, R0, 0x10000, RZ, 0xfc, !PT ;  /* 0x0001000000007812 */ /* 0x000fca00078efcff */
[----:B------:R0:W-:Y:S01]  /*92c0*/  STL [R1+0x20], R0 ;  /* 0x0000200001007387 */ /* 0x0001e20000100800 */
[----:B--2---:R-:W-:Y:S05]  /*92d0*/  @P1 BRA `(.L_x_15453) ;  /* 0x0000000000081947 */ /* 0x004fea0003800000 */
[----:B------:R-:W2:Y:S02]  /*92e0*/  SYNCS.PHASECHK.TRANS64.TRYWAIT P1, [R8+URZ+0x16830], R3 ;  /* 0x01683003080075a7 */ /* 0x000ea4000802017f */
[----:B--2---:R-:W-:Y:S05]  /*92f0*/  @!P1 BRA `(.L_x_15454) ;  /* 0x0000010c006c9947 */ /* 0x004fea0003800000 */
.L_x_15453:
[----:B0-----:R-:W3:Y:S01]  /*9300*/  LDL R0, [R1+0x20] ;  /* 0x0000200001007983 */ /* 0x001ee20000100800 */
[----:B------:R-:W-:Y:S01]  /*9310*/  IMAD.MOV.U32 R5, RZ, RZ, 0x40000040 ;  /* 0x40000040ff057424 */ /* 0x000fe200078e00ff */
[----:B------:R-:W-:Y:S05]  /*9320*/  WARPSYNC.ALL ;  /* 0x0000000000007948 */ /* 0x000fea0003800000 */
[C---:B------:R-:W-:Y:S01]  /*9330*/  R2UR UR4, R14.reuse ;  /* 0x000000000e0472ca */ /* 0x040fe200000e0000 */
[----:B----45:R-:W-:Y:S01]  /*9340*/  WARPGROUP.ARRIVE ;  /* 0x00000000000079c5 */ /* 0x030fe20000000000 */
[----:B------:R-:W-:Y:S01]  /*9350*/  R2UR UR5, R15 ;  /* 0x000000000f0572ca */ /* 0x000fe200000e0000 */
[----:B------:R-:W-:Y:S01]  /*9360*/  VIADD R12, R14, 0x2 ;  /* 0x000000020e0c7836 */ /* 0x000fe20000000000 */
[----:B------:R-:W-:Y:S01]  /*9370*/  R2UR UR7, R5 ;  /* 0x00000000050772ca */ /* 0x000fe200000e0000 */
[----:B------:R-:W-:Y:S01]  /*9380*/  IMAD.MOV.U32 R13, RZ, RZ, 0x40000040 ;  /* 0x40000040ff0d7424 */ /* 0x000fe200078e00ff */
[----:B------:R-:W-:Y:S01]  /*9390*/  MOV R21, 0x40000040 ;  /* 0x4000004000157802 */ /* 0x000fe20000000f00 */
[----:B------:R-:W-:-:S02]  /*93a0*/  IMAD.MOV.U32 R7, RZ, RZ, 0x40000040 ;  /* 0x40000040ff077424 */ /* 0x000fc400078e00ff */
[C---:B------:R-:W-:Y:S01]  /*93b0*/  VIADD R10, R14.reuse, 0x4 ;  /* 0x000000040e0a7836 */ /* 0x040fe20000000000 */
[----:B------:R0:W-:Y:S01]  /*93c0*/  STL.64 [R1+0x10], R12 ;  /* 0x0000100c01007387 */ /* 0x0001e20000100a00 */
[----:B------:R-:W-:Y:S02]  /*93d0*/  IMAD.MOV.U32 R11, RZ, RZ, 0x40000040 ;  /* 0x40000040ff0b7424 */ /* 0x000fe400078e00ff */
[----:B------:R-:W-:Y:S02]  /*93e0*/  VIADD R20, R14, 0x6 ;  /* 0x000000060e147836 */ /* 0x000fe40000000000 */
[----:B------:R-:W-:Y:S01]  /*93f0*/  IMAD.MOV.U32 R5, RZ, RZ, 0x40000040 ;  /* 0x40000040ff057424 */ /* 0x000fe200078e00ff */
[----:B------:R0:W-:Y:S01]  /*9400*/  STL.64 [R1+0x8], R10 ;  /* 0x0000080a01007387 */ /* 0x0001e20000100a00 */
[----:B---3--:R-:W-:-:S04]  /*9410*/  IMAD R4, R22, 0x400, R0 ;  /* 0x0000040016047824 */ /* 0x008fc800078e0200 */
        /* <DEDUP_REMOVED lines=30> */
.L_x_15455:
[----:B------:R-:W3:Y:S01]  /*9600*/  LDL R0, [R1+0x44] ;  /* 0x0000440001007983 */ /* 0x000ee20000100800 */
[----:B-12---:R-:W0:Y:S01]  /*9610*/  LDC R3, c[0x0][0x448] ;  /* 0x00011200ff037b82 */ /* 0x006e220000000800 */
[----:B------:R-:W-:Y:S02]  /*9620*/  ULDC UR4, c[0x0][0x988] ;  /* 0x0002620000047ab9 */ /* 0x000fe40000000800 */
[----:B------:R-:W3:Y:S04]  /*9630*/  LDL R94, [R1+0x28] ;  /* 0x00002800015e7983 */ /* 0x000ee80000100800 */
[----:B------:R-:W2:Y:S04]  /*9640*/  LDL R4, [R1+0x40] ;  /* 0x0000400001047983 */ /* 0x000ea80000100800 */
[----:B------:R-:W4:Y:S04]  /*9650*/  LDL R90, [R1+0x24] ;  /* 0x00002400015a7983 */ /* 0x000f280000100800 */
[----:B------:R-:W5:Y:S01]  /*9660*/  LDL R92, [R1+0x18] ;  /* 0x00001800015c7983 */ /* 0x000f620000100800 */
[----:B0-----:R-:W-:-:S13]  /*9670*/  ISETP.NE.AND P4, PT, R3, 0x1, PT ;  /* 0x000000010300780c */ /* 0x001fda0003f85270 */
[----:B------:R-:W0:Y:S08]  /*9680*/  @P4 LDC R3, c[0x0][0x44c] ;  /* 0x00011300ff034b82 */ /* 0x000e300000000800 */
[----:B------:R-:W1:Y:S01]  /*9690*/  @P4 LDC R5, c[0x0][0x450] ;  /* 0x00011400ff054b82 */ /* 0x000e620000000800 */
[----:B---3--:R-:W-:-:S04]  /*96a0*/  IMAD.IADD R6, R0, 0x1, R94 ;  /* 0x0000000100067824 */ /* 0x008fc800078e025e */
[----:B0-----:R-:W-:-:S05]  /*96b0*/  @P4 IMAD.HI.U32 R0, R6, R3, RZ ;  /* 0x0000000306004227 */ /* 0x001fca00078e00ff */
[----:B-1----:R-:W-:Y:S01]  /*96c0*/  @P4 SHF.R.U32.HI R6, RZ, R5, R0 ;  /* 0x00000005ff064219 */ /* 0x002fe20000011600 */
[----:B------:R-:W-:-:S04]  /*96d0*/  IMAD.MOV.U32 R3, RZ, RZ, -0x80 ;  /* 0xffffff80ff037424 */ /* 0x000fc800078e00ff */
[----:B------:R-:W0:Y:S01]  /*96e0*/  SHFL.IDX PT, R7, R6, 0x1, 0x1c1f ;  /* 0x003c1f0006077f89 */ /* 0x000e2200000e0000 */
[----:B------:R-:W-:-:S04]  /*96f0*/  IMAD R0, R88, R3, 0x80 ;  /* 0x0000008058007424 */ /* 0x000fc800078e0203 */
[----:B------:R-:W-:Y:S02]  /*9700*/  VIADD R3, R0, 0x1 ;  /* 0x0000000100037836 */ /* 0x000fe40000000000 */
[----:B----4-:R-:W-:Y:S02]  /*9710*/  IMAD.IADD R5, R90, 0x1, R0 ;  /* 0x000000015a057824 */ /* 0x010fe400078e0200 */
[C---:B--2---:R-:W-:Y:S02]  /*9720*/  IMAD R3, R4.reuse, -0x2, R3 ;  /* 0xfffffffe04037824 */ /* 0x044fe400078e0203 */
        /* <DEDUP_REMOVED lines=102> */
[----:B------:R-:W-:Y:S01]  /*9d90*/  IMAD.U32 R0, RZ, RZ, UR4 ;  /* 0x00000004ff007e24 */ /* 0x000fe2000f8e00ff */
[----:B-1----:R-:W-:-:S04]  /*9da0*/  VIADDMNMX R4, R6, R4, R5, PT ;  /* 0x0000000406047246 */ /* 0x002fc80003800105 */
[C---:B------:R-:W-:Y:S02]  /*9db0*/  ISETP.GT.AND P2, PT, R4.reuse, 0x1, PT ;  /* 0x000000010400780c */ /* 0x040fe40003f44270 */
[----:B------:R-:W-:Y:S02]  /*9dc0*/  ISETP.GT.AND P3, PT, R4, 0x8, PT ;  /* 0x000000080400780c */ /* 0x000fe40003f64270 */
[----:B0-----:R-:W-:-:S04]  /*9dd0*/  FMNMX.FTZ R3, R26, R3, !PT ;  /* 0x000000031a037209 */ /* 0x001fc80007810000 */
[C---:B------:R-:W-:Y:S01]  /*9de0*/  FSETP.NEU.FTZ.AND P1, PT, R3.reuse, -INF , PT ;  /* 0xff8000000300780b */ /* 0x040fe20003f3d000 */
[----:B------:R-:W-:-:S05]  /*9df0*/  FMUL.FTZ R10, R3, R0 ;  /* 0x00000000030a7220 */ /* 0x000fca0000410000 */
[----:B------:R-:W-:Y:S02]  /*9e00*/  FSEL R10, R10, RZ, P1 ;  /* 0x000000ff0a0a7208 */ /* 0x000fe40000800000 */
[----:B------:R-:W-:Y:S02]  /*9e10*/  ISETP.GT.AND P1, PT, R4, RZ, PT ;  /* 0x000000ff0400720c */ /* 0x000fe40003f24270 */
[----:B------:R-:W-:Y:S02]  /*9e20*/  FSEL R25, R25, -INF , P2 ;  /* 0xff80000019197808 */ /* 0x000fe40001000000 */
[----:B------:R-:W-:Y:S01]  /*9e30*/  FSEL R5, R24, -INF , P1 ;  /* 0xff80000018057808 */ /* 0x000fe20000800000 */
[----:B------:R-:W-:Y:S01]  /*9e40*/  FFMA.FTZ R149, R7, R0, -R10 ;  /* 0x0000000007957223 */ /* 0x000fe2000001080a */
[----:B------:R-:W-:Y:S02]  /*9e50*/  ISETP.GT.AND P1, PT, R4, 0x9, PT ;  /* 0x000000090400780c */ /* 0x000fe40003f24270 */
[----:B------:R-:W-:-:S02]  /*9e60*/  FSEL R7, R28, -INF , P3 ;  /* 0xff8000001c077808 */ /* 0x000fc40001800000 */
[----:B------:R-:W-:Y:S02]  /*9e70*/  FMNMX.FTZ R6, R5, R25, !PT ;  /* 0x0000001905067209 */ /* 0x000fe40007810000 */
[C---:B------:R-:W-:Y:S02]  /*9e80*/  ISETP.GT.AND P2, PT, R4.reuse, 0x10, PT ;  /* 0x000000100400780c */ /* 0x040fe40003f44270 */
[----:B------:R-:W-:Y:S02]  /*9e90*/  FSEL R29, R29, -INF , P1 ;  /* 0xff8000001d1d7808 */ /* 0x000fe40000800000 */
[----:B------:R-:W-:Y:S01]  /*9ea0*/  FMNMX.FTZ R6, R7, R6, !PT ;  /* 0x0000000607067209 */ /* 0x000fe20007810000 */
        /* <DEDUP_REMOVED lines=53> */
[----:B------:R-:W-:Y:S01]  /*a200*/  FFMA.FTZ R48, R55, R0, -R10 ;  /* 0x0000000037307223 */ /* 0x000fe2000001080a */
[----:B------:R-:W-:Y:S01]  /*a210*/  FSEL R57, R57, -INF , P1 ;  /* 0xff80000039397808 */ /* 0x000fe20000800000 */
[----:B------:R-:W0:Y:S01]  /*a220*/  S2R R96, SR_CgaCtaId ;  /* 0x0000000000607919 */ /* 0x000e220000008800 */
[----:B------:R-:W-:Y:S01]  /*a230*/  FMNMX.FTZ R6, R39, R6, !PT ;  /* 0x0000000627067209 */ /* 0x000fe20007810000 */
[----:B------:R-:W1:Y:S01]  /*a240*/  @P4 LDC R52, c[0x0][0x450] ;  /* 0x00011400ff344b82 */ /* 0x000e620000000800 */
        /* <DEDUP_REMOVED lines=41> */
[----:B------:R-:W-:Y:S01]  /*a4e0*/  FMNMX.FTZ R6, R85, R6, !PT ;  /* 0x0000000655067209 */ /* 0x000fe20007810000 */
[----:B------:R-:W-:-:S04]  /*a4f0*/  FFMA.FTZ R4, R59, R0, -R10 ;  /* 0x000000003b047223 */ /* 0x000fc8000001080a */
[----:B------:R-:W2:Y:S02]  /*a500*/  SHFL.BFLY PT, R59, R6, 0x2, 0x1f ;  /* 0x0c401f00063b7f89 */ /* 0x000ea400000e0000 */
[----:B--2---:R-:W-:-:S05]  /*a510*/  FMNMX.FTZ R59, R6, R59, !PT ;  /* 0x0000003b063b7209 */ /* 0x004fca0007810000 */
[----:B------:R-:W2:Y:S02]  /*a520*/  SHFL.BFLY PT, R6, R59, 0x1, 0x1f ;  /* 0x0c201f003b067f89 */ /* 0x000ea400000e0000 */
[----:B--2---:R-:W-:-:S04]  /*a530*/  FMNMX.FTZ R6, R59, R6, !PT ;  /* 0x000000063b067209 */ /* 0x004fc80007810000 */
[C---:B------:R-:W-:Y:S01]  /*a540*/  FSETP.NEU.FTZ.AND P1, PT, R6.reuse, -INF , PT ;  /* 0xff8000000600780b */ /* 0x040fe20003f3d000 */
[----:B------:R-:W-:-:S05]  /*a550*/  FMUL.FTZ R50, R6, R0 ;  /* 0x0000000006327220 */ /* 0x000fca0000410000 */
[----:B------:R-:W-:-:S05]  /*a560*/  FSEL R50, R50, RZ, P1 ;  /* 0x000000ff32327208 */ /* 0x000fca0000800000 */
[-CC-:B------:R-:W-:Y:S01]  /*a570*/  FFMA.FTZ R146, R27, R0.reuse, -R50.reuse ;  /* 0x000000001b927223 */ /* 0x180fe20000010832 */
[-CC-:B------:R-:W-:Y:S02]  /*a580*/  FFMA.FTZ R27, R37, R0.reuse, -R50.reuse ;  /* 0x00000000251b7223 */ /* 0x180fe40000010832 */
[----:B------:R-:W2:Y:S01]  /*a590*/  @P4 LDC R37, c[0x0][0x44c] ;  /* 0x00011300ff254b82 */ /* 0x000ea20000000800 */
[-CC-:B------:R-:W-:Y:S01]  /*a5a0*/  FFMA.FTZ R148, R5, R0.reuse, -R50.reuse ;  /* 0x0000000005947223 */ /* 0x180fe20000010832 */
[-CC-:B------:R-:W-:Y:S01]  /*a5b0*/  FFMA.FTZ R5, R25, R0.reuse, -R50.reuse ;  /* 0x0000000019057223 */ /* 0x180fe20000010832 */
[-CC-:B------:R-:W-:Y:S01]  /*a5c0*/  FFMA.FTZ R150, R7, R0.reuse, -R50.reuse ;  /* 0x0000000007967223 */ /* 0x180fe20000010832 */
[----:B------:R-:W-:Y:S01]  /*a5d0*/  MUFU.EX2 R149, R149 ;  /* 0x0000009500957308 */ /* 0x000fe20000000800 */
[-CC-:B------:R-:W-:Y:S01]  /*a5e0*/  FFMA.FTZ R25, R29, R0.reuse, -R50.reuse ;  /* 0x000000001d197223 */ /* 0x180fe20000010832 */
[----:B------:R-:W-:-:S06]  /*a5f0*/  FFMA.FTZ R144, R9, R0, -R50 ;  /* 0x0000000009907223 */ /* 0x000fcc0000010832 */
[----:B------:R-:W-:Y:S08]  /*a600*/  MUFU.EX2 R148, R148 ;  /* 0x0000009400947308 */ /* 0x000ff00000000800 */
[----:B------:R-:W3:Y:S01]  /*a610*/  MUFU.EX2 R5, R5 ;  /* 0x0000000500057308 */ /* 0x000ee20000000800 */
[----:B------:R-:W-:-:S07]  /*a620*/  VIADD R8, R8, 0x16840 ;  /* 0x0001684008087836 */ /* 0x000fce0000000000 */
[----:B------:R-:W4:Y:S01]  /*a630*/  MUFU.EX2 R12, R12 ;  /* 0x0000000c000c7308 */ /* 0x000f220000000800 */
[----:B------:R-:W-:-:S07]  /*a640*/  FFMA.FTZ R9, R33, R0, -R50 ;  /* 0x0000000021097223 */ /* 0x000fce0000010832 */
[----:B------:R-:W5:Y:S08]  /*a650*/  MUFU.EX2 R150, R150 ;  /* 0x0000009600967308 */ /* 0x000f700000000800 */
[----:B------:R-:W5:Y:S01]  /*a660*/  MUFU.EX2 R151, R151 ;  /* 0x0000009700977308 */ /* 0x000f620000000800 */
[----:B0-----:R-:W-:-:S07]  /*a670*/  PRMT R8, R96, 0x654, R8 ;  /* 0x0000065460087816 */ /* 0x001fce0000000008 */
[----:B------:R-:W0:Y:S01]  /*a680*/  MUFU.EX2 R25, R25 ;  /* 0x0000001900197308 */ /* 0x000e220000000800 */
[----:B--2---:R-:W-:Y:S01]  /*a690*/  @P4 IMAD.HI.U32 R37, R94, R37, RZ ;  /* 0x000000255e254227 */ /* 0x004fe200078e00ff */
[----:B------:R4:W-:Y:S06]  /*a6a0*/  SYNCS.ARRIVE.TRANS64.RED.A1T0 RZ, [R8+URZ], RZ ;  /* 0x000000ff08ff79a7 */ /* 0x0009ec000810043f */
[----:B------:R-:W2:Y:S01]  /*a6b0*/  MUFU.EX2 R24, R24 ;  /* 0x0000001800187308 */ /* 0x000ea20000000800 */
[----:B---3--:R-:W-:Y:S01]  /*a6c0*/  FADD.FTZ R7, R148, R5 ;  /* 0x0000000594077221 */ /* 0x008fe20000010000 */
[----:B------:R-:W-:-:S06]  /*a6d0*/  FFMA.FTZ R132, R39, R0, -R50 ;  /* 0x0000000027847223 */ /* 0x000fcc0000010832 */
[----:B------:R-:W3:Y:S01]  /*a6e0*/  MUFU.EX2 R144, R144 ;  /* 0x0000009000907308 */ /* 0x000ee20000000800 */
[----:B----4-:R-:W-:Y:S01]  /*a6f0*/  FADD.FTZ R8, R149, R12 ;  /* 0x0000000c95087221 */ /* 0x010fe20000010000 */
[----:B------:R-:W-:-:S06]  /*a700*/  IMAD.MOV.U32 R39, RZ, RZ, R94 ;  /* 0x000000ffff277224 */ /* 0x000fcc00078e005e */
[----:B------:R-:W4:Y:S01]  /*a710*/  MUFU.EX2 R145, R145 ;  /* 0x0000009100917308 */ /* 0x000f220000000800 */
[----:B-1----:R-:W-:Y:S01]  /*a720*/  @P4 SHF.R.U32.HI R39, RZ, R52, R37 ;  /* 0x00000034ff274219 */ /* 0x002fe20000011625 */
[----:B-----5:R-:W-:-:S06]  /*a730*/  FADD.FTZ R52, R150, R7 ;  /* 0x0000000796347221 */ /* 0x020fcc0000010000 */
[----:B------:R-:W1:Y:S01]  /*a740*/  MUFU.EX2 R9, R9 ;  /* 0x0000000900097308 */ /* 0x000e620000000800 */
[----:B------:R-:W-:Y:S01]  /*a750*/  FADD.FTZ R37, R151, R8 ;  /* 0x0000000897257221 */ /* 0x000fe20000010000 */
[----:B------:R-:W-:-:S06]  /*a760*/  FFMA.FTZ R140, R11, R0, -R50 ;  /* 0x000000000b8c7223 */ /* 0x000fcc0000010832 */
[----:B------:R-:W5:Y:S01]  /*a770*/  MUFU.EX2 R26, R26 ;  /* 0x0000001a001a7308 */ /* 0x000f620000000800 */
[----:B------:R-:W-:Y:S01]  /*a780*/  IADD3 R7, R39, R90, -R92 ;  /* 0x0000005a27077210 */ /* 0x000fe20007ffe85c */
[----:B0-----:R-:W-:-:S06]  /*a790*/  FADD.FTZ R39, R25, R52 ;  /* 0x0000003419277221 */ /* 0x001fcc0000010000 */
[----:B------:R-:W0:Y:S01]  /*a7a0*/  MUFU.EX2 R146, R146 ;  /* 0x0000009200927308 */ /* 0x000e220000000800 */
[----:B--2---:R-:W-:Y:S01]  /*a7b0*/  FADD.FTZ R8, R24, R37 ;  /* 0x0000002518087221 */ /* 0x004fe20000010000 */
[----:B------:R-:W-:-:S06]  /*a7c0*/  FFMA.FTZ R11, R41, R0, -R50 ;  /* 0x00000000290b7223 */ /* 0x000fcc0000010832 */
[----:B------:R-:W2:Y:S01]  /*a7d0*/  MUFU.EX2 R147, R147 ;  /* 0x0000009300937308 */ /* 0x000ea20000000800 */
[----:B---3--:R-:W-:Y:S01]  /*a7e0*/  FADD.FTZ R52, R144, R39 ;  /* 0x0000002790347221 */ /* 0x008fe20000010000 */
[----:B----4-:R-:W-:-:S06]  /*a7f0*/  FADD.FTZ R41, R145, R8 ;  /* 0x0000000891297221 */ /* 0x010fcc0000010000 */
[----:B------:R-:W-:Y:S01]  /*a800*/  MUFU.EX2 R28, R28 ;  /* 0x0000001c001c7308 */ /* 0x000fe20000000800 */
[----:B------:R-:W-:-:S07]  /*a810*/  FFMA.FTZ R142, R31, R0, -R50 ;  /* 0x000000001f8e7223 */ /* 0x000fce0000010832 */
[----:B------:R-:W3:Y:S01]  /*a820*/  MUFU.EX2 R27, R27 ;  /* 0x0000001b001b7308 */ /* 0x000ee20000000800 */
[----:B------:R-:W-:Y:S01]  /*a830*/  FFMA.FTZ R134, R43, R0, -R50 ;  /* 0x000000002b867223 */ /* 0x000fe20000010832 */
[----:B-1----:R-:W-:Y:S01]  /*a840*/  FADD.FTZ R43, R9, R52 ;  /* 0x00000034092b7221 */ /* 0x002fe20000010000 */
[----:B-----5:R-:W-:-:S05]  /*a850*/  FADD.FTZ R8, R26, R41 ;  /* 0x000000291a087221 */ /* 0x020fca0000010000 */
[----:B------:R-:W-:Y:S01]  /*a860*/  MUFU.EX2 R141, R141 ;  /* 0x0000008d008d7308 */ /* 0x000fe20000000800 */
[----:B------:R-:W-:-:S07]  /*a870*/  FFMA.FTZ R29, R45, R0, -R50 ;  /* 0x000000002d1d7223 */ /* 0x000fce0000010832 */
[----:B------:R-:W1:Y:S01]  /*a880*/  MUFU.EX2 R140, R140 ;  /* 0x0000008c008c7308 */ /* 0x000e620000000800 */
[----:B0-----:R-:W-:Y:S01]  /*a890*/  FADD.FTZ R52, R146, R43 ;  /* 0x0000002b92347221 */ /* 0x001fe20000010000 */
[----:B--2---:R-:W-:-:S06]  /*a8a0*/  FADD.FTZ R43, R147, R8 ;  /* 0x00000008932b7221 */ /* 0x004fcc0000010000 */
[----:B------:R-:W-:Y:S01]  /*a8b0*/  MUFU.EX2 R30, R30 ;  /* 0x0000001e001e7308 */ /* 0x000fe20000000800 */
[----:B------:R-:W-:-:S07]  /*a8c0*/  FFMA.FTZ R136, R13, R0, -R50 ;  /* 0x000000000d887223 */ /* 0x000fce0000010832 */
[----:B------:R-:W0:Y:S01]  /*a8d0*/  MUFU.EX2 R11, R11 ;  /* 0x0000000b000b7308 */ /* 0x000e220000000800 */
[----:B---3--:R-:W-:Y:S01]  /*a8e0*/  FADD.FTZ R45, R27, R52 ;  /* 0x000000341b2d7221 */ /* 0x008fe20000010000 */
[----:B------:R-:W-:-:S06]  /*a8f0*/  FADD.FTZ R8, R28, R43 ;  /* 0x0000002b1c087221 */ /* 0x000fcc0000010000 */
[----:B------:R-:W-:Y:S01]  /*a900*/  MUFU.EX2 R143, R143 ;  /* 0x0000008f008f7308 */ /* 0x000fe20000000800 */
[----:B------:R-:W-:-:S07]  /*a910*/  FFMA.FTZ R13, R49, R0, -R50 ;  /* 0x00000000310d7223 */ /* 0x000fce0000010832 */
[----:B------:R-:W2:Y:S01]  /*a920*/  MUFU.EX2 R142, R142 ;  /* 0x0000008e008e7308 */ /* 0x000ea20000000800 */
[----:B-1----:R-:W-:Y:S01]  /*a930*/  FADD.FTZ R52, R140, R45 ;  /* 0x0000002d8c347221 */ /* 0x002fe20000010000 */
[----:B------:R-:W-:-:S06]  /*a940*/  FADD.FTZ R43, R141, R8 ;  /* 0x000000088d2b7221 */ /* 0x000fcc0000010000 */
[----:B------:R-:W-:Y:S01]  /*a950*/  MUFU.EX2 R32, R32 ;  /* 0x0000002000207308 */ /* 0x000fe20000000800 */
[-C--:B------:R-:W-:Y:S01]  /*a960*/  FFMA.FTZ R139, R95, R0.reuse, -R10 ;  /* 0x000000005f8b7223 */ /* 0x080fe2000001080a */
[----:B------:R-:W-:-:S06]  /*a970*/  FFMA.FTZ R138, R35, R0, -R50 ;  /* 0x00000000238a7223 */ /* 0x000fcc0000010832 */
[----:B------:R-:W1:Y:S01]  /*a980*/  MUFU.EX2 R29, R29 ;  /* 0x0000001d001d7308 */ /* 0x000e620000000800 */
[----:B0-----:R-:W-:Y:S01]  /*a990*/  FADD.FTZ R45, R11, R52 ;  /* 0x000000340b2d7221 */ /* 0x001fe20000010000 */
[----:B------:R-:W-:-:S06]  /*a9a0*/  FADD.FTZ R8, R30, R43 ;  /* 0x0000002b1e087221 */ /* 0x000fcc0000010000 */
[----:B------:R-:W-:Y:S01]  /*a9b0*/  MUFU.EX2 R137, R137 ;  /* 0x0000008900897308 */ /* 0x000fe20000000800 */
[----:B------:R-:W-:-:S07]  /*a9c0*/  FFMA.FTZ R31, R53, R0, -R50 ;  /* 0x00000000351f7223 */ /* 0x000fce0000010832 */
[----:B------:R-:W0:Y:S01]  /*a9d0*/  MUFU.EX2 R136, R136 ;  /* 0x0000008800887308 */ /* 0x000e220000000800 */
[----:B--2---:R-:W-:Y:S01]  /*a9e0*/  FADD.FTZ R52, R142, R45 ;  /* 0x0000002d8e347221 */ /* 0x004fe20000010000 */
[----:B------:R-:W-:-:S06]  /*a9f0*/  FADD.FTZ R43, R143, R8 ;  /* 0x000000088f2b7221 */ /* 0x000fcc0000010000 */
[----:B------:R-:W-:Y:S01]  /*aa00*/  MUFU.EX2 R46, R46 ;  /* 0x0000002e002e7308 */ /* 0x000fe20000000800 */
[----:B------:R-:W-:-:S07]  /*aa10*/  FFMA.FTZ R133, R97, R0, -R10 ;  /* 0x0000000061857223 */ /* 0x000fce000001080a */
[----:B------:R-:W2:Y:S01]  /*aa20*/  MUFU.EX2 R13, R13 ;  /* 0x0000000d000d7308 */ /* 0x000ea20000000800 */
[----:B-1----:R-:W-:Y:S01]  /*aa30*/  FADD.FTZ R45, R29, R52 ;  /* 0x000000341d2d7221 */ /* 0x002fe20000010000 */
[----:B------:R-:W-:-:S06]  /*aa40*/  FADD.FTZ R8, R32, R43 ;  /* 0x0000002b20087221 */ /* 0x000fcc0000010000 */
[----:B------:R-:W-:Y:S01]  /*aa50*/  MUFU.EX2 R139, R139 ;  /* 0x0000008b008b7308 */ /* 0x000fe20000000800 */
[----:B------:R-:W-:-:S07]  /*aa60*/  FFMA.FTZ R33, R57, R0, -R50 ;  /* 0x0000000039217223 */ /* 0x000fce0000010832 */
        /* <DEDUP_REMOVED lines=9> */
[-C--:B------:R-:W-:Y:S01]  /*ab00*/  FFMA.FTZ R42, R63, R0.reuse, -R10 ;  /* 0x000000003f2a7223 */ /* 0x080fe2000001080a */
[----:B------:R-:W-:-:S06]  /*ab10*/  FFMA.FTZ R35, R61, R0, -R50 ;  /* 0x000000003d237223 */ /* 0x000fcc0000010832 */
[----:B------:R-:W2:Y:S01]  /*ab20*/  MUFU.EX2 R132, R132 ;  /* 0x0000008400847308 */ /* 0x000ea20000000800 */
[----:B------:R-:W-:Y:S01]  /*ab30*/  F2FP.BF16.F32.PACK_AB R149, R12, R149 ;  /* 0x000000950c95723e */ /* 0x000fe200000010ff */
[----:B-1----:R-:W-:Y:S01]  /*ab40*/  FADD.FTZ R12, R138, R45 ;  /* 0x0000002d8a0c7221 */ /* 0x002fe20000010000 */
[----:B------:R-:W-:-:S05]  /*ab50*/  FADD.FTZ R43, R139, R8 ;  /* 0x000000088b2b7221 */ /* 0x000fca0000010000 */
[----:B------:R-:W-:Y:S01]  /*ab60*/  MUFU.EX2 R4, R4 ;  /* 0x0000000400047308 */ /* 0x000fe20000000800 */
[-C--:B------:R-:W-:Y:S01]  /*ab70*/  FFMA.FTZ R129, R101, R0.reuse, -R10 ;  /* 0x0000000065817223 */ /* 0x080fe2000001080a */
[----:B------:R-:W-:-:S06]  /*ab80*/  FFMA.FTZ R128, R89, R0, -R50 ;  /* 0x0000000059807223 */ /* 0x000fcc0000010832 */
[----:B------:R-:W1:Y:S01]  /*ab90*/  MUFU.EX2 R33, R33 ;  /* 0x0000002100217308 */ /* 0x000e620000000800 */
[----:B0-----:R-:W-:Y:S01]  /*aba0*/  FADD.FTZ R45, R31, R12 ;  /* 0x0000000c1f2d7221 */ /* 0x001fe20000010000 */
[----:B------:R-:W-:-:S06]  /*abb0*/  FADD.FTZ R8, R48, R43 ;  /* 0x0000002b30087221 */ /* 0x000fcc0000010000 */
[----:B------:R-:W-:Y:S01]  /*abc0*/  MUFU.EX2 R135, R135 ;  /* 0x0000008700877308 */ /* 0x000fe20000000800 */
[-C--:B------:R-:W-:Y:S01]  /*abd0*/  FFMA.FTZ R34, R67, R0.reuse, -R10 ;  /* 0x0000000043227223 */ /* 0x080fe2000001080a */
[----:B------:R-:W-:-:S06]  /*abe0*/  FFMA.FTZ R37, R65, R0, -R50 ;  /* 0x0000000041257223 */ /* 0x000fcc0000010832 */
[----:B------:R-:W0:Y:S01]  /*abf0*/  MUFU.EX2 R134, R134 ;  /* 0x0000008600867308 */ /* 0x000e220000000800 */
[----:B--2---:R-:W-:Y:S01]  /*ac00*/  FADD.FTZ R12, R132, R45 ;  /* 0x0000002d840c7221 */ /* 0x004fe20000010000 */
[----:B------:R-:W-:-:S06]  /*ac10*/  FADD.FTZ R43, R133, R8 ;  /* 0x00000008852b7221 */ /* 0x000fcc0000010000 */
[----:B------:R-:W-:Y:S01]  /*ac20*/  MUFU.EX2 R42, R42 ;  /* 0x0000002a002a7308 */ /* 0x000fe20000000800 */
[-C--:B------:R-:W-:Y:S01]  /*ac30*/  FFMA.FTZ R131, R103, R0.reuse, -R10 ;  /* 0x0000000067837223 */ /* 0x080fe2000001080a */
[----:B------:R-:W-:-:S06]  /*ac40*/  FFMA.FTZ R130, R47, R0, -R50 ;  /* 0x000000002f827223 */ /* 0x000fcc0000010832 */
[----:B------:R-:W2:Y:S01]  /*ac50*/  MUFU.EX2 R35, R35 ;  /* 0x0000002300237308 */ /* 0x000ea20000000800 */
[----:B-1----:R-:W-:Y:S01]  /*ac60*/  FADD.FTZ R45, R33, R12 ;  /* 0x0000000c212d7221 */ /* 0x002fe20000010000 */
[----:B------:R-:W-:-:S06]  /*ac70*/  FADD.FTZ R8, R4, R43 ;  /* 0x0000002b04087221 */ /* 0x000fcc0000010000 */
[----:B------:R-:W-:Y:S01]  /*ac80*/  MUFU.EX2 R129, R129 ;  /* 0x0000008100817308 */ /* 0x000fe20000000800 */
[-C--:B------:R-:W-:Y:S01]  /*ac90*/  FFMA.FTZ R36, R71, R0.reuse, -R10 ;  /* 0x0000000047247223 */ /* 0x080fe2000001080a */
[----:B------:R-:W-:-:S06]  /*aca0*/  FFMA.FTZ R39, R69, R0, -R50 ;  /* 0x0000000045277223 */ /* 0x000fcc0000010832 */
[----:B------:R-:W1:Y:S01]  /*acb0*/  MUFU.EX2 R128, R128 ;  /* 0x0000008000807308 */ /* 0x000e620000000800 */
[----:B------:R-:W-:Y:S01]  /*acc0*/  F2FP.BF16.F32.PACK_AB R148, R5, R148 ;  /* 0x000000940594723e */ /* 0x000fe200000010ff */
[----:B0-----:R-:W-:Y:S01]  /*acd0*/  FADD.FTZ R12, R134, R45 ;  /* 0x0000002d860c7221 */ /* 0x001fe20000010000 */
[----:B------:R-:W-:-:S05]  /*ace0*/  FADD.FTZ R5, R135, R8 ;  /* 0x0000000887057221 */ /* 0x000fca0000010000 */
[----:B------:R-:W-:Y:S01]  /*acf0*/  MUFU.EX2 R34, R34 ;  /* 0x0000002200227308 */ /* 0x000fe20000000800 */
[-C--:B------:R-:W-:Y:S01]  /*ad00*/  FFMA.FTZ R125, R105, R0.reuse, -R10 ;  /* 0x00000000697d7223 */ /* 0x080fe2000001080a */
[----:B------:R-:W-:-:S06]  /*ad10*/  FFMA.FTZ R124, R91, R0, -R50 ;  /* 0x000000005b7c7223 */ /* 0x000fcc0000010832 */
[----:B------:R-:W0:Y:S01]  /*ad20*/  MUFU.EX2 R37, R37 ;  /* 0x0000002500257308 */ /* 0x000e220000000800 */
[----:B------:R-:W-:Y:S01]  /*ad30*/  F2FP.BF16.F32.PACK_AB R144, R9, R144 ;  /* 0x000000900990723e */ /* 0x000fe200000010ff */
[----:B--2---:R-:W-:Y:S01]  /*ad40*/  FADD.FTZ R9, R35, R12 ;  /* 0x0000000c23097221 */ /* 0x004fe20000010000 */
[----:B------:R-:W-:-:S05]  /*ad50*/  FADD.FTZ R8, R42, R5 ;  /* 0x000000052a087221 */ /* 0x000fca0000010000 */
        /* <DEDUP_REMOVED lines=15> */
[----:B------:R-:W-:Y:S01]  /*ae50*/  FFMA.FTZ R77, R77, R0, -R50 ;  /* 0x000000004d4d7223 */ /* 0x000fe20000010832 */
[----:B------:R-:W-:Y:S01]  /*ae60*/  SHF.R.S32.HI R54, RZ, 0x1f, R7 ;  /* 0x0000001fff367819 */ /* 0x000fe20000011407 */
[----:B--2---:R-:W-:-:S05]  /*ae70*/  FADD.FTZ R12, R130, R9 ;  /* 0x00000009820c7221 */ /* 0x004fca0000010000 */
[----:B------:R-:W-:Y:S01]  /*ae80*/  MUFU.EX2 R38, R38 ;  /* 0x0000002600267308 */ /* 0x000fe20000000800 */
[----:B------:R-:W-:Y:S01]  /*ae90*/  FADD.FTZ R5, R131, R8 ;  /* 0x0000000883057221 */ /* 0x000fe20000010000 */
[----:B------:R-:W-:-:S06]  /*aea0*/  FFMA.FTZ R121, R79, R0, -R10 ;  /* 0x000000004f797223 */ /* 0x000fcc000001080a */
[----:B------:R-:W2:Y:S01]  /*aeb0*/  MUFU.EX2 R41, R41 ;  /* 0x0000002900297308 */ /* 0x000ea20000000800 */
[----:B------:R-:W-:Y:S01]  /*aec0*/  FFMA.FTZ R93, R93, R0, -R50 ;  /* 0x000000005d5d7223 */ /* 0x000fe20000010832 */
[----:B------:R-:W-:Y:S01]  /*aed0*/  LEA.HI R7, R54, R7, RZ, 0x7 ;  /* 0x0000000736077211 */ /* 0x000fe200078f38ff */
[----:B-1----:R-:W-:-:S05]  /*aee0*/  FADD.FTZ R9, R39, R12 ;  /* 0x0000000c27097221 */ /* 0x002fca0000010000 */
[----:B------:R-:W-:Y:S01]  /*aef0*/  MUFU.EX2 R127, R127 ;  /* 0x0000007f007f7308 */ /* 0x000fe20000000800 */
[----:B------:R-:W-:Y:S01]  /*af00*/  FADD.FTZ R8, R36, R5 ;  /* 0x0000000524087221 */ /* 0x000fe20000010000 */
[----:B------:R-:W-:-:S06]  /*af10*/  FFMA.FTZ R44, R83, R0, -R10 ;  /* 0x00000000532c7223 */ /* 0x000fcc000001080a */
[----:B------:R-:W1:Y:S01]  /*af20*/  MUFU.EX2 R51, R51 ;  /* 0x0000003300337308 */ /* 0x000e620000000800 */
[----:B------:R-:W-:Y:S01]  /*af30*/  FFMA.FTZ R81, R81, R0, -R50 ;  /* 0x0000000051517223 */ /* 0x000fe20000010832 */
[----:B------:R-:W-:Y:S01]  /*af40*/  F2FP.BF16.F32.PACK_AB R133, R4, R133 ;  /* 0x000000850485723e */ /* 0x000fe200000010ff */
[----:B0-----:R-:W-:Y:S01]  /*af50*/  FADD.FTZ R4, R124, R9 ;  /* 0x000000097c047221 */ /* 0x001fe20000010000 */
[----:B------:R-:W-:-:S04]  /*af60*/  SHF.R.S32.HI R7, RZ, 0x7, R7 ;  /* 0x00000007ff077819 */ /* 0x000fc80000011407 */
[----:B------:R-:W-:Y:S01]  /*af70*/  MUFU.EX2 R40, R40 ;  /* 0x0000002800287308 */ /* 0x000fe20000000800 */
[----:B------:R-:W-:Y:S01]  /*af80*/  FADD.FTZ R5, R125, R8 ;  /* 0x000000087d057221 */ /* 0x000fe20000010000 */
[----:B------:R-:W-:-:S06]  /*af90*/  FFMA.FTZ R123, R111, R0, -R10 ;  /* 0x000000006f7b7223 */ /* 0x000fcc000001080a */
[----:B------:R-:W0:Y:S01]  /*afa0*/  MUFU.EX2 R126, R77 ;  /* 0x0000004d007e7308 */ /* 0x000e220000000800 */
[----:B------:R-:W-:Y:S01]  /*afb0*/  FFMA.FTZ R55, R55, R0, -R50 ;  /* 0x0000000037377223 */ /* 0x000fe20000010832 */
[----:B------:R-:W-:Y:S01]  /*afc0*/  VIMNMX R49, RZ, R7, !PT ;  /* 0x00000007ff317248 */ /* 0x000fe20007fe0100 */
[----:B--2---:R-:W-:-:S05]  /*afd0*/  FADD.FTZ R4, R41, R4 ;  /* 0x0000000429047221 */ /* 0x004fca0000010000 */
[----:B------:R-:W-:Y:S01]  /*afe0*/  MUFU.EX2 R121, R121 ;  /* 0x0000007900797308 */ /* 0x000fe20000000800 */
[----:B------:R-:W-:Y:S01]  /*aff0*/  FADD.FTZ R8, R38, R5 ;  /* 0x0000000526087221 */ /* 0x000fe20000010000 */
[----:B------:R-:W-:-:S06]  /*b000*/  FFMA.FTZ R10, R87, R0, -R10 ;  /* 0x00000000570a7223 */ /* 0x000fcc000001080a */
[----:B------:R-:W2:Y:S01]  /*b010*/  MUFU.EX2 R93, R93 ;  /* 0x0000005d005d7308 */ /* 0x000ea20000000800 */
[----:B------:R-:W-:Y:S01]  /*b020*/  FFMA.FTZ R50, R85, R0, -R50 ;  /* 0x0000000055327223 */ /* 0x000fe20000010832 */
[----:B-1----:R-:W-:Y:S01]  /*b030*/  FADD.FTZ R5, R51, R4 ;  /* 0x0000000433057221 */ /* 0x002fe20000010000 */
[----:B------:R-:W-:-:S05]  /*b040*/  FADD.FTZ R9, R127, R8 ;  /* 0x000000087f097221 */ /* 0x000fca0000010000 */
[----:B------:R-:W-:Y:S01]  /*b050*/  MUFU.EX2 R44, R44 ;  /* 0x0000002c002c7308 */ /* 0x000fe20000000800 */
[----:B------:R-:W-:Y:S01]  /*b060*/  VIADD R12, R88, 0xfffffffe ;  /* 0xfffffffe580c7836 */ /* 0x000fe20000000000 */
[----:B------:R1:W-:Y:S06]  /*b070*/  STL [R1+0x2c], R49 ;  /* 0x00002c3101007387 */ /* 0x0003ec0000100800 */
[----:B------:R-:W3:Y:S01]  /*b080*/  MUFU.EX2 R120, R81 ;  /* 0x0000005100787308 */ /* 0x000ee20000000800 */
[----:B0-----:R-:W-:Y:S01]  /*b090*/  FADD.FTZ R4, R126, R5 ;  /* 0x000000057e047221 */ /* 0x001fe20000010000 */
[----:B------:R-:W-:-:S06]  /*b0a0*/  FADD.FTZ R8, R40, R9 ;  /* 0x0000000928087221 */ /* 0x000fcc0000010000 */
[----:B------:R-:W-:Y:S01]  /*b0b0*/  MUFU.EX2 R123, R123 ;  /* 0x0000007b007b7308 */ /* 0x000fe20000000800 */
[----:B------:R-:W-:-:S07]  /*b0c0*/  ISETP.GE.AND P1, PT, R12, R49, PT ;  /* 0x000000310c00720c */ /* 0x000fce0003f26270 */
[----:B------:R-:W0:Y:S01]  /*b0d0*/  MUFU.EX2 R55, R55 ;  /* 0x0000003700377308 */ /* 0x000e220000000800 */
[----:B--2---:R-:W-:Y:S01]  /*b0e0*/  FADD.FTZ R5, R93, R4 ;  /* 0x000000045d057221 */ /* 0x004fe20000010000 */
[----:B------:R-:W-:-:S06]  /*b0f0*/  FADD.FTZ R9, R121, R8 ;  /* 0x0000000879097221 */ /* 0x000fcc0000010000 */
[----:B------:R-:W2:Y:S08]  /*b100*/  MUFU.EX2 R50, R50 ;  /* 0x0000003200327308 */ /* 0x000eb00000000800 */
[----:B------:R-:W4:Y:S01]  /*b110*/  MUFU.EX2 R10, R10 ;  /* 0x0000000a000a7308 */ /* 0x000f220000000800 */
[----:B---3--:R-:W-:Y:S01]  /*b120*/  FADD.FTZ R4, R120, R5 ;  /* 0x0000000578047221 */ /* 0x008fe20000010000 */
[----:B------:R-:W-:Y:S01]  /*b130*/  FADD.FTZ R8, R44, R9 ;  /* 0x000000092c087221 */ /* 0x000fe20000010000 */
[----:B------:R-:W-:-:S02]  /*b140*/  LOP3.LUT R23, R23, 0xfffffff7, RZ, 0xc0, !PT ;  /* 0xfffffff717177812 */ /* 0x000fc400078ec0ff */
[----:B0-----:R-:W-:Y:S01]  /*b150*/  FADD.FTZ R5, R55, R4 ;  /* 0x0000000437057221 */ /* 0x001fe20000010000 */
[----:B------:R-:W-:Y:S01]  /*b160*/  FADD.FTZ R9, R123, R8 ;  /* 0x000000087b097221 */ /* 0x000fe20000010000 */
[----:B------:R-:W-:Y:S02]  /*b170*/  F2FP.BF16.F32.PACK_AB R120, R120, R93 ;  /* 0x0000005d7878723e */ /* 0x000fe400000010ff */
[----:B------:R-:W-:Y:S02]  /*b180*/  CS2R R118, SRZ ;  /* 0x0000000000767805 */ /* 0x000fe4000001ff00 */
[----:B------:R-:W-:Y:S01]  /*b190*/  @P4 LOP3.LUT R23, R23, 0x8, RZ, 0xfc, !PT ;  /* 0x0000000817174812 */ /* 0x000fe200078efcff */
[----:B--2---:R-:W-:Y:S01]  /*b1a0*/  FADD.FTZ R5, R50, R5 ;  /* 0x0000000532057221 */ /* 0x004fe20000010000 */
[----:B------:R-:W-:Y:S02]  /*b1b0*/  F2FP.BF16.F32.PACK_AB R151, R24, R151 ;  /* 0x000000971897723e */ /* 0x000fe400000010ff */
[----:B------:R-:W-:-:S02]  /*b1c0*/  CS2R R116, SRZ ;  /* 0x0000000000747805 */ /* 0x000fc4000001ff00 */
[----:B------:R-:W-:Y:S02]  /*b1d0*/  F2FP.BF16.F32.PACK_AB R145, R26, R145 ;  /* 0x000000911a91723e */ /* 0x000fe400000010ff */
[----:B------:R-:W-:Y:S02]  /*b1e0*/  CS2R R114, SRZ ;  /* 0x0000000000727805 */ /* 0x000fe4000001ff00 */
[----:B------:R-:W-:Y:S02]  /*b1f0*/  F2FP.BF16.F32.PACK_AB R147, R28, R147 ;  /* 0x000000931c93723e */ /* 0x000fe400000010ff */
[----:B------:R-:W-:Y:S02]  /*b200*/  CS2R R112, SRZ ;  /* 0x0000000000707805 */ /* 0x000fe4000001ff00 */
[----:B------:R-:W-:Y:S01]  /*b210*/  F2FP.BF16.F32.PACK_AB R141, R30, R141 ;  /* 0x0000008d1e8d723e */ /* 0x000fe200000010ff */
[----:B----4-:R-:W-:Y:S01]  /*b220*/  FADD.FTZ R4, R10, R9 ;  /* 0x000000090a047221 */ /* 0x010fe20000010000 */
        /* <DEDUP_REMOVED lines=35> */
[----:B-1----:R-:W-:Y:S06]  /*b460*/  @!P1 BRA `(.L_x_15456) ;  /* 0x0000002800789947 */ /* 0x002fec0003800000 */
[----:B------:R-:W-:Y:S02]  /*b470*/  IMAD.MOV.U32 R8, RZ, RZ, R3 ;  /* 0x000000ffff087224 */ /* 0x000fe400078e0003 */
[----:B------:R-:W-:Y:S02]  /*b480*/  IMAD.MOV.U32 R9, RZ, RZ, R6 ;  /* 0x000000ffff097224 */ /* 0x000fe400078e0006 */
[----:B------:R-:W-:Y:S02]  /*b490*/  IMAD.MOV.U32 R7, RZ, RZ, R155 ;  /* 0x000000ffff077224 */ /* 0x000fe400078e009b */
[----:B------:R-:W-:Y:S02]  /*b4a0*/  IMAD.MOV.U32 R13, RZ, RZ, R22 ;  /* 0x000000ffff0d7224 */ /* 0x000fe400078e0016 */
[----:B------:R-:W-:-:S07]  /*b4b0*/  IMAD.MOV.U32 R119, RZ, RZ, RZ ;  /* 0x000000ffff777224 */ /* 0x000fce00078e00ff */
.L_x_15468:
        /* <DEDUP_REMOVED lines=9> */
.L_x_15458:
        /* <DEDUP_REMOVED lines=8> */
.L_x_15459:
[----:B------:R-:W-:Y:S04]  /*b5d0*/  BSSY B0, `(.L_x_15457) ;  /* 0x0000004000007945 */ /* 0x000fe80003800000 */
[----:B-1----:R-:W-:Y:S05]  /*b5e0*/  @P2 BRA `(.L_x_15460) ;  /* 0x0000000000082947 */ /* 0x002fea0003800000 */
[----:B------:R-:W1:Y:S02]  /*b5f0*/  SYNCS.PHASECHK.TRANS64.TRYWAIT P2, [R3+URZ+0x16830], R0 ;  /* 0x01683000030075a7 */ /* 0x000e64000804017f */
[----:B-1----:R-:W-:Y:S05]  /*b600*/  @!P2 BRA `(.L_x_15461) ;  /* 0x000000e800bca947 */ /* 0x002fea0003800000 */
.L_x_15460:
[----:B------:R-:W-:Y:S05]  /*b610*/  BSYNC B0 ;  /* 0x0000000000007941 */ /* 0x000fea0003800000 */
.L_x_15457:
        /* <DEDUP_REMOVED lines=8> */
[----:B------:R-:W-:Y:S01]  /*b6a0*/  MOV R27, 0x40000040 ;  /* 0x40000040001b7802 */ /* 0x000fe20000000f00 */
[----:B------:R-:W-:Y:S01]  /*b6b0*/  IMAD.MOV.U32 R25, RZ, RZ, 0x40000040 ;  /* 0x40000040ff197424 */ /* 0x000fe200078e00ff */
[----:B------:R-:W-:-:S02]  /*b6c0*/  SEL R22, R22, RZ, P2 ;  /* 0x000000ff16167207 */ /* 0x000fc40001000000 */
[----:B------:R-:W-:Y:S02]  /*b6d0*/  R2UR UR15, R11 ;  /* 0x000000000b0f72ca */ /* 0x000fe400000e0000 */
[----:B------:R-:W-:Y:S02]  /*b6e0*/  R2UR UR4, R14 ;  /* 0x000000000e0472ca */ /* 0x000fe400000e0000 */
        /* <DEDUP_REMOVED lines=38> */
.L_x_15463:
[----:B------:R-:W-:Y:S01]  /*b950*/  SHF.L.U32 R0, R7, 0x1f, RZ ;  /* 0x0000001f07007819 */ /* 0x000fe200000006ff */
[----:B-----5:R-:W-:-:S04]  /*b960*/  IMAD R3, R13, 0x8, R2 ;  /* 0x000000080d037824 */ /* 0x020fc800078e0202 */
[----:B------:R0:W1:Y:S01]  /*b970*/  SYNCS.PHASECHK.TRANS64.TRYWAIT P1, [R3+URZ+0x16850], R0 ;  /* 0x01685000030075a7 */ /* 0x000062000802017f */
[----:B------:R-:W-:Y:S05]  /*b980*/  @!P0 BRA `(.L_x_15464) ;  /* 0x0000000000048947 */ /* 0x000fea0003800000 */
[----:B------:R-:W-:Y:S01]  /*b990*/  BPT.TRAP 0x1 ;  /* 0x000000040000795c */ /* 0x000fe20000300000 */
.L_x_15464:
[----:B-1----:R-:W-:Y:S05]  /*b9a0*/  @P1 BRA `(.L_x_15462) ;  /* 0x0000000000081947 */ /* 0x002fea0003800000 */
[----:B------:R-:W1:Y:S02]  /*b9b0*/  SYNCS.PHASECHK.TRANS64.TRYWAIT P1, [R3+URZ+0x16850], R0 ;  /* 0x01685000030075a7 */ /* 0x000e64000802017f */
[----:B-1----:R-:W-:Y:S05]  /*b9c0*/  @!P1 BRA `(.L_x_15465) ;  /* 0x000000e400e09947 */ /* 0x002fea0003800000 */
.L_x_15462:
        /* <DEDUP_REMOVED lines=46> */
[----:B------:R-:W-:Y:S02]  /*bcb0*/  R2UR UR6, R10 ;  /* 0x000000000a0672ca */ /* 0x000fe400000e0000 */
[----:B------:R-:W-:Y:S01]  /*bcc0*/  R2UR UR7, R11 ;  /* 0x000000000b0772ca */ /* 0x000fe200000e0000 */
[----:B------:R-:W-:Y:S01]  /*bcd0*/  IMAD.MOV.U32 R11, RZ, RZ, 0x40000040 ;  /* 0x40000040ff0b7424 */ /* 0x000fe200078e00ff */
[C---:B------:R-:W-:Y:S01]  /*bce0*/  IADD3 R10, R6.reuse, 0x300, RZ ;  /* 0x00000300060a7810 */ /* 0x040fe20007ffe0ff */
        /* <DEDUP_REMOVED lines=18> */
.L_x_15466:
[----:B------:R-:W2:Y:S01]  /*be10*/  LDL R120, [R1+0x28] ;  /* 0x0000280001787983 */ /* 0x000ea20000100800 */
[----:B0-----:R-:W0:Y:S03]  /*be20*/  LDC R0, c[0x0][0x448] ;  /* 0x00011200ff007b82 */ /* 0x001e260000000800 */
[----:B------:R-:W2:Y:S04]  /*be30*/  LDL R3, [R1+0x44] ;  /* 0x0000440001037983 */ /* 0x000ea80000100800 */
[----:B------:R-:W3:Y:S04]  /*be40*/  LDL R11, [R1+0x40] ;  /* 0x00004000010b7983 */ /* 0x000ee80000100800 */
[----:B------:R-:W4:Y:S04]  /*be50*/  LDL R10, [R1+0x24] ;  /* 0x00002400010a7983 */ /* 0x000f280000100800 */
[----:B------:R-:W4:Y:S01]  /*be60*/  LDL R7, [R1+0x18] ;  /* 0x0000180001077983 */ /* 0x000f220000100800 */
[----:B------:R-:W-:-:S04]  /*be70*/  LOP3.LUT R23, R23, 0xffffffdf, RZ, 0xc0, !PT ;  /* 0xffffffdf17177812 */ /* 0x000fc800078ec0ff */
[----:B------:R-:W-:Y:S02]  /*be80*/  @P0 LOP3.LUT R23, R23, 0x20, RZ, 0xfc, !PT ;  /* 0x0000002017170812 */ /* 0x000fe400078efcff */
[----:B0-----:R-:W-:Y:S02]  /*be90*/  ISETP.NE.AND P1, PT, R0, 0x1, PT ;  /* 0x000000010000780c */ /* 0x001fe40003f25270 */
[----:B------:R-:W-:-:S11]  /*bea0*/  LOP3.LUT R23, R23, 0xffffffbf, RZ, 0xc0, !PT ;  /* 0xffffffbf17177812 */ /* 0x000fd600078ec0ff */
[----:B------:R-:W0:Y:S08]  /*beb0*/  @P1 LDC R6, c[0x0][0x44c] ;  /* 0x00011300ff061b82 */ /* 0x000e300000000800 */
[----:B------:R-:W1:Y:S01]  /*bec0*/  @P1 LDC R0, c[0x0][0x450] ;  /* 0x00011400ff001b82 */ /* 0x000e620000000800 */
[----:B--2---:R-:W-:Y:S02]  /*bed0*/  IMAD.IADD R3, R3, 0x1, R120 ;  /* 0x0000000103037824 */ /* 0x004fe400078e0278 */
[----:B------:R-:W2:Y:S02]  /*bee0*/  S2R R120, SR_CgaCtaId ;  /* 0x0000000000787919 */ /* 0x000ea40000008800 */
[----:B0-----:R-:W-:-:S05]  /*bef0*/  @P1 IMAD.HI.U32 R6, R3, R6, RZ ;  /* 0x0000000603061227 */ /* 0x001fca00078e00ff */
[----:B-1----:R-:W-:Y:S01]  /*bf00*/  @P1 SHF.R.U32.HI R3, RZ, R0, R6 ;  /* 0x00000000ff031219 */ /* 0x002fe20000011606 */
[----:B------:R-:W-:-:S04]  /*bf10*/  IMAD.MOV.U32 R6, RZ, RZ, -0x80 ;  /* 0xffffff80ff067424 */ /* 0x000fc800078e00ff */
[----:B------:R-:W0:Y:S01]  /*bf20*/  SHFL.IDX PT, R0, R3, RZ, 0x1c1f ;  /* 0x001c1fff03007589 */ /* 0x000e2200000e0000 */
[----:B------:R-:W-:-:S03]  /*bf30*/  IMAD R6, R12, R6, 0x1 ;  /* 0x000000010c067424 */ /* 0x000fc600078e0206 */
[----:B------:R-:W1:Y:S01]  /*bf40*/  SHFL.IDX PT, R3, R3, 0x1, 0x1c1f ;  /* 0x003c1f0003037f89 */ /* 0x000e6200000e0000 */
[----:B---3--:R-:W-:-:S05]  /*bf50*/  IMAD R6, R11, -0x2, R6 ;  /* 0xfffffffe0b067824 */ /* 0x008fca00078e0206 */
[----:B----4-:R-:W-:-:S05]  /*bf60*/  IADD3 R6, -R7, R6, R10 ;  /* 0x0000000607067210 */ /* 0x010fca0007ffe10a */
[C---:B0-----:R-:W-:Y:S02]  /*bf70*/  IMAD.IADD R0, R6.reuse, 0x1, R0 ;  /* 0x0000000106007824 */ /* 0x041fe400078e0200 */
[----:B-1----:R-:W-:-:S03]  /*bf80*/  IMAD.IADD R3, R6, 0x1, R3 ;  /* 0x0000000106037824 */ /* 0x002fc600078e0203 */
        /* <DEDUP_REMOVED lines=125> */
[----:B------:R-:W0:Y:S01]  /*c760*/  SHFL.BFLY PT, R6, R0, 0x2, 0x1f ;  /* 0x0c401f0000067f89 */ /* 0x000e2200000e0000 */
        /* <DEDUP_REMOVED lines=12> */
[----:B0-----:R-:W-:-:S02]  /*c830*/  FMNMX.FTZ R6, R0, R6, !PT ;  /* 0x0000000600067209 */ /* 0x001fc40007810000 */
[C---:B------:R-:W-:Y:S02]  /*c840*/  ISETP.GT.AND P4, PT, R3.reuse, 0x50, PT ;  /* 0x000000500300780c */ /* 0x040fe40003f84270 */
[C---:B------:R-:W-:Y:S01]  /*c850*/  ISETP.GT.AND P3, PT, R3.reuse, 0x51, PT ;  /* 0x000000510300780c */ /* 0x040fe20003f64270 */
[----:B------:R-:W0:Y:S01]  /*c860*/  SHFL.BFLY PT, R0, R6, 0x1, 0x1f ;  /* 0x0c201f0006007f89 */ /* 0x000e2200000e0000 */
        /* <DEDUP_REMOVED lines=12> */
[----:B0-----:R-:W-:Y:S02]  /*c930*/  FMNMX.FTZ R6, R6, R0, !PT ;  /* 0x0000000006067209 */ /* 0x001fe40007810000 */
[----:B------:R-:W0:Y:S01]  /*c940*/  LDC R0, c[0x0][0x988] ;  /* 0x00026200ff007b82 */ /* 0x000e220000000800 */
[----:B------:R-:W-:Y:S02]  /*c950*/  ISETP.GT.AND P0, PT, R3, 0x60, PT ;  /* 0x000000600300780c */ /* 0x000fe40003f04270 */
[----:B------:R-:W-:Y:S02]  /*c960*/  FSETP.NEU.FTZ.AND P6, PT, R6, -INF , PT ;  /* 0xff8000000600780b */ /* 0x000fe40003fdd000 */
[----:B------:R-:W-:-:S02]  /*c970*/  FSEL R74, R74, -INF , P0 ;  /* 0xff8000004a4a7808 */ /* 0x000fc40000000000 */
[----:B------:R-:W-:Y:S02]  /*c980*/  FSEL R7, R6, RZ, P6 ;  /* 0x000000ff06077208 */ /* 0x000fe40003000000 */
[----:B------:R-:W-:Y:S02]  /*c990*/  LOP3.LUT P0, RZ, R23, 0x40, RZ, 0xc0, !PT ;  /* 0x0000004017ff7812 */ /* 0x000fe4000780c0ff */
[----:B------:R-:W-:Y:S01]  /*c9a0*/  FSEL R79, R79, -INF , P1 ;  /* 0xff8000004f4f7808 */ /* 0x000fe20000800000 */
[----:B------:R-:W-:Y:S01]  /*c9b0*/  FADD.FTZ R7, -R7, R9 ;  /* 0x0000000907077221 */ /* 0x000fe20000010100 */
[----:B------:R-:W-:Y:S02]  /*c9c0*/  FSEL R75, R75, -INF , P0 ;  /* 0xff8000004b4b7808 */ /* 0x000fe40000000000 */
[----:B------:R-:W-:Y:S02]  /*c9d0*/  FSEL R82, R82, -INF , P2 ;  /* 0xff80000052527808 */ /* 0x000fe40001000000 */
[----:B------:R-:W-:-:S02]  /*c9e0*/  FSEL R83, R83, -INF , P3 ;  /* 0xff80000053537808 */ /* 0x000fc40001800000 */
[----:B------:R-:W-:Y:S02]  /*c9f0*/  FSEL R86, R86, -INF , P4 ;  /* 0xff80000056567808 */ /* 0x000fe40002000000 */
[----:B------:R-:W-:Y:S02]  /*ca00*/  FSEL R87, R87, -INF , P5 ;  /* 0xff80000057577808 */ /* 0x000fe40002800000 */
[----:B------:R-:W-:Y:S01]  /*ca10*/  LOP3.LUT P0, RZ, R23, 0x20, RZ, 0xc0, !PT ;  /* 0x0000002017ff7812 */ /* 0x000fe2000780c0ff */
[-C--:B0-----:R-:W-:Y:S01]  /*ca20*/  FMUL.FTZ R9, R6, R0.reuse ;  /* 0x0000000006097220 */ /* 0x081fe20000410000 */
[----:B------:R-:W-:-:S04]  /*ca30*/  FMUL.FTZ R7, R7, R0 ;  /* 0x0000000007077220 */ /* 0x000fc80000410000 */
[----:B------:R-:W-:Y:S02]  /*ca40*/  FSEL R9, R9, RZ, P6 ;  /* 0x000000ff09097208 */ /* 0x000fe40003000000 */
[----:B------:R-:W-:Y:S01]  /*ca50*/  ISETP.GT.AND P6, PT, R3, 0x68, PT ;  /* 0x000000680300780c */ /* 0x000fe20003fc4270 */
[----:B------:R-:W-:Y:S01]  /*ca60*/  MUFU.EX2 R7, R7 ;  /* 0x0000000700077308 */ /* 0x000fe20000000800 */
[----:B------:R-:W-:Y:S01]  /*ca70*/  FMNMX.FTZ R3, R26, R8, !PT ;  /* 0x000000081a037209 */ /* 0x000fe20007810000 */
[-CC-:B------:R-:W-:Y:S01]  /*ca80*/  FFMA.FTZ R24, R24, R0.reuse, -R9.reuse ;  /* 0x0000000018187223 */ /* 0x180fe20000010809 */
[----:B------:R-:W-:Y:S01]  /*ca90*/  FSEL R78, R78, -INF , P6 ;  /* 0xff8000004e4e7808 */ /* 0x000fe20003000000 */
[-CC-:B------:R-:W-:Y:S01]  /*caa0*/  FFMA.FTZ R25, R25, R0.reuse, -R9.reuse ;  /* 0x0000000019197223 */ /* 0x180fe20000010809 */
[----:B------:R-:W-:Y:S01]  /*cab0*/  FMNMX.FTZ R3, R27, R3, !PT ;  /* 0x000000031b037209 */ /* 0x000fe20007810000 */
[-CC-:B------:R-:W-:Y:S01]  /*cac0*/  FFMA.FTZ R28, R28, R0.reuse, -R9.reuse ;  /* 0x000000001c1c7223 */ /* 0x180fe20000010809 */
[-CC-:B------:R-:W-:Y:S01]  /*cad0*/  FFMA.FTZ R29, R29, R0.reuse, -R9.reuse ;  /* 0x000000001d1d7223 */ /* 0x180fe20000010809 */
[----:B------:R-:W0:Y:S01]  /*cae0*/  MUFU.EX2 R24, R24 ;  /* 0x0000001800187308 */ /* 0x000e220000000800 */
[----:B------:R-:W-:Y:S01]  /*caf0*/  FMNMX.FTZ R3, R30, R3, !PT ;  /* 0x000000031e037209 */ /* 0x000fe20007810000 */
[-CC-:B------:R-:W-:Y:S01]  /*cb00*/  FFMA.FTZ R32, R32, R0.reuse, -R9.reuse ;  /* 0x0000000020207223 */ /* 0x180fe20000010809 */
[-CC-:B------:R-:W-:Y:S01]  /*cb10*/  FFMA.FTZ R33, R33, R0.reuse, -R9.reuse ;  /* 0x0000000021217223 */ /* 0x180fe20000010809 */
[-CC-:B------:R-:W-:Y:S01]  /*cb20*/  FFMA.FTZ R36, R36, R0.reuse, -R9.reuse ;  /* 0x0000000024247223 */ /* 0x180fe20000010809 */
[----:B------:R-:W-:Y:S01]  /*cb30*/  FMNMX.FTZ R3, R31, R3, !PT ;  /* 0x000000031f037209 */ /* 0x000fe20007810000 */
[-CC-:B------:R-:W-:Y:S01]  /*cb40*/  FFMA.FTZ R37, R37, R0.reuse, -R9.reuse ;  /* 0x0000000025257223 */ /* 0x180fe20000010809 */
[-CC-:B------:R-:W-:Y:S01]  /*cb50*/  FFMA.FTZ R40, R40, R0.reuse, -R9.reuse ;  /* 0x0000000028287223 */ /* 0x180fe20000010809 */
[----:B------:R-:W1:Y:S01]  /*cb60*/  MUFU.EX2 R25, R25 ;  /* 0x0000001900197308 */ /* 0x000e620000000800 */
[----:B------:R-:W-:Y:S01]  /*cb70*/  FMNMX.FTZ R3, R34, R3, !PT ;  /* 0x0000000322037209 */ /* 0x000fe20007810000 */
[-CC-:B------:R-:W-:Y:S01]  /*cb80*/  FFMA.FTZ R41, R41, R0.reuse, -R9.reuse ;  /* 0x0000000029297223 */ /* 0x180fe20000010809 */
[-CC-:B------:R-:W-:Y:S01]  /*cb90*/  FFMA.FTZ R44, R44, R0.reuse, -R9.reuse ;  /* 0x000000002c2c7223 */ /* 0x180fe20000010809 */
[-CC-:B------:R-:W-:Y:S01]  /*cba0*/  FFMA.FTZ R45, R45, R0.reuse, -R9.reuse ;  /* 0x000000002d2d7223 */ /* 0x180fe20000010809 */
[----:B------:R-:W-:Y:S01]  /*cbb0*/  FMNMX.FTZ R3, R35, R3, !PT ;  /* 0x0000000323037209 */ /* 0x000fe20007810000 */
[-CC-:B------:R-:W-:Y:S01]  /*cbc0*/  FFMA.FTZ R48, R48, R0.reuse, -R9.reuse ;  /* 0x0000000030307223 */ /* 0x180fe20000010809 */
[-CC-:B------:R-:W-:Y:S01]  /*cbd0*/  FFMA.FTZ R49, R49, R0.reuse, -R9.reuse ;  /* 0x0000000031317223 */ /* 0x180fe20000010809 */
[----:B------:R-:W-:Y:S01]  /*cbe0*/  MUFU.EX2 R28, R28 ;  /* 0x0000001c001c7308 */ /* 0x000fe20000000800 */
[----:B------:R-:W-:Y:S01]  /*cbf0*/  FMNMX.FTZ R3, R38, R3, !PT ;  /* 0x0000000326037209 */ /* 0x000fe20007810000 */
[----:B0-----:R-:W-:Y:S01]  /*cc00*/  FFMA.FTZ R5, R7, R5, R24 ;  /* 0x0000000507057223 */ /* 0x001fe20000010018 */
[-CC-:B------:R-:W-:Y:S01]  /*cc10*/  FFMA.FTZ R52, R52, R0.reuse, -R9.reuse ;  /* 0x0000000034347223 */ /* 0x180fe20000010809 */
[-CC-:B------:R-:W-:Y:S01]  /*cc20*/  FFMA.FTZ R53, R53, R0.reuse, -R9.reuse ;  /* 0x0000000035357223 */ /* 0x180fe20000010809 */
[----:B------:R-:W-:Y:S01]  /*cc30*/  FMNMX.FTZ R3, R39, R3, !PT ;  /* 0x0000000327037209 */ /* 0x000fe20007810000 */
[-CC-:B------:R-:W-:Y:S01]  /*cc40*/  FFMA.FTZ R56, R56, R0.reuse, -R9.reuse ;  /* 0x0000000038387223 */ /* 0x180fe20000010809 */
[-C--:B------:R-:W-:Y:S01]  /*cc50*/  FFMA.FTZ R57, R57, R0.reuse, -R9 ;  /* 0x0000000039397223 */ /* 0x080fe20000010809 */
[----:B------:R-:W-:Y:S01]  /*cc60*/  MUFU.EX2 R29, R29 ;  /* 0x0000001d001d7308 */ /* 0x000fe20000000800 */
[----:B------:R-:W-:Y:S01]  /*cc70*/  FMNMX.FTZ R3, R42, R3, !PT ;  /* 0x000000032a037209 */ /* 0x000fe20007810000 */
[----:B-1----:R-:W-:Y:S01]  /*cc80*/  FADD.FTZ R5, R25, R5 ;  /* 0x0000000519057221 */ /* 0x002fe20000010000 */
[-CC-:B------:R-:W-:Y:S01]  /*cc90*/  FFMA.FTZ R60, R60, R0.reuse, -R9.reuse ;  /* 0x000000003c3c7223 */ /* 0x180fe20000010809 */
[-CC-:B------:R-:W-:Y:S01]  /*cca0*/  FFMA.FTZ R61, R61, R0.reuse, -R9.reuse ;  /* 0x000000003d3d7223 */ /* 0x180fe20000010809 */
[----:B------:R-:W-:Y:S01]  /*ccb0*/  FMNMX.FTZ R3, R43, R3, !PT ;  /* 0x000000032b037209 */ /* 0x000fe20007810000 */
[-CC-:B------:R-:W-:Y:S01]  /*ccc0*/  FFMA.FTZ R64, R64, R0.reuse, -R9.reuse ;  /* 0x0000000040407223 */ /* 0x180fe20000010809 */
[-CC-:B------:R-:W-:Y:S01]  /*ccd0*/  FFMA.FTZ R65, R65, R0.reuse, -R9.reuse ;  /* 0x0000000041417223 */ /* 0x180fe20000010809 */
[----:B------:R-:W-:Y:S01]  /*cce0*/  MUFU.EX2 R32, R32 ;  /* 0x0000002000207308 */ /* 0x000fe20000000800 */
        /* <DEDUP_REMOVED lines=55> */
[----:B------:R-:W-:-:S03]  /*d060*/  FMUL.FTZ R11, R3, R0 ;  /* 0x00000000030b7220 */ /* 0x000fc60000410000 */
[----:B------:R-:W-:-:S03]  /*d070*/  FSEL R10, R3, RZ, P1 ;  /* 0x000000ff030a7208 */ /* 0x000fc60000800000 */
[----:B------:R-:W-:Y:S01]  /*d080*/  MUFU.EX2 R69, R69 ;  /* 0x0000004500457308 */ /* 0x000fe20000000800 */
[----:B------:R-:W-:Y:S01]  /*d090*/  FSEL R11, R11, RZ, P1 ;  /* 0x000000ff0b0b7208 */ /* 0x000fe20000800000 */
[----:B------:R-:W-:Y:S01]  /*d0a0*/  FADD.FTZ R8, -R10, R8 ;  /* 0x000000080a087221 */ /* 0x000fe20000010100 */
[----:B------:R-:W-:-:S03]  /*d0b0*/  IMAD R10, R22, 0x8, R2 ;  /* 0x00000008160a7824 */ /* 0x000fc600078e0202 */
[-CC-:B------:R-:W-:Y:S01]  /*d0c0*/  FFMA.FTZ R26, R26, R0.reuse, -R11.reuse ;  /* 0x000000001a1a7223 */ /* 0x180fe2000001080b */
[-CC-:B------:R-:W-:Y:S01]  /*d0d0*/  FFMA.FTZ R27, R27, R0.reuse, -R11.reuse ;  /* 0x000000001b1b7223 */ /* 0x180fe2000001080b */
[-C--:B------:R-:W-:Y:S01]  /*d0e0*/  FMUL.FTZ R8, R8, R0.reuse ;  /* 0x0000000008087220 */ /* 0x080fe20000410000 */
[-CC-:B------:R-:W-:Y:S01]  /*d0f0*/  FFMA.FTZ R30, R30, R0.reuse, -R11.reuse ;  /* 0x000000001e1e7223 */ /* 0x180fe2000001080b */
[-CC-:B------:R-:W-:Y:S01]  /*d100*/  FFMA.FTZ R31, R31, R0.reuse, -R11.reuse ;  /* 0x000000001f1f7223 */ /* 0x180fe2000001080b */
[-CC-:B------:R-:W-:Y:S01]  /*d110*/  FFMA.FTZ R34, R34, R0.reuse, -R11.reuse ;  /* 0x0000000022227223 */ /* 0x180fe2000001080b */
[----:B------:R-:W-:Y:S01]  /*d120*/  MUFU.EX2 R26, R26 ;  /* 0x0000001a001a7308 */ /* 0x000fe20000000800 */
[----:B------:R-:W-:Y:S02]  /*d130*/  VIADD R10, R10, 0x16840 ;  /* 0x000168400a0a7836 */ /* 0x000fe40000000000 */
[-CC-:B------:R-:W-:Y:S01]  /*d140*/  FFMA.FTZ R35, R35, R0.reuse, -R11.reuse ;  /* 0x0000000023237223 */ /* 0x180fe2000001080b */
[-CC-:B------:R-:W-:Y:S01]  /*d150*/  FFMA.FTZ R38, R38, R0.reuse, -R11.reuse ;  /* 0x0000000026267223 */ /* 0x180fe2000001080b */
[-CC-:B------:R-:W-:Y:S01]  /*d160*/  FFMA.FTZ R39, R39, R0.reuse, -R11.reuse ;  /* 0x0000000027277223 */ /* 0x180fe2000001080b */
[-CC-:B------:R-:W-:Y:S01]  /*d170*/  FFMA.FTZ R42, R42, R0.reuse, -R11.reuse ;  /* 0x000000002a2a7223 */ /* 0x180fe2000001080b */
[----:B--2---:R-:W-:Y:S01]  /*d180*/  PRMT R10, R120, 0x654, R10 ;  /* 0x00000654780a7816 */ /* 0x004fe2000000000a */
[-CC-:B------:R-:W-:Y:S01]  /*d190*/  FFMA.FTZ R43, R43, R0.reuse, -R11.reuse ;  /* 0x000000002b2b7223 */ /* 0x180fe2000001080b */
[----:B------:R-:W0:Y:S01]  /*d1a0*/  MUFU.EX2 R8, R8 ;  /* 0x0000000800087308 */ /* 0x000e220000000800 */
[-CC-:B------:R-:W-:Y:S01]  /*d1b0*/  FFMA.FTZ R46, R46, R0.reuse, -R11.reuse ;  /* 0x000000002e2e7223 */ /* 0x180fe2000001080b */
[----:B------:R1:W-:Y:S01]  /*d1c0*/  SYNCS.ARRIVE.TRANS64.RED.A1T0 RZ, [R10+URZ], RZ ;  /* 0x000000ff0aff79a7 */ /* 0x0003e2000810043f */
        /* <DEDUP_REMOVED lines=15> */
[-CC-:B------:R-:W-:Y:S01]  /*d2c0*/  FFMA.FTZ R71, R71, R0.reuse, -R11.reuse ;  /* 0x0000000047477223 */ /* 0x180fe2000001080b */
[-CC-:B------:R-:W-:Y:S01]  /*d2d0*/  FFMA.FTZ R74, R74, R0.reuse, -R11.reuse ;  /* 0x000000004a4a7223 */ /* 0x180fe2000001080b */
[-CC-:B------:R-:W-:Y:S01]  /*d2e0*/  FFMA.FTZ R75, R75, R0.reuse, -R11.reuse ;  /* 0x000000004b4b7223 */ /* 0x180fe2000001080b */
[-CC-:B------:R-:W-:Y:S01]  /*d2f0*/  FFMA.FTZ R78, R78, R0.reuse, -R11.reuse ;  /* 0x000000004e4e7223 */ /* 0x180fe2000001080b */
[-CC-:B------:R-:W-:Y:S01]  /*d300*/  FFMA.FTZ R79, R79, R0.reuse, -R11.reuse ;  /* 0x000000004f4f7223 */ /* 0x180fe2000001080b */
[-C--:B------:R-:W-:Y:S01]  /*d310*/  FFMA.FTZ R82, R82, R0.reuse, -R11 ;  /* 0x0000000052527223 */ /* 0x080fe2000001080b */
[----:B------:R-:W0:Y:S01]  /*d320*/  MUFU.EX2 R31, R31 ;  /* 0x0000001f001f7308 */ /* 0x000e220000000800 */
[----:B-1----:R-:W-:Y:S01]  /*d330*/  FADD.FTZ R10, R27, R4 ;  /* 0x000000041b0a7221 */ /* 0x002fe20000010000 */
[----:B------:R-:W-:Y:S01]  /*d340*/  FADD.FTZ R4, R28, R5 ;  /* 0x000000051c047221 */ /* 0x000fe20000010000 */
[-CC-:B------:R-:W-:Y:S01]  /*d350*/  FFMA.FTZ R83, R83, R0.reuse, -R11.reuse ;  /* 0x0000000053537223 */ /* 0x180fe2000001080b */
[-CC-:B------:R-:W-:Y:S01]  /*d360*/  FFMA.FTZ R86, R86, R0.reuse, -R11.reuse ;  /* 0x0000000056567223 */ /* 0x180fe2000001080b */
[----:B------:R-:W-:Y:S01]  /*d370*/  FFMA.FTZ R11, R87, R0, -R11 ;  /* 0x00000000570b7223 */ /* 0x000fe2000001080b */
[----:B------:R-:W-:-:S02]  /*d380*/  FADD.FTZ R4, R29, R4 ;  /* 0x000000041d047221 */ /* 0x000fc40000010000 */
        /* <DEDUP_REMOVED lines=96> */
.L_x_15467:
[----:B------:R-:W-:Y:S02]  /*d990*/  IMAD R10, R13, 0x8, R2 ;  /* 0x000000080d0a7824 */ /* 0x000fe400078e0202 */
[----:B------:R-:W2:Y:S02]  /*d9a0*/  LDL R13, [R1+0x2c] ;  /* 0x00002c00010d7983 */ /* 0x000ea40000100800 */
[----:B------:R-:W-:-:S05]  /*d9b0*/  VIADD R10, R10, 0x16860 ;  /* 0x000168600a0a7836 */ /* 0x000fca0000000000 */
[----:B------:R-:W-:Y:S01]  /*d9c0*/  PRMT R10, R120, 0x654, R10 ;  /* 0x00000654780a7816 */ /* 0x000fe2000000000a */
[-C--:B------:R-:W-:Y:S01]  /*d9d0*/  FMUL.FTZ R88, R88, R7.reuse ;  /* 0x0000000758587220 */ /* 0x080fe20000410000 */
[----:B------:R-:W-:Y:S02]  /*d9e0*/  F2FP.BF16.F32.PACK_AB R122, R9, R84 ;  /* 0x00000054097a723e */ /* 0x000fe400000010ff */
        /* <DEDUP_REMOVED lines=67> */
[----:B------:R-:W-:Y:S02]  /*de20*/  VIADD R12, R12, 0xffffffff ;  /* 0xffffffff0c0c7836 */ /* 0x000fe40000000000 */
[----:B------:R-:W-:-:S10]  /*de30*/  IMAD.MOV.U32 R13, RZ, RZ, R22 ;  /* 0x000000ffff0d7224 */ /* 0x000fd400078e0016 */
[----:B0-----:R-:W-:Y:S05]  /*de40*/  @P1 BRA `(.L_x_15468) ;  /* 0xffffffd4009c1947 */ /* 0x001fea000383ffff */
.L_x_15456:
[----:B------:R-:W-:-:S13]  /*de50*/  ISETP.GE.AND P1, PT, R12, RZ, PT ;  /* 0x000000ff0c00720c */ /* 0x000fda0003f26270 */
[----:B------:R-:W-:Y:S05]  /*de60*/  @!P1 BRA `(.L_x_15469) ;  /* 0x0000001c00e09947 */ /* 0x000fea0003800000 */
[----:B------:R-:W-:Y:S01]  /*de70*/  IMAD.MOV.U32 R10, RZ, RZ, R3 ;  /* 0x000000ffff0a7224 */ /* 0x000fe200078e0003 */
[----:B------:R-:W-:Y:S01]  /*de80*/  MOV R7, R155 ;  /* 0x0000009b00077202 */ /* 0x000fe20000000f00 */
[----:B------:R-:W-:Y:S02]  /*de90*/  IMAD.MOV.U32 R11, RZ, RZ, R6 ;  /* 0x000000ffff0b7224 */ /* 0x000fe400078e0006 */
[----:B------:R-:W-:-:S07]  /*dea0*/  IMAD.MOV.U32 R13, RZ, RZ, R22 ;  /* 0x000000ffff0d7224 */ /* 0x000fce00078e0016 */
.L_x_15481:
        /* <DEDUP_REMOVED lines=11> */
.L_x_15471:
[----:B------:R-:W-:Y:S01]  /*df60*/  IMAD R0, R22, 0x8, R2 ;  /* 0x0000000816007824 */ /* 0x000fe200078e0202 */
[----:B------:R-:W-:-:S04]  /*df70*/  SHF.L.U32 R3, R155, 0x1f, RZ ;  /* 0x0000001f9b037819 */ /* 0x000fc800000006ff */
[----:B------:R0:W1:Y:S01]  /*df80*/  SYNCS.PHASECHK.TRANS64.TRYWAIT P1, [R0+URZ+0x16830], R3 ;  /* 0x01683003000075a7 */ /* 0x000062000802017f */
[----:B------:R-:W-:Y:S05]  /*df90*/  @!P0 BRA `(.L_x_15472) ;  /* 0x0000000000048947 */ /* 0x000fea0003800000 */
[----:B------:R-:W-:Y:S01]  /*dfa0*/  BPT.TRAP 0x1 ;  /* 0x000000040000795c */ /* 0x000fe20000300000 */
.L_x_15472:
[----:B------:R-:W-:Y:S04]  /*dfb0*/  BSSY B0, `(.L_x_15470) ;  /* 0x0000004000007945 */ /* 0x000fe80003800000 */
[----:B-1----:R-:W-:Y:S05]  /*dfc0*/  @P1 BRA `(.L_x_15473) ;  /* 0x0000000000081947 */ /* 0x002fea0003800000 */
[----:B------:R-:W1:Y:S02]  /*dfd0*/  SYNCS.PHASECHK.TRANS64.TRYWAIT P1, [R0+URZ+0x16830], R3 ;  /* 0x01683003000075a7 */ /* 0x000e64000802017f */
[----:B-1----:R-:W-:Y:S05]  /*dfe0*/  @!P1 BRA `(.L_x_15474) ;  /* 0x000000c0006c9947 */ /* 0x002fea0003800000 */
.L_x_15473:
[----:B------:R-:W-:Y:S05]  /*dff0*/  BSYNC B0 ;  /* 0x0000000000007941 */ /* 0x000fea0003800000 */
.L_x_15470:
[----:B------:R-:W2:Y:S04]  /*e000*/  LDL R6, [R1+0x20] ;  /* 0x0000200001067983 */ /* 0x000ea80000100800 */
[----:B------:R3:W-:Y:S01]  /*e010*/  STL [R1+0x70], R2 ;  /* 0x0000700201007387 */ /* 0x0007e20000100800 */
[----:B01----:R-:W0:Y:S03]  /*e020*/  S2R R0, SR_TID.X ;  /* 0x0000000000007919 */ /* 0x003e260000002100 */
[----:B---3--:R-:W3:Y:S01]  /*e030*/  LDL.64 R2, [R1+0x10] ;  /* 0x0000100001027983 */ /* 0x008ee20000100a00 */
[----:B------:R-:W-:Y:S01]  /*e040*/  IMAD.MOV.U32 R9, RZ, RZ, 0x40000040 ;  /* 0x40000040ff097424 */ /* 0x000fe200078e00ff */
[----:B------:R-:W-:Y:S05]  /*e050*/  WARPSYNC.ALL ;  /* 0x0000000000007948 */ /* 0x000fea0003800000 */
[----:B------:R-:W-:-:S02]  /*e060*/  R2UR UR15, R9 ;  /* 0x00000000090f72ca */ /* 0x000fc400000e0000 */
[----:B0-----:R-:W-:-:S05]  /*e070*/  SHF.R.U32.HI R0, RZ, 0x7, R0 ;  /* 0x00000007ff007819 */ /* 0x001fca0000011600 */
[----:B------:R-:W-:Y:S02]  /*e080*/  VIADD R0, R0, 0x8 ;  /* 0x0000000800007836 */ /* 0x000fe40000000000 */
[----:B------:R-:W-:Y:S01]  /*e090*/  IMAD.MOV.U32 R27, RZ, RZ, 0x40000040 ;  /* 0x40000040ff1b7424 */ /* 0x000fe200078e00ff */
[----:B------:R-:W-:Y:S01]  /*e0a0*/  R2UR UR4, R14 ;  /* 0x000000000e0472ca */ /* 0x000fe200000e0000 */
[----:B------:R-:W-:Y:S01]  /*e0b0*/  IMAD.MOV.U32 R25, RZ, RZ, 0x40000040 ;  /* 0x40000040ff197424 */ /* 0x000fe200078e00ff */
[----:B------:R-:W-:Y:S02]  /*e0c0*/  R2UR UR5, R15 ;  /* 0x000000000f0572ca */ /* 0x000fe400000e0000 */
[----:B------:R-:W-:Y:S02]  /*e0d0*/  R2UR UR7, R27 ;  /* 0x000000001b0772ca */ /* 0x000fe400000e0000 */
[----:B------:R-:W-:Y:S02]  /*e0e0*/  R2UR UR11, R25 ;  /* 0x00000000190b72ca */ /* 0x000fe400000e0000 */
[----:B------:R-:W-:Y:S01]  /*e0f0*/  R2UR UR19, R27 ;  /* 0x000000001b1372ca */ /* 0x000fe200000e0000 */
[----:B------:R0:W-:Y:S01]  /*e100*/  BAR.SYNC.DEFER_BLOCKING R0, 0x100 ;  /* 0x000400000000751d */ /* 0x0001e20000010000 */
[----:B--2---:R-:W-:-:S04]  /*e110*/  IMAD R26, R22, 0x400, R6 ;  /* 0x00000400161a7824 */ /* 0x004fc800078e0206 */
[----:B------:R-:W-:-:S05]  /*e120*/  VIADD R8, R26, 0x4 ;  /* 0x000000041a087836 */ /* 0x000fca0000000000 */
[----:B------:R-:W-:Y:S02]  /*e130*/  R2UR UR14, R8 ;  /* 0x00000000080e72ca */ /* 0x000fe400000e0000 */
[----:B------:R-:W2:Y:S01]  /*e140*/  LDL.64 R8, [R1+0x8] ;  /* 0x0000080001087983 */ /* 0x000ea20000100a00 */
[C---:B------:R-:W-:Y:S01]  /*e150*/  R2UR UR6, R26.reuse ;  /* 0x000000001a0672ca */ /* 0x040fe200000e0000 */
[C---:B------:R-:W-:Y:S02]  /*e160*/  VIADD R24, R26.reuse, 0x2 ;  /* 0x000000021a187836 */ /* 0x040fe40000000000 */
[----:B------:R-:W-:-:S03]  /*e170*/  VIADD R26, R26, 0x6 ;  /* 0x000000061a1a7836 */ /* 0x000fc60000000000 */
[----:B------:R-:W-:Y:S02]  /*e180*/  R2UR UR10, R24 ;  /* 0x00000000180a72ca */ /* 0x000fe400000e0000 */
[----:B------:R-:W-:Y:S02]  /*e190*/  R2UR UR18, R26 ;  /* 0x000000001a1272ca */ /* 0x000fe400000e0000 */
        /* <DEDUP_REMOVED lines=11> */
[----:B--2---:R-:W-:Y:S02]  /*e250*/  R2UR UR12, R8 ;  /* 0x00000000080c72ca */ /* 0x004fe400000e0000 */
[----:B------:R-:W-:Y:S01]  /*e260*/  R2UR UR13, R9 ;  /* 0x00000000090d72ca */ /* 0x000fe200000e0000 */
[----:B------:R-:W-:-:S12]  /*e270*/  WARPGROUP.ARRIVE ;  /* 0x00000000000079c5 */ /* 0x000fd80000000000 */
        /* <DEDUP_REMOVED lines=8> */
.L_x_15476:
[----:B------:R-:W-:Y:S01]  /*e300*/  SHF.L.U32 R0, R7, 0x1f, RZ ;  /* 0x0000001f07007819 */ /* 0x000fe200000006ff */
[----:B-----5:R-:W-:-:S04]  /*e310*/  IMAD R3, R13, 0x8, R2 ;  /* 0x000000080d037824 */ /* 0x020fc800078e0202 */
[----:B------:R0:W1:Y:S01]  /*e320*/  SYNCS.PHASECHK.TRANS64.TRYWAIT P1, [R3+URZ+0x16850], R0 ;  /* 0x01685000030075a7 */ /* 0x000062000802017f */
[----:B------:R-:W-:Y:S05]  /*e330*/  @!P0 BRA `(.L_x_15477) ;  /* 0x0000000000048947 */ /* 0x000fea0003800000 */
[----:B------:R-:W-:Y:S01]  /*e340*/  BPT.TRAP 0x1 ;  /* 0x000000040000795c */ /* 0x000fe20000300000 */
.L_x_15477:
[----:B-1----:R-:W-:Y:S05]  /*e350*/  @P1 BRA `(.L_x_15475) ;  /* 0x0000000000081947 */ /* 0x002fea0003800000 */
[----:B------:R-:W1:Y:S02]  /*e360*/  SYNCS.PHASECHK.TRANS64.TRYWAIT P1, [R3+URZ+0x16850], R0 ;  /* 0x01685000030075a7 */ /* 0x000e64000802017f */
[----:B-1----:R-:W-:Y:S05]  /*e370*/  @!P1 BRA `(.L_x_15478) ;  /* 0x000000bc009c9947 */ /* 0x002fea0003800000 */
.L_x_15475:
        /* <DEDUP_REMOVED lines=25> */
[----:B------:R-:W-:Y:S02]  /*e510*/  R2UR UR6, R8 ;  /* 0x00000000080672ca */ /* 0x000fe400000e0000 */
[----:B------:R-:W-:Y:S01]  /*e520*/  R2UR UR7, R9 ;  /* 0x00000000090772ca */ /* 0x000fe200000e0000 */
[----:B------:R-:W-:Y:S01]  /*e530*/  IMAD.MOV.U32 R9, RZ, RZ, 0x40000040 ;  /* 0x40000040ff097424 */ /* 0x000fe200078e00ff */
[----:B------:R-:W-:Y:S01]  /*e540*/  IADD3 R8, R6, 0x180, RZ ;  /* 0x0000018006087810 */ /* 0x000fe20007ffe0ff */
[----:B------:R-:W-:Y:S02]  /*e550*/  WARPGROUP.DEPBAR.LE gsb0, 0x0 ;  /* 0x00008000000079c5 */ /* 0x000fe40000010000 */
[----:B------:R-:W-:-:S08]  /*e560*/  WARPGROUP.ARRIVE ;  /* 0x00000000000079c5 */ /* 0x000fd00000000000 */
        /* <DEDUP_REMOVED lines=37> */
.L_x_15479:
[----:B------:R-:W1:Y:S01]  /*e7c0*/  S2R R120, SR_CgaCtaId ;  /* 0x0000000000787919 */ /* 0x000e620000008800 */
[----:B0-----:R-:W-:-:S04]  /*e7d0*/  IMAD R0, R22, 0x8, R2 ;  /* 0x0000000816007824 */ /* 0x001fc800078e0202 */
[----:B------:R-:W-:-:S05]  /*e7e0*/  VIADD R0, R0, 0x16840 ;  /* 0x0001684000007836 */ /* 0x000fca0000000000 */
[----:B-1----:R-:W-:-:S04]  /*e7f0*/  PRMT R0, R120, 0x654, R0 ;  /* 0x0000065478007816 */ /* 0x002fc80000000000 */
        /* <DEDUP_REMOVED lines=74> */
[----:B------:R-:W0:Y:S03]  /*eca0*/  LDC R0, c[0x0][0x988] ;  /* 0x00026200ff007b82 */ /* 0x000e260000000800 */
[C---:B------:R-:W-:Y:S01]  /*ecb0*/  FADD.FTZ R8, -R3.reuse, R10 ;  /* 0x0000000a03087221 */ /* 0x040fe20000010100 */
[-C--:B0-----:R-:W-:Y:S01]  /*ecc0*/  FMUL.FTZ R9, R6, R0.reuse ;  /* 0x0000000006097220 */ /* 0x081fe20000410000 */
[-C--:B------:R-:W-:Y:S01]  /*ecd0*/  FMUL.FTZ R11, R3, R0.reuse ;  /* 0x00000000030b7220 */ /* 0x080fe20000410000 */
[-C--:B------:R-:W-:Y:S01]  /*ece0*/  FMUL.FTZ R7, R7, R0.reuse ;  /* 0x0000000007077220 */ /* 0x080fe20000410000 */
[-C--:B------:R-:W-:Y:S01]  /*ecf0*/  FMUL.FTZ R8, R8, R0.reuse ;  /* 0x0000000008087220 */ /* 0x080fe20000410000 */
        /* <DEDUP_REMOVED lines=196> */
.L_x_15480:
[----:B------:R-:W-:Y:S01]  /*f940*/  IMAD R10, R13, 0x8, R2 ;  /* 0x000000080d0a7824 */ /* 0x000fe200078e0202 */
[----:B------:R-:W-:Y:S01]  /*f950*/  ISETP.GT.AND P1, PT, R12, RZ, PT ;  /* 0x000000ff0c00720c */ /* 0x000fe20003f24270 */
[-C--:B------:R-:W-:Y:S01]  /*f960*/  FMUL.FTZ R88, R88, R7.reuse ;  /* 0x0000000758587220 */ /* 0x080fe20000410000 */
        /* <DEDUP_REMOVED lines=51> */
[----:B------:R-:W-:Y:S01]  /*fca0*/  VIADD R12, R12, 0xffffffff ;  /* 0xffffffff0c0c7836 */ /* 0x000fe20000000000 */
        /* <DEDUP_REMOVED lines=20> */
.L_x_15469:
[----:B------:R-:W-:Y:S05]  /*fdf0*/  WARPSYNC.ALL ;  /* 0x0000000000007948 */ /* 0x000fea0003800000 */
[----:B------:R-:W-:Y:S06]  /*fe00*/  BAR.ARV 0x8, 0x200 ;  /* 0x0208000000007b1d */ /* 0x000fec0000002000 */
[----:B------:R-:W-:Y:S05]  /*fe10*/  @!P0 BRA `(.L_x_15482) ;  /* 0x0000000000048947 */ /* 0x000fea0003800000 */
[----:B------:R-:W-:Y:S01]  /*fe20*/  BPT.TRAP 0x1 ;  /* 0x000000040000795c */ /* 0x000fe20000300000 */
.L_x_15482:
[----:B------:R-:W-:Y:S02]  /*fe30*/  LEA R10, R22, R2, 0x3 ;  /* 0x00000002160a7211 */ /* 0x000fe400078e18ff */
[----:B------:R-:W-:-:S04]  /*fe40*/  SHF.L.U32 R7, R155, 0x1f, RZ ;  /* 0x0000001f9b077819 */ /* 0x000fc800000006ff */
[----:B------:R0:W1:Y:S01]  /*fe50*/  SYNCS.PHASECHK.TRANS64.TRYWAIT P1, [R10+URZ+0x16850], R7 ;  /* 0x016850070a0075a7 */ /* 0x000062000802017f */
[----:B------:R-:W-:Y:S05]  /*fe60*/  @!P0 BRA `(.L_x_15483) ;  /* 0x0000000000048947 */ /* 0x000fea0003800000 */
[----:B------:R-:W-:Y:S01]  /*fe70*/  BPT.TRAP 0x1 ;  /* 0x000000040000795c */ /* 0x000fe20000300000 */
.L_x_15483:
[----:B------:R-:W-:-:S05]  /*fe80*/  VIADD R2, R2, 0x400 ;  /* 0x0000040002027836 */ /* 0x000fca0000000000 */
[----:B------:R-:W-:-:S04]  /*fe90*/  SHF.R.U32.HI R2, RZ, 0x4, R2 ;  /* 0x00000004ff027819 */ /* 0x000fc80000011602 */
[----:B------:R-:W-:Y:S01]  /*fea0*/  LOP3.LUT R9, R2, 0x3fff, RZ, 0xc0, !PT ;  /* 0x00003fff02097812 */ /* 0x000fe200078ec0ff */
[----:B-1----:R-:W-:Y:S06]  /*feb0*/  @P1 BRA `(.L_x_15484) ;  /* 0x0000000000081947 */ /* 0x002fec0003800000 */
[----:B------:R-:W1:Y:S02]  /*fec0*/  SYNCS.PHASECHK.TRANS64.TRYWAIT P1, [R10+URZ+0x16850], R7 ;  /* 0x016850070a0075a7 */ /* 0x000e64000802017f */
[----:B-1----:R-:W-:Y:S05]  /*fed0*/  @!P1 BRA `(.L_x_15485) ;  /* 0x000000a000d89947 */ /* 0x002fea0003800000 */
.L_x_15484:
        /* <DEDUP_REMOVED lines=9> */
[----:B------:R-:W-:Y:S01]  /*ff70*/  MOV R31, 0xff800000 ;  /* 0xff800000001f7802 */ /* 0x000fe20000000f00 */
[----:B01----:R-:W0:Y:S01]  /*ff80*/  SHFL.BFLY PT, R7, R4, 0x2, 0x1f ;  /* 0x0c401f0004077f89 */ /* 0x003e2200000e0000 */
[----:B------:R-:W-:-:S02]  /*ff90*/  IMAD.MOV.U32 R9, RZ, RZ, 0x40000040 ;  /* 0x40000040ff097424 */ /* 0x000fc400078e00ff */
[----:B------:R-:W-:-:S07]  /*ffa0*/  IMAD.MOV.U32 R30, RZ, RZ, -0x800000 ;  /* 0xff800000ff1e7424 */ /* 0x000fce00078e00ff */
[----:B------:R-:W-:Y:S01]  /*ffb0*/  HGMMA.64x64x16.F32.BF16 R88, R148, gdesc[UR4].tnspB, R88, gsb0 ;  /* 0x40e0000494587df0 */ /* 0x000fe20008001858 */
[----:B------:R-:W-:Y:S01]  /*ffc0*/  R2UR UR6, R12 ;  /* 0x000000000c0672ca */ /* 0x000fe200000e0000 */
[----:B------:R-:W-:Y:S01]  /*ffd0*/  VIADD R12, R8, 0x100 ;  /* 0x00000100080c7836 */ /* 0x000fe20000000000 */
[----:B------:R-:W-:Y:S01]  /*ffe0*/  R2UR UR7, R13 ;  /* 0x000000000d0772ca */ /* 0x000fe200000e0000 */
[----:B------:R-:W-:Y:S02]  /*fff0*/  IMAD.MOV.U32 R13, RZ, RZ, 0x40000040 ;  /* 0x40000040ff0d7424 */ /* 0x000fe400078e00ff */
[----:B--2---:R-:W-:Y:S01]  /*10000*/  FADD.FTZ R2, R2, R5 ;  /* 0x0000000502027221 */ /* 0x004fe20000010000 */
        /* <DEDUP_REMOVED lines=40> */
[----:B------:R-:W0:Y:S01]  /*10290*/  SHFL.BFLY PT, R7, R2, 0x1, 0x1f ;  /* 0x0c201f0002077f89 */ /* 0x000e2200000e0000 */
[----:B------:R-:W-:-:S03]  /*102a0*/  IMAD.MOV.U32 R4, RZ, RZ, RZ ;  /* 0x000000ffff047224 */ /* 0x000fc600078e00ff */
        /* <DEDUP_REMOVED lines=18> */
[----:B------:R-:W-:Y:S03]  /*103d0*/  HGMMA.64x64x16.F32.BF16 R88, R120, gdesc[UR4].tnspB, R88, gsb0 ;  /* 0x40e0000478587df0 */ /* 0x000fe60008001858 */
[----:B------:R-:W-:Y:S02]  /*103e0*/  WARPGROUP.DEPBAR.LE gsb0, 0x0 ;  /* 0x00008000000079c5 */ /* 0x000fe40000010000 */
[----:B--23--:R-:W-:Y:S05]  /*103f0*/  @!P0 BRA `(.L_x_15486) ;  /* 0x0000000000048947 */ /* 0x00cfea0003800000 */
[----:B------:R-:W-:Y:S01]  /*10400*/  BPT.TRAP 0x1 ;  /* 0x000000040000795c */ /* 0x000fe20000300000 */
.L_x_15486:
[----:B------:R-:W2:Y:S01]  /*10410*/  LDL.LU R5, [R1+0x58] ;  /* 0x0000580001057983 */ /* 0x000ea20000300800 */
[----:B------:R-:W-:Y:S02]  /*10420*/  VIADD R0, R10, 0x16860 ;  /* 0x000168600a007836 */ /* 0x000fe40000000000 */
[-C--:B------:R-:W-:Y:S01]  /*10430*/  FMUL.FTZ R25, R88, R4.reuse ;  /* 0x0000000458197220 */ /* 0x080fe20000410000 */
[----:B------:R-:W1:Y:S01]  /*10440*/  S2R R3, SR_CgaCtaId ;  /* 0x0000000000037919 */ /* 0x000e620000008800 */
[----:B------:R-:W-:Y:S02]  /*10450*/  VIADD R22, R22, 0x1 ;  /* 0x0000000116167836 */ /* 0x000fe40000000000 */
[----:B------:R-:W-:-:S03]  /*10460*/  FMUL.FTZ R12, R89, R4 ;  /* 0x00000004590c7220 */ /* 0x000fc60000410000 */
[----:B------:R-:W-:Y:S01]  /*10470*/  ISETP.NE.AND P0, PT, R22, 0x2, PT ;  /* 0x000000021600780c */ /* 0x000fe20003f05270 */
        /* <DEDUP_REMOVED lines=16> */
[----:B------:R-:W-:Y:S01]  /*10580*/  FMUL.FTZ R15, R95, R2 ;  /* 0x000000025f0f7220 */ /* 0x000fe20000410000 */
[----:B-1----:R-:W-:-:S04]  /*10590*/  PRMT R0, R3, 0x654, R0 ;  /* 0x0000065403007816 */ /* 0x002fc80000000000 */
[----:B------:R0:W-:Y:S01]  /*105a0*/  SYNCS.ARRIVE.TRANS64.RED.A1T0 RZ, [R0+URZ], RZ ;  /* 0x000000ff00ff79a7 */ /* 0x0001e2000810043f */
[----:B------:R-:W-:Y:S01]  /*105b0*/  FMUL.FTZ R3, R92, R4 ;  /* 0x000000045c037220 */ /* 0x000fe20000410000 */
        /* <DEDUP_REMOVED lines=18> */
.L_x_15416:
[----:B------:R-:W1:Y:S01]  /*106e0*/  S2R R0, SR_TID.X ;  /* 0x0000000000007919 */ /* 0x000e620000002100 */
[----:B------:R-:W-:Y:S05]  /*106f0*/  WARPSYNC.ALL ;  /* 0x0000000000007948 */ /* 0x000fea0003800000 */
[----:B-1----:R-:W-:-:S05]  /*10700*/  VIADD R45, R0, 0xffffff80 ;  /* 0xffffff80002d7836 */ /* 0x002fca0000000000 */
[----:B------:R-:W-:-:S04]  /*10710*/  SHF.R.S32.HI R43, RZ, 0x1f, R45 ;  /* 0x0000001fff2b7819 */ /* 0x000fc8000001142d */
[----:B------:R-:W-:-:S04]  /*10720*/  LEA.HI R43, R43, R45, RZ, 0x3 ;  /* 0x0000002d2b2b7211 */ /* 0x000fc800078f18ff */
[----:B------:R-:W-:-:S05]  /*10730*/  LOP3.LUT R43, R43, 0xfffffff8, RZ, 0xc0, !PT ;  /* 0xfffffff82b2b7812 */ /* 0x000fca00078ec0ff */
[----:B------:R-:W-:-:S04]  /*10740*/  IMAD.IADD R43, R45, 0x1, -R43 ;  /* 0x000000012d2b7824 */ /* 0x000fc800078e0a2b */
[----:B------:R-:W-:-:S05]  /*10750*/  IMAD.SHL.U32 R29, R43, 0x8, RZ ;  /* 0x000000082b1d7824 */ /* 0x000fca00078e00ff */
[----:B------:R-:W-:Y:S01]  /*10760*/  SHF.R.S32.HI R28, RZ, 0x1f, R29 ;  /* 0x0000001fff1c7819 */ /* 0x000fe2000001141d */
[----:B------:R-:W1:Y:S01]  /*10770*/  S2R R0, SR_CgaCtaId ;  /* 0x0000000000007919 */ /* 0x000e620000008800 */
[----:B------:R-:W-:Y:S01]  /*10780*/  MOV R2, 0x400 ;  /* 0x0000040000027802 */ /* 0x000fe20000000f00 */
[----:B------:R-:W-:Y:S01]  /*10790*/  BSSY B0, `(.L_x_15487) ;  /* 0x000018c000007945 */ /* 0x000fe20003800000 */
[----:B------:R-:W-:Y:S02]  /*107a0*/  BAR.SYNC.DEFER_BLOCKING 0x5, 0x200 ;  /* 0x0148000000007b1d */ /* 0x000fe40000010000 */
[----:B-1----:R-:W-:-:S05]  /*107b0*/  LEA R2, R0, R2, 0x18 ;  /* 0x0000000200027211 */ /* 0x002fca00078ec0ff */
[----:B------:R1:W2:Y:S01]  /*107c0*/  LDS.128 R32, [R2+0x168d0] ;  /* 0x0168d00002207984 */ /* 0x0002a20000000c00 */
[----:B------:R-:W-:Y:S06]  /*107d0*/  BAR.ARV 0x4, 0x200 ;  /* 0x0108000000007b1d */ /* 0x000fec0000002000 */
[----:B------:R-:W-:Y:S05]  /*107e0*/  @P1 BRA `(.L_x_15488) ;  /* 0x0000000c00b41947 */ /* 0x000fea0003800000 */
[----:B------:R-:W3:Y:S04]  /*107f0*/  LDL R0, [R1+0x6c] ;  /* 0x00006c0001007983 */ /* 0x000ee80000100800 */
[----:B------:R-:W4:Y:S04]  /*10800*/  LDL.LU R40, [R1+0x4c] ;  /* 0x00004c0001287983 */ /* 0x000f280000300800 */
[----:B------:R-:W4:Y:S01]  /*10810*/  LDL.LU R38, [R1+0x50] ;  /* 0x0000500001267983 */ /* 0x000f220000300800 */
[----:B0-----:R-:W0:Y:S01]  /*10820*/  S2R R5, SR_SWINHI ;  /* 0x0000000000057919 */ /* 0x001e220000002f00 */
[----:B------:R-:W-:Y:S05]  /*10830*/  WARPSYNC.ALL ;  /* 0x0000000000007948 */ /* 0x000fea0003800000 */
[----:B------:R-:W-:Y:S01]  /*10840*/  F2FP.BF16.F32.PACK_AB R12, R12, R25 ;  /* 0x000000190c0c723e */ /* 0x000fe200000010ff */
[----:B------:R-:W-:Y:S01]  /*10850*/  ULDC.64 UR4, c[0x0][0xc00] ;  /* 0x0003000000047ab9 */ /* 0x000fe20000000a00 */
[----:B------:R-:W-:-:S02]  /*10860*/  F2FP.BF16.F32.PACK_AB R13, R13, R90 ;  /* 0x0000005a0d0d723e */ /* 0x000fc400000010ff */
[----:B------:R-:W-:Y:S02]  /*10870*/  F2FP.BF16.F32.PACK_AB R14, R14, R3 ;  /* 0x000000030e0e723e */ /* 0x000fe400000010ff */
[----:B------:R-:W-:Y:S01]  /*10880*/  F2FP.BF16.F32.PACK_AB R15, R15, R94 ;  /* 0x0000005e0f0f723e */ /* 0x000fe200000010ff */
[----:B------:R-:W-:Y:S01]  /*10890*/  IMAD.MOV.U32 R36, RZ, RZ, RZ ;  /* 0x000000ffff247224 */ /* 0x000fe200078e00ff */
[----:B--2---:R-:W2:Y:S04]  /*108a0*/  LDL R32, [R1+0x44] ;  /* 0x0000440001207983 */ /* 0x004ea80000100800 */
[----:B------:R-:W2:Y:S01]  /*108b0*/  LDL R44, [R1+0x28] ;  /* 0x00002800012c7983 */ /* 0x000ea20000100800 */
[----:B------:R-:W-:Y:S02]  /*108c0*/  MOV R20, R2 ;  /* 0x0000000200147202 */ /* 0x000fe40000000f00 */
[----:B0-----:R-:W-:Y:S01]  /*108d0*/  MOV R21, R5 ;  /* 0x0000000500157202 */ /* 0x001fe20000000f00 */
[----:B------:R-:W-:Y:S02]  /*108e0*/  BAR.SYNC.DEFER_BLOCKING 0x1, 0x180 ;  /* 0x0046000000007b1d */ /* 0x000fe40000010000 */
[----:B---3--:R-:W-:-:S03]  /*108f0*/  IMAD.WIDE R10, R0, 0x2, R20 ;  /* 0x00000002000a7825 */ /* 0x008fc600078e0214 */
[C---:B----4-:R-:W-:Y:S02]  /*10900*/  IADD3 R37, P1, R10.reuse, 0x40, RZ ;  /* 0x000000400a257810 */ /* 0x050fe40007f3e0ff */
[C---:B------:R-:W-:Y:S02]  /*10910*/  LOP3.LUT R9, R10.reuse, 0x380, RZ, 0xc0, !PT ;  /* 0x000003800a097812 */ /* 0x040fe400078ec0ff */
[C---:B------:R-:W-:Y:S02]  /*10920*/  IADD3 R39, P0, R10.reuse, 0x60, RZ ;  /* 0x000000600a277810 */ /* 0x040fe40007f1e0ff */
[----:B------:R-:W-:Y:S02]  /*10930*/  IADD3 R27, P2, R10, 0x20, RZ ;  /* 0x000000200a1b7810 */ /* 0x000fe40007f5e0ff */
[----:B------:R-:W-:Y:S02]  /*10940*/  LOP3.LUT R4, R37, 0x380, RZ, 0xc0, !PT ;  /* 0x0000038025047812 */ /* 0x000fe400078ec0ff */
[----:B------:R-:W-:-:S02]  /*10950*/  SHF.R.U64 R9, R9, 0x3, RZ ;  /* 0x0000000309097819 */ /* 0x000fc400000012ff */
[----:B-----5:R-:W-:Y:S02]  /*10960*/  LOP3.LUT R24, R39, 0x380, RZ, 0xc0, !PT ;  /* 0x0000038027187812 */ /* 0x020fe400078ec0ff */
[----:B------:R-:W-:Y:S02]  /*10970*/  LOP3.LUT R0, R27, 0x380, RZ, 0xc0, !PT ;  /* 0x000003801b007812 */ /* 0x000fe400078ec0ff */
        /* <DEDUP_REMOVED lines=9> */
[----:B------:R-:W-:-:S02]  /*10a10*/  MOV R10, R10 ;  /* 0x0000000a000a7202 */ /* 0x000fc40000000f00 */
[----:B------:R-:W-:Y:S02]  /*10a20*/  LOP3.LUT R8, R0, R27, RZ, 0x3c, !PT ;  /* 0x0000001b00087212 */ /* 0x000fe400078e3cff */
[----:B------:R-:W-:Y:S01]  /*10a30*/  MOV R26, R6 ;  /* 0x00000006001a7202 */ /* 0x000fe20000000f00 */
[----:B------:R0:W-:Y:S01]  /*10a40*/  STSM.16.M88.4 [R10], R12 ;  /* 0x0000000c0a007844 */ /* 0x0001e20000000200 */
[----:B------:R-:W-:Y:S01]  /*10a50*/  MOV R3, R4 ;  /* 0x0000000400037202 */ /* 0x000fe20000000f00 */
[----:B------:R-:W3:Y:S01]  /*10a60*/  LDC R0, c[0x0][0xbe8] ;  /* 0x0002fa00ff007b82 */ /* 0x000ee20000000800 */
[----:B------:R-:W-:Y:S02]  /*10a70*/  ISETP.NE.U32.AND P0, PT, RZ, UR4, PT ;  /* 0x00000004ff007c0c */ /* 0x000fe4000bf05070 */
[----:B------:R-:W-:Y:S02]  /*10a80*/  IADD3 R24, P1, R40, UR4, RZ ;  /* 0x0000000428187c10 */ /* 0x000fe4000ff3e0ff */
        /* <DEDUP_REMOVED lines=14> */
[----:B------:R-:W-:Y:S01]  /*10b70*/  IADD3.X R25, R38, UR5, RZ, P1, !PT ;  /* 0x0000000526197c10 */ /* 0x000fe20008ffe4ff */
[----:B------:R-:W-:Y:S01]  /*10b80*/  ULDC.64 UR4, c[0x0][0xc08] ;  /* 0x0003020000047ab9 */ /* 0x000fe20000000a00 */
[----:B------:R0:W-:Y:S01]  /*10b90*/  STSM.16.M88.4 [R27], R4 ;  /* 0x000000041b007844 */ /* 0x0001e20000000200 */
[----:B------:R-:W-:-:S03]  /*10ba0*/  ISETP.NE.U32.AND P1, PT, RZ, UR4, PT ;  /* 0x00000004ff007c0c */ /* 0x000fc6000bf25070 */
[----:B------:R-:W-:Y:S01]  /*10bb0*/  STSM.16.M88.4 [R26], R8 ;  /* 0x000000081a007844 */ /* 0x000fe20000000200 */
[----:B------:R-:W-:-:S03]  /*10bc0*/  ISETP.NE.AND.EX P1, PT, RZ, UR5, PT, P1 ;  /* 0x00000005ff007c0c */ /* 0x000fc6000bf25310 */
[----:B------:R4:W-:Y:S01]  /*10bd0*/  STSM.16.M88.4 [R3], R12 ;  /* 0x0000000c03007844 */ /* 0x0009e20000000200 */
[----:B------:R-:W-:Y:S09]  /*10be0*/  BAR.SYNC.DEFER_BLOCKING 0x1, 0x180 ;  /* 0x0046000000007b1d */ /* 0x000ff20000010000 */
[----:B0-----:R-:W-:Y:S01]  /*10bf0*/  @P1 IADD3 R4, P3, R40, UR4, RZ ;  /* 0x0000000428041c10 */ /* 0x001fe2000ff7e0ff */
[----:B------:R-:W-:-:S03]  /*10c00*/  ULDC UR4, c[0x0][0xa88] ;  /* 0x0002a20000047ab9 */ /* 0x000fc60000000800 */
[----:B------:R-:W-:Y:S01]  /*10c10*/  @P1 IADD3.X R5, R38, UR5, RZ, P3, !PT ;  /* 0x0000000526051c10 */ /* 0x000fe20009ffe4ff */
[----:B----4-:R-:W-:Y:S01]  /*10c20*/  IMAD.U32 R3, RZ, RZ, UR4 ;  /* 0x00000004ff037e24 */ /* 0x010fe2000f8e00ff */
[----:B------:R0:W5:Y:S05]  /*10c30*/  @P0 LDG.E R36, desc[UR40][R24.64] ;  /* 0x0000002818240981 */ /* 0x00016a000c1e1900 */
[----:B------:R0:W5:Y:S01]  /*10c40*/  @P1 LDG.E R3, desc[UR40][R4.64] ;  /* 0x0000002804031981 */ /* 0x000162000c1e1900 */
[----:B---3--:R-:W-:-:S13]  /*10c50*/  ISETP.NE.AND P2, PT, R0, 0x1, PT ;  /* 0x000000010000780c */ /* 0x008fda0003f45270 */
[----:B------:R-:W3:Y:S08]  /*10c60*/  @P2 LDC R6, c[0x0][0xbec] ;  /* 0x0002fb00ff062b82 */ /* 0x000ef00000000800 */
[----:B------:R-:W4:Y:S01]  /*10c70*/  @P2 LDC R27, c[0x0][0xbf0] ;  /* 0x0002fc00ff1b2b82 */ /* 0x000f220000000800 */
[----:B--2---:R-:W-:Y:S01]  /*10c80*/  IMAD.IADD R13, R32, 0x1, R44 ;  /* 0x00000001200d7824 */ /* 0x004fe200078e022c */
[----:B0-----:R-:W-:Y:S06]  /*10c90*/  @P1 BRA `(.L_x_15489) ;  /* 0x0000000000101947 */ /* 0x001fec0003800000 */
[----:B------:R-:W-:Y:S05]  /*10ca0*/  @!P0 BRA `(.L_x_15489) ;  /* 0x00000000000c8947 */ /* 0x000fea0003800000 */
[----:B------:R-:W2:Y:S04]  /*10cb0*/  LDG.E R4, desc[UR40][R24.64] ;  /* 0x0000002818047981 */ /* 0x000ea8000c1e1900 */
[----:B-----5:R-:W2:Y:S02]  /*10cc0*/  LDG.E R3, desc[UR40][R24.64+0x4] ;  /* 0x0000042818037981 */ /* 0x020ea4000c1e1900 */
[----:B--2---:R-:W-:-:S07]  /*10cd0*/  IMAD.IADD R3, R3, 0x1, -R4 ;  /* 0x0000000103037824 */ /* 0x004fce00078e0a04 */
.L_x_15489:
[----:B------:R-:W2:Y:S01]  /*10ce0*/  LDL.LU R10, [R1+0x5c] ;  /* 0x00005c00010a7983 */ /* 0x000ea20000300800 */
[----:B---3--:R-:W-:Y:S01]  /*10cf0*/  @P2 IMAD.HI.U32 R4, R13, R6, RZ ;  /* 0x000000060d042227 */ /* 0x008fe200078e00ff */
[----:B------:R-:W-:Y:S02]  /*10d00*/  ULDC.64 UR4, c[0x0][0xb90] ;  /* 0x0002e40000047ab9 */ /* 0x000fe40000000a00 */
[----:B------:R-:W3:Y:S04]  /*10d10*/  LDL.LU R8, [R1+0x54] ;  /* 0x0000540001087983 */ /* 0x000ee80000300800 */
[----:B------:R-:W3:Y:S01]  /*10d20*/  LDL.LU R42, [R1+0x48] ;  /* 0x00004800012a7983 */ /* 0x000ee20000300800 */
[----:B-----5:R-:W-:Y:S01]  /*10d30*/  SHF.R.S32.HI R37, RZ, 0x1f, R36 ;  /* 0x0000001fff257819 */ /* 0x020fe20000011424 */
[----:B------:R-:W-:Y:S01]  /*10d40*/  IMAD.MOV.U32 R7, RZ, RZ, R13 ;  /* 0x000000ffff077224 */ /* 0x000fe200078e000d */
[----:B----4-:R-:W-:Y:S01]  /*10d50*/  @P2 SHF.R.U32.HI R7, RZ, R27, R4 ;  /* 0x0000001bff072219 */ /* 0x010fe20000011604 */
[----:B------:R-:W4:Y:S04]  /*10d60*/  LDL R12, [R1+0x68] ;  /* 0x00006800010c7983 */ /* 0x000f280000100800 */
[----:B------:R-:W-:Y:S01]  /*10d70*/  IMAD.MOV R11, RZ, RZ, -R7 ;  /* 0x000000ffff0b7224 */ /* 0x000fe200078e0a07 */
[----:B------:R-:W-:-:S02]  /*10d80*/  SHF.R.S32.HI R40, RZ, 0x1f, R45 ;  /* 0x0000001fff287819 */ /* 0x000fc4000001142d */
[----:B------:R-:W-:Y:S02]  /*10d90*/  SHF.R.S32.HI R14, RZ, 0x1f, R45 ;  /* 0x0000001fff0e7819 */ /* 0x000fe4000001142d */
[-C--:B------:R-:W-:Y:S02]  /*10da0*/  LEA.HI R40, R40, R45.reuse, RZ, 0x3 ;  /* 0x0000002d28287211 */ /* 0x080fe400078f18ff */
[----:B------:R-:W-:Y:S02]  /*10db0*/  LEA.HI R14, R14, R45, RZ, 0x7 ;  /* 0x0000002d0e0e7211 */ /* 0x000fe400078f38ff */
[----:B------:R-:W-:Y:S02]  /*10dc0*/  SHF.R.S32.HI R40, RZ, 0x3, R40 ;  /* 0x00000003ff287819 */ /* 0x000fe40000011428 */
[----:B------:R-:W-:Y:S01]  /*10dd0*/  LOP3.LUT R14, R14, 0xffffff80, RZ, 0xc0, !PT ;  /* 0xffffff800e0e7812 */ /* 0x000fe200078ec0ff */
[----:B------:R-:W-:-:S03]  /*10de0*/  IMAD R3, R3, R0, RZ ;  /* 0x0000000003037224 */ /* 0x000fc600078e02ff */
[----:B------:R-:W-:Y:S02]  /*10df0*/  IADD3 R14, R45, -R14, RZ ;  /* 0x8000000e2d0e7210 */ /* 0x000fe40007ffe0ff */
[----:B--2---:R-:W-:Y:S02]  /*10e00*/  SEL R32, R10, RZ, !P0 ;  /* 0x000000ff0a207207 */ /* 0x004fe40004000000 */
[----:B---3--:R-:W-:Y:S02]  /*10e10*/  SEL R41, R8, RZ, !P0 ;  /* 0x000000ff08297207 */ /* 0x008fe40004000000 */
        /* <DEDUP_REMOVED lines=22> */
[----:B------:R-:W-:Y:S01]  /*10f80*/  IMAD R9, R40, 0x40, R29 ;  /* 0x0000004028097824 */ /* 0x000fe200078e021d */
[----:B------:R-:W-:Y:S01]  /*10f90*/  SHFL.IDX PT, R4, R10, RZ, 0x1c1f ;  /* 0x001c1fff0a047589 */ /* 0x000fe200000e0000 */
[----:B----4-:R-:W-:Y:S01]  /*10fa0*/  IMAD.IADD R12, R12, 0x1, R44 ;  /* 0x000000010c0c7824 */ /* 0x010fe200078e022c */
[----:B------:R-:W-:Y:S02]  /*10fb0*/  ULDC.64 UR4, c[0x0][0xaa0] ;  /* 0x0002a80000047ab9 */ /* 0x000fe40000000a00 */
[----:B------:R-:W0:Y:S01]  /*10fc0*/  SHFL.IDX PT, R5, R11, RZ, 0x1c1f ;  /* 0x001c1fff0b057589 */ /* 0x000e2200000e0000 */
[----:B------:R-:W-:-:S03]  /*10fd0*/  IMAD.WIDE R20, R9, 0x2, R20 ;  /* 0x0000000209147825 */ /* 0x000fc600078e0214 */
[----:B------:R-:W-:Y:S04]  /*10fe0*/  SHFL.IDX PT, R6, R10, 0x1, 0x1c1f ;  /* 0x003c1f000a067f89 */ /* 0x000fe800000e0000 */
[----:B------:R-:W2:Y:S01]  /*10ff0*/  SHFL.IDX PT, R7, R11, 0x1, 0x1c1f ;  /* 0x003c1f000b077f89 */ /* 0x000ea200000e0000 */
[----:B------:R-:W-:Y:S01]  /*11000*/  LOP3.LUT P0, RZ, R14, 0x3, RZ, 0xc0, !PT ;  /* 0x000000030eff7812 */ /* 0x000fe2000780c0ff */
[----:B------:R-:W-:Y:S01]  /*11010*/  VIADD R8, R12, 0x8 ;  /* 0x000000080c087836 */ /* 0x000fe20000000000 */
[C---:B------:R-:W-:Y:S02]  /*11020*/  IADD3 R13, P3, R20.reuse, 0x1800, RZ ;  /* 0x00001800140d7810 */ /* 0x040fe40007f7e0ff */
[----:B------:R-:W-:Y:S02]  /*11030*/  IADD3 R25, P4, R20, 0x3000, RZ ;  /* 0x0000300014197810 */ /* 0x000fe40007f9e0ff */
[----:B------:R-:W-:-:S02]  /*11040*/  ISETP.GE.OR P1, PT, R12, R3, P0 ;  /* 0x000000030c00720c */ /* 0x000fc40000726670 */
[----:B------:R-:W-:Y:S02]  /*11050*/  LOP3.LUT R9, R20, 0x380, RZ, 0xc0, !PT ;  /* 0x0000038014097812 */ /* 0x000fe400078ec0ff */
[----:B------:R-:W-:Y:S02]  /*11060*/  LOP3.LUT R12, R13, 0x380, RZ, 0xc0, !PT ;  /* 0x000003800d0c7812 */ /* 0x000fe400078ec0ff */
[----:B------:R-:W-:Y:S02]  /*11070*/  ISETP.GE.OR P0, PT, R8, R3, P0 ;  /* 0x000000030800720c */ /* 0x000fe40000706670 */
[----:B------:R-:W-:Y:S02]  /*11080*/  LOP3.LUT R24, R25, 0x380, RZ, 0xc0, !PT ;  /* 0x0000038019187812 */ /* 0x000fe400078ec0ff */
[----:B------:R-:W-:Y:S02]  /*11090*/  SHF.R.U64 R9, R9, 0x3, RZ ;  /* 0x0000000309097819 */ /* 0x000fe400000012ff */
[----:B------:R-:W-:-:S02]  /*110a0*/  SHF.R.U64 R12, R12, 0x3, RZ ;  /* 0x000000030c0c7819 */ /* 0x000fc400000012ff */
[----:B------:R-:W-:Y:S02]  /*110b0*/  SHF.R.U64 R24, R24, 0x3, RZ ;  /* 0x0000000318187819 */ /* 0x000fe400000012ff */
[----:B------:R-:W-:Y:S01]  /*110c0*/  LOP3.LUT R8, R9, R20, RZ, 0x3c, !PT ;  /* 0x0000001409087212 */ /* 0x000fe200078e3cff */
[--C-:B------:R-:W-:Y:S01]  /*110d0*/  IMAD.MOV.U32 R9, RZ, RZ, R21.reuse ;  /* 0x000000ffff097224 */ /* 0x100fe200078e0015 */
[----:B------:R-:W-:Y:S01]  /*110e0*/  LOP3.LUT R12, R12, R13, RZ, 0x3c, !PT ;  /* 0x0000000d0c0c7212 */ /* 0x000fe200078e3cff */
[--C-:B------:R-:W-:Y:S01]  /*110f0*/  IMAD.X R13, RZ, RZ, R21.reuse, P3 ;  /* 0x000000ffff0d7224 */ /* 0x100fe200018e0615 */
[----:B------:R-:W-:Y:S01]  /*11100*/  LOP3.LUT R24, R24, R25, RZ, 0x3c, !PT ;  /* 0x0000001918187212 */ /* 0x000fe200078e3cff */
[----:B------:R-:W-:Y:S01]  /*11110*/  IMAD.X R25, RZ, RZ, R21, P4 ;  /* 0x000000ffff197224 */ /* 0x000fe200020e0615 */
[----:B0-----:R0:W-:Y:S04]  /*11120*/  @!P1 ST.E desc[UR40][R4.64], R31 ;  /* 0x0000001f04009985 */ /* 0x0011e8000c101928 */
[----:B--2---:R2:W-:Y:S04]  /*11130*/  @!P0 ST.E desc[UR40][R6.64], R30 ;  /* 0x0000001e06008985 */ /* 0x0045e8000c101928 */
[----:B------:R-:W3:Y:S04]  /*11140*/  LD.E.128 R8, desc[UR40][R8.64] ;  /* 0x0000002808087980 */ /* 0x000ee8000c101d00 */
[----:B------:R-:W4:Y:S04]  /*11150*/  LD.E.128 R12, desc[UR40][R12.64] ;  /* 0x000000280c0c7980 */ /* 0x000f28000c101d00 */
[----:B------:R-:W4:Y:S01]  /*11160*/  LD.E.128 R24, desc[UR40][R24.64] ;  /* 0x0000002818187980 */ /* 0x000f22000c101d00 */
[----:B------:R-:W-:-:S04]  /*11170*/  IADD3 R39, P0, R20, 0x4800, RZ ;  /* 0x0000480014277810 */ /* 0x000fc80007f1e0ff */
[----:B------:R-:W-:-:S04]  /*11180*/  LOP3.LUT R20, R39, 0x380, RZ, 0xc0, !PT ;  /* 0x0000038027147812 */ /* 0x000fc800078ec0ff */
[----:B0-----:R-:W-:-:S04]  /*11190*/  SHF.R.U64 R4, R20, 0x3, RZ ;  /* 0x0000000314047819 */ /* 0x001fc800000012ff */
[----:B------:R-:W-:Y:S02]  /*111a0*/  LOP3.LUT R4, R4, R39, RZ, 0x3c, !PT ;  /* 0x0000002704047212 */ /* 0x000fe400078e3cff */
[----:B------:R-:W0:Y:S01]  /*111b0*/  @P2 LDC R39, c[0x0][0xbec] ;  /* 0x0002fb00ff272b82 */ /* 0x000e220000000800 */
[----:B------:R-:W-:Y:S02]  /*111c0*/  IMAD.X R5, RZ, RZ, R21, P0 ;  /* 0x000000ffff057224 */ /* 0x000fe400000e0615 */
[----:B------:R-:W-:Y:S02]  /*111d0*/  IMAD R21, R37, UR4, RZ ;  /* 0x0000000425157c24 */ /* 0x000fe4000f8e02ff */
[----:B--2---:R-:W-:Y:S02]  /*111e0*/  IMAD R30, R43, 0x30, R40 ;  /* 0x000000302b1e7824 */ /* 0x004fe400078e0228 */
[----:B------:R-:W5:Y:S01]  /*111f0*/  LD.E.128 R4, desc[UR40][R4.64] ;  /* 0x0000002804047980 */ /* 0x000f62000c101d00 */
[----:B------:R-:W2:Y:S01]  /*11200*/  @P2 LDC R37, c[0x0][0xbf0] ;  /* 0x0002fc00ff252b82 */ /* 0x000ea20000000800 */
[----:B------:R-:W-:-:S02]  /*11210*/  IMAD R31, R36, UR5, R21 ;  /* 0x00000005241f7c24 */ /* 0x000fc4000f8e0215 */
[----:B------:R-:W-:Y:S01]  /*11220*/  IMAD.WIDE.U32 R20, R36, UR4, RZ ;  /* 0x0000000424147c25 */ /* 0x000fe2000f8e00ff */
[----:B------:R-:W-:Y:S01]  /*11230*/  ULDC.64 UR4, c[0x0][0xae8] ;  /* 0x0002ba0000047ab9 */ /* 0x000fe20000000a00 */
[----:B------:R-:W-:Y:S01]  /*11240*/  @!PT LDS RZ, [RZ] ;  /* 0x00000000fffff984 */ /* 0x000fe20000000800 */
[----:B------:R-:W-:Y:S01]  /*11250*/  @!PT LDS RZ, [RZ] ;  /* 0x00000000fffff984 */ /* 0x000fe20000000800 */
[----:B------:R-:W-:Y:S01]  /*11260*/  @!PT LDS RZ, [RZ] ;  /* 0x00000000fffff984 */ /* 0x000fe20000000800 */
[----:B------:R-:W-:Y:S01]  /*11270*/  @!PT LDS RZ, [RZ] ;  /* 0x00000000fffff984 */ /* 0x000fe20000000800 */
[----:B------:R1:W-:Y:S06]  /*11280*/  MEMBAR.ALL.CTA ;  /* 0x0000000000007992 */ /* 0x0003ec0000008000 */
[----:B-1----:R-:W1:Y:S01]  /*11290*/  FENCE.VIEW.ASYNC.S ;  /* 0x00000000000073c6 */ /* 0x002e620000000000 */
[----:B------:R-:W-:Y:S02]  /*112a0*/  IMAD.IADD R21, R21, 0x1, R31 ;  /* 0x0000000115157824 */ /* 0x000fe400078e021f */
[----:B------:R-:W-:-:S02]  /*112b0*/  IMAD R31, R38, UR4, RZ ;  /* 0x00000004261f7c24 */ /* 0x000fc4000f8e02ff */
[----:B------:R-:W-:Y:S02]  /*112c0*/  IMAD.IADD R36, R44, 0x1, R30 ;  /* 0x000000012c247824 */ /* 0x000fe400078e021e */
[C---:B------:R-:W-:Y:S02]  /*112d0*/  IMAD R31, R42.reuse, UR5, R31 ;  /* 0x000000052a1f7c24 */ /* 0x040fe4000f8e021f */
[----:B------:R-:W-:Y:S01]  /*112e0*/  IMAD.WIDE.U32 R20, R42, UR4, R20 ;  /* 0x000000042a147c25 */ /* 0x000fe2000f8e0014 */
[----:B------:R-:W-:-:S03]  /*112f0*/  ULDC.64 UR4, c[0x0][0xaf0] ;  /* 0x0002bc0000047ab9 */ /* 0x000fc60000000a00 */
        /* <DEDUP_REMOVED lines=25> */
[----:B------:R-:W-:Y:S01]  /*11490*/  LEA.HI.X R38, R20, UR5, R21, 0x1, P0 ;  /* 0x0000000514267c11 */ /* 0x000fe200080f0c15 */
[----:B-1----:R-:W0:Y:S01]  /*114a0*/  SHFL.IDX PT, R30, R32, RZ, 0x181f ;  /* 0x00181fff201e7589 */ /* 0x002e2200000e0000 */
[----:B------:R-:W-:-:S03]  /*114b0*/  IMAD.IADD R40, R40, 0x1, R44 ;  /* 0x0000000128287824 */ /* 0x000fc600078e022c */
        /* <DEDUP_REMOVED lines=13> */
[C---:B-1----:R-:W-:Y:S02]  /*11590*/  @!P2 LEA R30, P4, R29.reuse, R36, 0x1 ;  /* 0x000000241d1ea211 */ /* 0x042fe400078808ff */
[C---:B--2---:R-:W-:Y:S02]  /*115a0*/  @!P3 LEA.HI.X R21, R29.reuse, R21, R28, 0x1, P5 ;  /* 0x000000151d15b211 */ /* 0x044fe400028f0c1c */
[C---:B------:R-:W-:Y:S02]  /*115b0*/  @!P1 LEA R36, P5, R29.reuse, R42, 0x1 ;  /* 0x0000002a1d249211 */ /* 0x040fe400078a08ff */
[----:B------:R-:W-:Y:S02]  /*115c0*/  PRMT R0, RZ, 0x654, R0 ;  /* 0x00000654ff007816 */ /* 0x000fe40000000000 */
[C-C-:B------:R-:W-:Y:S02]  /*115d0*/  @!P2 LEA.HI.X R31, R29.reuse, R31, R28.reuse, 0x1, P4 ;  /* 0x0000001f1d1fa211 */ /* 0x140fe400020f0c1c */
[----:B------:R-:W-:Y:S01]  /*115e0*/  @!P1 LEA.HI.X R37, R29, R37, R28, 0x1, P5 ;  /* 0x000000251d259211 */ /* 0x000fe200028f0c1c */
[----:B------:R0:W-:Y:S02]  /*115f0*/  SYNCS.ARRIVE.TRANS64.RED.A1T0 RZ, [R0+URZ], RZ ;  /* 0x000000ff00ff79a7 */ /* 0x0001e4000810043f */
[----:B0-----:R-:W-:-:S05]  /*11600*/  VIADD R0, R40, 0x90 ;  /* 0x0000009028007836 */ /* 0x001fca0000000000 */
[----:B------:R-:W-:Y:S01]  /*11610*/  ISETP.GE.OR P0, PT, R0, R3, P0 ;  /* 0x000000030000720c */ /* 0x000fe20000706670 */
[----:B------:R-:W2:Y:S04]  /*11620*/  SHFL.IDX PT, R32, R32, 0x3, 0x181f ;  /* 0x00781f0020207f89 */ /* 0x000ea800000e0000 */
[----:B------:R-:W0:Y:S04]  /*11630*/  SHFL.IDX PT, R38, R38, 0x3, 0x181f ;  /* 0x00781f0026267f89 */ /* 0x000e2800000e0000 */
[----:B---3--:R3:W-:Y:S04]  /*11640*/  @!P3 ST.E.128 desc[UR40][R20.64], R8 ;  /* 0x000000081400b985 */ /* 0x0087e8000c101d28 */
[----:B----4-:R3:W-:Y:S04]  /*11650*/  @!P2 ST.E.128 desc[UR40][R30.64], R12 ;  /* 0x0000000c1e00a985 */ /* 0x0107e8000c101d28 */
[----:B------:R3:W-:Y:S01]  /*11660*/  @!P1 ST.E.128 desc[UR40][R36.64], R24 ;  /* 0x0000001824009985 */ /* 0x0007e2000c101d28 */
[----:B0-2---:R-:W-:Y:S05]  /*11670*/  @P0 BRA `(.L_x_15490) ;  /* 0x0000000800740947 */ /* 0x005fea0003800000 */
[----:B---3--:R-:W-:-:S04]  /*11680*/  LEA R8, P0, R29, R32, 0x1 ;  /* 0x000000201d087211 */ /* 0x008fc800078008ff */
[----:B------:R-:W-:-:S05]  /*11690*/  LEA.HI.X R9, R29, R38, R28, 0x1, P0 ;  /* 0x000000261d097211 */ /* 0x000fca00000f0c1c */
[----:B-----5:R2:W-:Y:S01]  /*116a0*/  ST.E.128 desc[UR40][R8.64], R4 ;  /* 0x0000000408007985 */ /* 0x0205e2000c101d28 */
[----:B------:R-:W-:Y:S05]  /*116b0*/  BRA `(.L_x_15490) ;  /* 0x0000000800647947 */ /* 0x000fea0003800000 */
.L_x_15488:
[----:B------:R-:W3:Y:S01]  /*116c0*/  LDL.LU R6, [R1+0x4c] ;  /* 0x00004c0001067983 */ /* 0x000ee20000300800 */
[----:B------:R-:W-:Y:S01]  /*116d0*/  ULDC.64 UR4, c[0x0][0xc00] ;  /* 0x0003000000047ab9 */ /* 0x000fe20000000a00 */
[----:B------:R-:W-:Y:S01]  /*116e0*/  MOV R0, RZ ;  /* 0x000000ff00007202 */ /* 0x000fe20000000f00 */
[----:B------:R-:W4:Y:S01]  /*116f0*/  LDC R25, c[0x0][0xbe8] ;  /* 0x0002fa00ff197b82 */ /* 0x000f220000000800 */
[----:B------:R-:W0:Y:S01]  /*11700*/  LDL.LU R3, [R1+0x50] ;  /* 0x0000500001037983 */ /* 0x000e220000300800 */
[----:B------:R-:W-:-:S04]  /*11710*/  ISETP.NE.U32.AND P0, PT, RZ, UR4, PT ;  /* 0x00000004ff007c0c */ /* 0x000fc8000bf05070 */
[----:B------:R-:W-:Y:S02]  /*11720*/  ISETP.NE.AND.EX P0, PT, RZ, UR5, PT, P0 ;  /* 0x00000005ff007c0c */ /* 0x000fe4000bf05300 */
[----:B---3--:R-:W-:-:S04]  /*11730*/  IADD3 R4, P1, R6, UR4, RZ ;  /* 0x0000000406047c10 */ /* 0x008fc8000ff3e0ff */
[----:B0-----:R-:W-:Y:S01]  /*11740*/  IADD3.X R5, R3, UR5, RZ, P1, !PT ;  /* 0x0000000503057c10 */ /* 0x001fe20008ffe4ff */
[----:B------:R-:W-:Y:S02]  /*11750*/  ULDC.64 UR4, c[0x0][0xc08] ;  /* 0x0003020000047ab9 */ /* 0x000fe40000000a00 */
[----:B------:R-:W-:-:S04]  /*11760*/  ISETP.NE.U32.AND P1, PT, RZ, UR4, PT ;  /* 0x00000004ff007c0c */ /* 0x000fc8000bf25070 */
[----:B------:R0:W5:Y:S01]  /*11770*/  @P0 LDG.E R0, desc[UR40][R4.64] ;  /* 0x0000002804000981 */ /* 0x000162000c1e1900 */
[----:B------:R-:W-:Y:S01]  /*11780*/  ISETP.NE.AND.EX P1, PT, RZ, UR5, PT, P1 ;  /* 0x00000005ff007c0c */ /* 0x000fe2000bf25310 */
[----:B------:R-:W3:-:S12]  /*11790*/  S2R R10, SR_TID.X ;  /* 0x00000000000a7919 */ /* 0x000ed80000002100 */
[----:B------:R-:W-:Y:S01]  /*117a0*/  @P1 IADD3 R6, P2, R6, UR4, RZ ;  /* 0x0000000406061c10 */ /* 0x000fe2000ff5e0ff */
[----:B------:R-:W-:Y:S02]  /*117b0*/  ULDC UR4, c[0x0][0xa88] ;  /* 0x0002a20000047ab9 */ /* 0x000fe40000000800 */
[----:B------:R-:W-:Y:S01]  /*117c0*/  IMAD.U32 R8, RZ, RZ, UR4 ;  /* 0x00000004ff087e24 */ /* 0x000fe2000f8e00ff */
[----:B------:R-:W-:-:S05]  /*117d0*/  @P1 IADD3.X R7, R3, UR5, RZ, P2, !PT ;  /* 0x0000000503071c10 */ /* 0x000fca00097fe4ff */
[----:B------:R0:W5:Y:S01]  /*117e0*/  @P1 LDG.E R8, desc[UR40][R6.64] ;  /* 0x0000002806081981 */ /* 0x000162000c1e1900 */
[----:B----4-:R-:W-:Y:S01]  /*117f0*/  ISETP.NE.AND P2, PT, R25, 0x1, PT ;  /* 0x000000011900780c */ /* 0x010fe20003f45270 */
[----:B---3--:R-:W-:-:S12]  /*11800*/  VIADD R31, R10, 0xffffff80 ;  /* 0xffffff800a1f7836 */ /* 0x008fd80000000000 */
[----:B------:R-:W3:Y:S01]  /*11810*/  @P2 LDC R20, c[0x0][0xbec] ;  /* 0x0002fb00ff142b82 */ /* 0x000ee20000000800 */
[----:B------:R-:W-:-:S07]  /*11820*/  ISETP.GE.AND P3, PT, R31, 0xc0, PT ;  /* 0x000000c01f00780c */ /* 0x000fce0003f66270 */
[----:B------:R-:W4:Y:S01]  /*11830*/  @P2 LDC R27, c[0x0][0xbf0] ;  /* 0x0002fc00ff1b2b82 */ /* 0x000f220000000800 */
[----:B0-----:R-:W-:Y:S05]  /*11840*/  @P1 BRA `(.L_x_15491) ;  /* 0x0000000000101947 */ /* 0x001fea0003800000 */
[----:B------:R-:W-:Y:S05]  /*11850*/  @!P0 BRA `(.L_x_15491) ;  /* 0x00000000000c8947 */ /* 0x000fea0003800000 */
[----:B------:R-:W2:Y:S04]  /*11860*/  LDG.E R3, desc[UR40][R4.64] ;  /* 0x0000002804037981 */ /* 0x000ea8000c1e1900 */
[----:B-----5:R-:W2:Y:S02]  /*11870*/  LDG.E R8, desc[UR40][R4.64+0x4] ;  /* 0x0000042804087981 */ /* 0x020ea4000c1e1900 */
[----:B--2---:R-:W-:-:S07]  /*11880*/  IMAD.IADD R8, R8, 0x1, -R3 ;  /* 0x0000000108087824 */ /* 0x004fce00078e0a03 */
.L_x_15491:
        /* <DEDUP_REMOVED lines=11> */
[----:B-----5:R-:W-:Y:S01]  /*11940*/  IADD3 R10, R30, -0x80, R10 ;  /* 0xffffff801e0a7810 */ /* 0x020fe20007ffe00a */
        /* <DEDUP_REMOVED lines=36> */
.L_x_15493:
[----:B------:R-:W-:Y:S05]  /*11b90*/  BSYNC B1 ;  /* 0x0000000000017941 */ /* 0x000fea0003800000 */
.L_x_15492:
[----:B------:R-:W-:Y:S01]  /*11ba0*/  SHF.R.S32.HI R26, RZ, 0x1f, R31 ;  /* 0x0000001fff1a7819 */ /* 0x000fe2000001141f */
[----:B------:R-:W-:Y:S01]  /*11bb0*/  ULDC.64 UR4, c[0x0][0xaa0] ;  /* 0x0002a80000047ab9 */ /* 0x000fe20000000a00 */
[----:B------:R-:W-:Y:S01]  /*11bc0*/  ULDC.64 UR6, c[0x0][0xa80] ;  /* 0x0002a00000067ab9 */ /* 0x000fe20000000a00 */
[----:B0-----:R-:W-:Y:S01]  /*11bd0*/  IMAD R3, R11, UR4, RZ ;  /* 0x000000040b037c24 */ /* 0x001fe2000f8e02ff */
[----:B------:R-:W-:Y:S01]  /*11be0*/  LEA.HI R26, R26, R31, RZ, 0x3 ;  /* 0x0000001f1a1a7211 */ /* 0x000fe200078f18ff */
[----:B------:R-:W-:-:S03]  /*11bf0*/  IMAD.WIDE.U32 R4, R0, UR4, RZ ;  /* 0x0000000400047c25 */ /* 0x000fc6000f8e00ff */
[----:B------:R-:W-:Y:S01]  /*11c00*/  SHF.R.S32.HI R26, RZ, 0x3, R26 ;  /* 0x00000003ff1a7819 */ /* 0x000fe2000001141a */
[----:B------:R-:W-:Y:S01]  /*11c10*/  IMAD R3, R0, UR5, R3 ;  /* 0x0000000500037c24 */ /* 0x000fe2000f8e0203 */
[----:B------:R-:W-:Y:S02]  /*11c20*/  ULDC.64 UR4, c[0x0][0xae8] ;  /* 0x0002ba0000047ab9 */ /* 0x000fe40000000a00 */
[----:B------:R-:W-:Y:S02]  /*11c30*/  IMAD R6, R12, UR4, RZ ;  /* 0x000000040c067c24 */ /* 0x000fe4000f8e02ff */
[----:B------:R-:W-:Y:S02]  /*11c40*/  IMAD R0, R43, 0x30, R26 ;  /* 0x000000302b007824 */ /* 0x000fe400078e021a */
[----:B------:R-:W-:Y:S02]  /*11c50*/  IMAD.IADD R5, R5, 0x1, R3 ;  /* 0x0000000105057824 */ /* 0x000fe400078e0203 */
[----:B-----5:R-:W-:-:S02]  /*11c60*/  IMAD.IADD R9, R30, 0x1, R0 ;  /* 0x000000011e097824 */ /* 0x020fc400078e0200 */
[----:B------:R-:W-:Y:S02]  /*11c70*/  IMAD R7, R24, UR5, R6 ;  /* 0x0000000518077c24 */ /* 0x000fe4000f8e0206 */
        /* <DEDUP_REMOVED lines=21> */
[----:B------:R-:W-:Y:S01]  /*11dd0*/  IMAD.WIDE.U32 R20, R7, UR4, R4 ;  /* 0x0000000407147c25 */ /* 0x000fe2000f8e0004 */
        /* <DEDUP_REMOVED lines=11> */
[----:B------:R-:W2:Y:S03]  /*11e90*/  SHFL.IDX PT, R0, R20, RZ, 0x181f ;  /* 0x00181fff14007589 */ /* 0x000ea600000e0000 */
[C---:B------:R-:W-:Y:S01]  /*11ea0*/  VIADD R10, R24.reuse, 0x60 ;  /* 0x00000060180a7836 */ /* 0x040fe20000000000 */
[----:B------:R-:W3:Y:S01]  /*11eb0*/  SHFL.IDX PT, R5, R7, 0x1, 0x181f ;  /* 0x00381f0007057f89 */ /* 0x000ee200000e0000 */
[CC--:B------:R-:W-:Y:S02]  /*11ec0*/  ISETP.GE.OR P2, PT, R24.reuse, R21.reuse, P0 ;  /* 0x000000151800720c */ /* 0x0c0fe40000746670 */
[----:B------:R-:W-:Y:S01]  /*11ed0*/  IADD3 R8, R24, 0x30, RZ ;  /* 0x0000003018087810 */ /* 0x000fe20007ffe0ff */
[----:B------:R-:W4:Y:S01]  /*11ee0*/  SHFL.IDX PT, R14, R7, 0x2, 0x181f ;  /* 0x00581f00070e7f89 */ /* 0x000f2200000e0000 */
[----:B------:R-:W-:-:S02]  /*11ef0*/  ISETP.GE.OR P4, PT, R10, R21, P0 ;  /* 0x000000150a00720c */ /* 0x000fc40000786670 */
        /* <DEDUP_REMOVED lines=10> */
[C-C-:B-----5:R-:W-:Y:S01]  /*11fa0*/  @!P3 LEA.HI.X R9, R29.reuse, R4, R28.reuse, 0x1, P1 ;  /* 0x000000041d09b211 */ /* 0x160fe200008f0c1c */
[----:B------:R-:W-:Y:S02]  /*11fb0*/  @!P4 IMAD.MOV.U32 R4, RZ, RZ, R25 ;  /* 0x000000ffff04c224 */ /* 0x000fe400078e0019 */
[----:B------:R0:W3:Y:S01]  /*11fc0*/  SHFL.IDX PT, R14, R7, 0x3, 0x181f ;  /* 0x00781f00070e7f89 */ /* 0x0000e200000e0000 */
[----:B-1----:R-:W-:-:S03]  /*11fd0*/  @!P4 LEA.HI.X R5, R29, R6, R28, 0x1, P5 ;  /* 0x000000061d05c211 */ /* 0x002fc600028f0c1c */
[----:B------:R0:W-:Y:S04]  /*11fe0*/  @!P3 ST.E.128 desc[UR40][R8.64], RZ ;  /* 0x000000ff0800b985 */ /* 0x0001e8000c101d28 */
[----:B------:R0:W-:Y:S02]  /*11ff0*/  @!P4 ST.E.128 desc[UR40][R4.64], RZ ;  /* 0x000000ff0400c985 */ /* 0x0001e4000c101d28 */
.L_x_15673:
[----:B------:R-:W-:-:S05]  /*12000*/  VIADD R24, R24, 0x90 ;  /* 0x0000009018187836 */ /* 0x000fca0000000000 */
[----:B------:R-:W-:-:S13]  /*12010*/  ISETP.GE.OR P0, PT, R24, R21, P0 ;  /* 0x000000151800720c */ /* 0x000fda0000706670 */
[----:B---3--:R-:W-:-:S04]  /*12020*/  @!P0 LEA R14, P1, R29, R14, 0x1 ;  /* 0x0000000e1d0e8211 */ /* 0x008fc800078208ff */
[----:B--2---:R-:W-:-:S05]  /*12030*/  @!P0 LEA.HI.X R15, R29, R0, R28, 0x1, P1 ;  /* 0x000000001d0f8211 */ /* 0x004fca00008f0c1c */
[----:B------:R1:W-:Y:S04]  /*12040*/  @!P0 ST.E.128 desc[UR40][R14.64], RZ ;  /* 0x000000ff0e008985 */ /* 0x0003e8000c101d28 */
.L_x_15490:
[----:B------:R-:W-:Y:S05]  /*12050*/  BSYNC B0 ;  /* 0x0000000000007941 */ /* 0x000fea0003800000 */
.L_x_15487:
[----:B------:R-:W-:Y:S02]  /*12060*/  ULDC UR4, c[0x0][0xc3c] ;  /* 0x00030f0000047ab9 */ /* 0x000fe40000000800 */
[----:B------:R-:W-:-:S13]  /*12070*/  ISETP.GE.AND P0, PT, R35, UR4, PT ;  /* 0x0000000423007c0c */ /* 0x000fda000bf06270 */
[----:B------:R-:W-:Y:S05]  /*12080*/  @!P0 BRA `(.L_x_15495) ;  /* 0xfffffeec00dc8947 */ /* 0x000fea000383ffff */
[----:B------:R-:W-:Y:S05]  /*12090*/  BRA `(.L_x_15350) ;  /* 0x0000006c00307947 */ /* 0x000fea0003800000 */
.L_x_15348:
[----:B------:R-:W-:-:S08]  /*120a0*/  NOP ;  /* 0x0000000000007918 */ /* 0x000fd00000000000 */
[----:B--2---:R-:W0:-:S00]  /*120b0*/  USETMAXREG.DEALLOC.CTAPOOL 0x20 ;  /* 0x00000020000079c8 */ /* 0x004e0000080e0500 */
        /* <DEDUP_REMOVED lines=14> */
.L_x_15496:
        /* <DEDUP_REMOVED lines=42> */
.L_x_15502:
        /* <DEDUP_REMOVED lines=12> */
.L_x_15501:
[----:B------:R-:W-:Y:S05]  /*12500*/  BSYNC B0 ;  /* 0x0000000000007941 */ /* 0x000fea0003800000 */
.L_x_15500:
        /* <DEDUP_REMOVED lines=20> */
[----:B------:R-:W-:Y:S02]  /*12650*/  IMAD.MOV.U32 R6, RZ, RZ, R9 ;  /* 0x000000ffff067224 */ /* 0x000fe400078e0009 */
[----:B------:R-:W-:-:S07]  /*12660*/  IMAD.MOV.U32 R9, RZ, RZ, R3 ;  /* 0x000000ffff097224 */ /* 0x000fce00078e0003 */
.L_x_15498:
        /* <DEDUP_REMOVED lines=21> */
.L_x_15503:
[----:B-1----:R-:W-:Y:S01]  /*127c0*/  IMAD R16, R16, UR5, R9 ;  /* 0x0000000510107c24 */ /* 0x002fe2000f8e0209 */
[----:B0-----:R-:W-:Y:S01]  /*127d0*/  IABS R6, R4 ;  /* 0x0000000400067213 */ /* 0x001fe20000000000 */
[----:B------:R-:W-:Y:S02]  /*127e0*/  IMAD R11, R15, R8, RZ ;  /* 0x000000080f0b7224 */ /* 0x000fe400078e02ff */
[----:B------:R-:W-:Y:S01]  /*127f0*/  IMAD.MOV.U32 R2, RZ, RZ, RZ ;  /* 0x000000ffff027224 */ /* 0x000fe200078e00ff */
[----:B------:R-:W-:Y:S01]  /*12800*/  IADD3 R9, -R16, UR6, RZ ;  /* 0x0000000610097c10 */ /* 0x000fe2000fffe1ff */
[----:B------:R-:W-:Y:S02]  /*12810*/  IMAD.MOV R6, RZ, RZ, -R6 ;  /* 0x000000ffff067224 */ /* 0x000fe400078e0a06 */
        /* <DEDUP_REMOVED lines=17> */
[----:B------:R-:W-:Y:S01]  /*12930*/  IMAD R4, R4, R2, R9 ;  /* 0x0000000204047224 */ /* 0x000fe200078e0209 */
[----:B------:R-:W-:Y:S02]  /*12940*/  MOV R2, RZ ;  /* 0x000000ff00027202 */ /* 0x000fe40000000f00 */
[----:B------:R-:W-:-:S04]  /*12950*/  VIADDMNMX R7, R8, UR5, R7, PT ;  /* 0x0000000508077c46 */ /* 0x000fc8000b800107 */
[----:B------:R-:W-:-:S04]  /*12960*/  IABS R8, R7 ;  /* 0x0000000700087213 */ /* 0x000fc80000000000 */
[----:B------:R-:W0:Y:S08]  /*12970*/  I2F.RP R10, R8 ;  /* 0x00000008000a7306 */ /* 0x000e300000209400 */
[----:B0-----:R-:W0:Y:S02]  /*12980*/  MUFU.RCP R10, R10 ;  /* 0x0000000a000a7308 */ /* 0x001e240000001000 */
[----:B0-----:R-:W-:Y:S01]  /*12990*/  VIADD R3, R10, 0xffffffe ;  /* 0x0ffffffe0a037836 */ /* 0x001fe20000000000 */
[----:B------:R-:W-:-:S05]  /*129a0*/  IABS R10, R7 ;  /* 0x00000007000a7213 */ /* 0x000fca0000000000 */
[----:B------:R-:W0:Y:S02]  /*129b0*/  F2I.FTZ.U32.TRUNC.NTZ R3, R3 ;  /* 0x0000000300037305 */ /* 0x000e24000021f000 */
[----:B0-----:R-:W-:-:S04]  /*129c0*/  IMAD.MOV R11, RZ, RZ, -R3 ;  /* 0x000000ffff0b7224 */ /* 0x001fc800078e0a03 */
[----:B------:R-:W-:-:S04]  /*129d0*/  IMAD R9, R11, R8, RZ ;  /* 0x000000080b097224 */ /* 0x000fc800078e02ff */
        /* <DEDUP_REMOVED lines=21> */
.L_x_15499:
[----:B------:R-:W-:Y:S02]  /*12b30*/  IMAD.MOV.U32 R17, RZ, RZ, RZ ;  /* 0x000000ffff117224 */ /* 0x000fe400078e00ff */
[----:B------:R-:W-:Y:S02]  /*12b40*/  IMAD.U32 R16, RZ, RZ, UR6 ;  /* 0x00000006ff107e24 */ /* 0x000fe4000f8e00ff */
[----:B------:R-:W-:-:S07]  /*12b50*/  IMAD.MOV.U32 R18, RZ, RZ, RZ ;  /* 0x000000ffff127224 */ /* 0x000fce00078e00ff */
.L_x_15504:
[----:B------:R-:W-:-:S13]  /*12b60*/  ISETP.NE.AND P0, PT, R5, RZ, PT ;  /* 0x000000ff0500720c */ /* 0x000fda0003f05270 */
[----:B------:R-:W0:Y:S01]  /*12b70*/  @!P0 S2R R3, SR_CgaCtaId ;  /* 0x0000000000038919 */ /* 0x000e220000008800 */
[----:B------:R-:W-:-:S04]  /*12b80*/  @!P0 MOV R0, 0x400 ;  /* 0x0000040000008802 */ /* 0x000fc80000000f00 */
[----:B0-----:R-:W-:-:S05]  /*12b90*/  @!P0 LEA R0, R3, R0, 0x18 ;  /* 0x0000000003008211 */ /* 0x001fca00078ec0ff */
[----:B------:R1:W-:Y:S01]  /*12ba0*/  @!P0 STS.128 [R0+0x168d0], R16 ;  /* 0x0168d01000008388 */ /* 0x0003e20000000c00 */
[----:B------:R-:W-:Y:S06]  /*12bb0*/  BAR.ARV 0x5, 0x200 ;  /* 0x0148000000007b1d */ /* 0x000fec0000002000 */
.L_x_15497:
        /* <DEDUP_REMOVED lines=11> */
[----:B------:R-:W-:Y:S01]  /*12c70*/  LOP3.LUT R5, R7, 0x7f, RZ, 0xc0, !PT ;  /* 0x0000007f07057812 */ /* 0x000fe200078ec0ff */
[----:B0-----:R-:W-:-:S03]  /*12c80*/  ULEA UR4, UR5, UR4, 0x18 ;  /* 0x0000000405047291 */ /* 0x001fc6000f8ec03f */
[----:B------:R-:W-:Y:S01]  /*12c90*/  LOP3.LUT R2, R0, 0x1f8, RZ, 0xc0, !PT ;  /* 0x000001f800027812 */ /* 0x000fe200078ec0ff */
[----:B------:R-:W-:-:S03]  /*12ca0*/  IMAD.SHL.U32 R3, R5, 0x8, RZ ;  /* 0x0000000805037824 */ /* 0x000fc600078e00ff */
[----:B------:R-:W-:Y:S01]  /*12cb0*/  LOP3.LUT R2, R2, 0x38, R7, 0x78, !PT ;  /* 0x0000003802027812 */ /* 0x000fe200078e7807 */
[----:B------:R-:W-:-:S03]  /*12cc0*/  IMAD.U32 R22, RZ, RZ, UR4 ;  /* 0x00000004ff167e24 */ /* 0x000fc6000f8e00ff */
[----:B------:R-:W-:Y:S01]  /*12cd0*/  LOP3.LUT R4, R2, 0x200, R3, 0xf8, !PT ;  /* 0x0000020002047812 */ /* 0x000fe200078ef803 */
[----:B------:R-:W-:Y:S01]  /*12ce0*/  IMAD.SHL.U32 R2, R7, 0x10, RZ ;  /* 0x0000001007027824 */ /* 0x000fe200078e00ff */
[----:B------:R-:W-:Y:S01]  /*12cf0*/  SHF.R.U32.HI R3, RZ, 0x3, R5 ;  /* 0x00000003ff037819 */ /* 0x000fe20000011605 */
[----:B------:R-:W-:Y:S03]  /*12d00*/  BSSY B8, `(.L_x_15505) ;  /* 0x00005ce000087945 */ /* 0x000fe60003800000 */
[----:B------:R-:W-:Y:S01]  /*12d10*/  LOP3.LUT R2, R2, 0x70, RZ, 0xc0, !PT ;  /* 0x0000007002027812 */ /* 0x000fe200078ec0ff */
[----:B------:R-:W-:Y:S01]  /*12d20*/  IMAD.MOV.U32 R28, RZ, RZ, RZ ;  /* 0x000000ffff1c7224 */ /* 0x000fe200078e00ff */
[----:B------:R-:W-:Y:S01]  /*12d30*/  MOV R26, RZ ;  /* 0x000000ff001a7202 */ /* 0x000fe20000000f00 */
[----:B------:R-:W-:Y:S01]  /*12d40*/  IMAD.MOV.U32 R29, RZ, RZ, 0x1 ;  /* 0x00000001ff1d7424 */ /* 0x000fe200078e00ff */
[----:B------:R-:W-:Y:S01]  /*12d50*/  LOP3.LUT R2, R3, R2, RZ, 0xfc, !PT ;  /* 0x0000000203027212 */ /* 0x000fe200078efcff */
[----:B------:R-:W-:Y:S01]  /*12d60*/  ULDC.64 UR38, c[0x0][0x198] ;  /* 0x0000660000267ab9 */ /* 0x000fe20000000a00 */
[----:B------:R-:W-:Y:S01]  /*12d70*/  ULDC UR36, c[0x0][0xc] ;  /* 0x0000030000247ab9 */ /* 0x000fe20000000800 */
[----:B--2---:R-:W-:-:S05]  /*12d80*/  LOP3.LUT R0, R6, 0x2, RZ, 0xfc, !PT ;  /* 0x0000000206007812 */ /* 0x004fca00078efcff */
[----:B------:R0:W-:Y:S02]  /*12d90*/  STL [R1+0x50], R0 ;  /* 0x0000500001007387 */ /* 0x0001e40000100800 */
[----:B0-----:R-:W-:-:S05]  /*12da0*/  IMAD.MOV.U32 R0, RZ, RZ, 0x1 ;  /* 0x00000001ff007424 */ /* 0x001fca00078e00ff */
[----:B------:R0:W-:Y:S04]  /*12db0*/  STL [R1], R0 ;  /* 0x0000000001007387 */ /* 0x0001e80000100800 */
[----:B------:R1:W-:Y:S01]  /*12dc0*/  STL [R1+0x44], RZ ;  /* 0x000044ff01007387 */ /* 0x0003e20000100800 */
[----:B0-----:R-:W-:-:S05]  /*12dd0*/  IMAD R0, R4, 0x2, R22 ;  /* 0x0000000204007824 */ /* 0x001fca00078e0216 */
[----:B------:R1:W-:Y:S02]  /*12de0*/  STL [R1+0x24], R0 ;  /* 0x0000240001007387 */ /* 0x0003e40000100800 */
.L_x_15598:
[----:B0-----:R-:W0:Y:S02]  /*12df0*/  LDC.64 R2, c[0x0][0xc88] ;  /* 0x00032200ff027b82 */ /* 0x001e240000000a00 */
[----:B0-----:R-:W-:-:S05]  /*12e00*/  IMAD.WIDE R2, R19, 0x4, R2 ;  /* 0x0000000413027825 */ /* 0x001fca00078e0202 */
[----:B-1----:R-:W1:Y:S01]  /*12e10*/  LDG.E R11, desc[UR40][R2.64] ;  /* 0x00000028020b7981 */ /* 0x002e62000c1e1900 */
[----:B------:R-:W-:Y:S05]  /*12e20*/  YIELD ;  /* 0x0000000000007946 */ /* 0x000fea0003800000 */
[----:B------:R-:W-:Y:S01]  /*12e30*/  ULDC.64 UR4, c[0x0][0xa28] ;  /* 0x00028a0000047ab9 */ /* 0x000fe20000000a00 */
[----:B------:R-:W-:Y:S01]  /*12e40*/  IMAD.MOV.U32 R10, RZ, RZ, RZ ;  /* 0x000000ffff0a7224 */ /* 0x000fe200078e00ff */
[----:B------:R-:W-:Y:S01]  /*12e50*/  ISETP.NE.U32.AND P0, PT, RZ, UR4, PT ;  /* 0x00000004ff007c0c */ /* 0x000fe2000bf05070 */
[----:B--2---:R-:W-:Y:S01]  /*12e60*/  IMAD.MOV.U32 R6, RZ, RZ, RZ ;  /* 0x000000ffff067224 */ /* 0x004fe200078e00ff */
[----:B------:R-:W-:Y:S01]  /*12e70*/  ULDC.64 UR8, c[0x0][0xa18] ;  /* 0x0002860000087ab9 */ /* 0x000fe20000000a00 */
[----:B------:R-:W-:Y:S01]  /*12e80*/  ULDC.64 UR6, c[0x0][0xa10] ;  /* 0x0002840000067ab9 */ /* 0x000fe20000000a00 */
[----:B------:R-:W-:-:S02]  /*12e90*/  ISETP.NE.AND.EX P0, PT, RZ, UR5, PT, P0 ;  /* 0x00000005ff007c0c */ /* 0x000fc4000bf05300 */
[----:B-1----:R-:W-:Y:S01]  /*12ea0*/  SHF.R.S32.HI R0, RZ, 0x1f, R11 ;  /* 0x0000001fff007819 */ /* 0x002fe2000001140b */
[----:B------:R-:W-:-:S10]  /*12eb0*/  IMAD.SHL.U32 R24, R11, 0x4, RZ ;  /* 0x000000040b187824 */ /* 0x000fd400078e00ff */
[C---:B------:R-:W-:Y:S01]  /*12ec0*/  @P0 LEA R2, P1, R11.reuse, UR4, 0x2 ;  /* 0x000000040b020c11 */ /* 0x040fe2000f8210ff */
[----:B------:R-:W-:Y:S03]  /*12ed0*/  STL [R1+0x8], R11 ;  /* 0x0000080b01007387 */ /* 0x000fe60000100800 */
[C-C-:B------:R-:W-:Y:S01]  /*12ee0*/  @P0 LEA.HI.X R3, R11.reuse, UR5, R0.reuse, 0x2, P1 ;  /* 0x000000050b030c11 */ /* 0x140fe200088f1400 */
[----:B------:R-:W-:Y:S01]  /*12ef0*/  ULDC.64 UR4, c[0x0][0xa00] ;  /* 0x0002800000047ab9 */ /* 0x000fe20000000a00 */
[----:B------:R-:W-:Y:S01]  /*12f00*/  SHF.L.U64.HI R25, R11, 0x2, R0 ;  /* 0x000000020b197819 */ /* 0x000fe20000010200 */
[----:B------:R0:W-:Y:S04]  /*12f10*/  STL [R1+0x3c], R0 ;  /* 0x00003c0001007387 */ /* 0x0001e80000100800 */
[----:B------:R1:W2:Y:S01]  /*12f20*/  @P0 LDG.E R10, desc[UR40][R2.64] ;  /* 0x00000028020a0981 */ /* 0x0002a2000c1e1900 */
        /* <DEDUP_REMOVED lines=38> */
.L_x_15506:
        /* <DEDUP_REMOVED lines=10> */
.L_x_15507:
        /* <DEDUP_REMOVED lines=9> */
.L_x_15508:
        /* <DEDUP_REMOVED lines=24> */
[----:B------:R-:W-:-:S04]  /*13440*/  VIMNMX R2, R21, R3, PT ;  /* 0x0000000315027248 */ /* 0x000fc80003fe0100 */
[----:B------:R-:W-:Y:S01]  /*13450*/  LEA R2, R2, -R7, 0x7 ;  /* 0x8000000702027211 */ /* 0x000fe200078e38ff */
        /* <DEDUP_REMOVED lines=20> */
.L_x_15676:
[----:B--2---:R-:W-:Y:S02]  /*135a0*/  ISETP.NE.AND P0, PT, R14, RZ, PT ;  /* 0x000000ff0e00720c */ /* 0x004fe40003f05270 */
[----:B------:R-:W-:-:S11]  /*135b0*/  PLOP3.LUT P6, PT, PT, PT, PT, 0x8, 0x0 ;  /* 0x000000000000781c */ /* 0x000fd60003fce170 */
[----:B------:R-:W-:Y:S05]  /*135c0*/  @P0 BRA `(.L_x_15512) ;  /* 0x00000000000c0947 */ /* 0x000fea0003800000 */
[----:B------:R-:W-:-:S03]  /*135d0*/  UMOV UR4, 0xffffffff ;  /* 0xffffffff00047882 */ /* 0x000fc60000000000 */
[----:B------:R-:W-:Y:S05]  /*135e0*/  BRA.DIV UR4, `(.L_x_15513) ;  /* 0x00000072045c7947 */ /* 0x000fea000b800000 */
[----:B------:R-:W-:-:S13]  /*135f0*/  ELECT P6, URZ, PT ;  /* 0x00000000003f782f */ /* 0x000fda00038c0000 */
.L_x_15512:
        /* <DEDUP_REMOVED lines=9> */
.L_x_15679:
[----:B------:R-:W-:Y:S05]  /*13690*/  BSYNC B1 ;  /* 0x0000000000017941 */ /* 0x000fea0003800000 */
.L_x_15514:
[----:B------:R-:W-:Y:S04]  /*136a0*/  BSSY B1, `(.L_x_15516) ;  /* 0x0000050000017945 */ /* 0x000fe80003800000 */
[----:B------:R-:W-:Y:S05]  /*136b0*/  @!P6 BRA `(.L_x_15517) ;  /* 0x000000040038e947 */ /* 0x000fea0003800000 */
[----:B------:R-:W2:Y:S01]  /*136c0*/  LDL R6, [R1] ;  /* 0x0000000001067983 */ /* 0x000ea20000100800 */
[----:B0-----:R-:W-:Y:S01]  /*136d0*/  IMAD R5, R28, 0x8, R22 ;  /* 0x000000081c057824 */ /* 0x001fe200078e0216 */
[----:B------:R-:W0:Y:S01]  /*136e0*/  S2R R7, SR_TID.X ;  /* 0x0000000000077919 */ /* 0x000e220000002100 */
[----:B------:R-:W-:Y:S01]  /*136f0*/  BSSY B2, `(.L_x_15518) ;  /* 0x0000006000027945 */ /* 0x000fe20003800000 */
[----:B0-----:R-:W-:-:S04]  /*13700*/  LOP3.LUT R7, R7, 0x7f, RZ, 0xc0, !PT ;  /* 0x0000007f07077812 */ /* 0x001fc800078ec0ff */
[----:B------:R-:W-:Y:S02]  /*13710*/  ISETP.NE.AND P1, PT, R7, RZ, PT ;  /* 0x000000ff0700720c */ /* 0x000fe40003f25270 */
[----:B--2---:R-:W-:-:S04]  /*13720*/  SHF.L.U32 R6, R6, 0x1f, RZ ;  /* 0x0000001f06067819 */ /* 0x004fc800000006ff */
[----:B------:R-:W0:Y:S02]  /*13730*/  SYNCS.PHASECHK.TRANS64.TRYWAIT P0, [R5+URZ+0x168a0], R6 ;  /* 0x0168a006050075a7 */ /* 0x000e24000800017f */
[----:B0-----:R-:W-:Y:S05]  /*13740*/  @!P0 BRA `(.L_x_15519) ;  /* 0x0000007000388947 */ /* 0x001fea0003800000 */
.L_x_15680:
[----:B------:R-:W-:Y:S05]  /*13750*/  BSYNC B2 ;  /* 0x0000000000027941 */ /* 0x000fea0003800000 */
.L_x_15518:
        /* <DEDUP_REMOVED lines=9> */
.L_x_15521:
[----:B------:R-:W-:Y:S05]  /*137f0*/  BSYNC B2 ;  /* 0x0000000000027941 */ /* 0x000fea0003800000 */
.L_x_15520:
        /* <DEDUP_REMOVED lines=10> */
[----:B------:R-:W-:Y:S01]  /*138a0*/  IMAD.SHL.U32 R10, R28, 0x2000, RZ ;  /* 0x000020001c0a7824 */ /* 0x000fe200078e00ff */
[----:B------:R-:W-:Y:S01]  /*138b0*/  UMOV UR7, 0x12f00000 ;  /* 0x12f0000000077882 */ /* 0x000fe20000000000 */
[----:B-1----:R-:W-:-:S08]  /*138c0*/  VIADD R9, R5, 0x16890 ;  /* 0x0001689005097836 */ /* 0x002fd00000000000 */
.L_x_15522:
        /* <DEDUP_REMOVED lines=13> */
.L_x_15681:
[----:B------:R-:W-:Y:S05]  /*139a0*/  BSYNC B2 ;  /* 0x0000000000027941 */ /* 0x000fea0003800000 */
.L_x_15523:
        /* <DEDUP_REMOVED lines=11> */
.L_x_15526:
[----:B------:R-:W-:Y:S05]  /*13a60*/  BSYNC B2 ;  /* 0x0000000000027941 */ /* 0x000fea0003800000 */
.L_x_15525:
[----:B------:R-:W-:Y:S01]  /*13a70*/  R2UR UR10, R11 ;  /* 0x000000000b0a72ca */ /* 0x000fe200000e0000 */
[----:B01----:R-:W-:Y:S01]  /*13a80*/  IMAD R6, R10, 0x2, R22 ;  /* 0x000000020a067824 */ /* 0x003fe200078e0216 */
[----:B------:R-:W-:Y:S01]  /*13a90*/  R2UR UR6, R8 ;  /* 0x00000000080672ca */ /* 0x000fe200000e0000 */
[----:B------:R-:W-:Y:S01]  /*13aa0*/  UIADD3 UR4, UP0, UR38, 0x670, URZ ;  /* 0x0000067026047890 */ /* 0x000fe2000ff1e03f */
[----:B------:R-:W-:Y:S01]  /*13ab0*/  R2UR UR7, R9 ;  /* 0x00000000090772ca */ /* 0x000fe200000e0000 */
[----:B------:R-:W-:Y:S01]  /*13ac0*/  VIADD R5, R5, 0x168b0 ;  /* 0x000168b005057836 */ /* 0x000fe20000000000 */
[----:B------:R-:W-:Y:S01]  /*13ad0*/  PLOP3.LUT P0, PT, PT, PT, PT, 0x80, 0x0 ;  /* 0x000000000000781c */ /* 0x000fe20003f0f070 */
[----:B------:R-:W-:Y:S01]  /*13ae0*/  UIADD3.X UR5, URZ, UR39, URZ, UP0, !UPT ;  /* 0x000000273f057290 */ /* 0x000fe200087fe43f */
[----:B------:R-:W-:-:S11]  /*13af0*/  IADD3 R6, R6, 0x400, RZ ;  /* 0x0000040006067810 */ /* 0x000fd60007ffe0ff */
.L_x_15527:
        /* <DEDUP_REMOVED lines=10> */
.L_x_15517:
[----:B------:R-:W-:Y:S05]  /*13ba0*/  BSYNC B1 ;  /* 0x0000000000017941 */ /* 0x000fea0003800000 */
.L_x_15516:
[----:B------:R-:W2:Y:S01]  /*13bb0*/  LDL.LU R8, [R1] ;  /* 0x0000000001087983 */ /* 0x000ea20000300800 */
[----:B------:R-:W-:Y:S01]  /*13bc0*/  VIADD R28, R28, 0x1 ;  /* 0x000000011c1c7836 */ /* 0x000fe20000000000 */
[----:B------:R-:W-:Y:S01]  /*13bd0*/  PLOP3.LUT P0, PT, PT, PT, PT, 0x8, 0x0 ;  /* 0x000000000000781c */ /* 0x000fe20003f0e170 */
[----:B------:R-:W-:-:S03]  /*13be0*/  VIADD R4, R4, 0xfffffffe ;  /* 0xfffffffe04047836 */ /* 0x000fc60000000000 */
[----:B------:R-:W-:Y:S02]  /*13bf0*/  ISETP.NE.AND P1, PT, R28, 0x2, PT ;  /* 0x000000021c00780c */ /* 0x000fe40003f25270 */
[----:B------:R-:W-:Y:S02]  /*13c00*/  ISETP.GE.AND P2, PT, R4, R3, PT ;  /* 0x000000030400720c */ /* 0x000fe40003f46270 */
[----:B0-----:R-:W-:Y:S02]  /*13c10*/  SEL R5, RZ, 0x1, P1 ;  /* 0x00000001ff057807 */ /* 0x001fe40000800000 */
[----:B------:R-:W-:Y:S02]  /*13c20*/  SEL R28, R28, RZ, P1 ;  /* 0x000000ff1c1c7207 */ /* 0x000fe40000800000 */
[----:B--2---:R-:W-:-:S05]  /*13c30*/  LOP3.LUT R8, R8, R5, RZ, 0x3c, !PT ;  /* 0x0000000508087212 */ /* 0x004fca00078e3cff */
[----:B------:R0:W-:Y:S02]  /*13c40*/  STL [R1], R8 ;  /* 0x0000000801007387 */ /* 0x0001e40000100800 */
[----:B------:R-:W-:Y:S05]  /*13c50*/  @!P2 BRA `(.L_x_15510) ;  /* 0x000000040064a947 */ /* 0x000fea0003800000 */
.L_x_15540:
[----:B------:R-:W-:Y:S05]  /*13c60*/  YIELD ;  /* 0x0000000000007946 */ /* 0x000fea0003800000 */
[----:B------:R-:W-:Y:S04]  /*13c70*/  BSSY B1, `(.L_x_15528) ;  /* 0x000004d000017945 */ /* 0x000fe80003800000 */
[----:B--2---:R-:W-:Y:S05]  /*13c80*/  @!P6 BRA `(.L_x_15529) ;  /* 0x00000004002ce947 */ /* 0x004fea0003800000 */
[----:B------:R-:W2:Y:S01]  /*13c90*/  LDL R6, [R1] ;  /* 0x0000000001067983 */ /* 0x000ea20000100800 */
[----:B------:R-:W3:Y:S02]  /*13ca0*/  S2R R5, SR_TID.X ;  /* 0x0000000000057919 */ /* 0x000ee40000002100 */
[----:B---3--:R-:W-:Y:S01]  /*13cb0*/  LOP3.LUT R7, R5, 0x7f, RZ, 0xc0, !PT ;  /* 0x0000007f05077812 */ /* 0x008fe200078ec0ff */
[----:B------:R-:W-:Y:S01]  /*13cc0*/  IMAD R5, R28, 0x8, R22 ;  /* 0x000000081c057824 */ /* 0x000fe200078e0216 */
[----:B------:R-:W-:Y:S02]  /*13cd0*/  BSSY B2, `(.L_x_15530) ;  /* 0x0000005000027945 */ /* 0x000fe40003800000 */
[----:B------:R-:W-:Y:S02]  /*13ce0*/  ISETP.NE.AND P2, PT, R7, RZ, PT ;  /* 0x000000ff0700720c */ /* 0x000fe40003f45270 */
[----:B--2---:R-:W-:-:S04]  /*13cf0*/  SHF.L.U32 R6, R6, 0x1f, RZ ;  /* 0x0000001f06067819 */ /* 0x004fc800000006ff */
[----:B------:R-:W2:Y:S02]  /*13d00*/  SYNCS.PHASECHK.TRANS64.TRYWAIT P1, [R5+URZ+0x168a0], R6 ;  /* 0x0168a006050075a7 */ /* 0x000ea4000802017f */
[----:B--2---:R-:W-:Y:S05]  /*13d10*/  @!P1 BRA `(.L_x_15531) ;  /* 0x0000006800ec9947 */ /* 0x004fea0003800000 */
.L_x_15682:
[----:B------:R-:W-:Y:S05]  /*13d20*/  BSYNC B2 ;  /* 0x0000000000027941 */ /* 0x000fea0003800000 */
.L_x_15530:
[----:B------:R-:W-:Y:S04]  /*13d30*/  BSSY B2, `(.L_x_15532) ;  /* 0x0000009000027945 */ /* 0x000fe80003800000 */
[----:B------:R-:W-:Y:S05]  /*13d40*/  @P2 BRA `(.L_x_15533) ;  /* 0x00000000001c2947 */ /* 0x000fea0003800000 */
[----:B------:R-:W0:Y:S02]  /*13d50*/  S2R R7, SR_TID.X ;  /* 0x0000000000077919 */ /* 0x000e240000002100 */
[----:B0-----:R-:W-:Y:S01]  /*13d60*/  LOP3.LUT R8, R7, 0x1f, RZ, 0xc0, !PT ;  /* 0x0000001f07087812 */ /* 0x001fe200078ec0ff */
[----:B------:R-:W-:-:S03]  /*13d70*/  IMAD.MOV.U32 R7, RZ, RZ, 0x4000 ;  /* 0x00004000ff077424 */ /* 0x000fc600078e00ff */
[----:B------:R-:W-:Y:S01]  /*13d80*/  ISETP.NE.AND P1, PT, R8, RZ, PT ;  /* 0x000000ff0800720c */ /* 0x000fe20003f25270 */
[----:B------:R3:W-:-:S12]  /*13d90*/  SYNCS.ARRIVE.TRANS64 RZ, [R5+URZ+0x16890], R7 ;  /* 0x0168900705ff79a7 */ /* 0x0007d8000800003f */
[----:B---3--:R-:W-:Y:S05]  /*13da0*/  @!P1 BRA `(.L_x_15533) ;  /* 0x0000000000049947 */ /* 0x008fea0003800000 */
[----:B------:R-:W-:Y:S01]  /*13db0*/  BPT.TRAP 0x1 ;  /* 0x000000040000795c */ /* 0x000fe20000300000 */
.L_x_15533:
[----:B------:R-:W-:Y:S05]  /*13dc0*/  BSYNC B2 ;  /* 0x0000000000027941 */ /* 0x000fea0003800000 */
.L_x_15532:
[----:B------:R-:W-:Y:S01]  /*13dd0*/  IMAD.MOV.U32 R11, RZ, RZ, RZ ;  /* 0x000000ffff0b7224 */ /* 0x000fe200078e00ff */
[----:B------:R-:W-:Y:S01]  /*13de0*/  UIADD3 UR4, UP0, UR38, 0x570, URZ ;  /* 0x0000057026047890 */ /* 0x000fe2000ff1e03f */
[----:B------:R-:W-:Y:S01]  /*13df0*/  IMAD R7, R28, 0x4000, R22 ;  /* 0x000040001c077824 */ /* 0x000fe200078e0216 */
[----:B------:R-:W-:Y:S01]  /*13e00*/  PLOP3.LUT P1, PT, PT, PT, PT, 0x80, 0x0 ;  /* 0x000000000000781c */ /* 0x000fe20003f2f070 */
[----:B0-----:R-:W-:Y:S01]  /*13e10*/  IMAD R8, R4, 0x80, R0 ;  /* 0x0000008004087824 */ /* 0x001fe200078e0200 */
[----:B------:R-:W-:Y:S01]  /*13e20*/  R2UR UR10, R11 ;  /* 0x000000000b0a72ca */ /* 0x000fe200000e0000 */
[----:B-1----:R-:W-:Y:S01]  /*13e30*/  VIADD R9, R5, 0x16890 ;  /* 0x0001689005097836 */ /* 0x002fe20000000000 */
[----:B------:R-:W-:Y:S01]  /*13e40*/  UIADD3.X UR5, URZ, UR39, URZ, UP0, !UPT ;  /* 0x000000273f057290 */ /* 0x000fe200087fe43f */
[----:B------:R-:W-:Y:S01]  /*13e50*/  VIADD R10, R7, 0xe400 ;  /* 0x0000e400070a7836 */ /* 0x000fe20000000000 */
[----:B------:R-:W-:Y:S01]  /*13e60*/  UMOV UR6, 0x0 ;  /* 0x0000000000067882 */ /* 0x000fe20000000000 */
[----:B------:R-:W-:-:S10]  /*13e70*/  UMOV UR7, 0x12f00000 ;  /* 0x12f0000000077882 */ /* 0x000fd40000000000 */
.L_x_15534:
        /* <DEDUP_REMOVED lines=13> */
.L_x_15683:
[----:B------:R-:W-:Y:S05]  /*13f50*/  BSYNC B2 ;  /* 0x0000000000027941 */ /* 0x000fea0003800000 */
.L_x_15535:
        /* <DEDUP_REMOVED lines=11> */
.L_x_15538:
[----:B------:R-:W-:Y:S05]  /*14010*/  BSYNC B2 ;  /* 0x0000000000027941 */ /* 0x000fea0003800000 */
.L_x_15537:
[----:B------:R-:W-:Y:S01]  /*14020*/  R2UR UR10, R11 ;  /* 0x000000000b0a72ca */ /* 0x000fe200000e0000 */
[----:B------:R-:W-:Y:S01]  /*14030*/  UIADD3 UR4, UP0, UR38, 0x670, URZ ;  /* 0x0000067026047890 */ /* 0x000fe2000ff1e03f */
[----:B------:R-:W-:Y:S01]  /*14040*/  R2UR UR6, R12 ;  /* 0x000000000c0672ca */ /* 0x000fe200000e0000 */
[----:B------:R-:W-:Y:S01]  /*14050*/  VIADD R7, R7, 0x400 ;  /* 0x0000040007077836 */ /* 0x000fe20000000000 */
[----:B------:R-:W-:Y:S01]  /*14060*/  R2UR UR7, R13 ;  /* 0x000000000d0772ca */ /* 0x000fe200000e0000 */
[----:B0-2---:R-:W-:Y:S01]  /*14070*/  VIADD R5, R5, 0x168b0 ;  /* 0x000168b005057836 */ /* 0x005fe20000000000 */
[----:B------:R-:W-:Y:S01]  /*14080*/  PLOP3.LUT P1, PT, PT, PT, PT, 0x80, 0x0 ;  /* 0x000000000000781c */ /* 0x000fe20003f2f070 */
[----:B------:R-:W-:-:S12]  /*14090*/  UIADD3.X UR5, URZ, UR39, URZ, UP0, !UPT ;  /* 0x000000273f057290 */ /* 0x000fd800087fe43f */
.L_x_15539:
        /* <DEDUP_REMOVED lines=10> */
.L_x_15529:
[----:B------:R-:W-:Y:S05]  /*14140*/  BSYNC B1 ;  /* 0x0000000000017941 */ /* 0x000fea0003800000 */
.L_x_15528:
        /* <DEDUP_REMOVED lines=10> */
.L_x_15510:
[----:B------:R-:W-:Y:S05]  /*141f0*/  BSYNC B0 ;  /* 0x0000000000007941 */ /* 0x000fea0003800000 */
.L_x_15509:
        /* <DEDUP_REMOVED lines=32> */
[----:B------:R-:W4:Y:S01]  /*14400*/  POPC R7, R4 ;  /* 0x0000000400077309 */ /* 0x000f220000000000 */
[----:B---3--:R-:W4:Y:S02]  /*14410*/  SHFL.IDX PT, R0, R3, R0, 0x1f ;  /* 0x00001f0003007589 */ /* 0x008f2400000e0000 */
[----:B----4-:R-:W-:Y:S01]  /*14420*/  IADD3 R16, R0, UR36, R7 ;  /* 0x0000002400107c10 */ /* 0x010fe2000fffe007 */
[----:B------:R-:W-:Y:S06]  /*14430*/  BRA `(.L_x_15543) ;  /* 0x0000003800607947 */ /* 0x000fec0003800000 */
.L_x_15542:
        /* <DEDUP_REMOVED lines=9> */
[----:B------:R-:W-:Y:S01]  /*144d0*/  IMAD.U32 R5, RZ, RZ, UR7 ;  /* 0x00000007ff057e24 */ /* 0x000fe2000f8e00ff */
[----:B------:R-:W3:Y:S01]  /*144e0*/  LDC.64 R2, c[0x4][R2] ;  /* 0x0100000002027b82 */ /* 0x000ee20000000a00 */
[----:B--2---:R-:W-:Y:S02]  /*144f0*/  IMAD.U32 R6, RZ, RZ, UR8 ;  /* 0x00000008ff067e24 */ /* 0x004fe4000f8e00ff */
[----:B------:R-:W-:Y:S02]  /*14500*/  IMAD.U32 R7, RZ, RZ, UR9 ;  /* 0x00000009ff077e24 */ /* 0x000fe4000f8e00ff */
[----:B------:R-:W-:-:S02]  /*14510*/  IMAD.U32 R10, RZ, RZ, UR4 ;  /* 0x00000004ff0a7e24 */ /* 0x000fc4000f8e00ff */
[----:B------:R-:W-:Y:S02]  /*14520*/  IMAD.U32 R11, RZ, RZ, UR5 ;  /* 0x00000005ff0b7e24 */ /* 0x000fe4000f8e00ff */
[----:B0-----:R-:W-:Y:S02]  /*14530*/  IMAD.MOV.U32 R8, RZ, RZ, 0x70 ;  /* 0x00000070ff087424 */ /* 0x001fe400078e00ff */
[----:B------:R-:W-:Y:S02]  /*14540*/  IMAD.MOV.U32 R12, RZ, RZ, 0x1 ;  /* 0x00000001ff0c7424 */ /* 0x000fe400078e00ff */
[----:B------:R-:W-:-:S07]  /*14550*/  IMAD.MOV.U32 R13, RZ, RZ, RZ ;  /* 0x000000ffff0d7224 */ /* 0x000fce00078e00ff */
[----:B------:R-:W-:-:S07]  /*14560*/  LEPC R20, `(.L_x_15545) ;  /* 0x000000001014794e */ /* 0x000fce0000000000 */
[----:B-1-3--:R-:W-:Y:S05]  /*14570*/  CALL.ABS.NOINC R2 ;  /* 0x0000000002007343 */ /* 0x00afea0003c00000 */
.L_x_15545:
[----:B------:R-:W-:Y:S05]  /*14580*/  BSYNC B6 ;  /* 0x0000000000067941 */ /* 0x000fea0003800000 */
.L_x_15544:
        /* <DEDUP_REMOVED lines=12> */
[----:B------:R-:W-:-:S02]  /*14650*/  IMAD.U32 R7, RZ, RZ, UR9 ;  /* 0x00000009ff077e24 */ /* 0x000fc4000f8e00ff */
[----:B------:R-:W-:Y:S02]  /*14660*/  IMAD.U32 R10, RZ, RZ, UR4 ;  /* 0x00000004ff0a7e24 */ /* 0x000fe4000f8e00ff */
[----:B------:R-:W-:Y:S02]  /*14670*/  IMAD.U32 R11, RZ, RZ, UR5 ;  /* 0x00000005ff0b7e24 */ /* 0x000fe4000f8e00ff */
[----:B0-----:R-:W-:Y:S02]  /*14680*/  IMAD.MOV.U32 R8, RZ, RZ, 0x70 ;  /* 0x00000070ff087424 */ /* 0x001fe400078e00ff */
[----:B------:R-:W-:Y:S02]  /*14690*/  IMAD.MOV.U32 R12, RZ, RZ, 0x1 ;  /* 0x00000001ff0c7424 */ /* 0x000fe400078e00ff */
[----:B---3--:R-:W-:-:S07]  /*146a0*/  IMAD.MOV.U32 R13, RZ, RZ, RZ ;  /* 0x000000ffff0d7224 */ /* 0x008fce00078e00ff */
[----:B------:R-:W-:-:S07]  /*146b0*/  LEPC R20, `(.L_x_15548) ;  /* 0x000000001014794e */ /* 0x000fce0000000000 */
[----:B-1--4-:R-:W-:Y:S05]  /*146c0*/  CALL.ABS.NOINC R2 ;  /* 0x0000000002007343 */ /* 0x012fea0003c00000 */
.L_x_15548:
        /* <DEDUP_REMOVED lines=15> */
.L_x_15547:
[----:B------:R-:W-:Y:S05]  /*147c0*/  BSYNC B6 ;  /* 0x0000000000067941 */ /* 0x000fea0003800000 */
.L_x_15546:
[----:B------:R3:W4:Y:S01]  /*147d0*/  LDL R20, [R1+0xc] ;  /* 0x00000c0001147983 */ /* 0x0007220000100800 */
[----:B------:R-:W-:Y:S01]  /*147e0*/  ULDC.64 UR4, c[0x0][0x9f8] ;  /* 0x00027e0000047ab9 */ /* 0x000fe20000000a00 */
[----:B------:R-:W0:Y:S01]  /*147f0*/  LDC R7, c[0x0][0x430] ;  /* 0x00010c00ff077b82 */ /* 0x000e220000000800 */
[----:B------:R-:W-:Y:S01]  /*14800*/  ISETP.NE.U32.AND P0, PT, RZ, UR4, PT ;  /* 0x00000004ff007c0c */ /* 0x000fe2000bf05070 */
[----:B------:R-:W2:Y:S03]  /*14810*/  LDL R27, [R1+0x34] ;  /* 0x00003400011b7983 */ /* 0x000ea60000100800 */
[----:B------:R-:W-:Y:S01]  /*14820*/  ISETP.NE.AND.EX P0, PT, RZ, UR5, PT, P0 ;  /* 0x00000005ff007c0c */ /* 0x000fe2000bf05300 */
[----:B------:R-:W3:Y:S04]  /*14830*/  LDL R21, [R1+0x18] ;  /* 0x0000180001157983 */ /* 0x000ee80000100800 */
[----:B------:R-:W3:Y:S01]  /*14840*/  LDL R2, [R1+0x1c] ;  /* 0x00001c0001027983 */ /* 0x000ee20000100800 */
[----:B------:R-:W0:Y:S07]  /*14850*/  S2R R3, SR_TID.X ;  /* 0x0000000000037919 */ /* 0x000e2e0000002100 */
[----:B------:R-:W-:Y:S01]  /*14860*/  @P0 IADD3 R24, P1, R24, UR4, RZ ;  /* 0x0000000418180c10 */ /* 0x000fe2000ff3e0ff */
[----:B------:R-:W0:Y:S03]  /*14870*/  S2R R0, SR_TID.X ;  /* 0x0000000000007919 */ /* 0x000e260000002100 */
[----:B------:R-:W-:Y:S01]  /*14880*/  @P0 IADD3.X R25, R25, UR5, RZ, P1, !PT ;  /* 0x0000000519190c10 */ /* 0x000fe20008ffe4ff */
[----:B-1----:R-:W3:Y:S04]  /*14890*/  LDL R9, [R1+0x50] ;  /* 0x0000500001097983 */ /* 0x002ee80000100800 */
[----:B----4-:R-:W4:Y:S01]  /*148a0*/  @P0 LDG.E R20, desc[UR40][R24.64] ;  /* 0x0000002818140981 */ /* 0x010f22000c1e1900 */
[----:B0-----:R-:W-:Y:S01]  /*148b0*/  ISETP.NE.AND P1, PT, R7, 0x1, PT ;  /* 0x000000010700780c */ /* 0x001fe20003f25270 */
[----:B------:R-:W-:Y:S01]  /*148c0*/  IMAD.SHL.U32 R3, R3, 0x10, RZ ;  /* 0x0000001003037824 */ /* 0x000fe200078e00ff */
[----:B------:R-:W-:Y:S01]  /*148d0*/  LOP3.LUT R0, R0, 0x7f, RZ, 0xc0, !PT ;  /* 0x0000007f00007812 */ /* 0x000fe200078ec0ff */
[----:B--2---:R-:W-:-:S03]  /*148e0*/  VIADD R27, R27, 0xffffffff ;  /* 0xffffffff1b1b7836 */ /* 0x004fc60000000000 */
[----:B------:R-:W-:Y:S01]  /*148f0*/  SHF.R.U32.HI R0, RZ, 0x3, R0 ;  /* 0x00000003ff007819 */ /* 0x000fe20000011600 */
[----:B------:R-:W-:Y:S01]  /*14900*/  IMAD.SHL.U32 R8, R27, 0x80, RZ ;  /* 0x000000801b087824 */ /* 0x000fe200078e00ff */
[----:B------:R-:W-:-:S04]  /*14910*/  LOP3.LUT R3, R3, 0x70, RZ, 0xc0, !PT ;  /* 0x0000007003037812 */ /* 0x000fc800078ec0ff */
[----:B------:R-:W-:Y:S01]  /*14920*/  LOP3.LUT R0, R8, R0, R3, 0xfe, !PT ;  /* 0x0000000008007212 */ /* 0x000fe200078efe03 */
[----:B------:R-:W0:Y:S08]  /*14930*/  @P1 LDC R5, c[0x0][0x434] ;  /* 0x00010d00ff051b82 */ /* 0x000e300000000800 */
[----:B------:R-:W1:Y:S01]  /*14940*/  @P1 LDC R6, c[0x0][0x438] ;  /* 0x00010e00ff061b82 */ /* 0x000e620000000800 */
[----:B----4-:R2:W-:Y:S01]  /*14950*/  @P0 STL [R1+0xc], R20 ;  /* 0x00000c1401000387 */ /* 0x0105e20000100800 */
[C---:B---3--:R-:W-:Y:S01]  /*14960*/  ISETP.GE.AND P0, PT, R0.reuse, R21, PT ;  /* 0x000000150000720c */ /* 0x048fe20003f06270 */
        /* <DEDUP_REMOVED lines=13> */
[----:B0-----:R-:W-:Y:S01]  /*14a40*/  @!P0 LEA R6, P1, R4, R2, 0x2 ;  /* 0x0000000204068211 */ /* 0x001fe200078210ff */
[----:B------:R-:W-:-:S05]  /*14a50*/  @!P0 IMAD.IADD R2, R5, 0x1, R7 ;  /* 0x0000000105028824 */ /* 0x000fca00078e0207 */
[----:B------:R-:W-:Y:S01]  /*14a60*/  @!P0 LEA.HI.X R7, R4, R3, R2, 0x2, P1 ;  /* 0x0000000304078211 */ /* 0x000fe200008f1402 */
[----:B------:R-:W-:-:S06]  /*14a70*/  IMAD.MOV.U32 R2, RZ, RZ, RZ ;  /* 0x000000ffff027224 */ /* 0x000fcc00078e00ff */
[----:B------:R2:W5:Y:S04]  /*14a80*/  @!P0 LDG.E R2, desc[UR40][R6.64] ;  /* 0x0000002806028981 */ /* 0x000568000c1e1900 */
[----:B------:R2:W-:Y:S01]  /*14a90*/  STL [R1+0x20], R10 ;  /* 0x0000200a01007387 */ /* 0x0005e20000100800 */
[----:B------:R-:W-:Y:S01]  /*14aa0*/  ISETP.NE.AND P2, PT, R9, 0x3, PT ;  /* 0x000000030900780c */ /* 0x000fe20003f45270 */
[----:B------:R-:W-:Y:S01]  /*14ab0*/  UMOV UR4, 0xffffffff ;  /* 0xffffffff00047882 */ /* 0x000fe20000000000 */
[----:B------:R-:W-:-:S11]  /*14ac0*/  LOP3.LUT R23, R23, 0xfffffffd, RZ, 0xc0, !PT ;  /* 0xfffffffd17177812 */ /* 0x000fd600078ec0ff */
[----:B------:R-:W-:Y:S01]  /*14ad0*/  @P2 LOP3.LUT R23, R23, 0x2, RZ, 0xfc, !PT ;  /* 0x0000000217172812 */ /* 0x000fe200078efcff */
[----:B--2---:R-:W-:Y:S06]  /*14ae0*/  BRA.DIV UR4, `(.L_x_15549) ;  /* 0x0000005e04a07947 */ /* 0x004fec000b800000 */
.L_x_15686:
[----:B------:R-:W-:-:S05]  /*14af0*/  SHF.R.S32.HI R9, RZ, 0x1f, R18 ;  /* 0x0000001fff097819 */ /* 0x000fca0000011412 */
[----:B------:R0:W-:Y:S01]  /*14b00*/  STL [R1+0x10], R9 ;  /* 0x0000100901007387 */ /* 0x0001e20000100800 */
[----:B------:R-:W-:Y:S05]  /*14b10*/  @!P2 BRA `(.L_x_15550) ;  /* 0x000000000004a947 */ /* 0x000fea0003800000 */
[----:B------:R-:W-:Y:S01]  /*14b20*/  BPT.TRAP 0x1 ;  /* 0x000000040000795c */ /* 0x000fe20000300000 */
.L_x_15550:
        /* <DEDUP_REMOVED lines=25> */
.L_x_15687:
[----:B------:R-:W-:Y:S05]  /*14cc0*/  BSYNC B0 ;  /* 0x0000000000007941 */ /* 0x000fea0003800000 */
.L_x_15551:
        /* <DEDUP_REMOVED lines=10> */
[----:B------:R-:W-:-:S03]  /*14d70*/  IADD3 R5, R5, R6, RZ ;  /* 0x0000000605057210 */ /* 0x000fc60007ffe0ff */
[----:B------:R-:W-:-:S04]  /*14d80*/  IMAD.WIDE.U32 R4, R2, UR4, R4 ;  /* 0x0000000402047c25 */ /* 0x000fc8000f8e0004 */
[----:B------:R-:W-:Y:S01]  /*14d90*/  IMAD R2, R2, UR5, R7 ;  /* 0x0000000502027c24 */ /* 0x000fe2000f8e0207 */
[----:B------:R-:W-:-:S03]  /*14da0*/  ULDC.64 UR4, c[0x0][0x308] ;  /* 0x0000c20000047ab9 */ /* 0x000fc60000000a00 */
[----:B------:R-:W-:Y:S02]  /*14db0*/  IMAD.IADD R5, R5, 0x1, R2 ;  /* 0x0000000105057824 */ /* 0x000fe400078e0202 */
[----:B------:R-:W-:-:S04]  /*14dc0*/  IMAD.WIDE.U32 R4, R18, UR4, R4 ;  /* 0x0000000412047c25 */ /* 0x000fc8000f8e0004 */
[----:B--2---:R-:W-:Y:S02]  /*14dd0*/  IMAD R0, R9, UR4, RZ ;  /* 0x0000000409007c24 */ /* 0x004fe4000f8e02ff */
[----:B------:R-:W1:Y:S02]  /*14de0*/  S2R R9, SR_TID.X ;  /* 0x0000000000097919 */ /* 0x000e640000002100 */
[----:B------:R-:W-:Y:S01]  /*14df0*/  IMAD R0, R18, UR5, R0 ;  /* 0x0000000512007c24 */ /* 0x000fe2000f8e0200 */
[----:B------:R-:W-:-:S03]  /*14e00*/  ULDC.64 UR4, c[0x0][0x2e8] ;  /* 0x0000ba0000047ab9 */ /* 0x000fc60000000a00 */
[----:B------:R-:W-:Y:S01]  /*14e10*/  IMAD.IADD R2, R5, 0x1, R0 ;  /* 0x0000000105027824 */ /* 0x000fe200078e0200 */
[----:B------:R-:W-:Y:S01]  /*14e20*/  LEA R0, P0, R4, UR4, 0x1 ;  /* 0x0000000404007c11 */ /* 0x000fe2000f8008ff */
[----:B------:R-:W-:-:S03]  /*14e30*/  ULDC UR4, c[0x0][0x2f4] ;  /* 0x0000bd0000047ab9 */ /* 0x000fc60000000800 */
        /* <DEDUP_REMOVED lines=89> */
.L_x_15705:
        /* <DEDUP_REMOVED lines=10> */
.L_x_15554:
        /* <DEDUP_REMOVED lines=11> */
.L_x_15555:
[----:B------:R1:W5:Y:S01]  /*15520*/  LDL.LU R4, [R1+0x28] ;  /* 0x0000280001047983 */ /* 0x0003620000300800 */
[----:B------:R1:W-:Y:S03]  /*15530*/  SYNCS.ARRIVE.TRANS64.A1T0 RZ, [R3+URZ+0x16830], RZ ;  /* 0x016830ff03ff79a7 */ /* 0x0003e6000810003f */
[----:B0-----:R1:W5:Y:S04]  /*15540*/  LDL.LU R7, [R1+0x8] ;  /* 0x0000080001077983 */ /* 0x0013680000300800 */
        /* <DEDUP_REMOVED lines=11> */
[----:B-1----:R-:W-:-:S03]  /*15600*/  SEL R3, R7, RZ, !P0 ;  /* 0x000000ff07037207 */ /* 0x002fc60004000000 */
        /* <DEDUP_REMOVED lines=26> */
.L_x_15557:
[----:B------:R-:W-:Y:S05]  /*157b0*/  BSYNC B6 ;  /* 0x0000000000067941 */ /* 0x000fea0003800000 */
.L_x_15556:
[----:B0-----:R-:W2:Y:S01]  /*157c0*/  LDL.LU R0, [R1+0x40] ;  /* 0x0000400001007983 */ /* 0x001ea20000300800 */
[----:B------:R-:W-:Y:S01]  /*157d0*/  ULDC.64 UR4, c[0x0][0x2d8] ;  /* 0x0000b60000047ab9 */ /* 0x000fe20000000a00 */
[----:B------:R-:W0:Y:S01]  /*157e0*/  LDC R10, c[0x0][0x448] ;  /* 0x00011200ff0a7b82 */ /* 0x000e220000000800 */
[----:B------:R-:W-:Y:S01]  /*157f0*/  ULDC.64 UR6, c[0x0][0x2c8] ;  /* 0x0000b20000067ab9 */ /* 0x000fe20000000a00 */
[----:B------:R-:W3:Y:S01]  /*15800*/  LDL.LU R21, [R1+0x3c] ;  /* 0x00003c0001157983 */ /* 0x000ee20000300800 */
[----:B------:R-:W-:-:S03]  /*15810*/  ULDC.64 UR8, c[0x0][0x280] ;  /* 0x0000a00000087ab9 */ /* 0x000fc60000000a00 */
[----:B------:R-:W3:Y:S04]  /*15820*/  LDL.LU.64 R2, [R1+0x28] ;  /* 0x0000280001027983 */ /* 0x000ee80000300a00 */
[----:B------:R-:W4:Y:S04]  /*15830*/  LDL R20, [R1+0x10] ;  /* 0x0000100001147983 */ /* 0x000f280000100800 */
[----:B------:R-:W4:Y:S01]  /*15840*/  LDL.LU R5, [R1+0x8] ;  /* 0x0000080001057983 */ /* 0x000f220000300800 */
[----:B0-----:R-:W-:-:S13]  /*15850*/  ISETP.NE.AND P1, PT, R10, 0x1, PT ;  /* 0x000000010a00780c */ /* 0x001fda0003f25270 */
[----:B------:R-:W0:Y:S01]  /*15860*/  @P1 LDC R7, c[0x0][0x450] ;  /* 0x00011400ff071b82 */ /* 0x000e220000000800 */
[----:B--2---:R-:W-:Y:S02]  /*15870*/  IMAD.MOV.U32 R4, RZ, RZ, R0 ;  /* 0x000000ffff047224 */ /* 0x004fe400078e0000 */
[----:B---3--:R-:W-:Y:S02]  /*15880*/  IMAD.MOV.U32 R3, RZ, RZ, R21 ;  /* 0x000000ffff037224 */ /* 0x008fe400078e0015 */
[----:B------:R-:W1:Y:S01]  /*15890*/  S2R R21, SR_TID.X ;  /* 0x0000000000157919 */ /* 0x000e620000002100 */
[----:B----4-:R-:W-:Y:S02]  /*158a0*/  IMAD R0, R20, UR4, RZ ;  /* 0x0000000414007c24 */ /* 0x010fe4000f8e02ff */
[----:B------:R-:W2:Y:S01]  /*158b0*/  S2R R20, SR_TID.X ;  /* 0x0000000000147919 */ /* 0x000ea20000002100 */
[----:B-1----:R-:W-:Y:S01]  /*158c0*/  IMAD.SHL.U32 R21, R21, 0x10, RZ ;  /* 0x0000001015157824 */ /* 0x002fe200078e00ff */
[----:B--2---:R-:W-:-:S04]  /*158d0*/  LOP3.LUT R20, R20, 0x7f, RZ, 0xc0, !PT ;  /* 0x0000007f14147812 */ /* 0x004fc800078ec0ff */
[----:B------:R-:W-:Y:S02]  /*158e0*/  LOP3.LUT R21, R21, 0x70, RZ, 0xc0, !PT ;  /* 0x0000007015157812 */ /* 0x000fe400078ec0ff */
[----:B------:R-:W-:-:S04]  /*158f0*/  SHF.R.U32.HI R20, RZ, 0x3, R20 ;  /* 0x00000003ff147819 */ /* 0x000fc80000011614 */
[----:B------:R-:W-:-:S05]  /*15900*/  LOP3.LUT R20, R20, R21, RZ, 0xfc, !PT ;  /* 0x0000001514147212 */ /* 0x000fca00078efcff */
[----:B------:R-:W-:Y:S02]  /*15910*/  IMAD R6, R17, 0xc0, R20 ;  /* 0x000000c011067824 */ /* 0x000fe400078e0214 */
[----:B------:R1:W5:Y:S01]  /*15920*/  LDL R20, [R1+0x24] ;  /* 0x0000240001147983 */ /* 0x0003620000100800 */
[C---:B------:R-:W-:Y:S02]  /*15930*/  IMAD R0, R18.reuse, UR5, R0 ;  /* 0x0000000512007c24 */ /* 0x040fe4000f8e0200 */
        /* <DEDUP_REMOVED lines=9> */
[----:B------:R-:W-:Y:S01]  /*159d0*/  IMAD.MOV.U32 R4, RZ, RZ, R2 ;  /* 0x000000ffff047224 */ /* 0x000fe200078e0002 */
[----:B------:R-:W-:Y:S01]  /*159e0*/  MOV R2, R6 ;  /* 0x0000000600027202 */ /* 0x000fe20000000f00 */
[----:B--2---:R-:W-:-:S05]  /*159f0*/  @P1 IMAD.HI.U32 R0, R6, R0, RZ ;  /* 0x0000000006001227 */ /* 0x004fca00078e00ff */
[----:B0-----:R-:W-:-:S04]  /*15a00*/  @P1 SHF.R.U32.HI R2, RZ, R7, R0 ;  /* 0x00000007ff021219 */ /* 0x001fc80000011600 */
        /* <DEDUP_REMOVED lines=10> */
[----:B------:R-:W-:Y:S01]  /*15ab0*/  IMAD R0, R0, UR7, R7 ;  /* 0x0000000700007c24 */ /* 0x000fe2000f8e0207 */
[----:B------:R-:W-:Y:S01]  /*15ac0*/  LEA R2, P0, R8, UR8, 0x1 ;  /* 0x0000000808027c11 */ /* 0x000fe2000f8008ff */
[----:B------:R-:W0:Y:S02]  /*15ad0*/  @P1 LDC R7, c[0x0][0x44c] ;  /* 0x00011300ff071b82 */ /* 0x000e240000000800 */
[----:B------:R-:W-:-:S05]  /*15ae0*/  IMAD.IADD R0, R9, 0x1, R0 ;  /* 0x0000000109007824 */ /* 0x000fca00078e0200 */
[----:B------:R-:W-:Y:S02]  /*15af0*/  LEA.HI.X R0, R8, UR9, R0, 0x1, P0 ;  /* 0x0000000908007c11 */ /* 0x000fe400080f0c00 */
[----:B------:R-:W2:Y:S01]  /*15b00*/  @P1 LDC R8, c[0x0][0x450] ;  /* 0x00011400ff081b82 */ /* 0x000ea20000000800 */
[----:B------:R-:W-:Y:S01]  /*15b10*/  VIADD R3, R6, 0x80 ;  /* 0x0000008006037836 */ /* 0x000fe20000000000 */
[----:B------:R-:W3:Y:S03]  /*15b20*/  S2R R11, SR_TID.X ;  /* 0x00000000000b7919 */ /* 0x000ee60000002100 */
[----:B------:R-:W-:Y:S02]  /*15b30*/  IMAD.MOV.U32 R6, RZ, RZ, R3 ;  /* 0x000000ffff067224 */ /* 0x000fe400078e0003 */
[----:B0-----:R-:W-:-:S05]  /*15b40*/  @P1 IMAD.HI.U32 R7, R3, R7, RZ ;  /* 0x0000000703071227 */ /* 0x001fca00078e00ff */
[----:B--2---:R-:W-:-:S05]  /*15b50*/  @P1 SHF.R.U32.HI R6, RZ, R8, R7 ;  /* 0x00000008ff061219 */ /* 0x004fca0000011607 */
        /* <DEDUP_REMOVED lines=9> */
[----:B---3--:R-:W-:-:S04]  /*15bf0*/  IMAD.SHL.U32 R21, R11, 0x8, RZ ;  /* 0x000000080b157824 */ /* 0x008fc800078e00ff */
[----:B------:R-:W-:Y:S02]  /*15c00*/  IMAD R8, R6, UR6, RZ ;  /* 0x0000000606087c24 */ /* 0x000fe4000f8e02ff */
[----:B------:R-:W-:Y:S01]  /*15c10*/  IMAD.WIDE.U32 R6, R3, UR6, R4 ;  /* 0x0000000603067c25 */ /* 0x000fe2000f8e0004 */
[----:B------:R-:W-:-:S03]  /*15c20*/  LOP3.LUT R21, R21, 0x38, RZ, 0xc0, !PT ;  /* 0x0000003815157812 */ /* 0x000fc600078ec0ff */
[----:B------:R-:W-:Y:S01]  /*15c30*/  IMAD R3, R3, UR7, R8 ;  /* 0x0000000703037c24 */ /* 0x000fe2000f8e0208 */
[----:B------:R-:W-:-:S03]  /*15c40*/  LEA R5, P1, R6, UR8, 0x1 ;  /* 0x0000000806057c11 */ /* 0x000fc6000f8208ff */
[----:B------:R-:W-:Y:S01]  /*15c50*/  IMAD.IADD R3, R7, 0x1, R3 ;  /* 0x0000000107037824 */ /* 0x000fe200078e0203 */
[----:B------:R-:W-:Y:S01]  /*15c60*/  ISETP.GE.AND P0, PT, R21, UR4, PT ;  /* 0x0000000415007c0c */ /* 0x000fe2000bf06270 */
[----:B------:R-:W-:Y:S01]  /*15c70*/  UMOV UR4, 0xffffffff ;  /* 0xffffffff00047882 */ /* 0x000fe20000000000 */
[----:B------:R-:W-:Y:S02]  /*15c80*/  LOP3.LUT R11, R11, 0x7f, RZ, 0xc0, !PT ;  /* 0x0000007f0b0b7812 */ /* 0x000fe400078ec0ff */
[----:B------:R-:W-:Y:S02]  /*15c90*/  LEA.HI.X R4, R6, UR9, R3, 0x1, P1 ;  /* 0x0000000906047c11 */ /* 0x000fe400088f0c03 */
[----:B------:R-:W-:Y:S01]  /*15ca0*/  SHF.R.U32.HI R9, RZ, 0x3, R11 ;  /* 0x00000003ff097819 */ /* 0x000fe2000001160b */
[----:B-1----:R-:W-:Y:S06]  /*15cb0*/  BRA.DIV UR4, `(.L_x_15558) ;  /* 0x0000005a04247947 */ /* 0x002fec000b800000 */
        /* <DEDUP_REMOVED lines=65> */
[----:B------:R-:W-:Y:S01]  /*160d0*/  ISETP.GE.AND P1, PT, R6, R3, PT ;  /* 0x000000030600720c */ /* 0x000fe20003f26270 */
[----:B------:R-:W-:Y:S04]  /*160e0*/  SHFL.IDX PT, R2, R2, 0x7, 0x181f ;  /* 0x00f81f0002027f89 */ /* 0x000fe800000e0000 */
[----:B------:R-:W1:Y:S08]  /*160f0*/  SHFL.IDX PT, R6, R0, 0x6, 0x181f ;  /* 0x00d81f0000067f89 */ /* 0x000e7000000e0000 */
[----:B0-----:R-:W-:-:S05]  /*16100*/  @!P1 LEA R7, P2, R21, R7, 0x1 ;  /* 0x0000000715079211 */ /* 0x001fca00078408ff */
[----:B-1----:R-:W-:-:S05]  /*16110*/  @!P1 IMAD.X R6, RZ, RZ, R6, P2 ;  /* 0x000000ffff069224 */ /* 0x002fca00010e0606 */
[----:B------:R-:W-:-:S04]  /*16120*/  @!P1 LOP3.LUT R7, R7, R6, RZ, 0x3c, !PT ;  /* 0x0000000607079212 */ /* 0x000fc800078e3cff */
[----:B------:R-:W-:-:S04]  /*16130*/  @!P1 LOP3.LUT R6, R7, R6, RZ, 0x3c, !PT ;  /* 0x0000000607069212 */ /* 0x000fc800078e3cff */
[----:B------:R-:W-:-:S05]  /*16140*/  @!P1 LOP3.LUT R7, R7, R6, RZ, 0x3c, !PT ;  /* 0x0000000607079212 */ /* 0x000fca00078e3cff */
[----:B------:R0:W-:Y:S02]  /*16150*/  @!P1 LDGSTS.E.BYPASS.LTC128B.128 [R20+0xb400], desc[UR40][R6.64], !P0 ;  /* 0x0b40000006149fae */ /* 0x0001e4000c101d68 */
[----:B0-----:R-:W-:-:S05]  /*16160*/  VIADD R6, R17, 0x80 ;  /* 0x0000008011067836 */ /* 0x001fca0000000000 */
[----:B------:R-:W-:Y:S02]  /*16170*/  ISETP.GE.AND P1, PT, R6, R3, PT ;  /* 0x000000030600720c */ /* 0x000fe40003f26270 */
[----:B------:R0:W1:Y:S02]  /*16180*/  SHFL.IDX PT, R6, R0, 0x7, 0x181f ;  /* 0x00f81f0000067f89 */ /* 0x00006400000e0000 */
[----:B0-----:R-:W-:-:S05]  /*16190*/  VIADD R0, R17, 0x70 ;  /* 0x0000007011007836 */ /* 0x001fca0000000000 */
[----:B------:R-:W-:Y:S02]  /*161a0*/  ISETP.GE.AND P3, PT, R0, R3, PT ;  /* 0x000000030000720c */ /* 0x000fe40003f66270 */
[----:B------:R-:W0:Y:S11]  /*161b0*/  SHFL.IDX PT, R0, R5, RZ, 0x181f ;  /* 0x00181fff05007589 */ /* 0x000e3600000e0000 */
[----:B------:R-:W-:-:S05]  /*161c0*/  @!P3 LEA R2, P2, R21, R2, 0x1 ;  /* 0x000000021502b211 */ /* 0x000fca00078408ff */
[----:B-1----:R-:W-:-:S04]  /*161d0*/  @!P3 IMAD.X R6, RZ, RZ, R6, P2 ;  /* 0x000000ffff06b224 */ /* 0x002fc800010e0606 */
[----:B------:R-:W-:Y:S02]  /*161e0*/  @!P3 IMAD.MOV.U32 R7, RZ, RZ, R6 ;  /* 0x000000ffff07b224 */ /* 0x000fe400078e0006 */
[----:B------:R-:W-:Y:S01]  /*161f0*/  @!P3 IMAD.MOV.U32 R6, RZ, RZ, R2 ;  /* 0x000000ffff06b224 */ /* 0x000fe200078e0002 */
[----:B0-----:R-:W-:Y:S01]  /*16200*/  @!P1 LEA R0, P2, R21, R0, 0x1 ;  /* 0x0000000015009211 */ /* 0x001fe200078408ff */
[----:B------:R-:W-:Y:S04]  /*16210*/  SHFL.IDX PT, R2, R5, 0x3, 0x181f ;  /* 0x00781f0005027f89 */ /* 0x000fe800000e0000 */
[----:B------:R0:W-:Y:S02]  /*16220*/  @!P3 LDGSTS.E.BYPASS.LTC128B.128 [R20+0xbc00], desc[UR40][R6.64], !P0 ;  /* 0x0bc000000614bfae */ /* 0x0001e4000c101d68 */
[----:B0-----:R-:W-:-:S04]  /*16230*/  @!P1 IMAD.X R6, RZ, RZ, R8, P2 ;  /* 0x000000ffff069224 */ /* 0x001fc800010e0608 */
[----:B------:R-:W-:Y:S02]  /*16240*/  @!P1 IMAD.MOV.U32 R7, RZ, RZ, R6 ;  /* 0x000000ffff079224 */ /* 0x000fe400078e0006 */
        /* <DEDUP_REMOVED lines=19> */
.L_x_15730:
        /* <DEDUP_REMOVED lines=10> */
.L_x_15559:
        /* <DEDUP_REMOVED lines=16> */
[----:B------:R-:W2:Y:S03]  /*16520*/  SYNCS.PHASECHK.TRANS64.TRYWAIT P0, [R22+URZ+0x16820], R0 ;  /* 0x01682000160075a7 */ /* 0x000ea6000800017f */
[----:B-12---:R-:W-:Y:S05]  /*16530*/  @!P0 BRA `(.L_x_15561) ;  /* 0x0000005c00f48947 */ /* 0x006fea0003800000 */
.L_x_15731:
[----:B------:R-:W-:Y:S05]  /*16540*/  BSYNC B0 ;  /* 0x0000000000007941 */ /* 0x000fea0003800000 */
.L_x_15560:
[----:B------:R-:W2:Y:S01]  /*16550*/  LDL R2, [R1+0x34] ;  /* 0x0000340001027983 */ /* 0x000ea20000100800 */
[----:B------:R-:W-:Y:S01]  /*16560*/  BSSY B0, `(.L_x_15562) ;  /* 0x000010d000007945 */ /* 0x000fe20003800000 */
[----:B--2---:R-:W-:-:S13]  /*16570*/  ISETP.GE.AND P0, PT, R2, 0x2, PT ;  /* 0x000000020200780c */ /* 0x004fda0003f06270 */
[----:B------:R-:W-:Y:S05]  /*16580*/  @!P0 BRA `(.L_x_15563) ;  /* 0x0000001000288947 */ /* 0x000fea0003800000 */
[----:B------:R-:W2:Y:S01]  /*16590*/  S2R R3, SR_TID.X ;  /* 0x0000000000037919 */ /* 0x000ea20000002100 */
[----:B------:R-:W-:Y:S01]  /*165a0*/  ULDC UR4, c[0x0][0x2f4] ;  /* 0x0000bd0000047ab9 */ /* 0x000fe20000000800 */
[----:B0-----:R-:W-:Y:S01]  /*165b0*/  VIADD R7, R2, 0xfffffffe ;  /* 0xfffffffe02077836 */ /* 0x001fe20000000000 */
[----:B------:R0:W-:Y:S01]  /*165c0*/  STL [R1+0x8], R27 ;  /* 0x0000081b01007387 */ /* 0x0001e20000100800 */
[----:B------:R-:W-:Y:S02]  /*165d0*/  IMAD.MOV.U32 R6, RZ, RZ, R26 ;  /* 0x000000ffff067224 */ /* 0x000fe400078e001a */
[----:B------:R-:W-:Y:S02]  /*165e0*/  IMAD.MOV.U32 R17, RZ, RZ, R29 ;  /* 0x000000ffff117224 */ /* 0x000fe400078e001d */
[----:B--2---:R-:W-:-:S05]  /*165f0*/  IMAD.SHL.U32 R3, R3, 0x8, RZ ;  /* 0x0000000803037824 */ /* 0x004fca00078e00ff */
[----:B------:R-:W-:-:S04]  /*16600*/  LOP3.LUT R3, R3, 0x38, RZ, 0xc0, !PT ;  /* 0x0000003803037812 */ /* 0x000fc800078ec0ff */
[----:B0-----:R-:W-:-:S13]  /*16610*/  ISETP.GE.AND P1, PT, R3, UR4, PT ;  /* 0x0000000403007c0c */ /* 0x001fda000bf26270 */
.L_x_15576:
[----:B------:R-:W2:Y:S01]  /*16620*/  LDL R11, [R1+0x1c] ;  /* 0x00001c00010b7983 */ /* 0x000ea20000100800 */
[----:B-1----:R-:W0:Y:S03]  /*16630*/  LDC R0, c[0x0][0x430] ;  /* 0x00010c00ff007b82 */ /* 0x002e260000000800 */
        /* <DEDUP_REMOVED lines=39> */
.L_x_15564:
[----:B------:R-:W-:Y:S01]  /*168b0*/  IMAD R5, R26, 0x8, R22 ;  /* 0x000000081a057824 */ /* 0x000fe200078e0216 */
[----:B------:R-:W-:Y:S01]  /*168c0*/  SHF.L.U32 R2, R29, 0x1f, RZ ;  /* 0x0000001f1d027819 */ /* 0x000fe200000006ff */
[----:B------:R-:W-:Y:S03]  /*168d0*/  BSSY B1, `(.L_x_15565) ;  /* 0x0000003000017945 */ /* 0x000fe60003800000 */
[----:B------:R-:W0:Y:S02]  /*168e0*/  SYNCS.PHASECHK.TRANS64.TRYWAIT P0, [R5+URZ+0x16840], R2 ;  /* 0x01684002050075a7 */ /* 0x000e24000800017f */
[----:B0-----:R-:W-:Y:S05]  /*168f0*/  @!P0 BRA `(.L_x_15566) ;  /* 0x0000005c00188947 */ /* 0x001fea0003800000 */
.L_x_15732:
[----:B------:R-:W-:Y:S05]  /*16900*/  BSYNC B1 ;  /* 0x0000000000017941 */ /* 0x000fea0003800000 */
.L_x_15565:
        /* <DEDUP_REMOVED lines=36> */
[----:B------:R-:W-:-:S04]  /*16b50*/  LOP3.LUT R11, R11, 0x38, RZ, 0xc0, !PT ;  /* 0x000000380b0b7812 */ /* 0x000fc800078ec0ff */
[----:B------:R-:W-:-:S04]  /*16b60*/  SHF.L.U32 R7, R11, 0x1, RZ ;  /* 0x000000010b077819 */ /* 0x000fc800000006ff */
        /* <DEDUP_REMOVED lines=36> */
.L_x_15750:
        /* <DEDUP_REMOVED lines=8> */
.L_x_15568:
        /* <DEDUP_REMOVED lines=11> */
.L_x_15569:
[----:B------:R1:W-:Y:S01]  /*16ee0*/  SYNCS.ARRIVE.TRANS64.A1T0 RZ, [R5+URZ+0x16830], RZ ;  /* 0x016830ff05ff79a7 */ /* 0x0003e2000810003f */
[----:B------:R-:W-:Y:S05]  /*16ef0*/  @!P3 BRA `(.L_x_15570) ;  /* 0x000000000004b947 */ /* 0x000fea0003800000 */
[----:B------:R-:W-:Y:S01]  /*16f00*/  BPT.TRAP 0x1 ;  /* 0x000000040000795c */ /* 0x000fe20000300000 */
.L_x_15570:
[----:B------:R-:W-:Y:S01]  /*16f10*/  SHF.L.U32 R2, R17, 0x1f, RZ ;  /* 0x0000001f11027819 */ /* 0x000fe200000006ff */
[----:B-1----:R-:W-:Y:S01]  /*16f20*/  IMAD R5, R6, 0x8, R22 ;  /* 0x0000000806057824 */ /* 0x002fe200078e0216 */
[----:B------:R-:W-:Y:S03]  /*16f30*/  BSSY B1, `(.L_x_15571) ;  /* 0x0000003000017945 */ /* 0x000fe60003800000 */
[----:B------:R-:W1:Y:S02]  /*16f40*/  SYNCS.PHASECHK.TRANS64.TRYWAIT P0, [R5+URZ+0x16860], R2 ;  /* 0x01686002050075a7 */ /* 0x000e64000800017f */
[----:B-1----:R-:W-:Y:S05]  /*16f50*/  @!P0 BRA `(.L_x_15572) ;  /* 0x0000005c00d08947 */ /* 0x002fea0003800000 */
.L_x_15751:
[----:B------:R-:W-:Y:S05]  /*16f60*/  BSYNC B1 ;  /* 0x0000000000017941 */ /* 0x000fea0003800000 */
.L_x_15571:
        /* <DEDUP_REMOVED lines=61> */
.L_x_15769:
        /* <DEDUP_REMOVED lines=28> */
.L_x_15574:
        /* <DEDUP_REMOVED lines=12> */
.L_x_15575:
[----:B------:R2:W-:Y:S01]  /*175c0*/  STL [R1+0x8], R27 ;  /* 0x0000081b01007387 */ /* 0x0005e20000100800 */
[C---:B------:R-:W-:Y:S01]  /*175d0*/  ISETP.GT.AND P0, PT, R27.reuse, RZ, PT ;  /* 0x000000ff1b00720c */ /* 0x040fe20003f04270 */
[----:B------:R2:W-:Y:S01]  /*175e0*/  SYNCS.ARRIVE.TRANS64.A1T0 RZ, [R5+URZ+0x16850], RZ ;  /* 0x016850ff05ff79a7 */ /* 0x0005e2000810003f */
[----:B------:R-:W-:Y:S02]  /*175f0*/  VIADD R7, R27, 0xffffffff ;  /* 0xffffffff1b077836 */ /* 0x000fe40000000000 */
[----:B------:R-:W-:Y:S02]  /*17600*/  IMAD.MOV.U32 R6, RZ, RZ, R26 ;  /* 0x000000ffff067224 */ /* 0x000fe400078e001a */
[----:B------:R-:W-:-:S07]  /*17610*/  IMAD.MOV.U32 R17, RZ, RZ, R29 ;  /* 0x000000ffff117224 */ /* 0x000fce00078e001d */
[----:B--2---:R-:W-:Y:S05]  /*17620*/  @P0 BRA `(.L_x_15576) ;  /* 0xffffffec00fc0947 */ /* 0x004fea000383ffff */
.L_x_15563:
[----:B------:R-:W-:Y:S05]  /*17630*/  BSYNC B0 ;  /* 0x0000000000007941 */ /* 0x000fea0003800000 */
.L_x_15562:
        /* <DEDUP_REMOVED lines=17> */
.L_x_15578:
[----:B------:R-:W-:Y:S05]  /*17750*/  BSYNC B0 ;  /* 0x0000000000007941 */ /* 0x000fea0003800000 */
.L_x_15577:
[----:B------:R-:W2:Y:S02]  /*17760*/  LDL R0, [R1+0x50] ;  /* 0x0000500001007983 */ /* 0x000ea40000100800 */
[----:B--2---:R-:W-:-:S13]  /*17770*/  ISETP.NE.AND P0, PT, R0, 0x3, PT ;  /* 0x000000030000780c */ /* 0x004fda0003f05270 */
[----:B------:R-:W-:Y:S05]  /*17780*/  @!P0 BRA `(.L_x_15579) ;  /* 0x0000000000048947 */ /* 0x000fea0003800000 */
[----:B------:R-:W-:Y:S01]  /*17790*/  BPT.TRAP 0x1 ;  /* 0x000000040000795c */ /* 0x000fe20000300000 */
.L_x_15579:
[----:B------:R-:W0:Y:S01]  /*177a0*/  LDL.LU R2, [R1+0x18] ;  /* 0x0000180001027983 */ /* 0x000e220000300800 */
[----:B------:R-:W-:Y:S01]  /*177b0*/  IMAD R0, R26, 0x8, R22 ;  /* 0x000000081a007824 */ /* 0x000fe200078e0216 */
[----:B------:R-:W-:Y:S01]  /*177c0*/  SHF.L.U32 R3, R29, 0x1f, RZ ;  /* 0x0000001f1d037819 */ /* 0x000fe200000006ff */
[----:B------:R-:W-:Y:S03]  /*177d0*/  BSSY B0, `(.L_x_15580) ;  /* 0x0000004000007945 */ /* 0x000fe60003800000 */
[----:B------:R-:W1:Y:S01]  /*177e0*/  SYNCS.PHASECHK.TRANS64.TRYWAIT P0, [R0+URZ+0x16860], R3 ;  /* 0x01686003000075a7 */ /* 0x000e62000800017f */
[----:B0-----:R-:W-:Y:S01]  /*177f0*/  IMAD R6, R27, -0x80, R2 ;  /* 0xffffff801b067824 */ /* 0x001fe200078e0202 */
[----:B-1----:R-:W-:Y:S06]  /*17800*/  @!P0 BRA `(.L_x_15581) ;  /* 0x0000006000008947 */ /* 0x002fec0003800000 */
.L_x_15770:
[----:B------:R-:W-:Y:S05]  /*17810*/  BSYNC B0 ;  /* 0x0000000000007941 */ /* 0x000fea0003800000 */
.L_x_15580:
        /* <DEDUP_REMOVED lines=30> */
[----:B------:R-:W1:Y:S01]  /*17a00*/  SHFL.IDX PT, R14, R24, 0x2, 0x181f ;  /* 0x00581f00180e7f89 */ /* 0x000e6200000e0000 */
[----:B0-----:R-:W-:-:S05]  /*17a10*/  IADD3.X R3, RZ, R3, RZ, P2, !PT ;  /* 0x00000003ff037210 */ /* 0x001fca00017fe4ff */
        /* <DEDUP_REMOVED lines=32> */
.L_x_15788:
        /* <DEDUP_REMOVED lines=9> */
.L_x_15583:
        /* <DEDUP_REMOVED lines=11> */
.L_x_15584:
[----:B------:R-:W-:Y:S01]  /*17d60*/  VIADD R26, R26, 0x1 ;  /* 0x000000011a1a7836 */ /* 0x000fe20000000000 */
[----:B------:R0:W-:Y:S04]  /*17d70*/  SYNCS.ARRIVE.TRANS64.A1T0 RZ, [R0+URZ+0x16850], RZ ;  /* 0x016850ff00ff79a7 */ /* 0x0001e8000810003f */
[----:B------:R-:W-:-:S04]  /*17d80*/  ISETP.NE.AND P0, PT, R26, 0x2, PT ;  /* 0x000000021a00780c */ /* 0x000fc80003f05270 */
[----:B0-----:R-:W-:Y:S02]  /*17d90*/  SEL R0, RZ, 0x1, P0 ;  /* 0x00000001ff007807 */ /* 0x001fe40000000000 */
[----:B------:R-:W-:Y:S02]  /*17da0*/  SEL R26, R26, RZ, P0 ;  /* 0x000000ff1a1a7207 */ /* 0x000fe40000000000 */
[----:B------:R-:W-:-:S07]  /*17db0*/  LOP3.LUT R29, R29, R0, RZ, 0x3c, !PT ;  /* 0x000000001d1d7212 */ /* 0x000fce00078e3cff */
.L_x_15543:
[----:B------:R-:W-:Y:S05]  /*17dc0*/  BSYNC B7 ;  /* 0x0000000000077941 */ /* 0x000fea0003800000 */
.L_x_15541:
        /* <DEDUP_REMOVED lines=11> */
.L_x_15585:
[----:B------:R-:W3:Y:S01]  /*17e80*/  S2R R0, SR_TID.X ;  /* 0x0000000000007919 */ /* 0x000ee20000002100 */
[----:B------:R-:W-:Y:S01]  /*17e90*/  UMOV UR4, 0xffffffff ;  /* 0xffffffff00047882 */ /* 0x000fe20000000000 */
[----:B---3--:R-:W-:-:S04]  /*17ea0*/  LOP3.LUT R7, R0, 0x1f, RZ, 0xc0, !PT ;  /* 0x0000001f00077812 */ /* 0x008fc800078ec0ff */
[----:B------:R-:W-:Y:S01]  /*17eb0*/  ISETP.NE.AND P0, PT, R7, 0x1f, PT ;  /* 0x0000001f0700780c */ /* 0x000fe20003f05270 */
[----:B------:R-:W-:-:S12]  /*17ec0*/  BRA.DIV UR4, `(.L_x_15587) ;  /* 0x0000006204a47947 */ /* 0x000fd8000b800000 */
[----:B------:R-:W-:Y:S01]  /*17ed0*/  IMAD.IADD R5, R19, 0x1, R7 ;  /* 0x0000000113057824 */ /* 0x000fe200078e0207 */
[----:B------:R-:W-:-:S04]  /*17ee0*/  ULDC UR4, c[0x0][0xc3c] ;  /* 0x00030f0000047ab9 */ /* 0x000fc80000000800 */
[----:B------:R-:W-:-:S13]  /*17ef0*/  ISETP.GE.OR P1, PT, R5, UR4, !P0 ;  /* 0x0000000405007c0c */ /* 0x000fda000c726670 */
[----:B------:R-:W3:Y:S02]  /*17f00*/  @!P1 LDC.64 R2, c[0x0][0xc80] ;  /* 0x00032000ff029b82 */ /* 0x000ee40000000a00 */
[----:B---3--:R-:W-:-:S06]  /*17f10*/  @!P1 IMAD.WIDE R2, R5, 0x4, R2 ;  /* 0x0000000405029825 */ /* 0x008fcc00078e0202 */
[----:B------:R3:W4:Y:S01]  /*17f20*/  @!P1 LDG.E R3, desc[UR40][R2.64] ;  /* 0x0000002802039981 */ /* 0x000722000c1e1900 */
[C---:B------:R-:W-:Y:S02]  /*17f30*/  ISETP.GE.U32.AND P2, PT, R7.reuse, 0x2, PT ;  /* 0x000000020700780c */ /* 0x040fe40003f46070 */
[C---:B------:R-:W-:Y:S01]  /*17f40*/  ISETP.GE.U32.AND P3, PT, R7.reuse, 0x4, PT ;  /* 0x000000040700780c */ /* 0x040fe20003f66070 */
[----:B------:R-:W-:Y:S01]  /*17f50*/  SHFL.IDX PT, R0, R16, RZ, 0x1f ;  /* 0x00001fff10007589 */ /* 0x000fe200000e0000 */
[C---:B------:R-:W-:Y:S02]  /*17f60*/  ISETP.GE.U32.AND P4, PT, R7.reuse, 0x8, PT ;  /* 0x000000080700780c */ /* 0x040fe40003f86070 */
[C---:B------:R-:W-:Y:S01]  /*17f70*/  ISETP.GE.U32.AND P5, PT, R7.reuse, 0x10, PT ;  /* 0x000000100700780c */ /* 0x040fe20003fa6070 */
[----:B------:R-:W-:Y:S01]  /*17f80*/  SHFL.IDX PT, R16, R16, 0x1, 0x1f ;  /* 0x00201f0010107f89 */ /* 0x000fe200000e0000 */
[----:B---3--:R-:W-:Y:S02]  /*17f90*/  IMAD.MOV.U32 R2, RZ, RZ, RZ ;  /* 0x000000ffff027224 */ /* 0x008fe400078e00ff */
[----:B----4-:R-:W-:Y:S01]  /*17fa0*/  @!P1 IMAD.MOV.U32 R2, RZ, RZ, R3 ;  /* 0x000000ffff029224 */ /* 0x010fe200078e0003 */
[----:B------:R-:W-:-:S04]  /*17fb0*/  ISETP.NE.AND P1, PT, R7, RZ, PT ;  /* 0x000000ff0700720c */ /* 0x000fc80003f25270 */
[----:B------:R-:W3:Y:S02]  /*17fc0*/  SHFL.UP PT, R14, R2, 0x1, RZ ;  /* 0x04200000020e7989 */ /* 0x000ee400000e00ff */
        /* <DEDUP_REMOVED lines=15> */
.L_x_15798:
[----:B------:R-:W-:Y:S02]  /*180c0*/  ULDC UR4, c[0x0][0xc38] ;  /* 0x00030e0000047ab9 */ /* 0x000fe40000000800 */
[----:B------:R-:W-:-:S04]  /*180d0*/  IMAD.U32 R4, RZ, RZ, UR4 ;  /* 0x00000004ff047e24 */ /* 0x000fc8000f8e00ff */
[----:B---3--:R-:W-:-:S04]  /*180e0*/  IMAD R5, R14, R4, RZ ;  /* 0x000000040e057224 */ /* 0x008fc800078e02ff */
[----:B------:R-:W-:-:S05]  /*180f0*/  IMAD.IADD R16, R16, 0x1, R5 ;  /* 0x0000000110107824 */ /* 0x000fca00078e0205 */
[----:B------:R-:W-:-:S13]  /*18100*/  ISETP.GT.AND P6, PT, R16, R0, PT ;  /* 0x000000001000720c */ /* 0x000fda0003fc4270 */
[----:B------:R-:W-:Y:S05]  /*18110*/  @P6 BRA `(.L_x_15588) ;  /* 0x00000000009c6947 */ /* 0x000fea0003800000 */
.L_x_15593:
[----:B------:R-:W3:Y:S01]  /*18120*/  LDC R4, c[0x0][0xc3c] ;  /* 0x00030f00ff047b82 */ /* 0x000ee20000000800 */
[----:B------:R-:W-:-:S05]  /*18130*/  VIADD R19, R19, 0x1f ;  /* 0x0000001f13137836 */ /* 0x000fca0000000000 */
[----:B---3--:R-:W-:-:S13]  /*18140*/  ISETP.GE.AND P6, PT, R19, R4, PT ;  /* 0x000000041300720c */ /* 0x008fda0003fc6270 */
[----:B------:R-:W-:Y:S05]  /*18150*/  @P6 BRA `(.L_x_15589) ;  /* 0x0000000400d06947 */ /* 0x000fea0003800000 */
[----:B------:R-:W3:Y:S01]  /*18160*/  S2R R2, SR_TID.X ;  /* 0x0000000000027919 */ /* 0x000ee20000002100 */
[----:B------:R-:W-:Y:S01]  /*18170*/  BSSY B0, `(.L_x_15590) ;  /* 0x0000009000007945 */ /* 0x000fe20003800000 */
[----:B---3--:R-:W-:-:S04]  /*18180*/  LOP3.LUT R2, R2, 0x1f, RZ, 0xc0, !PT ;  /* 0x0000001f02027812 */ /* 0x008fc800078ec0ff */
[----:B------:R-:W-:Y:S01]  /*18190*/  IADD3 R5, R19, R2, RZ ;  /* 0x0000000213057210 */ /* 0x000fe20007ffe0ff */
[----:B------:R-:W-:-:S03]  /*181a0*/  IMAD.MOV.U32 R2, RZ, RZ, RZ ;  /* 0x000000ffff027224 */ /* 0x000fc600078e00ff */
[----:B------:R-:W-:-:S13]  /*181b0*/  ISETP.GE.OR P6, PT, R5, R4, !P0 ;  /* 0x000000040500720c */ /* 0x000fda00047c6670 */
[----:B------:R-:W-:Y:S05]  /*181c0*/  @P6 BRA `(.L_x_15591) ;  /* 0x00000000000c6947 */ /* 0x000fea0003800000 */
[----:B--2---:R-:W2:Y:S02]  /*181d0*/  LDC.64 R2, c[0x0][0xc80] ;  /* 0x00032000ff027b82 */ /* 0x004ea40000000a00 */
[----:B--2---:R-:W-:-:S06]  /*181e0*/  IMAD.WIDE R2, R5, 0x4, R2 ;  /* 0x0000000405027825 */ /* 0x004fcc00078e0202 */
[----:B------:R3:W5:Y:S02]  /*181f0*/  LDG.E R2, desc[UR40][R2.64] ;  /* 0x0000002802027981 */ /* 0x000764000c1e1900 */
.L_x_15591:
[----:B------:R-:W-:Y:S05]  /*18200*/  BSYNC B0 ;  /* 0x0000000000007941 */ /* 0x000fea0003800000 */
.L_x_15590:
[----:B------:R-:W-:-:S03]  /*18210*/  UMOV UR4, 0xffffffff ;  /* 0xffffffff00047882 */ /* 0x000fc60000000000 */
[----:B------:R-:W-:Y:S05]  /*18220*/  BRA.DIV UR4, `(.L_x_15592) ;  /* 0x0000006204f07947 */ /* 0x000fea000b800000 */
[----:B-----5:R-:W4:Y:S02]  /*18230*/  SHFL.UP PT, R14, R2, 0x1, RZ ;  /* 0x04200000020e7989 */ /* 0x020f2400000e00ff */
[----:B----4-:R-:W-:-:S05]  /*18240*/  SEL R13, R14, RZ, P1 ;  /* 0x000000ff0e0d7207 */ /* 0x010fca0000800000 */
[----:B------:R-:W-:-:S05]  /*18250*/  IMAD.IADD R13, R2, 0x1, R13 ;  /* 0x00000001020d7824 */ /* 0x000fca00078e020d */
[----:B------:R-:W4:Y:S02]  /*18260*/  SHFL.UP PT, R14, R13, 0x2, RZ ;  /* 0x044000000d0e7989 */ /* 0x000f2400000e00ff */
[----:B----4-:R-:W-:-:S05]  /*18270*/  SEL R14, R14, RZ, P2 ;  /* 0x000000ff0e0e7207 */ /* 0x010fca0001000000 */
[----:B--23--:R-:W-:-:S05]  /*18280*/  IMAD.IADD R3, R13, 0x1, R14 ;  /* 0x000000010d037824 */ /* 0x00cfca00078e020e */
        /* <DEDUP_REMOVED lines=10> */
.L_x_15806:
[----:B------:R-:W-:Y:S02]  /*18330*/  ULDC UR4, c[0x0][0xc38] ;  /* 0x00030e0000047ab9 */ /* 0x000fe40000000800 */
[----:B------:R-:W-:-:S04]  /*18340*/  IMAD.U32 R4, RZ, RZ, UR4 ;  /* 0x00000004ff047e24 */ /* 0x000fc8000f8e00ff */
[----:B---3--:R-:W-:-:S04]  /*18350*/  IMAD R5, R14, R4, RZ ;  /* 0x000000040e057224 */ /* 0x008fc800078e02ff */
[----:B------:R-:W-:-:S05]  /*18360*/  IMAD.IADD R16, R5, 0x1, R16 ;  /* 0x0000000105107824 */ /* 0x000fca00078e0210 */
[----:B------:R-:W-:-:S13]  /*18370*/  ISETP.GT.AND P6, PT, R16, R0, PT ;  /* 0x000000001000720c */ /* 0x000fda0003fc4270 */
[----:B------:R-:W-:Y:S05]  /*18380*/  @!P6 BRA `(.L_x_15593) ;  /* 0xfffffffc0064e947 */ /* 0x000fea000383ffff */
.L_x_15588:
        /* <DEDUP_REMOVED lines=8> */
.L_x_15810:
[----:B------:R-:W-:Y:S01]  /*18410*/  ISETP.NE.AND P0, PT, R5, RZ, PT ;  /* 0x000000ff0500720c */ /* 0x000fe20003f05270 */
[----:B------:R-:W-:-:S12]  /*18420*/  IMAD.MOV.U32 R5, RZ, RZ, RZ ;  /* 0x000000ffff057224 */ /* 0x000fd800078e00ff */
[----:B------:R-:W-:Y:S05]  /*18430*/  @!P0 BRA `(.L_x_15595) ;  /* 0x0000000000108947 */ /* 0x000fea0003800000 */
[----:B------:R-:W-:Y:S01]  /*18440*/  UMOV UR4, 0xffffffff ;  /* 0xffffffff00047882 */ /* 0x000fe20000000000 */
[----:B------:R-:W-:Y:S02]  /*18450*/  VIADD R12, R6, 0xffffffff ;  /* 0xffffffff060c7836 */ /* 0x000fe40000000000 */
[----:B------:R-:W-:Y:S05]  /*18460*/  BRA.DIV UR4, `(.L_x_15596) ;  /* 0x0000006604647947 */ /* 0x000fea000b800000 */
[----:B------:R0:W0:Y:S02]  /*18470*/  SHFL.IDX PT, R5, R3, R12, 0x1f ;  /* 0x00001f0c03057589 */ /* 0x00002400000e0000 */
.L_x_15595:
[----:B0-23--:R-:W0:Y:S01]  /*18480*/  LDC.64 R2, c[0x0][0xc90] ;  /* 0x00032400ff027b82 */ /* 0x00de220000000a00 */
[----:B------:R-:W-:-:S04]  /*18490*/  IMAD.IADD R19, R6, 0x1, R19 ;  /* 0x0000000106137824 */ /* 0x000fc800078e0213 */
[----:B0-----:R-:W-:-:S05]  /*184a0*/  IMAD.WIDE R2, R19, 0x4, R2 ;  /* 0x0000000413027825 */ /* 0x001fca00078e0202 */
[----:B------:R0:W4:Y:S01]  /*184b0*/  LDG.E R7, desc[UR40][R2.64] ;  /* 0x0000002802077981 */ /* 0x000122000c1e1900 */
[----:B------:R-:W-:Y:S02]  /*184c0*/  IMAD R16, R5, R4, R16 ;  /* 0x0000000405107224 */ /* 0x000fe400078e0210 */
[----:B0-----:R-:W-:Y:S02]  /*184d0*/  IMAD.MOV.U32 R2, RZ, RZ, RZ ;  /* 0x000000ffff027224 */ /* 0x001fe400078e00ff */
[----:B----4-:R-:W-:-:S05]  /*184e0*/  IMAD R6, R17, R7, RZ ;  /* 0x0000000711067224 */ /* 0x010fca00078e02ff */
        /* <DEDUP_REMOVED lines=21> */
[----:B------:R-:W-:-:S05]  /*18640*/  @P0 IADD3 R2, R2, 0x1, RZ ;  /* 0x0000000102020810 */ /* 0x000fca0007ffe0ff */
        /* <DEDUP_REMOVED lines=37> */
.L_x_15589:
[----:B------:R-:W-:Y:S01]  /*188a0*/  UMOV UR4, URZ ;  /* 0x0000003f00047c82 */ /* 0x000fe20008000000 */
[----:B------:R-:W-:Y:S01]  /*188b0*/  UMOV UR5, URZ ;  /* 0x0000003f00057c82 */ /* 0x000fe20008000000 */
[----:B------:R-:W-:Y:S01]  /*188c0*/  ULDC UR6, c[0x0][0xc3c] ;  /* 0x00030f0000067ab9 */ /* 0x000fe20000000800 */
[----:B------:R-:W-:Y:S02]  /*188d0*/  IMAD.MOV.U32 R16, RZ, RZ, R0 ;  /* 0x000000ffff107224 */ /* 0x000fe400078e0000 */
[----:B------:R-:W-:Y:S02]  /*188e0*/  IMAD.U32 R17, RZ, RZ, UR4 ;  /* 0x00000004ff117e24 */ /* 0x000fe4000f8e00ff */
[----:B------:R-:W-:Y:S02]  /*188f0*/  IMAD.U32 R18, RZ, RZ, UR5 ;  /* 0x00000005ff127e24 */ /* 0x000fe4000f8e00ff */
[----:B------:R-:W-:-:S07]  /*18900*/  IMAD.U32 R19, RZ, RZ, UR6 ;  /* 0x00000006ff137e24 */ /* 0x000fce000f8e00ff */
.L_x_15597:
[----:B------:R-:W3:Y:S01]  /*18910*/  S2R R0, SR_TID.X ;  /* 0x0000000000007919 */ /* 0x000ee20000002100 */
[----:B------:R-:W-:Y:S05]  /*18920*/  WARPSYNC.ALL ;  /* 0x0000000000007948 */ /* 0x000fea0003800000 */
[----:B------:R-:W-:Y:S01]  /*18930*/  BAR.SYNC.DEFER_BLOCKING 0x4, 0x200 ;  /* 0x0108000000007b1d */ /* 0x000fe20000010000 */
[----:B---3--:R-:W-:-:S04]  /*18940*/  LOP3.LUT R0, R0, 0x1f, RZ, 0xc0, !PT ;  /* 0x0000001f00007812 */ /* 0x008fc800078ec0ff */
[----:B------:R-:W-:-:S13]  /*18950*/  ISETP.NE.AND P0, PT, R0, RZ, PT ;  /* 0x000000ff0000720c */ /* 0x000fda0003f05270 */
[----:B--2---:R-:W2:Y:S01]  /*18960*/  @!P0 S2R R3, SR_CgaCtaId ;  /* 0x0000000000038919 */ /* 0x004ea20000008800 */
[----:B------:R-:W-:-:S04]  /*18970*/  @!P0 MOV R0, 0x400 ;  /* 0x0000040000008802 */ /* 0x000fc80000000f00 */
[----:B--2---:R-:W-:-:S05]  /*18980*/  @!P0 LEA R22, R3, R0, 0x18 ;  /* 0x0000000003168211 */ /* 0x004fca00078ec0ff */
[----:B------:R2:W-:Y:S01]  /*18990*/  @!P0 STS.128 [R22+0x168d0], R16 ;  /* 0x0168d01016008388 */ /* 0x0005e20000000c00 */
[----:B------:R-:W-:Y:S06]  /*189a0*/  BAR.ARV 0x5, 0x200 ;  /* 0x0148000000007b1d */ /* 0x000fec0000002000 */
.L_x_15586:
[----:B------:R-:W-:Y:S02]  /*189b0*/  ULDC UR4, c[0x0][0xc3c] ;  /* 0x00030f0000047ab9 */ /* 0x000fe40000000800 */
[----:B----4-:R-:W-:-:S13]  /*189c0*/  ISETP.GE.AND P0, PT, R19, UR4, PT ;  /* 0x0000000413007c0c */ /* 0x010fda000bf06270 */
[----:B------:R-:W-:Y:S05]  /*189d0*/  @!P0 BRA `(.L_x_15598) ;  /* 0xffffffa400048947 */ /* 0x000fea000383ffff */
[----:B------:R-:W-:Y:S05]  /*189e0*/  BSYNC B8 ;  /* 0x0000000000087941 */ /* 0x000fea0003800000 */
.L_x_15505:
[----:B-1----:R-:W4:Y:S01]  /*189f0*/  LDL.LU R0, [R1+0x44] ;  /* 0x0000440001007983 */ /* 0x002f220000300800 */
[----:B------:R-:W-:Y:S01]  /*18a00*/  BSSY B0, `(.L_x_15599) ;  /* 0x000000b000007945 */ /* 0x000fe20003800000 */
[----:B------:R-:W1:Y:S01]  /*18a10*/  S2R R5, SR_CgaCtaId ;  /* 0x0000000000057919 */ /* 0x000e620000008800 */
[----:B----4-:R-:W-:-:S05]  /*18a20*/  VIADD R0, R0, 0x1 ;  /* 0x0000000100007836 */ /* 0x010fca0000000000 */
[----:B------:R-:W-:-:S04]  /*18a30*/  LEA.HI R2, R0, R0, RZ, 0x1 ;  /* 0x0000000000027211 */ /* 0x000fc800078f08ff */
[----:B------:R-:W-:Y:S02]  /*18a40*/  LOP3.LUT R3, R2, 0xfffffffe, RZ, 0xc0, !PT ;  /* 0xfffffffe02037812 */ /* 0x000fe400078ec0ff */
[----:B------:R-:W-:Y:S02]  /*18a50*/  MOV R2, 0x400 ;  /* 0x0000040000027802 */ /* 0x000fe40000000f00 */
[----:B------:R-:W-:Y:S02]  /*18a60*/  IADD3 R0, R0, -R3, RZ ;  /* 0x8000000300007210 */ /* 0x000fe40007ffe0ff */
[----:B-1----:R-:W-:Y:S02]  /*18a70*/  LEA R5, R5, R2, 0x18 ;  /* 0x0000000205057211 */ /* 0x002fe400078ec0ff */
[----:B------:R-:W-:-:S04]  /*18a80*/  SHF.L.U32 R0, R0, 0x1f, RZ ;  /* 0x0000001f00007819 */ /* 0x000fc800000006ff */
[----:B------:R-:W1:Y:S02]  /*18a90*/  SYNCS.PHASECHK.TRANS64.TRYWAIT P0, [R5+URZ+0x16820], R0 ;  /* 0x01682000050075a7 */ /* 0x000e64000800017f */
[----:B-1----:R-:W-:Y:S05]  /*18aa0*/  @!P0 BRA `(.L_x_15600) ;  /* 0x0000005c00fc8947 */ /* 0x002fea0003800000 */
.L_x_15813:
[----:B------:R-:W-:Y:S05]  /*18ab0*/  BSYNC B0 ;  /* 0x0000000000007941 */ /* 0x000fea0003800000 */
.L_x_15599:
[----:B------:R-:W-:-:S03]  /*18ac0*/  UMOV UR4, 0xffffffff ;  /* 0xffffffff00047882 */ /* 0x000fc60000000000 */
[----:B------:R-:W-:Y:S05]  /*18ad0*/  BRA.DIV UR4, `(.L_x_15601) ;  /* 0x0000006204047947 */ /* 0x000fea000b800000 */
[----:B-1----:R-:W1:Y:S02]  /*18ae0*/  S2R R0, SR_TID.X ;  /* 0x0000000000007919 */ /* 0x002e640000002100 */
[----:B-1----:R-:W-:-:S04]  /*18af0*/  SHF.R.U32.HI R0, RZ, 0x5, R0 ;  /* 0x00000005ff007819 */ /* 0x002fc80000011600 */
[----:B------:R-:W-:-:S05]  /*18b00*/  LOP3.LUT R0, R0, 0x3, RZ, 0xc0, !PT ;  /* 0x0000000300007812 */ /* 0x000fca00078ec0ff */
[----:B------:R1:W4:Y:S02]  /*18b10*/  SHFL.IDX PT, R14, R0, RZ, 0x1f ;  /* 0x00001fff000e7589 */ /* 0x00032400000e0000 */
.L_x_15816:
[----:B----4-:R-:W-:-:S13]  /*18b20*/  ISETP.NE.AND P0, PT, R14, RZ, PT ;  /* 0x000000ff0e00720c */ /* 0x010fda0003f05270 */
[----:B------:R-:W-:Y:S05]  /*18b30*/  @P0 BRA `(.L_x_15350) ;  /* 0x0000000000880947 */ /* 0x000fea0003800000 */
[----:B------:R-:W-:-:S03]  /*18b40*/  UMOV UR4, 0xffffffff ;  /* 0xffffffff00047882 */ /* 0x000fc60000000000 */
[----:B------:R-:W-:Y:S05]  /*18b50*/  BRA.DIV UR4, `(.L_x_15602) ;  /* 0x0000006204187947 */ /* 0x000fea000b800000 */
[----:B------:R-:W-:-:S13]  /*18b60*/  ELECT P6, URZ, PT ;  /* 0x00000000003f782f */ /* 0x000fda00038c0000 */
.L_x_15819:
[----:B------:R-:W-:Y:S05]  /*18b70*/  @!P6 BRA `(.L_x_15350) ;  /* 0x000000000078e947 */ /* 0x000fea0003800000 */
[----:B-1----:R-:W4:Y:S02]  /*18b80*/  LDL.LU R0, [R1+0x30] ;  /* 0x0000300001007983 */ /* 0x002f240000300800 */
[----:B----4-:R-:W-:-:S04]  /*18b90*/  LOP3.LUT R0, R0, 0x2, RZ, 0xfc, !PT ;  /* 0x0000000200007812 */ /* 0x010fc800078efcff */
[----:B------:R-:W-:-:S13]  /*18ba0*/  ISETP.NE.AND P0, PT, R0, 0x3, PT ;  /* 0x000000030000780c */ /* 0x000fda0003f05270 */
[----:B------:R-:W-:Y:S05]  /*18bb0*/  @!P0 BRA `(.L_x_15603) ;  /* 0x0000000000048947 */ /* 0x000fea0003800000 */
[----:B------:R-:W-:Y:S01]  /*18bc0*/  BPT.TRAP 0x1 ;  /* 0x000000040000795c */ /* 0x000fe20000300000 */
.L_x_15603:
[C---:B------:R-:W-:Y:S01]  /*18bd0*/  IMAD R3, R26.reuse, 0x8, R5 ;  /* 0x000000081a037824 */ /* 0x040fe200078e0205 */
[----:B------:R-:W-:Y:S01]  /*18be0*/  SHF.L.U32 R2, R29, 0x1f, RZ ;  /* 0x0000001f1d027819 */ /* 0x000fe200000006ff */
[----:B------:R-:W-:-:S03]  /*18bf0*/  VIADD R26, R26, 0x1 ;  /* 0x000000011a1a7836 */ /* 0x000fc60000000000 */
[----:B------:R-:W1:Y:S02]  /*18c00*/  SYNCS.PHASECHK.TRANS64.TRYWAIT P1, [R3+URZ+0x16840], R2 ;  /* 0x01684002030075a7 */ /* 0x000e64000802017f */
[----:B------:R-:W-:-:S04]  /*18c10*/  ISETP.NE.AND P2, PT, R26, 0x2, PT ;  /* 0x000000021a00780c */ /* 0x000fc80003f45270 */
[----:B------:R-:W-:Y:S01]  /*18c20*/  SEL R0, RZ, 0x1, P2 ;  /* 0x00000001ff007807 */ /* 0x000fe20001000000 */
[----:B-1----:R-:W-:Y:S08]  /*18c30*/  @!P1 BRA `(.L_x_15604) ;  /* 0x0000006000009947 */ /* 0x002ff00003800000 */
.L_x_15820:
[----:B------:R-:W-:Y:S02]  /*18c40*/  SEL R26, R26, RZ, P2 ;  /* 0x000000ff1a1a7207 */ /* 0x000fe40001000000 */
[----:B------:R-:W-:Y:S01]  /*18c50*/  LOP3.LUT R0, R29, R0, RZ, 0x3c, !PT ;  /* 0x000000001d007212 */ /* 0x000fe200078e3cff */
[----:B------:R-:W-:Y:S06]  /*18c60*/  @!P0 BRA `(.L_x_15605) ;  /* 0x0000000000048947 */ /* 0x000fec0003800000 */
[----:B------:R-:W-:Y:S01]  /*18c70*/  BPT.TRAP 0x1 ;  /* 0x000000040000795c */ /* 0x000fe20000300000 */
.L_x_15605:
[----:B------:R-:W-:Y:S01]  /*18c80*/  IMAD R5, R26, 0x8, R5 ;  /* 0x000000081a057824 */ /* 0x000fe200078e0205 */
[----:B------:R-:W-:-:S04]  /*18c90*/  SHF.L.U32 R0, R0, 0x1f, RZ ;  /* 0x0000001f00007819 */ /* 0x000fc800000006ff */
[----:B------:R-:W4:Y:S02]  /*18ca0*/  SYNCS.PHASECHK.TRANS64.TRYWAIT P1, [R5+URZ+0x16840], R0 ;  /* 0x01684000050075a7 */ /* 0x000f24000802017f */
[----:B----4-:R-:W-:Y:S05]  /*18cb0*/  @!P1 BRA `(.L_x_15606) ;  /* 0x0000005c00f49947 */ /* 0x010fea0003800000 */
.L_x_15821:
[----:B------:R-:W-:Y:S05]  /*18cc0*/  @!P0 BRA `(.L_x_15607) ;  /* 0x0000000000048947 */ /* 0x000fea0003800000 */
[----:B------:R-:W-:Y:S01]  /*18cd0*/  BPT.TRAP 0x1 ;  /* 0x000000040000795c */ /* 0x000fe20000300000 */
.L_x_15607:
[----:B------:R-:W5:Y:S02]  /*18ce0*/  SYNCS.PHASECHK.TRANS64.TRYWAIT P1, [R3+URZ+0x16860], R2 ;  /* 0x01686002030075a7 */ /* 0x000f64000802017f */
[----:B-----5:R-:W-:Y:S05]  /*18cf0*/  @!P1 BRA `(.L_x_15608) ;  /* 0x0000005c00f89947 */ /* 0x020fea0003800000 */
.L_x_15822:
[----:B------:R-:W-:Y:S05]  /*18d00*/  @!P0 BRA `(.L_x_15609) ;  /* 0x0000000000048947 */ /* 0x000fea0003800000 */
[----:B------:R-:W-:Y:S01]  /*18d10*/  BPT.TRAP 0x1 ;  /* 0x000000040000795c */ /* 0x000fe20000300000 */
.L_x_15609:
[----:B------:R0:W0:Y:S02]  /*18d20*/  SYNCS.PHASECHK.TRANS64.TRYWAIT P0, [R5+URZ+0x16860], R0 ;  /* 0x01686000050075a7 */ /* 0x000024000800017f */
[----:B0-----:R-:W-:Y:S05]  /*18d30*/  @!P0 NANOSLEEP.SYNCS 0x989680 ;  /* 0x009896800000895d */ /* 0x001fea0003900000 */
[----:B------:R-:W0:Y:S02]  /*18d40*/  @!P0 SYNCS.PHASECHK.TRANS64 P0, [R5+URZ+0x16860], R0 ;  /* 0x01686000050085a7 */ /* 0x000e24000800007f */
[----:B0-----:R-:W-:Y:S05]  /*18d50*/  @!P0 BRA `(.L_x_15609) ;  /* 0xfffffffc00f08947 */ /* 0x001fea000383ffff */
.L_x_15350:
[----:B------:R-:W-:Y:S05]  /*18d60*/  BSYNC B9 ;  /* 0x0000000000097941 */ /* 0x000fea0003800000 */
.L_x_15347:
[----:B------:R-:W-:Y:S05]  /*18d70*/  EXIT ;  /* 0x000000000000794d */ /* 0x000fea0003800000 */
.L_x_15368:
[----:B0-----:R0:W1:Y:S02]  /*18d80*/  SYNCS.PHASECHK.TRANS64.TRYWAIT P6, [R69+URZ+0x16890], R77 ;  /* 0x0168904d450075a7 */ /* 0x00106400080c017f */
[----:B-1----:R-:W-:Y:S05]  /*18d90*/  @!P6 NANOSLEEP.SYNCS 0x989680 ;  /* 0x009896800000e95d */ /* 0x002fea0003900000 */
[----:B------:R-:W1:Y:S02]  /*18da0*/  @!P6 SYNCS.PHASECHK.TRANS64 P6, [R69+URZ+0x16890], R77 ;  /* 0x0168904d4500e5a7 */ /* 0x000e6400080c007f */
[----:B-1----:R-:W-:Y:S05]  /*18db0*/  @!P6 BRA `(.L_x_15368) ;  /* 0xfffffffc00f0e947 */ /* 0x002fea000383ffff */
[----:B------:R-:W-:Y:S05]  /*18dc0*/  BRA `(.L_x_15610) ;  /* 0xfffffe9c00607947 */ /* 0x000fea000383ffff */
.L_x_15369:
        /* <DEDUP_REMOVED lines=8> */
.L_x_15612:
[----:B------:R-:W-:Y:S05]  /*18e50*/  BSYNC B1 ;  /* 0x0000000000017941 */ /* 0x000fea0003800000 */
.L_x_15611:
        /* <DEDUP_REMOVED lines=8> */
.L_x_15613:
[----:B------:R-:W-:Y:S05]  /*18ee0*/  BRA `(.L_x_15614) ;  /* 0xfffffe9c002c7947 */ /* 0x000fea000383ffff */
.L_x_15378:
        /* <DEDUP_REMOVED lines=8> */
.L_x_15616:
[----:B------:R-:W-:Y:S05]  /*18f70*/  BSYNC B1 ;  /* 0x0000000000017941 */ /* 0x000fea0003800000 */
.L_x_15615:
        /* <DEDUP_REMOVED lines=8> */
.L_x_15617:
[----:B------:R-:W-:Y:S05]  /*19000*/  BRA `(.L_x_15618) ;  /* 0xfffffea000b87947 */ /* 0x000fea000383ffff */
.L_x_15390:
[----:B-1----:R1:W2:Y:S02]  /*19010*/  SYNCS.PHASECHK.TRANS64.TRYWAIT P4, [R69+URZ+0x16890], R77 ;  /* 0x0168904d450075a7 */ /* 0x0022a4000808017f */
[----:B--2---:R-:W-:Y:S05]  /*19020*/  @!P4 NANOSLEEP.SYNCS 0x989680 ;  /* 0x009896800000c95d */ /* 0x004fea0003900000 */
[----:B------:R-:W2:Y:S02]  /*19030*/  @!P4 SYNCS.PHASECHK.TRANS64 P4, [R69+URZ+0x16890], R77 ;  /* 0x0168904d4500c5a7 */ /* 0x000ea4000808007f */
[----:B--2---:R-:W-:Y:S05]  /*19040*/  @!P4 BRA `(.L_x_15390) ;  /* 0xfffffffc00f0c947 */ /* 0x004fea000383ffff */
[----:B------:R-:W-:Y:S05]  /*19050*/  BRA `(.L_x_15619) ;  /* 0xfffffeac00dc7947 */ /* 0x000fea000383ffff */
.L_x_15391:
        /* <DEDUP_REMOVED lines=8> */
.L_x_15621:
[----:B------:R-:W-:Y:S05]  /*190e0*/  BSYNC B1 ;  /* 0x0000000000017941 */ /* 0x000fea0003800000 */
.L_x_15620:
        /* <DEDUP_REMOVED lines=8> */
.L_x_15622:
[----:B------:R-:W-:Y:S01]  /*19170*/  IMAD.MOV.U32 R80, RZ, RZ, R14 ;  /* 0x000000ffff507224 */ /* 0x000fe200078e000e */
[----:B------:R-:W-:Y:S06]  /*19180*/  BRA `(.L_x_15623) ;  /* 0xfffffeac00a87947 */ /* 0x000fec000383ffff */
.L_x_15396:
        /* <DEDUP_REMOVED lines=8> */
.L_x_15625:
[----:B------:R-:W-:Y:S05]  /*19210*/  BSYNC B1 ;  /* 0x0000000000017941 */ /* 0x000fea0003800000 */
.L_x_15624:
        /* <DEDUP_REMOVED lines=8> */
.L_x_15626:
[----:B------:R-:W-:Y:S01]  /*192a0*/  IMAD.MOV.U32 R38, RZ, RZ, R14 ;  /* 0x000000ffff267224 */ /* 0x000fe200078e000e */
[----:B------:R-:W-:Y:S06]  /*192b0*/  BRA `(.L_x_15627) ;  /* 0xfffffeb400687947 */ /* 0x000fec000383ffff */
.L_x_15401:
[----:B0-----:R0:W1:Y:S02]  /*192c0*/  SYNCS.PHASECHK.TRANS64.TRYWAIT P3, [R69+URZ+0x16890], R77 ;  /* 0x0168904d450075a7 */ /* 0x001064000806017f */
[----:B-1----:R-:W-:Y:S05]  /*192d0*/  @!P3 NANOSLEEP.SYNCS 0x989680 ;  /* 0x009896800000b95d */ /* 0x002fea0003900000 */
[----:B------:R-:W1:Y:S02]  /*192e0*/  @!P3 SYNCS.PHASECHK.TRANS64 P3, [R69+URZ+0x16890], R77 ;  /* 0x0168904d4500b5a7 */ /* 0x000e64000806007f */
[----:B-1----:R-:W-:Y:S05]  /*192f0*/  @!P3 BRA `(.L_x_15401) ;  /* 0xfffffffc00f0b947 */ /* 0x002fea000383ffff */
[----:B------:R-:W-:Y:S05]  /*19300*/  BRA `(.L_x_15628) ;  /* 0xfffffebc00807947 */ /* 0x000fea000383ffff */
.L_x_15402:
        /* <DEDUP_REMOVED lines=8> */
.L_x_15630:
[----:B------:R-:W-:Y:S05]  /*19390*/  BSYNC B1 ;  /* 0x0000000000017941 */ /* 0x000fea0003800000 */
.L_x_15629:
        /* <DEDUP_REMOVED lines=8> */
.L_x_15631:
[----:B------:R-:W-:Y:S01]  /*19420*/  IMAD.MOV.U32 R37, RZ, RZ, R14 ;  /* 0x000000ffff257224 */ /* 0x000fe200078e000e */
[----:B------:R-:W-:Y:S06]  /*19430*/  BRA `(.L_x_15632) ;  /* 0xfffffebc00a47947 */ /* 0x000fec000383ffff */
.L_x_15405:
        /* <DEDUP_REMOVED lines=8> */
.L_x_15634:
[----:B------:R-:W-:Y:S05]  /*194c0*/  BSYNC B1 ;  /* 0x0000000000017941 */ /* 0x000fea0003800000 */
.L_x_15633:
        /* <DEDUP_REMOVED lines=8> */
.L_x_15635:
[----:B------:R-:W-:Y:S01]  /*19550*/  IMAD.MOV.U32 R37, RZ, RZ, R14 ;  /* 0x000000ffff257224 */ /* 0x000fe200078e000e */
[----:B------:R-:W-:Y:S06]  /*19560*/  BRA `(.L_x_15636) ;  /* 0xfffffebc00a07947 */ /* 0x000fec000383ffff */
.L_x_15409:
[----:B0-----:R0:W3:Y:S02]  /*19570*/  SYNCS.PHASECHK.TRANS64.TRYWAIT P4, [R69+URZ+0x168b0], R77 ;  /* 0x0168b04d450075a7 */ /* 0x0010e4000808017f */
[----:B---3--:R-:W-:Y:S05]  /*19580*/  @!P4 NANOSLEEP.SYNCS 0x989680 ;  /* 0x009896800000c95d */ /* 0x008fea0003900000 */
[----:B------:R-:W3:Y:S02]  /*19590*/  @!P4 SYNCS.PHASECHK.TRANS64 P4, [R69+URZ+0x168b0], R77 ;  /* 0x0168b04d4500c5a7 */ /* 0x000ee4000808007f */
[----:B---3--:R-:W-:Y:S05]  /*195a0*/  @!P4 BRA `(.L_x_15409) ;  /* 0xfffffffc00f0c947 */ /* 0x008fea000383ffff */
[----:B------:R-:W-:Y:S05]  /*195b0*/  BRA `(.L_x_15637) ;  /* 0xfffffec000187947 */ /* 0x000fea000383ffff */
.L_x_15417:
        /* <DEDUP_REMOVED lines=10> */
[----:B----45:R-:W-:Y:S05]  /*19660*/  WARPSYNC.COLLECTIVE R15, `(.L_x_15639) ;  /* 0x000000000f087348 */ /* 0x030fea0003c00000 */
[----:B------:R0:W1:Y:S02]  /*19670*/  SHFL.IDX P6, R14, R13, R12, R11 ;  /* 0x0000000c0d0e7389 */ /* 0x00006400000c000b */
[----:B01--45:R-:W-:Y:S01]  /*19680*/  ENDCOLLECTIVE ;  /* 0x000000000000791b */ /* 0x033fe20003800000 */
.L_x_15639:
[----:B------:R-:W-:Y:S05]  /*19690*/  BSYNC B0 ;  /* 0x0000000000007941 */ /* 0x000fea0003800000 */
.L_x_15638:
[----:B------:R0:W-:Y:S01]  /*196a0*/  STL [R1+0x1c], R14 ;  /* 0x00001c0e01007387 */ /* 0x0001e20000100800 */
[----:B------:R-:W-:Y:S05]  /*196b0*/  BRA `(.L_x_15640) ;  /* 0xfffffec400cc7947 */ /* 0x000fea000383ffff */
.L_x_15429:
[----:B------:R-:W-:Y:S01]  /*196c0*/  BSSY B1, `(.L_x_15641) ;  /* 0x0000008000017945 */ /* 0x000fe20003800000 */
[----:B------:R-:W-:Y:S02]  /*196d0*/  IMAD.MOV.U32 R13, RZ, RZ, R6 ;  /* 0x000000ffff0d7224 */ /* 0x000fe400078e0006 */
[----:B------:R-:W-:Y:S02]  /*196e0*/  IMAD.MOV.U32 R12, RZ, RZ, RZ ;  /* 0x000000ffff0c7224 */ /* 0x000fe400078e00ff */
[----:B------:R-:W-:Y:S02]  /*196f0*/  IMAD.MOV.U32 R11, RZ, RZ, 0x1c1f ;  /* 0x00001c1fff0b7424 */ /* 0x000fe400078e00ff */
[----:B------:R-:W-:-:S07]  /*19700*/  IMAD.MOV.U32 R15, RZ, RZ, -0x1 ;  /* 0xffffffffff0f7424 */ /* 0x000fce00078e00ff */
[----:B0---4-:R-:W-:Y:S05]  /*19710*/  WARPSYNC.COLLECTIVE R15, `(.L_x_15642) ;  /* 0x000000000f087348 */ /* 0x011fea0003c00000 */
[----:B0-----:R0:W1:Y:S02]  /*19720*/  SHFL.IDX P6, R14, R13, R12, R11 ;  /* 0x0000000c0d0e7389 */ /* 0x00106400000c000b */
[----:B01--4-:R-:W-:Y:S01]  /*19730*/  ENDCOLLECTIVE ;  /* 0x000000000000791b */ /* 0x013fe20003800000 */
.L_x_15642:
[----:B------:R-:W-:Y:S05]  /*19740*/  BSYNC B1 ;  /* 0x0000000000017941 */ /* 0x000fea0003800000 */
.L_x_15641:
        /* <DEDUP_REMOVED lines=8> */
.L_x_15643:
[----:B------:R-:W-:Y:S02]  /*197d0*/  IMAD.MOV.U32 R13, RZ, RZ, R8 ;  /* 0x000000ffff0d7224 */ /* 0x000fe400078e0008 */
[----:B------:R-:W-:-:S07]  /*197e0*/  IMAD.MOV.U32 R0, RZ, RZ, R14 ;  /* 0x000000ffff007224 */ /* 0x000fce00078e000e */
[----:B------:R-:W-:Y:S05]  /*197f0*/  WARPSYNC.COLLECTIVE R15, `(.L_x_15644) ;  /* 0x000000000f087348 */ /* 0x000fea0003c00000 */
[----:B------:R0:W1:Y:S02]  /*19800*/  SHFL.IDX P6, R14, R13, R12, R11 ;  /* 0x0000000c0d0e7389 */ /* 0x00006400000c000b */
[----:B01----:R-:W-:Y:S01]  /*19810*/  ENDCOLLECTIVE ;  /* 0x000000000000791b */ /* 0x003fe20003800000 */
.L_x_15644:
[----:B------:R-:W-:Y:S02]  /*19820*/  IMAD.MOV.U32 R13, RZ, RZ, R7 ;  /* 0x000000ffff0d7224 */ /* 0x000fe400078e0007 */
[----:B------:R-:W-:-:S07]  /*19830*/  IMAD.MOV.U32 R5, RZ, RZ, R14 ;  /* 0x000000ffff057224 */ /* 0x000fce00078e000e */
[----:B------:R-:W-:Y:S05]  /*19840*/  WARPSYNC.COLLECTIVE R15, `(.L_x_15645) ;  /* 0x000000000f087348 */ /* 0x000fea0003c00000 */
[----:B------:R0:W1:Y:S02]  /*19850*/  SHFL.IDX P6, R14, R13, R12, R11 ;  /* 0x0000000c0d0e7389 */ /* 0x00006400000c000b */
[----:B01----:R-:W-:Y:S01]  /*19860*/  ENDCOLLECTIVE ;  /* 0x000000000000791b */ /* 0x003fe20003800000 */
.L_x_15645:
[----:B------:R-:W-:Y:S05]  /*19870*/  BRA `(.L_x_15646) ;  /* 0xfffffecc00507947 */ /* 0x000fea000383ffff */
.L_x_15432:
[----:B------:R-:W-:Y:S01]  /*19880*/  BSSY B1, `(.L_x_15647) ;  /* 0x0000008000017945 */ /* 0x000fe20003800000 */
[----:B------:R-:W-:Y:S01]  /*19890*/  MOV R13, R6 ;  /* 0x00000006000d7202 */ /* 0x000fe20000000f00 */
[----:B------:R-:W-:Y:S02]  /*198a0*/  IMAD.MOV.U32 R12, RZ, RZ, 0x1 ;  /* 0x00000001ff0c7424 */ /* 0x000fe400078e00ff */
[----:B------:R-:W-:Y:S02]  /*198b0*/  IMAD.MOV.U32 R11, RZ, RZ, 0x1c1f ;  /* 0x00001c1fff0b7424 */ /* 0x000fe400078e00ff */
[----:B------:R-:W-:-:S07]  /*198c0*/  IMAD.MOV.U32 R15, RZ, RZ, -0x1 ;  /* 0xffffffffff0f7424 */ /* 0x000fce00078e00ff */
[----:B0---4-:R-:W-:Y:S05]  /*198d0*/  WARPSYNC.COLLECTIVE R15, `(.L_x_15648) ;  /* 0x000000000f087348 */ /* 0x011fea0003c00000 */
[----:B0-----:R0:W1:Y:S02]  /*198e0*/  SHFL.IDX P6, R14, R13, R12, R11 ;  /* 0x0000000c0d0e7389 */ /* 0x00106400000c000b */
[----:B01--4-:R-:W-:Y:S01]  /*198f0*/  ENDCOLLECTIVE ;  /* 0x000000000000791b */ /* 0x013fe20003800000 */
.L_x_15648:
[----:B------:R-:W-:Y:S05]  /*19900*/  BSYNC B1 ;  /* 0x0000000000017941 */ /* 0x000fea0003800000 */
.L_x_15647:
        /* <DEDUP_REMOVED lines=8> */
.L_x_15649:
[----:B------:R-:W-:Y:S02]  /*19990*/  IMAD.MOV.U32 R13, RZ, RZ, R8 ;  /* 0x000000ffff0d7224 */ /* 0x000fe400078e0008 */
[----:B------:R-:W-:-:S07]  /*199a0*/  IMAD.MOV.U32 R0, RZ, RZ, R14 ;  /* 0x000000ffff007224 */ /* 0x000fce00078e000e */
[----:B------:R-:W-:Y:S05]  /*199b0*/  WARPSYNC.COLLECTIVE R15, `(.L_x_15650) ;  /* 0x000000000f087348 */ /* 0x000fea0003c00000 */
[----:B------:R0:W1:Y:S02]  /*199c0*/  SHFL.IDX P6, R14, R13, R12, R11 ;  /* 0x0000000c0d0e7389 */ /* 0x00006400000c000b */
[----:B01----:R-:W-:Y:S01]  /*199d0*/  ENDCOLLECTIVE ;  /* 0x000000000000791b */ /* 0x003fe20003800000 */
.L_x_15650:
[----:B------:R-:W-:Y:S02]  /*199e0*/  IMAD.MOV.U32 R13, RZ, RZ, R7 ;  /* 0x000000ffff0d7224 */ /* 0x000fe400078e0007 */
[----:B------:R-:W-:-:S07]  /*199f0*/  IMAD.MOV.U32 R5, RZ, RZ, R14 ;  /* 0x000000ffff057224 */ /* 0x000fce00078e000e */
[----:B------:R-:W-:Y:S05]  /*19a00*/  WARPSYNC.COLLECTIVE R15, `(.L_x_15651) ;  /* 0x000000000f087348 */ /* 0x000fea0003c00000 */
[----:B------:R0:W1:Y:S02]  /*19a10*/  SHFL.IDX P6, R14, R13, R12, R11 ;  /* 0x0000000c0d0e7389 */ /* 0x00006400000c000b */
[----:B01----:R-:W-:Y:S01]  /*19a20*/  ENDCOLLECTIVE ;  /* 0x000000000000791b */ /* 0x003fe20003800000 */
.L_x_15651:
[----:B------:R-:W-:Y:S05]  /*19a30*/  BRA `(.L_x_15652) ;  /* 0xfffffecc00c07947 */ /* 0x000fea000383ffff */
.L_x_15436:
[----:B0-----:R0:W1:Y:S02]  /*19a40*/  SYNCS.PHASECHK.TRANS64.TRYWAIT P0, [R2+URZ+0x16800], R41 ;  /* 0x01680029020075a7 */ /* 0x001064000800017f */
[----:B-1----:R-:W-:Y:S05]  /*19a50*/  @!P0 NANOSLEEP.SYNCS 0x989680 ;  /* 0x009896800000895d */ /* 0x002fea0003900000 */
[----:B------:R-:W1:Y:S02]  /*19a60*/  @!P0 SYNCS.PHASECHK.TRANS64 P0, [R2+URZ+0x16800], R41 ;  /* 0x01680029020085a7 */ /* 0x000e64000800007f */
[----:B-1----:R-:W-:Y:S05]  /*19a70*/  @!P0 BRA `(.L_x_15436) ;  /* 0xfffffffc00f08947 */ /* 0x002fea000383ffff */
[----:B------:R-:W-:Y:S05]  /*19a80*/  BRA `(.L_x_15653) ;  /* 0xfffffed000d47947 */ /* 0x000fea000383ffff */
.L_x_15444:
[----:B------:R-:W1:Y:S01]  /*19a90*/  LDC R35, c[0x0][0x3f4] ;  /* 0x0000fd00ff237b82 */ /* 0x000e620000000800 */
[----:B------:R-:W-:Y:S01]  /*19aa0*/  BSSY B1, `(.L_x_15654) ;  /* 0x0000008000017945 */ /* 0x000fe20003800000 */
[----:B------:R-:W-:Y:S02]  /*19ab0*/  IMAD.MOV.U32 R13, RZ, RZ, R26 ;  /* 0x000000ffff0d7224 */ /* 0x000fe400078e001a */
[----:B------:R-:W-:Y:S02]  /*19ac0*/  IMAD.MOV.U32 R12, RZ, RZ, RZ ;  /* 0x000000ffff0c7224 */ /* 0x000fe400078e00ff */
[----:B------:R-:W-:Y:S02]  /*19ad0*/  IMAD.MOV.U32 R11, RZ, RZ, 0x1c1f ;  /* 0x00001c1fff0b7424 */ /* 0x000fe400078e00ff */
[----:B------:R-:W-:-:S07]  /*19ae0*/  IMAD.MOV.U32 R15, RZ, RZ, -0x1 ;  /* 0xffffffffff0f7424 */ /* 0x000fce00078e00ff */
[----:B01--4-:R-:W-:Y:S05]  /*19af0*/  WARPSYNC.COLLECTIVE R15, `(.L_x_15655) ;  /* 0x000000000f087348 */ /* 0x013fea0003c00000 */
[----:B0-----:R0:W2:Y:S02]  /*19b00*/  SHFL.IDX P6, R14, R13, R12, R11 ;  /* 0x0000000c0d0e7389 */ /* 0x0010a400000c000b */
[----:B012-4-:R-:W-:Y:S01]  /*19b10*/  ENDCOLLECTIVE ;  /* 0x000000000000791b */ /* 0x017fe20003800000 */
.L_x_15655:
[----:B------:R-:W-:Y:S05]  /*19b20*/  BSYNC B1 ;  /* 0x0000000000017941 */ /* 0x000fea0003800000 */
.L_x_15654:
[----:B------:R0:W5:Y:S01]  /*19b30*/  LDL R10, [R1+0x18] ;  /* 0x00001800010a7983 */ /* 0x0001620000100800 */
[----:B------:R-:W-:Y:S01]  /*19b40*/  IMAD.MOV.U32 R13, RZ, RZ, R25 ;  /* 0x000000ffff0d7224 */ /* 0x000fe200078e0019 */
[----:B------:R-:W-:Y:S01]  /*19b50*/  MOV R11, 0x1c1f ;  /* 0x00001c1f000b7802 */ /* 0x000fe20000000f00 */
[----:B------:R-:W-:Y:S01]  /*19b60*/  IMAD.MOV.U32 R12, RZ, RZ, RZ ;  /* 0x000000ffff0c7224 */ /* 0x000fe200078e00ff */
[----:B------:R-:W-:Y:S01]  /*19b70*/  ISETP.GE.AND P0, PT, R16, R35, PT ;  /* 0x000000231000720c */ /* 0x000fe20003f06270 */
[----:B------:R-:W-:Y:S02]  /*19b80*/  IMAD.MOV.U32 R15, RZ, RZ, -0x1 ;  /* 0xffffffffff0f7424 */ /* 0x000fe400078e00ff */
[----:B------:R-:W-:-:S10]  /*19b90*/  IMAD.MOV.U32 R0, RZ, RZ, R14 ;  /* 0x000000ffff007224 */ /* 0x000fd400078e000e */
[----:B0----5:R-:W-:Y:S05]  /*19ba0*/  WARPSYNC.COLLECTIVE R15, `(.L_x_15656) ;  /* 0x000000000f087348 */ /* 0x021fea0003c00000 */
[----:B------:R1:W2:Y:S02]  /*19bb0*/  SHFL.IDX P6, R14, R13, R12, R11 ;  /* 0x0000000c0d0e7389 */ /* 0x0002a400000c000b */
[----:B012--5:R-:W-:Y:S01]  /*19bc0*/  ENDCOLLECTIVE ;  /* 0x000000000000791b */ /* 0x027fe20003800000 */
.L_x_15656:
[----:B------:R-:W-:Y:S02]  /*19bd0*/  IMAD.MOV.U32 R13, RZ, RZ, R24 ;  /* 0x000000ffff0d7224 */ /* 0x000fe400078e0018 */
[----:B------:R-:W-:-:S07]  /*19be0*/  IMAD.MOV.U32 R3, RZ, RZ, R14 ;  /* 0x000000ffff037224 */ /* 0x000fce00078e000e */
[----:B------:R-:W-:Y:S05]  /*19bf0*/  WARPSYNC.COLLECTIVE R15, `(.L_x_15657) ;  /* 0x000000000f087348 */ /* 0x000fea0003c00000 */
[----:B------:R0:W1:Y:S02]  /*19c00*/  SHFL.IDX P6, R14, R13, R12, R11 ;  /* 0x0000000c0d0e7389 */ /* 0x00006400000c000b */
[----:B01----:R-:W-:Y:S01]  /*19c10*/  ENDCOLLECTIVE ;  /* 0x000000000000791b */ /* 0x003fe20003800000 */
.L_x_15657:
[----:B------:R-:W-:Y:S02]  /*19c20*/  IMAD.MOV.U32 R13, RZ, RZ, R27 ;  /* 0x000000ffff0d7224 */ /* 0x000fe400078e001b */
[----:B------:R-:W-:-:S07]  /*19c30*/  IMAD.MOV.U32 R4, RZ, RZ, R14 ;  /* 0x000000ffff047224 */ /* 0x000fce00078e000e */
[----:B------:R-:W-:Y:S05]  /*19c40*/  WARPSYNC.COLLECTIVE R15, `(.L_x_15658) ;  /* 0x000000000f087348 */ /* 0x000fea0003c00000 */
[----:B------:R0:W1:Y:S02]  /*19c50*/  SHFL.IDX P6, R14, R13, R12, R11 ;  /* 0x0000000c0d0e7389 */ /* 0x00006400000c000b */
[----:B01----:R-:W-:Y:S01]  /*19c60*/  ENDCOLLECTIVE ;  /* 0x000000000000791b */ /* 0x003fe20003800000 */
.L_x_15658:
[----:B------:R-:W-:-:S05]  /*19c70*/  IMAD R32, R10, R32, RZ ;  /* 0x000000200a207224 */ /* 0x000fca00078e02ff */
[----:B------:R-:W-:-:S13]  /*19c80*/  ISETP.GE.OR P1, PT, R41, R32, P0 ;  /* 0x000000202900720c */ /* 0x000fda0000726670 */
[C---:B------:R-:W-:Y:S01]  /*19c90*/  @!P1 IMAD.SHL.U32 R5, R16.reuse, 0x2, RZ ;  /* 0x0000000210059824 */ /* 0x040fe200078e00ff */
[----:B------:R-:W-:-:S04]  /*19ca0*/  @!P1 SHF.L.U64.HI R21, R16, 0x1, R17 ;  /* 0x0000000110159819 */ /* 0x000fc80000010211 */
[----:B------:R-:W-:-:S05]  /*19cb0*/  @!P1 IADD3 R6, P2, R3, R5, RZ ;  /* 0x0000000503069210 */ /* 0x000fca0007f5e0ff */
[----:B------:R-:W-:-:S05]  /*19cc0*/  @!P1 IMAD.X R7, R0, 0x1, R21, P2 ;  /* 0x0000000100079824 */ /* 0x000fca00010e0615 */
        /* <DEDUP_REMOVED lines=19> */
.L_x_15659:
[----:B------:R-:W-:Y:S02]  /*19e00*/  IMAD.MOV.U32 R0, RZ, RZ, R36 ;  /* 0x000000ffff007224 */ /* 0x000fe400078e0024 */
[----:B------:R-:W-:Y:S02]  /*19e10*/  IMAD.MOV.U32 R3, RZ, RZ, R37 ;  /* 0x000000ffff037224 */ /* 0x000fe400078e0025 */
[----:B------:R-:W-:Y:S01]  /*19e20*/  @!P1 IMAD.MOV.U32 R38, RZ, RZ, R10 ;  /* 0x000000ffff269224 */ /* 0x000fe200078e000a */
[----:B------:R-:W-:Y:S01]  /*19e30*/  PRMT R48, R0, 0x7610, R48 ;  /* 0x0000761000307816 */ /* 0x000fe20000000030 */
[----:B------:R-:W-:Y:S01]  /*19e40*/  IMAD.MOV.U32 R9, RZ, RZ, R39 ;  /* 0x000000ffff097224 */ /* 0x000fe200078e0027 */
[----:B------:R-:W-:Y:S01]  /*19e50*/  PRMT R34, R34, 0x5410, R3 ;  /* 0x0000541022227816 */ /* 0x000fe20000000003 */
[----:B------:R-:W-:Y:S02]  /*19e60*/  @!P1 IMAD.MOV.U32 R28, RZ, RZ, R4 ;  /* 0x000000ffff1c9224 */ /* 0x000fe400078e0004 */
[----:B------:R-:W-:Y:S01]  /*19e70*/  @!P1 IMAD.MOV.U32 R29, RZ, RZ, R5 ;  /* 0x000000ffff1d9224 */ /* 0x000fe200078e0005 */
[----:B------:R-:W-:Y:S01]  /*19e80*/  PRMT R34, R9, 0x7610, R34 ;  /* 0x0000761009227816 */ /* 0x000fe20000000022 */
[----:B------:R-:W-:-:S02]  /*19e90*/  IMAD.MOV.U32 R8, RZ, RZ, R38 ;  /* 0x000000ffff087224 */ /* 0x000fc400078e0026 */
[----:B------:R-:W-:Y:S02]  /*19ea0*/  IMAD.MOV.U32 R13, RZ, RZ, R25 ;  /* 0x000000ffff0d7224 */ /* 0x000fe400078e0019 */
[----:B------:R-:W-:Y:S01]  /*19eb0*/  @!P1 IMAD.MOV.U32 R20, RZ, RZ, R6 ;  /* 0x000000ffff149224 */ /* 0x000fe200078e0006 */
[----:B------:R-:W-:Y:S01]  /*19ec0*/  PRMT R31, R8, 0x7610, R31 ;  /* 0x00007610081f7816 */ /* 0x000fe2000000001f */
[----:B------:R-:W-:Y:S02]  /*19ed0*/  @!P1 IMAD.MOV.U32 R21, RZ, RZ, R7 ;  /* 0x000000ffff159224 */ /* 0x000fe400078e0007 */
[----:B------:R-:W-:Y:S02]  /*19ee0*/  IMAD.MOV.U32 R4, RZ, RZ, R28 ;  /* 0x000000ffff047224 */ /* 0x000fe400078e001c */
[----:B------:R-:W-:Y:S01]  /*19ef0*/  IMAD.MOV.U32 R5, RZ, RZ, R29 ;  /* 0x000000ffff057224 */ /* 0x000fe200078e001d */
[----:B------:R-:W-:Y:S01]  /*19f00*/  MOV R0, R14 ;  /* 0x0000000e00007202 */ /* 0x000fe20000000f00 */
[----:B------:R-:W-:-:S07]  /*19f10*/  IMAD.MOV.U32 R6, RZ, RZ, R20 ;  /* 0x000000ffff067224 */ /* 0x000fce00078e0014 */
[----:B------:R-:W-:Y:S05]  /*19f20*/  WARPSYNC.COLLECTIVE R15, `(.L_x_15660) ;  /* 0x000000000f087348 */ /* 0x000fea0003c00000 */
[----:B------:R0:W1:Y:S02]  /*19f30*/  SHFL.IDX P6, R14, R13, R12, R11 ;  /* 0x0000000c0d0e7389 */ /* 0x00006400000c000b */
[----:B01----:R-:W-:Y:S01]  /*19f40*/  ENDCOLLECTIVE ;  /* 0x000000000000791b */ /* 0x003fe20003800000 */
.L_x_15660:
[----:B------:R-:W-:Y:S01]  /*19f50*/  IMAD.MOV.U32 R7, RZ, RZ, R21 ;  /* 0x000000ffff077224 */ /* 0x000fe200078e0015 */
[----:B------:R-:W-:Y:S02]  /*19f60*/  PRMT R50, R4, 0x7610, R50 ;  /* 0x0000761004327816 */ /* 0x000fe40000000032 */
[----:B------:R-:W-:Y:S02]  /*19f70*/  PRMT R54, R5, 0x7610, R54 ;  /* 0x0000761005367816 */ /* 0x000fe40000000036 */
[----:B------:R-:W-:Y:S02]  /*19f80*/  CS2R R4, SRZ ;  /* 0x0000000000047805 */ /* 0x000fe4000001ff00 */
[----:B------:R-:W-:Y:S02]  /*19f90*/  PRMT R31, R31, 0x5410, R6 ;  /* 0x000054101f1f7816 */ /* 0x000fe40000000006 */
[----:B------:R-:W-:Y:S01]  /*19fa0*/  PRMT R55, R7, 0x7610, R55 ;  /* 0x0000761007377816 */ /* 0x000fe20000000037 */
[----:B------:R-:W-:-:S02]  /*19fb0*/  IMAD.MOV.U32 R13, RZ, RZ, R24 ;  /* 0x000000ffff0d7224 */ /* 0x000fc400078e0018 */
[----:B------:R-:W-:-:S07]  /*19fc0*/  IMAD.MOV.U32 R3, RZ, RZ, R14 ;  /* 0x000000ffff037224 */ /* 0x000fce00078e000e */
[----:B------:R-:W-:Y:S05]  /*19fd0*/  WARPSYNC.COLLECTIVE R15, `(.L_x_15661) ;  /* 0x000000000f087348 */ /* 0x000fea0003c00000 */
[----:B------:R0:W1:Y:S02]  /*19fe0*/  SHFL.IDX P6, R14, R13, R12, R11 ;  /* 0x0000000c0d0e7389 */ /* 0x00006400000c000b */
[----:B01----:R-:W-:Y:S01]  /*19ff0*/  ENDCOLLECTIVE ;  /* 0x000000000000791b */ /* 0x003fe20003800000 */
.L_x_15661:
[----:B------:R-:W-:Y:S02]  /*1a000*/  IMAD.MOV.U32 R13, RZ, RZ, R27 ;  /* 0x000000ffff0d7224 */ /* 0x000fe400078e001b */
[----:B------:R-:W-:-:S07]  /*1a010*/  IMAD.MOV.U32 R24, RZ, RZ, R14 ;  /* 0x000000ffff187224 */ /* 0x000fce00078e000e */
[----:B------:R-:W-:Y:S05]  /*1a020*/  WARPSYNC.COLLECTIVE R15, `(.L_x_15662) ;  /* 0x000000000f087348 */ /* 0x000fea0003c00000 */
[----:B------:R0:W1:Y:S02]  /*1a030*/  SHFL.IDX P6, R14, R13, R12, R11 ;  /* 0x0000000c0d0e7389 */ /* 0x00006400000c000b */
[----:B01----:R-:W-:Y:S01]  /*1a040*/  ENDCOLLECTIVE ;  /* 0x000000000000791b */ /* 0x003fe20003800000 */
.L_x_15662:
[----:B------:R-:W-:Y:S05]  /*1a050*/  BRA `(.L_x_15663) ;  /* 0xfffffee000047947 */ /* 0x000fea000383ffff */
.L_x_15448:
[----:B0-----:R0:W1:Y:S02]  /*1a060*/  SYNCS.PHASECHK.TRANS64.TRYWAIT P1, [R2+URZ+0x16800], R13 ;  /* 0x0168000d020075a7 */ /* 0x001064000802017f */
[----:B-1----:R-:W-:Y:S05]  /*1a070*/  @!P1 NANOSLEEP.SYNCS 0x989680 ;  /* 0x009896800000995d */ /* 0x002fea0003900000 */
[----:B------:R-:W1:Y:S02]  /*1a080*/  @!P1 SYNCS.PHASECHK.TRANS64 P1, [R2+URZ+0x16800], R13 ;  /* 0x0168000d020095a7 */ /* 0x000e64000802007f */
[----:B-1----:R-:W-:Y:S05]  /*1a090*/  @!P1 BRA `(.L_x_15448) ;  /* 0xfffffffc00f09947 */ /* 0x002fea000383ffff */
[----:B------:R-:W-:Y:S05]  /*1a0a0*/  BRA `(.L_x_15664) ;  /* 0xfffffee000ac7947 */ /* 0x000fea000383ffff */
.L_x_15454:
[----:B--2---:R2:W3:Y:S02]  /*1a0b0*/  SYNCS.PHASECHK.TRANS64.TRYWAIT P1, [R8+URZ+0x16830], R3 ;  /* 0x01683003080075a7 */ /* 0x0044e4000802017f */
[----:B---3--:R-:W-:Y:S05]  /*1a0c0*/  @!P1 NANOSLEEP.SYNCS 0x989680 ;  /* 0x009896800000995d */ /* 0x008fea0003900000 */
[----:B------:R-:W3:Y:S02]  /*1a0d0*/  @!P1 SYNCS.PHASECHK.TRANS64 P1, [R8+URZ+0x16830], R3 ;  /* 0x01683003080095a7 */ /* 0x000ee4000802007f */
[----:B---3--:R-:W-:Y:S05]  /*1a0e0*/  @!P1 BRA `(.L_x_15454) ;  /* 0xfffffffc00f09947 */ /* 0x008fea000383ffff */
[----:B------:R-:W-:Y:S05]  /*1a0f0*/  BRA `(.L_x_15453) ;  /* 0xfffffef000807947 */ /* 0x000fea000383ffff */
.L_x_15461:
[----:B-1----:R1:W2:Y:S02]  /*1a100*/  SYNCS.PHASECHK.TRANS64.TRYWAIT P2, [R3+URZ+0x16830], R0 ;  /* 0x01683000030075a7 */ /* 0x0022a4000804017f */
[----:B--2---:R-:W-:Y:S05]  /*1a110*/  @!P2 NANOSLEEP.SYNCS 0x989680 ;  /* 0x009896800000a95d */ /* 0x004fea0003900000 */
[----:B------:R-:W2:Y:S02]  /*1a120*/  @!P2 SYNCS.PHASECHK.TRANS64 P2, [R3+URZ+0x16830], R0 ;  /* 0x016830000300a5a7 */ /* 0x000ea4000804007f */
[----:B--2---:R-:W-:Y:S05]  /*1a130*/  @!P2 BRA `(.L_x_15461) ;  /* 0xfffffffc00f0a947 */ /* 0x004fea000383ffff */
[----:B------:R-:W-:Y:S05]  /*1a140*/  BRA `(.L_x_15460) ;  /* 0xffffff1400307947 */ /* 0x000fea000383ffff */
.L_x_15465:
[----:B-1----:R1:W2:Y:S02]  /*1a150*/  SYNCS.PHASECHK.TRANS64.TRYWAIT P1, [R3+URZ+0x16850], R0 ;  /* 0x01685000030075a7 */ /* 0x0022a4000802017f */
[----:B--2---:R-:W-:Y:S05]  /*1a160*/  @!P1 NANOSLEEP.SYNCS 0x989680 ;  /* 0x009896800000995d */ /* 0x004fea0003900000 */
[----:B------:R-:W2:Y:S02]  /*1a170*/  @!P1 SYNCS.PHASECHK.TRANS64 P1, [R3+URZ+0x16850], R0 ;  /* 0x01685000030095a7 */ /* 0x000ea4000802007f */
[----:B--2---:R-:W-:Y:S05]  /*1a180*/  @!P1 BRA `(.L_x_15465) ;  /* 0xfffffffc00f09947 */ /* 0x004fea000383ffff */
[----:B------:R-:W-:Y:S05]  /*1a190*/  BRA `(.L_x_15462) ;  /* 0xffffff18000c7947 */ /* 0x000fea000383ffff */
.L_x_15474:
[----:B-1----:R1:W2:Y:S02]  /*1a1a0*/  SYNCS.PHASECHK.TRANS64.TRYWAIT P1, [R0+URZ+0x16830], R3 ;  /* 0x01683003000075a7 */ /* 0x0022a4000802017f */
[----:B--2---:R-:W-:Y:S05]  /*1a1b0*/  @!P1 NANOSLEEP.SYNCS 0x989680 ;  /* 0x009896800000995d */ /* 0x004fea0003900000 */
[----:B------:R-:W2:Y:S02]  /*1a1c0*/  @!P1 SYNCS.PHASECHK.TRANS64 P1, [R0+URZ+0x16830], R3 ;  /* 0x01683003000095a7 */ /* 0x000ea4000802007f */
[----:B--2---:R-:W-:Y:S05]  /*1a1d0*/  @!P1 BRA `(.L_x_15474) ;  /* 0xfffffffc00f09947 */ /* 0x004fea000383ffff */
[----:B------:R-:W-:Y:S05]  /*1a1e0*/  BRA `(.L_x_15473) ;  /* 0xffffff3c00807947 */ /* 0x000fea000383ffff */
.L_x_15478:
[----:B-1----:R1:W2:Y:S02]  /*1a1f0*/  SYNCS.PHASECHK.TRANS64.TRYWAIT P1, [R3+URZ+0x16850], R0 ;  /* 0x01685000030075a7 */ /* 0x0022a4000802017f */
[----:B--2---:R-:W-:Y:S05]  /*1a200*/  @!P1 NANOSLEEP.SYNCS 0x989680 ;  /* 0x009896800000995d */ /* 0x004fea0003900000 */
[----:B------:R-:W2:Y:S02]  /*1a210*/  @!P1 SYNCS.PHASECHK.TRANS64 P1, [R3+URZ+0x16850], R0 ;  /* 0x01685000030095a7 */ /* 0x000ea4000802007f */
[----:B--2---:R-:W-:Y:S05]  /*1a220*/  @!P1 BRA `(.L_x_15478) ;  /* 0xfffffffc00f09947 */ /* 0x004fea000383ffff */
[----:B------:R-:W-:Y:S05]  /*1a230*/  BRA `(.L_x_15475) ;  /* 0xffffff4000507947 */ /* 0x000fea000383ffff */
.L_x_15485:
[----:B-1----:R1:W2:Y:S02]  /*1a240*/  SYNCS.PHASECHK.TRANS64.TRYWAIT P1, [R10+URZ+0x16850], R7 ;  /* 0x016850070a0075a7 */ /* 0x0022a4000802017f */
[----:B--2---:R-:W-:Y:S05]  /*1a250*/  @!P1 NANOSLEEP.SYNCS 0x989680 ;  /* 0x009896800000995d */ /* 0x004fea0003900000 */
[----:B------:R-:W2:Y:S02]  /*1a260*/  @!P1 SYNCS.PHASECHK.TRANS64 P1, [R10+URZ+0x16850], R7 ;  /* 0x016850070a0095a7 */ /* 0x000ea4000802007f */
[----:B--2---:R-:W-:Y:S05]  /*1a270*/  @!P1 BRA `(.L_x_15485) ;  /* 0xfffffffc00f09947 */ /* 0x004fea000383ffff */
[----:B------:R-:W-:Y:S05]  /*1a280*/  BRA `(.L_x_15484) ;  /* 0xffffff5c00147947 */ /* 0x000fea000383ffff */
.L_x_15494:
[----:B------:R-:W-:Y:S02]  /*1a290*/  IMAD.MOV.U32 R13, RZ, RZ, R20 ;  /* 0x000000ffff0d7224 */ /* 0x000fe400078e0014 */
[----:B------:R-:W-:Y:S02]  /*1a2a0*/  IMAD.MOV.U32 R12, RZ, RZ, RZ ;  /* 0x000000ffff0c7224 */ /* 0x000fe400078e00ff */
[----:B------:R-:W-:Y:S02]  /*1a2b0*/  IMAD.MOV.U32 R11, RZ, RZ, 0x181f ;  /* 0x0000181fff0b7424 */ /* 0x000fe400078e00ff */
[----:B------:R-:W-:Y:S02]  /*1a2c0*/  IMAD.MOV.U32 R15, RZ, RZ, -0x1 ;  /* 0xffffffffff0f7424 */ /* 0x000fe400078e00ff */
[----:B------:R-:W-:Y:S02]  /*1a2d0*/  IMAD R21, R8, R25, RZ ;  /* 0x0000001908157224 */ /* 0x000fe400078e02ff */
[----:B------:R-:W-:-:S07]  /*1a2e0*/  IMAD.IADD R24, R26, 0x1, R30 ;  /* 0x000000011a187824 */ /* 0x000fce00078e021e */
[----:B-1----:R-:W-:Y:S05]  /*1a2f0*/  WARPSYNC.COLLECTIVE R15, `(.L_x_15665) ;  /* 0x000000000f087348 */ /* 0x002fea0003c00000 */
[----:B------:R0:W2:Y:S02]  /*1a300*/  SHFL.IDX P6, R14, R13, R12, R11 ;  /* 0x0000000c0d0e7389 */ /* 0x0000a400000c000b */
[----:B012---:R-:W-:Y:S01]  /*1a310*/  ENDCOLLECTIVE ;  /* 0x000000000000791b */ /* 0x007fe20003800000 */
.L_x_15665:
[C---:B------:R-:W-:Y:S01]  /*1a320*/  VIADD R8, R24.reuse, 0x30 ;  /* 0x0000003018087836 */ /* 0x040fe20000000000 */
[----:B------:R-:W-:-:S04]  /*1a330*/  ISETP.GE.OR P3, PT, R24, R21, P0 ;  /* 0x000000151800720c */ /* 0x000fc80000766670 */
[----:B------:R-:W-:Y:S01]  /*1a340*/  ISETP.GE.OR P4, PT, R8, R21, P0 ;  /* 0x000000150800720c */ /* 0x000fe20000786670 */
[----:B------:R-:W-:Y:S02]  /*1a350*/  VIADD R8, R24, 0x60 ;  /* 0x0000006018087836 */ /* 0x000fe40000000000 */
[----:B------:R-:W-:-:S03]  /*1a360*/  IMAD.MOV.U32 R13, RZ, RZ, R7 ;  /* 0x000000ffff0d7224 */ /* 0x000fc600078e0007 */
[----:B------:R-:W-:Y:S02]  /*1a370*/  ISETP.GE.OR P2, PT, R8, R21, P0 ;  /* 0x000000150800720c */ /* 0x000fe40000746670 */
[----:B------:R-:W-:-:S11]  /*1a380*/  MOV R0, R14 ;  /* 0x0000000e00007202 */ /* 0x000fd60000000f00 */
[----:B------:R-:W-:Y:S05]  /*1a390*/  WARPSYNC.COLLECTIVE R15, `(.L_x_15666) ;  /* 0x000000000f087348 */ /* 0x000fea0003c00000 */
[----:B------:R0:W1:Y:S02]  /*1a3a0*/  SHFL.IDX P6, R14, R13, R12, R11 ;  /* 0x0000000c0d0e7389 */ /* 0x00006400000c000b */
[----:B01----:R-:W-:Y:S01]  /*1a3b0*/  ENDCOLLECTIVE ;  /* 0x000000000000791b */ /* 0x003fe20003800000 */
.L_x_15666:
[----:B------:R-:W-:Y:S02]  /*1a3c0*/  IMAD.MOV.U32 R13, RZ, RZ, R20 ;  /* 0x000000ffff0d7224 */ /* 0x000fe400078e0014 */
[----:B------:R-:W-:Y:S02]  /*1a3d0*/  IMAD.MOV.U32 R12, RZ, RZ, 0x1 ;  /* 0x00000001ff0c7424 */ /* 0x000fe400078e00ff */
[----:B------:R-:W-:-:S07]  /*1a3e0*/  IMAD.MOV.U32 R3, RZ, RZ, R14 ;  /* 0x000000ffff037224 */ /* 0x000fce00078e000e */
[----:B------:R-:W-:Y:S05]  /*1a3f0*/  WARPSYNC.COLLECTIVE R15, `(.L_x_15667) ;  /* 0x000000000f087348 */ /* 0x000fea0003c00000 */
[----:B------:R0:W1:Y:S02]  /*1a400*/  SHFL.IDX P6, R14, R13, R12, R11 ;  /* 0x0000000c0d0e7389 */ /* 0x00006400000c000b */
[----:B01----:R-:W-:Y:S01]  /*1a410*/  ENDCOLLECTIVE ;  /* 0x000000000000791b */ /* 0x003fe20003800000 */
.L_x_15667:
[----:B------:R-:W-:-:S04]  /*1a420*/  @!P3 LEA R10, P5, R29, R3, 0x1 ;  /* 0x000000031d0ab211 */ /* 0x000fc800078a08ff */
[----:B------:R-:W-:Y:S01]  /*1a430*/  @!P3 LEA.HI.X R3, R29, R0, R28, 0x1, P5 ;  /* 0x000000001d03b211 */ /* 0x000fe200028f0c1c */
[----:B------:R-:W-:Y:S02]  /*1a440*/  IMAD.MOV.U32 R13, RZ, RZ, R7 ;  /* 0x000000ffff0d7224 */ /* 0x000fe400078e0007 */
[----:B------:R-:W-:-:S07]  /*1a450*/  IMAD.MOV.U32 R4, RZ, RZ, R14 ;  /* 0x000000ffff047224 */ /* 0x000fce00078e000e */
[----:B------:R-:W-:Y:S05]  /*1a460*/  WARPSYNC.COLLECTIVE R15, `(.L_x_15668) ;  /* 0x000000000f087348 */ /* 0x000fea0003c00000 */
[----:B------:R0:W1:Y:S02]  /*1a470*/  SHFL.IDX P6, R14, R13, R12, R11 ;  /* 0x0000000c0d0e7389 */ /* 0x00006400000c000b */
[----:B01----:R-:W-:Y:S01]  /*1a480*/  ENDCOLLECTIVE ;  /* 0x000000000000791b */ /* 0x003fe20003800000 */
.L_x_15668:
[----:B------:R-:W-:Y:S02]  /*1a490*/  IMAD.MOV.U32 R13, RZ, RZ, R20 ;  /* 0x000000ffff0d7224 */ /* 0x000fe400078e0014 */
[----:B------:R-:W-:Y:S02]  /*1a4a0*/  IMAD.MOV.U32 R12, RZ, RZ, 0x2 ;  /* 0x00000002ff0c7424 */ /* 0x000fe400078e00ff */
[----:B------:R-:W-:-:S07]  /*1a4b0*/  IMAD.MOV.U32 R5, RZ, RZ, R14 ;  /* 0x000000ffff057224 */ /* 0x000fce00078e000e */
[----:B------:R-:W-:Y:S05]  /*1a4c0*/  WARPSYNC.COLLECTIVE R15, `(.L_x_15669) ;  /* 0x000000000f087348 */ /* 0x000fea0003c00000 */
[----:B------:R0:W1:Y:S02]  /*1a4d0*/  SHFL.IDX P6, R14, R13, R12, R11 ;  /* 0x0000000c0d0e7389 */ /* 0x00006400000c000b */
[----:B01----:R-:W-:Y:S01]  /*1a4e0*/  ENDCOLLECTIVE ;  /* 0x000000000000791b */ /* 0x003fe20003800000 */
.L_x_15669:
[----:B------:R-:W-:-:S04]  /*1a4f0*/  @!P4 LEA R8, P1, R29, R5, 0x1 ;  /* 0x000000051d08c211 */ /* 0x000fc800078208ff */
[----:B------:R-:W-:Y:S01]  /*1a500*/  @!P4 LEA.HI.X R9, R29, R4, R28, 0x1, P1 ;  /* 0x000000041d09c211 */ /* 0x000fe200008f0c1c */
[----:B------:R-:W-:Y:S02]  /*1a510*/  IMAD.MOV.U32 R13, RZ, RZ, R7 ;  /* 0x000000ffff0d7224 */ /* 0x000fe400078e0007 */
[----:B------:R-:W-:-:S07]  /*1a520*/  IMAD.MOV.U32 R6, RZ, RZ, R14 ;  /* 0x000000ffff067224 */ /* 0x000fce00078e000e */
[----:B------:R-:W-:Y:S05]  /*1a530*/  WARPSYNC.COLLECTIVE R15, `(.L_x_15670) ;  /* 0x000000000f087348 */ /* 0x000fea0003c00000 */
[----:B------:R0:W1:Y:S02]  /*1a540*/  SHFL.IDX P6, R14, R13, R12, R11 ;  /* 0x0000000c0d0e7389 */ /* 0x00006400000c000b */
[----:B01----:R-:W-:Y:S01]  /*1a550*/  ENDCOLLECTIVE ;  /* 0x000000000000791b */ /* 0x003fe20003800000 */
.L_x_15670:
        /* <DEDUP_REMOVED lines=12> */
.L_x_15671:
[----:B------:R0:W-:Y:S01]  /*1a620*/  @!P2 ST.E.128 desc[UR40][R4.64], RZ ;  /* 0x000000ff0400a985 */ /* 0x0001e2000c101d28 */
[----:B------:R-:W-:Y:S01]  /*1a630*/  MOV R13, R7 ;  /* 0x00000007000d7202 */ /* 0x000fe20000000f00 */
[----:B------:R-:W-:-:S07]  /*1a640*/  IMAD.MOV.U32 R0, RZ, RZ, R14 ;  /* 0x000000ffff007224 */ /* 0x000fce00078e000e */
[----:B0-----:R-:W-:Y:S05]  /*1a650*/  WARPSYNC.COLLECTIVE R15, `(.L_x_15672) ;  /* 0x000000000f087348 */ /* 0x001fea0003c00000 */
[----:B------:R1:W2:Y:S02]  /*1a660*/  SHFL.IDX P6, R14, R13, R12, R11 ;  /* 0x0000000c0d0e7389 */ /* 0x0002a400000c000b */
[----:B012---:R-:W-:Y:S01]  /*1a670*/  ENDCOLLECTIVE ;  /* 0x000000000000791b */ /* 0x007fe20003800000 */
.L_x_15672:
[----:B------:R-:W-:Y:S05]  /*1a680*/  BRA `(.L_x_15673) ;  /* 0xffffff78005c7947 */ /* 0x000fea000383ffff */
.L_x_15511:
        /* <DEDUP_REMOVED lines=11> */
.L_x_15675:
[----:B------:R-:W-:Y:S05]  /*1a740*/  BSYNC B1 ;  /* 0x0000000000017941 */ /* 0x000fea0003800000 */
.L_x_15674:
[----:B------:R-:W-:Y:S05]  /*1a750*/  BRA `(.L_x_15676) ;  /* 0xffffff8c00907947 */ /* 0x000fea000383ffff */
.L_x_15513:
[----:B------:R-:W-:Y:S01]  /*1a760*/  BSSY B1, `(.L_x_15677) ;  /* 0x0000006000017945 */ /* 0x000fe20003800000 */
[----:B------:R-:W-:-:S07]  /*1a770*/  IMAD.MOV.U32 R15, RZ, RZ, -0x1 ;  /* 0xffffffffff0f7424 */ /* 0x000fce00078e00ff */
[----:B01----:R-:W-:Y:S05]  /*1a780*/  WARPSYNC.COLLECTIVE R15, `(.L_x_15678) ;  /* 0x000000000f0c7348 */ /* 0x003fea0003c00000 */
[----:B------:R-:W-:Y:S02]  /*1a790*/  ELECT P6, UR62, PT ;  /* 0x00000000003e782f */ /* 0x000fe400038c0000 */
[----:B------:R-:W-:Y:S01]  /*1a7a0*/  MOV R14, UR62 ;  /* 0x0000003e000e7c02 */ /* 0x000fe20008000f00 */
[----:B01----:R-:W-:Y:S10]  /*1a7b0*/  ENDCOLLECTIVE ;  /* 0x000000000000791b */ /* 0x003ff40003800000 */
.L_x_15678:
[----:B------:R-:W-:Y:S05]  /*1a7c0*/  BSYNC B1 ;  /* 0x0000000000017941 */ /* 0x000fea0003800000 */
.L_x_15677:
[----:B------:R-:W-:Y:S05]  /*1a7d0*/  BRA `(.L_x_15512) ;  /* 0xffffff8c00887947 */ /* 0x000fea000383ffff */
.L_x_15515:
[----:B0-----:R0:W2:Y:S02]  /*1a7e0*/  SYNCS.PHASECHK.TRANS64.TRYWAIT P0, [R22+URZ+0x16820], R5 ;  /* 0x01682005160075a7 */ /* 0x0010a4000800017f */
[----:B--2---:R-:W-:Y:S05]  /*1a7f0*/  @!P0 NANOSLEEP.SYNCS 0x989680 ;  /* 0x009896800000895d */ /* 0x004fea0003900000 */
[----:B------:R-:W2:Y:S02]  /*1a800*/  @!P0 SYNCS.PHASECHK.TRANS64 P0, [R22+URZ+0x16820], R5 ;  /* 0x01682005160085a7 */ /* 0x000ea4000800007f */
[----:B--2---:R-:W-:Y:S05]  /*1a810*/  @!P0 BRA `(.L_x_15515) ;  /* 0xfffffffc00f08947 */ /* 0x004fea000383ffff */
[----:B------:R-:W-:Y:S05]  /*1a820*/  BRA `(.L_x_15679) ;  /* 0xffffff8c00987947 */ /* 0x000fea000383ffff */
.L_x_15519:
[----:B0-----:R0:W2:Y:S02]  /*1a830*/  SYNCS.PHASECHK.TRANS64.TRYWAIT P0, [R5+URZ+0x168a0], R6 ;  /* 0x0168a006050075a7 */ /* 0x0010a4000800017f */
[----:B--2---:R-:W-:Y:S05]  /*1a840*/  @!P0 NANOSLEEP.SYNCS 0x989680 ;  /* 0x009896800000895d */ /* 0x004fea0003900000 */
[----:B------:R-:W2:Y:S02]  /*1a850*/  @!P0 SYNCS.PHASECHK.TRANS64 P0, [R5+URZ+0x168a0], R6 ;  /* 0x0168a006050085a7 */ /* 0x000ea4000800007f */
[----:B--2---:R-:W-:Y:S05]  /*1a860*/  @!P0 BRA `(.L_x_15519) ;  /* 0xfffffffc00f08947 */ /* 0x004fea000383ffff */
[----:B------:R-:W-:Y:S05]  /*1a870*/  BRA `(.L_x_15680) ;  /* 0xffffff8c00b47947 */ /* 0x000fea000383ffff */
.L_x_15524:
[----:B-1----:R1:W2:Y:S02]  /*1a880*/  SYNCS.PHASECHK.TRANS64.TRYWAIT P0, [R5+URZ+0x168c0], R6 ;  /* 0x0168c006050075a7 */ /* 0x0022a4000800017f */
[----:B--2---:R-:W-:Y:S05]  /*1a890*/  @!P0 NANOSLEEP.SYNCS 0x989680 ;  /* 0x009896800000895d */ /* 0x004fea0003900000 */
[----:B------:R-:W2:Y:S02]  /*1a8a0*/  @!P0 SYNCS.PHASECHK.TRANS64 P0, [R5+URZ+0x168c0], R6 ;  /* 0x0168c006050085a7 */ /* 0x000ea4000800007f */
[----:B--2---:R-:W-:Y:S05]  /*1a8b0*/  @!P0 BRA `(.L_x_15524) ;  /* 0xfffffffc00f08947 */ /* 0x004fea000383ffff */
[----:B------:R-:W-:Y:S05]  /*1a8c0*/  BRA `(.L_x_15681) ;  /* 0xffffff9000347947 */ /* 0x000fea000383ffff */
.L_x_15531:
[----:B--2---:R2:W3:Y:S02]  /*1a8d0*/  SYNCS.PHASECHK.TRANS64.TRYWAIT P1, [R5+URZ+0x168a0], R6 ;  /* 0x0168a006050075a7 */ /* 0x0044e4000802017f */
[----:B---3--:R-:W-:Y:S05]  /*1a8e0*/  @!P1 NANOSLEEP.SYNCS 0x989680 ;  /* 0x009896800000995d */ /* 0x008fea0003900000 */
[----:B------:R-:W3:Y:S02]  /*1a8f0*/  @!P1 SYNCS.PHASECHK.TRANS64 P1, [R5+URZ+0x168a0], R6 ;  /* 0x0168a006050095a7 */ /* 0x000ee4000802007f */
[----:B---3--:R-:W-:Y:S05]  /*1a900*/  @!P1 BRA `(.L_x_15531) ;  /* 0xfffffffc00f09947 */ /* 0x008fea000383ffff */
[----:B------:R-:W-:Y:S05]  /*1a910*/  BRA `(.L_x_15682) ;  /* 0xffffff9400007947 */ /* 0x000fea000383ffff */
.L_x_15536:
[----:B0-----:R0:W1:Y:S02]  /*1a920*/  SYNCS.PHASECHK.TRANS64.TRYWAIT P1, [R5+URZ+0x168c0], R6 ;  /* 0x0168c006050075a7 */ /* 0x001064000802017f */
[----:B-1----:R-:W-:Y:S05]  /*1a930*/  @!P1 NANOSLEEP.SYNCS 0x989680 ;  /* 0x009896800000995d */ /* 0x002fea0003900000 */
[----:B------:R-:W1:Y:S02]  /*1a940*/  @!P1 SYNCS.PHASECHK.TRANS64 P1, [R5+URZ+0x168c0], R6 ;  /* 0x0168c006050095a7 */ /* 0x000e64000802007f */
[----:B-1----:R-:W-:Y:S05]  /*1a950*/  @!P1 BRA `(.L_x_15536) ;  /* 0xfffffffc00f09947 */ /* 0x002fea000383ffff */
[----:B------:R-:W-:Y:S05]  /*1a960*/  BRA `(.L_x_15683) ;  /* 0xffffff9400787947 */ /* 0x000fea000383ffff */
.L_x_15549:
        /* <DEDUP_REMOVED lines=11> */
.L_x_15685:
[----:B------:R-:W-:Y:S05]  /*1aa20*/  BSYNC B0 ;  /* 0x0000000000007941 */ /* 0x000fea0003800000 */
.L_x_15684:
[----:B------:R-:W-:Y:S05]  /*1aa30*/  BRA `(.L_x_15686) ;  /* 0xffffffa0002c7947 */ /* 0x000fea000383ffff */
.L_x_15552:
[----:B-1----:R1:W2:Y:S02]  /*1aa40*/  SYNCS.PHASECHK.TRANS64.TRYWAIT P0, [R3+URZ+0x16840], R4 ;  /* 0x01684004030075a7 */ /* 0x0022a4000800017f */
[----:B--2---:R-:W-:Y:S05]  /*1aa50*/  @!P0 NANOSLEEP.SYNCS 0x989680 ;  /* 0x009896800000895d */ /* 0x004fea0003900000 */
[----:B------:R-:W2:Y:S02]  /*1aa60*/  @!P0 SYNCS.PHASECHK.TRANS64 P0, [R3+URZ+0x16840], R4 ;  /* 0x01684004030085a7 */ /* 0x000ea4000800007f */
[----:B--2---:R-:W-:Y:S05]  /*1aa70*/  @!P0 BRA `(.L_x_15552) ;  /* 0xfffffffc00f08947 */ /* 0x004fea000383ffff */
[----:B------:R-:W-:Y:S05]  /*1aa80*/  BRA `(.L_x_15687) ;  /* 0xffffffa0008c7947 */ /* 0x000fea000383ffff */
.L_x_15553:
        /* <DEDUP_REMOVED lines=8> */
.L_x_15689:
[----:B------:R-:W-:Y:S05]  /*1ab10*/  BSYNC B0 ;  /* 0x0000000000007941 */ /* 0x000fea0003800000 */
.L_x_15688:
        /* <DEDUP_REMOVED lines=9> */
.L_x_15690:
[----:B------:R-:W-:Y:S02]  /*1abb0*/  IMAD.MOV.U32 R13, RZ, RZ, R2 ;  /* 0x000000ffff0d7224 */ /* 0x000fe400078e0002 */
[----:B------:R-:W-:Y:S01]  /*1abc0*/  IMAD.MOV.U32 R12, RZ, RZ, 0x1 ;  /* 0x00000001ff0c7424 */ /* 0x000fe200078e00ff */
[----:B------:R-:W-:-:S07]  /*1abd0*/  MOV R7, R14 ;  /* 0x0000000e00077202 */ /* 0x000fce0000000f00 */
[----:B------:R-:W-:Y:S05]  /*1abe0*/  WARPSYNC.COLLECTIVE R15, `(.L_x_15691) ;  /* 0x000000000f087348 */ /* 0x000fea0003c00000 */
[----:B------:R0:W1:Y:S02]  /*1abf0*/  SHFL.IDX P6, R14, R13, R12, R11 ;  /* 0x0000000c0d0e7389 */ /* 0x00006400000c000b */
[----:B01----:R-:W-:Y:S01]  /*1ac00*/  ENDCOLLECTIVE ;  /* 0x000000000000791b */ /* 0x003fe20003800000 */
.L_x_15691:
        /* <DEDUP_REMOVED lines=15> */
.L_x_15692:
[----:B------:R-:W-:Y:S02]  /*1ad00*/  @P0 IMAD R8, R5, 0x2, R22 ;  /* 0x0000000205080824 */ /* 0x000fe400078e0216 */
[----:B------:R-:W-:Y:S02]  /*1ad10*/  IMAD.MOV.U32 R13, RZ, RZ, R2 ;  /* 0x000000ffff0d7224 */ /* 0x000fe400078e0002 */
[----:B------:R-:W-:Y:S02]  /*1ad20*/  IMAD.MOV.U32 R12, RZ, RZ, 0x2 ;  /* 0x00000002ff0c7424 */ /* 0x000fe400078e00ff */
[----:B------:R-:W-:-:S07]  /*1ad30*/  IMAD.MOV.U32 R7, RZ, RZ, R14 ;  /* 0x000000ffff077224 */ /* 0x000fce00078e000e */
[----:B------:R-:W-:Y:S05]  /*1ad40*/  WARPSYNC.COLLECTIVE R15, `(.L_x_15693) ;  /* 0x000000000f087348 */ /* 0x000fea0003c00000 */
[----:B------:R0:W1:Y:S02]  /*1ad50*/  SHFL.IDX P6, R14, R13, R12, R11 ;  /* 0x0000000c0d0e7389 */ /* 0x00006400000c000b */
[----:B01----:R-:W-:Y:S01]  /*1ad60*/  ENDCOLLECTIVE ;  /* 0x000000000000791b */ /* 0x003fe20003800000 */
.L_x_15693:
        /* <DEDUP_REMOVED lines=15> */
.L_x_15694:
[----:B------:R-:W-:Y:S02]  /*1ae60*/  @P0 IMAD R8, R5, 0x2, R22 ;  /* 0x0000000205080824 */ /* 0x000fe400078e0216 */
[----:B------:R-:W-:Y:S02]  /*1ae70*/  IMAD.MOV.U32 R13, RZ, RZ, R2 ;  /* 0x000000ffff0d7224 */ /* 0x000fe400078e0002 */
[----:B------:R-:W-:Y:S02]  /*1ae80*/  IMAD.MOV.U32 R12, RZ, RZ, 0x3 ;  /* 0x00000003ff0c7424 */ /* 0x000fe400078e00ff */
[----:B------:R-:W-:-:S07]  /*1ae90*/  IMAD.MOV.U32 R7, RZ, RZ, R14 ;  /* 0x000000ffff077224 */ /* 0x000fce00078e000e */
[----:B------:R-:W-:Y:S05]  /*1aea0*/  WARPSYNC.COLLECTIVE R15, `(.L_x_15695) ;  /* 0x000000000f087348 */ /* 0x000fea0003c00000 */
[----:B------:R0:W1:Y:S02]  /*1aeb0*/  SHFL.IDX P6, R14, R13, R12, R11 ;  /* 0x0000000c0d0e7389 */ /* 0x00006400000c000b */
[----:B01----:R-:W-:Y:S01]  /*1aec0*/  ENDCOLLECTIVE ;  /* 0x000000000000791b */ /* 0x003fe20003800000 */
.L_x_15695:
        /* <DEDUP_REMOVED lines=15> */
.L_x_15696:
[----:B------:R-:W-:Y:S02]  /*1afc0*/  @P0 IMAD R8, R5, 0x2, R22 ;  /* 0x0000000205080824 */ /* 0x000fe400078e0216 */
[----:B------:R-:W-:Y:S02]  /*1afd0*/  IMAD.MOV.U32 R13, RZ, RZ, R2 ;  /* 0x000000ffff0d7224 */ /* 0x000fe400078e0002 */
[----:B------:R-:W-:Y:S02]  /*1afe0*/  IMAD.MOV.U32 R12, RZ, RZ, 0x4 ;  /* 0x00000004ff0c7424 */ /* 0x000fe400078e00ff */
[----:B------:R-:W-:-:S07]  /*1aff0*/  IMAD.MOV.U32 R7, RZ, RZ, R14 ;  /* 0x000000ffff077224 */ /* 0x000fce00078e000e */
[----:B------:R-:W-:Y:S05]  /*1b000*/  WARPSYNC.COLLECTIVE R15, `(.L_x_15697) ;  /* 0x000000000f087348 */ /* 0x000fea0003c00000 */
[----:B------:R0:W1:Y:S02]  /*1b010*/  SHFL.IDX P6, R14, R13, R12, R11 ;  /* 0x0000000c0d0e7389 */ /* 0x00006400000c000b */
[----:B01----:R-:W-:Y:S01]  /*1b020*/  ENDCOLLECTIVE ;  /* 0x000000000000791b */ /* 0x003fe20003800000 */
.L_x_15697:
        /* <DEDUP_REMOVED lines=15> */
.L_x_15698:
[----:B------:R-:W-:Y:S02]  /*1b120*/  @P0 IMAD R8, R5, 0x2, R22 ;  /* 0x0000000205080824 */ /* 0x000fe400078e0216 */
[----:B------:R-:W-:Y:S02]  /*1b130*/  IMAD.MOV.U32 R13, RZ, RZ, R2 ;  /* 0x000000ffff0d7224 */ /* 0x000fe400078e0002 */
[----:B------:R-:W-:Y:S02]  /*1b140*/  IMAD.MOV.U32 R12, RZ, RZ, 0x5 ;  /* 0x00000005ff0c7424 */ /* 0x000fe400078e00ff */
[----:B------:R-:W-:-:S07]  /*1b150*/  IMAD.MOV.U32 R7, RZ, RZ, R14 ;  /* 0x000000ffff077224 */ /* 0x000fce00078e000e */
[----:B------:R-:W-:Y:S05]  /*1b160*/  WARPSYNC.COLLECTIVE R15, `(.L_x_15699) ;  /* 0x000000000f087348 */ /* 0x000fea0003c00000 */
[----:B------:R0:W1:Y:S02]  /*1b170*/  SHFL.IDX P6, R14, R13, R12, R11 ;  /* 0x0000000c0d0e7389 */ /* 0x00006400000c000b */
[----:B01----:R-:W-:Y:S01]  /*1b180*/  ENDCOLLECTIVE ;  /* 0x000000000000791b */ /* 0x003fe20003800000 */
.L_x_15699:
        /* <DEDUP_REMOVED lines=15> */
.L_x_15700:
[----:B------:R-:W-:Y:S02]  /*1b280*/  @P0 IMAD R8, R5, 0x2, R22 ;  /* 0x0000000205080824 */ /* 0x000fe400078e0216 */
[----:B------:R-:W-:Y:S02]  /*1b290*/  IMAD.MOV.U32 R13, RZ, RZ, R2 ;  /* 0x000000ffff0d7224 */ /* 0x000fe400078e0002 */
[----:B------:R-:W-:Y:S02]  /*1b2a0*/  IMAD.MOV.U32 R12, RZ, RZ, 0x6 ;  /* 0x00000006ff0c7424 */ /* 0x000fe400078e00ff */
[----:B------:R-:W-:-:S07]  /*1b2b0*/  IMAD.MOV.U32 R7, RZ, RZ, R14 ;  /* 0x000000ffff077224 */ /* 0x000fce00078e000e */
[----:B------:R-:W-:Y:S05]  /*1b2c0*/  WARPSYNC.COLLECTIVE R15, `(.L_x_15701) ;  /* 0x000000000f087348 */ /* 0x000fea0003c00000 */
[----:B------:R0:W1:Y:S02]  /*1b2d0*/  SHFL.IDX P6, R14, R13, R12, R11 ;  /* 0x0000000c0d0e7389 */ /* 0x00006400000c000b */
[----:B01----:R-:W-:Y:S01]  /*1b2e0*/  ENDCOLLECTIVE ;  /* 0x000000000000791b */ /* 0x003fe20003800000 */
.L_x_15701:
        /* <DEDUP_REMOVED lines=15> */
.L_x_15702:
[----:B------:R-:W-:Y:S02]  /*1b3e0*/  @P0 IMAD R8, R5, 0x2, R22 ;  /* 0x0000000205080824 */ /* 0x000fe400078e0216 */
[----:B------:R-:W-:Y:S02]  /*1b3f0*/  IMAD.MOV.U32 R13, RZ, RZ, R2 ;  /* 0x000000ffff0d7224 */ /* 0x000fe400078e0002 */
[----:B------:R-:W-:Y:S02]  /*1b400*/  IMAD.MOV.U32 R12, RZ, RZ, 0x7 ;  /* 0x00000007ff0c7424 */ /* 0x000fe400078e00ff */
[----:B------:R-:W-:-:S07]  /*1b410*/  IMAD.MOV.U32 R7, RZ, RZ, R14 ;  /* 0x000000ffff077224 */ /* 0x000fce00078e000e */
[----:B------:R-:W-:Y:S05]  /*1b420*/  WARPSYNC.COLLECTIVE R15, `(.L_x_15703) ;  /* 0x000000000f087348 */ /* 0x000fea0003c00000 */
[----:B------:R0:W1:Y:S02]  /*1b430*/  SHFL.IDX P6, R14, R13, R12, R11 ;  /* 0x0000000c0d0e7389 */ /* 0x00006400000c000b */
[----:B01----:R-:W-:Y:S01]  /*1b440*/  ENDCOLLECTIVE ;  /* 0x000000000000791b */ /* 0x003fe20003800000 */
.L_x_15703:
        /* <DEDUP_REMOVED lines=10> */
.L_x_15704:
[----:B------:R-:W-:Y:S01]  /*1b4f0*/  @!PT LDS RZ, [RZ] ;  /* 0x00000000fffff984 */ /* 0x000fe20000000800 */
[----:B------:R-:W-:Y:S01]  /*1b500*/  @!PT LDS RZ, [RZ] ;  /* 0x00000000fffff984 */ /* 0x000fe20000000800 */
[----:B------:R-:W-:Y:S01]  /*1b510*/  @!PT LDS RZ, [RZ] ;  /* 0x00000000fffff984 */ /* 0x000fe20000000800 */
[----:B------:R0:W-:Y:S01]  /*1b520*/  @P0 LDGSTS.E.BYPASS.LTC128B.128 [R8+0x11400], desc[UR40][R6.64], !P2 ;  /* 0x1140000006080fae */ /* 0x0001e2000d101d68 */
[----:B------:R-:W-:Y:S01]  /*1b530*/  IMAD.MOV.U32 R0, RZ, RZ, R14 ;  /* 0x000000ffff007224 */ /* 0x000fe200078e000e */
[----:B------:R-:W-:Y:S06]  /*1b540*/  BRA `(.L_x_15705) ;  /* 0xffffff9c00a07947 */ /* 0x000fec000383ffff */
.L_x_15558:
        /* <DEDUP_REMOVED lines=12> */
.L_x_15706:
[----:B------:R-:W-:Y:S02]  /*1b610*/  IMAD.MOV.U32 R13, RZ, RZ, R2 ;  /* 0x000000ffff0d7224 */ /* 0x000fe400078e0002 */
[----:B------:R-:W-:-:S07]  /*1b620*/  IMAD.MOV.U32 R6, RZ, RZ, R14 ;  /* 0x000000ffff067224 */ /* 0x000fce00078e000e */
[----:B------:R-:W-:Y:S05]  /*1b630*/  WARPSYNC.COLLECTIVE R15, `(.L_x_15707) ;  /* 0x000000000f087348 */ /* 0x000fea0003c00000 */
[----:B------:R0:W1:Y:S02]  /*1b640*/  SHFL.IDX P6, R14, R13, R12, R11 ;  /* 0x0000000c0d0e7389 */ /* 0x00006400000c000b */
[----:B01----:R-:W-:Y:S01]  /*1b650*/  ENDCOLLECTIVE ;  /* 0x000000000000791b */ /* 0x003fe20003800000 */
.L_x_15707:
[----:B------:R-:W-:Y:S01]  /*1b660*/  MOV R13, R0 ;  /* 0x00000000000d7202 */ /* 0x000fe20000000f00 */
[----:B------:R-:W-:Y:S02]  /*1b670*/  IMAD.MOV.U32 R12, RZ, RZ, 0x1 ;  /* 0x00000001ff0c7424 */ /* 0x000fe400078e00ff */
[----:B------:R-:W-:-:S07]  /*1b680*/  IMAD.MOV.U32 R7, RZ, RZ, R14 ;  /* 0x000000ffff077224 */ /* 0x000fce00078e000e */
[----:B------:R-:W-:Y:S05]  /*1b690*/  WARPSYNC.COLLECTIVE R15, `(.L_x_15708) ;  /* 0x000000000f087348 */ /* 0x000fea0003c00000 */
[----:B------:R0:W1:Y:S02]  /*1b6a0*/  SHFL.IDX P6, R14, R13, R12, R11 ;  /* 0x0000000c0d0e7389 */ /* 0x00006400000c000b */
[----:B01----:R-:W-:Y:S01]  /*1b6b0*/  ENDCOLLECTIVE ;  /* 0x000000000000791b */ /* 0x003fe20003800000 */
.L_x_15708:
        /* <DEDUP_REMOVED lines=15> */
.L_x_15709:
[----:B------:R-:W-:Y:S02]  /*1b7b0*/  IMAD.MOV.U32 R13, RZ, RZ, R0 ;  /* 0x000000ffff0d7224 */ /* 0x000fe400078e0000 */
[----:B------:R-:W-:Y:S02]  /*1b7c0*/  IMAD.MOV.U32 R12, RZ, RZ, 0x2 ;  /* 0x00000002ff0c7424 */ /* 0x000fe400078e00ff */
[----:B------:R-:W-:-:S07]  /*1b7d0*/  IMAD.MOV.U32 R7, RZ, RZ, R14 ;  /* 0x000000ffff077224 */ /* 0x000fce00078e000e */
[----:B------:R-:W-:Y:S05]  /*1b7e0*/  WARPSYNC.COLLECTIVE R15, `(.L_x_15710) ;  /* 0x000000000f087348 */ /* 0x000fea0003c00000 */
[----:B------:R0:W1:Y:S02]  /*1b7f0*/  SHFL.IDX P6, R14, R13, R12, R11 ;  /* 0x0000000c0d0e7389 */ /* 0x00006400000c000b */
[----:B01----:R-:W-:Y:S01]  /*1b800*/  ENDCOLLECTIVE ;  /* 0x000000000000791b */ /* 0x003fe20003800000 */
.L_x_15710:
        /* <DEDUP_REMOVED lines=16> */
.L_x_15711:
[----:B------:R-:W-:Y:S02]  /*1b910*/  IMAD.MOV.U32 R13, RZ, RZ, R0 ;  /* 0x000000ffff0d7224 */ /* 0x000fe400078e0000 */
[----:B------:R-:W-:Y:S02]  /*1b920*/  IMAD.MOV.U32 R12, RZ, RZ, 0x3 ;  /* 0x00000003ff0c7424 */ /* 0x000fe400078e00ff */
[----:B------:R-:W-:-:S07]  /*1b930*/  IMAD.MOV.U32 R7, RZ, RZ, R14 ;  /* 0x000000ffff077224 */ /* 0x000fce00078e000e */
[----:B------:R-:W-:Y:S05]  /*1b940*/  WARPSYNC.COLLECTIVE R15, `(.L_x_15712) ;  /* 0x000000000f087348 */ /* 0x000fea0003c00000 */
[----:B------:R0:W1:Y:S02]  /*1b950*/  SHFL.IDX P6, R14, R13, R12, R11 ;  /* 0x0000000c0d0e7389 */ /* 0x00006400000c000b */
[----:B01----:R-:W-:Y:S01]  /*1b960*/  ENDCOLLECTIVE ;  /* 0x000000000000791b */ /* 0x003fe20003800000 */
.L_x_15712:
        /* <DEDUP_REMOVED lines=16> */
.L_x_15713:
[----:B------:R-:W-:Y:S02]  /*1ba70*/  IMAD.MOV.U32 R13, RZ, RZ, R0 ;  /* 0x000000ffff0d7224 */ /* 0x000fe400078e0000 */
[----:B------:R-:W-:Y:S02]  /*1ba80*/  IMAD.MOV.U32 R12, RZ, RZ, 0x4 ;  /* 0x00000004ff0c7424 */ /* 0x000fe400078e00ff */
[----:B------:R-:W-:-:S07]  /*1ba90*/  IMAD.MOV.U32 R7, RZ, RZ, R14 ;  /* 0x000000ffff077224 */ /* 0x000fce00078e000e */
[----:B------:R-:W-:Y:S05]  /*1baa0*/  WARPSYNC.COLLECTIVE R15, `(.L_x_15714) ;  /* 0x000000000f087348 */ /* 0x000fea0003c00000 */
[----:B------:R0:W1:Y:S02]  /*1bab0*/  SHFL.IDX P6, R14, R13, R12, R11 ;  /* 0x0000000c0d0e7389 */ /* 0x00006400000c000b */
[----:B01----:R-:W-:Y:S01]  /*1bac0*/  ENDCOLLECTIVE ;  /* 0x000000000000791b */ /* 0x003fe20003800000 */
.L_x_15714:
[----:B------:R-:W-:-:S04]  /*1bad0*/  @!P1 LEA R7, P2, R21, R7, 0x1 ;  /* 0x0000000715079211 */ /* 0x000fc800078408ff */
[----:B------:R-:W-:-:S04]  /*1bae0*/  @!P1 IADD3.X R6, RZ, R6, RZ, P2, !PT ;  /* 0x00000006ff069210 */ /* 0x000fc800017fe4ff */
        /* <DEDUP_REMOVED lines=14> */
.L_x_15715:
[----:B------:R-:W-:Y:S02]  /*1bbd0*/  IMAD.MOV.U32 R13, RZ, RZ, R0 ;  /* 0x000000ffff0d7224 */ /* 0x000fe400078e0000 */
[----:B------:R-:W-:Y:S02]  /*1bbe0*/  IMAD.MOV.U32 R12, RZ, RZ, 0x5 ;  /* 0x00000005ff0c7424 */ /* 0x000fe400078e00ff */
[----:B------:R-:W-:-:S07]  /*1bbf0*/  IMAD.MOV.U32 R7, RZ, RZ, R14 ;  /* 0x000000ffff077224 */ /* 0x000fce00078e000e */
[----:B------:R-:W-:Y:S05]  /*1bc00*/  WARPSYNC.COLLECTIVE R15, `(.L_x_15716) ;  /* 0x000000000f087348 */ /* 0x000fea0003c00000 */
[----:B------:R0:W1:Y:S02]  /*1bc10*/  SHFL.IDX P6, R14, R13, R12, R11 ;  /* 0x0000000c0d0e7389 */ /* 0x00006400000c000b */
[----:B01----:R-:W-:Y:S01]  /*1bc20*/  ENDCOLLECTIVE ;  /* 0x000000000000791b */ /* 0x003fe20003800000 */
.L_x_15716:
        /* <DEDUP_REMOVED lines=16> */
.L_x_15717:
[----:B------:R-:W-:Y:S02]  /*1bd30*/  IMAD.MOV.U32 R13, RZ, RZ, R0 ;  /* 0x000000ffff0d7224 */ /* 0x000fe400078e0000 */
[----:B------:R-:W-:Y:S02]  /*1bd40*/  IMAD.MOV.U32 R12, RZ, RZ, 0x6 ;  /* 0x00000006ff0c7424 */ /* 0x000fe400078e00ff */
[----:B------:R-:W-:-:S07]  /*1bd50*/  IMAD.MOV.U32 R7, RZ, RZ, R14 ;  /* 0x000000ffff077224 */ /* 0x000fce00078e000e */
[----:B------:R-:W-:Y:S05]  /*1bd60*/  WARPSYNC.COLLECTIVE R15, `(.L_x_15718) ;  /* 0x000000000f087348 */ /* 0x000fea0003c00000 */
[----:B------:R0:W1:Y:S02]  /*1bd70*/  SHFL.IDX P6, R14, R13, R12, R11 ;  /* 0x0000000c0d0e7389 */ /* 0x00006400000c000b */
[----:B01----:R-:W-:Y:S01]  /*1bd80*/  ENDCOLLECTIVE ;  /* 0x000000000000791b */ /* 0x003fe20003800000 */
.L_x_15718:
        /* <DEDUP_REMOVED lines=16> */
.L_x_15719:
[----:B------:R-:W-:Y:S02]  /*1be90*/  IMAD.MOV.U32 R13, RZ, RZ, R0 ;  /* 0x000000ffff0d7224 */ /* 0x000fe400078e0000 */
[----:B------:R-:W-:Y:S02]  /*1bea0*/  IMAD.MOV.U32 R12, RZ, RZ, 0x7 ;  /* 0x00000007ff0c7424 */ /* 0x000fe400078e00ff */
[----:B------:R-:W-:Y:S02]  /*1beb0*/  VIADD R0, R17, 0x70 ;  /* 0x0000007011007836 */ /* 0x000fe40000000000 */
[----:B------:R-:W-:-:S07]  /*1bec0*/  IMAD.MOV.U32 R7, RZ, RZ, R14 ;  /* 0x000000ffff077224 */ /* 0x000fce00078e000e */
[----:B------:R-:W-:Y:S05]  /*1bed0*/  WARPSYNC.COLLECTIVE R15, `(.L_x_15720) ;  /* 0x000000000f087348 */ /* 0x000fea0003c00000 */
[----:B------:R0:W1:Y:S02]  /*1bee0*/  SHFL.IDX P6, R14, R13, R12, R11 ;  /* 0x0000000c0d0e7389 */ /* 0x00006400000c000b */
[----:B01----:R-:W-:Y:S01]  /*1bef0*/  ENDCOLLECTIVE ;  /* 0x000000000000791b */ /* 0x003fe20003800000 */
.L_x_15720:
        /* <DEDUP_REMOVED lines=11> */
[----:B------:R-:W-:Y:S02]  /*1bfb0*/  VIADD R0, R17, 0x80 ;  /* 0x0000008011007836 */ /* 0x000fe40000000000 */
[----:B0-----:R-:W-:-:S10]  /*1bfc0*/  IMAD.MOV.U32 R6, RZ, RZ, R14 ;  /* 0x000000ffff067224 */ /* 0x001fd400078e000e */
[----:B------:R-:W-:Y:S05]  /*1bfd0*/  WARPSYNC.COLLECTIVE R15, `(.L_x_15721) ;  /* 0x000000000f087348 */ /* 0x000fea0003c00000 */
[----:B------:R0:W1:Y:S02]  /*1bfe0*/  SHFL.IDX P6, R14, R13, R12, R11 ;  /* 0x0000000c0d0e7389 */ /* 0x00006400000c000b */
[----:B01----:R-:W-:Y:S01]  /*1bff0*/  ENDCOLLECTIVE ;  /* 0x000000000000791b */ /* 0x003fe20003800000 */
.L_x_15721:
[----:B------:R-:W-:Y:S02]  /*1c000*/  IMAD.MOV.U32 R13, RZ, RZ, R4 ;  /* 0x000000ffff0d7224 */ /* 0x000fe400078e0004 */
[----:B------:R-:W-:Y:S02]  /*1c010*/  IMAD.MOV.U32 R12, RZ, RZ, RZ ;  /* 0x000000ffff0c7224 */ /* 0x000fe400078e00ff */
[----:B------:R-:W-:-:S07]  /*1c020*/  IMAD.MOV.U32 R2, RZ, RZ, R14 ;  /* 0x000000ffff027224 */ /* 0x000fce00078e000e */
[----:B------:R-:W-:Y:S05]  /*1c030*/  WARPSYNC.COLLECTIVE R15, `(.L_x_15722) ;  /* 0x000000000f087348 */ /* 0x000fea0003c00000 */
[----:B------:R0:W1:Y:S02]  /*1c040*/  SHFL.IDX P6, R14, R13, R12, R11 ;  /* 0x0000000c0d0e7389 */ /* 0x00006400000c000b */
[----:B01----:R-:W-:Y:S01]  /*1c050*/  ENDCOLLECTIVE ;  /* 0x000000000000791b */ /* 0x003fe20003800000 */
.L_x_15722:
[----:B------:R-:W-:-:S05]  /*1c060*/  @!P1 LEA R2, P2, R21, R2, 0x1 ;  /* 0x0000000215029211 */ /* 0x000fca00078408ff */
[----:B------:R-:W-:-:S04]  /*1c070*/  @!P1 IMAD.X R6, RZ, RZ, R6, P2 ;  /* 0x000000ffff069224 */ /* 0x000fc800010e0606 */
[----:B------:R-:W-:Y:S02]  /*1c080*/  @!P1 IMAD.MOV.U32 R7, RZ, RZ, R6 ;  /* 0x000000ffff079224 */ /* 0x000fe400078e0006 */
[----:B------:R-:W-:Y:S02]  /*1c090*/  IMAD.MOV.U32 R13, RZ, RZ, R5 ;  /* 0x000000ffff0d7224 */ /* 0x000fe400078e0005 */
[----:B------:R-:W-:Y:S02]  /*1c0a0*/  @!P1 IMAD.MOV.U32 R6, RZ, RZ, R2 ;  /* 0x000000ffff069224 */ /* 0x000fe400078e0002 */
[----:B------:R-:W-:-:S03]  /*1c0b0*/  VIADD R2, R17, 0xa0 ;  /* 0x000000a011027836 */ /* 0x000fc60000000000 */
        /* <DEDUP_REMOVED lines=9> */
.L_x_15723:
[----:B------:R-:W-:Y:S02]  /*1c150*/  IMAD.MOV.U32 R13, RZ, RZ, R4 ;  /* 0x000000ffff0d7224 */ /* 0x000fe400078e0004 */
[----:B------:R-:W-:Y:S02]  /*1c160*/  IMAD.MOV.U32 R12, RZ, RZ, 0x1 ;  /* 0x00000001ff0c7424 */ /* 0x000fe400078e00ff */
[----:B------:R-:W-:-:S07]  /*1c170*/  IMAD.MOV.U32 R0, RZ, RZ, R14 ;  /* 0x000000ffff007224 */ /* 0x000fce00078e000e */
[----:B------:R-:W-:Y:S05]  /*1c180*/  WARPSYNC.COLLECTIVE R15, `(.L_x_15724) ;  /* 0x000000000f087348 */ /* 0x000fea0003c00000 */
[----:B------:R0:W1:Y:S02]  /*1c190*/  SHFL.IDX P6, R14, R13, R12, R11 ;  /* 0x0000000c0d0e7389 */ /* 0x00006400000c000b */
[----:B01----:R-:W-:Y:S01]  /*1c1a0*/  ENDCOLLECTIVE ;  /* 0x000000000000791b */ /* 0x003fe20003800000 */
.L_x_15724:
[----:B------:R-:W-:-:S05]  /*1c1b0*/  @!P1 LEA R0, P2, R21, R0, 0x1 ;  /* 0x0000000015009211 */ /* 0x000fca00078408ff */
[----:B------:R-:W-:-:S05]  /*1c1c0*/  @!P1 IMAD.X R6, RZ, RZ, R8, P2 ;  /* 0x000000ffff069224 */ /* 0x000fca00010e0608 */
[----:B------:R-:W-:Y:S01]  /*1c1d0*/  @!P1 MOV R7, R6 ;  /* 0x0000000600079202 */ /* 0x000fe20000000f00 */
[----:B------:R-:W-:Y:S02]  /*1c1e0*/  @!P1 IMAD.MOV.U32 R6, RZ, RZ, R0 ;  /* 0x000000ffff069224 */ /* 0x000fe400078e0000 */
[----:B------:R-:W-:Y:S02]  /*1c1f0*/  VIADD R0, R17, 0x90 ;  /* 0x0000009011007836 */ /* 0x000fe40000000000 */
[----:B------:R-:W-:Y:S01]  /*1c200*/  IMAD.MOV.U32 R13, RZ, RZ, R5 ;  /* 0x000000ffff0d7224 */ /* 0x000fe200078e0005 */
[----:B------:R-:W-:Y:S01]  /*1c210*/  @!PT LDS RZ, [RZ] ;  /* 0x00000000fffff984 */ /* 0x000fe20000000800 */
[----:B------:R-:W-:Y:S01]  /*1c220*/  @!PT LDS RZ, [RZ] ;  /* 0x00000000fffff984 */ /* 0x000fe20000000800 */
[----:B------:R-:W-:Y:S01]  /*1c230*/  @!PT LDS RZ, [RZ] ;  /* 0x00000000fffff984 */ /* 0x000fe20000000800 */
[----:B------:R0:W-:Y:S02]  /*1c240*/  @!P1 LDGSTS.E.BYPASS.LTC128B.128 [R20+0xc400], desc[UR40][R6.64], !P0 ;  /* 0x0c40000006149fae */ /* 0x0001e4000c101d68 */
[----:B------:R-:W-:Y:S01]  /*1c250*/  ISETP.GE.AND P1, PT, R0, R3, PT ;  /* 0x000000030000720c */ /* 0x000fe20003f26270 */
[----:B------:R-:W-:-:S12]  /*1c260*/  IMAD.MOV.U32 R0, RZ, RZ, R14 ;  /* 0x000000ffff007224 */ /* 0x000fd800078e000e */
[----:B0-----:R-:W-:Y:S05]  /*1c270*/  WARPSYNC.COLLECTIVE R15, `(.L_x_15725) ;  /* 0x000000000f087348 */ /* 0x001fea0003c00000 */
[----:B------:R1:W2:Y:S02]  /*1c280*/  SHFL.IDX P6, R14, R13, R12, R11 ;  /* 0x0000000c0d0e7389 */ /* 0x0002a400000c000b */
[----:B012---:R-:W-:Y:S01]  /*1c290*/  ENDCOLLECTIVE ;  /* 0x000000000000791b */ /* 0x007fe20003800000 */
.L_x_15725:
[----:B------:R-:W-:Y:S02]  /*1c2a0*/  IMAD.MOV.U32 R13, RZ, RZ, R4 ;  /* 0x000000ffff0d7224 */ /* 0x000fe400078e0004 */
[----:B------:R-:W-:Y:S02]  /*1c2b0*/  IMAD.MOV.U32 R12, RZ, RZ, 0x2 ;  /* 0x00000002ff0c7424 */ /* 0x000fe400078e00ff */
[----:B------:R-:W-:-:S07]  /*1c2c0*/  IMAD.MOV.U32 R6, RZ, RZ, R14 ;  /* 0x000000ffff067224 */ /* 0x000fce00078e000e */
[----:B------:R-:W-:Y:S05]  /*1c2d0*/  WARPSYNC.COLLECTIVE R15, `(.L_x_15726) ;  /* 0x000000000f087348 */ /* 0x000fea0003c00000 */
[----:B------:R0:W1:Y:S02]  /*1c2e0*/  SHFL.IDX P6, R14, R13, R12, R11 ;  /* 0x0000000c0d0e7389 */ /* 0x00006400000c000b */
[----:B01----:R-:W-:Y:S01]  /*1c2f0*/  ENDCOLLECTIVE ;  /* 0x000000000000791b */ /* 0x003fe20003800000 */
.L_x_15726:
        /* <DEDUP_REMOVED lines=13> */
.L_x_15727:
[----:B------:R-:W-:Y:S01]  /*1c3d0*/  IMAD.MOV.U32 R13, RZ, RZ, R4 ;  /* 0x000000ffff0d7224 */ /* 0x000fe200078e0004 */
[----:B------:R-:W-:Y:S01]  /*1c3e0*/  MOV R12, 0x3 ;  /* 0x00000003000c7802 */ /* 0x000fe20000000f00 */
[----:B------:R-:W-:-:S07]  /*1c3f0*/  IMAD.MOV.U32 R6, RZ, RZ, R14 ;  /* 0x000000ffff067224 */ /* 0x000fce00078e000e */
[----:B------:R-:W-:Y:S05]  /*1c400*/  WARPSYNC.COLLECTIVE R15, `(.L_x_15728) ;  /* 0x000000000f087348 */ /* 0x000fea0003c00000 */
[----:B------:R0:W1:Y:S02]  /*1c410*/  SHFL.IDX P6, R14, R13, R12, R11 ;  /* 0x0000000c0d0e7389 */ /* 0x00006400000c000b */
[----:B01----:R-:W-:Y:S01]  /*1c420*/  ENDCOLLECTIVE ;  /* 0x000000000000791b */ /* 0x003fe20003800000 */
.L_x_15728:
        /* <DEDUP_REMOVED lines=12> */
.L_x_15729:
[----:B------:R-:W-:Y:S01]  /*1c4f0*/  IMAD.MOV.U32 R2, RZ, RZ, R14 ;  /* 0x000000ffff027224 */ /* 0x000fe200078e000e */
[----:B------:R-:W-:Y:S06]  /*1c500*/  BRA `(.L_x_15730) ;  /* 0xffffff9c009c7947 */ /* 0x000fec000383ffff */
.L_x_15561:
[----:B-1----:R1:W2:Y:S02]  /*1c510*/  SYNCS.PHASECHK.TRANS64.TRYWAIT P0, [R22+URZ+0x16820], R0 ;  /* 0x01682000160075a7 */ /* 0x0022a4000800017f */
[----:B--2---:R-:W-:Y:S05]  /*1c520*/  @!P0 NANOSLEEP.SYNCS 0x989680 ;  /* 0x009896800000895d */ /* 0x004fea0003900000 */
[----:B------:R-:W2:Y:S02]  /*1c530*/  @!P0 SYNCS.PHASECHK.TRANS64 P0, [R22+URZ+0x16820], R0 ;  /* 0x01682000160085a7 */ /* 0x000ea4000800007f */
[----:B--2---:R-:W-:Y:S05]  /*1c540*/  @!P0 BRA `(.L_x_15561) ;  /* 0xfffffffc00f08947 */ /* 0x004fea000383ffff */
[----:B------:R-:W-:Y:S05]  /*1c550*/  BRA `(.L_x_15731) ;  /* 0xffffff9c00f87947 */ /* 0x000fea000383ffff */
.L_x_15566:
[----:B0-----:R0:W1:Y:S02]  /*1c560*/  SYNCS.PHASECHK.TRANS64.TRYWAIT P0, [R5+URZ+0x16840], R2 ;  /* 0x01684002050075a7 */ /* 0x001064000800017f */
[----:B-1----:R-:W-:Y:S05]  /*1c570*/  @!P0 NANOSLEEP.SYNCS 0x989680 ;  /* 0x009896800000895d */ /* 0x002fea0003900000 */
[----:B------:R-:W1:Y:S02]  /*1c580*/  @!P0 SYNCS.PHASECHK.TRANS64 P0, [R5+URZ+0x16840], R2 ;  /* 0x01684002050085a7 */ /* 0x000e64000800007f */
[----:B-1----:R-:W-:Y:S05]  /*1c590*/  @!P0 BRA `(.L_x_15566) ;  /* 0xfffffffc00f08947 */ /* 0x002fea000383ffff */
[----:B------:R-:W-:Y:S05]  /*1c5a0*/  BRA `(.L_x_15732) ;  /* 0xffffffa000d47947 */ /* 0x000fea000383ffff */
.L_x_15567:
        /* <DEDUP_REMOVED lines=8> */
.L_x_15734:
[----:B------:R-:W-:Y:S05]  /*1c630*/  BSYNC B1 ;  /* 0x0000000000017941 */ /* 0x000fea0003800000 */
.L_x_15733:
        /* <DEDUP_REMOVED lines=10> */
.L_x_15735:
[----:B------:R-:W-:Y:S01]  /*1c6e0*/  IMAD.MOV.U32 R13, RZ, RZ, R10 ;  /* 0x000000ffff0d7224 */ /* 0x000fe200078e000a */
[----:B------:R-:W-:Y:S01]  /*1c6f0*/  MOV R12, 0x1 ;  /* 0x00000001000c7802 */ /* 0x000fe20000000f00 */
[----:B------:R-:W-:Y:S02]  /*1c700*/  IMAD.SHL.U32 R7, R7, 0x8, RZ ;  /* 0x0000000807077824 */ /* 0x000fe400078e00ff */
[----:B------:R-:W-:-:S03]  /*1c710*/  IMAD.MOV.U32 R2, RZ, RZ, R14 ;  /* 0x000000ffff027224 */ /* 0x000fc600078e000e */
[----:B------:R-:W-:-:S07]  /*1c720*/  LOP3.LUT R7, R7, 0x38, RZ, 0xc0, !PT ;  /* 0x0000003807077812 */ /* 0x000fce00078ec0ff */
[----:B------:R-:W-:Y:S05]  /*1c730*/  WARPSYNC.COLLECTIVE R15, `(.L_x_15736) ;  /* 0x000000000f087348 */ /* 0x000fea0003c00000 */
[----:B------:R0:W1:Y:S02]  /*1c740*/  SHFL.IDX P6, R14, R13, R12, R11 ;  /* 0x0000000c0d0e7389 */ /* 0x00006400000c000b */
[----:B01----:R-:W-:Y:S01]  /*1c750*/  ENDCOLLECTIVE ;  /* 0x000000000000791b */ /* 0x003fe20003800000 */
.L_x_15736:
        /* <DEDUP_REMOVED lines=12> */
.L_x_15737:
[----:B------:R-:W-:Y:S02]  /*1c820*/  IMAD.MOV.U32 R13, RZ, RZ, R10 ;  /* 0x000000ffff0d7224 */ /* 0x000fe400078e000a */
[----:B------:R-:W-:Y:S02]  /*1c830*/  IMAD.MOV.U32 R12, RZ, RZ, 0x2 ;  /* 0x00000002ff0c7424 */ /* 0x000fe400078e00ff */
[----:B------:R-:W-:-:S07]  /*1c840*/  IMAD.MOV.U32 R2, RZ, RZ, R14 ;  /* 0x000000ffff027224 */ /* 0x000fce00078e000e */
[----:B------:R-:W-:Y:S05]  /*1c850*/  WARPSYNC.COLLECTIVE R15, `(.L_x_15738) ;  /* 0x000000000f087348 */ /* 0x000fea0003c00000 */
[----:B------:R0:W1:Y:S02]  /*1c860*/  SHFL.IDX P6, R14, R13, R12, R11 ;  /* 0x0000000c0d0e7389 */ /* 0x00006400000c000b */
[----:B01----:R-:W-:Y:S01]  /*1c870*/  ENDCOLLECTIVE ;  /* 0x000000000000791b */ /* 0x003fe20003800000 */
.L_x_15738:
        /* <DEDUP_REMOVED lines=11> */
.L_x_15739:
[----:B------:R-:W-:Y:S02]  /*1c930*/  IMAD.MOV.U32 R13, RZ, RZ, R10 ;  /* 0x000000ffff0d7224 */ /* 0x000fe400078e000a */
[----:B------:R-:W-:Y:S02]  /*1c940*/  IMAD.MOV.U32 R12, RZ, RZ, 0x3 ;  /* 0x00000003ff0c7424 */ /* 0x000fe400078e00ff */
[----:B------:R-:W-:-:S07]  /*1c950*/  IMAD.MOV.U32 R2, RZ, RZ, R14 ;  /* 0x000000ffff027224 */ /* 0x000fce00078e000e */
[----:B------:R-:W-:Y:S05]  /*1c960*/  WARPSYNC.COLLECTIVE R15, `(.L_x_15740) ;  /* 0x000000000f087348 */ /* 0x000fea0003c00000 */
[----:B------:R0:W1:Y:S02]  /*1c970*/  SHFL.IDX P6, R14, R13, R12, R11 ;  /* 0x0000000c0d0e7389 */ /* 0x00006400000c000b */
[----:B01----:R-:W-:Y:S01]  /*1c980*/  ENDCOLLECTIVE ;  /* 0x000000000000791b */ /* 0x003fe20003800000 */
.L_x_15740:
        /* <DEDUP_REMOVED lines=11> */
.L_x_15741:
[----:B------:R-:W-:Y:S02]  /*1ca40*/  IMAD.MOV.U32 R13, RZ, RZ, R10 ;  /* 0x000000ffff0d7224 */ /* 0x000fe400078e000a */
[----:B------:R-:W-:Y:S02]  /*1ca50*/  IMAD.MOV.U32 R12, RZ, RZ, 0x4 ;  /* 0x00000004ff0c7424 */ /* 0x000fe400078e00ff */
[----:B------:R-:W-:-:S07]  /*1ca60*/  IMAD.MOV.U32 R2, RZ, RZ, R14 ;  /* 0x000000ffff027224 */ /* 0x000fce00078e000e */
[----:B------:R-:W-:Y:S05]  /*1ca70*/  WARPSYNC.COLLECTIVE R15, `(.L_x_15742) ;  /* 0x000000000f087348 */ /* 0x000fea0003c00000 */
[----:B------:R0:W1:Y:S02]  /*1ca80*/  SHFL.IDX P6, R14, R13, R12, R11 ;  /* 0x0000000c0d0e7389 */ /* 0x00006400000c000b */
[----:B01----:R-:W-:Y:S01]  /*1ca90*/  ENDCOLLECTIVE ;  /* 0x000000000000791b */ /* 0x003fe20003800000 */
.L_x_15742:
        /* <DEDUP_REMOVED lines=11> */
.L_x_15743:
[----:B------:R-:W-:Y:S02]  /*1cb50*/  IMAD.MOV.U32 R13, RZ, RZ, R10 ;  /* 0x000000ffff0d7224 */ /* 0x000fe400078e000a */
[----:B------:R-:W-:Y:S02]  /*1cb60*/  IMAD.MOV.U32 R12, RZ, RZ, 0x5 ;  /* 0x00000005ff0c7424 */ /* 0x000fe400078e00ff */
[----:B------:R-:W-:-:S07]  /*1cb70*/  IMAD.MOV.U32 R2, RZ, RZ, R14 ;  /* 0x000000ffff027224 */ /* 0x000fce00078e000e */
[----:B------:R-:W-:Y:S05]  /*1cb80*/  WARPSYNC.COLLECTIVE R15, `(.L_x_15744) ;  /* 0x000000000f087348 */ /* 0x000fea0003c00000 */
[----:B------:R0:W1:Y:S02]  /*1cb90*/  SHFL.IDX P6, R14, R13, R12, R11 ;  /* 0x0000000c0d0e7389 */ /* 0x00006400000c000b */
[----:B01----:R-:W-:Y:S01]  /*1cba0*/  ENDCOLLECTIVE ;  /* 0x000000000000791b */ /* 0x003fe20003800000 */
.L_x_15744:
        /* <DEDUP_REMOVED lines=11> */
.L_x_15745:
[----:B------:R-:W-:Y:S02]  /*1cc60*/  IMAD.MOV.U32 R13, RZ, RZ, R10 ;  /* 0x000000ffff0d7224 */ /* 0x000fe400078e000a */
[----:B------:R-:W-:Y:S02]  /*1cc70*/  IMAD.MOV.U32 R12, RZ, RZ, 0x6 ;  /* 0x00000006ff0c7424 */ /* 0x000fe400078e00ff */
[----:B------:R-:W-:-:S07]  /*1cc80*/  IMAD.MOV.U32 R2, RZ, RZ, R14 ;  /* 0x000000ffff027224 */ /* 0x000fce00078e000e */
[----:B------:R-:W-:Y:S05]  /*1cc90*/  WARPSYNC.COLLECTIVE R15, `(.L_x_15746) ;  /* 0x000000000f087348 */ /* 0x000fea0003c00000 */
[----:B------:R0:W1:Y:S02]  /*1cca0*/  SHFL.IDX P6, R14, R13, R12, R11 ;  /* 0x0000000c0d0e7389 */ /* 0x00006400000c000b */
[----:B01----:R-:W-:Y:S01]  /*1ccb0*/  ENDCOLLECTIVE ;  /* 0x000000000000791b */ /* 0x003fe20003800000 */
.L_x_15746:
        /* <DEDUP_REMOVED lines=11> */
.L_x_15747:
[----:B------:R-:W-:Y:S02]  /*1cd70*/  IMAD.MOV.U32 R13, RZ, RZ, R10 ;  /* 0x000000ffff0d7224 */ /* 0x000fe400078e000a */
[----:B------:R-:W-:Y:S02]  /*1cd80*/  IMAD.MOV.U32 R12, RZ, RZ, 0x7 ;  /* 0x00000007ff0c7424 */ /* 0x000fe400078e00ff */
[----:B------:R-:W-:-:S07]  /*1cd90*/  IMAD.MOV.U32 R2, RZ, RZ, R14 ;  /* 0x000000ffff027224 */ /* 0x000fce00078e000e */
[----:B------:R-:W-:Y:S05]  /*1cda0*/  WARPSYNC.COLLECTIVE R15, `(.L_x_15748) ;  /* 0x000000000f087348 */ /* 0x000fea0003c00000 */
[----:B------:R0:W1:Y:S02]  /*1cdb0*/  SHFL.IDX P6, R14, R13, R12, R11 ;  /* 0x0000000c0d0e7389 */ /* 0x00006400000c000b */
[----:B01----:R-:W-:Y:S01]  /*1cdc0*/  ENDCOLLECTIVE ;  /* 0x000000000000791b */ /* 0x003fe20003800000 */
.L_x_15748:
        /* <DEDUP_REMOVED lines=11> */
.L_x_15749:
[----:B------:R-:W-:Y:S01]  /*1ce80*/  IMAD.MOV.U32 R2, RZ, RZ, R14 ;  /* 0x000000ffff027224 */ /* 0x000fe200078e000e */
[----:B------:R-:W-:Y:S06]  /*1ce90*/  BRA `(.L_x_15750) ;  /* 0xffffff9c00c47947 */ /* 0x000fec000383ffff */
.L_x_15572:
[----:B-1----:R1:W2:Y:S02]  /*1cea0*/  SYNCS.PHASECHK.TRANS64.TRYWAIT P0, [R5+URZ+0x16860], R2 ;  /* 0x01686002050075a7 */ /* 0x0022a4000800017f */
[----:B--2---:R-:W-:Y:S05]  /*1ceb0*/  @!P0 NANOSLEEP.SYNCS 0x989680 ;  /* 0x009896800000895d */ /* 0x004fea0003900000 */
[----:B------:R-:W2:Y:S02]  /*1cec0*/  @!P0 SYNCS.PHASECHK.TRANS64 P0, [R5+URZ+0x16860], R2 ;  /* 0x01686002050085a7 */ /* 0x000ea4000800007f */
[----:B--2---:R-:W-:Y:S05]  /*1ced0*/  @!P0 BRA `(.L_x_15572) ;  /* 0xfffffffc00f08947 */ /* 0x004fea000383ffff */
[----:B------:R-:W-:Y:S05]  /*1cee0*/  BRA `(.L_x_15751) ;  /* 0xffffffa0001c7947 */ /* 0x000fea000383ffff */
.L_x_15573:
        /* <DEDUP_REMOVED lines=8> */
.L_x_15753:
[----:B------:R-:W-:Y:S05]  /*1cf70*/  BSYNC B1 ;  /* 0x0000000000017941 */ /* 0x000fea0003800000 */
.L_x_15752:
        /* <DEDUP_REMOVED lines=10> */
.L_x_15754:
[----:B------:R-:W-:Y:S02]  /*1d020*/  IMAD.MOV.U32 R13, RZ, RZ, R25 ;  /* 0x000000ffff0d7224 */ /* 0x000fe400078e0019 */
[----:B------:R-:W-:Y:S02]  /*1d030*/  IMAD.MOV.U32 R12, RZ, RZ, 0x1 ;  /* 0x00000001ff0c7424 */ /* 0x000fe400078e00ff */
[----:B------:R-:W-:-:S07]  /*1d040*/  IMAD.MOV.U32 R2, RZ, RZ, R14 ;  /* 0x000000ffff027224 */ /* 0x000fce00078e000e */
[----:B------:R-:W-:Y:S05]  /*1d050*/  WARPSYNC.COLLECTIVE R15, `(.L_x_15755) ;  /* 0x000000000f087348 */ /* 0x000fea0003c00000 */
[----:B------:R0:W1:Y:S02]  /*1d060*/  SHFL.IDX P6, R14, R13, R12, R11 ;  /* 0x0000000c0d0e7389 */ /* 0x00006400000c000b */
[----:B01----:R-:W-:Y:S01]  /*1d070*/  ENDCOLLECTIVE ;  /* 0x000000000000791b */ /* 0x003fe20003800000 */
.L_x_15755:
        /* <DEDUP_REMOVED lines=12> */
.L_x_15756:
[----:B------:R-:W-:Y:S02]  /*1d140*/  IMAD.MOV.U32 R13, RZ, RZ, R25 ;  /* 0x000000ffff0d7224 */ /* 0x000fe400078e0019 */
[----:B------:R-:W-:Y:S02]  /*1d150*/  IMAD.MOV.U32 R12, RZ, RZ, 0x2 ;  /* 0x00000002ff0c7424 */ /* 0x000fe400078e00ff */
[----:B------:R-:W-:-:S07]  /*1d160*/  IMAD.MOV.U32 R2, RZ, RZ, R14 ;  /* 0x000000ffff027224 */ /* 0x000fce00078e000e */
[----:B------:R-:W-:Y:S05]  /*1d170*/  WARPSYNC.COLLECTIVE R15, `(.L_x_15757) ;  /* 0x000000000f087348 */ /* 0x000fea0003c00000 */
[----:B------:R0:W1:Y:S02]  /*1d180*/  SHFL.IDX P6, R14, R13, R12, R11 ;  /* 0x0000000c0d0e7389 */ /* 0x00006400000c000b */
[----:B01----:R-:W-:Y:S01]  /*1d190*/  ENDCOLLECTIVE ;  /* 0x000000000000791b */ /* 0x003fe20003800000 */
.L_x_15757:
        /* <DEDUP_REMOVED lines=12> */
.L_x_15758:
[----:B------:R-:W-:Y:S02]  /*1d260*/  IMAD.MOV.U32 R13, RZ, RZ, R25 ;  /* 0x000000ffff0d7224 */ /* 0x000fe400078e0019 */
[----:B------:R-:W-:Y:S02]  /*1d270*/  IMAD.MOV.U32 R12, RZ, RZ, 0x3 ;  /* 0x00000003ff0c7424 */ /* 0x000fe400078e00ff */
[----:B------:R-:W-:-:S07]  /*1d280*/  IMAD.MOV.U32 R2, RZ, RZ, R14 ;  /* 0x000000ffff027224 */ /* 0x000fce00078e000e */
[----:B------:R-:W-:Y:S05]  /*1d290*/  WARPSYNC.COLLECTIVE R15, `(.L_x_15759) ;  /* 0x000000000f087348 */ /* 0x000fea0003c00000 */
[----:B------:R0:W1:Y:S02]  /*1d2a0*/  SHFL.IDX P6, R14, R13, R12, R11 ;  /* 0x0000000c0d0e7389 */ /* 0x00006400000c000b */
[----:B01----:R-:W-:Y:S01]  /*1d2b0*/  ENDCOLLECTIVE ;  /* 0x000000000000791b */ /* 0x003fe20003800000 */
.L_x_15759:
        /* <DEDUP_REMOVED lines=12> */
.L_x_15760:
[----:B------:R-:W-:Y:S02]  /*1d380*/  IMAD.MOV.U32 R13, RZ, RZ, R25 ;  /* 0x000000ffff0d7224 */ /* 0x000fe400078e0019 */
[----:B------:R-:W-:Y:S02]  /*1d390*/  IMAD.MOV.U32 R12, RZ, RZ, 0x4 ;  /* 0x00000004ff0c7424 */ /* 0x000fe400078e00ff */
[----:B------:R-:W-:-:S07]  /*1d3a0*/  IMAD.MOV.U32 R2, RZ, RZ, R14 ;  /* 0x000000ffff027224 */ /* 0x000fce00078e000e */
[----:B------:R-:W-:Y:S05]  /*1d3b0*/  WARPSYNC.COLLECTIVE R15, `(.L_x_15761) ;  /* 0x000000000f087348 */ /* 0x000fea0003c00000 */
[----:B------:R0:W1:Y:S02]  /*1d3c0*/  SHFL.IDX P6, R14, R13, R12, R11 ;  /* 0x0000000c0d0e7389 */ /* 0x00006400000c000b */
[----:B01----:R-:W-:Y:S01]  /*1d3d0*/  ENDCOLLECTIVE ;  /* 0x000000000000791b */ /* 0x003fe20003800000 */
.L_x_15761:
        /* <DEDUP_REMOVED lines=12> */
.L_x_15762:
[----:B------:R-:W-:Y:S01]  /*1d4a0*/  MOV R13, R25 ;  /* 0x00000019000d7202 */ /* 0x000fe20000000f00 */
[----:B------:R-:W-:Y:S02]  /*1d4b0*/  IMAD.MOV.U32 R12, RZ, RZ, 0x5 ;  /* 0x00000005ff0c7424 */ /* 0x000fe400078e00ff */
[----:B------:R-:W-:-:S07]  /*1d4c0*/  IMAD.MOV.U32 R2, RZ, RZ, R14 ;  /* 0x000000ffff027224 */ /* 0x000fce00078e000e */
[----:B------:R-:W-:Y:S05]  /*1d4d0*/  WARPSYNC.COLLECTIVE R15, `(.L_x_15763) ;  /* 0x000000000f087348 */ /* 0x000fea0003c00000 */
[----:B------:R0:W1:Y:S02]  /*1d4e0*/  SHFL.IDX P6, R14, R13, R12, R11 ;  /* 0x0000000c0d0e7389 */ /* 0x00006400000c000b */
[----:B01----:R-:W-:Y:S01]  /*1d4f0*/  ENDCOLLECTIVE ;  /* 0x000000000000791b */ /* 0x003fe20003800000 */
.L_x_15763:
        /* <DEDUP_REMOVED lines=12> */
.L_x_15764:
[----:B------:R-:W-:Y:S02]  /*1d5c0*/  IMAD.MOV.U32 R13, RZ, RZ, R25 ;  /* 0x000000ffff0d7224 */ /* 0x000fe400078e0019 */
[----:B------:R-:W-:Y:S02]  /*1d5d0*/  IMAD.MOV.U32 R12, RZ, RZ, 0x6 ;  /* 0x00000006ff0c7424 */ /* 0x000fe400078e00ff */
[----:B------:R-:W-:-:S07]  /*1d5e0*/  IMAD.MOV.U32 R2, RZ, RZ, R14 ;  /* 0x000000ffff027224 */ /* 0x000fce00078e000e */
[----:B------:R-:W-:Y:S05]  /*1d5f0*/  WARPSYNC.COLLECTIVE R15, `(.L_x_15765) ;  /* 0x000000000f087348 */ /* 0x000fea0003c00000 */
[----:B------:R0:W1:Y:S02]  /*1d600*/  SHFL.IDX P6, R14, R13, R12, R11 ;  /* 0x0000000c0d0e7389 */ /* 0x00006400000c000b */
[----:B01----:R-:W-:Y:S01]  /*1d610*/  ENDCOLLECTIVE ;  /* 0x000000000000791b */ /* 0x003fe20003800000 */
.L_x_15765:
        /* <DEDUP_REMOVED lines=12> */
.L_x_15766:
[----:B------:R-:W-:Y:S02]  /*1d6e0*/  IMAD.MOV.U32 R13, RZ, RZ, R25 ;  /* 0x000000ffff0d7224 */ /* 0x000fe400078e0019 */
[----:B------:R-:W-:Y:S02]  /*1d6f0*/  IMAD.MOV.U32 R12, RZ, RZ, 0x7 ;  /* 0x00000007ff0c7424 */ /* 0x000fe400078e00ff */
[----:B------:R-:W-:-:S07]  /*1d700*/  IMAD.MOV.U32 R2, RZ, RZ, R14 ;  /* 0x000000ffff027224 */ /* 0x000fce00078e000e */
[----:B------:R-:W-:Y:S05]  /*1d710*/  WARPSYNC.COLLECTIVE R15, `(.L_x_15767) ;  /* 0x000000000f087348 */ /* 0x000fea0003c00000 */
[----:B------:R0:W1:Y:S02]  /*1d720*/  SHFL.IDX P6, R14, R13, R12, R11 ;  /* 0x0000000c0d0e7389 */ /* 0x00006400000c000b */
[----:B01----:R-:W-:Y:S01]  /*1d730*/  ENDCOLLECTIVE ;  /* 0x000000000000791b */ /* 0x003fe20003800000 */
.L_x_15767:
        /* <DEDUP_REMOVED lines=11> */
.L_x_15768:
[----:B------:R-:W-:Y:S01]  /*1d7f0*/  IMAD.MOV.U32 R2, RZ, RZ, R14 ;  /* 0x000000ffff027224 */ /* 0x000fe200078e000e */
[----:B------:R-:W-:Y:S06]  /*1d800*/  BRA `(.L_x_15769) ;  /* 0xffffff9800cc7947 */ /* 0x000fec000383ffff */
.L_x_15581:
[----:B0-----:R0:W1:Y:S02]  /*1d810*/  SYNCS.PHASECHK.TRANS64.TRYWAIT P0, [R0+URZ+0x16860], R3 ;  /* 0x01686003000075a7 */ /* 0x001064000800017f */
[----:B-1----:R-:W-:Y:S05]  /*1d820*/  @!P0 NANOSLEEP.SYNCS 0x989680 ;  /* 0x009896800000895d */ /* 0x002fea0003900000 */
[----:B------:R-:W1:Y:S02]  /*1d830*/  @!P0 SYNCS.PHASECHK.TRANS64 P0, [R0+URZ+0x16860], R3 ;  /* 0x01686003000085a7 */ /* 0x000e64000800007f */
[----:B-1----:R-:W-:Y:S05]  /*1d840*/  @!P0 BRA `(.L_x_15581) ;  /* 0xfffffffc00f08947 */ /* 0x002fea000383ffff */
[----:B------:R-:W-:Y:S05]  /*1d850*/  BRA `(.L_x_15770) ;  /* 0xffffff9c00ec7947 */ /* 0x000fea000383ffff */
.L_x_15582:
        /* <DEDUP_REMOVED lines=8> */
.L_x_15772:
[----:B------:R-:W-:Y:S05]  /*1d8e0*/  BSYNC B0 ;  /* 0x0000000000007941 */ /* 0x000fea0003800000 */
.L_x_15771:
        /* <DEDUP_REMOVED lines=10> */
.L_x_15773:
        /* <DEDUP_REMOVED lines=12> */
.L_x_15774:
        /* <DEDUP_REMOVED lines=11> */
.L_x_15775:
[----:B------:R-:W-:Y:S02]  /*1db00*/  IMAD.MOV.U32 R13, RZ, RZ, R25 ;  /* 0x000000ffff0d7224 */ /* 0x000fe400078e0019 */
[----:B------:R-:W-:Y:S01]  /*1db10*/  IMAD.MOV.U32 R12, RZ, RZ, 0x2 ;  /* 0x00000002ff0c7424 */ /* 0x000fe200078e00ff */
[----:B------:R-:W-:-:S13]  /*1db20*/  IADD3 R2, P1, R14, R5, RZ ;  /* 0x000000050e027210 */ /* 0x000fda0007f3e0ff */
[----:B------:R-:W-:Y:S05]  /*1db30*/  WARPSYNC.COLLECTIVE R15, `(.L_x_15776) ;  /* 0x000000000f087348 */ /* 0x000fea0003c00000 */
[----:B------:R0:W1:Y:S02]  /*1db40*/  SHFL.IDX P6, R14, R13, R12, R11 ;  /* 0x0000000c0d0e7389 */ /* 0x00006400000c000b */
[----:B01----:R-:W-:Y:S01]  /*1db50*/  ENDCOLLECTIVE ;  /* 0x000000000000791b */ /* 0x003fe20003800000 */
.L_x_15776:
        /* <DEDUP_REMOVED lines=11> */
.L_x_15777:
[----:B------:R-:W-:Y:S02]  /*1dc10*/  IMAD.MOV.U32 R13, RZ, RZ, R25 ;  /* 0x000000ffff0d7224 */ /* 0x000fe400078e0019 */
[----:B------:R-:W-:Y:S01]  /*1dc20*/  IMAD.MOV.U32 R12, RZ, RZ, 0x3 ;  /* 0x00000003ff0c7424 */ /* 0x000fe200078e00ff */
[----:B------:R-:W-:-:S13]  /*1dc30*/  IADD3 R2, P1, R14, R5, RZ ;  /* 0x000000050e027210 */ /* 0x000fda0007f3e0ff */
[----:B------:R-:W-:Y:S05]  /*1dc40*/  WARPSYNC.COLLECTIVE R15, `(.L_x_15778) ;  /* 0x000000000f087348 */ /* 0x000fea0003c00000 */
[----:B------:R0:W1:Y:S02]  /*1dc50*/  SHFL.IDX P6, R14, R13, R12, R11 ;  /* 0x0000000c0d0e7389 */ /* 0x00006400000c000b */
[----:B01----:R-:W-:Y:S01]  /*1dc60*/  ENDCOLLECTIVE ;  /* 0x000000000000791b */ /* 0x003fe20003800000 */
.L_x_15778:
        /* <DEDUP_REMOVED lines=11> */
.L_x_15779:
[----:B------:R-:W-:Y:S02]  /*1dd20*/  IMAD.MOV.U32 R13, RZ, RZ, R25 ;  /* 0x000000ffff0d7224 */ /* 0x000fe400078e0019 */
[----:B------:R-:W-:Y:S01]  /*1dd30*/  IMAD.MOV.U32 R12, RZ, RZ, 0x4 ;  /* 0x00000004ff0c7424 */ /* 0x000fe200078e00ff */
[----:B------:R-:W-:-:S13]  /*1dd40*/  IADD3 R2, P1, R14, R5, RZ ;  /* 0x000000050e027210 */ /* 0x000fda0007f3e0ff */
[----:B------:R-:W-:Y:S05]  /*1dd50*/  WARPSYNC.COLLECTIVE R15, `(.L_x_15780) ;  /* 0x000000000f087348 */ /* 0x000fea0003c00000 */
[----:B------:R0:W1:Y:S02]  /*1dd60*/  SHFL.IDX P6, R14, R13, R12, R11 ;  /* 0x0000000c0d0e7389 */ /* 0x00006400000c000b */
[----:B01----:R-:W-:Y:S01]  /*1dd70*/  ENDCOLLECTIVE ;  /* 0x000000000000791b */ /* 0x003fe20003800000 */
.L_x_15780:
        /* <DEDUP_REMOVED lines=11> */
.L_x_15781:
[----:B------:R-:W-:Y:S02]  /*1de30*/  IMAD.MOV.U32 R13, RZ, RZ, R25 ;  /* 0x000000ffff0d7224 */ /* 0x000fe400078e0019 */
[----:B------:R-:W-:Y:S01]  /*1de40*/  IMAD.MOV.U32 R12, RZ, RZ, 0x5 ;  /* 0x00000005ff0c7424 */ /* 0x000fe200078e00ff */
[----:B------:R-:W-:-:S13]  /*1de50*/  IADD3 R2, P1, R14, R5, RZ ;  /* 0x000000050e027210 */ /* 0x000fda0007f3e0ff */
[----:B------:R-:W-:Y:S05]  /*1de60*/  WARPSYNC.COLLECTIVE R15, `(.L_x_15782) ;  /* 0x000000000f087348 */ /* 0x000fea0003c00000 */
[----:B------:R0:W1:Y:S02]  /*1de70*/  SHFL.IDX P6, R14, R13, R12, R11 ;  /* 0x0000000c0d0e7389 */ /* 0x00006400000c000b */
[----:B01----:R-:W-:Y:S01]  /*1de80*/  ENDCOLLECTIVE ;  /* 0x000000000000791b */ /* 0x003fe20003800000 */
.L_x_15782:
        /* <DEDUP_REMOVED lines=11> */
.L_x_15783:
[----:B------:R-:W-:Y:S02]  /*1df40*/  IMAD.MOV.U32 R13, RZ, RZ, R25 ;  /* 0x000000ffff0d7224 */ /* 0x000fe400078e0019 */
[----:B------:R-:W-:Y:S01]  /*1df50*/  IMAD.MOV.U32 R12, RZ, RZ, 0x6 ;  /* 0x00000006ff0c7424 */ /* 0x000fe200078e00ff */
[----:B------:R-:W-:-:S13]  /*1df60*/  IADD3 R2, P1, R14, R5, RZ ;  /* 0x000000050e027210 */ /* 0x000fda0007f3e0ff */
[----:B------:R-:W-:Y:S05]  /*1df70*/  WARPSYNC.COLLECTIVE R15, `(.L_x_15784) ;  /* 0x000000000f087348 */ /* 0x000fea0003c00000 */
[----:B------:R0:W1:Y:S02]  /*1df80*/  SHFL.IDX P6, R14, R13, R12, R11 ;  /* 0x0000000c0d0e7389 */ /* 0x00006400000c000b */
[----:B01----:R-:W-:Y:S01]  /*1df90*/  ENDCOLLECTIVE ;  /* 0x000000000000791b */ /* 0x003fe20003800000 */
.L_x_15784:
        /* <DEDUP_REMOVED lines=11> */
.L_x_15785:
[----:B------:R-:W-:Y:S02]  /*1e050*/  IMAD.MOV.U32 R13, RZ, RZ, R25 ;  /* 0x000000ffff0d7224 */ /* 0x000fe400078e0019 */
[----:B------:R-:W-:Y:S01]  /*1e060*/  IMAD.MOV.U32 R12, RZ, RZ, 0x7 ;  /* 0x00000007ff0c7424 */ /* 0x000fe200078e00ff */
[----:B------:R-:W-:-:S13]  /*1e070*/  IADD3 R2, P1, R14, R5, RZ ;  /* 0x000000050e027210 */ /* 0x000fda0007f3e0ff */
[----:B------:R-:W-:Y:S05]  /*1e080*/  WARPSYNC.COLLECTIVE R15, `(.L_x_15786) ;  /* 0x000000000f087348 */ /* 0x000fea0003c00000 */
[----:B------:R0:W1:Y:S02]  /*1e090*/  SHFL.IDX P6, R14, R13, R12, R11 ;  /* 0x0000000c0d0e7389 */ /* 0x00006400000c000b */
[----:B01----:R-:W-:Y:S01]  /*1e0a0*/  ENDCOLLECTIVE ;  /* 0x000000000000791b */ /* 0x003fe20003800000 */
.L_x_15786:
        /* <DEDUP_REMOVED lines=10> */
.L_x_15787:
[----:B------:R-:W-:Y:S05]  /*1e150*/  BRA `(.L_x_15788) ;  /* 0xffffff9800b07947 */ /* 0x000fea000383ffff */
.L_x_15587:
[----:B------:R-:W-:Y:S01]  /*1e160*/  BSSY B0, `(.L_x_15789) ;  /* 0x0000008000007945 */ /* 0x000fe20003800000 */
[----:B------:R-:W-:Y:S02]  /*1e170*/  IMAD.MOV.U32 R13, RZ, RZ, R16 ;  /* 0x000000ffff0d7224 */ /* 0x000fe400078e0010 */
[----:B------:R-:W-:Y:S02]  /*1e180*/  IMAD.MOV.U32 R12, RZ, RZ, RZ ;  /* 0x000000ffff0c7224 */ /* 0x000fe400078e00ff */
[----:B------:R-:W-:Y:S02]  /*1e190*/  IMAD.MOV.U32 R11, RZ, RZ, 0x1f ;  /* 0x0000001fff0b7424 */ /* 0x000fe400078e00ff */
[----:B------:R-:W-:-:S07]  /*1e1a0*/  IMAD.MOV.U32 R15, RZ, RZ, -0x1 ;  /* 0xffffffffff0f7424 */ /* 0x000fce00078e00ff */
[----:B012---:R-:W-:Y:S05]  /*1e1b0*/  WARPSYNC.COLLECTIVE R15, `(.L_x_15790) ;  /* 0x000000000f087348 */ /* 0x007fea0003c00000 */
[----:B------:R3:W4:Y:S02]  /*1e1c0*/  SHFL.IDX P6, R14, R13, R12, R11 ;  /* 0x0000000c0d0e7389 */ /* 0x00072400000c000b */
[----:B01234-:R-:W-:Y:S01]  /*1e1d0*/  ENDCOLLECTIVE ;  /* 0x000000000000791b */ /* 0x01ffe20003800000 */
.L_x_15790:
[----:B------:R-:W-:Y:S05]  /*1e1e0*/  BSYNC B0 ;  /* 0x0000000000007941 */ /* 0x000fea0003800000 */
.L_x_15789:
        /* <DEDUP_REMOVED lines=9> */
.L_x_15791:
        /* <DEDUP_REMOVED lines=11> */
[----:B0-----:R-:W-:Y:S01]  /*1e330*/  IMAD.MOV.U32 R2, RZ, RZ, RZ ;  /* 0x000000ffff027224 */ /* 0x001fe200078e00ff */
[----:B--2---:R-:W-:Y:S02]  /*1e340*/  @!P1 MOV R2, R3 ;  /* 0x0000000300029202 */ /* 0x004fe40000000f00 */
[----:B------:R-:W-:-:S03]  /*1e350*/  ISETP.NE.AND P1, PT, R7, RZ, PT ;  /* 0x000000ff0700720c */ /* 0x000fc60003f25270 */
[----:B------:R-:W-:-:S10]  /*1e360*/  IMAD.MOV.U32 R13, RZ, RZ, R2 ;  /* 0x000000ffff0d7224 */ /* 0x000fd400078e0002 */
[----:B------:R-:W-:Y:S05]  /*1e370*/  WARPSYNC.COLLECTIVE R15, `(.L_x_15792) ;  /* 0x000000000f087348 */ /* 0x000fea0003c00000 */
[----:B------:R0:W1:Y:S02]  /*1e380*/  SHFL.UP P6, R14, R13, R12, R11 ;  /* 0x0400000c0d0e7389 */ /* 0x00006400000c000b */
[----:B01----:R-:W-:Y:S01]  /*1e390*/  ENDCOLLECTIVE ;  /* 0x000000000000791b */ /* 0x003fe20003800000 */
.L_x_15792:
[----:B------:R-:W-:Y:S01]  /*1e3a0*/  IMAD.MOV.U32 R12, RZ, RZ, 0x2 ;  /* 0x00000002ff0c7424 */ /* 0x000fe200078e00ff */
[----:B------:R-:W-:-:S05]  /*1e3b0*/  SEL R5, R14, RZ, P1 ;  /* 0x000000ff0e057207 */ /* 0x000fca0000800000 */
[----:B------:R-:W-:-:S04]  /*1e3c0*/  IMAD.IADD R4, R2, 0x1, R5 ;  /* 0x0000000102047824 */ /* 0x000fc800078e0205 */
[----:B------:R-:W-:-:S07]  /*1e3d0*/  IMAD.MOV.U32 R13, RZ, RZ, R4 ;  /* 0x000000ffff0d7224 */ /* 0x000fce00078e0004 */
[----:B------:R-:W-:Y:S05]  /*1e3e0*/  WARPSYNC.COLLECTIVE R15, `(.L_x_15793) ;  /* 0x000000000f087348 */ /* 0x000fea0003c00000 */
[----:B------:R0:W1:Y:S02]  /*1e3f0*/  SHFL.UP P6, R14, R13, R12, R11 ;  /* 0x0400000c0d0e7389 */ /* 0x00006400000c000b */
[----:B01----:R-:W-:Y:S01]  /*1e400*/  ENDCOLLECTIVE ;  /* 0x000000000000791b */ /* 0x003fe20003800000 */
.L_x_15793:
[----:B------:R-:W-:Y:S01]  /*1e410*/  IMAD.MOV.U32 R12, RZ, RZ, 0x4 ;  /* 0x00000004ff0c7424 */ /* 0x000fe200078e00ff */
[----:B------:R-:W-:-:S05]  /*1e420*/  SEL R5, R14, RZ, P2 ;  /* 0x000000ff0e057207 */ /* 0x000fca0001000000 */
[----:B------:R-:W-:-:S04]  /*1e430*/  IMAD.IADD R5, R4, 0x1, R5 ;  /* 0x0000000104057824 */ /* 0x000fc800078e0205 */
[----:B------:R-:W-:-:S07]  /*1e440*/  IMAD.MOV.U32 R13, RZ, RZ, R5 ;  /* 0x000000ffff0d7224 */ /* 0x000fce00078e0005 */
[----:B------:R-:W-:Y:S05]  /*1e450*/  WARPSYNC.COLLECTIVE R15, `(.L_x_15794) ;  /* 0x000000000f087348 */ /* 0x000fea0003c00000 */
[----:B------:R0:W1:Y:S02]  /*1e460*/  SHFL.UP P6, R14, R13, R12, R11 ;  /* 0x0400000c0d0e7389 */ /* 0x00006400000c000b */
[----:B01----:R-:W-:Y:S01]  /*1e470*/  ENDCOLLECTIVE ;  /* 0x000000000000791b */ /* 0x003fe20003800000 */
.L_x_15794:
[----:B------:R-:W-:Y:S01]  /*1e480*/  IMAD.MOV.U32 R12, RZ, RZ, 0x8 ;  /* 0x00000008ff0c7424 */ /* 0x000fe200078e00ff */
[----:B------:R-:W-:-:S05]  /*1e490*/  SEL R6, R14, RZ, P3 ;  /* 0x000000ff0e067207 */ /* 0x000fca0001800000 */
[----:B------:R-:W-:-:S04]  /*1e4a0*/  IMAD.IADD R6, R5, 0x1, R6 ;  /* 0x0000000105067824 */ /* 0x000fc800078e0206 */
[----:B------:R-:W-:-:S07]  /*1e4b0*/  IMAD.MOV.U32 R13, RZ, RZ, R6 ;  /* 0x000000ffff0d7224 */ /* 0x000fce00078e0006 */
[----:B------:R-:W-:Y:S05]  /*1e4c0*/  WARPSYNC.COLLECTIVE R15, `(.L_x_15795) ;  /* 0x000000000f087348 */ /* 0x000fea0003c00000 */
[----:B------:R0:W1:Y:S02]  /*1e4d0*/  SHFL.UP P6, R14, R13, R12, R11 ;  /* 0x0400000c0d0e7389 */ /* 0x00006400000c000b */
[----:B01----:R-:W-:Y:S01]  /*1e4e0*/  ENDCOLLECTIVE ;  /* 0x000000000000791b */ /* 0x003fe20003800000 */
.L_x_15795:
[----:B------:R-:W-:Y:S01]  /*1e4f0*/  IMAD.MOV.U32 R12, RZ, RZ, 0x10 ;  /* 0x00000010ff0c7424 */ /* 0x000fe200078e00ff */
[----:B------:R-:W-:-:S05]  /*1e500*/  SEL R3, R14, RZ, P4 ;  /* 0x000000ff0e037207 */ /* 0x000fca0002000000 */
[----:B------:R-:W-:-:S04]  /*1e510*/  IMAD.IADD R4, R6, 0x1, R3 ;  /* 0x0000000106047824 */ /* 0x000fc800078e0203 */
[----:B------:R-:W-:-:S07]  /*1e520*/  IMAD.MOV.U32 R13, RZ, RZ, R4 ;  /* 0x000000ffff0d7224 */ /* 0x000fce00078e0004 */
[----:B------:R-:W-:Y:S05]  /*1e530*/  WARPSYNC.COLLECTIVE R15, `(.L_x_15796) ;  /* 0x000000000f087348 */ /* 0x000fea0003c00000 */
[----:B------:R0:W1:Y:S02]  /*1e540*/  SHFL.UP P6, R14, R13, R12, R11 ;  /* 0x0400000c0d0e7389 */ /* 0x00006400000c000b */
[----:B01----:R-:W-:Y:S01]  /*1e550*/  ENDCOLLECTIVE ;  /* 0x000000000000791b */ /* 0x003fe20003800000 */
.L_x_15796:
        /* <DEDUP_REMOVED lines=8> */
.L_x_15797:
[----:B------:R-:W-:Y:S05]  /*1e5e0*/  BRA `(.L_x_15798) ;  /* 0xffffff9800b47947 */ /* 0x000fea000383ffff */
.L_x_15592:
[----:B------:R-:W-:Y:S01]  /*1e5f0*/  BSSY B0, `(.L_x_15799) ;  /* 0x0000008000007945 */ /* 0x000fe20003800000 */
[----:B-----5:R-:W-:Y:S01]  /*1e600*/  MOV R13, R2 ;  /* 0x00000002000d7202 */ /* 0x020fe20000000f00 */
[----:B------:R-:W-:Y:S02]  /*1e610*/  IMAD.MOV.U32 R12, RZ, RZ, 0x1 ;  /* 0x00000001ff0c7424 */ /* 0x000fe400078e00ff */
[----:B------:R-:W-:Y:S02]  /*1e620*/  IMAD.MOV.U32 R11, RZ, RZ, RZ ;  /* 0x000000ffff0b7224 */ /* 0x000fe400078e00ff */
[----:B------:R-:W-:-:S07]  /*1e630*/  IMAD.MOV.U32 R15, RZ, RZ, -0x1 ;  /* 0xffffffffff0f7424 */ /* 0x000fce00078e00ff */
[----:B0123--:R-:W-:Y:S05]  /*1e640*/  WARPSYNC.COLLECTIVE R15, `(.L_x_15800) ;  /* 0x000000000f087348 */ /* 0x00ffea0003c00000 */
[----:B------:R4:W0:Y:S02]  /*1e650*/  SHFL.UP P6, R14, R13, R12, R11 ;  /* 0x0400000c0d0e7389 */ /* 0x00082400000c000b */
[----:B01234-:R-:W-:Y:S01]  /*1e660*/  ENDCOLLECTIVE ;  /* 0x000000000000791b */ /* 0x01ffe20003800000 */
.L_x_15800:
[----:B------:R-:W-:Y:S05]  /*1e670*/  BSYNC B0 ;  /* 0x0000000000007941 */ /* 0x000fea0003800000 */
.L_x_15799:
        /* <DEDUP_REMOVED lines=8> */
.L_x_15801:
[----:B------:R-:W-:Y:S01]  /*1e700*/  IMAD.MOV.U32 R12, RZ, RZ, 0x4 ;  /* 0x00000004ff0c7424 */ /* 0x000fe200078e00ff */
[----:B------:R-:W-:-:S05]  /*1e710*/  SEL R14, R14, RZ, P2 ;  /* 0x000000ff0e0e7207 */ /* 0x000fca0001000000 */
[----:B------:R-:W-:-:S04]  /*1e720*/  IMAD.IADD R3, R13, 0x1, R14 ;  /* 0x000000010d037824 */ /* 0x000fc800078e020e */
[----:B------:R-:W-:-:S07]  /*1e730*/  IMAD.MOV.U32 R13, RZ, RZ, R3 ;  /* 0x000000ffff0d7224 */ /* 0x000fce00078e0003 */
[----:B------:R-:W-:Y:S05]  /*1e740*/  WARPSYNC.COLLECTIVE R15, `(.L_x_15802) ;  /* 0x000000000f087348 */ /* 0x000fea0003c00000 */
[----:B------:R0:W1:Y:S02]  /*1e750*/  SHFL.UP P6, R14, R13, R12, R11 ;  /* 0x0400000c0d0e7389 */ /* 0x00006400000c000b */
[----:B01----:R-:W-:Y:S01]  /*1e760*/  ENDCOLLECTIVE ;  /* 0x000000000000791b */ /* 0x003fe20003800000 */
.L_x_15802:
[----:B------:R-:W-:Y:S01]  /*1e770*/  IMAD.MOV.U32 R12, RZ, RZ, 0x8 ;  /* 0x00000008ff0c7424 */ /* 0x000fe200078e00ff */
[----:B------:R-:W-:-:S05]  /*1e780*/  SEL R4, R14, RZ, P3 ;  /* 0x000000ff0e047207 */ /* 0x000fca0001800000 */
[----:B------:R-:W-:-:S04]  /*1e790*/  IMAD.IADD R4, R3, 0x1, R4 ;  /* 0x0000000103047824 */ /* 0x000fc800078e0204 */
[----:B------:R-:W-:-:S07]  /*1e7a0*/  IMAD.MOV.U32 R13, RZ, RZ, R4 ;  /* 0x000000ffff0d7224 */ /* 0x000fce00078e0004 */
[----:B------:R-:W-:Y:S05]  /*1e7b0*/  WARPSYNC.COLLECTIVE R15, `(.L_x_15803) ;  /* 0x000000000f087348 */ /* 0x000fea0003c00000 */
[----:B------:R0:W1:Y:S02]  /*1e7c0*/  SHFL.UP P6, R14, R13, R12, R11 ;  /* 0x0400000c0d0e7389 */ /* 0x00006400000c000b */
[----:B01----:R-:W-:Y:S01]  /*1e7d0*/  ENDCOLLECTIVE ;  /* 0x000000000000791b */ /* 0x003fe20003800000 */
.L_x_15803:
[----:B------:R-:W-:Y:S01]  /*1e7e0*/  IMAD.MOV.U32 R12, RZ, RZ, 0x10 ;  /* 0x00000010ff0c7424 */ /* 0x000fe200078e00ff */
[----:B------:R-:W-:-:S05]  /*1e7f0*/  SEL R5, R14, RZ, P4 ;  /* 0x000000ff0e057207 */ /* 0x000fca0002000000 */
[----:B------:R-:W-:-:S04]  /*1e800*/  IMAD.IADD R5, R4, 0x1, R5 ;  /* 0x0000000104057824 */ /* 0x000fc800078e0205 */
[----:B------:R-:W-:-:S07]  /*1e810*/  IMAD.MOV.U32 R13, RZ, RZ, R5 ;  /* 0x000000ffff0d7224 */ /* 0x000fce00078e0005 */
[----:B------:R-:W-:Y:S05]  /*1e820*/  WARPSYNC.COLLECTIVE R15, `(.L_x_15804) ;  /* 0x000000000f087348 */ /* 0x000fea0003c00000 */
[----:B------:R0:W1:Y:S02]  /*1e830*/  SHFL.UP P6, R14, R13, R12, R11 ;  /* 0x0400000c0d0e7389 */ /* 0x00006400000c000b */
[----:B01----:R-:W-:Y:S01]  /*1e840*/  ENDCOLLECTIVE ;  /* 0x000000000000791b */ /* 0x003fe20003800000 */
.L_x_15804:
        /* <DEDUP_REMOVED lines=8> */
.L_x_15805:
[----:B------:R-:W-:Y:S05]  /*1e8d0*/  BRA `(.L_x_15806) ;  /* 0xffffff9800947947 */ /* 0x000fea000383ffff */
.L_x_15594:
[----:B------:R-:W-:Y:S01]  /*1e8e0*/  BSSY B0, `(.L_x_15807) ;  /* 0x0000006000007945 */ /* 0x000fe20003800000 */
[----:B------:R-:W-:Y:S01]  /*1e8f0*/  PLOP3.LUT P6, PT, P6, PT, PT, 0x8, 0x0 ;  /* 0x000000000000781c */ /* 0x000fe200037ce170 */
[----:B------:R-:W-:-:S12]  /*1e900*/  IMAD.MOV.U32 R15, RZ, RZ, -0x1 ;  /* 0xffffffffff0f7424 */ /* 0x000fd800078e00ff */
[----:B012---:R-:W-:Y:S05]  /*1e910*/  WARPSYNC.COLLECTIVE R15, `(.L_x_15808) ;  /* 0x000000000f087348 */ /* 0x007fea0003c00000 */
[----:B------:R-:W-:Y:S01]  /*1e920*/  VOTE.ANY R14, PT, P6 ;  /* 0x00000000000e7806 */ /* 0x000fe200030e0100 */
[----:B012---:R-:W-:Y:S06]  /*1e930*/  ENDCOLLECTIVE ;  /* 0x000000000000791b */ /* 0x007fec0003800000 */
.L_x_15808:
[----:B------:R-:W-:Y:S05]  /*1e940*/  BSYNC B0 ;  /* 0x0000000000007941 */ /* 0x000fea0003800000 */
.L_x_15807:
        /* <DEDUP_REMOVED lines=9> */
.L_x_15809:
[----:B------:R-:W-:Y:S01]  /*1e9e0*/  IMAD.MOV.U32 R17, RZ, RZ, R14 ;  /* 0x000000ffff117224 */ /* 0x000fe200078e000e */
[----:B------:R-:W-:Y:S06]  /*1e9f0*/  BRA `(.L_x_15810) ;  /* 0xffffff9800847947 */ /* 0x000fec000383ffff */
.L_x_15596:
[----:B------:R-:W-:Y:S01]  /*1ea00*/  BSSY B0, `(.L_x_15811) ;  /* 0x0000007000007945 */ /* 0x000fe20003800000 */
[----:B------:R-:W-:Y:S02]  /*1ea10*/  IMAD.MOV.U32 R13, RZ, RZ, R3 ;  /* 0x000000ffff0d7224 */ /* 0x000fe400078e0003 */
[----:B------:R-:W-:Y:S02]  /*1ea20*/  IMAD.MOV.U32 R11, RZ, RZ, 0x1f ;  /* 0x0000001fff0b7424 */ /* 0x000fe400078e00ff */
[----:B------:R-:W-:-:S07]  /*1ea30*/  IMAD.MOV.U32 R15, RZ, RZ, -0x1 ;  /* 0xffffffffff0f7424 */ /* 0x000fce00078e00ff */
[----:B01234-:R-:W-:Y:S05]  /*1ea40*/  WARPSYNC.COLLECTIVE R15, `(.L_x_15812) ;  /* 0x000000000f087348 */ /* 0x01ffea0003c00000 */
[----:B------:R0:W0:Y:S02]  /*1ea50*/  SHFL.IDX P6, R14, R13, R12, R11 ;  /* 0x0000000c0d0e7389 */ /* 0x00002400000c000b */
[----:B01234-:R-:W-:Y:S01]  /*1ea60*/  ENDCOLLECTIVE ;  /* 0x000000000000791b */ /* 0x01ffe20003800000 */
.L_x_15812:
[----:B------:R-:W-:Y:S05]  /*1ea70*/  BSYNC B0 ;  /* 0x0000000000007941 */ /* 0x000fea0003800000 */
.L_x_15811:
[----:B------:R-:W-:Y:S01]  /*1ea80*/  IMAD.MOV.U32 R5, RZ, RZ, R14 ;  /* 0x000000ffff057224 */ /* 0x000fe200078e000e */
[----:B------:R-:W-:Y:S06]  /*1ea90*/  BRA `(.L_x_15595) ;  /* 0xffffff9800787947 */ /* 0x000fec000383ffff */
.L_x_15600:
[----:B-1----:R1:W4:Y:S02]  /*1eaa0*/  SYNCS.PHASECHK.TRANS64.TRYWAIT P0, [R5+URZ+0x16820], R0 ;  /* 0x01682000050075a7 */ /* 0x002324000800017f */
[----:B----4-:R-:W-:Y:S05]  /*1eab0*/  @!P0 NANOSLEEP.SYNCS 0x989680 ;  /* 0x009896800000895d */ /* 0x010fea0003900000 */
[----:B------:R-:W4:Y:S02]  /*1eac0*/  @!P0 SYNCS.PHASECHK.TRANS64 P0, [R5+URZ+0x16820], R0 ;  /* 0x01682000050085a7 */ /* 0x000f24000800007f */
[----:B----4-:R-:W-:Y:S05]  /*1ead0*/  @!P0 BRA `(.L_x_15600) ;  /* 0xfffffffc00f08947 */ /* 0x010fea000383ffff */
[----:B------:R-:W-:Y:S05]  /*1eae0*/  BRA `(.L_x_15813) ;  /* 0xffffff9c00f07947 */ /* 0x000fea000383ffff */
.L_x_15601:
        /* <DEDUP_REMOVED lines=11> */
.L_x_15815:
[----:B------:R-:W-:Y:S05]  /*1eba0*/  BSYNC B0 ;  /* 0x0000000000007941 */ /* 0x000fea0003800000 */
.L_x_15814:
[----:B------:R-:W-:Y:S05]  /*1ebb0*/  BRA `(.L_x_15816) ;  /* 0xffffff9c00d87947 */ /* 0x000fea000383ffff */
.L_x_15602:
[----:B------:R-:W-:Y:S01]  /*1ebc0*/  BSSY B0, `(.L_x_15817) ;  /* 0x0000006000007945 */ /* 0x000fe20003800000 */
[----:B------:R-:W-:-:S07]  /*1ebd0*/  IMAD.MOV.U32 R15, RZ, RZ, -0x1 ;  /* 0xffffffffff0f7424 */ /* 0x000fce00078e00ff */
[----:B0123--:R-:W-:Y:S05]  /*1ebe0*/  WARPSYNC.COLLECTIVE R15, `(.L_x_15818) ;  /* 0x000000000f0c7348 */ /* 0x00ffea0003c00000 */
[----:B------:R-:W-:Y:S02]  /*1ebf0*/  ELECT P6, UR62, PT ;  /* 0x00000000003e782f */ /* 0x000fe400038c0000 */
[----:B------:R-:W-:Y:S01]  /*1ec00*/  MOV R14, UR62 ;  /* 0x0000003e000e7c02 */ /* 0x000fe20008000f00 */
[----:B0123--:R-:W-:Y:S10]  /*1ec10*/  ENDCOLLECTIVE ;  /* 0x000000000000791b */ /* 0x00fff40003800000 */
.L_x_15818:
[----:B------:R-:W-:Y:S05]  /*1ec20*/  BSYNC B0 ;  /* 0x0000000000007941 */ /* 0x000fea0003800000 */
.L_x_15817:
[----:B------:R-:W-:Y:S05]  /*1ec30*/  BRA `(.L_x_15819) ;  /* 0xffffff9c00cc7947 */ /* 0x000fea000383ffff */
.L_x_15604:
[----:B-1----:R1:W4:Y:S02]  /*1ec40*/  SYNCS.PHASECHK.TRANS64.TRYWAIT P1, [R3+URZ+0x16840], R2 ;  /* 0x01684002030075a7 */ /* 0x002324000802017f */
[----:B----4-:R-:W-:Y:S05]  /*1ec50*/  @!P1 NANOSLEEP.SYNCS 0x989680 ;  /* 0x009896800000995d */ /* 0x010fea0003900000 */
[----:B------:R-:W4:Y:S02]  /*1ec60*/  @!P1 SYNCS.PHASECHK.TRANS64 P1, [R3+URZ+0x16840], R2 ;  /* 0x01684002030095a7 */ /* 0x000f24000802007f */
[----:B----4-:R-:W-:Y:S05]  /*1ec70*/  @!P1 BRA `(.L_x_15604) ;  /* 0xfffffffc00f09947 */ /* 0x010fea000383ffff */
[----:B------:R-:W-:Y:S05]  /*1ec80*/  BRA `(.L_x_15820) ;  /* 0xffffff9c00ec7947 */ /* 0x000fea000383ffff */
.L_x_15606:
[----:B----4-:R4:W0:Y:S02]  /*1ec90*/  SYNCS.PHASECHK.TRANS64.TRYWAIT P1, [R5+URZ+0x16840], R0 ;  /* 0x01684000050075a7 */ /* 0x010824000802017f */
[----:B0-----:R-:W-:Y:S05]  /*1eca0*/  @!P1 NANOSLEEP.SYNCS 0x989680 ;  /* 0x009896800000995d */ /* 0x001fea0003900000 */
[----:B------:R-:W0:Y:S02]  /*1ecb0*/  @!P1 SYNCS.PHASECHK.TRANS64 P1, [R5+URZ+0x16840], R0 ;  /* 0x01684000050095a7 */ /* 0x000e24000802007f */
[----:B0-----:R-:W-:Y:S05]  /*1ecc0*/  @!P1 BRA `(.L_x_15606) ;  /* 0xfffffffc00f09947 */ /* 0x001fea000383ffff */
[----:B------:R-:W-:Y:S05]  /*1ecd0*/  BRA `(.L_x_15821) ;  /* 0xffffff9c00f87947 */ /* 0x000fea000383ffff */
.L_x_15608:
[----:B------:R0:W0:Y:S02]  /*1ece0*/  SYNCS.PHASECHK.TRANS64.TRYWAIT P1, [R3+URZ+0x16860], R2 ;  /* 0x01686002030075a7 */ /* 0x000024000802017f */
[----:B0-----:R-:W-:Y:S05]  /*1ecf0*/  @!P1 NANOSLEEP.SYNCS 0x989680 ;  /* 0x009896800000995d */ /* 0x001fea0003900000 */
[----:B------:R-:W0:Y:S02]  /*1ed00*/  @!P1 SYNCS.PHASECHK.TRANS64 P1, [R3+URZ+0x16860], R2 ;  /* 0x01686002030095a7 */ /* 0x000e24000802007f */
[----:B0-----:R-:W-:Y:S05]  /*1ed10*/  @!P1 BRA `(.L_x_15608) ;  /* 0xfffffffc00f09947 */ /* 0x001fea000383ffff */
[----:B------:R-:W-:Y:S05]  /*1ed20*/  BRA `(.L_x_15822) ;  /* 0xffffff9c00f47947 */ /* 0x000fea000383ffff */
.L_x_15823:
        /* <DEDUP_REMOVED lines=13> */
.L_x_15869:


//--------------------- .nv.global.init           --------------------------
	.section	.nv.global.init,"aw",@progbits
.nv.global.init:
	.type		$str$23,@object
	.size		$str$23,($str$24 - $str$23)
$str$23:
        /*0000*/ 	.byte	0x28, 0x61, 0x64, 0x64, 0x72, 0x65, 0x73, 0x73, 0x20, 0x26, 0x20, 0x6d, 0x61, 0x73, 0x6b, 0x29
        /*0010*/ 	.byte	0x20, 0x3d, 0x3d, 0x20, 0x30, 0x00
	.type		$str$24,@object
	.size		$str$24,(__unnamed_27 - $str$24)
$str$24:
        /*0016*/ 	.byte	0x2f, 0x74, 0x6d, 0x70, 0x2f, 0x6f, 0x73, 0x73, 0x5f, 0x6b, 0x65, 0x72, 0x6e, 0x65, 0x6c, 0x73
        /*0026*/ 	.byte	0x5f, 0x73, 0x72, 0x63, 0x2f, 0x66, 0x6c, 0x61, 0x73, 0x68, 0x5f, 0x61, 0x74, 0x74, 0x65, 0x6e
        /*0036*/ 	.byte	0x74, 0x69, 0x6f, 0x6e, 0x2f, 0x63, 0x73, 0x72, 0x63, 0x2f, 0x63, 0x75, 0x74, 0x6c, 0x61, 0x73
        /*0046*/ 	.byte	0x73, 0x2f, 0x69, 0x6e, 0x63, 0x6c, 0x75, 0x64, 0x65, 0x2f, 0x63, 0x75, 0x74, 0x65, 0x2f, 0x70
        /*0056*/ 	.byte	0x6f, 0x69, 0x6e, 0x74, 0x65, 0x72, 0x5f, 0x66, 0x6c, 0x61, 0x67, 0x67, 0x65, 0x64, 0x2e, 0x68
        /*0066*/ 	.byte	0x70, 0x70, 0x00
	.type		__unnamed_27,@object
	.size		__unnamed_27,(__unnamed_4 - __unnamed_27)
__unnamed_27:
        /* <DEDUP_REMOVED lines=24> */
        /*01e9*/ 	.byte	0x00
	.type		__unnamed_4,@object
	.size		__unnamed_4,(__unnamed_9 - __unnamed_4)
__unnamed_4:
        /* <DEDUP_REMOVED lines=25> */
	.type		__unnamed_9,@object
	.size		__unnamed_9,(__unnamed_17 - __unnamed_9)
__unnamed_9:
        /* <DEDUP_REMOVED lines=25> */
	.type		__unnamed_17,@object
	.size		__unnamed_17,(__unnamed_13 - __unnamed_17)
__unnamed_17:
        /* <DEDUP_REMOVED lines=25> */
	.type		__unnamed_13,@object
	.size		__unnamed_13,(__unnamed_23 - __unnamed_13)
__unnamed_13:
        /* <DEDUP_REMOVED lines=25> */
	.type		__unnamed_23,@object
	.size		__unnamed_23,(__unnamed_18 - __unnamed_23)
__unnamed_23:
        /* <DEDUP_REMOVED lines=25> */
	.type		__unnamed_18,@object
	.size		__unnamed_18,(__unnamed_22 - __unnamed_18)
__unnamed_18:
        /* <DEDUP_REMOVED lines=25> */
	.type		__unnamed_22,@object
	.size		__unnamed_22,(__unnamed_5 - __unnamed_22)
__unnamed_22:
        /* <DEDUP_REMOVED lines=25> */
	.type		__unnamed_5,@object
	.size		__unnamed_5,(__unnamed_3 - __unnamed_5)
__unnamed_5:
        /* <DEDUP_REMOVED lines=24> */
        /*0e03*/ 	.byte	0x3e, 0x20, 0x26, 0x5d, 0x00
	.type		__unnamed_3,@object
	.size		__unnamed_3,(__unnamed_2 - __unnamed_3)
__unnamed_3:
        /* <DEDUP_REMOVED lines=29> */
	.type		__unnamed_2,@object
	.size		__unnamed_2,(__unnamed_1 - __unnamed_2)
__unnamed_2:
        /* <DEDUP_REMOVED lines=29> */
	.type		__unnamed_1,@object
	.size		__unnamed_1,(__unnamed_25 - __unnamed_1)
__unnamed_1:
        /* <DEDUP_REMOVED lines=28> */
        /*1360*/ 	.byte	0x3c, 0x38, 0x31, 0x39, 0x32, 0x3e, 0x3e, 0x3e, 0x3e, 0x3e, 0x20, 0x26, 0x5d, 0x00
	.type		__unnamed_25,@object
	.size		__unnamed_25,(__unnamed_26 - __unnamed_25)
__unnamed_25:
        /* <DEDUP_REMOVED lines=28> */
        /*152e*/ 	.byte	0x3a, 0x43, 0x3c, 0x31, 0x36, 0x33, 0x38, 0x34, 0x3e, 0x3e, 0x3e, 0x3e, 0x3e, 0x5d, 0x00
	.type		__unnamed_26,@object
	.size		__unnamed_26,(__unnamed_21 - __unnamed_26)
__unnamed_26:
        /* <DEDUP_REMOVED lines=29> */
	.type		__unnamed_21,@object
	.size		__unnamed_21,(__unnamed_11 - __unnamed_21)
__unnamed_21:
        /* <DEDUP_REMOVED lines=29> */
	.type		__unnamed_11,@object
	.size		__unnamed_11,(__unnamed_7 - __unnamed_11)
__unnamed_11:
        /* <DEDUP_REMOVED lines=29> */
	.type		__unnamed_7,@object
	.size		__unnamed_7,(__unnamed_15 - __unnamed_7)
__unnamed_7:
        /* <DEDUP_REMOVED lines=29> */
	.type		__unnamed_15,@object
	.size		__unnamed_15,(__unnamed_12 - __unnamed_15)
__unnamed_15:
        /* <DEDUP_REMOVED lines=29> */
	.type		__unnamed_12,@object
	.size		__unnamed_12,(__unnamed_20 - __unnamed_12)
__unnamed_12:
        /* <DEDUP_REMOVED lines=29> */
	.type		__unnamed_20,@object
	.size		__unnamed_20,(__unnamed_8 - __unnamed_20)
__unnamed_20:
        /* <DEDUP_REMOVED lines=29> */
	.type		__unnamed_8,@object
	.size		__unnamed_8,(__unnamed_16 - __unnamed_8)
__unnamed_8:
        /* <DEDUP_REMOVED lines=29> */
	.type		__unnamed_16,@object
	.size		__unnamed_16,(__unnamed_24 - __unnamed_16)
__unnamed_16:
        /* <DEDUP_REMOVED lines=29> */
	.type		__unnamed_24,@object
	.size		__unnamed_24,(__unnamed_19 - __unnamed_24)
__unnamed_24:
        /* <DEDUP_REMOVED lines=30> */
	.type		__unnamed_19,@object
	.size		__unnamed_19,(__unnamed_10 - __unnamed_19)
__unnamed_19:
        /* <DEDUP_REMOVED lines=29> */
        /*292d*/ 	.byte	0x5d, 0x00
	.type		__unnamed_10,@object
	.size		__unnamed_10,(__unnamed_6 - __unnamed_10)
__unnamed_10:
        /* <DEDUP_REMOVED lines=30> */
	.type		__unnamed_6,@object
	.size		__unnamed_6,(__unnamed_14 - __unnamed_6)
__unnamed_6:
        /* <DEDUP_REMOVED lines=30> */
	.type		__unnamed_14,@object
	.size		__unnamed_14,(.L_13 - __unnamed_14)
__unnamed_14:
        /* <DEDUP_REMOVED lines=30> */
.L_13:


//--------------------- .nv.shared._ZN7cutlass13device_kernelIN5flash11enable_sm90INS1_16FlashAttnFwdSm90INS1_25CollectiveMainloopFwdSm90ILi2EN4cute5tupleIJNS5_1CILi1EEES8_S8_EEENS6_IJNS7_ILi128EEENS7_ILi80EEENS7_ILi256EEEEEELi256ENS_10bfloat16_tEfNS_4arch4Sm90ELb0ELb0ELb0ELb0ELb1ELb0ELb0ELb1ELb1ELb1ELb0ELb0EEENS1_21CollectiveEpilogueFwdINS6_IJSA_SC_SB_EEES9_SE_SG_Li256ELb0ELb1ELb0ELb0EEENS1_29StaticPersistentTileSchedulerILb0EEEEEEEEEvNT_6ParamsE --------------------------
	.section	.nv.shared._ZN7cutlass13device_kernelIN5flash11enable_sm90INS1_16FlashAttnFwdSm90INS1_25CollectiveMainloopFwdSm90ILi2EN4cute5tupleIJNS5_1CILi1EEES8_S8_EEENS6_IJNS7_ILi128EEENS7_ILi80EEENS7_ILi256EEEEEELi256ENS_10bfloat16_tEfNS_4arch4Sm90ELb0ELb0ELb0ELb0ELb1ELb0ELb0ELb1ELb1ELb1ELb0ELb0EEENS1_21CollectiveEpilogueFwdINS6_IJSA_SC_SB_EEES9_SE_SG_Li256ELb0ELb1ELb0ELb0EEENS1_29StaticPersistentTileSchedulerILb0EEEEEEEEEvNT_6ParamsE,"aw",@nobits
	.sectionflags	@""
	.align	16
	.zero		1024


//--------------------- .nv.shared.reserved.0     --------------------------
	.section	.nv.shared.reserved.0,"aw",@nobits
	.weak		__nv_reservedSMEM_offset_0_alias
	.size		__nv_reservedSMEM_offset_0_alias, 0, 0
	.other		__nv_reservedSMEM_offset_0_alias,@"STO_CUDA_RESERVED_SHARED STV_DEFAULT"
__nv_reservedSMEM_offset_0_alias:
	.zero		0


//--------------------- .nv.global                --------------------------
	.section	.nv.global,"aw",@nobits
.nv.global:
	.type		_ZN72_INTERNAL_1a4724fc_36_flash_fwd_hdimall_bf16_paged_sm90_cu_882f9858_34804cute1_E,@object
	.size		_ZN72_INTERNAL_1a4724fc_36_flash_fwd_hdimall_bf16_paged_sm90_cu_882f9858_34804cute1_E,(_ZN72_INTERNAL_1a4724fc_36_flash_fwd_hdimall_bf16_paged_sm90_cu_882f9858_34804cuda3std3__45__cpo6cbeginE - _ZN72_INTERNAL_1a4724fc_36_flash_fwd_hdimall_bf16_paged_sm90_cu_882f9858_34804cute1_E)
_ZN72_INTERNAL_1a4724fc_36_flash_fwd_hdimall_bf16_paged_sm90_cu_882f9858_34804cute1_E:
	.zero		1
	.type		_ZN72_INTERNAL_1a4724fc_36_flash_fwd_hdimall_bf16_paged_sm90_cu_882f9858_34804cuda3std3__45__cpo6cbeginE,@object
	.size		_ZN72_INTERNAL_1a4724fc_36_flash_fwd_hdimall_bf16_paged_sm90_cu_882f9858_34804cuda3std3__45__cpo6cbeginE,(_ZN72_INTERNAL_1a4724fc_36_flash_fwd_hdimall_bf16_paged_sm90_cu_882f9858_34804cuda3std3__48in_placeE - _ZN72_INTERNAL_1a4724fc_36_flash_fwd_hdimall_bf16_paged_sm90_cu_882f9858_34804cuda3std3__45__cpo6cbeginE)
_ZN72_INTERNAL_1a4724fc_36_flash_fwd_hdimall_bf16_paged_sm90_cu_882f9858_34804cuda3std3__45__cpo6cbeginE:
	.zero		1
	.type		_ZN72_INTERNAL_1a4724fc_36_flash_fwd_hdimall_bf16_paged_sm90_cu_882f9858_34804cuda3std3__48in_placeE,@object
	.size		_ZN72_INTERNAL_1a4724fc_36_flash_fwd_hdimall_bf16_paged_sm90_cu_882f9858_34804cuda3std3__48in_placeE,(_ZN72_INTERNAL_1a4724fc_36_flash_fwd_hdimall_bf16_paged_sm90_cu_882f9858_34804cuda3std6ranges3__45__cpo9iter_moveE - _ZN72_INTERNAL_1a4724fc_36_flash_fwd_hdimall_bf16_paged_sm90_cu_882f9858_34804cuda3std3__48in_placeE)
_ZN72_INTERNAL_1a4724fc_36_flash_fwd_hdimall_bf16_paged_sm90_cu_882f9858_34804cuda3std3__48in_placeE:
	.zero		1
	.type		_ZN72_INTERNAL_1a4724fc_36_flash_fwd_hdimall_bf16_paged_sm90_cu_882f9858_34804cuda3std6ranges3__45__cpo9iter_moveE,@object
	.size		_ZN72_INTERNAL_1a4724fc_36_flash_fwd_hdimall_bf16_paged_sm90_cu_882f9858_34804cuda3std6ranges3__45__cpo9iter_moveE,(_ZN72_INTERNAL_1a4724fc_36_flash_fwd_hdimall_bf16_paged_sm90_cu_882f9858_34804cuda3std3__45__cpo5beginE - _ZN72_INTERNAL_1a4724fc_36_flash_fwd_hdimall_bf16_paged_sm90_cu_882f9858_34804cuda3std6ranges3__45__cpo9iter_moveE)
_ZN72_INTERNAL_1a4724fc_36_flash_fwd_hdimall_bf16_paged_sm90_cu_882f9858_34804cuda3std6ranges3__45__cpo9iter_moveE:
	.zero		1
	.type		_ZN72_INTERNAL_1a4724fc_36_flash_fwd_hdimall_bf16_paged_sm90_cu_882f9858_34804cuda3std3__45__cpo5beginE,@object
	.size		_ZN72_INTERNAL_1a4724fc_36_flash_fwd_hdimall_bf16_paged_sm90_cu_882f9858_34804cuda3std3__45__cpo5beginE,(_ZN72_INTERNAL_1a4724fc_36_flash_fwd_hdimall_bf16_paged_sm90_cu_882f9858_34804cuda3std3__474_GLOBAL__N__1a4724fc_36_flash_fwd_hdimall_bf16_paged_sm90_cu_882f9858_34806ignoreE - _ZN72_INTERNAL_1a4724fc_36_flash_fwd_hdimall_bf16_paged_sm90_cu_882f9858_34804cuda3std3__45__cpo5beginE)
_ZN72_INTERNAL_1a4724fc_36_flash_fwd_hdimall_bf16_paged_sm90_cu_882f9858_34804cuda3std3__45__cpo5beginE:
	.zero		1
	.type		_ZN72_INTERNAL_1a4724fc_36_flash_fwd_hdimall_bf16_paged_sm90_cu_882f9858_34804cuda3std3__474_GLOBAL__N__1a4724fc_36_flash_fwd_hdimall_bf16_paged_sm90_cu_882f9858_34806ignoreE,@object
	.size		_ZN72_INTERNAL_1a4724fc_36_flash_fwd_hdimall_bf16_paged_sm90_cu_882f9858_34804cuda3std3__474_GLOBAL__N__1a4724fc_36_flash_fwd_hdimall_bf16_paged_sm90_cu_882f9858_34806ignoreE,(_ZN72_INTERNAL_1a4724fc_36_flash_fwd_hdimall_bf16_paged_sm90_cu_882f9858_34804cute7productE - _ZN72_INTERNAL_1a4724fc_36_flash_fwd_hdimall_bf16_paged_sm90_cu_882f9858_34804cuda3std3__474_GLOBAL__N__1a4724fc_36_flash_fwd_hdimall_bf16_paged_sm90_cu_882f9858_34806ignoreE)
_ZN72_INTERNAL_1a4724fc_36_flash_fwd_hdimall_bf16_paged_sm90_cu_882f9858_34804cuda3std3__474_GLOBAL__N__1a4724fc_36_flash_fwd_hdimall_bf16_paged_sm90_cu_882f9858_34806ignoreE:
	.zero		1
	.type		_ZN72_INTERNAL_1a4724fc_36_flash_fwd_hdimall_bf16_paged_sm90_cu_882f9858_34804cute7productE,@object
	.size		_ZN72_INTERNAL_1a4724fc_36_flash_fwd_hdimall_bf16_paged_sm90_cu_882f9858_34804cute7productE,(_ZN72_INTERNAL_1a4724fc_36_flash_fwd_hdimall_bf16_paged_sm90_cu_882f9858_34804cuda3std3__45__cpo3endE - _ZN72_INTERNAL_1a4724fc_36_flash_fwd_hdimall_bf16_paged_sm90_cu_882f9858_34804cute7productE)
_ZN72_INTERNAL_1a4724fc_36_flash_fwd_hdimall_bf16_paged_sm90_cu_882f9858_34804cute7productE:
	.zero		1
	.type		_ZN72_INTERNAL_1a4724fc_36_flash_fwd_hdimall_bf16_paged_sm90_cu_882f9858_34804cuda3std3__45__cpo3endE,@object
	.size		_ZN72_INTERNAL_1a4724fc_36_flash_fwd_hdimall_bf16_paged_sm90_cu_882f9858_34804cuda3std3__45__cpo3endE,(_ZN72_INTERNAL_1a4724fc_36_flash_fwd_hdimall_bf16_paged_sm90_cu_882f9858_34804cuda3std3__419piecewise_constructE - _ZN72_INTERNAL_1a4724fc_36_flash_fwd_hdimall_bf16_paged_sm90_cu_882f9858_34804cuda3std3__45__cpo3endE)
_ZN72_INTERNAL_1a4724fc_36_flash_fwd_hdimall_bf16_paged_sm90_cu_882f9858_34804cuda3std3__45__cpo3endE:
	.zero		1
	.type		_ZN72_INTERNAL_1a4724fc_36_flash_fwd_hdimall_bf16_paged_sm90_cu_882f9858_34804cuda3std3__419piecewise_constructE,@object
	.size		_ZN72_INTERNAL_1a4724fc_36_flash_fwd_hdimall_bf16_paged_sm90_cu_882f9858_34804cuda3std3__419piecewise_constructE,(_ZN72_INTERNAL_1a4724fc_36_flash_fwd_hdimall_bf16_paged_sm90_cu_882f9858_34804cuda3std3__45__cpo4cendE - _ZN72_INTERNAL_1a4724fc_36_flash_fwd_hdimall_bf16_paged_sm90_cu_882f9858_34804cuda3std3__419piecewise_constructE)
_ZN72_INTERNAL_1a4724fc_36_flash_fwd_hdimall_bf16_paged_sm90_cu_882f9858_34804cuda3std3__419piecewise_constructE:
	.zero		1
	.type		_ZN72_INTERNAL_1a4724fc_36_flash_fwd_hdimall_bf16_paged_sm90_cu_882f9858_34804cuda3std3__45__cpo4cendE,@object
	.size		_ZN72_INTERNAL_1a4724fc_36_flash_fwd_hdimall_bf16_paged_sm90_cu_882f9858_34804cuda3std3__45__cpo4cendE,(_ZN72_INTERNAL_1a4724fc_36_flash_fwd_hdimall_bf16_paged_sm90_cu_882f9858_34804cuda3std6ranges3__45__cpo4swapE - _ZN72_INTERNAL_1a4724fc_36_flash_fwd_hdimall_bf16_paged_sm90_cu_882f9858_34804cuda3std3__45__cpo4cendE)
_ZN72_INTERNAL_1a4724fc_36_flash_fwd_hdimall_bf16_paged_sm90_cu_882f9858_34804cuda3std3__45__cpo4cendE:
	.zero		1
	.type		_ZN72_INTERNAL_1a4724fc_36_flash_fwd_hdimall_bf16_paged_sm90_cu_882f9858_34804cuda3std6ranges3__45__cpo4swapE,@object
	.size		_ZN72_INTERNAL_1a4724fc_36_flash_fwd_hdimall_bf16_paged_sm90_cu_882f9858_34804cuda3std6ranges3__45__cpo4swapE,(.L_34 - _ZN72_INTERNAL_1a4724fc_36_flash_fwd_hdimall_bf16_paged_sm90_cu_882f9858_34804cuda3std6ranges3__45__cpo4swapE)
_ZN72_INTERNAL_1a4724fc_36_flash_fwd_hdimall_bf16_paged_sm90_cu_882f9858_34804cuda3std6ranges3__45__cpo4swapE:
	.zero		1
.L_34:


//--------------------- .nv.shared._ZN7cutlass13device_kernelIN5flash11enable_sm90INS1_16FlashAttnFwdSm90INS1_25CollectiveMainloopFwdSm90ILi2EN4cute5tupleIJNS5_1CILi1EEES8_S8_EEENS6_IJNS7_ILi128EEENS7_ILi80EEENS7_ILi256EEEEEELi256ENS_10bfloat16_tEfNS_4arch4Sm90ELb0ELb0ELb0ELb1ELb1ELb0ELb0ELb1ELb1ELb1ELb0ELb0EEENS1_21CollectiveEpilogueFwdINS6_IJSA_SC_SB_EEES9_SE_SG_Li256ELb1ELb1ELb0ELb0EEENS1_36VarlenDynamicPersistentTileSchedulerILi128ELi80ELi256ELi128ELb0ELb1ELb1ELb0ELb1ELb1EEEEEEEEEvNT_6ParamsE --------------------------
	.section	.nv.shared._ZN7cutlass13device_kernelIN5flash11enable_sm90INS1_16FlashAttnFwdSm90INS1_25CollectiveMainloopFwdSm90ILi2EN4cute5tupleIJNS5_1CILi1EEES8_S8_EEENS6_IJNS7_ILi128EEENS7_ILi80EEENS7_ILi256EEEEEELi256ENS_10bfloat16_tEfNS_4arch4Sm90ELb0ELb0ELb0ELb1ELb1ELb0ELb0ELb1ELb1ELb1ELb0ELb0EEENS1_21CollectiveEpilogueFwdINS6_IJSA_SC_SB_EEES9_SE_SG_Li256ELb1ELb1ELb0ELb0EEENS1_36VarlenDynamicPersistentTileSchedulerILi128ELi80ELi256ELi128ELb0ELb1ELb1ELb0ELb1ELb1EEEEEEEEEvNT_6ParamsE,"aw",@nobits
	.sectionflags	@""
	.align	16
	.zero		1024


//--------------------- .nv.shared._ZN7cutlass13device_kernelIN5flash11enable_sm90INS1_16FlashAttnFwdSm90INS1_25CollectiveMainloopFwdSm90ILi2EN4cute5tupleIJNS5_1CILi1EEES8_S8_EEENS6_IJNS7_ILi128EEENS7_ILi80EEENS7_ILi256EEEEEELi256ENS_10bfloat16_tEfNS_4arch4Sm90ELb0ELb0ELb0ELb1ELb1ELb1ELb0ELb1ELb1ELb1ELb0ELb0EEENS1_21CollectiveEpilogueFwdINS6_IJSA_SC_SB_EEES9_SE_SG_Li256ELb1ELb1ELb0ELb0EEENS1_36VarlenDynamicPersistentTileSchedulerILi128ELi80ELi256ELi128ELb0ELb1ELb1ELb0ELb1ELb1EEEEEEEEEvNT_6ParamsE --------------------------
	.section	.nv.shared._ZN7cutlass13device_kernelIN5flash11enable_sm90INS1_16FlashAttnFwdSm90INS1_25CollectiveMainloopFwdSm90ILi2EN4cute5tupleIJNS5_1CILi1EEES8_S8_EEENS6_IJNS7_ILi128EEENS7_ILi80EEENS7_ILi256EEEEEELi256ENS_10bfloat16_tEfNS_4arch4Sm90ELb0ELb0ELb0ELb1ELb1ELb1ELb0ELb1ELb1ELb1ELb0ELb0EEENS1_21CollectiveEpilogueFwdINS6_IJSA_SC_SB_EEES9_SE_SG_Li256ELb1ELb1ELb0ELb0EEENS1_36VarlenDynamicPersistentTileSchedulerILi128ELi80ELi256ELi128ELb0ELb1ELb1ELb0ELb1ELb1EEEEEEEEEvNT_6ParamsE,"aw",@nobits
	.sectionflags	@""
	.align	16
	.zero		1024


//--------------------- .nv.shared._ZN7cutlass13device_kernelIN5flash11enable_sm90INS1_16FlashAttnFwdSm90INS1_25CollectiveMainloopFwdSm90ILi2EN4cute5tupleIJNS5_1CILi1EEES8_S8_EEENS6_IJNS7_ILi128EEENS7_ILi64EEENS7_ILi256EEEEEELi256ENS_10bfloat16_tEfNS_4arch4Sm90ELb0ELb1ELb0ELb0ELb1ELb0ELb0ELb1ELb1ELb1ELb0ELb0EEENS1_21CollectiveEpilogueFwdINS6_IJSA_SC_SB_EEES9_SE_SG_Li256ELb0ELb1ELb0ELb0EEENS1_30DynamicPersistentTileSchedulerILi256ELi128ELb0ELb1ELb1EEEEEEEEEvNT_6ParamsE --------------------------
	.section	.nv.shared._ZN7cutlass13device_kernelIN5flash11enable_sm90INS1_16FlashAttnFwdSm90INS1_25CollectiveMainloopFwdSm90ILi2EN4cute5tupleIJNS5_1CILi1EEES8_S8_EEENS6_IJNS7_ILi128EEENS7_ILi64EEENS7_ILi256EEEEEELi256ENS_10bfloat16_tEfNS_4arch4Sm90ELb0ELb1ELb0ELb0ELb1ELb0ELb0ELb1ELb1ELb1ELb0ELb0EEENS1_21CollectiveEpilogueFwdINS6_IJSA_SC_SB_EEES9_SE_SG_Li256ELb0ELb1ELb0ELb0EEENS1_30DynamicPersistentTileSchedulerILi256ELi128ELb0ELb1ELb1EEEEEEEEEvNT_6ParamsE,"aw",@nobits
	.sectionflags	@""
	.align	16
	.zero		1024


//--------------------- .nv.shared._ZN7cutlass13device_kernelIN5flash11enable_sm90INS1_16FlashAttnFwdSm90INS1_25CollectiveMainloopFwdSm90ILi2EN4cute5tupleIJNS5_1CILi1EEES8_S8_EEENS6_IJNS7_ILi128EEENS7_ILi64EEENS7_ILi256EEEEEELi256ENS_10bfloat16_tEfNS_4arch4Sm90ELb0ELb1ELb0ELb1ELb1ELb0ELb0ELb1ELb1ELb1ELb0ELb0EEENS1_21CollectiveEpilogueFwdINS6_IJSA_SC_SB_EEES9_SE_SG_Li256ELb1ELb1ELb0ELb0EEENS1_36VarlenDynamicPersistentTileSchedulerILi128ELi64ELi256ELi128ELb0ELb1ELb1ELb1ELb0ELb1EEEEEEEEEvNT_6ParamsE --------------------------
	.section	.nv.shared._ZN7cutlass13device_kernelIN5flash11enable_sm90INS1_16FlashAttnFwdSm90INS1_25CollectiveMainloopFwdSm90ILi2EN4cute5tupleIJNS5_1CILi1EEES8_S8_EEENS6_IJNS7_ILi128EEENS7_ILi64EEENS7_ILi256EEEEEELi256ENS_10bfloat16_tEfNS_4arch4Sm90ELb0ELb1ELb0ELb1ELb1ELb0ELb0ELb1ELb1ELb1ELb0ELb0EEENS1_21CollectiveEpilogueFwdINS6_IJSA_SC_SB_EEES9_SE_SG_Li256ELb1ELb1ELb0ELb0EEENS1_36VarlenDynamicPersistentTileSchedulerILi128ELi64ELi256ELi128ELb0ELb1ELb1ELb1ELb0ELb1EEEEEEEEEvNT_6ParamsE,"aw",@nobits
	.sectionflags	@""
	.align	16
	.zero		1024


//--------------------- .nv.shared._ZN7cutlass13device_kernelIN5flash11enable_sm90INS1_16FlashAttnFwdSm90INS1_25CollectiveMainloopFwdSm90ILi2EN4cute5tupleIJNS5_1CILi1EEES8_S8_EEENS6_IJNS7_ILi128EEENS7_ILi64EEENS7_ILi256EEEEEELi256ENS_10bfloat16_tEfNS_4arch4Sm90ELb0ELb1ELb0ELb1ELb1ELb1ELb0ELb1ELb1ELb1ELb0ELb0EEENS1_21CollectiveEpilogueFwdINS6_IJSA_SC_SB_EEES9_SE_SG_Li256ELb1ELb1ELb0ELb0EEENS1_36VarlenDynamicPersistentTileSchedulerILi128ELi64ELi256ELi128ELb0ELb1ELb1ELb1ELb0ELb1EEEEEEEEEvNT_6ParamsE --------------------------
	.section	.nv.shared._ZN7cutlass13device_kernelIN5flash11enable_sm90INS1_16FlashAttnFwdSm90INS1_25CollectiveMainloopFwdSm90ILi2EN4cute5tupleIJNS5_1CILi1EEES8_S8_EEENS6_IJNS7_ILi128EEENS7_ILi64EEENS7_ILi256EEEEEELi256ENS_10bfloat16_tEfNS_4arch4Sm90ELb0ELb1ELb0ELb1ELb1ELb1ELb0ELb1ELb1ELb1ELb0ELb0EEENS1_21CollectiveEpilogueFwdINS6_IJSA_SC_SB_EEES9_SE_SG_Li256ELb1ELb1ELb0ELb0EEENS1_36VarlenDynamicPersistentTileSchedulerILi128ELi64ELi256ELi128ELb0ELb1ELb1ELb1ELb0ELb1EEEEEEEEEvNT_6ParamsE,"aw",@nobits
	.sectionflags	@""
	.align	16
	.zero		1024


//--------------------- .nv.shared._ZN7cutlass13device_kernelIN5flash11enable_sm90INS1_16FlashAttnFwdSm90INS1_25CollectiveMainloopFwdSm90ILi2EN4cute5tupleIJNS5_1CILi1EEES8_S8_EEENS6_IJNS7_ILi128EEENS7_ILi80EEENS7_ILi256EEEEEELi256ENS_10bfloat16_tEfNS_4arch4Sm90ELb1ELb0ELb0ELb0ELb1ELb0ELb0ELb1ELb1ELb1ELb0ELb0EEENS1_21CollectiveEpilogueFwdINS6_IJSA_SC_SB_EEES9_SE_SG_Li256ELb0ELb1ELb0ELb0EEENS1_30DynamicPersistentTileSchedulerILi256ELi128ELb0ELb1ELb1EEEEEEEEEvNT_6ParamsE --------------------------
	.section	.nv.shared._ZN7cutlass13device_kernelIN5flash11enable_sm90INS1_16FlashAttnFwdSm90INS1_25CollectiveMainloopFwdSm90ILi2EN4cute5tupleIJNS5_1CILi1EEES8_S8_EEENS6_IJNS7_ILi128EEENS7_ILi80EEENS7_ILi256EEEEEELi256ENS_10bfloat16_tEfNS_4arch4Sm90ELb1ELb0ELb0ELb0ELb1ELb0ELb0ELb1ELb1ELb1ELb0ELb0EEENS1_21CollectiveEpilogueFwdINS6_IJSA_SC_SB_EEES9_SE_SG_Li256ELb0ELb1ELb0ELb0EEENS1_30DynamicPersistentTileSchedulerILi256ELi128ELb0ELb1ELb1EEEEEEEEEvNT_6ParamsE,"aw",@nobits
	.sectionflags	@""
	.align	16
	.zero		1024


//--------------------- .nv.shared._ZN7cutlass13device_kernelIN5flash11enable_sm90INS1_16FlashAttnFwdSm90INS1_25CollectiveMainloopFwdSm90ILi2EN4cute5tupleIJNS5_1CILi1EEES8_S8_EEENS6_IJNS7_ILi128EEENS7_ILi80EEENS7_ILi256EEEEEELi256ENS_10bfloat16_tEfNS_4arch4Sm90ELb1ELb0ELb0ELb1ELb1ELb0ELb0ELb1ELb1ELb1ELb0ELb0EEENS1_21CollectiveEpilogueFwdINS6_IJSA_SC_SB_EEES9_SE_SG_Li256ELb1ELb1ELb0ELb0EEENS1_36VarlenDynamicPersistentTileSchedulerILi128ELi80ELi256ELi128ELb0ELb1ELb1ELb1ELb1ELb1EEEEEEEEEvNT_6ParamsE --------------------------
	.section	.nv.shared._ZN7cutlass13device_kernelIN5flash11enable_sm90INS1_16FlashAttnFwdSm90INS1_25CollectiveMainloopFwdSm90ILi2EN4cute5tupleIJNS5_1CILi1EEES8_S8_EEENS6_IJNS7_ILi128EEENS7_ILi80EEENS7_ILi256EEEEEELi256ENS_10bfloat16_tEfNS_4arch4Sm90ELb1ELb0ELb0ELb1ELb1ELb0ELb0ELb1ELb1ELb1ELb0ELb0EEENS1_21CollectiveEpilogueFwdINS6_IJSA_SC_SB_EEES9_SE_SG_Li256ELb1ELb1ELb0ELb0EEENS1_36VarlenDynamicPersistentTileSchedulerILi128ELi80ELi256ELi128ELb0ELb1ELb1ELb1ELb1ELb1EEEEEEEEEvNT_6ParamsE,"aw",@nobits
	.sectionflags	@""
	.align	16
	.zero		1024


//--------------------- .nv.shared._ZN7cutlass13device_kernelIN5flash11enable_sm90INS1_16FlashAttnFwdSm90INS1_25CollectiveMainloopFwdSm90ILi2EN4cute5tupleIJNS5_1CILi1EEES8_S8_EEENS6_IJNS7_ILi128EEENS7_ILi80EEENS7_ILi256EEEEEELi256ENS_10bfloat16_tEfNS_4arch4Sm90ELb1ELb0ELb0ELb1ELb1ELb1ELb0ELb1ELb1ELb1ELb0ELb0EEENS1_21CollectiveEpilogueFwdINS6_IJSA_SC_SB_EEES9_SE_SG_Li256ELb1ELb1ELb0ELb0EEENS1_36VarlenDynamicPersistentTileSchedulerILi128ELi80ELi256ELi128ELb0ELb1ELb1ELb1ELb1ELb1EEEEEEEEEvNT_6ParamsE --------------------------
	.section	.nv.shared._ZN7cutlass13device_kernelIN5flash11enable_sm90INS1_16FlashAttnFwdSm90INS1_25CollectiveMainloopFwdSm90ILi2EN4cute5tupleIJNS5_1CILi1EEES8_S8_EEENS6_IJNS7_ILi128EEENS7_ILi80EEENS7_ILi256EEEEEELi256ENS_10bfloat16_tEfNS_4arch4Sm90ELb1ELb0ELb0ELb1ELb1ELb1ELb0ELb1ELb1ELb1ELb0ELb0EEENS1_21CollectiveEpilogueFwdINS6_IJSA_SC_SB_EEES9_SE_SG_Li256ELb1ELb1ELb0ELb0EEENS1_36VarlenDynamicPersistentTileSchedulerILi128ELi80ELi256ELi128ELb0ELb1ELb1ELb1ELb1ELb1EEEEEEEEEvNT_6ParamsE,"aw",@nobits
	.sectionflags	@""
	.align	16
	.zero		1024


//--------------------- .nv.shared._ZN7cutlass13device_kernelIN5flash11enable_sm90INS1_16FlashAttnFwdSm90INS1_25CollectiveMainloopFwdSm90ILi2EN4cute5tupleIJNS5_1CILi1EEES8_S8_EEENS6_IJNS7_ILi128EEENS7_ILi96EEENS7_ILi192EEEEEELi192ENS_10bfloat16_tEfNS_4arch4Sm90ELb0ELb0ELb0ELb0ELb1ELb0ELb0ELb1ELb1ELb1ELb0ELb0EEENS1_21CollectiveEpilogueFwdINS6_IJSA_SC_SB_EEES9_SE_SG_Li256ELb0ELb1ELb0ELb0EEENS1_29StaticPersistentTileSchedulerILb0EEEEEEEEEvNT_6ParamsE --------------------------
	.section	.nv.shared._ZN7cutlass13device_kernelIN5flash11enable_sm90INS1_16FlashAttnFwdSm90INS1_25CollectiveMainloopFwdSm90ILi2EN4cute5tupleIJNS5_1CILi1EEES8_S8_EEENS6_IJNS7_ILi128EEENS7_ILi96EEENS7_ILi192EEEEEELi192ENS_10bfloat16_tEfNS_4arch4Sm90ELb0ELb0ELb0ELb0ELb1ELb0ELb0ELb1ELb1ELb1ELb0ELb0EEENS1_21CollectiveEpilogueFwdINS6_IJSA_SC_SB_EEES9_SE_SG_Li256ELb0ELb1ELb0ELb0EEENS1_29StaticPersistentTileSchedulerILb0EEEEEEEEEvNT_6ParamsE,"aw",@nobits
	.sectionflags	@""
	.align	16
	.zero		1024


//--------------------- .nv.shared._ZN7cutlass13device_kernelIN5flash11enable_sm90INS1_16FlashAttnFwdSm90INS1_25CollectiveMainloopFwdSm90ILi2EN4cute5tupleIJNS5_1CILi1EEES8_S8_EEENS6_IJNS7_ILi128EEENS7_ILi96EEENS7_ILi192EEEEEELi192ENS_10bfloat16_tEfNS_4arch4Sm90ELb0ELb0ELb0ELb1ELb1ELb0ELb0ELb1ELb1ELb1ELb0ELb0EEENS1_21CollectiveEpilogueFwdINS6_IJSA_SC_SB_EEES9_SE_SG_Li256ELb1ELb1ELb0ELb0EEENS1_36VarlenDynamicPersistentTileSchedulerILi128ELi96ELi256ELi128ELb0ELb1ELb1ELb0ELb1ELb1EEEEEEEEEvNT_6ParamsE --------------------------
	.section	.nv.shared._ZN7cutlass13device_kernelIN5flash11enable_sm90INS1_16FlashAttnFwdSm90INS1_25CollectiveMainloopFwdSm90ILi2EN4cute5tupleIJNS5_1CILi1EEES8_S8_EEENS6_IJNS7_ILi128EEENS7_ILi96EEENS7_ILi192EEEEEELi192ENS_10bfloat16_tEfNS_4arch4Sm90ELb0ELb0ELb0ELb1ELb1ELb0ELb0ELb1ELb1ELb1ELb0ELb0EEENS1_21CollectiveEpilogueFwdINS6_IJSA_SC_SB_EEES9_SE_SG_Li256ELb1ELb1ELb0ELb0EEENS1_36VarlenDynamicPersistentTileSchedulerILi128ELi96ELi256ELi128ELb0ELb1ELb1ELb0ELb1ELb1EEEEEEEEEvNT_6ParamsE,"aw",@nobits
	.sectionflags	@""
	.align	16
	.zero		1024


//--------------------- .nv.shared._ZN7cutlass13device_kernelIN5flash11enable_sm90INS1_16FlashAttnFwdSm90INS1_25CollectiveMainloopFwdSm90ILi2EN4cute5tupleIJNS5_1CILi1EEES8_S8_EEENS6_IJNS7_ILi128EEENS7_ILi96EEENS7_ILi192EEEEEELi192ENS_10bfloat16_tEfNS_4arch4Sm90ELb0ELb0ELb0ELb1ELb1ELb1ELb0ELb1ELb1ELb1ELb0ELb0EEENS1_21CollectiveEpilogueFwdINS6_IJSA_SC_SB_EEES9_SE_SG_Li256ELb1ELb1ELb0ELb0EEENS1_36VarlenDynamicPersistentTileSchedulerILi128ELi96ELi256ELi128ELb0ELb1ELb1ELb0ELb1ELb1EEEEEEEEEvNT_6ParamsE --------------------------
	.section	.nv.shared._ZN7cutlass13device_kernelIN5flash11enable_sm90INS1_16FlashAttnFwdSm90INS1_25CollectiveMainloopFwdSm90ILi2EN4cute5tupleIJNS5_1CILi1EEES8_S8_EEENS6_IJNS7_ILi128EEENS7_ILi96EEENS7_ILi192EEEEEELi192ENS_10bfloat16_tEfNS_4arch4Sm90ELb0ELb0ELb0ELb1ELb1ELb1ELb0ELb1ELb1ELb1ELb0ELb0EEENS1_21CollectiveEpilogueFwdINS6_IJSA_SC_SB_EEES9_SE_SG_Li256ELb1ELb1ELb0ELb0EEENS1_36VarlenDynamicPersistentTileSchedulerILi128ELi96ELi256ELi128ELb0ELb1ELb1ELb0ELb1ELb1EEEEEEEEEvNT_6ParamsE,"aw",@nobits
	.sectionflags	@""
	.align	16
	.zero		1024


//--------------------- .nv.shared._ZN7cutlass13device_kernelIN5flash11enable_sm90INS1_16FlashAttnFwdSm90INS1_25CollectiveMainloopFwdSm90ILi2EN4cute5tupleIJNS5_1CILi1EEES8_S8_EEENS6_IJNS7_ILi128EEENS7_ILi96EEENS7_ILi192EEEEEELi192ENS_10bfloat16_tEfNS_4arch4Sm90ELb0ELb1ELb0ELb0ELb1ELb0ELb0ELb1ELb1ELb1ELb0ELb0EEENS1_21CollectiveEpilogueFwdINS6_IJSA_SC_SB_EEES9_SE_SG_Li256ELb0ELb1ELb0ELb0EEENS1_30DynamicPersistentTileSchedulerILi256ELi128ELb0ELb1ELb1EEEEEEEEEvNT_6ParamsE --------------------------
	.section	.nv.shared._ZN7cutlass13device_kernelIN5flash11enable_sm90INS1_16FlashAttnFwdSm90INS1_25CollectiveMainloopFwdSm90ILi2EN4cute5tupleIJNS5_1CILi1EEES8_S8_EEENS6_IJNS7_ILi128EEENS7_ILi96EEENS7_ILi192EEEEEELi192ENS_10bfloat16_tEfNS_4arch4Sm90ELb0ELb1ELb0ELb0ELb1ELb0ELb0ELb1ELb1ELb1ELb0ELb0EEENS1_21CollectiveEpilogueFwdINS6_IJSA_SC_SB_EEES9_SE_SG_Li256ELb0ELb1ELb0ELb0EEENS1_30DynamicPersistentTileSchedulerILi256ELi128ELb0ELb1ELb1EEEEEEEEEvNT_6ParamsE,"aw",@nobits
	.sectionflags	@""
	.align	16
	.zero		1024


//--------------------- .nv.shared._ZN7cutlass13device_kernelIN5flash11enable_sm90INS1_16FlashAttnFwdSm90INS1_25CollectiveMainloopFwdSm90ILi2EN4cute5tupleIJNS5_1CILi1EEES8_S8_EEENS6_IJNS7_ILi128EEENS7_ILi96EEENS7_ILi192EEEEEELi192ENS_10bfloat16_tEfNS_4arch4Sm90ELb0ELb1ELb0ELb1ELb1ELb0ELb0ELb1ELb1ELb1ELb0ELb0EEENS1_21CollectiveEpilogueFwdINS6_IJSA_SC_SB_EEES9_SE_SG_Li256ELb1ELb1ELb0ELb0EEENS1_36VarlenDynamicPersistentTileSchedulerILi128ELi96ELi256ELi128ELb0ELb1ELb1ELb1ELb0ELb1EEEEEEEEEvNT_6ParamsE --------------------------
	.section	.nv.shared._ZN7cutlass13device_kernelIN5flash11enable_sm90INS1_16FlashAttnFwdSm90INS1_25CollectiveMainloopFwdSm90ILi2EN4cute5tupleIJNS5_1CILi1EEES8_S8_EEENS6_IJNS7_ILi128EEENS7_ILi96EEENS7_ILi192EEEEEELi192ENS_10bfloat16_tEfNS_4arch4Sm90ELb0ELb1ELb0ELb1ELb1ELb0ELb0ELb1ELb1ELb1ELb0ELb0EEENS1_21CollectiveEpilogueFwdINS6_IJSA_SC_SB_EEES9_SE_SG_Li256ELb1ELb1ELb0ELb0EEENS1_36VarlenDynamicPersistentTileSchedulerILi128ELi96ELi256ELi128ELb0ELb1ELb1ELb1ELb0ELb1EEEEEEEEEvNT_6ParamsE,"aw",@nobits
	.sectionflags	@""
	.align	16
	.zero		1024


//--------------------- .nv.shared._ZN7cutlass13device_kernelIN5flash11enable_sm90INS1_16FlashAttnFwdSm90INS1_25CollectiveMainloopFwdSm90ILi2EN4cute5tupleIJNS5_1CILi1EEES8_S8_EEENS6_IJNS7_ILi128EEENS7_ILi96EEENS7_ILi192EEEEEELi192ENS_10bfloat16_tEfNS_4arch4Sm90ELb0ELb1ELb0ELb1ELb1ELb1ELb0ELb1ELb1ELb1ELb0ELb0EEENS1_21CollectiveEpilogueFwdINS6_IJSA_SC_SB_EEES9_SE_SG_Li256ELb1ELb1ELb0ELb0EEENS1_36VarlenDynamicPersistentTileSchedulerILi128ELi96ELi256ELi128ELb0ELb1ELb1ELb1ELb0ELb1EEEEEEEEEvNT_6ParamsE --------------------------
	.section	.nv.shared._ZN7cutlass13device_kernelIN5flash11enable_sm90INS1_16FlashAttnFwdSm90INS1_25CollectiveMainloopFwdSm90ILi2EN4cute5tupleIJNS5_1CILi1EEES8_S8_EEENS6_IJNS7_ILi128EEENS7_ILi96EEENS7_ILi192EEEEEELi192ENS_10bfloat16_tEfNS_4arch4Sm90ELb0ELb1ELb0ELb1ELb1ELb1ELb0ELb1ELb1ELb1ELb0ELb0EEENS1_21CollectiveEpilogueFwdINS6_IJSA_SC_SB_EEES9_SE_SG_Li256ELb1ELb1ELb0ELb0EEENS1_36VarlenDynamicPersistentTileSchedulerILi128ELi96ELi256ELi128ELb0ELb1ELb1ELb1ELb0ELb1EEEEEEEEEvNT_6ParamsE,"aw",@nobits
	.sectionflags	@""
	.align	16
	.zero		1024


//--------------------- .nv.shared._ZN7cutlass13device_kernelIN5flash11enable_sm90INS1_16FlashAttnFwdSm90INS1_25CollectiveMainloopFwdSm90ILi2EN4cute5tupleIJNS5_1CILi1EEES8_S8_EEENS6_IJNS7_ILi128EEENS7_ILi96EEENS7_ILi192EEEEEELi192ENS_10bfloat16_tEfNS_4arch4Sm90ELb1ELb0ELb0ELb0ELb1ELb0ELb0ELb1ELb1ELb1ELb0ELb0EEENS1_21CollectiveEpilogueFwdINS6_IJSA_SC_SB_EEES9_SE_SG_Li256ELb0ELb1ELb0ELb0EEENS1_30DynamicPersistentTileSchedulerILi256ELi128ELb0ELb1ELb1EEEEEEEEEvNT_6ParamsE --------------------------
	.section	.nv.shared._ZN7cutlass13device_kernelIN5flash11enable_sm90INS1_16FlashAttnFwdSm90INS1_25CollectiveMainloopFwdSm90ILi2EN4cute5tupleIJNS5_1CILi1EEES8_S8_EEENS6_IJNS7_ILi128EEENS7_ILi96EEENS7_ILi192EEEEEELi192ENS_10bfloat16_tEfNS_4arch4Sm90ELb1ELb0ELb0ELb0ELb1ELb0ELb0ELb1ELb1ELb1ELb0ELb0EEENS1_21CollectiveEpilogueFwdINS6_IJSA_SC_SB_EEES9_SE_SG_Li256ELb0ELb1ELb0ELb0EEENS1_30DynamicPersistentTileSchedulerILi256ELi128ELb0ELb1ELb1EEEEEEEEEvNT_6ParamsE,"aw",@nobits
	.sectionflags	@""
	.align	16
	.zero		1024


//--------------------- .nv.shared._ZN7cutlass13device_kernelIN5flash11enable_sm90INS1_16FlashAttnFwdSm90INS1_25CollectiveMainloopFwdSm90ILi2EN4cute5tupleIJNS5_1CILi1EEES8_S8_EEENS6_IJNS7_ILi128EEENS7_ILi96EEENS7_ILi192EEEEEELi192ENS_10bfloat16_tEfNS_4arch4Sm90ELb1ELb0ELb0ELb1ELb1ELb0ELb0ELb1ELb1ELb1ELb0ELb0EEENS1_21CollectiveEpilogueFwdINS6_IJSA_SC_SB_EEES9_SE_SG_Li256ELb1ELb1ELb0ELb0EEENS1_36VarlenDynamicPersistentTileSchedulerILi128ELi96ELi256ELi128ELb0ELb1ELb1ELb1ELb1ELb1EEEEEEEEEvNT_6ParamsE --------------------------
	.section	.nv.shared._ZN7cutlass13device_kernelIN5flash11enable_sm90INS1_16FlashAttnFwdSm90INS1_25CollectiveMainloopFwdSm90ILi2EN4cute5tupleIJNS5_1CILi1EEES8_S8_EEENS6_IJNS7_ILi128EEENS7_ILi96EEENS7_ILi192EEEEEELi192ENS_10bfloat16_tEfNS_4arch4Sm90ELb1ELb0ELb0ELb1ELb1ELb0ELb0ELb1ELb1ELb1ELb0ELb0EEENS1_21CollectiveEpilogueFwdINS6_IJSA_SC_SB_EEES9_SE_SG_Li256ELb1ELb1ELb0ELb0EEENS1_36VarlenDynamicPersistentTileSchedulerILi128ELi96ELi256ELi128ELb0ELb1ELb1ELb1ELb1ELb1EEEEEEEEEvNT_6ParamsE,"aw",@nobits
	.sectionflags	@""
	.align	16
	.zero		1024


//--------------------- .nv.shared._ZN7cutlass13device_kernelIN5flash11enable_sm90INS1_16FlashAttnFwdSm90INS1_25CollectiveMainloopFwdSm90ILi2EN4cute5tupleIJNS5_1CILi1EEES8_S8_EEENS6_IJNS7_ILi128EEENS7_ILi96EEENS7_ILi192EEEEEELi192ENS_10bfloat16_tEfNS_4arch4Sm90ELb1ELb0ELb0ELb1ELb1ELb1ELb0ELb1ELb1ELb1ELb0ELb0EEENS1_21CollectiveEpilogueFwdINS6_IJSA_SC_SB_EEES9_SE_SG_Li256ELb1ELb1ELb0ELb0EEENS1_36VarlenDynamicPersistentTileSchedulerILi128ELi96ELi256ELi128ELb0ELb1ELb1ELb1ELb1ELb1EEEEEEEEEvNT_6ParamsE --------------------------
	.section	.nv.shared._ZN7cutlass13device_kernelIN5flash11enable_sm90INS1_16FlashAttnFwdSm90INS1_25CollectiveMainloopFwdSm90ILi2EN4cute5tupleIJNS5_1CILi1EEES8_S8_EEENS6_IJNS7_ILi128EEENS7_ILi96EEENS7_ILi192EEEEEELi192ENS_10bfloat16_tEfNS_4arch4Sm90ELb1ELb0ELb0ELb1ELb1ELb1ELb0ELb1ELb1ELb1ELb0ELb0EEENS1_21CollectiveEpilogueFwdINS6_IJSA_SC_SB_EEES9_SE_SG_Li256ELb1ELb1ELb0ELb0EEENS1_36VarlenDynamicPersistentTileSchedulerILi128ELi96ELi256ELi128ELb0ELb1ELb1ELb1ELb1ELb1EEEEEEEEEvNT_6ParamsE,"aw",@nobits
	.sectionflags	@""
	.align	16
	.zero		1024


//--------------------- .nv.shared._ZN7cutlass13device_kernelIN5flash11enable_sm90INS1_16FlashAttnFwdSm90INS1_25CollectiveMainloopFwdSm90ILi2EN4cute5tupleIJNS5_1CILi1EEES8_S8_EEENS6_IJNS7_ILi128EEESA_SA_EEELi128ENS_10bfloat16_tEfNS_4arch4Sm90ELb0ELb0ELb0ELb0ELb1ELb0ELb0ELb1ELb1ELb1ELb0ELb0EEENS1_21CollectiveEpilogueFwdISB_S9_SC_SE_Li256ELb0ELb1ELb0ELb0EEENS1_29StaticPersistentTileSchedulerILb0EEEEEEEEEvNT_6ParamsE --------------------------
	.section	.nv.shared._ZN7cutlass13device_kernelIN5flash11enable_sm90INS1_16FlashAttnFwdSm90INS1_25CollectiveMainloopFwdSm90ILi2EN4cute5tupleIJNS5_1CILi1EEES8_S8_EEENS6_IJNS7_ILi128EEESA_SA_EEELi128ENS_10bfloat16_tEfNS_4arch4Sm90ELb0ELb0ELb0ELb0ELb1ELb0ELb0ELb1ELb1ELb1ELb0ELb0EEENS1_21CollectiveEpilogueFwdISB_S9_SC_SE_Li256ELb0ELb1ELb0ELb0EEENS1_29StaticPersistentTileSchedulerILb0EEEEEEEEEvNT_6ParamsE,"aw",@nobits
	.sectionflags	@""
	.align	16
	.zero		1024


//--------------------- .nv.shared._ZN7cutlass13device_kernelIN5flash11enable_sm90INS1_16FlashAttnFwdSm90INS1_25CollectiveMainloopFwdSm90ILi2EN4cute5tupleIJNS5_1CILi1EEES8_S8_EEENS6_IJNS7_ILi128EEESA_SA_EEELi128ENS_10bfloat16_tEfNS_4arch4Sm90ELb0ELb0ELb0ELb1ELb1ELb0ELb0ELb1ELb1ELb1ELb0ELb0EEENS1_21CollectiveEpilogueFwdISB_S9_SC_SE_Li256ELb1ELb1ELb0ELb0EEENS1_36VarlenDynamicPersistentTileSchedulerILi128ELi128ELi256ELi128ELb0ELb1ELb1ELb0ELb1ELb1EEEEEEEEEvNT_6ParamsE --------------------------
	.section	.nv.shared._ZN7cutlass13device_kernelIN5flash11enable_sm90INS1_16FlashAttnFwdSm90INS1_25CollectiveMainloopFwdSm90ILi2EN4cute5tupleIJNS5_1CILi1EEES8_S8_EEENS6_IJNS7_ILi128EEESA_SA_EEELi128ENS_10bfloat16_tEfNS_4arch4Sm90ELb0ELb0ELb0ELb1ELb1ELb0ELb0ELb1ELb1ELb1ELb0ELb0EEENS1_21CollectiveEpilogueFwdISB_S9_SC_SE_Li256ELb1ELb1ELb0ELb0EEENS1_36VarlenDynamicPersistentTileSchedulerILi128ELi128ELi256ELi128ELb0ELb1ELb1ELb0ELb1ELb1EEEEEEEEEvNT_6ParamsE,"aw",@nobits
	.sectionflags	@""
	.align	16
	.zero		1024


//--------------------- .nv.shared._ZN7cutlass13device_kernelIN5flash11enable_sm90INS1_16FlashAttnFwdSm90INS1_25CollectiveMainloopFwdSm90ILi2EN4cute5tupleIJNS5_1CILi1EEES8_S8_EEENS6_IJNS7_ILi128EEESA_SA_EEELi128ENS_10bfloat16_tEfNS_4arch4Sm90ELb0ELb0ELb0ELb1ELb1ELb1ELb0ELb1ELb1ELb1ELb0ELb0EEENS1_21CollectiveEpilogueFwdISB_S9_SC_SE_Li256ELb1ELb1ELb0ELb0EEENS1_36VarlenDynamicPersistentTileSchedulerILi128ELi128ELi256ELi128ELb0ELb1ELb1ELb0ELb1ELb1EEEEEEEEEvNT_6ParamsE --------------------------
	.section	.nv.shared._ZN7cutlass13device_kernelIN5flash11enable_sm90INS1_16FlashAttnFwdSm90INS1_25CollectiveMainloopFwdSm90ILi2EN4cute5tupleIJNS5_1CILi1EEES8_S8_EEENS6_IJNS7_ILi128EEESA_SA_EEELi128ENS_10bfloat16_tEfNS_4arch4Sm90ELb0ELb0ELb0ELb1ELb1ELb1ELb0ELb1ELb1ELb1ELb0ELb0EEENS1_21CollectiveEpilogueFwdISB_S9_SC_SE_Li256ELb1ELb1ELb0ELb0EEENS1_36VarlenDynamicPersistentTileSchedulerILi128ELi128ELi256ELi128ELb0ELb1ELb1ELb0ELb1ELb1EEEEEEEEEvNT_6ParamsE,"aw",@nobits
	.sectionflags	@""
	.align	16
	.zero		1024


//--------------------- .nv.shared._ZN7cutlass13device_kernelIN5flash11enable_sm90INS1_16FlashAttnFwdSm90INS1_25CollectiveMainloopFwdSm90ILi2EN4cute5tupleIJNS5_1CILi1EEES8_S8_EEENS6_IJNS7_ILi128EEESA_SA_EEELi128ENS_10bfloat16_tEfNS_4arch4Sm90ELb0ELb1ELb0ELb0ELb1ELb0ELb0ELb1ELb1ELb1ELb0ELb0EEENS1_21CollectiveEpilogueFwdISB_S9_SC_SE_Li256ELb0ELb1ELb0ELb0EEENS1_30DynamicPersistentTileSchedulerILi256ELi128ELb0ELb1ELb1EEEEEEEEEvNT_6ParamsE --------------------------
	.section	.nv.shared._ZN7cutlass13device_kernelIN5flash11enable_sm90INS1_16FlashAttnFwdSm90INS1_25CollectiveMainloopFwdSm90ILi2EN4cute5tupleIJNS5_1CILi1EEES8_S8_EEENS6_IJNS7_ILi128EEESA_SA_EEELi128ENS_10bfloat16_tEfNS_4arch4Sm90ELb0ELb1ELb0ELb0ELb1ELb0ELb0ELb1ELb1ELb1ELb0ELb0EEENS1_21CollectiveEpilogueFwdISB_S9_SC_SE_Li256ELb0ELb1ELb0ELb0EEENS1_30DynamicPersistentTileSchedulerILi256ELi128ELb0ELb1ELb1EEEEEEEEEvNT_6ParamsE,"aw",@nobits
	.sectionflags	@""
	.align	16
	.zero		1024


//--------------------- .nv.shared._ZN7cutlass13device_kernelIN5flash11enable_sm90INS1_16FlashAttnFwdSm90INS1_25CollectiveMainloopFwdSm90ILi2EN4cute5tupleIJNS5_1CILi1EEES8_S8_EEENS6_IJNS7_ILi128EEESA_SA_EEELi128ENS_10bfloat16_tEfNS_4arch4Sm90ELb0ELb1ELb0ELb1ELb1ELb0ELb0ELb1ELb1ELb1ELb0ELb0EEENS1_21CollectiveEpilogueFwdISB_S9_SC_SE_Li256ELb1ELb1ELb0ELb0EEENS1_36VarlenDynamicPersistentTileSchedulerILi128ELi128ELi256ELi128ELb0ELb1ELb1ELb1ELb0ELb1EEEEEEEEEvNT_6ParamsE --------------------------
	.section	.nv.shared._ZN7cutlass13device_kernelIN5flash11enable_sm90INS1_16FlashAttnFwdSm90INS1_25CollectiveMainloopFwdSm90ILi2EN4cute5tupleIJNS5_1CILi1EEES8_S8_EEENS6_IJNS7_ILi128EEESA_SA_EEELi128ENS_10bfloat16_tEfNS_4arch4Sm90ELb0ELb1ELb0ELb1ELb1ELb0ELb0ELb1ELb1ELb1ELb0ELb0EEENS1_21CollectiveEpilogueFwdISB_S9_SC_SE_Li256ELb1ELb1ELb0ELb0EEENS1_36VarlenDynamicPersistentTileSchedulerILi128ELi128ELi256ELi128ELb0ELb1ELb1ELb1ELb0ELb1EEEEEEEEEvNT_6ParamsE,"aw",@nobits
	.sectionflags	@""
	.align	16
	.zero		1024


//--------------------- .nv.shared._ZN7cutlass13device_kernelIN5flash11enable_sm90INS1_16FlashAttnFwdSm90INS1_25CollectiveMainloopFwdSm90ILi2EN4cute5tupleIJNS5_1CILi1EEES8_S8_EEENS6_IJNS7_ILi128EEESA_SA_EEELi128ENS_10bfloat16_tEfNS_4arch4Sm90ELb0ELb1ELb0ELb1ELb1ELb1ELb0ELb1ELb1ELb1ELb0ELb0EEENS1_21CollectiveEpilogueFwdISB_S9_SC_SE_Li256ELb1ELb1ELb0ELb0EEENS1_36VarlenDynamicPersistentTileSchedulerILi128ELi128ELi256ELi128ELb0ELb1ELb1ELb1ELb0ELb1EEEEEEEEEvNT_6ParamsE --------------------------
	.section	.nv.shared._ZN7cutlass13device_kernelIN5flash11enable_sm90INS1_16FlashAttnFwdSm90INS1_25CollectiveMainloopFwdSm90ILi2EN4cute5tupleIJNS5_1CILi1EEES8_S8_EEENS6_IJNS7_ILi128EEESA_SA_EEELi128ENS_10bfloat16_tEfNS_4arch4Sm90ELb0ELb1ELb0ELb1ELb1ELb1ELb0ELb1ELb1ELb1ELb0ELb0EEENS1_21CollectiveEpilogueFwdISB_S9_SC_SE_Li256ELb1ELb1ELb0ELb0EEENS1_36VarlenDynamicPersistentTileSchedulerILi128ELi128ELi256ELi128ELb0ELb1ELb1ELb1ELb0ELb1EEEEEEEEEvNT_6ParamsE,"aw",@nobits
	.sectionflags	@""
	.align	16
	.zero		1024


//--------------------- .nv.shared._ZN7cutlass13device_kernelIN5flash11enable_sm90INS1_16FlashAttnFwdSm90INS1_25CollectiveMainloopFwdSm90ILi2EN4cute5tupleIJNS5_1CILi1EEES8_S8_EEENS6_IJNS7_ILi128EEESA_SA_EEELi128ENS_10bfloat16_tEfNS_4arch4Sm90ELb1ELb0ELb0ELb0ELb1ELb0ELb0ELb1ELb1ELb1ELb0ELb0EEENS1_21CollectiveEpilogueFwdISB_S9_SC_SE_Li256ELb0ELb1ELb0ELb0EEENS1_30DynamicPersistentTileSchedulerILi256ELi128ELb0ELb1ELb1EEEEEEEEEvNT_6ParamsE --------------------------
	.section	.nv.shared._ZN7cutlass13device_kernelIN5flash11enable_sm90INS1_16FlashAttnFwdSm90INS1_25CollectiveMainloopFwdSm90ILi2EN4cute5tupleIJNS5_1CILi1EEES8_S8_EEENS6_IJNS7_ILi128EEESA_SA_EEELi128ENS_10bfloat16_tEfNS_4arch4Sm90ELb1ELb0ELb0ELb0ELb1ELb0ELb0ELb1ELb1ELb1ELb0ELb0EEENS1_21CollectiveEpilogueFwdISB_S9_SC_SE_Li256ELb0ELb1ELb0ELb0EEENS1_30DynamicPersistentTileSchedulerILi256ELi128ELb0ELb1ELb1EEEEEEEEEvNT_6ParamsE,"aw",@nobits
	.sectionflags	@""
	.align	16
	.zero		1024


//--------------------- .nv.shared._ZN7cutlass13device_kernelIN5flash11enable_sm90INS1_16FlashAttnFwdSm90INS1_25CollectiveMainloopFwdSm90ILi2EN4cute5tupleIJNS5_1CILi1EEES8_S8_EEENS6_IJNS7_ILi128EEESA_SA_EEELi128ENS_10bfloat16_tEfNS_4arch4Sm90ELb1ELb0ELb0ELb1ELb1ELb0ELb0ELb1ELb1ELb1ELb0ELb0EEENS1_21CollectiveEpilogueFwdISB_S9_SC_SE_Li256ELb1ELb1ELb0ELb0EEENS1_36VarlenDynamicPersistentTileSchedulerILi128ELi128ELi256ELi128ELb0ELb1ELb1ELb1ELb1ELb1EEEEEEEEEvNT_6ParamsE --------------------------
	.section	.nv.shared._ZN7cutlass13device_kernelIN5flash11enable_sm90INS1_16FlashAttnFwdSm90INS1_25CollectiveMainloopFwdSm90ILi2EN4cute5tupleIJNS5_1CILi1EEES8_S8_EEENS6_IJNS7_ILi128EEESA_SA_EEELi128ENS_10bfloat16_tEfNS_4arch4Sm90ELb1ELb0ELb0ELb1ELb1ELb0ELb0ELb1ELb1ELb1ELb0ELb0EEENS1_21CollectiveEpilogueFwdISB_S9_SC_SE_Li256ELb1ELb1ELb0ELb0EEENS1_36VarlenDynamicPersistentTileSchedulerILi128ELi128ELi256ELi128ELb0ELb1ELb1ELb1ELb1ELb1EEEEEEEEEvNT_6ParamsE,"aw",@nobits
	.sectionflags	@""
	.align	16
	.zero		1024


//--------------------- .nv.shared._ZN7cutlass13device_kernelIN5flash11enable_sm90INS1_16FlashAttnFwdSm90INS1_25CollectiveMainloopFwdSm90ILi2EN4cute5tupleIJNS5_1CILi1EEES8_S8_EEENS6_IJNS7_ILi128EEESA_SA_EEELi128ENS_10bfloat16_tEfNS_4arch4Sm90ELb1ELb0ELb0ELb1ELb1ELb1ELb0ELb1ELb1ELb1ELb0ELb0EEENS1_21CollectiveEpilogueFwdISB_S9_SC_SE_Li256ELb1ELb1ELb0ELb0EEENS1_36VarlenDynamicPersistentTileSchedulerILi128ELi128ELi256ELi128ELb0ELb1ELb1ELb1ELb1ELb1EEEEEEEEEvNT_6ParamsE --------------------------
	.section	.nv.shared._ZN7cutlass13device_kernelIN5flash11enable_sm90INS1_16FlashAttnFwdSm90INS1_25CollectiveMainloopFwdSm90ILi2EN4cute5tupleIJNS5_1CILi1EEES8_S8_EEENS6_IJNS7_ILi128EEESA_SA_EEELi128ENS_10bfloat16_tEfNS_4arch4Sm90ELb1ELb0ELb0ELb1ELb1ELb1ELb0ELb1ELb1ELb1ELb0ELb0EEENS1_21CollectiveEpilogueFwdISB_S9_SC_SE_Li256ELb1ELb1ELb0ELb0EEENS1_36VarlenDynamicPersistentTileSchedulerILi128ELi128ELi256ELi128ELb0ELb1ELb1ELb1ELb1ELb1EEEEEEEEEvNT_6ParamsE,"aw",@nobits
	.sectionflags	@""
	.align	16
	.zero		1024


//--------------------- .nv.shared._ZN7cutlass13device_kernelIN5flash11enable_sm90INS1_16FlashAttnFwdSm90INS1_25CollectiveMainloopFwdSm90ILi2EN4cute5tupleIJNS5_1CILi1EEES8_S8_EEENS6_IJNS7_ILi192EEENS7_ILi128EEENS7_ILi96EEEEEELi96ENS_10bfloat16_tEfNS_4arch4Sm90ELb0ELb0ELb0ELb0ELb1ELb0ELb0ELb0ELb1ELb1ELb0ELb0EEENS1_21CollectiveEpilogueFwdINS6_IJSA_SC_SB_EEES9_SE_SG_Li384ELb0ELb1ELb0ELb0EEENS1_29StaticPersistentTileSchedulerILb0EEEEEEEEEvNT_6ParamsE --------------------------
	.section	.nv.shared._ZN7cutlass13device_kernelIN5flash11enable_sm90INS1_16FlashAttnFwdSm90INS1_25CollectiveMainloopFwdSm90ILi2EN4cute5tupleIJNS5_1CILi1EEES8_S8_EEENS6_IJNS7_ILi192EEENS7_ILi128EEENS7_ILi96EEEEEELi96ENS_10bfloat16_tEfNS_4arch4Sm90ELb0ELb0ELb0ELb0ELb1ELb0ELb0ELb0ELb1ELb1ELb0ELb0EEENS1_21CollectiveEpilogueFwdINS6_IJSA_SC_SB_EEES9_SE_SG_Li384ELb0ELb1ELb0ELb0EEENS1_29StaticPersistentTileSchedulerILb0EEEEEEEEEvNT_6ParamsE,"aw",@nobits
	.sectionflags	@""
	.align	16
	.zero		1024


//--------------------- .nv.shared._ZN7cutlass13device_kernelIN5flash11enable_sm90INS1_16FlashAttnFwdSm90INS1_25CollectiveMainloopFwdSm90ILi2EN4cute5tupleIJNS5_1CILi1EEES8_S8_EEENS6_IJNS7_ILi192EEENS7_ILi128EEENS7_ILi96EEEEEELi96ENS_10bfloat16_tEfNS_4arch4Sm90ELb0ELb0ELb0ELb1ELb1ELb0ELb0ELb0ELb1ELb1ELb0ELb0EEENS1_21CollectiveEpilogueFwdINS6_IJSA_SC_SB_EEES9_SE_SG_Li384ELb1ELb1ELb0ELb0EEENS1_36VarlenDynamicPersistentTileSchedulerILi192ELi128ELi384ELi128ELb0ELb1ELb1ELb0ELb1ELb1EEEEEEEEEvNT_6ParamsE --------------------------
	.section	.nv.shared._ZN7cutlass13device_kernelIN5flash11enable_sm90INS1_16FlashAttnFwdSm90INS1_25CollectiveMainloopFwdSm90ILi2EN4cute5tupleIJNS5_1CILi1EEES8_S8_EEENS6_IJNS7_ILi192EEENS7_ILi128EEENS7_ILi96EEEEEELi96ENS_10bfloat16_tEfNS_4arch4Sm90ELb0ELb0ELb0ELb1ELb1ELb0ELb0ELb0ELb1ELb1ELb0ELb0EEENS1_21CollectiveEpilogueFwdINS6_IJSA_SC_SB_EEES9_SE_SG_Li384ELb1ELb1ELb0ELb0EEENS1_36VarlenDynamicPersistentTileSchedulerILi192ELi128ELi384ELi128ELb0ELb1ELb1ELb0ELb1ELb1EEEEEEEEEvNT_6ParamsE,"aw",@nobits
	.sectionflags	@""
	.align	16
	.zero		1024


//--------------------- .nv.shared._ZN7cutlass13device_kernelIN5flash11enable_sm90INS1_16FlashAttnFwdSm90INS1_25CollectiveMainloopFwdSm90ILi2EN4cute5tupleIJNS5_1CILi1EEES8_S8_EEENS6_IJNS7_ILi192EEENS7_ILi128EEENS7_ILi96EEEEEELi96ENS_10bfloat16_tEfNS_4arch4Sm90ELb0ELb0ELb0ELb1ELb1ELb1ELb0ELb0ELb1ELb1ELb0ELb0EEENS1_21CollectiveEpilogueFwdINS6_IJSA_SC_SB_EEES9_SE_SG_Li384ELb1ELb1ELb0ELb0EEENS1_36VarlenDynamicPersistentTileSchedulerILi192ELi128ELi384ELi128ELb0ELb1ELb1ELb0ELb1ELb1EEEEEEEEEvNT_6ParamsE --------------------------
	.section	.nv.shared._ZN7cutlass13device_kernelIN5flash11enable_sm90INS1_16FlashAttnFwdSm90INS1_25CollectiveMainloopFwdSm90ILi2EN4cute5tupleIJNS5_1CILi1EEES8_S8_EEENS6_IJNS7_ILi192EEENS7_ILi128EEENS7_ILi96EEEEEELi96ENS_10bfloat16_tEfNS_4arch4Sm90ELb0ELb0ELb0ELb1ELb1ELb1ELb0ELb0ELb1ELb1ELb0ELb0EEENS1_21CollectiveEpilogueFwdINS6_IJSA_SC_SB_EEES9_SE_SG_Li384ELb1ELb1ELb0ELb0EEENS1_36VarlenDynamicPersistentTileSchedulerILi192ELi128ELi384ELi128ELb0ELb1ELb1ELb0ELb1ELb1EEEEEEEEEvNT_6ParamsE,"aw",@nobits
	.sectionflags	@""
	.align	16
	.zero		1024


//--------------------- .nv.shared._ZN7cutlass13device_kernelIN5flash11enable_sm90INS1_16FlashAttnFwdSm90INS1_25CollectiveMainloopFwdSm90ILi2EN4cute5tupleIJNS5_1CILi1EEES8_S8_EEENS6_IJNS7_ILi192EEENS7_ILi128EEENS7_ILi96EEEEEELi96ENS_10bfloat16_tEfNS_4arch4Sm90ELb0ELb1ELb0ELb0ELb1ELb0ELb0ELb0ELb1ELb1ELb0ELb0EEENS1_21CollectiveEpilogueFwdINS6_IJSA_SC_SB_EEES9_SE_SG_Li384ELb0ELb1ELb0ELb0EEENS1_30DynamicPersistentTileSchedulerILi384ELi128ELb0ELb1ELb1EEEEEEEEEvNT_6ParamsE --------------------------
	.section	.nv.shared._ZN7cutlass13device_kernelIN5flash11enable_sm90INS1_16FlashAttnFwdSm90INS1_25CollectiveMainloopFwdSm90ILi2EN4cute5tupleIJNS5_1CILi1EEES8_S8_EEENS6_IJNS7_ILi192EEENS7_ILi128EEENS7_ILi96EEEEEELi96ENS_10bfloat16_tEfNS_4arch4Sm90ELb0ELb1ELb0ELb0ELb1ELb0ELb0ELb0ELb1ELb1ELb0ELb0EEENS1_21CollectiveEpilogueFwdINS6_IJSA_SC_SB_EEES9_SE_SG_Li384ELb0ELb1ELb0ELb0EEENS1_30DynamicPersistentTileSchedulerILi384ELi128ELb0ELb1ELb1EEEEEEEEEvNT_6ParamsE,"aw",@nobits
	.sectionflags	@""
	.align	16
	.zero		1024


//--------------------- .nv.shared._ZN7cutlass13device_kernelIN5flash11enable_sm90INS1_16FlashAttnFwdSm90INS1_25CollectiveMainloopFwdSm90ILi2EN4cute5tupleIJNS5_1CILi1EEES8_S8_EEENS6_IJNS7_ILi192EEENS7_ILi128EEENS7_ILi96EEEEEELi96ENS_10bfloat16_tEfNS_4arch4Sm90ELb0ELb1ELb0ELb1ELb1ELb0ELb0ELb0ELb1ELb1ELb0ELb0EEENS1_21CollectiveEpilogueFwdINS6_IJSA_SC_SB_EEES9_SE_SG_Li384ELb1ELb1ELb0ELb0EEENS1_36VarlenDynamicPersistentTileSchedulerILi192ELi128ELi384ELi128ELb0ELb1ELb1ELb1ELb0ELb1EEEEEEEEEvNT_6ParamsE --------------------------
	.section	.nv.shared._ZN7cutlass13device_kernelIN5flash11enable_sm90INS1_16FlashAttnFwdSm90INS1_25CollectiveMainloopFwdSm90ILi2EN4cute5tupleIJNS5_1CILi1EEES8_S8_EEENS6_IJNS7_ILi192EEENS7_ILi128EEENS7_ILi96EEEEEELi96ENS_10bfloat16_tEfNS_4arch4Sm90ELb0ELb1ELb0ELb1ELb1ELb0ELb0ELb0ELb1ELb1ELb0ELb0EEENS1_21CollectiveEpilogueFwdINS6_IJSA_SC_SB_EEES9_SE_SG_Li384ELb1ELb1ELb0ELb0EEENS1_36VarlenDynamicPersistentTileSchedulerILi192ELi128ELi384ELi128ELb0ELb1ELb1ELb1ELb0ELb1EEEEEEEEEvNT_6ParamsE,"aw",@nobits
	.sectionflags	@""
	.align	16
	.zero		1024


//--------------------- .nv.shared._ZN7cutlass13device_kernelIN5flash11enable_sm90INS1_16FlashAttnFwdSm90INS1_25CollectiveMainloopFwdSm90ILi2EN4cute5tupleIJNS5_1CILi1EEES8_S8_EEENS6_IJNS7_ILi192EEENS7_ILi128EEENS7_ILi96EEEEEELi96ENS_10bfloat16_tEfNS_4arch4Sm90ELb0ELb1ELb0ELb1ELb1ELb1ELb0ELb0ELb1ELb1ELb0ELb0EEENS1_21CollectiveEpilogueFwdINS6_IJSA_SC_SB_EEES9_SE_SG_Li384ELb1ELb1ELb0ELb0EEENS1_36VarlenDynamicPersistentTileSchedulerILi192ELi128ELi384ELi128ELb0ELb1ELb1ELb1ELb0ELb1EEEEEEEEEvNT_6ParamsE --------------------------
	.section	.nv.shared._ZN7cutlass13device_kernelIN5flash11enable_sm90INS1_16FlashAttnFwdSm90INS1_25CollectiveMainloopFwdSm90ILi2EN4cute5tupleIJNS5_1CILi1EEES8_S8_EEENS6_IJNS7_ILi192EEENS7_ILi128EEENS7_ILi96EEEEEELi96ENS_10bfloat16_tEfNS_4arch4Sm90ELb0ELb1ELb0ELb1ELb1ELb1ELb0ELb0ELb1ELb1ELb0ELb0EEENS1_21CollectiveEpilogueFwdINS6_IJSA_SC_SB_EEES9_SE_SG_Li384ELb1ELb1ELb0ELb0EEENS1_36VarlenDynamicPersistentTileSchedulerILi192ELi128ELi384ELi128ELb0ELb1ELb1ELb1ELb0ELb1EEEEEEEEEvNT_6ParamsE,"aw",@nobits
	.sectionflags	@""
	.align	16
	.zero		1024


//--------------------- .nv.shared._ZN7cutlass13device_kernelIN5flash11enable_sm90INS1_16FlashAttnFwdSm90INS1_25CollectiveMainloopFwdSm90ILi2EN4cute5tupleIJNS5_1CILi1EEES8_S8_EEENS6_IJNS7_ILi192EEENS7_ILi128EEENS7_ILi96EEEEEELi96ENS_10bfloat16_tEfNS_4arch4Sm90ELb1ELb0ELb0ELb0ELb1ELb0ELb0ELb0ELb1ELb1ELb0ELb0EEENS1_21CollectiveEpilogueFwdINS6_IJSA_SC_SB_EEES9_SE_SG_Li384ELb0ELb1ELb0ELb0EEENS1_30DynamicPersistentTileSchedulerILi384ELi128ELb0ELb1ELb1EEEEEEEEEvNT_6ParamsE --------------------------
	.section	.nv.shared._ZN7cutlass13device_kernelIN5flash11enable_sm90INS1_16FlashAttnFwdSm90INS1_25CollectiveMainloopFwdSm90ILi2EN4cute5tupleIJNS5_1CILi1EEES8_S8_EEENS6_IJNS7_ILi192EEENS7_ILi128EEENS7_ILi96EEEEEELi96ENS_10bfloat16_tEfNS_4arch4Sm90ELb1ELb0ELb0ELb0ELb1ELb0ELb0ELb0ELb1ELb1ELb0ELb0EEENS1_21CollectiveEpilogueFwdINS6_IJSA_SC_SB_EEES9_SE_SG_Li384ELb0ELb1ELb0ELb0EEENS1_30DynamicPersistentTileSchedulerILi384ELi128ELb0ELb1ELb1EEEEEEEEEvNT_6ParamsE,"aw",@nobits
	.sectionflags	@""
	.align	16
	.zero		1024


//--------------------- .nv.shared._ZN7cutlass13device_kernelIN5flash11enable_sm90INS1_16FlashAttnFwdSm90INS1_25CollectiveMainloopFwdSm90ILi2EN4cute5tupleIJNS5_1CILi1EEES8_S8_EEENS6_IJNS7_ILi192EEENS7_ILi128EEENS7_ILi96EEEEEELi96ENS_10bfloat16_tEfNS_4arch4Sm90ELb1ELb0ELb0ELb1ELb1ELb0ELb0ELb0ELb1ELb1ELb0ELb0EEENS1_21CollectiveEpilogueFwdINS6_IJSA_SC_SB_EEES9_SE_SG_Li384ELb1ELb1ELb0ELb0EEENS1_36VarlenDynamicPersistentTileSchedulerILi192ELi128ELi384ELi128ELb0ELb1ELb1ELb1ELb1ELb1EEEEEEEEEvNT_6ParamsE --------------------------
	.section	.nv.shared._ZN7cutlass13device_kernelIN5flash11enable_sm90INS1_16FlashAttnFwdSm90INS1_25CollectiveMainloopFwdSm90ILi2EN4cute5tupleIJNS5_1CILi1EEES8_S8_EEENS6_IJNS7_ILi192EEENS7_ILi128EEENS7_ILi96EEEEEELi96ENS_10bfloat16_tEfNS_4arch4Sm90ELb1ELb0ELb0ELb1ELb1ELb0ELb0ELb0ELb1ELb1ELb0ELb0EEENS1_21CollectiveEpilogueFwdINS6_IJSA_SC_SB_EEES9_SE_SG_Li384ELb1ELb1ELb0ELb0EEENS1_36VarlenDynamicPersistentTileSchedulerILi192ELi128ELi384ELi128ELb0ELb1ELb1ELb1ELb1ELb1EEEEEEEEEvNT_6ParamsE,"aw",@nobits
	.sectionflags	@""
	.align	16
	.zero		1024


//--------------------- .nv.shared._ZN7cutlass13device_kernelIN5flash11enable_sm90INS1_16FlashAttnFwdSm90INS1_25CollectiveMainloopFwdSm90ILi2EN4cute5tupleIJNS5_1CILi1EEES8_S8_EEENS6_IJNS7_ILi192EEENS7_ILi128EEENS7_ILi96EEEEEELi96ENS_10bfloat16_tEfNS_4arch4Sm90ELb1ELb0ELb0ELb1ELb1ELb1ELb0ELb0ELb1ELb1ELb0ELb0EEENS1_21CollectiveEpilogueFwdINS6_IJSA_SC_SB_EEES9_SE_SG_Li384ELb1ELb1ELb0ELb0EEENS1_36VarlenDynamicPersistentTileSchedulerILi192ELi128ELi384ELi128ELb0ELb1ELb1ELb1ELb1ELb1EEEEEEEEEvNT_6ParamsE --------------------------
	.section	.nv.shared._ZN7cutlass13device_kernelIN5flash11enable_sm90INS1_16FlashAttnFwdSm90INS1_25CollectiveMainloopFwdSm90ILi2EN4cute5tupleIJNS5_1CILi1EEES8_S8_EEENS6_IJNS7_ILi192EEENS7_ILi128EEENS7_ILi96EEEEEELi96ENS_10bfloat16_tEfNS_4arch4Sm90ELb1ELb0ELb0ELb1ELb1ELb1ELb0ELb0ELb1ELb1ELb0ELb0EEENS1_21CollectiveEpilogueFwdINS6_IJSA_SC_SB_EEES9_SE_SG_Li384ELb1ELb1ELb0ELb0EEENS1_36VarlenDynamicPersistentTileSchedulerILi192ELi128ELi384ELi128ELb0ELb1ELb1ELb1ELb1ELb1EEEEEEEEEvNT_6ParamsE,"aw",@nobits
	.sectionflags	@""
	.align	16
	.zero		1024


//--------------------- .nv.shared._ZN7cutlass13device_kernelIN5flash11enable_sm90INS1_16FlashAttnFwdSm90INS1_25CollectiveMainloopFwdSm90ILi2EN4cute5tupleIJNS5_1CILi1EEES8_S8_EEENS6_IJNS7_ILi192EEENS7_ILi128EEENS7_ILi64EEEEEELi64ENS_10bfloat16_tEfNS_4arch4Sm90ELb0ELb0ELb0ELb0ELb1ELb0ELb0ELb1ELb1ELb1ELb0ELb0EEENS1_21CollectiveEpilogueFwdINS6_IJSA_SC_SB_EEES9_SE_SG_Li384ELb0ELb1ELb0ELb0EEENS1_29StaticPersistentTileSchedulerILb0EEEEEEEEEvNT_6ParamsE --------------------------
	.section	.nv.shared._ZN7cutlass13device_kernelIN5flash11enable_sm90INS1_16FlashAttnFwdSm90INS1_25CollectiveMainloopFwdSm90ILi2EN4cute5tupleIJNS5_1CILi1EEES8_S8_EEENS6_IJNS7_ILi192EEENS7_ILi128EEENS7_ILi64EEEEEELi64ENS_10bfloat16_tEfNS_4arch4Sm90ELb0ELb0ELb0ELb0ELb1ELb0ELb0ELb1ELb1ELb1ELb0ELb0EEENS1_21CollectiveEpilogueFwdINS6_IJSA_SC_SB_EEES9_SE_SG_Li384ELb0ELb1ELb0ELb0EEENS1_29StaticPersistentTileSchedulerILb0EEEEEEEEEvNT_6ParamsE,"aw",@nobits
	.sectionflags	@""
	.align	16
	.zero		1024


//--------------------- .nv.shared._ZN7cutlass13device_kernelIN5flash11enable_sm90INS1_16FlashAttnFwdSm90INS1_25CollectiveMainloopFwdSm90ILi2EN4cute5tupleIJNS5_1CILi1EEES8_S8_EEENS6_IJNS7_ILi192EEENS7_ILi128EEENS7_ILi64EEEEEELi64ENS_10bfloat16_tEfNS_4arch4Sm90ELb0ELb0ELb0ELb1ELb1ELb0ELb0ELb1ELb1ELb1ELb0ELb0EEENS1_21CollectiveEpilogueFwdINS6_IJSA_SC_SB_EEES9_SE_SG_Li384ELb1ELb1ELb0ELb0EEENS1_36VarlenDynamicPersistentTileSchedulerILi192ELi128ELi384ELi128ELb0ELb1ELb1ELb0ELb1ELb1EEEEEEEEEvNT_6ParamsE --------------------------
	.section	.nv.shared._ZN7cutlass13device_kernelIN5flash11enable_sm90INS1_16FlashAttnFwdSm90INS1_25CollectiveMainloopFwdSm90ILi2EN4cute5tupleIJNS5_1CILi1EEES8_S8_EEENS6_IJNS7_ILi192EEENS7_ILi128EEENS7_ILi64EEEEEELi64ENS_10bfloat16_tEfNS_4arch4Sm90ELb0ELb0ELb0ELb1ELb1ELb0ELb0ELb1ELb1ELb1ELb0ELb0EEENS1_21CollectiveEpilogueFwdINS6_IJSA_SC_SB_EEES9_SE_SG_Li384ELb1ELb1ELb0ELb0EEENS1_36VarlenDynamicPersistentTileSchedulerILi192ELi128ELi384ELi128ELb0ELb1ELb1ELb0ELb1ELb1EEEEEEEEEvNT_6ParamsE,"aw",@nobits
	.sectionflags	@""
	.align	16
	.zero		1024


//--------------------- .nv.shared._ZN7cutlass13device_kernelIN5flash11enable_sm90INS1_16FlashAttnFwdSm90INS1_25CollectiveMainloopFwdSm90ILi2EN4cute5tupleIJNS5_1CILi1EEES8_S8_EEENS6_IJNS7_ILi192EEENS7_ILi128EEENS7_ILi64EEEEEELi64ENS_10bfloat16_tEfNS_4arch4Sm90ELb0ELb0ELb0ELb1ELb1ELb1ELb0ELb1ELb1ELb1ELb0ELb0EEENS1_21CollectiveEpilogueFwdINS6_IJSA_SC_SB_EEES9_SE_SG_Li384ELb1ELb1ELb0ELb0EEENS1_36VarlenDynamicPersistentTileSchedulerILi192ELi128ELi384ELi128ELb0ELb1ELb1ELb0ELb1ELb1EEEEEEEEEvNT_6ParamsE --------------------------
	.section	.nv.shared._ZN7cutlass13device_kernelIN5flash11enable_sm90INS1_16FlashAttnFwdSm90INS1_25CollectiveMainloopFwdSm90ILi2EN4cute5tupleIJNS5_1CILi1EEES8_S8_EEENS6_IJNS7_ILi192EEENS7_ILi128EEENS7_ILi64EEEEEELi64ENS_10bfloat16_tEfNS_4arch4Sm90ELb0ELb0ELb0ELb1ELb1ELb1ELb0ELb1ELb1ELb1ELb0ELb0EEENS1_21CollectiveEpilogueFwdINS6_IJSA_SC_SB_EEES9_SE_SG_Li384ELb1ELb1ELb0ELb0EEENS1_36VarlenDynamicPersistentTileSchedulerILi192ELi128ELi384ELi128ELb0ELb1ELb1ELb0ELb1ELb1EEEEEEEEEvNT_6ParamsE,"aw",@nobits
	.sectionflags	@""
	.align	16
	.zero		1024


//--------------------- .nv.shared._ZN7cutlass13device_kernelIN5flash11enable_sm90INS1_16FlashAttnFwdSm90INS1_25CollectiveMainloopFwdSm90ILi2EN4cute5tupleIJNS5_1CILi1EEES8_S8_EEENS6_IJNS7_ILi192EEENS7_ILi128EEENS7_ILi64EEEEEELi64ENS_10bfloat16_tEfNS_4arch4Sm90ELb0ELb1ELb0ELb0ELb1ELb0ELb0ELb1ELb1ELb1ELb0ELb0EEENS1_21CollectiveEpilogueFwdINS6_IJSA_SC_SB_EEES9_SE_SG_Li384ELb0ELb1ELb0ELb0EEENS1_30DynamicPersistentTileSchedulerILi384ELi128ELb0ELb1ELb1EEEEEEEEEvNT_6ParamsE --------------------------
	.section	.nv.shared._ZN7cutlass13device_kernelIN5flash11enable_sm90INS1_16FlashAttnFwdSm90INS1_25CollectiveMainloopFwdSm90ILi2EN4cute5tupleIJNS5_1CILi1EEES8_S8_EEENS6_IJNS7_ILi192EEENS7_ILi128EEENS7_ILi64EEEEEELi64ENS_10bfloat16_tEfNS_4arch4Sm90ELb0ELb1ELb0ELb0ELb1ELb0ELb0ELb1ELb1ELb1ELb0ELb0EEENS1_21CollectiveEpilogueFwdINS6_IJSA_SC_SB_EEES9_SE_SG_Li384ELb0ELb1ELb0ELb0EEENS1_30DynamicPersistentTileSchedulerILi384ELi128ELb0ELb1ELb1EEEEEEEEEvNT_6ParamsE,"aw",@nobits
	.sectionflags	@""
	.align	16
	.zero		1024


//--------------------- .nv.shared._ZN7cutlass13device_kernelIN5flash11enable_sm90INS1_16FlashAttnFwdSm90INS1_25CollectiveMainloopFwdSm90ILi2EN4cute5tupleIJNS5_1CILi1EEES8_S8_EEENS6_IJNS7_ILi192EEENS7_ILi128EEENS7_ILi64EEEEEELi64ENS_10bfloat16_tEfNS_4arch4Sm90ELb0ELb1ELb0ELb1ELb1ELb0ELb0ELb1ELb1ELb1ELb0ELb0EEENS1_21CollectiveEpilogueFwdINS6_IJSA_SC_SB_EEES9_SE_SG_Li384ELb1ELb1ELb0ELb0EEENS1_36VarlenDynamicPersistentTileSchedulerILi192ELi128ELi384ELi128ELb0ELb1ELb1ELb1ELb0ELb1EEEEEEEEEvNT_6ParamsE --------------------------
	.section	.nv.shared._ZN7cutlass13device_kernelIN5flash11enable_sm90INS1_16FlashAttnFwdSm90INS1_25CollectiveMainloopFwdSm90ILi2EN4cute5tupleIJNS5_1CILi1EEES8_S8_EEENS6_IJNS7_ILi192EEENS7_ILi128EEENS7_ILi64EEEEEELi64ENS_10bfloat16_tEfNS_4arch4Sm90ELb0ELb1ELb0ELb1ELb1ELb0ELb0ELb1ELb1ELb1ELb0ELb0EEENS1_21CollectiveEpilogueFwdINS6_IJSA_SC_SB_EEES9_SE_SG_Li384ELb1ELb1ELb0ELb0EEENS1_36VarlenDynamicPersistentTileSchedulerILi192ELi128ELi384ELi128ELb0ELb1ELb1ELb1ELb0ELb1EEEEEEEEEvNT_6ParamsE,"aw",@nobits
	.sectionflags	@""
	.align	16
	.zero		1024


//--------------------- .nv.shared._ZN7cutlass13device_kernelIN5flash11enable_sm90INS1_16FlashAttnFwdSm90INS1_25CollectiveMainloopFwdSm90ILi2EN4cute5tupleIJNS5_1CILi1EEES8_S8_EEENS6_IJNS7_ILi192EEENS7_ILi128EEENS7_ILi64EEEEEELi64ENS_10bfloat16_tEfNS_4arch4Sm90ELb0ELb1ELb0ELb1ELb1ELb1ELb0ELb1ELb1ELb1ELb0ELb0EEENS1_21CollectiveEpilogueFwdINS6_IJSA_SC_SB_EEES9_SE_SG_Li384ELb1ELb1ELb0ELb0EEENS1_36VarlenDynamicPersistentTileSchedulerILi192ELi128ELi384ELi128ELb0ELb1ELb1ELb1ELb0ELb1EEEEEEEEEvNT_6ParamsE --------------------------
	.section	.nv.shared._ZN7cutlass13device_kernelIN5flash11enable_sm90INS1_16FlashAttnFwdSm90INS1_25CollectiveMainloopFwdSm90ILi2EN4cute5tupleIJNS5_1CILi1EEES8_S8_EEENS6_IJNS7_ILi192EEENS7_ILi128EEENS7_ILi64EEEEEELi64ENS_10bfloat16_tEfNS_4arch4Sm90ELb0ELb1ELb0ELb1ELb1ELb1ELb0ELb1ELb1ELb1ELb0ELb0EEENS1_21CollectiveEpilogueFwdINS6_IJSA_SC_SB_EEES9_SE_SG_Li384ELb1ELb1ELb0ELb0EEENS1_36VarlenDynamicPersistentTileSchedulerILi192ELi128ELi384ELi128ELb0ELb1ELb1ELb1ELb0ELb1EEEEEEEEEvNT_6ParamsE,"aw",@nobits
	.sectionflags	@""
	.align	16
	.zero		1024


//--------------------- .nv.shared._ZN7cutlass13device_kernelIN5flash11enable_sm90INS1_16FlashAttnFwdSm90INS1_25CollectiveMainloopFwdSm90ILi2EN4cute5tupleIJNS5_1CILi1EEES8_S8_EEENS6_IJNS7_ILi192EEENS7_ILi128EEENS7_ILi64EEEEEELi64ENS_10bfloat16_tEfNS_4arch4Sm90ELb1ELb0ELb0ELb0ELb1ELb0ELb0ELb1ELb1ELb1ELb0ELb0EEENS1_21CollectiveEpilogueFwdINS6_IJSA_SC_SB_EEES9_SE_SG_Li384ELb0ELb1ELb0ELb0EEENS1_30DynamicPersistentTileSchedulerILi384ELi128ELb0ELb1ELb1EEEEEEEEEvNT_6ParamsE --------------------------
	.section	.nv.shared._ZN7cutlass13device_kernelIN5flash11enable_sm90INS1_16FlashAttnFwdSm90INS1_25CollectiveMainloopFwdSm90ILi2EN4cute5tupleIJNS5_1CILi1EEES8_S8_EEENS6_IJNS7_ILi192EEENS7_ILi128EEENS7_ILi64EEEEEELi64ENS_10bfloat16_tEfNS_4arch4Sm90ELb1ELb0ELb0ELb0ELb1ELb0ELb0ELb1ELb1ELb1ELb0ELb0EEENS1_21CollectiveEpilogueFwdINS6_IJSA_SC_SB_EEES9_SE_SG_Li384ELb0ELb1ELb0ELb0EEENS1_30DynamicPersistentTileSchedulerILi384ELi128ELb0ELb1ELb1EEEEEEEEEvNT_6ParamsE,"aw",@nobits
	.sectionflags	@""
	.align	16
	.zero		1024


//--------------------- .nv.shared._ZN7cutlass13device_kernelIN5flash11enable_sm90INS1_16FlashAttnFwdSm90INS1_25CollectiveMainloopFwdSm90ILi2EN4cute5tupleIJNS5_1CILi1EEES8_S8_EEENS6_IJNS7_ILi192EEENS7_ILi128EEENS7_ILi64EEEEEELi64ENS_10bfloat16_tEfNS_4arch4Sm90ELb1ELb0ELb0ELb1ELb1ELb0ELb0ELb1ELb1ELb1ELb0ELb0EEENS1_21CollectiveEpilogueFwdINS6_IJSA_SC_SB_EEES9_SE_SG_Li384ELb1ELb1ELb0ELb0EEENS1_36VarlenDynamicPersistentTileSchedulerILi192ELi128ELi384ELi128ELb0ELb1ELb1ELb1ELb1ELb1EEEEEEEEEvNT_6ParamsE --------------------------
	.section	.nv.shared._ZN7cutlass13device_kernelIN5flash11enable_sm90INS1_16FlashAttnFwdSm90INS1_25CollectiveMainloopFwdSm90ILi2EN4cute5tupleIJNS5_1CILi1EEES8_S8_EEENS6_IJNS7_ILi192EEENS7_ILi128EEENS7_ILi64EEEEEELi64ENS_10bfloat16_tEfNS_4arch4Sm90ELb1ELb0ELb0ELb1ELb1ELb0ELb0ELb1ELb1ELb1ELb0ELb0EEENS1_21CollectiveEpilogueFwdINS6_IJSA_SC_SB_EEES9_SE_SG_Li384ELb1ELb1ELb0ELb0EEENS1_36VarlenDynamicPersistentTileSchedulerILi192ELi128ELi384ELi128ELb0ELb1ELb1ELb1ELb1ELb1EEEEEEEEEvNT_6ParamsE,"aw",@nobits
	.sectionflags	@""
	.align	16
	.zero		1024


//--------------------- .nv.shared._ZN7cutlass13device_kernelIN5flash11enable_sm90INS1_16FlashAttnFwdSm90INS1_25CollectiveMainloopFwdSm90ILi2EN4cute5tupleIJNS5_1CILi1EEES8_S8_EEENS6_IJNS7_ILi192EEENS7_ILi128EEENS7_ILi64EEEEEELi64ENS_10bfloat16_tEfNS_4arch4Sm90ELb1ELb0ELb0ELb1ELb1ELb1ELb0ELb1ELb1ELb1ELb0ELb0EEENS1_21CollectiveEpilogueFwdINS6_IJSA_SC_SB_EEES9_SE_SG_Li384ELb1ELb1ELb0ELb0EEENS1_36VarlenDynamicPersistentTileSchedulerILi192ELi128ELi384ELi128ELb0ELb1ELb1ELb1ELb1ELb1EEEEEEEEEvNT_6ParamsE --------------------------
	.section	.nv.shared._ZN7cutlass13device_kernelIN5flash11enable_sm90INS1_16FlashAttnFwdSm90INS1_25CollectiveMainloopFwdSm90ILi2EN4cute5tupleIJNS5_1CILi1EEES8_S8_EEENS6_IJNS7_ILi192EEENS7_ILi128EEENS7_ILi64EEEEEELi64ENS_10bfloat16_tEfNS_4arch4Sm90ELb1ELb0ELb0ELb1ELb1ELb1ELb0ELb1ELb1ELb1ELb0ELb0EEENS1_21CollectiveEpilogueFwdINS6_IJSA_SC_SB_EEES9_SE_SG_Li384ELb1ELb1ELb0ELb0EEENS1_36VarlenDynamicPersistentTileSchedulerILi192ELi128ELi384ELi128ELb0ELb1ELb1ELb1ELb1ELb1EEEEEEEEEvNT_6ParamsE,"aw",@nobits
	.sectionflags	@""
	.align	16
	.zero		1024


//--------------------- .nv.constant0._ZN7cutlass13device_kernelIN5flash11enable_sm90INS1_16FlashAttnFwdSm90INS1_25CollectiveMainloopFwdSm90ILi2EN4cute5tupleIJNS5_1CILi1EEES8_S8_EEENS6_IJNS7_ILi128EEENS7_ILi80EEENS7_ILi256EEEEEELi256ENS_10bfloat16_tEfNS_4arch4Sm90ELb0ELb0ELb0ELb0ELb1ELb0ELb0ELb1ELb1ELb1ELb0ELb0EEENS1_21CollectiveEpilogueFwdINS6_IJSA_SC_SB_EEES9_SE_SG_Li256ELb0ELb1ELb0ELb0EEENS1_29StaticPersistentTileSchedulerILb0EEEEEEEEEvNT_6ParamsE --------------------------
	.section	.nv.constant0._ZN7cutlass13device_kernelIN5flash11enable_sm90INS1_16FlashAttnFwdSm90INS1_25CollectiveMainloopFwdSm90ILi2EN4cute5tupleIJNS5_1CILi1EEES8_S8_EEENS6_IJNS7_ILi128EEENS7_ILi80EEENS7_ILi256EEEEEELi256ENS_10bfloat16_tEfNS_4arch4Sm90ELb0ELb0ELb0ELb0ELb1ELb0ELb0ELb1ELb1ELb1ELb0ELb0EEENS1_21CollectiveEpilogueFwdINS6_IJSA_SC_SB_EEES9_SE_SG_Li256ELb0ELb1ELb0ELb0EEENS1_29StaticPersistentTileSchedulerILb0EEEEEEEEEvNT_6ParamsE,"a",@progbits
	.sectionflags	@""
	.align	4
.nv.constant0._ZN7cutlass13device_kernelIN5flash11enable_sm90INS1_16FlashAttnFwdSm90INS1_25CollectiveMainloopFwdSm90ILi2EN4cute5tupleIJNS5_1CILi1EEES8_S8_EEENS6_IJNS7_ILi128EEENS7_ILi80EEENS7_ILi256EEEEEELi256ENS_10bfloat16_tEfNS_4arch4Sm90ELb0ELb0ELb0ELb0ELb1ELb0ELb0ELb1ELb1ELb1ELb0ELb0EEENS1_21CollectiveEpilogueFwdINS6_IJSA_SC_SB_EEES9_SE_SG_Li256ELb0ELb1ELb0ELb0EEENS1_29StaticPersistentTileSchedulerILb0EEEEEEEEEvNT_6ParamsE:
	.zero		3200


//--------------------- .nv.constant0._ZN7cutlass13device_kernelIN5flash11enable_sm90INS1_16FlashAttnFwdSm90INS1_25CollectiveMainloopFwdSm90ILi2EN4cute5tupleIJNS5_1CILi1EEES8_S8_EEENS6_IJNS7_ILi128EEENS7_ILi80EEENS7_ILi256EEEEEELi256ENS_10bfloat16_tEfNS_4arch4Sm90ELb0ELb0ELb0ELb1ELb1ELb0ELb0ELb1ELb1ELb1ELb0ELb0EEENS1_21CollectiveEpilogueFwdINS6_IJSA_SC_SB_EEES9_SE_SG_Li256ELb1ELb1ELb0ELb0EEENS1_36VarlenDynamicPersistentTileSchedulerILi128ELi80ELi256ELi128ELb0ELb1ELb1ELb0ELb1ELb1EEEEEEEEEvNT_6ParamsE --------------------------
	.section	.nv.constant0._ZN7cutlass13device_kernelIN5flash11enable_sm90INS1_16FlashAttnFwdSm90INS1_25CollectiveMainloopFwdSm90ILi2EN4cute5tupleIJNS5_1CILi1EEES8_S8_EEENS6_IJNS7_ILi128EEENS7_ILi80EEENS7_ILi256EEEEEELi256ENS_10bfloat16_tEfNS_4arch4Sm90ELb0ELb0ELb0ELb1ELb1ELb0ELb0ELb1ELb1ELb1ELb0ELb0EEENS1_21CollectiveEpilogueFwdINS6_IJSA_SC_SB_EEES9_SE_SG_Li256ELb1ELb1ELb0ELb0EEENS1_36VarlenDynamicPersistentTileSchedulerILi128ELi80ELi256ELi128ELb0ELb1ELb1ELb0ELb1ELb1EEEEEEEEEvNT_6ParamsE,"a",@progbits
	.sectionflags	@""
	.align	4
.nv.constant0._ZN7cutlass13device_kernelIN5flash11enable_sm90INS1_16FlashAttnFwdSm90INS1_25CollectiveMainloopFwdSm90ILi2EN4cute5tupleIJNS5_1CILi1EEES8_S8_EEENS6_IJNS7_ILi128EEENS7_ILi80EEENS7_ILi256EEEEEELi256ENS_10bfloat16_tEfNS_4arch4Sm90ELb0ELb0ELb0ELb1ELb1ELb0ELb0ELb1ELb1ELb1ELb0ELb0EEENS1_21CollectiveEpilogueFwdINS6_IJSA_SC_SB_EEES9_SE_SG_Li256ELb1ELb1ELb0ELb0EEENS1_36VarlenDynamicPersistentTileSchedulerILi128ELi80ELi256ELi128ELb0ELb1ELb1ELb0ELb1ELb1EEEEEEEEEvNT_6ParamsE:
	.zero		3328


//--------------------- .nv.constant0._ZN7cutlass13device_kernelIN5flash11enable_sm90INS1_16FlashAttnFwdSm90INS1_25CollectiveMainloopFwdSm90ILi2EN4cute5tupleIJNS5_1CILi1EEES8_S8_EEENS6_IJNS7_ILi128EEENS7_ILi80EEENS7_ILi256EEEEEELi256ENS_10bfloat16_tEfNS_4arch4Sm90ELb0ELb0ELb0ELb1ELb1ELb1ELb0ELb1ELb1ELb1ELb0ELb0EEENS1_21CollectiveEpilogueFwdINS6_IJSA_SC_SB_EEES9_SE_SG_Li256ELb1ELb1ELb0ELb0EEENS1_36VarlenDynamicPersistentTileSchedulerILi128ELi80ELi256ELi128ELb0ELb1ELb1ELb0ELb1ELb1EEEEEEEEEvNT_6ParamsE --------------------------
	.section	.nv.constant0._ZN7cutlass13device_kernelIN5flash11enable_sm90INS1_16FlashAttnFwdSm90INS1_25CollectiveMainloopFwdSm90ILi2EN4cute5tupleIJNS5_1CILi1EEES8_S8_EEENS6_IJNS7_ILi128EEENS7_ILi80EEENS7_ILi256EEEEEELi256ENS_10bfloat16_tEfNS_4arch4Sm90ELb0ELb0ELb0ELb1ELb1ELb1ELb0ELb1ELb1ELb1ELb0ELb0EEENS1_21CollectiveEpilogueFwdINS6_IJSA_SC_SB_EEES9_SE_SG_Li256ELb1ELb1ELb0ELb0EEENS1_36VarlenDynamicPersistentTileSchedulerILi128ELi80ELi256ELi128ELb0ELb1ELb1ELb0ELb1ELb1EEEEEEEEEvNT_6ParamsE,"a",@progbits
	.sectionflags	@""
	.align	4
.nv.constant0._ZN7cutlass13device_kernelIN5flash11enable_sm90INS1_16FlashAttnFwdSm90INS1_25CollectiveMainloopFwdSm90ILi2EN4cute5tupleIJNS5_1CILi1EEES8_S8_EEENS6_IJNS7_ILi128EEENS7_ILi80EEENS7_ILi256EEEEEELi256ENS_10bfloat16_tEfNS_4arch4Sm90ELb0ELb0ELb0ELb1ELb1ELb1ELb0ELb1ELb1ELb1ELb0ELb0EEENS1_21CollectiveEpilogueFwdINS6_IJSA_SC_SB_EEES9_SE_SG_Li256ELb1ELb1ELb0ELb0EEENS1_36VarlenDynamicPersistentTileSchedulerILi128ELi80ELi256ELi128ELb0ELb1ELb1ELb0ELb1ELb1EEEEEEEEEvNT_6ParamsE:
	.zero		3328


//--------------------- .nv.constant0._ZN7cutlass13device_kernelIN5flash11enable_sm90INS1_16FlashAttnFwdSm90INS1_25CollectiveMainloopFwdSm90ILi2EN4cute5tupleIJNS5_1CILi1EEES8_S8_EEENS6_IJNS7_ILi128EEENS7_ILi64EEENS7_ILi256EEEEEELi256ENS_10bfloat16_tEfNS_4arch4Sm90ELb0ELb1ELb0ELb0ELb1ELb0ELb0ELb1ELb1ELb1ELb0ELb0EEENS1_21CollectiveEpilogueFwdINS6_IJSA_SC_SB_EEES9_SE_SG_Li256ELb0ELb1ELb0ELb0EEENS1_30DynamicPersistentTileSchedulerILi256ELi128ELb0ELb1ELb1EEEEEEEEEvNT_6ParamsE --------------------------
	.section	.nv.constant0._ZN7cutlass13device_kernelIN5flash11enable_sm90INS1_16FlashAttnFwdSm90INS1_25CollectiveMainloopFwdSm90ILi2EN4cute5tupleIJNS5_1CILi1EEES8_S8_EEENS6_IJNS7_ILi128EEENS7_ILi64EEENS7_ILi256EEEEEELi256ENS_10bfloat16_tEfNS_4arch4Sm90ELb0ELb1ELb0ELb0ELb1ELb0ELb0ELb1ELb1ELb1ELb0ELb0EEENS1_21CollectiveEpilogueFwdINS6_IJSA_SC_SB_EEES9_SE_SG_Li256ELb0ELb1ELb0ELb0EEENS1_30DynamicPersistentTileSchedulerILi256ELi128ELb0ELb1ELb1EEEEEEEEEvNT_6ParamsE,"a",@progbits
	.sectionflags	@""
	.align	4
.nv.constant0._ZN7cutlass13device_kernelIN5flash11enable_sm90INS1_16FlashAttnFwdSm90INS1_25CollectiveMainloopFwdSm90ILi2EN4cute5tupleIJNS5_1CILi1EEES8_S8_EEENS6_IJNS7_ILi128EEENS7_ILi64EEENS7_ILi256EEEEEELi256ENS_10bfloat16_tEfNS_4arch4Sm90ELb0ELb1ELb0ELb0ELb1ELb0ELb0ELb1ELb1ELb1ELb0ELb0EEENS1_21CollectiveEpilogueFwdINS6_IJSA_SC_SB_EEES9_SE_SG_Li256ELb0ELb1ELb0ELb0EEENS1_30DynamicPersistentTileSchedulerILi256ELi128ELb0ELb1ELb1EEEEEEEEEvNT_6ParamsE:
	.zero		3328


//--------------------- .nv.constant0._ZN7cutlass13device_kernelIN5flash11enable_sm90INS1_16FlashAttnFwdSm90INS1_25CollectiveMainloopFwdSm90ILi2EN4cute5tupleIJNS5_1CILi1EEES8_S8_EEENS6_IJNS7_ILi128EEENS7_ILi64EEENS7_ILi256EEEEEELi256ENS_10bfloat16_tEfNS_4arch4Sm90ELb0ELb1ELb0ELb1ELb1ELb0ELb0ELb1ELb1ELb1ELb0ELb0EEENS1_21CollectiveEpilogueFwdINS6_IJSA_SC_SB_EEES9_SE_SG_Li256ELb1ELb1ELb0ELb0EEENS1_36VarlenDynamicPersistentTileSchedulerILi128ELi64ELi256ELi128ELb0ELb1ELb1ELb1ELb0ELb1EEEEEEEEEvNT_6ParamsE --------------------------
	.section	.nv.constant0._ZN7cutlass13device_kernelIN5flash11enable_sm90INS1_16FlashAttnFwdSm90INS1_25CollectiveMainloopFwdSm90ILi2EN4cute5tupleIJNS5_1CILi1EEES8_S8_EEENS6_IJNS7_ILi128EEENS7_ILi64EEENS7_ILi256EEEEEELi256ENS_10bfloat16_tEfNS_4arch4Sm90ELb0ELb1ELb0ELb1ELb1ELb0ELb0ELb1ELb1ELb1ELb0ELb0EEENS1_21CollectiveEpilogueFwdINS6_IJSA_SC_SB_EEES9_SE_SG_Li256ELb1ELb1ELb0ELb0EEENS1_36VarlenDynamicPersistentTileSchedulerILi128ELi64ELi256ELi128ELb0ELb1ELb1ELb1ELb0ELb1EEEEEEEEEvNT_6ParamsE,"a",@progbits
	.sectionflags	@""
	.align	4
.nv.constant0._ZN7cutlass13device_kernelIN5flash11enable_sm90INS1_16FlashAttnFwdSm90INS1_25CollectiveMainloopFwdSm90ILi2EN4cute5tupleIJNS5_1CILi1EEES8_S8_EEENS6_IJNS7_ILi128EEENS7_ILi64EEENS7_ILi256EEEEEELi256ENS_10bfloat16_tEfNS_4arch4Sm90ELb0ELb1ELb0ELb1ELb1ELb0ELb0ELb1ELb1ELb1ELb0ELb0EEENS1_21CollectiveEpilogueFwdINS6_IJSA_SC_SB_EEES9_SE_SG_Li256ELb1ELb1ELb0ELb0EEENS1_36VarlenDynamicPersistentTileSchedulerILi128ELi64ELi256ELi128ELb0ELb1ELb1ELb1ELb0ELb1EEEEEEEEEvNT_6ParamsE:
	.zero		3328


//--------------------- .nv.constant0._ZN7cutlass13device_kernelIN5flash11enable_sm90INS1_16FlashAttnFwdSm90INS1_25CollectiveMainloopFwdSm90ILi2EN4cute5tupleIJNS5_1CILi1EEES8_S8_EEENS6_IJNS7_ILi128EEENS7_ILi64EEENS7_ILi256EEEEEELi256ENS_10bfloat16_tEfNS_4arch4Sm90ELb0ELb1ELb0ELb1ELb1ELb1ELb0ELb1ELb1ELb1ELb0ELb0EEENS1_21CollectiveEpilogueFwdINS6_IJSA_SC_SB_EEES9_SE_SG_Li256ELb1ELb1ELb0ELb0EEENS1_36VarlenDynamicPersistentTileSchedulerILi128ELi64ELi256ELi128ELb0ELb1ELb1ELb1ELb0ELb1EEEEEEEEEvNT_6ParamsE --------------------------
	.section	.nv.constant0._ZN7cutlass13device_kernelIN5flash11enable_sm90INS1_16FlashAttnFwdSm90INS1_25CollectiveMainloopFwdSm90ILi2EN4cute5tupleIJNS5_1CILi1EEES8_S8_EEENS6_IJNS7_ILi128EEENS7_ILi64EEENS7_ILi256EEEEEELi256ENS_10bfloat16_tEfNS_4arch4Sm90ELb0ELb1ELb0ELb1ELb1ELb1ELb0ELb1ELb1ELb1ELb0ELb0EEENS1_21CollectiveEpilogueFwdINS6_IJSA_SC_SB_EEES9_SE_SG_Li256ELb1ELb1ELb0ELb0EEENS1_36VarlenDynamicPersistentTileSchedulerILi128ELi64ELi256ELi128ELb0ELb1ELb1ELb1ELb0ELb1EEEEEEEEEvNT_6ParamsE,"a",@progbits
	.sectionflags	@""
	.align	4
.nv.constant0._ZN7cutlass13device_kernelIN5flash11enable_sm90INS1_16FlashAttnFwdSm90INS1_25CollectiveMainloopFwdSm90ILi2EN4cute5tupleIJNS5_1CILi1EEES8_S8_EEENS6_IJNS7_ILi128EEENS7_ILi64EEENS7_ILi256EEEEEELi256ENS_10bfloat16_tEfNS_4arch4Sm90ELb0ELb1ELb0ELb1ELb1ELb1ELb0ELb1ELb1ELb1ELb0ELb0EEENS1_21CollectiveEpilogueFwdINS6_IJSA_SC_SB_EEES9_SE_SG_Li256ELb1ELb1ELb0ELb0EEENS1_36VarlenDynamicPersistentTileSchedulerILi128ELi64ELi256ELi128ELb0ELb1ELb1ELb1ELb0ELb1EEEEEEEEEvNT_6ParamsE:
	.zero		3328


//--------------------- .nv.constant0._ZN7cutlass13device_kernelIN5flash11enable_sm90INS1_16FlashAttnFwdSm90INS1_25CollectiveMainloopFwdSm90ILi2EN4cute5tupleIJNS5_1CILi1EEES8_S8_EEENS6_IJNS7_ILi128EEENS7_ILi80EEENS7_ILi256EEEEEELi256ENS_10bfloat16_tEfNS_4arch4Sm90ELb1ELb0ELb0ELb0ELb1ELb0ELb0ELb1ELb1ELb1ELb0ELb0EEENS1_21CollectiveEpilogueFwdINS6_IJSA_SC_SB_EEES9_SE_SG_Li256ELb0ELb1ELb0ELb0EEENS1_30DynamicPersistentTileSchedulerILi256ELi128ELb0ELb1ELb1EEEEEEEEEvNT_6ParamsE --------------------------
	.section	.nv.constant0._ZN7cutlass13device_kernelIN5flash11enable_sm90INS1_16FlashAttnFwdSm90INS1_25CollectiveMainloopFwdSm90ILi2EN4cute5tupleIJNS5_1CILi1EEES8_S8_EEENS6_IJNS7_ILi128EEENS7_ILi80EEENS7_ILi256EEEEEELi256ENS_10bfloat16_tEfNS_4arch4Sm90ELb1ELb0ELb0ELb0ELb1ELb0ELb0ELb1ELb1ELb1ELb0ELb0EEENS1_21CollectiveEpilogueFwdINS6_IJSA_SC_SB_EEES9_SE_SG_Li256ELb0ELb1ELb0ELb0EEENS1_30DynamicPersistentTileSchedulerILi256ELi128ELb0ELb1ELb1EEEEEEEEEvNT_6ParamsE,"a",@progbits
	.sectionflags	@""
	.align	4
.nv.constant0._ZN7cutlass13device_kernelIN5flash11enable_sm90INS1_16FlashAttnFwdSm90INS1_25CollectiveMainloopFwdSm90ILi2EN4cute5tupleIJNS5_1CILi1EEES8_S8_EEENS6_IJNS7_ILi128EEENS7_ILi80EEENS7_ILi256EEEEEELi256ENS_10bfloat16_tEfNS_4arch4Sm90ELb1ELb0ELb0ELb0ELb1ELb0ELb0ELb1ELb1ELb1ELb0ELb0EEENS1_21CollectiveEpilogueFwdINS6_IJSA_SC_SB_EEES9_SE_SG_Li256ELb0ELb1ELb0ELb0EEENS1_30DynamicPersistentTileSchedulerILi256ELi128ELb0ELb1ELb1EEEEEEEEEvNT_6ParamsE:
	.zero		3328


//--------------------- .nv.constant0._ZN7cutlass13device_kernelIN5flash11enable_sm90INS1_16FlashAttnFwdSm90INS1_25CollectiveMainloopFwdSm90ILi2EN4cute5tupleIJNS5_1CILi1EEES8_S8_EEENS6_IJNS7_ILi128EEENS7_ILi80EEENS7_ILi256EEEEEELi256ENS_10bfloat16_tEfNS_4arch4Sm90ELb1ELb0ELb0ELb1ELb1ELb0ELb0ELb1ELb1ELb1ELb0ELb0EEENS1_21CollectiveEpilogueFwdINS6_IJSA_SC_SB_EEES9_SE_SG_Li256ELb1ELb1ELb0ELb0EEENS1_36VarlenDynamicPersistentTileSchedulerILi128ELi80ELi256ELi128ELb0ELb1ELb1ELb1ELb1ELb1EEEEEEEEEvNT_6ParamsE --------------------------
	.section	.nv.constant0._ZN7cutlass13device_kernelIN5flash11enable_sm90INS1_16FlashAttnFwdSm90INS1_25CollectiveMainloopFwdSm90ILi2EN4cute5tupleIJNS5_1CILi1EEES8_S8_EEENS6_IJNS7_ILi128EEENS7_ILi80EEENS7_ILi256EEEEEELi256ENS_10bfloat16_tEfNS_4arch4Sm90ELb1ELb0ELb0ELb1ELb1ELb0ELb0ELb1ELb1ELb1ELb0ELb0EEENS1_21CollectiveEpilogueFwdINS6_IJSA_SC_SB_EEES9_SE_SG_Li256ELb1ELb1ELb0ELb0EEENS1_36VarlenDynamicPersistentTileSchedulerILi128ELi80ELi256ELi128ELb0ELb1ELb1ELb1ELb1ELb1EEEEEEEEEvNT_6ParamsE,"a",@progbits
	.sectionflags	@""
	.align	4
.nv.constant0._ZN7cutlass13device_kernelIN5flash11enable_sm90INS1_16FlashAttnFwdSm90INS1_25CollectiveMainloopFwdSm90ILi2EN4cute5tupleIJNS5_1CILi1EEES8_S8_EEENS6_IJNS7_ILi128EEENS7_ILi80EEENS7_ILi256EEEEEELi256ENS_10bfloat16_tEfNS_4arch4Sm90ELb1ELb0ELb0ELb1ELb1ELb0ELb0ELb1ELb1ELb1ELb0ELb0EEENS1_21CollectiveEpilogueFwdINS6_IJSA_SC_SB_EEES9_SE_SG_Li256ELb1ELb1ELb0ELb0EEENS1_36VarlenDynamicPersistentTileSchedulerILi128ELi80ELi256ELi128ELb0ELb1ELb1ELb1ELb1ELb1EEEEEEEEEvNT_6ParamsE:
	.zero		3328


//--------------------- .nv.constant0._ZN7cutlass13device_kernelIN5flash11enable_sm90INS1_16FlashAttnFwdSm90INS1_25CollectiveMainloopFwdSm90ILi2EN4cute5tupleIJNS5_1CILi1EEES8_S8_EEENS6_IJNS7_ILi128EEENS7_ILi80EEENS7_ILi256EEEEEELi256ENS_10bfloat16_tEfNS_4arch4Sm90ELb1ELb0ELb0ELb1ELb1ELb1ELb0ELb1ELb1ELb1ELb0ELb0EEENS1_21CollectiveEpilogueFwdINS6_IJSA_SC_SB_EEES9_SE_SG_Li256ELb1ELb1ELb0ELb0EEENS1_36VarlenDynamicPersistentTileSchedulerILi128ELi80ELi256ELi128ELb0ELb1ELb1ELb1ELb1ELb1EEEEEEEEEvNT_6ParamsE --------------------------
	.section	.nv.constant0._ZN7cutlass13device_kernelIN5flash11enable_sm90INS1_16FlashAttnFwdSm90INS1_25CollectiveMainloopFwdSm90ILi2EN4cute5tupleIJNS5_1CILi1EEES8_S8_EEENS6_IJNS7_ILi128EEENS7_ILi80EEENS7_ILi256EEEEEELi256ENS_10bfloat16_tEfNS_4arch4Sm90ELb1ELb0ELb0ELb1ELb1ELb1ELb0ELb1ELb1ELb1ELb0ELb0EEENS1_21CollectiveEpilogueFwdINS6_IJSA_SC_SB_EEES9_SE_SG_Li256ELb1ELb1ELb0ELb0EEENS1_36VarlenDynamicPersistentTileSchedulerILi128ELi80ELi256ELi128ELb0ELb1ELb1ELb1ELb1ELb1EEEEEEEEEvNT_6ParamsE,"a",@progbits
	.sectionflags	@""
	.align	4
.nv.constant0._ZN7cutlass13device_kernelIN5flash11enable_sm90INS1_16FlashAttnFwdSm90INS1_25CollectiveMainloopFwdSm90ILi2EN4cute5tupleIJNS5_1CILi1EEES8_S8_EEENS6_IJNS7_ILi128EEENS7_ILi80EEENS7_ILi256EEEEEELi256ENS_10bfloat16_tEfNS_4arch4Sm90ELb1ELb0ELb0ELb1ELb1ELb1ELb0ELb1ELb1ELb1ELb0ELb0EEENS1_21CollectiveEpilogueFwdINS6_IJSA_SC_SB_EEES9_SE_SG_Li256ELb1ELb1ELb0ELb0EEENS1_36VarlenDynamicPersistentTileSchedulerILi128ELi80ELi256ELi128ELb0ELb1ELb1ELb1ELb1ELb1EEEEEEEEEvNT_6ParamsE:
	.zero		3328


//--------------------- .nv.constant0._ZN7cutlass13device_kernelIN5flash11enable_sm90INS1_16FlashAttnFwdSm90INS1_25CollectiveMainloopFwdSm90ILi2EN4cute5tupleIJNS5_1CILi1EEES8_S8_EEENS6_IJNS7_ILi128EEENS7_ILi96EEENS7_ILi192EEEEEELi192ENS_10bfloat16_tEfNS_4arch4Sm90ELb0ELb0ELb0ELb0ELb1ELb0ELb0ELb1ELb1ELb1ELb0ELb0EEENS1_21CollectiveEpilogueFwdINS6_IJSA_SC_SB_EEES9_SE_SG_Li256ELb0ELb1ELb0ELb0EEENS1_29StaticPersistentTileSchedulerILb0EEEEEEEEEvNT_6ParamsE --------------------------
	.section	.nv.constant0._ZN7cutlass13device_kernelIN5flash11enable_sm90INS1_16FlashAttnFwdSm90INS1_25CollectiveMainloopFwdSm90ILi2EN4cute5tupleIJNS5_1CILi1EEES8_S8_EEENS6_IJNS7_ILi128EEENS7_ILi96EEENS7_ILi192EEEEEELi192ENS_10bfloat16_tEfNS_4arch4Sm90ELb0ELb0ELb0ELb0ELb1ELb0ELb0ELb1ELb1ELb1ELb0ELb0EEENS1_21CollectiveEpilogueFwdINS6_IJSA_SC_SB_EEES9_SE_SG_Li256ELb0ELb1ELb0ELb0EEENS1_29StaticPersistentTileSchedulerILb0EEEEEEEEEvNT_6ParamsE,"a",@progbits
	.sectionflags	@""
	.align	4
.nv.constant0._ZN7cutlass13device_kernelIN5flash11enable_sm90INS1_16FlashAttnFwdSm90INS1_25CollectiveMainloopFwdSm90ILi2EN4cute5tupleIJNS5_1CILi1EEES8_S8_EEENS6_IJNS7_ILi128EEENS7_ILi96EEENS7_ILi192EEEEEELi192ENS_10bfloat16_tEfNS_4arch4Sm90ELb0ELb0ELb0ELb0ELb1ELb0ELb0ELb1ELb1ELb1ELb0ELb0EEENS1_21CollectiveEpilogueFwdINS6_IJSA_SC_SB_EEES9_SE_SG_Li256ELb0ELb1ELb0ELb0EEENS1_29StaticPersistentTileSchedulerILb0EEEEEEEEEvNT_6ParamsE:
	.zero		3200


//--------------------- .nv.constant0._ZN7cutlass13device_kernelIN5flash11enable_sm90INS1_16FlashAttnFwdSm90INS1_25CollectiveMainloopFwdSm90ILi2EN4cute5tupleIJNS5_1CILi1EEES8_S8_EEENS6_IJNS7_ILi128EEENS7_ILi96EEENS7_ILi192EEEEEELi192ENS_10bfloat16_tEfNS_4arch4Sm90ELb0ELb0ELb0ELb1ELb1ELb0ELb0ELb1ELb1ELb1ELb0ELb0EEENS1_21CollectiveEpilogueFwdINS6_IJSA_SC_SB_EEES9_SE_SG_Li256ELb1ELb1ELb0ELb0EEENS1_36VarlenDynamicPersistentTileSchedulerILi128ELi96ELi256ELi128ELb0ELb1ELb1ELb0ELb1ELb1EEEEEEEEEvNT_6ParamsE --------------------------
	.section	.nv.constant0._ZN7cutlass13device_kernelIN5flash11enable_sm90INS1_16FlashAttnFwdSm90INS1_25CollectiveMainloopFwdSm90ILi2EN4cute5tupleIJNS5_1CILi1EEES8_S8_EEENS6_IJNS7_ILi128EEENS7_ILi96EEENS7_ILi192EEEEEELi192ENS_10bfloat16_tEfNS_4arch4Sm90ELb0ELb0ELb0ELb1ELb1ELb0ELb0ELb1ELb1ELb1ELb0ELb0EEENS1_21CollectiveEpilogueFwdINS6_IJSA_SC_SB_EEES9_SE_SG_Li256ELb1ELb1ELb0ELb0EEENS1_36VarlenDynamicPersistentTileSchedulerILi128ELi96ELi256ELi128ELb0ELb1ELb1ELb0ELb1ELb1EEEEEEEEEvNT_6ParamsE,"a",@progbits
	.sectionflags	@""
	.align	4
.nv.constant0._ZN7cutlass13device_kernelIN5flash11enable_sm90INS1_16FlashAttnFwdSm90INS1_25CollectiveMainloopFwdSm90ILi2EN4cute5tupleIJNS5_1CILi1EEES8_S8_EEENS6_IJNS7_ILi128EEENS7_ILi96EEENS7_ILi192EEEEEELi192ENS_10bfloat16_tEfNS_4arch4Sm90ELb0ELb0ELb0ELb1ELb1ELb0ELb0ELb1ELb1ELb1ELb0ELb0EEENS1_21CollectiveEpilogueFwdINS6_IJSA_SC_SB_EEES9_SE_SG_Li256ELb1ELb1ELb0ELb0EEENS1_36VarlenDynamicPersistentTileSchedulerILi128ELi96ELi256ELi128ELb0ELb1ELb1ELb0ELb1ELb1EEEEEEEEEvNT_6ParamsE:
	.zero		3328


//--------------------- .nv.constant0._ZN7cutlass13device_kernelIN5flash11enable_sm90INS1_16FlashAttnFwdSm90INS1_25CollectiveMainloopFwdSm90ILi2EN4cute5tupleIJNS5_1CILi1EEES8_S8_EEENS6_IJNS7_ILi128EEENS7_ILi96EEENS7_ILi192EEEEEELi192ENS_10bfloat16_tEfNS_4arch4Sm90ELb0ELb0ELb0ELb1ELb1ELb1ELb0ELb1ELb1ELb1ELb0ELb0EEENS1_21CollectiveEpilogueFwdINS6_IJSA_SC_SB_EEES9_SE_SG_Li256ELb1ELb1ELb0ELb0EEENS1_36VarlenDynamicPersistentTileSchedulerILi128ELi96ELi256ELi128ELb0ELb1ELb1ELb0ELb1ELb1EEEEEEEEEvNT_6ParamsE --------------------------
	.section	.nv.constant0._ZN7cutlass13device_kernelIN5flash11enable_sm90INS1_16FlashAttnFwdSm90INS1_25CollectiveMainloopFwdSm90ILi2EN4cute5tupleIJNS5_1CILi1EEES8_S8_EEENS6_IJNS7_ILi128EEENS7_ILi96EEENS7_ILi192EEEEEELi192ENS_10bfloat16_tEfNS_4arch4Sm90ELb0ELb0ELb0ELb1ELb1ELb1ELb0ELb1ELb1ELb1ELb0ELb0EEENS1_21CollectiveEpilogueFwdINS6_IJSA_SC_SB_EEES9_SE_SG_Li256ELb1ELb1ELb0ELb0EEENS1_36VarlenDynamicPersistentTileSchedulerILi128ELi96ELi256ELi128ELb0ELb1ELb1ELb0ELb1ELb1EEEEEEEEEvNT_6ParamsE,"a",@progbits
	.sectionflags	@""
	.align	4
.nv.constant0._ZN7cutlass13device_kernelIN5flash11enable_sm90INS1_16FlashAttnFwdSm90INS1_25CollectiveMainloopFwdSm90ILi2EN4cute5tupleIJNS5_1CILi1EEES8_S8_EEENS6_IJNS7_ILi128EEENS7_ILi96EEENS7_ILi192EEEEEELi192ENS_10bfloat16_tEfNS_4arch4Sm90ELb0ELb0ELb0ELb1ELb1ELb1ELb0ELb1ELb1ELb1ELb0ELb0EEENS1_21CollectiveEpilogueFwdINS6_IJSA_SC_SB_EEES9_SE_SG_Li256ELb1ELb1ELb0ELb0EEENS1_36VarlenDynamicPersistentTileSchedulerILi128ELi96ELi256ELi128ELb0ELb1ELb1ELb0ELb1ELb1EEEEEEEEEvNT_6ParamsE:
	.zero		3328


//--------------------- .nv.constant0._ZN7cutlass13device_kernelIN5flash11enable_sm90INS1_16FlashAttnFwdSm90INS1_25CollectiveMainloopFwdSm90ILi2EN4cute5tupleIJNS5_1CILi1EEES8_S8_EEENS6_IJNS7_ILi128EEENS7_ILi96EEENS7_ILi192EEEEEELi192ENS_10bfloat16_tEfNS_4arch4Sm90ELb0ELb1ELb0ELb0ELb1ELb0ELb0ELb1ELb1ELb1ELb0ELb0EEENS1_21CollectiveEpilogueFwdINS6_IJSA_SC_SB_EEES9_SE_SG_Li256ELb0ELb1ELb0ELb0EEENS1_30DynamicPersistentTileSchedulerILi256ELi128ELb0ELb1ELb1EEEEEEEEEvNT_6ParamsE --------------------------
	.section	.nv.constant0._ZN7cutlass13device_kernelIN5flash11enable_sm90INS1_16FlashAttnFwdSm90INS1_25CollectiveMainloopFwdSm90ILi2EN4cute5tupleIJNS5_1CILi1EEES8_S8_EEENS6_IJNS7_ILi128EEENS7_ILi96EEENS7_ILi192EEEEEELi192ENS_10bfloat16_tEfNS_4arch4Sm90ELb0ELb1ELb0ELb0ELb1ELb0ELb0ELb1ELb1ELb1ELb0ELb0EEENS1_21CollectiveEpilogueFwdINS6_IJSA_SC_SB_EEES9_SE_SG_Li256ELb0ELb1ELb0ELb0EEENS1_30DynamicPersistentTileSchedulerILi256ELi128ELb0ELb1ELb1EEEEEEEEEvNT_6ParamsE,"a",@progbits
	.sectionflags	@""
	.align	4
.nv.constant0._ZN7cutlass13device_kernelIN5flash11enable_sm90INS1_16FlashAttnFwdSm90INS1_25CollectiveMainloopFwdSm90ILi2EN4cute5tupleIJNS5_1CILi1EEES8_S8_EEENS6_IJNS7_ILi128EEENS7_ILi96EEENS7_ILi192EEEEEELi192ENS_10bfloat16_tEfNS_4arch4Sm90ELb0ELb1ELb0ELb0ELb1ELb0ELb0ELb1ELb1ELb1ELb0ELb0EEENS1_21CollectiveEpilogueFwdINS6_IJSA_SC_SB_EEES9_SE_SG_Li256ELb0ELb1ELb0ELb0EEENS1_30DynamicPersistentTileSchedulerILi256ELi128ELb0ELb1ELb1EEEEEEEEEvNT_6ParamsE:
	.zero		3328


//--------------------- .nv.constant0._ZN7cutlass13device_kernelIN5flash11enable_sm90INS1_16FlashAttnFwdSm90INS1_25CollectiveMainloopFwdSm90ILi2EN4cute5tupleIJNS5_1CILi1EEES8_S8_EEENS6_IJNS7_ILi128EEENS7_ILi96EEENS7_ILi192EEEEEELi192ENS_10bfloat16_tEfNS_4arch4Sm90ELb0ELb1ELb0ELb1ELb1ELb0ELb0ELb1ELb1ELb1ELb0ELb0EEENS1_21CollectiveEpilogueFwdINS6_IJSA_SC_SB_EEES9_SE_SG_Li256ELb1ELb1ELb0ELb0EEENS1_36VarlenDynamicPersistentTileSchedulerILi128ELi96ELi256ELi128ELb0ELb1ELb1ELb1ELb0ELb1EEEEEEEEEvNT_6ParamsE --------------------------
	.section	.nv.constant0._ZN7cutlass13device_kernelIN5flash11enable_sm90INS1_16FlashAttnFwdSm90INS1_25CollectiveMainloopFwdSm90ILi2EN4cute5tupleIJNS5_1CILi1EEES8_S8_EEENS6_IJNS7_ILi128EEENS7_ILi96EEENS7_ILi192EEEEEELi192ENS_10bfloat16_tEfNS_4arch4Sm90ELb0ELb1ELb0ELb1ELb1ELb0ELb0ELb1ELb1ELb1ELb0ELb0EEENS1_21CollectiveEpilogueFwdINS6_IJSA_SC_SB_EEES9_SE_SG_Li256ELb1ELb1ELb0ELb0EEENS1_36VarlenDynamicPersistentTileSchedulerILi128ELi96ELi256ELi128ELb0ELb1ELb1ELb1ELb0ELb1EEEEEEEEEvNT_6ParamsE,"a",@progbits
	.sectionflags	@""
	.align	4
.nv.constant0._ZN7cutlass13device_kernelIN5flash11enable_sm90INS1_16FlashAttnFwdSm90INS1_25CollectiveMainloopFwdSm90ILi2EN4cute5tupleIJNS5_1CILi1EEES8_S8_EEENS6_IJNS7_ILi128EEENS7_ILi96EEENS7_ILi192EEEEEELi192ENS_10bfloat16_tEfNS_4arch4Sm90ELb0ELb1ELb0ELb1ELb1ELb0ELb0ELb1ELb1ELb1ELb0ELb0EEENS1_21CollectiveEpilogueFwdINS6_IJSA_SC_SB_EEES9_SE_SG_Li256ELb1ELb1ELb0ELb0EEENS1_36VarlenDynamicPersistentTileSchedulerILi128ELi96ELi256ELi128ELb0ELb1ELb1ELb1ELb0ELb1EEEEEEEEEvNT_6ParamsE:
	.zero		3328


//--------------------- .nv.constant0._ZN7cutlass13device_kernelIN5flash11enable_sm90INS1_16FlashAttnFwdSm90INS1_25CollectiveMainloopFwdSm90ILi2EN4cute5tupleIJNS5_1CILi1EEES8_S8_EEENS6_IJNS7_ILi128EEENS7_ILi96EEENS7_ILi192EEEEEELi192ENS_10bfloat16_tEfNS_4arch4Sm90ELb0ELb1ELb0ELb1ELb1ELb1ELb0ELb1ELb1ELb1ELb0ELb0EEENS1_21CollectiveEpilogueFwdINS6_IJSA_SC_SB_EEES9_SE_SG_Li256ELb1ELb1ELb0ELb0EEENS1_36VarlenDynamicPersistentTileSchedulerILi128ELi96ELi256ELi128ELb0ELb1ELb1ELb1ELb0ELb1EEEEEEEEEvNT_6ParamsE --------------------------
	.section	.nv.constant0._ZN7cutlass13device_kernelIN5flash11enable_sm90INS1_16FlashAttnFwdSm90INS1_25CollectiveMainloopFwdSm90ILi2EN4cute5tupleIJNS5_1CILi1EEES8_S8_EEENS6_IJNS7_ILi128EEENS7_ILi96EEENS7_ILi192EEEEEELi192ENS_10bfloat16_tEfNS_4arch4Sm90ELb0ELb1ELb0ELb1ELb1ELb1ELb0ELb1ELb1ELb1ELb0ELb0EEENS1_21CollectiveEpilogueFwdINS6_IJSA_SC_SB_EEES9_SE_SG_Li256ELb1ELb1ELb0ELb0EEENS1_36VarlenDynamicPersistentTileSchedulerILi128ELi96ELi256ELi128ELb0ELb1ELb1ELb1ELb0ELb1EEEEEEEEEvNT_6ParamsE,"a",@progbits
	.sectionflags	@""
	.align	4
.nv.constant0._ZN7cutlass13device_kernelIN5flash11enable_sm90INS1_16FlashAttnFwdSm90INS1_25CollectiveMainloopFwdSm90ILi2EN4cute5tupleIJNS5_1CILi1EEES8_S8_EEENS6_IJNS7_ILi128EEENS7_ILi96EEENS7_ILi192EEEEEELi192ENS_10bfloat16_tEfNS_4arch4Sm90ELb0ELb1ELb0ELb1ELb1ELb1ELb0ELb1ELb1ELb1ELb0ELb0EEENS1_21CollectiveEpilogueFwdINS6_IJSA_SC_SB_EEES9_SE_SG_Li256ELb1ELb1ELb0ELb0EEENS1_36VarlenDynamicPersistentTileSchedulerILi128ELi96ELi256ELi128ELb0ELb1ELb1ELb1ELb0ELb1EEEEEEEEEvNT_6ParamsE:
	.zero		3328


//--------------------- .nv.constant0._ZN7cutlass13device_kernelIN5flash11enable_sm90INS1_16FlashAttnFwdSm90INS1_25CollectiveMainloopFwdSm90ILi2EN4cute5tupleIJNS5_1CILi1EEES8_S8_EEENS6_IJNS7_ILi128EEENS7_ILi96EEENS7_ILi192EEEEEELi192ENS_10bfloat16_tEfNS_4arch4Sm90ELb1ELb0ELb0ELb0ELb1ELb0ELb0ELb1ELb1ELb1ELb0ELb0EEENS1_21CollectiveEpilogueFwdINS6_IJSA_SC_SB_EEES9_SE_SG_Li256ELb0ELb1ELb0ELb0EEENS1_30DynamicPersistentTileSchedulerILi256ELi128ELb0ELb1ELb1EEEEEEEEEvNT_6ParamsE --------------------------
	.section	.nv.constant0._ZN7cutlass13device_kernelIN5flash11enable_sm90INS1_16FlashAttnFwdSm90INS1_25CollectiveMainloopFwdSm90ILi2EN4cute5tupleIJNS5_1CILi1EEES8_S8_EEENS6_IJNS7_ILi128EEENS7_ILi96EEENS7_ILi192EEEEEELi192ENS_10bfloat16_tEfNS_4arch4Sm90ELb1ELb0ELb0ELb0ELb1ELb0ELb0ELb1ELb1ELb1ELb0ELb0EEENS1_21CollectiveEpilogueFwdINS6_IJSA_SC_SB_EEES9_SE_SG_Li256ELb0ELb1ELb0ELb0EEENS1_30DynamicPersistentTileSchedulerILi256ELi128ELb0ELb1ELb1EEEEEEEEEvNT_6ParamsE,"a",@progbits
	.sectionflags	@""
	.align	4
.nv.constant0._ZN7cutlass13device_kernelIN5flash11enable_sm90INS1_16FlashAttnFwdSm90INS1_25CollectiveMainloopFwdSm90ILi2EN4cute5tupleIJNS5_1CILi1EEES8_S8_EEENS6_IJNS7_ILi128EEENS7_ILi96EEENS7_ILi192EEEEEELi192ENS_10bfloat16_tEfNS_4arch4Sm90ELb1ELb0ELb0ELb0ELb1ELb0ELb0ELb1ELb1ELb1ELb0ELb0EEENS1_21CollectiveEpilogueFwdINS6_IJSA_SC_SB_EEES9_SE_SG_Li256ELb0ELb1ELb0ELb0EEENS1_30DynamicPersistentTileSchedulerILi256ELi128ELb0ELb1ELb1EEEEEEEEEvNT_6ParamsE:
	.zero		3328


//--------------------- .nv.constant0._ZN7cutlass13device_kernelIN5flash11enable_sm90INS1_16FlashAttnFwdSm90INS1_25CollectiveMainloopFwdSm90ILi2EN4cute5tupleIJNS5_1CILi1EEES8_S8_EEENS6_IJNS7_ILi128EEENS7_ILi96EEENS7_ILi192EEEEEELi192ENS_10bfloat16_tEfNS_4arch4Sm90ELb1ELb0ELb0ELb1ELb1ELb0ELb0ELb1ELb1ELb1ELb0ELb0EEENS1_21CollectiveEpilogueFwdINS6_IJSA_SC_SB_EEES9_SE_SG_Li256ELb1ELb1ELb0ELb0EEENS1_36VarlenDynamicPersistentTileSchedulerILi128ELi96ELi256ELi128ELb0ELb1ELb1ELb1ELb1ELb1EEEEEEEEEvNT_6ParamsE --------------------------
	.section	.nv.constant0._ZN7cutlass13device_kernelIN5flash11enable_sm90INS1_16FlashAttnFwdSm90INS1_25CollectiveMainloopFwdSm90ILi2EN4cute5tupleIJNS5_1CILi1EEES8_S8_EEENS6_IJNS7_ILi128EEENS7_ILi96EEENS7_ILi192EEEEEELi192ENS_10bfloat16_tEfNS_4arch4Sm90ELb1ELb0ELb0ELb1ELb1ELb0ELb0ELb1ELb1ELb1ELb0ELb0EEENS1_21CollectiveEpilogueFwdINS6_IJSA_SC_SB_EEES9_SE_SG_Li256ELb1ELb1ELb0ELb0EEENS1_36VarlenDynamicPersistentTileSchedulerILi128ELi96ELi256ELi128ELb0ELb1ELb1ELb1ELb1ELb1EEEEEEEEEvNT_6ParamsE,"a",@progbits
	.sectionflags	@""
	.align	4
.nv.constant0._ZN7cutlass13device_kernelIN5flash11enable_sm90INS1_16FlashAttnFwdSm90INS1_25CollectiveMainloopFwdSm90ILi2EN4cute5tupleIJNS5_1CILi1EEES8_S8_EEENS6_IJNS7_ILi128EEENS7_ILi96EEENS7_ILi192EEEEEELi192ENS_10bfloat16_tEfNS_4arch4Sm90ELb1ELb0ELb0ELb1ELb1ELb0ELb0ELb1ELb1ELb1ELb0ELb0EEENS1_21CollectiveEpilogueFwdINS6_IJSA_SC_SB_EEES9_SE_SG_Li256ELb1ELb1ELb0ELb0EEENS1_36VarlenDynamicPersistentTileSchedulerILi128ELi96ELi256ELi128ELb0ELb1ELb1ELb1ELb1ELb1EEEEEEEEEvNT_6ParamsE:
	.zero		3328


//--------------------- .nv.constant0._ZN7cutlass13device_kernelIN5flash11enable_sm90INS1_16FlashAttnFwdSm90INS1_25CollectiveMainloopFwdSm90ILi2EN4cute5tupleIJNS5_1CILi1EEES8_S8_EEENS6_IJNS7_ILi128EEENS7_ILi96EEENS7_ILi192EEEEEELi192ENS_10bfloat16_tEfNS_4arch4Sm90ELb1ELb0ELb0ELb1ELb1ELb1ELb0ELb1ELb1ELb1ELb0ELb0EEENS1_21CollectiveEpilogueFwdINS6_IJSA_SC_SB_EEES9_SE_SG_Li256ELb1ELb1ELb0ELb0EEENS1_36VarlenDynamicPersistentTileSchedulerILi128ELi96ELi256ELi128ELb0ELb1ELb1ELb1ELb1ELb1EEEEEEEEEvNT_6ParamsE --------------------------
	.section	.nv.constant0._ZN7cutlass13device_kernelIN5flash11enable_sm90INS1_16FlashAttnFwdSm90INS1_25CollectiveMainloopFwdSm90ILi2EN4cute5tupleIJNS5_1CILi1EEES8_S8_EEENS6_IJNS7_ILi128EEENS7_ILi96EEENS7_ILi192EEEEEELi192ENS_10bfloat16_tEfNS_4arch4Sm90ELb1ELb0ELb0ELb1ELb1ELb1ELb0ELb1ELb1ELb1ELb0ELb0EEENS1_21CollectiveEpilogueFwdINS6_IJSA_SC_SB_EEES9_SE_SG_Li256ELb1ELb1ELb0ELb0EEENS1_36VarlenDynamicPersistentTileSchedulerILi128ELi96ELi256ELi128ELb0ELb1ELb1ELb1ELb1ELb1EEEEEEEEEvNT_6ParamsE,"a",@progbits
	.sectionflags	@""
	.align	4
.nv.constant0._ZN7cutlass13device_kernelIN5flash11enable_sm90INS1_16FlashAttnFwdSm90INS1_25CollectiveMainloopFwdSm90ILi2EN4cute5tupleIJNS5_1CILi1EEES8_S8_EEENS6_IJNS7_ILi128EEENS7_ILi96EEENS7_ILi192EEEEEELi192ENS_10bfloat16_tEfNS_4arch4Sm90ELb1ELb0ELb0ELb1ELb1ELb1ELb0ELb1ELb1ELb1ELb0ELb0EEENS1_21CollectiveEpilogueFwdINS6_IJSA_SC_SB_EEES9_SE_SG_Li256ELb1ELb1ELb0ELb0EEENS1_36VarlenDynamicPersistentTileSchedulerILi128ELi96ELi256ELi128ELb0ELb1ELb1ELb1ELb1ELb1EEEEEEEEEvNT_6ParamsE:
	.zero		3328


//--------------------- .nv.constant0._ZN7cutlass13device_kernelIN5flash11enable_sm90INS1_16FlashAttnFwdSm90INS1_25CollectiveMainloopFwdSm90ILi2EN4cute5tupleIJNS5_1CILi1EEES8_S8_EEENS6_IJNS7_ILi128EEESA_SA_EEELi128ENS_10bfloat16_tEfNS_4arch4Sm90ELb0ELb0ELb0ELb0ELb1ELb0ELb0ELb1ELb1ELb1ELb0ELb0EEENS1_21CollectiveEpilogueFwdISB_S9_SC_SE_Li256ELb0ELb1ELb0ELb0EEENS1_29StaticPersistentTileSchedulerILb0EEEEEEEEEvNT_6ParamsE --------------------------
	.section	.nv.constant0._ZN7cutlass13device_kernelIN5flash11enable_sm90INS1_16FlashAttnFwdSm90INS1_25CollectiveMainloopFwdSm90ILi2EN4cute5tupleIJNS5_1CILi1EEES8_S8_EEENS6_IJNS7_ILi128EEESA_SA_EEELi128ENS_10bfloat16_tEfNS_4arch4Sm90ELb0ELb0ELb0ELb0ELb1ELb0ELb0ELb1ELb1ELb1ELb0ELb0EEENS1_21CollectiveEpilogueFwdISB_S9_SC_SE_Li256ELb0ELb1ELb0ELb0EEENS1_29StaticPersistentTileSchedulerILb0EEEEEEEEEvNT_6ParamsE,"a",@progbits
	.sectionflags	@""
	.align	4
.nv.constant0._ZN7cutlass13device_kernelIN5flash11enable_sm90INS1_16FlashAttnFwdSm90INS1_25CollectiveMainloopFwdSm90ILi2EN4cute5tupleIJNS5_1CILi1EEES8_S8_EEENS6_IJNS7_ILi128EEESA_SA_EEELi128ENS_10bfloat16_tEfNS_4arch4Sm90ELb0ELb0ELb0ELb0ELb1ELb0ELb0ELb1ELb1ELb1ELb0ELb0EEENS1_21CollectiveEpilogueFwdISB_S9_SC_SE_Li256ELb0ELb1ELb0ELb0EEENS1_29StaticPersistentTileSchedulerILb0EEEEEEEEEvNT_6ParamsE:
	.zero		3200


//--------------------- .nv.constant0._ZN7cutlass13device_kernelIN5flash11enable_sm90INS1_16FlashAttnFwdSm90INS1_25CollectiveMainloopFwdSm90ILi2EN4cute5tupleIJNS5_1CILi1EEES8_S8_EEENS6_IJNS7_ILi128EEESA_SA_EEELi128ENS_10bfloat16_tEfNS_4arch4Sm90ELb0ELb0ELb0ELb1ELb1ELb0ELb0ELb1ELb1ELb1ELb0ELb0EEENS1_21CollectiveEpilogueFwdISB_S9_SC_SE_Li256ELb1ELb1ELb0ELb0EEENS1_36VarlenDynamicPersistentTileSchedulerILi128ELi128ELi256ELi128ELb0ELb1ELb1ELb0ELb1ELb1EEEEEEEEEvNT_6ParamsE --------------------------
	.section	.nv.constant0._ZN7cutlass13device_kernelIN5flash11enable_sm90INS1_16FlashAttnFwdSm90INS1_25CollectiveMainloopFwdSm90ILi2EN4cute5tupleIJNS5_1CILi1EEES8_S8_EEENS6_IJNS7_ILi128EEESA_SA_EEELi128ENS_10bfloat16_tEfNS_4arch4Sm90ELb0ELb0ELb0ELb1ELb1ELb0ELb0ELb1ELb1ELb1ELb0ELb0EEENS1_21CollectiveEpilogueFwdISB_S9_SC_SE_Li256ELb1ELb1ELb0ELb0EEENS1_36VarlenDynamicPersistentTileSchedulerILi128ELi128ELi256ELi128ELb0ELb1ELb1ELb0ELb1ELb1EEEEEEEEEvNT_6ParamsE,"a",@progbits
	.sectionflags	@""
	.align	4
.nv.constant0._ZN7cutlass13device_kernelIN5flash11enable_sm90INS1_16FlashAttnFwdSm90INS1_25CollectiveMainloopFwdSm90ILi2EN4cute5tupleIJNS5_1CILi1EEES8_S8_EEENS6_IJNS7_ILi128EEESA_SA_EEELi128ENS_10bfloat16_tEfNS_4arch4Sm90ELb0ELb0ELb0ELb1ELb1ELb0ELb0ELb1ELb1ELb1ELb0ELb0EEENS1_21CollectiveEpilogueFwdISB_S9_SC_SE_Li256ELb1ELb1ELb0ELb0EEENS1_36VarlenDynamicPersistentTileSchedulerILi128ELi128ELi256ELi128ELb0ELb1ELb1ELb0ELb1ELb1EEEEEEEEEvNT_6ParamsE:
	.zero		3328


//--------------------- .nv.constant0._ZN7cutlass13device_kernelIN5flash11enable_sm90INS1_16FlashAttnFwdSm90INS1_25CollectiveMainloopFwdSm90ILi2EN4cute5tupleIJNS5_1CILi1EEES8_S8_EEENS6_IJNS7_ILi128EEESA_SA_EEELi128ENS_10bfloat16_tEfNS_4arch4Sm90ELb0ELb0ELb0ELb1ELb1ELb1ELb0ELb1ELb1ELb1ELb0ELb0EEENS1_21CollectiveEpilogueFwdISB_S9_SC_SE_Li256ELb1ELb1ELb0ELb0EEENS1_36VarlenDynamicPersistentTileSchedulerILi128ELi128ELi256ELi128ELb0ELb1ELb1ELb0ELb1ELb1EEEEEEEEEvNT_6ParamsE --------------------------
	.section	.nv.constant0._ZN7cutlass13device_kernelIN5flash11enable_sm90INS1_16FlashAttnFwdSm90INS1_25CollectiveMainloopFwdSm90ILi2EN4cute5tupleIJNS5_1CILi1EEES8_S8_EEENS6_IJNS7_ILi128EEESA_SA_EEELi128ENS_10bfloat16_tEfNS_4arch4Sm90ELb0ELb0ELb0ELb1ELb1ELb1ELb0ELb1ELb1ELb1ELb0ELb0EEENS1_21CollectiveEpilogueFwdISB_S9_SC_SE_Li256ELb1ELb1ELb0ELb0EEENS1_36VarlenDynamicPersistentTileSchedulerILi128ELi128ELi256ELi128ELb0ELb1ELb1ELb0ELb1ELb1EEEEEEEEEvNT_6ParamsE,"a",@progbits
	.sectionflags	@""
	.align	4
.nv.constant0._ZN7cutlass13device_kernelIN5flash11enable_sm90INS1_16FlashAttnFwdSm90INS1_25CollectiveMainloopFwdSm90ILi2EN4cute5tupleIJNS5_1CILi1EEES8_S8_EEENS6_IJNS7_ILi128EEESA_SA_EEELi128ENS_10bfloat16_tEfNS_4arch4Sm90ELb0ELb0ELb0ELb1ELb1ELb1ELb0ELb1ELb1ELb1ELb0ELb0EEENS1_21CollectiveEpilogueFwdISB_S9_SC_SE_Li256ELb1ELb1ELb0ELb0EEENS1_36VarlenDynamicPersistentTileSchedulerILi128ELi128ELi256ELi128ELb0ELb1ELb1ELb0ELb1ELb1EEEEEEEEEvNT_6ParamsE:
	.zero		3328


//--------------------- .nv.constant0._ZN7cutlass13device_kernelIN5flash11enable_sm90INS1_16FlashAttnFwdSm90INS1_25CollectiveMainloopFwdSm90ILi2EN4cute5tupleIJNS5_1CILi1EEES8_S8_EEENS6_IJNS7_ILi128EEESA_SA_EEELi128ENS_10bfloat16_tEfNS_4arch4Sm90ELb0ELb1ELb0ELb0ELb1ELb0ELb0ELb1ELb1ELb1ELb0ELb0EEENS1_21CollectiveEpilogueFwdISB_S9_SC_SE_Li256ELb0ELb1ELb0ELb0EEENS1_30DynamicPersistentTileSchedulerILi256ELi128ELb0ELb1ELb1EEEEEEEEEvNT_6ParamsE --------------------------
	.section	.nv.constant0._ZN7cutlass13device_kernelIN5flash11enable_sm90INS1_16FlashAttnFwdSm90INS1_25CollectiveMainloopFwdSm90ILi2EN4cute5tupleIJNS5_1CILi1EEES8_S8_EEENS6_IJNS7_ILi128EEESA_SA_EEELi128ENS_10bfloat16_tEfNS_4arch4Sm90ELb0ELb1ELb0ELb0ELb1ELb0ELb0ELb1ELb1ELb1ELb0ELb0EEENS1_21CollectiveEpilogueFwdISB_S9_SC_SE_Li256ELb0ELb1ELb0ELb0EEENS1_30DynamicPersistentTileSchedulerILi256ELi128ELb0ELb1ELb1EEEEEEEEEvNT_6ParamsE,"a",@progbits
	.sectionflags	@""
	.align	4
.nv.constant0._ZN7cutlass13device_kernelIN5flash11enable_sm90INS1_16FlashAttnFwdSm90INS1_25CollectiveMainloopFwdSm90ILi2EN4cute5tupleIJNS5_1CILi1EEES8_S8_EEENS6_IJNS7_ILi128EEESA_SA_EEELi128ENS_10bfloat16_tEfNS_4arch4Sm90ELb0ELb1ELb0ELb0ELb1ELb0ELb0ELb1ELb1ELb1ELb0ELb0EEENS1_21CollectiveEpilogueFwdISB_S9_SC_SE_Li256ELb0ELb1ELb0ELb0EEENS1_30DynamicPersistentTileSchedulerILi256ELi128ELb0ELb1ELb1EEEEEEEEEvNT_6ParamsE:
	.zero		3328


//--------------------- .nv.constant0._ZN7cutlass13device_kernelIN5flash11enable_sm90INS1_16FlashAttnFwdSm90INS1_25CollectiveMainloopFwdSm90ILi2EN4cute5tupleIJNS5_1CILi1EEES8_S8_EEENS6_IJNS7_ILi128EEESA_SA_EEELi128ENS_10bfloat16_tEfNS_4arch4Sm90ELb0ELb1ELb0ELb1ELb1ELb0ELb0ELb1ELb1ELb1ELb0ELb0EEENS1_21CollectiveEpilogueFwdISB_S9_SC_SE_Li256ELb1ELb1ELb0ELb0EEENS1_36VarlenDynamicPersistentTileSchedulerILi128ELi128ELi256ELi128ELb0ELb1ELb1ELb1ELb0ELb1EEEEEEEEEvNT_6ParamsE --------------------------
	.section	.nv.constant0._ZN7cutlass13device_kernelIN5flash11enable_sm90INS1_16FlashAttnFwdSm90INS1_25CollectiveMainloopFwdSm90ILi2EN4cute5tupleIJNS5_1CILi1EEES8_S8_EEENS6_IJNS7_ILi128EEESA_SA_EEELi128ENS_10bfloat16_tEfNS_4arch4Sm90ELb0ELb1ELb0ELb1ELb1ELb0ELb0ELb1ELb1ELb1ELb0ELb0EEENS1_21CollectiveEpilogueFwdISB_S9_SC_SE_Li256ELb1ELb1ELb0ELb0EEENS1_36VarlenDynamicPersistentTileSchedulerILi128ELi128ELi256ELi128ELb0ELb1ELb1ELb1ELb0ELb1EEEEEEEEEvNT_6ParamsE,"a",@progbits
	.sectionflags	@""
	.align	4
.nv.constant0._ZN7cutlass13device_kernelIN5flash11enable_sm90INS1_16FlashAttnFwdSm90INS1_25CollectiveMainloopFwdSm90ILi2EN4cute5tupleIJNS5_1CILi1EEES8_S8_EEENS6_IJNS7_ILi128EEESA_SA_EEELi128ENS_10bfloat16_tEfNS_4arch4Sm90ELb0ELb1ELb0ELb1ELb1ELb0ELb0ELb1ELb1ELb1ELb0ELb0EEENS1_21CollectiveEpilogueFwdISB_S9_SC_SE_Li256ELb1ELb1ELb0ELb0EEENS1_36VarlenDynamicPersistentTileSchedulerILi128ELi128ELi256ELi128ELb0ELb1ELb1ELb1ELb0ELb1EEEEEEEEEvNT_6ParamsE:
	.zero		3328


//--------------------- .nv.constant0._ZN7cutlass13device_kernelIN5flash11enable_sm90INS1_16FlashAttnFwdSm90INS1_25CollectiveMainloopFwdSm90ILi2EN4cute5tupleIJNS5_1CILi1EEES8_S8_EEENS6_IJNS7_ILi128EEESA_SA_EEELi128ENS_10bfloat16_tEfNS_4arch4Sm90ELb0ELb1ELb0ELb1ELb1ELb1ELb0ELb1ELb1ELb1ELb0ELb0EEENS1_21CollectiveEpilogueFwdISB_S9_SC_SE_Li256ELb1ELb1ELb0ELb0EEENS1_36VarlenDynamicPersistentTileSchedulerILi128ELi128ELi256ELi128ELb0ELb1ELb1ELb1ELb0ELb1EEEEEEEEEvNT_6ParamsE --------------------------
	.section	.nv.constant0._ZN7cutlass13device_kernelIN5flash11enable_sm90INS1_16FlashAttnFwdSm90INS1_25CollectiveMainloopFwdSm90ILi2EN4cute5tupleIJNS5_1CILi1EEES8_S8_EEENS6_IJNS7_ILi128EEESA_SA_EEELi128ENS_10bfloat16_tEfNS_4arch4Sm90ELb0ELb1ELb0ELb1ELb1ELb1ELb0ELb1ELb1ELb1ELb0ELb0EEENS1_21CollectiveEpilogueFwdISB_S9_SC_SE_Li256ELb1ELb1ELb0ELb0EEENS1_36VarlenDynamicPersistentTileSchedulerILi128ELi128ELi256ELi128ELb0ELb1ELb1ELb1ELb0ELb1EEEEEEEEEvNT_6ParamsE,"a",@progbits
	.sectionflags	@""
	.align	4
.nv.constant0._ZN7cutlass13device_kernelIN5flash11enable_sm90INS1_16FlashAttnFwdSm90INS1_25CollectiveMainloopFwdSm90ILi2EN4cute5tupleIJNS5_1CILi1EEES8_S8_EEENS6_IJNS7_ILi128EEESA_SA_EEELi128ENS_10bfloat16_tEfNS_4arch4Sm90ELb0ELb1ELb0ELb1ELb1ELb1ELb0ELb1ELb1ELb1ELb0ELb0EEENS1_21CollectiveEpilogueFwdISB_S9_SC_SE_Li256ELb1ELb1ELb0ELb0EEENS1_36VarlenDynamicPersistentTileSchedulerILi128ELi128ELi256ELi128ELb0ELb1ELb1ELb1ELb0ELb1EEEEEEEEEvNT_6ParamsE:
	.zero		3328


//--------------------- .nv.constant0._ZN7cutlass13device_kernelIN5flash11enable_sm90INS1_16FlashAttnFwdSm90INS1_25CollectiveMainloopFwdSm90ILi2EN4cute5tupleIJNS5_1CILi1EEES8_S8_EEENS6_IJNS7_ILi128EEESA_SA_EEELi128ENS_10bfloat16_tEfNS_4arch4Sm90ELb1ELb0ELb0ELb0ELb1ELb0ELb0ELb1ELb1ELb1ELb0ELb0EEENS1_21CollectiveEpilogueFwdISB_S9_SC_SE_Li256ELb0ELb1ELb0ELb0EEENS1_30DynamicPersistentTileSchedulerILi256ELi128ELb0ELb1ELb1EEEEEEEEEvNT_6ParamsE --------------------------
	.section	.nv.constant0._ZN7cutlass13device_kernelIN5flash11enable_sm90INS1_16FlashAttnFwdSm90INS1_25CollectiveMainloopFwdSm90ILi2EN4cute5tupleIJNS5_1CILi1EEES8_S8_EEENS6_IJNS7_ILi128EEESA_SA_EEELi128ENS_10bfloat16_tEfNS_4arch4Sm90ELb1ELb0ELb0ELb0ELb1ELb0ELb0ELb1ELb1ELb1ELb0ELb0EEENS1_21CollectiveEpilogueFwdISB_S9_SC_SE_Li256ELb0ELb1ELb0ELb0EEENS1_30DynamicPersistentTileSchedulerILi256ELi128ELb0ELb1ELb1EEEEEEEEEvNT_6ParamsE,"a",@progbits
	.sectionflags	@""
	.align	4
.nv.constant0._ZN7cutlass13device_kernelIN5flash11enable_sm90INS1_16FlashAttnFwdSm90INS1_25CollectiveMainloopFwdSm90ILi2EN4cute5tupleIJNS5_1CILi1EEES8_S8_EEENS6_IJNS7_ILi128EEESA_SA_EEELi128ENS_10bfloat16_tEfNS_4arch4Sm90ELb1ELb0ELb0ELb0ELb1ELb0ELb0ELb1ELb1ELb1ELb0ELb0EEENS1_21CollectiveEpilogueFwdISB_S9_SC_SE_Li256ELb0ELb1ELb0ELb0EEENS1_30DynamicPersistentTileSchedulerILi256ELi128ELb0ELb1ELb1EEEEEEEEEvNT_6ParamsE:
	.zero		3328


//--------------------- .nv.constant0._ZN7cutlass13device_kernelIN5flash11enable_sm90INS1_16FlashAttnFwdSm90INS1_25CollectiveMainloopFwdSm90ILi2EN4cute5tupleIJNS5_1CILi1EEES8_S8_EEENS6_IJNS7_ILi128EEESA_SA_EEELi128ENS_10bfloat16_tEfNS_4arch4Sm90ELb1ELb0ELb0ELb1ELb1ELb0ELb0ELb1ELb1ELb1ELb0ELb0EEENS1_21CollectiveEpilogueFwdISB_S9_SC_SE_Li256ELb1ELb1ELb0ELb0EEENS1_36VarlenDynamicPersistentTileSchedulerILi128ELi128ELi256ELi128ELb0ELb1ELb1ELb1ELb1ELb1EEEEEEEEEvNT_6ParamsE --------------------------
	.section	.nv.constant0._ZN7cutlass13device_kernelIN5flash11enable_sm90INS1_16FlashAttnFwdSm90INS1_25CollectiveMainloopFwdSm90ILi2EN4cute5tupleIJNS5_1CILi1EEES8_S8_EEENS6_IJNS7_ILi128EEESA_SA_EEELi128ENS_10bfloat16_tEfNS_4arch4Sm90ELb1ELb0ELb0ELb1ELb1ELb0ELb0ELb1ELb1ELb1ELb0ELb0EEENS1_21CollectiveEpilogueFwdISB_S9_SC_SE_Li256ELb1ELb1ELb0ELb0EEENS1_36VarlenDynamicPersistentTileSchedulerILi128ELi128ELi256ELi128ELb0ELb1ELb1ELb1ELb1ELb1EEEEEEEEEvNT_6ParamsE,"a",@progbits
	.sectionflags	@""
	.align	4
.nv.constant0._ZN7cutlass13device_kernelIN5flash11enable_sm90INS1_16FlashAttnFwdSm90INS1_25CollectiveMainloopFwdSm90ILi2EN4cute5tupleIJNS5_1CILi1EEES8_S8_EEENS6_IJNS7_ILi128EEESA_SA_EEELi128ENS_10bfloat16_tEfNS_4arch4Sm90ELb1ELb0ELb0ELb1ELb1ELb0ELb0ELb1ELb1ELb1ELb0ELb0EEENS1_21CollectiveEpilogueFwdISB_S9_SC_SE_Li256ELb1ELb1ELb0ELb0EEENS1_36VarlenDynamicPersistentTileSchedulerILi128ELi128ELi256ELi128ELb0ELb1ELb1ELb1ELb1ELb1EEEEEEEEEvNT_6ParamsE:
	.zero		3328


//--------------------- .nv.constant0._ZN7cutlass13device_kernelIN5flash11enable_sm90INS1_16FlashAttnFwdSm90INS1_25CollectiveMainloopFwdSm90ILi2EN4cute5tupleIJNS5_1CILi1EEES8_S8_EEENS6_IJNS7_ILi128EEESA_SA_EEELi128ENS_10bfloat16_tEfNS_4arch4Sm90ELb1ELb0ELb0ELb1ELb1ELb1ELb0ELb1ELb1ELb1ELb0ELb0EEENS1_21CollectiveEpilogueFwdISB_S9_SC_SE_Li256ELb1ELb1ELb0ELb0EEENS1_36VarlenDynamicPersistentTileSchedulerILi128ELi128ELi256ELi128ELb0ELb1ELb1ELb1ELb1ELb1EEEEEEEEEvNT_6ParamsE --------------------------
	.section	.nv.constant0._ZN7cutlass13device_kernelIN5flash11enable_sm90INS1_16FlashAttnFwdSm90INS1_25CollectiveMainloopFwdSm90ILi2EN4cute5tupleIJNS5_1CILi1EEES8_S8_EEENS6_IJNS7_ILi128EEESA_SA_EEELi128ENS_10bfloat16_tEfNS_4arch4Sm90ELb1ELb0ELb0ELb1ELb1ELb1ELb0ELb1ELb1ELb1ELb0ELb0EEENS1_21CollectiveEpilogueFwdISB_S9_SC_SE_Li256ELb1ELb1ELb0ELb0EEENS1_36VarlenDynamicPersistentTileSchedulerILi128ELi128ELi256ELi128ELb0ELb1ELb1ELb1ELb1ELb1EEEEEEEEEvNT_6ParamsE,"a",@progbits
	.sectionflags	@""
	.align	4
.nv.constant0._ZN7cutlass13device_kernelIN5flash11enable_sm90INS1_16FlashAttnFwdSm90INS1_25CollectiveMainloopFwdSm90ILi2EN4cute5tupleIJNS5_1CILi1EEES8_S8_EEENS6_IJNS7_ILi128EEESA_SA_EEELi128ENS_10bfloat16_tEfNS_4arch4Sm90ELb1ELb0ELb0ELb1ELb1ELb1ELb0ELb1ELb1ELb1ELb0ELb0EEENS1_21CollectiveEpilogueFwdISB_S9_SC_SE_Li256ELb1ELb1ELb0ELb0EEENS1_36VarlenDynamicPersistentTileSchedulerILi128ELi128ELi256ELi128ELb0ELb1ELb1ELb1ELb1ELb1EEEEEEEEEvNT_6ParamsE:
	.zero		3328


//--------------------- .nv.constant0._ZN7cutlass13device_kernelIN5flash11enable_sm90INS1_16FlashAttnFwdSm90INS1_25CollectiveMainloopFwdSm90ILi2EN4cute5tupleIJNS5_1CILi1EEES8_S8_EEENS6_IJNS7_ILi192EEENS7_ILi128EEENS7_ILi96EEEEEELi96ENS_10bfloat16_tEfNS_4arch4Sm90ELb0ELb0ELb0ELb0ELb1ELb0ELb0ELb0ELb1ELb1ELb0ELb0EEENS1_21CollectiveEpilogueFwdINS6_IJSA_SC_SB_EEES9_SE_SG_Li384ELb0ELb1ELb0ELb0EEENS1_29StaticPersistentTileSchedulerILb0EEEEEEEEEvNT_6ParamsE --------------------------
	.section	.nv.constant0._ZN7cutlass13device_kernelIN5flash11enable_sm90INS1_16FlashAttnFwdSm90INS1_25CollectiveMainloopFwdSm90ILi2EN4cute5tupleIJNS5_1CILi1EEES8_S8_EEENS6_IJNS7_ILi192EEENS7_ILi128EEENS7_ILi96EEEEEELi96ENS_10bfloat16_tEfNS_4arch4Sm90ELb0ELb0ELb0ELb0ELb1ELb0ELb0ELb0ELb1ELb1ELb0ELb0EEENS1_21CollectiveEpilogueFwdINS6_IJSA_SC_SB_EEES9_SE_SG_Li384ELb0ELb1ELb0ELb0EEENS1_29StaticPersistentTileSchedulerILb0EEEEEEEEEvNT_6ParamsE,"a",@progbits
	.sectionflags	@""
	.align	4
.nv.constant0._ZN7cutlass13device_kernelIN5flash11enable_sm90INS1_16FlashAttnFwdSm90INS1_25CollectiveMainloopFwdSm90ILi2EN4cute5tupleIJNS5_1CILi1EEES8_S8_EEENS6_IJNS7_ILi192EEENS7_ILi128EEENS7_ILi96EEEEEELi96ENS_10bfloat16_tEfNS_4arch4Sm90ELb0ELb0ELb0ELb0ELb1ELb0ELb0ELb0ELb1ELb1ELb0ELb0EEENS1_21CollectiveEpilogueFwdINS6_IJSA_SC_SB_EEES9_SE_SG_Li384ELb0ELb1ELb0ELb0EEENS1_29StaticPersistentTileSchedulerILb0EEEEEEEEEvNT_6ParamsE:
	.zero		3200


//--------------------- .nv.constant0._ZN7cutlass13device_kernelIN5flash11enable_sm90INS1_16FlashAttnFwdSm90INS1_25CollectiveMainloopFwdSm90ILi2EN4cute5tupleIJNS5_1CILi1EEES8_S8_EEENS6_IJNS7_ILi192EEENS7_ILi128EEENS7_ILi96EEEEEELi96ENS_10bfloat16_tEfNS_4arch4Sm90ELb0ELb0ELb0ELb1ELb1ELb0ELb0ELb0ELb1ELb1ELb0ELb0EEENS1_21CollectiveEpilogueFwdINS6_IJSA_SC_SB_EEES9_SE_SG_Li384ELb1ELb1ELb0ELb0EEENS1_36VarlenDynamicPersistentTileSchedulerILi192ELi128ELi384ELi128ELb0ELb1ELb1ELb0ELb1ELb1EEEEEEEEEvNT_6ParamsE --------------------------
	.section	.nv.constant0._ZN7cutlass13device_kernelIN5flash11enable_sm90INS1_16FlashAttnFwdSm90INS1_25CollectiveMainloopFwdSm90ILi2EN4cute5tupleIJNS5_1CILi1EEES8_S8_EEENS6_IJNS7_ILi192EEENS7_ILi128EEENS7_ILi96EEEEEELi96ENS_10bfloat16_tEfNS_4arch4Sm90ELb0ELb0ELb0ELb1ELb1ELb0ELb0ELb0ELb1ELb1ELb0ELb0EEENS1_21CollectiveEpilogueFwdINS6_IJSA_SC_SB_EEES9_SE_SG_Li384ELb1ELb1ELb0ELb0EEENS1_36VarlenDynamicPersistentTileSchedulerILi192ELi128ELi384ELi128ELb0ELb1ELb1ELb0ELb1ELb1EEEEEEEEEvNT_6ParamsE,"a",@progbits
	.sectionflags	@""
	.align	4
.nv.constant0._ZN7cutlass13device_kernelIN5flash11enable_sm90INS1_16FlashAttnFwdSm90INS1_25CollectiveMainloopFwdSm90ILi2EN4cute5tupleIJNS5_1CILi1EEES8_S8_EEENS6_IJNS7_ILi192EEENS7_ILi128EEENS7_ILi96EEEEEELi96ENS_10bfloat16_tEfNS_4arch4Sm90ELb0ELb0ELb0ELb1ELb1ELb0ELb0ELb0ELb1ELb1ELb0ELb0EEENS1_21CollectiveEpilogueFwdINS6_IJSA_SC_SB_EEES9_SE_SG_Li384ELb1ELb1ELb0ELb0EEENS1_36VarlenDynamicPersistentTileSchedulerILi192ELi128ELi384ELi128ELb0ELb1ELb1ELb0ELb1ELb1EEEEEEEEEvNT_6ParamsE:
	.zero		3328


//--------------------- .nv.constant0._ZN7cutlass13device_kernelIN5flash11enable_sm90INS1_16FlashAttnFwdSm90INS1_25CollectiveMainloopFwdSm90ILi2EN4cute5tupleIJNS5_1CILi1EEES8_S8_EEENS6_IJNS7_ILi192EEENS7_ILi128EEENS7_ILi96EEEEEELi96ENS_10bfloat16_tEfNS_4arch4Sm90ELb0ELb0ELb0ELb1ELb1ELb1ELb0ELb0ELb1ELb1ELb0ELb0EEENS1_21CollectiveEpilogueFwdINS6_IJSA_SC_SB_EEES9_SE_SG_Li384ELb1ELb1ELb0ELb0EEENS1_36VarlenDynamicPersistentTileSchedulerILi192ELi128ELi384ELi128ELb0ELb1ELb1ELb0ELb1ELb1EEEEEEEEEvNT_6ParamsE --------------------------
	.section	.nv.constant0._ZN7cutlass13device_kernelIN5flash11enable_sm90INS1_16FlashAttnFwdSm90INS1_25CollectiveMainloopFwdSm90ILi2EN4cute5tupleIJNS5_1CILi1EEES8_S8_EEENS6_IJNS7_ILi192EEENS7_ILi128EEENS7_ILi96EEEEEELi96ENS_10bfloat16_tEfNS_4arch4Sm90ELb0ELb0ELb0ELb1ELb1ELb1ELb0ELb0ELb1ELb1ELb0ELb0EEENS1_21CollectiveEpilogueFwdINS6_IJSA_SC_SB_EEES9_SE_SG_Li384ELb1ELb1ELb0ELb0EEENS1_36VarlenDynamicPersistentTileSchedulerILi192ELi128ELi384ELi128ELb0ELb1ELb1ELb0ELb1ELb1EEEEEEEEEvNT_6ParamsE,"a",@progbits
	.sectionflags	@""
	.align	4
.nv.constant0._ZN7cutlass13device_kernelIN5flash11enable_sm90INS1_16FlashAttnFwdSm90INS1_25CollectiveMainloopFwdSm90ILi2EN4cute5tupleIJNS5_1CILi1EEES8_S8_EEENS6_IJNS7_ILi192EEENS7_ILi128EEENS7_ILi96EEEEEELi96ENS_10bfloat16_tEfNS_4arch4Sm90ELb0ELb0ELb0ELb1ELb1ELb1ELb0ELb0ELb1ELb1ELb0ELb0EEENS1_21CollectiveEpilogueFwdINS6_IJSA_SC_SB_EEES9_SE_SG_Li384ELb1ELb1ELb0ELb0EEENS1_36VarlenDynamicPersistentTileSchedulerILi192ELi128ELi384ELi128ELb0ELb1ELb1ELb0ELb1ELb1EEEEEEEEEvNT_6ParamsE:
	.zero		3328


//--------------------- .nv.constant0._ZN7cutlass13device_kernelIN5flash11enable_sm90INS1_16FlashAttnFwdSm90INS1_25CollectiveMainloopFwdSm90ILi2EN4cute5tupleIJNS5_1CILi1EEES8_S8_EEENS6_IJNS7_ILi192EEENS7_ILi128EEENS7_ILi96EEEEEELi96ENS_10bfloat16_tEfNS_4arch4Sm90ELb0ELb1ELb0ELb0ELb1ELb0ELb0ELb0ELb1ELb1ELb0ELb0EEENS1_21CollectiveEpilogueFwdINS6_IJSA_SC_SB_EEES9_SE_SG_Li384ELb0ELb1ELb0ELb0EEENS1_30DynamicPersistentTileSchedulerILi384ELi128ELb0ELb1ELb1EEEEEEEEEvNT_6ParamsE --------------------------
	.section	.nv.constant0._ZN7cutlass13device_kernelIN5flash11enable_sm90INS1_16FlashAttnFwdSm90INS1_25CollectiveMainloopFwdSm90ILi2EN4cute5tupleIJNS5_1CILi1EEES8_S8_EEENS6_IJNS7_ILi192EEENS7_ILi128EEENS7_ILi96EEEEEELi96ENS_10bfloat16_tEfNS_4arch4Sm90ELb0ELb1ELb0ELb0ELb1ELb0ELb0ELb0ELb1ELb1ELb0ELb0EEENS1_21CollectiveEpilogueFwdINS6_IJSA_SC_SB_EEES9_SE_SG_Li384ELb0ELb1ELb0ELb0EEENS1_30DynamicPersistentTileSchedulerILi384ELi128ELb0ELb1ELb1EEEEEEEEEvNT_6ParamsE,"a",@progbits
	.sectionflags	@""
	.align	4
.nv.constant0._ZN7cutlass13device_kernelIN5flash11enable_sm90INS1_16FlashAttnFwdSm90INS1_25CollectiveMainloopFwdSm90ILi2EN4cute5tupleIJNS5_1CILi1EEES8_S8_EEENS6_IJNS7_ILi192EEENS7_ILi128EEENS7_ILi96EEEEEELi96ENS_10bfloat16_tEfNS_4arch4Sm90ELb0ELb1ELb0ELb0ELb1ELb0ELb0ELb0ELb1ELb1ELb0ELb0EEENS1_21CollectiveEpilogueFwdINS6_IJSA_SC_SB_EEES9_SE_SG_Li384ELb0ELb1ELb0ELb0EEENS1_30DynamicPersistentTileSchedulerILi384ELi128ELb0ELb1ELb1EEEEEEEEEvNT_6ParamsE:
	.zero		3328


//--------------------- .nv.constant0._ZN7cutlass13device_kernelIN5flash11enable_sm90INS1_16FlashAttnFwdSm90INS1_25CollectiveMainloopFwdSm90ILi2EN4cute5tupleIJNS5_1CILi1EEES8_S8_EEENS6_IJNS7_ILi192EEENS7_ILi128EEENS7_ILi96EEEEEELi96ENS_10bfloat16_tEfNS_4arch4Sm90ELb0ELb1ELb0ELb1ELb1ELb0ELb0ELb0ELb1ELb1ELb0ELb0EEENS1_21CollectiveEpilogueFwdINS6_IJSA_SC_SB_EEES9_SE_SG_Li384ELb1ELb1ELb0ELb0EEENS1_36VarlenDynamicPersistentTileSchedulerILi192ELi128ELi384ELi128ELb0ELb1ELb1ELb1ELb0ELb1EEEEEEEEEvNT_6ParamsE --------------------------
	.section	.nv.constant0._ZN7cutlass13device_kernelIN5flash11enable_sm90INS1_16FlashAttnFwdSm90INS1_25CollectiveMainloopFwdSm90ILi2EN4cute5tupleIJNS5_1CILi1EEES8_S8_EEENS6_IJNS7_ILi192EEENS7_ILi128EEENS7_ILi96EEEEEELi96ENS_10bfloat16_tEfNS_4arch4Sm90ELb0ELb1ELb0ELb1ELb1ELb0ELb0ELb0ELb1ELb1ELb0ELb0EEENS1_21CollectiveEpilogueFwdINS6_IJSA_SC_SB_EEES9_SE_SG_Li384ELb1ELb1ELb0ELb0EEENS1_36VarlenDynamicPersistentTileSchedulerILi192ELi128ELi384ELi128ELb0ELb1ELb1ELb1ELb0ELb1EEEEEEEEEvNT_6ParamsE,"a",@progbits
	.sectionflags	@""
	.align	4
.nv.constant0._ZN7cutlass13device_kernelIN5flash11enable_sm90INS1_16FlashAttnFwdSm90INS1_25CollectiveMainloopFwdSm90ILi2EN4cute5tupleIJNS5_1CILi1EEES8_S8_EEENS6_IJNS7_ILi192EEENS7_ILi128EEENS7_ILi96EEEEEELi96ENS_10bfloat16_tEfNS_4arch4Sm90ELb0ELb1ELb0ELb1ELb1ELb0ELb0ELb0ELb1ELb1ELb0ELb0EEENS1_21CollectiveEpilogueFwdINS6_IJSA_SC_SB_EEES9_SE_SG_Li384ELb1ELb1ELb0ELb0EEENS1_36VarlenDynamicPersistentTileSchedulerILi192ELi128ELi384ELi128ELb0ELb1ELb1ELb1ELb0ELb1EEEEEEEEEvNT_6ParamsE:
	.zero		3328


//--------------------- .nv.constant0._ZN7cutlass13device_kernelIN5flash11enable_sm90INS1_16FlashAttnFwdSm90INS1_25CollectiveMainloopFwdSm90ILi2EN4cute5tupleIJNS5_1CILi1EEES8_S8_EEENS6_IJNS7_ILi192EEENS7_ILi128EEENS7_ILi96EEEEEELi96ENS_10bfloat16_tEfNS_4arch4Sm90ELb0ELb1ELb0ELb1ELb1ELb1ELb0ELb0ELb1ELb1ELb0ELb0EEENS1_21CollectiveEpilogueFwdINS6_IJSA_SC_SB_EEES9_SE_SG_Li384ELb1ELb1ELb0ELb0EEENS1_36VarlenDynamicPersistentTileSchedulerILi192ELi128ELi384ELi128ELb0ELb1ELb1ELb1ELb0ELb1EEEEEEEEEvNT_6ParamsE --------------------------
	.section	.nv.constant0._ZN7cutlass13device_kernelIN5flash11enable_sm90INS1_16FlashAttnFwdSm90INS1_25CollectiveMainloopFwdSm90ILi2EN4cute5tupleIJNS5_1CILi1EEES8_S8_EEENS6_IJNS7_ILi192EEENS7_ILi128EEENS7_ILi96EEEEEELi96ENS_10bfloat16_tEfNS_4arch4Sm90ELb0ELb1ELb0ELb1ELb1ELb1ELb0ELb0ELb1ELb1ELb0ELb0EEENS1_21CollectiveEpilogueFwdINS6_IJSA_SC_SB_EEES9_SE_SG_Li384ELb1ELb1ELb0ELb0EEENS1_36VarlenDynamicPersistentTileSchedulerILi192ELi128ELi384ELi128ELb0ELb1ELb1ELb1ELb0ELb1EEEEEEEEEvNT_6ParamsE,"a",@progbits
	.sectionflags	@""
	.align	4
.nv.constant0._ZN7cutlass13device_kernelIN5flash11enable_sm90INS1_16FlashAttnFwdSm90INS1_25CollectiveMainloopFwdSm90ILi2EN4cute5tupleIJNS5_1CILi1EEES8_S8_EEENS6_IJNS7_ILi192EEENS7_ILi128EEENS7_ILi96EEEEEELi96ENS_10bfloat16_tEfNS_4arch4Sm90ELb0ELb1ELb0ELb1ELb1ELb1ELb0ELb0ELb1ELb1ELb0ELb0EEENS1_21CollectiveEpilogueFwdINS6_IJSA_SC_SB_EEES9_SE_SG_Li384ELb1ELb1ELb0ELb0EEENS1_36VarlenDynamicPersistentTileSchedulerILi192ELi128ELi384ELi128ELb0ELb1ELb1ELb1ELb0ELb1EEEEEEEEEvNT_6ParamsE:
	.zero		3328


//--------------------- .nv.constant0._ZN7cutlass13device_kernelIN5flash11enable_sm90INS1_16FlashAttnFwdSm90INS1_25CollectiveMainloopFwdSm90ILi2EN4cute5tupleIJNS5_1CILi1EEES8_S8_EEENS6_IJNS7_ILi192EEENS7_ILi128EEENS7_ILi96EEEEEELi96ENS_10bfloat16_tEfNS_4arch4Sm90ELb1ELb0ELb0ELb0ELb1ELb0ELb0ELb0ELb1ELb1ELb0ELb0EEENS1_21CollectiveEpilogueFwdINS6_IJSA_SC_SB_EEES9_SE_SG_Li384ELb0ELb1ELb0ELb0EEENS1_30DynamicPersistentTileSchedulerILi384ELi128ELb0ELb1ELb1EEEEEEEEEvNT_6ParamsE --------------------------
	.section	.nv.constant0._ZN7cutlass13device_kernelIN5flash11enable_sm90INS1_16FlashAttnFwdSm90INS1_25CollectiveMainloopFwdSm90ILi2EN4cute5tupleIJNS5_1CILi1EEES8_S8_EEENS6_IJNS7_ILi192EEENS7_ILi128EEENS7_ILi96EEEEEELi96ENS_10bfloat16_tEfNS_4arch4Sm90ELb1ELb0ELb0ELb0ELb1ELb0ELb0ELb0ELb1ELb1ELb0ELb0EEENS1_21CollectiveEpilogueFwdINS6_IJSA_SC_SB_EEES9_SE_SG_Li384ELb0ELb1ELb0ELb0EEENS1_30DynamicPersistentTileSchedulerILi384ELi128ELb0ELb1ELb1EEEEEEEEEvNT_6ParamsE,"a",@progbits
	.sectionflags	@""
	.align	4
.nv.constant0._ZN7cutlass13device_kernelIN5flash11enable_sm90INS1_16FlashAttnFwdSm90INS1_25CollectiveMainloopFwdSm90ILi2EN4cute5tupleIJNS5_1CILi1EEES8_S8_EEENS6_IJNS7_ILi192EEENS7_ILi128EEENS7_ILi96EEEEEELi96ENS_10bfloat16_tEfNS_4arch4Sm90ELb1ELb0ELb0ELb0ELb1ELb0ELb0ELb0ELb1ELb1ELb0ELb0EEENS1_21CollectiveEpilogueFwdINS6_IJSA_SC_SB_EEES9_SE_SG_Li384ELb0ELb1ELb0ELb0EEENS1_30DynamicPersistentTileSchedulerILi384ELi128ELb0ELb1ELb1EEEEEEEEEvNT_6ParamsE:
	.zero		3328


//--------------------- .nv.constant0._ZN7cutlass13device_kernelIN5flash11enable_sm90INS1_16FlashAttnFwdSm90INS1_25CollectiveMainloopFwdSm90ILi2EN4cute5tupleIJNS5_1CILi1EEES8_S8_EEENS6_IJNS7_ILi192EEENS7_ILi128EEENS7_ILi96EEEEEELi96ENS_10bfloat16_tEfNS_4arch4Sm90ELb1ELb0ELb0ELb1ELb1ELb0ELb0ELb0ELb1ELb1ELb0ELb0EEENS1_21CollectiveEpilogueFwdINS6_IJSA_SC_SB_EEES9_SE_SG_Li384ELb1ELb1ELb0ELb0EEENS1_36VarlenDynamicPersistentTileSchedulerILi192ELi128ELi384ELi128ELb0ELb1ELb1ELb1ELb1ELb1EEEEEEEEEvNT_6ParamsE --------------------------
	.section	.nv.constant0._ZN7cutlass13device_kernelIN5flash11enable_sm90INS1_16FlashAttnFwdSm90INS1_25CollectiveMainloopFwdSm90ILi2EN4cute5tupleIJNS5_1CILi1EEES8_S8_EEENS6_IJNS7_ILi192EEENS7_ILi128EEENS7_ILi96EEEEEELi96ENS_10bfloat16_tEfNS_4arch4Sm90ELb1ELb0ELb0ELb1ELb1ELb0ELb0ELb0ELb1ELb1ELb0ELb0EEENS1_21CollectiveEpilogueFwdINS6_IJSA_SC_SB_EEES9_SE_SG_Li384ELb1ELb1ELb0ELb0EEENS1_36VarlenDynamicPersistentTileSchedulerILi192ELi128ELi384ELi128ELb0ELb1ELb1ELb1ELb1ELb1EEEEEEEEEvNT_6ParamsE,"a",@progbits
	.sectionflags	@""
	.align	4
.nv.constant0._ZN7cutlass13device_kernelIN5flash11enable_sm90INS1_16FlashAttnFwdSm90INS1_25CollectiveMainloopFwdSm90ILi2EN4cute5tupleIJNS5_1CILi1EEES8_S8_EEENS6_IJNS7_ILi192EEENS7_ILi128EEENS7_ILi96EEEEEELi96ENS_10bfloat16_tEfNS_4arch4Sm90ELb1ELb0ELb0ELb1ELb1ELb0ELb0ELb0ELb1ELb1ELb0ELb0EEENS1_21CollectiveEpilogueFwdINS6_IJSA_SC_SB_EEES9_SE_SG_Li384ELb1ELb1ELb0ELb0EEENS1_36VarlenDynamicPersistentTileSchedulerILi192ELi128ELi384ELi128ELb0ELb1ELb1ELb1ELb1ELb1EEEEEEEEEvNT_6ParamsE:
	.zero		3328


//--------------------- .nv.constant0._ZN7cutlass13device_kernelIN5flash11enable_sm90INS1_16FlashAttnFwdSm90INS1_25CollectiveMainloopFwdSm90ILi2EN4cute5tupleIJNS5_1CILi1EEES8_S8_EEENS6_IJNS7_ILi192EEENS7_ILi128EEENS7_ILi96EEEEEELi96ENS_10bfloat16_tEfNS_4arch4Sm90ELb1ELb0ELb0ELb1ELb1ELb1ELb0ELb0ELb1ELb1ELb0ELb0EEENS1_21CollectiveEpilogueFwdINS6_IJSA_SC_SB_EEES9_SE_SG_Li384ELb1ELb1ELb0ELb0EEENS1_36VarlenDynamicPersistentTileSchedulerILi192ELi128ELi384ELi128ELb0ELb1ELb1ELb1ELb1ELb1EEEEEEEEEvNT_6ParamsE --------------------------
	.section	.nv.constant0._ZN7cutlass13device_kernelIN5flash11enable_sm90INS1_16FlashAttnFwdSm90INS1_25CollectiveMainloopFwdSm90ILi2EN4cute5tupleIJNS5_1CILi1EEES8_S8_EEENS6_IJNS7_ILi192EEENS7_ILi128EEENS7_ILi96EEEEEELi96ENS_10bfloat16_tEfNS_4arch4Sm90ELb1ELb0ELb0ELb1ELb1ELb1ELb0ELb0ELb1ELb1ELb0ELb0EEENS1_21CollectiveEpilogueFwdINS6_IJSA_SC_SB_EEES9_SE_SG_Li384ELb1ELb1ELb0ELb0EEENS1_36VarlenDynamicPersistentTileSchedulerILi192ELi128ELi384ELi128ELb0ELb1ELb1ELb1ELb1ELb1EEEEEEEEEvNT_6ParamsE,"a",@progbits
	.sectionflags	@""
	.align	4
.nv.constant0._ZN7cutlass13device_kernelIN5flash11enable_sm90INS1_16FlashAttnFwdSm90INS1_25CollectiveMainloopFwdSm90ILi2EN4cute5tupleIJNS5_1CILi1EEES8_S8_EEENS6_IJNS7_ILi192EEENS7_ILi128EEENS7_ILi96EEEEEELi96ENS_10bfloat16_tEfNS_4arch4Sm90ELb1ELb0ELb0ELb1ELb1ELb1ELb0ELb0ELb1ELb1ELb0ELb0EEENS1_21CollectiveEpilogueFwdINS6_IJSA_SC_SB_EEES9_SE_SG_Li384ELb1ELb1ELb0ELb0EEENS1_36VarlenDynamicPersistentTileSchedulerILi192ELi128ELi384ELi128ELb0ELb1ELb1ELb1ELb1ELb1EEEEEEEEEvNT_6ParamsE:
	.zero		3328


//--------------------- .nv.constant0._ZN7cutlass13device_kernelIN5flash11enable_sm90INS1_16FlashAttnFwdSm90INS1_25CollectiveMainloopFwdSm90ILi2EN4cute5tupleIJNS5_1CILi1EEES8_S8_EEENS6_IJNS7_ILi192EEENS7_ILi128EEENS7_ILi64EEEEEELi64ENS_10bfloat16_tEfNS_4arch4Sm90ELb0ELb0ELb0ELb0ELb1ELb0ELb0ELb1ELb1ELb1ELb0ELb0EEENS1_21CollectiveEpilogueFwdINS6_IJSA_SC_SB_EEES9_SE_SG_Li384ELb0ELb1ELb0ELb0EEENS1_29StaticPersistentTileSchedulerILb0EEEEEEEEEvNT_6ParamsE --------------------------
	.section	.nv.constant0._ZN7cutlass13device_kernelIN5flash11enable_sm90INS1_16FlashAttnFwdSm90INS1_25CollectiveMainloopFwdSm90ILi2EN4cute5tupleIJNS5_1CILi1EEES8_S8_EEENS6_IJNS7_ILi192EEENS7_ILi128EEENS7_ILi64EEEEEELi64ENS_10bfloat16_tEfNS_4arch4Sm90ELb0ELb0ELb0ELb0ELb1ELb0ELb0ELb1ELb1ELb1ELb0ELb0EEENS1_21CollectiveEpilogueFwdINS6_IJSA_SC_SB_EEES9_SE_SG_Li384ELb0ELb1ELb0ELb0EEENS1_29StaticPersistentTileSchedulerILb0EEEEEEEEEvNT_6ParamsE,"a",@progbits
	.sectionflags	@""
	.align	4
.nv.constant0._ZN7cutlass13device_kernelIN5flash11enable_sm90INS1_16FlashAttnFwdSm90INS1_25CollectiveMainloopFwdSm90ILi2EN4cute5tupleIJNS5_1CILi1EEES8_S8_EEENS6_IJNS7_ILi192EEENS7_ILi128EEENS7_ILi64EEEEEELi64ENS_10bfloat16_tEfNS_4arch4Sm90ELb0ELb0ELb0ELb0ELb1ELb0ELb0ELb1ELb1ELb1ELb0ELb0EEENS1_21CollectiveEpilogueFwdINS6_IJSA_SC_SB_EEES9_SE_SG_Li384ELb0ELb1ELb0ELb0EEENS1_29StaticPersistentTileSchedulerILb0EEEEEEEEEvNT_6ParamsE:
	.zero		3200


//--------------------- .nv.constant0._ZN7cutlass13device_kernelIN5flash11enable_sm90INS1_16FlashAttnFwdSm90INS1_25CollectiveMainloopFwdSm90ILi2EN4cute5tupleIJNS5_1CILi1EEES8_S8_EEENS6_IJNS7_ILi192EEENS7_ILi128EEENS7_ILi64EEEEEELi64ENS_10bfloat16_tEfNS_4arch4Sm90ELb0ELb0ELb0ELb1ELb1ELb0ELb0ELb1ELb1ELb1ELb0ELb0EEENS1_21CollectiveEpilogueFwdINS6_IJSA_SC_SB_EEES9_SE_SG_Li384ELb1ELb1ELb0ELb0EEENS1_36VarlenDynamicPersistentTileSchedulerILi192ELi128ELi384ELi128ELb0ELb1ELb1ELb0ELb1ELb1EEEEEEEEEvNT_6ParamsE --------------------------
	.section	.nv.constant0._ZN7cutlass13device_kernelIN5flash11enable_sm90INS1_16FlashAttnFwdSm90INS1_25CollectiveMainloopFwdSm90ILi2EN4cute5tupleIJNS5_1CILi1EEES8_S8_EEENS6_IJNS7_ILi192EEENS7_ILi128EEENS7_ILi64EEEEEELi64ENS_10bfloat16_tEfNS_4arch4Sm90ELb0ELb0ELb0ELb1ELb1ELb0ELb0ELb1ELb1ELb1ELb0ELb0EEENS1_21CollectiveEpilogueFwdINS6_IJSA_SC_SB_EEES9_SE_SG_Li384ELb1ELb1ELb0ELb0EEENS1_36VarlenDynamicPersistentTileSchedulerILi192ELi128ELi384ELi128ELb0ELb1ELb1ELb0ELb1ELb1EEEEEEEEEvNT_6ParamsE,"a",@progbits
	.sectionflags	@""
	.align	4
.nv.constant0._ZN7cutlass13device_kernelIN5flash11enable_sm90INS1_16FlashAttnFwdSm90INS1_25CollectiveMainloopFwdSm90ILi2EN4cute5tupleIJNS5_1CILi1EEES8_S8_EEENS6_IJNS7_ILi192EEENS7_ILi128EEENS7_ILi64EEEEEELi64ENS_10bfloat16_tEfNS_4arch4Sm90ELb0ELb0ELb0ELb1ELb1ELb0ELb0ELb1ELb1ELb1ELb0ELb0EEENS1_21CollectiveEpilogueFwdINS6_IJSA_SC_SB_EEES9_SE_SG_Li384ELb1ELb1ELb0ELb0EEENS1_36VarlenDynamicPersistentTileSchedulerILi192ELi128ELi384ELi128ELb0ELb1ELb1ELb0ELb1ELb1EEEEEEEEEvNT_6ParamsE:
	.zero		3328


//--------------------- .nv.constant0._ZN7cutlass13device_kernelIN5flash11enable_sm90INS1_16FlashAttnFwdSm90INS1_25CollectiveMainloopFwdSm90ILi2EN4cute5tupleIJNS5_1CILi1EEES8_S8_EEENS6_IJNS7_ILi192EEENS7_ILi128EEENS7_ILi64EEEEEELi64ENS_10bfloat16_tEfNS_4arch4Sm90ELb0ELb0ELb0ELb1ELb1ELb1ELb0ELb1ELb1ELb1ELb0ELb0EEENS1_21CollectiveEpilogueFwdINS6_IJSA_SC_SB_EEES9_SE_SG_Li384ELb1ELb1ELb0ELb0EEENS1_36VarlenDynamicPersistentTileSchedulerILi192ELi128ELi384ELi128ELb0ELb1ELb1ELb0ELb1ELb1EEEEEEEEEvNT_6ParamsE --------------------------
	.section	.nv.constant0._ZN7cutlass13device_kernelIN5flash11enable_sm90INS1_16FlashAttnFwdSm90INS1_25CollectiveMainloopFwdSm90ILi2EN4cute5tupleIJNS5_1CILi1EEES8_S8_EEENS6_IJNS7_ILi192EEENS7_ILi128EEENS7_ILi64EEEEEELi64ENS_10bfloat16_tEfNS_4arch4Sm90ELb0ELb0ELb0ELb1ELb1ELb1ELb0ELb1ELb1ELb1ELb0ELb0EEENS1_21CollectiveEpilogueFwdINS6_IJSA_SC_SB_EEES9_SE_SG_Li384ELb1ELb1ELb0ELb0EEENS1_36VarlenDynamicPersistentTileSchedulerILi192ELi128ELi384ELi128ELb0ELb1ELb1ELb0ELb1ELb1EEEEEEEEEvNT_6ParamsE,"a",@progbits
	.sectionflags	@""
	.align	4
.nv.constant0._ZN7cutlass13device_kernelIN5flash11enable_sm90INS1_16FlashAttnFwdSm90INS1_25CollectiveMainloopFwdSm90ILi2EN4cute5tupleIJNS5_1CILi1EEES8_S8_EEENS6_IJNS7_ILi192EEENS7_ILi128EEENS7_ILi64EEEEEELi64ENS_10bfloat16_tEfNS_4arch4Sm90ELb0ELb0ELb0ELb1ELb1ELb1ELb0ELb1ELb1ELb1ELb0ELb0EEENS1_21CollectiveEpilogueFwdINS6_IJSA_SC_SB_EEES9_SE_SG_Li384ELb1ELb1ELb0ELb0EEENS1_36VarlenDynamicPersistentTileSchedulerILi192ELi128ELi384ELi128ELb0ELb1ELb1ELb0ELb1ELb1EEEEEEEEEvNT_6ParamsE:
	.zero		3328


//--------------------- .nv.constant0._ZN7cutlass13device_kernelIN5flash11enable_sm90INS1_16FlashAttnFwdSm90INS1_25CollectiveMainloopFwdSm90ILi2EN4cute5tupleIJNS5_1CILi1EEES8_S8_EEENS6_IJNS7_ILi192EEENS7_ILi128EEENS7_ILi64EEEEEELi64ENS_10bfloat16_tEfNS_4arch4Sm90ELb0ELb1ELb0ELb0ELb1ELb0ELb0ELb1ELb1ELb1ELb0ELb0EEENS1_21CollectiveEpilogueFwdINS6_IJSA_SC_SB_EEES9_SE_SG_Li384ELb0ELb1ELb0ELb0EEENS1_30DynamicPersistentTileSchedulerILi384ELi128ELb0ELb1ELb1EEEEEEEEEvNT_6ParamsE --------------------------
	.section	.nv.constant0._ZN7cutlass13device_kernelIN5flash11enable_sm90INS1_16FlashAttnFwdSm90INS1_25CollectiveMainloopFwdSm90ILi2EN4cute5tupleIJNS5_1CILi1EEES8_S8_EEENS6_IJNS7_ILi192EEENS7_ILi128EEENS7_ILi64EEEEEELi64ENS_10bfloat16_tEfNS_4arch4Sm90ELb0ELb1ELb0ELb0ELb1ELb0ELb0ELb1ELb1ELb1ELb0ELb0EEENS1_21CollectiveEpilogueFwdINS6_IJSA_SC_SB_EEES9_SE_SG_Li384ELb0ELb1ELb0ELb0EEENS1_30DynamicPersistentTileSchedulerILi384ELi128ELb0ELb1ELb1EEEEEEEEEvNT_6ParamsE,"a",@progbits
	.sectionflags	@""
	.align	4
.nv.constant0._ZN7cutlass13device_kernelIN5flash11enable_sm90INS1_16FlashAttnFwdSm90INS1_25CollectiveMainloopFwdSm90ILi2EN4cute5tupleIJNS5_1CILi1EEES8_S8_EEENS6_IJNS7_ILi192EEENS7_ILi128EEENS7_ILi64EEEEEELi64ENS_10bfloat16_tEfNS_4arch4Sm90ELb0ELb1ELb0ELb0ELb1ELb0ELb0ELb1ELb1ELb1ELb0ELb0EEENS1_21CollectiveEpilogueFwdINS6_IJSA_SC_SB_EEES9_SE_SG_Li384ELb0ELb1ELb0ELb0EEENS1_30DynamicPersistentTileSchedulerILi384ELi128ELb0ELb1ELb1EEEEEEEEEvNT_6ParamsE:
	.zero		3328


//--------------------- .nv.constant0._ZN7cutlass13device_kernelIN5flash11enable_sm90INS1_16FlashAttnFwdSm90INS1_25CollectiveMainloopFwdSm90ILi2EN4cute5tupleIJNS5_1CILi1EEES8_S8_EEENS6_IJNS7_ILi192EEENS7_ILi128EEENS7_ILi64EEEEEELi64ENS_10bfloat16_tEfNS_4arch4Sm90ELb0ELb1ELb0ELb1ELb1ELb0ELb0ELb1ELb1ELb1ELb0ELb0EEENS1_21CollectiveEpilogueFwdINS6_IJSA_SC_SB_EEES9_SE_SG_Li384ELb1ELb1ELb0ELb0EEENS1_36VarlenDynamicPersistentTileSchedulerILi192ELi128ELi384ELi128ELb0ELb1ELb1ELb1ELb0ELb1EEEEEEEEEvNT_6ParamsE --------------------------
	.section	.nv.constant0._ZN7cutlass13device_kernelIN5flash11enable_sm90INS1_16FlashAttnFwdSm90INS1_25CollectiveMainloopFwdSm90ILi2EN4cute5tupleIJNS5_1CILi1EEES8_S8_EEENS6_IJNS7_ILi192EEENS7_ILi128EEENS7_ILi64EEEEEELi64ENS_10bfloat16_tEfNS_4arch4Sm90ELb0ELb1ELb0ELb1ELb1ELb0ELb0ELb1ELb1ELb1ELb0ELb0EEENS1_21CollectiveEpilogueFwdINS6_IJSA_SC_SB_EEES9_SE_SG_Li384ELb1ELb1ELb0ELb0EEENS1_36VarlenDynamicPersistentTileSchedulerILi192ELi128ELi384ELi128ELb0ELb1ELb1ELb1ELb0ELb1EEEEEEEEEvNT_6ParamsE,"a",@progbits
	.sectionflags	@""
	.align	4
.nv.constant0._ZN7cutlass13device_kernelIN5flash11enable_sm90INS1_16FlashAttnFwdSm90INS1_25CollectiveMainloopFwdSm90ILi2EN4cute5tupleIJNS5_1CILi1EEES8_S8_EEENS6_IJNS7_ILi192EEENS7_ILi128EEENS7_ILi64EEEEEELi64ENS_10bfloat16_tEfNS_4arch4Sm90ELb0ELb1ELb0ELb1ELb1ELb0ELb0ELb1ELb1ELb1ELb0ELb0EEENS1_21CollectiveEpilogueFwdINS6_IJSA_SC_SB_EEES9_SE_SG_Li384ELb1ELb1ELb0ELb0EEENS1_36VarlenDynamicPersistentTileSchedulerILi192ELi128ELi384ELi128ELb0ELb1ELb1ELb1ELb0ELb1EEEEEEEEEvNT_6ParamsE:
	.zero		3328


//--------------------- .nv.constant0._ZN7cutlass13device_kernelIN5flash11enable_sm90INS1_16FlashAttnFwdSm90INS1_25CollectiveMainloopFwdSm90ILi2EN4cute5tupleIJNS5_1CILi1EEES8_S8_EEENS6_IJNS7_ILi192EEENS7_ILi128EEENS7_ILi64EEEEEELi64ENS_10bfloat16_tEfNS_4arch4Sm90ELb0ELb1ELb0ELb1ELb1ELb1ELb0ELb1ELb1ELb1ELb0ELb0EEENS1_21CollectiveEpilogueFwdINS6_IJSA_SC_SB_EEES9_SE_SG_Li384ELb1ELb1ELb0ELb0EEENS1_36VarlenDynamicPersistentTileSchedulerILi192ELi128ELi384ELi128ELb0ELb1ELb1ELb1ELb0ELb1EEEEEEEEEvNT_6ParamsE --------------------------
	.section	.nv.constant0._ZN7cutlass13device_kernelIN5flash11enable_sm90INS1_16FlashAttnFwdSm90INS1_25CollectiveMainloopFwdSm90ILi2EN4cute5tupleIJNS5_1CILi1EEES8_S8_EEENS6_IJNS7_ILi192EEENS7_ILi128EEENS7_ILi64EEEEEELi64ENS_10bfloat16_tEfNS_4arch4Sm90ELb0ELb1ELb0ELb1ELb1ELb1ELb0ELb1ELb1ELb1ELb0ELb0EEENS1_21CollectiveEpilogueFwdINS6_IJSA_SC_SB_EEES9_SE_SG_Li384ELb1ELb1ELb0ELb0EEENS1_36VarlenDynamicPersistentTileSchedulerILi192ELi128ELi384ELi128ELb0ELb1ELb1ELb1ELb0ELb1EEEEEEEEEvNT_6ParamsE,"a",@progbits
	.sectionflags	@""
	.align	4
.nv.constant0._ZN7cutlass13device_kernelIN5flash11enable_sm90INS1_16FlashAttnFwdSm90INS1_25CollectiveMainloopFwdSm90ILi2EN4cute5tupleIJNS5_1CILi1EEES8_S8_EEENS6_IJNS7_ILi192EEENS7_ILi128EEENS7_ILi64EEEEEELi64ENS_10bfloat16_tEfNS_4arch4Sm90ELb0ELb1ELb0ELb1ELb1ELb1ELb0ELb1ELb1ELb1ELb0ELb0EEENS1_21CollectiveEpilogueFwdINS6_IJSA_SC_SB_EEES9_SE_SG_Li384ELb1ELb1ELb0ELb0EEENS1_36VarlenDynamicPersistentTileSchedulerILi192ELi128ELi384ELi128ELb0ELb1ELb1ELb1ELb0ELb1EEEEEEEEEvNT_6ParamsE:
	.zero		3328


//--------------------- .nv.constant0._ZN7cutlass13device_kernelIN5flash11enable_sm90INS1_16FlashAttnFwdSm90INS1_25CollectiveMainloopFwdSm90ILi2EN4cute5tupleIJNS5_1CILi1EEES8_S8_EEENS6_IJNS7_ILi192EEENS7_ILi128EEENS7_ILi64EEEEEELi64ENS_10bfloat16_tEfNS_4arch4Sm90ELb1ELb0ELb0ELb0ELb1ELb0ELb0ELb1ELb1ELb1ELb0ELb0EEENS1_21CollectiveEpilogueFwdINS6_IJSA_SC_SB_EEES9_SE_SG_Li384ELb0ELb1ELb0ELb0EEENS1_30DynamicPersistentTileSchedulerILi384ELi128ELb0ELb1ELb1EEEEEEEEEvNT_6ParamsE --------------------------
	.section	.nv.constant0._ZN7cutlass13device_kernelIN5flash11enable_sm90INS1_16FlashAttnFwdSm90INS1_25CollectiveMainloopFwdSm90ILi2EN4cute5tupleIJNS5_1CILi1EEES8_S8_EEENS6_IJNS7_ILi192EEENS7_ILi128EEENS7_ILi64EEEEEELi64ENS_10bfloat16_tEfNS_4arch4Sm90ELb1ELb0ELb0ELb0ELb1ELb0ELb0ELb1ELb1ELb1ELb0ELb0EEENS1_21CollectiveEpilogueFwdINS6_IJSA_SC_SB_EEES9_SE_SG_Li384ELb0ELb1ELb0ELb0EEENS1_30DynamicPersistentTileSchedulerILi384ELi128ELb0ELb1ELb1EEEEEEEEEvNT_6ParamsE,"a",@progbits
	.sectionflags	@""
	.align	4
.nv.constant0._ZN7cutlass13device_kernelIN5flash11enable_sm90INS1_16FlashAttnFwdSm90INS1_25CollectiveMainloopFwdSm90ILi2EN4cute5tupleIJNS5_1CILi1EEES8_S8_EEENS6_IJNS7_ILi192EEENS7_ILi128EEENS7_ILi64EEEEEELi64ENS_10bfloat16_tEfNS_4arch4Sm90ELb1ELb0ELb0ELb0ELb1ELb0ELb0ELb1ELb1ELb1ELb0ELb0EEENS1_21CollectiveEpilogueFwdINS6_IJSA_SC_SB_EEES9_SE_SG_Li384ELb0ELb1ELb0ELb0EEENS1_30DynamicPersistentTileSchedulerILi384ELi128ELb0ELb1ELb1EEEEEEEEEvNT_6ParamsE:
	.zero		3328


//--------------------- .nv.constant0._ZN7cutlass13device_kernelIN5flash11enable_sm90INS1_16FlashAttnFwdSm90INS1_25CollectiveMainloopFwdSm90ILi2EN4cute5tupleIJNS5_1CILi1EEES8_S8_EEENS6_IJNS7_ILi192EEENS7_ILi128EEENS7_ILi64EEEEEELi64ENS_10bfloat16_tEfNS_4arch4Sm90ELb1ELb0ELb0ELb1ELb1ELb0ELb0ELb1ELb1ELb1ELb0ELb0EEENS1_21CollectiveEpilogueFwdINS6_IJSA_SC_SB_EEES9_SE_SG_Li384ELb1ELb1ELb0ELb0EEENS1_36VarlenDynamicPersistentTileSchedulerILi192ELi128ELi384ELi128ELb0ELb1ELb1ELb1ELb1ELb1EEEEEEEEEvNT_6ParamsE --------------------------
	.section	.nv.constant0._ZN7cutlass13device_kernelIN5flash11enable_sm90INS1_16FlashAttnFwdSm90INS1_25CollectiveMainloopFwdSm90ILi2EN4cute5tupleIJNS5_1CILi1EEES8_S8_EEENS6_IJNS7_ILi192EEENS7_ILi128EEENS7_ILi64EEEEEELi64ENS_10bfloat16_tEfNS_4arch4Sm90ELb1ELb0ELb0ELb1ELb1ELb0ELb0ELb1ELb1ELb1ELb0ELb0EEENS1_21CollectiveEpilogueFwdINS6_IJSA_SC_SB_EEES9_SE_SG_Li384ELb1ELb1ELb0ELb0EEENS1_36VarlenDynamicPersistentTileSchedulerILi192ELi128ELi384ELi128ELb0ELb1ELb1ELb1ELb1ELb1EEEEEEEEEvNT_6ParamsE,"a",@progbits
	.sectionflags	@""
	.align	4
.nv.constant0._ZN7cutlass13device_kernelIN5flash11enable_sm90INS1_16FlashAttnFwdSm90INS1_25CollectiveMainloopFwdSm90ILi2EN4cute5tupleIJNS5_1CILi1EEES8_S8_EEENS6_IJNS7_ILi192EEENS7_ILi128EEENS7_ILi64EEEEEELi64ENS_10bfloat16_tEfNS_4arch4Sm90ELb1ELb0ELb0ELb1ELb1ELb0ELb0ELb1ELb1ELb1ELb0ELb0EEENS1_21CollectiveEpilogueFwdINS6_IJSA_SC_SB_EEES9_SE_SG_Li384ELb1ELb1ELb0ELb0EEENS1_36VarlenDynamicPersistentTileSchedulerILi192ELi128ELi384ELi128ELb0ELb1ELb1ELb1ELb1ELb1EEEEEEEEEvNT_6ParamsE:
	.zero		3328


//--------------------- .nv.constant0._ZN7cutlass13device_kernelIN5flash11enable_sm90INS1_16FlashAttnFwdSm90INS1_25CollectiveMainloopFwdSm90ILi2EN4cute5tupleIJNS5_1CILi1EEES8_S8_EEENS6_IJNS7_ILi192EEENS7_ILi128EEENS7_ILi64EEEEEELi64ENS_10bfloat16_tEfNS_4arch4Sm90ELb1ELb0ELb0ELb1ELb1ELb1ELb0ELb1ELb1ELb1ELb0ELb0EEENS1_21CollectiveEpilogueFwdINS6_IJSA_SC_SB_EEES9_SE_SG_Li384ELb1ELb1ELb0ELb0EEENS1_36VarlenDynamicPersistentTileSchedulerILi192ELi128ELi384ELi128ELb0ELb1ELb1ELb1ELb1ELb1EEEEEEEEEvNT_6ParamsE --------------------------
	.section	.nv.constant0._ZN7cutlass13device_kernelIN5flash11enable_sm90INS1_16FlashAttnFwdSm90INS1_25CollectiveMainloopFwdSm90ILi2EN4cute5tupleIJNS5_1CILi1EEES8_S8_EEENS6_IJNS7_ILi192EEENS7_ILi128EEENS7_ILi64EEEEEELi64ENS_10bfloat16_tEfNS_4arch4Sm90ELb1ELb0ELb0ELb1ELb1ELb1ELb0ELb1ELb1ELb1ELb0ELb0EEENS1_21CollectiveEpilogueFwdINS6_IJSA_SC_SB_EEES9_SE_SG_Li384ELb1ELb1ELb0ELb0EEENS1_36VarlenDynamicPersistentTileSchedulerILi192ELi128ELi384ELi128ELb0ELb1ELb1ELb1ELb1ELb1EEEEEEEEEvNT_6ParamsE,"a",@progbits
	.sectionflags	@""
	.align	4
.nv.constant0._ZN7cutlass13device_kernelIN5flash11enable_sm90INS1_16FlashAttnFwdSm90INS1_25CollectiveMainloopFwdSm90ILi2EN4cute5tupleIJNS5_1CILi1EEES8_S8_EEENS6_IJNS7_ILi192EEENS7_ILi128EEENS7_ILi64EEEEEELi64ENS_10bfloat16_tEfNS_4arch4Sm90ELb1ELb0ELb0ELb1ELb1ELb1ELb0ELb1ELb1ELb1ELb0ELb0EEENS1_21CollectiveEpilogueFwdINS6_IJSA_SC_SB_EEES9_SE_SG_Li384ELb1ELb1ELb0ELb0EEENS1_36VarlenDynamicPersistentTileSchedulerILi192ELi128ELi384ELi128ELb0ELb1ELb1ELb1ELb1ELb1EEEEEEEEEvNT_6ParamsE:
	.zero		3328


//--------------------- SYMBOLS --------------------------

	.type		.nv.reservedSmem.offset0,@object
	.size		.nv.reservedSmem.offset0,0x4
	.type		__assertfail,@function
